	.target	sm_90a

	.elftype	@"ET_EXEC"


//--------------------- .note.nv.tkinfo           --------------------------
	.section	.note.nv.tkinfo,"",@"SHT_NOTE"
	.sectionflags	@"SHF_NOTE_NV_TKINFO"
	.tkinfo
        /*0018*/ 	.word	0x00000002
        /*0030*/ 	.string	""
        /*0030*/ 	.string	"ptxas"
        /*0030*/ 	.string	"Cuda compilation tools, release 13.0, V13.0.88"
        /*0030*/ 	.string	"Build cuda_13.0.r13.0/compiler.36424714_0"
        /*0030*/ 	.string	"-arch sm_90a -m 64 "



//--------------------- .note.nv.cuinfo           --------------------------
	.section	.note.nv.cuinfo,"",@"SHT_NOTE"
	.sectionflags	@"SHF_NOTE_NV_CUINFO"
        /*0018*/ 	.short	0x0002
        /*001a*/ 	.short	0x005a
        /*001c*/ 	.short	0x0082
	.zero		2


//--------------------- .nv.info                  --------------------------
	.section	.nv.info,"",@"SHT_CUDA_INFO"
	.align	4


	//----- nvinfo : EIATTR_REGCOUNT
	.align		4
        /*0000*/ 	.byte	0x04, 0x2f
        /*0002*/ 	.short	(.L_37 - .L_36)
	.align		4
.L_36:
        /*0004*/ 	.word	index@(_ZN7cutlass13device_kernelIN5flash11enable_sm90INS1_16FlashAttnFwdSm90INS1_25CollectiveMainloopFwdSm90ILi2EN4cute5tupleIJNS5_1CILi1EEES8_S8_EEENS6_IJNS7_ILi128EEENS7_ILi96EEENS7_ILi64EEEEEELi256ENS_10bfloat16_tEfNS_4arch4Sm90ELb1ELb0ELb1ELb1ELb0ELb1ELb1ELb1ELb0ELb1ELb0ELb0EEENS1_21CollectiveEpilogueFwdINS6_IJSA_NS7_ILi256EEESB_EEES9_SE_SG_Li256ELb1ELb1ELb0ELb0EEENS1_36VarlenDynamicPersistentTileSchedulerILi128ELi96ELi256ELi128ELb0ELb1ELb1ELb1ELb1ELb1EEEEEEEEEvNT_6ParamsE)
        /*0008*/ 	.word	0x000000a8


	//----- nvinfo : EIATTR_FRAME_SIZE
	.align		4
.L_37:
        /*000c*/ 	.byte	0x04, 0x11
        /*000e*/ 	.short	(.L_39 - .L_38)
	.align		4
.L_38:
        /*0010*/ 	.word	index@(_ZN7cutlass13device_kernelIN5flash11enable_sm90INS1_16FlashAttnFwdSm90INS1_25CollectiveMainloopFwdSm90ILi2EN4cute5tupleIJNS5_1CILi1EEES8_S8_EEENS6_IJNS7_ILi128EEENS7_ILi96EEENS7_ILi64EEEEEELi256ENS_10bfloat16_tEfNS_4arch4Sm90ELb1ELb0ELb1ELb1ELb0ELb1ELb1ELb1ELb0ELb1ELb0ELb0EEENS1_21CollectiveEpilogueFwdINS6_IJSA_NS7_ILi256EEESB_EEES9_SE_SG_Li256ELb1ELb1ELb0ELb0EEENS1_36VarlenDynamicPersistentTileSchedulerILi128ELi96ELi256ELi128ELb0ELb1ELb1ELb1ELb1ELb1EEEEEEEEEvNT_6ParamsE)
        /*0014*/ 	.word	0x000000b8


	//----- nvinfo : EIATTR_REGCOUNT
	.align		4
.L_39:
        /*0018*/ 	.byte	0x04, 0x2f
        /*001a*/ 	.short	(.L_41 - .L_40)
	.align		4
.L_40:
        /*001c*/ 	.word	index@(_ZN7cutlass13device_kernelIN5flash11enable_sm90INS1_16FlashAttnFwdSm90INS1_25CollectiveMainloopFwdSm90ILi2EN4cute5tupleIJNS5_1CILi1EEES8_S8_EEENS6_IJNS7_ILi128EEENS7_ILi96EEENS7_ILi64EEEEEELi256ENS_10bfloat16_tEfNS_4arch4Sm90ELb1ELb0ELb1ELb1ELb0ELb0ELb1ELb1ELb0ELb1ELb0ELb0EEENS1_21CollectiveEpilogueFwdINS6_IJSA_NS7_ILi256EEESB_EEES9_SE_SG_Li256ELb1ELb1ELb0ELb0EEENS1_36VarlenDynamicPersistentTileSchedulerILi128ELi96ELi256ELi128ELb0ELb1ELb1ELb1ELb1ELb1EEEEEEEEEvNT_6ParamsE)
        /*0020*/ 	.word	0x000000a8


	//----- nvinfo : EIATTR_FRAME_SIZE
	.align		4
.L_41:
        /*0024*/ 	.byte	0x04, 0x11
        /*0026*/ 	.short	(.L_43 - .L_42)
	.align		4
.L_42:
        /*0028*/ 	.word	index@(_ZN7cutlass13device_kernelIN5flash11enable_sm90INS1_16FlashAttnFwdSm90INS1_25CollectiveMainloopFwdSm90ILi2EN4cute5tupleIJNS5_1CILi1EEES8_S8_EEENS6_IJNS7_ILi128EEENS7_ILi96EEENS7_ILi64EEEEEELi256ENS_10bfloat16_tEfNS_4arch4Sm90ELb1ELb0ELb1ELb1ELb0ELb0ELb1ELb1ELb0ELb1ELb0ELb0EEENS1_21CollectiveEpilogueFwdINS6_IJSA_NS7_ILi256EEESB_EEES9_SE_SG_Li256ELb1ELb1ELb0ELb0EEENS1_36VarlenDynamicPersistentTileSchedulerILi128ELi96ELi256ELi128ELb0ELb1ELb1ELb1ELb1ELb1EEEEEEEEEvNT_6ParamsE)
        /*002c*/ 	.word	0x00000070


	//----- nvinfo : EIATTR_REGCOUNT
	.align		4
.L_43:
        /*0030*/ 	.byte	0x04, 0x2f
        /*0032*/ 	.short	(.L_45 - .L_44)
	.align		4
.L_44:
        /*0034*/ 	.word	index@(_ZN7cutlass13device_kernelIN5flash11enable_sm90INS1_16FlashAttnFwdSm90INS1_25CollectiveMainloopFwdSm90ILi2EN4cute5tupleIJNS5_1CILi1EEES8_S8_EEENS6_IJNS7_ILi128EEENS7_ILi96EEENS7_ILi64EEEEEELi256ENS_10bfloat16_tEfNS_4arch4Sm90ELb1ELb0ELb1ELb1ELb0ELb1ELb0ELb1ELb0ELb1ELb0ELb0EEENS1_21CollectiveEpilogueFwdINS6_IJSA_NS7_ILi256EEESB_EEES9_SE_SG_Li256ELb1ELb1ELb0ELb0EEENS1_36VarlenDynamicPersistentTileSchedulerILi128ELi96ELi256ELi128ELb0ELb1ELb1ELb1ELb1ELb1EEEEEEEEEvNT_6ParamsE)
        /*0038*/ 	.word	0x000000a8


	//----- nvinfo : EIATTR_FRAME_SIZE
	.align		4
.L_45:
        /*003c*/ 	.byte	0x04, 0x11
        /*003e*/ 	.short	(.L_47 - .L_46)
	.align		4
.L_46:
        /*0040*/ 	.word	index@(_ZN7cutlass13device_kernelIN5flash11enable_sm90INS1_16FlashAttnFwdSm90INS1_25CollectiveMainloopFwdSm90ILi2EN4cute5tupleIJNS5_1CILi1EEES8_S8_EEENS6_IJNS7_ILi128EEENS7_ILi96EEENS7_ILi64EEEEEELi256ENS_10bfloat16_tEfNS_4arch4Sm90ELb1ELb0ELb1ELb1ELb0ELb1ELb0ELb1ELb0ELb1ELb0ELb0EEENS1_21CollectiveEpilogueFwdINS6_IJSA_NS7_ILi256EEESB_EEES9_SE_SG_Li256ELb1ELb1ELb0ELb0EEENS1_36VarlenDynamicPersistentTileSchedulerILi128ELi96ELi256ELi128ELb0ELb1ELb1ELb1ELb1ELb1EEEEEEEEEvNT_6ParamsE)
        /*0044*/ 	.word	0x00000060


	//----- nvinfo : EIATTR_REGCOUNT
	.align		4
.L_47:
        /*0048*/ 	.byte	0x04, 0x2f
        /*004a*/ 	.short	(.L_49 - .L_48)
	.align		4
.L_48:
        /*004c*/ 	.word	index@(_ZN7cutlass13device_kernelIN5flash11enable_sm90INS1_16FlashAttnFwdSm90INS1_25CollectiveMainloopFwdSm90ILi2EN4cute5tupleIJNS5_1CILi1EEES8_S8_EEENS6_IJNS7_ILi128EEENS7_ILi96EEENS7_ILi64EEEEEELi256ENS_10bfloat16_tEfNS_4arch4Sm90ELb1ELb0ELb1ELb1ELb0ELb0ELb0ELb1ELb0ELb1ELb0ELb0EEENS1_21CollectiveEpilogueFwdINS6_IJSA_NS7_ILi256EEESB_EEES9_SE_SG_Li256ELb1ELb1ELb0ELb0EEENS1_36VarlenDynamicPersistentTileSchedulerILi128ELi96ELi256ELi128ELb0ELb1ELb1ELb1ELb1ELb1EEEEEEEEEvNT_6ParamsE)
        /*0050*/ 	.word	0x000000a8


	//----- nvinfo : EIATTR_FRAME_SIZE
	.align		4
.L_49:
        /*0054*/ 	.byte	0x04, 0x11
        /*0056*/ 	.short	(.L_51 - .L_50)
	.align		4
.L_50:
        /*0058*/ 	.word	index@(_ZN7cutlass13device_kernelIN5flash11enable_sm90INS1_16FlashAttnFwdSm90INS1_25CollectiveMainloopFwdSm90ILi2EN4cute5tupleIJNS5_1CILi1EEES8_S8_EEENS6_IJNS7_ILi128EEENS7_ILi96EEENS7_ILi64EEEEEELi256ENS_10bfloat16_tEfNS_4arch4Sm90ELb1ELb0ELb1ELb1ELb0ELb0ELb0ELb1ELb0ELb1ELb0ELb0EEENS1_21CollectiveEpilogueFwdINS6_IJSA_NS7_ILi256EEESB_EEES9_SE_SG_Li256ELb1ELb1ELb0ELb0EEENS1_36VarlenDynamicPersistentTileSchedulerILi128ELi96ELi256ELi128ELb0ELb1ELb1ELb1ELb1ELb1EEEEEEEEEvNT_6ParamsE)
        /*005c*/ 	.word	0x00000058


	//----- nvinfo : EIATTR_REGCOUNT
	.align		4
.L_51:
        /*0060*/ 	.byte	0x04, 0x2f
        /*0062*/ 	.short	(.L_53 - .L_52)
	.align		4
.L_52:
        /*0064*/ 	.word	index@(_ZN7cutlass13device_kernelIN5flash11enable_sm90INS1_16FlashAttnFwdSm90INS1_25CollectiveMainloopFwdSm90ILi2EN4cute5tupleIJNS5_1CILi1EEES8_S8_EEENS6_IJNS7_ILi128EEENS7_ILi96EEENS7_ILi64EEEEEELi256ENS_10bfloat16_tEfNS_4arch4Sm90ELb1ELb0ELb1ELb0ELb0ELb0ELb1ELb1ELb0ELb1ELb0ELb0EEENS1_21CollectiveEpilogueFwdINS6_IJSA_NS7_ILi256EEESB_EEES9_SE_SG_Li256ELb0ELb1ELb0ELb0EEENS1_30DynamicPersistentTileSchedulerILi256ELi128ELb0ELb1ELb1EEEEEEEEEvNT_6ParamsE)
        /*0068*/ 	.word	0x000000a8


	//----- nvinfo : EIATTR_FRAME_SIZE
	.align		4
.L_53:
        /*006c*/ 	.byte	0x04, 0x11
        /*006e*/ 	.short	(.L_55 - .L_54)
	.align		4
.L_54:
        /*0070*/ 	.word	index@(_ZN7cutlass13device_kernelIN5flash11enable_sm90INS1_16FlashAttnFwdSm90INS1_25CollectiveMainloopFwdSm90ILi2EN4cute5tupleIJNS5_1CILi1EEES8_S8_EEENS6_IJNS7_ILi128EEENS7_ILi96EEENS7_ILi64EEEEEELi256ENS_10bfloat16_tEfNS_4arch4Sm90ELb1ELb0ELb1ELb0ELb0ELb0ELb1ELb1ELb0ELb1ELb0ELb0EEENS1_21CollectiveEpilogueFwdINS6_IJSA_NS7_ILi256EEESB_EEES9_SE_SG_Li256ELb0ELb1ELb0ELb0EEENS1_30DynamicPersistentTileSchedulerILi256ELi128ELb0ELb1ELb1EEEEEEEEEvNT_6ParamsE)
        /*0074*/ 	.word	0x00000050


	//----- nvinfo : EIATTR_REGCOUNT
	.align		4
.L_55:
        /*0078*/ 	.byte	0x04, 0x2f
        /*007a*/ 	.short	(.L_57 - .L_56)
	.align		4
.L_56:
        /*007c*/ 	.word	index@(_ZN7cutlass13device_kernelIN5flash11enable_sm90INS1_16FlashAttnFwdSm90INS1_25CollectiveMainloopFwdSm90ILi2EN4cute5tupleIJNS5_1CILi1EEES8_S8_EEENS6_IJNS7_ILi128EEENS7_ILi96EEENS7_ILi64EEEEEELi256ENS_10bfloat16_tEfNS_4arch4Sm90ELb1ELb0ELb1ELb0ELb0ELb0ELb0ELb1ELb0ELb1ELb0ELb0EEENS1_21CollectiveEpilogueFwdINS6_IJSA_NS7_ILi256EEESB_EEES9_SE_SG_Li256ELb0ELb1ELb0ELb0EEENS1_30DynamicPersistentTileSchedulerILi256ELi128ELb0ELb1ELb1EEEEEEEEEvNT_6ParamsE)
        /*0080*/ 	.word	0x000000a8


	//----- nvinfo : EIATTR_FRAME_SIZE
	.align		4
.L_57:
        /*0084*/ 	.byte	0x04, 0x11
        /*0086*/ 	.short	(.L_59 - .L_58)
	.align		4
.L_58:
        /*0088*/ 	.word	index@(_ZN7cutlass13device_kernelIN5flash11enable_sm90INS1_16FlashAttnFwdSm90INS1_25CollectiveMainloopFwdSm90ILi2EN4cute5tupleIJNS5_1CILi1EEES8_S8_EEENS6_IJNS7_ILi128EEENS7_ILi96EEENS7_ILi64EEEEEELi256ENS_10bfloat16_tEfNS_4arch4Sm90ELb1ELb0ELb1ELb0ELb0ELb0ELb0ELb1ELb0ELb1ELb0ELb0EEENS1_21CollectiveEpilogueFwdINS6_IJSA_NS7_ILi256EEESB_EEES9_SE_SG_Li256ELb0ELb1ELb0ELb0EEENS1_30DynamicPersistentTileSchedulerILi256ELi128ELb0ELb1ELb1EEEEEEEEEvNT_6ParamsE)
        /*008c*/ 	.word	0x00000028


	//----- nvinfo : EIATTR_REGCOUNT
	.align		4
.L_59:
        /*0090*/ 	.byte	0x04, 0x2f
        /*0092*/ 	.short	(.L_61 - .L_60)
	.align		4
.L_60:
        /*0094*/ 	.word	index@(_ZN7cutlass13device_kernelIN5flash11enable_sm90INS1_16FlashAttnFwdSm90INS1_25CollectiveMainloopFwdSm90ILi2EN4cute5tupleIJNS5_1CILi1EEES8_S8_EEENS6_IJNS7_ILi128EEENS7_ILi96EEENS7_ILi64EEEEEELi256ENS_10bfloat16_tEfNS_4arch4Sm90ELb0ELb1ELb1ELb1ELb0ELb1ELb1ELb1ELb0ELb1ELb0ELb0EEENS1_21CollectiveEpilogueFwdINS6_IJSA_NS7_ILi256EEESB_EEES9_SE_SG_Li256ELb1ELb1ELb0ELb0EEENS1_36VarlenDynamicPersistentTileSchedulerILi128ELi96ELi256ELi128ELb0ELb1ELb1ELb1ELb0ELb1EEEEEEEEEvNT_6ParamsE)
        /*0098*/ 	.word	0x000000a8


	//----- nvinfo : EIATTR_FRAME_SIZE
	.align		4
.L_61:
        /*009c*/ 	.byte	0x04, 0x11
        /*009e*/ 	.short	(.L_63 - .L_62)
	.align		4
.L_62:
        /*00a0*/ 	.word	index@($_ZN7cutlass13device_kernelIN5flash11enable_sm90INS1_16FlashAttnFwdSm90INS1_25CollectiveMainloopFwdSm90ILi2EN4cute5tupleIJNS5_1CILi1EEES8_S8_EEENS6_IJNS7_ILi128EEENS7_ILi96EEENS7_ILi64EEEEEELi256ENS_10bfloat16_tEfNS_4arch4Sm90ELb0ELb1ELb1ELb1ELb0ELb1ELb1ELb1ELb0ELb1ELb0ELb0EEENS1_21CollectiveEpilogueFwdINS6_IJSA_NS7_ILi256EEESB_EEES9_SE_SG_Li256ELb1ELb1ELb0ELb0EEENS1_36VarlenDynamicPersistentTileSchedulerILi128ELi96ELi256ELi128ELb0ELb1ELb1ELb1ELb0ELb1EEEEEEEEEvNT_6ParamsE$_ZZN5flash25CollectiveMainloopFwdSm90ILi2EN4cute5tupleIJNS1_1CILi1EEES4_S4_EEENS2_IJNS3_ILi128EEENS3_ILi96EEENS3_ILi64EEEEEELi256EN7cutlass10bfloat16_tEfNSA_4arch4Sm90ELb0ELb1ELb1ELb1ELb0ELb1ELb1ELb1ELb0ELb1ELb0ELb0EE3mmaINS_16FlashAttnFwdSm90ISE_NS_21CollectiveEpilogueFwdINS2_IJS6_NS3_ILi256EEES7_EEES5_SB_SD_Li256ELb1ELb1ELb0ELb0EEENS_36VarlenDynamicPersistentTileSchedulerILi128ELi96ELi256ELi128ELb0ELb1ELb1ELb1ELb0ELb1EEEE13SharedStorageENS1_6TensorINS1_11ArrayEngineIfLm128EEENS1_6LayoutINS2_IJNS2_IJNS3_ILi2EEEST_NS3_ILi32EEEEEES4_S4_EEENS2_IJNS2_IJS4_ST_NS3_ILi4EEEEEENS3_ILi0EEESZ_EEEEEEENS_7SoftmaxILi2ELi0EEEEEbRKNSE_6ParamsENSA_25PipelineTmaAsyncNoClusterILi2ENSA_16PipelineTmaAsyncILi2EEEEES1B_RNSA_13PipelineStateILj2EEERT0_RT1_iRiRKNS_16SeqlenInfoQKNewKILb1ELb1EEENS2_IJiiiiEEERT_ENKUliT_T0_T1_E_clIZSF_ISO_S12_S14_EbS17_S1B_S1B_S1E_S1G_S1I_iS1J_S1N_S1O_S1Q_EUlRS1R_iE0_NS3_ILb1EEES1Y_EEDaiS1R_S1S_S1T_)
        /*00a4*/ 	.word	0x000004f0


	//----- nvinfo : EIATTR_FRAME_SIZE
	.align		4
.L_63:
        /*00a8*/ 	.byte	0x04, 0x11
        /*00aa*/ 	.short	(.L_65 - .L_64)
	.align		4
.L_64:
        /*00ac*/ 	.word	index@(_ZN7cutlass13device_kernelIN5flash11enable_sm90INS1_16FlashAttnFwdSm90INS1_25CollectiveMainloopFwdSm90ILi2EN4cute5tupleIJNS5_1CILi1EEES8_S8_EEENS6_IJNS7_ILi128EEENS7_ILi96EEENS7_ILi64EEEEEELi256ENS_10bfloat16_tEfNS_4arch4Sm90ELb0ELb1ELb1ELb1ELb0ELb1ELb1ELb1ELb0ELb1ELb0ELb0EEENS1_21CollectiveEpilogueFwdINS6_IJSA_NS7_ILi256EEESB_EEES9_SE_SG_Li256ELb1ELb1ELb0ELb0EEENS1_36VarlenDynamicPersistentTileSchedulerILi128ELi96ELi256ELi128ELb0ELb1ELb1ELb1ELb0ELb1EEEEEEEEEvNT_6ParamsE)
        /*00b0*/ 	.word	0x000004f0


	//----- nvinfo : EIATTR_REGCOUNT
	.align		4
.L_65:
        /*00b4*/ 	.byte	0x04, 0x2f
        /*00b6*/ 	.short	(.L_67 - .L_66)
	.align		4
.L_66:
        /*00b8*/ 	.word	index@(_ZN7cutlass13device_kernelIN5flash11enable_sm90INS1_16FlashAttnFwdSm90INS1_25CollectiveMainloopFwdSm90ILi2EN4cute5tupleIJNS5_1CILi1EEES8_S8_EEENS6_IJNS7_ILi128EEENS7_ILi96EEENS7_ILi64EEEEEELi256ENS_10bfloat16_tEfNS_4arch4Sm90ELb0ELb1ELb1ELb1ELb0ELb0ELb1ELb1ELb0ELb1ELb0ELb0EEENS1_21CollectiveEpilogueFwdINS6_IJSA_NS7_ILi256EEESB_EEES9_SE_SG_Li256ELb1ELb1ELb0ELb0EEENS1_36VarlenDynamicPersistentTileSchedulerILi128ELi96ELi256ELi128ELb0ELb1ELb1ELb1ELb0ELb1EEEEEEEEEvNT_6ParamsE)
        /*00bc*/ 	.word	0x000000a8


	//----- nvinfo : EIATTR_FRAME_SIZE
	.align		4
.L_67:
        /*00c0*/ 	.byte	0x04, 0x11
        /*00c2*/ 	.short	(.L_69 - .L_68)
	.align		4
.L_68:
        /*00c4*/ 	.word	index@($_ZN7cutlass13device_kernelIN5flash11enable_sm90INS1_16FlashAttnFwdSm90INS1_25CollectiveMainloopFwdSm90ILi2EN4cute5tupleIJNS5_1CILi1EEES8_S8_EEENS6_IJNS7_ILi128EEENS7_ILi96EEENS7_ILi64EEEEEELi256ENS_10bfloat16_tEfNS_4arch4Sm90ELb0ELb1ELb1ELb1ELb0ELb0ELb1ELb1ELb0ELb1ELb0ELb0EEENS1_21CollectiveEpilogueFwdINS6_IJSA_NS7_ILi256EEESB_EEES9_SE_SG_Li256ELb1ELb1ELb0ELb0EEENS1_36VarlenDynamicPersistentTileSchedulerILi128ELi96ELi256ELi128ELb0ELb1ELb1ELb1ELb0ELb1EEEEEEEEEvNT_6ParamsE$_ZZN5flash25CollectiveMainloopFwdSm90ILi2EN4cute5tupleIJNS1_1CILi1EEES4_S4_EEENS2_IJNS3_ILi128EEENS3_ILi96EEENS3_ILi64EEEEEELi256EN7cutlass10bfloat16_tEfNSA_4arch4Sm90ELb0ELb1ELb1ELb1ELb0ELb0ELb1ELb1ELb0ELb1ELb0ELb0EE3mmaINS_16FlashAttnFwdSm90ISE_NS_21CollectiveEpilogueFwdINS2_IJS6_NS3_ILi256EEES7_EEES5_SB_SD_Li256ELb1ELb1ELb0ELb0EEENS_36VarlenDynamicPersistentTileSchedulerILi128ELi96ELi256ELi128ELb0ELb1ELb1ELb1ELb0ELb1EEEE13SharedStorageENS1_6TensorINS1_11ArrayEngineIfLm128EEENS1_6LayoutINS2_IJNS2_IJNS3_ILi2EEEST_NS3_ILi32EEEEEES4_S4_EEENS2_IJNS2_IJS4_ST_NS3_ILi4EEEEEENS3_ILi0EEESZ_EEEEEEENS_7SoftmaxILi2ELi0EEEEEbRKNSE_6ParamsENSA_25PipelineTmaAsyncNoClusterILi2ENSA_16PipelineTmaAsyncILi2EEEEES1B_RNSA_13PipelineStateILj2EEERT0_RT1_iRiRKNS_16SeqlenInfoQKNewKILb1ELb0EEENS2_IJiiiiEEERT_ENKUliT_T0_T1_E_clIZSF_ISO_S12_S14_EbS17_S1B_S1B_S1E_S1G_S1I_iS1J_S1N_S1O_S1Q_EUlRS1R_iE1_NS3_ILb0EEENS3_ILb1EEEEEDaiS1R_S1S_S1T_)
        /*00c8*/ 	.word	0x000004e0


	//----- nvinfo : EIATTR_FRAME_SIZE
	.align		4
.L_69:
        /*00cc*/ 	.byte	0x04, 0x11
        /*00ce*/ 	.short	(.L_71 - .L_70)
	.align		4
.L_70:
        /*00d0*/ 	.word	index@(_ZN7cutlass13device_kernelIN5flash11enable_sm90INS1_16FlashAttnFwdSm90INS1_25CollectiveMainloopFwdSm90ILi2EN4cute5tupleIJNS5_1CILi1EEES8_S8_EEENS6_IJNS7_ILi128EEENS7_ILi96EEENS7_ILi64EEEEEELi256ENS_10bfloat16_tEfNS_4arch4Sm90ELb0ELb1ELb1ELb1ELb0ELb0ELb1ELb1ELb0ELb1ELb0ELb0EEENS1_21CollectiveEpilogueFwdINS6_IJSA_NS7_ILi256EEESB_EEES9_SE_SG_Li256ELb1ELb1ELb0ELb0EEENS1_36VarlenDynamicPersistentTileSchedulerILi128ELi96ELi256ELi128ELb0ELb1ELb1ELb1ELb0ELb1EEEEEEEEEvNT_6ParamsE)
        /*00d4*/ 	.word	0x000004e0


	//----- nvinfo : EIATTR_REGCOUNT
	.align		4
.L_71:
        /*00d8*/ 	.byte	0x04, 0x2f
        /*00da*/ 	.short	(.L_73 - .L_72)
	.align		4
.L_72:
        /*00dc*/ 	.word	index@(_ZN7cutlass13device_kernelIN5flash11enable_sm90INS1_16FlashAttnFwdSm90INS1_25CollectiveMainloopFwdSm90ILi2EN4cute5tupleIJNS5_1CILi1EEES8_S8_EEENS6_IJNS7_ILi128EEENS7_ILi96EEENS7_ILi64EEEEEELi256ENS_10bfloat16_tEfNS_4arch4Sm90ELb0ELb1ELb1ELb1ELb0ELb1ELb0ELb1ELb0ELb1ELb0ELb0EEENS1_21CollectiveEpilogueFwdINS6_IJSA_NS7_ILi256EEESB_EEES9_SE_SG_Li256ELb1ELb1ELb0ELb0EEENS1_36VarlenDynamicPersistentTileSchedulerILi128ELi96ELi256ELi128ELb0ELb1ELb1ELb1ELb0ELb1EEEEEEEEEvNT_6ParamsE)
        /*00e0*/ 	.word	0x000000a8


	//----- nvinfo : EIATTR_FRAME_SIZE
	.align		4
.L_73:
        /*00e4*/ 	.byte	0x04, 0x11
        /*00e6*/ 	.short	(.L_75 - .L_74)
	.align		4
.L_74:
        /*00e8*/ 	.word	index@(_ZN7cutlass13device_kernelIN5flash11enable_sm90INS1_16FlashAttnFwdSm90INS1_25CollectiveMainloopFwdSm90ILi2EN4cute5tupleIJNS5_1CILi1EEES8_S8_EEENS6_IJNS7_ILi128EEENS7_ILi96EEENS7_ILi64EEEEEELi256ENS_10bfloat16_tEfNS_4arch4Sm90ELb0ELb1ELb1ELb1ELb0ELb1ELb0ELb1ELb0ELb1ELb0ELb0EEENS1_21CollectiveEpilogueFwdINS6_IJSA_NS7_ILi256EEESB_EEES9_SE_SG_Li256ELb1ELb1ELb0ELb0EEENS1_36VarlenDynamicPersistentTileSchedulerILi128ELi96ELi256ELi128ELb0ELb1ELb1ELb1ELb0ELb1EEEEEEEEEvNT_6ParamsE)
        /*00ec*/ 	.word	0x00000058


	//----- nvinfo : EIATTR_REGCOUNT
	.align		4
.L_75:
        /*00f0*/ 	.byte	0x04, 0x2f
        /*00f2*/ 	.short	(.L_77 - .L_76)
	.align		4
.L_76:
        /*00f4*/ 	.word	index@(_ZN7cutlass13device_kernelIN5flash11enable_sm90INS1_16FlashAttnFwdSm90INS1_25CollectiveMainloopFwdSm90ILi2EN4cute5tupleIJNS5_1CILi1EEES8_S8_EEENS6_IJNS7_ILi128EEENS7_ILi96EEENS7_ILi64EEEEEELi256ENS_10bfloat16_tEfNS_4arch4Sm90ELb0ELb1ELb1ELb1ELb0ELb0ELb0ELb1ELb0ELb1ELb0ELb0EEENS1_21CollectiveEpilogueFwdINS6_IJSA_NS7_ILi256EEESB_EEES9_SE_SG_Li256ELb1ELb1ELb0ELb0EEENS1_36VarlenDynamicPersistentTileSchedulerILi128ELi96ELi256ELi128ELb0ELb1ELb1ELb1ELb0ELb1EEEEEEEEEvNT_6ParamsE)
        /*00f8*/ 	.word	0x000000a8


	//----- nvinfo : EIATTR_FRAME_SIZE
	.align		4
.L_77:
        /*00fc*/ 	.byte	0x04, 0x11
        /*00fe*/ 	.short	(.L_79 - .L_78)
	.align		4
.L_78:
        /*0100*/ 	.word	index@(_ZN7cutlass13device_kernelIN5flash11enable_sm90INS1_16FlashAttnFwdSm90INS1_25CollectiveMainloopFwdSm90ILi2EN4cute5tupleIJNS5_1CILi1EEES8_S8_EEENS6_IJNS7_ILi128EEENS7_ILi96EEENS7_ILi64EEEEEELi256ENS_10bfloat16_tEfNS_4arch4Sm90ELb0ELb1ELb1ELb1ELb0ELb0ELb0ELb1ELb0ELb1ELb0ELb0EEENS1_21CollectiveEpilogueFwdINS6_IJSA_NS7_ILi256EEESB_EEES9_SE_SG_Li256ELb1ELb1ELb0ELb0EEENS1_36VarlenDynamicPersistentTileSchedulerILi128ELi96ELi256ELi128ELb0ELb1ELb1ELb1ELb0ELb1EEEEEEEEEvNT_6ParamsE)
        /*0104*/ 	.word	0x00000048


	//----- nvinfo : EIATTR_REGCOUNT
	.align		4
.L_79:
        /*0108*/ 	.byte	0x04, 0x2f
        /*010a*/ 	.short	(.L_81 - .L_80)
	.align		4
.L_80:
        /*010c*/ 	.word	index@(_ZN7cutlass13device_kernelIN5flash11enable_sm90INS1_16FlashAttnFwdSm90INS1_25CollectiveMainloopFwdSm90ILi2EN4cute5tupleIJNS5_1CILi1EEES8_S8_EEENS6_IJNS7_ILi128EEENS7_ILi96EEENS7_ILi64EEEEEELi256ENS_10bfloat16_tEfNS_4arch4Sm90ELb0ELb1ELb1ELb0ELb0ELb0ELb1ELb1ELb0ELb1ELb0ELb0EEENS1_21CollectiveEpilogueFwdINS6_IJSA_NS7_ILi256EEESB_EEES9_SE_SG_Li256ELb0ELb1ELb0ELb0EEENS1_30DynamicPersistentTileSchedulerILi256ELi128ELb0ELb1ELb1EEEEEEEEEvNT_6ParamsE)
        /*0110*/ 	.word	0x000000a8


	//----- nvinfo : EIATTR_FRAME_SIZE
	.align		4
.L_81:
        /*0114*/ 	.byte	0x04, 0x11
        /*0116*/ 	.short	(.L_83 - .L_82)
	.align		4
.L_82:
        /*0118*/ 	.word	index@($_ZN7cutlass13device_kernelIN5flash11enable_sm90INS1_16FlashAttnFwdSm90INS1_25CollectiveMainloopFwdSm90ILi2EN4cute5tupleIJNS5_1CILi1EEES8_S8_EEENS6_IJNS7_ILi128EEENS7_ILi96EEENS7_ILi64EEEEEELi256ENS_10bfloat16_tEfNS_4arch4Sm90ELb0ELb1ELb1ELb0ELb0ELb0ELb1ELb1ELb0ELb1ELb0ELb0EEENS1_21CollectiveEpilogueFwdINS6_IJSA_NS7_ILi256EEESB_EEES9_SE_SG_Li256ELb0ELb1ELb0ELb0EEENS1_30DynamicPersistentTileSchedulerILi256ELi128ELb0ELb1ELb1EEEEEEEEEvNT_6ParamsE$_ZZN5flash25CollectiveMainloopFwdSm90ILi2EN4cute5tupleIJNS1_1CILi1EEES4_S4_EEENS2_IJNS3_ILi128EEENS3_ILi96EEENS3_ILi64EEEEEELi256EN7cutlass10bfloat16_tEfNSA_4arch4Sm90ELb0ELb1ELb1ELb0ELb0ELb0ELb1ELb1ELb0ELb1ELb0ELb0EE3mmaINS_16FlashAttnFwdSm90ISE_NS_21CollectiveEpilogueFwdINS2_IJS6_NS3_ILi256EEES7_EEES5_SB_SD_Li256ELb0ELb1ELb0ELb0EEENS_30DynamicPersistentTileSchedulerILi256ELi128ELb0ELb1ELb1EEEE13SharedStorageENS1_6TensorINS1_11ArrayEngineIfLm128EEENS1_6LayoutINS2_IJNS2_IJNS3_ILi2EEEST_NS3_ILi32EEEEEES4_S4_EEENS2_IJNS2_IJS4_ST_NS3_ILi4EEEEEENS3_ILi0EEESZ_EEEEEEENS_7SoftmaxILi2ELi0EEEEEbRKNSE_6ParamsENSA_25PipelineTmaAsyncNoClusterILi2ENSA_16PipelineTmaAsyncILi2EEEEES1B_RNSA_13PipelineStateILj2EEERT0_RT1_iRiRKNS_16SeqlenInfoQKNewKILb0ELb0EEENS2_IJiiiiEEERT_ENKUliT_T0_T1_E_clIZSF_ISO_S12_S14_EbS17_S1B_S1B_S1E_S1G_S1I_iS1J_S1N_S1O_S1Q_EUlRS1R_iE1_NS3_ILb0EEENS3_ILb1EEEEEDaiS1R_S1S_S1T_)
        /*011c*/ 	.word	0x000004c0


	//----- nvinfo : EIATTR_FRAME_SIZE
	.align		4
.L_83:
        /*0120*/ 	.byte	0x04, 0x11
        /*0122*/ 	.short	(.L_85 - .L_84)
	.align		4
.L_84:
        /*0124*/ 	.word	index@(_ZN7cutlass13device_kernelIN5flash11enable_sm90INS1_16FlashAttnFwdSm90INS1_25CollectiveMainloopFwdSm90ILi2EN4cute5tupleIJNS5_1CILi1EEES8_S8_EEENS6_IJNS7_ILi128EEENS7_ILi96EEENS7_ILi64EEEEEELi256ENS_10bfloat16_tEfNS_4arch4Sm90ELb0ELb1ELb1ELb0ELb0ELb0ELb1ELb1ELb0ELb1ELb0ELb0EEENS1_21CollectiveEpilogueFwdINS6_IJSA_NS7_ILi256EEESB_EEES9_SE_SG_Li256ELb0ELb1ELb0ELb0EEENS1_30DynamicPersistentTileSchedulerILi256ELi128ELb0ELb1ELb1EEEEEEEEEvNT_6ParamsE)
        /*0128*/ 	.word	0x000004c0


	//----- nvinfo : EIATTR_REGCOUNT
	.align		4
.L_85:
        /*012c*/ 	.byte	0x04, 0x2f
        /*012e*/ 	.short	(.L_87 - .L_86)
	.align		4
.L_86:
        /*0130*/ 	.word	index@(_ZN7cutlass13device_kernelIN5flash11enable_sm90INS1_16FlashAttnFwdSm90INS1_25CollectiveMainloopFwdSm90ILi2EN4cute5tupleIJNS5_1CILi1EEES8_S8_EEENS6_IJNS7_ILi128EEENS7_ILi96EEENS7_ILi64EEEEEELi256ENS_10bfloat16_tEfNS_4arch4Sm90ELb0ELb1ELb1ELb0ELb0ELb0ELb0ELb1ELb0ELb1ELb0ELb0EEENS1_21CollectiveEpilogueFwdINS6_IJSA_NS7_ILi256EEESB_EEES9_SE_SG_Li256ELb0ELb1ELb0ELb0EEENS1_30DynamicPersistentTileSchedulerILi256ELi128ELb0ELb1ELb1EEEEEEEEEvNT_6ParamsE)
        /*0134*/ 	.word	0x000000a8


	//----- nvinfo : EIATTR_FRAME_SIZE
	.align		4
.L_87:
        /*0138*/ 	.byte	0x04, 0x11
        /*013a*/ 	.short	(.L_89 - .L_88)
	.align		4
.L_88:
        /*013c*/ 	.word	index@(_ZN7cutlass13device_kernelIN5flash11enable_sm90INS1_16FlashAttnFwdSm90INS1_25CollectiveMainloopFwdSm90ILi2EN4cute5tupleIJNS5_1CILi1EEES8_S8_EEENS6_IJNS7_ILi128EEENS7_ILi96EEENS7_ILi64EEEEEELi256ENS_10bfloat16_tEfNS_4arch4Sm90ELb0ELb1ELb1ELb0ELb0ELb0ELb0ELb1ELb0ELb1ELb0ELb0EEENS1_21CollectiveEpilogueFwdINS6_IJSA_NS7_ILi256EEESB_EEES9_SE_SG_Li256ELb0ELb1ELb0ELb0EEENS1_30DynamicPersistentTileSchedulerILi256ELi128ELb0ELb1ELb1EEEEEEEEEvNT_6ParamsE)
        /*0140*/ 	.word	0x00000020


	//----- nvinfo : EIATTR_REGCOUNT
	.align		4
.L_89:
        /*0144*/ 	.byte	0x04, 0x2f
        /*0146*/ 	.short	(.L_91 - .L_90)
	.align		4
.L_90:
        /*0148*/ 	.word	index@(_ZN7cutlass13device_kernelIN5flash11enable_sm90INS1_16FlashAttnFwdSm90INS1_25CollectiveMainloopFwdSm90ILi2EN4cute5tupleIJNS5_1CILi1EEES8_S8_EEENS6_IJNS7_ILi128EEENS7_ILi96EEENS7_ILi64EEEEEELi256ENS_10bfloat16_tEfNS_4arch4Sm90ELb0ELb0ELb1ELb1ELb0ELb1ELb1ELb1ELb0ELb1ELb0ELb0EEENS1_21CollectiveEpilogueFwdINS6_IJSA_NS7_ILi256EEESB_EEES9_SE_SG_Li256ELb1ELb1ELb0ELb0EEENS1_36VarlenDynamicPersistentTileSchedulerILi128ELi96ELi256ELi128ELb0ELb1ELb1ELb0ELb1ELb1EEEEEEEEEvNT_6ParamsE)
        /*014c*/ 	.word	0x000000a8


	//----- nvinfo : EIATTR_FRAME_SIZE
	.align		4
.L_91:
        /*0150*/ 	.byte	0x04, 0x11
        /*0152*/ 	.short	(.L_93 - .L_92)
	.align		4
.L_92:
        /*0154*/ 	.word	index@(_ZN7cutlass13device_kernelIN5flash11enable_sm90INS1_16FlashAttnFwdSm90INS1_25CollectiveMainloopFwdSm90ILi2EN4cute5tupleIJNS5_1CILi1EEES8_S8_EEENS6_IJNS7_ILi128EEENS7_ILi96EEENS7_ILi64EEEEEELi256ENS_10bfloat16_tEfNS_4arch4Sm90ELb0ELb0ELb1ELb1ELb0ELb1ELb1ELb1ELb0ELb1ELb0ELb0EEENS1_21CollectiveEpilogueFwdINS6_IJSA_NS7_ILi256EEESB_EEES9_SE_SG_Li256ELb1ELb1ELb0ELb0EEENS1_36VarlenDynamicPersistentTileSchedulerILi128ELi96ELi256ELi128ELb0ELb1ELb1ELb0ELb1ELb1EEEEEEEEEvNT_6ParamsE)
        /*0158*/ 	.word	0x00000098


	//----- nvinfo : EIATTR_REGCOUNT
	.align		4
.L_93:
        /*015c*/ 	.byte	0x04, 0x2f
        /*015e*/ 	.short	(.L_95 - .L_94)
	.align		4
.L_94:
        /*0160*/ 	.word	index@(_ZN7cutlass13device_kernelIN5flash11enable_sm90INS1_16FlashAttnFwdSm90INS1_25CollectiveMainloopFwdSm90ILi2EN4cute5tupleIJNS5_1CILi1EEES8_S8_EEENS6_IJNS7_ILi128EEENS7_ILi96EEENS7_ILi64EEEEEELi256ENS_10bfloat16_tEfNS_4arch4Sm90ELb0ELb0ELb1ELb1ELb0ELb0ELb1ELb1ELb0ELb1ELb0ELb0EEENS1_21CollectiveEpilogueFwdINS6_IJSA_NS7_ILi256EEESB_EEES9_SE_SG_Li256ELb1ELb1ELb0ELb0EEENS1_36VarlenDynamicPersistentTileSchedulerILi128ELi96ELi256ELi128ELb0ELb1ELb1ELb0ELb1ELb1EEEEEEEEEvNT_6ParamsE)
        /*0164*/ 	.word	0x000000a8


	//----- nvinfo : EIATTR_FRAME_SIZE
	.align		4
.L_95:
        /*0168*/ 	.byte	0x04, 0x11
        /*016a*/ 	.short	(.L_97 - .L_96)
	.align		4
.L_96:
        /*016c*/ 	.word	index@(_ZN7cutlass13device_kernelIN5flash11enable_sm90INS1_16FlashAttnFwdSm90INS1_25CollectiveMainloopFwdSm90ILi2EN4cute5tupleIJNS5_1CILi1EEES8_S8_EEENS6_IJNS7_ILi128EEENS7_ILi96EEENS7_ILi64EEEEEELi256ENS_10bfloat16_tEfNS_4arch4Sm90ELb0ELb0ELb1ELb1ELb0ELb0ELb1ELb1ELb0ELb1ELb0ELb0EEENS1_21CollectiveEpilogueFwdINS6_IJSA_NS7_ILi256EEESB_EEES9_SE_SG_Li256ELb1ELb1ELb0ELb0EEENS1_36VarlenDynamicPersistentTileSchedulerILi128ELi96ELi256ELi128ELb0ELb1ELb1ELb0ELb1ELb1EEEEEEEEEvNT_6ParamsE)
        /*0170*/ 	.word	0x00000078


	//----- nvinfo : EIATTR_REGCOUNT
	.align		4
.L_97:
        /*0174*/ 	.byte	0x04, 0x2f
        /*0176*/ 	.short	(.L_99 - .L_98)
	.align		4
.L_98:
        /*0178*/ 	.word	index@(_ZN7cutlass13device_kernelIN5flash11enable_sm90INS1_16FlashAttnFwdSm90INS1_25CollectiveMainloopFwdSm90ILi2EN4cute5tupleIJNS5_1CILi1EEES8_S8_EEENS6_IJNS7_ILi128EEENS7_ILi96EEENS7_ILi64EEEEEELi256ENS_10bfloat16_tEfNS_4arch4Sm90ELb0ELb0ELb1ELb1ELb0ELb1ELb0ELb1ELb0ELb1ELb0ELb0EEENS1_21CollectiveEpilogueFwdINS6_IJSA_NS7_ILi256EEESB_EEES9_SE_SG_Li256ELb1ELb1ELb0ELb0EEENS1_36VarlenDynamicPersistentTileSchedulerILi128ELi96ELi256ELi128ELb0ELb1ELb1ELb0ELb1ELb1EEEEEEEEEvNT_6ParamsE)
        /*017c*/ 	.word	0x000000a8


	//----- nvinfo : EIATTR_FRAME_SIZE
	.align		4
.L_99:
        /*0180*/ 	.byte	0x04, 0x11
        /*0182*/ 	.short	(.L_101 - .L_100)
	.align		4
.L_100:
        /*0184*/ 	.word	index@(_ZN7cutlass13device_kernelIN5flash11enable_sm90INS1_16FlashAttnFwdSm90INS1_25CollectiveMainloopFwdSm90ILi2EN4cute5tupleIJNS5_1CILi1EEES8_S8_EEENS6_IJNS7_ILi128EEENS7_ILi96EEENS7_ILi64EEEEEELi256ENS_10bfloat16_tEfNS_4arch4Sm90ELb0ELb0ELb1ELb1ELb0ELb1ELb0ELb1ELb0ELb1ELb0ELb0EEENS1_21CollectiveEpilogueFwdINS6_IJSA_NS7_ILi256EEESB_EEES9_SE_SG_Li256ELb1ELb1ELb0ELb0EEENS1_36VarlenDynamicPersistentTileSchedulerILi128ELi96ELi256ELi128ELb0ELb1ELb1ELb0ELb1ELb1EEEEEEEEEvNT_6ParamsE)
        /*0188*/ 	.word	0x00000068


	//----- nvinfo : EIATTR_REGCOUNT
	.align		4
.L_101:
        /*018c*/ 	.byte	0x04, 0x2f
        /*018e*/ 	.short	(.L_103 - .L_102)
	.align		4
.L_102:
        /*0190*/ 	.word	index@(_ZN7cutlass13device_kernelIN5flash11enable_sm90INS1_16FlashAttnFwdSm90INS1_25CollectiveMainloopFwdSm90ILi2EN4cute5tupleIJNS5_1CILi1EEES8_S8_EEENS6_IJNS7_ILi128EEENS7_ILi96EEENS7_ILi64EEEEEELi256ENS_10bfloat16_tEfNS_4arch4Sm90ELb0ELb0ELb1ELb1ELb0ELb0ELb0ELb1ELb0ELb1ELb0ELb0EEENS1_21CollectiveEpilogueFwdINS6_IJSA_NS7_ILi256EEESB_EEES9_SE_SG_Li256ELb1ELb1ELb0ELb0EEENS1_36VarlenDynamicPersistentTileSchedulerILi128ELi96ELi256ELi128ELb0ELb1ELb1ELb0ELb1ELb1EEEEEEEEEvNT_6ParamsE)
        /*0194*/ 	.word	0x000000a8


	//----- nvinfo : EIATTR_FRAME_SIZE
	.align		4
.L_103:
        /*0198*/ 	.byte	0x04, 0x11
        /*019a*/ 	.short	(.L_105 - .L_104)
	.align		4
.L_104:
        /*019c*/ 	.word	index@(_ZN7cutlass13device_kernelIN5flash11enable_sm90INS1_16FlashAttnFwdSm90INS1_25CollectiveMainloopFwdSm90ILi2EN4cute5tupleIJNS5_1CILi1EEES8_S8_EEENS6_IJNS7_ILi128EEENS7_ILi96EEENS7_ILi64EEEEEELi256ENS_10bfloat16_tEfNS_4arch4Sm90ELb0ELb0ELb1ELb1ELb0ELb0ELb0ELb1ELb0ELb1ELb0ELb0EEENS1_21CollectiveEpilogueFwdINS6_IJSA_NS7_ILi256EEESB_EEES9_SE_SG_Li256ELb1ELb1ELb0ELb0EEENS1_36VarlenDynamicPersistentTileSchedulerILi128ELi96ELi256ELi128ELb0ELb1ELb1ELb0ELb1ELb1EEEEEEEEEvNT_6ParamsE)
        /*01a0*/ 	.word	0x00000060


	//----- nvinfo : EIATTR_REGCOUNT
	.align		4
.L_105:
        /*01a4*/ 	.byte	0x04, 0x2f
        /*01a6*/ 	.short	(.L_107 - .L_106)
	.align		4
.L_106:
        /*01a8*/ 	.word	index@(_ZN7cutlass13device_kernelIN5flash11enable_sm90INS1_16FlashAttnFwdSm90INS1_25CollectiveMainloopFwdSm90ILi2EN4cute5tupleIJNS5_1CILi1EEES8_S8_EEENS6_IJNS7_ILi128EEENS7_ILi96EEENS7_ILi64EEEEEELi256ENS_10bfloat16_tEfNS_4arch4Sm90ELb0ELb0ELb1ELb0ELb0ELb0ELb1ELb1ELb0ELb1ELb0ELb0EEENS1_21CollectiveEpilogueFwdINS6_IJSA_NS7_ILi256EEESB_EEES9_SE_SG_Li256ELb0ELb1ELb0ELb0EEENS1_29StaticPersistentTileSchedulerILb0EEEEEEEEEvNT_6ParamsE)
        /*01ac*/ 	.word	0x000000a8


	//----- nvinfo : EIATTR_FRAME_SIZE
	.align		4
.L_107:
        /*01b0*/ 	.byte	0x04, 0x11
        /*01b2*/ 	.short	(.L_109 - .L_108)
	.align		4
.L_108:
        /*01b4*/ 	.word	index@(_ZN7cutlass13device_kernelIN5flash11enable_sm90INS1_16FlashAttnFwdSm90INS1_25CollectiveMainloopFwdSm90ILi2EN4cute5tupleIJNS5_1CILi1EEES8_S8_EEENS6_IJNS7_ILi128EEENS7_ILi96EEENS7_ILi64EEEEEELi256ENS_10bfloat16_tEfNS_4arch4Sm90ELb0ELb0ELb1ELb0ELb0ELb0ELb1ELb1ELb0ELb1ELb0ELb0EEENS1_21CollectiveEpilogueFwdINS6_IJSA_NS7_ILi256EEESB_EEES9_SE_SG_Li256ELb0ELb1ELb0ELb0EEENS1_29StaticPersistentTileSchedulerILb0EEEEEEEEEvNT_6ParamsE)
        /*01b8*/ 	.word	0x00000068


	//----- nvinfo : EIATTR_REGCOUNT
	.align		4
.L_109:
        /*01bc*/ 	.byte	0x04, 0x2f
        /*01be*/ 	.short	(.L_111 - .L_110)
	.align		4
.L_110:
        /*01c0*/ 	.word	index@(_ZN7cutlass13device_kernelIN5flash11enable_sm90INS1_16FlashAttnFwdSm90INS1_25CollectiveMainloopFwdSm90ILi2EN4cute5tupleIJNS5_1CILi1EEES8_S8_EEENS6_IJNS7_ILi128EEENS7_ILi96EEENS7_ILi64EEEEEELi256ENS_10bfloat16_tEfNS_4arch4Sm90ELb0ELb0ELb1ELb0ELb0ELb0ELb0ELb1ELb0ELb1ELb0ELb0EEENS1_21CollectiveEpilogueFwdINS6_IJSA_NS7_ILi256EEESB_EEES9_SE_SG_Li256ELb0ELb1ELb0ELb0EEENS1_29StaticPersistentTileSchedulerILb0EEEEEEEEEvNT_6ParamsE)
        /*01c4*/ 	.word	0x000000a8


	//----- nvinfo : EIATTR_FRAME_SIZE
	.align		4
.L_111:
        /*01c8*/ 	.byte	0x04, 0x11
        /*01ca*/ 	.short	(.L_113 - .L_112)
	.align		4
.L_112:
        /*01cc*/ 	.word	index@(_ZN7cutlass13device_kernelIN5flash11enable_sm90INS1_16FlashAttnFwdSm90INS1_25CollectiveMainloopFwdSm90ILi2EN4cute5tupleIJNS5_1CILi1EEES8_S8_EEENS6_IJNS7_ILi128EEENS7_ILi96EEENS7_ILi64EEEEEELi256ENS_10bfloat16_tEfNS_4arch4Sm90ELb0ELb0ELb1ELb0ELb0ELb0ELb0ELb1ELb0ELb1ELb0ELb0EEENS1_21CollectiveEpilogueFwdINS6_IJSA_NS7_ILi256EEESB_EEES9_SE_SG_Li256ELb0ELb1ELb0ELb0EEENS1_29StaticPersistentTileSchedulerILb0EEEEEEEEEvNT_6ParamsE)
        /*01d0*/ 	.word	0x00000038


	//----- nvinfo : EIATTR_REGCOUNT
	.align		4
.L_113:
        /*01d4*/ 	.byte	0x04, 0x2f
        /*01d6*/ 	.short	(.L_115 - .L_114)
	.align		4
.L_114:
        /*01d8*/ 	.word	index@(_ZN7cutlass13device_kernelIN5flash11enable_sm90INS1_16FlashAttnFwdSm90INS1_25CollectiveMainloopFwdSm90ILi2EN4cute5tupleIJNS5_1CILi1EEES8_S8_EEENS6_IJNS7_ILi64EEESA_SA_EEELi512ENS_10bfloat16_tEfNS_4arch4Sm90ELb1ELb0ELb1ELb1ELb0ELb1ELb1ELb0ELb0ELb1ELb0ELb0EEENS1_21CollectiveEpilogueFwdINS6_IJSA_NS7_ILi512EEESA_EEES9_SC_SE_Li256ELb1ELb1ELb0ELb0EEENS1_36VarlenDynamicPersistentTileSchedulerILi64ELi64ELi256ELi128ELb0ELb1ELb1ELb1ELb1ELb1EEEEEEEEEvNT_6ParamsE)
        /*01dc*/ 	.word	0x000000a8


	//----- nvinfo : EIATTR_FRAME_SIZE
	.align		4
.L_115:
        /*01e0*/ 	.byte	0x04, 0x11
        /*01e2*/ 	.short	(.L_117 - .L_116)
	.align		4
.L_116:
        /*01e4*/ 	.word	index@(_ZN7cutlass13device_kernelIN5flash11enable_sm90INS1_16FlashAttnFwdSm90INS1_25CollectiveMainloopFwdSm90ILi2EN4cute5tupleIJNS5_1CILi1EEES8_S8_EEENS6_IJNS7_ILi64EEESA_SA_EEELi512ENS_10bfloat16_tEfNS_4arch4Sm90ELb1ELb0ELb1ELb1ELb0ELb1ELb1ELb0ELb0ELb1ELb0ELb0EEENS1_21CollectiveEpilogueFwdINS6_IJSA_NS7_ILi512EEESA_EEES9_SC_SE_Li256ELb1ELb1ELb0ELb0EEENS1_36VarlenDynamicPersistentTileSchedulerILi64ELi64ELi256ELi128ELb0ELb1ELb1ELb1ELb1ELb1EEEEEEEEEvNT_6ParamsE)
        /*01e8*/ 	.word	0x00000070


	//----- nvinfo : EIATTR_REGCOUNT
	.align		4
.L_117:
        /*01ec*/ 	.byte	0x04, 0x2f
        /*01ee*/ 	.short	(.L_119 - .L_118)
	.align		4
.L_118:
        /*01f0*/ 	.word	index@(_ZN7cutlass13device_kernelIN5flash11enable_sm90INS1_16FlashAttnFwdSm90INS1_25CollectiveMainloopFwdSm90ILi2EN4cute5tupleIJNS5_1CILi1EEES8_S8_EEENS6_IJNS7_ILi64EEESA_SA_EEELi512ENS_10bfloat16_tEfNS_4arch4Sm90ELb1ELb0ELb1ELb1ELb0ELb0ELb1ELb0ELb0ELb1ELb0ELb0EEENS1_21CollectiveEpilogueFwdINS6_IJSA_NS7_ILi512EEESA_EEES9_SC_SE_Li256ELb1ELb1ELb0ELb0EEENS1_36VarlenDynamicPersistentTileSchedulerILi64ELi64ELi256ELi128ELb0ELb1ELb1ELb1ELb1ELb1EEEEEEEEEvNT_6ParamsE)
        /*01f4*/ 	.word	0x000000a8


	//----- nvinfo : EIATTR_FRAME_SIZE
	.align		4
.L_119:
        /*01f8*/ 	.byte	0x04, 0x11
        /*01fa*/ 	.short	(.L_121 - .L_120)
	.align		4
.L_120:
        /*01fc*/ 	.word	index@(_ZN7cutlass13device_kernelIN5flash11enable_sm90INS1_16FlashAttnFwdSm90INS1_25CollectiveMainloopFwdSm90ILi2EN4cute5tupleIJNS5_1CILi1EEES8_S8_EEENS6_IJNS7_ILi64EEESA_SA_EEELi512ENS_10bfloat16_tEfNS_4arch4Sm90ELb1ELb0ELb1ELb1ELb0ELb0ELb1ELb0ELb0ELb1ELb0ELb0EEENS1_21CollectiveEpilogueFwdINS6_IJSA_NS7_ILi512EEESA_EEES9_SC_SE_Li256ELb1ELb1ELb0ELb0EEENS1_36VarlenDynamicPersistentTileSchedulerILi64ELi64ELi256ELi128ELb0ELb1ELb1ELb1ELb1ELb1EEEEEEEEEvNT_6ParamsE)
        /*0200*/ 	.word	0x00000068


	//----- nvinfo : EIATTR_REGCOUNT
	.align		4
.L_121:
        /*0204*/ 	.byte	0x04, 0x2f
        /*0206*/ 	.short	(.L_123 - .L_122)
	.align		4
.L_122:
        /*0208*/ 	.word	index@(_ZN7cutlass13device_kernelIN5flash11enable_sm90INS1_16FlashAttnFwdSm90INS1_25CollectiveMainloopFwdSm90ILi2EN4cute5tupleIJNS5_1CILi1EEES8_S8_EEENS6_IJNS7_ILi64EEESA_SA_EEELi512ENS_10bfloat16_tEfNS_4arch4Sm90ELb1ELb0ELb1ELb1ELb0ELb1ELb0ELb0ELb0ELb1ELb0ELb0EEENS1_21CollectiveEpilogueFwdINS6_IJSA_NS7_ILi512EEESA_EEES9_SC_SE_Li256ELb1ELb1ELb0ELb0EEENS1_36VarlenDynamicPersistentTileSchedulerILi64ELi64ELi256ELi128ELb0ELb1ELb1ELb1ELb1ELb1EEEEEEEEEvNT_6ParamsE)
        /*020c*/ 	.word	0x000000a8


	//----- nvinfo : EIATTR_FRAME_SIZE
	.align		4
.L_123:
        /*0210*/ 	.byte	0x04, 0x11
        /*0212*/ 	.short	(.L_125 - .L_124)
	.align		4
.L_124:
        /*0214*/ 	.word	index@(_ZN7cutlass13device_kernelIN5flash11enable_sm90INS1_16FlashAttnFwdSm90INS1_25CollectiveMainloopFwdSm90ILi2EN4cute5tupleIJNS5_1CILi1EEES8_S8_EEENS6_IJNS7_ILi64EEESA_SA_EEELi512ENS_10bfloat16_tEfNS_4arch4Sm90ELb1ELb0ELb1ELb1ELb0ELb1ELb0ELb0ELb0ELb1ELb0ELb0EEENS1_21CollectiveEpilogueFwdINS6_IJSA_NS7_ILi512EEESA_EEES9_SC_SE_Li256ELb1ELb1ELb0ELb0EEENS1_36VarlenDynamicPersistentTileSchedulerILi64ELi64ELi256ELi128ELb0ELb1ELb1ELb1ELb1ELb1EEEEEEEEEvNT_6ParamsE)
        /*0218*/ 	.word	0x00000060


	//----- nvinfo : EIATTR_REGCOUNT
	.align		4
.L_125:
        /*021c*/ 	.byte	0x04, 0x2f
        /*021e*/ 	.short	(.L_127 - .L_126)
	.align		4
.L_126:
        /*0220*/ 	.word	index@(_ZN7cutlass13device_kernelIN5flash11enable_sm90INS1_16FlashAttnFwdSm90INS1_25CollectiveMainloopFwdSm90ILi2EN4cute5tupleIJNS5_1CILi1EEES8_S8_EEENS6_IJNS7_ILi64EEESA_SA_EEELi512ENS_10bfloat16_tEfNS_4arch4Sm90ELb1ELb0ELb1ELb1ELb0ELb0ELb0ELb0ELb0ELb1ELb0ELb0EEENS1_21CollectiveEpilogueFwdINS6_IJSA_NS7_ILi512EEESA_EEES9_SC_SE_Li256ELb1ELb1ELb0ELb0EEENS1_36VarlenDynamicPersistentTileSchedulerILi64ELi64ELi256ELi128ELb0ELb1ELb1ELb1ELb1ELb1EEEEEEEEEvNT_6ParamsE)
        /*0224*/ 	.word	0x000000a8


	//----- nvinfo : EIATTR_FRAME_SIZE
	.align		4
.L_127:
        /*0228*/ 	.byte	0x04, 0x11
        /*022a*/ 	.short	(.L_129 - .L_128)
	.align		4
.L_128:
        /*022c*/ 	.word	index@(_ZN7cutlass13device_kernelIN5flash11enable_sm90INS1_16FlashAttnFwdSm90INS1_25CollectiveMainloopFwdSm90ILi2EN4cute5tupleIJNS5_1CILi1EEES8_S8_EEENS6_IJNS7_ILi64EEESA_SA_EEELi512ENS_10bfloat16_tEfNS_4arch4Sm90ELb1ELb0ELb1ELb1ELb0ELb0ELb0ELb0ELb0ELb1ELb0ELb0EEENS1_21CollectiveEpilogueFwdINS6_IJSA_NS7_ILi512EEESA_EEES9_SC_SE_Li256ELb1ELb1ELb0ELb0EEENS1_36VarlenDynamicPersistentTileSchedulerILi64ELi64ELi256ELi128ELb0ELb1ELb1ELb1ELb1ELb1EEEEEEEEEvNT_6ParamsE)
        /*0230*/ 	.word	0x00000058


	//----- nvinfo : EIATTR_REGCOUNT
	.align		4
.L_129:
        /*0234*/ 	.byte	0x04, 0x2f
        /*0236*/ 	.short	(.L_131 - .L_130)
	.align		4
.L_130:
        /*0238*/ 	.word	index@(_ZN7cutlass13device_kernelIN5flash11enable_sm90INS1_16FlashAttnFwdSm90INS1_25CollectiveMainloopFwdSm90ILi2EN4cute5tupleIJNS5_1CILi1EEES8_S8_EEENS6_IJNS7_ILi64EEESA_SA_EEELi512ENS_10bfloat16_tEfNS_4arch4Sm90ELb1ELb0ELb1ELb0ELb0ELb0ELb1ELb0ELb0ELb1ELb0ELb0EEENS1_21CollectiveEpilogueFwdINS6_IJSA_NS7_ILi512EEESA_EEES9_SC_SE_Li256ELb0ELb1ELb0ELb0EEENS1_30DynamicPersistentTileSchedulerILi256ELi128ELb0ELb1ELb1EEEEEEEEEvNT_6ParamsE)
        /*023c*/ 	.word	0x000000a8


	//----- nvinfo : EIATTR_FRAME_SIZE
	.align		4
.L_131:
        /*0240*/ 	.byte	0x04, 0x11
        /*0242*/ 	.short	(.L_133 - .L_132)
	.align		4
.L_132:
        /*0244*/ 	.word	index@(_ZN7cutlass13device_kernelIN5flash11enable_sm90INS1_16FlashAttnFwdSm90INS1_25CollectiveMainloopFwdSm90ILi2EN4cute5tupleIJNS5_1CILi1EEES8_S8_EEENS6_IJNS7_ILi64EEESA_SA_EEELi512ENS_10bfloat16_tEfNS_4arch4Sm90ELb1ELb0ELb1ELb0ELb0ELb0ELb1ELb0ELb0ELb1ELb0ELb0EEENS1_21CollectiveEpilogueFwdINS6_IJSA_NS7_ILi512EEESA_EEES9_SC_SE_Li256ELb0ELb1ELb0ELb0EEENS1_30DynamicPersistentTileSchedulerILi256ELi128ELb0ELb1ELb1EEEEEEEEEvNT_6ParamsE)
        /*0248*/ 	.word	0x00000048


	//----- nvinfo : EIATTR_REGCOUNT
	.align		4
.L_133:
        /*024c*/ 	.byte	0x04, 0x2f
        /*024e*/ 	.short	(.L_135 - .L_134)
	.align		4
.L_134:
        /*0250*/ 	.word	index@(_ZN7cutlass13device_kernelIN5flash11enable_sm90INS1_16FlashAttnFwdSm90INS1_25CollectiveMainloopFwdSm90ILi2EN4cute5tupleIJNS5_1CILi1EEES8_S8_EEENS6_IJNS7_ILi64EEESA_SA_EEELi512ENS_10bfloat16_tEfNS_4arch4Sm90ELb1ELb0ELb1ELb0ELb0ELb0ELb0ELb0ELb0ELb1ELb0ELb0EEENS1_21CollectiveEpilogueFwdINS6_IJSA_NS7_ILi512EEESA_EEES9_SC_SE_Li256ELb0ELb1ELb0ELb0EEENS1_30DynamicPersistentTileSchedulerILi256ELi128ELb0ELb1ELb1EEEEEEEEEvNT_6ParamsE)
        /*0254*/ 	.word	0x000000a8


	//----- nvinfo : EIATTR_FRAME_SIZE
	.align		4
.L_135:
        /*0258*/ 	.byte	0x04, 0x11
        /*025a*/ 	.short	(.L_137 - .L_136)
	.align		4
.L_136:
        /*025c*/ 	.word	index@(_ZN7cutlass13device_kernelIN5flash11enable_sm90INS1_16FlashAttnFwdSm90INS1_25CollectiveMainloopFwdSm90ILi2EN4cute5tupleIJNS5_1CILi1EEES8_S8_EEENS6_IJNS7_ILi64EEESA_SA_EEELi512ENS_10bfloat16_tEfNS_4arch4Sm90ELb1ELb0ELb1ELb0ELb0ELb0ELb0ELb0ELb0ELb1ELb0ELb0EEENS1_21CollectiveEpilogueFwdINS6_IJSA_NS7_ILi512EEESA_EEES9_SC_SE_Li256ELb0ELb1ELb0ELb0EEENS1_30DynamicPersistentTileSchedulerILi256ELi128ELb0ELb1ELb1EEEEEEEEEvNT_6ParamsE)
        /*0260*/ 	.word	0x00000028


	//----- nvinfo : EIATTR_REGCOUNT
	.align		4
.L_137:
        /*0264*/ 	.byte	0x04, 0x2f
        /*0266*/ 	.short	(.L_139 - .L_138)
	.align		4
.L_138:
        /*0268*/ 	.word	index@(_ZN7cutlass13device_kernelIN5flash11enable_sm90INS1_16FlashAttnFwdSm90INS1_25CollectiveMainloopFwdSm90ILi2EN4cute5tupleIJNS5_1CILi1EEES8_S8_EEENS6_IJNS7_ILi64EEESA_SA_EEELi512ENS_10bfloat16_tEfNS_4arch4Sm90ELb0ELb1ELb1ELb1ELb0ELb1ELb1ELb0ELb0ELb1ELb0ELb0EEENS1_21CollectiveEpilogueFwdINS6_IJSA_NS7_ILi512EEESA_EEES9_SC_SE_Li256ELb1ELb1ELb0ELb0EEENS1_36VarlenDynamicPersistentTileSchedulerILi64ELi64ELi256ELi128ELb0ELb1ELb1ELb1ELb0ELb1EEEEEEEEEvNT_6ParamsE)
        /*026c*/ 	.word	0x000000a8


	//----- nvinfo : EIATTR_FRAME_SIZE
	.align		4
.L_139:
        /*0270*/ 	.byte	0x04, 0x11
        /*0272*/ 	.short	(.L_141 - .L_140)
	.align		4
.L_140:
        /*0274*/ 	.word	index@($_ZN7cutlass13device_kernelIN5flash11enable_sm90INS1_16FlashAttnFwdSm90INS1_25CollectiveMainloopFwdSm90ILi2EN4cute5tupleIJNS5_1CILi1EEES8_S8_EEENS6_IJNS7_ILi64EEESA_SA_EEELi512ENS_10bfloat16_tEfNS_4arch4Sm90ELb0ELb1ELb1ELb1ELb0ELb1ELb1ELb0ELb0ELb1ELb0ELb0EEENS1_21CollectiveEpilogueFwdINS6_IJSA_NS7_ILi512EEESA_EEES9_SC_SE_Li256ELb1ELb1ELb0ELb0EEENS1_36VarlenDynamicPersistentTileSchedulerILi64ELi64ELi256ELi128ELb0ELb1ELb1ELb1ELb0ELb1EEEEEEEEEvNT_6ParamsE$_ZZN5flash25CollectiveMainloopFwdSm90ILi2EN4cute5tupleIJNS1_1CILi1EEES4_S4_EEENS2_IJNS3_ILi64EEES6_S6_EEELi512EN7cutlass10bfloat16_tEfNS8_4arch4Sm90ELb0ELb1ELb1ELb1ELb0ELb1ELb1ELb0ELb0ELb1ELb0ELb0EE3mmaINS_16FlashAttnFwdSm90ISC_NS_21CollectiveEpilogueFwdINS2_IJS6_NS3_ILi512EEES6_EEES5_S9_SB_Li256ELb1ELb1ELb0ELb0EEENS_36VarlenDynamicPersistentTileSchedulerILi64ELi64ELi256ELi128ELb0ELb1ELb1ELb1ELb0ELb1EEEE13SharedStorageENS1_6TensorINS1_11ArrayEngineIfLm128EEENS1_6LayoutINS2_IJNS2_IJNS3_ILi2EEESR_NS3_ILi32EEEEEES4_S4_EEENS2_IJNS2_IJS4_SR_NS3_ILi4EEEEEENS3_ILi0EEESX_EEEEEEENS_7SoftmaxILi2ELi0EEEEEbRKNSC_6ParamsENS8_25PipelineTmaAsyncNoClusterILi2ENS8_16PipelineTmaAsyncILi2EEEEES19_RNS8_13PipelineStateILj2EEERT0_RT1_iRiRKNS_16SeqlenInfoQKNewKILb1ELb1EEENS2_IJiiiiEEERT_ENKUliT_T0_T1_E_clIZSD_ISM_S10_S12_EbS15_S19_S19_S1C_S1E_S1G_iS1H_S1L_S1M_S1O_EUlRS1P_iE0_NS3_ILb1EEES1W_EEDaiS1P_S1Q_S1R_)
        /*0278*/ 	.word	0x000004b0


	//----- nvinfo : EIATTR_FRAME_SIZE
	.align		4
.L_141:
        /*027c*/ 	.byte	0x04, 0x11
        /*027e*/ 	.short	(.L_143 - .L_142)
	.align		4
.L_142:
        /*0280*/ 	.word	index@(_ZN7cutlass13device_kernelIN5flash11enable_sm90INS1_16FlashAttnFwdSm90INS1_25CollectiveMainloopFwdSm90ILi2EN4cute5tupleIJNS5_1CILi1EEES8_S8_EEENS6_IJNS7_ILi64EEESA_SA_EEELi512ENS_10bfloat16_tEfNS_4arch4Sm90ELb0ELb1ELb1ELb1ELb0ELb1ELb1ELb0ELb0ELb1ELb0ELb0EEENS1_21CollectiveEpilogueFwdINS6_IJSA_NS7_ILi512EEESA_EEES9_SC_SE_Li256ELb1ELb1ELb0ELb0EEENS1_36VarlenDynamicPersistentTileSchedulerILi64ELi64ELi256ELi128ELb0ELb1ELb1ELb1ELb0ELb1EEEEEEEEEvNT_6ParamsE)
        /*0284*/ 	.word	0x000004b0


	//----- nvinfo : EIATTR_REGCOUNT
	.align		4
.L_143:
        /*0288*/ 	.byte	0x04, 0x2f
        /*028a*/ 	.short	(.L_145 - .L_144)
	.align		4
.L_144:
        /*028c*/ 	.word	index@(_ZN7cutlass13device_kernelIN5flash11enable_sm90INS1_16FlashAttnFwdSm90INS1_25CollectiveMainloopFwdSm90ILi2EN4cute5tupleIJNS5_1CILi1EEES8_S8_EEENS6_IJNS7_ILi64EEESA_SA_EEELi512ENS_10bfloat16_tEfNS_4arch4Sm90ELb0ELb1ELb1ELb1ELb0ELb0ELb1ELb0ELb0ELb1ELb0ELb0EEENS1_21CollectiveEpilogueFwdINS6_IJSA_NS7_ILi512EEESA_EEES9_SC_SE_Li256ELb1ELb1ELb0ELb0EEENS1_36VarlenDynamicPersistentTileSchedulerILi64ELi64ELi256ELi128ELb0ELb1ELb1ELb1ELb0ELb1EEEEEEEEEvNT_6ParamsE)
        /*0290*/ 	.word	0x000000a8


	//----- nvinfo : EIATTR_FRAME_SIZE
	.align		4
.L_145:
        /*0294*/ 	.byte	0x04, 0x11
        /*0296*/ 	.short	(.L_147 - .L_146)
	.align		4
.L_146:
        /*0298*/ 	.word	index@($_ZN7cutlass13device_kernelIN5flash11enable_sm90INS1_16FlashAttnFwdSm90INS1_25CollectiveMainloopFwdSm90ILi2EN4cute5tupleIJNS5_1CILi1EEES8_S8_EEENS6_IJNS7_ILi64EEESA_SA_EEELi512ENS_10bfloat16_tEfNS_4arch4Sm90ELb0ELb1ELb1ELb1ELb0ELb0ELb1ELb0ELb0ELb1ELb0ELb0EEENS1_21CollectiveEpilogueFwdINS6_IJSA_NS7_ILi512EEESA_EEES9_SC_SE_Li256ELb1ELb1ELb0ELb0EEENS1_36VarlenDynamicPersistentTileSchedulerILi64ELi64ELi256ELi128ELb0ELb1ELb1ELb1ELb0ELb1EEEEEEEEEvNT_6ParamsE$_ZZN5flash25CollectiveMainloopFwdSm90ILi2EN4cute5tupleIJNS1_1CILi1EEES4_S4_EEENS2_IJNS3_ILi64EEES6_S6_EEELi512EN7cutlass10bfloat16_tEfNS8_4arch4Sm90ELb0ELb1ELb1ELb1ELb0ELb0ELb1ELb0ELb0ELb1ELb0ELb0EE3mmaINS_16FlashAttnFwdSm90ISC_NS_21CollectiveEpilogueFwdINS2_IJS6_NS3_ILi512EEES6_EEES5_S9_SB_Li256ELb1ELb1ELb0ELb0EEENS_36VarlenDynamicPersistentTileSchedulerILi64ELi64ELi256ELi128ELb0ELb1ELb1ELb1ELb0ELb1EEEE13SharedStorageENS1_6TensorINS1_11ArrayEngineIfLm128EEENS1_6LayoutINS2_IJNS2_IJNS3_ILi2EEESR_NS3_ILi32EEEEEES4_S4_EEENS2_IJNS2_IJS4_SR_NS3_ILi4EEEEEENS3_ILi0EEESX_EEEEEEENS_7SoftmaxILi2ELi0EEEEEbRKNSC_6ParamsENS8_25PipelineTmaAsyncNoClusterILi2ENS8_16PipelineTmaAsyncILi2EEEEES19_RNS8_13PipelineStateILj2EEERT0_RT1_iRiRKNS_16SeqlenInfoQKNewKILb1ELb0EEENS2_IJiiiiEEERT_ENKUliT_T0_T1_E_clIZSD_ISM_S10_S12_EbS15_S19_S19_S1C_S1E_S1G_iS1H_S1L_S1M_S1O_EUlRS1P_iE1_NS3_ILb0EEENS3_ILb1EEEEEDaiS1P_S1Q_S1R_)
        /*029c*/ 	.word	0x000004b0


	//----- nvinfo : EIATTR_FRAME_SIZE
	.align		4
.L_147:
        /*02a0*/ 	.byte	0x04, 0x11
        /*02a2*/ 	.short	(.L_149 - .L_148)
	.align		4
.L_148:
        /*02a4*/ 	.word	index@(_ZN7cutlass13device_kernelIN5flash11enable_sm90INS1_16FlashAttnFwdSm90INS1_25CollectiveMainloopFwdSm90ILi2EN4cute5tupleIJNS5_1CILi1EEES8_S8_EEENS6_IJNS7_ILi64EEESA_SA_EEELi512ENS_10bfloat16_tEfNS_4arch4Sm90ELb0ELb1ELb1ELb1ELb0ELb0ELb1ELb0ELb0ELb1ELb0ELb0EEENS1_21CollectiveEpilogueFwdINS6_IJSA_NS7_ILi512EEESA_EEES9_SC_SE_Li256ELb1ELb1ELb0ELb0EEENS1_36VarlenDynamicPersistentTileSchedulerILi64ELi64ELi256ELi128ELb0ELb1ELb1ELb1ELb0ELb1EEEEEEEEEvNT_6ParamsE)
        /*02a8*/ 	.word	0x000004b0


	//----- nvinfo : EIATTR_REGCOUNT
	.align		4
.L_149:
        /*02ac*/ 	.byte	0x04, 0x2f
        /*02ae*/ 	.short	(.L_151 - .L_150)
	.align		4
.L_150:
        /*02b0*/ 	.word	index@(_ZN7cutlass13device_kernelIN5flash11enable_sm90INS1_16FlashAttnFwdSm90INS1_25CollectiveMainloopFwdSm90ILi2EN4cute5tupleIJNS5_1CILi1EEES8_S8_EEENS6_IJNS7_ILi64EEESA_SA_EEELi512ENS_10bfloat16_tEfNS_4arch4Sm90ELb0ELb1ELb1ELb1ELb0ELb1ELb0ELb0ELb0ELb1ELb0ELb0EEENS1_21CollectiveEpilogueFwdINS6_IJSA_NS7_ILi512EEESA_EEES9_SC_SE_Li256ELb1ELb1ELb0ELb0EEENS1_36VarlenDynamicPersistentTileSchedulerILi64ELi64ELi256ELi128ELb0ELb1ELb1ELb1ELb0ELb1EEEEEEEEEvNT_6ParamsE)
        /*02b4*/ 	.word	0x000000a8


	//----- nvinfo : EIATTR_FRAME_SIZE
	.align		4
.L_151:
        /*02b8*/ 	.byte	0x04, 0x11
        /*02ba*/ 	.short	(.L_153 - .L_152)
	.align		4
.L_152:
        /*02bc*/ 	.word	index@(_ZN7cutlass13device_kernelIN5flash11enable_sm90INS1_16FlashAttnFwdSm90INS1_25CollectiveMainloopFwdSm90ILi2EN4cute5tupleIJNS5_1CILi1EEES8_S8_EEENS6_IJNS7_ILi64EEESA_SA_EEELi512ENS_10bfloat16_tEfNS_4arch4Sm90ELb0ELb1ELb1ELb1ELb0ELb1ELb0ELb0ELb0ELb1ELb0ELb0EEENS1_21CollectiveEpilogueFwdINS6_IJSA_NS7_ILi512EEESA_EEES9_SC_SE_Li256ELb1ELb1ELb0ELb0EEENS1_36VarlenDynamicPersistentTileSchedulerILi64ELi64ELi256ELi128ELb0ELb1ELb1ELb1ELb0ELb1EEEEEEEEEvNT_6ParamsE)
        /*02c0*/ 	.word	0x00000050


	//----- nvinfo : EIATTR_REGCOUNT
	.align		4
.L_153:
        /*02c4*/ 	.byte	0x04, 0x2f
        /*02c6*/ 	.short	(.L_155 - .L_154)
	.align		4
.L_154:
        /*02c8*/ 	.word	index@(_ZN7cutlass13device_kernelIN5flash11enable_sm90INS1_16FlashAttnFwdSm90INS1_25CollectiveMainloopFwdSm90ILi2EN4cute5tupleIJNS5_1CILi1EEES8_S8_EEENS6_IJNS7_ILi64EEESA_SA_EEELi512ENS_10bfloat16_tEfNS_4arch4Sm90ELb0ELb1ELb1ELb1ELb0ELb0ELb0ELb0ELb0ELb1ELb0ELb0EEENS1_21CollectiveEpilogueFwdINS6_IJSA_NS7_ILi512EEESA_EEES9_SC_SE_Li256ELb1ELb1ELb0ELb0EEENS1_36VarlenDynamicPersistentTileSchedulerILi64ELi64ELi256ELi128ELb0ELb1ELb1ELb1ELb0ELb1EEEEEEEEEvNT_6ParamsE)
        /*02cc*/ 	.word	0x000000a8


	//----- nvinfo : EIATTR_FRAME_SIZE
	.align		4
.L_155:
        /*02d0*/ 	.byte	0x04, 0x11
        /*02d2*/ 	.short	(.L_157 - .L_156)
	.align		4
.L_156:
        /*02d4*/ 	.word	index@(_ZN7cutlass13device_kernelIN5flash11enable_sm90INS1_16FlashAttnFwdSm90INS1_25CollectiveMainloopFwdSm90ILi2EN4cute5tupleIJNS5_1CILi1EEES8_S8_EEENS6_IJNS7_ILi64EEESA_SA_EEELi512ENS_10bfloat16_tEfNS_4arch4Sm90ELb0ELb1ELb1ELb1ELb0ELb0ELb0ELb0ELb0ELb1ELb0ELb0EEENS1_21CollectiveEpilogueFwdINS6_IJSA_NS7_ILi512EEESA_EEES9_SC_SE_Li256ELb1ELb1ELb0ELb0EEENS1_36VarlenDynamicPersistentTileSchedulerILi64ELi64ELi256ELi128ELb0ELb1ELb1ELb1ELb0ELb1EEEEEEEEEvNT_6ParamsE)
        /*02d8*/ 	.word	0x00000048


	//----- nvinfo : EIATTR_REGCOUNT
	.align		4
.L_157:
        /*02dc*/ 	.byte	0x04, 0x2f
        /*02de*/ 	.short	(.L_159 - .L_158)
	.align		4
.L_158:
        /*02e0*/ 	.word	index@(_ZN7cutlass13device_kernelIN5flash11enable_sm90INS1_16FlashAttnFwdSm90INS1_25CollectiveMainloopFwdSm90ILi2EN4cute5tupleIJNS5_1CILi1EEES8_S8_EEENS6_IJNS7_ILi64EEESA_SA_EEELi512ENS_10bfloat16_tEfNS_4arch4Sm90ELb0ELb1ELb1ELb0ELb0ELb0ELb1ELb0ELb0ELb1ELb0ELb0EEENS1_21CollectiveEpilogueFwdINS6_IJSA_NS7_ILi512EEESA_EEES9_SC_SE_Li256ELb0ELb1ELb0ELb0EEENS1_30DynamicPersistentTileSchedulerILi256ELi128ELb0ELb1ELb1EEEEEEEEEvNT_6ParamsE)
        /*02e4*/ 	.word	0x000000a8


	//----- nvinfo : EIATTR_FRAME_SIZE
	.align		4
.L_159:
        /*02e8*/ 	.byte	0x04, 0x11
        /*02ea*/ 	.short	(.L_161 - .L_160)
	.align		4
.L_160:
        /*02ec*/ 	.word	index@($_ZN7cutlass13device_kernelIN5flash11enable_sm90INS1_16FlashAttnFwdSm90INS1_25CollectiveMainloopFwdSm90ILi2EN4cute5tupleIJNS5_1CILi1EEES8_S8_EEENS6_IJNS7_ILi64EEESA_SA_EEELi512ENS_10bfloat16_tEfNS_4arch4Sm90ELb0ELb1ELb1ELb0ELb0ELb0ELb1ELb0ELb0ELb1ELb0ELb0EEENS1_21CollectiveEpilogueFwdINS6_IJSA_NS7_ILi512EEESA_EEES9_SC_SE_Li256ELb0ELb1ELb0ELb0EEENS1_30DynamicPersistentTileSchedulerILi256ELi128ELb0ELb1ELb1EEEEEEEEEvNT_6ParamsE$_ZZN5flash25CollectiveMainloopFwdSm90ILi2EN4cute5tupleIJNS1_1CILi1EEES4_S4_EEENS2_IJNS3_ILi64EEES6_S6_EEELi512EN7cutlass10bfloat16_tEfNS8_4arch4Sm90ELb0ELb1ELb1ELb0ELb0ELb0ELb1ELb0ELb0ELb1ELb0ELb0EE3mmaINS_16FlashAttnFwdSm90ISC_NS_21CollectiveEpilogueFwdINS2_IJS6_NS3_ILi512EEES6_EEES5_S9_SB_Li256ELb0ELb1ELb0ELb0EEENS_30DynamicPersistentTileSchedulerILi256ELi128ELb0ELb1ELb1EEEE13SharedStorageENS1_6TensorINS1_11ArrayEngineIfLm128EEENS1_6LayoutINS2_IJNS2_IJNS3_ILi2EEESR_NS3_ILi32EEEEEES4_S4_EEENS2_IJNS2_IJS4_SR_NS3_ILi4EEEEEENS3_ILi0EEESX_EEEEEEENS_7SoftmaxILi2ELi0EEEEEbRKNSC_6ParamsENS8_25PipelineTmaAsyncNoClusterILi2ENS8_16PipelineTmaAsyncILi2EEEEES19_RNS8_13PipelineStateILj2EEERT0_RT1_iRiRKNS_16SeqlenInfoQKNewKILb0ELb0EEENS2_IJiiiiEEERT_ENKUliT_T0_T1_E_clIZSD_ISM_S10_S12_EbS15_S19_S19_S1C_S1E_S1G_iS1H_S1L_S1M_S1O_EUlRS1P_iE1_NS3_ILb0EEENS3_ILb1EEEEEDaiS1P_S1Q_S1R_)
        /*02f0*/ 	.word	0x00000490


	//----- nvinfo : EIATTR_FRAME_SIZE
	.align		4
.L_161:
        /*02f4*/ 	.byte	0x04, 0x11
        /*02f6*/ 	.short	(.L_163 - .L_162)
	.align		4
.L_162:
        /*02f8*/ 	.word	index@(_ZN7cutlass13device_kernelIN5flash11enable_sm90INS1_16FlashAttnFwdSm90INS1_25CollectiveMainloopFwdSm90ILi2EN4cute5tupleIJNS5_1CILi1EEES8_S8_EEENS6_IJNS7_ILi64EEESA_SA_EEELi512ENS_10bfloat16_tEfNS_4arch4Sm90ELb0ELb1ELb1ELb0ELb0ELb0ELb1ELb0ELb0ELb1ELb0ELb0EEENS1_21CollectiveEpilogueFwdINS6_IJSA_NS7_ILi512EEESA_EEES9_SC_SE_Li256ELb0ELb1ELb0ELb0EEENS1_30DynamicPersistentTileSchedulerILi256ELi128ELb0ELb1ELb1EEEEEEEEEvNT_6ParamsE)
        /*02fc*/ 	.word	0x00000490


	//----- nvinfo : EIATTR_REGCOUNT
	.align		4
.L_163:
        /*0300*/ 	.byte	0x04, 0x2f
        /*0302*/ 	.short	(.L_165 - .L_164)
	.align		4
.L_164:
        /*0304*/ 	.word	index@(_ZN7cutlass13device_kernelIN5flash11enable_sm90INS1_16FlashAttnFwdSm90INS1_25CollectiveMainloopFwdSm90ILi2EN4cute5tupleIJNS5_1CILi1EEES8_S8_EEENS6_IJNS7_ILi64EEESA_SA_EEELi512ENS_10bfloat16_tEfNS_4arch4Sm90ELb0ELb1ELb1ELb0ELb0ELb0ELb0ELb0ELb0ELb1ELb0ELb0EEENS1_21CollectiveEpilogueFwdINS6_IJSA_NS7_ILi512EEESA_EEES9_SC_SE_Li256ELb0ELb1ELb0ELb0EEENS1_30DynamicPersistentTileSchedulerILi256ELi128ELb0ELb1ELb1EEEEEEEEEvNT_6ParamsE)
        /*0308*/ 	.word	0x000000a8


	//----- nvinfo : EIATTR_FRAME_SIZE
	.align		4
.L_165:
        /*030c*/ 	.byte	0x04, 0x11
        /*030e*/ 	.short	(.L_167 - .L_166)
	.align		4
.L_166:
        /*0310*/ 	.word	index@(_ZN7cutlass13device_kernelIN5flash11enable_sm90INS1_16FlashAttnFwdSm90INS1_25CollectiveMainloopFwdSm90ILi2EN4cute5tupleIJNS5_1CILi1EEES8_S8_EEENS6_IJNS7_ILi64EEESA_SA_EEELi512ENS_10bfloat16_tEfNS_4arch4Sm90ELb0ELb1ELb1ELb0ELb0ELb0ELb0ELb0ELb0ELb1ELb0ELb0EEENS1_21CollectiveEpilogueFwdINS6_IJSA_NS7_ILi512EEESA_EEES9_SC_SE_Li256ELb0ELb1ELb0ELb0EEENS1_30DynamicPersistentTileSchedulerILi256ELi128ELb0ELb1ELb1EEEEEEEEEvNT_6ParamsE)
        /*0314*/ 	.word	0x00000028


	//----- nvinfo : EIATTR_REGCOUNT
	.align		4
.L_167:
        /*0318*/ 	.byte	0x04, 0x2f
        /*031a*/ 	.short	(.L_169 - .L_168)
	.align		4
.L_168:
        /*031c*/ 	.word	index@(_ZN7cutlass13device_kernelIN5flash11enable_sm90INS1_16FlashAttnFwdSm90INS1_25CollectiveMainloopFwdSm90ILi2EN4cute5tupleIJNS5_1CILi1EEES8_S8_EEENS6_IJNS7_ILi64EEESA_SA_EEELi512ENS_10bfloat16_tEfNS_4arch4Sm90ELb0ELb0ELb1ELb1ELb0ELb1ELb1ELb0ELb0ELb1ELb0ELb0EEENS1_21CollectiveEpilogueFwdINS6_IJSA_NS7_ILi512EEESA_EEES9_SC_SE_Li256ELb1ELb1ELb0ELb0EEENS1_36VarlenDynamicPersistentTileSchedulerILi64ELi64ELi256ELi128ELb0ELb1ELb1ELb0ELb1ELb1EEEEEEEEEvNT_6ParamsE)
        /*0320*/ 	.word	0x000000a8


	//----- nvinfo : EIATTR_FRAME_SIZE
	.align		4
.L_169:
        /*0324*/ 	.byte	0x04, 0x11
        /*0326*/ 	.short	(.L_171 - .L_170)
	.align		4
.L_170:
        /*0328*/ 	.word	index@(_ZN7cutlass13device_kernelIN5flash11enable_sm90INS1_16FlashAttnFwdSm90INS1_25CollectiveMainloopFwdSm90ILi2EN4cute5tupleIJNS5_1CILi1EEES8_S8_EEENS6_IJNS7_ILi64EEESA_SA_EEELi512ENS_10bfloat16_tEfNS_4arch4Sm90ELb0ELb0ELb1ELb1ELb0ELb1ELb1ELb0ELb0ELb1ELb0ELb0EEENS1_21CollectiveEpilogueFwdINS6_IJSA_NS7_ILi512EEESA_EEES9_SC_SE_Li256ELb1ELb1ELb0ELb0EEENS1_36VarlenDynamicPersistentTileSchedulerILi64ELi64ELi256ELi128ELb0ELb1ELb1ELb0ELb1ELb1EEEEEEEEEvNT_6ParamsE)
        /*032c*/ 	.word	0x00000078


	//----- nvinfo : EIATTR_REGCOUNT
	.align		4
.L_171:
        /*0330*/ 	.byte	0x04, 0x2f
        /*0332*/ 	.short	(.L_173 - .L_172)
	.align		4
.L_172:
        /*0334*/ 	.word	index@(_ZN7cutlass13device_kernelIN5flash11enable_sm90INS1_16FlashAttnFwdSm90INS1_25CollectiveMainloopFwdSm90ILi2EN4cute5tupleIJNS5_1CILi1EEES8_S8_EEENS6_IJNS7_ILi64EEESA_SA_EEELi512ENS_10bfloat16_tEfNS_4arch4Sm90ELb0ELb0ELb1ELb1ELb0ELb0ELb1ELb0ELb0ELb1ELb0ELb0EEENS1_21CollectiveEpilogueFwdINS6_IJSA_NS7_ILi512EEESA_EEES9_SC_SE_Li256ELb1ELb1ELb0ELb0EEENS1_36VarlenDynamicPersistentTileSchedulerILi64ELi64ELi256ELi128ELb0ELb1ELb1ELb0ELb1ELb1EEEEEEEEEvNT_6ParamsE)
        /*0338*/ 	.word	0x000000a8


	//----- nvinfo : EIATTR_FRAME_SIZE
	.align		4
.L_173:
        /*033c*/ 	.byte	0x04, 0x11
        /*033e*/ 	.short	(.L_175 - .L_174)
	.align		4
.L_174:
        /*0340*/ 	.word	index@(_ZN7cutlass13device_kernelIN5flash11enable_sm90INS1_16FlashAttnFwdSm90INS1_25CollectiveMainloopFwdSm90ILi2EN4cute5tupleIJNS5_1CILi1EEES8_S8_EEENS6_IJNS7_ILi64EEESA_SA_EEELi512ENS_10bfloat16_tEfNS_4arch4Sm90ELb0ELb0ELb1ELb1ELb0ELb0ELb1ELb0ELb0ELb1ELb0ELb0EEENS1_21CollectiveEpilogueFwdINS6_IJSA_NS7_ILi512EEESA_EEES9_SC_SE_Li256ELb1ELb1ELb0ELb0EEENS1_36VarlenDynamicPersistentTileSchedulerILi64ELi64ELi256ELi128ELb0ELb1ELb1ELb0ELb1ELb1EEEEEEEEEvNT_6ParamsE)
        /*0344*/ 	.word	0x00000070


	//----- nvinfo : EIATTR_REGCOUNT
	.align		4
.L_175:
        /*0348*/ 	.byte	0x04, 0x2f
        /*034a*/ 	.short	(.L_177 - .L_176)
	.align		4
.L_176:
        /*034c*/ 	.word	index@(_ZN7cutlass13device_kernelIN5flash11enable_sm90INS1_16FlashAttnFwdSm90INS1_25CollectiveMainloopFwdSm90ILi2EN4cute5tupleIJNS5_1CILi1EEES8_S8_EEENS6_IJNS7_ILi64EEESA_SA_EEELi512ENS_10bfloat16_tEfNS_4arch4Sm90ELb0ELb0ELb1ELb1ELb0ELb1ELb0ELb0ELb0ELb1ELb0ELb0EEENS1_21CollectiveEpilogueFwdINS6_IJSA_NS7_ILi512EEESA_EEES9_SC_SE_Li256ELb1ELb1ELb0ELb0EEENS1_36VarlenDynamicPersistentTileSchedulerILi64ELi64ELi256ELi128ELb0ELb1ELb1ELb0ELb1ELb1EEEEEEEEEvNT_6ParamsE)
        /*0350*/ 	.word	0x000000a8


	//----- nvinfo : EIATTR_FRAME_SIZE
	.align		4
.L_177:
        /*0354*/ 	.byte	0x04, 0x11
        /*0356*/ 	.short	(.L_179 - .L_178)
	.align		4
.L_178:
        /*0358*/ 	.word	index@(_ZN7cutlass13device_kernelIN5flash11enable_sm90INS1_16FlashAttnFwdSm90INS1_25CollectiveMainloopFwdSm90ILi2EN4cute5tupleIJNS5_1CILi1EEES8_S8_EEENS6_IJNS7_ILi64EEESA_SA_EEELi512ENS_10bfloat16_tEfNS_4arch4Sm90ELb0ELb0ELb1ELb1ELb0ELb1ELb0ELb0ELb0ELb1ELb0ELb0EEENS1_21CollectiveEpilogueFwdINS6_IJSA_NS7_ILi512EEESA_EEES9_SC_SE_Li256ELb1ELb1ELb0ELb0EEENS1_36VarlenDynamicPersistentTileSchedulerILi64ELi64ELi256ELi128ELb0ELb1ELb1ELb0ELb1ELb1EEEEEEEEEvNT_6ParamsE)
        /*035c*/ 	.word	0x00000068


	//----- nvinfo : EIATTR_REGCOUNT
	.align		4
.L_179:
        /*0360*/ 	.byte	0x04, 0x2f
        /*0362*/ 	.short	(.L_181 - .L_180)
	.align		4
.L_180:
        /*0364*/ 	.word	index@(_ZN7cutlass13device_kernelIN5flash11enable_sm90INS1_16FlashAttnFwdSm90INS1_25CollectiveMainloopFwdSm90ILi2EN4cute5tupleIJNS5_1CILi1EEES8_S8_EEENS6_IJNS7_ILi64EEESA_SA_EEELi512ENS_10bfloat16_tEfNS_4arch4Sm90ELb0ELb0ELb1ELb1ELb0ELb0ELb0ELb0ELb0ELb1ELb0ELb0EEENS1_21CollectiveEpilogueFwdINS6_IJSA_NS7_ILi512EEESA_EEES9_SC_SE_Li256ELb1ELb1ELb0ELb0EEENS1_36VarlenDynamicPersistentTileSchedulerILi64ELi64ELi256ELi128ELb0ELb1ELb1ELb0ELb1ELb1EEEEEEEEEvNT_6ParamsE)
        /*0368*/ 	.word	0x000000a8


	//----- nvinfo : EIATTR_FRAME_SIZE
	.align		4
.L_181:
        /*036c*/ 	.byte	0x04, 0x11
        /*036e*/ 	.short	(.L_183 - .L_182)
	.align		4
.L_182:
        /*0370*/ 	.word	index@(_ZN7cutlass13device_kernelIN5flash11enable_sm90INS1_16FlashAttnFwdSm90INS1_25CollectiveMainloopFwdSm90ILi2EN4cute5tupleIJNS5_1CILi1EEES8_S8_EEENS6_IJNS7_ILi64EEESA_SA_EEELi512ENS_10bfloat16_tEfNS_4arch4Sm90ELb0ELb0ELb1ELb1ELb0ELb0ELb0ELb0ELb0ELb1ELb0ELb0EEENS1_21CollectiveEpilogueFwdINS6_IJSA_NS7_ILi512EEESA_EEES9_SC_SE_Li256ELb1ELb1ELb0ELb0EEENS1_36VarlenDynamicPersistentTileSchedulerILi64ELi64ELi256ELi128ELb0ELb1ELb1ELb0ELb1ELb1EEEEEEEEEvNT_6ParamsE)
        /*0374*/ 	.word	0x00000060


	//----- nvinfo : EIATTR_REGCOUNT
	.align		4
.L_183:
        /*0378*/ 	.byte	0x04, 0x2f
        /*037a*/ 	.short	(.L_185 - .L_184)
	.align		4
.L_184:
        /*037c*/ 	.word	index@(_ZN7cutlass13device_kernelIN5flash11enable_sm90INS1_16FlashAttnFwdSm90INS1_25CollectiveMainloopFwdSm90ILi2EN4cute5tupleIJNS5_1CILi1EEES8_S8_EEENS6_IJNS7_ILi64EEESA_SA_EEELi512ENS_10bfloat16_tEfNS_4arch4Sm90ELb0ELb0ELb1ELb0ELb0ELb0ELb1ELb0ELb0ELb1ELb0ELb0EEENS1_21CollectiveEpilogueFwdINS6_IJSA_NS7_ILi512EEESA_EEES9_SC_SE_Li256ELb0ELb1ELb0ELb0EEENS1_29StaticPersistentTileSchedulerILb0EEEEEEEEEvNT_6ParamsE)
        /*0380*/ 	.word	0x000000a8


	//----- nvinfo : EIATTR_FRAME_SIZE
	.align		4
.L_185:
        /*0384*/ 	.byte	0x04, 0x11
        /*0386*/ 	.short	(.L_187 - .L_186)
	.align		4
.L_186:
        /*0388*/ 	.word	index@(_ZN7cutlass13device_kernelIN5flash11enable_sm90INS1_16FlashAttnFwdSm90INS1_25CollectiveMainloopFwdSm90ILi2EN4cute5tupleIJNS5_1CILi1EEES8_S8_EEENS6_IJNS7_ILi64EEESA_SA_EEELi512ENS_10bfloat16_tEfNS_4arch4Sm90ELb0ELb0ELb1ELb0ELb0ELb0ELb1ELb0ELb0ELb1ELb0ELb0EEENS1_21CollectiveEpilogueFwdINS6_IJSA_NS7_ILi512EEESA_EEES9_SC_SE_Li256ELb0ELb1ELb0ELb0EEENS1_29StaticPersistentTileSchedulerILb0EEEEEEEEEvNT_6ParamsE)
        /*038c*/ 	.word	0x00000058


	//----- nvinfo : EIATTR_REGCOUNT
	.align		4
.L_187:
        /*0390*/ 	.byte	0x04, 0x2f
        /*0392*/ 	.short	(.L_189 - .L_188)
	.align		4
.L_188:
        /*0394*/ 	.word	index@(_ZN7cutlass13device_kernelIN5flash11enable_sm90INS1_16FlashAttnFwdSm90INS1_25CollectiveMainloopFwdSm90ILi2EN4cute5tupleIJNS5_1CILi1EEES8_S8_EEENS6_IJNS7_ILi64EEESA_SA_EEELi512ENS_10bfloat16_tEfNS_4arch4Sm90ELb0ELb0ELb1ELb0ELb0ELb0ELb0ELb0ELb0ELb1ELb0ELb0EEENS1_21CollectiveEpilogueFwdINS6_IJSA_NS7_ILi512EEESA_EEES9_SC_SE_Li256ELb0ELb1ELb0ELb0EEENS1_29StaticPersistentTileSchedulerILb0EEEEEEEEEvNT_6ParamsE)
        /*0398*/ 	.word	0x000000a8


	//----- nvinfo : EIATTR_FRAME_SIZE
	.align		4
.L_189:
        /*039c*/ 	.byte	0x04, 0x11
        /*039e*/ 	.short	(.L_191 - .L_190)
	.align		4
.L_190:
        /*03a0*/ 	.word	index@(_ZN7cutlass13device_kernelIN5flash11enable_sm90INS1_16FlashAttnFwdSm90INS1_25CollectiveMainloopFwdSm90ILi2EN4cute5tupleIJNS5_1CILi1EEES8_S8_EEENS6_IJNS7_ILi64EEESA_SA_EEELi512ENS_10bfloat16_tEfNS_4arch4Sm90ELb0ELb0ELb1ELb0ELb0ELb0ELb0ELb0ELb0ELb1ELb0ELb0EEENS1_21CollectiveEpilogueFwdINS6_IJSA_NS7_ILi512EEESA_EEES9_SC_SE_Li256ELb0ELb1ELb0ELb0EEENS1_29StaticPersistentTileSchedulerILb0EEEEEEEEEvNT_6ParamsE)
        /*03a4*/ 	.word	0x00000038


	//----- nvinfo : EIATTR_REGCOUNT
	.align		4
.L_191:
        /*03a8*/ 	.byte	0x04, 0x2f
        /*03aa*/ 	.short	(.L_193 - .L_192)
	.align		4
.L_192:
        /*03ac*/ 	.word	index@(_ZN7cutlass13device_kernelIN5flash11enable_sm90INS1_16FlashAttnFwdSm90INS1_25CollectiveMainloopFwdSm90ILi2EN4cute5tupleIJNS5_1CILi1EEES8_S8_EEENS6_IJNS7_ILi128EEESA_NS7_ILi192EEEEEELi128ENS_10bfloat16_tEfNS_4arch4Sm90ELb1ELb0ELb1ELb1ELb0ELb1ELb0ELb1ELb1ELb1ELb0ELb0EEENS1_21CollectiveEpilogueFwdINS6_IJSA_SA_SA_EEES9_SD_SF_Li256ELb1ELb1ELb0ELb0EEENS1_36VarlenDynamicPersistentTileSchedulerILi128ELi128ELi256ELi128ELb0ELb1ELb1ELb1ELb1ELb1EEEEEEEEEvNT_6ParamsE)
        /*03b0*/ 	.word	0x000000a8


	//----- nvinfo : EIATTR_FRAME_SIZE
	.align		4
.L_193:
        /*03b4*/ 	.byte	0x04, 0x11
        /*03b6*/ 	.short	(.L_195 - .L_194)
	.align		4
.L_194:
        /*03b8*/ 	.word	index@(_ZN7cutlass13device_kernelIN5flash11enable_sm90INS1_16FlashAttnFwdSm90INS1_25CollectiveMainloopFwdSm90ILi2EN4cute5tupleIJNS5_1CILi1EEES8_S8_EEENS6_IJNS7_ILi128EEESA_NS7_ILi192EEEEEELi128ENS_10bfloat16_tEfNS_4arch4Sm90ELb1ELb0ELb1ELb1ELb0ELb1ELb0ELb1ELb1ELb1ELb0ELb0EEENS1_21CollectiveEpilogueFwdINS6_IJSA_SA_SA_EEES9_SD_SF_Li256ELb1ELb1ELb0ELb0EEENS1_36VarlenDynamicPersistentTileSchedulerILi128ELi128ELi256ELi128ELb0ELb1ELb1ELb1ELb1ELb1EEEEEEEEEvNT_6ParamsE)
        /*03bc*/ 	.word	0x00000078


	//----- nvinfo : EIATTR_REGCOUNT
	.align		4
.L_195:
        /*03c0*/ 	.byte	0x04, 0x2f
        /*03c2*/ 	.short	(.L_197 - .L_196)
	.align		4
.L_196:
        /*03c4*/ 	.word	index@(_ZN7cutlass13device_kernelIN5flash11enable_sm90INS1_16FlashAttnFwdSm90INS1_25CollectiveMainloopFwdSm90ILi2EN4cute5tupleIJNS5_1CILi1EEES8_S8_EEENS6_IJNS7_ILi128EEESA_NS7_ILi192EEEEEELi128ENS_10bfloat16_tEfNS_4arch4Sm90ELb1ELb0ELb1ELb1ELb0ELb0ELb0ELb1ELb1ELb1ELb0ELb0EEENS1_21CollectiveEpilogueFwdINS6_IJSA_SA_SA_EEES9_SD_SF_Li256ELb1ELb1ELb0ELb0EEENS1_36VarlenDynamicPersistentTileSchedulerILi128ELi128ELi256ELi128ELb0ELb1ELb1ELb1ELb1ELb1EEEEEEEEEvNT_6ParamsE)
        /*03c8*/ 	.word	0x000000a8


	//----- nvinfo : EIATTR_FRAME_SIZE
	.align		4
.L_197:
        /*03cc*/ 	.byte	0x04, 0x11
        /*03ce*/ 	.short	(.L_199 - .L_198)
	.align		4
.L_198:
        /*03d0*/ 	.word	index@(_ZN7cutlass13device_kernelIN5flash11enable_sm90INS1_16FlashAttnFwdSm90INS1_25CollectiveMainloopFwdSm90ILi2EN4cute5tupleIJNS5_1CILi1EEES8_S8_EEENS6_IJNS7_ILi128EEESA_NS7_ILi192EEEEEELi128ENS_10bfloat16_tEfNS_4arch4Sm90ELb1ELb0ELb1ELb1ELb0ELb0ELb0ELb1ELb1ELb1ELb0ELb0EEENS1_21CollectiveEpilogueFwdINS6_IJSA_SA_SA_EEES9_SD_SF_Li256ELb1ELb1ELb0ELb0EEENS1_36VarlenDynamicPersistentTileSchedulerILi128ELi128ELi256ELi128ELb0ELb1ELb1ELb1ELb1ELb1EEEEEEEEEvNT_6ParamsE)
        /*03d4*/ 	.word	0x00000058


	//----- nvinfo : EIATTR_REGCOUNT
	.align		4
.L_199:
        /*03d8*/ 	.byte	0x04, 0x2f
        /*03da*/ 	.short	(.L_201 - .L_200)
	.align		4
.L_200:
        /*03dc*/ 	.word	index@(_ZN7cutlass13device_kernelIN5flash11enable_sm90INS1_16FlashAttnFwdSm90INS1_25CollectiveMainloopFwdSm90ILi2EN4cute5tupleIJNS5_1CILi1EEES8_S8_EEENS6_IJNS7_ILi128EEESA_NS7_ILi192EEEEEELi128ENS_10bfloat16_tEfNS_4arch4Sm90ELb1ELb0ELb1ELb0ELb0ELb0ELb0ELb1ELb1ELb1ELb0ELb0EEENS1_21CollectiveEpilogueFwdINS6_IJSA_SA_SA_EEES9_SD_SF_Li256ELb0ELb1ELb0ELb0EEENS1_30DynamicPersistentTileSchedulerILi256ELi128ELb0ELb1ELb1EEEEEEEEEvNT_6ParamsE)
        /*03e0*/ 	.word	0x000000a8


	//----- nvinfo : EIATTR_FRAME_SIZE
	.align		4
.L_201:
        /*03e4*/ 	.byte	0x04, 0x11
        /*03e6*/ 	.short	(.L_203 - .L_202)
	.align		4
.L_202:
        /*03e8*/ 	.word	index@(_ZN7cutlass13device_kernelIN5flash11enable_sm90INS1_16FlashAttnFwdSm90INS1_25CollectiveMainloopFwdSm90ILi2EN4cute5tupleIJNS5_1CILi1EEES8_S8_EEENS6_IJNS7_ILi128EEESA_NS7_ILi192EEEEEELi128ENS_10bfloat16_tEfNS_4arch4Sm90ELb1ELb0ELb1ELb0ELb0ELb0ELb0ELb1ELb1ELb1ELb0ELb0EEENS1_21CollectiveEpilogueFwdINS6_IJSA_SA_SA_EEES9_SD_SF_Li256ELb0ELb1ELb0ELb0EEENS1_30DynamicPersistentTileSchedulerILi256ELi128ELb0ELb1ELb1EEEEEEEEEvNT_6ParamsE)
        /*03ec*/ 	.word	0x00000028


	//----- nvinfo : EIATTR_REGCOUNT
	.align		4
.L_203:
        /*03f0*/ 	.byte	0x04, 0x2f
        /*03f2*/ 	.short	(.L_205 - .L_204)
	.align		4
.L_204:
        /*03f4*/ 	.word	index@(_ZN7cutlass13device_kernelIN5flash11enable_sm90INS1_16FlashAttnFwdSm90INS1_25CollectiveMainloopFwdSm90ILi2EN4cute5tupleIJNS5_1CILi1EEES8_S8_EEENS6_IJNS7_ILi128EEENS7_ILi96EEENS7_ILi192EEEEEELi128ENS_10bfloat16_tEfNS_4arch4Sm90ELb0ELb1ELb1ELb1ELb0ELb1ELb0ELb1ELb1ELb1ELb0ELb0EEENS1_21CollectiveEpilogueFwdINS6_IJSA_SA_SB_EEES9_SE_SG_Li256ELb1ELb1ELb0ELb0EEENS1_36VarlenDynamicPersistentTileSchedulerILi128ELi96ELi256ELi128ELb0ELb1ELb1ELb1ELb0ELb1EEEEEEEEEvNT_6ParamsE)
        /*03f8*/ 	.word	0x000000a8


	//----- nvinfo : EIATTR_FRAME_SIZE
	.align		4
.L_205:
        /*03fc*/ 	.byte	0x04, 0x11
        /*03fe*/ 	.short	(.L_207 - .L_206)
	.align		4
.L_206:
        /*0400*/ 	.word	index@(_ZN7cutlass13device_kernelIN5flash11enable_sm90INS1_16FlashAttnFwdSm90INS1_25CollectiveMainloopFwdSm90ILi2EN4cute5tupleIJNS5_1CILi1EEES8_S8_EEENS6_IJNS7_ILi128EEENS7_ILi96EEENS7_ILi192EEEEEELi128ENS_10bfloat16_tEfNS_4arch4Sm90ELb0ELb1ELb1ELb1ELb0ELb1ELb0ELb1ELb1ELb1ELb0ELb0EEENS1_21CollectiveEpilogueFwdINS6_IJSA_SA_SB_EEES9_SE_SG_Li256ELb1ELb1ELb0ELb0EEENS1_36VarlenDynamicPersistentTileSchedulerILi128ELi96ELi256ELi128ELb0ELb1ELb1ELb1ELb0ELb1EEEEEEEEEvNT_6ParamsE)
        /*0404*/ 	.word	0x00000050


	//----- nvinfo : EIATTR_REGCOUNT
	.align		4
.L_207:
        /*0408*/ 	.byte	0x04, 0x2f
        /*040a*/ 	.short	(.L_209 - .L_208)
	.align		4
.L_208:
        /*040c*/ 	.word	index@(_ZN7cutlass13device_kernelIN5flash11enable_sm90INS1_16FlashAttnFwdSm90INS1_25CollectiveMainloopFwdSm90ILi2EN4cute5tupleIJNS5_1CILi1EEES8_S8_EEENS6_IJNS7_ILi128EEENS7_ILi96EEENS7_ILi192EEEEEELi128ENS_10bfloat16_tEfNS_4arch4Sm90ELb0ELb1ELb1ELb1ELb0ELb0ELb0ELb1ELb1ELb1ELb0ELb0EEENS1_21CollectiveEpilogueFwdINS6_IJSA_SA_SB_EEES9_SE_SG_Li256ELb1ELb1ELb0ELb0EEENS1_36VarlenDynamicPersistentTileSchedulerILi128ELi96ELi256ELi128ELb0ELb1ELb1ELb1ELb0ELb1EEEEEEEEEvNT_6ParamsE)
        /*0410*/ 	.word	0x000000a8


	//----- nvinfo : EIATTR_FRAME_SIZE
	.align		4
.L_209:
        /*0414*/ 	.byte	0x04, 0x11
        /*0416*/ 	.short	(.L_211 - .L_210)
	.align		4
.L_210:
        /*0418*/ 	.word	index@(_ZN7cutlass13device_kernelIN5flash11enable_sm90INS1_16FlashAttnFwdSm90INS1_25CollectiveMainloopFwdSm90ILi2EN4cute5tupleIJNS5_1CILi1EEES8_S8_EEENS6_IJNS7_ILi128EEENS7_ILi96EEENS7_ILi192EEEEEELi128ENS_10bfloat16_tEfNS_4arch4Sm90ELb0ELb1ELb1ELb1ELb0ELb0ELb0ELb1ELb1ELb1ELb0ELb0EEENS1_21CollectiveEpilogueFwdINS6_IJSA_SA_SB_EEES9_SE_SG_Li256ELb1ELb1ELb0ELb0EEENS1_36VarlenDynamicPersistentTileSchedulerILi128ELi96ELi256ELi128ELb0ELb1ELb1ELb1ELb0ELb1EEEEEEEEEvNT_6ParamsE)
        /*041c*/ 	.word	0x00000050


	//----- nvinfo : EIATTR_REGCOUNT
	.align		4
.L_211:
        /*0420*/ 	.byte	0x04, 0x2f
        /*0422*/ 	.short	(.L_213 - .L_212)
	.align		4
.L_212:
        /*0424*/ 	.word	index@(_ZN7cutlass13device_kernelIN5flash11enable_sm90INS1_16FlashAttnFwdSm90INS1_25CollectiveMainloopFwdSm90ILi2EN4cute5tupleIJNS5_1CILi1EEES8_S8_EEENS6_IJNS7_ILi128EEENS7_ILi96EEENS7_ILi192EEEEEELi128ENS_10bfloat16_tEfNS_4arch4Sm90ELb0ELb1ELb1ELb0ELb0ELb0ELb0ELb1ELb1ELb1ELb0ELb0EEENS1_21CollectiveEpilogueFwdINS6_IJSA_SA_SB_EEES9_SE_SG_Li256ELb0ELb1ELb0ELb0EEENS1_30DynamicPersistentTileSchedulerILi256ELi128ELb0ELb1ELb1EEEEEEEEEvNT_6ParamsE)
        /*0428*/ 	.word	0x000000a8


	//----- nvinfo : EIATTR_FRAME_SIZE
	.align		4
.L_213:
        /*042c*/ 	.byte	0x04, 0x11
        /*042e*/ 	.short	(.L_215 - .L_214)
	.align		4
.L_214:
        /*0430*/ 	.word	index@(_ZN7cutlass13device_kernelIN5flash11enable_sm90INS1_16FlashAttnFwdSm90INS1_25CollectiveMainloopFwdSm90ILi2EN4cute5tupleIJNS5_1CILi1EEES8_S8_EEENS6_IJNS7_ILi128EEENS7_ILi96EEENS7_ILi192EEEEEELi128ENS_10bfloat16_tEfNS_4arch4Sm90ELb0ELb1ELb1ELb0ELb0ELb0ELb0ELb1ELb1ELb1ELb0ELb0EEENS1_21CollectiveEpilogueFwdINS6_IJSA_SA_SB_EEES9_SE_SG_Li256ELb0ELb1ELb0ELb0EEENS1_30DynamicPersistentTileSchedulerILi256ELi128ELb0ELb1ELb1EEEEEEEEEvNT_6ParamsE)
        /*0434*/ 	.word	0x00000020


	//----- nvinfo : EIATTR_REGCOUNT
	.align		4
.L_215:
        /*0438*/ 	.byte	0x04, 0x2f
        /*043a*/ 	.short	(.L_217 - .L_216)
	.align		4
.L_216:
        /*043c*/ 	.word	index@(_ZN7cutlass13device_kernelIN5flash11enable_sm90INS1_16FlashAttnFwdSm90INS1_25CollectiveMainloopFwdSm90ILi2EN4cute5tupleIJNS5_1CILi1EEES8_S8_EEENS6_IJNS7_ILi128EEESA_NS7_ILi192EEEEEELi128ENS_10bfloat16_tEfNS_4arch4Sm90ELb0ELb0ELb1ELb1ELb0ELb1ELb0ELb1ELb1ELb1ELb0ELb0EEENS1_21CollectiveEpilogueFwdINS6_IJSA_SA_SA_EEES9_SD_SF_Li256ELb1ELb1ELb0ELb0EEENS1_36VarlenDynamicPersistentTileSchedulerILi128ELi128ELi256ELi128ELb0ELb1ELb1ELb0ELb1ELb1EEEEEEEEEvNT_6ParamsE)
        /*0440*/ 	.word	0x000000a8


	//----- nvinfo : EIATTR_FRAME_SIZE
	.align		4
.L_217:
        /*0444*/ 	.byte	0x04, 0x11
        /*0446*/ 	.short	(.L_219 - .L_218)
	.align		4
.L_218:
        /*0448*/ 	.word	index@(_ZN7cutlass13device_kernelIN5flash11enable_sm90INS1_16FlashAttnFwdSm90INS1_25CollectiveMainloopFwdSm90ILi2EN4cute5tupleIJNS5_1CILi1EEES8_S8_EEENS6_IJNS7_ILi128EEESA_NS7_ILi192EEEEEELi128ENS_10bfloat16_tEfNS_4arch4Sm90ELb0ELb0ELb1ELb1ELb0ELb1ELb0ELb1ELb1ELb1ELb0ELb0EEENS1_21CollectiveEpilogueFwdINS6_IJSA_SA_SA_EEES9_SD_SF_Li256ELb1ELb1ELb0ELb0EEENS1_36VarlenDynamicPersistentTileSchedulerILi128ELi128ELi256ELi128ELb0ELb1ELb1ELb0ELb1ELb1EEEEEEEEEvNT_6ParamsE)
        /*044c*/ 	.word	0x00000090


	//----- nvinfo : EIATTR_REGCOUNT
	.align		4
.L_219:
        /*0450*/ 	.byte	0x04, 0x2f
        /*0452*/ 	.short	(.L_221 - .L_220)
	.align		4
.L_220:
        /*0454*/ 	.word	index@(_ZN7cutlass13device_kernelIN5flash11enable_sm90INS1_16FlashAttnFwdSm90INS1_25CollectiveMainloopFwdSm90ILi2EN4cute5tupleIJNS5_1CILi1EEES8_S8_EEENS6_IJNS7_ILi128EEESA_NS7_ILi192EEEEEELi128ENS_10bfloat16_tEfNS_4arch4Sm90ELb0ELb0ELb1ELb1ELb0ELb0ELb0ELb1ELb1ELb1ELb0ELb0EEENS1_21CollectiveEpilogueFwdINS6_IJSA_SA_SA_EEES9_SD_SF_Li256ELb1ELb1ELb0ELb0EEENS1_36VarlenDynamicPersistentTileSchedulerILi128ELi128ELi256ELi128ELb0ELb1ELb1ELb0ELb1ELb1EEEEEEEEEvNT_6ParamsE)
        /*0458*/ 	.word	0x000000a8


	//----- nvinfo : EIATTR_FRAME_SIZE
	.align		4
.L_221:
        /*045c*/ 	.byte	0x04, 0x11
        /*045e*/ 	.short	(.L_223 - .L_222)
	.align		4
.L_222:
        /*0460*/ 	.word	index@(_ZN7cutlass13device_kernelIN5flash11enable_sm90INS1_16FlashAttnFwdSm90INS1_25CollectiveMainloopFwdSm90ILi2EN4cute5tupleIJNS5_1CILi1EEES8_S8_EEENS6_IJNS7_ILi128EEESA_NS7_ILi192EEEEEELi128ENS_10bfloat16_tEfNS_4arch4Sm90ELb0ELb0ELb1ELb1ELb0ELb0ELb0ELb1ELb1ELb1ELb0ELb0EEENS1_21CollectiveEpilogueFwdINS6_IJSA_SA_SA_EEES9_SD_SF_Li256ELb1ELb1ELb0ELb0EEENS1_36VarlenDynamicPersistentTileSchedulerILi128ELi128ELi256ELi128ELb0ELb1ELb1ELb0ELb1ELb1EEEEEEEEEvNT_6ParamsE)
        /*0464*/ 	.word	0x00000060


	//----- nvinfo : EIATTR_REGCOUNT
	.align		4
.L_223:
        /*0468*/ 	.byte	0x04, 0x2f
        /*046a*/ 	.short	(.L_225 - .L_224)
	.align		4
.L_224:
        /*046c*/ 	.word	index@(_ZN7cutlass13device_kernelIN5flash11enable_sm90INS1_16FlashAttnFwdSm90INS1_25CollectiveMainloopFwdSm90ILi2EN4cute5tupleIJNS5_1CILi2EEENS7_ILi1EEES9_EEENS6_IJNS7_ILi128EEESB_NS7_ILi192EEEEEELi128ENS_10bfloat16_tEfNS_4arch4Sm90ELb0ELb0ELb1ELb0ELb0ELb0ELb0ELb1ELb1ELb1ELb0ELb0EEENS1_21CollectiveEpilogueFwdINS6_IJSB_SB_SB_EEESA_SE_SG_Li256ELb0ELb1ELb0ELb0EEENS1_29StaticPersistentTileSchedulerILb0EEEEEEEEEvNT_6ParamsE)
        /*0470*/ 	.word	0x000000a8


	//----- nvinfo : EIATTR_FRAME_SIZE
	.align		4
.L_225:
        /*0474*/ 	.byte	0x04, 0x11
        /*0476*/ 	.short	(.L_227 - .L_226)
	.align		4
.L_226:
        /*0478*/ 	.word	index@(_ZN7cutlass13device_kernelIN5flash11enable_sm90INS1_16FlashAttnFwdSm90INS1_25CollectiveMainloopFwdSm90ILi2EN4cute5tupleIJNS5_1CILi2EEENS7_ILi1EEES9_EEENS6_IJNS7_ILi128EEESB_NS7_ILi192EEEEEELi128ENS_10bfloat16_tEfNS_4arch4Sm90ELb0ELb0ELb1ELb0ELb0ELb0ELb0ELb1ELb1ELb1ELb0ELb0EEENS1_21CollectiveEpilogueFwdINS6_IJSB_SB_SB_EEESA_SE_SG_Li256ELb0ELb1ELb0ELb0EEENS1_29StaticPersistentTileSchedulerILb0EEEEEEEEEvNT_6ParamsE)
        /*047c*/ 	.word	0x00000038


	//----- nvinfo : EIATTR_REGCOUNT
	.align		4
.L_227:
        /*0480*/ 	.byte	0x04, 0x2f
        /*0482*/ 	.short	(.L_229 - .L_228)
	.align		4
.L_228:
        /*0484*/ 	.word	index@(_ZN7cutlass13device_kernelIN5flash11enable_sm90INS1_16FlashAttnFwdSm90INS1_25CollectiveMainloopFwdSm90ILi2EN4cute5tupleIJNS5_1CILi1EEES8_S8_EEENS6_IJNS7_ILi128EEESA_NS7_ILi192EEEEEELi128ENS_10bfloat16_tEfNS_4arch4Sm90ELb0ELb0ELb1ELb0ELb0ELb0ELb0ELb1ELb1ELb1ELb0ELb0EEENS1_21CollectiveEpilogueFwdINS6_IJSA_SA_SA_EEES9_SD_SF_Li256ELb0ELb1ELb0ELb0EEENS1_29StaticPersistentTileSchedulerILb0EEEEEEEEEvNT_6ParamsE)
        /*0488*/ 	.word	0x000000a8


	//----- nvinfo : EIATTR_FRAME_SIZE
	.align		4
.L_229:
        /*048c*/ 	.byte	0x04, 0x11
        /*048e*/ 	.short	(.L_231 - .L_230)
	.align		4
.L_230:
        /*0490*/ 	.word	index@(_ZN7cutlass13device_kernelIN5flash11enable_sm90INS1_16FlashAttnFwdSm90INS1_25CollectiveMainloopFwdSm90ILi2EN4cute5tupleIJNS5_1CILi1EEES8_S8_EEENS6_IJNS7_ILi128EEESA_NS7_ILi192EEEEEELi128ENS_10bfloat16_tEfNS_4arch4Sm90ELb0ELb0ELb1ELb0ELb0ELb0ELb0ELb1ELb1ELb1ELb0ELb0EEENS1_21CollectiveEpilogueFwdINS6_IJSA_SA_SA_EEES9_SD_SF_Li256ELb0ELb1ELb0ELb0EEENS1_29StaticPersistentTileSchedulerILb0EEEEEEEEEvNT_6ParamsE)
        /*0494*/ 	.word	0x00000038


	//----- nvinfo : EIATTR_MIN_STACK_SIZE
	.align		4
.L_231:
        /*0498*/ 	.byte	0x04, 0x12
        /*049a*/ 	.short	(.L_233 - .L_232)
	.align		4
.L_232:
        /*049c*/ 	.word	index@(_ZN7cutlass13device_kernelIN5flash11enable_sm90INS1_16FlashAttnFwdSm90INS1_25CollectiveMainloopFwdSm90ILi2EN4cute5tupleIJNS5_1CILi1EEES8_S8_EEENS6_IJNS7_ILi128EEESA_NS7_ILi192EEEEEELi128ENS_10bfloat16_tEfNS_4arch4Sm90ELb0ELb0ELb1ELb0ELb0ELb0ELb0ELb1ELb1ELb1ELb0ELb0EEENS1_21CollectiveEpilogueFwdINS6_IJSA_SA_SA_EEES9_SD_SF_Li256ELb0ELb1ELb0ELb0EEENS1_29StaticPersistentTileSchedulerILb0EEEEEEEEEvNT_6ParamsE)
        /*04a0*/ 	.word	0x00000038


	//----- nvinfo : EIATTR_MIN_STACK_SIZE
	.align		4
.L_233:
        /*04a4*/ 	.byte	0x04, 0x12
        /*04a6*/ 	.short	(.L_235 - .L_234)
	.align		4
.L_234:
        /*04a8*/ 	.word	index@(_ZN7cutlass13device_kernelIN5flash11enable_sm90INS1_16FlashAttnFwdSm90INS1_25CollectiveMainloopFwdSm90ILi2EN4cute5tupleIJNS5_1CILi2EEENS7_ILi1EEES9_EEENS6_IJNS7_ILi128EEESB_NS7_ILi192EEEEEELi128ENS_10bfloat16_tEfNS_4arch4Sm90ELb0ELb0ELb1ELb0ELb0ELb0ELb0ELb1ELb1ELb1ELb0ELb0EEENS1_21CollectiveEpilogueFwdINS6_IJSB_SB_SB_EEESA_SE_SG_Li256ELb0ELb1ELb0ELb0EEENS1_29StaticPersistentTileSchedulerILb0EEEEEEEEEvNT_6ParamsE)
        /*04ac*/ 	.word	0x00000038


	//----- nvinfo : EIATTR_MIN_STACK_SIZE
	.align		4
.L_235:
        /*04b0*/ 	.byte	0x04, 0x12
        /*04b2*/ 	.short	(.L_237 - .L_236)
	.align		4
.L_236:
        /*04b4*/ 	.word	index@(_ZN7cutlass13device_kernelIN5flash11enable_sm90INS1_16FlashAttnFwdSm90INS1_25CollectiveMainloopFwdSm90ILi2EN4cute5tupleIJNS5_1CILi1EEES8_S8_EEENS6_IJNS7_ILi128EEESA_NS7_ILi192EEEEEELi128ENS_10bfloat16_tEfNS_4arch4Sm90ELb0ELb0ELb1ELb1ELb0ELb0ELb0ELb1ELb1ELb1ELb0ELb0EEENS1_21CollectiveEpilogueFwdINS6_IJSA_SA_SA_EEES9_SD_SF_Li256ELb1ELb1ELb0ELb0EEENS1_36VarlenDynamicPersistentTileSchedulerILi128ELi128ELi256ELi128ELb0ELb1ELb1ELb0ELb1ELb1EEEEEEEEEvNT_6ParamsE)
        /*04b8*/ 	.word	0x00000060


	//----- nvinfo : EIATTR_MIN_STACK_SIZE
	.align		4
.L_237:
        /*04bc*/ 	.byte	0x04, 0x12
        /*04be*/ 	.short	(.L_239 - .L_238)
	.align		4
.L_238:
        /*04c0*/ 	.word	index@(_ZN7cutlass13device_kernelIN5flash11enable_sm90INS1_16FlashAttnFwdSm90INS1_25CollectiveMainloopFwdSm90ILi2EN4cute5tupleIJNS5_1CILi1EEES8_S8_EEENS6_IJNS7_ILi128EEESA_NS7_ILi192EEEEEELi128ENS_10bfloat16_tEfNS_4arch4Sm90ELb0ELb0ELb1ELb1ELb0ELb1ELb0ELb1ELb1ELb1ELb0ELb0EEENS1_21CollectiveEpilogueFwdINS6_IJSA_SA_SA_EEES9_SD_SF_Li256ELb1ELb1ELb0ELb0EEENS1_36VarlenDynamicPersistentTileSchedulerILi128ELi128ELi256ELi128ELb0ELb1ELb1ELb0ELb1ELb1EEEEEEEEEvNT_6ParamsE)
        /*04c4*/ 	.word	0x00000090


	//----- nvinfo : EIATTR_MIN_STACK_SIZE
	.align		4
.L_239:
        /*04c8*/ 	.byte	0x04, 0x12
        /*04ca*/ 	.short	(.L_241 - .L_240)
	.align		4
.L_240:
        /*04cc*/ 	.word	index@(_ZN7cutlass13device_kernelIN5flash11enable_sm90INS1_16FlashAttnFwdSm90INS1_25CollectiveMainloopFwdSm90ILi2EN4cute5tupleIJNS5_1CILi1EEES8_S8_EEENS6_IJNS7_ILi128EEENS7_ILi96EEENS7_ILi192EEEEEELi128ENS_10bfloat16_tEfNS_4arch4Sm90ELb0ELb1ELb1ELb0ELb0ELb0ELb0ELb1ELb1ELb1ELb0ELb0EEENS1_21CollectiveEpilogueFwdINS6_IJSA_SA_SB_EEES9_SE_SG_Li256ELb0ELb1ELb0ELb0EEENS1_30DynamicPersistentTileSchedulerILi256ELi128ELb0ELb1ELb1EEEEEEEEEvNT_6ParamsE)
        /*04d0*/ 	.word	0x00000020


	//----- nvinfo : EIATTR_MIN_STACK_SIZE
	.align		4
.L_241:
        /*04d4*/ 	.byte	0x04, 0x12
        /*04d6*/ 	.short	(.L_243 - .L_242)
	.align		4
.L_242:
        /*04d8*/ 	.word	index@(_ZN7cutlass13device_kernelIN5flash11enable_sm90INS1_16FlashAttnFwdSm90INS1_25CollectiveMainloopFwdSm90ILi2EN4cute5tupleIJNS5_1CILi1EEES8_S8_EEENS6_IJNS7_ILi128EEENS7_ILi96EEENS7_ILi192EEEEEELi128ENS_10bfloat16_tEfNS_4arch4Sm90ELb0ELb1ELb1ELb1ELb0ELb0ELb0ELb1ELb1ELb1ELb0ELb0EEENS1_21CollectiveEpilogueFwdINS6_IJSA_SA_SB_EEES9_SE_SG_Li256ELb1ELb1ELb0ELb0EEENS1_36VarlenDynamicPersistentTileSchedulerILi128ELi96ELi256ELi128ELb0ELb1ELb1ELb1ELb0ELb1EEEEEEEEEvNT_6ParamsE)
        /*04dc*/ 	.word	0x00000050


	//----- nvinfo : EIATTR_MIN_STACK_SIZE
	.align		4
.L_243:
        /*04e0*/ 	.byte	0x04, 0x12
        /*04e2*/ 	.short	(.L_245 - .L_244)
	.align		4
.L_244:
        /*04e4*/ 	.word	index@(_ZN7cutlass13device_kernelIN5flash11enable_sm90INS1_16FlashAttnFwdSm90INS1_25CollectiveMainloopFwdSm90ILi2EN4cute5tupleIJNS5_1CILi1EEES8_S8_EEENS6_IJNS7_ILi128EEENS7_ILi96EEENS7_ILi192EEEEEELi128ENS_10bfloat16_tEfNS_4arch4Sm90ELb0ELb1ELb1ELb1ELb0ELb1ELb0ELb1ELb1ELb1ELb0ELb0EEENS1_21CollectiveEpilogueFwdINS6_IJSA_SA_SB_EEES9_SE_SG_Li256ELb1ELb1ELb0ELb0EEENS1_36VarlenDynamicPersistentTileSchedulerILi128ELi96ELi256ELi128ELb0ELb1ELb1ELb1ELb0ELb1EEEEEEEEEvNT_6ParamsE)
        /*04e8*/ 	.word	0x00000050


	//----- nvinfo : EIATTR_MIN_STACK_SIZE
	.align		4
.L_245:
        /*04ec*/ 	.byte	0x04, 0x12
        /*04ee*/ 	.short	(.L_247 - .L_246)
	.align		4
.L_246:
        /*04f0*/ 	.word	index@(_ZN7cutlass13device_kernelIN5flash11enable_sm90INS1_16FlashAttnFwdSm90INS1_25CollectiveMainloopFwdSm90ILi2EN4cute5tupleIJNS5_1CILi1EEES8_S8_EEENS6_IJNS7_ILi128EEESA_NS7_ILi192EEEEEELi128ENS_10bfloat16_tEfNS_4arch4Sm90ELb1ELb0ELb1ELb0ELb0ELb0ELb0ELb1ELb1ELb1ELb0ELb0EEENS1_21CollectiveEpilogueFwdINS6_IJSA_SA_SA_EEES9_SD_SF_Li256ELb0ELb1ELb0ELb0EEENS1_30DynamicPersistentTileSchedulerILi256ELi128ELb0ELb1ELb1EEEEEEEEEvNT_6ParamsE)
        /*04f4*/ 	.word	0x00000028


	//----- nvinfo : EIATTR_MIN_STACK_SIZE
	.align		4
.L_247:
        /*04f8*/ 	.byte	0x04, 0x12
        /*04fa*/ 	.short	(.L_249 - .L_248)
	.align		4
.L_248:
        /*04fc*/ 	.word	index@(_ZN7cutlass13device_kernelIN5flash11enable_sm90INS1_16FlashAttnFwdSm90INS1_25CollectiveMainloopFwdSm90ILi2EN4cute5tupleIJNS5_1CILi1EEES8_S8_EEENS6_IJNS7_ILi128EEESA_NS7_ILi192EEEEEELi128ENS_10bfloat16_tEfNS_4arch4Sm90ELb1ELb0ELb1ELb1ELb0ELb0ELb0ELb1ELb1ELb1ELb0ELb0EEENS1_21CollectiveEpilogueFwdINS6_IJSA_SA_SA_EEES9_SD_SF_Li256ELb1ELb1ELb0ELb0EEENS1_36VarlenDynamicPersistentTileSchedulerILi128ELi128ELi256ELi128ELb0ELb1ELb1ELb1ELb1ELb1EEEEEEEEEvNT_6ParamsE)
        /*0500*/ 	.word	0x00000058


	//----- nvinfo : EIATTR_MIN_STACK_SIZE
	.align		4
.L_249:
        /*0504*/ 	.byte	0x04, 0x12
        /*0506*/ 	.short	(.L_251 - .L_250)
	.align		4
.L_250:
        /*0508*/ 	.word	index@(_ZN7cutlass13device_kernelIN5flash11enable_sm90INS1_16FlashAttnFwdSm90INS1_25CollectiveMainloopFwdSm90ILi2EN4cute5tupleIJNS5_1CILi1EEES8_S8_EEENS6_IJNS7_ILi128EEESA_NS7_ILi192EEEEEELi128ENS_10bfloat16_tEfNS_4arch4Sm90ELb1ELb0ELb1ELb1ELb0ELb1ELb0ELb1ELb1ELb1ELb0ELb0EEENS1_21CollectiveEpilogueFwdINS6_IJSA_SA_SA_EEES9_SD_SF_Li256ELb1ELb1ELb0ELb0EEENS1_36VarlenDynamicPersistentTileSchedulerILi128ELi128ELi256ELi128ELb0ELb1ELb1ELb1ELb1ELb1EEEEEEEEEvNT_6ParamsE)
        /*050c*/ 	.word	0x00000078


	//----- nvinfo : EIATTR_MIN_STACK_SIZE
	.align		4
.L_251:
        /*0510*/ 	.byte	0x04, 0x12
        /*0512*/ 	.short	(.L_253 - .L_252)
	.align		4
.L_252:
        /*0514*/ 	.word	index@(_ZN7cutlass13device_kernelIN5flash11enable_sm90INS1_16FlashAttnFwdSm90INS1_25CollectiveMainloopFwdSm90ILi2EN4cute5tupleIJNS5_1CILi1EEES8_S8_EEENS6_IJNS7_ILi64EEESA_SA_EEELi512ENS_10bfloat16_tEfNS_4arch4Sm90ELb0ELb0ELb1ELb0ELb0ELb0ELb0ELb0ELb0ELb1ELb0ELb0EEENS1_21CollectiveEpilogueFwdINS6_IJSA_NS7_ILi512EEESA_EEES9_SC_SE_Li256ELb0ELb1ELb0ELb0EEENS1_29StaticPersistentTileSchedulerILb0EEEEEEEEEvNT_6ParamsE)
        /*0518*/ 	.word	0x00000038


	//----- nvinfo : EIATTR_MIN_STACK_SIZE
	.align		4
.L_253:
        /*051c*/ 	.byte	0x04, 0x12
        /*051e*/ 	.short	(.L_255 - .L_254)
	.align		4
.L_254:
        /*0520*/ 	.word	index@(_ZN7cutlass13device_kernelIN5flash11enable_sm90INS1_16FlashAttnFwdSm90INS1_25CollectiveMainloopFwdSm90ILi2EN4cute5tupleIJNS5_1CILi1EEES8_S8_EEENS6_IJNS7_ILi64EEESA_SA_EEELi512ENS_10bfloat16_tEfNS_4arch4Sm90ELb0ELb0ELb1ELb0ELb0ELb0ELb1ELb0ELb0ELb1ELb0ELb0EEENS1_21CollectiveEpilogueFwdINS6_IJSA_NS7_ILi512EEESA_EEES9_SC_SE_Li256ELb0ELb1ELb0ELb0EEENS1_29StaticPersistentTileSchedulerILb0EEEEEEEEEvNT_6ParamsE)
        /*0524*/ 	.word	0x00000058


	//----- nvinfo : EIATTR_MIN_STACK_SIZE
	.align		4
.L_255:
        /*0528*/ 	.byte	0x04, 0x12
        /*052a*/ 	.short	(.L_257 - .L_256)
	.align		4
.L_256:
        /*052c*/ 	.word	index@(_ZN7cutlass13device_kernelIN5flash11enable_sm90INS1_16FlashAttnFwdSm90INS1_25CollectiveMainloopFwdSm90ILi2EN4cute5tupleIJNS5_1CILi1EEES8_S8_EEENS6_IJNS7_ILi64EEESA_SA_EEELi512ENS_10bfloat16_tEfNS_4arch4Sm90ELb0ELb0ELb1ELb1ELb0ELb0ELb0ELb0ELb0ELb1ELb0ELb0EEENS1_21CollectiveEpilogueFwdINS6_IJSA_NS7_ILi512EEESA_EEES9_SC_SE_Li256ELb1ELb1ELb0ELb0EEENS1_36VarlenDynamicPersistentTileSchedulerILi64ELi64ELi256ELi128ELb0ELb1ELb1ELb0ELb1ELb1EEEEEEEEEvNT_6ParamsE)
        /*0530*/ 	.word	0x00000060


	//----- nvinfo : EIATTR_MIN_STACK_SIZE
	.align		4
.L_257:
        /*0534*/ 	.byte	0x04, 0x12
        /*0536*/ 	.short	(.L_259 - .L_258)
	.align		4
.L_258:
        /*0538*/ 	.word	index@(_ZN7cutlass13device_kernelIN5flash11enable_sm90INS1_16FlashAttnFwdSm90INS1_25CollectiveMainloopFwdSm90ILi2EN4cute5tupleIJNS5_1CILi1EEES8_S8_EEENS6_IJNS7_ILi64EEESA_SA_EEELi512ENS_10bfloat16_tEfNS_4arch4Sm90ELb0ELb0ELb1ELb1ELb0ELb1ELb0ELb0ELb0ELb1ELb0ELb0EEENS1_21CollectiveEpilogueFwdINS6_IJSA_NS7_ILi512EEESA_EEES9_SC_SE_Li256ELb1ELb1ELb0ELb0EEENS1_36VarlenDynamicPersistentTileSchedulerILi64ELi64ELi256ELi128ELb0ELb1ELb1ELb0ELb1ELb1EEEEEEEEEvNT_6ParamsE)
        /*053c*/ 	.word	0x00000068


	//----- nvinfo : EIATTR_MIN_STACK_SIZE
	.align		4
.L_259:
        /*0540*/ 	.byte	0x04, 0x12
        /*0542*/ 	.short	(.L_261 - .L_260)
	.align		4
.L_260:
        /*0544*/ 	.word	index@(_ZN7cutlass13device_kernelIN5flash11enable_sm90INS1_16FlashAttnFwdSm90INS1_25CollectiveMainloopFwdSm90ILi2EN4cute5tupleIJNS5_1CILi1EEES8_S8_EEENS6_IJNS7_ILi64EEESA_SA_EEELi512ENS_10bfloat16_tEfNS_4arch4Sm90ELb0ELb0ELb1ELb1ELb0ELb0ELb1ELb0ELb0ELb1ELb0ELb0EEENS1_21CollectiveEpilogueFwdINS6_IJSA_NS7_ILi512EEESA_EEES9_SC_SE_Li256ELb1ELb1ELb0ELb0EEENS1_36VarlenDynamicPersistentTileSchedulerILi64ELi64ELi256ELi128ELb0ELb1ELb1ELb0ELb1ELb1EEEEEEEEEvNT_6ParamsE)
        /*0548*/ 	.word	0x00000070


	//----- nvinfo : EIATTR_MIN_STACK_SIZE
	.align		4
.L_261:
        /*054c*/ 	.byte	0x04, 0x12
        /*054e*/ 	.short	(.L_263 - .L_262)
	.align		4
.L_262:
        /*0550*/ 	.word	index@(_ZN7cutlass13device_kernelIN5flash11enable_sm90INS1_16FlashAttnFwdSm90INS1_25CollectiveMainloopFwdSm90ILi2EN4cute5tupleIJNS5_1CILi1EEES8_S8_EEENS6_IJNS7_ILi64EEESA_SA_EEELi512ENS_10bfloat16_tEfNS_4arch4Sm90ELb0ELb0ELb1ELb1ELb0ELb1ELb1ELb0ELb0ELb1ELb0ELb0EEENS1_21CollectiveEpilogueFwdINS6_IJSA_NS7_ILi512EEESA_EEES9_SC_SE_Li256ELb1ELb1ELb0ELb0EEENS1_36VarlenDynamicPersistentTileSchedulerILi64ELi64ELi256ELi128ELb0ELb1ELb1ELb0ELb1ELb1EEEEEEEEEvNT_6ParamsE)
        /*0554*/ 	.word	0x00000078


	//----- nvinfo : EIATTR_MIN_STACK_SIZE
	.align		4
.L_263:
        /*0558*/ 	.byte	0x04, 0x12
        /*055a*/ 	.short	(.L_265 - .L_264)
	.align		4
.L_264:
        /*055c*/ 	.word	index@(_ZN7cutlass13device_kernelIN5flash11enable_sm90INS1_16FlashAttnFwdSm90INS1_25CollectiveMainloopFwdSm90ILi2EN4cute5tupleIJNS5_1CILi1EEES8_S8_EEENS6_IJNS7_ILi64EEESA_SA_EEELi512ENS_10bfloat16_tEfNS_4arch4Sm90ELb0ELb1ELb1ELb0ELb0ELb0ELb0ELb0ELb0ELb1ELb0ELb0EEENS1_21CollectiveEpilogueFwdINS6_IJSA_NS7_ILi512EEESA_EEES9_SC_SE_Li256ELb0ELb1ELb0ELb0EEENS1_30DynamicPersistentTileSchedulerILi256ELi128ELb0ELb1ELb1EEEEEEEEEvNT_6ParamsE)
        /*0560*/ 	.word	0x00000028


	//----- nvinfo : EIATTR_MIN_STACK_SIZE
	.align		4
.L_265:
        /*0564*/ 	.byte	0x04, 0x12
        /*0566*/ 	.short	(.L_267 - .L_266)
	.align		4
.L_266:
        /*0568*/ 	.word	index@(_ZN7cutlass13device_kernelIN5flash11enable_sm90INS1_16FlashAttnFwdSm90INS1_25CollectiveMainloopFwdSm90ILi2EN4cute5tupleIJNS5_1CILi1EEES8_S8_EEENS6_IJNS7_ILi64EEESA_SA_EEELi512ENS_10bfloat16_tEfNS_4arch4Sm90ELb0ELb1ELb1ELb0ELb0ELb0ELb1ELb0ELb0ELb1ELb0ELb0EEENS1_21CollectiveEpilogueFwdINS6_IJSA_NS7_ILi512EEESA_EEES9_SC_SE_Li256ELb0ELb1ELb0ELb0EEENS1_30DynamicPersistentTileSchedulerILi256ELi128ELb0ELb1ELb1EEEEEEEEEvNT_6ParamsE)
        /*056c*/ 	.word	0x00000490


	//----- nvinfo : EIATTR_MIN_STACK_SIZE
	.align		4
.L_267:
        /*0570*/ 	.byte	0x04, 0x12
        /*0572*/ 	.short	(.L_269 - .L_268)
	.align		4
.L_268:
        /*0574*/ 	.word	index@(_ZN7cutlass13device_kernelIN5flash11enable_sm90INS1_16FlashAttnFwdSm90INS1_25CollectiveMainloopFwdSm90ILi2EN4cute5tupleIJNS5_1CILi1EEES8_S8_EEENS6_IJNS7_ILi64EEESA_SA_EEELi512ENS_10bfloat16_tEfNS_4arch4Sm90ELb0ELb1ELb1ELb1ELb0ELb0ELb0ELb0ELb0ELb1ELb0ELb0EEENS1_21CollectiveEpilogueFwdINS6_IJSA_NS7_ILi512EEESA_EEES9_SC_SE_Li256ELb1ELb1ELb0ELb0EEENS1_36VarlenDynamicPersistentTileSchedulerILi64ELi64ELi256ELi128ELb0ELb1ELb1ELb1ELb0ELb1EEEEEEEEEvNT_6ParamsE)
        /*0578*/ 	.word	0x00000048


	//----- nvinfo : EIATTR_MIN_STACK_SIZE
	.align		4
.L_269:
        /*057c*/ 	.byte	0x04, 0x12
        /*057e*/ 	.short	(.L_271 - .L_270)
	.align		4
.L_270:
        /*0580*/ 	.word	index@(_ZN7cutlass13device_kernelIN5flash11enable_sm90INS1_16FlashAttnFwdSm90INS1_25CollectiveMainloopFwdSm90ILi2EN4cute5tupleIJNS5_1CILi1EEES8_S8_EEENS6_IJNS7_ILi64EEESA_SA_EEELi512ENS_10bfloat16_tEfNS_4arch4Sm90ELb0ELb1ELb1ELb1ELb0ELb1ELb0ELb0ELb0ELb1ELb0ELb0EEENS1_21CollectiveEpilogueFwdINS6_IJSA_NS7_ILi512EEESA_EEES9_SC_SE_Li256ELb1ELb1ELb0ELb0EEENS1_36VarlenDynamicPersistentTileSchedulerILi64ELi64ELi256ELi128ELb0ELb1ELb1ELb1ELb0ELb1EEEEEEEEEvNT_6ParamsE)
        /*0584*/ 	.word	0x00000050


	//----- nvinfo : EIATTR_MIN_STACK_SIZE
	.align		4
.L_271:
        /*0588*/ 	.byte	0x04, 0x12
        /*058a*/ 	.short	(.L_273 - .L_272)
	.align		4
.L_272:
        /*058c*/ 	.word	index@(_ZN7cutlass13device_kernelIN5flash11enable_sm90INS1_16FlashAttnFwdSm90INS1_25CollectiveMainloopFwdSm90ILi2EN4cute5tupleIJNS5_1CILi1EEES8_S8_EEENS6_IJNS7_ILi64EEESA_SA_EEELi512ENS_10bfloat16_tEfNS_4arch4Sm90ELb0ELb1ELb1ELb1ELb0ELb0ELb1ELb0ELb0ELb1ELb0ELb0EEENS1_21CollectiveEpilogueFwdINS6_IJSA_NS7_ILi512EEESA_EEES9_SC_SE_Li256ELb1ELb1ELb0ELb0EEENS1_36VarlenDynamicPersistentTileSchedulerILi64ELi64ELi256ELi128ELb0ELb1ELb1ELb1ELb0ELb1EEEEEEEEEvNT_6ParamsE)
        /*0590*/ 	.word	0x000004b0


	//----- nvinfo : EIATTR_MIN_STACK_SIZE
	.align		4
.L_273:
        /*0594*/ 	.byte	0x04, 0x12
        /*0596*/ 	.short	(.L_275 - .L_274)
	.align		4
.L_274:
        /*0598*/ 	.word	index@(_ZN7cutlass13device_kernelIN5flash11enable_sm90INS1_16FlashAttnFwdSm90INS1_25CollectiveMainloopFwdSm90ILi2EN4cute5tupleIJNS5_1CILi1EEES8_S8_EEENS6_IJNS7_ILi64EEESA_SA_EEELi512ENS_10bfloat16_tEfNS_4arch4Sm90ELb0ELb1ELb1ELb1ELb0ELb1ELb1ELb0ELb0ELb1ELb0ELb0EEENS1_21CollectiveEpilogueFwdINS6_IJSA_NS7_ILi512EEESA_EEES9_SC_SE_Li256ELb1ELb1ELb0ELb0EEENS1_36VarlenDynamicPersistentTileSchedulerILi64ELi64ELi256ELi128ELb0ELb1ELb1ELb1ELb0ELb1EEEEEEEEEvNT_6ParamsE)
        /*059c*/ 	.word	0x000004b0


	//----- nvinfo : EIATTR_MIN_STACK_SIZE
	.align		4
.L_275:
        /*05a0*/ 	.byte	0x04, 0x12
        /*05a2*/ 	.short	(.L_277 - .L_276)
	.align		4
.L_276:
        /*05a4*/ 	.word	index@(_ZN7cutlass13device_kernelIN5flash11enable_sm90INS1_16FlashAttnFwdSm90INS1_25CollectiveMainloopFwdSm90ILi2EN4cute5tupleIJNS5_1CILi1EEES8_S8_EEENS6_IJNS7_ILi64EEESA_SA_EEELi512ENS_10bfloat16_tEfNS_4arch4Sm90ELb1ELb0ELb1ELb0ELb0ELb0ELb0ELb0ELb0ELb1ELb0ELb0EEENS1_21CollectiveEpilogueFwdINS6_IJSA_NS7_ILi512EEESA_EEES9_SC_SE_Li256ELb0ELb1ELb0ELb0EEENS1_30DynamicPersistentTileSchedulerILi256ELi128ELb0ELb1ELb1EEEEEEEEEvNT_6ParamsE)
        /*05a8*/ 	.word	0x00000028


	//----- nvinfo : EIATTR_MIN_STACK_SIZE
	.align		4
.L_277:
        /*05ac*/ 	.byte	0x04, 0x12
        /*05ae*/ 	.short	(.L_279 - .L_278)
	.align		4
.L_278:
        /*05b0*/ 	.word	index@(_ZN7cutlass13device_kernelIN5flash11enable_sm90INS1_16FlashAttnFwdSm90INS1_25CollectiveMainloopFwdSm90ILi2EN4cute5tupleIJNS5_1CILi1EEES8_S8_EEENS6_IJNS7_ILi64EEESA_SA_EEELi512ENS_10bfloat16_tEfNS_4arch4Sm90ELb1ELb0ELb1ELb0ELb0ELb0ELb1ELb0ELb0ELb1ELb0ELb0EEENS1_21CollectiveEpilogueFwdINS6_IJSA_NS7_ILi512EEESA_EEES9_SC_SE_Li256ELb0ELb1ELb0ELb0EEENS1_30DynamicPersistentTileSchedulerILi256ELi128ELb0ELb1ELb1EEEEEEEEEvNT_6ParamsE)
        /*05b4*/ 	.word	0x00000048


	//----- nvinfo : EIATTR_MIN_STACK_SIZE
	.align		4
.L_279:
        /*05b8*/ 	.byte	0x04, 0x12
        /*05ba*/ 	.short	(.L_281 - .L_280)
	.align		4
.L_280:
        /*05bc*/ 	.word	index@(_ZN7cutlass13device_kernelIN5flash11enable_sm90INS1_16FlashAttnFwdSm90INS1_25CollectiveMainloopFwdSm90ILi2EN4cute5tupleIJNS5_1CILi1EEES8_S8_EEENS6_IJNS7_ILi64EEESA_SA_EEELi512ENS_10bfloat16_tEfNS_4arch4Sm90ELb1ELb0ELb1ELb1ELb0ELb0ELb0ELb0ELb0ELb1ELb0ELb0EEENS1_21CollectiveEpilogueFwdINS6_IJSA_NS7_ILi512EEESA_EEES9_SC_SE_Li256ELb1ELb1ELb0ELb0EEENS1_36VarlenDynamicPersistentTileSchedulerILi64ELi64ELi256ELi128ELb0ELb1ELb1ELb1ELb1ELb1EEEEEEEEEvNT_6ParamsE)
        /*05c0*/ 	.word	0x00000058


	//----- nvinfo : EIATTR_MIN_STACK_SIZE
	.align		4
.L_281:
        /*05c4*/ 	.byte	0x04, 0x12
        /*05c6*/ 	.short	(.L_283 - .L_282)
	.align		4
.L_282:
        /*05c8*/ 	.word	index@(_ZN7cutlass13device_kernelIN5flash11enable_sm90INS1_16FlashAttnFwdSm90INS1_25CollectiveMainloopFwdSm90ILi2EN4cute5tupleIJNS5_1CILi1EEES8_S8_EEENS6_IJNS7_ILi64EEESA_SA_EEELi512ENS_10bfloat16_tEfNS_4arch4Sm90ELb1ELb0ELb1ELb1ELb0ELb1ELb0ELb0ELb0ELb1ELb0ELb0EEENS1_21CollectiveEpilogueFwdINS6_IJSA_NS7_ILi512EEESA_EEES9_SC_SE_Li256ELb1ELb1ELb0ELb0EEENS1_36VarlenDynamicPersistentTileSchedulerILi64ELi64ELi256ELi128ELb0ELb1ELb1ELb1ELb1ELb1EEEEEEEEEvNT_6ParamsE)
        /*05cc*/ 	.word	0x00000060


	//----- nvinfo : EIATTR_MIN_STACK_SIZE
	.align		4
.L_283:
        /*05d0*/ 	.byte	0x04, 0x12
        /*05d2*/ 	.short	(.L_285 - .L_284)
	.align		4
.L_284:
        /*05d4*/ 	.word	index@(_ZN7cutlass13device_kernelIN5flash11enable_sm90INS1_16FlashAttnFwdSm90INS1_25CollectiveMainloopFwdSm90ILi2EN4cute5tupleIJNS5_1CILi1EEES8_S8_EEENS6_IJNS7_ILi64EEESA_SA_EEELi512ENS_10bfloat16_tEfNS_4arch4Sm90ELb1ELb0ELb1ELb1ELb0ELb0ELb1ELb0ELb0ELb1ELb0ELb0EEENS1_21CollectiveEpilogueFwdINS6_IJSA_NS7_ILi512EEESA_EEES9_SC_SE_Li256ELb1ELb1ELb0ELb0EEENS1_36VarlenDynamicPersistentTileSchedulerILi64ELi64ELi256ELi128ELb0ELb1ELb1ELb1ELb1ELb1EEEEEEEEEvNT_6ParamsE)
        /*05d8*/ 	.word	0x00000068


	//----- nvinfo : EIATTR_MIN_STACK_SIZE
	.align		4
.L_285:
        /*05dc*/ 	.byte	0x04, 0x12
        /*05de*/ 	.short	(.L_287 - .L_286)
	.align		4
.L_286:
        /*05e0*/ 	.word	index@(_ZN7cutlass13device_kernelIN5flash11enable_sm90INS1_16FlashAttnFwdSm90INS1_25CollectiveMainloopFwdSm90ILi2EN4cute5tupleIJNS5_1CILi1EEES8_S8_EEENS6_IJNS7_ILi64EEESA_SA_EEELi512ENS_10bfloat16_tEfNS_4arch4Sm90ELb1ELb0ELb1ELb1ELb0ELb1ELb1ELb0ELb0ELb1ELb0ELb0EEENS1_21CollectiveEpilogueFwdINS6_IJSA_NS7_ILi512EEESA_EEES9_SC_SE_Li256ELb1ELb1ELb0ELb0EEENS1_36VarlenDynamicPersistentTileSchedulerILi64ELi64ELi256ELi128ELb0ELb1ELb1ELb1ELb1ELb1EEEEEEEEEvNT_6ParamsE)
        /*05e4*/ 	.word	0x00000070


	//----- nvinfo : EIATTR_MIN_STACK_SIZE
	.align		4
.L_287:
        /*05e8*/ 	.byte	0x04, 0x12
        /*05ea*/ 	.short	(.L_289 - .L_288)
	.align		4
.L_288:
        /*05ec*/ 	.word	index@(_ZN7cutlass13device_kernelIN5flash11enable_sm90INS1_16FlashAttnFwdSm90INS1_25CollectiveMainloopFwdSm90ILi2EN4cute5tupleIJNS5_1CILi1EEES8_S8_EEENS6_IJNS7_ILi128EEENS7_ILi96EEENS7_ILi64EEEEEELi256ENS_10bfloat16_tEfNS_4arch4Sm90ELb0ELb0ELb1ELb0ELb0ELb0ELb0ELb1ELb0ELb1ELb0ELb0EEENS1_21CollectiveEpilogueFwdINS6_IJSA_NS7_ILi256EEESB_EEES9_SE_SG_Li256ELb0ELb1ELb0ELb0EEENS1_29StaticPersistentTileSchedulerILb0EEEEEEEEEvNT_6ParamsE)
        /*05f0*/ 	.word	0x00000038


	//----- nvinfo : EIATTR_MIN_STACK_SIZE
	.align		4
.L_289:
        /*05f4*/ 	.byte	0x04, 0x12
        /*05f6*/ 	.short	(.L_291 - .L_290)
	.align		4
.L_290:
        /*05f8*/ 	.word	index@(_ZN7cutlass13device_kernelIN5flash11enable_sm90INS1_16FlashAttnFwdSm90INS1_25CollectiveMainloopFwdSm90ILi2EN4cute5tupleIJNS5_1CILi1EEES8_S8_EEENS6_IJNS7_ILi128EEENS7_ILi96EEENS7_ILi64EEEEEELi256ENS_10bfloat16_tEfNS_4arch4Sm90ELb0ELb0ELb1ELb0ELb0ELb0ELb1ELb1ELb0ELb1ELb0ELb0EEENS1_21CollectiveEpilogueFwdINS6_IJSA_NS7_ILi256EEESB_EEES9_SE_SG_Li256ELb0ELb1ELb0ELb0EEENS1_29StaticPersistentTileSchedulerILb0EEEEEEEEEvNT_6ParamsE)
        /*05fc*/ 	.word	0x00000068


	//----- nvinfo : EIATTR_MIN_STACK_SIZE
	.align		4
.L_291:
        /*0600*/ 	.byte	0x04, 0x12
        /*0602*/ 	.short	(.L_293 - .L_292)
	.align		4
.L_292:
        /*0604*/ 	.word	index@(_ZN7cutlass13device_kernelIN5flash11enable_sm90INS1_16FlashAttnFwdSm90INS1_25CollectiveMainloopFwdSm90ILi2EN4cute5tupleIJNS5_1CILi1EEES8_S8_EEENS6_IJNS7_ILi128EEENS7_ILi96EEENS7_ILi64EEEEEELi256ENS_10bfloat16_tEfNS_4arch4Sm90ELb0ELb0ELb1ELb1ELb0ELb0ELb0ELb1ELb0ELb1ELb0ELb0EEENS1_21CollectiveEpilogueFwdINS6_IJSA_NS7_ILi256EEESB_EEES9_SE_SG_Li256ELb1ELb1ELb0ELb0EEENS1_36VarlenDynamicPersistentTileSchedulerILi128ELi96ELi256ELi128ELb0ELb1ELb1ELb0ELb1ELb1EEEEEEEEEvNT_6ParamsE)
        /*0608*/ 	.word	0x00000060


	//----- nvinfo : EIATTR_MIN_STACK_SIZE
	.align		4
.L_293:
        /*060c*/ 	.byte	0x04, 0x12
        /*060e*/ 	.short	(.L_295 - .L_294)
	.align		4
.L_294:
        /*0610*/ 	.word	index@(_ZN7cutlass13device_kernelIN5flash11enable_sm90INS1_16FlashAttnFwdSm90INS1_25CollectiveMainloopFwdSm90ILi2EN4cute5tupleIJNS5_1CILi1EEES8_S8_EEENS6_IJNS7_ILi128EEENS7_ILi96EEENS7_ILi64EEEEEELi256ENS_10bfloat16_tEfNS_4arch4Sm90ELb0ELb0ELb1ELb1ELb0ELb1ELb0ELb1ELb0ELb1ELb0ELb0EEENS1_21CollectiveEpilogueFwdINS6_IJSA_NS7_ILi256EEESB_EEES9_SE_SG_Li256ELb1ELb1ELb0ELb0EEENS1_36VarlenDynamicPersistentTileSchedulerILi128ELi96ELi256ELi128ELb0ELb1ELb1ELb0ELb1ELb1EEEEEEEEEvNT_6ParamsE)
        /*0614*/ 	.word	0x00000068


	//----- nvinfo : EIATTR_MIN_STACK_SIZE
	.align		4
.L_295:
        /*0618*/ 	.byte	0x04, 0x12
        /*061a*/ 	.short	(.L_297 - .L_296)
	.align		4
.L_296:
        /*061c*/ 	.word	index@(_ZN7cutlass13device_kernelIN5flash11enable_sm90INS1_16FlashAttnFwdSm90INS1_25CollectiveMainloopFwdSm90ILi2EN4cute5tupleIJNS5_1CILi1EEES8_S8_EEENS6_IJNS7_ILi128EEENS7_ILi96EEENS7_ILi64EEEEEELi256ENS_10bfloat16_tEfNS_4arch4Sm90ELb0ELb0ELb1ELb1ELb0ELb0ELb1ELb1ELb0ELb1ELb0ELb0EEENS1_21CollectiveEpilogueFwdINS6_IJSA_NS7_ILi256EEESB_EEES9_SE_SG_Li256ELb1ELb1ELb0ELb0EEENS1_36VarlenDynamicPersistentTileSchedulerILi128ELi96ELi256ELi128ELb0ELb1ELb1ELb0ELb1ELb1EEEEEEEEEvNT_6ParamsE)
        /*0620*/ 	.word	0x00000078


	//----- nvinfo : EIATTR_MIN_STACK_SIZE
	.align		4
.L_297:
        /*0624*/ 	.byte	0x04, 0x12
        /*0626*/ 	.short	(.L_299 - .L_298)
	.align		4
.L_298:
        /*0628*/ 	.word	index@(_ZN7cutlass13device_kernelIN5flash11enable_sm90INS1_16FlashAttnFwdSm90INS1_25CollectiveMainloopFwdSm90ILi2EN4cute5tupleIJNS5_1CILi1EEES8_S8_EEENS6_IJNS7_ILi128EEENS7_ILi96EEENS7_ILi64EEEEEELi256ENS_10bfloat16_tEfNS_4arch4Sm90ELb0ELb0ELb1ELb1ELb0ELb1ELb1ELb1ELb0ELb1ELb0ELb0EEENS1_21CollectiveEpilogueFwdINS6_IJSA_NS7_ILi256EEESB_EEES9_SE_SG_Li256ELb1ELb1ELb0ELb0EEENS1_36VarlenDynamicPersistentTileSchedulerILi128ELi96ELi256ELi128ELb0ELb1ELb1ELb0ELb1ELb1EEEEEEEEEvNT_6ParamsE)
        /*062c*/ 	.word	0x00000098


	//----- nvinfo : EIATTR_MIN_STACK_SIZE
	.align		4
.L_299:
        /*0630*/ 	.byte	0x04, 0x12
        /*0632*/ 	.short	(.L_301 - .L_300)
	.align		4
.L_300:
        /*0634*/ 	.word	index@(_ZN7cutlass13device_kernelIN5flash11enable_sm90INS1_16FlashAttnFwdSm90INS1_25CollectiveMainloopFwdSm90ILi2EN4cute5tupleIJNS5_1CILi1EEES8_S8_EEENS6_IJNS7_ILi128EEENS7_ILi96EEENS7_ILi64EEEEEELi256ENS_10bfloat16_tEfNS_4arch4Sm90ELb0ELb1ELb1ELb0ELb0ELb0ELb0ELb1ELb0ELb1ELb0ELb0EEENS1_21CollectiveEpilogueFwdINS6_IJSA_NS7_ILi256EEESB_EEES9_SE_SG_Li256ELb0ELb1ELb0ELb0EEENS1_30DynamicPersistentTileSchedulerILi256ELi128ELb0ELb1ELb1EEEEEEEEEvNT_6ParamsE)
        /*0638*/ 	.word	0x00000020


	//----- nvinfo : EIATTR_MIN_STACK_SIZE
	.align		4
.L_301:
        /*063c*/ 	.byte	0x04, 0x12
        /*063e*/ 	.short	(.L_303 - .L_302)
	.align		4
.L_302:
        /*0640*/ 	.word	index@(_ZN7cutlass13device_kernelIN5flash11enable_sm90INS1_16FlashAttnFwdSm90INS1_25CollectiveMainloopFwdSm90ILi2EN4cute5tupleIJNS5_1CILi1EEES8_S8_EEENS6_IJNS7_ILi128EEENS7_ILi96EEENS7_ILi64EEEEEELi256ENS_10bfloat16_tEfNS_4arch4Sm90ELb0ELb1ELb1ELb0ELb0ELb0ELb1ELb1ELb0ELb1ELb0ELb0EEENS1_21CollectiveEpilogueFwdINS6_IJSA_NS7_ILi256EEESB_EEES9_SE_SG_Li256ELb0ELb1ELb0ELb0EEENS1_30DynamicPersistentTileSchedulerILi256ELi128ELb0ELb1ELb1EEEEEEEEEvNT_6ParamsE)
        /*0644*/ 	.word	0x000004c0


	//----- nvinfo : EIATTR_MIN_STACK_SIZE
	.align		4
.L_303:
        /*0648*/ 	.byte	0x04, 0x12
        /*064a*/ 	.short	(.L_305 - .L_304)
	.align		4
.L_304:
        /*064c*/ 	.word	index@(_ZN7cutlass13device_kernelIN5flash11enable_sm90INS1_16FlashAttnFwdSm90INS1_25CollectiveMainloopFwdSm90ILi2EN4cute5tupleIJNS5_1CILi1EEES8_S8_EEENS6_IJNS7_ILi128EEENS7_ILi96EEENS7_ILi64EEEEEELi256ENS_10bfloat16_tEfNS_4arch4Sm90ELb0ELb1ELb1ELb1ELb0ELb0ELb0ELb1ELb0ELb1ELb0ELb0EEENS1_21CollectiveEpilogueFwdINS6_IJSA_NS7_ILi256EEESB_EEES9_SE_SG_Li256ELb1ELb1ELb0ELb0EEENS1_36VarlenDynamicPersistentTileSchedulerILi128ELi96ELi256ELi128ELb0ELb1ELb1ELb1ELb0ELb1EEEEEEEEEvNT_6ParamsE)
        /*0650*/ 	.word	0x00000048


	//----- nvinfo : EIATTR_MIN_STACK_SIZE
	.align		4
.L_305:
        /*0654*/ 	.byte	0x04, 0x12
        /*0656*/ 	.short	(.L_307 - .L_306)
	.align		4
.L_306:
        /*0658*/ 	.word	index@(_ZN7cutlass13device_kernelIN5flash11enable_sm90INS1_16FlashAttnFwdSm90INS1_25CollectiveMainloopFwdSm90ILi2EN4cute5tupleIJNS5_1CILi1EEES8_S8_EEENS6_IJNS7_ILi128EEENS7_ILi96EEENS7_ILi64EEEEEELi256ENS_10bfloat16_tEfNS_4arch4Sm90ELb0ELb1ELb1ELb1ELb0ELb1ELb0ELb1ELb0ELb1ELb0ELb0EEENS1_21CollectiveEpilogueFwdINS6_IJSA_NS7_ILi256EEESB_EEES9_SE_SG_Li256ELb1ELb1ELb0ELb0EEENS1_36VarlenDynamicPersistentTileSchedulerILi128ELi96ELi256ELi128ELb0ELb1ELb1ELb1ELb0ELb1EEEEEEEEEvNT_6ParamsE)
        /*065c*/ 	.word	0x00000058


	//----- nvinfo : EIATTR_MIN_STACK_SIZE
	.align		4
.L_307:
        /*0660*/ 	.byte	0x04, 0x12
        /*0662*/ 	.short	(.L_309 - .L_308)
	.align		4
.L_308:
        /*0664*/ 	.word	index@(_ZN7cutlass13device_kernelIN5flash11enable_sm90INS1_16FlashAttnFwdSm90INS1_25CollectiveMainloopFwdSm90ILi2EN4cute5tupleIJNS5_1CILi1EEES8_S8_EEENS6_IJNS7_ILi128EEENS7_ILi96EEENS7_ILi64EEEEEELi256ENS_10bfloat16_tEfNS_4arch4Sm90ELb0ELb1ELb1ELb1ELb0ELb0ELb1ELb1ELb0ELb1ELb0ELb0EEENS1_21CollectiveEpilogueFwdINS6_IJSA_NS7_ILi256EEESB_EEES9_SE_SG_Li256ELb1ELb1ELb0ELb0EEENS1_36VarlenDynamicPersistentTileSchedulerILi128ELi96ELi256ELi128ELb0ELb1ELb1ELb1ELb0ELb1EEEEEEEEEvNT_6ParamsE)
        /*0668*/ 	.word	0x000004e0


	//----- nvinfo : EIATTR_MIN_STACK_SIZE
	.align		4
.L_309:
        /*066c*/ 	.byte	0x04, 0x12
        /*066e*/ 	.short	(.L_311 - .L_310)
	.align		4
.L_310:
        /*0670*/ 	.word	index@(_ZN7cutlass13device_kernelIN5flash11enable_sm90INS1_16FlashAttnFwdSm90INS1_25CollectiveMainloopFwdSm90ILi2EN4cute5tupleIJNS5_1CILi1EEES8_S8_EEENS6_IJNS7_ILi128EEENS7_ILi96EEENS7_ILi64EEEEEELi256ENS_10bfloat16_tEfNS_4arch4Sm90ELb0ELb1ELb1ELb1ELb0ELb1ELb1ELb1ELb0ELb1ELb0ELb0EEENS1_21CollectiveEpilogueFwdINS6_IJSA_NS7_ILi256EEESB_EEES9_SE_SG_Li256ELb1ELb1ELb0ELb0EEENS1_36VarlenDynamicPersistentTileSchedulerILi128ELi96ELi256ELi128ELb0ELb1ELb1ELb1ELb0ELb1EEEEEEEEEvNT_6ParamsE)
        /*0674*/ 	.word	0x000004f0


	//----- nvinfo : EIATTR_MIN_STACK_SIZE
	.align		4
.L_311:
        /*0678*/ 	.byte	0x04, 0x12
        /*067a*/ 	.short	(.L_313 - .L_312)
	.align		4
.L_312:
        /*067c*/ 	.word	index@(_ZN7cutlass13device_kernelIN5flash11enable_sm90INS1_16FlashAttnFwdSm90INS1_25CollectiveMainloopFwdSm90ILi2EN4cute5tupleIJNS5_1CILi1EEES8_S8_EEENS6_IJNS7_ILi128EEENS7_ILi96EEENS7_ILi64EEEEEELi256ENS_10bfloat16_tEfNS_4arch4Sm90ELb1ELb0ELb1ELb0ELb0ELb0ELb0ELb1ELb0ELb1ELb0ELb0EEENS1_21CollectiveEpilogueFwdINS6_IJSA_NS7_ILi256EEESB_EEES9_SE_SG_Li256ELb0ELb1ELb0ELb0EEENS1_30DynamicPersistentTileSchedulerILi256ELi128ELb0ELb1ELb1EEEEEEEEEvNT_6ParamsE)
        /*0680*/ 	.word	0x00000028


	//----- nvinfo : EIATTR_MIN_STACK_SIZE
	.align		4
.L_313:
        /*0684*/ 	.byte	0x04, 0x12
        /*0686*/ 	.short	(.L_315 - .L_314)
	.align		4
.L_314:
        /*0688*/ 	.word	index@(_ZN7cutlass13device_kernelIN5flash11enable_sm90INS1_16FlashAttnFwdSm90INS1_25CollectiveMainloopFwdSm90ILi2EN4cute5tupleIJNS5_1CILi1EEES8_S8_EEENS6_IJNS7_ILi128EEENS7_ILi96EEENS7_ILi64EEEEEELi256ENS_10bfloat16_tEfNS_4arch4Sm90ELb1ELb0ELb1ELb0ELb0ELb0ELb1ELb1ELb0ELb1ELb0ELb0EEENS1_21CollectiveEpilogueFwdINS6_IJSA_NS7_ILi256EEESB_EEES9_SE_SG_Li256ELb0ELb1ELb0ELb0EEENS1_30DynamicPersistentTileSchedulerILi256ELi128ELb0ELb1ELb1EEEEEEEEEvNT_6ParamsE)
        /*068c*/ 	.word	0x00000050


	//----- nvinfo : EIATTR_MIN_STACK_SIZE
	.align		4
.L_315:
        /*0690*/ 	.byte	0x04, 0x12
        /*0692*/ 	.short	(.L_317 - .L_316)
	.align		4
.L_316:
        /*0694*/ 	.word	index@(_ZN7cutlass13device_kernelIN5flash11enable_sm90INS1_16FlashAttnFwdSm90INS1_25CollectiveMainloopFwdSm90ILi2EN4cute5tupleIJNS5_1CILi1EEES8_S8_EEENS6_IJNS7_ILi128EEENS7_ILi96EEENS7_ILi64EEEEEELi256ENS_10bfloat16_tEfNS_4arch4Sm90ELb1ELb0ELb1ELb1ELb0ELb0ELb0ELb1ELb0ELb1ELb0ELb0EEENS1_21CollectiveEpilogueFwdINS6_IJSA_NS7_ILi256EEESB_EEES9_SE_SG_Li256ELb1ELb1ELb0ELb0EEENS1_36VarlenDynamicPersistentTileSchedulerILi128ELi96ELi256ELi128ELb0ELb1ELb1ELb1ELb1ELb1EEEEEEEEEvNT_6ParamsE)
        /*0698*/ 	.word	0x00000058


	//----- nvinfo : EIATTR_MIN_STACK_SIZE
	.align		4
.L_317:
        /*069c*/ 	.byte	0x04, 0x12
        /*069e*/ 	.short	(.L_319 - .L_318)
	.align		4
.L_318:
        /*06a0*/ 	.word	index@(_ZN7cutlass13device_kernelIN5flash11enable_sm90INS1_16FlashAttnFwdSm90INS1_25CollectiveMainloopFwdSm90ILi2EN4cute5tupleIJNS5_1CILi1EEES8_S8_EEENS6_IJNS7_ILi128EEENS7_ILi96EEENS7_ILi64EEEEEELi256ENS_10bfloat16_tEfNS_4arch4Sm90ELb1ELb0ELb1ELb1ELb0ELb1ELb0ELb1ELb0ELb1ELb0ELb0EEENS1_21CollectiveEpilogueFwdINS6_IJSA_NS7_ILi256EEESB_EEES9_SE_SG_Li256ELb1ELb1ELb0ELb0EEENS1_36VarlenDynamicPersistentTileSchedulerILi128ELi96ELi256ELi128ELb0ELb1ELb1ELb1ELb1ELb1EEEEEEEEEvNT_6ParamsE)
        /*06a4*/ 	.word	0x00000060


	//----- nvinfo : EIATTR_MIN_STACK_SIZE
	.align		4
.L_319:
        /*06a8*/ 	.byte	0x04, 0x12
        /*06aa*/ 	.short	(.L_321 - .L_320)
	.align		4
.L_320:
        /*06ac*/ 	.word	index@(_ZN7cutlass13device_kernelIN5flash11enable_sm90INS1_16FlashAttnFwdSm90INS1_25CollectiveMainloopFwdSm90ILi2EN4cute5tupleIJNS5_1CILi1EEES8_S8_EEENS6_IJNS7_ILi128EEENS7_ILi96EEENS7_ILi64EEEEEELi256ENS_10bfloat16_tEfNS_4arch4Sm90ELb1ELb0ELb1ELb1ELb0ELb0ELb1ELb1ELb0ELb1ELb0ELb0EEENS1_21CollectiveEpilogueFwdINS6_IJSA_NS7_ILi256EEESB_EEES9_SE_SG_Li256ELb1ELb1ELb0ELb0EEENS1_36VarlenDynamicPersistentTileSchedulerILi128ELi96ELi256ELi128ELb0ELb1ELb1ELb1ELb1ELb1EEEEEEEEEvNT_6ParamsE)
        /*06b0*/ 	.word	0x00000070


	//----- nvinfo : EIATTR_MIN_STACK_SIZE
	.align		4
.L_321:
        /*06b4*/ 	.byte	0x04, 0x12
        /*06b6*/ 	.short	(.L_323 - .L_322)
	.align		4
.L_322:
        /*06b8*/ 	.word	index@(_ZN7cutlass13device_kernelIN5flash11enable_sm90INS1_16FlashAttnFwdSm90INS1_25CollectiveMainloopFwdSm90ILi2EN4cute5tupleIJNS5_1CILi1EEES8_S8_EEENS6_IJNS7_ILi128EEENS7_ILi96EEENS7_ILi64EEEEEELi256ENS_10bfloat16_tEfNS_4arch4Sm90ELb1ELb0ELb1ELb1ELb0ELb1ELb1ELb1ELb0ELb1ELb0ELb0EEENS1_21CollectiveEpilogueFwdINS6_IJSA_NS7_ILi256EEESB_EEES9_SE_SG_Li256ELb1ELb1ELb0ELb0EEENS1_36VarlenDynamicPersistentTileSchedulerILi128ELi96ELi256ELi128ELb0ELb1ELb1ELb1ELb1ELb1EEEEEEEEEvNT_6ParamsE)
        /*06bc*/ 	.word	0x000000b8
.L_323:


//--------------------- .nv.compat                --------------------------
	.section	.nv.compat,"",@"SHT_CUDA_COMPAT_INFO"
	.align	4
        /*0000*/ 	.byte	0x02, 0x09, 0x01, 0x00, 0x02, 0x02, 0x04, 0x00, 0x02, 0x05, 0x05, 0x00, 0x03, 0x07, 0x01, 0x01
        /*0010*/ 	.byte	0x02, 0x03, 0x01, 0x00, 0x02, 0x06, 0x01, 0x00, 0x04, 0x0b, 0x08, 0x00, 0x00, 0x00, 0x00, 0x00
        /*0020*/ 	.byte	0x00, 0x00, 0x00, 0x00


//--------------------- .nv.info._ZN7cutlass13device_kernelIN5flash11enable_sm90INS1_16FlashAttnFwdSm90INS1_25CollectiveMainloopFwdSm90ILi2EN4cute5tupleIJNS5_1CILi1EEES8_S8_EEENS6_IJNS7_ILi128EEESA_NS7_ILi192EEEEEELi128ENS_10bfloat16_tEfNS_4arch4Sm90ELb0ELb0ELb1ELb0ELb0ELb0ELb0ELb1ELb1ELb1ELb0ELb0EEENS1_21CollectiveEpilogueFwdINS6_IJSA_SA_SA_EEES9_SD_SF_Li256ELb0ELb1ELb0ELb0EEENS1_29StaticPersistentTileSchedulerILb0EEEEEEEEEvNT_6ParamsE --------------------------
	.section	.nv.info._ZN7cutlass13device_kernelIN5flash11enable_sm90INS1_16FlashAttnFwdSm90INS1_25CollectiveMainloopFwdSm90ILi2EN4cute5tupleIJNS5_1CILi1EEES8_S8_EEENS6_IJNS7_ILi128EEESA_NS7_ILi192EEEEEELi128ENS_10bfloat16_tEfNS_4arch4Sm90ELb0ELb0ELb1ELb0ELb0ELb0ELb0ELb1ELb1ELb1ELb0ELb0EEENS1_21CollectiveEpilogueFwdINS6_IJSA_SA_SA_EEES9_SD_SF_Li256ELb0ELb1ELb0ELb0EEENS1_29StaticPersistentTileSchedulerILb0EEEEEEEEEvNT_6ParamsE,"",@"SHT_CUDA_INFO"
	.sectionflags	@""
	.align	4


	//----- nvinfo : EIATTR_CUDA_API_VERSION
	.align		4
        /*0000*/ 	.byte	0x04, 0x37
        /*0002*/ 	.short	(.L_325 - .L_324)
.L_324:
        /*0004*/ 	.word	0x00000082


	//----- nvinfo : EIATTR_KPARAM_INFO
	.align		4
.L_325:
        /*0008*/ 	.byte	0x04, 0x17
        /*000a*/ 	.short	(.L_327 - .L_326)
.L_326:
        /*000c*/ 	.word	0x00000000
        /*0010*/ 	.short	0x0000
        /*0012*/ 	.short	0x0070
        /*0014*/ 	.byte	0x00, 0xf0, 0x01, 0x28


	//----- nvinfo : EIATTR_SPARSE_MMA_MASK
	.align		4
.L_327:
        /*0018*/ 	.byte	0x03, 0x50
        /*001a*/ 	.short	0x0000


	//----- nvinfo : EIATTR_MAXREG_COUNT
	.align		4
        /*001c*/ 	.byte	0x03, 0x1b
        /*001e*/ 	.short	0x00a8


	//----- nvinfo : EIATTR_NUM_BARRIERS
	.align		4
        /*0020*/ 	.byte	0x02, 0x4c
        /*0022*/ 	.byte	0x09
	.zero		1


	//----- nvinfo : EIATTR_EXTERNS
	.align		4
        /*0024*/ 	.byte	0x04, 0x0f
        /*0026*/ 	.short	(.L_329 - .L_328)


	//   ....[0]....
	.align		4
.L_328:
        /*0028*/ 	.word	index@(__assertfail)


	//----- nvinfo : EIATTR_ANNOTATIONS
	.align		4
.L_329:
        /*002c*/ 	.byte	0x04, 0x55
        /*002e*/ 	.short	(.L_331 - .L_330)


	//   ....[0]....
.L_330:
        /*0030*/ 	.word	0x00000001
        /*0034*/ 	.byte	0x30, 0x09, 0x00, 0x00, 0x01, 0x00, 0x00, 0x00, 0xf0, 0x09, 0x00, 0x00, 0x01, 0x00, 0x00, 0x00
        /* <DEDUP_REMOVED lines=30> */
        /*0224*/ 	.byte	0x60, 0xcb, 0x00, 0x00


	//----- nvinfo : EIATTR_MERCURY_ISA_VERSION
	.align		4
.L_331:
        /*0228*/ 	.byte	0x03, 0x5f
        /*022a*/ 	.short	0x0101


	//----- nvinfo : EIATTR_INT_WARP_WIDE_INSTR_OFFSETS
	.align		4
        /*022c*/ 	.byte	0x04, 0x31
        /*022e*/ 	.short	(.L_333 - .L_332)


	//   ....[0]....
.L_332:
        /*0230*/ 	.word	0x00000120


	//   ....[1]....
        /*0234*/ 	.word	0x00000160


	//   ....[2]....
        /*0238*/ 	.word	0x00000220


	//----- nvinfo : EIATTR_COOP_GROUP_MASK_REGIDS
	.align		4
.L_333:
        /*023c*/ 	.byte	0x04, 0x29
        /*023e*/ 	.short	(.L_335 - .L_334)


	//   ....[0]....
.L_334:
        /*0240*/ 	.word	0xffffffff


	//   ....[1]....
        /*0244*/ 	.word	0xffffffff


	//   ....[2]....
        /*0248*/ 	.word	0xffffffff


	//   ....[3]....
        /*024c*/ 	.word	0xffffffff


	//   ....[4]....
        /*0250*/ 	.word	0xffffffff


	//   ....[5]....
        /*0254*/ 	.word	0xffffffff


	//   ....[6]....
        /*0258*/ 	.word	0xffffffff


	//   ....[7]....
        /*025c*/ 	.word	0xffffffff


	//   ....[8]....
        /*0260*/ 	.word	0xffffffff


	//   ....[9]....
        /*0264*/ 	.word	0xffffffff


	//   ....[10]....
        /*0268*/ 	.word	0xffffffff


	//   ....[11]....
        /*026c*/ 	.word	0xffffffff


	//   ....[12]....
        /*0270*/ 	.word	0xffffffff


	//   ....[13]....
        /*0274*/ 	.word	0xffffffff


	//   ....[14]....
        /*0278*/ 	.word	0xffffffff


	//   ....[15]....
        /*027c*/ 	.word	0xffffffff


	//   ....[16]....
        /*0280*/ 	.word	0xffffffff


	//   ....[17]....
        /*0284*/ 	.word	0xffffffff


	//   ....[18]....
        /*0288*/ 	.word	0xffffffff


	//   ....[19]....
        /*028c*/ 	.word	0xffffffff


	//   ....[20]....
        /*0290*/ 	.word	0xffffffff


	//   ....[21]....
        /*0294*/ 	.word	0xffffffff


	//   ....[22]....
        /*0298*/ 	.word	0xffffffff


	//   ....[23]....
        /*029c*/ 	.word	0xffffffff


	//   ....[24]....
        /*02a0*/ 	.word	0xffffffff


	//   ....[25]....
        /*02a4*/ 	.word	0xffffffff


	//   ....[26]....
        /*02a8*/ 	.word	0xffffffff


	//   ....[27]....
        /*02ac*/ 	.word	0xffffffff


	//   ....[28]....
        /*02b0*/ 	.word	0xffffffff


	//   ....[29]....
        /*02b4*/ 	.word	0xffffffff


	//   ....[30]....
        /*02b8*/ 	.word	0xffffffff


	//   ....[31]....
        /*02bc*/ 	.word	0xffffffff


	//   ....[32]....
        /*02c0*/ 	.word	0xffffffff


	//   ....[33]....
        /*02c4*/ 	.word	0xffffffff


	//   ....[34]....
        /*02c8*/ 	.word	0xffffffff


	//   ....[35]....
        /*02cc*/ 	.word	0xffffffff


	//   ....[36]....
        /*02d0*/ 	.word	0xffffffff


	//   ....[37]....
        /*02d4*/ 	.word	0xffffffff


	//   ....[38]....
        /*02d8*/ 	.word	0xffffffff


	//   ....[39]....
        /*02dc*/ 	.word	0xffffffff


	//   ....[40]....
        /*02e0*/ 	.word	0xffffffff


	//   ....[41]....
        /*02e4*/ 	.word	0xffffffff


	//   ....[42]....
        /*02e8*/ 	.word	0xffffffff


	//   ....[43]....
        /*02ec*/ 	.word	0xffffffff


	//   ....[44]....
        /*02f0*/ 	.word	0xffffffff


	//   ....[45]....
        /*02f4*/ 	.word	0xffffffff


	//   ....[46]....
        /*02f8*/ 	.word	0xffffffff


	//   ....[47]....
        /*02fc*/ 	.word	0xffffffff


	//   ....[48]....
        /*0300*/ 	.word	0xffffffff


	//   ....[49]....
        /*0304*/ 	.word	0xffffffff


	//   ....[50]....
        /*0308*/ 	.word	0x0500000f


	//   ....[51]....
        /*030c*/ 	.word	0x0500000f


	//   ....[52]....
        /*0310*/ 	.word	0x0500000f


	//   ....[53]....
        /*0314*/ 	.word	0x0500000f


	//   ....[54]....
        /*0318*/ 	.word	0x0500000f


	//   ....[55]....
        /*031c*/ 	.word	0x0500000f


	//   ....[56]....
        /*0320*/ 	.word	0x0500000f


	//   ....[57]....
        /*0324*/ 	.word	0x0500000f


	//   ....[58]....
        /*0328*/ 	.word	0x0500000f


	//   ....[59]....
        /*032c*/ 	.word	0x0500000f


	//   ....[60]....
        /*0330*/ 	.word	0x0500000f


	//   ....[61]....
        /*0334*/ 	.word	0x0500000f


	//   ....[62]....
        /*0338*/ 	.word	0x0500000f


	//   ....[63]....
        /*033c*/ 	.word	0x0500000f


	//   ....[64]....
        /*0340*/ 	.word	0x0500000f


	//   ....[65]....
        /*0344*/ 	.word	0x0500000f


	//   ....[66]....
        /*0348*/ 	.word	0x0500000f


	//   ....[67]....
        /*034c*/ 	.word	0x0500000f


	//----- nvinfo : EIATTR_COOP_GROUP_INSTR_OFFSETS
	.align		4
.L_335:
        /*0350*/ 	.byte	0x04, 0x28
        /*0352*/ 	.short	(.L_337 - .L_336)


	//   ....[0]....
.L_336:
        /*0354*/ 	.word	0x00000060


	//   ....[1]....
        /*0358*/ 	.word	0x00000130


	//   ....[2]....
        /*035c*/ 	.word	0x00000230


	//   ....[3]....
        /*0360*/ 	.word	0x000003a0


	//   ....[4]....
        /*0364*/ 	.word	0x00000500


	//   ....[5]....
        /*0368*/ 	.word	0x00000620


	//   ....[6]....
        /*036c*/ 	.word	0x00000780


	//   ....[7]....
        /*0370*/ 	.word	0x00000d60


	//   ....[8]....
        /*0374*/ 	.word	0x00002ab0


	//   ....[9]....
        /*0378*/ 	.word	0x00002b20


	//   ....[10]....
        /*037c*/ 	.word	0x00003160


	//   ....[11]....
        /*0380*/ 	.word	0x000031f0


	//   ....[12]....
        /*0384*/ 	.word	0x000057d0


	//   ....[13]....
        /*0388*/ 	.word	0x00005800


	//   ....[14]....
        /*038c*/ 	.word	0x00005aa0


	//   ....[15]....
        /*0390*/ 	.word	0x00005b40


	//   ....[16]....
        /*0394*/ 	.word	0x00006e70


	//   ....[17]....
        /*0398*/ 	.word	0x00006eb0


	//   ....[18]....
        /*039c*/ 	.word	0x00006fb0


	//   ....[19]....
        /*03a0*/ 	.word	0x00006fc0


	//   ....[20]....
        /*03a4*/ 	.word	0x00008130


	//   ....[21]....
        /*03a8*/ 	.word	0x00008190


	//   ....[22]....
        /*03ac*/ 	.word	0x000081d0


	//   ....[23]....
        /*03b0*/ 	.word	0x00008200


	//   ....[24]....
        /*03b4*/ 	.word	0x00008680


	//   ....[25]....
        /*03b8*/ 	.word	0x000086c0


	//   ....[26]....
        /*03bc*/ 	.word	0x00008790


	//   ....[27]....
        /*03c0*/ 	.word	0x000087b0


	//   ....[28]....
        /*03c4*/ 	.word	0x00008860


	//   ....[29]....
        /*03c8*/ 	.word	0x00008880


	//   ....[30]....
        /*03cc*/ 	.word	0x00008940


	//   ....[31]....
        /*03d0*/ 	.word	0x00008980


	//   ....[32]....
        /*03d4*/ 	.word	0x00009370


	//   ....[33]....
        /*03d8*/ 	.word	0x00009de0


	//   ....[34]....
        /*03dc*/ 	.word	0x00009df0


	//   ....[35]....
        /*03e0*/ 	.word	0x00009e50


	//   ....[36]....
        /*03e4*/ 	.word	0x00009e90


	//   ....[37]....
        /*03e8*/ 	.word	0x00009f60


	//   ....[38]....
        /*03ec*/ 	.word	0x00009fc0


	//   ....[39]....
        /*03f0*/ 	.word	0x0000a060


	//   ....[40]....
        /*03f4*/ 	.word	0x0000a070


	//   ....[41]....
        /*03f8*/ 	.word	0x0000a100


	//   ....[42]....
        /*03fc*/ 	.word	0x0000a110


	//   ....[43]....
        /*0400*/ 	.word	0x0000a1a0


	//   ....[44]....
        /*0404*/ 	.word	0x0000a1b0


	//   ....[45]....
        /*0408*/ 	.word	0x0000a240


	//   ....[46]....
        /*040c*/ 	.word	0x0000a250


	//   ....[47]....
        /*0410*/ 	.word	0x0000a260


	//   ....[48]....
        /*0414*/ 	.word	0x0000a2a0


	//   ....[49]....
        /*0418*/ 	.word	0x0000ca90


	//   ....[50]....
        /*041c*/ 	.word	0x0000cf80


	//   ....[51]....
        /*0420*/ 	.word	0x0000d0f0


	//   ....[52]....
        /*0424*/ 	.word	0x0000d140


	//   ....[53]....
        /*0428*/ 	.word	0x0000d220


	//   ....[54]....
        /*042c*/ 	.word	0x0000d2b0


	//   ....[55]....
        /*0430*/ 	.word	0x0000d3b0


	//   ....[56]....
        /*0434*/ 	.word	0x0000d4d0


	//   ....[57]....
        /*0438*/ 	.word	0x0000d550


	//   ....[58]....
        /*043c*/ 	.word	0x0000d680


	//   ....[59]....
        /*0440*/ 	.word	0x0000d700


	//   ....[60]....
        /*0444*/ 	.word	0x0000d800


	//   ....[61]....
        /*0448*/ 	.word	0x0000d860


	//   ....[62]....
        /*044c*/ 	.word	0x0000d960


	//   ....[63]....
        /*0450*/ 	.word	0x0000d9c0


	//   ....[64]....
        /*0454*/ 	.word	0x0000dab0


	//   ....[65]....
        /*0458*/ 	.word	0x0000db10


	//   ....[66]....
        /*045c*/ 	.word	0x0000dbe0


	//   ....[67]....
        /*0460*/ 	.word	0x0000dfc0


	//----- nvinfo : EIATTR_REG_RECONFIG
	.align		4
.L_337:
        /*0464*/ 	.byte	0x01, 0x54
	.zero		2


	//----- nvinfo : EIATTR_SYSCALL_OFFSETS
	.align		4
        /*0468*/ 	.byte	0x04, 0x46
        /*046a*/ 	.short	(.L_339 - .L_338)


	//   ....[0]....
.L_338:
        /*046c*/ 	.word	0x000010d0


	//   ....[1]....
        /*0470*/ 	.word	0x00008fd0


	//   ....[2]....
        /*0474*/ 	.word	0x00009110


	//   ....[3]....
        /*0478*/ 	.word	0x00009200


	//   ....[4]....
        /*047c*/ 	.word	0x000099b0


	//----- nvinfo : EIATTR_MBARRIER_INSTR_OFFSETS
	.align		4
.L_339:
        /*0480*/ 	.byte	0x04, 0x39
        /*0482*/ 	.short	(.L_341 - .L_340)


	//   ....[0]....
.L_340:
        /*0484*/ 	.word	0x00000250
        /*0488*/ 	.word	0x000000ff
        /*048c*/ 	.word	0x00034800
        /*0490*/ 	.short	0x0100
        /*0492*/ 	.byte	0x08
	.zero		1


	//   ....[1]....
        /*0494*/ 	.word	0x00000260
        /*0498*/ 	.word	0x000000ff
        /*049c*/ 	.word	0x00034820
        /*04a0*/ 	.short	0x0100
        /*04a2*/ 	.byte	0x08
	.zero		1


	//   ....[2]....
        /*04a4*/ 	.word	0x00000350
        /*04a8*/ 	.word	0x000000ff
        /*04ac*/ 	.word	0x00034830
        /*04b0*/ 	.short	0x0100
        /*04b2*/ 	.byte	0x08
	.zero		1


	//   ....[3]....
        /*04b4*/ 	.word	0x00000360
        /*04b8*/ 	.word	0x000000ff
        /*04bc*/ 	.word	0x00034840
        /*04c0*/ 	.short	0x0100
        /*04c2*/ 	.byte	0x08
	.zero		1


	//   ....[4]....
        /*04c4*/ 	.word	0x00000370
        /*04c8*/ 	.word	0x000000ff
        /*04cc*/ 	.word	0x00034838
        /*04d0*/ 	.short	0x0100
        /*04d2*/ 	.byte	0x08
	.zero		1


	//   ....[5]....
        /*04d4*/ 	.word	0x00000380
        /*04d8*/ 	.word	0x000000ff
        /*04dc*/ 	.word	0x00034848
        /*04e0*/ 	.short	0x0100
        /*04e2*/ 	.byte	0x08
	.zero		1


	//   ....[6]....
        /*04e4*/ 	.word	0x000004b0
        /*04e8*/ 	.word	0x000000ff
        /*04ec*/ 	.word	0x00034850
        /*04f0*/ 	.short	0x0100
        /*04f2*/ 	.byte	0x08
	.zero		1


	//   ....[7]....
        /*04f4*/ 	.word	0x000004c0
        /*04f8*/ 	.word	0x000000ff
        /*04fc*/ 	.word	0x00034860
        /*0500*/ 	.short	0x0100
        /*0502*/ 	.byte	0x08
	.zero		1


	//   ....[8]....
        /*0504*/ 	.word	0x000004d0
        /*0508*/ 	.word	0x000000ff
        /*050c*/ 	.word	0x00034858
        /*0510*/ 	.short	0x0100
        /*0512*/ 	.byte	0x08
	.zero		1


	//   ....[9]....
        /*0514*/ 	.word	0x000004e0
        /*0518*/ 	.word	0x000000ff
        /*051c*/ 	.word	0x00034868
        /*0520*/ 	.short	0x0100
        /*0522*/ 	.byte	0x08
	.zero		1


	//   ....[10]....
        /*0524*/ 	.word	0x000005d0
        /*0528*/ 	.word	0x000000ff
        /*052c*/ 	.word	0x00034870
        /*0530*/ 	.short	0x0100
        /*0532*/ 	.byte	0x06
	.zero		1


	//   ....[11]....
        /*0534*/ 	.word	0x000005e0
        /*0538*/ 	.word	0x000000ff
        /*053c*/ 	.word	0x00034880
        /*0540*/ 	.short	0x0100
        /*0542*/ 	.byte	0x06
	.zero		1


	//   ....[12]....
        /*0544*/ 	.word	0x000005f0
        /*0548*/ 	.word	0x000000ff
        /*054c*/ 	.word	0x00034878
        /*0550*/ 	.short	0x0100
        /*0552*/ 	.byte	0x06
	.zero		1


	//   ....[13]....
        /*0554*/ 	.word	0x00000600
        /*0558*/ 	.word	0x000000ff
        /*055c*/ 	.word	0x00034888
        /*0560*/ 	.short	0x0100
        /*0562*/ 	.byte	0x06
	.zero		1


	//   ....[14]....
        /*0564*/ 	.word	0x00000730
        /*0568*/ 	.word	0x000000ff
        /*056c*/ 	.word	0x00034890
        /*0570*/ 	.short	0x0100
        /*0572*/ 	.byte	0x08
	.zero		1


	//   ....[15]....
        /*0574*/ 	.word	0x00000740
        /*0578*/ 	.word	0x000000ff
        /*057c*/ 	.word	0x000348a0
        /*0580*/ 	.short	0x0100
        /*0582*/ 	.byte	0x08
	.zero		1


	//   ....[16]....
        /*0584*/ 	.word	0x00000750
        /*0588*/ 	.word	0x000000ff
        /*058c*/ 	.word	0x00034898
        /*0590*/ 	.short	0x0100
        /*0592*/ 	.byte	0x08
	.zero		1


	//   ....[17]....
        /*0594*/ 	.word	0x00000760
        /*0598*/ 	.word	0x000000ff
        /*059c*/ 	.word	0x000348a8
        /*05a0*/ 	.short	0x0100
        /*05a2*/ 	.byte	0x08
	.zero		1


	//   ....[18]....
        /*05a4*/ 	.word	0x00000890
        /*05a8*/ 	.word	0x000000ff
        /*05ac*/ 	.word	0x000348b0
        /*05b0*/ 	.short	0x0100
        /*05b2*/ 	.byte	0x08
	.zero		1


	//   ....[19]....
        /*05b4*/ 	.word	0x000008a0
        /*05b8*/ 	.word	0x000000ff
        /*05bc*/ 	.word	0x000348c0
        /*05c0*/ 	.short	0x0100
        /*05c2*/ 	.byte	0x08
	.zero		1


	//   ....[20]....
        /*05c4*/ 	.word	0x000008b0
        /*05c8*/ 	.word	0x000000ff
        /*05cc*/ 	.word	0x000348b8
        /*05d0*/ 	.short	0x0100
        /*05d2*/ 	.byte	0x08
	.zero		1


	//   ....[21]....
        /*05d4*/ 	.word	0x000008c0
        /*05d8*/ 	.word	0x000000ff
        /*05dc*/ 	.word	0x000348c8
        /*05e0*/ 	.short	0x0100
        /*05e2*/ 	.byte	0x08
	.zero		1


	//   ....[22]....
        /*05e4*/ 	.word	0x00001110
        /*05e8*/ 	.word	0x000000ff
        /*05ec*/ 	.word	0x00034800
        /*05f0*/ 	.short	0x010a
        /*05f2*/ 	.byte	0x28
	.zero		1


	//   ....[23]....
        /*05f4*/ 	.word	0x00001190
        /*05f8*/ 	.word	0x00000000
        /*05fc*/ 	.word	0x00034830
        /*0600*/ 	.short	0x010a
        /*0602*/ 	.byte	0x3f
	.zero		1


	//   ....[24]....
        /*0604*/ 	.word	0x00001210
        /*0608*/ 	.word	0x00000000
        /*060c*/ 	.word	0x00034830
        /*0610*/ 	.short	0x010a
        /*0612*/ 	.byte	0x3f
	.zero		1


	//   ....[25]....
        /*0614*/ 	.word	0x00002110
        /*0618*/ 	.word	0x00000000
        /*061c*/ 	.word	0x00000000
        /*0620*/ 	.short	0x0101
        /*0622*/ 	.byte	0x3f
	.zero		1


	//   ....[26]....
        /*0624*/ 	.word	0x000040f0
        /*0628*/ 	.word	0x000000ff
        /*062c*/ 	.word	0x00034830
        /*0630*/ 	.short	0x010a
        /*0632*/ 	.byte	0x08
	.zero		1


	//   ....[27]....
        /*0634*/ 	.word	0x00004130
        /*0638*/ 	.word	0x000000ff
        /*063c*/ 	.word	0x00034830
        /*0640*/ 	.short	0x010a
        /*0642*/ 	.byte	0x08
	.zero		1


	//   ....[28]....
        /*0644*/ 	.word	0x00004a10
        /*0648*/ 	.word	0x000000ff
        /*064c*/ 	.word	0x00034850
        /*0650*/ 	.short	0x010a
        /*0652*/ 	.byte	0x09
	.zero		1


	//   ....[29]....
        /*0654*/ 	.word	0x00004a50
        /*0658*/ 	.word	0x000000ff
        /*065c*/ 	.word	0x00034850
        /*0660*/ 	.short	0x010a
        /*0662*/ 	.byte	0x09
	.zero		1


	//   ....[30]....
        /*0664*/ 	.word	0x00006310
        /*0668*/ 	.word	0x00000021
        /*066c*/ 	.word	0x00000000
        /*0670*/ 	.short	0x0101
        /*0672*/ 	.byte	0x3f
	.zero		1


	//   ....[31]....
        /*0674*/ 	.word	0x00006370
        /*0678*/ 	.word	0x0000002a
        /*067c*/ 	.word	0x00000000
        /*0680*/ 	.short	0x0101
        /*0682*/ 	.byte	0x3f
	.zero		1


	//   ....[32]....
        /*0684*/ 	.word	0x00006de0
        /*0688*/ 	.word	0x000000ff
        /*068c*/ 	.word	0x00034850
        /*0690*/ 	.short	0x010a
        /*0692*/ 	.byte	0x0c
	.zero		1


	//   ....[33]....
        /*0694*/ 	.word	0x00006e20
        /*0698*/ 	.word	0x000000ff
        /*069c*/ 	.word	0x00034850
        /*06a0*/ 	.short	0x010a
        /*06a2*/ 	.byte	0x0c
	.zero		1


	//   ....[34]....
        /*06a4*/ 	.word	0x00007a90
        /*06a8*/ 	.word	0x00000069
        /*06ac*/ 	.word	0x00000000
        /*06b0*/ 	.short	0x0101
        /*06b2*/ 	.byte	0x3f
	.zero		1


	//   ....[35]....
        /*06b4*/ 	.word	0x000086a0
        /*06b8*/ 	.word	0x000000ff
        /*06bc*/ 	.word	0x00000000
        /*06c0*/ 	.short	0x0101
        /*06c2*/ 	.byte	0x04
	.zero		1


	//   ....[36]....
        /*06c4*/ 	.word	0x000095a0
        /*06c8*/ 	.word	0x00000000
        /*06cc*/ 	.word	0x00034840
        /*06d0*/ 	.short	0x010a
        /*06d2*/ 	.byte	0x3f
	.zero		1


	//   ....[37]....
        /*06d4*/ 	.word	0x0000a3f0
        /*06d8*/ 	.word	0x000000ff
        /*06dc*/ 	.word	0x00034800
        /*06e0*/ 	.short	0x0107
        /*06e2*/ 	.byte	0x24
	.zero		1


	//   ....[38]....
        /*06e4*/ 	.word	0x0000a460
        /*06e8*/ 	.word	0x000000ff
        /*06ec*/ 	.word	0x00034800
        /*06f0*/ 	.short	0x0101
        /*06f2*/ 	.byte	0x24
	.zero		1


	//   ....[39]....
        /*06f4*/ 	.word	0x0000a490
        /*06f8*/ 	.word	0x000000ff
        /*06fc*/ 	.word	0x00034820
        /*0700*/ 	.short	0x010a
        /*0702*/ 	.byte	0x24
	.zero		1


	//   ....[40]....
        /*0704*/ 	.word	0x0000a7c0
        /*0708*/ 	.word	0x00000003
        /*070c*/ 	.word	0x00034840
        /*0710*/ 	.short	0x010a
        /*0712*/ 	.byte	0x3f
	.zero		1


	//   ....[41]....
        /*0714*/ 	.word	0x0000ac40
        /*0718*/ 	.word	0x00000003
        /*071c*/ 	.word	0x00000060
        /*0720*/ 	.short	0x010a
        /*0722*/ 	.byte	0x3f
	.zero		1


	//   ....[42]....
        /*0724*/ 	.word	0x0000b2a0
        /*0728*/ 	.word	0x00000003
        /*072c*/ 	.word	0x00034840
        /*0730*/ 	.short	0x010a
        /*0732*/ 	.byte	0x3f
	.zero		1


	//   ....[43]....
        /*0734*/ 	.word	0x0000b720
        /*0738*/ 	.word	0x00000002
        /*073c*/ 	.word	0x00000060
        /*0740*/ 	.short	0x010a
        /*0742*/ 	.byte	0x3f
	.zero		1


	//   ....[44]....
        /*0744*/ 	.word	0x0000bcc0
        /*0748*/ 	.word	0x00000002
        /*074c*/ 	.word	0x00034840
        /*0750*/ 	.short	0x010a
        /*0752*/ 	.byte	0x3f
	.zero		1


	//   ....[45]....
        /*0754*/ 	.word	0x0000c140
        /*0758*/ 	.word	0x00000002
        /*075c*/ 	.word	0x00000060
        /*0760*/ 	.short	0x010a
        /*0762*/ 	.byte	0x3f
	.zero		1


	//   ....[46]....
        /*0764*/ 	.word	0x0000c590
        /*0768*/ 	.word	0x00000003
        /*076c*/ 	.word	0x00034860
        /*0770*/ 	.short	0x010a
        /*0772*/ 	.byte	0x3f
	.zero		1


	//   ....[47]....
        /*0774*/ 	.word	0x0000ca10
        /*0778*/ 	.word	0x00000000
        /*077c*/ 	.word	0x00034820
        /*0780*/ 	.short	0x010a
        /*0782*/ 	.byte	0x3f
	.zero		1


	//   ....[48]....
        /*0784*/ 	.word	0x0000cbe0
        /*0788*/ 	.word	0x00000006
        /*078c*/ 	.word	0x00000000
        /*0790*/ 	.short	0x010a
        /*0792*/ 	.byte	0x3f
	.zero		1


	//   ....[49]....
        /*0794*/ 	.word	0x0000cc30
        /*0798*/ 	.word	0x00000003
        /*079c*/ 	.word	0x00000000
        /*07a0*/ 	.short	0x010a
        /*07a2*/ 	.byte	0x3f
	.zero		1


	//   ....[50]....
        /*07a4*/ 	.word	0x0000cc90
        /*07a8*/ 	.word	0x00000012
        /*07ac*/ 	.word	0x00000000
        /*07b0*/ 	.short	0x010a
        /*07b2*/ 	.byte	0x3f
	.zero		1


	//   ....[51]....
        /*07b4*/ 	.word	0x0000ccc0
        /*07b8*/ 	.word	0x00000003
        /*07bc*/ 	.word	0x00000000
        /*07c0*/ 	.short	0x010a
        /*07c2*/ 	.byte	0x3f
	.zero		1


	//   ....[52]....
        /*07c4*/ 	.word	0x0000cd30
        /*07c8*/ 	.word	0x00000003
        /*07cc*/ 	.word	0x00034800
        /*07d0*/ 	.short	0x010a
        /*07d2*/ 	.byte	0x3f
	.zero		1


	//   ....[53]....
        /*07d4*/ 	.word	0x0000cd80
        /*07d8*/ 	.word	0x00000000
        /*07dc*/ 	.word	0x00034830
        /*07e0*/ 	.short	0x010a
        /*07e2*/ 	.byte	0x3f
	.zero		1


	//   ....[54]....
        /*07e4*/ 	.word	0x0000cde0
        /*07e8*/ 	.word	0x0000000c
        /*07ec*/ 	.word	0x00034830
        /*07f0*/ 	.short	0x010a
        /*07f2*/ 	.byte	0x3f
	.zero		1


	//   ....[55]....
        /*07f4*/ 	.word	0x0000ce40
        /*07f8*/ 	.word	0x00000009
        /*07fc*/ 	.word	0x00034850
        /*0800*/ 	.short	0x010a
        /*0802*/ 	.byte	0x3f
	.zero		1


	//   ....[56]....
        /*0804*/ 	.word	0x0000cea0
        /*0808*/ 	.word	0x00000005
        /*080c*/ 	.word	0x00034850
        /*0810*/ 	.short	0x010a
        /*0812*/ 	.byte	0x3f
	.zero		1


	//   ....[57]....
        /*0814*/ 	.word	0x0000d040
        /*0818*/ 	.word	0x00000000
        /*081c*/ 	.word	0x00034840
        /*0820*/ 	.short	0x010a
        /*0822*/ 	.byte	0x3f
	.zero		1


	//   ....[58]....
        /*0824*/ 	.word	0x0000dc60
        /*0828*/ 	.word	0x0000000f
        /*082c*/ 	.word	0x00034820
        /*0830*/ 	.short	0x010a
        /*0832*/ 	.byte	0x3f
	.zero		1


	//   ....[59]....
        /*0834*/ 	.word	0x0000dcb0
        /*0838*/ 	.word	0x00000003
        /*083c*/ 	.word	0x00034840
        /*0840*/ 	.short	0x010a
        /*0842*/ 	.byte	0x3f
	.zero		1


	//   ....[60]....
        /*0844*/ 	.word	0x0000dd00
        /*0848*/ 	.word	0x00000003
        /*084c*/ 	.word	0x00000060
        /*0850*/ 	.short	0x010a
        /*0852*/ 	.byte	0x3f
	.zero		1


	//   ....[61]....
        /*0854*/ 	.word	0x0000dd50
        /*0858*/ 	.word	0x00000003
        /*085c*/ 	.word	0x00034840
        /*0860*/ 	.short	0x010a
        /*0862*/ 	.byte	0x3f
	.zero		1


	//   ....[62]....
        /*0864*/ 	.word	0x0000dda0
        /*0868*/ 	.word	0x00000002
        /*086c*/ 	.word	0x00000060
        /*0870*/ 	.short	0x010a
        /*0872*/ 	.byte	0x3f
	.zero		1


	//   ....[63]....
        /*0874*/ 	.word	0x0000ddf0
        /*0878*/ 	.word	0x00000002
        /*087c*/ 	.word	0x00034840
        /*0880*/ 	.short	0x010a
        /*0882*/ 	.byte	0x3f
	.zero		1


	//   ....[64]....
        /*0884*/ 	.word	0x0000de40
        /*0888*/ 	.word	0x00000002
        /*088c*/ 	.word	0x00000060
        /*0890*/ 	.short	0x010a
        /*0892*/ 	.byte	0x3f
	.zero		1


	//   ....[65]....
        /*0894*/ 	.word	0x0000de90
        /*0898*/ 	.word	0x00000003
        /*089c*/ 	.word	0x00034860
        /*08a0*/ 	.short	0x010a
        /*08a2*/ 	.byte	0x3f
	.zero		1


	//   ....[66]....
        /*08a4*/ 	.word	0x0000dee0
        /*08a8*/ 	.word	0x00000000
        /*08ac*/ 	.word	0x00034820
        /*08b0*/ 	.short	0x010a
        /*08b2*/ 	.byte	0x3f
	.zero		1


	//   ....[67]....
        /*08b4*/ 	.word	0x0000e080
        /*08b8*/ 	.word	0x00000006
        /*08bc*/ 	.word	0x00000000
        /*08c0*/ 	.short	0x010a
        /*08c2*/ 	.byte	0x3f
	.zero		1


	//   ....[68]....
        /*08c4*/ 	.word	0x0000e0d0
        /*08c8*/ 	.word	0x00000003
        /*08cc*/ 	.word	0x00000000
        /*08d0*/ 	.short	0x010a
        /*08d2*/ 	.byte	0x3f
	.zero		1


	//   ....[69]....
        /*08d4*/ 	.word	0x0000e120
        /*08d8*/ 	.word	0x00000012
        /*08dc*/ 	.word	0x00000000
        /*08e0*/ 	.short	0x010a
        /*08e2*/ 	.byte	0x3f
	.zero		1


	//----- nvinfo : EIATTR_NUM_MBARRIERS
	.align		4
.L_341:
        /*08e4*/ 	.byte	0x03, 0x38
        /*08e6*/ 	.short	0x0016


	//----- nvinfo : EIATTR_EXIT_INSTR_OFFSETS
	.align		4
        /*08e8*/ 	.byte	0x04, 0x1c
        /*08ea*/ 	.short	(.L_343 - .L_342)


	//   ....[0]....
.L_342:
        /*08ec*/ 	.word	0x000009e0


	//   ....[1]....
        /*08f0*/ 	.word	0x00008a60


	//   ....[2]....
        /*08f4*/ 	.word	0x0000cd10


	//----- nvinfo : EIATTR_MAX_THREADS
	.align		4
.L_343:
        /*08f8*/ 	.byte	0x04, 0x05
        /*08fa*/ 	.short	(.L_345 - .L_344)
.L_344:
        /*08fc*/ 	.word	0x00000180
        /*0900*/ 	.word	0x00000001
        /*0904*/ 	.word	0x00000001


	//----- nvinfo : EIATTR_CRS_STACK_SIZE
	.align		4
.L_345:
        /*0908*/ 	.byte	0x04, 0x1e
        /*090a*/ 	.short	(.L_347 - .L_346)
.L_346:
        /*090c*/ 	.word	0x00000000


	//----- nvinfo : EIATTR_CBANK_PARAM_SIZE
	.align		4
.L_347:
        /*0910*/ 	.byte	0x03, 0x19
        /*0912*/ 	.short	0x0a70


	//----- nvinfo : EIATTR_PARAM_CBANK
	.align		4
        /*0914*/ 	.byte	0x04, 0x0a
        /*0916*/ 	.short	(.L_349 - .L_348)
	.align		4
.L_348:
        /*0918*/ 	.word	index@(.nv.constant0._ZN7cutlass13device_kernelIN5flash11enable_sm90INS1_16FlashAttnFwdSm90INS1_25CollectiveMainloopFwdSm90ILi2EN4cute5tupleIJNS5_1CILi1EEES8_S8_EEENS6_IJNS7_ILi128EEESA_NS7_ILi192EEEEEELi128ENS_10bfloat16_tEfNS_4arch4Sm90ELb0ELb0ELb1ELb0ELb0ELb0ELb0ELb1ELb1ELb1ELb0ELb0EEENS1_21CollectiveEpilogueFwdINS6_IJSA_SA_SA_EEES9_SD_SF_Li256ELb0ELb1ELb0ELb0EEENS1_29StaticPersistentTileSchedulerILb0EEEEEEEEEvNT_6ParamsE)
        /*091c*/ 	.short	0x0210
        /*091e*/ 	.short	0x0a70


	//----- nvinfo : EIATTR_SW_WAR
	.align		4
.L_349:
        /*0920*/ 	.byte	0x04, 0x36
        /*0922*/ 	.short	(.L_351 - .L_350)
.L_350:
        /*0924*/ 	.word	0x00000008
.L_351:


//--------------------- .nv.info._ZN7cutlass13device_kernelIN5flash11enable_sm90INS1_16FlashAttnFwdSm90INS1_25CollectiveMainloopFwdSm90ILi2EN4cute5tupleIJNS5_1CILi2EEENS7_ILi1EEES9_EEENS6_IJNS7_ILi128EEESB_NS7_ILi192EEEEEELi128ENS_10bfloat16_tEfNS_4arch4Sm90ELb0ELb0ELb1ELb0ELb0ELb0ELb0ELb1ELb1ELb1ELb0ELb0EEENS1_21CollectiveEpilogueFwdINS6_IJSB_SB_SB_EEESA_SE_SG_Li256ELb0ELb1ELb0ELb0EEENS1_29StaticPersistentTileSchedulerILb0EEEEEEEEEvNT_6ParamsE --------------------------
	.section	.nv.info._ZN7cutlass13device_kernelIN5flash11enable_sm90INS1_16FlashAttnFwdSm90INS1_25CollectiveMainloopFwdSm90ILi2EN4cute5tupleIJNS5_1CILi2EEENS7_ILi1EEES9_EEENS6_IJNS7_ILi128EEESB_NS7_ILi192EEEEEELi128ENS_10bfloat16_tEfNS_4arch4Sm90ELb0ELb0ELb1ELb0ELb0ELb0ELb0ELb1ELb1ELb1ELb0ELb0EEENS1_21CollectiveEpilogueFwdINS6_IJSB_SB_SB_EEESA_SE_SG_Li256ELb0ELb1ELb0ELb0EEENS1_29StaticPersistentTileSchedulerILb0EEEEEEEEEvNT_6ParamsE,"",@"SHT_CUDA_INFO"
	.sectionflags	@""
	.align	4


	//----- nvinfo : EIATTR_CUDA_API_VERSION
	.align		4
        /*0000*/ 	.byte	0x04, 0x37
        /*0002*/ 	.short	(.L_353 - .L_352)
.L_352:
        /*0004*/ 	.word	0x00000082


	//----- nvinfo : EIATTR_KPARAM_INFO
	.align		4
.L_353:
        /*0008*/ 	.byte	0x04, 0x17
        /*000a*/ 	.short	(.L_355 - .L_354)
.L_354:
        /*000c*/ 	.word	0x00000000
        /*0010*/ 	.short	0x0000
        /*0012*/ 	.short	0x0070
        /*0014*/ 	.byte	0x00, 0xf0, 0x01, 0x28


	//----- nvinfo : EIATTR_SPARSE_MMA_MASK
	.align		4
.L_355:
        /*0018*/ 	.byte	0x03, 0x50
        /*001a*/ 	.short	0x0000


	//----- nvinfo : EIATTR_MAXREG_COUNT
	.align		4
        /*001c*/ 	.byte	0x03, 0x1b
        /*001e*/ 	.short	0x00a8


	//----- nvinfo : EIATTR_NUM_BARRIERS
	.align		4
        /*0020*/ 	.byte	0x02, 0x4c
        /*0022*/ 	.byte	0x09
	.zero		1


	//----- nvinfo : EIATTR_EXTERNS
	.align		4
        /*0024*/ 	.byte	0x04, 0x0f
        /*0026*/ 	.short	(.L_357 - .L_356)


	//   ....[0]....
	.align		4
.L_356:
        /*0028*/ 	.word	index@(__assertfail)


	//----- nvinfo : EIATTR_ANNOTATIONS
	.align		4
.L_357:
        /*002c*/ 	.byte	0x04, 0x55
        /*002e*/ 	.short	(.L_359 - .L_358)


	//   ....[0]....
.L_358:
        /* <DEDUP_REMOVED lines=31> */


	//----- nvinfo : EIATTR_MERCURY_ISA_VERSION
	.align		4
.L_359:
        /*0208*/ 	.byte	0x03, 0x5f
        /*020a*/ 	.short	0x0101


	//----- nvinfo : EIATTR_INT_WARP_WIDE_INSTR_OFFSETS
	.align		4
        /*020c*/ 	.byte	0x04, 0x31
        /*020e*/ 	.short	(.L_361 - .L_360)


	//   ....[0]....
.L_360:
        /*0210*/ 	.word	0x00000130


	//   ....[1]....
        /*0214*/ 	.word	0x00000170


	//   ....[2]....
        /*0218*/ 	.word	0x000001e0


	//----- nvinfo : EIATTR_COOP_GROUP_MASK_REGIDS
	.align		4
.L_361:
        /*021c*/ 	.byte	0x04, 0x29
        /*021e*/ 	.short	(.L_363 - .L_362)


	//   ....[0]....
.L_362:
        /*0220*/ 	.word	0xffffffff


	//   ....[1]....
        /*0224*/ 	.word	0xffffffff


	//   ....[2]....
        /*0228*/ 	.word	0xffffffff


	//   ....[3]....
        /*022c*/ 	.word	0xffffffff


	//   ....[4]....
        /*0230*/ 	.word	0xffffffff


	//   ....[5]....
        /*0234*/ 	.word	0xffffffff


	//   ....[6]....
        /*0238*/ 	.word	0xffffffff


	//   ....[7]....
        /*023c*/ 	.word	0xffffffff


	//   ....[8]....
        /*0240*/ 	.word	0xffffffff


	//   ....[9]....
        /*0244*/ 	.word	0xffffffff


	//   ....[10]....
        /*0248*/ 	.word	0xffffffff


	//   ....[11]....
        /*024c*/ 	.word	0xffffffff


	//   ....[12]....
        /*0250*/ 	.word	0xffffffff


	//   ....[13]....
        /*0254*/ 	.word	0xffffffff


	//   ....[14]....
        /*0258*/ 	.word	0xffffffff


	//   ....[15]....
        /*025c*/ 	.word	0xffffffff


	//   ....[16]....
        /*0260*/ 	.word	0xffffffff


	//   ....[17]....
        /*0264*/ 	.word	0xffffffff


	//   ....[18]....
        /*0268*/ 	.word	0xffffffff


	//   ....[19]....
        /*026c*/ 	.word	0xffffffff


	//   ....[20]....
        /*0270*/ 	.word	0xffffffff


	//   ....[21]....
        /*0274*/ 	.word	0xffffffff


	//   ....[22]....
        /*0278*/ 	.word	0xffffffff


	//   ....[23]....
        /*027c*/ 	.word	0xffffffff


	//   ....[24]....
        /*0280*/ 	.word	0xffffffff


	//   ....[25]....
        /*0284*/ 	.word	0xffffffff


	//   ....[26]....
        /*0288*/ 	.word	0xffffffff


	//   ....[27]....
        /*028c*/ 	.word	0xffffffff


	//   ....[28]....
        /*0290*/ 	.word	0xffffffff


	//   ....[29]....
        /*0294*/ 	.word	0xffffffff


	//   ....[30]....
        /*0298*/ 	.word	0xffffffff


	//   ....[31]....
        /*029c*/ 	.word	0xffffffff


	//   ....[32]....
        /*02a0*/ 	.word	0xffffffff


	//   ....[33]....
        /*02a4*/ 	.word	0xffffffff


	//   ....[34]....
        /*02a8*/ 	.word	0xffffffff


	//   ....[35]....
        /*02ac*/ 	.word	0xffffffff


	//   ....[36]....
        /*02b0*/ 	.word	0xffffffff


	//   ....[37]....
        /*02b4*/ 	.word	0xffffffff


	//   ....[38]....
        /*02b8*/ 	.word	0xffffffff


	//   ....[39]....
        /*02bc*/ 	.word	0xffffffff


	//   ....[40]....
        /*02c0*/ 	.word	0xffffffff


	//   ....[41]....
        /*02c4*/ 	.word	0xffffffff


	//   ....[42]....
        /*02c8*/ 	.word	0xffffffff


	//   ....[43]....
        /*02cc*/ 	.word	0xffffffff


	//   ....[44]....
        /*02d0*/ 	.word	0xffffffff


	//   ....[45]....
        /*02d4*/ 	.word	0xffffffff


	//   ....[46]....
        /*02d8*/ 	.word	0xffffffff


	//   ....[47]....
        /*02dc*/ 	.word	0xffffffff


	//   ....[48]....
        /*02e0*/ 	.word	0xffffffff


	//   ....[49]....
        /*02e4*/ 	.word	0xffffffff


	//   ....[50]....
        /*02e8*/ 	.word	0xffffffff


	//   ....[51]....
        /*02ec*/ 	.word	0x0500000f


	//   ....[52]....
        /*02f0*/ 	.word	0x0500000f


	//   ....[53]....
        /*02f4*/ 	.word	0x0500000f


	//   ....[54]....
        /*02f8*/ 	.word	0x0500000f


	//   ....[55]....
        /*02fc*/ 	.word	0x0500000f


	//   ....[56]....
        /*0300*/ 	.word	0x0500000f


	//   ....[57]....
        /*0304*/ 	.word	0x0500000f


	//   ....[58]....
        /*0308*/ 	.word	0x0500000f


	//   ....[59]....
        /*030c*/ 	.word	0x0500000f


	//   ....[60]....
        /*0310*/ 	.word	0x0500000f


	//   ....[61]....
        /*0314*/ 	.word	0x0500000f


	//   ....[62]....
        /*0318*/ 	.word	0x0500000f


	//   ....[63]....
        /*031c*/ 	.word	0x0500000f


	//   ....[64]....
        /*0320*/ 	.word	0x0500000f


	//   ....[65]....
        /*0324*/ 	.word	0x0500000f


	//   ....[66]....
        /*0328*/ 	.word	0x0500000f


	//   ....[67]....
        /*032c*/ 	.word	0x0500000f


	//   ....[68]....
        /*0330*/ 	.word	0x0500000f


	//----- nvinfo : EIATTR_COOP_GROUP_INSTR_OFFSETS
	.align		4
.L_363:
        /*0334*/ 	.byte	0x04, 0x28
        /*0336*/ 	.short	(.L_365 - .L_364)


	//   ....[0]....
.L_364:
        /*0338*/ 	.word	0x00000060


	//   ....[1]....
        /*033c*/ 	.word	0x00000140


	//   ....[2]....
        /*0340*/ 	.word	0x00000190


	//   ....[3]....
        /*0344*/ 	.word	0x000003d0


	//   ....[4]....
        /*0348*/ 	.word	0x00000600


	//   ....[5]....
        /*034c*/ 	.word	0x00000830


	//   ....[6]....
        /*0350*/ 	.word	0x00000ac0


	//   ....[7]....
        /*0354*/ 	.word	0x00000dd0


	//   ....[8]....
        /*0358*/ 	.word	0x000012c0


	//   ....[9]....
        /*035c*/ 	.word	0x00002de0


	//   ....[10]....
        /*0360*/ 	.word	0x00002e60


	//   ....[11]....
        /*0364*/ 	.word	0x000034a0


	//   ....[12]....
        /*0368*/ 	.word	0x00003540


	//   ....[13]....
        /*036c*/ 	.word	0x00005ae0


	//   ....[14]....
        /*0370*/ 	.word	0x00005b10


	//   ....[15]....
        /*0374*/ 	.word	0x00005b40


	//   ....[16]....
        /*0378*/ 	.word	0x00005b60


	//   ....[17]....
        /*037c*/ 	.word	0x00007070


	//   ....[18]....
        /*0380*/ 	.word	0x000070a0


	//   ....[19]....
        /*0384*/ 	.word	0x00007160


	//   ....[20]....
        /*0388*/ 	.word	0x00007170


	//   ....[21]....
        /*038c*/ 	.word	0x00008210


	//   ....[22]....
        /*0390*/ 	.word	0x00008240


	//   ....[23]....
        /*0394*/ 	.word	0x00008270


	//   ....[24]....
        /*0398*/ 	.word	0x000082d0


	//   ....[25]....
        /*039c*/ 	.word	0x00008910


	//   ....[26]....
        /*03a0*/ 	.word	0x00008940


	//   ....[27]....
        /*03a4*/ 	.word	0x00008a10


	//   ....[28]....
        /*03a8*/ 	.word	0x00008a30


	//   ....[29]....
        /*03ac*/ 	.word	0x00008ae0


	//   ....[30]....
        /*03b0*/ 	.word	0x00008b00


	//   ....[31]....
        /*03b4*/ 	.word	0x00008bc0


	//   ....[32]....
        /*03b8*/ 	.word	0x00008c00


	//   ....[33]....
        /*03bc*/ 	.word	0x000096c0


	//   ....[34]....
        /*03c0*/ 	.word	0x0000a1f0


	//   ....[35]....
        /*03c4*/ 	.word	0x0000a220


	//   ....[36]....
        /*03c8*/ 	.word	0x0000a310


	//   ....[37]....
        /*03cc*/ 	.word	0x0000a320


	//   ....[38]....
        /*03d0*/ 	.word	0x0000a3d0


	//   ....[39]....
        /*03d4*/ 	.word	0x0000a3e0


	//   ....[40]....
        /*03d8*/ 	.word	0x0000a490


	//   ....[41]....
        /*03dc*/ 	.word	0x0000a4a0


	//   ....[42]....
        /*03e0*/ 	.word	0x0000a550


	//   ....[43]....
        /*03e4*/ 	.word	0x0000a560


	//   ....[44]....
        /*03e8*/ 	.word	0x0000a610


	//   ....[45]....
        /*03ec*/ 	.word	0x0000a620


	//   ....[46]....
        /*03f0*/ 	.word	0x0000a6c0


	//   ....[47]....
        /*03f4*/ 	.word	0x0000a6d0


	//   ....[48]....
        /*03f8*/ 	.word	0x0000a6e0


	//   ....[49]....
        /*03fc*/ 	.word	0x0000a6f0


	//   ....[50]....
        /*0400*/ 	.word	0x0000d310


	//   ....[51]....
        /*0404*/ 	.word	0x0000d820


	//   ....[52]....
        /*0408*/ 	.word	0x0000d990


	//   ....[53]....
        /*040c*/ 	.word	0x0000d9f0


	//   ....[54]....
        /*0410*/ 	.word	0x0000dab0


	//   ....[55]....
        /*0414*/ 	.word	0x0000dbd0


	//   ....[56]....
        /*0418*/ 	.word	0x0000dc30


	//   ....[57]....
        /*041c*/ 	.word	0x0000dd50


	//   ....[58]....
        /*0420*/ 	.word	0x0000ddb0


	//   ....[59]....
        /*0424*/ 	.word	0x0000ded0


	//   ....[60]....
        /*0428*/ 	.word	0x0000df30


	//   ....[61]....
        /*042c*/ 	.word	0x0000e050


	//   ....[62]....
        /*0430*/ 	.word	0x0000e0b0


	//   ....[63]....
        /*0434*/ 	.word	0x0000e1d0


	//   ....[64]....
        /*0438*/ 	.word	0x0000e230


	//   ....[65]....
        /*043c*/ 	.word	0x0000e340


	//   ....[66]....
        /*0440*/ 	.word	0x0000e3a0


	//   ....[67]....
        /*0444*/ 	.word	0x0000e440


	//   ....[68]....
        /*0448*/ 	.word	0x0000e850


	//----- nvinfo : EIATTR_REG_RECONFIG
	.align		4
.L_365:
        /*044c*/ 	.byte	0x01, 0x54
	.zero		2


	//----- nvinfo : EIATTR_SYSCALL_OFFSETS
	.align		4
        /*0450*/ 	.byte	0x04, 0x46
        /*0452*/ 	.short	(.L_367 - .L_366)


	//   ....[0]....
.L_366:
        /*0454*/ 	.word	0x00001630


	//   ....[1]....
        /*0458*/ 	.word	0x000092f0


	//   ....[2]....
        /*045c*/ 	.word	0x00009430


	//   ....[3]....
        /*0460*/ 	.word	0x00009520


	//   ....[4]....
        /*0464*/ 	.word	0x00009da0


	//----- nvinfo : EIATTR_MBARRIER_INSTR_OFFSETS
	.align		4
.L_367:
        /*0468*/ 	.byte	0x04, 0x39
        /*046a*/ 	.short	(.L_369 - .L_368)


	//   ....[0]....
.L_368:
        /*046c*/ 	.word	0x00000270
        /*0470*/ 	.word	0x000000ff
        /*0474*/ 	.word	0x00034800
        /*0478*/ 	.short	0x0100
        /*047a*/ 	.byte	0x08
	.zero		1


	//   ....[1]....
        /*047c*/ 	.word	0x00000280
        /*0480*/ 	.word	0x000000ff
        /*0484*/ 	.word	0x00034820
        /*0488*/ 	.short	0x0100
        /*048a*/ 	.byte	0x08
	.zero		1


	//   ....[2]....
        /*048c*/ 	.word	0x00000370
        /*0490*/ 	.word	0x000000ff
        /*0494*/ 	.word	0x00034830
        /*0498*/ 	.short	0x0100
        /*049a*/ 	.byte	0x08
	.zero		1


	//   ....[3]....
        /*049c*/ 	.word	0x00000380
        /*04a0*/ 	.word	0x000000ff
        /*04a4*/ 	.word	0x00034840
        /*04a8*/ 	.short	0x0100
        /*04aa*/ 	.byte	0x08
	.zero		1


	//   ....[4]....
        /*04ac*/ 	.word	0x00000390
        /*04b0*/ 	.word	0x000000ff
        /*04b4*/ 	.word	0x00034838
        /*04b8*/ 	.short	0x0100
        /*04ba*/ 	.byte	0x08
	.zero		1


	//   ....[5]....
        /*04bc*/ 	.word	0x000003a0
        /*04c0*/ 	.word	0x000000ff
        /*04c4*/ 	.word	0x00034848
        /*04c8*/ 	.short	0x0100
        /*04ca*/ 	.byte	0x08
	.zero		1


	//   ....[6]....
        /*04cc*/ 	.word	0x000005b0
        /*04d0*/ 	.word	0x000000ff
        /*04d4*/ 	.word	0x00034850
        /*04d8*/ 	.short	0x0100
        /*04da*/ 	.byte	0x08
	.zero		1


	//   ....[7]....
        /*04dc*/ 	.word	0x000005c0
        /*04e0*/ 	.word	0x000000ff
        /*04e4*/ 	.word	0x00034860
        /*04e8*/ 	.short	0x0100
        /*04ea*/ 	.byte	0x08
	.zero		1


	//   ....[8]....
        /*04ec*/ 	.word	0x000005d0
        /*04f0*/ 	.word	0x000000ff
        /*04f4*/ 	.word	0x00034858
        /*04f8*/ 	.short	0x0100
        /*04fa*/ 	.byte	0x08
	.zero		1


	//   ....[9]....
        /*04fc*/ 	.word	0x000005e0
        /*0500*/ 	.word	0x000000ff
        /*0504*/ 	.word	0x00034868
        /*0508*/ 	.short	0x0100
        /*050a*/ 	.byte	0x08
	.zero		1


	//   ....[10]....
        /*050c*/ 	.word	0x000007e0
        /*0510*/ 	.word	0x000000ff
        /*0514*/ 	.word	0x00034870
        /*0518*/ 	.short	0x0100
        /*051a*/ 	.byte	0x08
	.zero		1


	//   ....[11]....
        /*051c*/ 	.word	0x000007f0
        /*0520*/ 	.word	0x000000ff
        /*0524*/ 	.word	0x00034880
        /*0528*/ 	.short	0x0100
        /*052a*/ 	.byte	0x08
	.zero		1


	//   ....[12]....
        /*052c*/ 	.word	0x00000800
        /*0530*/ 	.word	0x000000ff
        /*0534*/ 	.word	0x00034878
        /*0538*/ 	.short	0x0100
        /*053a*/ 	.byte	0x08
	.zero		1


	//   ....[13]....
        /*053c*/ 	.word	0x00000810
        /*0540*/ 	.word	0x000000ff
        /*0544*/ 	.word	0x00034888
        /*0548*/ 	.short	0x0100
        /*054a*/ 	.byte	0x08
	.zero		1


	//   ....[14]....
        /*054c*/ 	.word	0x00000a70
        /*0550*/ 	.word	0x000000ff
        /*0554*/ 	.word	0x00034890
        /*0558*/ 	.short	0x0100
        /*055a*/ 	.byte	0x08
	.zero		1


	//   ....[15]....
        /*055c*/ 	.word	0x00000a80
        /*0560*/ 	.word	0x000000ff
        /*0564*/ 	.word	0x000348a0
        /*0568*/ 	.short	0x0100
        /*056a*/ 	.byte	0x08
	.zero		1


	//   ....[16]....
        /*056c*/ 	.word	0x00000a90
        /*0570*/ 	.word	0x000000ff
        /*0574*/ 	.word	0x00034898
        /*0578*/ 	.short	0x0100
        /*057a*/ 	.byte	0x08
	.zero		1


	//   ....[17]....
        /*057c*/ 	.word	0x00000aa0
        /*0580*/ 	.word	0x000000ff
        /*0584*/ 	.word	0x000348a8
        /*0588*/ 	.short	0x0100
        /*058a*/ 	.byte	0x08
	.zero		1


	//   ....[18]....
        /*058c*/ 	.word	0x00000d30
        /*0590*/ 	.word	0x000000ff
        /*0594*/ 	.word	0x000348b0
        /*0598*/ 	.short	0x0100
        /*059a*/ 	.byte	0x08
	.zero		1


	//   ....[19]....
        /*059c*/ 	.word	0x00000d40
        /*05a0*/ 	.word	0x000000ff
        /*05a4*/ 	.word	0x000348c0
        /*05a8*/ 	.short	0x0100
        /*05aa*/ 	.byte	0x08
	.zero		1


	//   ....[20]....
        /*05ac*/ 	.word	0x00000d50
        /*05b0*/ 	.word	0x000000ff
        /*05b4*/ 	.word	0x000348b8
        /*05b8*/ 	.short	0x0100
        /*05ba*/ 	.byte	0x08
	.zero		1


	//   ....[21]....
        /*05bc*/ 	.word	0x00000d60
        /*05c0*/ 	.word	0x000000ff
        /*05c4*/ 	.word	0x000348c8
        /*05c8*/ 	.short	0x0100
        /*05ca*/ 	.byte	0x08
	.zero		1


	//   ....[22]....
        /*05cc*/ 	.word	0x00001670
        /*05d0*/ 	.word	0x000000ff
        /*05d4*/ 	.word	0x00034800
        /*05d8*/ 	.short	0x010a
        /*05da*/ 	.byte	0x28
	.zero		1


	//   ....[23]....
        /*05dc*/ 	.word	0x00001710
        /*05e0*/ 	.word	0x00000000
        /*05e4*/ 	.word	0x00034830
        /*05e8*/ 	.short	0x010a
        /*05ea*/ 	.byte	0x3f
	.zero		1


	//   ....[24]....
        /*05ec*/ 	.word	0x00001750
        /*05f0*/ 	.word	0x00000000
        /*05f4*/ 	.word	0x00034830
        /*05f8*/ 	.short	0x010a
        /*05fa*/ 	.byte	0x3f
	.zero		1


	//   ....[25]....
        /*05fc*/ 	.word	0x00003b10
        /*0600*/ 	.word	0x00000003
        /*0604*/ 	.word	0x00000000
        /*0608*/ 	.short	0x0101
        /*060a*/ 	.byte	0x3f
	.zero		1


	//   ....[26]....
        /*060c*/ 	.word	0x00004280
        /*0610*/ 	.word	0x000000ff
        /*0614*/ 	.word	0x00034830
        /*0618*/ 	.short	0x010a
        /*061a*/ 	.byte	0x08
	.zero		1


	//   ....[27]....
        /*061c*/ 	.word	0x000042c0
        /*0620*/ 	.word	0x000000ff
        /*0624*/ 	.word	0x00034830
        /*0628*/ 	.short	0x010a
        /*062a*/ 	.byte	0x08
	.zero		1


	//   ....[28]....
        /*062c*/ 	.word	0x00004ba0
        /*0630*/ 	.word	0x000000ff
        /*0634*/ 	.word	0x00034850
        /*0638*/ 	.short	0x010a
        /*063a*/ 	.byte	0x09
	.zero		1


	//   ....[29]....
        /*063c*/ 	.word	0x00004be0
        /*0640*/ 	.word	0x000000ff
        /*0644*/ 	.word	0x00034850
        /*0648*/ 	.short	0x010a
        /*064a*/ 	.byte	0x09
	.zero		1


	//   ....[30]....
        /*064c*/ 	.word	0x00006660
        /*0650*/ 	.word	0x00000003
        /*0654*/ 	.word	0x00000000
        /*0658*/ 	.short	0x0101
        /*065a*/ 	.byte	0x3f
	.zero		1


	//   ....[31]....
        /*065c*/ 	.word	0x00006970
        /*0660*/ 	.word	0x0000002e
        /*0664*/ 	.word	0x00000000
        /*0668*/ 	.short	0x0101
        /*066a*/ 	.byte	0x3f
	.zero		1


	//   ....[32]....
        /*066c*/ 	.word	0x00006fc0
        /*0670*/ 	.word	0x000000ff
        /*0674*/ 	.word	0x00034850
        /*0678*/ 	.short	0x010a
        /*067a*/ 	.byte	0x09
	.zero		1


	//   ....[33]....
        /*067c*/ 	.word	0x00007000
        /*0680*/ 	.word	0x000000ff
        /*0684*/ 	.word	0x00034850
        /*0688*/ 	.short	0x010a
        /*068a*/ 	.byte	0x09
	.zero		1


	//   ....[34]....
        /*068c*/ 	.word	0x000077d0
        /*0690*/ 	.word	0x00000006
        /*0694*/ 	.word	0x00000000
        /*0698*/ 	.short	0x0101
        /*069a*/ 	.byte	0x3f
	.zero		1


	//   ....[35]....
        /*069c*/ 	.word	0x000088f0
        /*06a0*/ 	.word	0x000000ff
        /*06a4*/ 	.word	0x00000000
        /*06a8*/ 	.short	0x0101
        /*06aa*/ 	.byte	0x05
	.zero		1


	//   ....[36]....
        /*06ac*/ 	.word	0x00008950
        /*06b0*/ 	.word	0x000000ff
        /*06b4*/ 	.word	0x00000000
        /*06b8*/ 	.short	0x0101
        /*06ba*/ 	.byte	0x04
	.zero		1


	//   ....[37]....
        /*06bc*/ 	.word	0x000098d0
        /*06c0*/ 	.word	0x00000002
        /*06c4*/ 	.word	0x00034840
        /*06c8*/ 	.short	0x010a
        /*06ca*/ 	.byte	0x3f
	.zero		1


	//   ....[38]....
        /*06cc*/ 	.word	0x0000a860
        /*06d0*/ 	.word	0x000000ff
        /*06d4*/ 	.word	0x00034800
        /*06d8*/ 	.short	0x0107
        /*06da*/ 	.byte	0x24
	.zero		1


	//   ....[39]....
        /*06dc*/ 	.word	0x0000a8d0
        /*06e0*/ 	.word	0x000000ff
        /*06e4*/ 	.word	0x00034800
        /*06e8*/ 	.short	0x0101
        /*06ea*/ 	.byte	0x24
	.zero		1


	//   ....[40]....
        /*06ec*/ 	.word	0x0000a8f0
        /*06f0*/ 	.word	0x000000ff
        /*06f4*/ 	.word	0x00034820
        /*06f8*/ 	.short	0x010a
        /*06fa*/ 	.byte	0x24
	.zero		1


	//   ....[41]....
        /*06fc*/ 	.word	0x0000ac00
        /*0700*/ 	.word	0x00000003
        /*0704*/ 	.word	0x00034840
        /*0708*/ 	.short	0x010a
        /*070a*/ 	.byte	0x3f
	.zero		1


	//   ....[42]....
        /*070c*/ 	.word	0x0000b140
        /*0710*/ 	.word	0x00000002
        /*0714*/ 	.word	0x00034860
        /*0718*/ 	.short	0x010a
        /*071a*/ 	.byte	0x3f
	.zero		1


	//   ....[43]....
        /*071c*/ 	.word	0x0000b800
        /*0720*/ 	.word	0x00000003
        /*0724*/ 	.word	0x00034840
        /*0728*/ 	.short	0x010a
        /*072a*/ 	.byte	0x3f
	.zero		1


	//   ....[44]....
        /*072c*/ 	.word	0x0000bd40
        /*0730*/ 	.word	0x00000002
        /*0734*/ 	.word	0x00034860
        /*0738*/ 	.short	0x010a
        /*073a*/ 	.byte	0x3f
	.zero		1


	//   ....[45]....
        /*073c*/ 	.word	0x0000c360
        /*0740*/ 	.word	0x00000003
        /*0744*/ 	.word	0x00034840
        /*0748*/ 	.short	0x010a
        /*074a*/ 	.byte	0x3f
	.zero		1


	//   ....[46]....
        /*074c*/ 	.word	0x0000c890
        /*0750*/ 	.word	0x00000002
        /*0754*/ 	.word	0x00034860
        /*0758*/ 	.short	0x010a
        /*075a*/ 	.byte	0x3f
	.zero		1


	//   ....[47]....
        /*075c*/ 	.word	0x0000cd30
        /*0760*/ 	.word	0x00000000
        /*0764*/ 	.word	0x00034860
        /*0768*/ 	.short	0x010a
        /*076a*/ 	.byte	0x3f
	.zero		1


	//   ....[48]....
        /*076c*/ 	.word	0x0000d290
        /*0770*/ 	.word	0x00000000
        /*0774*/ 	.word	0x00034820
        /*0778*/ 	.short	0x010a
        /*077a*/ 	.byte	0x3f
	.zero		1


	//   ....[49]....
        /*077c*/ 	.word	0x0000d4a0
        /*0780*/ 	.word	0x00000006
        /*0784*/ 	.word	0x00000000
        /*0788*/ 	.short	0x010a
        /*078a*/ 	.byte	0x3f
	.zero		1


	//   ....[50]....
        /*078c*/ 	.word	0x0000d4d0
        /*0790*/ 	.word	0x00000007
        /*0794*/ 	.word	0x00000000
        /*0798*/ 	.short	0x010a
        /*079a*/ 	.byte	0x3f
	.zero		1


	//   ....[51]....
        /*079c*/ 	.word	0x0000d530
        /*07a0*/ 	.word	0x00000004
        /*07a4*/ 	.word	0x00000000
        /*07a8*/ 	.short	0x010a
        /*07aa*/ 	.byte	0x3f
	.zero		1


	//   ....[52]....
        /*07ac*/ 	.word	0x0000d560
        /*07b0*/ 	.word	0x00000003
        /*07b4*/ 	.word	0x00000000
        /*07b8*/ 	.short	0x010a
        /*07ba*/ 	.byte	0x3f
	.zero		1


	//   ....[53]....
        /*07bc*/ 	.word	0x0000d5d0
        /*07c0*/ 	.word	0x00000003
        /*07c4*/ 	.word	0x00034800
        /*07c8*/ 	.short	0x010a
        /*07ca*/ 	.byte	0x3f
	.zero		1


	//   ....[54]....
        /*07cc*/ 	.word	0x0000d620
        /*07d0*/ 	.word	0x00000000
        /*07d4*/ 	.word	0x00034830
        /*07d8*/ 	.short	0x010a
        /*07da*/ 	.byte	0x3f
	.zero		1


	//   ....[55]....
        /*07dc*/ 	.word	0x0000d680
        /*07e0*/ 	.word	0x0000000c
        /*07e4*/ 	.word	0x00034830
        /*07e8*/ 	.short	0x010a
        /*07ea*/ 	.byte	0x3f
	.zero		1


	//   ....[56]....
        /*07ec*/ 	.word	0x0000d6e0
        /*07f0*/ 	.word	0x00000009
        /*07f4*/ 	.word	0x00034850
        /*07f8*/ 	.short	0x010a
        /*07fa*/ 	.byte	0x3f
	.zero		1


	//   ....[57]....
        /*07fc*/ 	.word	0x0000d740
        /*0800*/ 	.word	0x00000005
        /*0804*/ 	.word	0x00034850
        /*0808*/ 	.short	0x010a
        /*080a*/ 	.byte	0x3f
	.zero		1


	//   ....[58]....
        /*080c*/ 	.word	0x0000d8e0
        /*0810*/ 	.word	0x00000002
        /*0814*/ 	.word	0x00034840
        /*0818*/ 	.short	0x010a
        /*081a*/ 	.byte	0x3f
	.zero		1


	//   ....[59]....
        /*081c*/ 	.word	0x0000e4f0
        /*0820*/ 	.word	0x00000003
        /*0824*/ 	.word	0x00034820
        /*0828*/ 	.short	0x010a
        /*082a*/ 	.byte	0x3f
	.zero		1


	//   ....[60]....
        /*082c*/ 	.word	0x0000e540
        /*0830*/ 	.word	0x00000003
        /*0834*/ 	.word	0x00034840
        /*0838*/ 	.short	0x010a
        /*083a*/ 	.byte	0x3f
	.zero		1


	//   ....[61]....
        /*083c*/ 	.word	0x0000e590
        /*0840*/ 	.word	0x00000002
        /*0844*/ 	.word	0x00034860
        /*0848*/ 	.short	0x010a
        /*084a*/ 	.byte	0x3f
	.zero		1


	//   ....[62]....
        /*084c*/ 	.word	0x0000e5e0
        /*0850*/ 	.word	0x00000003
        /*0854*/ 	.word	0x00034840
        /*0858*/ 	.short	0x010a
        /*085a*/ 	.byte	0x3f
	.zero		1


	//   ....[63]....
        /*085c*/ 	.word	0x0000e630
        /*0860*/ 	.word	0x00000002
        /*0864*/ 	.word	0x00034860
        /*0868*/ 	.short	0x010a
        /*086a*/ 	.byte	0x3f
	.zero		1


	//   ....[64]....
        /*086c*/ 	.word	0x0000e680
        /*0870*/ 	.word	0x00000003
        /*0874*/ 	.word	0x00034840
        /*0878*/ 	.short	0x010a
        /*087a*/ 	.byte	0x3f
	.zero		1


	//   ....[65]....
        /*087c*/ 	.word	0x0000e6d0
        /*0880*/ 	.word	0x00000002
        /*0884*/ 	.word	0x00034860
        /*0888*/ 	.short	0x010a
        /*088a*/ 	.byte	0x3f
	.zero		1


	//   ....[66]....
        /*088c*/ 	.word	0x0000e720
        /*0890*/ 	.word	0x00000000
        /*0894*/ 	.word	0x00034860
        /*0898*/ 	.short	0x010a
        /*089a*/ 	.byte	0x3f
	.zero		1


	//   ....[67]....
        /*089c*/ 	.word	0x0000e770
        /*08a0*/ 	.word	0x00000000
        /*08a4*/ 	.word	0x00034820
        /*08a8*/ 	.short	0x010a
        /*08aa*/ 	.byte	0x3f
	.zero		1


	//   ....[68]....
        /*08ac*/ 	.word	0x0000e910
        /*08b0*/ 	.word	0x00000006
        /*08b4*/ 	.word	0x00000000
        /*08b8*/ 	.short	0x010a
        /*08ba*/ 	.byte	0x3f
	.zero		1


	//   ....[69]....
        /*08bc*/ 	.word	0x0000e960
        /*08c0*/ 	.word	0x00000007
        /*08c4*/ 	.word	0x00000000
        /*08c8*/ 	.short	0x010a
        /*08ca*/ 	.byte	0x3f
	.zero		1


	//   ....[70]....
        /*08cc*/ 	.word	0x0000e9b0
        /*08d0*/ 	.word	0x00000004
        /*08d4*/ 	.word	0x00000000
        /*08d8*/ 	.short	0x010a
        /*08da*/ 	.byte	0x3f
	.zero		1


	//----- nvinfo : EIATTR_NUM_MBARRIERS
	.align		4
.L_369:
        /*08dc*/ 	.byte	0x03, 0x38
        /*08de*/ 	.short	0x0016


	//----- nvinfo : EIATTR_EXIT_INSTR_OFFSETS
	.align		4
        /*08e0*/ 	.byte	0x04, 0x1c
        /*08e2*/ 	.short	(.L_371 - .L_370)


	//   ....[0]....
.L_370:
        /*08e4*/ 	.word	0x00000f20


	//   ....[1]....
        /*08e8*/ 	.word	0x00008ce0


	//   ....[2]....
        /*08ec*/ 	.word	0x0000d5b0


	//----- nvinfo : EIATTR_MAX_THREADS
	.align		4
.L_371:
        /*08f0*/ 	.byte	0x04, 0x05
        /*08f2*/ 	.short	(.L_373 - .L_372)
.L_372:
        /*08f4*/ 	.word	0x00000180
        /*08f8*/ 	.word	0x00000001
        /*08fc*/ 	.word	0x00000001


	//----- nvinfo : EIATTR_CRS_STACK_SIZE
	.align		4
.L_373:
        /*0900*/ 	.byte	0x04, 0x1e
        /*0902*/ 	.short	(.L_375 - .L_374)
.L_374:
        /*0904*/ 	.word	0x00000000


	//----- nvinfo : EIATTR_CBANK_PARAM_SIZE
	.align		4
.L_375:
        /*0908*/ 	.byte	0x03, 0x19
        /*090a*/ 	.short	0x0a70


	//----- nvinfo : EIATTR_PARAM_CBANK
	.align		4
        /*090c*/ 	.byte	0x04, 0x0a
        /*090e*/ 	.short	(.L_377 - .L_376)
	.align		4
.L_376:
        /*0910*/ 	.word	index@(.nv.constant0._ZN7cutlass13device_kernelIN5flash11enable_sm90INS1_16FlashAttnFwdSm90INS1_25CollectiveMainloopFwdSm90ILi2EN4cute5tupleIJNS5_1CILi2EEENS7_ILi1EEES9_EEENS6_IJNS7_ILi128EEESB_NS7_ILi192EEEEEELi128ENS_10bfloat16_tEfNS_4arch4Sm90ELb0ELb0ELb1ELb0ELb0ELb0ELb0ELb1ELb1ELb1ELb0ELb0EEENS1_21CollectiveEpilogueFwdINS6_IJSB_SB_SB_EEESA_SE_SG_Li256ELb0ELb1ELb0ELb0EEENS1_29StaticPersistentTileSchedulerILb0EEEEEEEEEvNT_6ParamsE)
        /*0914*/ 	.short	0x0210
        /*0916*/ 	.short	0x0a70


	//----- nvinfo : EIATTR_SW_WAR
	.align		4
.L_377:
        /*0918*/ 	.byte	0x04, 0x36
        /*091a*/ 	.short	(.L_379 - .L_378)
.L_378:
        /*091c*/ 	.word	0x00000008
.L_379:


//--------------------- .nv.info._ZN7cutlass13device_kernelIN5flash11enable_sm90INS1_16FlashAttnFwdSm90INS1_25CollectiveMainloopFwdSm90ILi2EN4cute5tupleIJNS5_1CILi1EEES8_S8_EEENS6_IJNS7_ILi128EEESA_NS7_ILi192EEEEEELi128ENS_10bfloat16_tEfNS_4arch4Sm90ELb0ELb0ELb1ELb1ELb0ELb0ELb0ELb1ELb1ELb1ELb0ELb0EEENS1_21CollectiveEpilogueFwdINS6_IJSA_SA_SA_EEES9_SD_SF_Li256ELb1ELb1ELb0ELb0EEENS1_36VarlenDynamicPersistentTileSchedulerILi128ELi128ELi256ELi128ELb0ELb1ELb1ELb0ELb1ELb1EEEEEEEEEvNT_6ParamsE --------------------------
	.section	.nv.info._ZN7cutlass13device_kernelIN5flash11enable_sm90INS1_16FlashAttnFwdSm90INS1_25CollectiveMainloopFwdSm90ILi2EN4cute5tupleIJNS5_1CILi1EEES8_S8_EEENS6_IJNS7_ILi128EEESA_NS7_ILi192EEEEEELi128ENS_10bfloat16_tEfNS_4arch4Sm90ELb0ELb0ELb1ELb1ELb0ELb0ELb0ELb1ELb1ELb1ELb0ELb0EEENS1_21CollectiveEpilogueFwdINS6_IJSA_SA_SA_EEES9_SD_SF_Li256ELb1ELb1ELb0ELb0EEENS1_36VarlenDynamicPersistentTileSchedulerILi128ELi128ELi256ELi128ELb0ELb1ELb1ELb0ELb1ELb1EEEEEEEEEvNT_6ParamsE,"",@"SHT_CUDA_INFO"
	.sectionflags	@""
	.align	4


	//----- nvinfo : EIATTR_CUDA_API_VERSION
	.align		4
        /*0000*/ 	.byte	0x04, 0x37
        /*0002*/ 	.short	(.L_381 - .L_380)
.L_380:
        /*0004*/ 	.word	0x00000082


	//----- nvinfo : EIATTR_KPARAM_INFO
	.align		4
.L_381:
        /*0008*/ 	.byte	0x04, 0x17
        /*000a*/ 	.short	(.L_383 - .L_382)
.L_382:
        /*000c*/ 	.word	0x00000000
        /*0010*/ 	.short	0x0000
        /*0012*/ 	.short	0x0070
        /*0014*/ 	.byte	0x00, 0xf0, 0x01, 0x2a


	//----- nvinfo : EIATTR_SPARSE_MMA_MASK
	.align		4
.L_383:
        /*0018*/ 	.byte	0x03, 0x50
        /*001a*/ 	.short	0x0000


	//----- nvinfo : EIATTR_MAXREG_COUNT
	.align		4
        /*001c*/ 	.byte	0x03, 0x1b
        /*001e*/ 	.short	0x00a8


	//----- nvinfo : EIATTR_NUM_BARRIERS
	.align		4
        /*0020*/ 	.byte	0x02, 0x4c
        /*0022*/ 	.byte	0x09
	.zero		1


	//----- nvinfo : EIATTR_EXTERNS
	.align		4
        /*0024*/ 	.byte	0x04, 0x0f
        /*0026*/ 	.short	(.L_385 - .L_384)


	//   ....[0]....
	.align		4
.L_384:
        /*0028*/ 	.word	index@(__assertfail)


	//----- nvinfo : EIATTR_ANNOTATIONS
	.align		4
.L_385:
        /*002c*/ 	.byte	0x04, 0x55
        /*002e*/ 	.short	(.L_387 - .L_386)


	//   ....[0]....
.L_386:
        /* <DEDUP_REMOVED lines=75> */
        /*04d4*/ 	.byte	0x20, 0x06, 0x01, 0x00, 0x01, 0x00, 0x00, 0x00, 0x10, 0x12, 0x01, 0x00


	//----- nvinfo : EIATTR_MERCURY_ISA_VERSION
	.align		4
.L_387:
        /*04e0*/ 	.byte	0x03, 0x5f
        /*04e2*/ 	.short	0x0101


	//----- nvinfo : EIATTR_UNUSED_LOAD_BYTE_OFFSET
	.align		4
        /*04e4*/ 	.byte	0x04, 0x44
        /*04e6*/ 	.short	(.L_389 - .L_388)


	//   ....[0]....
.L_388:
        /*04e8*/ 	.word	0x00000a10
        /*04ec*/ 	.word	0x0000fff0


	//   ....[1]....
        /*04f0*/ 	.word	0x00007de0
        /*04f4*/ 	.word	0x0000fff0


	//----- nvinfo : EIATTR_INT_WARP_WIDE_INSTR_OFFSETS
	.align		4
.L_389:
        /*04f8*/ 	.byte	0x04, 0x31
        /*04fa*/ 	.short	(.L_391 - .L_390)


	//   ....[0]....
.L_390:
        /*04fc*/ 	.word	0x00000130


	//   ....[1]....
        /*0500*/ 	.word	0x00000170


	//   ....[2]....
        /*0504*/ 	.word	0x000001e0


	//   ....[3]....
        /*0508*/ 	.word	0x0000b1d0


	//   ....[4]....
        /*050c*/ 	.word	0x0000b270


	//   ....[5]....
        /*0510*/ 	.word	0x0000ef10


	//   ....[6]....
        /*0514*/ 	.word	0x0000ef80


	//----- nvinfo : EIATTR_COOP_GROUP_MASK_REGIDS
	.align		4
.L_391:
        /*0518*/ 	.byte	0x04, 0x29
        /*051a*/ 	.short	(.L_393 - .L_392)


	//   ....[0]....
.L_392:
        /*051c*/ 	.word	0xffffffff


	//   ....[1]....
        /*0520*/ 	.word	0xffffffff


	//   ....[2]....
        /*0524*/ 	.word	0xffffffff


	//   ....[3]....
        /*0528*/ 	.word	0xffffffff


	//   ....[4]....
        /*052c*/ 	.word	0xffffffff


	//   ....[5]....
        /*0530*/ 	.word	0xffffffff


	//   ....[6]....
        /*0534*/ 	.word	0xffffffff


	//   ....[7]....
        /*0538*/ 	.word	0xffffffff


	//   ....[8]....
        /*053c*/ 	.word	0xffffffff


	//   ....[9]....
        /*0540*/ 	.word	0xffffffff


	//   ....[10]....
        /*0544*/ 	.word	0xffffffff


	//   ....[11]....
        /*0548*/ 	.word	0xffffffff


	//   ....[12]....
        /*054c*/ 	.word	0xffffffff


	//   ....[13]....
        /*0550*/ 	.word	0xffffffff


	//   ....[14]....
        /*0554*/ 	.word	0xffffffff


	//   ....[15]....
        /*0558*/ 	.word	0xffffffff


	//   ....[16]....
        /*055c*/ 	.word	0xffffffff


	//   ....[17]....
        /*0560*/ 	.word	0xffffffff


	//   ....[18]....
        /*0564*/ 	.word	0xffffffff


	//   ....[19]....
        /*0568*/ 	.word	0xffffffff


	//   ....[20]....
        /*056c*/ 	.word	0xffffffff


	//   ....[21]....
        /*0570*/ 	.word	0xffffffff


	//   ....[22]....
        /*0574*/ 	.word	0xffffffff


	//   ....[23]....
        /*0578*/ 	.word	0xffffffff


	//   ....[24]....
        /*057c*/ 	.word	0xffffffff


	//   ....[25]....
        /*0580*/ 	.word	0xffffffff


	//   ....[26]....
        /*0584*/ 	.word	0xffffffff


	//   ....[27]....
        /*0588*/ 	.word	0xffffffff


	//   ....[28]....
        /*058c*/ 	.word	0xffffffff


	//   ....[29]....
        /*0590*/ 	.word	0xffffffff


	//   ....[30]....
        /*0594*/ 	.word	0xffffffff


	//   ....[31]....
        /*0598*/ 	.word	0xffffffff


	//   ....[32]....
        /*059c*/ 	.word	0xffffffff


	//   ....[33]....
        /*05a0*/ 	.word	0xffffffff


	//   ....[34]....
        /*05a4*/ 	.word	0xffffffff


	//   ....[35]....
        /*05a8*/ 	.word	0xffffffff


	//   ....[36]....
        /*05ac*/ 	.word	0xffffffff


	//   ....[37]....
        /*05b0*/ 	.word	0xffffffff


	//   ....[38]....
        /*05b4*/ 	.word	0xffffffff


	//   ....[39]....
        /*05b8*/ 	.word	0xffffffff


	//   ....[40]....
        /*05bc*/ 	.word	0xffffffff


	//   ....[41]....
        /*05c0*/ 	.word	0xffffffff


	//   ....[42]....
        /*05c4*/ 	.word	0xffffffff


	//   ....[43]....
        /*05c8*/ 	.word	0xffffffff


	//   ....[44]....
        /*05cc*/ 	.word	0xffffffff


	//   ....[45]....
        /*05d0*/ 	.word	0xffffffff


	//   ....[46]....
        /*05d4*/ 	.word	0xffffffff


	//   ....[47]....
        /*05d8*/ 	.word	0xffffffff


	//   ....[48]....
        /*05dc*/ 	.word	0xffffffff


	//   ....[49]....
        /*05e0*/ 	.word	0xffffffff


	//   ....[50]....
        /*05e4*/ 	.word	0xffffffff


	//   ....[51]....
        /*05e8*/ 	.word	0xffffffff


	//   ....[52]....
        /*05ec*/ 	.word	0xffffffff


	//   ....[53]....
        /*05f0*/ 	.word	0xffffffff


	//   ....[54]....
        /*05f4*/ 	.word	0xffffffff


	//   ....[55]....
        /*05f8*/ 	.word	0xffffffff


	//   ....[56]....
        /*05fc*/ 	.word	0xffffffff


	//   ....[57]....
        /*0600*/ 	.word	0xffffffff


	//   ....[58]....
        /*0604*/ 	.word	0xffffffff


	//   ....[59]....
        /*0608*/ 	.word	0xffffffff


	//   ....[60]....
        /*060c*/ 	.word	0xffffffff


	//   ....[61]....
        /*0610*/ 	.word	0xffffffff


	//   ....[62]....
        /*0614*/ 	.word	0xffffffff


	//   ....[63]....
        /*0618*/ 	.word	0xffffffff


	//   ....[64]....
        /*061c*/ 	.word	0xffffffff


	//   ....[65]....
        /*0620*/ 	.word	0xffffffff


	//   ....[66]....
        /*0624*/ 	.word	0xffffffff


	//   ....[67]....
        /*0628*/ 	.word	0xffffffff


	//   ....[68]....
        /*062c*/ 	.word	0xffffffff


	//   ....[69]....
        /*0630*/ 	.word	0xffffffff


	//   ....[70]....
        /*0634*/ 	.word	0xffffffff


	//   ....[71]....
        /*0638*/ 	.word	0xffffffff


	//   ....[72]....
        /*063c*/ 	.word	0xffffffff


	//   ....[73]....
        /*0640*/ 	.word	0xffffffff


	//   ....[74]....
        /*0644*/ 	.word	0xffffffff


	//   ....[75]....
        /*0648*/ 	.word	0xffffffff


	//   ....[76]....
        /*064c*/ 	.word	0xffffffff


	//   ....[77]....
        /*0650*/ 	.word	0xffffffff


	//   ....[78]....
        /*0654*/ 	.word	0xffffffff


	//   ....[79]....
        /*0658*/ 	.word	0xffffffff


	//   ....[80]....
        /*065c*/ 	.word	0xffffffff


	//   ....[81]....
        /*0660*/ 	.word	0xffffffff


	//   ....[82]....
        /*0664*/ 	.word	0xffffffff


	//   ....[83]....
        /*0668*/ 	.word	0xffffffff


	//   ....[84]....
        /*066c*/ 	.word	0xffffffff


	//   ....[85]....
        /*0670*/ 	.word	0xffffffff


	//   ....[86]....
        /*0674*/ 	.word	0xffffffff


	//   ....[87]....
        /*0678*/ 	.word	0xffffffff


	//   ....[88]....
        /*067c*/ 	.word	0xffffffff


	//   ....[89]....
        /*0680*/ 	.word	0xffffffff


	//   ....[90]....
        /*0684*/ 	.word	0xffffffff


	//   ....[91]....
        /*0688*/ 	.word	0x0500000f


	//   ....[92]....
        /*068c*/ 	.word	0x0500000f


	//   ....[93]....
        /*0690*/ 	.word	0x0500000f


	//   ....[94]....
        /*0694*/ 	.word	0x0500000f


	//   ....[95]....
        /*0698*/ 	.word	0x0500000f


	//   ....[96]....
        /*069c*/ 	.word	0x0500000f


	//   ....[97]....
        /*06a0*/ 	.word	0x0500000f


	//   ....[98]....
        /*06a4*/ 	.word	0x0500000f


	//   ....[99]....
        /*06a8*/ 	.word	0x0500000f


	//   ....[100]....
        /*06ac*/ 	.word	0x0500000f


	//   ....[101]....
        /*06b0*/ 	.word	0x0500000f


	//   ....[102]....
        /*06b4*/ 	.word	0x0500000f


	//   ....[103]....
        /*06b8*/ 	.word	0x0500000f


	//   ....[104]....
        /*06bc*/ 	.word	0x0500000f


	//   ....[105]....
        /*06c0*/ 	.word	0x0500000f


	//   ....[106]....
        /*06c4*/ 	.word	0x0500000f


	//   ....[107]....
        /*06c8*/ 	.word	0x0500000f


	//   ....[108]....
        /*06cc*/ 	.word	0x0500000f


	//   ....[109]....
        /*06d0*/ 	.word	0x0500000f


	//   ....[110]....
        /*06d4*/ 	.word	0x0500000f


	//   ....[111]....
        /*06d8*/ 	.word	0x0500000f


	//   ....[112]....
        /*06dc*/ 	.word	0x0500000f


	//   ....[113]....
        /*06e0*/ 	.word	0x0500000f


	//   ....[114]....
        /*06e4*/ 	.word	0x0500000f


	//   ....[115]....
        /*06e8*/ 	.word	0x0500000f


	//   ....[116]....
        /*06ec*/ 	.word	0x0500000f


	//   ....[117]....
        /*06f0*/ 	.word	0x0500000f


	//   ....[118]....
        /*06f4*/ 	.word	0x0500000f


	//   ....[119]....
        /*06f8*/ 	.word	0x0500000f


	//   ....[120]....
        /*06fc*/ 	.word	0x0500000f


	//   ....[121]....
        /*0700*/ 	.word	0x0500000f


	//   ....[122]....
        /*0704*/ 	.word	0x0500000f


	//   ....[123]....
        /*0708*/ 	.word	0x0500000f


	//   ....[124]....
        /*070c*/ 	.word	0x0500000f


	//   ....[125]....
        /*0710*/ 	.word	0x0500000f


	//----- nvinfo : EIATTR_COOP_GROUP_INSTR_OFFSETS
	.align		4
.L_393:
        /*0714*/ 	.byte	0x04, 0x28
        /*0716*/ 	.short	(.L_395 - .L_394)


	//   ....[0]....
.L_394:
        /*0718*/ 	.word	0x00000060


	//   ....[1]....
        /*071c*/ 	.word	0x00000140


	//   ....[2]....
        /*0720*/ 	.word	0x00000190


	//   ....[3]....
        /*0724*/ 	.word	0x000003c0


	//   ....[4]....
        /*0728*/ 	.word	0x00000520


	//   ....[5]....
        /*072c*/ 	.word	0x00000640


	//   ....[6]....
        /*0730*/ 	.word	0x000007a0


	//   ....[7]....
        /*0734*/ 	.word	0x00001440


	//   ....[8]....
        /*0738*/ 	.word	0x00002ff0


	//   ....[9]....
        /*073c*/ 	.word	0x00003020


	//   ....[10]....
        /*0740*/ 	.word	0x000036d0


	//   ....[11]....
        /*0744*/ 	.word	0x00003730


	//   ....[12]....
        /*0748*/ 	.word	0x00005bc0


	//   ....[13]....
        /*074c*/ 	.word	0x00005bf0


	//   ....[14]....
        /*0750*/ 	.word	0x000060d0


	//   ....[15]....
        /*0754*/ 	.word	0x00006140


	//   ....[16]....
        /*0758*/ 	.word	0x000073e0


	//   ....[17]....
        /*075c*/ 	.word	0x00007430


	//   ....[18]....
        /*0760*/ 	.word	0x00007510


	//   ....[19]....
        /*0764*/ 	.word	0x00007520


	//   ....[20]....
        /*0768*/ 	.word	0x000089e0


	//   ....[21]....
        /*076c*/ 	.word	0x00008a20


	//   ....[22]....
        /*0770*/ 	.word	0x00008a60


	//   ....[23]....
        /*0774*/ 	.word	0x00008a90


	//   ....[24]....
        /*0778*/ 	.word	0x00008fe0


	//   ....[25]....
        /*077c*/ 	.word	0x00009020


	//   ....[26]....
        /*0780*/ 	.word	0x000090f0


	//   ....[27]....
        /*0784*/ 	.word	0x00009110


	//   ....[28]....
        /*0788*/ 	.word	0x000091e0


	//   ....[29]....
        /*078c*/ 	.word	0x00009200


	//   ....[30]....
        /*0790*/ 	.word	0x000092e0


	//   ....[31]....
        /*0794*/ 	.word	0x00009300


	//   ....[32]....
        /*0798*/ 	.word	0x00009cd0


	//   ....[33]....
        /*079c*/ 	.word	0x00009cf0


	//   ....[34]....
        /*07a0*/ 	.word	0x00009dc0


	//   ....[35]....
        /*07a4*/ 	.word	0x00009de0


	//   ....[36]....
        /*07a8*/ 	.word	0x00009eb0


	//   ....[37]....
        /*07ac*/ 	.word	0x00009ed0


	//   ....[38]....
        /*07b0*/ 	.word	0x00009fb0


	//   ....[39]....
        /*07b4*/ 	.word	0x00009fd0


	//   ....[40]....
        /*07b8*/ 	.word	0x0000a110


	//   ....[41]....
        /*07bc*/ 	.word	0x0000a300


	//   ....[42]....
        /*07c0*/ 	.word	0x0000a330


	//   ....[43]....
        /*07c4*/ 	.word	0x0000a360


	//   ....[44]....
        /*07c8*/ 	.word	0x0000a390


	//   ....[45]....
        /*07cc*/ 	.word	0x0000a3c0


	//   ....[46]....
        /*07d0*/ 	.word	0x0000a3f0


	//   ....[47]....
        /*07d4*/ 	.word	0x0000a570


	//   ....[48]....
        /*07d8*/ 	.word	0x0000a5a0


	//   ....[49]....
        /*07dc*/ 	.word	0x0000a5d0


	//   ....[50]....
        /*07e0*/ 	.word	0x0000a600


	//   ....[51]....
        /*07e4*/ 	.word	0x0000a630


	//   ....[52]....
        /*07e8*/ 	.word	0x0000a660


	//   ....[53]....
        /*07ec*/ 	.word	0x0000a700


	//   ....[54]....
        /*07f0*/ 	.word	0x0000a730


	//   ....[55]....
        /*07f4*/ 	.word	0x0000a7c0


	//   ....[56]....
        /*07f8*/ 	.word	0x0000b800


	//   ....[57]....
        /*07fc*/ 	.word	0x0000c470


	//   ....[58]....
        /*0800*/ 	.word	0x0000c4a0


	//   ....[59]....
        /*0804*/ 	.word	0x0000c4d0


	//   ....[60]....
        /*0808*/ 	.word	0x0000c510


	//   ....[61]....
        /*080c*/ 	.word	0x0000c5e0


	//   ....[62]....
        /*0810*/ 	.word	0x0000c640


	//   ....[63]....
        /*0814*/ 	.word	0x0000c6e0


	//   ....[64]....
        /*0818*/ 	.word	0x0000c6f0


	//   ....[65]....
        /*081c*/ 	.word	0x0000c790


	//   ....[66]....
        /*0820*/ 	.word	0x0000c7a0


	//   ....[67]....
        /*0824*/ 	.word	0x0000c840


	//   ....[68]....
        /*0828*/ 	.word	0x0000c850


	//   ....[69]....
        /*082c*/ 	.word	0x0000c8d0


	//   ....[70]....
        /*0830*/ 	.word	0x0000c900


	//   ....[71]....
        /*0834*/ 	.word	0x0000c910


	//   ....[72]....
        /*0838*/ 	.word	0x0000c930


	//   ....[73]....
        /*083c*/ 	.word	0x0000f650


	//   ....[74]....
        /*0840*/ 	.word	0x0000f6b0


	//   ....[75]....
        /*0844*/ 	.word	0x0000f6e0


	//   ....[76]....
        /*0848*/ 	.word	0x0000f710


	//   ....[77]....
        /*084c*/ 	.word	0x0000f740


	//   ....[78]....
        /*0850*/ 	.word	0x0000f770


	//   ....[79]....
        /*0854*/ 	.word	0x0000f7a0


	//   ....[80]....
        /*0858*/ 	.word	0x0000f7b0


	//   ....[81]....
        /*085c*/ 	.word	0x0000f940


	//   ....[82]....
        /*0860*/ 	.word	0x0000f970


	//   ....[83]....
        /*0864*/ 	.word	0x0000f9a0


	//   ....[84]....
        /*0868*/ 	.word	0x0000f9d0


	//   ....[85]....
        /*086c*/ 	.word	0x0000fa00


	//   ....[86]....
        /*0870*/ 	.word	0x0000fa30


	//   ....[87]....
        /*0874*/ 	.word	0x0000faf0


	//   ....[88]....
        /*0878*/ 	.word	0x0000fb10


	//   ....[89]....
        /*087c*/ 	.word	0x0000fb80


	//   ....[90]....
        /*0880*/ 	.word	0x00010010


	//   ....[91]....
        /*0884*/ 	.word	0x00010510


	//   ....[92]....
        /*0888*/ 	.word	0x00010690


	//   ....[93]....
        /*088c*/ 	.word	0x000106e0


	//   ....[94]....
        /*0890*/ 	.word	0x000108a0


	//   ....[95]....
        /*0894*/ 	.word	0x000108f0


	//   ....[96]....
        /*0898*/ 	.word	0x00010a20


	//   ....[97]....
        /*089c*/ 	.word	0x00010a70


	//   ....[98]....
        /*08a0*/ 	.word	0x00010bb0


	//   ....[99]....
        /*08a4*/ 	.word	0x00010c00


	//   ....[100]....
        /*08a8*/ 	.word	0x00010d30


	//   ....[101]....
        /*08ac*/ 	.word	0x00010d80


	//   ....[102]....
        /*08b0*/ 	.word	0x00010eb0


	//   ....[103]....
        /*08b4*/ 	.word	0x00010f00


	//   ....[104]....
        /*08b8*/ 	.word	0x00011020


	//   ....[105]....
        /*08bc*/ 	.word	0x00011070


	//   ....[106]....
        /*08c0*/ 	.word	0x00011180


	//   ....[107]....
        /*08c4*/ 	.word	0x000111d0


	//   ....[108]....
        /*08c8*/ 	.word	0x00011500


	//   ....[109]....
        /*08cc*/ 	.word	0x000115a0


	//   ....[110]....
        /*08d0*/ 	.word	0x000116d0


	//   ....[111]....
        /*08d4*/ 	.word	0x00011750


	//   ....[112]....
        /*08d8*/ 	.word	0x000117d0


	//   ....[113]....
        /*08dc*/ 	.word	0x00011850


	//   ....[114]....
        /*08e0*/ 	.word	0x000118d0


	//   ....[115]....
        /*08e4*/ 	.word	0x00011960


	//   ....[116]....
        /*08e8*/ 	.word	0x00011a00


	//   ....[117]....
        /*08ec*/ 	.word	0x00011aa0


	//   ....[118]....
        /*08f0*/ 	.word	0x00011b20


	//   ....[119]....
        /*08f4*/ 	.word	0x00011ba0


	//   ....[120]....
        /*08f8*/ 	.word	0x00011c20


	//   ....[121]....
        /*08fc*/ 	.word	0x00011cb0


	//   ....[122]....
        /*0900*/ 	.word	0x00011d30


	//   ....[123]....
        /*0904*/ 	.word	0x00011dd0


	//   ....[124]....
        /*0908*/ 	.word	0x00011e60


	//   ....[125]....
        /*090c*/ 	.word	0x00011f90


	//----- nvinfo : EIATTR_REG_RECONFIG
	.align		4
.L_395:
        /*0910*/ 	.byte	0x01, 0x54
	.zero		2


	//----- nvinfo : EIATTR_SYSCALL_OFFSETS
	.align		4
        /*0914*/ 	.byte	0x04, 0x46
        /*0916*/ 	.short	(.L_397 - .L_396)


	//   ....[0]....
.L_396:
        /*0918*/ 	.word	0x00001630


	//   ....[1]....
        /*091c*/ 	.word	0x0000b3e0


	//   ....[2]....
        /*0920*/ 	.word	0x0000b540


	//   ....[3]....
        /*0924*/ 	.word	0x0000b640


	//   ....[4]....
        /*0928*/ 	.word	0x0000c040


	//----- nvinfo : EIATTR_MBARRIER_INSTR_OFFSETS
	.align		4
.L_397:
        /*092c*/ 	.byte	0x04, 0x39
        /*092e*/ 	.short	(.L_399 - .L_398)


	//   ....[0]....
.L_398:
        /*0930*/ 	.word	0x00000270
        /*0934*/ 	.word	0x000000ff
        /*0938*/ 	.word	0x00034800
        /*093c*/ 	.short	0x0100
        /*093e*/ 	.byte	0x08
	.zero		1


	//   ....[1]....
        /*0940*/ 	.word	0x00000280
        /*0944*/ 	.word	0x000000ff
        /*0948*/ 	.word	0x00034820
        /*094c*/ 	.short	0x0100
        /*094e*/ 	.byte	0x08
	.zero		1


	//   ....[2]....
        /*0950*/ 	.word	0x00000370
        /*0954*/ 	.word	0x000000ff
        /*0958*/ 	.word	0x00034830
        /*095c*/ 	.short	0x0100
        /*095e*/ 	.byte	0x08
	.zero		1


	//   ....[3]....
        /*0960*/ 	.word	0x00000380
        /*0964*/ 	.word	0x000000ff
        /*0968*/ 	.word	0x00034840
        /*096c*/ 	.short	0x0100
        /*096e*/ 	.byte	0x08
	.zero		1


	//   ....[4]....
        /*0970*/ 	.word	0x00000390
        /*0974*/ 	.word	0x000000ff
        /*0978*/ 	.word	0x00034838
        /*097c*/ 	.short	0x0100
        /*097e*/ 	.byte	0x08
	.zero		1


	//   ....[5]....
        /*0980*/ 	.word	0x000003a0
        /*0984*/ 	.word	0x000000ff
        /*0988*/ 	.word	0x00034848
        /*098c*/ 	.short	0x0100
        /*098e*/ 	.byte	0x08
	.zero		1


	//   ....[6]....
        /*0990*/ 	.word	0x000004d0
        /*0994*/ 	.word	0x000000ff
        /*0998*/ 	.word	0x00034850
        /*099c*/ 	.short	0x0100
        /*099e*/ 	.byte	0x08
	.zero		1


	//   ....[7]....
        /*09a0*/ 	.word	0x000004e0
        /*09a4*/ 	.word	0x000000ff
        /*09a8*/ 	.word	0x00034860
        /*09ac*/ 	.short	0x0100
        /*09ae*/ 	.byte	0x08
	.zero		1


	//   ....[8]....
        /*09b0*/ 	.word	0x000004f0
        /*09b4*/ 	.word	0x000000ff
        /*09b8*/ 	.word	0x00034858
        /*09bc*/ 	.short	0x0100
        /*09be*/ 	.byte	0x08
	.zero		1


	//   ....[9]....
        /*09c0*/ 	.word	0x00000500
        /*09c4*/ 	.word	0x000000ff
        /*09c8*/ 	.word	0x00034868
        /*09cc*/ 	.short	0x0100
        /*09ce*/ 	.byte	0x08
	.zero		1


	//   ....[10]....
        /*09d0*/ 	.word	0x000005f0
        /*09d4*/ 	.word	0x000000ff
        /*09d8*/ 	.word	0x00034870
        /*09dc*/ 	.short	0x0100
        /*09de*/ 	.byte	0x06
	.zero		1


	//   ....[11]....
        /*09e0*/ 	.word	0x00000600
        /*09e4*/ 	.word	0x000000ff
        /*09e8*/ 	.word	0x00034880
        /*09ec*/ 	.short	0x0100
        /*09ee*/ 	.byte	0x06
	.zero		1


	//   ....[12]....
        /*09f0*/ 	.word	0x00000610
        /*09f4*/ 	.word	0x000000ff
        /*09f8*/ 	.word	0x00034878
        /*09fc*/ 	.short	0x0100
        /*09fe*/ 	.byte	0x06
	.zero		1


	//   ....[13]....
        /*0a00*/ 	.word	0x00000620
        /*0a04*/ 	.word	0x000000ff
        /*0a08*/ 	.word	0x00034888
        /*0a0c*/ 	.short	0x0100
        /*0a0e*/ 	.byte	0x06
	.zero		1


	//   ....[14]....
        /*0a10*/ 	.word	0x00000750
        /*0a14*/ 	.word	0x000000ff
        /*0a18*/ 	.word	0x00034890
        /*0a1c*/ 	.short	0x0100
        /*0a1e*/ 	.byte	0x08
	.zero		1


	//   ....[15]....
        /*0a20*/ 	.word	0x00000760
        /*0a24*/ 	.word	0x000000ff
        /*0a28*/ 	.word	0x000348a0
        /*0a2c*/ 	.short	0x0100
        /*0a2e*/ 	.byte	0x08
	.zero		1


	//   ....[16]....
        /*0a30*/ 	.word	0x00000770
        /*0a34*/ 	.word	0x000000ff
        /*0a38*/ 	.word	0x00034898
        /*0a3c*/ 	.short	0x0100
        /*0a3e*/ 	.byte	0x08
	.zero		1


	//   ....[17]....
        /*0a40*/ 	.word	0x00000780
        /*0a44*/ 	.word	0x000000ff
        /*0a48*/ 	.word	0x000348a8
        /*0a4c*/ 	.short	0x0100
        /*0a4e*/ 	.byte	0x08
	.zero		1


	//   ....[18]....
        /*0a50*/ 	.word	0x000008b0
        /*0a54*/ 	.word	0x000000ff
        /*0a58*/ 	.word	0x000348b0
        /*0a5c*/ 	.short	0x0100
        /*0a5e*/ 	.byte	0x08
	.zero		1


	//   ....[19]....
        /*0a60*/ 	.word	0x000008c0
        /*0a64*/ 	.word	0x000000ff
        /*0a68*/ 	.word	0x000348c0
        /*0a6c*/ 	.short	0x0100
        /*0a6e*/ 	.byte	0x08
	.zero		1


	//   ....[20]....
        /*0a70*/ 	.word	0x000008d0
        /*0a74*/ 	.word	0x000000ff
        /*0a78*/ 	.word	0x000348b8
        /*0a7c*/ 	.short	0x0100
        /*0a7e*/ 	.byte	0x08
	.zero		1


	//   ....[21]....
        /*0a80*/ 	.word	0x000008e0
        /*0a84*/ 	.word	0x000000ff
        /*0a88*/ 	.word	0x000348c8
        /*0a8c*/ 	.short	0x0100
        /*0a8e*/ 	.byte	0x08
	.zero		1


	//   ....[22]....
        /*0a90*/ 	.word	0x00001700
        /*0a94*/ 	.word	0x00000000
        /*0a98*/ 	.word	0x00034800
        /*0a9c*/ 	.short	0x010a
        /*0a9e*/ 	.byte	0x3f
	.zero		1


	//   ....[23]....
        /*0aa0*/ 	.word	0x00001770
        /*0aa4*/ 	.word	0x00000003
        /*0aa8*/ 	.word	0x00034830
        /*0aac*/ 	.short	0x010a
        /*0aae*/ 	.byte	0x3f
	.zero		1


	//   ....[24]....
        /*0ab0*/ 	.word	0x000017e0
        /*0ab4*/ 	.word	0x00000003
        /*0ab8*/ 	.word	0x00034830
        /*0abc*/ 	.short	0x010a
        /*0abe*/ 	.byte	0x3f
	.zero		1


	//   ....[25]....
        /*0ac0*/ 	.word	0x00002660
        /*0ac4*/ 	.word	0x00000003
        /*0ac8*/ 	.word	0x00000000
        /*0acc*/ 	.short	0x0101
        /*0ace*/ 	.byte	0x3f
	.zero		1


	//   ....[26]....
        /*0ad0*/ 	.word	0x000046a0
        /*0ad4*/ 	.word	0x000000ff
        /*0ad8*/ 	.word	0x00034830
        /*0adc*/ 	.short	0x010a
        /*0ade*/ 	.byte	0x07
	.zero		1


	//   ....[27]....
        /*0ae0*/ 	.word	0x000046e0
        /*0ae4*/ 	.word	0x000000ff
        /*0ae8*/ 	.word	0x00034830
        /*0aec*/ 	.short	0x010a
        /*0aee*/ 	.byte	0x07
	.zero		1


	//   ....[28]....
        /*0af0*/ 	.word	0x00004fb0
        /*0af4*/ 	.word	0x0000000a
        /*0af8*/ 	.word	0x00034850
        /*0afc*/ 	.short	0x010a
        /*0afe*/ 	.byte	0x3f
	.zero		1


	//   ....[29]....
        /*0b00*/ 	.word	0x00004ff0
        /*0b04*/ 	.word	0x0000000a
        /*0b08*/ 	.word	0x00034850
        /*0b0c*/ 	.short	0x010a
        /*0b0e*/ 	.byte	0x3f
	.zero		1


	//   ....[30]....
        /*0b10*/ 	.word	0x00006880
        /*0b14*/ 	.word	0x0000001f
        /*0b18*/ 	.word	0x00000000
        /*0b1c*/ 	.short	0x0101
        /*0b1e*/ 	.byte	0x3f
	.zero		1


	//   ....[31]....
        /*0b20*/ 	.word	0x000068c0
        /*0b24*/ 	.word	0x00000023
        /*0b28*/ 	.word	0x00000000
        /*0b2c*/ 	.short	0x0101
        /*0b2e*/ 	.byte	0x3f
	.zero		1


	//   ....[32]....
        /*0b30*/ 	.word	0x00007340
        /*0b34*/ 	.word	0x0000000e
        /*0b38*/ 	.word	0x00034850
        /*0b3c*/ 	.short	0x010a
        /*0b3e*/ 	.byte	0x3f
	.zero		1


	//   ....[33]....
        /*0b40*/ 	.word	0x00007380
        /*0b44*/ 	.word	0x0000000e
        /*0b48*/ 	.word	0x00034850
        /*0b4c*/ 	.short	0x010a
        /*0b4e*/ 	.byte	0x3f
	.zero		1


	//   ....[34]....
        /*0b50*/ 	.word	0x000079a0
        /*0b54*/ 	.word	0x00000007
        /*0b58*/ 	.word	0x00000000
        /*0b5c*/ 	.short	0x0101
        /*0b5e*/ 	.byte	0x3f
	.zero		1


	//   ....[35]....
        /*0b60*/ 	.word	0x00009010
        /*0b64*/ 	.word	0x0000001c
        /*0b68*/ 	.word	0x00000000
        /*0b6c*/ 	.short	0x0101
        /*0b6e*/ 	.byte	0x3f
	.zero		1


	//   ....[36]....
        /*0b70*/ 	.word	0x0000ba90
        /*0b74*/ 	.word	0x00000000
        /*0b78*/ 	.word	0x00034840
        /*0b7c*/ 	.short	0x010a
        /*0b7e*/ 	.byte	0x3f
	.zero		1


	//   ....[37]....
        /*0b80*/ 	.word	0x0000cad0
        /*0b84*/ 	.word	0x0000000a
        /*0b88*/ 	.word	0x00034800
        /*0b8c*/ 	.short	0x0107
        /*0b8e*/ 	.byte	0x3f
	.zero		1


	//   ....[38]....
        /*0b90*/ 	.word	0x0000cbe0
        /*0b94*/ 	.word	0x00000002
        /*0b98*/ 	.word	0x00034800
        /*0b9c*/ 	.short	0x0101
        /*0b9e*/ 	.byte	0x3f
	.zero		1


	//   ....[39]....
        /*0ba0*/ 	.word	0x0000cc00
        /*0ba4*/ 	.word	0x00000002
        /*0ba8*/ 	.word	0x00034820
        /*0bac*/ 	.short	0x010a
        /*0bae*/ 	.byte	0x3f
	.zero		1


	//   ....[40]....
        /*0bb0*/ 	.word	0x0000cf90
        /*0bb4*/ 	.word	0x00000003
        /*0bb8*/ 	.word	0x00034840
        /*0bbc*/ 	.short	0x010a
        /*0bbe*/ 	.byte	0x3f
	.zero		1


	//   ....[41]....
        /*0bc0*/ 	.word	0x0000d440
        /*0bc4*/ 	.word	0x00000003
        /*0bc8*/ 	.word	0x00000060
        /*0bcc*/ 	.short	0x010a
        /*0bce*/ 	.byte	0x3f
	.zero		1


	//   ....[42]....
        /*0bd0*/ 	.word	0x0000db40
        /*0bd4*/ 	.word	0x00000003
        /*0bd8*/ 	.word	0x00034840
        /*0bdc*/ 	.short	0x010a
        /*0bde*/ 	.byte	0x3f
	.zero		1


	//   ....[43]....
        /*0be0*/ 	.word	0x0000dff0
        /*0be4*/ 	.word	0x00000002
        /*0be8*/ 	.word	0x00000060
        /*0bec*/ 	.short	0x010a
        /*0bee*/ 	.byte	0x3f
	.zero		1


	//   ....[44]....
        /*0bf0*/ 	.word	0x0000e620
        /*0bf4*/ 	.word	0x00000002
        /*0bf8*/ 	.word	0x00034840
        /*0bfc*/ 	.short	0x010a
        /*0bfe*/ 	.byte	0x3f
	.zero		1


	//   ....[45]....
        /*0c00*/ 	.word	0x0000ead0
        /*0c04*/ 	.word	0x00000002
        /*0c08*/ 	.word	0x00000060
        /*0c0c*/ 	.short	0x010a
        /*0c0e*/ 	.byte	0x3f
	.zero		1


	//   ....[46]....
        /*0c10*/ 	.word	0x0000f090
        /*0c14*/ 	.word	0x00000000
        /*0c18*/ 	.word	0x00034860
        /*0c1c*/ 	.short	0x010a
        /*0c1e*/ 	.byte	0x3f
	.zero		1


	//   ....[47]....
        /*0c20*/ 	.word	0x0000ff90
        /*0c24*/ 	.word	0x00000000
        /*0c28*/ 	.word	0x00034820
        /*0c2c*/ 	.short	0x010a
        /*0c2e*/ 	.byte	0x3f
	.zero		1


	//   ....[48]....
        /*0c30*/ 	.word	0x00010170
        /*0c34*/ 	.word	0x00000006
        /*0c38*/ 	.word	0x00000000
        /*0c3c*/ 	.short	0x010a
        /*0c3e*/ 	.byte	0x3f
	.zero		1


	//   ....[49]....
        /*0c40*/ 	.word	0x000101e0
        /*0c44*/ 	.word	0x00000007
        /*0c48*/ 	.word	0x00000000
        /*0c4c*/ 	.short	0x010a
        /*0c4e*/ 	.byte	0x3f
	.zero		1


	//   ....[50]....
        /*0c50*/ 	.word	0x00010250
        /*0c54*/ 	.word	0x00000004
        /*0c58*/ 	.word	0x00000000
        /*0c5c*/ 	.short	0x010a
        /*0c5e*/ 	.byte	0x3f
	.zero		1


	//   ....[51]....
        /*0c60*/ 	.word	0x00010280
        /*0c64*/ 	.word	0x00000003
        /*0c68*/ 	.word	0x00000000
        /*0c6c*/ 	.short	0x010a
        /*0c6e*/ 	.byte	0x3f
	.zero		1


	//   ....[52]....
        /*0c70*/ 	.word	0x000102e0
        /*0c74*/ 	.word	0x00000000
        /*0c78*/ 	.word	0x00034800
        /*0c7c*/ 	.short	0x010a
        /*0c7e*/ 	.byte	0x3f
	.zero		1


	//   ....[53]....
        /*0c80*/ 	.word	0x00010330
        /*0c84*/ 	.word	0x00000003
        /*0c88*/ 	.word	0x00034830
        /*0c8c*/ 	.short	0x010a
        /*0c8e*/ 	.byte	0x3f
	.zero		1


	//   ....[54]....
        /*0c90*/ 	.word	0x00010390
        /*0c94*/ 	.word	0x00000009
        /*0c98*/ 	.word	0x00034830
        /*0c9c*/ 	.short	0x010a
        /*0c9e*/ 	.byte	0x3f
	.zero		1


	//   ....[55]....
        /*0ca0*/ 	.word	0x000103e0
        /*0ca4*/ 	.word	0x0000000a
        /*0ca8*/ 	.word	0x00034850
        /*0cac*/ 	.short	0x010a
        /*0cae*/ 	.byte	0x3f
	.zero		1


	//   ....[56]....
        /*0cb0*/ 	.word	0x00010430
        /*0cb4*/ 	.word	0x0000000e
        /*0cb8*/ 	.word	0x00034850
        /*0cbc*/ 	.short	0x010a
        /*0cbe*/ 	.byte	0x3f
	.zero		1


	//   ....[57]....
        /*0cc0*/ 	.word	0x000105d0
        /*0cc4*/ 	.word	0x00000000
        /*0cc8*/ 	.word	0x00034840
        /*0ccc*/ 	.short	0x010a
        /*0cce*/ 	.byte	0x3f
	.zero		1


	//   ....[58]....
        /*0cd0*/ 	.word	0x00011220
        /*0cd4*/ 	.word	0x00000002
        /*0cd8*/ 	.word	0x00034820
        /*0cdc*/ 	.short	0x010a
        /*0cde*/ 	.byte	0x3f
	.zero		1


	//   ....[59]....
        /*0ce0*/ 	.word	0x00011270
        /*0ce4*/ 	.word	0x00000003
        /*0ce8*/ 	.word	0x00034840
        /*0cec*/ 	.short	0x010a
        /*0cee*/ 	.byte	0x3f
	.zero		1


	//   ....[60]....
        /*0cf0*/ 	.word	0x000112c0
        /*0cf4*/ 	.word	0x00000003
        /*0cf8*/ 	.word	0x00000060
        /*0cfc*/ 	.short	0x010a
        /*0cfe*/ 	.byte	0x3f
	.zero		1


	//   ....[61]....
        /*0d00*/ 	.word	0x00011310
        /*0d04*/ 	.word	0x00000003
        /*0d08*/ 	.word	0x00034840
        /*0d0c*/ 	.short	0x010a
        /*0d0e*/ 	.byte	0x3f
	.zero		1


	//   ....[62]....
        /*0d10*/ 	.word	0x00011360
        /*0d14*/ 	.word	0x00000002
        /*0d18*/ 	.word	0x00000060
        /*0d1c*/ 	.short	0x010a
        /*0d1e*/ 	.byte	0x3f
	.zero		1


	//   ....[63]....
        /*0d20*/ 	.word	0x000113b0
        /*0d24*/ 	.word	0x00000002
        /*0d28*/ 	.word	0x00034840
        /*0d2c*/ 	.short	0x010a
        /*0d2e*/ 	.byte	0x3f
	.zero		1


	//   ....[64]....
        /*0d30*/ 	.word	0x00011400
        /*0d34*/ 	.word	0x00000002
        /*0d38*/ 	.word	0x00000060
        /*0d3c*/ 	.short	0x010a
        /*0d3e*/ 	.byte	0x3f
	.zero		1


	//   ....[65]....
        /*0d40*/ 	.word	0x00011450
        /*0d44*/ 	.word	0x00000000
        /*0d48*/ 	.word	0x00034860
        /*0d4c*/ 	.short	0x010a
        /*0d4e*/ 	.byte	0x3f
	.zero		1


	//   ....[66]....
        /*0d50*/ 	.word	0x00011eb0
        /*0d54*/ 	.word	0x00000000
        /*0d58*/ 	.word	0x00034820
        /*0d5c*/ 	.short	0x010a
        /*0d5e*/ 	.byte	0x3f
	.zero		1


	//   ....[67]....
        /*0d60*/ 	.word	0x00012050
        /*0d64*/ 	.word	0x00000006
        /*0d68*/ 	.word	0x00000000
        /*0d6c*/ 	.short	0x010a
        /*0d6e*/ 	.byte	0x3f
	.zero		1


	//   ....[68]....
        /*0d70*/ 	.word	0x000120a0
        /*0d74*/ 	.word	0x00000007
        /*0d78*/ 	.word	0x00000000
        /*0d7c*/ 	.short	0x010a
        /*0d7e*/ 	.byte	0x3f
	.zero		1


	//   ....[69]....
        /*0d80*/ 	.word	0x000120f0
        /*0d84*/ 	.word	0x00000004
        /*0d88*/ 	.word	0x00000000
        /*0d8c*/ 	.short	0x010a
        /*0d8e*/ 	.byte	0x3f
	.zero		1


	//----- nvinfo : EIATTR_NUM_MBARRIERS
	.align		4
.L_399:
        /*0d90*/ 	.byte	0x03, 0x38
        /*0d92*/ 	.short	0x0016


	//----- nvinfo : EIATTR_EXIT_INSTR_OFFSETS
	.align		4
        /*0d94*/ 	.byte	0x04, 0x1c
        /*0d96*/ 	.short	(.L_401 - .L_400)


	//   ....[0]....
.L_400:
        /*0d98*/ 	.word	0x00000a50


	//   ....[1]....
        /*0d9c*/ 	.word	0x0000a0d0


	//   ....[2]....
        /*0da0*/ 	.word	0x000102d0


	//----- nvinfo : EIATTR_MAX_THREADS
	.align		4
.L_401:
        /*0da4*/ 	.byte	0x04, 0x05
        /*0da6*/ 	.short	(.L_403 - .L_402)
.L_402:
        /*0da8*/ 	.word	0x00000180
        /*0dac*/ 	.word	0x00000001
        /*0db0*/ 	.word	0x00000001


	//----- nvinfo : EIATTR_CRS_STACK_SIZE
	.align		4
.L_403:
        /*0db4*/ 	.byte	0x04, 0x1e
        /*0db6*/ 	.short	(.L_405 - .L_404)
.L_404:
        /*0db8*/ 	.word	0x00000000


	//----- nvinfo : EIATTR_CBANK_PARAM_SIZE
	.align		4
.L_405:
        /*0dbc*/ 	.byte	0x03, 0x19
        /*0dbe*/ 	.short	0x0af0


	//----- nvinfo : EIATTR_PARAM_CBANK
	.align		4
        /*0dc0*/ 	.byte	0x04, 0x0a
        /*0dc2*/ 	.short	(.L_407 - .L_406)
	.align		4
.L_406:
        /*0dc4*/ 	.word	index@(.nv.constant0._ZN7cutlass13device_kernelIN5flash11enable_sm90INS1_16FlashAttnFwdSm90INS1_25CollectiveMainloopFwdSm90ILi2EN4cute5tupleIJNS5_1CILi1EEES8_S8_EEENS6_IJNS7_ILi128EEESA_NS7_ILi192EEEEEELi128ENS_10bfloat16_tEfNS_4arch4Sm90ELb0ELb0ELb1ELb1ELb0ELb0ELb0ELb1ELb1ELb1ELb0ELb0EEENS1_21CollectiveEpilogueFwdINS6_IJSA_SA_SA_EEES9_SD_SF_Li256ELb1ELb1ELb0ELb0EEENS1_36VarlenDynamicPersistentTileSchedulerILi128ELi128ELi256ELi128ELb0ELb1ELb1ELb0ELb1ELb1EEEEEEEEEvNT_6ParamsE)
        /*0dc8*/ 	.short	0x0210
        /*0dca*/ 	.short	0x0af0


	//----- nvinfo : EIATTR_SW_WAR
	.align		4
.L_407:
        /*0dcc*/ 	.byte	0x04, 0x36
        /*0dce*/ 	.short	(.L_409 - .L_408)
.L_408:
        /*0dd0*/ 	.word	0x00000008
.L_409:


//--------------------- .nv.info._ZN7cutlass13device_kernelIN5flash11enable_sm90INS1_16FlashAttnFwdSm90INS1_25CollectiveMainloopFwdSm90ILi2EN4cute5tupleIJNS5_1CILi1EEES8_S8_EEENS6_IJNS7_ILi128EEESA_NS7_ILi192EEEEEELi128ENS_10bfloat16_tEfNS_4arch4Sm90ELb0ELb0ELb1ELb1ELb0ELb1ELb0ELb1ELb1ELb1ELb0ELb0EEENS1_21CollectiveEpilogueFwdINS6_IJSA_SA_SA_EEES9_SD_SF_Li256ELb1ELb1ELb0ELb0EEENS1_36VarlenDynamicPersistentTileSchedulerILi128ELi128ELi256ELi128ELb0ELb1ELb1ELb0ELb1ELb1EEEEEEEEEvNT_6ParamsE --------------------------
	.section	.nv.info._ZN7cutlass13device_kernelIN5flash11enable_sm90INS1_16FlashAttnFwdSm90INS1_25CollectiveMainloopFwdSm90ILi2EN4cute5tupleIJNS5_1CILi1EEES8_S8_EEENS6_IJNS7_ILi128EEESA_NS7_ILi192EEEEEELi128ENS_10bfloat16_tEfNS_4arch4Sm90ELb0ELb0ELb1ELb1ELb0ELb1ELb0ELb1ELb1ELb1ELb0ELb0EEENS1_21CollectiveEpilogueFwdINS6_IJSA_SA_SA_EEES9_SD_SF_Li256ELb1ELb1ELb0ELb0EEENS1_36VarlenDynamicPersistentTileSchedulerILi128ELi128ELi256ELi128ELb0ELb1ELb1ELb0ELb1ELb1EEEEEEEEEvNT_6ParamsE,"",@"SHT_CUDA_INFO"
	.sectionflags	@""
	.align	4


	//----- nvinfo : EIATTR_CUDA_API_VERSION
	.align		4
        /*0000*/ 	.byte	0x04, 0x37
        /*0002*/ 	.short	(.L_411 - .L_410)
.L_410:
        /*0004*/ 	.word	0x00000082


	//----- nvinfo : EIATTR_KPARAM_INFO
	.align		4
.L_411:
        /*0008*/ 	.byte	0x04, 0x17
        /*000a*/ 	.short	(.L_413 - .L_412)
.L_412:
        /*000c*/ 	.word	0x00000000
        /*0010*/ 	.short	0x0000
        /*0012*/ 	.short	0x0070
        /*0014*/ 	.byte	0x00, 0xf0, 0x01, 0x2a


	//----- nvinfo : EIATTR_SPARSE_MMA_MASK
	.align		4
.L_413:
        /*0018*/ 	.byte	0x03, 0x50
        /*001a*/ 	.short	0x0000


	//----- nvinfo : EIATTR_MAXREG_COUNT
	.align		4
        /*001c*/ 	.byte	0x03, 0x1b
        /*001e*/ 	.short	0x00a8


	//----- nvinfo : EIATTR_NUM_BARRIERS
	.align		4
        /*0020*/ 	.byte	0x02, 0x4c
        /*0022*/ 	.byte	0x10
	.zero		1


	//----- nvinfo : EIATTR_EXTERNS
	.align		4
        /*0024*/ 	.byte	0x04, 0x0f
        /*0026*/ 	.short	(.L_415 - .L_414)


	//   ....[0]....
	.align		4
.L_414:
        /*0028*/ 	.word	index@(__assertfail)


	//----- nvinfo : EIATTR_ANNOTATIONS
	.align		4
.L_415:
        /*002c*/ 	.byte	0x04, 0x55
        /*002e*/ 	.short	(.L_417 - .L_416)


	//   ....[0]....
.L_416:
        /* <DEDUP_REMOVED lines=121> */


	//----- nvinfo : EIATTR_MERCURY_ISA_VERSION
	.align		4
.L_417:
        /*07b0*/ 	.byte	0x03, 0x5f
        /*07b2*/ 	.short	0x0101


	//----- nvinfo : EIATTR_UNUSED_LOAD_BYTE_OFFSET
	.align		4
        /*07b4*/ 	.byte	0x04, 0x44
        /*07b6*/ 	.short	(.L_419 - .L_418)


	//   ....[0]....
.L_418:
        /*07b8*/ 	.word	0x00000ab0
        /*07bc*/ 	.word	0x0000fff0


	//   ....[1]....
        /*07c0*/ 	.word	0x00017610
        /*07c4*/ 	.word	0x0000fff0


	//----- nvinfo : EIATTR_INT_WARP_WIDE_INSTR_OFFSETS
	.align		4
.L_419:
        /*07c8*/ 	.byte	0x04, 0x31
        /*07ca*/ 	.short	(.L_421 - .L_420)


	//   ....[0]....
.L_420:
        /*07cc*/ 	.word	0x00000190


	//   ....[1]....
        /*07d0*/ 	.word	0x000001d0


	//   ....[2]....
        /*07d4*/ 	.word	0x00000240


	//   ....[3]....
        /*07d8*/ 	.word	0x0001bc60


	//   ....[4]....
        /*07dc*/ 	.word	0x0001bcf0


	//   ....[5]....
        /*07e0*/ 	.word	0x0001f9c0


	//   ....[6]....
        /*07e4*/ 	.word	0x0001fa20


	//----- nvinfo : EIATTR_COOP_GROUP_MASK_REGIDS
	.align		4
.L_421:
        /*07e8*/ 	.byte	0x04, 0x29
        /*07ea*/ 	.short	(.L_423 - .L_422)


	//   ....[0]....
.L_422:
        /*07ec*/ 	.word	0xffffffff


	//   ....[1]....
        /*07f0*/ 	.word	0xffffffff


	//   ....[2]....
        /*07f4*/ 	.word	0xffffffff


	//   ....[3]....
        /*07f8*/ 	.word	0xffffffff


	//   ....[4]....
        /*07fc*/ 	.word	0xffffffff


	//   ....[5]....
        /*0800*/ 	.word	0xffffffff


	//   ....[6]....
        /*0804*/ 	.word	0xffffffff


	//   ....[7]....
        /*0808*/ 	.word	0xffffffff


	//   ....[8]....
        /*080c*/ 	.word	0xffffffff


	//   ....[9]....
        /*0810*/ 	.word	0xffffffff


	//   ....[10]....
        /*0814*/ 	.word	0xffffffff


	//   ....[11]....
        /*0818*/ 	.word	0xffffffff


	//   ....[12]....
        /*081c*/ 	.word	0xffffffff


	//   ....[13]....
        /*0820*/ 	.word	0xffffffff


	//   ....[14]....
        /*0824*/ 	.word	0xffffffff


	//   ....[15]....
        /*0828*/ 	.word	0xffffffff


	//   ....[16]....
        /*082c*/ 	.word	0xffffffff


	//   ....[17]....
        /*0830*/ 	.word	0xffffffff


	//   ....[18]....
        /*0834*/ 	.word	0xffffffff


	//   ....[19]....
        /*0838*/ 	.word	0xffffffff


	//   ....[20]....
        /*083c*/ 	.word	0xffffffff


	//   ....[21]....
        /*0840*/ 	.word	0xffffffff


	//   ....[22]....
        /*0844*/ 	.word	0xffffffff


	//   ....[23]....
        /*0848*/ 	.word	0xffffffff


	//   ....[24]....
        /*084c*/ 	.word	0xffffffff


	//   ....[25]....
        /*0850*/ 	.word	0xffffffff


	//   ....[26]....
        /*0854*/ 	.word	0xffffffff


	//   ....[27]....
        /*0858*/ 	.word	0xffffffff


	//   ....[28]....
        /*085c*/ 	.word	0xffffffff


	//   ....[29]....
        /*0860*/ 	.word	0xffffffff


	//   ....[30]....
        /*0864*/ 	.word	0xffffffff


	//   ....[31]....
        /*0868*/ 	.word	0xffffffff


	//   ....[32]....
        /*086c*/ 	.word	0xffffffff


	//   ....[33]....
        /*0870*/ 	.word	0xffffffff


	//   ....[34]....
        /*0874*/ 	.word	0xffffffff


	//   ....[35]....
        /*0878*/ 	.word	0xffffffff


	//   ....[36]....
        /*087c*/ 	.word	0xffffffff


	//   ....[37]....
        /*0880*/ 	.word	0xffffffff


	//   ....[38]....
        /*0884*/ 	.word	0xffffffff


	//   ....[39]....
        /*0888*/ 	.word	0xffffffff


	//   ....[40]....
        /*088c*/ 	.word	0xffffffff


	//   ....[41]....
        /*0890*/ 	.word	0xffffffff


	//   ....[42]....
        /*0894*/ 	.word	0xffffffff


	//   ....[43]....
        /*0898*/ 	.word	0xffffffff


	//   ....[44]....
        /*089c*/ 	.word	0xffffffff


	//   ....[45]....
        /*08a0*/ 	.word	0xffffffff


	//   ....[46]....
        /*08a4*/ 	.word	0xffffffff


	//   ....[47]....
        /*08a8*/ 	.word	0xffffffff


	//   ....[48]....
        /*08ac*/ 	.word	0xffffffff


	//   ....[49]....
        /*08b0*/ 	.word	0xffffffff


	//   ....[50]....
        /*08b4*/ 	.word	0xffffffff


	//   ....[51]....
        /*08b8*/ 	.word	0xffffffff


	//   ....[52]....
        /*08bc*/ 	.word	0xffffffff


	//   ....[53]....
        /*08c0*/ 	.word	0xffffffff


	//   ....[54]....
        /*08c4*/ 	.word	0xffffffff


	//   ....[55]....
        /*08c8*/ 	.word	0xffffffff


	//   ....[56]....
        /*08cc*/ 	.word	0xffffffff


	//   ....[57]....
        /*08d0*/ 	.word	0xffffffff


	//   ....[58]....
        /*08d4*/ 	.word	0xffffffff


	//   ....[59]....
        /*08d8*/ 	.word	0xffffffff


	//   ....[60]....
        /*08dc*/ 	.word	0xffffffff


	//   ....[61]....
        /*08e0*/ 	.word	0xffffffff


	//   ....[62]....
        /*08e4*/ 	.word	0xffffffff


	//   ....[63]....
        /*08e8*/ 	.word	0xffffffff


	//   ....[64]....
        /*08ec*/ 	.word	0xffffffff


	//   ....[65]....
        /*08f0*/ 	.word	0xffffffff


	//   ....[66]....
        /*08f4*/ 	.word	0xffffffff


	//   ....[67]....
        /*08f8*/ 	.word	0xffffffff


	//   ....[68]....
        /*08fc*/ 	.word	0xffffffff


	//   ....[69]....
        /*0900*/ 	.word	0xffffffff


	//   ....[70]....
        /*0904*/ 	.word	0xffffffff


	//   ....[71]....
        /*0908*/ 	.word	0xffffffff


	//   ....[72]....
        /*090c*/ 	.word	0xffffffff


	//   ....[73]....
        /*0910*/ 	.word	0xffffffff


	//   ....[74]....
        /*0914*/ 	.word	0xffffffff


	//   ....[75]....
        /*0918*/ 	.word	0xffffffff


	//   ....[76]....
        /*091c*/ 	.word	0xffffffff


	//   ....[77]....
        /*0920*/ 	.word	0xffffffff


	//   ....[78]....
        /*0924*/ 	.word	0xffffffff


	//   ....[79]....
        /*0928*/ 	.word	0xffffffff


	//   ....[80]....
        /*092c*/ 	.word	0xffffffff


	//   ....[81]....
        /*0930*/ 	.word	0xffffffff


	//   ....[82]....
        /*0934*/ 	.word	0xffffffff


	//   ....[83]....
        /*0938*/ 	.word	0xffffffff


	//   ....[84]....
        /*093c*/ 	.word	0xffffffff


	//   ....[85]....
        /*0940*/ 	.word	0xffffffff


	//   ....[86]....
        /*0944*/ 	.word	0xffffffff


	//   ....[87]....
        /*0948*/ 	.word	0xffffffff


	//   ....[88]....
        /*094c*/ 	.word	0xffffffff


	//   ....[89]....
        /*0950*/ 	.word	0xffffffff


	//   ....[90]....
        /*0954*/ 	.word	0xffffffff


	//   ....[91]....
        /*0958*/ 	.word	0xffffffff


	//   ....[92]....
        /*095c*/ 	.word	0xffffffff


	//   ....[93]....
        /*0960*/ 	.word	0xffffffff


	//   ....[94]....
        /*0964*/ 	.word	0xffffffff


	//   ....[95]....
        /*0968*/ 	.word	0xffffffff


	//   ....[96]....
        /*096c*/ 	.word	0xffffffff


	//   ....[97]....
        /*0970*/ 	.word	0xffffffff


	//   ....[98]....
        /*0974*/ 	.word	0xffffffff


	//   ....[99]....
        /*0978*/ 	.word	0xffffffff


	//   ....[100]....
        /*097c*/ 	.word	0x0500000f


	//   ....[101]....
        /*0980*/ 	.word	0x0500000f


	//   ....[102]....
        /*0984*/ 	.word	0x0500000f


	//   ....[103]....
        /*0988*/ 	.word	0x0500000f


	//   ....[104]....
        /*098c*/ 	.word	0x0500000f


	//   ....[105]....
        /*0990*/ 	.word	0x0500000f


	//   ....[106]....
        /*0994*/ 	.word	0x0500000f


	//   ....[107]....
        /*0998*/ 	.word	0x0500000f


	//   ....[108]....
        /*099c*/ 	.word	0x0500000f


	//   ....[109]....
        /*09a0*/ 	.word	0x0500000f


	//   ....[110]....
        /*09a4*/ 	.word	0x0500000f


	//   ....[111]....
        /*09a8*/ 	.word	0x0500000f


	//   ....[112]....
        /*09ac*/ 	.word	0x0500000f


	//   ....[113]....
        /*09b0*/ 	.word	0x0500000f


	//   ....[114]....
        /*09b4*/ 	.word	0x0500000f


	//   ....[115]....
        /*09b8*/ 	.word	0x0500000f


	//   ....[116]....
        /*09bc*/ 	.word	0x0500000f


	//   ....[117]....
        /*09c0*/ 	.word	0x0500000f


	//   ....[118]....
        /*09c4*/ 	.word	0x0500000f


	//   ....[119]....
        /*09c8*/ 	.word	0x0500000f


	//   ....[120]....
        /*09cc*/ 	.word	0x0500000f


	//   ....[121]....
        /*09d0*/ 	.word	0x0500000f


	//   ....[122]....
        /*09d4*/ 	.word	0x0500000f


	//   ....[123]....
        /*09d8*/ 	.word	0x0500000f


	//   ....[124]....
        /*09dc*/ 	.word	0x0500000f


	//   ....[125]....
        /*09e0*/ 	.word	0x0500000f


	//   ....[126]....
        /*09e4*/ 	.word	0x0500000f


	//   ....[127]....
        /*09e8*/ 	.word	0x0500000f


	//   ....[128]....
        /*09ec*/ 	.word	0x0500000f


	//   ....[129]....
        /*09f0*/ 	.word	0x0500000f


	//   ....[130]....
        /*09f4*/ 	.word	0x0500000f


	//   ....[131]....
        /*09f8*/ 	.word	0x0500000f


	//   ....[132]....
        /*09fc*/ 	.word	0x0500000f


	//   ....[133]....
        /*0a00*/ 	.word	0x0500000f


	//   ....[134]....
        /*0a04*/ 	.word	0x0500000f


	//   ....[135]....
        /*0a08*/ 	.word	0x0500000f


	//   ....[136]....
        /*0a0c*/ 	.word	0x0500000f


	//   ....[137]....
        /*0a10*/ 	.word	0x0500000f


	//   ....[138]....
        /*0a14*/ 	.word	0x0500000f


	//   ....[139]....
        /*0a18*/ 	.word	0x0500000f


	//   ....[140]....
        /*0a1c*/ 	.word	0x0500000f


	//   ....[141]....
        /*0a20*/ 	.word	0x0500000f


	//   ....[142]....
        /*0a24*/ 	.word	0x0500000f


	//   ....[143]....
        /*0a28*/ 	.word	0x0500000f


	//----- nvinfo : EIATTR_COOP_GROUP_INSTR_OFFSETS
	.align		4
.L_423:
        /*0a2c*/ 	.byte	0x04, 0x28
        /*0a2e*/ 	.short	(.L_425 - .L_424)


	//   ....[0]....
.L_424:
        /*0a30*/ 	.word	0x00000070


	//   ....[1]....
        /*0a34*/ 	.word	0x000001a0


	//   ....[2]....
        /*0a38*/ 	.word	0x000001f0


	//   ....[3]....
        /*0a3c*/ 	.word	0x00000420


	//   ....[4]....
        /*0a40*/ 	.word	0x00000580


	//   ....[5]....
        /*0a44*/ 	.word	0x000006a0


	//   ....[6]....
        /*0a48*/ 	.word	0x00000800


	//   ....[7]....
        /*0a4c*/ 	.word	0x0000ac50


	//   ....[8]....
        /*0a50*/ 	.word	0x0000b1c0


	//   ....[9]....
        /*0a54*/ 	.word	0x0000b1d0


	//   ....[10]....
        /*0a58*/ 	.word	0x0000b1e0


	//   ....[11]....
        /*0a5c*/ 	.word	0x0000b1f0


	//   ....[12]....
        /*0a60*/ 	.word	0x0000dc40


	//   ....[13]....
        /*0a64*/ 	.word	0x0000dc50


	//   ....[14]....
        /*0a68*/ 	.word	0x0000dc60


	//   ....[15]....
        /*0a6c*/ 	.word	0x0000dc70


	//   ....[16]....
        /*0a70*/ 	.word	0x000124f0


	//   ....[17]....
        /*0a74*/ 	.word	0x00012530


	//   ....[18]....
        /*0a78*/ 	.word	0x00012b90


	//   ....[19]....
        /*0a7c*/ 	.word	0x00012c40


	//   ....[20]....
        /*0a80*/ 	.word	0x00015300


	//   ....[21]....
        /*0a84*/ 	.word	0x000153b0


	//   ....[22]....
        /*0a88*/ 	.word	0x000159a0


	//   ....[23]....
        /*0a8c*/ 	.word	0x00015a10


	//   ....[24]....
        /*0a90*/ 	.word	0x00016c40


	//   ....[25]....
        /*0a94*/ 	.word	0x00016f70


	//   ....[26]....
        /*0a98*/ 	.word	0x00016fa0


	//   ....[27]....
        /*0a9c*/ 	.word	0x00017080


	//   ....[28]....
        /*0aa0*/ 	.word	0x00018060


	//   ....[29]....
        /*0aa4*/ 	.word	0x000180a0


	//   ....[30]....
        /*0aa8*/ 	.word	0x000180e0


	//   ....[31]....
        /*0aac*/ 	.word	0x00018120


	//   ....[32]....
        /*0ab0*/ 	.word	0x00018690


	//   ....[33]....
        /*0ab4*/ 	.word	0x000186b0


	//   ....[34]....
        /*0ab8*/ 	.word	0x00018770


	//   ....[35]....
        /*0abc*/ 	.word	0x00018790


	//   ....[36]....
        /*0ac0*/ 	.word	0x00018850


	//   ....[37]....
        /*0ac4*/ 	.word	0x00018870


	//   ....[38]....
        /*0ac8*/ 	.word	0x00018940


	//   ....[39]....
        /*0acc*/ 	.word	0x00018960


	//   ....[40]....
        /*0ad0*/ 	.word	0x00019190


	//   ....[41]....
        /*0ad4*/ 	.word	0x000191b0


	//   ....[42]....
        /*0ad8*/ 	.word	0x00019270


	//   ....[43]....
        /*0adc*/ 	.word	0x00019290


	//   ....[44]....
        /*0ae0*/ 	.word	0x00019350


	//   ....[45]....
        /*0ae4*/ 	.word	0x00019370


	//   ....[46]....
        /*0ae8*/ 	.word	0x00019440


	//   ....[47]....
        /*0aec*/ 	.word	0x00019460


	//   ....[48]....
        /*0af0*/ 	.word	0x000195b0


	//   ....[49]....
        /*0af4*/ 	.word	0x00019780


	//   ....[50]....
        /*0af8*/ 	.word	0x000197b0


	//   ....[51]....
        /*0afc*/ 	.word	0x000197e0


	//   ....[52]....
        /*0b00*/ 	.word	0x00019810


	//   ....[53]....
        /*0b04*/ 	.word	0x00019840


	//   ....[54]....
        /*0b08*/ 	.word	0x00019870


	//   ....[55]....
        /*0b0c*/ 	.word	0x000199e0


	//   ....[56]....
        /*0b10*/ 	.word	0x00019a10


	//   ....[57]....
        /*0b14*/ 	.word	0x00019a40


	//   ....[58]....
        /*0b18*/ 	.word	0x00019a70


	//   ....[59]....
        /*0b1c*/ 	.word	0x00019aa0


	//   ....[60]....
        /*0b20*/ 	.word	0x00019ad0


	//   ....[61]....
        /*0b24*/ 	.word	0x00019b60


	//   ....[62]....
        /*0b28*/ 	.word	0x00019b90


	//   ....[63]....
        /*0b2c*/ 	.word	0x00019c20


	//   ....[64]....
        /*0b30*/ 	.word	0x0001a870


	//   ....[65]....
        /*0b34*/ 	.word	0x0001c270


	//   ....[66]....
        /*0b38*/ 	.word	0x0001cf40


	//   ....[67]....
        /*0b3c*/ 	.word	0x0001cf60


	//   ....[68]....
        /*0b40*/ 	.word	0x0001d010


	//   ....[69]....
        /*0b44*/ 	.word	0x0001d020


	//   ....[70]....
        /*0b48*/ 	.word	0x0001d0c0


	//   ....[71]....
        /*0b4c*/ 	.word	0x0001d0d0


	//   ....[72]....
        /*0b50*/ 	.word	0x0001d170


	//   ....[73]....
        /*0b54*/ 	.word	0x0001d180


	//   ....[74]....
        /*0b58*/ 	.word	0x0001d220


	//   ....[75]....
        /*0b5c*/ 	.word	0x0001d230


	//   ....[76]....
        /*0b60*/ 	.word	0x0001d2d0


	//   ....[77]....
        /*0b64*/ 	.word	0x0001d2e0


	//   ....[78]....
        /*0b68*/ 	.word	0x0001d380


	//   ....[79]....
        /*0b6c*/ 	.word	0x0001d390


	//   ....[80]....
        /*0b70*/ 	.word	0x0001d3e0


	//   ....[81]....
        /*0b74*/ 	.word	0x0001d420


	//   ....[82]....
        /*0b78*/ 	.word	0x00020130


	//   ....[83]....
        /*0b7c*/ 	.word	0x00020150


	//   ....[84]....
        /*0b80*/ 	.word	0x00020190


	//   ....[85]....
        /*0b84*/ 	.word	0x000201c0


	//   ....[86]....
        /*0b88*/ 	.word	0x000201f0


	//   ....[87]....
        /*0b8c*/ 	.word	0x00020220


	//   ....[88]....
        /*0b90*/ 	.word	0x00020250


	//   ....[89]....
        /*0b94*/ 	.word	0x00020280


	//   ....[90]....
        /*0b98*/ 	.word	0x00020410


	//   ....[91]....
        /*0b9c*/ 	.word	0x00020440


	//   ....[92]....
        /*0ba0*/ 	.word	0x00020470


	//   ....[93]....
        /*0ba4*/ 	.word	0x000204a0


	//   ....[94]....
        /*0ba8*/ 	.word	0x000204d0


	//   ....[95]....
        /*0bac*/ 	.word	0x00020500


	//   ....[96]....
        /*0bb0*/ 	.word	0x000205c0


	//   ....[97]....
        /*0bb4*/ 	.word	0x000205e0


	//   ....[98]....
        /*0bb8*/ 	.word	0x00020650


	//   ....[99]....
        /*0bbc*/ 	.word	0x00020ad0


	//   ....[100]....
        /*0bc0*/ 	.word	0x00020f30


	//   ....[101]....
        /*0bc4*/ 	.word	0x00020fc0


	//   ....[102]....
        /*0bc8*/ 	.word	0x00021010


	//   ....[103]....
        /*0bcc*/ 	.word	0x00021060


	//   ....[104]....
        /*0bd0*/ 	.word	0x00021150


	//   ....[105]....
        /*0bd4*/ 	.word	0x000211e0


	//   ....[106]....
        /*0bd8*/ 	.word	0x00021240


	//   ....[107]....
        /*0bdc*/ 	.word	0x000212a0


	//   ....[108]....
        /*0be0*/ 	.word	0x000214f0


	//   ....[109]....
        /*0be4*/ 	.word	0x000217f0


	//   ....[110]....
        /*0be8*/ 	.word	0x00021960


	//   ....[111]....
        /*0bec*/ 	.word	0x000219b0


	//   ....[112]....
        /*0bf0*/ 	.word	0x00021a60


	//   ....[113]....
        /*0bf4*/ 	.word	0x00021b70


	//   ....[114]....
        /*0bf8*/ 	.word	0x00021bd0


	//   ....[115]....
        /*0bfc*/ 	.word	0x00021ce0


	//   ....[116]....
        /*0c00*/ 	.word	0x00021d40


	//   ....[117]....
        /*0c04*/ 	.word	0x00021e50


	//   ....[118]....
        /*0c08*/ 	.word	0x00021eb0


	//   ....[119]....
        /*0c0c*/ 	.word	0x00021fc0


	//   ....[120]....
        /*0c10*/ 	.word	0x00022020


	//   ....[121]....
        /*0c14*/ 	.word	0x00022130


	//   ....[122]....
        /*0c18*/ 	.word	0x00022190


	//   ....[123]....
        /*0c1c*/ 	.word	0x000222a0


	//   ....[124]....
        /*0c20*/ 	.word	0x00022300


	//   ....[125]....
        /*0c24*/ 	.word	0x000223e0


	//   ....[126]....
        /*0c28*/ 	.word	0x00022750


	//   ....[127]....
        /*0c2c*/ 	.word	0x00022800


	//   ....[128]....
        /*0c30*/ 	.word	0x00022900


	//   ....[129]....
        /*0c34*/ 	.word	0x00022990


	//   ....[130]....
        /*0c38*/ 	.word	0x00022a10


	//   ....[131]....
        /*0c3c*/ 	.word	0x00022a90


	//   ....[132]....
        /*0c40*/ 	.word	0x00022b10


	//   ....[133]....
        /*0c44*/ 	.word	0x00022ba0


	//   ....[134]....
        /*0c48*/ 	.word	0x00022c40


	//   ....[135]....
        /*0c4c*/ 	.word	0x00022d10


	//   ....[136]....
        /*0c50*/ 	.word	0x00022d90


	//   ....[137]....
        /*0c54*/ 	.word	0x00022e10


	//   ....[138]....
        /*0c58*/ 	.word	0x00022e90


	//   ....[139]....
        /*0c5c*/ 	.word	0x00022f20


	//   ....[140]....
        /*0c60*/ 	.word	0x00022fa0


	//   ....[141]....
        /*0c64*/ 	.word	0x00023040


	//   ....[142]....
        /*0c68*/ 	.word	0x000230d0


	//   ....[143]....
        /*0c6c*/ 	.word	0x00023200


	//----- nvinfo : EIATTR_REG_RECONFIG
	.align		4
.L_425:
        /*0c70*/ 	.byte	0x01, 0x54
	.zero		2


	//----- nvinfo : EIATTR_SYSCALL_OFFSETS
	.align		4
        /*0c74*/ 	.byte	0x04, 0x46
        /*0c76*/ 	.short	(.L_427 - .L_426)


	//   ....[0]....
.L_426:
        /*0c78*/ 	.word	0x00001aa0


	//   ....[1]....
        /*0c7c*/ 	.word	0x00001bf0


	//   ....[2]....
        /*0c80*/ 	.word	0x0000adf0


	//   ....[3]....
        /*0c84*/ 	.word	0x0000b140


	//   ....[4]....
        /*0c88*/ 	.word	0x0001be60


	//   ....[5]....
        /*0c8c*/ 	.word	0x0001bfc0


	//   ....[6]....
        /*0c90*/ 	.word	0x0001c0c0


	//   ....[7]....
        /*0c94*/ 	.word	0x0001cac0


	//----- nvinfo : EIATTR_MBARRIER_INSTR_OFFSETS
	.align		4
.L_427:
        /*0c98*/ 	.byte	0x04, 0x39
        /*0c9a*/ 	.short	(.L_429 - .L_428)


	//   ....[0]....
.L_428:
        /*0c9c*/ 	.word	0x000002d0
        /*0ca0*/ 	.word	0x000000ff
        /*0ca4*/ 	.word	0x00034800
        /*0ca8*/ 	.short	0x0100
        /*0caa*/ 	.byte	0x08
	.zero		1


	//   ....[1]....
        /*0cac*/ 	.word	0x000002e0
        /*0cb0*/ 	.word	0x000000ff
        /*0cb4*/ 	.word	0x00034820
        /*0cb8*/ 	.short	0x0100
        /*0cba*/ 	.byte	0x08
	.zero		1


	//   ....[2]....
        /*0cbc*/ 	.word	0x000003d0
        /*0cc0*/ 	.word	0x000000ff
        /*0cc4*/ 	.word	0x00034830
        /*0cc8*/ 	.short	0x0100
        /*0cca*/ 	.byte	0x08
	.zero		1


	//   ....[3]....
        /*0ccc*/ 	.word	0x000003e0
        /*0cd0*/ 	.word	0x000000ff
        /*0cd4*/ 	.word	0x00034840
        /*0cd8*/ 	.short	0x0100
        /*0cda*/ 	.byte	0x08
	.zero		1


	//   ....[4]....
        /*0cdc*/ 	.word	0x000003f0
        /*0ce0*/ 	.word	0x000000ff
        /*0ce4*/ 	.word	0x00034838
        /*0ce8*/ 	.short	0x0100
        /*0cea*/ 	.byte	0x08
	.zero		1


	//   ....[5]....
        /*0cec*/ 	.word	0x00000400
        /*0cf0*/ 	.word	0x000000ff
        /*0cf4*/ 	.word	0x00034848
        /*0cf8*/ 	.short	0x0100
        /*0cfa*/ 	.byte	0x08
	.zero		1


	//   ....[6]....
        /*0cfc*/ 	.word	0x00000530
        /*0d00*/ 	.word	0x000000ff
        /*0d04*/ 	.word	0x00034850
        /*0d08*/ 	.short	0x0100
        /*0d0a*/ 	.byte	0x08
	.zero		1


	//   ....[7]....
        /*0d0c*/ 	.word	0x00000540
        /*0d10*/ 	.word	0x000000ff
        /*0d14*/ 	.word	0x00034860
        /*0d18*/ 	.short	0x0100
        /*0d1a*/ 	.byte	0x08
	.zero		1


	//   ....[8]....
        /*0d1c*/ 	.word	0x00000550
        /*0d20*/ 	.word	0x000000ff
        /*0d24*/ 	.word	0x00034858
        /*0d28*/ 	.short	0x0100
        /*0d2a*/ 	.byte	0x08
	.zero		1


	//   ....[9]....
        /*0d2c*/ 	.word	0x00000560
        /*0d30*/ 	.word	0x000000ff
        /*0d34*/ 	.word	0x00034868
        /*0d38*/ 	.short	0x0100
        /*0d3a*/ 	.byte	0x08
	.zero		1


	//   ....[10]....
        /*0d3c*/ 	.word	0x00000650
        /*0d40*/ 	.word	0x000000ff
        /*0d44*/ 	.word	0x00034870
        /*0d48*/ 	.short	0x0100
        /*0d4a*/ 	.byte	0x06
	.zero		1


	//   ....[11]....
        /*0d4c*/ 	.word	0x00000660
        /*0d50*/ 	.word	0x000000ff
        /*0d54*/ 	.word	0x00034880
        /*0d58*/ 	.short	0x0100
        /*0d5a*/ 	.byte	0x06
	.zero		1


	//   ....[12]....
        /*0d5c*/ 	.word	0x00000670
        /*0d60*/ 	.word	0x000000ff
        /*0d64*/ 	.word	0x00034878
        /*0d68*/ 	.short	0x0100
        /*0d6a*/ 	.byte	0x06
	.zero		1


	//   ....[13]....
        /*0d6c*/ 	.word	0x00000680
        /*0d70*/ 	.word	0x000000ff
        /*0d74*/ 	.word	0x00034888
        /*0d78*/ 	.short	0x0100
        /*0d7a*/ 	.byte	0x06
	.zero		1


	//   ....[14]....
        /*0d7c*/ 	.word	0x000007b0
        /*0d80*/ 	.word	0x000000ff
        /*0d84*/ 	.word	0x00034890
        /*0d88*/ 	.short	0x0100
        /*0d8a*/ 	.byte	0x08
	.zero		1


	//   ....[15]....
        /*0d8c*/ 	.word	0x000007c0
        /*0d90*/ 	.word	0x000000ff
        /*0d94*/ 	.word	0x000348a0
        /*0d98*/ 	.short	0x0100
        /*0d9a*/ 	.byte	0x08
	.zero		1


	//   ....[16]....
        /*0d9c*/ 	.word	0x000007d0
        /*0da0*/ 	.word	0x000000ff
        /*0da4*/ 	.word	0x00034898
        /*0da8*/ 	.short	0x0100
        /*0daa*/ 	.byte	0x08
	.zero		1


	//   ....[17]....
        /*0dac*/ 	.word	0x000007e0
        /*0db0*/ 	.word	0x000000ff
        /*0db4*/ 	.word	0x000348a8
        /*0db8*/ 	.short	0x0100
        /*0dba*/ 	.byte	0x08
	.zero		1


	//   ....[18]....
        /*0dbc*/ 	.word	0x00000910
        /*0dc0*/ 	.word	0x000000ff
        /*0dc4*/ 	.word	0x000348b0
        /*0dc8*/ 	.short	0x0100
        /*0dca*/ 	.byte	0x08
	.zero		1


	//   ....[19]....
        /*0dcc*/ 	.word	0x00000920
        /*0dd0*/ 	.word	0x000000ff
        /*0dd4*/ 	.word	0x000348c0
        /*0dd8*/ 	.short	0x0100
        /*0dda*/ 	.byte	0x08
	.zero		1


	//   ....[20]....
        /*0ddc*/ 	.word	0x00000930
        /*0de0*/ 	.word	0x000000ff
        /*0de4*/ 	.word	0x000348b8
        /*0de8*/ 	.short	0x0100
        /*0dea*/ 	.byte	0x08
	.zero		1


	//   ....[21]....
        /*0dec*/ 	.word	0x00000940
        /*0df0*/ 	.word	0x000000ff
        /*0df4*/ 	.word	0x000348c8
        /*0df8*/ 	.short	0x0100
        /*0dfa*/ 	.byte	0x08
	.zero		1


	//   ....[22]....
        /*0dfc*/ 	.word	0x00003800
        /*0e00*/ 	.word	0x00000003
        /*0e04*/ 	.word	0x00034890
        /*0e08*/ 	.short	0x010a
        /*0e0a*/ 	.byte	0x3f
	.zero		1


	//   ....[23]....
        /*0e0c*/ 	.word	0x00006da0
        /*0e10*/ 	.word	0x00000003
        /*0e14*/ 	.word	0x00034890
        /*0e18*/ 	.short	0x010a
        /*0e1a*/ 	.byte	0x3f
	.zero		1


	//   ....[24]....
        /*0e1c*/ 	.word	0x0000a060
        /*0e20*/ 	.word	0x00000003
        /*0e24*/ 	.word	0x00034890
        /*0e28*/ 	.short	0x010a
        /*0e2a*/ 	.byte	0x3f
	.zero		1


	//   ....[25]....
        /*0e2c*/ 	.word	0x0000a430
        /*0e30*/ 	.word	0x00000028
        /*0e34*/ 	.word	0x00000000
        /*0e38*/ 	.short	0x0101
        /*0e3a*/ 	.byte	0x3f
	.zero		1


	//   ....[26]....
        /*0e3c*/ 	.word	0x0000a470
        /*0e40*/ 	.word	0x00000003
        /*0e44*/ 	.word	0x000348b0
        /*0e48*/ 	.short	0x010a
        /*0e4a*/ 	.byte	0x3f
	.zero		1


	//   ....[27]....
        /*0e4c*/ 	.word	0x0000a900
        /*0e50*/ 	.word	0x00000003
        /*0e54*/ 	.word	0x00000000
        /*0e58*/ 	.short	0x0101
        /*0e5a*/ 	.byte	0x3f
	.zero		1


	//   ....[28]....
        /*0e5c*/ 	.word	0x0000ae70
        /*0e60*/ 	.word	0x00000002
        /*0e64*/ 	.word	0x00034800
        /*0e68*/ 	.short	0x010a
        /*0e6a*/ 	.byte	0x3f
	.zero		1


	//   ....[29]....
        /*0e6c*/ 	.word	0x0000aec0
        /*0e70*/ 	.word	0x00000002
        /*0e74*/ 	.word	0x00034800
        /*0e78*/ 	.short	0x010a
        /*0e7a*/ 	.byte	0x3f
	.zero		1


	//   ....[30]....
        /*0e7c*/ 	.word	0x0000b850
        /*0e80*/ 	.word	0x00000002
        /*0e84*/ 	.word	0x00034800
        /*0e88*/ 	.short	0x010a
        /*0e8a*/ 	.byte	0x3f
	.zero		1


	//   ....[31]....
        /*0e8c*/ 	.word	0x0000e110
        /*0e90*/ 	.word	0x00000002
        /*0e94*/ 	.word	0x00034800
        /*0e98*/ 	.short	0x010a
        /*0e9a*/ 	.byte	0x3f
	.zero		1


	//   ....[32]....
        /*0e9c*/ 	.word	0x000108a0
        /*0ea0*/ 	.word	0x00000000
        /*0ea4*/ 	.word	0x00034830
        /*0ea8*/ 	.short	0x010a
        /*0eaa*/ 	.byte	0x3f
	.zero		1


	//   ....[33]....
        /*0eac*/ 	.word	0x00010920
        /*0eb0*/ 	.word	0x00000000
        /*0eb4*/ 	.word	0x00034830
        /*0eb8*/ 	.short	0x010a
        /*0eba*/ 	.byte	0x3f
	.zero		1


	//   ....[34]....
        /*0ebc*/ 	.word	0x000131d0
        /*0ec0*/ 	.word	0x00000003
        /*0ec4*/ 	.word	0x00000000
        /*0ec8*/ 	.short	0x0101
        /*0eca*/ 	.byte	0x3f
	.zero		1


	//   ....[35]....
        /*0ecc*/ 	.word	0x00013af0
        /*0ed0*/ 	.word	0x0000000a
        /*0ed4*/ 	.word	0x00034830
        /*0ed8*/ 	.short	0x010a
        /*0eda*/ 	.byte	0x3f
	.zero		1


	//   ....[36]....
        /*0edc*/ 	.word	0x00013b70
        /*0ee0*/ 	.word	0x0000000a
        /*0ee4*/ 	.word	0x00034830
        /*0ee8*/ 	.short	0x010a
        /*0eea*/ 	.byte	0x3f
	.zero		1


	//   ....[37]....
        /*0eec*/ 	.word	0x000146c0
        /*0ef0*/ 	.word	0x0000000d
        /*0ef4*/ 	.word	0x00034850
        /*0ef8*/ 	.short	0x010a
        /*0efa*/ 	.byte	0x3f
	.zero		1


	//   ....[38]....
        /*0efc*/ 	.word	0x00014710
        /*0f00*/ 	.word	0x0000000d
        /*0f04*/ 	.word	0x00034850
        /*0f08*/ 	.short	0x010a
        /*0f0a*/ 	.byte	0x3f
	.zero		1


	//   ....[39]....
        /*0f0c*/ 	.word	0x00016030
        /*0f10*/ 	.word	0x00000014
        /*0f14*/ 	.word	0x00000000
        /*0f18*/ 	.short	0x0101
        /*0f1a*/ 	.byte	0x3f
	.zero		1


	//   ....[40]....
        /*0f1c*/ 	.word	0x00016090
        /*0f20*/ 	.word	0x0000000d
        /*0f24*/ 	.word	0x00000000
        /*0f28*/ 	.short	0x0101
        /*0f2a*/ 	.byte	0x3f
	.zero		1


	//   ....[41]....
        /*0f2c*/ 	.word	0x00016b40
        /*0f30*/ 	.word	0x00000008
        /*0f34*/ 	.word	0x00034850
        /*0f38*/ 	.short	0x010a
        /*0f3a*/ 	.byte	0x3f
	.zero		1


	//   ....[42]....
        /*0f3c*/ 	.word	0x00016be0
        /*0f40*/ 	.word	0x00000008
        /*0f44*/ 	.word	0x00034850
        /*0f48*/ 	.short	0x010a
        /*0f4a*/ 	.byte	0x3f
	.zero		1


	//   ....[43]....
        /*0f4c*/ 	.word	0x000171c0
        /*0f50*/ 	.word	0x0000000b
        /*0f54*/ 	.word	0x00000000
        /*0f58*/ 	.short	0x0101
        /*0f5a*/ 	.byte	0x3f
	.zero		1


	//   ....[44]....
        /*0f5c*/ 	.word	0x00018680
        /*0f60*/ 	.word	0x00000000
        /*0f64*/ 	.word	0x00000000
        /*0f68*/ 	.short	0x0101
        /*0f6a*/ 	.byte	0x3f
	.zero		1


	//   ....[45]....
        /*0f6c*/ 	.word	0x0001a960
        /*0f70*/ 	.word	0x00000004
        /*0f74*/ 	.word	0x00034820
        /*0f78*/ 	.short	0x010a
        /*0f7a*/ 	.byte	0x3f
	.zero		1


	//   ....[46]....
        /*0f7c*/ 	.word	0x0001aa40
        /*0f80*/ 	.word	0x00000005
        /*0f84*/ 	.word	0x000348a0
        /*0f88*/ 	.short	0x010a
        /*0f8a*/ 	.byte	0x3f
	.zero		1


	//   ....[47]....
        /*0f8c*/ 	.word	0x0001ae70
        /*0f90*/ 	.word	0x00000005
        /*0f94*/ 	.word	0x000348c0
        /*0f98*/ 	.short	0x010a
        /*0f9a*/ 	.byte	0x3f
	.zero		1


	//   ....[48]....
        /*0f9c*/ 	.word	0x0001b380
        /*0fa0*/ 	.word	0x00000006
        /*0fa4*/ 	.word	0x000348a0
        /*0fa8*/ 	.short	0x010a
        /*0faa*/ 	.byte	0x3f
	.zero		1


	//   ....[49]....
        /*0fac*/ 	.word	0x0001b7a0
        /*0fb0*/ 	.word	0x00000006
        /*0fb4*/ 	.word	0x000348c0
        /*0fb8*/ 	.short	0x010a
        /*0fba*/ 	.byte	0x3f
	.zero		1


	//   ....[50]....
        /*0fbc*/ 	.word	0x0001c510
        /*0fc0*/ 	.word	0x00000000
        /*0fc4*/ 	.word	0x00034840
        /*0fc8*/ 	.short	0x010a
        /*0fca*/ 	.byte	0x3f
	.zero		1


	//   ....[51]....
        /*0fcc*/ 	.word	0x0001d530
        /*0fd0*/ 	.word	0x00000008
        /*0fd4*/ 	.word	0x00034800
        /*0fd8*/ 	.short	0x0107
        /*0fda*/ 	.byte	0x3f
	.zero		1


	//   ....[52]....
        /*0fdc*/ 	.word	0x0001d630
        /*0fe0*/ 	.word	0x00000002
        /*0fe4*/ 	.word	0x00034800
        /*0fe8*/ 	.short	0x0101
        /*0fea*/ 	.byte	0x3f
	.zero		1


	//   ....[53]....
        /*0fec*/ 	.word	0x0001d650
        /*0ff0*/ 	.word	0x00000002
        /*0ff4*/ 	.word	0x00034820
        /*0ff8*/ 	.short	0x010a
        /*0ffa*/ 	.byte	0x3f
	.zero		1


	//   ....[54]....
        /*0ffc*/ 	.word	0x0001d9d0
        /*1000*/ 	.word	0x00000003
        /*1004*/ 	.word	0x00034840
        /*1008*/ 	.short	0x010a
        /*100a*/ 	.byte	0x3f
	.zero		1


	//   ....[55]....
        /*100c*/ 	.word	0x0001de80
        /*1010*/ 	.word	0x00000002
        /*1014*/ 	.word	0x00034860
        /*1018*/ 	.short	0x010a
        /*101a*/ 	.byte	0x3f
	.zero		1


	//   ....[56]....
        /*101c*/ 	.word	0x0001e590
        /*1020*/ 	.word	0x00000003
        /*1024*/ 	.word	0x00034840
        /*1028*/ 	.short	0x010a
        /*102a*/ 	.byte	0x3f
	.zero		1


	//   ....[57]....
        /*102c*/ 	.word	0x0001ea40
        /*1030*/ 	.word	0x00000002
        /*1034*/ 	.word	0x00034860
        /*1038*/ 	.short	0x010a
        /*103a*/ 	.byte	0x3f
	.zero		1


	//   ....[58]....
        /*103c*/ 	.word	0x0001f0a0
        /*1040*/ 	.word	0x00000003
        /*1044*/ 	.word	0x00034840
        /*1048*/ 	.short	0x010a
        /*104a*/ 	.byte	0x3f
	.zero		1


	//   ....[59]....
        /*104c*/ 	.word	0x0001f540
        /*1050*/ 	.word	0x00000002
        /*1054*/ 	.word	0x00034860
        /*1058*/ 	.short	0x010a
        /*105a*/ 	.byte	0x3f
	.zero		1


	//   ....[60]....
        /*105c*/ 	.word	0x0001fb20
        /*1060*/ 	.word	0x00000000
        /*1064*/ 	.word	0x00034860
        /*1068*/ 	.short	0x010a
        /*106a*/ 	.byte	0x3f
	.zero		1


	//   ....[61]....
        /*106c*/ 	.word	0x00020a50
        /*1070*/ 	.word	0x00000000
        /*1074*/ 	.word	0x00034820
        /*1078*/ 	.short	0x010a
        /*107a*/ 	.byte	0x3f
	.zero		1


	//   ....[62]....
        /*107c*/ 	.word	0x00020c20
        /*1080*/ 	.word	0x00000006
        /*1084*/ 	.word	0x00000000
        /*1088*/ 	.short	0x010a
        /*108a*/ 	.byte	0x3f
	.zero		1


	//   ....[63]....
        /*108c*/ 	.word	0x00020c90
        /*1090*/ 	.word	0x00000007
        /*1094*/ 	.word	0x00000000
        /*1098*/ 	.short	0x010a
        /*109a*/ 	.byte	0x3f
	.zero		1


	//   ....[64]....
        /*109c*/ 	.word	0x00020d00
        /*10a0*/ 	.word	0x00000004
        /*10a4*/ 	.word	0x00000000
        /*10a8*/ 	.short	0x010a
        /*10aa*/ 	.byte	0x3f
	.zero		1


	//   ....[65]....
        /*10ac*/ 	.word	0x00020d30
        /*10b0*/ 	.word	0x00000003
        /*10b4*/ 	.word	0x00000000
        /*10b8*/ 	.short	0x010a
        /*10ba*/ 	.byte	0x3f
	.zero		1


	//   ....[66]....
        /*10bc*/ 	.word	0x00020d90
        /*10c0*/ 	.word	0x00000003
        /*10c4*/ 	.word	0x00034890
        /*10c8*/ 	.short	0x010a
        /*10ca*/ 	.byte	0x3f
	.zero		1


	//   ....[67]....
        /*10cc*/ 	.word	0x00020de0
        /*10d0*/ 	.word	0x00000003
        /*10d4*/ 	.word	0x00034890
        /*10d8*/ 	.short	0x010a
        /*10da*/ 	.byte	0x3f
	.zero		1


	//   ....[68]....
        /*10dc*/ 	.word	0x00020e30
        /*10e0*/ 	.word	0x00000003
        /*10e4*/ 	.word	0x00034890
        /*10e8*/ 	.short	0x010a
        /*10ea*/ 	.byte	0x3f
	.zero		1


	//   ....[69]....
        /*10ec*/ 	.word	0x00020e80
        /*10f0*/ 	.word	0x00000003
        /*10f4*/ 	.word	0x000348b0
        /*10f8*/ 	.short	0x010a
        /*10fa*/ 	.byte	0x3f
	.zero		1


	//   ....[70]....
        /*10fc*/ 	.word	0x000210a0
        /*1100*/ 	.word	0x00000002
        /*1104*/ 	.word	0x00034800
        /*1108*/ 	.short	0x010a
        /*110a*/ 	.byte	0x3f
	.zero		1


	//   ....[71]....
        /*110c*/ 	.word	0x000212d0
        /*1110*/ 	.word	0x00000002
        /*1114*/ 	.word	0x00034800
        /*1118*/ 	.short	0x010a
        /*111a*/ 	.byte	0x3f
	.zero		1


	//   ....[72]....
        /*111c*/ 	.word	0x00021320
        /*1120*/ 	.word	0x00000000
        /*1124*/ 	.word	0x00034830
        /*1128*/ 	.short	0x010a
        /*112a*/ 	.byte	0x3f
	.zero		1


	//   ....[73]....
        /*112c*/ 	.word	0x00021370
        /*1130*/ 	.word	0x0000000a
        /*1134*/ 	.word	0x00034830
        /*1138*/ 	.short	0x010a
        /*113a*/ 	.byte	0x3f
	.zero		1


	//   ....[74]....
        /*113c*/ 	.word	0x000213c0
        /*1140*/ 	.word	0x0000000d
        /*1144*/ 	.word	0x00034850
        /*1148*/ 	.short	0x010a
        /*114a*/ 	.byte	0x3f
	.zero		1


	//   ....[75]....
        /*114c*/ 	.word	0x00021410
        /*1150*/ 	.word	0x00000008
        /*1154*/ 	.word	0x00034850
        /*1158*/ 	.short	0x010a
        /*115a*/ 	.byte	0x3f
	.zero		1


	//   ....[76]....
        /*115c*/ 	.word	0x000215d0
        /*1160*/ 	.word	0x00000003
        /*1164*/ 	.word	0x00034820
        /*1168*/ 	.short	0x010a
        /*116a*/ 	.byte	0x3f
	.zero		1


	//   ....[77]....
        /*116c*/ 	.word	0x00021620
        /*1170*/ 	.word	0x00000005
        /*1174*/ 	.word	0x000348a0
        /*1178*/ 	.short	0x010a
        /*117a*/ 	.byte	0x3f
	.zero		1


	//   ....[78]....
        /*117c*/ 	.word	0x00021670
        /*1180*/ 	.word	0x00000005
        /*1184*/ 	.word	0x000348c0
        /*1188*/ 	.short	0x010a
        /*118a*/ 	.byte	0x3f
	.zero		1


	//   ....[79]....
        /*118c*/ 	.word	0x000216c0
        /*1190*/ 	.word	0x00000006
        /*1194*/ 	.word	0x000348a0
        /*1198*/ 	.short	0x010a
        /*119a*/ 	.byte	0x3f
	.zero		1


	//   ....[80]....
        /*119c*/ 	.word	0x00021710
        /*11a0*/ 	.word	0x00000006
        /*11a4*/ 	.word	0x000348c0
        /*11a8*/ 	.short	0x010a
        /*11aa*/ 	.byte	0x3f
	.zero		1


	//   ....[81]....
        /*11ac*/ 	.word	0x000218b0
        /*11b0*/ 	.word	0x00000000
        /*11b4*/ 	.word	0x00034840
        /*11b8*/ 	.short	0x010a
        /*11ba*/ 	.byte	0x3f
	.zero		1


	//   ....[82]....
        /*11bc*/ 	.word	0x00022470
        /*11c0*/ 	.word	0x00000002
        /*11c4*/ 	.word	0x00034820
        /*11c8*/ 	.short	0x010a
        /*11ca*/ 	.byte	0x3f
	.zero		1


	//   ....[83]....
        /*11cc*/ 	.word	0x000224c0
        /*11d0*/ 	.word	0x00000003
        /*11d4*/ 	.word	0x00034840
        /*11d8*/ 	.short	0x010a
        /*11da*/ 	.byte	0x3f
	.zero		1


	//   ....[84]....
        /*11dc*/ 	.word	0x00022510
        /*11e0*/ 	.word	0x00000002
        /*11e4*/ 	.word	0x00034860
        /*11e8*/ 	.short	0x010a
        /*11ea*/ 	.byte	0x3f
	.zero		1


	//   ....[85]....
        /*11ec*/ 	.word	0x00022560
        /*11f0*/ 	.word	0x00000003
        /*11f4*/ 	.word	0x00034840
        /*11f8*/ 	.short	0x010a
        /*11fa*/ 	.byte	0x3f
	.zero		1


	//   ....[86]....
        /*11fc*/ 	.word	0x000225b0
        /*1200*/ 	.word	0x00000002
        /*1204*/ 	.word	0x00034860
        /*1208*/ 	.short	0x010a
        /*120a*/ 	.byte	0x3f
	.zero		1


	//   ....[87]....
        /*120c*/ 	.word	0x00022600
        /*1210*/ 	.word	0x00000003
        /*1214*/ 	.word	0x00034840
        /*1218*/ 	.short	0x010a
        /*121a*/ 	.byte	0x3f
	.zero		1


	//   ....[88]....
        /*121c*/ 	.word	0x00022650
        /*1220*/ 	.word	0x00000002
        /*1224*/ 	.word	0x00034860
        /*1228*/ 	.short	0x010a
        /*122a*/ 	.byte	0x3f
	.zero		1


	//   ....[89]....
        /*122c*/ 	.word	0x000226a0
        /*1230*/ 	.word	0x00000000
        /*1234*/ 	.word	0x00034860
        /*1238*/ 	.short	0x010a
        /*123a*/ 	.byte	0x3f
	.zero		1


	//   ....[90]....
        /*123c*/ 	.word	0x00023120
        /*1240*/ 	.word	0x00000000
        /*1244*/ 	.word	0x00034820
        /*1248*/ 	.short	0x010a
        /*124a*/ 	.byte	0x3f
	.zero		1


	//   ....[91]....
        /*124c*/ 	.word	0x000232c0
        /*1250*/ 	.word	0x00000006
        /*1254*/ 	.word	0x00000000
        /*1258*/ 	.short	0x010a
        /*125a*/ 	.byte	0x3f
	.zero		1


	//   ....[92]....
        /*125c*/ 	.word	0x00023310
        /*1260*/ 	.word	0x00000007
        /*1264*/ 	.word	0x00000000
        /*1268*/ 	.short	0x010a
        /*126a*/ 	.byte	0x3f
	.zero		1


	//   ....[93]....
        /*126c*/ 	.word	0x00023360
        /*1270*/ 	.word	0x00000004
        /*1274*/ 	.word	0x00000000
        /*1278*/ 	.short	0x010a
        /*127a*/ 	.byte	0x3f
	.zero		1


	//----- nvinfo : EIATTR_NUM_MBARRIERS
	.align		4
.L_429:
        /*127c*/ 	.byte	0x03, 0x38
        /*127e*/ 	.short	0x0016


	//----- nvinfo : EIATTR_EXIT_INSTR_OFFSETS
	.align		4
        /*1280*/ 	.byte	0x04, 0x1c
        /*1282*/ 	.short	(.L_431 - .L_430)


	//   ....[0]....
.L_430:
        /*1284*/ 	.word	0x00020d80


	//----- nvinfo : EIATTR_MAX_THREADS
	.align		4
.L_431:
        /*1288*/ 	.byte	0x04, 0x05
        /*128a*/ 	.short	(.L_433 - .L_432)
.L_432:
        /*128c*/ 	.word	0x00000180
        /*1290*/ 	.word	0x00000001
        /*1294*/ 	.word	0x00000001


	//----- nvinfo : EIATTR_CRS_STACK_SIZE
	.align		4
.L_433:
        /*1298*/ 	.byte	0x04, 0x1e
        /*129a*/ 	.short	(.L_435 - .L_434)
.L_434:
        /*129c*/ 	.word	0x00000000


	//----- nvinfo : EIATTR_CBANK_PARAM_SIZE
	.align		4
.L_435:
        /*12a0*/ 	.byte	0x03, 0x19
        /*12a2*/ 	.short	0x0af0


	//----- nvinfo : EIATTR_PARAM_CBANK
	.align		4
        /*12a4*/ 	.byte	0x04, 0x0a
        /*12a6*/ 	.short	(.L_437 - .L_436)
	.align		4
.L_436:
        /*12a8*/ 	.word	index@(.nv.constant0._ZN7cutlass13device_kernelIN5flash11enable_sm90INS1_16FlashAttnFwdSm90INS1_25CollectiveMainloopFwdSm90ILi2EN4cute5tupleIJNS5_1CILi1EEES8_S8_EEENS6_IJNS7_ILi128EEESA_NS7_ILi192EEEEEELi128ENS_10bfloat16_tEfNS_4arch4Sm90ELb0ELb0ELb1ELb1ELb0ELb1ELb0ELb1ELb1ELb1ELb0ELb0EEENS1_21CollectiveEpilogueFwdINS6_IJSA_SA_SA_EEES9_SD_SF_Li256ELb1ELb1ELb0ELb0EEENS1_36VarlenDynamicPersistentTileSchedulerILi128ELi128ELi256ELi128ELb0ELb1ELb1ELb0ELb1ELb1EEEEEEEEEvNT_6ParamsE)
        /*12ac*/ 	.short	0x0210
        /*12ae*/ 	.short	0x0af0


	//----- nvinfo : EIATTR_SW_WAR
	.align		4
.L_437:
        /*12b0*/ 	.byte	0x04, 0x36
        /*12b2*/ 	.short	(.L_439 - .L_438)
.L_438:
        /*12b4*/ 	.word	0x00000008
.L_439:


//--------------------- .nv.info._ZN7cutlass13device_kernelIN5flash11enable_sm90INS1_16FlashAttnFwdSm90INS1_25CollectiveMainloopFwdSm90ILi2EN4cute5tupleIJNS5_1CILi1EEES8_S8_EEENS6_IJNS7_ILi128EEENS7_ILi96EEENS7_ILi192EEEEEELi128ENS_10bfloat16_tEfNS_4arch4Sm90ELb0ELb1ELb1ELb0ELb0ELb0ELb0ELb1ELb1ELb1ELb0ELb0EEENS1_21CollectiveEpilogueFwdINS6_IJSA_SA_SB_EEES9_SE_SG_Li256ELb0ELb1ELb0ELb0EEENS1_30DynamicPersistentTileSchedulerILi256ELi128ELb0ELb1ELb1EEEEEEEEEvNT_6ParamsE --------------------------
	.section	.nv.info._ZN7cutlass13device_kernelIN5flash11enable_sm90INS1_16FlashAttnFwdSm90INS1_25CollectiveMainloopFwdSm90ILi2EN4cute5tupleIJNS5_1CILi1EEES8_S8_EEENS6_IJNS7_ILi128EEENS7_ILi96EEENS7_ILi192EEEEEELi128ENS_10bfloat16_tEfNS_4arch4Sm90ELb0ELb1ELb1ELb0ELb0ELb0ELb0ELb1ELb1ELb1ELb0ELb0EEENS1_21CollectiveEpilogueFwdINS6_IJSA_SA_SB_EEES9_SE_SG_Li256ELb0ELb1ELb0ELb0EEENS1_30DynamicPersistentTileSchedulerILi256ELi128ELb0ELb1ELb1EEEEEEEEEvNT_6ParamsE,"",@"SHT_CUDA_INFO"
	.sectionflags	@""
	.align	4


	//----- nvinfo : EIATTR_CUDA_API_VERSION
	.align		4
        /*0000*/ 	.byte	0x04, 0x37
        /*0002*/ 	.short	(.L_441 - .L_440)
.L_440:
        /*0004*/ 	.word	0x00000082


	//----- nvinfo : EIATTR_KPARAM_INFO
	.align		4
.L_441:
        /*0008*/ 	.byte	0x04, 0x17
        /*000a*/ 	.short	(.L_443 - .L_442)
.L_442:
        /*000c*/ 	.word	0x00000000
        /*0010*/ 	.short	0x0000
        /*0012*/ 	.short	0x0070
        /*0014*/ 	.byte	0x00, 0xf0, 0x01, 0x2a


	//----- nvinfo : EIATTR_SPARSE_MMA_MASK
	.align		4
.L_443:
        /*0018*/ 	.byte	0x03, 0x50
        /*001a*/ 	.short	0x0000


	//----- nvinfo : EIATTR_MAXREG_COUNT
	.align		4
        /*001c*/ 	.byte	0x03, 0x1b
        /*001e*/ 	.short	0x00a8


	//----- nvinfo : EIATTR_NUM_BARRIERS
	.align		4
        /*0020*/ 	.byte	0x02, 0x4c
        /*0022*/ 	.byte	0x09
	.zero		1


	//----- nvinfo : EIATTR_EXTERNS
	.align		4
        /*0024*/ 	.byte	0x04, 0x0f
        /*0026*/ 	.short	(.L_445 - .L_444)


	//   ....[0]....
	.align		4
.L_444:
        /*0028*/ 	.word	index@(__assertfail)


	//----- nvinfo : EIATTR_ANNOTATIONS
	.align		4
.L_445:
        /*002c*/ 	.byte	0x04, 0x55
        /*002e*/ 	.short	(.L_447 - .L_446)


	//   ....[0]....
.L_446:
        /* <DEDUP_REMOVED lines=28> */


	//----- nvinfo : EIATTR_MERCURY_ISA_VERSION
	.align		4
.L_447:
        /*01d8*/ 	.byte	0x03, 0x5f
        /*01da*/ 	.short	0x0101


	//----- nvinfo : EIATTR_INT_WARP_WIDE_INSTR_OFFSETS
	.align		4
        /*01dc*/ 	.byte	0x04, 0x31
        /*01de*/ 	.short	(.L_449 - .L_448)


	//   ....[0]....
.L_448:
        /*01e0*/ 	.word	0x00000130


	//   ....[1]....
        /*01e4*/ 	.word	0x00000170


	//   ....[2]....
        /*01e8*/ 	.word	0x000001e0


	//   ....[3]....
        /*01ec*/ 	.word	0x00010d00


	//   ....[4]....
        /*01f0*/ 	.word	0x00010da0


	//   ....[5]....
        /*01f4*/ 	.word	0x00014640


	//   ....[6]....
        /*01f8*/ 	.word	0x000146e0


	//----- nvinfo : EIATTR_COOP_GROUP_MASK_REGIDS
	.align		4
.L_449:
        /*01fc*/ 	.byte	0x04, 0x29
        /*01fe*/ 	.short	(.L_451 - .L_450)


	//   ....[0]....
.L_450:
        /*0200*/ 	.word	0xffffffff


	//   ....[1]....
        /*0204*/ 	.word	0xffffffff


	//   ....[2]....
        /*0208*/ 	.word	0xffffffff


	//   ....[3]....
        /*020c*/ 	.word	0xffffffff


	//   ....[4]....
        /*0210*/ 	.word	0xffffffff


	//   ....[5]....
        /*0214*/ 	.word	0xffffffff


	//   ....[6]....
        /*0218*/ 	.word	0xffffffff


	//   ....[7]....
        /*021c*/ 	.word	0xffffffff


	//   ....[8]....
        /*0220*/ 	.word	0xffffffff


	//   ....[9]....
        /*0224*/ 	.word	0xffffffff


	//   ....[10]....
        /*0228*/ 	.word	0xffffffff


	//   ....[11]....
        /*022c*/ 	.word	0xffffffff


	//   ....[12]....
        /*0230*/ 	.word	0xffffffff


	//   ....[13]....
        /*0234*/ 	.word	0xffffffff


	//   ....[14]....
        /*0238*/ 	.word	0xffffffff


	//   ....[15]....
        /*023c*/ 	.word	0xffffffff


	//   ....[16]....
        /*0240*/ 	.word	0xffffffff


	//   ....[17]....
        /*0244*/ 	.word	0xffffffff


	//   ....[18]....
        /*0248*/ 	.word	0xffffffff


	//   ....[19]....
        /*024c*/ 	.word	0xffffffff


	//   ....[20]....
        /*0250*/ 	.word	0xffffffff


	//   ....[21]....
        /*0254*/ 	.word	0xffffffff


	//   ....[22]....
        /*0258*/ 	.word	0xffffffff


	//   ....[23]....
        /*025c*/ 	.word	0xffffffff


	//   ....[24]....
        /*0260*/ 	.word	0xffffffff


	//   ....[25]....
        /*0264*/ 	.word	0xffffffff


	//   ....[26]....
        /*0268*/ 	.word	0xffffffff


	//   ....[27]....
        /*026c*/ 	.word	0xffffffff


	//   ....[28]....
        /*0270*/ 	.word	0xffffffff


	//   ....[29]....
        /*0274*/ 	.word	0xffffffff


	//   ....[30]....
        /*0278*/ 	.word	0xffffffff


	//   ....[31]....
        /*027c*/ 	.word	0xffffffff


	//   ....[32]....
        /*0280*/ 	.word	0xffffffff


	//   ....[33]....
        /*0284*/ 	.word	0xffffffff


	//   ....[34]....
        /*0288*/ 	.word	0xffffffff


	//   ....[35]....
        /*028c*/ 	.word	0xffffffff


	//   ....[36]....
        /*0290*/ 	.word	0xffffffff


	//   ....[37]....
        /*0294*/ 	.word	0xffffffff


	//   ....[38]....
        /*0298*/ 	.word	0xffffffff


	//   ....[39]....
        /*029c*/ 	.word	0xffffffff


	//   ....[40]....
        /*02a0*/ 	.word	0xffffffff


	//   ....[41]....
        /*02a4*/ 	.word	0xffffffff


	//   ....[42]....
        /*02a8*/ 	.word	0xffffffff


	//   ....[43]....
        /*02ac*/ 	.word	0xffffffff


	//   ....[44]....
        /*02b0*/ 	.word	0xffffffff


	//   ....[45]....
        /*02b4*/ 	.word	0xffffffff


	//   ....[46]....
        /*02b8*/ 	.word	0xffffffff


	//   ....[47]....
        /*02bc*/ 	.word	0xffffffff


	//   ....[48]....
        /*02c0*/ 	.word	0xffffffff


	//   ....[49]....
        /*02c4*/ 	.word	0xffffffff


	//   ....[50]....
        /*02c8*/ 	.word	0xffffffff


	//   ....[51]....
        /*02cc*/ 	.word	0xffffffff


	//   ....[52]....
        /*02d0*/ 	.word	0xffffffff


	//   ....[53]....
        /*02d4*/ 	.word	0xffffffff


	//   ....[54]....
        /*02d8*/ 	.word	0xffffffff


	//   ....[55]....
        /*02dc*/ 	.word	0xffffffff


	//   ....[56]....
        /*02e0*/ 	.word	0xffffffff


	//   ....[57]....
        /*02e4*/ 	.word	0xffffffff


	//   ....[58]....
        /*02e8*/ 	.word	0xffffffff


	//   ....[59]....
        /*02ec*/ 	.word	0xffffffff


	//   ....[60]....
        /*02f0*/ 	.word	0xffffffff


	//   ....[61]....
        /*02f4*/ 	.word	0xffffffff


	//   ....[62]....
        /*02f8*/ 	.word	0xffffffff


	//   ....[63]....
        /*02fc*/ 	.word	0xffffffff


	//   ....[64]....
        /*0300*/ 	.word	0xffffffff


	//   ....[65]....
        /*0304*/ 	.word	0xffffffff


	//   ....[66]....
        /*0308*/ 	.word	0xffffffff


	//   ....[67]....
        /*030c*/ 	.word	0xffffffff


	//   ....[68]....
        /*0310*/ 	.word	0xffffffff


	//   ....[69]....
        /*0314*/ 	.word	0xffffffff


	//   ....[70]....
        /*0318*/ 	.word	0xffffffff


	//   ....[71]....
        /*031c*/ 	.word	0xffffffff


	//   ....[72]....
        /*0320*/ 	.word	0xffffffff


	//   ....[73]....
        /*0324*/ 	.word	0xffffffff


	//   ....[74]....
        /*0328*/ 	.word	0x0500000f


	//   ....[75]....
        /*032c*/ 	.word	0x0500000f


	//   ....[76]....
        /*0330*/ 	.word	0x0500000f


	//   ....[77]....
        /*0334*/ 	.word	0x0500000f


	//   ....[78]....
        /*0338*/ 	.word	0x0500000f


	//   ....[79]....
        /*033c*/ 	.word	0x0500000f


	//   ....[80]....
        /*0340*/ 	.word	0x0500000f


	//   ....[81]....
        /*0344*/ 	.word	0x0500000f


	//   ....[82]....
        /*0348*/ 	.word	0x0500000f


	//   ....[83]....
        /*034c*/ 	.word	0x0500000f


	//   ....[84]....
        /*0350*/ 	.word	0x0500000f


	//   ....[85]....
        /*0354*/ 	.word	0x0500000f


	//   ....[86]....
        /*0358*/ 	.word	0x0500000f


	//   ....[87]....
        /*035c*/ 	.word	0x0500000f


	//   ....[88]....
        /*0360*/ 	.word	0x0500000f


	//   ....[89]....
        /*0364*/ 	.word	0x0500000f


	//   ....[90]....
        /*0368*/ 	.word	0x0500000f


	//   ....[91]....
        /*036c*/ 	.word	0x0500000f


	//   ....[92]....
        /*0370*/ 	.word	0x0500000f


	//----- nvinfo : EIATTR_COOP_GROUP_INSTR_OFFSETS
	.align		4
.L_451:
        /*0374*/ 	.byte	0x04, 0x28
        /*0376*/ 	.short	(.L_453 - .L_452)


	//   ....[0]....
.L_452:
        /*0378*/ 	.word	0x00000060


	//   ....[1]....
        /*037c*/ 	.word	0x00000140


	//   ....[2]....
        /*0380*/ 	.word	0x00000190


	//   ....[3]....
        /*0384*/ 	.word	0x000003c0


	//   ....[4]....
        /*0388*/ 	.word	0x00000520


	//   ....[5]....
        /*038c*/ 	.word	0x00000640


	//   ....[6]....
        /*0390*/ 	.word	0x000007a0


	//   ....[7]....
        /*0394*/ 	.word	0x000017a0


	//   ....[8]....
        /*0398*/ 	.word	0x000022f0


	//   ....[9]....
        /*039c*/ 	.word	0x00002a70


	//   ....[10]....
        /*03a0*/ 	.word	0x000038b0


	//   ....[11]....
        /*03a4*/ 	.word	0x00003960


	//   ....[12]....
        /*03a8*/ 	.word	0x00003d60


	//   ....[13]....
        /*03ac*/ 	.word	0x00003e40


	//   ....[14]....
        /*03b0*/ 	.word	0x00005e40


	//   ....[15]....
        /*03b4*/ 	.word	0x00006790


	//   ....[16]....
        /*03b8*/ 	.word	0x00006e00


	//   ....[17]....
        /*03bc*/ 	.word	0x00006f10


	//   ....[18]....
        /*03c0*/ 	.word	0x00007500


	//   ....[19]....
        /*03c4*/ 	.word	0x00007570


	//   ....[20]....
        /*03c8*/ 	.word	0x00009450


	//   ....[21]....
        /*03cc*/ 	.word	0x00009480


	//   ....[22]....
        /*03d0*/ 	.word	0x000098e0


	//   ....[23]....
        /*03d4*/ 	.word	0x00009940


	//   ....[24]....
        /*03d8*/ 	.word	0x0000b360


	//   ....[25]....
        /*03dc*/ 	.word	0x0000bf60


	//   ....[26]....
        /*03e0*/ 	.word	0x0000c6a0


	//   ....[27]....
        /*03e4*/ 	.word	0x0000c7b0


	//   ....[28]....
        /*03e8*/ 	.word	0x0000cd90


	//   ....[29]....
        /*03ec*/ 	.word	0x0000cde0


	//   ....[30]....
        /*03f0*/ 	.word	0x0000dc60


	//   ....[31]....
        /*03f4*/ 	.word	0x0000dc90


	//   ....[32]....
        /*03f8*/ 	.word	0x0000dd90


	//   ....[33]....
        /*03fc*/ 	.word	0x0000dda0


	//   ....[34]....
        /*0400*/ 	.word	0x0000ee30


	//   ....[35]....
        /*0404*/ 	.word	0x0000ee90


	//   ....[36]....
        /*0408*/ 	.word	0x0000eef0


	//   ....[37]....
        /*040c*/ 	.word	0x0000f060


	//   ....[38]....
        /*0410*/ 	.word	0x0000f420


	//   ....[39]....
        /*0414*/ 	.word	0x0000f430


	//   ....[40]....
        /*0418*/ 	.word	0x0000f500


	//   ....[41]....
        /*041c*/ 	.word	0x0000f520


	//   ....[42]....
        /*0420*/ 	.word	0x0000f5f0


	//   ....[43]....
        /*0424*/ 	.word	0x0000f610


	//   ....[44]....
        /*0428*/ 	.word	0x0000f6f0


	//   ....[45]....
        /*042c*/ 	.word	0x0000f710


	//   ....[46]....
        /*0430*/ 	.word	0x0000fda0


	//   ....[47]....
        /*0434*/ 	.word	0x0000fdb0


	//   ....[48]....
        /*0438*/ 	.word	0x0000fe80


	//   ....[49]....
        /*043c*/ 	.word	0x0000fea0


	//   ....[50]....
        /*0440*/ 	.word	0x0000ff70


	//   ....[51]....
        /*0444*/ 	.word	0x0000ff90


	//   ....[52]....
        /*0448*/ 	.word	0x00010070


	//   ....[53]....
        /*044c*/ 	.word	0x00010090


	//   ....[54]....
        /*0450*/ 	.word	0x00010200


	//   ....[55]....
        /*0454*/ 	.word	0x00011340


	//   ....[56]....
        /*0458*/ 	.word	0x00011dd0


	//   ....[57]....
        /*045c*/ 	.word	0x00011e00


	//   ....[58]....
        /*0460*/ 	.word	0x00011ed0


	//   ....[59]....
        /*0464*/ 	.word	0x00011ef0


	//   ....[60]....
        /*0468*/ 	.word	0x00011f90


	//   ....[61]....
        /*046c*/ 	.word	0x00011fb0


	//   ....[62]....
        /*0470*/ 	.word	0x00012050


	//   ....[63]....
        /*0474*/ 	.word	0x00012070


	//   ....[64]....
        /*0478*/ 	.word	0x00012110


	//   ....[65]....
        /*047c*/ 	.word	0x00012130


	//   ....[66]....
        /*0480*/ 	.word	0x000121d0


	//   ....[67]....
        /*0484*/ 	.word	0x000121f0


	//   ....[68]....
        /*0488*/ 	.word	0x00012290


	//   ....[69]....
        /*048c*/ 	.word	0x000122b0


	//   ....[70]....
        /*0490*/ 	.word	0x000122c0


	//   ....[71]....
        /*0494*/ 	.word	0x000122d0


	//   ....[72]....
        /*0498*/ 	.word	0x00014c40


	//   ....[73]....
        /*049c*/ 	.word	0x00014e30


	//   ....[74]....
        /*04a0*/ 	.word	0x00015480


	//   ....[75]....
        /*04a4*/ 	.word	0x00015600


	//   ....[76]....
        /*04a8*/ 	.word	0x00015660


	//   ....[77]....
        /*04ac*/ 	.word	0x000157c0


	//   ....[78]....
        /*04b0*/ 	.word	0x00015810


	//   ....[79]....
        /*04b4*/ 	.word	0x00015930


	//   ....[80]....
        /*04b8*/ 	.word	0x000159a0


	//   ....[81]....
        /*04bc*/ 	.word	0x00015ac0


	//   ....[82]....
        /*04c0*/ 	.word	0x00015b30


	//   ....[83]....
        /*04c4*/ 	.word	0x00015c50


	//   ....[84]....
        /*04c8*/ 	.word	0x00015cc0


	//   ....[85]....
        /*04cc*/ 	.word	0x00015de0


	//   ....[86]....
        /*04d0*/ 	.word	0x00015e50


	//   ....[87]....
        /*04d4*/ 	.word	0x00015f70


	//   ....[88]....
        /*04d8*/ 	.word	0x00015fe0


	//   ....[89]....
        /*04dc*/ 	.word	0x00016100


	//   ....[90]....
        /*04e0*/ 	.word	0x00016150


	//   ....[91]....
        /*04e4*/ 	.word	0x00016470


	//   ....[92]....
        /*04e8*/ 	.word	0x00016590


	//----- nvinfo : EIATTR_REG_RECONFIG
	.align		4
.L_453:
        /*04ec*/ 	.byte	0x01, 0x54
	.zero		2


	//----- nvinfo : EIATTR_SYSCALL_OFFSETS
	.align		4
        /*04f0*/ 	.byte	0x04, 0x46
        /*04f2*/ 	.short	(.L_455 - .L_454)


	//   ....[0]....
.L_454:
        /*04f4*/ 	.word	0x00001980


	//   ....[1]....
        /*04f8*/ 	.word	0x00010f10


	//   ....[2]....
        /*04fc*/ 	.word	0x00011060


	//   ....[3]....
        /*0500*/ 	.word	0x00011150


	//   ....[4]....
        /*0504*/ 	.word	0x000119a0


	//----- nvinfo : EIATTR_MBARRIER_INSTR_OFFSETS
	.align		4
.L_455:
        /*0508*/ 	.byte	0x04, 0x39
        /*050a*/ 	.short	(.L_457 - .L_456)


	//   ....[0]....
.L_456:
        /*050c*/ 	.word	0x00000270
        /*0510*/ 	.word	0x000000ff
        /*0514*/ 	.word	0x0002a800
        /*0518*/ 	.short	0x0100
        /*051a*/ 	.byte	0x08
	.zero		1


	//   ....[1]....
        /*051c*/ 	.word	0x00000280
        /*0520*/ 	.word	0x000000ff
        /*0524*/ 	.word	0x0002a820
        /*0528*/ 	.short	0x0100
        /*052a*/ 	.byte	0x08
	.zero		1


	//   ....[2]....
        /*052c*/ 	.word	0x00000370
        /*0530*/ 	.word	0x000000ff
        /*0534*/ 	.word	0x0002a830
        /*0538*/ 	.short	0x0100
        /*053a*/ 	.byte	0x08
	.zero		1


	//   ....[3]....
        /*053c*/ 	.word	0x00000380
        /*0540*/ 	.word	0x000000ff
        /*0544*/ 	.word	0x0002a840
        /*0548*/ 	.short	0x0100
        /*054a*/ 	.byte	0x08
	.zero		1


	//   ....[4]....
        /*054c*/ 	.word	0x00000390
        /*0550*/ 	.word	0x000000ff
        /*0554*/ 	.word	0x0002a838
        /*0558*/ 	.short	0x0100
        /*055a*/ 	.byte	0x08
	.zero		1


	//   ....[5]....
        /*055c*/ 	.word	0x000003a0
        /*0560*/ 	.word	0x000000ff
        /*0564*/ 	.word	0x0002a848
        /*0568*/ 	.short	0x0100
        /*056a*/ 	.byte	0x08
	.zero		1


	//   ....[6]....
        /*056c*/ 	.word	0x000004d0
        /*0570*/ 	.word	0x000000ff
        /*0574*/ 	.word	0x0002a850
        /*0578*/ 	.short	0x0100
        /*057a*/ 	.byte	0x08
	.zero		1


	//   ....[7]....
        /*057c*/ 	.word	0x000004e0
        /*0580*/ 	.word	0x000000ff
        /*0584*/ 	.word	0x0002a860
        /*0588*/ 	.short	0x0100
        /*058a*/ 	.byte	0x08
	.zero		1


	//   ....[8]....
        /*058c*/ 	.word	0x000004f0
        /*0590*/ 	.word	0x000000ff
        /*0594*/ 	.word	0x0002a858
        /*0598*/ 	.short	0x0100
        /*059a*/ 	.byte	0x08
	.zero		1


	//   ....[9]....
        /*059c*/ 	.word	0x00000500
        /*05a0*/ 	.word	0x000000ff
        /*05a4*/ 	.word	0x0002a868
        /*05a8*/ 	.short	0x0100
        /*05aa*/ 	.byte	0x08
	.zero		1


	//   ....[10]....
        /*05ac*/ 	.word	0x000005f0
        /*05b0*/ 	.word	0x000000ff
        /*05b4*/ 	.word	0x0002a870
        /*05b8*/ 	.short	0x0100
        /*05ba*/ 	.byte	0x06
	.zero		1


	//   ....[11]....
        /*05bc*/ 	.word	0x00000600
        /*05c0*/ 	.word	0x000000ff
        /*05c4*/ 	.word	0x0002a880
        /*05c8*/ 	.short	0x0100
        /*05ca*/ 	.byte	0x06
	.zero		1


	//   ....[12]....
        /*05cc*/ 	.word	0x00000610
        /*05d0*/ 	.word	0x000000ff
        /*05d4*/ 	.word	0x0002a878
        /*05d8*/ 	.short	0x0100
        /*05da*/ 	.byte	0x06
	.zero		1


	//   ....[13]....
        /*05dc*/ 	.word	0x00000620
        /*05e0*/ 	.word	0x000000ff
        /*05e4*/ 	.word	0x0002a888
        /*05e8*/ 	.short	0x0100
        /*05ea*/ 	.byte	0x06
	.zero		1


	//   ....[14]....
        /*05ec*/ 	.word	0x00000750
        /*05f0*/ 	.word	0x000000ff
        /*05f4*/ 	.word	0x0002a890
        /*05f8*/ 	.short	0x0100
        /*05fa*/ 	.byte	0x08
	.zero		1


	//   ....[15]....
        /*05fc*/ 	.word	0x00000760
        /*0600*/ 	.word	0x000000ff
        /*0604*/ 	.word	0x0002a8a0
        /*0608*/ 	.short	0x0100
        /*060a*/ 	.byte	0x08
	.zero		1


	//   ....[16]....
        /*060c*/ 	.word	0x00000770
        /*0610*/ 	.word	0x000000ff
        /*0614*/ 	.word	0x0002a898
        /*0618*/ 	.short	0x0100
        /*061a*/ 	.byte	0x08
	.zero		1


	//   ....[17]....
        /*061c*/ 	.word	0x00000780
        /*0620*/ 	.word	0x000000ff
        /*0624*/ 	.word	0x0002a8a8
        /*0628*/ 	.short	0x0100
        /*062a*/ 	.byte	0x08
	.zero		1


	//   ....[18]....
        /*062c*/ 	.word	0x000008b0
        /*0630*/ 	.word	0x000000ff
        /*0634*/ 	.word	0x0002a8b0
        /*0638*/ 	.short	0x0100
        /*063a*/ 	.byte	0x08
	.zero		1


	//   ....[19]....
        /*063c*/ 	.word	0x000008c0
        /*0640*/ 	.word	0x000000ff
        /*0644*/ 	.word	0x0002a8c0
        /*0648*/ 	.short	0x0100
        /*064a*/ 	.byte	0x08
	.zero		1


	//   ....[20]....
        /*064c*/ 	.word	0x000008d0
        /*0650*/ 	.word	0x000000ff
        /*0654*/ 	.word	0x0002a8b8
        /*0658*/ 	.short	0x0100
        /*065a*/ 	.byte	0x08
	.zero		1


	//   ....[21]....
        /*065c*/ 	.word	0x000008e0
        /*0660*/ 	.word	0x000000ff
        /*0664*/ 	.word	0x0002a8c8
        /*0668*/ 	.short	0x0100
        /*066a*/ 	.byte	0x08
	.zero		1


	//   ....[22]....
        /*066c*/ 	.word	0x000019f0
        /*0670*/ 	.word	0x000000ff
        /*0674*/ 	.word	0x0002a800
        /*0678*/ 	.short	0x010a
        /*067a*/ 	.byte	0x26
	.zero		1


	//   ....[23]....
        /*067c*/ 	.word	0x00001a70
        /*0680*/ 	.word	0x00000015
        /*0684*/ 	.word	0x0002a830
        /*0688*/ 	.short	0x010a
        /*068a*/ 	.byte	0x3f
	.zero		1


	//   ....[24]....
        /*068c*/ 	.word	0x00001b10
        /*0690*/ 	.word	0x00000015
        /*0694*/ 	.word	0x0002a830
        /*0698*/ 	.short	0x010a
        /*069a*/ 	.byte	0x3f
	.zero		1


	//   ....[25]....
        /*069c*/ 	.word	0x00002340
        /*06a0*/ 	.word	0x00000009
        /*06a4*/ 	.word	0x00000000
        /*06a8*/ 	.short	0x0101
        /*06aa*/ 	.byte	0x3f
	.zero		1


	//   ....[26]....
        /*06ac*/ 	.word	0x00004c20
        /*06b0*/ 	.word	0x000000ff
        /*06b4*/ 	.word	0x0002a830
        /*06b8*/ 	.short	0x010a
        /*06ba*/ 	.byte	0x07
	.zero		1


	//   ....[27]....
        /*06bc*/ 	.word	0x00004c60
        /*06c0*/ 	.word	0x000000ff
        /*06c4*/ 	.word	0x0002a830
        /*06c8*/ 	.short	0x010a
        /*06ca*/ 	.byte	0x07
	.zero		1


	//   ....[28]....
        /*06cc*/ 	.word	0x00005520
        /*06d0*/ 	.word	0x000000ff
        /*06d4*/ 	.word	0x0002a850
        /*06d8*/ 	.short	0x010a
        /*06da*/ 	.byte	0x0e
	.zero		1


	//   ....[29]....
        /*06dc*/ 	.word	0x00005560
        /*06e0*/ 	.word	0x000000ff
        /*06e4*/ 	.word	0x0002a850
        /*06e8*/ 	.short	0x010a
        /*06ea*/ 	.byte	0x0e
	.zero		1


	//   ....[30]....
        /*06ec*/ 	.word	0x00005ee0
        /*06f0*/ 	.word	0x00000067
        /*06f4*/ 	.word	0x00000000
        /*06f8*/ 	.short	0x0101
        /*06fa*/ 	.byte	0x3f
	.zero		1


	//   ....[31]....
        /*06fc*/ 	.word	0x00007b60
        /*0700*/ 	.word	0x00000062
        /*0704*/ 	.word	0x00000000
        /*0708*/ 	.short	0x0101
        /*070a*/ 	.byte	0x3f
	.zero		1


	//   ....[32]....
        /*070c*/ 	.word	0x00008240
        /*0710*/ 	.word	0x000000ff
        /*0714*/ 	.word	0x0002a830
        /*0718*/ 	.short	0x010a
        /*071a*/ 	.byte	0x06
	.zero		1


	//   ....[33]....
        /*071c*/ 	.word	0x00008280
        /*0720*/ 	.word	0x000000ff
        /*0724*/ 	.word	0x0002a830
        /*0728*/ 	.short	0x010a
        /*072a*/ 	.byte	0x06
	.zero		1


	//   ....[34]....
        /*072c*/ 	.word	0x00008b40
        /*0730*/ 	.word	0x000000ff
        /*0734*/ 	.word	0x0002a850
        /*0738*/ 	.short	0x010a
        /*073a*/ 	.byte	0x0a
	.zero		1


	//   ....[35]....
        /*073c*/ 	.word	0x00008b80
        /*0740*/ 	.word	0x000000ff
        /*0744*/ 	.word	0x0002a850
        /*0748*/ 	.short	0x010a
        /*074a*/ 	.byte	0x0a
	.zero		1


	//   ....[36]....
        /*074c*/ 	.word	0x0000a100
        /*0750*/ 	.word	0x0000000d
        /*0754*/ 	.word	0x00000000
        /*0758*/ 	.short	0x0101
        /*075a*/ 	.byte	0x3f
	.zero		1


	//   ....[37]....
        /*075c*/ 	.word	0x0000a160
        /*0760*/ 	.word	0x00000014
        /*0764*/ 	.word	0x00000000
        /*0768*/ 	.short	0x0101
        /*076a*/ 	.byte	0x3f
	.zero		1


	//   ....[38]....
        /*076c*/ 	.word	0x0000a4d0
        /*0770*/ 	.word	0x000000ff
        /*0774*/ 	.word	0x0002a830
        /*0778*/ 	.short	0x010a
        /*077a*/ 	.byte	0x06
	.zero		1


	//   ....[39]....
        /*077c*/ 	.word	0x0000a510
        /*0780*/ 	.word	0x000000ff
        /*0784*/ 	.word	0x0002a830
        /*0788*/ 	.short	0x010a
        /*078a*/ 	.byte	0x06
	.zero		1


	//   ....[40]....
        /*078c*/ 	.word	0x0000add0
        /*0790*/ 	.word	0x000000ff
        /*0794*/ 	.word	0x0002a850
        /*0798*/ 	.short	0x010a
        /*079a*/ 	.byte	0x0a
	.zero		1


	//   ....[41]....
        /*079c*/ 	.word	0x0000ae10
        /*07a0*/ 	.word	0x000000ff
        /*07a4*/ 	.word	0x0002a850
        /*07a8*/ 	.short	0x010a
        /*07aa*/ 	.byte	0x0a
	.zero		1


	//   ....[42]....
        /*07ac*/ 	.word	0x0000b7a0
        /*07b0*/ 	.word	0x00000066
        /*07b4*/ 	.word	0x00000000
        /*07b8*/ 	.short	0x0101
        /*07ba*/ 	.byte	0x3f
	.zero		1


	//   ....[43]....
        /*07bc*/ 	.word	0x0000d120
        /*07c0*/ 	.word	0x0000005e
        /*07c4*/ 	.word	0x00000000
        /*07c8*/ 	.short	0x0101
        /*07ca*/ 	.byte	0x3f
	.zero		1


	//   ....[44]....
        /*07cc*/ 	.word	0x0000dbd0
        /*07d0*/ 	.word	0x000000ff
        /*07d4*/ 	.word	0x0002a850
        /*07d8*/ 	.short	0x010a
        /*07da*/ 	.byte	0x05
	.zero		1


	//   ....[45]....
        /*07dc*/ 	.word	0x0000dc10
        /*07e0*/ 	.word	0x000000ff
        /*07e4*/ 	.word	0x0002a850
        /*07e8*/ 	.short	0x010a
        /*07ea*/ 	.byte	0x05
	.zero		1


	//   ....[46]....
        /*07ec*/ 	.word	0x0000e0b0
        /*07f0*/ 	.word	0x00000002
        /*07f4*/ 	.word	0x00000000
        /*07f8*/ 	.short	0x0101
        /*07fa*/ 	.byte	0x3f
	.zero		1


	//   ....[47]....
        /*07fc*/ 	.word	0x0000f410
        /*0800*/ 	.word	0x00000010
        /*0804*/ 	.word	0x00000000
        /*0808*/ 	.short	0x0101
        /*080a*/ 	.byte	0x3f
	.zero		1


	//   ....[48]....
        /*080c*/ 	.word	0x00011560
        /*0810*/ 	.word	0x00000000
        /*0814*/ 	.word	0x0002a840
        /*0818*/ 	.short	0x010a
        /*081a*/ 	.byte	0x3f
	.zero		1


	//   ....[49]....
        /*081c*/ 	.word	0x00012440
        /*0820*/ 	.word	0x00000011
        /*0824*/ 	.word	0x0002a800
        /*0828*/ 	.short	0x0107
        /*082a*/ 	.byte	0x3f
	.zero		1


	//   ....[50]....
        /*082c*/ 	.word	0x00012550
        /*0830*/ 	.word	0x00000011
        /*0834*/ 	.word	0x0002a800
        /*0838*/ 	.short	0x0101
        /*083a*/ 	.byte	0x3f
	.zero		1


	//   ....[51]....
        /*083c*/ 	.word	0x00012570
        /*0840*/ 	.word	0x00000011
        /*0844*/ 	.word	0x0002a820
        /*0848*/ 	.short	0x010a
        /*084a*/ 	.byte	0x3f
	.zero		1


	//   ....[52]....
        /*084c*/ 	.word	0x000128b0
        /*0850*/ 	.word	0x00000003
        /*0854*/ 	.word	0x0002a840
        /*0858*/ 	.short	0x010a
        /*085a*/ 	.byte	0x3f
	.zero		1


	//   ....[53]....
        /*085c*/ 	.word	0x00012d30
        /*0860*/ 	.word	0x00000003
        /*0864*/ 	.word	0x00000060
        /*0868*/ 	.short	0x010a
        /*086a*/ 	.byte	0x3f
	.zero		1


	//   ....[54]....
        /*086c*/ 	.word	0x000133a0
        /*0870*/ 	.word	0x00000003
        /*0874*/ 	.word	0x0002a840
        /*0878*/ 	.short	0x010a
        /*087a*/ 	.byte	0x3f
	.zero		1


	//   ....[55]....
        /*087c*/ 	.word	0x00013820
        /*0880*/ 	.word	0x00000002
        /*0884*/ 	.word	0x00000060
        /*0888*/ 	.short	0x010a
        /*088a*/ 	.byte	0x3f
	.zero		1


	//   ....[56]....
        /*088c*/ 	.word	0x00013dd0
        /*0890*/ 	.word	0x00000002
        /*0894*/ 	.word	0x0002a840
        /*0898*/ 	.short	0x010a
        /*089a*/ 	.byte	0x3f
	.zero		1


	//   ....[57]....
        /*089c*/ 	.word	0x00014250
        /*08a0*/ 	.word	0x00000002
        /*08a4*/ 	.word	0x00000060
        /*08a8*/ 	.short	0x010a
        /*08aa*/ 	.byte	0x3f
	.zero		1


	//   ....[58]....
        /*08ac*/ 	.word	0x000147b0
        /*08b0*/ 	.word	0x00000002
        /*08b4*/ 	.word	0x0002a860
        /*08b8*/ 	.short	0x010a
        /*08ba*/ 	.byte	0x3f
	.zero		1


	//   ....[59]....
        /*08bc*/ 	.word	0x00014db0
        /*08c0*/ 	.word	0x00000000
        /*08c4*/ 	.word	0x0002a820
        /*08c8*/ 	.short	0x010a
        /*08ca*/ 	.byte	0x3f
	.zero		1


	//   ....[60]....
        /*08cc*/ 	.word	0x00014fa0
        /*08d0*/ 	.word	0x00000006
        /*08d4*/ 	.word	0x00000000
        /*08d8*/ 	.short	0x010a
        /*08da*/ 	.byte	0x3f
	.zero		1


	//   ....[61]....
        /*08dc*/ 	.word	0x00014ff0
        /*08e0*/ 	.word	0x00000003
        /*08e4*/ 	.word	0x00000000
        /*08e8*/ 	.short	0x010a
        /*08ea*/ 	.byte	0x3f
	.zero		1


	//   ....[62]....
        /*08ec*/ 	.word	0x00015050
        /*08f0*/ 	.word	0x00000012
        /*08f4*/ 	.word	0x00000000
        /*08f8*/ 	.short	0x010a
        /*08fa*/ 	.byte	0x3f
	.zero		1


	//   ....[63]....
        /*08fc*/ 	.word	0x00015080
        /*0900*/ 	.word	0x00000003
        /*0904*/ 	.word	0x00000000
        /*0908*/ 	.short	0x010a
        /*090a*/ 	.byte	0x3f
	.zero		1


	//   ....[64]....
        /*090c*/ 	.word	0x000150f0
        /*0910*/ 	.word	0x00000003
        /*0914*/ 	.word	0x0002a800
        /*0918*/ 	.short	0x010a
        /*091a*/ 	.byte	0x3f
	.zero		1


	//   ....[65]....
        /*091c*/ 	.word	0x00015140
        /*0920*/ 	.word	0x00000015
        /*0924*/ 	.word	0x0002a830
        /*0928*/ 	.short	0x010a
        /*092a*/ 	.byte	0x3f
	.zero		1


	//   ....[66]....
        /*092c*/ 	.word	0x000151a0
        /*0930*/ 	.word	0x0000000e
        /*0934*/ 	.word	0x0002a830
        /*0938*/ 	.short	0x010a
        /*093a*/ 	.byte	0x3f
	.zero		1


	//   ....[67]....
        /*093c*/ 	.word	0x00015200
        /*0940*/ 	.word	0x0000000b
        /*0944*/ 	.word	0x0002a850
        /*0948*/ 	.short	0x010a
        /*094a*/ 	.byte	0x3f
	.zero		1


	//   ....[68]....
        /*094c*/ 	.word	0x00015260
        /*0950*/ 	.word	0x00000008
        /*0954*/ 	.word	0x0002a830
        /*0958*/ 	.short	0x010a
        /*095a*/ 	.byte	0x3f
	.zero		1


	//   ....[69]....
        /*095c*/ 	.word	0x000152c0
        /*0960*/ 	.word	0x00000007
        /*0964*/ 	.word	0x0002a850
        /*0968*/ 	.short	0x010a
        /*096a*/ 	.byte	0x3f
	.zero		1


	//   ....[70]....
        /*096c*/ 	.word	0x00015320
        /*0970*/ 	.word	0x00000008
        /*0974*/ 	.word	0x0002a830
        /*0978*/ 	.short	0x010a
        /*097a*/ 	.byte	0x3f
	.zero		1


	//   ....[71]....
        /*097c*/ 	.word	0x00015380
        /*0980*/ 	.word	0x00000007
        /*0984*/ 	.word	0x0002a850
        /*0988*/ 	.short	0x010a
        /*098a*/ 	.byte	0x3f
	.zero		1


	//   ....[72]....
        /*098c*/ 	.word	0x000153e0
        /*0990*/ 	.word	0x00000005
        /*0994*/ 	.word	0x0002a850
        /*0998*/ 	.short	0x010a
        /*099a*/ 	.byte	0x3f
	.zero		1


	//   ....[73]....
        /*099c*/ 	.word	0x00015530
        /*09a0*/ 	.word	0x00000000
        /*09a4*/ 	.word	0x0002a840
        /*09a8*/ 	.short	0x010a
        /*09aa*/ 	.byte	0x3f
	.zero		1


	//   ....[74]....
        /*09ac*/ 	.word	0x00016190
        /*09b0*/ 	.word	0x00000011
        /*09b4*/ 	.word	0x0002a820
        /*09b8*/ 	.short	0x010a
        /*09ba*/ 	.byte	0x3f
	.zero		1


	//   ....[75]....
        /*09bc*/ 	.word	0x000161e0
        /*09c0*/ 	.word	0x00000003
        /*09c4*/ 	.word	0x0002a840
        /*09c8*/ 	.short	0x010a
        /*09ca*/ 	.byte	0x3f
	.zero		1


	//   ....[76]....
        /*09cc*/ 	.word	0x00016230
        /*09d0*/ 	.word	0x00000003
        /*09d4*/ 	.word	0x00000060
        /*09d8*/ 	.short	0x010a
        /*09da*/ 	.byte	0x3f
	.zero		1


	//   ....[77]....
        /*09dc*/ 	.word	0x00016280
        /*09e0*/ 	.word	0x00000003
        /*09e4*/ 	.word	0x0002a840
        /*09e8*/ 	.short	0x010a
        /*09ea*/ 	.byte	0x3f
	.zero		1


	//   ....[78]....
        /*09ec*/ 	.word	0x000162d0
        /*09f0*/ 	.word	0x00000002
        /*09f4*/ 	.word	0x00000060
        /*09f8*/ 	.short	0x010a
        /*09fa*/ 	.byte	0x3f
	.zero		1


	//   ....[79]....
        /*09fc*/ 	.word	0x00016320
        /*0a00*/ 	.word	0x00000002
        /*0a04*/ 	.word	0x0002a840
        /*0a08*/ 	.short	0x010a
        /*0a0a*/ 	.byte	0x3f
	.zero		1


	//   ....[80]....
        /*0a0c*/ 	.word	0x00016370
        /*0a10*/ 	.word	0x00000002
        /*0a14*/ 	.word	0x00000060
        /*0a18*/ 	.short	0x010a
        /*0a1a*/ 	.byte	0x3f
	.zero		1


	//   ....[81]....
        /*0a1c*/ 	.word	0x000163c0
        /*0a20*/ 	.word	0x00000002
        /*0a24*/ 	.word	0x0002a860
        /*0a28*/ 	.short	0x010a
        /*0a2a*/ 	.byte	0x3f
	.zero		1


	//   ....[82]....
        /*0a2c*/ 	.word	0x000164b0
        /*0a30*/ 	.word	0x00000000
        /*0a34*/ 	.word	0x0002a820
        /*0a38*/ 	.short	0x010a
        /*0a3a*/ 	.byte	0x3f
	.zero		1


	//   ....[83]....
        /*0a3c*/ 	.word	0x00016650
        /*0a40*/ 	.word	0x00000006
        /*0a44*/ 	.word	0x00000000
        /*0a48*/ 	.short	0x010a
        /*0a4a*/ 	.byte	0x3f
	.zero		1


	//   ....[84]....
        /*0a4c*/ 	.word	0x000166a0
        /*0a50*/ 	.word	0x00000003
        /*0a54*/ 	.word	0x00000000
        /*0a58*/ 	.short	0x010a
        /*0a5a*/ 	.byte	0x3f
	.zero		1


	//   ....[85]....
        /*0a5c*/ 	.word	0x000166f0
        /*0a60*/ 	.word	0x00000012
        /*0a64*/ 	.word	0x00000000
        /*0a68*/ 	.short	0x010a
        /*0a6a*/ 	.byte	0x3f
	.zero		1


	//----- nvinfo : EIATTR_NUM_MBARRIERS
	.align		4
.L_457:
        /*0a6c*/ 	.byte	0x03, 0x38
        /*0a6e*/ 	.short	0x0016


	//----- nvinfo : EIATTR_EXIT_INSTR_OFFSETS
	.align		4
        /*0a70*/ 	.byte	0x04, 0x1c
        /*0a72*/ 	.short	(.L_459 - .L_458)


	//   ....[0]....
.L_458:
        /*0a74*/ 	.word	0x00000a10


	//   ....[1]....
        /*0a78*/ 	.word	0x00010190


	//   ....[2]....
        /*0a7c*/ 	.word	0x000150d0


	//----- nvinfo : EIATTR_MAX_THREADS
	.align		4
.L_459:
        /*0a80*/ 	.byte	0x04, 0x05
        /*0a82*/ 	.short	(.L_461 - .L_460)
.L_460:
        /*0a84*/ 	.word	0x00000180
        /*0a88*/ 	.word	0x00000001
        /*0a8c*/ 	.word	0x00000001


	//----- nvinfo : EIATTR_CRS_STACK_SIZE
	.align		4
.L_461:
        /*0a90*/ 	.byte	0x04, 0x1e
        /*0a92*/ 	.short	(.L_463 - .L_462)
.L_462:
        /*0a94*/ 	.word	0x00000000


	//----- nvinfo : EIATTR_CBANK_PARAM_SIZE
	.align		4
.L_463:
        /*0a98*/ 	.byte	0x03, 0x19
        /*0a9a*/ 	.short	0x0af0


	//----- nvinfo : EIATTR_PARAM_CBANK
	.align		4
        /*0a9c*/ 	.byte	0x04, 0x0a
        /*0a9e*/ 	.short	(.L_465 - .L_464)
	.align		4
.L_464:
        /*0aa0*/ 	.word	index@(.nv.constant0._ZN7cutlass13device_kernelIN5flash11enable_sm90INS1_16FlashAttnFwdSm90INS1_25CollectiveMainloopFwdSm90ILi2EN4cute5tupleIJNS5_1CILi1EEES8_S8_EEENS6_IJNS7_ILi128EEENS7_ILi96EEENS7_ILi192EEEEEELi128ENS_10bfloat16_tEfNS_4arch4Sm90ELb0ELb1ELb1ELb0ELb0ELb0ELb0ELb1ELb1ELb1ELb0ELb0EEENS1_21CollectiveEpilogueFwdINS6_IJSA_SA_SB_EEES9_SE_SG_Li256ELb0ELb1ELb0ELb0EEENS1_30DynamicPersistentTileSchedulerILi256ELi128ELb0ELb1ELb1EEEEEEEEEvNT_6ParamsE)
        /*0aa4*/ 	.short	0x0210
        /*0aa6*/ 	.short	0x0af0


	//----- nvinfo : EIATTR_SW_WAR
	.align		4
.L_465:
        /*0aa8*/ 	.byte	0x04, 0x36
        /*0aaa*/ 	.short	(.L_467 - .L_466)
.L_466:
        /*0aac*/ 	.word	0x00000008
.L_467:


//--------------------- .nv.info._ZN7cutlass13device_kernelIN5flash11enable_sm90INS1_16FlashAttnFwdSm90INS1_25CollectiveMainloopFwdSm90ILi2EN4cute5tupleIJNS5_1CILi1EEES8_S8_EEENS6_IJNS7_ILi128EEENS7_ILi96EEENS7_ILi192EEEEEELi128ENS_10bfloat16_tEfNS_4arch4Sm90ELb0ELb1ELb1ELb1ELb0ELb0ELb0ELb1ELb1ELb1ELb0ELb0EEENS1_21CollectiveEpilogueFwdINS6_IJSA_SA_SB_EEES9_SE_SG_Li256ELb1ELb1ELb0ELb0EEENS1_36VarlenDynamicPersistentTileSchedulerILi128ELi96ELi256ELi128ELb0ELb1ELb1ELb1ELb0ELb1EEEEEEEEEvNT_6ParamsE --------------------------
	.section	.nv.info._ZN7cutlass13device_kernelIN5flash11enable_sm90INS1_16FlashAttnFwdSm90INS1_25CollectiveMainloopFwdSm90ILi2EN4cute5tupleIJNS5_1CILi1EEES8_S8_EEENS6_IJNS7_ILi128EEENS7_ILi96EEENS7_ILi192EEEEEELi128ENS_10bfloat16_tEfNS_4arch4Sm90ELb0ELb1ELb1ELb1ELb0ELb0ELb0ELb1ELb1ELb1ELb0ELb0EEENS1_21CollectiveEpilogueFwdINS6_IJSA_SA_SB_EEES9_SE_SG_Li256ELb1ELb1ELb0ELb0EEENS1_36VarlenDynamicPersistentTileSchedulerILi128ELi96ELi256ELi128ELb0ELb1ELb1ELb1ELb0ELb1EEEEEEEEEvNT_6ParamsE,"",@"SHT_CUDA_INFO"
	.sectionflags	@""
	.align	4


	//----- nvinfo : EIATTR_CUDA_API_VERSION
	.align		4
        /*0000*/ 	.byte	0x04, 0x37
        /*0002*/ 	.short	(.L_469 - .L_468)
.L_468:
        /*0004*/ 	.word	0x00000082


	//----- nvinfo : EIATTR_KPARAM_INFO
	.align		4
.L_469:
        /*0008*/ 	.byte	0x04, 0x17
        /*000a*/ 	.short	(.L_471 - .L_470)
.L_470:
        /*000c*/ 	.word	0x00000000
        /*0010*/ 	.short	0x0000
        /*0012*/ 	.short	0x0070
        /*0014*/ 	.byte	0x00, 0xf0, 0x01, 0x2a


	//----- nvinfo : EIATTR_SPARSE_MMA_MASK
	.align		4
.L_471:
        /*0018*/ 	.byte	0x03, 0x50
        /*001a*/ 	.short	0x0000


	//----- nvinfo : EIATTR_MAXREG_COUNT
	.align		4
        /*001c*/ 	.byte	0x03, 0x1b
        /*001e*/ 	.short	0x00a8


	//----- nvinfo : EIATTR_NUM_BARRIERS
	.align		4
        /*0020*/ 	.byte	0x02, 0x4c
        /*0022*/ 	.byte	0x09
	.zero		1


	//----- nvinfo : EIATTR_EXTERNS
	.align		4
        /*0024*/ 	.byte	0x04, 0x0f
        /*0026*/ 	.short	(.L_473 - .L_472)


	//   ....[0]....
	.align		4
.L_472:
        /*0028*/ 	.word	index@(__assertfail)


	//----- nvinfo : EIATTR_ANNOTATIONS
	.align		4
.L_473:
        /*002c*/ 	.byte	0x04, 0x55
        /*002e*/ 	.short	(.L_475 - .L_474)


	//   ....[0]....
.L_474:
        /* <DEDUP_REMOVED lines=63> */


	//----- nvinfo : EIATTR_MERCURY_ISA_VERSION
	.align		4
.L_475:
        /*0410*/ 	.byte	0x03, 0x5f
        /*0412*/ 	.short	0x0101


	//----- nvinfo : EIATTR_UNUSED_LOAD_BYTE_OFFSET
	.align		4
        /*0414*/ 	.byte	0x04, 0x44
        /*0416*/ 	.short	(.L_477 - .L_476)


	//   ....[0]....
.L_476:
        /*0418*/ 	.word	0x00000a10
        /*041c*/ 	.word	0x0000fff0


	//   ....[1]....
        /*0420*/ 	.word	0x0000e540
        /*0424*/ 	.word	0x0000fff0


	//----- nvinfo : EIATTR_INT_WARP_WIDE_INSTR_OFFSETS
	.align		4
.L_477:
        /*0428*/ 	.byte	0x04, 0x31
        /*042a*/ 	.short	(.L_479 - .L_478)


	//   ....[0]....
.L_478:
        /*042c*/ 	.word	0x00000130


	//   ....[1]....
        /*0430*/ 	.word	0x00000170


	//   ....[2]....
        /*0434*/ 	.word	0x000001e0


	//   ....[3]....
        /*0438*/ 	.word	0x00011c40


	//   ....[4]....
        /*043c*/ 	.word	0x00011ce0


	//   ....[5]....
        /*0440*/ 	.word	0x00015910


	//   ....[6]....
        /*0444*/ 	.word	0x00015980


	//----- nvinfo : EIATTR_COOP_GROUP_MASK_REGIDS
	.align		4
.L_479:
        /*0448*/ 	.byte	0x04, 0x29
        /*044a*/ 	.short	(.L_481 - .L_480)


	//   ....[0]....
.L_480:
        /*044c*/ 	.word	0xffffffff


	//   ....[1]....
        /*0450*/ 	.word	0xffffffff


	//   ....[2]....
        /*0454*/ 	.word	0xffffffff


	//   ....[3]....
        /*0458*/ 	.word	0xffffffff


	//   ....[4]....
        /*045c*/ 	.word	0xffffffff


	//   ....[5]....
        /*0460*/ 	.word	0xffffffff


	//   ....[6]....
        /*0464*/ 	.word	0xffffffff


	//   ....[7]....
        /*0468*/ 	.word	0xffffffff


	//   ....[8]....
        /*046c*/ 	.word	0xffffffff


	//   ....[9]....
        /*0470*/ 	.word	0xffffffff


	//   ....[10]....
        /*0474*/ 	.word	0xffffffff


	//   ....[11]....
        /*0478*/ 	.word	0xffffffff


	//   ....[12]....
        /*047c*/ 	.word	0xffffffff


	//   ....[13]....
        /*0480*/ 	.word	0xffffffff


	//   ....[14]....
        /*0484*/ 	.word	0xffffffff


	//   ....[15]....
        /*0488*/ 	.word	0xffffffff


	//   ....[16]....
        /*048c*/ 	.word	0xffffffff


	//   ....[17]....
        /*0490*/ 	.word	0xffffffff


	//   ....[18]....
        /*0494*/ 	.word	0xffffffff


	//   ....[19]....
        /*0498*/ 	.word	0xffffffff


	//   ....[20]....
        /*049c*/ 	.word	0xffffffff


	//   ....[21]....
        /*04a0*/ 	.word	0xffffffff


	//   ....[22]....
        /*04a4*/ 	.word	0xffffffff


	//   ....[23]....
        /*04a8*/ 	.word	0xffffffff


	//   ....[24]....
        /*04ac*/ 	.word	0xffffffff


	//   ....[25]....
        /*04b0*/ 	.word	0xffffffff


	//   ....[26]....
        /*04b4*/ 	.word	0xffffffff


	//   ....[27]....
        /*04b8*/ 	.word	0xffffffff


	//   ....[28]....
        /*04bc*/ 	.word	0xffffffff


	//   ....[29]....
        /*04c0*/ 	.word	0xffffffff


	//   ....[30]....
        /*04c4*/ 	.word	0xffffffff


	//   ....[31]....
        /*04c8*/ 	.word	0xffffffff


	//   ....[32]....
        /*04cc*/ 	.word	0xffffffff


	//   ....[33]....
        /*04d0*/ 	.word	0xffffffff


	//   ....[34]....
        /*04d4*/ 	.word	0xffffffff


	//   ....[35]....
        /*04d8*/ 	.word	0xffffffff


	//   ....[36]....
        /*04dc*/ 	.word	0xffffffff


	//   ....[37]....
        /*04e0*/ 	.word	0xffffffff


	//   ....[38]....
        /*04e4*/ 	.word	0xffffffff


	//   ....[39]....
        /*04e8*/ 	.word	0xffffffff


	//   ....[40]....
        /*04ec*/ 	.word	0xffffffff


	//   ....[41]....
        /*04f0*/ 	.word	0xffffffff


	//   ....[42]....
        /*04f4*/ 	.word	0xffffffff


	//   ....[43]....
        /*04f8*/ 	.word	0xffffffff


	//   ....[44]....
        /*04fc*/ 	.word	0xffffffff


	//   ....[45]....
        /*0500*/ 	.word	0xffffffff


	//   ....[46]....
        /*0504*/ 	.word	0xffffffff


	//   ....[47]....
        /*0508*/ 	.word	0xffffffff


	//   ....[48]....
        /*050c*/ 	.word	0xffffffff


	//   ....[49]....
        /*0510*/ 	.word	0xffffffff


	//   ....[50]....
        /*0514*/ 	.word	0xffffffff


	//   ....[51]....
        /*0518*/ 	.word	0xffffffff


	//   ....[52]....
        /*051c*/ 	.word	0xffffffff


	//   ....[53]....
        /*0520*/ 	.word	0xffffffff


	//   ....[54]....
        /*0524*/ 	.word	0xffffffff


	//   ....[55]....
        /*0528*/ 	.word	0xffffffff


	//   ....[56]....
        /*052c*/ 	.word	0xffffffff


	//   ....[57]....
        /*0530*/ 	.word	0xffffffff


	//   ....[58]....
        /*0534*/ 	.word	0xffffffff


	//   ....[59]....
        /*0538*/ 	.word	0xffffffff


	//   ....[60]....
        /*053c*/ 	.word	0xffffffff


	//   ....[61]....
        /*0540*/ 	.word	0xffffffff


	//   ....[62]....
        /*0544*/ 	.word	0xffffffff


	//   ....[63]....
        /*0548*/ 	.word	0xffffffff


	//   ....[64]....
        /*054c*/ 	.word	0xffffffff


	//   ....[65]....
        /*0550*/ 	.word	0xffffffff


	//   ....[66]....
        /*0554*/ 	.word	0xffffffff


	//   ....[67]....
        /*0558*/ 	.word	0xffffffff


	//   ....[68]....
        /*055c*/ 	.word	0xffffffff


	//   ....[69]....
        /*0560*/ 	.word	0xffffffff


	//   ....[70]....
        /*0564*/ 	.word	0xffffffff


	//   ....[71]....
        /*0568*/ 	.word	0xffffffff


	//   ....[72]....
        /*056c*/ 	.word	0xffffffff


	//   ....[73]....
        /*0570*/ 	.word	0xffffffff


	//   ....[74]....
        /*0574*/ 	.word	0xffffffff


	//   ....[75]....
        /*0578*/ 	.word	0xffffffff


	//   ....[76]....
        /*057c*/ 	.word	0xffffffff


	//   ....[77]....
        /*0580*/ 	.word	0xffffffff


	//   ....[78]....
        /*0584*/ 	.word	0xffffffff


	//   ....[79]....
        /*0588*/ 	.word	0xffffffff


	//   ....[80]....
        /*058c*/ 	.word	0xffffffff


	//   ....[81]....
        /*0590*/ 	.word	0xffffffff


	//   ....[82]....
        /*0594*/ 	.word	0xffffffff


	//   ....[83]....
        /*0598*/ 	.word	0xffffffff


	//   ....[84]....
        /*059c*/ 	.word	0xffffffff


	//   ....[85]....
        /*05a0*/ 	.word	0xffffffff


	//   ....[86]....
        /*05a4*/ 	.word	0xffffffff


	//   ....[87]....
        /*05a8*/ 	.word	0xffffffff


	//   ....[88]....
        /*05ac*/ 	.word	0xffffffff


	//   ....[89]....
        /*05b0*/ 	.word	0xffffffff


	//   ....[90]....
        /*05b4*/ 	.word	0xffffffff


	//   ....[91]....
        /*05b8*/ 	.word	0xffffffff


	//   ....[92]....
        /*05bc*/ 	.word	0xffffffff


	//   ....[93]....
        /*05c0*/ 	.word	0xffffffff


	//   ....[94]....
        /*05c4*/ 	.word	0xffffffff


	//   ....[95]....
        /*05c8*/ 	.word	0xffffffff


	//   ....[96]....
        /*05cc*/ 	.word	0xffffffff


	//   ....[97]....
        /*05d0*/ 	.word	0xffffffff


	//   ....[98]....
        /*05d4*/ 	.word	0xffffffff


	//   ....[99]....
        /*05d8*/ 	.word	0xffffffff


	//   ....[100]....
        /*05dc*/ 	.word	0xffffffff


	//   ....[101]....
        /*05e0*/ 	.word	0xffffffff


	//   ....[102]....
        /*05e4*/ 	.word	0xffffffff


	//   ....[103]....
        /*05e8*/ 	.word	0xffffffff


	//   ....[104]....
        /*05ec*/ 	.word	0xffffffff


	//   ....[105]....
        /*05f0*/ 	.word	0x0500000f


	//   ....[106]....
        /*05f4*/ 	.word	0x0500000f


	//   ....[107]....
        /*05f8*/ 	.word	0x0500000f


	//   ....[108]....
        /*05fc*/ 	.word	0x0500000f


	//   ....[109]....
        /*0600*/ 	.word	0x0500000f


	//   ....[110]....
        /*0604*/ 	.word	0x0500000f


	//   ....[111]....
        /*0608*/ 	.word	0x0500000f


	//   ....[112]....
        /*060c*/ 	.word	0x0500000f


	//   ....[113]....
        /*0610*/ 	.word	0x0500000f


	//   ....[114]....
        /*0614*/ 	.word	0x0500000f


	//   ....[115]....
        /*0618*/ 	.word	0x0500000f


	//   ....[116]....
        /*061c*/ 	.word	0x0500000f


	//   ....[117]....
        /*0620*/ 	.word	0x0500000f


	//   ....[118]....
        /*0624*/ 	.word	0x0500000f


	//   ....[119]....
        /*0628*/ 	.word	0x0500000f


	//   ....[120]....
        /*062c*/ 	.word	0x0500000f


	//   ....[121]....
        /*0630*/ 	.word	0x0500000f


	//   ....[122]....
        /*0634*/ 	.word	0x0500000f


	//   ....[123]....
        /*0638*/ 	.word	0x0500000f


	//   ....[124]....
        /*063c*/ 	.word	0x0500000f


	//   ....[125]....
        /*0640*/ 	.word	0x0500000f


	//   ....[126]....
        /*0644*/ 	.word	0x0500000f


	//   ....[127]....
        /*0648*/ 	.word	0x0500000f


	//   ....[128]....
        /*064c*/ 	.word	0x0500000f


	//   ....[129]....
        /*0650*/ 	.word	0x0500000f


	//   ....[130]....
        /*0654*/ 	.word	0x0500000f


	//   ....[131]....
        /*0658*/ 	.word	0x0500000f


	//   ....[132]....
        /*065c*/ 	.word	0x0500000f


	//   ....[133]....
        /*0660*/ 	.word	0x0500000f


	//   ....[134]....
        /*0664*/ 	.word	0x0500000f


	//   ....[135]....
        /*0668*/ 	.word	0x0500000f


	//   ....[136]....
        /*066c*/ 	.word	0x0500000f


	//   ....[137]....
        /*0670*/ 	.word	0x0500000f


	//   ....[138]....
        /*0674*/ 	.word	0x0500000f


	//   ....[139]....
        /*0678*/ 	.word	0x0500000f


	//----- nvinfo : EIATTR_COOP_GROUP_INSTR_OFFSETS
	.align		4
.L_481:
        /*067c*/ 	.byte	0x04, 0x28
        /*067e*/ 	.short	(.L_483 - .L_482)


	//   ....[0]....
.L_482:
        /*0680*/ 	.word	0x00000060


	//   ....[1]....
        /*0684*/ 	.word	0x00000140


	//   ....[2]....
        /*0688*/ 	.word	0x00000190


	//   ....[3]....
        /*068c*/ 	.word	0x000003c0


	//   ....[4]....
        /*0690*/ 	.word	0x00000520


	//   ....[5]....
        /*0694*/ 	.word	0x00000640


	//   ....[6]....
        /*0698*/ 	.word	0x000007a0


	//   ....[7]....
        /*069c*/ 	.word	0x00001830


	//   ....[8]....
        /*06a0*/ 	.word	0x000022a0


	//   ....[9]....
        /*06a4*/ 	.word	0x00002ab0


	//   ....[10]....
        /*06a8*/ 	.word	0x00003810


	//   ....[11]....
        /*06ac*/ 	.word	0x00003900


	//   ....[12]....
        /*06b0*/ 	.word	0x00003da0


	//   ....[13]....
        /*06b4*/ 	.word	0x00003e90


	//   ....[14]....
        /*06b8*/ 	.word	0x00005ab0


	//   ....[15]....
        /*06bc*/ 	.word	0x000067c0


	//   ....[16]....
        /*06c0*/ 	.word	0x00006e30


	//   ....[17]....
        /*06c4*/ 	.word	0x00006f40


	//   ....[18]....
        /*06c8*/ 	.word	0x00007540


	//   ....[19]....
        /*06cc*/ 	.word	0x000075b0


	//   ....[20]....
        /*06d0*/ 	.word	0x00009480


	//   ....[21]....
        /*06d4*/ 	.word	0x000094b0


	//   ....[22]....
        /*06d8*/ 	.word	0x00009900


	//   ....[23]....
        /*06dc*/ 	.word	0x00009960


	//   ....[24]....
        /*06e0*/ 	.word	0x0000b380


	//   ....[25]....
        /*06e4*/ 	.word	0x0000bf90


	//   ....[26]....
        /*06e8*/ 	.word	0x0000c6d0


	//   ....[27]....
        /*06ec*/ 	.word	0x0000c7e0


	//   ....[28]....
        /*06f0*/ 	.word	0x0000cdc0


	//   ....[29]....
        /*06f4*/ 	.word	0x0000ce10


	//   ....[30]....
        /*06f8*/ 	.word	0x0000dc90


	//   ....[31]....
        /*06fc*/ 	.word	0x0000dcc0


	//   ....[32]....
        /*0700*/ 	.word	0x0000ddc0


	//   ....[33]....
        /*0704*/ 	.word	0x0000ddd0


	//   ....[34]....
        /*0708*/ 	.word	0x0000efc0


	//   ....[35]....
        /*070c*/ 	.word	0x0000f000


	//   ....[36]....
        /*0710*/ 	.word	0x0000f040


	//   ....[37]....
        /*0714*/ 	.word	0x0000f080


	//   ....[38]....
        /*0718*/ 	.word	0x0000f5f0


	//   ....[39]....
        /*071c*/ 	.word	0x0000f630


	//   ....[40]....
        /*0720*/ 	.word	0x0000f700


	//   ....[41]....
        /*0724*/ 	.word	0x0000f720


	//   ....[42]....
        /*0728*/ 	.word	0x0000f7f0


	//   ....[43]....
        /*072c*/ 	.word	0x0000f810


	//   ....[44]....
        /*0730*/ 	.word	0x0000f8f0


	//   ....[45]....
        /*0734*/ 	.word	0x0000f910


	//   ....[46]....
        /*0738*/ 	.word	0x00010170


	//   ....[47]....
        /*073c*/ 	.word	0x00010190


	//   ....[48]....
        /*0740*/ 	.word	0x00010260


	//   ....[49]....
        /*0744*/ 	.word	0x00010280


	//   ....[50]....
        /*0748*/ 	.word	0x00010350


	//   ....[51]....
        /*074c*/ 	.word	0x00010370


	//   ....[52]....
        /*0750*/ 	.word	0x00010450


	//   ....[53]....
        /*0754*/ 	.word	0x00010470


	//   ....[54]....
        /*0758*/ 	.word	0x000105d0


	//   ....[55]....
        /*075c*/ 	.word	0x000107c0


	//   ....[56]....
        /*0760*/ 	.word	0x000107f0


	//   ....[57]....
        /*0764*/ 	.word	0x00010820


	//   ....[58]....
        /*0768*/ 	.word	0x00010850


	//   ....[59]....
        /*076c*/ 	.word	0x00010880


	//   ....[60]....
        /*0770*/ 	.word	0x000108b0


	//   ....[61]....
        /*0774*/ 	.word	0x00010a30


	//   ....[62]....
        /*0778*/ 	.word	0x00010a60


	//   ....[63]....
        /*077c*/ 	.word	0x00010a90


	//   ....[64]....
        /*0780*/ 	.word	0x00010ac0


	//   ....[65]....
        /*0784*/ 	.word	0x00010af0


	//   ....[66]....
        /*0788*/ 	.word	0x00010b20


	//   ....[67]....
        /*078c*/ 	.word	0x00010bd0


	//   ....[68]....
        /*0790*/ 	.word	0x00010c30


	//   ....[69]....
        /*0794*/ 	.word	0x00010cc0


	//   ....[70]....
        /*0798*/ 	.word	0x00012220


	//   ....[71]....
        /*079c*/ 	.word	0x00012e70


	//   ....[72]....
        /*07a0*/ 	.word	0x00012ec0


	//   ....[73]....
        /*07a4*/ 	.word	0x00012ee0


	//   ....[74]....
        /*07a8*/ 	.word	0x00012f20


	//   ....[75]....
        /*07ac*/ 	.word	0x00013050


	//   ....[76]....
        /*07b0*/ 	.word	0x00013060


	//   ....[77]....
        /*07b4*/ 	.word	0x00013100


	//   ....[78]....
        /*07b8*/ 	.word	0x00013110


	//   ....[79]....
        /*07bc*/ 	.word	0x000131b0


	//   ....[80]....
        /*07c0*/ 	.word	0x000131c0


	//   ....[81]....
        /*07c4*/ 	.word	0x00013260


	//   ....[82]....
        /*07c8*/ 	.word	0x00013270


	//   ....[83]....
        /*07cc*/ 	.word	0x000132f0


	//   ....[84]....
        /*07d0*/ 	.word	0x00013320


	//   ....[85]....
        /*07d4*/ 	.word	0x00013340


	//   ....[86]....
        /*07d8*/ 	.word	0x00013350


	//   ....[87]....
        /*07dc*/ 	.word	0x00016030


	//   ....[88]....
        /*07e0*/ 	.word	0x00016090


	//   ....[89]....
        /*07e4*/ 	.word	0x000160c0


	//   ....[90]....
        /*07e8*/ 	.word	0x000160d0


	//   ....[91]....
        /*07ec*/ 	.word	0x00016100


	//   ....[92]....
        /*07f0*/ 	.word	0x00016130


	//   ....[93]....
        /*07f4*/ 	.word	0x00016160


	//   ....[94]....
        /*07f8*/ 	.word	0x00016190


	//   ....[95]....
        /*07fc*/ 	.word	0x00016320


	//   ....[96]....
        /*0800*/ 	.word	0x00016350


	//   ....[97]....
        /*0804*/ 	.word	0x00016380


	//   ....[98]....
        /*0808*/ 	.word	0x000163b0


	//   ....[99]....
        /*080c*/ 	.word	0x000163e0


	//   ....[100]....
        /*0810*/ 	.word	0x00016410


	//   ....[101]....
        /*0814*/ 	.word	0x000164d0


	//   ....[102]....
        /*0818*/ 	.word	0x000164f0


	//   ....[103]....
        /*081c*/ 	.word	0x00016560


	//   ....[104]....
        /*0820*/ 	.word	0x00016c40


	//   ....[105]....
        /*0824*/ 	.word	0x000172f0


	//   ....[106]....
        /*0828*/ 	.word	0x000174c0


	//   ....[107]....
        /*082c*/ 	.word	0x00017510


	//   ....[108]....
        /*0830*/ 	.word	0x00017640


	//   ....[109]....
        /*0834*/ 	.word	0x00017690


	//   ....[110]....
        /*0838*/ 	.word	0x000177d0


	//   ....[111]....
        /*083c*/ 	.word	0x00017840


	//   ....[112]....
        /*0840*/ 	.word	0x00017970


	//   ....[113]....
        /*0844*/ 	.word	0x000179c0


	//   ....[114]....
        /*0848*/ 	.word	0x00017af0


	//   ....[115]....
        /*084c*/ 	.word	0x00017b40


	//   ....[116]....
        /*0850*/ 	.word	0x00017c70


	//   ....[117]....
        /*0854*/ 	.word	0x00017cc0


	//   ....[118]....
        /*0858*/ 	.word	0x00017dd0


	//   ....[119]....
        /*085c*/ 	.word	0x00017e40


	//   ....[120]....
        /*0860*/ 	.word	0x00017f50


	//   ....[121]....
        /*0864*/ 	.word	0x00017fa0


	//   ....[122]....
        /*0868*/ 	.word	0x000182d0


	//   ....[123]....
        /*086c*/ 	.word	0x00018370


	//   ....[124]....
        /*0870*/ 	.word	0x000184a0


	//   ....[125]....
        /*0874*/ 	.word	0x00018510


	//   ....[126]....
        /*0878*/ 	.word	0x00018590


	//   ....[127]....
        /*087c*/ 	.word	0x00018610


	//   ....[128]....
        /*0880*/ 	.word	0x00018690


	//   ....[129]....
        /*0884*/ 	.word	0x00018720


	//   ....[130]....
        /*0888*/ 	.word	0x000187c0


	//   ....[131]....
        /*088c*/ 	.word	0x00018860


	//   ....[132]....
        /*0890*/ 	.word	0x000188d0


	//   ....[133]....
        /*0894*/ 	.word	0x00018940


	//   ....[134]....
        /*0898*/ 	.word	0x000189b0


	//   ....[135]....
        /*089c*/ 	.word	0x00018a30


	//   ....[136]....
        /*08a0*/ 	.word	0x00018ab0


	//   ....[137]....
        /*08a4*/ 	.word	0x00018b50


	//   ....[138]....
        /*08a8*/ 	.word	0x00018be0


	//   ....[139]....
        /*08ac*/ 	.word	0x00018d10


	//----- nvinfo : EIATTR_REG_RECONFIG
	.align		4
.L_483:
        /*08b0*/ 	.byte	0x01, 0x54
	.zero		2


	//----- nvinfo : EIATTR_SYSCALL_OFFSETS
	.align		4
        /*08b4*/ 	.byte	0x04, 0x46
        /*08b6*/ 	.short	(.L_485 - .L_484)


	//   ....[0]....
.L_484:
        /*08b8*/ 	.word	0x00001a10


	//   ....[1]....
        /*08bc*/ 	.word	0x00011e50


	//   ....[2]....
        /*08c0*/ 	.word	0x00011fa0


	//   ....[3]....
        /*08c4*/ 	.word	0x00012090


	//   ....[4]....
        /*08c8*/ 	.word	0x000129d0


	//----- nvinfo : EIATTR_MBARRIER_INSTR_OFFSETS
	.align		4
.L_485:
        /*08cc*/ 	.byte	0x04, 0x39
        /*08ce*/ 	.short	(.L_487 - .L_486)


	//   ....[0]....
.L_486:
        /*08d0*/ 	.word	0x00000270
        /*08d4*/ 	.word	0x000000ff
        /*08d8*/ 	.word	0x0002a800
        /*08dc*/ 	.short	0x0100
        /*08de*/ 	.byte	0x08
	.zero		1


	//   ....[1]....
        /*08e0*/ 	.word	0x00000280
        /*08e4*/ 	.word	0x000000ff
        /*08e8*/ 	.word	0x0002a820
        /*08ec*/ 	.short	0x0100
        /*08ee*/ 	.byte	0x08
	.zero		1


	//   ....[2]....
        /*08f0*/ 	.word	0x00000370
        /*08f4*/ 	.word	0x000000ff
        /*08f8*/ 	.word	0x0002a830
        /*08fc*/ 	.short	0x0100
        /*08fe*/ 	.byte	0x08
	.zero		1


	//   ....[3]....
        /*0900*/ 	.word	0x00000380
        /*0904*/ 	.word	0x000000ff
        /*0908*/ 	.word	0x0002a840
        /*090c*/ 	.short	0x0100
        /*090e*/ 	.byte	0x08
	.zero		1


	//   ....[4]....
        /*0910*/ 	.word	0x00000390
        /*0914*/ 	.word	0x000000ff
        /*0918*/ 	.word	0x0002a838
        /*091c*/ 	.short	0x0100
        /*091e*/ 	.byte	0x08
	.zero		1


	//   ....[5]....
        /*0920*/ 	.word	0x000003a0
        /*0924*/ 	.word	0x000000ff
        /*0928*/ 	.word	0x0002a848
        /*092c*/ 	.short	0x0100
        /*092e*/ 	.byte	0x08
	.zero		1


	//   ....[6]....
        /*0930*/ 	.word	0x000004d0
        /*0934*/ 	.word	0x000000ff
        /*0938*/ 	.word	0x0002a850
        /*093c*/ 	.short	0x0100
        /*093e*/ 	.byte	0x08
	.zero		1


	//   ....[7]....
        /*0940*/ 	.word	0x000004e0
        /*0944*/ 	.word	0x000000ff
        /*0948*/ 	.word	0x0002a860
        /*094c*/ 	.short	0x0100
        /*094e*/ 	.byte	0x08
	.zero		1


	//   ....[8]....
        /*0950*/ 	.word	0x000004f0
        /*0954*/ 	.word	0x000000ff
        /*0958*/ 	.word	0x0002a858
        /*095c*/ 	.short	0x0100
        /*095e*/ 	.byte	0x08
	.zero		1


	//   ....[9]....
        /*0960*/ 	.word	0x00000500
        /*0964*/ 	.word	0x000000ff
        /*0968*/ 	.word	0x0002a868
        /*096c*/ 	.short	0x0100
        /*096e*/ 	.byte	0x08
	.zero		1


	//   ....[10]....
        /*0970*/ 	.word	0x000005f0
        /*0974*/ 	.word	0x000000ff
        /*0978*/ 	.word	0x0002a870
        /*097c*/ 	.short	0x0100
        /*097e*/ 	.byte	0x06
	.zero		1


	//   ....[11]....
        /*0980*/ 	.word	0x00000600
        /*0984*/ 	.word	0x000000ff
        /*0988*/ 	.word	0x0002a880
        /*098c*/ 	.short	0x0100
        /*098e*/ 	.byte	0x06
	.zero		1


	//   ....[12]....
        /*0990*/ 	.word	0x00000610
        /*0994*/ 	.word	0x000000ff
        /*0998*/ 	.word	0x0002a878
        /*099c*/ 	.short	0x0100
        /*099e*/ 	.byte	0x06
	.zero		1


	//   ....[13]....
        /*09a0*/ 	.word	0x00000620
        /*09a4*/ 	.word	0x000000ff
        /*09a8*/ 	.word	0x0002a888
        /*09ac*/ 	.short	0x0100
        /*09ae*/ 	.byte	0x06
	.zero		1


	//   ....[14]....
        /*09b0*/ 	.word	0x00000750
        /*09b4*/ 	.word	0x000000ff
        /*09b8*/ 	.word	0x0002a890
        /*09bc*/ 	.short	0x0100
        /*09be*/ 	.byte	0x08
	.zero		1


	//   ....[15]....
        /*09c0*/ 	.word	0x00000760
        /*09c4*/ 	.word	0x000000ff
        /*09c8*/ 	.word	0x0002a8a0
        /*09cc*/ 	.short	0x0100
        /*09ce*/ 	.byte	0x08
	.zero		1


	//   ....[16]....
        /*09d0*/ 	.word	0x00000770
        /*09d4*/ 	.word	0x000000ff
        /*09d8*/ 	.word	0x0002a898
        /*09dc*/ 	.short	0x0100
        /*09de*/ 	.byte	0x08
	.zero		1


	//   ....[17]....
        /*09e0*/ 	.word	0x00000780
        /*09e4*/ 	.word	0x000000ff
        /*09e8*/ 	.word	0x0002a8a8
        /*09ec*/ 	.short	0x0100
        /*09ee*/ 	.byte	0x08
	.zero		1


	//   ....[18]....
        /*09f0*/ 	.word	0x000008b0
        /*09f4*/ 	.word	0x000000ff
        /*09f8*/ 	.word	0x0002a8b0
        /*09fc*/ 	.short	0x0100
        /*09fe*/ 	.byte	0x08
	.zero		1


	//   ....[19]....
        /*0a00*/ 	.word	0x000008c0
        /*0a04*/ 	.word	0x000000ff
        /*0a08*/ 	.word	0x0002a8c0
        /*0a0c*/ 	.short	0x0100
        /*0a0e*/ 	.byte	0x08
	.zero		1


	//   ....[20]....
        /*0a10*/ 	.word	0x000008d0
        /*0a14*/ 	.word	0x000000ff
        /*0a18*/ 	.word	0x0002a8b8
        /*0a1c*/ 	.short	0x0100
        /*0a1e*/ 	.byte	0x08
	.zero		1


	//   ....[21]....
        /*0a20*/ 	.word	0x000008e0
        /*0a24*/ 	.word	0x000000ff
        /*0a28*/ 	.word	0x0002a8c8
        /*0a2c*/ 	.short	0x0100
        /*0a2e*/ 	.byte	0x08
	.zero		1


	//   ....[22]....
        /*0a30*/ 	.word	0x00001a80
        /*0a34*/ 	.word	0x000000ff
        /*0a38*/ 	.word	0x0002a800
        /*0a3c*/ 	.short	0x010a
        /*0a3e*/ 	.byte	0x26
	.zero		1


	//   ....[23]....
        /*0a40*/ 	.word	0x00001b00
        /*0a44*/ 	.word	0x0000000f
        /*0a48*/ 	.word	0x0002a830
        /*0a4c*/ 	.short	0x010a
        /*0a4e*/ 	.byte	0x3f
	.zero		1


	//   ....[24]....
        /*0a50*/ 	.word	0x00001b60
        /*0a54*/ 	.word	0x0000000f
        /*0a58*/ 	.word	0x0002a830
        /*0a5c*/ 	.short	0x010a
        /*0a5e*/ 	.byte	0x3f
	.zero		1


	//   ....[25]....
        /*0a60*/ 	.word	0x000022c0
        /*0a64*/ 	.word	0x0000000e
        /*0a68*/ 	.word	0x00000000
        /*0a6c*/ 	.short	0x0101
        /*0a6e*/ 	.byte	0x3f
	.zero		1


	//   ....[26]....
        /*0a70*/ 	.word	0x00004c60
        /*0a74*/ 	.word	0x000000ff
        /*0a78*/ 	.word	0x0002a830
        /*0a7c*/ 	.short	0x010a
        /*0a7e*/ 	.byte	0x07
	.zero		1


	//   ....[27]....
        /*0a80*/ 	.word	0x00004ca0
        /*0a84*/ 	.word	0x000000ff
        /*0a88*/ 	.word	0x0002a830
        /*0a8c*/ 	.short	0x010a
        /*0a8e*/ 	.byte	0x07
	.zero		1


	//   ....[28]....
        /*0a90*/ 	.word	0x00005560
        /*0a94*/ 	.word	0x000000ff
        /*0a98*/ 	.word	0x0002a850
        /*0a9c*/ 	.short	0x010a
        /*0a9e*/ 	.byte	0x0e
	.zero		1


	//   ....[29]....
        /*0aa0*/ 	.word	0x000055a0
        /*0aa4*/ 	.word	0x000000ff
        /*0aa8*/ 	.word	0x0002a850
        /*0aac*/ 	.short	0x010a
        /*0aae*/ 	.byte	0x0e
	.zero		1


	//   ....[30]....
        /*0ab0*/ 	.word	0x00005f30
        /*0ab4*/ 	.word	0x00000067
        /*0ab8*/ 	.word	0x00000000
        /*0abc*/ 	.short	0x0101
        /*0abe*/ 	.byte	0x3f
	.zero		1


	//   ....[31]....
        /*0ac0*/ 	.word	0x000079a0
        /*0ac4*/ 	.word	0x0000005e
        /*0ac8*/ 	.word	0x00000000
        /*0acc*/ 	.short	0x0101
        /*0ace*/ 	.byte	0x3f
	.zero		1


	//   ....[32]....
        /*0ad0*/ 	.word	0x00008270
        /*0ad4*/ 	.word	0x000000ff
        /*0ad8*/ 	.word	0x0002a830
        /*0adc*/ 	.short	0x010a
        /*0ade*/ 	.byte	0x06
	.zero		1


	//   ....[33]....
        /*0ae0*/ 	.word	0x000082b0
        /*0ae4*/ 	.word	0x000000ff
        /*0ae8*/ 	.word	0x0002a830
        /*0aec*/ 	.short	0x010a
        /*0aee*/ 	.byte	0x06
	.zero		1


	//   ....[34]....
        /*0af0*/ 	.word	0x00008b70
        /*0af4*/ 	.word	0x000000ff
        /*0af8*/ 	.word	0x0002a850
        /*0afc*/ 	.short	0x010a
        /*0afe*/ 	.byte	0x0a
	.zero		1


	//   ....[35]....
        /*0b00*/ 	.word	0x00008bb0
        /*0b04*/ 	.word	0x000000ff
        /*0b08*/ 	.word	0x0002a850
        /*0b0c*/ 	.short	0x010a
        /*0b0e*/ 	.byte	0x0a
	.zero		1


	//   ....[36]....
        /*0b10*/ 	.word	0x0000a110
        /*0b14*/ 	.word	0x0000000e
        /*0b18*/ 	.word	0x00000000
        /*0b1c*/ 	.short	0x0101
        /*0b1e*/ 	.byte	0x3f
	.zero		1


	//   ....[37]....
        /*0b20*/ 	.word	0x0000a1b0
        /*0b24*/ 	.word	0x0000000e
        /*0b28*/ 	.word	0x00000000
        /*0b2c*/ 	.short	0x0101
        /*0b2e*/ 	.byte	0x3f
	.zero		1


	//   ....[38]....
        /*0b30*/ 	.word	0x0000a4f0
        /*0b34*/ 	.word	0x000000ff
        /*0b38*/ 	.word	0x0002a830
        /*0b3c*/ 	.short	0x010a
        /*0b3e*/ 	.byte	0x06
	.zero		1


	//   ....[39]....
        /*0b40*/ 	.word	0x0000a530
        /*0b44*/ 	.word	0x000000ff
        /*0b48*/ 	.word	0x0002a830
        /*0b4c*/ 	.short	0x010a
        /*0b4e*/ 	.byte	0x06
	.zero		1


	//   ....[40]....
        /*0b50*/ 	.word	0x0000adf0
        /*0b54*/ 	.word	0x000000ff
        /*0b58*/ 	.word	0x0002a850
        /*0b5c*/ 	.short	0x010a
        /*0b5e*/ 	.byte	0x0a
	.zero		1


	//   ....[41]....
        /*0b60*/ 	.word	0x0000ae30
        /*0b64*/ 	.word	0x000000ff
        /*0b68*/ 	.word	0x0002a850
        /*0b6c*/ 	.short	0x010a
        /*0b6e*/ 	.byte	0x0a
	.zero		1


	//   ....[42]....
        /*0b70*/ 	.word	0x0000b7d0
        /*0b74*/ 	.word	0x00000066
        /*0b78*/ 	.word	0x00000000
        /*0b7c*/ 	.short	0x0101
        /*0b7e*/ 	.byte	0x3f
	.zero		1


	//   ....[43]....
        /*0b80*/ 	.word	0x0000d150
        /*0b84*/ 	.word	0x0000005e
        /*0b88*/ 	.word	0x00000000
        /*0b8c*/ 	.short	0x0101
        /*0b8e*/ 	.byte	0x3f
	.zero		1


	//   ....[44]....
        /*0b90*/ 	.word	0x0000dc00
        /*0b94*/ 	.word	0x000000ff
        /*0b98*/ 	.word	0x0002a850
        /*0b9c*/ 	.short	0x010a
        /*0b9e*/ 	.byte	0x05
	.zero		1


	//   ....[45]....
        /*0ba0*/ 	.word	0x0000dc40
        /*0ba4*/ 	.word	0x000000ff
        /*0ba8*/ 	.word	0x0002a850
        /*0bac*/ 	.short	0x010a
        /*0bae*/ 	.byte	0x05
	.zero		1


	//   ....[46]....
        /*0bb0*/ 	.word	0x0000e120
        /*0bb4*/ 	.word	0x0000000a
        /*0bb8*/ 	.word	0x00000000
        /*0bbc*/ 	.short	0x0101
        /*0bbe*/ 	.byte	0x3f
	.zero		1


	//   ....[47]....
        /*0bc0*/ 	.word	0x0000f620
        /*0bc4*/ 	.word	0x00000003
        /*0bc8*/ 	.word	0x00000000
        /*0bcc*/ 	.short	0x0101
        /*0bce*/ 	.byte	0x3f
	.zero		1


	//   ....[48]....
        /*0bd0*/ 	.word	0x000124c0
        /*0bd4*/ 	.word	0x00000000
        /*0bd8*/ 	.word	0x0002a840
        /*0bdc*/ 	.short	0x010a
        /*0bde*/ 	.byte	0x3f
	.zero		1


	//   ....[49]....
        /*0be0*/ 	.word	0x000134f0
        /*0be4*/ 	.word	0x0000000a
        /*0be8*/ 	.word	0x0002a800
        /*0bec*/ 	.short	0x0107
        /*0bee*/ 	.byte	0x3f
	.zero		1


	//   ....[50]....
        /*0bf0*/ 	.word	0x00013600
        /*0bf4*/ 	.word	0x00000002
        /*0bf8*/ 	.word	0x0002a800
        /*0bfc*/ 	.short	0x0101
        /*0bfe*/ 	.byte	0x3f
	.zero		1


	//   ....[51]....
        /*0c00*/ 	.word	0x00013620
        /*0c04*/ 	.word	0x00000002
        /*0c08*/ 	.word	0x0002a820
        /*0c0c*/ 	.short	0x010a
        /*0c0e*/ 	.byte	0x3f
	.zero		1


	//   ....[52]....
        /*0c10*/ 	.word	0x000139b0
        /*0c14*/ 	.word	0x00000003
        /*0c18*/ 	.word	0x0002a840
        /*0c1c*/ 	.short	0x010a
        /*0c1e*/ 	.byte	0x3f
	.zero		1


	//   ....[53]....
        /*0c20*/ 	.word	0x00013e60
        /*0c24*/ 	.word	0x00000003
        /*0c28*/ 	.word	0x00000060
        /*0c2c*/ 	.short	0x010a
        /*0c2e*/ 	.byte	0x3f
	.zero		1


	//   ....[54]....
        /*0c30*/ 	.word	0x00014560
        /*0c34*/ 	.word	0x00000003
        /*0c38*/ 	.word	0x0002a840
        /*0c3c*/ 	.short	0x010a
        /*0c3e*/ 	.byte	0x3f
	.zero		1


	//   ....[55]....
        /*0c40*/ 	.word	0x00014a10
        /*0c44*/ 	.word	0x00000002
        /*0c48*/ 	.word	0x00000060
        /*0c4c*/ 	.short	0x010a
        /*0c4e*/ 	.byte	0x3f
	.zero		1


	//   ....[56]....
        /*0c50*/ 	.word	0x00015030
        /*0c54*/ 	.word	0x00000002
        /*0c58*/ 	.word	0x0002a840
        /*0c5c*/ 	.short	0x010a
        /*0c5e*/ 	.byte	0x3f
	.zero		1


	//   ....[57]....
        /*0c60*/ 	.word	0x000154e0
        /*0c64*/ 	.word	0x00000002
        /*0c68*/ 	.word	0x00000060
        /*0c6c*/ 	.short	0x010a
        /*0c6e*/ 	.byte	0x3f
	.zero		1


	//   ....[58]....
        /*0c70*/ 	.word	0x00015a90
        /*0c74*/ 	.word	0x00000000
        /*0c78*/ 	.word	0x0002a860
        /*0c7c*/ 	.short	0x010a
        /*0c7e*/ 	.byte	0x3f
	.zero		1


	//   ....[59]....
        /*0c80*/ 	.word	0x00016bc0
        /*0c84*/ 	.word	0x00000000
        /*0c88*/ 	.word	0x0002a820
        /*0c8c*/ 	.short	0x010a
        /*0c8e*/ 	.byte	0x3f
	.zero		1


	//   ....[60]....
        /*0c90*/ 	.word	0x00016da0
        /*0c94*/ 	.word	0x00000006
        /*0c98*/ 	.word	0x00000000
        /*0c9c*/ 	.short	0x010a
        /*0c9e*/ 	.byte	0x3f
	.zero		1


	//   ....[61]....
        /*0ca0*/ 	.word	0x00016e10
        /*0ca4*/ 	.word	0x00000007
        /*0ca8*/ 	.word	0x00000000
        /*0cac*/ 	.short	0x010a
        /*0cae*/ 	.byte	0x3f
	.zero		1


	//   ....[62]....
        /*0cb0*/ 	.word	0x00016e80
        /*0cb4*/ 	.word	0x00000004
        /*0cb8*/ 	.word	0x00000000
        /*0cbc*/ 	.short	0x010a
        /*0cbe*/ 	.byte	0x3f
	.zero		1


	//   ....[63]....
        /*0cc0*/ 	.word	0x00016eb0
        /*0cc4*/ 	.word	0x00000003
        /*0cc8*/ 	.word	0x00000000
        /*0ccc*/ 	.short	0x010a
        /*0cce*/ 	.byte	0x3f
	.zero		1


	//   ....[64]....
        /*0cd0*/ 	.word	0x00016f20
        /*0cd4*/ 	.word	0x00000003
        /*0cd8*/ 	.word	0x0002a800
        /*0cdc*/ 	.short	0x010a
        /*0cde*/ 	.byte	0x3f
	.zero		1


	//   ....[65]....
        /*0ce0*/ 	.word	0x00016f70
        /*0ce4*/ 	.word	0x0000000f
        /*0ce8*/ 	.word	0x0002a830
        /*0cec*/ 	.short	0x010a
        /*0cee*/ 	.byte	0x3f
	.zero		1


	//   ....[66]....
        /*0cf0*/ 	.word	0x00016fd0
        /*0cf4*/ 	.word	0x0000000c
        /*0cf8*/ 	.word	0x0002a830
        /*0cfc*/ 	.short	0x010a
        /*0cfe*/ 	.byte	0x3f
	.zero		1


	//   ....[67]....
        /*0d00*/ 	.word	0x00017030
        /*0d04*/ 	.word	0x0000000b
        /*0d08*/ 	.word	0x0002a850
        /*0d0c*/ 	.short	0x010a
        /*0d0e*/ 	.byte	0x3f
	.zero		1


	//   ....[68]....
        /*0d10*/ 	.word	0x00017090
        /*0d14*/ 	.word	0x00000008
        /*0d18*/ 	.word	0x0002a830
        /*0d1c*/ 	.short	0x010a
        /*0d1e*/ 	.byte	0x3f
	.zero		1


	//   ....[69]....
        /*0d20*/ 	.word	0x000170f0
        /*0d24*/ 	.word	0x00000007
        /*0d28*/ 	.word	0x0002a850
        /*0d2c*/ 	.short	0x010a
        /*0d2e*/ 	.byte	0x3f
	.zero		1


	//   ....[70]....
        /*0d30*/ 	.word	0x00017150
        /*0d34*/ 	.word	0x00000008
        /*0d38*/ 	.word	0x0002a830
        /*0d3c*/ 	.short	0x010a
        /*0d3e*/ 	.byte	0x3f
	.zero		1


	//   ....[71]....
        /*0d40*/ 	.word	0x000171b0
        /*0d44*/ 	.word	0x00000007
        /*0d48*/ 	.word	0x0002a850
        /*0d4c*/ 	.short	0x010a
        /*0d4e*/ 	.byte	0x3f
	.zero		1


	//   ....[72]....
        /*0d50*/ 	.word	0x00017210
        /*0d54*/ 	.word	0x00000005
        /*0d58*/ 	.word	0x0002a850
        /*0d5c*/ 	.short	0x010a
        /*0d5e*/ 	.byte	0x3f
	.zero		1


	//   ....[73]....
        /*0d60*/ 	.word	0x000173b0
        /*0d64*/ 	.word	0x00000000
        /*0d68*/ 	.word	0x0002a840
        /*0d6c*/ 	.short	0x010a
        /*0d6e*/ 	.byte	0x3f
	.zero		1


	//   ....[74]....
        /*0d70*/ 	.word	0x00017ff0
        /*0d74*/ 	.word	0x00000002
        /*0d78*/ 	.word	0x0002a820
        /*0d7c*/ 	.short	0x010a
        /*0d7e*/ 	.byte	0x3f
	.zero		1


	//   ....[75]....
        /*0d80*/ 	.word	0x00018040
        /*0d84*/ 	.word	0x00000003
        /*0d88*/ 	.word	0x0002a840
        /*0d8c*/ 	.short	0x010a
        /*0d8e*/ 	.byte	0x3f
	.zero		1


	//   ....[76]....
        /*0d90*/ 	.word	0x00018090
        /*0d94*/ 	.word	0x00000003
        /*0d98*/ 	.word	0x00000060
        /*0d9c*/ 	.short	0x010a
        /*0d9e*/ 	.byte	0x3f
	.zero		1


	//   ....[77]....
        /*0da0*/ 	.word	0x000180e0
        /*0da4*/ 	.word	0x00000003
        /*0da8*/ 	.word	0x0002a840
        /*0dac*/ 	.short	0x010a
        /*0dae*/ 	.byte	0x3f
	.zero		1


	//   ....[78]....
        /*0db0*/ 	.word	0x00018130
        /*0db4*/ 	.word	0x00000002
        /*0db8*/ 	.word	0x00000060
        /*0dbc*/ 	.short	0x010a
        /*0dbe*/ 	.byte	0x3f
	.zero		1


	//   ....[79]....
        /*0dc0*/ 	.word	0x00018180
        /*0dc4*/ 	.word	0x00000002
        /*0dc8*/ 	.word	0x0002a840
        /*0dcc*/ 	.short	0x010a
        /*0dce*/ 	.byte	0x3f
	.zero		1


	//   ....[80]....
        /*0dd0*/ 	.word	0x000181d0
        /*0dd4*/ 	.word	0x00000002
        /*0dd8*/ 	.word	0x00000060
        /*0ddc*/ 	.short	0x010a
        /*0dde*/ 	.byte	0x3f
	.zero		1


	//   ....[81]....
        /*0de0*/ 	.word	0x00018220
        /*0de4*/ 	.word	0x00000000
        /*0de8*/ 	.word	0x0002a860
        /*0dec*/ 	.short	0x010a
        /*0dee*/ 	.byte	0x3f
	.zero		1


	//   ....[82]....
        /*0df0*/ 	.word	0x00018c30
        /*0df4*/ 	.word	0x00000000
        /*0df8*/ 	.word	0x0002a820
        /*0dfc*/ 	.short	0x010a
        /*0dfe*/ 	.byte	0x3f
	.zero		1


	//   ....[83]....
        /*0e00*/ 	.word	0x00018dd0
        /*0e04*/ 	.word	0x00000006
        /*0e08*/ 	.word	0x00000000
        /*0e0c*/ 	.short	0x010a
        /*0e0e*/ 	.byte	0x3f
	.zero		1


	//   ....[84]....
        /*0e10*/ 	.word	0x00018e20
        /*0e14*/ 	.word	0x00000007
        /*0e18*/ 	.word	0x00000000
        /*0e1c*/ 	.short	0x010a
        /*0e1e*/ 	.byte	0x3f
	.zero		1


	//   ....[85]....
        /*0e20*/ 	.word	0x00018e70
        /*0e24*/ 	.word	0x00000004
        /*0e28*/ 	.word	0x00000000
        /*0e2c*/ 	.short	0x010a
        /*0e2e*/ 	.byte	0x3f
	.zero		1


	//----- nvinfo : EIATTR_NUM_MBARRIERS
	.align		4
.L_487:
        /*0e30*/ 	.byte	0x03, 0x38
        /*0e32*/ 	.short	0x0016


	//----- nvinfo : EIATTR_EXIT_INSTR_OFFSETS
	.align		4
        /*0e34*/ 	.byte	0x04, 0x1c
        /*0e36*/ 	.short	(.L_489 - .L_488)


	//   ....[0]....
.L_488:
        /*0e38*/ 	.word	0x00000a50


	//   ....[1]....
        /*0e3c*/ 	.word	0x00010570


	//   ....[2]....
        /*0e40*/ 	.word	0x00016f00


	//----- nvinfo : EIATTR_MAX_THREADS
	.align		4
.L_489:
        /*0e44*/ 	.byte	0x04, 0x05
        /*0e46*/ 	.short	(.L_491 - .L_490)
.L_490:
        /*0e48*/ 	.word	0x00000180
        /*0e4c*/ 	.word	0x00000001
        /*0e50*/ 	.word	0x00000001


	//----- nvinfo : EIATTR_CRS_STACK_SIZE
	.align		4
.L_491:
        /*0e54*/ 	.byte	0x04, 0x1e
        /*0e56*/ 	.short	(.L_493 - .L_492)
.L_492:
        /*0e58*/ 	.word	0x00000000


	//----- nvinfo : EIATTR_CBANK_PARAM_SIZE
	.align		4
.L_493:
        /*0e5c*/ 	.byte	0x03, 0x19
        /*0e5e*/ 	.short	0x0af0


	//----- nvinfo : EIATTR_PARAM_CBANK
	.align		4
        /*0e60*/ 	.byte	0x04, 0x0a
        /*0e62*/ 	.short	(.L_495 - .L_494)
	.align		4
.L_494:
        /*0e64*/ 	.word	index@(.nv.constant0._ZN7cutlass13device_kernelIN5flash11enable_sm90INS1_16FlashAttnFwdSm90INS1_25CollectiveMainloopFwdSm90ILi2EN4cute5tupleIJNS5_1CILi1EEES8_S8_EEENS6_IJNS7_ILi128EEENS7_ILi96EEENS7_ILi192EEEEEELi128ENS_10bfloat16_tEfNS_4arch4Sm90ELb0ELb1ELb1ELb1ELb0ELb0ELb0ELb1ELb1ELb1ELb0ELb0EEENS1_21CollectiveEpilogueFwdINS6_IJSA_SA_SB_EEES9_SE_SG_Li256ELb1ELb1ELb0ELb0EEENS1_36VarlenDynamicPersistentTileSchedulerILi128ELi96ELi256ELi128ELb0ELb1ELb1ELb1ELb0ELb1EEEEEEEEEvNT_6ParamsE)
        /*0e68*/ 	.short	0x0210
        /*0e6a*/ 	.short	0x0af0


	//----- nvinfo : EIATTR_SW_WAR
	.align		4
.L_495:
        /*0e6c*/ 	.byte	0x04, 0x36
        /*0e6e*/ 	.short	(.L_497 - .L_496)
.L_496:
        /*0e70*/ 	.word	0x00000008
.L_497:


//--------------------- .nv.info._ZN7cutlass13device_kernelIN5flash11enable_sm90INS1_16FlashAttnFwdSm90INS1_25CollectiveMainloopFwdSm90ILi2EN4cute5tupleIJNS5_1CILi1EEES8_S8_EEENS6_IJNS7_ILi128EEENS7_ILi96EEENS7_ILi192EEEEEELi128ENS_10bfloat16_tEfNS_4arch4Sm90ELb0ELb1ELb1ELb1ELb0ELb1ELb0ELb1ELb1ELb1ELb0ELb0EEENS1_21CollectiveEpilogueFwdINS6_IJSA_SA_SB_EEES9_SE_SG_Li256ELb1ELb1ELb0ELb0EEENS1_36VarlenDynamicPersistentTileSchedulerILi128ELi96ELi256ELi128ELb0ELb1ELb1ELb1ELb0ELb1EEEEEEEEEvNT_6ParamsE --------------------------
	.section	.nv.info._ZN7cutlass13device_kernelIN5flash11enable_sm90INS1_16FlashAttnFwdSm90INS1_25CollectiveMainloopFwdSm90ILi2EN4cute5tupleIJNS5_1CILi1EEES8_S8_EEENS6_IJNS7_ILi128EEENS7_ILi96EEENS7_ILi192EEEEEELi128ENS_10bfloat16_tEfNS_4arch4Sm90ELb0ELb1ELb1ELb1ELb0ELb1ELb0ELb1ELb1ELb1ELb0ELb0EEENS1_21CollectiveEpilogueFwdINS6_IJSA_SA_SB_EEES9_SE_SG_Li256ELb1ELb1ELb0ELb0EEENS1_36VarlenDynamicPersistentTileSchedulerILi128ELi96ELi256ELi128ELb0ELb1ELb1ELb1ELb0ELb1EEEEEEEEEvNT_6ParamsE,"",@"SHT_CUDA_INFO"
	.sectionflags	@""
	.align	4


	//----- nvinfo : EIATTR_CUDA_API_VERSION
	.align		4
        /*0000*/ 	.byte	0x04, 0x37
        /*0002*/ 	.short	(.L_499 - .L_498)
.L_498:
        /*0004*/ 	.word	0x00000082


	//----- nvinfo : EIATTR_KPARAM_INFO
	.align		4
.L_499:
        /*0008*/ 	.byte	0x04, 0x17
        /*000a*/ 	.short	(.L_501 - .L_500)
.L_500:
        /*000c*/ 	.word	0x00000000
        /*0010*/ 	.short	0x0000
        /*0012*/ 	.short	0x0070
        /*0014*/ 	.byte	0x00, 0xf0, 0x01, 0x2a


	//----- nvinfo : EIATTR_SPARSE_MMA_MASK
	.align		4
.L_501:
        /*0018*/ 	.byte	0x03, 0x50
        /*001a*/ 	.short	0x0000


	//----- nvinfo : EIATTR_MAXREG_COUNT
	.align		4
        /*001c*/ 	.byte	0x03, 0x1b
        /*001e*/ 	.short	0x00a8


	//----- nvinfo : EIATTR_NUM_BARRIERS
	.align		4
        /*0020*/ 	.byte	0x02, 0x4c
        /*0022*/ 	.byte	0x10
	.zero		1


	//----- nvinfo : EIATTR_EXTERNS
	.align		4
        /*0024*/ 	.byte	0x04, 0x0f
        /*0026*/ 	.short	(.L_503 - .L_502)


	//   ....[0]....
	.align		4
.L_502:
        /*0028*/ 	.word	index@(__assertfail)


	//----- nvinfo : EIATTR_ANNOTATIONS
	.align		4
.L_503:
        /*002c*/ 	.byte	0x04, 0x55
        /*002e*/ 	.short	(.L_505 - .L_504)


	//   ....[0]....
.L_504:
        /* <DEDUP_REMOVED lines=109> */


	//----- nvinfo : EIATTR_MERCURY_ISA_VERSION
	.align		4
.L_505:
        /*06f0*/ 	.byte	0x03, 0x5f
        /*06f2*/ 	.short	0x0101


	//----- nvinfo : EIATTR_UNUSED_LOAD_BYTE_OFFSET
	.align		4
        /*06f4*/ 	.byte	0x04, 0x44
        /*06f6*/ 	.short	(.L_507 - .L_506)


	//   ....[0]....
.L_506:
        /*06f8*/ 	.word	0x00000a80
        /*06fc*/ 	.word	0x0000fff0


	//   ....[1]....
        /*0700*/ 	.word	0x00020780
        /*0704*/ 	.word	0x0000fff0


	//----- nvinfo : EIATTR_INT_WARP_WIDE_INSTR_OFFSETS
	.align		4
.L_507:
        /*0708*/ 	.byte	0x04, 0x31
        /*070a*/ 	.short	(.L_509 - .L_508)


	//   ....[0]....
.L_508:
        /*070c*/ 	.word	0x00000190


	//   ....[1]....
        /*0710*/ 	.word	0x000001d0


	//   ....[2]....
        /*0714*/ 	.word	0x00000240


	//   ....[3]....
        /*0718*/ 	.word	0x000258e0


	//   ....[4]....
        /*071c*/ 	.word	0x00025980


	//   ....[5]....
        /*0720*/ 	.word	0x000295c0


	//   ....[6]....
        /*0724*/ 	.word	0x00029630


	//----- nvinfo : EIATTR_COOP_GROUP_MASK_REGIDS
	.align		4
.L_509:
        /*0728*/ 	.byte	0x04, 0x29
        /*072a*/ 	.short	(.L_511 - .L_510)


	//   ....[0]....
.L_510:
        /*072c*/ 	.word	0xffffffff


	//   ....[1]....
        /*0730*/ 	.word	0xffffffff


	//   ....[2]....
        /*0734*/ 	.word	0xffffffff


	//   ....[3]....
        /*0738*/ 	.word	0xffffffff


	//   ....[4]....
        /*073c*/ 	.word	0xffffffff


	//   ....[5]....
        /*0740*/ 	.word	0xffffffff


	//   ....[6]....
        /*0744*/ 	.word	0xffffffff


	//   ....[7]....
        /*0748*/ 	.word	0xffffffff


	//   ....[8]....
        /*074c*/ 	.word	0xffffffff


	//   ....[9]....
        /*0750*/ 	.word	0xffffffff


	//   ....[10]....
        /*0754*/ 	.word	0xffffffff


	//   ....[11]....
        /*0758*/ 	.word	0xffffffff


	//   ....[12]....
        /*075c*/ 	.word	0xffffffff


	//   ....[13]....
        /*0760*/ 	.word	0xffffffff


	//   ....[14]....
        /*0764*/ 	.word	0xffffffff


	//   ....[15]....
        /*0768*/ 	.word	0xffffffff


	//   ....[16]....
        /*076c*/ 	.word	0xffffffff


	//   ....[17]....
        /*0770*/ 	.word	0xffffffff


	//   ....[18]....
        /*0774*/ 	.word	0xffffffff


	//   ....[19]....
        /*0778*/ 	.word	0xffffffff


	//   ....[20]....
        /*077c*/ 	.word	0xffffffff


	//   ....[21]....
        /*0780*/ 	.word	0xffffffff


	//   ....[22]....
        /*0784*/ 	.word	0xffffffff


	//   ....[23]....
        /*0788*/ 	.word	0xffffffff


	//   ....[24]....
        /*078c*/ 	.word	0xffffffff


	//   ....[25]....
        /*0790*/ 	.word	0xffffffff


	//   ....[26]....
        /*0794*/ 	.word	0xffffffff


	//   ....[27]....
        /*0798*/ 	.word	0xffffffff


	//   ....[28]....
        /*079c*/ 	.word	0xffffffff


	//   ....[29]....
        /*07a0*/ 	.word	0xffffffff


	//   ....[30]....
        /*07a4*/ 	.word	0xffffffff


	//   ....[31]....
        /*07a8*/ 	.word	0xffffffff


	//   ....[32]....
        /*07ac*/ 	.word	0xffffffff


	//   ....[33]....
        /*07b0*/ 	.word	0xffffffff


	//   ....[34]....
        /*07b4*/ 	.word	0xffffffff


	//   ....[35]....
        /*07b8*/ 	.word	0xffffffff


	//   ....[36]....
        /*07bc*/ 	.word	0xffffffff


	//   ....[37]....
        /*07c0*/ 	.word	0xffffffff


	//   ....[38]....
        /*07c4*/ 	.word	0xffffffff


	//   ....[39]....
        /*07c8*/ 	.word	0xffffffff


	//   ....[40]....
        /*07cc*/ 	.word	0xffffffff


	//   ....[41]....
        /*07d0*/ 	.word	0xffffffff


	//   ....[42]....
        /*07d4*/ 	.word	0xffffffff


	//   ....[43]....
        /*07d8*/ 	.word	0xffffffff


	//   ....[44]....
        /*07dc*/ 	.word	0xffffffff


	//   ....[45]....
        /*07e0*/ 	.word	0xffffffff


	//   ....[46]....
        /*07e4*/ 	.word	0xffffffff


	//   ....[47]....
        /*07e8*/ 	.word	0xffffffff


	//   ....[48]....
        /*07ec*/ 	.word	0xffffffff


	//   ....[49]....
        /*07f0*/ 	.word	0xffffffff


	//   ....[50]....
        /*07f4*/ 	.word	0xffffffff


	//   ....[51]....
        /*07f8*/ 	.word	0xffffffff


	//   ....[52]....
        /*07fc*/ 	.word	0xffffffff


	//   ....[53]....
        /*0800*/ 	.word	0xffffffff


	//   ....[54]....
        /*0804*/ 	.word	0xffffffff


	//   ....[55]....
        /*0808*/ 	.word	0xffffffff


	//   ....[56]....
        /*080c*/ 	.word	0xffffffff


	//   ....[57]....
        /*0810*/ 	.word	0xffffffff


	//   ....[58]....
        /*0814*/ 	.word	0xffffffff


	//   ....[59]....
        /*0818*/ 	.word	0xffffffff


	//   ....[60]....
        /*081c*/ 	.word	0xffffffff


	//   ....[61]....
        /*0820*/ 	.word	0xffffffff


	//   ....[62]....
        /*0824*/ 	.word	0xffffffff


	//   ....[63]....
        /*0828*/ 	.word	0xffffffff


	//   ....[64]....
        /*082c*/ 	.word	0xffffffff


	//   ....[65]....
        /*0830*/ 	.word	0xffffffff


	//   ....[66]....
        /*0834*/ 	.word	0xffffffff


	//   ....[67]....
        /*0838*/ 	.word	0xffffffff


	//   ....[68]....
        /*083c*/ 	.word	0xffffffff


	//   ....[69]....
        /*0840*/ 	.word	0xffffffff


	//   ....[70]....
        /*0844*/ 	.word	0xffffffff


	//   ....[71]....
        /*0848*/ 	.word	0xffffffff


	//   ....[72]....
        /*084c*/ 	.word	0xffffffff


	//   ....[73]....
        /*0850*/ 	.word	0xffffffff


	//   ....[74]....
        /*0854*/ 	.word	0xffffffff


	//   ....[75]....
        /*0858*/ 	.word	0xffffffff


	//   ....[76]....
        /*085c*/ 	.word	0xffffffff


	//   ....[77]....
        /*0860*/ 	.word	0xffffffff


	//   ....[78]....
        /*0864*/ 	.word	0xffffffff


	//   ....[79]....
        /*0868*/ 	.word	0xffffffff


	//   ....[80]....
        /*086c*/ 	.word	0xffffffff


	//   ....[81]....
        /*0870*/ 	.word	0xffffffff


	//   ....[82]....
        /*0874*/ 	.word	0xffffffff


	//   ....[83]....
        /*0878*/ 	.word	0xffffffff


	//   ....[84]....
        /*087c*/ 	.word	0xffffffff


	//   ....[85]....
        /*0880*/ 	.word	0xffffffff


	//   ....[86]....
        /*0884*/ 	.word	0xffffffff


	//   ....[87]....
        /*0888*/ 	.word	0xffffffff


	//   ....[88]....
        /*088c*/ 	.word	0xffffffff


	//   ....[89]....
        /*0890*/ 	.word	0xffffffff


	//   ....[90]....
        /*0894*/ 	.word	0xffffffff


	//   ....[91]....
        /*0898*/ 	.word	0xffffffff


	//   ....[92]....
        /*089c*/ 	.word	0xffffffff


	//   ....[93]....
        /*08a0*/ 	.word	0xffffffff


	//   ....[94]....
        /*08a4*/ 	.word	0xffffffff


	//   ....[95]....
        /*08a8*/ 	.word	0xffffffff


	//   ....[96]....
        /*08ac*/ 	.word	0xffffffff


	//   ....[97]....
        /*08b0*/ 	.word	0xffffffff


	//   ....[98]....
        /*08b4*/ 	.word	0xffffffff


	//   ....[99]....
        /*08b8*/ 	.word	0xffffffff


	//   ....[100]....
        /*08bc*/ 	.word	0xffffffff


	//   ....[101]....
        /*08c0*/ 	.word	0xffffffff


	//   ....[102]....
        /*08c4*/ 	.word	0xffffffff


	//   ....[103]....
        /*08c8*/ 	.word	0xffffffff


	//   ....[104]....
        /*08cc*/ 	.word	0xffffffff


	//   ....[105]....
        /*08d0*/ 	.word	0xffffffff


	//   ....[106]....
        /*08d4*/ 	.word	0xffffffff


	//   ....[107]....
        /*08d8*/ 	.word	0xffffffff


	//   ....[108]....
        /*08dc*/ 	.word	0xffffffff


	//   ....[109]....
        /*08e0*/ 	.word	0xffffffff


	//   ....[110]....
        /*08e4*/ 	.word	0xffffffff


	//   ....[111]....
        /*08e8*/ 	.word	0xffffffff


	//   ....[112]....
        /*08ec*/ 	.word	0xffffffff


	//   ....[113]....
        /*08f0*/ 	.word	0xffffffff


	//   ....[114]....
        /*08f4*/ 	.word	0xffffffff


	//   ....[115]....
        /*08f8*/ 	.word	0xffffffff


	//   ....[116]....
        /*08fc*/ 	.word	0xffffffff


	//   ....[117]....
        /*0900*/ 	.word	0xffffffff


	//   ....[118]....
        /*0904*/ 	.word	0xffffffff


	//   ....[119]....
        /*0908*/ 	.word	0xffffffff


	//   ....[120]....
        /*090c*/ 	.word	0xffffffff


	//   ....[121]....
        /*0910*/ 	.word	0xffffffff


	//   ....[122]....
        /*0914*/ 	.word	0x0500000f


	//   ....[123]....
        /*0918*/ 	.word	0x0500000f


	//   ....[124]....
        /*091c*/ 	.word	0x0500000f


	//   ....[125]....
        /*0920*/ 	.word	0x0500000f


	//   ....[126]....
        /*0924*/ 	.word	0x0500000f


	//   ....[127]....
        /*0928*/ 	.word	0x0500000f


	//   ....[128]....
        /*092c*/ 	.word	0x0500000f


	//   ....[129]....
        /*0930*/ 	.word	0x0500000f


	//   ....[130]....
        /*0934*/ 	.word	0x0500000f


	//   ....[131]....
        /*0938*/ 	.word	0x0500000f


	//   ....[132]....
        /*093c*/ 	.word	0x0500000f


	//   ....[133]....
        /*0940*/ 	.word	0x0500000f


	//   ....[134]....
        /*0944*/ 	.word	0x0500000f


	//   ....[135]....
        /*0948*/ 	.word	0x0500000f


	//   ....[136]....
        /*094c*/ 	.word	0x0500000f


	//   ....[137]....
        /*0950*/ 	.word	0x0500000f


	//   ....[138]....
        /*0954*/ 	.word	0x0500000f


	//   ....[139]....
        /*0958*/ 	.word	0x0500000f


	//   ....[140]....
        /*095c*/ 	.word	0x0500000f


	//   ....[141]....
        /*0960*/ 	.word	0x0500000f


	//   ....[142]....
        /*0964*/ 	.word	0x0500000f


	//   ....[143]....
        /*0968*/ 	.word	0x0500000f


	//   ....[144]....
        /*096c*/ 	.word	0x0500000f


	//   ....[145]....
        /*0970*/ 	.word	0x0500000f


	//   ....[146]....
        /*0974*/ 	.word	0x0500000f


	//   ....[147]....
        /*0978*/ 	.word	0x0500000f


	//   ....[148]....
        /*097c*/ 	.word	0x0500000f


	//   ....[149]....
        /*0980*/ 	.word	0x0500000f


	//   ....[150]....
        /*0984*/ 	.word	0x0500000f


	//   ....[151]....
        /*0988*/ 	.word	0x0500000f


	//   ....[152]....
        /*098c*/ 	.word	0x0500000f


	//   ....[153]....
        /*0990*/ 	.word	0x0500000f


	//   ....[154]....
        /*0994*/ 	.word	0x0500000f


	//   ....[155]....
        /*0998*/ 	.word	0x0500000f


	//   ....[156]....
        /*099c*/ 	.word	0x0500000f


	//   ....[157]....
        /*09a0*/ 	.word	0x0500000f


	//   ....[158]....
        /*09a4*/ 	.word	0x0500000f


	//   ....[159]....
        /*09a8*/ 	.word	0x0500000f


	//   ....[160]....
        /*09ac*/ 	.word	0x0500000f


	//   ....[161]....
        /*09b0*/ 	.word	0x0500000f


	//   ....[162]....
        /*09b4*/ 	.word	0x0500000f


	//   ....[163]....
        /*09b8*/ 	.word	0x0500000f


	//   ....[164]....
        /*09bc*/ 	.word	0x0500000f


	//   ....[165]....
        /*09c0*/ 	.word	0x0500000f


	//   ....[166]....
        /*09c4*/ 	.word	0x0500000f


	//   ....[167]....
        /*09c8*/ 	.word	0x0500000f


	//   ....[168]....
        /*09cc*/ 	.word	0x0500000f


	//   ....[169]....
        /*09d0*/ 	.word	0x0500000f


	//   ....[170]....
        /*09d4*/ 	.word	0x0500000f


	//   ....[171]....
        /*09d8*/ 	.word	0x0500000f


	//   ....[172]....
        /*09dc*/ 	.word	0x0500000f


	//   ....[173]....
        /*09e0*/ 	.word	0x0500000f


	//----- nvinfo : EIATTR_COOP_GROUP_INSTR_OFFSETS
	.align		4
.L_511:
        /*09e4*/ 	.byte	0x04, 0x28
        /*09e6*/ 	.short	(.L_513 - .L_512)


	//   ....[0]....
.L_512:
        /*09e8*/ 	.word	0x00000060


	//   ....[1]....
        /*09ec*/ 	.word	0x000001a0


	//   ....[2]....
        /*09f0*/ 	.word	0x000001f0


	//   ....[3]....
        /*09f4*/ 	.word	0x00000420


	//   ....[4]....
        /*09f8*/ 	.word	0x00000580


	//   ....[5]....
        /*09fc*/ 	.word	0x000006a0


	//   ....[6]....
        /*0a00*/ 	.word	0x00000800


	//   ....[7]....
        /*0a04*/ 	.word	0x0000b570


	//   ....[8]....
        /*0a08*/ 	.word	0x0000bc70


	//   ....[9]....
        /*0a0c*/ 	.word	0x0000bc80


	//   ....[10]....
        /*0a10*/ 	.word	0x0000bc90


	//   ....[11]....
        /*0a14*/ 	.word	0x0000bca0


	//   ....[12]....
        /*0a18*/ 	.word	0x0000c520


	//   ....[13]....
        /*0a1c*/ 	.word	0x0000c530


	//   ....[14]....
        /*0a20*/ 	.word	0x0000c540


	//   ....[15]....
        /*0a24*/ 	.word	0x0000c550


	//   ....[16]....
        /*0a28*/ 	.word	0x0000f640


	//   ....[17]....
        /*0a2c*/ 	.word	0x0000f650


	//   ....[18]....
        /*0a30*/ 	.word	0x0000f660


	//   ....[19]....
        /*0a34*/ 	.word	0x0000f670


	//   ....[20]....
        /*0a38*/ 	.word	0x0000fcf0


	//   ....[21]....
        /*0a3c*/ 	.word	0x0000fd00


	//   ....[22]....
        /*0a40*/ 	.word	0x0000fd10


	//   ....[23]....
        /*0a44*/ 	.word	0x0000fd20


	//   ....[24]....
        /*0a48*/ 	.word	0x00013b40


	//   ....[25]....
        /*0a4c*/ 	.word	0x000140b0


	//   ....[26]....
        /*0a50*/ 	.word	0x00014d50


	//   ....[27]....
        /*0a54*/ 	.word	0x00014e60


	//   ....[28]....
        /*0a58*/ 	.word	0x000153b0


	//   ....[29]....
        /*0a5c*/ 	.word	0x00015480


	//   ....[30]....
        /*0a60*/ 	.word	0x000178f0


	//   ....[31]....
        /*0a64*/ 	.word	0x00018200


	//   ....[32]....
        /*0a68*/ 	.word	0x00018b40


	//   ....[33]....
        /*0a6c*/ 	.word	0x00018c00


	//   ....[34]....
        /*0a70*/ 	.word	0x00018df0


	//   ....[35]....
        /*0a74*/ 	.word	0x00018f20


	//   ....[36]....
        /*0a78*/ 	.word	0x0001b290


	//   ....[37]....
        /*0a7c*/ 	.word	0x0001b2b0


	//   ....[38]....
        /*0a80*/ 	.word	0x0001b6c0


	//   ....[39]....
        /*0a84*/ 	.word	0x0001b730


	//   ....[40]....
        /*0a88*/ 	.word	0x0001d840


	//   ....[41]....
        /*0a8c*/ 	.word	0x0001db20


	//   ....[42]....
        /*0a90*/ 	.word	0x0001eb20


	//   ....[43]....
        /*0a94*/ 	.word	0x0001eb70


	//   ....[44]....
        /*0a98*/ 	.word	0x0001eef0


	//   ....[45]....
        /*0a9c*/ 	.word	0x0001ef60


	//   ....[46]....
        /*0aa0*/ 	.word	0x0001feb0


	//   ....[47]....
        /*0aa4*/ 	.word	0x0001fef0


	//   ....[48]....
        /*0aa8*/ 	.word	0x0001fff0


	//   ....[49]....
        /*0aac*/ 	.word	0x00020220


	//   ....[50]....
        /*0ab0*/ 	.word	0x000211f0


	//   ....[51]....
        /*0ab4*/ 	.word	0x00021230


	//   ....[52]....
        /*0ab8*/ 	.word	0x00021270


	//   ....[53]....
        /*0abc*/ 	.word	0x000212b0


	//   ....[54]....
        /*0ac0*/ 	.word	0x00021850


	//   ....[55]....
        /*0ac4*/ 	.word	0x00021860


	//   ....[56]....
        /*0ac8*/ 	.word	0x00021930


	//   ....[57]....
        /*0acc*/ 	.word	0x00021950


	//   ....[58]....
        /*0ad0*/ 	.word	0x00021a20


	//   ....[59]....
        /*0ad4*/ 	.word	0x00021a40


	//   ....[60]....
        /*0ad8*/ 	.word	0x00021b20


	//   ....[61]....
        /*0adc*/ 	.word	0x00021b40


	//   ....[62]....
        /*0ae0*/ 	.word	0x000223a0


	//   ....[63]....
        /*0ae4*/ 	.word	0x000223c0


	//   ....[64]....
        /*0ae8*/ 	.word	0x00022490


	//   ....[65]....
        /*0aec*/ 	.word	0x000224b0


	//   ....[66]....
        /*0af0*/ 	.word	0x00022580


	//   ....[67]....
        /*0af4*/ 	.word	0x000225a0


	//   ....[68]....
        /*0af8*/ 	.word	0x00022680


	//   ....[69]....
        /*0afc*/ 	.word	0x000226a0


	//   ....[70]....
        /*0b00*/ 	.word	0x00022800


	//   ....[71]....
        /*0b04*/ 	.word	0x000229e0


	//   ....[72]....
        /*0b08*/ 	.word	0x00022a10


	//   ....[73]....
        /*0b0c*/ 	.word	0x00022a40


	//   ....[74]....
        /*0b10*/ 	.word	0x00022a70


	//   ....[75]....
        /*0b14*/ 	.word	0x00022aa0


	//   ....[76]....
        /*0b18*/ 	.word	0x00022ad0


	//   ....[77]....
        /*0b1c*/ 	.word	0x00022c50


	//   ....[78]....
        /*0b20*/ 	.word	0x00022c80


	//   ....[79]....
        /*0b24*/ 	.word	0x00022cb0


	//   ....[80]....
        /*0b28*/ 	.word	0x00022ce0


	//   ....[81]....
        /*0b2c*/ 	.word	0x00022d10


	//   ....[82]....
        /*0b30*/ 	.word	0x00022d40


	//   ....[83]....
        /*0b34*/ 	.word	0x00022df0


	//   ....[84]....
        /*0b38*/ 	.word	0x00022e50


	//   ....[85]....
        /*0b3c*/ 	.word	0x00022ee0


	//   ....[86]....
        /*0b40*/ 	.word	0x00024100


	//   ....[87]....
        /*0b44*/ 	.word	0x00025ec0


	//   ....[88]....
        /*0b48*/ 	.word	0x00026b10


	//   ....[89]....
        /*0b4c*/ 	.word	0x00026b30


	//   ....[90]....
        /*0b50*/ 	.word	0x00026c00


	//   ....[91]....
        /*0b54*/ 	.word	0x00026c10


	//   ....[92]....
        /*0b58*/ 	.word	0x00026cb0


	//   ....[93]....
        /*0b5c*/ 	.word	0x00026cc0


	//   ....[94]....
        /*0b60*/ 	.word	0x00026d60


	//   ....[95]....
        /*0b64*/ 	.word	0x00026d70


	//   ....[96]....
        /*0b68*/ 	.word	0x00026e10


	//   ....[97]....
        /*0b6c*/ 	.word	0x00026e20


	//   ....[98]....
        /*0b70*/ 	.word	0x00026ec0


	//   ....[99]....
        /*0b74*/ 	.word	0x00026ed0


	//   ....[100]....
        /*0b78*/ 	.word	0x00026f70


	//   ....[101]....
        /*0b7c*/ 	.word	0x00026f80


	//   ....[102]....
        /*0b80*/ 	.word	0x00026fd0


	//   ....[103]....
        /*0b84*/ 	.word	0x00027010


	//   ....[104]....
        /*0b88*/ 	.word	0x00029d70


	//   ....[105]....
        /*0b8c*/ 	.word	0x00029da0


	//   ....[106]....
        /*0b90*/ 	.word	0x00029db0


	//   ....[107]....
        /*0b94*/ 	.word	0x00029de0


	//   ....[108]....
        /*0b98*/ 	.word	0x00029e10


	//   ....[109]....
        /*0b9c*/ 	.word	0x00029e40


	//   ....[110]....
        /*0ba0*/ 	.word	0x00029e70


	//   ....[111]....
        /*0ba4*/ 	.word	0x00029e80


	//   ....[112]....
        /*0ba8*/ 	.word	0x0002a010


	//   ....[113]....
        /*0bac*/ 	.word	0x0002a050


	//   ....[114]....
        /*0bb0*/ 	.word	0x0002a080


	//   ....[115]....
        /*0bb4*/ 	.word	0x0002a0b0


	//   ....[116]....
        /*0bb8*/ 	.word	0x0002a0e0


	//   ....[117]....
        /*0bbc*/ 	.word	0x0002a110


	//   ....[118]....
        /*0bc0*/ 	.word	0x0002a1d0


	//   ....[119]....
        /*0bc4*/ 	.word	0x0002a1f0


	//   ....[120]....
        /*0bc8*/ 	.word	0x0002a260


	//   ....[121]....
        /*0bcc*/ 	.word	0x0002a940


	//   ....[122]....
        /*0bd0*/ 	.word	0x0002ad80


	//   ....[123]....
        /*0bd4*/ 	.word	0x0002ae10


	//   ....[124]....
        /*0bd8*/ 	.word	0x0002ae60


	//   ....[125]....
        /*0bdc*/ 	.word	0x0002aeb0


	//   ....[126]....
        /*0be0*/ 	.word	0x0002af40


	//   ....[127]....
        /*0be4*/ 	.word	0x0002afd0


	//   ....[128]....
        /*0be8*/ 	.word	0x0002b020


	//   ....[129]....
        /*0bec*/ 	.word	0x0002b070


	//   ....[130]....
        /*0bf0*/ 	.word	0x0002b160


	//   ....[131]....
        /*0bf4*/ 	.word	0x0002b1f0


	//   ....[132]....
        /*0bf8*/ 	.word	0x0002b250


	//   ....[133]....
        /*0bfc*/ 	.word	0x0002b2b0


	//   ....[134]....
        /*0c00*/ 	.word	0x0002b340


	//   ....[135]....
        /*0c04*/ 	.word	0x0002b3d0


	//   ....[136]....
        /*0c08*/ 	.word	0x0002b430


	//   ....[137]....
        /*0c0c*/ 	.word	0x0002b490


	//   ....[138]....
        /*0c10*/ 	.word	0x0002b820


	//   ....[139]....
        /*0c14*/ 	.word	0x0002bb20


	//   ....[140]....
        /*0c18*/ 	.word	0x0002bca0


	//   ....[141]....
        /*0c1c*/ 	.word	0x0002bcf0


	//   ....[142]....
        /*0c20*/ 	.word	0x0002be70


	//   ....[143]....
        /*0c24*/ 	.word	0x0002bec0


	//   ....[144]....
        /*0c28*/ 	.word	0x0002bff0


	//   ....[145]....
        /*0c2c*/ 	.word	0x0002c040


	//   ....[146]....
        /*0c30*/ 	.word	0x0002c170


	//   ....[147]....
        /*0c34*/ 	.word	0x0002c1c0


	//   ....[148]....
        /*0c38*/ 	.word	0x0002c2f0


	//   ....[149]....
        /*0c3c*/ 	.word	0x0002c340


	//   ....[150]....
        /*0c40*/ 	.word	0x0002c470


	//   ....[151]....
        /*0c44*/ 	.word	0x0002c4c0


	//   ....[152]....
        /*0c48*/ 	.word	0x0002c5f0


	//   ....[153]....
        /*0c4c*/ 	.word	0x0002c640


	//   ....[154]....
        /*0c50*/ 	.word	0x0002c750


	//   ....[155]....
        /*0c54*/ 	.word	0x0002c7a0


	//   ....[156]....
        /*0c58*/ 	.word	0x0002cad0


	//   ....[157]....
        /*0c5c*/ 	.word	0x0002cb80


	//   ....[158]....
        /*0c60*/ 	.word	0x0002cc90


	//   ....[159]....
        /*0c64*/ 	.word	0x0002cd20


	//   ....[160]....
        /*0c68*/ 	.word	0x0002cda0


	//   ....[161]....
        /*0c6c*/ 	.word	0x0002ce20


	//   ....[162]....
        /*0c70*/ 	.word	0x0002cea0


	//   ....[163]....
        /*0c74*/ 	.word	0x0002cf30


	//   ....[164]....
        /*0c78*/ 	.word	0x0002cfd0


	//   ....[165]....
        /*0c7c*/ 	.word	0x0002d090


	//   ....[166]....
        /*0c80*/ 	.word	0x0002d110


	//   ....[167]....
        /*0c84*/ 	.word	0x0002d190


	//   ....[168]....
        /*0c88*/ 	.word	0x0002d210


	//   ....[169]....
        /*0c8c*/ 	.word	0x0002d2a0


	//   ....[170]....
        /*0c90*/ 	.word	0x0002d320


	//   ....[171]....
        /*0c94*/ 	.word	0x0002d3c0


	//   ....[172]....
        /*0c98*/ 	.word	0x0002d450


	//   ....[173]....
        /*0c9c*/ 	.word	0x0002d580


	//----- nvinfo : EIATTR_REG_RECONFIG
	.align		4
.L_513:
        /*0ca0*/ 	.byte	0x01, 0x54
	.zero		2


	//----- nvinfo : EIATTR_SYSCALL_OFFSETS
	.align		4
        /*0ca4*/ 	.byte	0x04, 0x46
        /*0ca6*/ 	.short	(.L_515 - .L_514)


	//   ....[0]....
.L_514:
        /*0ca8*/ 	.word	0x00001dd0


	//   ....[1]....
        /*0cac*/ 	.word	0x00001f20


	//   ....[2]....
        /*0cb0*/ 	.word	0x0000b710


	//   ....[3]....
        /*0cb4*/ 	.word	0x0000ba30


	//   ....[4]....
        /*0cb8*/ 	.word	0x00025af0


	//   ....[5]....
        /*0cbc*/ 	.word	0x00025c40


	//   ....[6]....
        /*0cc0*/ 	.word	0x00025d30


	//   ....[7]....
        /*0cc4*/ 	.word	0x00026650


	//----- nvinfo : EIATTR_MBARRIER_INSTR_OFFSETS
	.align		4
.L_515:
        /*0cc8*/ 	.byte	0x04, 0x39
        /*0cca*/ 	.short	(.L_517 - .L_516)


	//   ....[0]....
.L_516:
        /*0ccc*/ 	.word	0x000002d0
        /*0cd0*/ 	.word	0x000000ff
        /*0cd4*/ 	.word	0x0002a800
        /*0cd8*/ 	.short	0x0100
        /*0cda*/ 	.byte	0x08
	.zero		1


	//   ....[1]....
        /*0cdc*/ 	.word	0x000002e0
        /*0ce0*/ 	.word	0x000000ff
        /*0ce4*/ 	.word	0x0002a820
        /*0ce8*/ 	.short	0x0100
        /*0cea*/ 	.byte	0x08
	.zero		1


	//   ....[2]....
        /*0cec*/ 	.word	0x000003d0
        /*0cf0*/ 	.word	0x000000ff
        /*0cf4*/ 	.word	0x0002a830
        /*0cf8*/ 	.short	0x0100
        /*0cfa*/ 	.byte	0x08
	.zero		1


	//   ....[3]....
        /*0cfc*/ 	.word	0x000003e0
        /*0d00*/ 	.word	0x000000ff
        /*0d04*/ 	.word	0x0002a840
        /*0d08*/ 	.short	0x0100
        /*0d0a*/ 	.byte	0x08
	.zero		1


	//   ....[4]....
        /*0d0c*/ 	.word	0x000003f0
        /*0d10*/ 	.word	0x000000ff
        /*0d14*/ 	.word	0x0002a838
        /*0d18*/ 	.short	0x0100
        /*0d1a*/ 	.byte	0x08
	.zero		1


	//   ....[5]....
        /*0d1c*/ 	.word	0x00000400
        /*0d20*/ 	.word	0x000000ff
        /*0d24*/ 	.word	0x0002a848
        /*0d28*/ 	.short	0x0100
        /*0d2a*/ 	.byte	0x08
	.zero		1


	//   ....[6]....
        /*0d2c*/ 	.word	0x00000530
        /*0d30*/ 	.word	0x000000ff
        /*0d34*/ 	.word	0x0002a850
        /*0d38*/ 	.short	0x0100
        /*0d3a*/ 	.byte	0x08
	.zero		1


	//   ....[7]....
        /*0d3c*/ 	.word	0x00000540
        /*0d40*/ 	.word	0x000000ff
        /*0d44*/ 	.word	0x0002a860
        /*0d48*/ 	.short	0x0100
        /*0d4a*/ 	.byte	0x08
	.zero		1


	//   ....[8]....
        /*0d4c*/ 	.word	0x00000550
        /*0d50*/ 	.word	0x000000ff
        /*0d54*/ 	.word	0x0002a858
        /*0d58*/ 	.short	0x0100
        /*0d5a*/ 	.byte	0x08
	.zero		1


	//   ....[9]....
        /*0d5c*/ 	.word	0x00000560
        /*0d60*/ 	.word	0x000000ff
        /*0d64*/ 	.word	0x0002a868
        /*0d68*/ 	.short	0x0100
        /*0d6a*/ 	.byte	0x08
	.zero		1


	//   ....[10]....
        /*0d6c*/ 	.word	0x00000650
        /*0d70*/ 	.word	0x000000ff
        /*0d74*/ 	.word	0x0002a870
        /*0d78*/ 	.short	0x0100
        /*0d7a*/ 	.byte	0x06
	.zero		1


	//   ....[11]....
        /*0d7c*/ 	.word	0x00000660
        /*0d80*/ 	.word	0x000000ff
        /*0d84*/ 	.word	0x0002a880
        /*0d88*/ 	.short	0x0100
        /*0d8a*/ 	.byte	0x06
	.zero		1


	//   ....[12]....
        /*0d8c*/ 	.word	0x00000670
        /*0d90*/ 	.word	0x000000ff
        /*0d94*/ 	.word	0x0002a878
        /*0d98*/ 	.short	0x0100
        /*0d9a*/ 	.byte	0x06
	.zero		1


	//   ....[13]....
        /*0d9c*/ 	.word	0x00000680
        /*0da0*/ 	.word	0x000000ff
        /*0da4*/ 	.word	0x0002a888
        /*0da8*/ 	.short	0x0100
        /*0daa*/ 	.byte	0x06
	.zero		1


	//   ....[14]....
        /*0dac*/ 	.word	0x000007b0
        /*0db0*/ 	.word	0x000000ff
        /*0db4*/ 	.word	0x0002a890
        /*0db8*/ 	.short	0x0100
        /*0dba*/ 	.byte	0x08
	.zero		1


	//   ....[15]....
        /*0dbc*/ 	.word	0x000007c0
        /*0dc0*/ 	.word	0x000000ff
        /*0dc4*/ 	.word	0x0002a8a0
        /*0dc8*/ 	.short	0x0100
        /*0dca*/ 	.byte	0x08
	.zero		1


	//   ....[16]....
        /*0dcc*/ 	.word	0x000007d0
        /*0dd0*/ 	.word	0x000000ff
        /*0dd4*/ 	.word	0x0002a898
        /*0dd8*/ 	.short	0x0100
        /*0dda*/ 	.byte	0x08
	.zero		1


	//   ....[17]....
        /*0ddc*/ 	.word	0x000007e0
        /*0de0*/ 	.word	0x000000ff
        /*0de4*/ 	.word	0x0002a8a8
        /*0de8*/ 	.short	0x0100
        /*0dea*/ 	.byte	0x08
	.zero		1


	//   ....[18]....
        /*0dec*/ 	.word	0x00000910
        /*0df0*/ 	.word	0x000000ff
        /*0df4*/ 	.word	0x0002a8b0
        /*0df8*/ 	.short	0x0100
        /*0dfa*/ 	.byte	0x08
	.zero		1


	//   ....[19]....
        /*0dfc*/ 	.word	0x00000920
        /*0e00*/ 	.word	0x000000ff
        /*0e04*/ 	.word	0x0002a8c0
        /*0e08*/ 	.short	0x0100
        /*0e0a*/ 	.byte	0x08
	.zero		1


	//   ....[20]....
        /*0e0c*/ 	.word	0x00000930
        /*0e10*/ 	.word	0x000000ff
        /*0e14*/ 	.word	0x0002a8b8
        /*0e18*/ 	.short	0x0100
        /*0e1a*/ 	.byte	0x08
	.zero		1


	//   ....[21]....
        /*0e1c*/ 	.word	0x00000940
        /*0e20*/ 	.word	0x000000ff
        /*0e24*/ 	.word	0x0002a8c8
        /*0e28*/ 	.short	0x0100
        /*0e2a*/ 	.byte	0x08
	.zero		1


	//   ....[22]....
        /*0e2c*/ 	.word	0x00003b70
        /*0e30*/ 	.word	0x00000003
        /*0e34*/ 	.word	0x0002a890
        /*0e38*/ 	.short	0x010a
        /*0e3a*/ 	.byte	0x3f
	.zero		1


	//   ....[23]....
        /*0e3c*/ 	.word	0x00007200
        /*0e40*/ 	.word	0x00000003
        /*0e44*/ 	.word	0x0002a890
        /*0e48*/ 	.short	0x010a
        /*0e4a*/ 	.byte	0x3f
	.zero		1


	//   ....[24]....
        /*0e4c*/ 	.word	0x0000a540
        /*0e50*/ 	.word	0x00000003
        /*0e54*/ 	.word	0x0002a890
        /*0e58*/ 	.short	0x010a
        /*0e5a*/ 	.byte	0x3f
	.zero		1


	//   ....[25]....
        /*0e5c*/ 	.word	0x0000a930
        /*0e60*/ 	.word	0x0000001c
        /*0e64*/ 	.word	0x00000000
        /*0e68*/ 	.short	0x0101
        /*0e6a*/ 	.byte	0x3f
	.zero		1


	//   ....[26]....
        /*0e6c*/ 	.word	0x0000a970
        /*0e70*/ 	.word	0x00000003
        /*0e74*/ 	.word	0x0002a8b0
        /*0e78*/ 	.short	0x010a
        /*0e7a*/ 	.byte	0x3f
	.zero		1


	//   ....[27]....
        /*0e7c*/ 	.word	0x0000ae20
        /*0e80*/ 	.word	0x00000003
        /*0e84*/ 	.word	0x00000000
        /*0e88*/ 	.short	0x0101
        /*0e8a*/ 	.byte	0x3f
	.zero		1


	//   ....[28]....
        /*0e8c*/ 	.word	0x0000b790
        /*0e90*/ 	.word	0x00000010
        /*0e94*/ 	.word	0x0002a800
        /*0e98*/ 	.short	0x010a
        /*0e9a*/ 	.byte	0x3f
	.zero		1


	//   ....[29]....
        /*0e9c*/ 	.word	0x0000b7e0
        /*0ea0*/ 	.word	0x00000010
        /*0ea4*/ 	.word	0x0002a800
        /*0ea8*/ 	.short	0x010a
        /*0eaa*/ 	.byte	0x3f
	.zero		1


	//   ....[30]....
        /*0eac*/ 	.word	0x0000cc20
        /*0eb0*/ 	.word	0x00000010
        /*0eb4*/ 	.word	0x0002a800
        /*0eb8*/ 	.short	0x010a
        /*0eba*/ 	.byte	0x3f
	.zero		1


	//   ....[31]....
        /*0ebc*/ 	.word	0x00010180
        /*0ec0*/ 	.word	0x00000010
        /*0ec4*/ 	.word	0x0002a800
        /*0ec8*/ 	.short	0x010a
        /*0eca*/ 	.byte	0x3f
	.zero		1


	//   ....[32]....
        /*0ecc*/ 	.word	0x00012d20
        /*0ed0*/ 	.word	0x00000015
        /*0ed4*/ 	.word	0x0002a830
        /*0ed8*/ 	.short	0x010a
        /*0eda*/ 	.byte	0x3f
	.zero		1


	//   ....[33]....
        /*0edc*/ 	.word	0x00012d90
        /*0ee0*/ 	.word	0x00000015
        /*0ee4*/ 	.word	0x0002a830
        /*0ee8*/ 	.short	0x010a
        /*0eea*/ 	.byte	0x3f
	.zero		1


	//   ....[34]....
        /*0eec*/ 	.word	0x00013760
        /*0ef0*/ 	.word	0x00000015
        /*0ef4*/ 	.word	0x00000000
        /*0ef8*/ 	.short	0x0101
        /*0efa*/ 	.byte	0x3f
	.zero		1


	//   ....[35]....
        /*0efc*/ 	.word	0x000162b0
        /*0f00*/ 	.word	0x00000015
        /*0f04*/ 	.word	0x0002a830
        /*0f08*/ 	.short	0x010a
        /*0f0a*/ 	.byte	0x3f
	.zero		1


	//   ....[36]....
        /*0f0c*/ 	.word	0x00016320
        /*0f10*/ 	.word	0x00000015
        /*0f14*/ 	.word	0x0002a830
        /*0f18*/ 	.short	0x010a
        /*0f1a*/ 	.byte	0x3f
	.zero		1


	//   ....[37]....
        /*0f1c*/ 	.word	0x00016ea0
        /*0f20*/ 	.word	0x0000000c
        /*0f24*/ 	.word	0x0002a850
        /*0f28*/ 	.short	0x010a
        /*0f2a*/ 	.byte	0x3f
	.zero		1


	//   ....[38]....
        /*0f2c*/ 	.word	0x00016f40
        /*0f30*/ 	.word	0x0000000c
        /*0f34*/ 	.word	0x0002a850
        /*0f38*/ 	.short	0x010a
        /*0f3a*/ 	.byte	0x3f
	.zero		1


	//   ....[39]....
        /*0f3c*/ 	.word	0x00017900
        /*0f40*/ 	.word	0x0000000a
        /*0f44*/ 	.word	0x00000000
        /*0f48*/ 	.short	0x0101
        /*0f4a*/ 	.byte	0x3f
	.zero		1


	//   ....[40]....
        /*0f4c*/ 	.word	0x000186e0
        /*0f50*/ 	.word	0x00000068
        /*0f54*/ 	.word	0x00000000
        /*0f58*/ 	.short	0x0101
        /*0f5a*/ 	.byte	0x3f
	.zero		1


	//   ....[41]....
        /*0f5c*/ 	.word	0x00019ce0
        /*0f60*/ 	.word	0x00000005
        /*0f64*/ 	.word	0x0002a830
        /*0f68*/ 	.short	0x010a
        /*0f6a*/ 	.byte	0x3f
	.zero		1


	//   ....[42]....
        /*0f6c*/ 	.word	0x00019d50
        /*0f70*/ 	.word	0x00000005
        /*0f74*/ 	.word	0x0002a830
        /*0f78*/ 	.short	0x010a
        /*0f7a*/ 	.byte	0x3f
	.zero		1


	//   ....[43]....
        /*0f7c*/ 	.word	0x0001a8d0
        /*0f80*/ 	.word	0x000000c6
        /*0f84*/ 	.word	0x0002a850
        /*0f88*/ 	.short	0x010a
        /*0f8a*/ 	.byte	0x3f
	.zero		1


	//   ....[44]....
        /*0f8c*/ 	.word	0x0001a920
        /*0f90*/ 	.word	0x000000c6
        /*0f94*/ 	.word	0x0002a850
        /*0f98*/ 	.short	0x010a
        /*0f9a*/ 	.byte	0x3f
	.zero		1


	//   ....[45]....
        /*0f9c*/ 	.word	0x0001bcb0
        /*0fa0*/ 	.word	0x00000015
        /*0fa4*/ 	.word	0x00000000
        /*0fa8*/ 	.short	0x0101
        /*0faa*/ 	.byte	0x3f
	.zero		1


	//   ....[46]....
        /*0fac*/ 	.word	0x0001bd20
        /*0fb0*/ 	.word	0x000000c6
        /*0fb4*/ 	.word	0x00000000
        /*0fb8*/ 	.short	0x0101
        /*0fba*/ 	.byte	0x3f
	.zero		1


	//   ....[47]....
        /*0fbc*/ 	.word	0x0001c2e0
        /*0fc0*/ 	.word	0x00000006
        /*0fc4*/ 	.word	0x0002a830
        /*0fc8*/ 	.short	0x010a
        /*0fca*/ 	.byte	0x3f
	.zero		1


	//   ....[48]....
        /*0fcc*/ 	.word	0x0001c350
        /*0fd0*/ 	.word	0x00000006
        /*0fd4*/ 	.word	0x0002a830
        /*0fd8*/ 	.short	0x010a
        /*0fda*/ 	.byte	0x3f
	.zero		1


	//   ....[49]....
        /*0fdc*/ 	.word	0x0001ced0
        /*0fe0*/ 	.word	0x0000000c
        /*0fe4*/ 	.word	0x0002a850
        /*0fe8*/ 	.short	0x010a
        /*0fea*/ 	.byte	0x3f
	.zero		1


	//   ....[50]....
        /*0fec*/ 	.word	0x0001cf70
        /*0ff0*/ 	.word	0x0000000c
        /*0ff4*/ 	.word	0x0002a850
        /*0ff8*/ 	.short	0x010a
        /*0ffa*/ 	.byte	0x3f
	.zero		1


	//   ....[51]....
        /*0ffc*/ 	.word	0x0001d900
        /*1000*/ 	.word	0x00000005
        /*1004*/ 	.word	0x00000000
        /*1008*/ 	.short	0x0101
        /*100a*/ 	.byte	0x3f
	.zero		1


	//   ....[52]....
        /*100c*/ 	.word	0x0001f2d0
        /*1010*/ 	.word	0x00000015
        /*1014*/ 	.word	0x00000000
        /*1018*/ 	.short	0x0101
        /*101a*/ 	.byte	0x3f
	.zero		1


	//   ....[53]....
        /*101c*/ 	.word	0x0001fda0
        /*1020*/ 	.word	0x0000000b
        /*1024*/ 	.word	0x0002a850
        /*1028*/ 	.short	0x010a
        /*102a*/ 	.byte	0x3f
	.zero		1


	//   ....[54]....
        /*102c*/ 	.word	0x0001fe40
        /*1030*/ 	.word	0x0000000b
        /*1034*/ 	.word	0x0002a850
        /*1038*/ 	.short	0x010a
        /*103a*/ 	.byte	0x3f
	.zero		1


	//   ....[55]....
        /*103c*/ 	.word	0x00020310
        /*1040*/ 	.word	0x0000000b
        /*1044*/ 	.word	0x00000000
        /*1048*/ 	.short	0x0101
        /*104a*/ 	.byte	0x3f
	.zero		1


	//   ....[56]....
        /*104c*/ 	.word	0x00021840
        /*1050*/ 	.word	0x00000000
        /*1054*/ 	.word	0x00000000
        /*1058*/ 	.short	0x0101
        /*105a*/ 	.byte	0x3f
	.zero		1


	//   ....[57]....
        /*105c*/ 	.word	0x000241f0
        /*1060*/ 	.word	0x00000007
        /*1064*/ 	.word	0x0002a820
        /*1068*/ 	.short	0x010a
        /*106a*/ 	.byte	0x3f
	.zero		1


	//   ....[58]....
        /*106c*/ 	.word	0x000242d0
        /*1070*/ 	.word	0x00000007
        /*1074*/ 	.word	0x0002a8a0
        /*1078*/ 	.short	0x010a
        /*107a*/ 	.byte	0x3f
	.zero		1


	//   ....[59]....
        /*107c*/ 	.word	0x00024700
        /*1080*/ 	.word	0x00000007
        /*1084*/ 	.word	0x0002a8c0
        /*1088*/ 	.short	0x010a
        /*108a*/ 	.byte	0x3f
	.zero		1


	//   ....[60]....
        /*108c*/ 	.word	0x00024bd0
        /*1090*/ 	.word	0x00000008
        /*1094*/ 	.word	0x0002a8a0
        /*1098*/ 	.short	0x010a
        /*109a*/ 	.byte	0x3f
	.zero		1


	//   ....[61]....
        /*109c*/ 	.word	0x00024ff0
        /*10a0*/ 	.word	0x00000008
        /*10a4*/ 	.word	0x0002a8c0
        /*10a8*/ 	.short	0x010a
        /*10aa*/ 	.byte	0x3f
	.zero		1


	//   ....[62]....
        /*10ac*/ 	.word	0x00026160
        /*10b0*/ 	.word	0x00000000
        /*10b4*/ 	.word	0x0002a840
        /*10b8*/ 	.short	0x010a
        /*10ba*/ 	.byte	0x3f
	.zero		1


	//   ....[63]....
        /*10bc*/ 	.word	0x00027130
        /*10c0*/ 	.word	0x00000008
        /*10c4*/ 	.word	0x0002a800
        /*10c8*/ 	.short	0x0107
        /*10ca*/ 	.byte	0x3f
	.zero		1


	//   ....[64]....
        /*10cc*/ 	.word	0x00027230
        /*10d0*/ 	.word	0x00000002
        /*10d4*/ 	.word	0x0002a800
        /*10d8*/ 	.short	0x0101
        /*10da*/ 	.byte	0x3f
	.zero		1


	//   ....[65]....
        /*10dc*/ 	.word	0x00027250
        /*10e0*/ 	.word	0x00000002
        /*10e4*/ 	.word	0x0002a820
        /*10e8*/ 	.short	0x010a
        /*10ea*/ 	.byte	0x3f
	.zero		1


	//   ....[66]....
        /*10ec*/ 	.word	0x000275e0
        /*10f0*/ 	.word	0x00000003
        /*10f4*/ 	.word	0x0002a840
        /*10f8*/ 	.short	0x010a
        /*10fa*/ 	.byte	0x3f
	.zero		1


	//   ....[67]....
        /*10fc*/ 	.word	0x00027a90
        /*1100*/ 	.word	0x00000002
        /*1104*/ 	.word	0x0002a860
        /*1108*/ 	.short	0x010a
        /*110a*/ 	.byte	0x3f
	.zero		1


	//   ....[68]....
        /*110c*/ 	.word	0x000281a0
        /*1110*/ 	.word	0x00000003
        /*1114*/ 	.word	0x0002a840
        /*1118*/ 	.short	0x010a
        /*111a*/ 	.byte	0x3f
	.zero		1


	//   ....[69]....
        /*111c*/ 	.word	0x00028650
        /*1120*/ 	.word	0x00000002
        /*1124*/ 	.word	0x0002a860
        /*1128*/ 	.short	0x010a
        /*112a*/ 	.byte	0x3f
	.zero		1


	//   ....[70]....
        /*112c*/ 	.word	0x00028cb0
        /*1130*/ 	.word	0x00000003
        /*1134*/ 	.word	0x0002a840
        /*1138*/ 	.short	0x010a
        /*113a*/ 	.byte	0x3f
	.zero		1


	//   ....[71]....
        /*113c*/ 	.word	0x00029150
        /*1140*/ 	.word	0x00000002
        /*1144*/ 	.word	0x0002a860
        /*1148*/ 	.short	0x010a
        /*114a*/ 	.byte	0x3f
	.zero		1


	//   ....[72]....
        /*114c*/ 	.word	0x00029730
        /*1150*/ 	.word	0x00000000
        /*1154*/ 	.word	0x0002a860
        /*1158*/ 	.short	0x010a
        /*115a*/ 	.byte	0x3f
	.zero		1


	//   ....[73]....
        /*115c*/ 	.word	0x0002a8c0
        /*1160*/ 	.word	0x00000000
        /*1164*/ 	.word	0x0002a820
        /*1168*/ 	.short	0x010a
        /*116a*/ 	.byte	0x3f
	.zero		1


	//   ....[74]....
        /*116c*/ 	.word	0x0002aa70
        /*1170*/ 	.word	0x00000006
        /*1174*/ 	.word	0x00000000
        /*1178*/ 	.short	0x010a
        /*117a*/ 	.byte	0x3f
	.zero		1


	//   ....[75]....
        /*117c*/ 	.word	0x0002aae0
        /*1180*/ 	.word	0x00000007
        /*1184*/ 	.word	0x00000000
        /*1188*/ 	.short	0x010a
        /*118a*/ 	.byte	0x3f
	.zero		1


	//   ....[76]....
        /*118c*/ 	.word	0x0002ab50
        /*1190*/ 	.word	0x00000004
        /*1194*/ 	.word	0x00000000
        /*1198*/ 	.short	0x010a
        /*119a*/ 	.byte	0x3f
	.zero		1


	//   ....[77]....
        /*119c*/ 	.word	0x0002ab80
        /*11a0*/ 	.word	0x00000003
        /*11a4*/ 	.word	0x00000000
        /*11a8*/ 	.short	0x010a
        /*11aa*/ 	.byte	0x3f
	.zero		1


	//   ....[78]....
        /*11ac*/ 	.word	0x0002abe0
        /*11b0*/ 	.word	0x00000003
        /*11b4*/ 	.word	0x0002a890
        /*11b8*/ 	.short	0x010a
        /*11ba*/ 	.byte	0x3f
	.zero		1


	//   ....[79]....
        /*11bc*/ 	.word	0x0002ac30
        /*11c0*/ 	.word	0x00000003
        /*11c4*/ 	.word	0x0002a890
        /*11c8*/ 	.short	0x010a
        /*11ca*/ 	.byte	0x3f
	.zero		1


	//   ....[80]....
        /*11cc*/ 	.word	0x0002ac80
        /*11d0*/ 	.word	0x00000003
        /*11d4*/ 	.word	0x0002a890
        /*11d8*/ 	.short	0x010a
        /*11da*/ 	.byte	0x3f
	.zero		1


	//   ....[81]....
        /*11dc*/ 	.word	0x0002acd0
        /*11e0*/ 	.word	0x00000003
        /*11e4*/ 	.word	0x0002a8b0
        /*11e8*/ 	.short	0x010a
        /*11ea*/ 	.byte	0x3f
	.zero		1


	//   ....[82]....
        /*11ec*/ 	.word	0x0002b0b0
        /*11f0*/ 	.word	0x00000010
        /*11f4*/ 	.word	0x0002a800
        /*11f8*/ 	.short	0x010a
        /*11fa*/ 	.byte	0x3f
	.zero		1


	//   ....[83]....
        /*11fc*/ 	.word	0x0002b4c0
        /*1200*/ 	.word	0x00000010
        /*1204*/ 	.word	0x0002a800
        /*1208*/ 	.short	0x010a
        /*120a*/ 	.byte	0x3f
	.zero		1


	//   ....[84]....
        /*120c*/ 	.word	0x0002b510
        /*1210*/ 	.word	0x00000015
        /*1214*/ 	.word	0x0002a830
        /*1218*/ 	.short	0x010a
        /*121a*/ 	.byte	0x3f
	.zero		1


	//   ....[85]....
        /*121c*/ 	.word	0x0002b560
        /*1220*/ 	.word	0x00000015
        /*1224*/ 	.word	0x0002a830
        /*1228*/ 	.short	0x010a
        /*122a*/ 	.byte	0x3f
	.zero		1


	//   ....[86]....
        /*122c*/ 	.word	0x0002b5b0
        /*1230*/ 	.word	0x0000000c
        /*1234*/ 	.word	0x0002a850
        /*1238*/ 	.short	0x010a
        /*123a*/ 	.byte	0x3f
	.zero		1


	//   ....[87]....
        /*123c*/ 	.word	0x0002b600
        /*1240*/ 	.word	0x00000005
        /*1244*/ 	.word	0x0002a830
        /*1248*/ 	.short	0x010a
        /*124a*/ 	.byte	0x3f
	.zero		1


	//   ....[88]....
        /*124c*/ 	.word	0x0002b650
        /*1250*/ 	.word	0x000000c6
        /*1254*/ 	.word	0x0002a850
        /*1258*/ 	.short	0x010a
        /*125a*/ 	.byte	0x3f
	.zero		1


	//   ....[89]....
        /*125c*/ 	.word	0x0002b6a0
        /*1260*/ 	.word	0x00000006
        /*1264*/ 	.word	0x0002a830
        /*1268*/ 	.short	0x010a
        /*126a*/ 	.byte	0x3f
	.zero		1


	//   ....[90]....
        /*126c*/ 	.word	0x0002b6f0
        /*1270*/ 	.word	0x0000000c
        /*1274*/ 	.word	0x0002a850
        /*1278*/ 	.short	0x010a
        /*127a*/ 	.byte	0x3f
	.zero		1


	//   ....[91]....
        /*127c*/ 	.word	0x0002b740
        /*1280*/ 	.word	0x0000000b
        /*1284*/ 	.word	0x0002a850
        /*1288*/ 	.short	0x010a
        /*128a*/ 	.byte	0x3f
	.zero		1


	//   ....[92]....
        /*128c*/ 	.word	0x0002b900
        /*1290*/ 	.word	0x00000006
        /*1294*/ 	.word	0x0002a820
        /*1298*/ 	.short	0x010a
        /*129a*/ 	.byte	0x3f
	.zero		1


	//   ....[93]....
        /*129c*/ 	.word	0x0002b950
        /*12a0*/ 	.word	0x00000007
        /*12a4*/ 	.word	0x0002a8a0
        /*12a8*/ 	.short	0x010a
        /*12aa*/ 	.byte	0x3f
	.zero		1


	//   ....[94]....
        /*12ac*/ 	.word	0x0002b9a0
        /*12b0*/ 	.word	0x00000007
        /*12b4*/ 	.word	0x0002a8c0
        /*12b8*/ 	.short	0x010a
        /*12ba*/ 	.byte	0x3f
	.zero		1


	//   ....[95]....
        /*12bc*/ 	.word	0x0002b9f0
        /*12c0*/ 	.word	0x00000008
        /*12c4*/ 	.word	0x0002a8a0
        /*12c8*/ 	.short	0x010a
        /*12ca*/ 	.byte	0x3f
	.zero		1


	//   ....[96]....
        /*12cc*/ 	.word	0x0002ba40
        /*12d0*/ 	.word	0x00000008
        /*12d4*/ 	.word	0x0002a8c0
        /*12d8*/ 	.short	0x010a
        /*12da*/ 	.byte	0x3f
	.zero		1


	//   ....[97]....
        /*12dc*/ 	.word	0x0002bbe0
        /*12e0*/ 	.word	0x00000000
        /*12e4*/ 	.word	0x0002a840
        /*12e8*/ 	.short	0x010a
        /*12ea*/ 	.byte	0x3f
	.zero		1


	//   ....[98]....
        /*12ec*/ 	.word	0x0002c7f0
        /*12f0*/ 	.word	0x00000002
        /*12f4*/ 	.word	0x0002a820
        /*12f8*/ 	.short	0x010a
        /*12fa*/ 	.byte	0x3f
	.zero		1


	//   ....[99]....
        /*12fc*/ 	.word	0x0002c840
        /*1300*/ 	.word	0x00000003
        /*1304*/ 	.word	0x0002a840
        /*1308*/ 	.short	0x010a
        /*130a*/ 	.byte	0x3f
	.zero		1


	//   ....[100]....
        /*130c*/ 	.word	0x0002c890
        /*1310*/ 	.word	0x00000002
        /*1314*/ 	.word	0x0002a860
        /*1318*/ 	.short	0x010a
        /*131a*/ 	.byte	0x3f
	.zero		1


	//   ....[101]....
        /*131c*/ 	.word	0x0002c8e0
        /*1320*/ 	.word	0x00000003
        /*1324*/ 	.word	0x0002a840
        /*1328*/ 	.short	0x010a
        /*132a*/ 	.byte	0x3f
	.zero		1


	//   ....[102]....
        /*132c*/ 	.word	0x0002c930
        /*1330*/ 	.word	0x00000002
        /*1334*/ 	.word	0x0002a860
        /*1338*/ 	.short	0x010a
        /*133a*/ 	.byte	0x3f
	.zero		1


	//   ....[103]....
        /*133c*/ 	.word	0x0002c980
        /*1340*/ 	.word	0x00000003
        /*1344*/ 	.word	0x0002a840
        /*1348*/ 	.short	0x010a
        /*134a*/ 	.byte	0x3f
	.zero		1


	//   ....[104]....
        /*134c*/ 	.word	0x0002c9d0
        /*1350*/ 	.word	0x00000002
        /*1354*/ 	.word	0x0002a860
        /*1358*/ 	.short	0x010a
        /*135a*/ 	.byte	0x3f
	.zero		1


	//   ....[105]....
        /*135c*/ 	.word	0x0002ca20
        /*1360*/ 	.word	0x00000000
        /*1364*/ 	.word	0x0002a860
        /*1368*/ 	.short	0x010a
        /*136a*/ 	.byte	0x3f
	.zero		1


	//   ....[106]....
        /*136c*/ 	.word	0x0002d4a0
        /*1370*/ 	.word	0x00000000
        /*1374*/ 	.word	0x0002a820
        /*1378*/ 	.short	0x010a
        /*137a*/ 	.byte	0x3f
	.zero		1


	//   ....[107]....
        /*137c*/ 	.word	0x0002d640
        /*1380*/ 	.word	0x00000006
        /*1384*/ 	.word	0x00000000
        /*1388*/ 	.short	0x010a
        /*138a*/ 	.byte	0x3f
	.zero		1


	//   ....[108]....
        /*138c*/ 	.word	0x0002d690
        /*1390*/ 	.word	0x00000007
        /*1394*/ 	.word	0x00000000
        /*1398*/ 	.short	0x010a
        /*139a*/ 	.byte	0x3f
	.zero		1


	//   ....[109]....
        /*139c*/ 	.word	0x0002d6e0
        /*13a0*/ 	.word	0x00000004
        /*13a4*/ 	.word	0x00000000
        /*13a8*/ 	.short	0x010a
        /*13aa*/ 	.byte	0x3f
	.zero		1


	//----- nvinfo : EIATTR_NUM_MBARRIERS
	.align		4
.L_517:
        /*13ac*/ 	.byte	0x03, 0x38
        /*13ae*/ 	.short	0x0016


	//----- nvinfo : EIATTR_EXIT_INSTR_OFFSETS
	.align		4
        /*13b0*/ 	.byte	0x04, 0x1c
        /*13b2*/ 	.short	(.L_519 - .L_518)


	//   ....[0]....
.L_518:
        /*13b4*/ 	.word	0x0002abd0


	//----- nvinfo : EIATTR_MAX_THREADS
	.align		4
.L_519:
        /*13b8*/ 	.byte	0x04, 0x05
        /*13ba*/ 	.short	(.L_521 - .L_520)
.L_520:
        /*13bc*/ 	.word	0x00000180
        /*13c0*/ 	.word	0x00000001
        /*13c4*/ 	.word	0x00000001


	//----- nvinfo : EIATTR_CRS_STACK_SIZE
	.align		4
.L_521:
        /*13c8*/ 	.byte	0x04, 0x1e
        /*13ca*/ 	.short	(.L_523 - .L_522)
.L_522:
        /*13cc*/ 	.word	0x00000000


	//----- nvinfo : EIATTR_CBANK_PARAM_SIZE
	.align		4
.L_523:
        /*13d0*/ 	.byte	0x03, 0x19
        /*13d2*/ 	.short	0x0af0


	//----- nvinfo : EIATTR_PARAM_CBANK
	.align		4
        /*13d4*/ 	.byte	0x04, 0x0a
        /*13d6*/ 	.short	(.L_525 - .L_524)
	.align		4
.L_524:
        /*13d8*/ 	.word	index@(.nv.constant0._ZN7cutlass13device_kernelIN5flash11enable_sm90INS1_16FlashAttnFwdSm90INS1_25CollectiveMainloopFwdSm90ILi2EN4cute5tupleIJNS5_1CILi1EEES8_S8_EEENS6_IJNS7_ILi128EEENS7_ILi96EEENS7_ILi192EEEEEELi128ENS_10bfloat16_tEfNS_4arch4Sm90ELb0ELb1ELb1ELb1ELb0ELb1ELb0ELb1ELb1ELb1ELb0ELb0EEENS1_21CollectiveEpilogueFwdINS6_IJSA_SA_SB_EEES9_SE_SG_Li256ELb1ELb1ELb0ELb0EEENS1_36VarlenDynamicPersistentTileSchedulerILi128ELi96ELi256ELi128ELb0ELb1ELb1ELb1ELb0ELb1EEEEEEEEEvNT_6ParamsE)
        /*13dc*/ 	.short	0x0210
        /*13de*/ 	.short	0x0af0


	//----- nvinfo : EIATTR_SW_WAR
	.align		4
.L_525:
        /*13e0*/ 	.byte	0x04, 0x36
        /*13e2*/ 	.short	(.L_527 - .L_526)
.L_526:
        /*13e4*/ 	.word	0x00000008
.L_527:


//--------------------- .nv.info._ZN7cutlass13device_kernelIN5flash11enable_sm90INS1_16FlashAttnFwdSm90INS1_25CollectiveMainloopFwdSm90ILi2EN4cute5tupleIJNS5_1CILi1EEES8_S8_EEENS6_IJNS7_ILi128EEESA_NS7_ILi192EEEEEELi128ENS_10bfloat16_tEfNS_4arch4Sm90ELb1ELb0ELb1ELb0ELb0ELb0ELb0ELb1ELb1ELb1ELb0ELb0EEENS1_21CollectiveEpilogueFwdINS6_IJSA_SA_SA_EEES9_SD_SF_Li256ELb0ELb1ELb0ELb0EEENS1_30DynamicPersistentTileSchedulerILi256ELi128ELb0ELb1ELb1EEEEEEEEEvNT_6ParamsE --------------------------
	.section	.nv.info._ZN7cutlass13device_kernelIN5flash11enable_sm90INS1_16FlashAttnFwdSm90INS1_25CollectiveMainloopFwdSm90ILi2EN4cute5tupleIJNS5_1CILi1EEES8_S8_EEENS6_IJNS7_ILi128EEESA_NS7_ILi192EEEEEELi128ENS_10bfloat16_tEfNS_4arch4Sm90ELb1ELb0ELb1ELb0ELb0ELb0ELb0ELb1ELb1ELb1ELb0ELb0EEENS1_21CollectiveEpilogueFwdINS6_IJSA_SA_SA_EEES9_SD_SF_Li256ELb0ELb1ELb0ELb0EEENS1_30DynamicPersistentTileSchedulerILi256ELi128ELb0ELb1ELb1EEEEEEEEEvNT_6ParamsE,"",@"SHT_CUDA_INFO"
	.sectionflags	@""
	.align	4


	//----- nvinfo : EIATTR_CUDA_API_VERSION
	.align		4
        /*0000*/ 	.byte	0x04, 0x37
        /*0002*/ 	.short	(.L_529 - .L_528)
.L_528:
        /*0004*/ 	.word	0x00000082


	//----- nvinfo : EIATTR_KPARAM_INFO
	.align		4
.L_529:
        /*0008*/ 	.byte	0x04, 0x17
        /*000a*/ 	.short	(.L_531 - .L_530)
.L_530:
        /*000c*/ 	.word	0x00000000
        /*0010*/ 	.short	0x0000
        /*0012*/ 	.short	0x0070
        /*0014*/ 	.byte	0x00, 0xf0, 0x01, 0x2a


	//----- nvinfo : EIATTR_SPARSE_MMA_MASK
	.align		4
.L_531:
        /*0018*/ 	.byte	0x03, 0x50
        /*001a*/ 	.short	0x0000


	//----- nvinfo : EIATTR_MAXREG_COUNT
	.align		4
        /*001c*/ 	.byte	0x03, 0x1b
        /*001e*/ 	.short	0x00a8


	//----- nvinfo : EIATTR_NUM_BARRIERS
	.align		4
        /*0020*/ 	.byte	0x02, 0x4c
        /*0022*/ 	.byte	0x09
	.zero		1


	//----- nvinfo : EIATTR_EXTERNS
	.align		4
        /*0024*/ 	.byte	0x04, 0x0f
        /*0026*/ 	.short	(.L_533 - .L_532)


	//   ....[0]....
	.align		4
.L_532:
        /*0028*/ 	.word	index@(__assertfail)


	//----- nvinfo : EIATTR_ANNOTATIONS
	.align		4
.L_533:
        /*002c*/ 	.byte	0x04, 0x55
        /*002e*/ 	.short	(.L_535 - .L_534)


	//   ....[0]....
.L_534:
        /* <DEDUP_REMOVED lines=27> */


	//----- nvinfo : EIATTR_MERCURY_ISA_VERSION
	.align		4
.L_535:
        /*01c8*/ 	.byte	0x03, 0x5f
        /*01ca*/ 	.short	0x0101


	//----- nvinfo : EIATTR_INT_WARP_WIDE_INSTR_OFFSETS
	.align		4
        /*01cc*/ 	.byte	0x04, 0x31
        /*01ce*/ 	.short	(.L_537 - .L_536)


	//   ....[0]....
.L_536:
        /*01d0*/ 	.word	0x00000130


	//   ....[1]....
        /*01d4*/ 	.word	0x00000170


	//   ....[2]....
        /*01d8*/ 	.word	0x000001e0


	//   ....[3]....
        /*01dc*/ 	.word	0x0000d670


	//   ....[4]....
        /*01e0*/ 	.word	0x0000d710


	//   ....[5]....
        /*01e4*/ 	.word	0x00010e70


	//   ....[6]....
        /*01e8*/ 	.word	0x00010f10


	//----- nvinfo : EIATTR_COOP_GROUP_MASK_REGIDS
	.align		4
.L_537:
        /*01ec*/ 	.byte	0x04, 0x29
        /*01ee*/ 	.short	(.L_539 - .L_538)


	//   ....[0]....
.L_538:
        /*01f0*/ 	.word	0xffffffff


	//   ....[1]....
        /*01f4*/ 	.word	0xffffffff


	//   ....[2]....
        /*01f8*/ 	.word	0xffffffff


	//   ....[3]....
        /*01fc*/ 	.word	0xffffffff


	//   ....[4]....
        /*0200*/ 	.word	0xffffffff


	//   ....[5]....
        /*0204*/ 	.word	0xffffffff


	//   ....[6]....
        /*0208*/ 	.word	0xffffffff


	//   ....[7]....
        /*020c*/ 	.word	0xffffffff


	//   ....[8]....
        /*0210*/ 	.word	0xffffffff


	//   ....[9]....
        /*0214*/ 	.word	0xffffffff


	//   ....[10]....
        /*0218*/ 	.word	0xffffffff


	//   ....[11]....
        /*021c*/ 	.word	0xffffffff


	//   ....[12]....
        /*0220*/ 	.word	0xffffffff


	//   ....[13]....
        /*0224*/ 	.word	0xffffffff


	//   ....[14]....
        /*0228*/ 	.word	0xffffffff


	//   ....[15]....
        /*022c*/ 	.word	0xffffffff


	//   ....[16]....
        /*0230*/ 	.word	0xffffffff


	//   ....[17]....
        /*0234*/ 	.word	0xffffffff


	//   ....[18]....
        /*0238*/ 	.word	0xffffffff


	//   ....[19]....
        /*023c*/ 	.word	0xffffffff


	//   ....[20]....
        /*0240*/ 	.word	0xffffffff


	//   ....[21]....
        /*0244*/ 	.word	0xffffffff


	//   ....[22]....
        /*0248*/ 	.word	0xffffffff


	//   ....[23]....
        /*024c*/ 	.word	0xffffffff


	//   ....[24]....
        /*0250*/ 	.word	0xffffffff


	//   ....[25]....
        /*0254*/ 	.word	0xffffffff


	//   ....[26]....
        /*0258*/ 	.word	0xffffffff


	//   ....[27]....
        /*025c*/ 	.word	0xffffffff


	//   ....[28]....
        /*0260*/ 	.word	0xffffffff


	//   ....[29]....
        /*0264*/ 	.word	0xffffffff


	//   ....[30]....
        /*0268*/ 	.word	0xffffffff


	//   ....[31]....
        /*026c*/ 	.word	0xffffffff


	//   ....[32]....
        /*0270*/ 	.word	0xffffffff


	//   ....[33]....
        /*0274*/ 	.word	0xffffffff


	//   ....[34]....
        /*0278*/ 	.word	0xffffffff


	//   ....[35]....
        /*027c*/ 	.word	0xffffffff


	//   ....[36]....
        /*0280*/ 	.word	0xffffffff


	//   ....[37]....
        /*0284*/ 	.word	0xffffffff


	//   ....[38]....
        /*0288*/ 	.word	0xffffffff


	//   ....[39]....
        /*028c*/ 	.word	0xffffffff


	//   ....[40]....
        /*0290*/ 	.word	0xffffffff


	//   ....[41]....
        /*0294*/ 	.word	0xffffffff


	//   ....[42]....
        /*0298*/ 	.word	0xffffffff


	//   ....[43]....
        /*029c*/ 	.word	0xffffffff


	//   ....[44]....
        /*02a0*/ 	.word	0xffffffff


	//   ....[45]....
        /*02a4*/ 	.word	0xffffffff


	//   ....[46]....
        /*02a8*/ 	.word	0xffffffff


	//   ....[47]....
        /*02ac*/ 	.word	0xffffffff


	//   ....[48]....
        /*02b0*/ 	.word	0xffffffff


	//   ....[49]....
        /*02b4*/ 	.word	0xffffffff


	//   ....[50]....
        /*02b8*/ 	.word	0xffffffff


	//   ....[51]....
        /*02bc*/ 	.word	0xffffffff


	//   ....[52]....
        /*02c0*/ 	.word	0xffffffff


	//   ....[53]....
        /*02c4*/ 	.word	0xffffffff


	//   ....[54]....
        /*02c8*/ 	.word	0xffffffff


	//   ....[55]....
        /*02cc*/ 	.word	0xffffffff


	//   ....[56]....
        /*02d0*/ 	.word	0xffffffff


	//   ....[57]....
        /*02d4*/ 	.word	0xffffffff


	//   ....[58]....
        /*02d8*/ 	.word	0xffffffff


	//   ....[59]....
        /*02dc*/ 	.word	0xffffffff


	//   ....[60]....
        /*02e0*/ 	.word	0xffffffff


	//   ....[61]....
        /*02e4*/ 	.word	0xffffffff


	//   ....[62]....
        /*02e8*/ 	.word	0xffffffff


	//   ....[63]....
        /*02ec*/ 	.word	0xffffffff


	//   ....[64]....
        /*02f0*/ 	.word	0xffffffff


	//   ....[65]....
        /*02f4*/ 	.word	0xffffffff


	//   ....[66]....
        /*02f8*/ 	.word	0xffffffff


	//   ....[67]....
        /*02fc*/ 	.word	0xffffffff


	//   ....[68]....
        /*0300*/ 	.word	0x0500000f


	//   ....[69]....
        /*0304*/ 	.word	0x0500000f


	//   ....[70]....
        /*0308*/ 	.word	0x0500000f


	//   ....[71]....
        /*030c*/ 	.word	0x0500000f


	//   ....[72]....
        /*0310*/ 	.word	0x0500000f


	//   ....[73]....
        /*0314*/ 	.word	0x0500000f


	//   ....[74]....
        /*0318*/ 	.word	0x0500000f


	//   ....[75]....
        /*031c*/ 	.word	0x0500000f


	//   ....[76]....
        /*0320*/ 	.word	0x0500000f


	//   ....[77]....
        /*0324*/ 	.word	0x0500000f


	//   ....[78]....
        /*0328*/ 	.word	0x0500000f


	//   ....[79]....
        /*032c*/ 	.word	0x0500000f


	//   ....[80]....
        /*0330*/ 	.word	0x0500000f


	//   ....[81]....
        /*0334*/ 	.word	0x0500000f


	//   ....[82]....
        /*0338*/ 	.word	0x0500000f


	//   ....[83]....
        /*033c*/ 	.word	0x0500000f


	//   ....[84]....
        /*0340*/ 	.word	0x0500000f


	//   ....[85]....
        /*0344*/ 	.word	0x0500000f


	//   ....[86]....
        /*0348*/ 	.word	0x0500000f


	//----- nvinfo : EIATTR_COOP_GROUP_INSTR_OFFSETS
	.align		4
.L_539:
        /*034c*/ 	.byte	0x04, 0x28
        /*034e*/ 	.short	(.L_541 - .L_540)


	//   ....[0]....
.L_540:
        /*0350*/ 	.word	0x00000060


	//   ....[1]....
        /*0354*/ 	.word	0x00000140


	//   ....[2]....
        /*0358*/ 	.word	0x00000190


	//   ....[3]....
        /*035c*/ 	.word	0x000003c0


	//   ....[4]....
        /*0360*/ 	.word	0x00000520


	//   ....[5]....
        /*0364*/ 	.word	0x00000640


	//   ....[6]....
        /*0368*/ 	.word	0x000007a0


	//   ....[7]....
        /*036c*/ 	.word	0x000014b0


	//   ....[8]....
        /*0370*/ 	.word	0x00002120


	//   ....[9]....
        /*0374*/ 	.word	0x00002550


	//   ....[10]....
        /*0378*/ 	.word	0x00002d60


	//   ....[11]....
        /*037c*/ 	.word	0x00002db0


	//   ....[12]....
        /*0380*/ 	.word	0x00003900


	//   ....[13]....
        /*0384*/ 	.word	0x00003980


	//   ....[14]....
        /*0388*/ 	.word	0x000056a0


	//   ....[15]....
        /*038c*/ 	.word	0x000060d0


	//   ....[16]....
        /*0390*/ 	.word	0x00006210


	//   ....[17]....
        /*0394*/ 	.word	0x00006370


	//   ....[18]....
        /*0398*/ 	.word	0x00006c70


	//   ....[19]....
        /*039c*/ 	.word	0x00006cc0


	//   ....[20]....
        /*03a0*/ 	.word	0x00009180


	//   ....[21]....
        /*03a4*/ 	.word	0x000091d0


	//   ....[22]....
        /*03a8*/ 	.word	0x00009460


	//   ....[23]....
        /*03ac*/ 	.word	0x000094e0


	//   ....[24]....
        /*03b0*/ 	.word	0x0000a800


	//   ....[25]....
        /*03b4*/ 	.word	0x0000a840


	//   ....[26]....
        /*03b8*/ 	.word	0x0000a930


	//   ....[27]....
        /*03bc*/ 	.word	0x0000a960


	//   ....[28]....
        /*03c0*/ 	.word	0x0000bae0


	//   ....[29]....
        /*03c4*/ 	.word	0x0000bb10


	//   ....[30]....
        /*03c8*/ 	.word	0x0000bb40


	//   ....[31]....
        /*03cc*/ 	.word	0x0000bba0


	//   ....[32]....
        /*03d0*/ 	.word	0x0000c080


	//   ....[33]....
        /*03d4*/ 	.word	0x0000c0c0


	//   ....[34]....
        /*03d8*/ 	.word	0x0000c190


	//   ....[35]....
        /*03dc*/ 	.word	0x0000c1b0


	//   ....[36]....
        /*03e0*/ 	.word	0x0000c280


	//   ....[37]....
        /*03e4*/ 	.word	0x0000c2a0


	//   ....[38]....
        /*03e8*/ 	.word	0x0000c380


	//   ....[39]....
        /*03ec*/ 	.word	0x0000c3a0


	//   ....[40]....
        /*03f0*/ 	.word	0x0000caa0


	//   ....[41]....
        /*03f4*/ 	.word	0x0000cac0


	//   ....[42]....
        /*03f8*/ 	.word	0x0000cb90


	//   ....[43]....
        /*03fc*/ 	.word	0x0000cbb0


	//   ....[44]....
        /*0400*/ 	.word	0x0000cc80


	//   ....[45]....
        /*0404*/ 	.word	0x0000cca0


	//   ....[46]....
        /*0408*/ 	.word	0x0000cd80


	//   ....[47]....
        /*040c*/ 	.word	0x0000cda0


	//   ....[48]....
        /*0410*/ 	.word	0x0000cf10


	//   ....[49]....
        /*0414*/ 	.word	0x0000dc90


	//   ....[50]....
        /*0418*/ 	.word	0x0000e6f0


	//   ....[51]....
        /*041c*/ 	.word	0x0000e730


	//   ....[52]....
        /*0420*/ 	.word	0x0000e800


	//   ....[53]....
        /*0424*/ 	.word	0x0000e810


	//   ....[54]....
        /*0428*/ 	.word	0x0000e8a0


	//   ....[55]....
        /*042c*/ 	.word	0x0000e8b0


	//   ....[56]....
        /*0430*/ 	.word	0x0000e940


	//   ....[57]....
        /*0434*/ 	.word	0x0000e950


	//   ....[58]....
        /*0438*/ 	.word	0x0000e9e0


	//   ....[59]....
        /*043c*/ 	.word	0x0000e9f0


	//   ....[60]....
        /*0440*/ 	.word	0x0000ea80


	//   ....[61]....
        /*0444*/ 	.word	0x0000ea90


	//   ....[62]....
        /*0448*/ 	.word	0x0000eb20


	//   ....[63]....
        /*044c*/ 	.word	0x0000eb30


	//   ....[64]....
        /*0450*/ 	.word	0x0000eb40


	//   ....[65]....
        /*0454*/ 	.word	0x0000eb50


	//   ....[66]....
        /*0458*/ 	.word	0x00011470


	//   ....[67]....
        /*045c*/ 	.word	0x00011660


	//   ....[68]....
        /*0460*/ 	.word	0x00011bf0


	//   ....[69]....
        /*0464*/ 	.word	0x00011d50


	//   ....[70]....
        /*0468*/ 	.word	0x00011db0


	//   ....[71]....
        /*046c*/ 	.word	0x00011f00


	//   ....[72]....
        /*0470*/ 	.word	0x00011f50


	//   ....[73]....
        /*0474*/ 	.word	0x00012070


	//   ....[74]....
        /*0478*/ 	.word	0x000120c0


	//   ....[75]....
        /*047c*/ 	.word	0x000121e0


	//   ....[76]....
        /*0480*/ 	.word	0x00012230


	//   ....[77]....
        /*0484*/ 	.word	0x00012350


	//   ....[78]....
        /*0488*/ 	.word	0x000123a0


	//   ....[79]....
        /*048c*/ 	.word	0x000124c0


	//   ....[80]....
        /*0490*/ 	.word	0x00012510


	//   ....[81]....
        /*0494*/ 	.word	0x00012630


	//   ....[82]....
        /*0498*/ 	.word	0x00012680


	//   ....[83]....
        /*049c*/ 	.word	0x00012780


	//   ....[84]....
        /*04a0*/ 	.word	0x000127d0


	//   ....[85]....
        /*04a4*/ 	.word	0x00012af0


	//   ....[86]....
        /*04a8*/ 	.word	0x00012c10


	//----- nvinfo : EIATTR_REG_RECONFIG
	.align		4
.L_541:
        /*04ac*/ 	.byte	0x01, 0x54
	.zero		2


	//----- nvinfo : EIATTR_SYSCALL_OFFSETS
	.align		4
        /*04b0*/ 	.byte	0x04, 0x46
        /*04b2*/ 	.short	(.L_543 - .L_542)


	//   ....[0]....
.L_542:
        /*04b4*/ 	.word	0x00001690


	//   ....[1]....
        /*04b8*/ 	.word	0x0000d880


	//   ....[2]....
        /*04bc*/ 	.word	0x0000d9d0


	//   ....[3]....
        /*04c0*/ 	.word	0x0000dac0


	//   ....[4]....
        /*04c4*/ 	.word	0x0000e2c0


	//----- nvinfo : EIATTR_MBARRIER_INSTR_OFFSETS
	.align		4
.L_543:
        /*04c8*/ 	.byte	0x04, 0x39
        /*04ca*/ 	.short	(.L_545 - .L_544)


	//   ....[0]....
.L_544:
        /*04cc*/ 	.word	0x00000270
        /*04d0*/ 	.word	0x000000ff
        /*04d4*/ 	.word	0x00034800
        /*04d8*/ 	.short	0x0100
        /*04da*/ 	.byte	0x08
	.zero		1


	//   ....[1]....
        /*04dc*/ 	.word	0x00000280
        /*04e0*/ 	.word	0x000000ff
        /*04e4*/ 	.word	0x00034820
        /*04e8*/ 	.short	0x0100
        /*04ea*/ 	.byte	0x08
	.zero		1


	//   ....[2]....
        /*04ec*/ 	.word	0x00000370
        /*04f0*/ 	.word	0x000000ff
        /*04f4*/ 	.word	0x00034830
        /*04f8*/ 	.short	0x0100
        /*04fa*/ 	.byte	0x08
	.zero		1


	//   ....[3]....
        /*04fc*/ 	.word	0x00000380
        /*0500*/ 	.word	0x000000ff
        /*0504*/ 	.word	0x00034840
        /*0508*/ 	.short	0x0100
        /*050a*/ 	.byte	0x08
	.zero		1


	//   ....[4]....
        /*050c*/ 	.word	0x00000390
        /*0510*/ 	.word	0x000000ff
        /*0514*/ 	.word	0x00034838
        /*0518*/ 	.short	0x0100
        /*051a*/ 	.byte	0x08
	.zero		1


	//   ....[5]....
        /*051c*/ 	.word	0x000003a0
        /*0520*/ 	.word	0x000000ff
        /*0524*/ 	.word	0x00034848
        /*0528*/ 	.short	0x0100
        /*052a*/ 	.byte	0x08
	.zero		1


	//   ....[6]....
        /*052c*/ 	.word	0x000004d0
        /*0530*/ 	.word	0x000000ff
        /*0534*/ 	.word	0x00034850
        /*0538*/ 	.short	0x0100
        /*053a*/ 	.byte	0x08
	.zero		1


	//   ....[7]....
        /*053c*/ 	.word	0x000004e0
        /*0540*/ 	.word	0x000000ff
        /*0544*/ 	.word	0x00034860
        /*0548*/ 	.short	0x0100
        /*054a*/ 	.byte	0x08
	.zero		1


	//   ....[8]....
        /*054c*/ 	.word	0x000004f0
        /*0550*/ 	.word	0x000000ff
        /*0554*/ 	.word	0x00034858
        /*0558*/ 	.short	0x0100
        /*055a*/ 	.byte	0x08
	.zero		1


	//   ....[9]....
        /*055c*/ 	.word	0x00000500
        /*0560*/ 	.word	0x000000ff
        /*0564*/ 	.word	0x00034868
        /*0568*/ 	.short	0x0100
        /*056a*/ 	.byte	0x08
	.zero		1


	//   ....[10]....
        /*056c*/ 	.word	0x000005f0
        /*0570*/ 	.word	0x000000ff
        /*0574*/ 	.word	0x00034870
        /*0578*/ 	.short	0x0100
        /*057a*/ 	.byte	0x06
	.zero		1


	//   ....[11]....
        /*057c*/ 	.word	0x00000600
        /*0580*/ 	.word	0x000000ff
        /*0584*/ 	.word	0x00034880
        /*0588*/ 	.short	0x0100
        /*058a*/ 	.byte	0x06
	.zero		1


	//   ....[12]....
        /*058c*/ 	.word	0x00000610
        /*0590*/ 	.word	0x000000ff
        /*0594*/ 	.word	0x00034878
        /*0598*/ 	.short	0x0100
        /*059a*/ 	.byte	0x06
	.zero		1


	//   ....[13]....
        /*059c*/ 	.word	0x00000620
        /*05a0*/ 	.word	0x000000ff
        /*05a4*/ 	.word	0x00034888
        /*05a8*/ 	.short	0x0100
        /*05aa*/ 	.byte	0x06
	.zero		1


	//   ....[14]....
        /*05ac*/ 	.word	0x00000750
        /*05b0*/ 	.word	0x000000ff
        /*05b4*/ 	.word	0x00034890
        /*05b8*/ 	.short	0x0100
        /*05ba*/ 	.byte	0x08
	.zero		1


	//   ....[15]....
        /*05bc*/ 	.word	0x00000760
        /*05c0*/ 	.word	0x000000ff
        /*05c4*/ 	.word	0x000348a0
        /*05c8*/ 	.short	0x0100
        /*05ca*/ 	.byte	0x08
	.zero		1


	//   ....[16]....
        /*05cc*/ 	.word	0x00000770
        /*05d0*/ 	.word	0x000000ff
        /*05d4*/ 	.word	0x00034898
        /*05d8*/ 	.short	0x0100
        /*05da*/ 	.byte	0x08
	.zero		1


	//   ....[17]....
        /*05dc*/ 	.word	0x00000780
        /*05e0*/ 	.word	0x000000ff
        /*05e4*/ 	.word	0x000348a8
        /*05e8*/ 	.short	0x0100
        /*05ea*/ 	.byte	0x08
	.zero		1


	//   ....[18]....
        /*05ec*/ 	.word	0x000008b0
        /*05f0*/ 	.word	0x000000ff
        /*05f4*/ 	.word	0x000348b0
        /*05f8*/ 	.short	0x0100
        /*05fa*/ 	.byte	0x08
	.zero		1


	//   ....[19]....
        /*05fc*/ 	.word	0x000008c0
        /*0600*/ 	.word	0x000000ff
        /*0604*/ 	.word	0x000348c0
        /*0608*/ 	.short	0x0100
        /*060a*/ 	.byte	0x08
	.zero		1


	//   ....[20]....
        /*060c*/ 	.word	0x000008d0
        /*0610*/ 	.word	0x000000ff
        /*0614*/ 	.word	0x000348b8
        /*0618*/ 	.short	0x0100
        /*061a*/ 	.byte	0x08
	.zero		1


	//   ....[21]....
        /*061c*/ 	.word	0x000008e0
        /*0620*/ 	.word	0x000000ff
        /*0624*/ 	.word	0x000348c8
        /*0628*/ 	.short	0x0100
        /*062a*/ 	.byte	0x08
	.zero		1


	//   ....[22]....
        /*062c*/ 	.word	0x00001730
        /*0630*/ 	.word	0x000000ff
        /*0634*/ 	.word	0x00034800
        /*0638*/ 	.short	0x010a
        /*063a*/ 	.byte	0x26
	.zero		1


	//   ....[23]....
        /*063c*/ 	.word	0x000017b0
        /*0640*/ 	.word	0x00000000
        /*0644*/ 	.word	0x00034830
        /*0648*/ 	.short	0x010a
        /*064a*/ 	.byte	0x3f
	.zero		1


	//   ....[24]....
        /*064c*/ 	.word	0x00001810
        /*0650*/ 	.word	0x00000000
        /*0654*/ 	.word	0x00034830
        /*0658*/ 	.short	0x010a
        /*065a*/ 	.byte	0x3f
	.zero		1


	//   ....[25]....
        /*065c*/ 	.word	0x00002900
        /*0660*/ 	.word	0x00000000
        /*0664*/ 	.word	0x00000000
        /*0668*/ 	.short	0x0101
        /*066a*/ 	.byte	0x3f
	.zero		1


	//   ....[26]....
        /*066c*/ 	.word	0x00004740
        /*0670*/ 	.word	0x000000ff
        /*0674*/ 	.word	0x00034830
        /*0678*/ 	.short	0x010a
        /*067a*/ 	.byte	0x08
	.zero		1


	//   ....[27]....
        /*067c*/ 	.word	0x00004780
        /*0680*/ 	.word	0x000000ff
        /*0684*/ 	.word	0x00034830
        /*0688*/ 	.short	0x010a
        /*068a*/ 	.byte	0x08
	.zero		1


	//   ....[28]....
        /*068c*/ 	.word	0x000050a0
        /*0690*/ 	.word	0x000000ff
        /*0694*/ 	.word	0x00034850
        /*0698*/ 	.short	0x010a
        /*069a*/ 	.byte	0x09
	.zero		1


	//   ....[29]....
        /*069c*/ 	.word	0x000050e0
        /*06a0*/ 	.word	0x000000ff
        /*06a4*/ 	.word	0x00034850
        /*06a8*/ 	.short	0x010a
        /*06aa*/ 	.byte	0x09
	.zero		1


	//   ....[30]....
        /*06ac*/ 	.word	0x00006f50
        /*06b0*/ 	.word	0x00000031
        /*06b4*/ 	.word	0x00000000
        /*06b8*/ 	.short	0x0101
        /*06ba*/ 	.byte	0x3f
	.zero		1


	//   ....[31]....
        /*06bc*/ 	.word	0x00007070
        /*06c0*/ 	.word	0x00000033
        /*06c4*/ 	.word	0x00000000
        /*06c8*/ 	.short	0x0101
        /*06ca*/ 	.byte	0x3f
	.zero		1


	//   ....[32]....
        /*06cc*/ 	.word	0x00007a50
        /*06d0*/ 	.word	0x000000ff
        /*06d4*/ 	.word	0x00034830
        /*06d8*/ 	.short	0x010a
        /*06da*/ 	.byte	0x08
	.zero		1


	//   ....[33]....
        /*06dc*/ 	.word	0x00007a90
        /*06e0*/ 	.word	0x000000ff
        /*06e4*/ 	.word	0x00034830
        /*06e8*/ 	.short	0x010a
        /*06ea*/ 	.byte	0x08
	.zero		1


	//   ....[34]....
        /*06ec*/ 	.word	0x000083b0
        /*06f0*/ 	.word	0x000000ff
        /*06f4*/ 	.word	0x00034850
        /*06f8*/ 	.short	0x010a
        /*06fa*/ 	.byte	0x08
	.zero		1


	//   ....[35]....
        /*06fc*/ 	.word	0x000083f0
        /*0700*/ 	.word	0x000000ff
        /*0704*/ 	.word	0x00034850
        /*0708*/ 	.short	0x010a
        /*070a*/ 	.byte	0x08
	.zero		1


	//   ....[36]....
        /*070c*/ 	.word	0x00009d70
        /*0710*/ 	.word	0x00000023
        /*0714*/ 	.word	0x00000000
        /*0718*/ 	.short	0x0101
        /*071a*/ 	.byte	0x3f
	.zero		1


	//   ....[37]....
        /*071c*/ 	.word	0x00009dc0
        /*0720*/ 	.word	0x0000002e
        /*0724*/ 	.word	0x00000000
        /*0728*/ 	.short	0x0101
        /*072a*/ 	.byte	0x3f
	.zero		1


	//   ....[38]....
        /*072c*/ 	.word	0x0000a770
        /*0730*/ 	.word	0x000000ff
        /*0734*/ 	.word	0x00034850
        /*0738*/ 	.short	0x010a
        /*073a*/ 	.byte	0x05
	.zero		1


	//   ....[39]....
        /*073c*/ 	.word	0x0000a7b0
        /*0740*/ 	.word	0x000000ff
        /*0744*/ 	.word	0x00034850
        /*0748*/ 	.short	0x010a
        /*074a*/ 	.byte	0x05
	.zero		1


	//   ....[40]....
        /*074c*/ 	.word	0x0000acf0
        /*0750*/ 	.word	0x00000002
        /*0754*/ 	.word	0x00000000
        /*0758*/ 	.short	0x0101
        /*075a*/ 	.byte	0x3f
	.zero		1


	//   ....[41]....
        /*075c*/ 	.word	0x0000c0b0
        /*0760*/ 	.word	0x00000024
        /*0764*/ 	.word	0x00000000
        /*0768*/ 	.short	0x0101
        /*076a*/ 	.byte	0x3f
	.zero		1


	//   ....[42]....
        /*076c*/ 	.word	0x0000dea0
        /*0770*/ 	.word	0x00000000
        /*0774*/ 	.word	0x00034840
        /*0778*/ 	.short	0x010a
        /*077a*/ 	.byte	0x3f
	.zero		1


	//   ....[43]....
        /*077c*/ 	.word	0x0000eca0
        /*0780*/ 	.word	0x00000011
        /*0784*/ 	.word	0x00034800
        /*0788*/ 	.short	0x0107
        /*078a*/ 	.byte	0x3f
	.zero		1


	//   ....[44]....
        /*078c*/ 	.word	0x0000edb0
        /*0790*/ 	.word	0x00000011
        /*0794*/ 	.word	0x00034800
        /*0798*/ 	.short	0x0101
        /*079a*/ 	.byte	0x3f
	.zero		1


	//   ....[45]....
        /*079c*/ 	.word	0x0000edd0
        /*07a0*/ 	.word	0x00000011
        /*07a4*/ 	.word	0x00034820
        /*07a8*/ 	.short	0x010a
        /*07aa*/ 	.byte	0x3f
	.zero		1


	//   ....[46]....
        /*07ac*/ 	.word	0x0000f110
        /*07b0*/ 	.word	0x00000002
        /*07b4*/ 	.word	0x00034840
        /*07b8*/ 	.short	0x010a
        /*07ba*/ 	.byte	0x3f
	.zero		1


	//   ....[47]....
        /*07bc*/ 	.word	0x0000f570
        /*07c0*/ 	.word	0x00000003
        /*07c4*/ 	.word	0x00000060
        /*07c8*/ 	.short	0x010a
        /*07ca*/ 	.byte	0x3f
	.zero		1


	//   ....[48]....
        /*07cc*/ 	.word	0x0000fbd0
        /*07d0*/ 	.word	0x00000003
        /*07d4*/ 	.word	0x00034840
        /*07d8*/ 	.short	0x010a
        /*07da*/ 	.byte	0x3f
	.zero		1


	//   ....[49]....
        /*07dc*/ 	.word	0x00010050
        /*07e0*/ 	.word	0x00000002
        /*07e4*/ 	.word	0x00000060
        /*07e8*/ 	.short	0x010a
        /*07ea*/ 	.byte	0x3f
	.zero		1


	//   ....[50]....
        /*07ec*/ 	.word	0x00010600
        /*07f0*/ 	.word	0x00000002
        /*07f4*/ 	.word	0x00034840
        /*07f8*/ 	.short	0x010a
        /*07fa*/ 	.byte	0x3f
	.zero		1


	//   ....[51]....
        /*07fc*/ 	.word	0x00010a80
        /*0800*/ 	.word	0x00000002
        /*0804*/ 	.word	0x00000060
        /*0808*/ 	.short	0x010a
        /*080a*/ 	.byte	0x3f
	.zero		1


	//   ....[52]....
        /*080c*/ 	.word	0x00010fe0
        /*0810*/ 	.word	0x00000000
        /*0814*/ 	.word	0x00034860
        /*0818*/ 	.short	0x010a
        /*081a*/ 	.byte	0x3f
	.zero		1


	//   ....[53]....
        /*081c*/ 	.word	0x000115e0
        /*0820*/ 	.word	0x00000000
        /*0824*/ 	.word	0x00034820
        /*0828*/ 	.short	0x010a
        /*082a*/ 	.byte	0x3f
	.zero		1


	//   ....[54]....
        /*082c*/ 	.word	0x000117d0
        /*0830*/ 	.word	0x00000006
        /*0834*/ 	.word	0x00000000
        /*0838*/ 	.short	0x010a
        /*083a*/ 	.byte	0x3f
	.zero		1


	//   ....[55]....
        /*083c*/ 	.word	0x00011820
        /*0840*/ 	.word	0x00000003
        /*0844*/ 	.word	0x00000000
        /*0848*/ 	.short	0x010a
        /*084a*/ 	.byte	0x3f
	.zero		1


	//   ....[56]....
        /*084c*/ 	.word	0x00011880
        /*0850*/ 	.word	0x00000012
        /*0854*/ 	.word	0x00000000
        /*0858*/ 	.short	0x010a
        /*085a*/ 	.byte	0x3f
	.zero		1


	//   ....[57]....
        /*085c*/ 	.word	0x000118b0
        /*0860*/ 	.word	0x00000003
        /*0864*/ 	.word	0x00000000
        /*0868*/ 	.short	0x010a
        /*086a*/ 	.byte	0x3f
	.zero		1


	//   ....[58]....
        /*086c*/ 	.word	0x00011920
        /*0870*/ 	.word	0x00000003
        /*0874*/ 	.word	0x00034800
        /*0878*/ 	.short	0x010a
        /*087a*/ 	.byte	0x3f
	.zero		1


	//   ....[59]....
        /*087c*/ 	.word	0x00011970
        /*0880*/ 	.word	0x00000000
        /*0884*/ 	.word	0x00034830
        /*0888*/ 	.short	0x010a
        /*088a*/ 	.byte	0x3f
	.zero		1


	//   ....[60]....
        /*088c*/ 	.word	0x000119d0
        /*0890*/ 	.word	0x0000000a
        /*0894*/ 	.word	0x00034830
        /*0898*/ 	.short	0x010a
        /*089a*/ 	.byte	0x3f
	.zero		1


	//   ....[61]....
        /*089c*/ 	.word	0x00011a30
        /*08a0*/ 	.word	0x00000005
        /*08a4*/ 	.word	0x00034850
        /*08a8*/ 	.short	0x010a
        /*08aa*/ 	.byte	0x3f
	.zero		1


	//   ....[62]....
        /*08ac*/ 	.word	0x00011a90
        /*08b0*/ 	.word	0x0000000a
        /*08b4*/ 	.word	0x00034830
        /*08b8*/ 	.short	0x010a
        /*08ba*/ 	.byte	0x3f
	.zero		1


	//   ....[63]....
        /*08bc*/ 	.word	0x00011af0
        /*08c0*/ 	.word	0x00000005
        /*08c4*/ 	.word	0x00034850
        /*08c8*/ 	.short	0x010a
        /*08ca*/ 	.byte	0x3f
	.zero		1


	//   ....[64]....
        /*08cc*/ 	.word	0x00011b50
        /*08d0*/ 	.word	0x00000007
        /*08d4*/ 	.word	0x00034850
        /*08d8*/ 	.short	0x010a
        /*08da*/ 	.byte	0x3f
	.zero		1


	//   ....[65]....
        /*08dc*/ 	.word	0x00011ca0
        /*08e0*/ 	.word	0x00000000
        /*08e4*/ 	.word	0x00034840
        /*08e8*/ 	.short	0x010a
        /*08ea*/ 	.byte	0x3f
	.zero		1


	//   ....[66]....
        /*08ec*/ 	.word	0x00012810
        /*08f0*/ 	.word	0x00000011
        /*08f4*/ 	.word	0x00034820
        /*08f8*/ 	.short	0x010a
        /*08fa*/ 	.byte	0x3f
	.zero		1


	//   ....[67]....
        /*08fc*/ 	.word	0x00012860
        /*0900*/ 	.word	0x00000002
        /*0904*/ 	.word	0x00034840
        /*0908*/ 	.short	0x010a
        /*090a*/ 	.byte	0x3f
	.zero		1


	//   ....[68]....
        /*090c*/ 	.word	0x000128b0
        /*0910*/ 	.word	0x00000003
        /*0914*/ 	.word	0x00000060
        /*0918*/ 	.short	0x010a
        /*091a*/ 	.byte	0x3f
	.zero		1


	//   ....[69]....
        /*091c*/ 	.word	0x00012900
        /*0920*/ 	.word	0x00000003
        /*0924*/ 	.word	0x00034840
        /*0928*/ 	.short	0x010a
        /*092a*/ 	.byte	0x3f
	.zero		1


	//   ....[70]....
        /*092c*/ 	.word	0x00012950
        /*0930*/ 	.word	0x00000002
        /*0934*/ 	.word	0x00000060
        /*0938*/ 	.short	0x010a
        /*093a*/ 	.byte	0x3f
	.zero		1


	//   ....[71]....
        /*093c*/ 	.word	0x000129a0
        /*0940*/ 	.word	0x00000002
        /*0944*/ 	.word	0x00034840
        /*0948*/ 	.short	0x010a
        /*094a*/ 	.byte	0x3f
	.zero		1


	//   ....[72]....
        /*094c*/ 	.word	0x000129f0
        /*0950*/ 	.word	0x00000002
        /*0954*/ 	.word	0x00000060
        /*0958*/ 	.short	0x010a
        /*095a*/ 	.byte	0x3f
	.zero		1


	//   ....[73]....
        /*095c*/ 	.word	0x00012a40
        /*0960*/ 	.word	0x00000000
        /*0964*/ 	.word	0x00034860
        /*0968*/ 	.short	0x010a
        /*096a*/ 	.byte	0x3f
	.zero		1


	//   ....[74]....
        /*096c*/ 	.word	0x00012b30
        /*0970*/ 	.word	0x00000000
        /*0974*/ 	.word	0x00034820
        /*0978*/ 	.short	0x010a
        /*097a*/ 	.byte	0x3f
	.zero		1


	//   ....[75]....
        /*097c*/ 	.word	0x00012cd0
        /*0980*/ 	.word	0x00000006
        /*0984*/ 	.word	0x00000000
        /*0988*/ 	.short	0x010a
        /*098a*/ 	.byte	0x3f
	.zero		1


	//   ....[76]....
        /*098c*/ 	.word	0x00012d20
        /*0990*/ 	.word	0x00000003
        /*0994*/ 	.word	0x00000000
        /*0998*/ 	.short	0x010a
        /*099a*/ 	.byte	0x3f
	.zero		1


	//   ....[77]....
        /*099c*/ 	.word	0x00012d70
        /*09a0*/ 	.word	0x00000012
        /*09a4*/ 	.word	0x00000000
        /*09a8*/ 	.short	0x010a
        /*09aa*/ 	.byte	0x3f
	.zero		1


	//----- nvinfo : EIATTR_NUM_MBARRIERS
	.align		4
.L_545:
        /*09ac*/ 	.byte	0x03, 0x38
        /*09ae*/ 	.short	0x0016


	//----- nvinfo : EIATTR_EXIT_INSTR_OFFSETS
	.align		4
        /*09b0*/ 	.byte	0x04, 0x1c
        /*09b2*/ 	.short	(.L_547 - .L_546)


	//   ....[0]....
.L_546:
        /*09b4*/ 	.word	0x00000a10


	//   ....[1]....
        /*09b8*/ 	.word	0x0000ceb0


	//   ....[2]....
        /*09bc*/ 	.word	0x00011900


	//----- nvinfo : EIATTR_MAX_THREADS
	.align		4
.L_547:
        /*09c0*/ 	.byte	0x04, 0x05
        /*09c2*/ 	.short	(.L_549 - .L_548)
.L_548:
        /*09c4*/ 	.word	0x00000180
        /*09c8*/ 	.word	0x00000001
        /*09cc*/ 	.word	0x00000001


	//----- nvinfo : EIATTR_CRS_STACK_SIZE
	.align		4
.L_549:
        /*09d0*/ 	.byte	0x04, 0x1e
        /*09d2*/ 	.short	(.L_551 - .L_550)
.L_550:
        /*09d4*/ 	.word	0x00000000


	//----- nvinfo : EIATTR_CBANK_PARAM_SIZE
	.align		4
.L_551:
        /*09d8*/ 	.byte	0x03, 0x19
        /*09da*/ 	.short	0x0af0


	//----- nvinfo : EIATTR_PARAM_CBANK
	.align		4
        /*09dc*/ 	.byte	0x04, 0x0a
        /*09de*/ 	.short	(.L_553 - .L_552)
	.align		4
.L_552:
        /*09e0*/ 	.word	index@(.nv.constant0._ZN7cutlass13device_kernelIN5flash11enable_sm90INS1_16FlashAttnFwdSm90INS1_25CollectiveMainloopFwdSm90ILi2EN4cute5tupleIJNS5_1CILi1EEES8_S8_EEENS6_IJNS7_ILi128EEESA_NS7_ILi192EEEEEELi128ENS_10bfloat16_tEfNS_4arch4Sm90ELb1ELb0ELb1ELb0ELb0ELb0ELb0ELb1ELb1ELb1ELb0ELb0EEENS1_21CollectiveEpilogueFwdINS6_IJSA_SA_SA_EEES9_SD_SF_Li256ELb0ELb1ELb0ELb0EEENS1_30DynamicPersistentTileSchedulerILi256ELi128ELb0ELb1ELb1EEEEEEEEEvNT_6ParamsE)
        /*09e4*/ 	.short	0x0210
        /*09e6*/ 	.short	0x0af0


	//----- nvinfo : EIATTR_SW_WAR
	.align		4
.L_553:
        /*09e8*/ 	.byte	0x04, 0x36
        /*09ea*/ 	.short	(.L_555 - .L_554)
.L_554:
        /*09ec*/ 	.word	0x00000008
.L_555:


//--------------------- .nv.info._ZN7cutlass13device_kernelIN5flash11enable_sm90INS1_16FlashAttnFwdSm90INS1_25CollectiveMainloopFwdSm90ILi2EN4cute5tupleIJNS5_1CILi1EEES8_S8_EEENS6_IJNS7_ILi128EEESA_NS7_ILi192EEEEEELi128ENS_10bfloat16_tEfNS_4arch4Sm90ELb1ELb0ELb1ELb1ELb0ELb0ELb0ELb1ELb1ELb1ELb0ELb0EEENS1_21CollectiveEpilogueFwdINS6_IJSA_SA_SA_EEES9_SD_SF_Li256ELb1ELb1ELb0ELb0EEENS1_36VarlenDynamicPersistentTileSchedulerILi128ELi128ELi256ELi128ELb0ELb1ELb1ELb1ELb1ELb1EEEEEEEEEvNT_6ParamsE --------------------------
	.section	.nv.info._ZN7cutlass13device_kernelIN5flash11enable_sm90INS1_16FlashAttnFwdSm90INS1_25CollectiveMainloopFwdSm90ILi2EN4cute5tupleIJNS5_1CILi1EEES8_S8_EEENS6_IJNS7_ILi128EEESA_NS7_ILi192EEEEEELi128ENS_10bfloat16_tEfNS_4arch4Sm90ELb1ELb0ELb1ELb1ELb0ELb0ELb0ELb1ELb1ELb1ELb0ELb0EEENS1_21CollectiveEpilogueFwdINS6_IJSA_SA_SA_EEES9_SD_SF_Li256ELb1ELb1ELb0ELb0EEENS1_36VarlenDynamicPersistentTileSchedulerILi128ELi128ELi256ELi128ELb0ELb1ELb1ELb1ELb1ELb1EEEEEEEEEvNT_6ParamsE,"",@"SHT_CUDA_INFO"
	.sectionflags	@""
	.align	4


	//----- nvinfo : EIATTR_CUDA_API_VERSION
	.align		4
        /*0000*/ 	.byte	0x04, 0x37
        /*0002*/ 	.short	(.L_557 - .L_556)
.L_556:
        /*0004*/ 	.word	0x00000082


	//----- nvinfo : EIATTR_KPARAM_INFO
	.align		4
.L_557:
        /*0008*/ 	.byte	0x04, 0x17
        /*000a*/ 	.short	(.L_559 - .L_558)
.L_558:
        /*000c*/ 	.word	0x00000000
        /*0010*/ 	.short	0x0000
        /*0012*/ 	.short	0x0070
        /*0014*/ 	.byte	0x00, 0xf0, 0x01, 0x2a


	//----- nvinfo : EIATTR_SPARSE_MMA_MASK
	.align		4
.L_559:
        /*0018*/ 	.byte	0x03, 0x50
        /*001a*/ 	.short	0x0000


	//----- nvinfo : EIATTR_MAXREG_COUNT
	.align		4
        /*001c*/ 	.byte	0x03, 0x1b
        /*001e*/ 	.short	0x00a8


	//----- nvinfo : EIATTR_NUM_BARRIERS
	.align		4
        /*0020*/ 	.byte	0x02, 0x4c
        /*0022*/ 	.byte	0x09
	.zero		1


	//----- nvinfo : EIATTR_EXTERNS
	.align		4
        /*0024*/ 	.byte	0x04, 0x0f
        /*0026*/ 	.short	(.L_561 - .L_560)


	//   ....[0]....
	.align		4
.L_560:
        /*0028*/ 	.word	index@(__assertfail)


	//----- nvinfo : EIATTR_ANNOTATIONS
	.align		4
.L_561:
        /*002c*/ 	.byte	0x04, 0x55
        /*002e*/ 	.short	(.L_563 - .L_562)


	//   ....[0]....
.L_562:
        /* <DEDUP_REMOVED lines=74> */


	//----- nvinfo : EIATTR_MERCURY_ISA_VERSION
	.align		4
.L_563:
        /*04c0*/ 	.byte	0x03, 0x5f
        /*04c2*/ 	.short	0x0101


	//----- nvinfo : EIATTR_UNUSED_LOAD_BYTE_OFFSET
	.align		4
        /*04c4*/ 	.byte	0x04, 0x44
        /*04c6*/ 	.short	(.L_565 - .L_564)


	//   ....[0]....
.L_564:
        /*04c8*/ 	.word	0x000009f0
        /*04cc*/ 	.word	0x0000fff0


	//   ....[1]....
        /*04d0*/ 	.word	0x0000ad80
        /*04d4*/ 	.word	0x0000fff0


	//----- nvinfo : EIATTR_INT_WARP_WIDE_INSTR_OFFSETS
	.align		4
.L_565:
        /*04d8*/ 	.byte	0x04, 0x31
        /*04da*/ 	.short	(.L_567 - .L_566)


	//   ....[0]....
.L_566:
        /*04dc*/ 	.word	0x00000120


	//   ....[1]....
        /*04e0*/ 	.word	0x00000160


	//   ....[2]....
        /*04e4*/ 	.word	0x00000220


	//   ....[3]....
        /*04e8*/ 	.word	0x0000e050


	//   ....[4]....
        /*04ec*/ 	.word	0x0000e0e0


	//   ....[5]....
        /*04f0*/ 	.word	0x00011ce0


	//   ....[6]....
        /*04f4*/ 	.word	0x00011d40


	//----- nvinfo : EIATTR_COOP_GROUP_MASK_REGIDS
	.align		4
.L_567:
        /*04f8*/ 	.byte	0x04, 0x29
        /*04fa*/ 	.short	(.L_569 - .L_568)


	//   ....[0]....
.L_568:
        /*04fc*/ 	.word	0xffffffff


	//   ....[1]....
        /*0500*/ 	.word	0xffffffff


	//   ....[2]....
        /*0504*/ 	.word	0xffffffff


	//   ....[3]....
        /*0508*/ 	.word	0xffffffff


	//   ....[4]....
        /*050c*/ 	.word	0xffffffff


	//   ....[5]....
        /*0510*/ 	.word	0xffffffff


	//   ....[6]....
        /*0514*/ 	.word	0xffffffff


	//   ....[7]....
        /*0518*/ 	.word	0xffffffff


	//   ....[8]....
        /*051c*/ 	.word	0xffffffff


	//   ....[9]....
        /*0520*/ 	.word	0xffffffff


	//   ....[10]....
        /*0524*/ 	.word	0xffffffff


	//   ....[11]....
        /*0528*/ 	.word	0xffffffff


	//   ....[12]....
        /*052c*/ 	.word	0xffffffff


	//   ....[13]....
        /*0530*/ 	.word	0xffffffff


	//   ....[14]....
        /*0534*/ 	.word	0xffffffff


	//   ....[15]....
        /*0538*/ 	.word	0xffffffff


	//   ....[16]....
        /*053c*/ 	.word	0xffffffff


	//   ....[17]....
        /*0540*/ 	.word	0xffffffff


	//   ....[18]....
        /*0544*/ 	.word	0xffffffff


	//   ....[19]....
        /*0548*/ 	.word	0xffffffff


	//   ....[20]....
        /*054c*/ 	.word	0xffffffff


	//   ....[21]....
        /*0550*/ 	.word	0xffffffff


	//   ....[22]....
        /*0554*/ 	.word	0xffffffff


	//   ....[23]....
        /*0558*/ 	.word	0xffffffff


	//   ....[24]....
        /*055c*/ 	.word	0xffffffff


	//   ....[25]....
        /*0560*/ 	.word	0xffffffff


	//   ....[26]....
        /*0564*/ 	.word	0xffffffff


	//   ....[27]....
        /*0568*/ 	.word	0xffffffff


	//   ....[28]....
        /*056c*/ 	.word	0xffffffff


	//   ....[29]....
        /*0570*/ 	.word	0xffffffff


	//   ....[30]....
        /*0574*/ 	.word	0xffffffff


	//   ....[31]....
        /*0578*/ 	.word	0xffffffff


	//   ....[32]....
        /*057c*/ 	.word	0xffffffff


	//   ....[33]....
        /*0580*/ 	.word	0xffffffff


	//   ....[34]....
        /*0584*/ 	.word	0xffffffff


	//   ....[35]....
        /*0588*/ 	.word	0xffffffff


	//   ....[36]....
        /*058c*/ 	.word	0xffffffff


	//   ....[37]....
        /*0590*/ 	.word	0xffffffff


	//   ....[38]....
        /*0594*/ 	.word	0xffffffff


	//   ....[39]....
        /*0598*/ 	.word	0xffffffff


	//   ....[40]....
        /*059c*/ 	.word	0xffffffff


	//   ....[41]....
        /*05a0*/ 	.word	0xffffffff


	//   ....[42]....
        /*05a4*/ 	.word	0xffffffff


	//   ....[43]....
        /*05a8*/ 	.word	0xffffffff


	//   ....[44]....
        /*05ac*/ 	.word	0xffffffff


	//   ....[45]....
        /*05b0*/ 	.word	0xffffffff


	//   ....[46]....
        /*05b4*/ 	.word	0xffffffff


	//   ....[47]....
        /*05b8*/ 	.word	0xffffffff


	//   ....[48]....
        /*05bc*/ 	.word	0xffffffff


	//   ....[49]....
        /*05c0*/ 	.word	0xffffffff


	//   ....[50]....
        /*05c4*/ 	.word	0xffffffff


	//   ....[51]....
        /*05c8*/ 	.word	0xffffffff


	//   ....[52]....
        /*05cc*/ 	.word	0xffffffff


	//   ....[53]....
        /*05d0*/ 	.word	0xffffffff


	//   ....[54]....
        /*05d4*/ 	.word	0xffffffff


	//   ....[55]....
        /*05d8*/ 	.word	0xffffffff


	//   ....[56]....
        /*05dc*/ 	.word	0xffffffff


	//   ....[57]....
        /*05e0*/ 	.word	0xffffffff


	//   ....[58]....
        /*05e4*/ 	.word	0xffffffff


	//   ....[59]....
        /*05e8*/ 	.word	0xffffffff


	//   ....[60]....
        /*05ec*/ 	.word	0xffffffff


	//   ....[61]....
        /*05f0*/ 	.word	0xffffffff


	//   ....[62]....
        /*05f4*/ 	.word	0xffffffff


	//   ....[63]....
        /*05f8*/ 	.word	0xffffffff


	//   ....[64]....
        /*05fc*/ 	.word	0xffffffff


	//   ....[65]....
        /*0600*/ 	.word	0xffffffff


	//   ....[66]....
        /*0604*/ 	.word	0xffffffff


	//   ....[67]....
        /*0608*/ 	.word	0xffffffff


	//   ....[68]....
        /*060c*/ 	.word	0xffffffff


	//   ....[69]....
        /*0610*/ 	.word	0xffffffff


	//   ....[70]....
        /*0614*/ 	.word	0xffffffff


	//   ....[71]....
        /*0618*/ 	.word	0xffffffff


	//   ....[72]....
        /*061c*/ 	.word	0xffffffff


	//   ....[73]....
        /*0620*/ 	.word	0xffffffff


	//   ....[74]....
        /*0624*/ 	.word	0xffffffff


	//   ....[75]....
        /*0628*/ 	.word	0xffffffff


	//   ....[76]....
        /*062c*/ 	.word	0xffffffff


	//   ....[77]....
        /*0630*/ 	.word	0xffffffff


	//   ....[78]....
        /*0634*/ 	.word	0xffffffff


	//   ....[79]....
        /*0638*/ 	.word	0xffffffff


	//   ....[80]....
        /*063c*/ 	.word	0xffffffff


	//   ....[81]....
        /*0640*/ 	.word	0xffffffff


	//   ....[82]....
        /*0644*/ 	.word	0xffffffff


	//   ....[83]....
        /*0648*/ 	.word	0xffffffff


	//   ....[84]....
        /*064c*/ 	.word	0xffffffff


	//   ....[85]....
        /*0650*/ 	.word	0xffffffff


	//   ....[86]....
        /*0654*/ 	.word	0xffffffff


	//   ....[87]....
        /*0658*/ 	.word	0xffffffff


	//   ....[88]....
        /*065c*/ 	.word	0xffffffff


	//   ....[89]....
        /*0660*/ 	.word	0xffffffff


	//   ....[90]....
        /*0664*/ 	.word	0xffffffff


	//   ....[91]....
        /*0668*/ 	.word	0xffffffff


	//   ....[92]....
        /*066c*/ 	.word	0xffffffff


	//   ....[93]....
        /*0670*/ 	.word	0xffffffff


	//   ....[94]....
        /*0674*/ 	.word	0xffffffff


	//   ....[95]....
        /*0678*/ 	.word	0xffffffff


	//   ....[96]....
        /*067c*/ 	.word	0xffffffff


	//   ....[97]....
        /*0680*/ 	.word	0xffffffff


	//   ....[98]....
        /*0684*/ 	.word	0xffffffff


	//   ....[99]....
        /*0688*/ 	.word	0x0500000f


	//   ....[100]....
        /*068c*/ 	.word	0x0500000f


	//   ....[101]....
        /*0690*/ 	.word	0x0500000f


	//   ....[102]....
        /*0694*/ 	.word	0x0500000f


	//   ....[103]....
        /*0698*/ 	.word	0x0500000f


	//   ....[104]....
        /*069c*/ 	.word	0x0500000f


	//   ....[105]....
        /*06a0*/ 	.word	0x0500000f


	//   ....[106]....
        /*06a4*/ 	.word	0x0500000f


	//   ....[107]....
        /*06a8*/ 	.word	0x0500000f


	//   ....[108]....
        /*06ac*/ 	.word	0x0500000f


	//   ....[109]....
        /*06b0*/ 	.word	0x0500000f


	//   ....[110]....
        /*06b4*/ 	.word	0x0500000f


	//   ....[111]....
        /*06b8*/ 	.word	0x0500000f


	//   ....[112]....
        /*06bc*/ 	.word	0x0500000f


	//   ....[113]....
        /*06c0*/ 	.word	0x0500000f


	//   ....[114]....
        /*06c4*/ 	.word	0x0500000f


	//   ....[115]....
        /*06c8*/ 	.word	0x0500000f


	//   ....[116]....
        /*06cc*/ 	.word	0x0500000f


	//   ....[117]....
        /*06d0*/ 	.word	0x0500000f


	//   ....[118]....
        /*06d4*/ 	.word	0x0500000f


	//   ....[119]....
        /*06d8*/ 	.word	0x0500000f


	//   ....[120]....
        /*06dc*/ 	.word	0x0500000f


	//   ....[121]....
        /*06e0*/ 	.word	0x0500000f


	//   ....[122]....
        /*06e4*/ 	.word	0x0500000f


	//   ....[123]....
        /*06e8*/ 	.word	0x0500000f


	//   ....[124]....
        /*06ec*/ 	.word	0x0500000f


	//   ....[125]....
        /*06f0*/ 	.word	0x0500000f


	//   ....[126]....
        /*06f4*/ 	.word	0x0500000f


	//   ....[127]....
        /*06f8*/ 	.word	0x0500000f


	//   ....[128]....
        /*06fc*/ 	.word	0x0500000f


	//   ....[129]....
        /*0700*/ 	.word	0x0500000f


	//   ....[130]....
        /*0704*/ 	.word	0x0500000f


	//   ....[131]....
        /*0708*/ 	.word	0x0500000f


	//   ....[132]....
        /*070c*/ 	.word	0x0500000f


	//   ....[133]....
        /*0710*/ 	.word	0x0500000f


	//----- nvinfo : EIATTR_COOP_GROUP_INSTR_OFFSETS
	.align		4
.L_569:
        /*0714*/ 	.byte	0x04, 0x28
        /*0716*/ 	.short	(.L_571 - .L_570)


	//   ....[0]....
.L_570:
        /*0718*/ 	.word	0x00000060


	//   ....[1]....
        /*071c*/ 	.word	0x00000130


	//   ....[2]....
        /*0720*/ 	.word	0x00000230


	//   ....[3]....
        /*0724*/ 	.word	0x000003a0


	//   ....[4]....
        /*0728*/ 	.word	0x00000500


	//   ....[5]....
        /*072c*/ 	.word	0x00000620


	//   ....[6]....
        /*0730*/ 	.word	0x00000780


	//   ....[7]....
        /*0734*/ 	.word	0x000014d0


	//   ....[8]....
        /*0738*/ 	.word	0x000021c0


	//   ....[9]....
        /*073c*/ 	.word	0x000022f0


	//   ....[10]....
        /*0740*/ 	.word	0x00002c50


	//   ....[11]....
        /*0744*/ 	.word	0x00002cc0


	//   ....[12]....
        /*0748*/ 	.word	0x00003760


	//   ....[13]....
        /*074c*/ 	.word	0x000037d0


	//   ....[14]....
        /*0750*/ 	.word	0x00005610


	//   ....[15]....
        /*0754*/ 	.word	0x00005920


	//   ....[16]....
        /*0758*/ 	.word	0x00005ff0


	//   ....[17]....
        /*075c*/ 	.word	0x000060f0


	//   ....[18]....
        /*0760*/ 	.word	0x000069a0


	//   ....[19]....
        /*0764*/ 	.word	0x00006a00


	//   ....[20]....
        /*0768*/ 	.word	0x00008e10


	//   ....[21]....
        /*076c*/ 	.word	0x00008e60


	//   ....[22]....
        /*0770*/ 	.word	0x000090f0


	//   ....[23]....
        /*0774*/ 	.word	0x00009170


	//   ....[24]....
        /*0778*/ 	.word	0x0000a450


	//   ....[25]....
        /*077c*/ 	.word	0x0000a480


	//   ....[26]....
        /*0780*/ 	.word	0x0000a570


	//   ....[27]....
        /*0784*/ 	.word	0x0000a590


	//   ....[28]....
        /*0788*/ 	.word	0x0000b7d0


	//   ....[29]....
        /*078c*/ 	.word	0x0000b810


	//   ....[30]....
        /*0790*/ 	.word	0x0000b840


	//   ....[31]....
        /*0794*/ 	.word	0x0000b880


	//   ....[32]....
        /*0798*/ 	.word	0x0000be00


	//   ....[33]....
        /*079c*/ 	.word	0x0000be30


	//   ....[34]....
        /*07a0*/ 	.word	0x0000bef0


	//   ....[35]....
        /*07a4*/ 	.word	0x0000bf10


	//   ....[36]....
        /*07a8*/ 	.word	0x0000bfd0


	//   ....[37]....
        /*07ac*/ 	.word	0x0000bff0


	//   ....[38]....
        /*07b0*/ 	.word	0x0000c0c0


	//   ....[39]....
        /*07b4*/ 	.word	0x0000c0e0


	//   ....[40]....
        /*07b8*/ 	.word	0x0000c8e0


	//   ....[41]....
        /*07bc*/ 	.word	0x0000c910


	//   ....[42]....
        /*07c0*/ 	.word	0x0000c9e0


	//   ....[43]....
        /*07c4*/ 	.word	0x0000ca00


	//   ....[44]....
        /*07c8*/ 	.word	0x0000cac0


	//   ....[45]....
        /*07cc*/ 	.word	0x0000cae0


	//   ....[46]....
        /*07d0*/ 	.word	0x0000cbb0


	//   ....[47]....
        /*07d4*/ 	.word	0x0000cbd0


	//   ....[48]....
        /*07d8*/ 	.word	0x0000cd10


	//   ....[49]....
        /*07dc*/ 	.word	0x0000cee0


	//   ....[50]....
        /*07e0*/ 	.word	0x0000cf10


	//   ....[51]....
        /*07e4*/ 	.word	0x0000cf40


	//   ....[52]....
        /*07e8*/ 	.word	0x0000cf70


	//   ....[53]....
        /*07ec*/ 	.word	0x0000cfa0


	//   ....[54]....
        /*07f0*/ 	.word	0x0000cfd0


	//   ....[55]....
        /*07f4*/ 	.word	0x0000d140


	//   ....[56]....
        /*07f8*/ 	.word	0x0000d170


	//   ....[57]....
        /*07fc*/ 	.word	0x0000d1a0


	//   ....[58]....
        /*0800*/ 	.word	0x0000d1d0


	//   ....[59]....
        /*0804*/ 	.word	0x0000d200


	//   ....[60]....
        /*0808*/ 	.word	0x0000d230


	//   ....[61]....
        /*080c*/ 	.word	0x0000d2d0


	//   ....[62]....
        /*0810*/ 	.word	0x0000d330


	//   ....[63]....
        /*0814*/ 	.word	0x0000d3c0


	//   ....[64]....
        /*0818*/ 	.word	0x0000e650


	//   ....[65]....
        /*081c*/ 	.word	0x0000f2e0


	//   ....[66]....
        /*0820*/ 	.word	0x0000f2f0


	//   ....[67]....
        /*0824*/ 	.word	0x0000f300


	//   ....[68]....
        /*0828*/ 	.word	0x0000f350


	//   ....[69]....
        /*082c*/ 	.word	0x0000f420


	//   ....[70]....
        /*0830*/ 	.word	0x0000f460


	//   ....[71]....
        /*0834*/ 	.word	0x0000f510


	//   ....[72]....
        /*0838*/ 	.word	0x0000f530


	//   ....[73]....
        /*083c*/ 	.word	0x0000f5d0


	//   ....[74]....
        /*0840*/ 	.word	0x0000f5f0


	//   ....[75]....
        /*0844*/ 	.word	0x0000f690


	//   ....[76]....
        /*0848*/ 	.word	0x0000f6b0


	//   ....[77]....
        /*084c*/ 	.word	0x0000f750


	//   ....[78]....
        /*0850*/ 	.word	0x0000f770


	//   ....[79]....
        /*0854*/ 	.word	0x0000f780


	//   ....[80]....
        /*0858*/ 	.word	0x0000f790


	//   ....[81]....
        /*085c*/ 	.word	0x00012400


	//   ....[82]....
        /*0860*/ 	.word	0x00012460


	//   ....[83]....
        /*0864*/ 	.word	0x00012490


	//   ....[84]....
        /*0868*/ 	.word	0x000124a0


	//   ....[85]....
        /*086c*/ 	.word	0x000124d0


	//   ....[86]....
        /*0870*/ 	.word	0x00012500


	//   ....[87]....
        /*0874*/ 	.word	0x00012530


	//   ....[88]....
        /*0878*/ 	.word	0x00012560


	//   ....[89]....
        /*087c*/ 	.word	0x000126e0


	//   ....[90]....
        /*0880*/ 	.word	0x00012710


	//   ....[91]....
        /*0884*/ 	.word	0x00012740


	//   ....[92]....
        /*0888*/ 	.word	0x00012770


	//   ....[93]....
        /*088c*/ 	.word	0x000127a0


	//   ....[94]....
        /*0890*/ 	.word	0x000127d0


	//   ....[95]....
        /*0894*/ 	.word	0x00012890


	//   ....[96]....
        /*0898*/ 	.word	0x000128b0


	//   ....[97]....
        /*089c*/ 	.word	0x00012920


	//   ....[98]....
        /*08a0*/ 	.word	0x00012ff0


	//   ....[99]....
        /*08a4*/ 	.word	0x000135c0


	//   ....[100]....
        /*08a8*/ 	.word	0x00013780


	//   ....[101]....
        /*08ac*/ 	.word	0x000137d0


	//   ....[102]....
        /*08b0*/ 	.word	0x00013830


	//   ....[103]....
        /*08b4*/ 	.word	0x000138d0


	//   ....[104]....
        /*08b8*/ 	.word	0x000139a0


	//   ....[105]....
        /*08bc*/ 	.word	0x00013a40


	//   ....[106]....
        /*08c0*/ 	.word	0x00013b10


	//   ....[107]....
        /*08c4*/ 	.word	0x00013c40


	//   ....[108]....
        /*08c8*/ 	.word	0x00013ca0


	//   ....[109]....
        /*08cc*/ 	.word	0x00013dc0


	//   ....[110]....
        /*08d0*/ 	.word	0x00013e20


	//   ....[111]....
        /*08d4*/ 	.word	0x00013f40


	//   ....[112]....
        /*08d8*/ 	.word	0x00013fa0


	//   ....[113]....
        /*08dc*/ 	.word	0x000140b0


	//   ....[114]....
        /*08e0*/ 	.word	0x00014110


	//   ....[115]....
        /*08e4*/ 	.word	0x000141b0


	//   ....[116]....
        /*08e8*/ 	.word	0x00014540


	//   ....[117]....
        /*08ec*/ 	.word	0x000145e0


	//   ....[118]....
        /*08f0*/ 	.word	0x00014700


	//   ....[119]....
        /*08f4*/ 	.word	0x00014770


	//   ....[120]....
        /*08f8*/ 	.word	0x000147f0


	//   ....[121]....
        /*08fc*/ 	.word	0x00014870


	//   ....[122]....
        /*0900*/ 	.word	0x000148f0


	//   ....[123]....
        /*0904*/ 	.word	0x00014980


	//   ....[124]....
        /*0908*/ 	.word	0x00014a20


	//   ....[125]....
        /*090c*/ 	.word	0x00014ac0


	//   ....[126]....
        /*0910*/ 	.word	0x00014b30


	//   ....[127]....
        /*0914*/ 	.word	0x00014ba0


	//   ....[128]....
        /*0918*/ 	.word	0x00014c10


	//   ....[129]....
        /*091c*/ 	.word	0x00014c90


	//   ....[130]....
        /*0920*/ 	.word	0x00014d10


	//   ....[131]....
        /*0924*/ 	.word	0x00014db0


	//   ....[132]....
        /*0928*/ 	.word	0x00014e40


	//   ....[133]....
        /*092c*/ 	.word	0x00014f70


	//----- nvinfo : EIATTR_REG_RECONFIG
	.align		4
.L_571:
        /*0930*/ 	.byte	0x01, 0x54
	.zero		2


	//----- nvinfo : EIATTR_SYSCALL_OFFSETS
	.align		4
        /*0934*/ 	.byte	0x04, 0x46
        /*0936*/ 	.short	(.L_573 - .L_572)


	//   ....[0]....
.L_572:
        /*0938*/ 	.word	0x000016b0


	//   ....[1]....
        /*093c*/ 	.word	0x0000e250


	//   ....[2]....
        /*0940*/ 	.word	0x0000e3b0


	//   ....[3]....
        /*0944*/ 	.word	0x0000e4b0


	//   ....[4]....
        /*0948*/ 	.word	0x0000ee90


	//----- nvinfo : EIATTR_MBARRIER_INSTR_OFFSETS
	.align		4
.L_573:
        /*094c*/ 	.byte	0x04, 0x39
        /*094e*/ 	.short	(.L_575 - .L_574)


	//   ....[0]....
.L_574:
        /*0950*/ 	.word	0x00000250
        /*0954*/ 	.word	0x000000ff
        /*0958*/ 	.word	0x00034800
        /*095c*/ 	.short	0x0100
        /*095e*/ 	.byte	0x08
	.zero		1


	//   ....[1]....
        /*0960*/ 	.word	0x00000260
        /*0964*/ 	.word	0x000000ff
        /*0968*/ 	.word	0x00034820
        /*096c*/ 	.short	0x0100
        /*096e*/ 	.byte	0x08
	.zero		1


	//   ....[2]....
        /*0970*/ 	.word	0x00000350
        /*0974*/ 	.word	0x000000ff
        /*0978*/ 	.word	0x00034830
        /*097c*/ 	.short	0x0100
        /*097e*/ 	.byte	0x08
	.zero		1


	//   ....[3]....
        /*0980*/ 	.word	0x00000360
        /*0984*/ 	.word	0x000000ff
        /*0988*/ 	.word	0x00034840
        /*098c*/ 	.short	0x0100
        /*098e*/ 	.byte	0x08
	.zero		1


	//   ....[4]....
        /*0990*/ 	.word	0x00000370
        /*0994*/ 	.word	0x000000ff
        /*0998*/ 	.word	0x00034838
        /*099c*/ 	.short	0x0100
        /*099e*/ 	.byte	0x08
	.zero		1


	//   ....[5]....
        /*09a0*/ 	.word	0x00000380
        /*09a4*/ 	.word	0x000000ff
        /*09a8*/ 	.word	0x00034848
        /*09ac*/ 	.short	0x0100
        /*09ae*/ 	.byte	0x08
	.zero		1


	//   ....[6]....
        /*09b0*/ 	.word	0x000004b0
        /*09b4*/ 	.word	0x000000ff
        /*09b8*/ 	.word	0x00034850
        /*09bc*/ 	.short	0x0100
        /*09be*/ 	.byte	0x08
	.zero		1


	//   ....[7]....
        /*09c0*/ 	.word	0x000004c0
        /*09c4*/ 	.word	0x000000ff
        /*09c8*/ 	.word	0x00034860
        /*09cc*/ 	.short	0x0100
        /*09ce*/ 	.byte	0x08
	.zero		1


	//   ....[8]....
        /*09d0*/ 	.word	0x000004d0
        /*09d4*/ 	.word	0x000000ff
        /*09d8*/ 	.word	0x00034858
        /*09dc*/ 	.short	0x0100
        /*09de*/ 	.byte	0x08
	.zero		1


	//   ....[9]....
        /*09e0*/ 	.word	0x000004e0
        /*09e4*/ 	.word	0x000000ff
        /*09e8*/ 	.word	0x00034868
        /*09ec*/ 	.short	0x0100
        /*09ee*/ 	.byte	0x08
	.zero		1


	//   ....[10]....
        /*09f0*/ 	.word	0x000005d0
        /*09f4*/ 	.word	0x000000ff
        /*09f8*/ 	.word	0x00034870
        /*09fc*/ 	.short	0x0100
        /*09fe*/ 	.byte	0x06
	.zero		1


	//   ....[11]....
        /*0a00*/ 	.word	0x000005e0
        /*0a04*/ 	.word	0x000000ff
        /*0a08*/ 	.word	0x00034880
        /*0a0c*/ 	.short	0x0100
        /*0a0e*/ 	.byte	0x06
	.zero		1


	//   ....[12]....
        /*0a10*/ 	.word	0x000005f0
        /*0a14*/ 	.word	0x000000ff
        /*0a18*/ 	.word	0x00034878
        /*0a1c*/ 	.short	0x0100
        /*0a1e*/ 	.byte	0x06
	.zero		1


	//   ....[13]....
        /*0a20*/ 	.word	0x00000600
        /*0a24*/ 	.word	0x000000ff
        /*0a28*/ 	.word	0x00034888
        /*0a2c*/ 	.short	0x0100
        /*0a2e*/ 	.byte	0x06
	.zero		1


	//   ....[14]....
        /*0a30*/ 	.word	0x00000730
        /*0a34*/ 	.word	0x000000ff
        /*0a38*/ 	.word	0x00034890
        /*0a3c*/ 	.short	0x0100
        /*0a3e*/ 	.byte	0x08
	.zero		1


	//   ....[15]....
        /*0a40*/ 	.word	0x00000740
        /*0a44*/ 	.word	0x000000ff
        /*0a48*/ 	.word	0x000348a0
        /*0a4c*/ 	.short	0x0100
        /*0a4e*/ 	.byte	0x08
	.zero		1


	//   ....[16]....
        /*0a50*/ 	.word	0x00000750
        /*0a54*/ 	.word	0x000000ff
        /*0a58*/ 	.word	0x00034898
        /*0a5c*/ 	.short	0x0100
        /*0a5e*/ 	.byte	0x08
	.zero		1


	//   ....[17]....
        /*0a60*/ 	.word	0x00000760
        /*0a64*/ 	.word	0x000000ff
        /*0a68*/ 	.word	0x000348a8
        /*0a6c*/ 	.short	0x0100
        /*0a6e*/ 	.byte	0x08
	.zero		1


	//   ....[18]....
        /*0a70*/ 	.word	0x00000890
        /*0a74*/ 	.word	0x000000ff
        /*0a78*/ 	.word	0x000348b0
        /*0a7c*/ 	.short	0x0100
        /*0a7e*/ 	.byte	0x08
	.zero		1


	//   ....[19]....
        /*0a80*/ 	.word	0x000008a0
        /*0a84*/ 	.word	0x000000ff
        /*0a88*/ 	.word	0x000348c0
        /*0a8c*/ 	.short	0x0100
        /*0a8e*/ 	.byte	0x08
	.zero		1


	//   ....[20]....
        /*0a90*/ 	.word	0x000008b0
        /*0a94*/ 	.word	0x000000ff
        /*0a98*/ 	.word	0x000348b8
        /*0a9c*/ 	.short	0x0100
        /*0a9e*/ 	.byte	0x08
	.zero		1


	//   ....[21]....
        /*0aa0*/ 	.word	0x000008c0
        /*0aa4*/ 	.word	0x000000ff
        /*0aa8*/ 	.word	0x000348c8
        /*0aac*/ 	.short	0x0100
        /*0aae*/ 	.byte	0x08
	.zero		1


	//   ....[22]....
        /*0ab0*/ 	.word	0x00001710
        /*0ab4*/ 	.word	0x000000ff
        /*0ab8*/ 	.word	0x00034800
        /*0abc*/ 	.short	0x010a
        /*0abe*/ 	.byte	0x25
	.zero		1


	//   ....[23]....
        /*0ac0*/ 	.word	0x00001790
        /*0ac4*/ 	.word	0x00000000
        /*0ac8*/ 	.word	0x00034830
        /*0acc*/ 	.short	0x010a
        /*0ace*/ 	.byte	0x3f
	.zero		1


	//   ....[24]....
        /*0ad0*/ 	.word	0x000017f0
        /*0ad4*/ 	.word	0x00000000
        /*0ad8*/ 	.word	0x00034830
        /*0adc*/ 	.short	0x010a
        /*0ade*/ 	.byte	0x3f
	.zero		1


	//   ....[25]....
        /*0ae0*/ 	.word	0x00002610
        /*0ae4*/ 	.word	0x00000000
        /*0ae8*/ 	.word	0x00000000
        /*0aec*/ 	.short	0x0101
        /*0aee*/ 	.byte	0x3f
	.zero		1


	//   ....[26]....
        /*0af0*/ 	.word	0x000045d0
        /*0af4*/ 	.word	0x000000ff
        /*0af8*/ 	.word	0x00034830
        /*0afc*/ 	.short	0x010a
        /*0afe*/ 	.byte	0x3b
	.zero		1


	//   ....[27]....
        /*0b00*/ 	.word	0x00004610
        /*0b04*/ 	.word	0x000000ff
        /*0b08*/ 	.word	0x00034830
        /*0b0c*/ 	.short	0x010a
        /*0b0e*/ 	.byte	0x3b
	.zero		1


	//   ....[28]....
        /*0b10*/ 	.word	0x00004e40
        /*0b14*/ 	.word	0x000000ff
        /*0b18*/ 	.word	0x00034850
        /*0b1c*/ 	.short	0x010a
        /*0b1e*/ 	.byte	0x07
	.zero		1


	//   ....[29]....
        /*0b20*/ 	.word	0x00004e80
        /*0b24*/ 	.word	0x000000ff
        /*0b28*/ 	.word	0x00034850
        /*0b2c*/ 	.short	0x010a
        /*0b2e*/ 	.byte	0x07
	.zero		1


	//   ....[30]....
        /*0b30*/ 	.word	0x00006de0
        /*0b34*/ 	.word	0x0000002f
        /*0b38*/ 	.word	0x00000000
        /*0b3c*/ 	.short	0x0101
        /*0b3e*/ 	.byte	0x3f
	.zero		1


	//   ....[31]....
        /*0b40*/ 	.word	0x00006e50
        /*0b44*/ 	.word	0x00000031
        /*0b48*/ 	.word	0x00000000
        /*0b4c*/ 	.short	0x0101
        /*0b4e*/ 	.byte	0x3f
	.zero		1


	//   ....[32]....
        /*0b50*/ 	.word	0x000077b0
        /*0b54*/ 	.word	0x000000ff
        /*0b58*/ 	.word	0x00034830
        /*0b5c*/ 	.short	0x010a
        /*0b5e*/ 	.byte	0x06
	.zero		1


	//   ....[33]....
        /*0b60*/ 	.word	0x000077f0
        /*0b64*/ 	.word	0x000000ff
        /*0b68*/ 	.word	0x00034830
        /*0b6c*/ 	.short	0x010a
        /*0b6e*/ 	.byte	0x06
	.zero		1


	//   ....[34]....
        /*0b70*/ 	.word	0x00008020
        /*0b74*/ 	.word	0x000000ff
        /*0b78*/ 	.word	0x00034850
        /*0b7c*/ 	.short	0x010a
        /*0b7e*/ 	.byte	0x07
	.zero		1


	//   ....[35]....
        /*0b80*/ 	.word	0x00008060
        /*0b84*/ 	.word	0x000000ff
        /*0b88*/ 	.word	0x00034850
        /*0b8c*/ 	.short	0x010a
        /*0b8e*/ 	.byte	0x07
	.zero		1


	//   ....[36]....
        /*0b90*/ 	.word	0x000099c0
        /*0b94*/ 	.word	0x0000001d
        /*0b98*/ 	.word	0x00000000
        /*0b9c*/ 	.short	0x0101
        /*0b9e*/ 	.byte	0x3f
	.zero		1


	//   ....[37]....
        /*0ba0*/ 	.word	0x00009a10
        /*0ba4*/ 	.word	0x0000002c
        /*0ba8*/ 	.word	0x00000000
        /*0bac*/ 	.short	0x0101
        /*0bae*/ 	.byte	0x3f
	.zero		1


	//   ....[38]....
        /*0bb0*/ 	.word	0x0000a3c0
        /*0bb4*/ 	.word	0x000000ff
        /*0bb8*/ 	.word	0x00034850
        /*0bbc*/ 	.short	0x010a
        /*0bbe*/ 	.byte	0x05
	.zero		1


	//   ....[39]....
        /*0bc0*/ 	.word	0x0000a400
        /*0bc4*/ 	.word	0x000000ff
        /*0bc8*/ 	.word	0x00034850
        /*0bcc*/ 	.short	0x010a
        /*0bce*/ 	.byte	0x05
	.zero		1


	//   ....[40]....
        /*0bd0*/ 	.word	0x0000a920
        /*0bd4*/ 	.word	0x00000005
        /*0bd8*/ 	.word	0x00000000
        /*0bdc*/ 	.short	0x0101
        /*0bde*/ 	.byte	0x3f
	.zero		1


	//   ....[41]....
        /*0be0*/ 	.word	0x0000bde0
        /*0be4*/ 	.word	0x00000003
        /*0be8*/ 	.word	0x00000000
        /*0bec*/ 	.short	0x0101
        /*0bee*/ 	.byte	0x3f
	.zero		1


	//   ....[42]....
        /*0bf0*/ 	.word	0x0000e8e0
        /*0bf4*/ 	.word	0x00000000
        /*0bf8*/ 	.word	0x00034840
        /*0bfc*/ 	.short	0x010a
        /*0bfe*/ 	.byte	0x3f
	.zero		1


	//   ....[43]....
        /*0c00*/ 	.word	0x0000f910
        /*0c04*/ 	.word	0x00000009
        /*0c08*/ 	.word	0x00034800
        /*0c0c*/ 	.short	0x0107
        /*0c0e*/ 	.byte	0x3f
	.zero		1


	//   ....[44]....
        /*0c10*/ 	.word	0x0000fa20
        /*0c14*/ 	.word	0x00000002
        /*0c18*/ 	.word	0x00034800
        /*0c1c*/ 	.short	0x0101
        /*0c1e*/ 	.byte	0x3f
	.zero		1


	//   ....[45]....
        /*0c20*/ 	.word	0x0000fa40
        /*0c24*/ 	.word	0x00000002
        /*0c28*/ 	.word	0x00034820
        /*0c2c*/ 	.short	0x010a
        /*0c2e*/ 	.byte	0x3f
	.zero		1


	//   ....[46]....
        /*0c30*/ 	.word	0x0000fda0
        /*0c34*/ 	.word	0x00000002
        /*0c38*/ 	.word	0x00034840
        /*0c3c*/ 	.short	0x010a
        /*0c3e*/ 	.byte	0x3f
	.zero		1


	//   ....[47]....
        /*0c40*/ 	.word	0x00010250
        /*0c44*/ 	.word	0x00000002
        /*0c48*/ 	.word	0x00000060
        /*0c4c*/ 	.short	0x010a
        /*0c4e*/ 	.byte	0x3f
	.zero		1


	//   ....[48]....
        /*0c50*/ 	.word	0x00010920
        /*0c54*/ 	.word	0x00000003
        /*0c58*/ 	.word	0x00034840
        /*0c5c*/ 	.short	0x010a
        /*0c5e*/ 	.byte	0x3f
	.zero		1


	//   ....[49]....
        /*0c60*/ 	.word	0x00010dd0
        /*0c64*/ 	.word	0x00000002
        /*0c68*/ 	.word	0x00000060
        /*0c6c*/ 	.short	0x010a
        /*0c6e*/ 	.byte	0x3f
	.zero		1


	//   ....[50]....
        /*0c70*/ 	.word	0x000113f0
        /*0c74*/ 	.word	0x00000002
        /*0c78*/ 	.word	0x00034840
        /*0c7c*/ 	.short	0x010a
        /*0c7e*/ 	.byte	0x3f
	.zero		1


	//   ....[51]....
        /*0c80*/ 	.word	0x000118a0
        /*0c84*/ 	.word	0x00000002
        /*0c88*/ 	.word	0x00000060
        /*0c8c*/ 	.short	0x010a
        /*0c8e*/ 	.byte	0x3f
	.zero		1


	//   ....[52]....
        /*0c90*/ 	.word	0x00011e50
        /*0c94*/ 	.word	0x00000000
        /*0c98*/ 	.word	0x00034860
        /*0c9c*/ 	.short	0x010a
        /*0c9e*/ 	.byte	0x3f
	.zero		1


	//   ....[53]....
        /*0ca0*/ 	.word	0x00012f70
        /*0ca4*/ 	.word	0x00000000
        /*0ca8*/ 	.word	0x00034820
        /*0cac*/ 	.short	0x010a
        /*0cae*/ 	.byte	0x3f
	.zero		1


	//   ....[54]....
        /*0cb0*/ 	.word	0x00013130
        /*0cb4*/ 	.word	0x00000006
        /*0cb8*/ 	.word	0x00000000
        /*0cbc*/ 	.short	0x010a
        /*0cbe*/ 	.byte	0x3f
	.zero		1


	//   ....[55]....
        /*0cc0*/ 	.word	0x000131a0
        /*0cc4*/ 	.word	0x00000007
        /*0cc8*/ 	.word	0x00000000
        /*0ccc*/ 	.short	0x010a
        /*0cce*/ 	.byte	0x3f
	.zero		1


	//   ....[56]....
        /*0cd0*/ 	.word	0x00013210
        /*0cd4*/ 	.word	0x00000004
        /*0cd8*/ 	.word	0x00000000
        /*0cdc*/ 	.short	0x010a
        /*0cde*/ 	.byte	0x3f
	.zero		1


	//   ....[57]....
        /*0ce0*/ 	.word	0x00013240
        /*0ce4*/ 	.word	0x00000003
        /*0ce8*/ 	.word	0x00000000
        /*0cec*/ 	.short	0x010a
        /*0cee*/ 	.byte	0x3f
	.zero		1


	//   ....[58]....
        /*0cf0*/ 	.word	0x000132b0
        /*0cf4*/ 	.word	0x00000003
        /*0cf8*/ 	.word	0x00034800
        /*0cfc*/ 	.short	0x010a
        /*0cfe*/ 	.byte	0x3f
	.zero		1


	//   ....[59]....
        /*0d00*/ 	.word	0x00013300
        /*0d04*/ 	.word	0x00000000
        /*0d08*/ 	.word	0x00034830
        /*0d0c*/ 	.short	0x010a
        /*0d0e*/ 	.byte	0x3f
	.zero		1


	//   ....[60]....
        /*0d10*/ 	.word	0x00013360
        /*0d14*/ 	.word	0x00000006
        /*0d18*/ 	.word	0x00034830
        /*0d1c*/ 	.short	0x010a
        /*0d1e*/ 	.byte	0x3f
	.zero		1


	//   ....[61]....
        /*0d20*/ 	.word	0x000133c0
        /*0d24*/ 	.word	0x00000005
        /*0d28*/ 	.word	0x00034850
        /*0d2c*/ 	.short	0x010a
        /*0d2e*/ 	.byte	0x3f
	.zero		1


	//   ....[62]....
        /*0d30*/ 	.word	0x00013420
        /*0d34*/ 	.word	0x00000006
        /*0d38*/ 	.word	0x00034830
        /*0d3c*/ 	.short	0x010a
        /*0d3e*/ 	.byte	0x3f
	.zero		1


	//   ....[63]....
        /*0d40*/ 	.word	0x00013480
        /*0d44*/ 	.word	0x00000005
        /*0d48*/ 	.word	0x00034850
        /*0d4c*/ 	.short	0x010a
        /*0d4e*/ 	.byte	0x3f
	.zero		1


	//   ....[64]....
        /*0d50*/ 	.word	0x000134e0
        /*0d54*/ 	.word	0x00000007
        /*0d58*/ 	.word	0x00034850
        /*0d5c*/ 	.short	0x010a
        /*0d5e*/ 	.byte	0x3f
	.zero		1


	//   ....[65]....
        /*0d60*/ 	.word	0x00013680
        /*0d64*/ 	.word	0x00000000
        /*0d68*/ 	.word	0x00034840
        /*0d6c*/ 	.short	0x010a
        /*0d6e*/ 	.byte	0x3f
	.zero		1


	//   ....[66]....
        /*0d70*/ 	.word	0x00014260
        /*0d74*/ 	.word	0x00000002
        /*0d78*/ 	.word	0x00034820
        /*0d7c*/ 	.short	0x010a
        /*0d7e*/ 	.byte	0x3f
	.zero		1


	//   ....[67]....
        /*0d80*/ 	.word	0x000142b0
        /*0d84*/ 	.word	0x00000002
        /*0d88*/ 	.word	0x00034840
        /*0d8c*/ 	.short	0x010a
        /*0d8e*/ 	.byte	0x3f
	.zero		1


	//   ....[68]....
        /*0d90*/ 	.word	0x00014300
        /*0d94*/ 	.word	0x00000002
        /*0d98*/ 	.word	0x00000060
        /*0d9c*/ 	.short	0x010a
        /*0d9e*/ 	.byte	0x3f
	.zero		1


	//   ....[69]....
        /*0da0*/ 	.word	0x00014350
        /*0da4*/ 	.word	0x00000003
        /*0da8*/ 	.word	0x00034840
        /*0dac*/ 	.short	0x010a
        /*0dae*/ 	.byte	0x3f
	.zero		1


	//   ....[70]....
        /*0db0*/ 	.word	0x000143a0
        /*0db4*/ 	.word	0x00000002
        /*0db8*/ 	.word	0x00000060
        /*0dbc*/ 	.short	0x010a
        /*0dbe*/ 	.byte	0x3f
	.zero		1


	//   ....[71]....
        /*0dc0*/ 	.word	0x000143f0
        /*0dc4*/ 	.word	0x00000002
        /*0dc8*/ 	.word	0x00034840
        /*0dcc*/ 	.short	0x010a
        /*0dce*/ 	.byte	0x3f
	.zero		1


	//   ....[72]....
        /*0dd0*/ 	.word	0x00014440
        /*0dd4*/ 	.word	0x00000002
        /*0dd8*/ 	.word	0x00000060
        /*0ddc*/ 	.short	0x010a
        /*0dde*/ 	.byte	0x3f
	.zero		1


	//   ....[73]....
        /*0de0*/ 	.word	0x00014490
        /*0de4*/ 	.word	0x00000000
        /*0de8*/ 	.word	0x00034860
        /*0dec*/ 	.short	0x010a
        /*0dee*/ 	.byte	0x3f
	.zero		1


	//   ....[74]....
        /*0df0*/ 	.word	0x00014e90
        /*0df4*/ 	.word	0x00000000
        /*0df8*/ 	.word	0x00034820
        /*0dfc*/ 	.short	0x010a
        /*0dfe*/ 	.byte	0x3f
	.zero		1


	//   ....[75]....
        /*0e00*/ 	.word	0x00015030
        /*0e04*/ 	.word	0x00000006
        /*0e08*/ 	.word	0x00000000
        /*0e0c*/ 	.short	0x010a
        /*0e0e*/ 	.byte	0x3f
	.zero		1


	//   ....[76]....
        /*0e10*/ 	.word	0x00015080
        /*0e14*/ 	.word	0x00000007
        /*0e18*/ 	.word	0x00000000
        /*0e1c*/ 	.short	0x010a
        /*0e1e*/ 	.byte	0x3f
	.zero		1


	//   ....[77]....
        /*0e20*/ 	.word	0x000150d0
        /*0e24*/ 	.word	0x00000004
        /*0e28*/ 	.word	0x00000000
        /*0e2c*/ 	.short	0x010a
        /*0e2e*/ 	.byte	0x3f
	.zero		1


	//----- nvinfo : EIATTR_NUM_MBARRIERS
	.align		4
.L_575:
        /*0e30*/ 	.byte	0x03, 0x38
        /*0e32*/ 	.short	0x0016


	//----- nvinfo : EIATTR_EXIT_INSTR_OFFSETS
	.align		4
        /*0e34*/ 	.byte	0x04, 0x1c
        /*0e36*/ 	.short	(.L_577 - .L_576)


	//   ....[0]....
.L_576:
        /*0e38*/ 	.word	0x00000a30


	//   ....[1]....
        /*0e3c*/ 	.word	0x0000ccc0


	//   ....[2]....
        /*0e40*/ 	.word	0x00013290


	//----- nvinfo : EIATTR_MAX_THREADS
	.align		4
.L_577:
        /*0e44*/ 	.byte	0x04, 0x05
        /*0e46*/ 	.short	(.L_579 - .L_578)
.L_578:
        /*0e48*/ 	.word	0x00000180
        /*0e4c*/ 	.word	0x00000001
        /*0e50*/ 	.word	0x00000001


	//----- nvinfo : EIATTR_CRS_STACK_SIZE
	.align		4
.L_579:
        /*0e54*/ 	.byte	0x04, 0x1e
        /*0e56*/ 	.short	(.L_581 - .L_580)
.L_580:
        /*0e58*/ 	.word	0x00000000


	//----- nvinfo : EIATTR_CBANK_PARAM_SIZE
	.align		4
.L_581:
        /*0e5c*/ 	.byte	0x03, 0x19
        /*0e5e*/ 	.short	0x0af0


	//----- nvinfo : EIATTR_PARAM_CBANK
	.align		4
        /*0e60*/ 	.byte	0x04, 0x0a
        /*0e62*/ 	.short	(.L_583 - .L_582)
	.align		4
.L_582:
        /*0e64*/ 	.word	index@(.nv.constant0._ZN7cutlass13device_kernelIN5flash11enable_sm90INS1_16FlashAttnFwdSm90INS1_25CollectiveMainloopFwdSm90ILi2EN4cute5tupleIJNS5_1CILi1EEES8_S8_EEENS6_IJNS7_ILi128EEESA_NS7_ILi192EEEEEELi128ENS_10bfloat16_tEfNS_4arch4Sm90ELb1ELb0ELb1ELb1ELb0ELb0ELb0ELb1ELb1ELb1ELb0ELb0EEENS1_21CollectiveEpilogueFwdINS6_IJSA_SA_SA_EEES9_SD_SF_Li256ELb1ELb1ELb0ELb0EEENS1_36VarlenDynamicPersistentTileSchedulerILi128ELi128ELi256ELi128ELb0ELb1ELb1ELb1ELb1ELb1EEEEEEEEEvNT_6ParamsE)
        /*0e68*/ 	.short	0x0210
        /*0e6a*/ 	.short	0x0af0


	//----- nvinfo : EIATTR_SW_WAR
	.align		4
.L_583:
        /*0e6c*/ 	.byte	0x04, 0x36
        /*0e6e*/ 	.short	(.L_585 - .L_584)
.L_584:
        /*0e70*/ 	.word	0x00000008
.L_585:


//--------------------- .nv.info._ZN7cutlass13device_kernelIN5flash11enable_sm90INS1_16FlashAttnFwdSm90INS1_25CollectiveMainloopFwdSm90ILi2EN4cute5tupleIJNS5_1CILi1EEES8_S8_EEENS6_IJNS7_ILi128EEESA_NS7_ILi192EEEEEELi128ENS_10bfloat16_tEfNS_4arch4Sm90ELb1ELb0ELb1ELb1ELb0ELb1ELb0ELb1ELb1ELb1ELb0ELb0EEENS1_21CollectiveEpilogueFwdINS6_IJSA_SA_SA_EEES9_SD_SF_Li256ELb1ELb1ELb0ELb0EEENS1_36VarlenDynamicPersistentTileSchedulerILi128ELi128ELi256ELi128ELb0ELb1ELb1ELb1ELb1ELb1EEEEEEEEEvNT_6ParamsE --------------------------
	.section	.nv.info._ZN7cutlass13device_kernelIN5flash11enable_sm90INS1_16FlashAttnFwdSm90INS1_25CollectiveMainloopFwdSm90ILi2EN4cute5tupleIJNS5_1CILi1EEES8_S8_EEENS6_IJNS7_ILi128EEESA_NS7_ILi192EEEEEELi128ENS_10bfloat16_tEfNS_4arch4Sm90ELb1ELb0ELb1ELb1ELb0ELb1ELb0ELb1ELb1ELb1ELb0ELb0EEENS1_21CollectiveEpilogueFwdINS6_IJSA_SA_SA_EEES9_SD_SF_Li256ELb1ELb1ELb0ELb0EEENS1_36VarlenDynamicPersistentTileSchedulerILi128ELi128ELi256ELi128ELb0ELb1ELb1ELb1ELb1ELb1EEEEEEEEEvNT_6ParamsE,"",@"SHT_CUDA_INFO"
	.sectionflags	@""
	.align	4


	//----- nvinfo : EIATTR_CUDA_API_VERSION
	.align		4
        /*0000*/ 	.byte	0x04, 0x37
        /*0002*/ 	.short	(.L_587 - .L_586)
.L_586:
        /*0004*/ 	.word	0x00000082


	//----- nvinfo : EIATTR_KPARAM_INFO
	.align		4
.L_587:
        /*0008*/ 	.byte	0x04, 0x17
        /*000a*/ 	.short	(.L_589 - .L_588)
.L_588:
        /*000c*/ 	.word	0x00000000
        /*0010*/ 	.short	0x0000
        /*0012*/ 	.short	0x0070
        /*0014*/ 	.byte	0x00, 0xf0, 0x01, 0x2a


	//----- nvinfo : EIATTR_SPARSE_MMA_MASK
	.align		4
.L_589:
        /*0018*/ 	.byte	0x03, 0x50
        /*001a*/ 	.short	0x0000


	//----- nvinfo : EIATTR_MAXREG_COUNT
	.align		4
        /*001c*/ 	.byte	0x03, 0x1b
        /*001e*/ 	.short	0x00a8


	//----- nvinfo : EIATTR_NUM_BARRIERS
	.align		4
        /*0020*/ 	.byte	0x02, 0x4c
        /*0022*/ 	.byte	0x10
	.zero		1


	//----- nvinfo : EIATTR_EXTERNS
	.align		4
        /*0024*/ 	.byte	0x04, 0x0f
        /*0026*/ 	.short	(.L_591 - .L_590)


	//   ....[0]....
	.align		4
.L_590:
        /*0028*/ 	.word	index@(__assertfail)


	//----- nvinfo : EIATTR_ANNOTATIONS
	.align		4
.L_591:
        /*002c*/ 	.byte	0x04, 0x55
        /*002e*/ 	.short	(.L_593 - .L_592)


	//   ....[0]....
.L_592:
        /* <DEDUP_REMOVED lines=126> */


	//----- nvinfo : EIATTR_MERCURY_ISA_VERSION
	.align		4
.L_593:
        /*07f8*/ 	.byte	0x03, 0x5f
        /*07fa*/ 	.short	0x0101


	//----- nvinfo : EIATTR_UNUSED_LOAD_BYTE_OFFSET
	.align		4
        /*07fc*/ 	.byte	0x04, 0x44
        /*07fe*/ 	.short	(.L_595 - .L_594)


	//   ....[0]....
.L_594:
        /*0800*/ 	.word	0x00000ab0
        /*0804*/ 	.word	0x0000fff0


	//   ....[1]....
        /*0808*/ 	.word	0x0001c9b0
        /*080c*/ 	.word	0x0000fff0


	//----- nvinfo : EIATTR_INT_WARP_WIDE_INSTR_OFFSETS
	.align		4
.L_595:
        /*0810*/ 	.byte	0x04, 0x31
        /*0812*/ 	.short	(.L_597 - .L_596)


	//   ....[0]....
.L_596:
        /*0814*/ 	.word	0x00000190


	//   ....[1]....
        /*0818*/ 	.word	0x000001d0


	//   ....[2]....
        /*081c*/ 	.word	0x00000240


	//   ....[3]....
        /*0820*/ 	.word	0x000213d0


	//   ....[4]....
        /*0824*/ 	.word	0x00021460


	//   ....[5]....
        /*0828*/ 	.word	0x00025130


	//   ....[6]....
        /*082c*/ 	.word	0x00025190


	//----- nvinfo : EIATTR_COOP_GROUP_MASK_REGIDS
	.align		4
.L_597:
        /*0830*/ 	.byte	0x04, 0x29
        /*0832*/ 	.short	(.L_599 - .L_598)


	//   ....[0]....
.L_598:
        /*0834*/ 	.word	0xffffffff


	//   ....[1]....
        /*0838*/ 	.word	0xffffffff


	//   ....[2]....
        /*083c*/ 	.word	0xffffffff


	//   ....[3]....
        /*0840*/ 	.word	0xffffffff


	//   ....[4]....
        /*0844*/ 	.word	0xffffffff


	//   ....[5]....
        /*0848*/ 	.word	0xffffffff


	//   ....[6]....
        /*084c*/ 	.word	0xffffffff


	//   ....[7]....
        /*0850*/ 	.word	0xffffffff


	//   ....[8]....
        /*0854*/ 	.word	0xffffffff


	//   ....[9]....
        /*0858*/ 	.word	0xffffffff


	//   ....[10]....
        /*085c*/ 	.word	0xffffffff


	//   ....[11]....
        /*0860*/ 	.word	0xffffffff


	//   ....[12]....
        /*0864*/ 	.word	0xffffffff


	//   ....[13]....
        /*0868*/ 	.word	0xffffffff


	//   ....[14]....
        /*086c*/ 	.word	0xffffffff


	//   ....[15]....
        /*0870*/ 	.word	0xffffffff


	//   ....[16]....
        /*0874*/ 	.word	0xffffffff


	//   ....[17]....
        /*0878*/ 	.word	0xffffffff


	//   ....[18]....
        /*087c*/ 	.word	0xffffffff


	//   ....[19]....
        /*0880*/ 	.word	0xffffffff


	//   ....[20]....
        /*0884*/ 	.word	0xffffffff


	//   ....[21]....
        /*0888*/ 	.word	0xffffffff


	//   ....[22]....
        /*088c*/ 	.word	0xffffffff


	//   ....[23]....
        /*0890*/ 	.word	0xffffffff


	//   ....[24]....
        /*0894*/ 	.word	0xffffffff


	//   ....[25]....
        /*0898*/ 	.word	0xffffffff


	//   ....[26]....
        /*089c*/ 	.word	0xffffffff


	//   ....[27]....
        /*08a0*/ 	.word	0xffffffff


	//   ....[28]....
        /*08a4*/ 	.word	0xffffffff


	//   ....[29]....
        /*08a8*/ 	.word	0xffffffff


	//   ....[30]....
        /*08ac*/ 	.word	0xffffffff


	//   ....[31]....
        /*08b0*/ 	.word	0xffffffff


	//   ....[32]....
        /*08b4*/ 	.word	0xffffffff


	//   ....[33]....
        /*08b8*/ 	.word	0xffffffff


	//   ....[34]....
        /*08bc*/ 	.word	0xffffffff


	//   ....[35]....
        /*08c0*/ 	.word	0xffffffff


	//   ....[36]....
        /*08c4*/ 	.word	0xffffffff


	//   ....[37]....
        /*08c8*/ 	.word	0xffffffff


	//   ....[38]....
        /*08cc*/ 	.word	0xffffffff


	//   ....[39]....
        /*08d0*/ 	.word	0xffffffff


	//   ....[40]....
        /*08d4*/ 	.word	0xffffffff


	//   ....[41]....
        /*08d8*/ 	.word	0xffffffff


	//   ....[42]....
        /*08dc*/ 	.word	0xffffffff


	//   ....[43]....
        /*08e0*/ 	.word	0xffffffff


	//   ....[44]....
        /*08e4*/ 	.word	0xffffffff


	//   ....[45]....
        /*08e8*/ 	.word	0xffffffff


	//   ....[46]....
        /*08ec*/ 	.word	0xffffffff


	//   ....[47]....
        /*08f0*/ 	.word	0xffffffff


	//   ....[48]....
        /*08f4*/ 	.word	0xffffffff


	//   ....[49]....
        /*08f8*/ 	.word	0xffffffff


	//   ....[50]....
        /*08fc*/ 	.word	0xffffffff


	//   ....[51]....
        /*0900*/ 	.word	0xffffffff


	//   ....[52]....
        /*0904*/ 	.word	0xffffffff


	//   ....[53]....
        /*0908*/ 	.word	0xffffffff


	//   ....[54]....
        /*090c*/ 	.word	0xffffffff


	//   ....[55]....
        /*0910*/ 	.word	0xffffffff


	//   ....[56]....
        /*0914*/ 	.word	0xffffffff


	//   ....[57]....
        /*0918*/ 	.word	0xffffffff


	//   ....[58]....
        /*091c*/ 	.word	0xffffffff


	//   ....[59]....
        /*0920*/ 	.word	0xffffffff


	//   ....[60]....
        /*0924*/ 	.word	0xffffffff


	//   ....[61]....
        /*0928*/ 	.word	0xffffffff


	//   ....[62]....
        /*092c*/ 	.word	0xffffffff


	//   ....[63]....
        /*0930*/ 	.word	0xffffffff


	//   ....[64]....
        /*0934*/ 	.word	0xffffffff


	//   ....[65]....
        /*0938*/ 	.word	0xffffffff


	//   ....[66]....
        /*093c*/ 	.word	0xffffffff


	//   ....[67]....
        /*0940*/ 	.word	0xffffffff


	//   ....[68]....
        /*0944*/ 	.word	0xffffffff


	//   ....[69]....
        /*0948*/ 	.word	0xffffffff


	//   ....[70]....
        /*094c*/ 	.word	0xffffffff


	//   ....[71]....
        /*0950*/ 	.word	0xffffffff


	//   ....[72]....
        /*0954*/ 	.word	0xffffffff


	//   ....[73]....
        /*0958*/ 	.word	0xffffffff


	//   ....[74]....
        /*095c*/ 	.word	0xffffffff


	//   ....[75]....
        /*0960*/ 	.word	0xffffffff


	//   ....[76]....
        /*0964*/ 	.word	0xffffffff


	//   ....[77]....
        /*0968*/ 	.word	0xffffffff


	//   ....[78]....
        /*096c*/ 	.word	0xffffffff


	//   ....[79]....
        /*0970*/ 	.word	0xffffffff


	//   ....[80]....
        /*0974*/ 	.word	0xffffffff


	//   ....[81]....
        /*0978*/ 	.word	0xffffffff


	//   ....[82]....
        /*097c*/ 	.word	0xffffffff


	//   ....[83]....
        /*0980*/ 	.word	0xffffffff


	//   ....[84]....
        /*0984*/ 	.word	0xffffffff


	//   ....[85]....
        /*0988*/ 	.word	0xffffffff


	//   ....[86]....
        /*098c*/ 	.word	0xffffffff


	//   ....[87]....
        /*0990*/ 	.word	0xffffffff


	//   ....[88]....
        /*0994*/ 	.word	0xffffffff


	//   ....[89]....
        /*0998*/ 	.word	0xffffffff


	//   ....[90]....
        /*099c*/ 	.word	0xffffffff


	//   ....[91]....
        /*09a0*/ 	.word	0xffffffff


	//   ....[92]....
        /*09a4*/ 	.word	0xffffffff


	//   ....[93]....
        /*09a8*/ 	.word	0xffffffff


	//   ....[94]....
        /*09ac*/ 	.word	0xffffffff


	//   ....[95]....
        /*09b0*/ 	.word	0xffffffff


	//   ....[96]....
        /*09b4*/ 	.word	0xffffffff


	//   ....[97]....
        /*09b8*/ 	.word	0xffffffff


	//   ....[98]....
        /*09bc*/ 	.word	0xffffffff


	//   ....[99]....
        /*09c0*/ 	.word	0xffffffff


	//   ....[100]....
        /*09c4*/ 	.word	0xffffffff


	//   ....[101]....
        /*09c8*/ 	.word	0xffffffff


	//   ....[102]....
        /*09cc*/ 	.word	0xffffffff


	//   ....[103]....
        /*09d0*/ 	.word	0xffffffff


	//   ....[104]....
        /*09d4*/ 	.word	0xffffffff


	//   ....[105]....
        /*09d8*/ 	.word	0xffffffff


	//   ....[106]....
        /*09dc*/ 	.word	0xffffffff


	//   ....[107]....
        /*09e0*/ 	.word	0xffffffff


	//   ....[108]....
        /*09e4*/ 	.word	0xffffffff


	//   ....[109]....
        /*09e8*/ 	.word	0xffffffff


	//   ....[110]....
        /*09ec*/ 	.word	0xffffffff


	//   ....[111]....
        /*09f0*/ 	.word	0xffffffff


	//   ....[112]....
        /*09f4*/ 	.word	0xffffffff


	//   ....[113]....
        /*09f8*/ 	.word	0xffffffff


	//   ....[114]....
        /*09fc*/ 	.word	0xffffffff


	//   ....[115]....
        /*0a00*/ 	.word	0xffffffff


	//   ....[116]....
        /*0a04*/ 	.word	0x0500000f


	//   ....[117]....
        /*0a08*/ 	.word	0x0500000f


	//   ....[118]....
        /*0a0c*/ 	.word	0x0500000f


	//   ....[119]....
        /*0a10*/ 	.word	0x0500000f


	//   ....[120]....
        /*0a14*/ 	.word	0x0500000f


	//   ....[121]....
        /*0a18*/ 	.word	0x0500000f


	//   ....[122]....
        /*0a1c*/ 	.word	0x0500000f


	//   ....[123]....
        /*0a20*/ 	.word	0x0500000f


	//   ....[124]....
        /*0a24*/ 	.word	0x0500000f


	//   ....[125]....
        /*0a28*/ 	.word	0x0500000f


	//   ....[126]....
        /*0a2c*/ 	.word	0x0500000f


	//   ....[127]....
        /*0a30*/ 	.word	0x0500000f


	//   ....[128]....
        /*0a34*/ 	.word	0x0500000f


	//   ....[129]....
        /*0a38*/ 	.word	0x0500000f


	//   ....[130]....
        /*0a3c*/ 	.word	0x0500000f


	//   ....[131]....
        /*0a40*/ 	.word	0x0500000f


	//   ....[132]....
        /*0a44*/ 	.word	0x0500000f


	//   ....[133]....
        /*0a48*/ 	.word	0x0500000f


	//   ....[134]....
        /*0a4c*/ 	.word	0x0500000f


	//   ....[135]....
        /*0a50*/ 	.word	0x0500000f


	//   ....[136]....
        /*0a54*/ 	.word	0x0500000f


	//   ....[137]....
        /*0a58*/ 	.word	0x0500000f


	//   ....[138]....
        /*0a5c*/ 	.word	0x0500000f


	//   ....[139]....
        /*0a60*/ 	.word	0x0500000f


	//   ....[140]....
        /*0a64*/ 	.word	0x0500000f


	//   ....[141]....
        /*0a68*/ 	.word	0x0500000f


	//   ....[142]....
        /*0a6c*/ 	.word	0x0500000f


	//   ....[143]....
        /*0a70*/ 	.word	0x0500000f


	//   ....[144]....
        /*0a74*/ 	.word	0x0500000f


	//   ....[145]....
        /*0a78*/ 	.word	0x0500000f


	//   ....[146]....
        /*0a7c*/ 	.word	0x0500000f


	//   ....[147]....
        /*0a80*/ 	.word	0x0500000f


	//   ....[148]....
        /*0a84*/ 	.word	0x0500000f


	//   ....[149]....
        /*0a88*/ 	.word	0x0500000f


	//   ....[150]....
        /*0a8c*/ 	.word	0x0500000f


	//   ....[151]....
        /*0a90*/ 	.word	0x0500000f


	//   ....[152]....
        /*0a94*/ 	.word	0x0500000f


	//   ....[153]....
        /*0a98*/ 	.word	0x0500000f


	//   ....[154]....
        /*0a9c*/ 	.word	0x0500000f


	//   ....[155]....
        /*0aa0*/ 	.word	0x0500000f


	//   ....[156]....
        /*0aa4*/ 	.word	0x0500000f


	//   ....[157]....
        /*0aa8*/ 	.word	0x0500000f


	//   ....[158]....
        /*0aac*/ 	.word	0x0500000f


	//   ....[159]....
        /*0ab0*/ 	.word	0x0500000f


	//   ....[160]....
        /*0ab4*/ 	.word	0x0500000f


	//   ....[161]....
        /*0ab8*/ 	.word	0x0500000f


	//   ....[162]....
        /*0abc*/ 	.word	0x0500000f


	//   ....[163]....
        /*0ac0*/ 	.word	0x0500000f


	//   ....[164]....
        /*0ac4*/ 	.word	0x0500000f


	//   ....[165]....
        /*0ac8*/ 	.word	0x0500000f


	//   ....[166]....
        /*0acc*/ 	.word	0x0500000f


	//   ....[167]....
        /*0ad0*/ 	.word	0x0500000f


	//----- nvinfo : EIATTR_COOP_GROUP_INSTR_OFFSETS
	.align		4
.L_599:
        /*0ad4*/ 	.byte	0x04, 0x28
        /*0ad6*/ 	.short	(.L_601 - .L_600)


	//   ....[0]....
.L_600:
        /*0ad8*/ 	.word	0x00000060


	//   ....[1]....
        /*0adc*/ 	.word	0x000001a0


	//   ....[2]....
        /*0ae0*/ 	.word	0x000001f0


	//   ....[3]....
        /*0ae4*/ 	.word	0x00000420


	//   ....[4]....
        /*0ae8*/ 	.word	0x00000580


	//   ....[5]....
        /*0aec*/ 	.word	0x000006a0


	//   ....[6]....
        /*0af0*/ 	.word	0x00000800


	//   ....[7]....
        /*0af4*/ 	.word	0x0000adf0


	//   ....[8]....
        /*0af8*/ 	.word	0x0000b4d0


	//   ....[9]....
        /*0afc*/ 	.word	0x0000b4e0


	//   ....[10]....
        /*0b00*/ 	.word	0x0000b4f0


	//   ....[11]....
        /*0b04*/ 	.word	0x0000b500


	//   ....[12]....
        /*0b08*/ 	.word	0x0000bd70


	//   ....[13]....
        /*0b0c*/ 	.word	0x0000bd80


	//   ....[14]....
        /*0b10*/ 	.word	0x0000bd90


	//   ....[15]....
        /*0b14*/ 	.word	0x0000bda0


	//   ....[16]....
        /*0b18*/ 	.word	0x0000ee80


	//   ....[17]....
        /*0b1c*/ 	.word	0x0000ee90


	//   ....[18]....
        /*0b20*/ 	.word	0x0000eea0


	//   ....[19]....
        /*0b24*/ 	.word	0x0000eeb0


	//   ....[20]....
        /*0b28*/ 	.word	0x0000f520


	//   ....[21]....
        /*0b2c*/ 	.word	0x0000f530


	//   ....[22]....
        /*0b30*/ 	.word	0x0000f540


	//   ....[23]....
        /*0b34*/ 	.word	0x0000f550


	//   ....[24]....
        /*0b38*/ 	.word	0x00013380


	//   ....[25]....
        /*0b3c*/ 	.word	0x00013470


	//   ....[26]....
        /*0b40*/ 	.word	0x00013e10


	//   ....[27]....
        /*0b44*/ 	.word	0x00013e90


	//   ....[28]....
        /*0b48*/ 	.word	0x00014870


	//   ....[29]....
        /*0b4c*/ 	.word	0x000148d0


	//   ....[30]....
        /*0b50*/ 	.word	0x00016bb0


	//   ....[31]....
        /*0b54*/ 	.word	0x000173d0


	//   ....[32]....
        /*0b58*/ 	.word	0x000174f0


	//   ....[33]....
        /*0b5c*/ 	.word	0x00017630


	//   ....[34]....
        /*0b60*/ 	.word	0x00017f60


	//   ....[35]....
        /*0b64*/ 	.word	0x00017fd0


	//   ....[36]....
        /*0b68*/ 	.word	0x0001a590


	//   ....[37]....
        /*0b6c*/ 	.word	0x0001a610


	//   ....[38]....
        /*0b70*/ 	.word	0x0001ad10


	//   ....[39]....
        /*0b74*/ 	.word	0x0001ad60


	//   ....[40]....
        /*0b78*/ 	.word	0x0001bfe0


	//   ....[41]....
        /*0b7c*/ 	.word	0x0001c330


	//   ....[42]....
        /*0b80*/ 	.word	0x0001c360


	//   ....[43]....
        /*0b84*/ 	.word	0x0001c450


	//   ....[44]....
        /*0b88*/ 	.word	0x0001d3f0


	//   ....[45]....
        /*0b8c*/ 	.word	0x0001d430


	//   ....[46]....
        /*0b90*/ 	.word	0x0001d470


	//   ....[47]....
        /*0b94*/ 	.word	0x0001d4b0


	//   ....[48]....
        /*0b98*/ 	.word	0x0001da40


	//   ....[49]....
        /*0b9c*/ 	.word	0x0001da50


	//   ....[50]....
        /*0ba0*/ 	.word	0x0001db10


	//   ....[51]....
        /*0ba4*/ 	.word	0x0001db30


	//   ....[52]....
        /*0ba8*/ 	.word	0x0001dbf0


	//   ....[53]....
        /*0bac*/ 	.word	0x0001dc10


	//   ....[54]....
        /*0bb0*/ 	.word	0x0001dce0


	//   ....[55]....
        /*0bb4*/ 	.word	0x0001dd00


	//   ....[56]....
        /*0bb8*/ 	.word	0x0001e520


	//   ....[57]....
        /*0bbc*/ 	.word	0x0001e540


	//   ....[58]....
        /*0bc0*/ 	.word	0x0001e600


	//   ....[59]....
        /*0bc4*/ 	.word	0x0001e620


	//   ....[60]....
        /*0bc8*/ 	.word	0x0001e6e0


	//   ....[61]....
        /*0bcc*/ 	.word	0x0001e700


	//   ....[62]....
        /*0bd0*/ 	.word	0x0001e7d0


	//   ....[63]....
        /*0bd4*/ 	.word	0x0001e7f0


	//   ....[64]....
        /*0bd8*/ 	.word	0x0001e940


	//   ....[65]....
        /*0bdc*/ 	.word	0x0001eb10


	//   ....[66]....
        /*0be0*/ 	.word	0x0001eb40


	//   ....[67]....
        /*0be4*/ 	.word	0x0001eb70


	//   ....[68]....
        /*0be8*/ 	.word	0x0001eba0


	//   ....[69]....
        /*0bec*/ 	.word	0x0001ebd0


	//   ....[70]....
        /*0bf0*/ 	.word	0x0001ec00


	//   ....[71]....
        /*0bf4*/ 	.word	0x0001ed70


	//   ....[72]....
        /*0bf8*/ 	.word	0x0001eda0


	//   ....[73]....
        /*0bfc*/ 	.word	0x0001edd0


	//   ....[74]....
        /*0c00*/ 	.word	0x0001ee00


	//   ....[75]....
        /*0c04*/ 	.word	0x0001ee30


	//   ....[76]....
        /*0c08*/ 	.word	0x0001ee60


	//   ....[77]....
        /*0c0c*/ 	.word	0x0001ef00


	//   ....[78]....
        /*0c10*/ 	.word	0x0001ef60


	//   ....[79]....
        /*0c14*/ 	.word	0x0001eff0


	//   ....[80]....
        /*0c18*/ 	.word	0x0001ff20


	//   ....[81]....
        /*0c1c*/ 	.word	0x000219d0


	//   ....[82]....
        /*0c20*/ 	.word	0x00022680


	//   ....[83]....
        /*0c24*/ 	.word	0x00022690


	//   ....[84]....
        /*0c28*/ 	.word	0x000226b0


	//   ....[85]....
        /*0c2c*/ 	.word	0x00022770


	//   ....[86]....
        /*0c30*/ 	.word	0x000227a0


	//   ....[87]....
        /*0c34*/ 	.word	0x00022830


	//   ....[88]....
        /*0c38*/ 	.word	0x00022860


	//   ....[89]....
        /*0c3c*/ 	.word	0x000228f0


	//   ....[90]....
        /*0c40*/ 	.word	0x00022920


	//   ....[91]....
        /*0c44*/ 	.word	0x000229b0


	//   ....[92]....
        /*0c48*/ 	.word	0x000229e0


	//   ....[93]....
        /*0c4c*/ 	.word	0x00022a70


	//   ....[94]....
        /*0c50*/ 	.word	0x00022aa0


	//   ....[95]....
        /*0c54*/ 	.word	0x00022b30


	//   ....[96]....
        /*0c58*/ 	.word	0x00022b40


	//   ....[97]....
        /*0c5c*/ 	.word	0x00022bd0


	//   ....[98]....
        /*0c60*/ 	.word	0x000258a0


	//   ....[99]....
        /*0c64*/ 	.word	0x000258f0


	//   ....[100]....
        /*0c68*/ 	.word	0x00025920


	//   ....[101]....
        /*0c6c*/ 	.word	0x00025930


	//   ....[102]....
        /*0c70*/ 	.word	0x00025960


	//   ....[103]....
        /*0c74*/ 	.word	0x00025990


	//   ....[104]....
        /*0c78*/ 	.word	0x000259c0


	//   ....[105]....
        /*0c7c*/ 	.word	0x000259f0


	//   ....[106]....
        /*0c80*/ 	.word	0x00025b70


	//   ....[107]....
        /*0c84*/ 	.word	0x00025bb0


	//   ....[108]....
        /*0c88*/ 	.word	0x00025be0


	//   ....[109]....
        /*0c8c*/ 	.word	0x00025c10


	//   ....[110]....
        /*0c90*/ 	.word	0x00025c40


	//   ....[111]....
        /*0c94*/ 	.word	0x00025c70


	//   ....[112]....
        /*0c98*/ 	.word	0x00025d30


	//   ....[113]....
        /*0c9c*/ 	.word	0x00025d50


	//   ....[114]....
        /*0ca0*/ 	.word	0x00025dc0


	//   ....[115]....
        /*0ca4*/ 	.word	0x00026490


	//   ....[116]....
        /*0ca8*/ 	.word	0x000268f0


	//   ....[117]....
        /*0cac*/ 	.word	0x00026980


	//   ....[118]....
        /*0cb0*/ 	.word	0x000269d0


	//   ....[119]....
        /*0cb4*/ 	.word	0x00026a20


	//   ....[120]....
        /*0cb8*/ 	.word	0x00026ab0


	//   ....[121]....
        /*0cbc*/ 	.word	0x00026b40


	//   ....[122]....
        /*0cc0*/ 	.word	0x00026b90


	//   ....[123]....
        /*0cc4*/ 	.word	0x00026be0


	//   ....[124]....
        /*0cc8*/ 	.word	0x00026cd0


	//   ....[125]....
        /*0ccc*/ 	.word	0x00026d60


	//   ....[126]....
        /*0cd0*/ 	.word	0x00026dc0


	//   ....[127]....
        /*0cd4*/ 	.word	0x00026e20


	//   ....[128]....
        /*0cd8*/ 	.word	0x00026eb0


	//   ....[129]....
        /*0cdc*/ 	.word	0x00026f40


	//   ....[130]....
        /*0ce0*/ 	.word	0x00026fa0


	//   ....[131]....
        /*0ce4*/ 	.word	0x00027000


	//   ....[132]....
        /*0ce8*/ 	.word	0x000272f0


	//   ....[133]....
        /*0cec*/ 	.word	0x000275f0


	//   ....[134]....
        /*0cf0*/ 	.word	0x00027760


	//   ....[135]....
        /*0cf4*/ 	.word	0x000277b0


	//   ....[136]....
        /*0cf8*/ 	.word	0x00027860


	//   ....[137]....
        /*0cfc*/ 	.word	0x000278f0


	//   ....[138]....
        /*0d00*/ 	.word	0x000279d0


	//   ....[139]....
        /*0d04*/ 	.word	0x00027a70


	//   ....[140]....
        /*0d08*/ 	.word	0x00027b50


	//   ....[141]....
        /*0d0c*/ 	.word	0x00027be0


	//   ....[142]....
        /*0d10*/ 	.word	0x00027cd0


	//   ....[143]....
        /*0d14*/ 	.word	0x00027d60


	//   ....[144]....
        /*0d18*/ 	.word	0x00027e50


	//   ....[145]....
        /*0d1c*/ 	.word	0x00027ee0


	//   ....[146]....
        /*0d20*/ 	.word	0x00027fd0


	//   ....[147]....
        /*0d24*/ 	.word	0x00028060


	//   ....[148]....
        /*0d28*/ 	.word	0x00028150


	//   ....[149]....
        /*0d2c*/ 	.word	0x00028250


	//   ....[150]....
        /*0d30*/ 	.word	0x00028580


	//   ....[151]....
        /*0d34*/ 	.word	0x00028630


	//   ....[152]....
        /*0d38*/ 	.word	0x00028730


	//   ....[153]....
        /*0d3c*/ 	.word	0x000287c0


	//   ....[154]....
        /*0d40*/ 	.word	0x00028840


	//   ....[155]....
        /*0d44*/ 	.word	0x000288c0


	//   ....[156]....
        /*0d48*/ 	.word	0x00028940


	//   ....[157]....
        /*0d4c*/ 	.word	0x000289d0


	//   ....[158]....
        /*0d50*/ 	.word	0x00028a70


	//   ....[159]....
        /*0d54*/ 	.word	0x00028b40


	//   ....[160]....
        /*0d58*/ 	.word	0x00028bc0


	//   ....[161]....
        /*0d5c*/ 	.word	0x00028c40


	//   ....[162]....
        /*0d60*/ 	.word	0x00028cc0


	//   ....[163]....
        /*0d64*/ 	.word	0x00028d50


	//   ....[164]....
        /*0d68*/ 	.word	0x00028dd0


	//   ....[165]....
        /*0d6c*/ 	.word	0x00028e70


	//   ....[166]....
        /*0d70*/ 	.word	0x00028f00


	//   ....[167]....
        /*0d74*/ 	.word	0x00029030


	//----- nvinfo : EIATTR_REG_RECONFIG
	.align		4
.L_601:
        /*0d78*/ 	.byte	0x01, 0x54
	.zero		2


	//----- nvinfo : EIATTR_SYSCALL_OFFSETS
	.align		4
        /*0d7c*/ 	.byte	0x04, 0x46
        /*0d7e*/ 	.short	(.L_603 - .L_602)


	//   ....[0]....
.L_602:
        /*0d80*/ 	.word	0x00001ae0


	//   ....[1]....
        /*0d84*/ 	.word	0x00001c30


	//   ....[2]....
        /*0d88*/ 	.word	0x0000afa0


	//   ....[3]....
        /*0d8c*/ 	.word	0x0000b290


	//   ....[4]....
        /*0d90*/ 	.word	0x000215d0


	//   ....[5]....
        /*0d94*/ 	.word	0x00021730


	//   ....[6]....
        /*0d98*/ 	.word	0x00021830


	//   ....[7]....
        /*0d9c*/ 	.word	0x00022230


	//----- nvinfo : EIATTR_MBARRIER_INSTR_OFFSETS
	.align		4
.L_603:
        /*0da0*/ 	.byte	0x04, 0x39
        /*0da2*/ 	.short	(.L_605 - .L_604)


	//   ....[0]....
.L_604:
        /*0da4*/ 	.word	0x000002d0
        /*0da8*/ 	.word	0x000000ff
        /*0dac*/ 	.word	0x00034800
        /*0db0*/ 	.short	0x0100
        /*0db2*/ 	.byte	0x08
	.zero		1


	//   ....[1]....
        /*0db4*/ 	.word	0x000002e0
        /*0db8*/ 	.word	0x000000ff
        /*0dbc*/ 	.word	0x00034820
        /*0dc0*/ 	.short	0x0100
        /*0dc2*/ 	.byte	0x08
	.zero		1


	//   ....[2]....
        /*0dc4*/ 	.word	0x000003d0
        /*0dc8*/ 	.word	0x000000ff
        /*0dcc*/ 	.word	0x00034830
        /*0dd0*/ 	.short	0x0100
        /*0dd2*/ 	.byte	0x08
	.zero		1


	//   ....[3]....
        /*0dd4*/ 	.word	0x000003e0
        /*0dd8*/ 	.word	0x000000ff
        /*0ddc*/ 	.word	0x00034840
        /*0de0*/ 	.short	0x0100
        /*0de2*/ 	.byte	0x08
	.zero		1


	//   ....[4]....
        /*0de4*/ 	.word	0x000003f0
        /*0de8*/ 	.word	0x000000ff
        /*0dec*/ 	.word	0x00034838
        /*0df0*/ 	.short	0x0100
        /*0df2*/ 	.byte	0x08
	.zero		1


	//   ....[5]....
        /*0df4*/ 	.word	0x00000400
        /*0df8*/ 	.word	0x000000ff
        /*0dfc*/ 	.word	0x00034848
        /*0e00*/ 	.short	0x0100
        /*0e02*/ 	.byte	0x08
	.zero		1


	//   ....[6]....
        /*0e04*/ 	.word	0x00000530
        /*0e08*/ 	.word	0x000000ff
        /*0e0c*/ 	.word	0x00034850
        /*0e10*/ 	.short	0x0100
        /*0e12*/ 	.byte	0x08
	.zero		1


	//   ....[7]....
        /*0e14*/ 	.word	0x00000540
        /*0e18*/ 	.word	0x000000ff
        /*0e1c*/ 	.word	0x00034860
        /*0e20*/ 	.short	0x0100
        /*0e22*/ 	.byte	0x08
	.zero		1


	//   ....[8]....
        /*0e24*/ 	.word	0x00000550
        /*0e28*/ 	.word	0x000000ff
        /*0e2c*/ 	.word	0x00034858
        /*0e30*/ 	.short	0x0100
        /*0e32*/ 	.byte	0x08
	.zero		1


	//   ....[9]....
        /*0e34*/ 	.word	0x00000560
        /*0e38*/ 	.word	0x000000ff
        /*0e3c*/ 	.word	0x00034868
        /*0e40*/ 	.short	0x0100
        /*0e42*/ 	.byte	0x08
	.zero		1


	//   ....[10]....
        /*0e44*/ 	.word	0x00000650
        /*0e48*/ 	.word	0x000000ff
        /*0e4c*/ 	.word	0x00034870
        /*0e50*/ 	.short	0x0100
        /*0e52*/ 	.byte	0x06
	.zero		1


	//   ....[11]....
        /*0e54*/ 	.word	0x00000660
        /*0e58*/ 	.word	0x000000ff
        /*0e5c*/ 	.word	0x00034880
        /*0e60*/ 	.short	0x0100
        /*0e62*/ 	.byte	0x06
	.zero		1


	//   ....[12]....
        /*0e64*/ 	.word	0x00000670
        /*0e68*/ 	.word	0x000000ff
        /*0e6c*/ 	.word	0x00034878
        /*0e70*/ 	.short	0x0100
        /*0e72*/ 	.byte	0x06
	.zero		1


	//   ....[13]....
        /*0e74*/ 	.word	0x00000680
        /*0e78*/ 	.word	0x000000ff
        /*0e7c*/ 	.word	0x00034888
        /*0e80*/ 	.short	0x0100
        /*0e82*/ 	.byte	0x06
	.zero		1


	//   ....[14]....
        /*0e84*/ 	.word	0x000007b0
        /*0e88*/ 	.word	0x000000ff
        /*0e8c*/ 	.word	0x00034890
        /*0e90*/ 	.short	0x0100
        /*0e92*/ 	.byte	0x08
	.zero		1


	//   ....[15]....
        /*0e94*/ 	.word	0x000007c0
        /*0e98*/ 	.word	0x000000ff
        /*0e9c*/ 	.word	0x000348a0
        /*0ea0*/ 	.short	0x0100
        /*0ea2*/ 	.byte	0x08
	.zero		1


	//   ....[16]....
        /*0ea4*/ 	.word	0x000007d0
        /*0ea8*/ 	.word	0x000000ff
        /*0eac*/ 	.word	0x00034898
        /*0eb0*/ 	.short	0x0100
        /*0eb2*/ 	.byte	0x08
	.zero		1


	//   ....[17]....
        /*0eb4*/ 	.word	0x000007e0
        /*0eb8*/ 	.word	0x000000ff
        /*0ebc*/ 	.word	0x000348a8
        /*0ec0*/ 	.short	0x0100
        /*0ec2*/ 	.byte	0x08
	.zero		1


	//   ....[18]....
        /*0ec4*/ 	.word	0x00000910
        /*0ec8*/ 	.word	0x000000ff
        /*0ecc*/ 	.word	0x000348b0
        /*0ed0*/ 	.short	0x0100
        /*0ed2*/ 	.byte	0x08
	.zero		1


	//   ....[19]....
        /*0ed4*/ 	.word	0x00000920
        /*0ed8*/ 	.word	0x000000ff
        /*0edc*/ 	.word	0x000348c0
        /*0ee0*/ 	.short	0x0100
        /*0ee2*/ 	.byte	0x08
	.zero		1


	//   ....[20]....
        /*0ee4*/ 	.word	0x00000930
        /*0ee8*/ 	.word	0x000000ff
        /*0eec*/ 	.word	0x000348b8
        /*0ef0*/ 	.short	0x0100
        /*0ef2*/ 	.byte	0x08
	.zero		1


	//   ....[21]....
        /*0ef4*/ 	.word	0x00000940
        /*0ef8*/ 	.word	0x000000ff
        /*0efc*/ 	.word	0x000348c8
        /*0f00*/ 	.short	0x0100
        /*0f02*/ 	.byte	0x08
	.zero		1


	//   ....[22]....
        /*0f04*/ 	.word	0x00003830
        /*0f08*/ 	.word	0x00000003
        /*0f0c*/ 	.word	0x00034890
        /*0f10*/ 	.short	0x010a
        /*0f12*/ 	.byte	0x3f
	.zero		1


	//   ....[23]....
        /*0f14*/ 	.word	0x00006df0
        /*0f18*/ 	.word	0x00000003
        /*0f1c*/ 	.word	0x00034890
        /*0f20*/ 	.short	0x010a
        /*0f22*/ 	.byte	0x3f
	.zero		1


	//   ....[24]....
        /*0f24*/ 	.word	0x0000a110
        /*0f28*/ 	.word	0x00000003
        /*0f2c*/ 	.word	0x00034890
        /*0f30*/ 	.short	0x010a
        /*0f32*/ 	.byte	0x3f
	.zero		1


	//   ....[25]....
        /*0f34*/ 	.word	0x0000a4e0
        /*0f38*/ 	.word	0x00000020
        /*0f3c*/ 	.word	0x00000000
        /*0f40*/ 	.short	0x0101
        /*0f42*/ 	.byte	0x3f
	.zero		1


	//   ....[26]....
        /*0f44*/ 	.word	0x0000a520
        /*0f48*/ 	.word	0x00000003
        /*0f4c*/ 	.word	0x000348b0
        /*0f50*/ 	.short	0x010a
        /*0f52*/ 	.byte	0x3f
	.zero		1


	//   ....[27]....
        /*0f54*/ 	.word	0x0000a9c0
        /*0f58*/ 	.word	0x00000003
        /*0f5c*/ 	.word	0x00000000
        /*0f60*/ 	.short	0x0101
        /*0f62*/ 	.byte	0x3f
	.zero		1


	//   ....[28]....
        /*0f64*/ 	.word	0x0000b020
        /*0f68*/ 	.word	0x00000010
        /*0f6c*/ 	.word	0x00034800
        /*0f70*/ 	.short	0x010a
        /*0f72*/ 	.byte	0x3f
	.zero		1


	//   ....[29]....
        /*0f74*/ 	.word	0x0000b070
        /*0f78*/ 	.word	0x00000010
        /*0f7c*/ 	.word	0x00034800
        /*0f80*/ 	.short	0x010a
        /*0f82*/ 	.byte	0x3f
	.zero		1


	//   ....[30]....
        /*0f84*/ 	.word	0x0000c420
        /*0f88*/ 	.word	0x00000010
        /*0f8c*/ 	.word	0x00034800
        /*0f90*/ 	.short	0x010a
        /*0f92*/ 	.byte	0x3f
	.zero		1


	//   ....[31]....
        /*0f94*/ 	.word	0x0000f9d0
        /*0f98*/ 	.word	0x00000010
        /*0f9c*/ 	.word	0x00034800
        /*0fa0*/ 	.short	0x010a
        /*0fa2*/ 	.byte	0x3f
	.zero		1


	//   ....[32]....
        /*0fa4*/ 	.word	0x00012580
        /*0fa8*/ 	.word	0x00000000
        /*0fac*/ 	.word	0x00034830
        /*0fb0*/ 	.short	0x010a
        /*0fb2*/ 	.byte	0x3f
	.zero		1


	//   ....[33]....
        /*0fb4*/ 	.word	0x000125f0
        /*0fb8*/ 	.word	0x00000000
        /*0fbc*/ 	.word	0x00034830
        /*0fc0*/ 	.short	0x010a
        /*0fc2*/ 	.byte	0x3f
	.zero		1


	//   ....[34]....
        /*0fc4*/ 	.word	0x00013670
        /*0fc8*/ 	.word	0x00000000
        /*0fcc*/ 	.word	0x00000000
        /*0fd0*/ 	.short	0x0101
        /*0fd2*/ 	.byte	0x3f
	.zero		1


	//   ....[35]....
        /*0fd4*/ 	.word	0x00015750
        /*0fd8*/ 	.word	0x0000000e
        /*0fdc*/ 	.word	0x00034830
        /*0fe0*/ 	.short	0x010a
        /*0fe2*/ 	.byte	0x3f
	.zero		1


	//   ....[36]....
        /*0fe4*/ 	.word	0x000157c0
        /*0fe8*/ 	.word	0x0000000e
        /*0fec*/ 	.word	0x00034830
        /*0ff0*/ 	.short	0x010a
        /*0ff2*/ 	.byte	0x3f
	.zero		1


	//   ....[37]....
        /*0ff4*/ 	.word	0x000163a0
        /*0ff8*/ 	.word	0x0000000f
        /*0ffc*/ 	.word	0x00034850
        /*1000*/ 	.short	0x010a
        /*1002*/ 	.byte	0x3f
	.zero		1


	//   ....[38]....
        /*1004*/ 	.word	0x000163f0
        /*1008*/ 	.word	0x0000000f
        /*100c*/ 	.word	0x00034850
        /*1010*/ 	.short	0x010a
        /*1012*/ 	.byte	0x3f
	.zero		1


	//   ....[39]....
        /*1014*/ 	.word	0x00018860
        /*1018*/ 	.word	0x0000000e
        /*101c*/ 	.word	0x00000000
        /*1020*/ 	.short	0x0101
        /*1022*/ 	.byte	0x3f
	.zero		1


	//   ....[40]....
        /*1024*/ 	.word	0x000188b0
        /*1028*/ 	.word	0x0000000f
        /*102c*/ 	.word	0x00000000
        /*1030*/ 	.short	0x0101
        /*1032*/ 	.byte	0x3f
	.zero		1


	//   ....[41]....
        /*1034*/ 	.word	0x00018e20
        /*1038*/ 	.word	0x00000008
        /*103c*/ 	.word	0x00034830
        /*1040*/ 	.short	0x010a
        /*1042*/ 	.byte	0x3f
	.zero		1


	//   ....[42]....
        /*1044*/ 	.word	0x00018e90
        /*1048*/ 	.word	0x00000008
        /*104c*/ 	.word	0x00034830
        /*1050*/ 	.short	0x010a
        /*1052*/ 	.byte	0x3f
	.zero		1


	//   ....[43]....
        /*1054*/ 	.word	0x00019a50
        /*1058*/ 	.word	0x0000000e
        /*105c*/ 	.word	0x00034850
        /*1060*/ 	.short	0x010a
        /*1062*/ 	.byte	0x3f
	.zero		1


	//   ....[44]....
        /*1064*/ 	.word	0x00019aa0
        /*1068*/ 	.word	0x0000000e
        /*106c*/ 	.word	0x00034850
        /*1070*/ 	.short	0x010a
        /*1072*/ 	.byte	0x3f
	.zero		1


	//   ....[45]....
        /*1074*/ 	.word	0x0001b590
        /*1078*/ 	.word	0x00000007
        /*107c*/ 	.word	0x00000000
        /*1080*/ 	.short	0x0101
        /*1082*/ 	.byte	0x3f
	.zero		1


	//   ....[46]....
        /*1084*/ 	.word	0x0001b5d0
        /*1088*/ 	.word	0x0000000e
        /*108c*/ 	.word	0x00000000
        /*1090*/ 	.short	0x0101
        /*1092*/ 	.byte	0x3f
	.zero		1


	//   ....[47]....
        /*1094*/ 	.word	0x0001bee0
        /*1098*/ 	.word	0x0000000b
        /*109c*/ 	.word	0x00034850
        /*10a0*/ 	.short	0x010a
        /*10a2*/ 	.byte	0x3f
	.zero		1


	//   ....[48]....
        /*10a4*/ 	.word	0x0001bf80
        /*10a8*/ 	.word	0x0000000b
        /*10ac*/ 	.word	0x00034850
        /*10b0*/ 	.short	0x010a
        /*10b2*/ 	.byte	0x3f
	.zero		1


	//   ....[49]....
        /*10b4*/ 	.word	0x0001c540
        /*10b8*/ 	.word	0x00000008
        /*10bc*/ 	.word	0x00000000
        /*10c0*/ 	.short	0x0101
        /*10c2*/ 	.byte	0x3f
	.zero		1


	//   ....[50]....
        /*10c4*/ 	.word	0x0001da30
        /*10c8*/ 	.word	0x00000000
        /*10cc*/ 	.word	0x00000000
        /*10d0*/ 	.short	0x0101
        /*10d2*/ 	.byte	0x3f
	.zero		1


	//   ....[51]....
        /*10d4*/ 	.word	0x00020010
        /*10d8*/ 	.word	0x00000004
        /*10dc*/ 	.word	0x00034820
        /*10e0*/ 	.short	0x010a
        /*10e2*/ 	.byte	0x3f
	.zero		1


	//   ....[52]....
        /*10e4*/ 	.word	0x000200f0
        /*10e8*/ 	.word	0x00000004
        /*10ec*/ 	.word	0x000348a0
        /*10f0*/ 	.short	0x010a
        /*10f2*/ 	.byte	0x3f
	.zero		1


	//   ....[53]....
        /*10f4*/ 	.word	0x00020520
        /*10f8*/ 	.word	0x00000004
        /*10fc*/ 	.word	0x000348c0
        /*1100*/ 	.short	0x010a
        /*1102*/ 	.byte	0x3f
	.zero		1


	//   ....[54]....
        /*1104*/ 	.word	0x00020a30
        /*1108*/ 	.word	0x00000006
        /*110c*/ 	.word	0x000348a0
        /*1110*/ 	.short	0x010a
        /*1112*/ 	.byte	0x3f
	.zero		1


	//   ....[55]....
        /*1114*/ 	.word	0x00020e50
        /*1118*/ 	.word	0x00000006
        /*111c*/ 	.word	0x000348c0
        /*1120*/ 	.short	0x010a
        /*1122*/ 	.byte	0x3f
	.zero		1


	//   ....[56]....
        /*1124*/ 	.word	0x00021c80
        /*1128*/ 	.word	0x00000000
        /*112c*/ 	.word	0x00034840
        /*1130*/ 	.short	0x010a
        /*1132*/ 	.byte	0x3f
	.zero		1


	//   ....[57]....
        /*1134*/ 	.word	0x00022ce0
        /*1138*/ 	.word	0x00000008
        /*113c*/ 	.word	0x00034800
        /*1140*/ 	.short	0x0107
        /*1142*/ 	.byte	0x3f
	.zero		1


	//   ....[58]....
        /*1144*/ 	.word	0x00022de0
        /*1148*/ 	.word	0x00000002
        /*114c*/ 	.word	0x00034800
        /*1150*/ 	.short	0x0101
        /*1152*/ 	.byte	0x3f
	.zero		1


	//   ....[59]....
        /*1154*/ 	.word	0x00022e00
        /*1158*/ 	.word	0x00000002
        /*115c*/ 	.word	0x00034820
        /*1160*/ 	.short	0x010a
        /*1162*/ 	.byte	0x3f
	.zero		1


	//   ....[60]....
        /*1164*/ 	.word	0x00023160
        /*1168*/ 	.word	0x00000003
        /*116c*/ 	.word	0x00034840
        /*1170*/ 	.short	0x010a
        /*1172*/ 	.byte	0x3f
	.zero		1


	//   ....[61]....
        /*1174*/ 	.word	0x00023610
        /*1178*/ 	.word	0x00000000
        /*117c*/ 	.word	0x00034860
        /*1180*/ 	.short	0x010a
        /*1182*/ 	.byte	0x3f
	.zero		1


	//   ....[62]....
        /*1184*/ 	.word	0x00023d00
        /*1188*/ 	.word	0x00000003
        /*118c*/ 	.word	0x00034840
        /*1190*/ 	.short	0x010a
        /*1192*/ 	.byte	0x3f
	.zero		1


	//   ....[63]....
        /*1194*/ 	.word	0x000241b0
        /*1198*/ 	.word	0x00000002
        /*119c*/ 	.word	0x00034860
        /*11a0*/ 	.short	0x010a
        /*11a2*/ 	.byte	0x3f
	.zero		1


	//   ....[64]....
        /*11a4*/ 	.word	0x00024810
        /*11a8*/ 	.word	0x00000003
        /*11ac*/ 	.word	0x00034840
        /*11b0*/ 	.short	0x010a
        /*11b2*/ 	.byte	0x3f
	.zero		1


	//   ....[65]....
        /*11b4*/ 	.word	0x00024cb0
        /*11b8*/ 	.word	0x00000002
        /*11bc*/ 	.word	0x00034860
        /*11c0*/ 	.short	0x010a
        /*11c2*/ 	.byte	0x3f
	.zero		1


	//   ....[66]....
        /*11c4*/ 	.word	0x00025290
        /*11c8*/ 	.word	0x00000000
        /*11cc*/ 	.word	0x00034860
        /*11d0*/ 	.short	0x010a
        /*11d2*/ 	.byte	0x3f
	.zero		1


	//   ....[67]....
        /*11d4*/ 	.word	0x00026410
        /*11d8*/ 	.word	0x00000000
        /*11dc*/ 	.word	0x00034820
        /*11e0*/ 	.short	0x010a
        /*11e2*/ 	.byte	0x3f
	.zero		1


	//   ....[68]....
        /*11e4*/ 	.word	0x000265e0
        /*11e8*/ 	.word	0x00000006
        /*11ec*/ 	.word	0x00000000
        /*11f0*/ 	.short	0x010a
        /*11f2*/ 	.byte	0x3f
	.zero		1


	//   ....[69]....
        /*11f4*/ 	.word	0x00026650
        /*11f8*/ 	.word	0x00000007
        /*11fc*/ 	.word	0x00000000
        /*1200*/ 	.short	0x010a
        /*1202*/ 	.byte	0x3f
	.zero		1


	//   ....[70]....
        /*1204*/ 	.word	0x000266c0
        /*1208*/ 	.word	0x00000004
        /*120c*/ 	.word	0x00000000
        /*1210*/ 	.short	0x010a
        /*1212*/ 	.byte	0x3f
	.zero		1


	//   ....[71]....
        /*1214*/ 	.word	0x000266f0
        /*1218*/ 	.word	0x00000003
        /*121c*/ 	.word	0x00000000
        /*1220*/ 	.short	0x010a
        /*1222*/ 	.byte	0x3f
	.zero		1


	//   ....[72]....
        /*1224*/ 	.word	0x00026750
        /*1228*/ 	.word	0x00000003
        /*122c*/ 	.word	0x00034890
        /*1230*/ 	.short	0x010a
        /*1232*/ 	.byte	0x3f
	.zero		1


	//   ....[73]....
        /*1234*/ 	.word	0x000267a0
        /*1238*/ 	.word	0x00000003
        /*123c*/ 	.word	0x00034890
        /*1240*/ 	.short	0x010a
        /*1242*/ 	.byte	0x3f
	.zero		1


	//   ....[74]....
        /*1244*/ 	.word	0x000267f0
        /*1248*/ 	.word	0x00000003
        /*124c*/ 	.word	0x00034890
        /*1250*/ 	.short	0x010a
        /*1252*/ 	.byte	0x3f
	.zero		1


	//   ....[75]....
        /*1254*/ 	.word	0x00026840
        /*1258*/ 	.word	0x00000003
        /*125c*/ 	.word	0x000348b0
        /*1260*/ 	.short	0x010a
        /*1262*/ 	.byte	0x3f
	.zero		1


	//   ....[76]....
        /*1264*/ 	.word	0x00026c20
        /*1268*/ 	.word	0x00000010
        /*126c*/ 	.word	0x00034800
        /*1270*/ 	.short	0x010a
        /*1272*/ 	.byte	0x3f
	.zero		1


	//   ....[77]....
        /*1274*/ 	.word	0x00027030
        /*1278*/ 	.word	0x00000010
        /*127c*/ 	.word	0x00034800
        /*1280*/ 	.short	0x010a
        /*1282*/ 	.byte	0x3f
	.zero		1


	//   ....[78]....
        /*1284*/ 	.word	0x00027080
        /*1288*/ 	.word	0x00000000
        /*128c*/ 	.word	0x00034830
        /*1290*/ 	.short	0x010a
        /*1292*/ 	.byte	0x3f
	.zero		1


	//   ....[79]....
        /*1294*/ 	.word	0x000270d0
        /*1298*/ 	.word	0x0000000e
        /*129c*/ 	.word	0x00034830
        /*12a0*/ 	.short	0x010a
        /*12a2*/ 	.byte	0x3f
	.zero		1


	//   ....[80]....
        /*12a4*/ 	.word	0x00027120
        /*12a8*/ 	.word	0x0000000f
        /*12ac*/ 	.word	0x00034850
        /*12b0*/ 	.short	0x010a
        /*12b2*/ 	.byte	0x3f
	.zero		1


	//   ....[81]....
        /*12b4*/ 	.word	0x00027170
        /*12b8*/ 	.word	0x00000008
        /*12bc*/ 	.word	0x00034830
        /*12c0*/ 	.short	0x010a
        /*12c2*/ 	.byte	0x3f
	.zero		1


	//   ....[82]....
        /*12c4*/ 	.word	0x000271c0
        /*12c8*/ 	.word	0x0000000e
        /*12cc*/ 	.word	0x00034850
        /*12d0*/ 	.short	0x010a
        /*12d2*/ 	.byte	0x3f
	.zero		1


	//   ....[83]....
        /*12d4*/ 	.word	0x00027210
        /*12d8*/ 	.word	0x0000000b
        /*12dc*/ 	.word	0x00034850
        /*12e0*/ 	.short	0x010a
        /*12e2*/ 	.byte	0x3f
	.zero		1


	//   ....[84]....
        /*12e4*/ 	.word	0x000273d0
        /*12e8*/ 	.word	0x00000003
        /*12ec*/ 	.word	0x00034820
        /*12f0*/ 	.short	0x010a
        /*12f2*/ 	.byte	0x3f
	.zero		1


	//   ....[85]....
        /*12f4*/ 	.word	0x00027420
        /*12f8*/ 	.word	0x00000004
        /*12fc*/ 	.word	0x000348a0
        /*1300*/ 	.short	0x010a
        /*1302*/ 	.byte	0x3f
	.zero		1


	//   ....[86]....
        /*1304*/ 	.word	0x00027470
        /*1308*/ 	.word	0x00000004
        /*130c*/ 	.word	0x000348c0
        /*1310*/ 	.short	0x010a
        /*1312*/ 	.byte	0x3f
	.zero		1


	//   ....[87]....
        /*1314*/ 	.word	0x000274c0
        /*1318*/ 	.word	0x00000006
        /*131c*/ 	.word	0x000348a0
        /*1320*/ 	.short	0x010a
        /*1322*/ 	.byte	0x3f
	.zero		1


	//   ....[88]....
        /*1324*/ 	.word	0x00027510
        /*1328*/ 	.word	0x00000006
        /*132c*/ 	.word	0x000348c0
        /*1330*/ 	.short	0x010a
        /*1332*/ 	.byte	0x3f
	.zero		1


	//   ....[89]....
        /*1334*/ 	.word	0x000276b0
        /*1338*/ 	.word	0x00000000
        /*133c*/ 	.word	0x00034840
        /*1340*/ 	.short	0x010a
        /*1342*/ 	.byte	0x3f
	.zero		1


	//   ....[90]....
        /*1344*/ 	.word	0x000282a0
        /*1348*/ 	.word	0x00000002
        /*134c*/ 	.word	0x00034820
        /*1350*/ 	.short	0x010a
        /*1352*/ 	.byte	0x3f
	.zero		1


	//   ....[91]....
        /*1354*/ 	.word	0x000282f0
        /*1358*/ 	.word	0x00000003
        /*135c*/ 	.word	0x00034840
        /*1360*/ 	.short	0x010a
        /*1362*/ 	.byte	0x3f
	.zero		1


	//   ....[92]....
        /*1364*/ 	.word	0x00028340
        /*1368*/ 	.word	0x00000000
        /*136c*/ 	.word	0x00034860
        /*1370*/ 	.short	0x010a
        /*1372*/ 	.byte	0x3f
	.zero		1


	//   ....[93]....
        /*1374*/ 	.word	0x00028390
        /*1378*/ 	.word	0x00000003
        /*137c*/ 	.word	0x00034840
        /*1380*/ 	.short	0x010a
        /*1382*/ 	.byte	0x3f
	.zero		1


	//   ....[94]....
        /*1384*/ 	.word	0x000283e0
        /*1388*/ 	.word	0x00000002
        /*138c*/ 	.word	0x00034860
        /*1390*/ 	.short	0x010a
        /*1392*/ 	.byte	0x3f
	.zero		1


	//   ....[95]....
        /*1394*/ 	.word	0x00028430
        /*1398*/ 	.word	0x00000003
        /*139c*/ 	.word	0x00034840
        /*13a0*/ 	.short	0x010a
        /*13a2*/ 	.byte	0x3f
	.zero		1


	//   ....[96]....
        /*13a4*/ 	.word	0x00028480
        /*13a8*/ 	.word	0x00000002
        /*13ac*/ 	.word	0x00034860
        /*13b0*/ 	.short	0x010a
        /*13b2*/ 	.byte	0x3f
	.zero		1


	//   ....[97]....
        /*13b4*/ 	.word	0x000284d0
        /*13b8*/ 	.word	0x00000000
        /*13bc*/ 	.word	0x00034860
        /*13c0*/ 	.short	0x010a
        /*13c2*/ 	.byte	0x3f
	.zero		1


	//   ....[98]....
        /*13c4*/ 	.word	0x00028f50
        /*13c8*/ 	.word	0x00000000
        /*13cc*/ 	.word	0x00034820
        /*13d0*/ 	.short	0x010a
        /*13d2*/ 	.byte	0x3f
	.zero		1


	//   ....[99]....
        /*13d4*/ 	.word	0x000290f0
        /*13d8*/ 	.word	0x00000006
        /*13dc*/ 	.word	0x00000000
        /*13e0*/ 	.short	0x010a
        /*13e2*/ 	.byte	0x3f
	.zero		1


	//   ....[100]....
        /*13e4*/ 	.word	0x00029140
        /*13e8*/ 	.word	0x00000007
        /*13ec*/ 	.word	0x00000000
        /*13f0*/ 	.short	0x010a
        /*13f2*/ 	.byte	0x3f
	.zero		1


	//   ....[101]....
        /*13f4*/ 	.word	0x00029190
        /*13f8*/ 	.word	0x00000004
        /*13fc*/ 	.word	0x00000000
        /*1400*/ 	.short	0x010a
        /*1402*/ 	.byte	0x3f
	.zero		1


	//----- nvinfo : EIATTR_NUM_MBARRIERS
	.align		4
.L_605:
        /*1404*/ 	.byte	0x03, 0x38
        /*1406*/ 	.short	0x0016


	//----- nvinfo : EIATTR_EXIT_INSTR_OFFSETS
	.align		4
        /*1408*/ 	.byte	0x04, 0x1c
        /*140a*/ 	.short	(.L_607 - .L_606)


	//   ....[0]....
.L_606:
        /*140c*/ 	.word	0x00026740


	//----- nvinfo : EIATTR_MAX_THREADS
	.align		4
.L_607:
        /*1410*/ 	.byte	0x04, 0x05
        /*1412*/ 	.short	(.L_609 - .L_608)
.L_608:
        /*1414*/ 	.word	0x00000180
        /*1418*/ 	.word	0x00000001
        /*141c*/ 	.word	0x00000001


	//----- nvinfo : EIATTR_CRS_STACK_SIZE
	.align		4
.L_609:
        /*1420*/ 	.byte	0x04, 0x1e
        /*1422*/ 	.short	(.L_611 - .L_610)
.L_610:
        /*1424*/ 	.word	0x00000000


	//----- nvinfo : EIATTR_CBANK_PARAM_SIZE
	.align		4
.L_611:
        /*1428*/ 	.byte	0x03, 0x19
        /*142a*/ 	.short	0x0af0


	//----- nvinfo : EIATTR_PARAM_CBANK
	.align		4
        /*142c*/ 	.byte	0x04, 0x0a
        /*142e*/ 	.short	(.L_613 - .L_612)
	.align		4
.L_612:
        /*1430*/ 	.word	index@(.nv.constant0._ZN7cutlass13device_kernelIN5flash11enable_sm90INS1_16FlashAttnFwdSm90INS1_25CollectiveMainloopFwdSm90ILi2EN4cute5tupleIJNS5_1CILi1EEES8_S8_EEENS6_IJNS7_ILi128EEESA_NS7_ILi192EEEEEELi128ENS_10bfloat16_tEfNS_4arch4Sm90ELb1ELb0ELb1ELb1ELb0ELb1ELb0ELb1ELb1ELb1ELb0ELb0EEENS1_21CollectiveEpilogueFwdINS6_IJSA_SA_SA_EEES9_SD_SF_Li256ELb1ELb1ELb0ELb0EEENS1_36VarlenDynamicPersistentTileSchedulerILi128ELi128ELi256ELi128ELb0ELb1ELb1ELb1ELb1ELb1EEEEEEEEEvNT_6ParamsE)
        /*1434*/ 	.short	0x0210
        /*1436*/ 	.short	0x0af0


	//----- nvinfo : EIATTR_SW_WAR
	.align		4
.L_613:
        /*1438*/ 	.byte	0x04, 0x36
        /*143a*/ 	.short	(.L_615 - .L_614)
.L_614:
        /*143c*/ 	.word	0x00000008
.L_615:


//--------------------- .nv.info._ZN7cutlass13device_kernelIN5flash11enable_sm90INS1_16FlashAttnFwdSm90INS1_25CollectiveMainloopFwdSm90ILi2EN4cute5tupleIJNS5_1CILi1EEES8_S8_EEENS6_IJNS7_ILi64EEESA_SA_EEELi512ENS_10bfloat16_tEfNS_4arch4Sm90ELb0ELb0ELb1ELb0ELb0ELb0ELb0ELb0ELb0ELb1ELb0ELb0EEENS1_21CollectiveEpilogueFwdINS6_IJSA_NS7_ILi512EEESA_EEES9_SC_SE_Li256ELb0ELb1ELb0ELb0EEENS1_29StaticPersistentTileSchedulerILb0EEEEEEEEEvNT_6ParamsE --------------------------
	.section	.nv.info._ZN7cutlass13device_kernelIN5flash11enable_sm90INS1_16FlashAttnFwdSm90INS1_25CollectiveMainloopFwdSm90ILi2EN4cute5tupleIJNS5_1CILi1EEES8_S8_EEENS6_IJNS7_ILi64EEESA_SA_EEELi512ENS_10bfloat16_tEfNS_4arch4Sm90ELb0ELb0ELb1ELb0ELb0ELb0ELb0ELb0ELb0ELb1ELb0ELb0EEENS1_21CollectiveEpilogueFwdINS6_IJSA_NS7_ILi512EEESA_EEES9_SC_SE_Li256ELb0ELb1ELb0ELb0EEENS1_29StaticPersistentTileSchedulerILb0EEEEEEEEEvNT_6ParamsE,"",@"SHT_CUDA_INFO"
	.sectionflags	@""
	.align	4


	//----- nvinfo : EIATTR_CUDA_API_VERSION
	.align		4
        /*0000*/ 	.byte	0x04, 0x37
        /*0002*/ 	.short	(.L_617 - .L_616)
.L_616:
        /*0004*/ 	.word	0x00000082


	//----- nvinfo : EIATTR_KPARAM_INFO
	.align		4
.L_617:
        /*0008*/ 	.byte	0x04, 0x17
        /*000a*/ 	.short	(.L_619 - .L_618)
.L_618:
        /*000c*/ 	.word	0x00000000
        /*0010*/ 	.short	0x0000
        /*0012*/ 	.short	0x0070
        /*0014*/ 	.byte	0x00, 0xf0, 0x01, 0x28


	//----- nvinfo : EIATTR_SPARSE_MMA_MASK
	.align		4
.L_619:
        /*0018*/ 	.byte	0x03, 0x50
        /*001a*/ 	.short	0x0000


	//----- nvinfo : EIATTR_MAXREG_COUNT
	.align		4
        /*001c*/ 	.byte	0x03, 0x1b
        /*001e*/ 	.short	0x00a8


	//----- nvinfo : EIATTR_NUM_BARRIERS
	.align		4
        /*0020*/ 	.byte	0x02, 0x4c
        /*0022*/ 	.byte	0x10
	.zero		1


	//----- nvinfo : EIATTR_EXTERNS
	.align		4
        /*0024*/ 	.byte	0x04, 0x0f
        /*0026*/ 	.short	(.L_621 - .L_620)


	//   ....[0]....
	.align		4
.L_620:
        /*0028*/ 	.word	index@(__assertfail)


	//----- nvinfo : EIATTR_ANNOTATIONS
	.align		4
.L_621:
        /*002c*/ 	.byte	0x04, 0x55
        /*002e*/ 	.short	(.L_623 - .L_622)


	//   ....[0]....
.L_622:
        /* <DEDUP_REMOVED lines=28> */


	//----- nvinfo : EIATTR_MERCURY_ISA_VERSION
	.align		4
.L_623:
        /*01d8*/ 	.byte	0x03, 0x5f
        /*01da*/ 	.short	0x0101


	//----- nvinfo : EIATTR_INT_WARP_WIDE_INSTR_OFFSETS
	.align		4
        /*01dc*/ 	.byte	0x04, 0x31
        /*01de*/ 	.short	(.L_625 - .L_624)


	//   ....[0]....
.L_624:
        /*01e0*/ 	.word	0x00000130


	//   ....[1]....
        /*01e4*/ 	.word	0x00000170


	//   ....[2]....
        /*01e8*/ 	.word	0x000001e0


	//----- nvinfo : EIATTR_COOP_GROUP_MASK_REGIDS
	.align		4
.L_625:
        /*01ec*/ 	.byte	0x04, 0x29
        /*01ee*/ 	.short	(.L_627 - .L_626)


	//   ....[0]....
.L_626:
        /*01f0*/ 	.word	0xffffffff


	//   ....[1]....
        /*01f4*/ 	.word	0xffffffff


	//   ....[2]....
        /*01f8*/ 	.word	0xffffffff


	//   ....[3]....
        /*01fc*/ 	.word	0xffffffff


	//   ....[4]....
        /*0200*/ 	.word	0xffffffff


	//   ....[5]....
        /*0204*/ 	.word	0xffffffff


	//   ....[6]....
        /*0208*/ 	.word	0xffffffff


	//   ....[7]....
        /*020c*/ 	.word	0xffffffff


	//   ....[8]....
        /*0210*/ 	.word	0xffffffff


	//   ....[9]....
        /*0214*/ 	.word	0xffffffff


	//   ....[10]....
        /*0218*/ 	.word	0xffffffff


	//   ....[11]....
        /*021c*/ 	.word	0xffffffff


	//   ....[12]....
        /*0220*/ 	.word	0xffffffff


	//   ....[13]....
        /*0224*/ 	.word	0xffffffff


	//   ....[14]....
        /*0228*/ 	.word	0xffffffff


	//   ....[15]....
        /*022c*/ 	.word	0xffffffff


	//   ....[16]....
        /*0230*/ 	.word	0xffffffff


	//   ....[17]....
        /*0234*/ 	.word	0xffffffff


	//   ....[18]....
        /*0238*/ 	.word	0xffffffff


	//   ....[19]....
        /*023c*/ 	.word	0xffffffff


	//   ....[20]....
        /*0240*/ 	.word	0xffffffff


	//   ....[21]....
        /*0244*/ 	.word	0xffffffff


	//   ....[22]....
        /*0248*/ 	.word	0xffffffff


	//   ....[23]....
        /*024c*/ 	.word	0xffffffff


	//   ....[24]....
        /*0250*/ 	.word	0xffffffff


	//   ....[25]....
        /*0254*/ 	.word	0xffffffff


	//   ....[26]....
        /*0258*/ 	.word	0xffffffff


	//   ....[27]....
        /*025c*/ 	.word	0xffffffff


	//   ....[28]....
        /*0260*/ 	.word	0xffffffff


	//   ....[29]....
        /*0264*/ 	.word	0xffffffff


	//   ....[30]....
        /*0268*/ 	.word	0xffffffff


	//   ....[31]....
        /*026c*/ 	.word	0xffffffff


	//   ....[32]....
        /*0270*/ 	.word	0xffffffff


	//   ....[33]....
        /*0274*/ 	.word	0xffffffff


	//   ....[34]....
        /*0278*/ 	.word	0xffffffff


	//   ....[35]....
        /*027c*/ 	.word	0xffffffff


	//   ....[36]....
        /*0280*/ 	.word	0xffffffff


	//   ....[37]....
        /*0284*/ 	.word	0xffffffff


	//   ....[38]....
        /*0288*/ 	.word	0xffffffff


	//   ....[39]....
        /*028c*/ 	.word	0xffffffff


	//   ....[40]....
        /*0290*/ 	.word	0xffffffff


	//   ....[41]....
        /*0294*/ 	.word	0xffffffff


	//   ....[42]....
        /*0298*/ 	.word	0x0500000f


	//   ....[43]....
        /*029c*/ 	.word	0x0500000f


	//   ....[44]....
        /*02a0*/ 	.word	0x0500000f


	//   ....[45]....
        /*02a4*/ 	.word	0x0500000f


	//   ....[46]....
        /*02a8*/ 	.word	0x0500000f


	//   ....[47]....
        /*02ac*/ 	.word	0x0500000f


	//   ....[48]....
        /*02b0*/ 	.word	0x0500000f


	//   ....[49]....
        /*02b4*/ 	.word	0x0500000f


	//   ....[50]....
        /*02b8*/ 	.word	0x0500000f


	//   ....[51]....
        /*02bc*/ 	.word	0x0500000f


	//----- nvinfo : EIATTR_COOP_GROUP_INSTR_OFFSETS
	.align		4
.L_627:
        /*02c0*/ 	.byte	0x04, 0x28
        /*02c2*/ 	.short	(.L_629 - .L_628)


	//   ....[0]....
.L_628:
        /*02c4*/ 	.word	0x00000060


	//   ....[1]....
        /*02c8*/ 	.word	0x00000140


	//   ....[2]....
        /*02cc*/ 	.word	0x00000190


	//   ....[3]....
        /*02d0*/ 	.word	0x00000380


	//   ....[4]....
        /*02d4*/ 	.word	0x000004e0


	//   ....[5]....
        /*02d8*/ 	.word	0x00000600


	//   ....[6]....
        /*02dc*/ 	.word	0x00000760


	//   ....[7]....
        /*02e0*/ 	.word	0x000011b0


	//   ....[8]....
        /*02e4*/ 	.word	0x00002ad0


	//   ....[9]....
        /*02e8*/ 	.word	0x00003890


	//   ....[10]....
        /*02ec*/ 	.word	0x00003910


	//   ....[11]....
        /*02f0*/ 	.word	0x00003af0


	//   ....[12]....
        /*02f4*/ 	.word	0x00003bc0


	//   ....[13]....
        /*02f8*/ 	.word	0x000044c0


	//   ....[14]....
        /*02fc*/ 	.word	0x00004c50


	//   ....[15]....
        /*0300*/ 	.word	0x00004cc0


	//   ....[16]....
        /*0304*/ 	.word	0x00004f90


	//   ....[17]....
        /*0308*/ 	.word	0x00005150


	//   ....[18]....
        /*030c*/ 	.word	0x000061e0


	//   ....[19]....
        /*0310*/ 	.word	0x00006220


	//   ....[20]....
        /*0314*/ 	.word	0x00006260


	//   ....[21]....
        /*0318*/ 	.word	0x000062c0


	//   ....[22]....
        /*031c*/ 	.word	0x000062f0


	//   ....[23]....
        /*0320*/ 	.word	0x00006cd0


	//   ....[24]....
        /*0324*/ 	.word	0x00008050


	//   ....[25]....
        /*0328*/ 	.word	0x00008080


	//   ....[26]....
        /*032c*/ 	.word	0x000080a0


	//   ....[27]....
        /*0330*/ 	.word	0x000080c0


	//   ....[28]....
        /*0334*/ 	.word	0x000086e0


	//   ....[29]....
        /*0338*/ 	.word	0x00008700


	//   ....[30]....
        /*033c*/ 	.word	0x00008950


	//   ....[31]....
        /*0340*/ 	.word	0x00008980


	//   ....[32]....
        /*0344*/ 	.word	0x000094b0


	//   ....[33]....
        /*0348*/ 	.word	0x00009e10


	//   ....[34]....
        /*034c*/ 	.word	0x00009e40


	//   ....[35]....
        /*0350*/ 	.word	0x00009f10


	//   ....[36]....
        /*0354*/ 	.word	0x00009f20


	//   ....[37]....
        /*0358*/ 	.word	0x00009fa0


	//   ....[38]....
        /*035c*/ 	.word	0x00009fb0


	//   ....[39]....
        /*0360*/ 	.word	0x00009fc0


	//   ....[40]....
        /*0364*/ 	.word	0x00009fd0


	//   ....[41]....
        /*0368*/ 	.word	0x0000d670


	//   ....[42]....
        /*036c*/ 	.word	0x0000dc00


	//   ....[43]....
        /*0370*/ 	.word	0x0000dd70


	//   ....[44]....
        /*0374*/ 	.word	0x0000ddd0


	//   ....[45]....
        /*0378*/ 	.word	0x0000de90


	//   ....[46]....
        /*037c*/ 	.word	0x0000df90


	//   ....[47]....
        /*0380*/ 	.word	0x0000dff0


	//   ....[48]....
        /*0384*/ 	.word	0x0000e0e0


	//   ....[49]....
        /*0388*/ 	.word	0x0000e140


	//   ....[50]....
        /*038c*/ 	.word	0x0000e1e0


	//   ....[51]....
        /*0390*/ 	.word	0x0000e5d0


	//----- nvinfo : EIATTR_REG_RECONFIG
	.align		4
.L_629:
        /*0394*/ 	.byte	0x01, 0x54
	.zero		2


	//----- nvinfo : EIATTR_SYSCALL_OFFSETS
	.align		4
        /*0398*/ 	.byte	0x04, 0x46
        /*039a*/ 	.short	(.L_631 - .L_630)


	//   ....[0]....
.L_630:
        /*039c*/ 	.word	0x00002c90


	//   ....[1]....
        /*03a0*/ 	.word	0x00009110


	//   ....[2]....
        /*03a4*/ 	.word	0x00009250


	//   ....[3]....
        /*03a8*/ 	.word	0x00009340


	//   ....[4]....
        /*03ac*/ 	.word	0x00009a40


	//----- nvinfo : EIATTR_MBARRIER_INSTR_OFFSETS
	.align		4
.L_631:
        /*03b0*/ 	.byte	0x04, 0x39
        /*03b2*/ 	.short	(.L_633 - .L_632)


	//   ....[0]....
.L_632:
        /*03b4*/ 	.word	0x00000270
        /*03b8*/ 	.word	0x000000ff
        /*03bc*/ 	.word	0x00028c00
        /*03c0*/ 	.short	0x0100
        /*03c2*/ 	.byte	0x08
	.zero		1


	//   ....[1]....
        /*03c4*/ 	.word	0x00000280
        /*03c8*/ 	.word	0x000000ff
        /*03cc*/ 	.word	0x00028c20
        /*03d0*/ 	.short	0x0100
        /*03d2*/ 	.byte	0x08
	.zero		1


	//   ....[2]....
        /*03d4*/ 	.word	0x00000330
        /*03d8*/ 	.word	0x000000ff
        /*03dc*/ 	.word	0x00028c30
        /*03e0*/ 	.short	0x0100
        /*03e2*/ 	.byte	0x06
	.zero		1


	//   ....[3]....
        /*03e4*/ 	.word	0x00000340
        /*03e8*/ 	.word	0x000000ff
        /*03ec*/ 	.word	0x00028c40
        /*03f0*/ 	.short	0x0100
        /*03f2*/ 	.byte	0x06
	.zero		1


	//   ....[4]....
        /*03f4*/ 	.word	0x00000350
        /*03f8*/ 	.word	0x000000ff
        /*03fc*/ 	.word	0x00028c38
        /*0400*/ 	.short	0x0100
        /*0402*/ 	.byte	0x06
	.zero		1


	//   ....[5]....
        /*0404*/ 	.word	0x00000360
        /*0408*/ 	.word	0x000000ff
        /*040c*/ 	.word	0x00028c48
        /*0410*/ 	.short	0x0100
        /*0412*/ 	.byte	0x06
	.zero		1


	//   ....[6]....
        /*0414*/ 	.word	0x00000490
        /*0418*/ 	.word	0x000000ff
        /*041c*/ 	.word	0x00028c50
        /*0420*/ 	.short	0x0100
        /*0422*/ 	.byte	0x08
	.zero		1


	//   ....[7]....
        /*0424*/ 	.word	0x000004a0
        /*0428*/ 	.word	0x000000ff
        /*042c*/ 	.word	0x00028c60
        /*0430*/ 	.short	0x0100
        /*0432*/ 	.byte	0x08
	.zero		1


	//   ....[8]....
        /*0434*/ 	.word	0x000004b0
        /*0438*/ 	.word	0x000000ff
        /*043c*/ 	.word	0x00028c58
        /*0440*/ 	.short	0x0100
        /*0442*/ 	.byte	0x08
	.zero		1


	//   ....[9]....
        /*0444*/ 	.word	0x000004c0
        /*0448*/ 	.word	0x000000ff
        /*044c*/ 	.word	0x00028c68
        /*0450*/ 	.short	0x0100
        /*0452*/ 	.byte	0x08
	.zero		1


	//   ....[10]....
        /*0454*/ 	.word	0x000005b0
        /*0458*/ 	.word	0x000000ff
        /*045c*/ 	.word	0x00028c70
        /*0460*/ 	.short	0x0100
        /*0462*/ 	.byte	0x06
	.zero		1


	//   ....[11]....
        /*0464*/ 	.word	0x000005c0
        /*0468*/ 	.word	0x000000ff
        /*046c*/ 	.word	0x00028c80
        /*0470*/ 	.short	0x0100
        /*0472*/ 	.byte	0x06
	.zero		1


	//   ....[12]....
        /*0474*/ 	.word	0x000005d0
        /*0478*/ 	.word	0x000000ff
        /*047c*/ 	.word	0x00028c78
        /*0480*/ 	.short	0x0100
        /*0482*/ 	.byte	0x06
	.zero		1


	//   ....[13]....
        /*0484*/ 	.word	0x000005e0
        /*0488*/ 	.word	0x000000ff
        /*048c*/ 	.word	0x00028c88
        /*0490*/ 	.short	0x0100
        /*0492*/ 	.byte	0x06
	.zero		1


	//   ....[14]....
        /*0494*/ 	.word	0x00000710
        /*0498*/ 	.word	0x000000ff
        /*049c*/ 	.word	0x00028c90
        /*04a0*/ 	.short	0x0100
        /*04a2*/ 	.byte	0x08
	.zero		1


	//   ....[15]....
        /*04a4*/ 	.word	0x00000720
        /*04a8*/ 	.word	0x000000ff
        /*04ac*/ 	.word	0x00028ca0
        /*04b0*/ 	.short	0x0100
        /*04b2*/ 	.byte	0x08
	.zero		1


	//   ....[16]....
        /*04b4*/ 	.word	0x00000730
        /*04b8*/ 	.word	0x000000ff
        /*04bc*/ 	.word	0x00028c98
        /*04c0*/ 	.short	0x0100
        /*04c2*/ 	.byte	0x08
	.zero		1


	//   ....[17]....
        /*04c4*/ 	.word	0x00000740
        /*04c8*/ 	.word	0x000000ff
        /*04cc*/ 	.word	0x00028ca8
        /*04d0*/ 	.short	0x0100
        /*04d2*/ 	.byte	0x08
	.zero		1


	//   ....[18]....
        /*04d4*/ 	.word	0x00000870
        /*04d8*/ 	.word	0x000000ff
        /*04dc*/ 	.word	0x00028cb0
        /*04e0*/ 	.short	0x0100
        /*04e2*/ 	.byte	0x08
	.zero		1


	//   ....[19]....
        /*04e4*/ 	.word	0x00000880
        /*04e8*/ 	.word	0x000000ff
        /*04ec*/ 	.word	0x00028cc0
        /*04f0*/ 	.short	0x0100
        /*04f2*/ 	.byte	0x08
	.zero		1


	//   ....[20]....
        /*04f4*/ 	.word	0x00000890
        /*04f8*/ 	.word	0x000000ff
        /*04fc*/ 	.word	0x00028cb8
        /*0500*/ 	.short	0x0100
        /*0502*/ 	.byte	0x08
	.zero		1


	//   ....[21]....
        /*0504*/ 	.word	0x000008a0
        /*0508*/ 	.word	0x000000ff
        /*050c*/ 	.word	0x00028cc8
        /*0510*/ 	.short	0x0100
        /*0512*/ 	.byte	0x08
	.zero		1


	//   ....[22]....
        /*0514*/ 	.word	0x000012c0
        /*0518*/ 	.word	0x000000ff
        /*051c*/ 	.word	0x00028c50
        /*0520*/ 	.short	0x010a
        /*0522*/ 	.byte	0x10
	.zero		1


	//   ....[23]....
        /*0524*/ 	.word	0x000015a0
        /*0528*/ 	.word	0x00000000
        /*052c*/ 	.word	0x00000000
        /*0530*/ 	.short	0x0101
        /*0532*/ 	.byte	0x3f
	.zero		1


	//   ....[24]....
        /*0534*/ 	.word	0x00001f30
        /*0538*/ 	.word	0x000000ff
        /*053c*/ 	.word	0x00028c50
        /*0540*/ 	.short	0x010a
        /*0542*/ 	.byte	0x06
	.zero		1


	//   ....[25]....
        /*0544*/ 	.word	0x00001f70
        /*0548*/ 	.word	0x000000ff
        /*054c*/ 	.word	0x00028c50
        /*0550*/ 	.short	0x010a
        /*0552*/ 	.byte	0x06
	.zero		1


	//   ....[26]....
        /*0554*/ 	.word	0x000021c0
        /*0558*/ 	.word	0x00000003
        /*055c*/ 	.word	0x00000000
        /*0560*/ 	.short	0x0101
        /*0562*/ 	.byte	0x3f
	.zero		1


	//   ....[27]....
        /*0564*/ 	.word	0x00002d10
        /*0568*/ 	.word	0x000000ff
        /*056c*/ 	.word	0x00028c00
        /*0570*/ 	.short	0x010a
        /*0572*/ 	.byte	0x29
	.zero		1


	//   ....[28]....
        /*0574*/ 	.word	0x00002d90
        /*0578*/ 	.word	0x00000007
        /*057c*/ 	.word	0x00028c30
        /*0580*/ 	.short	0x010a
        /*0582*/ 	.byte	0x3f
	.zero		1


	//   ....[29]....
        /*0584*/ 	.word	0x00002dd0
        /*0588*/ 	.word	0x00000007
        /*058c*/ 	.word	0x00028c30
        /*0590*/ 	.short	0x010a
        /*0592*/ 	.byte	0x3f
	.zero		1


	//   ....[30]....
        /*0594*/ 	.word	0x00003dc0
        /*0598*/ 	.word	0x00000003
        /*059c*/ 	.word	0x00000000
        /*05a0*/ 	.short	0x0101
        /*05a2*/ 	.byte	0x3f
	.zero		1


	//   ....[31]....
        /*05a4*/ 	.word	0x00004230
        /*05a8*/ 	.word	0x00000007
        /*05ac*/ 	.word	0x00028c50
        /*05b0*/ 	.short	0x010a
        /*05b2*/ 	.byte	0x3f
	.zero		1


	//   ....[32]....
        /*05b4*/ 	.word	0x00004280
        /*05b8*/ 	.word	0x00000007
        /*05bc*/ 	.word	0x00028c50
        /*05c0*/ 	.short	0x010a
        /*05c2*/ 	.byte	0x3f
	.zero		1


	//   ....[33]....
        /*05c4*/ 	.word	0x000044e0
        /*05c8*/ 	.word	0x00000007
        /*05cc*/ 	.word	0x00000000
        /*05d0*/ 	.short	0x0101
        /*05d2*/ 	.byte	0x3f
	.zero		1


	//   ....[34]....
        /*05d4*/ 	.word	0x00004630
        /*05d8*/ 	.word	0x000000ff
        /*05dc*/ 	.word	0x00028c30
        /*05e0*/ 	.short	0x010a
        /*05e2*/ 	.byte	0x17
	.zero		1


	//   ....[35]....
        /*05e4*/ 	.word	0x00004670
        /*05e8*/ 	.word	0x000000ff
        /*05ec*/ 	.word	0x00028c30
        /*05f0*/ 	.short	0x010a
        /*05f2*/ 	.byte	0x17
	.zero		1


	//   ....[36]....
        /*05f4*/ 	.word	0x000054a0
        /*05f8*/ 	.word	0x00000098
        /*05fc*/ 	.word	0x00000000
        /*0600*/ 	.short	0x0101
        /*0602*/ 	.byte	0x3f
	.zero		1


	//   ....[37]....
        /*0604*/ 	.word	0x00005f50
        /*0608*/ 	.word	0x000000ff
        /*060c*/ 	.word	0x00028c50
        /*0610*/ 	.short	0x010a
        /*0612*/ 	.byte	0x17
	.zero		1


	//   ....[38]....
        /*0614*/ 	.word	0x00005f90
        /*0618*/ 	.word	0x000000ff
        /*061c*/ 	.word	0x00028c50
        /*0620*/ 	.short	0x010a
        /*0622*/ 	.byte	0x17
	.zero		1


	//   ....[39]....
        /*0624*/ 	.word	0x00006200
        /*0628*/ 	.word	0x000000ac
        /*062c*/ 	.word	0x00000000
        /*0630*/ 	.short	0x0101
        /*0632*/ 	.byte	0x3f
	.zero		1


	//   ....[40]....
        /*0634*/ 	.word	0x00008710
        /*0638*/ 	.word	0x000000ff
        /*063c*/ 	.word	0x00000000
        /*0640*/ 	.short	0x0101
        /*0642*/ 	.byte	0x04
	.zero		1


	//   ....[41]....
        /*0644*/ 	.word	0x000096e0
        /*0648*/ 	.word	0x00000000
        /*064c*/ 	.word	0x00028c40
        /*0650*/ 	.short	0x010a
        /*0652*/ 	.byte	0x3f
	.zero		1


	//   ....[42]....
        /*0654*/ 	.word	0x0000a0d0
        /*0658*/ 	.word	0x000000ff
        /*065c*/ 	.word	0x00028c00
        /*0660*/ 	.short	0x0107
        /*0662*/ 	.byte	0x24
	.zero		1


	//   ....[43]....
        /*0664*/ 	.word	0x0000a130
        /*0668*/ 	.word	0x000000ff
        /*066c*/ 	.word	0x00028c00
        /*0670*/ 	.short	0x0101
        /*0672*/ 	.byte	0x24
	.zero		1


	//   ....[44]....
        /*0674*/ 	.word	0x0000a150
        /*0678*/ 	.word	0x000000ff
        /*067c*/ 	.word	0x00028c20
        /*0680*/ 	.short	0x010a
        /*0682*/ 	.byte	0x24
	.zero		1


	//   ....[45]....
        /*0684*/ 	.word	0x0000a230
        /*0688*/ 	.word	0x00000003
        /*068c*/ 	.word	0x00028c60
        /*0690*/ 	.short	0x010a
        /*0692*/ 	.byte	0x3f
	.zero		1


	//   ....[46]....
        /*0694*/ 	.word	0x0000ae00
        /*0698*/ 	.word	0x00000003
        /*069c*/ 	.word	0x00028c40
        /*06a0*/ 	.short	0x010a
        /*06a2*/ 	.byte	0x3f
	.zero		1


	//   ....[47]....
        /*06a4*/ 	.word	0x0000b040
        /*06a8*/ 	.word	0x00000003
        /*06ac*/ 	.word	0x00028c60
        /*06b0*/ 	.short	0x010a
        /*06b2*/ 	.byte	0x3f
	.zero		1


	//   ....[48]....
        /*06b4*/ 	.word	0x0000bc10
        /*06b8*/ 	.word	0x00000004
        /*06bc*/ 	.word	0x00028c40
        /*06c0*/ 	.short	0x010a
        /*06c2*/ 	.byte	0x3f
	.zero		1


	//   ....[49]....
        /*06c4*/ 	.word	0x0000be30
        /*06c8*/ 	.word	0x00000004
        /*06cc*/ 	.word	0x00028c60
        /*06d0*/ 	.short	0x010a
        /*06d2*/ 	.byte	0x3f
	.zero		1


	//   ....[50]....
        /*06d4*/ 	.word	0x0000c950
        /*06d8*/ 	.word	0x00000004
        /*06dc*/ 	.word	0x00028c40
        /*06e0*/ 	.short	0x010a
        /*06e2*/ 	.byte	0x3f
	.zero		1


	//   ....[51]....
        /*06e4*/ 	.word	0x0000cb90
        /*06e8*/ 	.word	0x00000004
        /*06ec*/ 	.word	0x00028c60
        /*06f0*/ 	.short	0x010a
        /*06f2*/ 	.byte	0x3f
	.zero		1


	//   ....[52]....
        /*06f4*/ 	.word	0x0000d5f0
        /*06f8*/ 	.word	0x00000000
        /*06fc*/ 	.word	0x00028c20
        /*0700*/ 	.short	0x010a
        /*0702*/ 	.byte	0x3f
	.zero		1


	//   ....[53]....
        /*0704*/ 	.word	0x0000d7c0
        /*0708*/ 	.word	0x00000006
        /*070c*/ 	.word	0x00000000
        /*0710*/ 	.short	0x010a
        /*0712*/ 	.byte	0x3f
	.zero		1


	//   ....[54]....
        /*0714*/ 	.word	0x0000d810
        /*0718*/ 	.word	0x00000003
        /*071c*/ 	.word	0x00000000
        /*0720*/ 	.short	0x010a
        /*0722*/ 	.byte	0x3f
	.zero		1


	//   ....[55]....
        /*0724*/ 	.word	0x0000d870
        /*0728*/ 	.word	0x00000012
        /*072c*/ 	.word	0x00000000
        /*0730*/ 	.short	0x010a
        /*0732*/ 	.byte	0x3f
	.zero		1


	//   ....[56]....
        /*0734*/ 	.word	0x0000d8a0
        /*0738*/ 	.word	0x00000003
        /*073c*/ 	.word	0x00000000
        /*0740*/ 	.short	0x010a
        /*0742*/ 	.byte	0x3f
	.zero		1


	//   ....[57]....
        /*0744*/ 	.word	0x0000d910
        /*0748*/ 	.word	0x00000003
        /*074c*/ 	.word	0x00028c50
        /*0750*/ 	.short	0x010a
        /*0752*/ 	.byte	0x3f
	.zero		1


	//   ....[58]....
        /*0754*/ 	.word	0x0000d970
        /*0758*/ 	.word	0x00000004
        /*075c*/ 	.word	0x00028c50
        /*0760*/ 	.short	0x010a
        /*0762*/ 	.byte	0x3f
	.zero		1


	//   ....[59]....
        /*0764*/ 	.word	0x0000d9d0
        /*0768*/ 	.word	0x00000003
        /*076c*/ 	.word	0x00028c00
        /*0770*/ 	.short	0x010a
        /*0772*/ 	.byte	0x3f
	.zero		1


	//   ....[60]....
        /*0774*/ 	.word	0x0000da20
        /*0778*/ 	.word	0x00000007
        /*077c*/ 	.word	0x00028c30
        /*0780*/ 	.short	0x010a
        /*0782*/ 	.byte	0x3f
	.zero		1


	//   ....[61]....
        /*0784*/ 	.word	0x0000da70
        /*0788*/ 	.word	0x00000007
        /*078c*/ 	.word	0x00028c50
        /*0790*/ 	.short	0x010a
        /*0792*/ 	.byte	0x3f
	.zero		1


	//   ....[62]....
        /*0794*/ 	.word	0x0000dad0
        /*0798*/ 	.word	0x00000004
        /*079c*/ 	.word	0x00028c30
        /*07a0*/ 	.short	0x010a
        /*07a2*/ 	.byte	0x3f
	.zero		1


	//   ....[63]....
        /*07a4*/ 	.word	0x0000db20
        /*07a8*/ 	.word	0x000000ac
        /*07ac*/ 	.word	0x00028c50
        /*07b0*/ 	.short	0x010a
        /*07b2*/ 	.byte	0x3f
	.zero		1


	//   ....[64]....
        /*07b4*/ 	.word	0x0000dcc0
        /*07b8*/ 	.word	0x00000000
        /*07bc*/ 	.word	0x00028c40
        /*07c0*/ 	.short	0x010a
        /*07c2*/ 	.byte	0x3f
	.zero		1


	//   ....[65]....
        /*07c4*/ 	.word	0x0000e270
        /*07c8*/ 	.word	0x00000003
        /*07cc*/ 	.word	0x00028c20
        /*07d0*/ 	.short	0x010a
        /*07d2*/ 	.byte	0x3f
	.zero		1


	//   ....[66]....
        /*07d4*/ 	.word	0x0000e2c0
        /*07d8*/ 	.word	0x00000003
        /*07dc*/ 	.word	0x00028c60
        /*07e0*/ 	.short	0x010a
        /*07e2*/ 	.byte	0x3f
	.zero		1


	//   ....[67]....
        /*07e4*/ 	.word	0x0000e310
        /*07e8*/ 	.word	0x00000003
        /*07ec*/ 	.word	0x00028c40
        /*07f0*/ 	.short	0x010a
        /*07f2*/ 	.byte	0x3f
	.zero		1


	//   ....[68]....
        /*07f4*/ 	.word	0x0000e360
        /*07f8*/ 	.word	0x00000003
        /*07fc*/ 	.word	0x00028c60
        /*0800*/ 	.short	0x010a
        /*0802*/ 	.byte	0x3f
	.zero		1


	//   ....[69]....
        /*0804*/ 	.word	0x0000e3b0
        /*0808*/ 	.word	0x00000004
        /*080c*/ 	.word	0x00028c40
        /*0810*/ 	.short	0x010a
        /*0812*/ 	.byte	0x3f
	.zero		1


	//   ....[70]....
        /*0814*/ 	.word	0x0000e400
        /*0818*/ 	.word	0x00000004
        /*081c*/ 	.word	0x00028c60
        /*0820*/ 	.short	0x010a
        /*0822*/ 	.byte	0x3f
	.zero		1


	//   ....[71]....
        /*0824*/ 	.word	0x0000e450
        /*0828*/ 	.word	0x00000004
        /*082c*/ 	.word	0x00028c40
        /*0830*/ 	.short	0x010a
        /*0832*/ 	.byte	0x3f
	.zero		1


	//   ....[72]....
        /*0834*/ 	.word	0x0000e4a0
        /*0838*/ 	.word	0x00000004
        /*083c*/ 	.word	0x00028c60
        /*0840*/ 	.short	0x010a
        /*0842*/ 	.byte	0x3f
	.zero		1


	//   ....[73]....
        /*0844*/ 	.word	0x0000e4f0
        /*0848*/ 	.word	0x00000000
        /*084c*/ 	.word	0x00028c20
        /*0850*/ 	.short	0x010a
        /*0852*/ 	.byte	0x3f
	.zero		1


	//   ....[74]....
        /*0854*/ 	.word	0x0000e690
        /*0858*/ 	.word	0x00000006
        /*085c*/ 	.word	0x00000000
        /*0860*/ 	.short	0x010a
        /*0862*/ 	.byte	0x3f
	.zero		1


	//   ....[75]....
        /*0864*/ 	.word	0x0000e6e0
        /*0868*/ 	.word	0x00000003
        /*086c*/ 	.word	0x00000000
        /*0870*/ 	.short	0x010a
        /*0872*/ 	.byte	0x3f
	.zero		1


	//   ....[76]....
        /*0874*/ 	.word	0x0000e730
        /*0878*/ 	.word	0x00000012
        /*087c*/ 	.word	0x00000000
        /*0880*/ 	.short	0x010a
        /*0882*/ 	.byte	0x3f
	.zero		1


	//----- nvinfo : EIATTR_NUM_MBARRIERS
	.align		4
.L_633:
        /*0884*/ 	.byte	0x03, 0x38
        /*0886*/ 	.short	0x0016


	//----- nvinfo : EIATTR_EXIT_INSTR_OFFSETS
	.align		4
        /*0888*/ 	.byte	0x04, 0x1c
        /*088a*/ 	.short	(.L_635 - .L_634)


	//   ....[0]....
.L_634:
        /*088c*/ 	.word	0x000009f0


	//   ....[1]....
        /*0890*/ 	.word	0x00008bd0


	//   ....[2]....
        /*0894*/ 	.word	0x0000d8f0


	//----- nvinfo : EIATTR_MAX_THREADS
	.align		4
.L_635:
        /*0898*/ 	.byte	0x04, 0x05
        /*089a*/ 	.short	(.L_637 - .L_636)
.L_636:
        /*089c*/ 	.word	0x00000180
        /*08a0*/ 	.word	0x00000001
        /*08a4*/ 	.word	0x00000001


	//----- nvinfo : EIATTR_CRS_STACK_SIZE
	.align		4
.L_637:
        /*08a8*/ 	.byte	0x04, 0x1e
        /*08aa*/ 	.short	(.L_639 - .L_638)
.L_638:
        /*08ac*/ 	.word	0x00000000


	//----- nvinfo : EIATTR_CBANK_PARAM_SIZE
	.align		4
.L_639:
        /*08b0*/ 	.byte	0x03, 0x19
        /*08b2*/ 	.short	0x0a70


	//----- nvinfo : EIATTR_PARAM_CBANK
	.align		4
        /*08b4*/ 	.byte	0x04, 0x0a
        /*08b6*/ 	.short	(.L_641 - .L_640)
	.align		4
.L_640:
        /*08b8*/ 	.word	index@(.nv.constant0._ZN7cutlass13device_kernelIN5flash11enable_sm90INS1_16FlashAttnFwdSm90INS1_25CollectiveMainloopFwdSm90ILi2EN4cute5tupleIJNS5_1CILi1EEES8_S8_EEENS6_IJNS7_ILi64EEESA_SA_EEELi512ENS_10bfloat16_tEfNS_4arch4Sm90ELb0ELb0ELb1ELb0ELb0ELb0ELb0ELb0ELb0ELb1ELb0ELb0EEENS1_21CollectiveEpilogueFwdINS6_IJSA_NS7_ILi512EEESA_EEES9_SC_SE_Li256ELb0ELb1ELb0ELb0EEENS1_29StaticPersistentTileSchedulerILb0EEEEEEEEEvNT_6ParamsE)
        /*08bc*/ 	.short	0x0210
        /*08be*/ 	.short	0x0a70


	//----- nvinfo : EIATTR_SW_WAR
	.align		4
.L_641:
        /*08c0*/ 	.byte	0x04, 0x36
        /*08c2*/ 	.short	(.L_643 - .L_642)
.L_642:
        /*08c4*/ 	.word	0x00000008
.L_643:


//--------------------- .nv.info._ZN7cutlass13device_kernelIN5flash11enable_sm90INS1_16FlashAttnFwdSm90INS1_25CollectiveMainloopFwdSm90ILi2EN4cute5tupleIJNS5_1CILi1EEES8_S8_EEENS6_IJNS7_ILi64EEESA_SA_EEELi512ENS_10bfloat16_tEfNS_4arch4Sm90ELb0ELb0ELb1ELb0ELb0ELb0ELb1ELb0ELb0ELb1ELb0ELb0EEENS1_21CollectiveEpilogueFwdINS6_IJSA_NS7_ILi512EEESA_EEES9_SC_SE_Li256ELb0ELb1ELb0ELb0EEENS1_29StaticPersistentTileSchedulerILb0EEEEEEEEEvNT_6ParamsE --------------------------
	.section	.nv.info._ZN7cutlass13device_kernelIN5flash11enable_sm90INS1_16FlashAttnFwdSm90INS1_25CollectiveMainloopFwdSm90ILi2EN4cute5tupleIJNS5_1CILi1EEES8_S8_EEENS6_IJNS7_ILi64EEESA_SA_EEELi512ENS_10bfloat16_tEfNS_4arch4Sm90ELb0ELb0ELb1ELb0ELb0ELb0ELb1ELb0ELb0ELb1ELb0ELb0EEENS1_21CollectiveEpilogueFwdINS6_IJSA_NS7_ILi512EEESA_EEES9_SC_SE_Li256ELb0ELb1ELb0ELb0EEENS1_29StaticPersistentTileSchedulerILb0EEEEEEEEEvNT_6ParamsE,"",@"SHT_CUDA_INFO"
	.sectionflags	@""
	.align	4


	//----- nvinfo : EIATTR_CUDA_API_VERSION
	.align		4
        /*0000*/ 	.byte	0x04, 0x37
        /*0002*/ 	.short	(.L_645 - .L_644)
.L_644:
        /*0004*/ 	.word	0x00000082


	//----- nvinfo : EIATTR_KPARAM_INFO
	.align		4
.L_645:
        /*0008*/ 	.byte	0x04, 0x17
        /*000a*/ 	.short	(.L_647 - .L_646)
.L_646:
        /*000c*/ 	.word	0x00000000
        /*0010*/ 	.short	0x0000
        /*0012*/ 	.short	0x0070
        /*0014*/ 	.byte	0x00, 0xf0, 0x01, 0x2c


	//----- nvinfo : EIATTR_SPARSE_MMA_MASK
	.align		4
.L_647:
        /*0018*/ 	.byte	0x03, 0x50
        /*001a*/ 	.short	0x0000


	//----- nvinfo : EIATTR_MAXREG_COUNT
	.align		4
        /*001c*/ 	.byte	0x03, 0x1b
        /*001e*/ 	.short	0x00a8


	//----- nvinfo : EIATTR_NUM_BARRIERS
	.align		4
        /*0020*/ 	.byte	0x02, 0x4c
        /*0022*/ 	.byte	0x10
	.zero		1


	//----- nvinfo : EIATTR_EXTERNS
	.align		4
        /*0024*/ 	.byte	0x04, 0x0f
        /*0026*/ 	.short	(.L_649 - .L_648)


	//   ....[0]....
	.align		4
.L_648:
        /*0028*/ 	.word	index@(__assertfail)


	//----- nvinfo : EIATTR_ANNOTATIONS
	.align		4
.L_649:
        /*002c*/ 	.byte	0x04, 0x55
        /*002e*/ 	.short	(.L_651 - .L_650)


	//   ....[0]....
.L_650:
        /* <DEDUP_REMOVED lines=43> */


	//----- nvinfo : EIATTR_MERCURY_ISA_VERSION
	.align		4
.L_651:
        /*02d0*/ 	.byte	0x03, 0x5f
        /*02d2*/ 	.short	0x0101


	//----- nvinfo : EIATTR_INT_WARP_WIDE_INSTR_OFFSETS
	.align		4
        /*02d4*/ 	.byte	0x04, 0x31
        /*02d6*/ 	.short	(.L_653 - .L_652)


	//   ....[0]....
.L_652:
        /*02d8*/ 	.word	0x00000130


	//   ....[1]....
        /*02dc*/ 	.word	0x00000170


	//   ....[2]....
        /*02e0*/ 	.word	0x000001e0


	//   ....[3]....
        /*02e4*/ 	.word	0x00000250


	//----- nvinfo : EIATTR_COOP_GROUP_MASK_REGIDS
	.align		4
.L_653:
        /*02e8*/ 	.byte	0x04, 0x29
        /*02ea*/ 	.short	(.L_655 - .L_654)


	//   ....[0]....
.L_654:
        /*02ec*/ 	.word	0xffffffff


	//   ....[1]....
        /*02f0*/ 	.word	0xffffffff


	//   ....[2]....
        /*02f4*/ 	.word	0xffffffff


	//   ....[3]....
        /*02f8*/ 	.word	0xffffffff


	//   ....[4]....
        /*02fc*/ 	.word	0xffffffff


	//   ....[5]....
        /*0300*/ 	.word	0xffffffff


	//   ....[6]....
        /*0304*/ 	.word	0xffffffff


	//   ....[7]....
        /*0308*/ 	.word	0xffffffff


	//   ....[8]....
        /*030c*/ 	.word	0xffffffff


	//   ....[9]....
        /*0310*/ 	.word	0xffffffff


	//   ....[10]....
        /*0314*/ 	.word	0xffffffff


	//   ....[11]....
        /*0318*/ 	.word	0xffffffff


	//   ....[12]....
        /*031c*/ 	.word	0xffffffff


	//   ....[13]....
        /*0320*/ 	.word	0xffffffff


	//   ....[14]....
        /*0324*/ 	.word	0xffffffff


	//   ....[15]....
        /*0328*/ 	.word	0xffffffff


	//   ....[16]....
        /*032c*/ 	.word	0xffffffff


	//   ....[17]....
        /*0330*/ 	.word	0xffffffff


	//   ....[18]....
        /*0334*/ 	.word	0xffffffff


	//   ....[19]....
        /*0338*/ 	.word	0xffffffff


	//   ....[20]....
        /*033c*/ 	.word	0xffffffff


	//   ....[21]....
        /*0340*/ 	.word	0xffffffff


	//   ....[22]....
        /*0344*/ 	.word	0xffffffff


	//   ....[23]....
        /*0348*/ 	.word	0xffffffff


	//   ....[24]....
        /*034c*/ 	.word	0xffffffff


	//   ....[25]....
        /*0350*/ 	.word	0xffffffff


	//   ....[26]....
        /*0354*/ 	.word	0xffffffff


	//   ....[27]....
        /*0358*/ 	.word	0xffffffff


	//   ....[28]....
        /*035c*/ 	.word	0xffffffff


	//   ....[29]....
        /*0360*/ 	.word	0xffffffff


	//   ....[30]....
        /*0364*/ 	.word	0xffffffff


	//   ....[31]....
        /*0368*/ 	.word	0xffffffff


	//   ....[32]....
        /*036c*/ 	.word	0xffffffff


	//   ....[33]....
        /*0370*/ 	.word	0xffffffff


	//   ....[34]....
        /*0374*/ 	.word	0xffffffff


	//   ....[35]....
        /*0378*/ 	.word	0xffffffff


	//   ....[36]....
        /*037c*/ 	.word	0xffffffff


	//   ....[37]....
        /*0380*/ 	.word	0xffffffff


	//   ....[38]....
        /*0384*/ 	.word	0xffffffff


	//   ....[39]....
        /*0388*/ 	.word	0xffffffff


	//   ....[40]....
        /*038c*/ 	.word	0xffffffff


	//   ....[41]....
        /*0390*/ 	.word	0xffffffff


	//   ....[42]....
        /*0394*/ 	.word	0xffffffff


	//   ....[43]....
        /*0398*/ 	.word	0xffffffff


	//   ....[44]....
        /*039c*/ 	.word	0xffffffff


	//   ....[45]....
        /*03a0*/ 	.word	0xffffffff


	//   ....[46]....
        /*03a4*/ 	.word	0xffffffff


	//   ....[47]....
        /*03a8*/ 	.word	0xffffffff


	//   ....[48]....
        /*03ac*/ 	.word	0xffffffff


	//   ....[49]....
        /*03b0*/ 	.word	0xffffffff


	//   ....[50]....
        /*03b4*/ 	.word	0xffffffff


	//   ....[51]....
        /*03b8*/ 	.word	0xffffffff


	//   ....[52]....
        /*03bc*/ 	.word	0x0500000f


	//   ....[53]....
        /*03c0*/ 	.word	0x0500000f


	//   ....[54]....
        /*03c4*/ 	.word	0x0500000f


	//   ....[55]....
        /*03c8*/ 	.word	0x0500000f


	//   ....[56]....
        /*03cc*/ 	.word	0x0500000f


	//   ....[57]....
        /*03d0*/ 	.word	0x0500000f


	//   ....[58]....
        /*03d4*/ 	.word	0x0500000f


	//   ....[59]....
        /*03d8*/ 	.word	0x0500000f


	//   ....[60]....
        /*03dc*/ 	.word	0x0500000f


	//   ....[61]....
        /*03e0*/ 	.word	0x0500000f


	//   ....[62]....
        /*03e4*/ 	.word	0x0500000f


	//   ....[63]....
        /*03e8*/ 	.word	0x0500000f


	//   ....[64]....
        /*03ec*/ 	.word	0x0500000f


	//   ....[65]....
        /*03f0*/ 	.word	0x0500000f


	//   ....[66]....
        /*03f4*/ 	.word	0x0500000f


	//   ....[67]....
        /*03f8*/ 	.word	0x0500000f


	//   ....[68]....
        /*03fc*/ 	.word	0x0500000f


	//   ....[69]....
        /*0400*/ 	.word	0x0500000f


	//----- nvinfo : EIATTR_COOP_GROUP_INSTR_OFFSETS
	.align		4
.L_655:
        /*0404*/ 	.byte	0x04, 0x28
        /*0406*/ 	.short	(.L_657 - .L_656)


	//   ....[0]....
.L_656:
        /*0408*/ 	.word	0x00000060


	//   ....[1]....
        /*040c*/ 	.word	0x00000140


	//   ....[2]....
        /*0410*/ 	.word	0x00000180


	//   ....[3]....
        /*0414*/ 	.word	0x00000390


	//   ....[4]....
        /*0418*/ 	.word	0x000004f0


	//   ....[5]....
        /*041c*/ 	.word	0x00000610


	//   ....[6]....
        /*0420*/ 	.word	0x00000770


	//   ....[7]....
        /*0424*/ 	.word	0x00001150


	//   ....[8]....
        /*0428*/ 	.word	0x000028b0


	//   ....[9]....
        /*042c*/ 	.word	0x00003100


	//   ....[10]....
        /*0430*/ 	.word	0x00004850


	//   ....[11]....
        /*0434*/ 	.word	0x00004950


	//   ....[12]....
        /*0438*/ 	.word	0x00004b00


	//   ....[13]....
        /*043c*/ 	.word	0x00004ba0


	//   ....[14]....
        /*0440*/ 	.word	0x000053b0


	//   ....[15]....
        /*0444*/ 	.word	0x000058d0


	//   ....[16]....
        /*0448*/ 	.word	0x00006cf0


	//   ....[17]....
        /*044c*/ 	.word	0x00006da0


	//   ....[18]....
        /*0450*/ 	.word	0x00007070


	//   ....[19]....
        /*0454*/ 	.word	0x00007230


	//   ....[20]....
        /*0458*/ 	.word	0x000081b0


	//   ....[21]....
        /*045c*/ 	.word	0x000081f0


	//   ....[22]....
        /*0460*/ 	.word	0x00008220


	//   ....[23]....
        /*0464*/ 	.word	0x000082a0


	//   ....[24]....
        /*0468*/ 	.word	0x000082d0


	//   ....[25]....
        /*046c*/ 	.word	0x00008c80


	//   ....[26]....
        /*0470*/ 	.word	0x00009ff0


	//   ....[27]....
        /*0474*/ 	.word	0x0000a020


	//   ....[28]....
        /*0478*/ 	.word	0x0000a050


	//   ....[29]....
        /*047c*/ 	.word	0x0000a070


	//   ....[30]....
        /*0480*/ 	.word	0x0000a690


	//   ....[31]....
        /*0484*/ 	.word	0x0000a6b0


	//   ....[32]....
        /*0488*/ 	.word	0x0000a900


	//   ....[33]....
        /*048c*/ 	.word	0x0000a930


	//   ....[34]....
        /*0490*/ 	.word	0x0000b520


	//   ....[35]....
        /*0494*/ 	.word	0x0000bed0


	//   ....[36]....
        /*0498*/ 	.word	0x0000bf00


	//   ....[37]....
        /*049c*/ 	.word	0x0000bf80


	//   ....[38]....
        /*04a0*/ 	.word	0x0000c000


	//   ....[39]....
        /*04a4*/ 	.word	0x0000c030


	//   ....[40]....
        /*04a8*/ 	.word	0x0000c090


	//   ....[41]....
        /*04ac*/ 	.word	0x0000c0a0


	//   ....[42]....
        /*04b0*/ 	.word	0x0000c110


	//   ....[43]....
        /*04b4*/ 	.word	0x0000ca20


	//   ....[44]....
        /*04b8*/ 	.word	0x0000ca40


	//   ....[45]....
        /*04bc*/ 	.word	0x0000ca60


	//   ....[46]....
        /*04c0*/ 	.word	0x0000cb90


	//   ....[47]....
        /*04c4*/ 	.word	0x0000cd50


	//   ....[48]....
        /*04c8*/ 	.word	0x0000cd60


	//   ....[49]....
        /*04cc*/ 	.word	0x0000ceb0


	//   ....[50]....
        /*04d0*/ 	.word	0x0000cec0


	//   ....[51]....
        /*04d4*/ 	.word	0x00010640


	//   ....[52]....
        /*04d8*/ 	.word	0x00010b10


	//   ....[53]....
        /*04dc*/ 	.word	0x00010c80


	//   ....[54]....
        /*04e0*/ 	.word	0x00010ce0


	//   ....[55]....
        /*04e4*/ 	.word	0x00010da0


	//   ....[56]....
        /*04e8*/ 	.word	0x00010e30


	//   ....[57]....
        /*04ec*/ 	.word	0x00010f00


	//   ....[58]....
        /*04f0*/ 	.word	0x00010fc0


	//   ....[59]....
        /*04f4*/ 	.word	0x00011090


	//   ....[60]....
        /*04f8*/ 	.word	0x00011170


	//   ....[61]....
        /*04fc*/ 	.word	0x00011210


	//   ....[62]....
        /*0500*/ 	.word	0x000112c0


	//   ....[63]....
        /*0504*/ 	.word	0x000115a0


	//   ....[64]....
        /*0508*/ 	.word	0x000115f0


	//   ....[65]....
        /*050c*/ 	.word	0x00011750


	//   ....[66]....
        /*0510*/ 	.word	0x000118a0


	//   ....[67]....
        /*0514*/ 	.word	0x00011a70


	//   ....[68]....
        /*0518*/ 	.word	0x00011ac0


	//   ....[69]....
        /*051c*/ 	.word	0x00011e70


	//----- nvinfo : EIATTR_REG_RECONFIG
	.align		4
.L_657:
        /*0520*/ 	.byte	0x01, 0x54
	.zero		2


	//----- nvinfo : EIATTR_SYSCALL_OFFSETS
	.align		4
        /*0524*/ 	.byte	0x04, 0x46
        /*0526*/ 	.short	(.L_659 - .L_658)


	//   ....[0]....
.L_658:
        /*0528*/ 	.word	0x00002ab0


	//   ....[1]....
        /*052c*/ 	.word	0x0000b140


	//   ....[2]....
        /*0530*/ 	.word	0x0000b280


	//   ....[3]....
        /*0534*/ 	.word	0x0000b370


	//   ....[4]....
        /*0538*/ 	.word	0x0000baf0


	//   ....[5]....
        /*053c*/ 	.word	0x0000c3b0


	//----- nvinfo : EIATTR_MBARRIER_INSTR_OFFSETS
	.align		4
.L_659:
        /*0540*/ 	.byte	0x04, 0x39
        /*0542*/ 	.short	(.L_661 - .L_660)


	//   ....[0]....
.L_660:
        /*0544*/ 	.word	0x00000270
        /*0548*/ 	.word	0x000000ff
        /*054c*/ 	.word	0x00038800
        /*0550*/ 	.short	0x0100
        /*0552*/ 	.byte	0x08
	.zero		1


	//   ....[1]....
        /*0554*/ 	.word	0x00000280
        /*0558*/ 	.word	0x000000ff
        /*055c*/ 	.word	0x00038810
        /*0560*/ 	.short	0x0100
        /*0562*/ 	.byte	0x08
	.zero		1


	//   ....[2]....
        /*0564*/ 	.word	0x00000290
        /*0568*/ 	.word	0x000000ff
        /*056c*/ 	.word	0x00038820
        /*0570*/ 	.short	0x0100
        /*0572*/ 	.byte	0x08
	.zero		1


	//   ....[3]....
        /*0574*/ 	.word	0x00000340
        /*0578*/ 	.word	0x000000ff
        /*057c*/ 	.word	0x00038830
        /*0580*/ 	.short	0x0100
        /*0582*/ 	.byte	0x06
	.zero		1


	//   ....[4]....
        /*0584*/ 	.word	0x00000350
        /*0588*/ 	.word	0x000000ff
        /*058c*/ 	.word	0x00038840
        /*0590*/ 	.short	0x0100
        /*0592*/ 	.byte	0x06
	.zero		1


	//   ....[5]....
        /*0594*/ 	.word	0x00000360
        /*0598*/ 	.word	0x000000ff
        /*059c*/ 	.word	0x00038838
        /*05a0*/ 	.short	0x0100
        /*05a2*/ 	.byte	0x06
	.zero		1


	//   ....[6]....
        /*05a4*/ 	.word	0x00000370
        /*05a8*/ 	.word	0x000000ff
        /*05ac*/ 	.word	0x00038848
        /*05b0*/ 	.short	0x0100
        /*05b2*/ 	.byte	0x06
	.zero		1


	//   ....[7]....
        /*05b4*/ 	.word	0x000004a0
        /*05b8*/ 	.word	0x000000ff
        /*05bc*/ 	.word	0x00038850
        /*05c0*/ 	.short	0x0100
        /*05c2*/ 	.byte	0x08
	.zero		1


	//   ....[8]....
        /*05c4*/ 	.word	0x000004b0
        /*05c8*/ 	.word	0x000000ff
        /*05cc*/ 	.word	0x00038860
        /*05d0*/ 	.short	0x0100
        /*05d2*/ 	.byte	0x08
	.zero		1


	//   ....[9]....
        /*05d4*/ 	.word	0x000004c0
        /*05d8*/ 	.word	0x000000ff
        /*05dc*/ 	.word	0x00038858
        /*05e0*/ 	.short	0x0100
        /*05e2*/ 	.byte	0x08
	.zero		1


	//   ....[10]....
        /*05e4*/ 	.word	0x000004d0
        /*05e8*/ 	.word	0x000000ff
        /*05ec*/ 	.word	0x00038868
        /*05f0*/ 	.short	0x0100
        /*05f2*/ 	.byte	0x08
	.zero		1


	//   ....[11]....
        /*05f4*/ 	.word	0x000005c0
        /*05f8*/ 	.word	0x000000ff
        /*05fc*/ 	.word	0x00038870
        /*0600*/ 	.short	0x0100
        /*0602*/ 	.byte	0x06
	.zero		1


	//   ....[12]....
        /*0604*/ 	.word	0x000005d0
        /*0608*/ 	.word	0x000000ff
        /*060c*/ 	.word	0x00038880
        /*0610*/ 	.short	0x0100
        /*0612*/ 	.byte	0x06
	.zero		1


	//   ....[13]....
        /*0614*/ 	.word	0x000005e0
        /*0618*/ 	.word	0x000000ff
        /*061c*/ 	.word	0x00038878
        /*0620*/ 	.short	0x0100
        /*0622*/ 	.byte	0x06
	.zero		1


	//   ....[14]....
        /*0624*/ 	.word	0x000005f0
        /*0628*/ 	.word	0x000000ff
        /*062c*/ 	.word	0x00038888
        /*0630*/ 	.short	0x0100
        /*0632*/ 	.byte	0x06
	.zero		1


	//   ....[15]....
        /*0634*/ 	.word	0x00000720
        /*0638*/ 	.word	0x000000ff
        /*063c*/ 	.word	0x00038890
        /*0640*/ 	.short	0x0100
        /*0642*/ 	.byte	0x08
	.zero		1


	//   ....[16]....
        /*0644*/ 	.word	0x00000730
        /*0648*/ 	.word	0x000000ff
        /*064c*/ 	.word	0x000388a0
        /*0650*/ 	.short	0x0100
        /*0652*/ 	.byte	0x08
	.zero		1


	//   ....[17]....
        /*0654*/ 	.word	0x00000740
        /*0658*/ 	.word	0x000000ff
        /*065c*/ 	.word	0x00038898
        /*0660*/ 	.short	0x0100
        /*0662*/ 	.byte	0x08
	.zero		1


	//   ....[18]....
        /*0664*/ 	.word	0x00000750
        /*0668*/ 	.word	0x000000ff
        /*066c*/ 	.word	0x000388a8
        /*0670*/ 	.short	0x0100
        /*0672*/ 	.byte	0x08
	.zero		1


	//   ....[19]....
        /*0674*/ 	.word	0x00000880
        /*0678*/ 	.word	0x000000ff
        /*067c*/ 	.word	0x000388b0
        /*0680*/ 	.short	0x0100
        /*0682*/ 	.byte	0x08
	.zero		1


	//   ....[20]....
        /*0684*/ 	.word	0x00000890
        /*0688*/ 	.word	0x000000ff
        /*068c*/ 	.word	0x000388c0
        /*0690*/ 	.short	0x0100
        /*0692*/ 	.byte	0x08
	.zero		1


	//   ....[21]....
        /*0694*/ 	.word	0x000008a0
        /*0698*/ 	.word	0x000000ff
        /*069c*/ 	.word	0x000388b8
        /*06a0*/ 	.short	0x0100
        /*06a2*/ 	.byte	0x08
	.zero		1


	//   ....[22]....
        /*06a4*/ 	.word	0x000008b0
        /*06a8*/ 	.word	0x000000ff
        /*06ac*/ 	.word	0x000388c8
        /*06b0*/ 	.short	0x0100
        /*06b2*/ 	.byte	0x08
	.zero		1


	//   ....[23]....
        /*06b4*/ 	.word	0x000014b0
        /*06b8*/ 	.word	0x00000000
        /*06bc*/ 	.word	0x00000000
        /*06c0*/ 	.short	0x0101
        /*06c2*/ 	.byte	0x3f
	.zero		1


	//   ....[24]....
        /*06c4*/ 	.word	0x00001fa0
        /*06c8*/ 	.word	0x00000000
        /*06cc*/ 	.word	0x00000000
        /*06d0*/ 	.short	0x0101
        /*06d2*/ 	.byte	0x3f
	.zero		1


	//   ....[25]....
        /*06d4*/ 	.word	0x00002b10
        /*06d8*/ 	.word	0x000000ff
        /*06dc*/ 	.word	0x00038800
        /*06e0*/ 	.short	0x010a
        /*06e2*/ 	.byte	0x25
	.zero		1


	//   ....[26]....
        /*06e4*/ 	.word	0x00002b90
        /*06e8*/ 	.word	0x00000003
        /*06ec*/ 	.word	0x00038830
        /*06f0*/ 	.short	0x010a
        /*06f2*/ 	.byte	0x3f
	.zero		1


	//   ....[27]....
        /*06f4*/ 	.word	0x00002bd0
        /*06f8*/ 	.word	0x00000003
        /*06fc*/ 	.word	0x00038830
        /*0700*/ 	.short	0x010a
        /*0702*/ 	.byte	0x3f
	.zero		1


	//   ....[28]....
        /*0704*/ 	.word	0x00002e50
        /*0708*/ 	.word	0x000000ff
        /*070c*/ 	.word	0x00038810
        /*0710*/ 	.short	0x010a
        /*0712*/ 	.byte	0x25
	.zero		1


	//   ....[29]....
        /*0714*/ 	.word	0x00002e90
        /*0718*/ 	.word	0x00000003
        /*071c*/ 	.word	0x00038850
        /*0720*/ 	.short	0x010a
        /*0722*/ 	.byte	0x3f
	.zero		1


	//   ....[30]....
        /*0724*/ 	.word	0x00002ed0
        /*0728*/ 	.word	0x00000003
        /*072c*/ 	.word	0x00038850
        /*0730*/ 	.short	0x010a
        /*0732*/ 	.byte	0x3f
	.zero		1


	//   ....[31]....
        /*0734*/ 	.word	0x00004df0
        /*0738*/ 	.word	0x00000018
        /*073c*/ 	.word	0x00000000
        /*0740*/ 	.short	0x0101
        /*0742*/ 	.byte	0x3f
	.zero		1


	//   ....[32]....
        /*0744*/ 	.word	0x000053d0
        /*0748*/ 	.word	0x00000003
        /*074c*/ 	.word	0x00000000
        /*0750*/ 	.short	0x0101
        /*0752*/ 	.byte	0x3f
	.zero		1


	//   ....[33]....
        /*0754*/ 	.word	0x000054f0
        /*0758*/ 	.word	0x000000ff
        /*075c*/ 	.word	0x00038830
        /*0760*/ 	.short	0x010a
        /*0762*/ 	.byte	0x05
	.zero		1


	//   ....[34]....
        /*0764*/ 	.word	0x00005530
        /*0768*/ 	.word	0x000000ff
        /*076c*/ 	.word	0x00038830
        /*0770*/ 	.short	0x010a
        /*0772*/ 	.byte	0x05
	.zero		1


	//   ....[35]....
        /*0774*/ 	.word	0x00005710
        /*0778*/ 	.word	0x000000ff
        /*077c*/ 	.word	0x00038850
        /*0780*/ 	.short	0x010a
        /*0782*/ 	.byte	0x05
	.zero		1


	//   ....[36]....
        /*0784*/ 	.word	0x00005750
        /*0788*/ 	.word	0x000000ff
        /*078c*/ 	.word	0x00038850
        /*0790*/ 	.short	0x010a
        /*0792*/ 	.byte	0x05
	.zero		1


	//   ....[37]....
        /*0794*/ 	.word	0x00007590
        /*0798*/ 	.word	0x0000009b
        /*079c*/ 	.word	0x00000000
        /*07a0*/ 	.short	0x0101
        /*07a2*/ 	.byte	0x3f
	.zero		1


	//   ....[38]....
        /*07a4*/ 	.word	0x000081d0
        /*07a8*/ 	.word	0x000000c5
        /*07ac*/ 	.word	0x00000000
        /*07b0*/ 	.short	0x0101
        /*07b2*/ 	.byte	0x3f
	.zero		1


	//   ....[39]....
        /*07b4*/ 	.word	0x0000a6c0
        /*07b8*/ 	.word	0x000000ff
        /*07bc*/ 	.word	0x00000000
        /*07c0*/ 	.short	0x0101
        /*07c2*/ 	.byte	0x04
	.zero		1


	//   ....[40]....
        /*07c4*/ 	.word	0x0000b740
        /*07c8*/ 	.word	0x00000000
        /*07cc*/ 	.word	0x00038840
        /*07d0*/ 	.short	0x010a
        /*07d2*/ 	.byte	0x3f
	.zero		1


	//   ....[41]....
        /*07d4*/ 	.word	0x0000c1c0
        /*07d8*/ 	.word	0x000000ff
        /*07dc*/ 	.word	0x00038800
        /*07e0*/ 	.short	0x0107
        /*07e2*/ 	.byte	0x24
	.zero		1


	//   ....[42]....
        /*07e4*/ 	.word	0x0000c230
        /*07e8*/ 	.word	0x000000ff
        /*07ec*/ 	.word	0x00038800
        /*07f0*/ 	.short	0x0101
        /*07f2*/ 	.byte	0x24
	.zero		1


	//   ....[43]....
        /*07f4*/ 	.word	0x0000d0e0
        /*07f8*/ 	.word	0x000000ff
        /*07fc*/ 	.word	0x00038810
        /*0800*/ 	.short	0x0107
        /*0802*/ 	.byte	0x24
	.zero		1


	//   ....[44]....
        /*0804*/ 	.word	0x0000d140
        /*0808*/ 	.word	0x000000ff
        /*080c*/ 	.word	0x00038810
        /*0810*/ 	.short	0x0101
        /*0812*/ 	.byte	0x24
	.zero		1


	//   ....[45]....
        /*0814*/ 	.word	0x0000d160
        /*0818*/ 	.word	0x000000ff
        /*081c*/ 	.word	0x00038820
        /*0820*/ 	.short	0x010a
        /*0822*/ 	.byte	0x24
	.zero		1


	//   ....[46]....
        /*0824*/ 	.word	0x0000d230
        /*0828*/ 	.word	0x00000003
        /*082c*/ 	.word	0x00038860
        /*0830*/ 	.short	0x010a
        /*0832*/ 	.byte	0x3f
	.zero		1


	//   ....[47]....
        /*0834*/ 	.word	0x0000ddf0
        /*0838*/ 	.word	0x00000003
        /*083c*/ 	.word	0x00038840
        /*0840*/ 	.short	0x010a
        /*0842*/ 	.byte	0x3f
	.zero		1


	//   ....[48]....
        /*0844*/ 	.word	0x0000e030
        /*0848*/ 	.word	0x00000003
        /*084c*/ 	.word	0x00038860
        /*0850*/ 	.short	0x010a
        /*0852*/ 	.byte	0x3f
	.zero		1


	//   ....[49]....
        /*0854*/ 	.word	0x0000ebf0
        /*0858*/ 	.word	0x00000004
        /*085c*/ 	.word	0x00038840
        /*0860*/ 	.short	0x010a
        /*0862*/ 	.byte	0x3f
	.zero		1


	//   ....[50]....
        /*0864*/ 	.word	0x0000ee10
        /*0868*/ 	.word	0x00000004
        /*086c*/ 	.word	0x00038860
        /*0870*/ 	.short	0x010a
        /*0872*/ 	.byte	0x3f
	.zero		1


	//   ....[51]....
        /*0874*/ 	.word	0x0000f920
        /*0878*/ 	.word	0x00000004
        /*087c*/ 	.word	0x00038840
        /*0880*/ 	.short	0x010a
        /*0882*/ 	.byte	0x3f
	.zero		1


	//   ....[52]....
        /*0884*/ 	.word	0x0000fb60
        /*0888*/ 	.word	0x00000004
        /*088c*/ 	.word	0x00038860
        /*0890*/ 	.short	0x010a
        /*0892*/ 	.byte	0x3f
	.zero		1


	//   ....[53]....
        /*0894*/ 	.word	0x000105c0
        /*0898*/ 	.word	0x00000009
        /*089c*/ 	.word	0x00038820
        /*08a0*/ 	.short	0x010a
        /*08a2*/ 	.byte	0x3f
	.zero		1


	//   ....[54]....
        /*08a4*/ 	.word	0x00010740
        /*08a8*/ 	.word	0x00000005
        /*08ac*/ 	.word	0x00000000
        /*08b0*/ 	.short	0x010a
        /*08b2*/ 	.byte	0x3f
	.zero		1


	//   ....[55]....
        /*08b4*/ 	.word	0x00010790
        /*08b8*/ 	.word	0x00000007
        /*08bc*/ 	.word	0x00000000
        /*08c0*/ 	.short	0x010a
        /*08c2*/ 	.byte	0x3f
	.zero		1


	//   ....[56]....
        /*08c4*/ 	.word	0x000107d0
        /*08c8*/ 	.word	0x00000013
        /*08cc*/ 	.word	0x00000000
        /*08d0*/ 	.short	0x010a
        /*08d2*/ 	.byte	0x3f
	.zero		1


	//   ....[57]....
        /*08d4*/ 	.word	0x00010800
        /*08d8*/ 	.word	0x00000003
        /*08dc*/ 	.word	0x00000000
        /*08e0*/ 	.short	0x010a
        /*08e2*/ 	.byte	0x3f
	.zero		1


	//   ....[58]....
        /*08e4*/ 	.word	0x00010870
        /*08e8*/ 	.word	0x00000003
        /*08ec*/ 	.word	0x00038800
        /*08f0*/ 	.short	0x010a
        /*08f2*/ 	.byte	0x3f
	.zero		1


	//   ....[59]....
        /*08f4*/ 	.word	0x000108c0
        /*08f8*/ 	.word	0x00000003
        /*08fc*/ 	.word	0x00038830
        /*0900*/ 	.short	0x010a
        /*0902*/ 	.byte	0x3f
	.zero		1


	//   ....[60]....
        /*0904*/ 	.word	0x00010920
        /*0908*/ 	.word	0x00000005
        /*090c*/ 	.word	0x00038810
        /*0910*/ 	.short	0x010a
        /*0912*/ 	.byte	0x3f
	.zero		1


	//   ....[61]....
        /*0914*/ 	.word	0x00010970
        /*0918*/ 	.word	0x00000003
        /*091c*/ 	.word	0x00038850
        /*0920*/ 	.short	0x010a
        /*0922*/ 	.byte	0x3f
	.zero		1


	//   ....[62]....
        /*0924*/ 	.word	0x000109d0
        /*0928*/ 	.word	0x00000005
        /*092c*/ 	.word	0x00038830
        /*0930*/ 	.short	0x010a
        /*0932*/ 	.byte	0x3f
	.zero		1


	//   ....[63]....
        /*0934*/ 	.word	0x00010a30
        /*0938*/ 	.word	0x00000005
        /*093c*/ 	.word	0x00038850
        /*0940*/ 	.short	0x010a
        /*0942*/ 	.byte	0x3f
	.zero		1


	//   ....[64]....
        /*0944*/ 	.word	0x00010bd0
        /*0948*/ 	.word	0x00000000
        /*094c*/ 	.word	0x00038840
        /*0950*/ 	.short	0x010a
        /*0952*/ 	.byte	0x3f
	.zero		1


	//   ....[65]....
        /*0954*/ 	.word	0x00011b10
        /*0958*/ 	.word	0x00000003
        /*095c*/ 	.word	0x00038820
        /*0960*/ 	.short	0x010a
        /*0962*/ 	.byte	0x3f
	.zero		1


	//   ....[66]....
        /*0964*/ 	.word	0x00011b60
        /*0968*/ 	.word	0x00000003
        /*096c*/ 	.word	0x00038860
        /*0970*/ 	.short	0x010a
        /*0972*/ 	.byte	0x3f
	.zero		1


	//   ....[67]....
        /*0974*/ 	.word	0x00011bb0
        /*0978*/ 	.word	0x00000003
        /*097c*/ 	.word	0x00038840
        /*0980*/ 	.short	0x010a
        /*0982*/ 	.byte	0x3f
	.zero		1


	//   ....[68]....
        /*0984*/ 	.word	0x00011c00
        /*0988*/ 	.word	0x00000003
        /*098c*/ 	.word	0x00038860
        /*0990*/ 	.short	0x010a
        /*0992*/ 	.byte	0x3f
	.zero		1


	//   ....[69]....
        /*0994*/ 	.word	0x00011c50
        /*0998*/ 	.word	0x00000004
        /*099c*/ 	.word	0x00038840
        /*09a0*/ 	.short	0x010a
        /*09a2*/ 	.byte	0x3f
	.zero		1


	//   ....[70]....
        /*09a4*/ 	.word	0x00011ca0
        /*09a8*/ 	.word	0x00000004
        /*09ac*/ 	.word	0x00038860
        /*09b0*/ 	.short	0x010a
        /*09b2*/ 	.byte	0x3f
	.zero		1


	//   ....[71]....
        /*09b4*/ 	.word	0x00011cf0
        /*09b8*/ 	.word	0x00000004
        /*09bc*/ 	.word	0x00038840
        /*09c0*/ 	.short	0x010a
        /*09c2*/ 	.byte	0x3f
	.zero		1


	//   ....[72]....
        /*09c4*/ 	.word	0x00011d40
        /*09c8*/ 	.word	0x00000004
        /*09cc*/ 	.word	0x00038860
        /*09d0*/ 	.short	0x010a
        /*09d2*/ 	.byte	0x3f
	.zero		1


	//   ....[73]....
        /*09d4*/ 	.word	0x00011d90
        /*09d8*/ 	.word	0x00000009
        /*09dc*/ 	.word	0x00038820
        /*09e0*/ 	.short	0x010a
        /*09e2*/ 	.byte	0x3f
	.zero		1


	//   ....[74]....
        /*09e4*/ 	.word	0x00011f30
        /*09e8*/ 	.word	0x00000005
        /*09ec*/ 	.word	0x00000000
        /*09f0*/ 	.short	0x010a
        /*09f2*/ 	.byte	0x3f
	.zero		1


	//   ....[75]....
        /*09f4*/ 	.word	0x00011f80
        /*09f8*/ 	.word	0x00000007
        /*09fc*/ 	.word	0x00000000
        /*0a00*/ 	.short	0x010a
        /*0a02*/ 	.byte	0x3f
	.zero		1


	//   ....[76]....
        /*0a04*/ 	.word	0x00011fd0
        /*0a08*/ 	.word	0x00000013
        /*0a0c*/ 	.word	0x00000000
        /*0a10*/ 	.short	0x010a
        /*0a12*/ 	.byte	0x3f
	.zero		1


	//----- nvinfo : EIATTR_NUM_MBARRIERS
	.align		4
.L_661:
        /*0a14*/ 	.byte	0x03, 0x38
        /*0a16*/ 	.short	0x0017


	//----- nvinfo : EIATTR_EXIT_INSTR_OFFSETS
	.align		4
        /*0a18*/ 	.byte	0x04, 0x1c
        /*0a1a*/ 	.short	(.L_663 - .L_662)


	//   ....[0]....
.L_662:
        /*0a1c*/ 	.word	0x000009e0


	//   ....[1]....
        /*0a20*/ 	.word	0x0000ab80


	//   ....[2]....
        /*0a24*/ 	.word	0x00010850


	//----- nvinfo : EIATTR_MAX_THREADS
	.align		4
.L_663:
        /*0a28*/ 	.byte	0x04, 0x05
        /*0a2a*/ 	.short	(.L_665 - .L_664)
.L_664:
        /*0a2c*/ 	.word	0x00000180
        /*0a30*/ 	.word	0x00000001
        /*0a34*/ 	.word	0x00000001


	//----- nvinfo : EIATTR_CRS_STACK_SIZE
	.align		4
.L_665:
        /*0a38*/ 	.byte	0x04, 0x1e
        /*0a3a*/ 	.short	(.L_667 - .L_666)
.L_666:
        /*0a3c*/ 	.word	0x00000000


	//----- nvinfo : EIATTR_CBANK_PARAM_SIZE
	.align		4
.L_667:
        /*0a40*/ 	.byte	0x03, 0x19
        /*0a42*/ 	.short	0x0b70


	//----- nvinfo : EIATTR_PARAM_CBANK
	.align		4
        /*0a44*/ 	.byte	0x04, 0x0a
        /*0a46*/ 	.short	(.L_669 - .L_668)
	.align		4
.L_668:
        /*0a48*/ 	.word	index@(.nv.constant0._ZN7cutlass13device_kernelIN5flash11enable_sm90INS1_16FlashAttnFwdSm90INS1_25CollectiveMainloopFwdSm90ILi2EN4cute5tupleIJNS5_1CILi1EEES8_S8_EEENS6_IJNS7_ILi64EEESA_SA_EEELi512ENS_10bfloat16_tEfNS_4arch4Sm90ELb0ELb0ELb1ELb0ELb0ELb0ELb1ELb0ELb0ELb1ELb0ELb0EEENS1_21CollectiveEpilogueFwdINS6_IJSA_NS7_ILi512EEESA_EEES9_SC_SE_Li256ELb0ELb1ELb0ELb0EEENS1_29StaticPersistentTileSchedulerILb0EEEEEEEEEvNT_6ParamsE)
        /*0a4c*/ 	.short	0x0210
        /*0a4e*/ 	.short	0x0b70


	//----- nvinfo : EIATTR_SW_WAR
	.align		4
.L_669:
        /*0a50*/ 	.byte	0x04, 0x36
        /*0a52*/ 	.short	(.L_671 - .L_670)
.L_670:
        /*0a54*/ 	.word	0x00000008
.L_671:


//--------------------- .nv.info._ZN7cutlass13device_kernelIN5flash11enable_sm90INS1_16FlashAttnFwdSm90INS1_25CollectiveMainloopFwdSm90ILi2EN4cute5tupleIJNS5_1CILi1EEES8_S8_EEENS6_IJNS7_ILi64EEESA_SA_EEELi512ENS_10bfloat16_tEfNS_4arch4Sm90ELb0ELb0ELb1ELb1ELb0ELb0ELb0ELb0ELb0ELb1ELb0ELb0EEENS1_21CollectiveEpilogueFwdINS6_IJSA_NS7_ILi512EEESA_EEES9_SC_SE_Li256ELb1ELb1ELb0ELb0EEENS1_36VarlenDynamicPersistentTileSchedulerILi64ELi64ELi256ELi128ELb0ELb1ELb1ELb0ELb1ELb1EEEEEEEEEvNT_6ParamsE --------------------------
	.section	.nv.info._ZN7cutlass13device_kernelIN5flash11enable_sm90INS1_16FlashAttnFwdSm90INS1_25CollectiveMainloopFwdSm90ILi2EN4cute5tupleIJNS5_1CILi1EEES8_S8_EEENS6_IJNS7_ILi64EEESA_SA_EEELi512ENS_10bfloat16_tEfNS_4arch4Sm90ELb0ELb0ELb1ELb1ELb0ELb0ELb0ELb0ELb0ELb1ELb0ELb0EEENS1_21CollectiveEpilogueFwdINS6_IJSA_NS7_ILi512EEESA_EEES9_SC_SE_Li256ELb1ELb1ELb0ELb0EEENS1_36VarlenDynamicPersistentTileSchedulerILi64ELi64ELi256ELi128ELb0ELb1ELb1ELb0ELb1ELb1EEEEEEEEEvNT_6ParamsE,"",@"SHT_CUDA_INFO"
	.sectionflags	@""
	.align	4


	//----- nvinfo : EIATTR_CUDA_API_VERSION
	.align		4
        /*0000*/ 	.byte	0x04, 0x37
        /*0002*/ 	.short	(.L_673 - .L_672)
.L_672:
        /*0004*/ 	.word	0x00000082


	//----- nvinfo : EIATTR_KPARAM_INFO
	.align		4
.L_673:
        /*0008*/ 	.byte	0x04, 0x17
        /*000a*/ 	.short	(.L_675 - .L_674)
.L_674:
        /*000c*/ 	.word	0x00000000
        /*0010*/ 	.short	0x0000
        /*0012*/ 	.short	0x0070
        /*0014*/ 	.byte	0x00, 0xf0, 0x01, 0x2a


	//----- nvinfo : EIATTR_SPARSE_MMA_MASK
	.align		4
.L_675:
        /*0018*/ 	.byte	0x03, 0x50
        /*001a*/ 	.short	0x0000


	//----- nvinfo : EIATTR_MAXREG_COUNT
	.align		4
        /*001c*/ 	.byte	0x03, 0x1b
        /*001e*/ 	.short	0x00a8


	//----- nvinfo : EIATTR_NUM_BARRIERS
	.align		4
        /*0020*/ 	.byte	0x02, 0x4c
        /*0022*/ 	.byte	0x10
	.zero		1


	//----- nvinfo : EIATTR_EXTERNS
	.align		4
        /*0024*/ 	.byte	0x04, 0x0f
        /*0026*/ 	.short	(.L_677 - .L_676)


	//   ....[0]....
	.align		4
.L_676:
        /*0028*/ 	.word	index@(__assertfail)


	//----- nvinfo : EIATTR_ANNOTATIONS
	.align		4
.L_677:
        /*002c*/ 	.byte	0x04, 0x55
        /*002e*/ 	.short	(.L_679 - .L_678)


	//   ....[0]....
.L_678:
        /* <DEDUP_REMOVED lines=81> */


	//----- nvinfo : EIATTR_MERCURY_ISA_VERSION
	.align		4
.L_679:
        /*0530*/ 	.byte	0x03, 0x5f
        /*0532*/ 	.short	0x0101


	//----- nvinfo : EIATTR_UNUSED_LOAD_BYTE_OFFSET
	.align		4
        /*0534*/ 	.byte	0x04, 0x44
        /*0536*/ 	.short	(.L_681 - .L_680)


	//   ....[0]....
.L_680:
        /*0538*/ 	.word	0x00000a20
        /*053c*/ 	.word	0x0000fff0


	//   ....[1]....
        /*0540*/ 	.word	0x00007370
        /*0544*/ 	.word	0x0000fff0


	//----- nvinfo : EIATTR_INT_WARP_WIDE_INSTR_OFFSETS
	.align		4
.L_681:
        /*0548*/ 	.byte	0x04, 0x31
        /*054a*/ 	.short	(.L_683 - .L_682)


	//   ....[0]....
.L_682:
        /*054c*/ 	.word	0x00000130


	//   ....[1]....
        /*0550*/ 	.word	0x00000170


	//   ....[2]....
        /*0554*/ 	.word	0x000001e0


	//   ....[3]....
        /*0558*/ 	.word	0x0000b370


	//   ....[4]....
        /*055c*/ 	.word	0x0000b400


	//   ....[5]....
        /*0560*/ 	.word	0x000100f0


	//   ....[6]....
        /*0564*/ 	.word	0x00010180


	//----- nvinfo : EIATTR_COOP_GROUP_MASK_REGIDS
	.align		4
.L_683:
        /*0568*/ 	.byte	0x04, 0x29
        /*056a*/ 	.short	(.L_685 - .L_684)


	//   ....[0]....
.L_684:
        /*056c*/ 	.word	0xffffffff


	//   ....[1]....
        /*0570*/ 	.word	0xffffffff


	//   ....[2]....
        /*0574*/ 	.word	0xffffffff


	//   ....[3]....
        /*0578*/ 	.word	0xffffffff


	//   ....[4]....
        /*057c*/ 	.word	0xffffffff


	//   ....[5]....
        /*0580*/ 	.word	0xffffffff


	//   ....[6]....
        /*0584*/ 	.word	0xffffffff


	//   ....[7]....
        /*0588*/ 	.word	0xffffffff


	//   ....[8]....
        /*058c*/ 	.word	0xffffffff


	//   ....[9]....
        /*0590*/ 	.word	0xffffffff


	//   ....[10]....
        /*0594*/ 	.word	0xffffffff


	//   ....[11]....
        /*0598*/ 	.word	0xffffffff


	//   ....[12]....
        /*059c*/ 	.word	0xffffffff


	//   ....[13]....
        /*05a0*/ 	.word	0xffffffff


	//   ....[14]....
        /*05a4*/ 	.word	0xffffffff


	//   ....[15]....
        /*05a8*/ 	.word	0xffffffff


	//   ....[16]....
        /*05ac*/ 	.word	0xffffffff


	//   ....[17]....
        /*05b0*/ 	.word	0xffffffff


	//   ....[18]....
        /*05b4*/ 	.word	0xffffffff


	//   ....[19]....
        /*05b8*/ 	.word	0xffffffff


	//   ....[20]....
        /*05bc*/ 	.word	0xffffffff


	//   ....[21]....
        /*05c0*/ 	.word	0xffffffff


	//   ....[22]....
        /*05c4*/ 	.word	0xffffffff


	//   ....[23]....
        /*05c8*/ 	.word	0xffffffff


	//   ....[24]....
        /*05cc*/ 	.word	0xffffffff


	//   ....[25]....
        /*05d0*/ 	.word	0xffffffff


	//   ....[26]....
        /*05d4*/ 	.word	0xffffffff


	//   ....[27]....
        /*05d8*/ 	.word	0xffffffff


	//   ....[28]....
        /*05dc*/ 	.word	0xffffffff


	//   ....[29]....
        /*05e0*/ 	.word	0xffffffff


	//   ....[30]....
        /*05e4*/ 	.word	0xffffffff


	//   ....[31]....
        /*05e8*/ 	.word	0xffffffff


	//   ....[32]....
        /*05ec*/ 	.word	0xffffffff


	//   ....[33]....
        /*05f0*/ 	.word	0xffffffff


	//   ....[34]....
        /*05f4*/ 	.word	0xffffffff


	//   ....[35]....
        /*05f8*/ 	.word	0xffffffff


	//   ....[36]....
        /*05fc*/ 	.word	0xffffffff


	//   ....[37]....
        /*0600*/ 	.word	0xffffffff


	//   ....[38]....
        /*0604*/ 	.word	0xffffffff


	//   ....[39]....
        /*0608*/ 	.word	0xffffffff


	//   ....[40]....
        /*060c*/ 	.word	0xffffffff


	//   ....[41]....
        /*0610*/ 	.word	0xffffffff


	//   ....[42]....
        /*0614*/ 	.word	0xffffffff


	//   ....[43]....
        /*0618*/ 	.word	0xffffffff


	//   ....[44]....
        /*061c*/ 	.word	0xffffffff


	//   ....[45]....
        /*0620*/ 	.word	0xffffffff


	//   ....[46]....
        /*0624*/ 	.word	0xffffffff


	//   ....[47]....
        /*0628*/ 	.word	0xffffffff


	//   ....[48]....
        /*062c*/ 	.word	0xffffffff


	//   ....[49]....
        /*0630*/ 	.word	0xffffffff


	//   ....[50]....
        /*0634*/ 	.word	0xffffffff


	//   ....[51]....
        /*0638*/ 	.word	0xffffffff


	//   ....[52]....
        /*063c*/ 	.word	0xffffffff


	//   ....[53]....
        /*0640*/ 	.word	0xffffffff


	//   ....[54]....
        /*0644*/ 	.word	0xffffffff


	//   ....[55]....
        /*0648*/ 	.word	0xffffffff


	//   ....[56]....
        /*064c*/ 	.word	0xffffffff


	//   ....[57]....
        /*0650*/ 	.word	0xffffffff


	//   ....[58]....
        /*0654*/ 	.word	0xffffffff


	//   ....[59]....
        /*0658*/ 	.word	0xffffffff


	//   ....[60]....
        /*065c*/ 	.word	0xffffffff


	//   ....[61]....
        /*0660*/ 	.word	0xffffffff


	//   ....[62]....
        /*0664*/ 	.word	0xffffffff


	//   ....[63]....
        /*0668*/ 	.word	0xffffffff


	//   ....[64]....
        /*066c*/ 	.word	0xffffffff


	//   ....[65]....
        /*0670*/ 	.word	0xffffffff


	//   ....[66]....
        /*0674*/ 	.word	0xffffffff


	//   ....[67]....
        /*0678*/ 	.word	0xffffffff


	//   ....[68]....
        /*067c*/ 	.word	0xffffffff


	//   ....[69]....
        /*0680*/ 	.word	0xffffffff


	//   ....[70]....
        /*0684*/ 	.word	0xffffffff


	//   ....[71]....
        /*0688*/ 	.word	0xffffffff


	//   ....[72]....
        /*068c*/ 	.word	0xffffffff


	//   ....[73]....
        /*0690*/ 	.word	0xffffffff


	//   ....[74]....
        /*0694*/ 	.word	0xffffffff


	//   ....[75]....
        /*0698*/ 	.word	0xffffffff


	//   ....[76]....
        /*069c*/ 	.word	0xffffffff


	//   ....[77]....
        /*06a0*/ 	.word	0xffffffff


	//   ....[78]....
        /*06a4*/ 	.word	0xffffffff


	//   ....[79]....
        /*06a8*/ 	.word	0x0500000f


	//   ....[80]....
        /*06ac*/ 	.word	0x0500000f


	//   ....[81]....
        /*06b0*/ 	.word	0x0500000f


	//   ....[82]....
        /*06b4*/ 	.word	0x0500000f


	//   ....[83]....
        /*06b8*/ 	.word	0x0500000f


	//   ....[84]....
        /*06bc*/ 	.word	0x0500000f


	//   ....[85]....
        /*06c0*/ 	.word	0x0500000f


	//   ....[86]....
        /*06c4*/ 	.word	0x0500000f


	//   ....[87]....
        /*06c8*/ 	.word	0x0500000f


	//   ....[88]....
        /*06cc*/ 	.word	0x0500000f


	//   ....[89]....
        /*06d0*/ 	.word	0x0500000f


	//   ....[90]....
        /*06d4*/ 	.word	0x0500000f


	//   ....[91]....
        /*06d8*/ 	.word	0x0500000f


	//   ....[92]....
        /*06dc*/ 	.word	0x0500000f


	//   ....[93]....
        /*06e0*/ 	.word	0x0500000f


	//   ....[94]....
        /*06e4*/ 	.word	0x0500000f


	//   ....[95]....
        /*06e8*/ 	.word	0x0500000f


	//   ....[96]....
        /*06ec*/ 	.word	0x0500000f


	//   ....[97]....
        /*06f0*/ 	.word	0x0500000f


	//   ....[98]....
        /*06f4*/ 	.word	0x0500000f


	//   ....[99]....
        /*06f8*/ 	.word	0x0500000f


	//   ....[100]....
        /*06fc*/ 	.word	0x0500000f


	//   ....[101]....
        /*0700*/ 	.word	0x0500000f


	//   ....[102]....
        /*0704*/ 	.word	0x0500000f


	//   ....[103]....
        /*0708*/ 	.word	0x0500000f


	//   ....[104]....
        /*070c*/ 	.word	0x0500000f


	//   ....[105]....
        /*0710*/ 	.word	0x0500000f


	//----- nvinfo : EIATTR_COOP_GROUP_INSTR_OFFSETS
	.align		4
.L_685:
        /*0714*/ 	.byte	0x04, 0x28
        /*0716*/ 	.short	(.L_687 - .L_686)


	//   ....[0]....
.L_686:
        /*0718*/ 	.word	0x00000060


	//   ....[1]....
        /*071c*/ 	.word	0x00000140


	//   ....[2]....
        /*0720*/ 	.word	0x00000190


	//   ....[3]....
        /*0724*/ 	.word	0x00000380


	//   ....[4]....
        /*0728*/ 	.word	0x000004e0


	//   ....[5]....
        /*072c*/ 	.word	0x00000600


	//   ....[6]....
        /*0730*/ 	.word	0x00000760


	//   ....[7]....
        /*0734*/ 	.word	0x00001810


	//   ....[8]....
        /*0738*/ 	.word	0x00003150


	//   ....[9]....
        /*073c*/ 	.word	0x00003f00


	//   ....[10]....
        /*0740*/ 	.word	0x00003f80


	//   ....[11]....
        /*0744*/ 	.word	0x00004160


	//   ....[12]....
        /*0748*/ 	.word	0x00004230


	//   ....[13]....
        /*074c*/ 	.word	0x00004b20


	//   ....[14]....
        /*0750*/ 	.word	0x00005290


	//   ....[15]....
        /*0754*/ 	.word	0x00005320


	//   ....[16]....
        /*0758*/ 	.word	0x00005630


	//   ....[17]....
        /*075c*/ 	.word	0x00005780


	//   ....[18]....
        /*0760*/ 	.word	0x00006830


	//   ....[19]....
        /*0764*/ 	.word	0x00006870


	//   ....[20]....
        /*0768*/ 	.word	0x000068b0


	//   ....[21]....
        /*076c*/ 	.word	0x00006970


	//   ....[22]....
        /*0770*/ 	.word	0x00006990


	//   ....[23]....
        /*0774*/ 	.word	0x00008280


	//   ....[24]....
        /*0778*/ 	.word	0x000088c0


	//   ....[25]....
        /*077c*/ 	.word	0x000088f0


	//   ....[26]....
        /*0780*/ 	.word	0x00008920


	//   ....[27]....
        /*0784*/ 	.word	0x00008940


	//   ....[28]....
        /*0788*/ 	.word	0x00008fe0


	//   ....[29]....
        /*078c*/ 	.word	0x00009000


	//   ....[30]....
        /*0790*/ 	.word	0x00009230


	//   ....[31]....
        /*0794*/ 	.word	0x00009250


	//   ....[32]....
        /*0798*/ 	.word	0x00009e20


	//   ....[33]....
        /*079c*/ 	.word	0x00009e60


	//   ....[34]....
        /*07a0*/ 	.word	0x0000a0a0


	//   ....[35]....
        /*07a4*/ 	.word	0x0000a0c0


	//   ....[36]....
        /*07a8*/ 	.word	0x0000a350


	//   ....[37]....
        /*07ac*/ 	.word	0x0000a530


	//   ....[38]....
        /*07b0*/ 	.word	0x0000a560


	//   ....[39]....
        /*07b4*/ 	.word	0x0000a590


	//   ....[40]....
        /*07b8*/ 	.word	0x0000a5c0


	//   ....[41]....
        /*07bc*/ 	.word	0x0000a5f0


	//   ....[42]....
        /*07c0*/ 	.word	0x0000a620


	//   ....[43]....
        /*07c4*/ 	.word	0x0000a790


	//   ....[44]....
        /*07c8*/ 	.word	0x0000a7c0


	//   ....[45]....
        /*07cc*/ 	.word	0x0000a7f0


	//   ....[46]....
        /*07d0*/ 	.word	0x0000a820


	//   ....[47]....
        /*07d4*/ 	.word	0x0000a850


	//   ....[48]....
        /*07d8*/ 	.word	0x0000a880


	//   ....[49]....
        /*07dc*/ 	.word	0x0000a920


	//   ....[50]....
        /*07e0*/ 	.word	0x0000a950


	//   ....[51]....
        /*07e4*/ 	.word	0x0000a9e0


	//   ....[52]....
        /*07e8*/ 	.word	0x0000b980


	//   ....[53]....
        /*07ec*/ 	.word	0x0000c4d0


	//   ....[54]....
        /*07f0*/ 	.word	0x0000c4e0


	//   ....[55]....
        /*07f4*/ 	.word	0x0000c500


	//   ....[56]....
        /*07f8*/ 	.word	0x0000c5a0


	//   ....[57]....
        /*07fc*/ 	.word	0x0000c5d0


	//   ....[58]....
        /*0800*/ 	.word	0x0000c640


	//   ....[59]....
        /*0804*/ 	.word	0x0000c650


	//   ....[60]....
        /*0808*/ 	.word	0x0000c6c0


	//   ....[61]....
        /*080c*/ 	.word	0x00010380


	//   ....[62]....
        /*0810*/ 	.word	0x000103b0


	//   ....[63]....
        /*0814*/ 	.word	0x000103f0


	//   ....[64]....
        /*0818*/ 	.word	0x00010420


	//   ....[65]....
        /*081c*/ 	.word	0x00010450


	//   ....[66]....
        /*0820*/ 	.word	0x00010480


	//   ....[67]....
        /*0824*/ 	.word	0x000104b0


	//   ....[68]....
        /*0828*/ 	.word	0x000104e0


	//   ....[69]....
        /*082c*/ 	.word	0x00010660


	//   ....[70]....
        /*0830*/ 	.word	0x00010690


	//   ....[71]....
        /*0834*/ 	.word	0x000106c0


	//   ....[72]....
        /*0838*/ 	.word	0x000106f0


	//   ....[73]....
        /*083c*/ 	.word	0x00010720


	//   ....[74]....
        /*0840*/ 	.word	0x00010750


	//   ....[75]....
        /*0844*/ 	.word	0x00010810


	//   ....[76]....
        /*0848*/ 	.word	0x00010830


	//   ....[77]....
        /*084c*/ 	.word	0x000108a0


	//   ....[78]....
        /*0850*/ 	.word	0x00010d30


	//   ....[79]....
        /*0854*/ 	.word	0x000112e0


	//   ....[80]....
        /*0858*/ 	.word	0x00011490


	//   ....[81]....
        /*085c*/ 	.word	0x000114e0


	//   ....[82]....
        /*0860*/ 	.word	0x00011540


	//   ....[83]....
        /*0864*/ 	.word	0x000115e0


	//   ....[84]....
        /*0868*/ 	.word	0x00011690


	//   ....[85]....
        /*086c*/ 	.word	0x00011730


	//   ....[86]....
        /*0870*/ 	.word	0x000117f0


	//   ....[87]....
        /*0874*/ 	.word	0x000118d0


	//   ....[88]....
        /*0878*/ 	.word	0x00011c00


	//   ....[89]....
        /*087c*/ 	.word	0x00011ca0


	//   ....[90]....
        /*0880*/ 	.word	0x00011dc0


	//   ....[91]....
        /*0884*/ 	.word	0x00011e30


	//   ....[92]....
        /*0888*/ 	.word	0x00011ea0


	//   ....[93]....
        /*088c*/ 	.word	0x00011f10


	//   ....[94]....
        /*0890*/ 	.word	0x00011f80


	//   ....[95]....
        /*0894*/ 	.word	0x00012000


	//   ....[96]....
        /*0898*/ 	.word	0x00012090


	//   ....[97]....
        /*089c*/ 	.word	0x00012130


	//   ....[98]....
        /*08a0*/ 	.word	0x000121a0


	//   ....[99]....
        /*08a4*/ 	.word	0x00012210


	//   ....[100]....
        /*08a8*/ 	.word	0x00012280


	//   ....[101]....
        /*08ac*/ 	.word	0x00012300


	//   ....[102]....
        /*08b0*/ 	.word	0x00012370


	//   ....[103]....
        /*08b4*/ 	.word	0x00012410


	//   ....[104]....
        /*08b8*/ 	.word	0x000124a0


	//   ....[105]....
        /*08bc*/ 	.word	0x000125c0


	//----- nvinfo : EIATTR_REG_RECONFIG
	.align		4
.L_687:
        /*08c0*/ 	.byte	0x01, 0x54
	.zero		2


	//----- nvinfo : EIATTR_SYSCALL_OFFSETS
	.align		4
        /*08c4*/ 	.byte	0x04, 0x46
        /*08c6*/ 	.short	(.L_689 - .L_688)


	//   ....[0]....
.L_688:
        /*08c8*/ 	.word	0x00003310


	//   ....[1]....
        /*08cc*/ 	.word	0x0000b570


	//   ....[2]....
        /*08d0*/ 	.word	0x0000b6d0


	//   ....[3]....
        /*08d4*/ 	.word	0x0000b7d0


	//   ....[4]....
        /*08d8*/ 	.word	0x0000c100


	//----- nvinfo : EIATTR_MBARRIER_INSTR_OFFSETS
	.align		4
.L_689:
        /*08dc*/ 	.byte	0x04, 0x39
        /*08de*/ 	.short	(.L_691 - .L_690)


	//   ....[0]....
.L_690:
        /*08e0*/ 	.word	0x00000270
        /*08e4*/ 	.word	0x000000ff
        /*08e8*/ 	.word	0x00028c00
        /*08ec*/ 	.short	0x0100
        /*08ee*/ 	.byte	0x08
	.zero		1


	//   ....[1]....
        /*08f0*/ 	.word	0x00000280
        /*08f4*/ 	.word	0x000000ff
        /*08f8*/ 	.word	0x00028c20
        /*08fc*/ 	.short	0x0100
        /*08fe*/ 	.byte	0x08
	.zero		1


	//   ....[2]....
        /*0900*/ 	.word	0x00000330
        /*0904*/ 	.word	0x000000ff
        /*0908*/ 	.word	0x00028c30
        /*090c*/ 	.short	0x0100
        /*090e*/ 	.byte	0x06
	.zero		1


	//   ....[3]....
        /*0910*/ 	.word	0x00000340
        /*0914*/ 	.word	0x000000ff
        /*0918*/ 	.word	0x00028c40
        /*091c*/ 	.short	0x0100
        /*091e*/ 	.byte	0x06
	.zero		1


	//   ....[4]....
        /*0920*/ 	.word	0x00000350
        /*0924*/ 	.word	0x000000ff
        /*0928*/ 	.word	0x00028c38
        /*092c*/ 	.short	0x0100
        /*092e*/ 	.byte	0x06
	.zero		1


	//   ....[5]....
        /*0930*/ 	.word	0x00000360
        /*0934*/ 	.word	0x000000ff
        /*0938*/ 	.word	0x00028c48
        /*093c*/ 	.short	0x0100
        /*093e*/ 	.byte	0x06
	.zero		1


	//   ....[6]....
        /*0940*/ 	.word	0x00000490
        /*0944*/ 	.word	0x000000ff
        /*0948*/ 	.word	0x00028c50
        /*094c*/ 	.short	0x0100
        /*094e*/ 	.byte	0x08
	.zero		1


	//   ....[7]....
        /*0950*/ 	.word	0x000004a0
        /*0954*/ 	.word	0x000000ff
        /*0958*/ 	.word	0x00028c60
        /*095c*/ 	.short	0x0100
        /*095e*/ 	.byte	0x08
	.zero		1


	//   ....[8]....
        /*0960*/ 	.word	0x000004b0
        /*0964*/ 	.word	0x000000ff
        /*0968*/ 	.word	0x00028c58
        /*096c*/ 	.short	0x0100
        /*096e*/ 	.byte	0x08
	.zero		1


	//   ....[9]....
        /*0970*/ 	.word	0x000004c0
        /*0974*/ 	.word	0x000000ff
        /*0978*/ 	.word	0x00028c68
        /*097c*/ 	.short	0x0100
        /*097e*/ 	.byte	0x08
	.zero		1


	//   ....[10]....
        /*0980*/ 	.word	0x000005b0
        /*0984*/ 	.word	0x000000ff
        /*0988*/ 	.word	0x00028c70
        /*098c*/ 	.short	0x0100
        /*098e*/ 	.byte	0x06
	.zero		1


	//   ....[11]....
        /*0990*/ 	.word	0x000005c0
        /*0994*/ 	.word	0x000000ff
        /*0998*/ 	.word	0x00028c80
        /*099c*/ 	.short	0x0100
        /*099e*/ 	.byte	0x06
	.zero		1


	//   ....[12]....
        /*09a0*/ 	.word	0x000005d0
        /*09a4*/ 	.word	0x000000ff
        /*09a8*/ 	.word	0x00028c78
        /*09ac*/ 	.short	0x0100
        /*09ae*/ 	.byte	0x06
	.zero		1


	//   ....[13]....
        /*09b0*/ 	.word	0x000005e0
        /*09b4*/ 	.word	0x000000ff
        /*09b8*/ 	.word	0x00028c88
        /*09bc*/ 	.short	0x0100
        /*09be*/ 	.byte	0x06
	.zero		1


	//   ....[14]....
        /*09c0*/ 	.word	0x00000710
        /*09c4*/ 	.word	0x000000ff
        /*09c8*/ 	.word	0x00028c90
        /*09cc*/ 	.short	0x0100
        /*09ce*/ 	.byte	0x08
	.zero		1


	//   ....[15]....
        /*09d0*/ 	.word	0x00000720
        /*09d4*/ 	.word	0x000000ff
        /*09d8*/ 	.word	0x00028ca0
        /*09dc*/ 	.short	0x0100
        /*09de*/ 	.byte	0x08
	.zero		1


	//   ....[16]....
        /*09e0*/ 	.word	0x00000730
        /*09e4*/ 	.word	0x000000ff
        /*09e8*/ 	.word	0x00028c98
        /*09ec*/ 	.short	0x0100
        /*09ee*/ 	.byte	0x08
	.zero		1


	//   ....[17]....
        /*09f0*/ 	.word	0x00000740
        /*09f4*/ 	.word	0x000000ff
        /*09f8*/ 	.word	0x00028ca8
        /*09fc*/ 	.short	0x0100
        /*09fe*/ 	.byte	0x08
	.zero		1


	//   ....[18]....
        /*0a00*/ 	.word	0x00000870
        /*0a04*/ 	.word	0x000000ff
        /*0a08*/ 	.word	0x00028cb0
        /*0a0c*/ 	.short	0x0100
        /*0a0e*/ 	.byte	0x08
	.zero		1


	//   ....[19]....
        /*0a10*/ 	.word	0x00000880
        /*0a14*/ 	.word	0x000000ff
        /*0a18*/ 	.word	0x00028cc0
        /*0a1c*/ 	.short	0x0100
        /*0a1e*/ 	.byte	0x08
	.zero		1


	//   ....[20]....
        /*0a20*/ 	.word	0x00000890
        /*0a24*/ 	.word	0x000000ff
        /*0a28*/ 	.word	0x00028cb8
        /*0a2c*/ 	.short	0x0100
        /*0a2e*/ 	.byte	0x08
	.zero		1


	//   ....[21]....
        /*0a30*/ 	.word	0x000008a0
        /*0a34*/ 	.word	0x000000ff
        /*0a38*/ 	.word	0x00028cc8
        /*0a3c*/ 	.short	0x0100
        /*0a3e*/ 	.byte	0x08
	.zero		1


	//   ....[22]....
        /*0a40*/ 	.word	0x00001920
        /*0a44*/ 	.word	0x000000ff
        /*0a48*/ 	.word	0x00028c50
        /*0a4c*/ 	.short	0x010a
        /*0a4e*/ 	.byte	0x10
	.zero		1


	//   ....[23]....
        /*0a50*/ 	.word	0x00001bf0
        /*0a54*/ 	.word	0x00000000
        /*0a58*/ 	.word	0x00000000
        /*0a5c*/ 	.short	0x0101
        /*0a5e*/ 	.byte	0x3f
	.zero		1


	//   ....[24]....
        /*0a60*/ 	.word	0x00002570
        /*0a64*/ 	.word	0x000000ff
        /*0a68*/ 	.word	0x00028c50
        /*0a6c*/ 	.short	0x010a
        /*0a6e*/ 	.byte	0x06
	.zero		1


	//   ....[25]....
        /*0a70*/ 	.word	0x000025b0
        /*0a74*/ 	.word	0x000000ff
        /*0a78*/ 	.word	0x00028c50
        /*0a7c*/ 	.short	0x010a
        /*0a7e*/ 	.byte	0x06
	.zero		1


	//   ....[26]....
        /*0a80*/ 	.word	0x00002800
        /*0a84*/ 	.word	0x00000000
        /*0a88*/ 	.word	0x00000000
        /*0a8c*/ 	.short	0x0101
        /*0a8e*/ 	.byte	0x3f
	.zero		1


	//   ....[27]....
        /*0a90*/ 	.word	0x00003390
        /*0a94*/ 	.word	0x000000ff
        /*0a98*/ 	.word	0x00028c00
        /*0a9c*/ 	.short	0x010a
        /*0a9e*/ 	.byte	0x2a
	.zero		1


	//   ....[28]....
        /*0aa0*/ 	.word	0x00003410
        /*0aa4*/ 	.word	0x00000007
        /*0aa8*/ 	.word	0x00028c30
        /*0aac*/ 	.short	0x010a
        /*0aae*/ 	.byte	0x3f
	.zero		1


	//   ....[29]....
        /*0ab0*/ 	.word	0x00003450
        /*0ab4*/ 	.word	0x00000007
        /*0ab8*/ 	.word	0x00028c30
        /*0abc*/ 	.short	0x010a
        /*0abe*/ 	.byte	0x3f
	.zero		1


	//   ....[30]....
        /*0ac0*/ 	.word	0x00004420
        /*0ac4*/ 	.word	0x00000005
        /*0ac8*/ 	.word	0x00000000
        /*0acc*/ 	.short	0x0101
        /*0ace*/ 	.byte	0x3f
	.zero		1


	//   ....[31]....
        /*0ad0*/ 	.word	0x000048a0
        /*0ad4*/ 	.word	0x00000007
        /*0ad8*/ 	.word	0x00028c50
        /*0adc*/ 	.short	0x010a
        /*0ade*/ 	.byte	0x3f
	.zero		1


	//   ....[32]....
        /*0ae0*/ 	.word	0x000048f0
        /*0ae4*/ 	.word	0x00000007
        /*0ae8*/ 	.word	0x00028c50
        /*0aec*/ 	.short	0x010a
        /*0aee*/ 	.byte	0x3f
	.zero		1


	//   ....[33]....
        /*0af0*/ 	.word	0x00004b40
        /*0af4*/ 	.word	0x00000007
        /*0af8*/ 	.word	0x00000000
        /*0afc*/ 	.short	0x0101
        /*0afe*/ 	.byte	0x3f
	.zero		1


	//   ....[34]....
        /*0b00*/ 	.word	0x00004c80
        /*0b04*/ 	.word	0x000000ff
        /*0b08*/ 	.word	0x00028c30
        /*0b0c*/ 	.short	0x010a
        /*0b0e*/ 	.byte	0x17
	.zero		1


	//   ....[35]....
        /*0b10*/ 	.word	0x00004cc0
        /*0b14*/ 	.word	0x000000ff
        /*0b18*/ 	.word	0x00028c30
        /*0b1c*/ 	.short	0x010a
        /*0b1e*/ 	.byte	0x17
	.zero		1


	//   ....[36]....
        /*0b20*/ 	.word	0x00005ac0
        /*0b24*/ 	.word	0x00000098
        /*0b28*/ 	.word	0x00000000
        /*0b2c*/ 	.short	0x0101
        /*0b2e*/ 	.byte	0x3f
	.zero		1


	//   ....[37]....
        /*0b30*/ 	.word	0x000065a0
        /*0b34*/ 	.word	0x000000ff
        /*0b38*/ 	.word	0x00028c50
        /*0b3c*/ 	.short	0x010a
        /*0b3e*/ 	.byte	0x17
	.zero		1


	//   ....[38]....
        /*0b40*/ 	.word	0x000065e0
        /*0b44*/ 	.word	0x000000ff
        /*0b48*/ 	.word	0x00028c50
        /*0b4c*/ 	.short	0x010a
        /*0b4e*/ 	.byte	0x17
	.zero		1


	//   ....[39]....
        /*0b50*/ 	.word	0x00006850
        /*0b54*/ 	.word	0x000000ad
        /*0b58*/ 	.word	0x00000000
        /*0b5c*/ 	.short	0x0101
        /*0b5e*/ 	.byte	0x3f
	.zero		1


	//   ....[40]....
        /*0b60*/ 	.word	0x00008ff0
        /*0b64*/ 	.word	0x000000ff
        /*0b68*/ 	.word	0x00000000
        /*0b6c*/ 	.short	0x0101
        /*0b6e*/ 	.byte	0x04
	.zero		1


	//   ....[41]....
        /*0b70*/ 	.word	0x0000bc00
        /*0b74*/ 	.word	0x00000000
        /*0b78*/ 	.word	0x00028c40
        /*0b7c*/ 	.short	0x010a
        /*0b7e*/ 	.byte	0x3f
	.zero		1


	//   ....[42]....
        /*0b80*/ 	.word	0x0000c770
        /*0b84*/ 	.word	0x00000008
        /*0b88*/ 	.word	0x00028c00
        /*0b8c*/ 	.short	0x0107
        /*0b8e*/ 	.byte	0x3f
	.zero		1


	//   ....[43]....
        /*0b90*/ 	.word	0x0000c870
        /*0b94*/ 	.word	0x00000002
        /*0b98*/ 	.word	0x00028c00
        /*0b9c*/ 	.short	0x0101
        /*0b9e*/ 	.byte	0x3f
	.zero		1


	//   ....[44]....
        /*0ba0*/ 	.word	0x0000c890
        /*0ba4*/ 	.word	0x00000002
        /*0ba8*/ 	.word	0x00028c20
        /*0bac*/ 	.short	0x010a
        /*0bae*/ 	.byte	0x3f
	.zero		1


	//   ....[45]....
        /*0bb0*/ 	.word	0x0000c9a0
        /*0bb4*/ 	.word	0x00000003
        /*0bb8*/ 	.word	0x00028c60
        /*0bbc*/ 	.short	0x010a
        /*0bbe*/ 	.byte	0x3f
	.zero		1


	//   ....[46]....
        /*0bc0*/ 	.word	0x0000d6b0
        /*0bc4*/ 	.word	0x00000003
        /*0bc8*/ 	.word	0x00028c40
        /*0bcc*/ 	.short	0x010a
        /*0bce*/ 	.byte	0x3f
	.zero		1


	//   ....[47]....
        /*0bd0*/ 	.word	0x0000d910
        /*0bd4*/ 	.word	0x00000003
        /*0bd8*/ 	.word	0x00028c60
        /*0bdc*/ 	.short	0x010a
        /*0bde*/ 	.byte	0x3f
	.zero		1


	//   ....[48]....
        /*0be0*/ 	.word	0x0000e5b0
        /*0be4*/ 	.word	0x00000004
        /*0be8*/ 	.word	0x00028c40
        /*0bec*/ 	.short	0x010a
        /*0bee*/ 	.byte	0x3f
	.zero		1


	//   ....[49]....
        /*0bf0*/ 	.word	0x0000e800
        /*0bf4*/ 	.word	0x00000004
        /*0bf8*/ 	.word	0x00028c60
        /*0bfc*/ 	.short	0x010a
        /*0bfe*/ 	.byte	0x3f
	.zero		1


	//   ....[50]....
        /*0c00*/ 	.word	0x0000f410
        /*0c04*/ 	.word	0x00000004
        /*0c08*/ 	.word	0x00028c40
        /*0c0c*/ 	.short	0x010a
        /*0c0e*/ 	.byte	0x3f
	.zero		1


	//   ....[51]....
        /*0c10*/ 	.word	0x0000f670
        /*0c14*/ 	.word	0x00000004
        /*0c18*/ 	.word	0x00028c60
        /*0c1c*/ 	.short	0x010a
        /*0c1e*/ 	.byte	0x3f
	.zero		1


	//   ....[52]....
        /*0c20*/ 	.word	0x00010cb0
        /*0c24*/ 	.word	0x00000000
        /*0c28*/ 	.word	0x00028c20
        /*0c2c*/ 	.short	0x010a
        /*0c2e*/ 	.byte	0x3f
	.zero		1


	//   ....[53]....
        /*0c30*/ 	.word	0x00010e70
        /*0c34*/ 	.word	0x00000006
        /*0c38*/ 	.word	0x00000000
        /*0c3c*/ 	.short	0x010a
        /*0c3e*/ 	.byte	0x3f
	.zero		1


	//   ....[54]....
        /*0c40*/ 	.word	0x00010ee0
        /*0c44*/ 	.word	0x00000007
        /*0c48*/ 	.word	0x00000000
        /*0c4c*/ 	.short	0x010a
        /*0c4e*/ 	.byte	0x3f
	.zero		1


	//   ....[55]....
        /*0c50*/ 	.word	0x00010f50
        /*0c54*/ 	.word	0x00000004
        /*0c58*/ 	.word	0x00000000
        /*0c5c*/ 	.short	0x010a
        /*0c5e*/ 	.byte	0x3f
	.zero		1


	//   ....[56]....
        /*0c60*/ 	.word	0x00010f80
        /*0c64*/ 	.word	0x00000003
        /*0c68*/ 	.word	0x00000000
        /*0c6c*/ 	.short	0x010a
        /*0c6e*/ 	.byte	0x3f
	.zero		1


	//   ....[57]....
        /*0c70*/ 	.word	0x00010ff0
        /*0c74*/ 	.word	0x00000003
        /*0c78*/ 	.word	0x00028c50
        /*0c7c*/ 	.short	0x010a
        /*0c7e*/ 	.byte	0x3f
	.zero		1


	//   ....[58]....
        /*0c80*/ 	.word	0x00011050
        /*0c84*/ 	.word	0x00000003
        /*0c88*/ 	.word	0x00028c50
        /*0c8c*/ 	.short	0x010a
        /*0c8e*/ 	.byte	0x3f
	.zero		1


	//   ....[59]....
        /*0c90*/ 	.word	0x000110b0
        /*0c94*/ 	.word	0x00000003
        /*0c98*/ 	.word	0x00028c00
        /*0c9c*/ 	.short	0x010a
        /*0c9e*/ 	.byte	0x3f
	.zero		1


	//   ....[60]....
        /*0ca0*/ 	.word	0x00011100
        /*0ca4*/ 	.word	0x00000007
        /*0ca8*/ 	.word	0x00028c30
        /*0cac*/ 	.short	0x010a
        /*0cae*/ 	.byte	0x3f
	.zero		1


	//   ....[61]....
        /*0cb0*/ 	.word	0x00011150
        /*0cb4*/ 	.word	0x00000007
        /*0cb8*/ 	.word	0x00028c50
        /*0cbc*/ 	.short	0x010a
        /*0cbe*/ 	.byte	0x3f
	.zero		1


	//   ....[62]....
        /*0cc0*/ 	.word	0x000111b0
        /*0cc4*/ 	.word	0x00000003
        /*0cc8*/ 	.word	0x00028c30
        /*0ccc*/ 	.short	0x010a
        /*0cce*/ 	.byte	0x3f
	.zero		1


	//   ....[63]....
        /*0cd0*/ 	.word	0x00011200
        /*0cd4*/ 	.word	0x000000ad
        /*0cd8*/ 	.word	0x00028c50
        /*0cdc*/ 	.short	0x010a
        /*0cde*/ 	.byte	0x3f
	.zero		1


	//   ....[64]....
        /*0ce0*/ 	.word	0x000113a0
        /*0ce4*/ 	.word	0x00000000
        /*0ce8*/ 	.word	0x00028c40
        /*0cec*/ 	.short	0x010a
        /*0cee*/ 	.byte	0x3f
	.zero		1


	//   ....[65]....
        /*0cf0*/ 	.word	0x00011920
        /*0cf4*/ 	.word	0x00000002
        /*0cf8*/ 	.word	0x00028c20
        /*0cfc*/ 	.short	0x010a
        /*0cfe*/ 	.byte	0x3f
	.zero		1


	//   ....[66]....
        /*0d00*/ 	.word	0x00011970
        /*0d04*/ 	.word	0x00000003
        /*0d08*/ 	.word	0x00028c60
        /*0d0c*/ 	.short	0x010a
        /*0d0e*/ 	.byte	0x3f
	.zero		1


	//   ....[67]....
        /*0d10*/ 	.word	0x000119c0
        /*0d14*/ 	.word	0x00000003
        /*0d18*/ 	.word	0x00028c40
        /*0d1c*/ 	.short	0x010a
        /*0d1e*/ 	.byte	0x3f
	.zero		1


	//   ....[68]....
        /*0d20*/ 	.word	0x00011a10
        /*0d24*/ 	.word	0x00000003
        /*0d28*/ 	.word	0x00028c60
        /*0d2c*/ 	.short	0x010a
        /*0d2e*/ 	.byte	0x3f
	.zero		1


	//   ....[69]....
        /*0d30*/ 	.word	0x00011a60
        /*0d34*/ 	.word	0x00000004
        /*0d38*/ 	.word	0x00028c40
        /*0d3c*/ 	.short	0x010a
        /*0d3e*/ 	.byte	0x3f
	.zero		1


	//   ....[70]....
        /*0d40*/ 	.word	0x00011ab0
        /*0d44*/ 	.word	0x00000004
        /*0d48*/ 	.word	0x00028c60
        /*0d4c*/ 	.short	0x010a
        /*0d4e*/ 	.byte	0x3f
	.zero		1


	//   ....[71]....
        /*0d50*/ 	.word	0x00011b00
        /*0d54*/ 	.word	0x00000004
        /*0d58*/ 	.word	0x00028c40
        /*0d5c*/ 	.short	0x010a
        /*0d5e*/ 	.byte	0x3f
	.zero		1


	//   ....[72]....
        /*0d60*/ 	.word	0x00011b50
        /*0d64*/ 	.word	0x00000004
        /*0d68*/ 	.word	0x00028c60
        /*0d6c*/ 	.short	0x010a
        /*0d6e*/ 	.byte	0x3f
	.zero		1


	//   ....[73]....
        /*0d70*/ 	.word	0x000124e0
        /*0d74*/ 	.word	0x00000000
        /*0d78*/ 	.word	0x00028c20
        /*0d7c*/ 	.short	0x010a
        /*0d7e*/ 	.byte	0x3f
	.zero		1


	//   ....[74]....
        /*0d80*/ 	.word	0x00012680
        /*0d84*/ 	.word	0x00000006
        /*0d88*/ 	.word	0x00000000
        /*0d8c*/ 	.short	0x010a
        /*0d8e*/ 	.byte	0x3f
	.zero		1


	//   ....[75]....
        /*0d90*/ 	.word	0x000126d0
        /*0d94*/ 	.word	0x00000007
        /*0d98*/ 	.word	0x00000000
        /*0d9c*/ 	.short	0x010a
        /*0d9e*/ 	.byte	0x3f
	.zero		1


	//   ....[76]....
        /*0da0*/ 	.word	0x00012720
        /*0da4*/ 	.word	0x00000004
        /*0da8*/ 	.word	0x00000000
        /*0dac*/ 	.short	0x010a
        /*0dae*/ 	.byte	0x3f
	.zero		1


	//----- nvinfo : EIATTR_NUM_MBARRIERS
	.align		4
.L_691:
        /*0db0*/ 	.byte	0x03, 0x38
        /*0db2*/ 	.short	0x0016


	//----- nvinfo : EIATTR_EXIT_INSTR_OFFSETS
	.align		4
        /*0db4*/ 	.byte	0x04, 0x1c
        /*0db6*/ 	.short	(.L_693 - .L_692)


	//   ....[0]....
.L_692:
        /*0db8*/ 	.word	0x00000a50


	//   ....[1]....
        /*0dbc*/ 	.word	0x0000a310


	//   ....[2]....
        /*0dc0*/ 	.word	0x00010fd0


	//----- nvinfo : EIATTR_MAX_THREADS
	.align		4
.L_693:
        /*0dc4*/ 	.byte	0x04, 0x05
        /*0dc6*/ 	.short	(.L_695 - .L_694)
.L_694:
        /*0dc8*/ 	.word	0x00000180
        /*0dcc*/ 	.word	0x00000001
        /*0dd0*/ 	.word	0x00000001


	//----- nvinfo : EIATTR_CRS_STACK_SIZE
	.align		4
.L_695:
        /*0dd4*/ 	.byte	0x04, 0x1e
        /*0dd6*/ 	.short	(.L_697 - .L_696)
.L_696:
        /*0dd8*/ 	.word	0x00000000


	//----- nvinfo : EIATTR_CBANK_PARAM_SIZE
	.align		4
.L_697:
        /*0ddc*/ 	.byte	0x03, 0x19
        /*0dde*/ 	.short	0x0af0


	//----- nvinfo : EIATTR_PARAM_CBANK
	.align		4
        /*0de0*/ 	.byte	0x04, 0x0a
        /*0de2*/ 	.short	(.L_699 - .L_698)
	.align		4
.L_698:
        /*0de4*/ 	.word	index@(.nv.constant0._ZN7cutlass13device_kernelIN5flash11enable_sm90INS1_16FlashAttnFwdSm90INS1_25CollectiveMainloopFwdSm90ILi2EN4cute5tupleIJNS5_1CILi1EEES8_S8_EEENS6_IJNS7_ILi64EEESA_SA_EEELi512ENS_10bfloat16_tEfNS_4arch4Sm90ELb0ELb0ELb1ELb1ELb0ELb0ELb0ELb0ELb0ELb1ELb0ELb0EEENS1_21CollectiveEpilogueFwdINS6_IJSA_NS7_ILi512EEESA_EEES9_SC_SE_Li256ELb1ELb1ELb0ELb0EEENS1_36VarlenDynamicPersistentTileSchedulerILi64ELi64ELi256ELi128ELb0ELb1ELb1ELb0ELb1ELb1EEEEEEEEEvNT_6ParamsE)
        /*0de8*/ 	.short	0x0210
        /*0dea*/ 	.short	0x0af0


	//----- nvinfo : EIATTR_SW_WAR
	.align		4
.L_699:
        /*0dec*/ 	.byte	0x04, 0x36
        /*0dee*/ 	.short	(.L_701 - .L_700)
.L_700:
        /*0df0*/ 	.word	0x00000008
.L_701:


//--------------------- .nv.info._ZN7cutlass13device_kernelIN5flash11enable_sm90INS1_16FlashAttnFwdSm90INS1_25CollectiveMainloopFwdSm90ILi2EN4cute5tupleIJNS5_1CILi1EEES8_S8_EEENS6_IJNS7_ILi64EEESA_SA_EEELi512ENS_10bfloat16_tEfNS_4arch4Sm90ELb0ELb0ELb1ELb1ELb0ELb1ELb0ELb0ELb0ELb1ELb0ELb0EEENS1_21CollectiveEpilogueFwdINS6_IJSA_NS7_ILi512EEESA_EEES9_SC_SE_Li256ELb1ELb1ELb0ELb0EEENS1_36VarlenDynamicPersistentTileSchedulerILi64ELi64ELi256ELi128ELb0ELb1ELb1ELb0ELb1ELb1EEEEEEEEEvNT_6ParamsE --------------------------
	.section	.nv.info._ZN7cutlass13device_kernelIN5flash11enable_sm90INS1_16FlashAttnFwdSm90INS1_25CollectiveMainloopFwdSm90ILi2EN4cute5tupleIJNS5_1CILi1EEES8_S8_EEENS6_IJNS7_ILi64EEESA_SA_EEELi512ENS_10bfloat16_tEfNS_4arch4Sm90ELb0ELb0ELb1ELb1ELb0ELb1ELb0ELb0ELb0ELb1ELb0ELb0EEENS1_21CollectiveEpilogueFwdINS6_IJSA_NS7_ILi512EEESA_EEES9_SC_SE_Li256ELb1ELb1ELb0ELb0EEENS1_36VarlenDynamicPersistentTileSchedulerILi64ELi64ELi256ELi128ELb0ELb1ELb1ELb0ELb1ELb1EEEEEEEEEvNT_6ParamsE,"",@"SHT_CUDA_INFO"
	.sectionflags	@""
	.align	4


	//----- nvinfo : EIATTR_CUDA_API_VERSION
	.align		4
        /*0000*/ 	.byte	0x04, 0x37
        /*0002*/ 	.short	(.L_703 - .L_702)
.L_702:
        /*0004*/ 	.word	0x00000082


	//----- nvinfo : EIATTR_KPARAM_INFO
	.align		4
.L_703:
        /*0008*/ 	.byte	0x04, 0x17
        /*000a*/ 	.short	(.L_705 - .L_704)
.L_704:
        /*000c*/ 	.word	0x00000000
        /*0010*/ 	.short	0x0000
        /*0012*/ 	.short	0x0070
        /*0014*/ 	.byte	0x00, 0xf0, 0x01, 0x2a


	//----- nvinfo : EIATTR_SPARSE_MMA_MASK
	.align		4
.L_705:
        /*0018*/ 	.byte	0x03, 0x50
        /*001a*/ 	.short	0x0000


	//----- nvinfo : EIATTR_MAXREG_COUNT
	.align		4
        /*001c*/ 	.byte	0x03, 0x1b
        /*001e*/ 	.short	0x00a8


	//----- nvinfo : EIATTR_NUM_BARRIERS
	.align		4
        /*0020*/ 	.byte	0x02, 0x4c
        /*0022*/ 	.byte	0x10
	.zero		1


	//----- nvinfo : EIATTR_EXTERNS
	.align		4
        /*0024*/ 	.byte	0x04, 0x0f
        /*0026*/ 	.short	(.L_707 - .L_706)


	//   ....[0]....
	.align		4
.L_706:
        /*0028*/ 	.word	index@(__assertfail)


	//----- nvinfo : EIATTR_ANNOTATIONS
	.align		4
.L_707:
        /*002c*/ 	.byte	0x04, 0x55
        /*002e*/ 	.short	(.L_709 - .L_708)


	//   ....[0]....
.L_708:
        /* <DEDUP_REMOVED lines=99> */


	//----- nvinfo : EIATTR_MERCURY_ISA_VERSION
	.align		4
.L_709:
        /*0650*/ 	.byte	0x03, 0x5f
        /*0652*/ 	.short	0x0101


	//----- nvinfo : EIATTR_UNUSED_LOAD_BYTE_OFFSET
	.align		4
        /*0654*/ 	.byte	0x04, 0x44
        /*0656*/ 	.short	(.L_711 - .L_710)


	//   ....[0]....
.L_710:
        /*0658*/ 	.word	0x00000ab0
        /*065c*/ 	.word	0x0000fff0


	//   ....[1]....
        /*0660*/ 	.word	0x0000ca50
        /*0664*/ 	.word	0x0000fff0


	//----- nvinfo : EIATTR_INT_WARP_WIDE_INSTR_OFFSETS
	.align		4
.L_711:
        /*0668*/ 	.byte	0x04, 0x31
        /*066a*/ 	.short	(.L_713 - .L_712)


	//   ....[0]....
.L_712:
        /*066c*/ 	.word	0x00000190


	//   ....[1]....
        /*0670*/ 	.word	0x000001d0


	//   ....[2]....
        /*0674*/ 	.word	0x000002a0


	//   ....[3]....
        /*0678*/ 	.word	0x00012560


	//   ....[4]....
        /*067c*/ 	.word	0x000125f0


	//   ....[5]....
        /*0680*/ 	.word	0x00017320


	//   ....[6]....
        /*0684*/ 	.word	0x000173b0


	//----- nvinfo : EIATTR_COOP_GROUP_MASK_REGIDS
	.align		4
.L_713:
        /*0688*/ 	.byte	0x04, 0x29
        /*068a*/ 	.short	(.L_715 - .L_714)


	//   ....[0]....
.L_714:
        /*068c*/ 	.word	0xffffffff


	//   ....[1]....
        /*0690*/ 	.word	0xffffffff


	//   ....[2]....
        /*0694*/ 	.word	0xffffffff


	//   ....[3]....
        /*0698*/ 	.word	0xffffffff


	//   ....[4]....
        /*069c*/ 	.word	0xffffffff


	//   ....[5]....
        /*06a0*/ 	.word	0xffffffff


	//   ....[6]....
        /*06a4*/ 	.word	0xffffffff


	//   ....[7]....
        /*06a8*/ 	.word	0xffffffff


	//   ....[8]....
        /*06ac*/ 	.word	0xffffffff


	//   ....[9]....
        /*06b0*/ 	.word	0xffffffff


	//   ....[10]....
        /*06b4*/ 	.word	0xffffffff


	//   ....[11]....
        /*06b8*/ 	.word	0xffffffff


	//   ....[12]....
        /*06bc*/ 	.word	0xffffffff


	//   ....[13]....
        /*06c0*/ 	.word	0xffffffff


	//   ....[14]....
        /*06c4*/ 	.word	0xffffffff


	//   ....[15]....
        /*06c8*/ 	.word	0xffffffff


	//   ....[16]....
        /*06cc*/ 	.word	0xffffffff


	//   ....[17]....
        /*06d0*/ 	.word	0xffffffff


	//   ....[18]....
        /*06d4*/ 	.word	0xffffffff


	//   ....[19]....
        /*06d8*/ 	.word	0xffffffff


	//   ....[20]....
        /*06dc*/ 	.word	0xffffffff


	//   ....[21]....
        /*06e0*/ 	.word	0xffffffff


	//   ....[22]....
        /*06e4*/ 	.word	0xffffffff


	//   ....[23]....
        /*06e8*/ 	.word	0xffffffff


	//   ....[24]....
        /*06ec*/ 	.word	0xffffffff


	//   ....[25]....
        /*06f0*/ 	.word	0xffffffff


	//   ....[26]....
        /*06f4*/ 	.word	0xffffffff


	//   ....[27]....
        /*06f8*/ 	.word	0xffffffff


	//   ....[28]....
        /*06fc*/ 	.word	0xffffffff


	//   ....[29]....
        /*0700*/ 	.word	0xffffffff


	//   ....[30]....
        /*0704*/ 	.word	0xffffffff


	//   ....[31]....
        /*0708*/ 	.word	0xffffffff


	//   ....[32]....
        /*070c*/ 	.word	0xffffffff


	//   ....[33]....
        /*0710*/ 	.word	0xffffffff


	//   ....[34]....
        /*0714*/ 	.word	0xffffffff


	//   ....[35]....
        /*0718*/ 	.word	0xffffffff


	//   ....[36]....
        /*071c*/ 	.word	0xffffffff


	//   ....[37]....
        /*0720*/ 	.word	0xffffffff


	//   ....[38]....
        /*0724*/ 	.word	0xffffffff


	//   ....[39]....
        /*0728*/ 	.word	0xffffffff


	//   ....[40]....
        /*072c*/ 	.word	0xffffffff


	//   ....[41]....
        /*0730*/ 	.word	0xffffffff


	//   ....[42]....
        /*0734*/ 	.word	0xffffffff


	//   ....[43]....
        /*0738*/ 	.word	0xffffffff


	//   ....[44]....
        /*073c*/ 	.word	0xffffffff


	//   ....[45]....
        /*0740*/ 	.word	0xffffffff


	//   ....[46]....
        /*0744*/ 	.word	0xffffffff


	//   ....[47]....
        /*0748*/ 	.word	0xffffffff


	//   ....[48]....
        /*074c*/ 	.word	0xffffffff


	//   ....[49]....
        /*0750*/ 	.word	0xffffffff


	//   ....[50]....
        /*0754*/ 	.word	0xffffffff


	//   ....[51]....
        /*0758*/ 	.word	0xffffffff


	//   ....[52]....
        /*075c*/ 	.word	0xffffffff


	//   ....[53]....
        /*0760*/ 	.word	0xffffffff


	//   ....[54]....
        /*0764*/ 	.word	0xffffffff


	//   ....[55]....
        /*0768*/ 	.word	0xffffffff


	//   ....[56]....
        /*076c*/ 	.word	0xffffffff


	//   ....[57]....
        /*0770*/ 	.word	0xffffffff


	//   ....[58]....
        /*0774*/ 	.word	0xffffffff


	//   ....[59]....
        /*0778*/ 	.word	0xffffffff


	//   ....[60]....
        /*077c*/ 	.word	0xffffffff


	//   ....[61]....
        /*0780*/ 	.word	0xffffffff


	//   ....[62]....
        /*0784*/ 	.word	0xffffffff


	//   ....[63]....
        /*0788*/ 	.word	0xffffffff


	//   ....[64]....
        /*078c*/ 	.word	0xffffffff


	//   ....[65]....
        /*0790*/ 	.word	0xffffffff


	//   ....[66]....
        /*0794*/ 	.word	0xffffffff


	//   ....[67]....
        /*0798*/ 	.word	0xffffffff


	//   ....[68]....
        /*079c*/ 	.word	0xffffffff


	//   ....[69]....
        /*07a0*/ 	.word	0xffffffff


	//   ....[70]....
        /*07a4*/ 	.word	0xffffffff


	//   ....[71]....
        /*07a8*/ 	.word	0xffffffff


	//   ....[72]....
        /*07ac*/ 	.word	0xffffffff


	//   ....[73]....
        /*07b0*/ 	.word	0xffffffff


	//   ....[74]....
        /*07b4*/ 	.word	0xffffffff


	//   ....[75]....
        /*07b8*/ 	.word	0xffffffff


	//   ....[76]....
        /*07bc*/ 	.word	0xffffffff


	//   ....[77]....
        /*07c0*/ 	.word	0xffffffff


	//   ....[78]....
        /*07c4*/ 	.word	0xffffffff


	//   ....[79]....
        /*07c8*/ 	.word	0xffffffff


	//   ....[80]....
        /*07cc*/ 	.word	0xffffffff


	//   ....[81]....
        /*07d0*/ 	.word	0xffffffff


	//   ....[82]....
        /*07d4*/ 	.word	0xffffffff


	//   ....[83]....
        /*07d8*/ 	.word	0xffffffff


	//   ....[84]....
        /*07dc*/ 	.word	0xffffffff


	//   ....[85]....
        /*07e0*/ 	.word	0xffffffff


	//   ....[86]....
        /*07e4*/ 	.word	0xffffffff


	//   ....[87]....
        /*07e8*/ 	.word	0xffffffff


	//   ....[88]....
        /*07ec*/ 	.word	0x0500000f


	//   ....[89]....
        /*07f0*/ 	.word	0x0500000f


	//   ....[90]....
        /*07f4*/ 	.word	0x0500000f


	//   ....[91]....
        /*07f8*/ 	.word	0x0500000f


	//   ....[92]....
        /*07fc*/ 	.word	0x0500000f


	//   ....[93]....
        /*0800*/ 	.word	0x0500000f


	//   ....[94]....
        /*0804*/ 	.word	0x0500000f


	//   ....[95]....
        /*0808*/ 	.word	0x0500000f


	//   ....[96]....
        /*080c*/ 	.word	0x0500000f


	//   ....[97]....
        /*0810*/ 	.word	0x0500000f


	//   ....[98]....
        /*0814*/ 	.word	0x0500000f


	//   ....[99]....
        /*0818*/ 	.word	0x0500000f


	//   ....[100]....
        /*081c*/ 	.word	0x0500000f


	//   ....[101]....
        /*0820*/ 	.word	0x0500000f


	//   ....[102]....
        /*0824*/ 	.word	0x0500000f


	//   ....[103]....
        /*0828*/ 	.word	0x0500000f


	//   ....[104]....
        /*082c*/ 	.word	0x0500000f


	//   ....[105]....
        /*0830*/ 	.word	0x0500000f


	//   ....[106]....
        /*0834*/ 	.word	0x0500000f


	//   ....[107]....
        /*0838*/ 	.word	0x0500000f


	//   ....[108]....
        /*083c*/ 	.word	0x0500000f


	//   ....[109]....
        /*0840*/ 	.word	0x0500000f


	//   ....[110]....
        /*0844*/ 	.word	0x0500000f


	//   ....[111]....
        /*0848*/ 	.word	0x0500000f


	//   ....[112]....
        /*084c*/ 	.word	0x0500000f


	//   ....[113]....
        /*0850*/ 	.word	0x0500000f


	//   ....[114]....
        /*0854*/ 	.word	0x0500000f


	//   ....[115]....
        /*0858*/ 	.word	0x0500000f


	//   ....[116]....
        /*085c*/ 	.word	0x0500000f


	//   ....[117]....
        /*0860*/ 	.word	0x0500000f


	//   ....[118]....
        /*0864*/ 	.word	0x0500000f


	//   ....[119]....
        /*0868*/ 	.word	0x0500000f


	//   ....[120]....
        /*086c*/ 	.word	0x0500000f


	//   ....[121]....
        /*0870*/ 	.word	0x0500000f


	//   ....[122]....
        /*0874*/ 	.word	0x0500000f


	//   ....[123]....
        /*0878*/ 	.word	0x0500000f


	//----- nvinfo : EIATTR_COOP_GROUP_INSTR_OFFSETS
	.align		4
.L_715:
        /*087c*/ 	.byte	0x04, 0x28
        /*087e*/ 	.short	(.L_717 - .L_716)


	//   ....[0]....
.L_716:
        /*0880*/ 	.word	0x00000060


	//   ....[1]....
        /*0884*/ 	.word	0x000001a0


	//   ....[2]....
        /*0888*/ 	.word	0x000001e0


	//   ....[3]....
        /*088c*/ 	.word	0x000003d0


	//   ....[4]....
        /*0890*/ 	.word	0x00000530


	//   ....[5]....
        /*0894*/ 	.word	0x00000650


	//   ....[6]....
        /*0898*/ 	.word	0x000007b0


	//   ....[7]....
        /*089c*/ 	.word	0x00004840


	//   ....[8]....
        /*08a0*/ 	.word	0x00006320


	//   ....[9]....
        /*08a4*/ 	.word	0x000068e0


	//   ....[10]....
        /*08a8*/ 	.word	0x000068f0


	//   ....[11]....
        /*08ac*/ 	.word	0x00006900


	//   ....[12]....
        /*08b0*/ 	.word	0x00006910


	//   ....[13]....
        /*08b4*/ 	.word	0x000078a0


	//   ....[14]....
        /*08b8*/ 	.word	0x000078b0


	//   ....[15]....
        /*08bc*/ 	.word	0x000078c0


	//   ....[16]....
        /*08c0*/ 	.word	0x000078d0


	//   ....[17]....
        /*08c4*/ 	.word	0x000093c0


	//   ....[18]....
        /*08c8*/ 	.word	0x00009430


	//   ....[19]....
        /*08cc*/ 	.word	0x000096c0


	//   ....[20]....
        /*08d0*/ 	.word	0x00009740


	//   ....[21]....
        /*08d4*/ 	.word	0x0000a0d0


	//   ....[22]....
        /*08d8*/ 	.word	0x0000a920


	//   ....[23]....
        /*08dc*/ 	.word	0x0000a980


	//   ....[24]....
        /*08e0*/ 	.word	0x0000b1a0


	//   ....[25]....
        /*08e4*/ 	.word	0x0000b240


	//   ....[26]....
        /*08e8*/ 	.word	0x0000bf20


	//   ....[27]....
        /*08ec*/ 	.word	0x0000bf70


	//   ....[28]....
        /*08f0*/ 	.word	0x0000bfa0


	//   ....[29]....
        /*08f4*/ 	.word	0x0000c030


	//   ....[30]....
        /*08f8*/ 	.word	0x0000c050


	//   ....[31]....
        /*08fc*/ 	.word	0x0000da00


	//   ....[32]....
        /*0900*/ 	.word	0x0000dee0


	//   ....[33]....
        /*0904*/ 	.word	0x0000df20


	//   ....[34]....
        /*0908*/ 	.word	0x0000df40


	//   ....[35]....
        /*090c*/ 	.word	0x0000df60


	//   ....[36]....
        /*0910*/ 	.word	0x0000e560


	//   ....[37]....
        /*0914*/ 	.word	0x0000e5c0


	//   ....[38]....
        /*0918*/ 	.word	0x0000e800


	//   ....[39]....
        /*091c*/ 	.word	0x0000e820


	//   ....[40]....
        /*0920*/ 	.word	0x0000f320


	//   ....[41]....
        /*0924*/ 	.word	0x0000f340


	//   ....[42]....
        /*0928*/ 	.word	0x0000f570


	//   ....[43]....
        /*092c*/ 	.word	0x0000f590


	//   ....[44]....
        /*0930*/ 	.word	0x0000f830


	//   ....[45]....
        /*0934*/ 	.word	0x0000fa20


	//   ....[46]....
        /*0938*/ 	.word	0x0000fa50


	//   ....[47]....
        /*093c*/ 	.word	0x0000fa80


	//   ....[48]....
        /*0940*/ 	.word	0x0000fab0


	//   ....[49]....
        /*0944*/ 	.word	0x0000fae0


	//   ....[50]....
        /*0948*/ 	.word	0x0000fb10


	//   ....[51]....
        /*094c*/ 	.word	0x0000fc80


	//   ....[52]....
        /*0950*/ 	.word	0x0000fcb0


	//   ....[53]....
        /*0954*/ 	.word	0x0000fce0


	//   ....[54]....
        /*0958*/ 	.word	0x0000fd10


	//   ....[55]....
        /*095c*/ 	.word	0x0000fd40


	//   ....[56]....
        /*0960*/ 	.word	0x0000fd70


	//   ....[57]....
        /*0964*/ 	.word	0x0000fe10


	//   ....[58]....
        /*0968*/ 	.word	0x0000fe40


	//   ....[59]....
        /*096c*/ 	.word	0x0000fed0


	//   ....[60]....
        /*0970*/ 	.word	0x00010a00


	//   ....[61]....
        /*0974*/ 	.word	0x00012b70


	//   ....[62]....
        /*0978*/ 	.word	0x00013700


	//   ....[63]....
        /*097c*/ 	.word	0x00013710


	//   ....[64]....
        /*0980*/ 	.word	0x00013730


	//   ....[65]....
        /*0984*/ 	.word	0x000137d0


	//   ....[66]....
        /*0988*/ 	.word	0x00013800


	//   ....[67]....
        /*098c*/ 	.word	0x00013870


	//   ....[68]....
        /*0990*/ 	.word	0x00013880


	//   ....[69]....
        /*0994*/ 	.word	0x000138f0


	//   ....[70]....
        /*0998*/ 	.word	0x000175b0


	//   ....[71]....
        /*099c*/ 	.word	0x00017610


	//   ....[72]....
        /*09a0*/ 	.word	0x00017640


	//   ....[73]....
        /*09a4*/ 	.word	0x00017670


	//   ....[74]....
        /*09a8*/ 	.word	0x000176a0


	//   ....[75]....
        /*09ac*/ 	.word	0x000176d0


	//   ....[76]....
        /*09b0*/ 	.word	0x00017700


	//   ....[77]....
        /*09b4*/ 	.word	0x00017710


	//   ....[78]....
        /*09b8*/ 	.word	0x00017890


	//   ....[79]....
        /*09bc*/ 	.word	0x000178c0


	//   ....[80]....
        /*09c0*/ 	.word	0x000178f0


	//   ....[81]....
        /*09c4*/ 	.word	0x00017920


	//   ....[82]....
        /*09c8*/ 	.word	0x00017950


	//   ....[83]....
        /*09cc*/ 	.word	0x00017980


	//   ....[84]....
        /*09d0*/ 	.word	0x00017a40


	//   ....[85]....
        /*09d4*/ 	.word	0x00017a60


	//   ....[86]....
        /*09d8*/ 	.word	0x00017ad0


	//   ....[87]....
        /*09dc*/ 	.word	0x00017f60


	//   ....[88]....
        /*09e0*/ 	.word	0x00018440


	//   ....[89]....
        /*09e4*/ 	.word	0x000184d0


	//   ....[90]....
        /*09e8*/ 	.word	0x00018520


	//   ....[91]....
        /*09ec*/ 	.word	0x00018570


	//   ....[92]....
        /*09f0*/ 	.word	0x00018650


	//   ....[93]....
        /*09f4*/ 	.word	0x000186e0


	//   ....[94]....
        /*09f8*/ 	.word	0x00018730


	//   ....[95]....
        /*09fc*/ 	.word	0x00018780


	//   ....[96]....
        /*0a00*/ 	.word	0x000189f0


	//   ....[97]....
        /*0a04*/ 	.word	0x00018ce0


	//   ....[98]....
        /*0a08*/ 	.word	0x00018e90


	//   ....[99]....
        /*0a0c*/ 	.word	0x00018ee0


	//   ....[100]....
        /*0a10*/ 	.word	0x00018f40


	//   ....[101]....
        /*0a14*/ 	.word	0x00018fe0


	//   ....[102]....
        /*0a18*/ 	.word	0x00019090


	//   ....[103]....
        /*0a1c*/ 	.word	0x00019130


	//   ....[104]....
        /*0a20*/ 	.word	0x000191f0


	//   ....[105]....
        /*0a24*/ 	.word	0x000192d0


	//   ....[106]....
        /*0a28*/ 	.word	0x00019600


	//   ....[107]....
        /*0a2c*/ 	.word	0x000196a0


	//   ....[108]....
        /*0a30*/ 	.word	0x000197c0


	//   ....[109]....
        /*0a34*/ 	.word	0x00019840


	//   ....[110]....
        /*0a38*/ 	.word	0x000198c0


	//   ....[111]....
        /*0a3c*/ 	.word	0x00019940


	//   ....[112]....
        /*0a40*/ 	.word	0x000199c0


	//   ....[113]....
        /*0a44*/ 	.word	0x00019a50


	//   ....[114]....
        /*0a48*/ 	.word	0x00019af0


	//   ....[115]....
        /*0a4c*/ 	.word	0x00019b90


	//   ....[116]....
        /*0a50*/ 	.word	0x00019c10


	//   ....[117]....
        /*0a54*/ 	.word	0x00019c90


	//   ....[118]....
        /*0a58*/ 	.word	0x00019d10


	//   ....[119]....
        /*0a5c*/ 	.word	0x00019da0


	//   ....[120]....
        /*0a60*/ 	.word	0x00019e20


	//   ....[121]....
        /*0a64*/ 	.word	0x00019ec0


	//   ....[122]....
        /*0a68*/ 	.word	0x00019f50


	//   ....[123]....
        /*0a6c*/ 	.word	0x0001a080


	//----- nvinfo : EIATTR_REG_RECONFIG
	.align		4
.L_717:
        /*0a70*/ 	.byte	0x01, 0x54
	.zero		2


	//----- nvinfo : EIATTR_SYSCALL_OFFSETS
	.align		4
        /*0a74*/ 	.byte	0x04, 0x46
        /*0a76*/ 	.short	(.L_719 - .L_718)


	//   ....[0]....
.L_718:
        /*0a78*/ 	.word	0x00001980


	//   ....[1]....
        /*0a7c*/ 	.word	0x00001ad0


	//   ....[2]....
        /*0a80*/ 	.word	0x000064d0


	//   ....[3]....
        /*0a84*/ 	.word	0x00006850


	//   ....[4]....
        /*0a88*/ 	.word	0x00012760


	//   ....[5]....
        /*0a8c*/ 	.word	0x000128c0


	//   ....[6]....
        /*0a90*/ 	.word	0x000129c0


	//   ....[7]....
        /*0a94*/ 	.word	0x00013330


	//----- nvinfo : EIATTR_MBARRIER_INSTR_OFFSETS
	.align		4
.L_719:
        /*0a98*/ 	.byte	0x04, 0x39
        /*0a9a*/ 	.short	(.L_721 - .L_720)


	//   ....[0]....
.L_720:
        /*0a9c*/ 	.word	0x000002c0
        /*0aa0*/ 	.word	0x000000ff
        /*0aa4*/ 	.word	0x00028c00
        /*0aa8*/ 	.short	0x0100
        /*0aaa*/ 	.byte	0x08
	.zero		1


	//   ....[1]....
        /*0aac*/ 	.word	0x000002d0
        /*0ab0*/ 	.word	0x000000ff
        /*0ab4*/ 	.word	0x00028c20
        /*0ab8*/ 	.short	0x0100
        /*0aba*/ 	.byte	0x08
	.zero		1


	//   ....[2]....
        /*0abc*/ 	.word	0x00000380
        /*0ac0*/ 	.word	0x000000ff
        /*0ac4*/ 	.word	0x00028c30
        /*0ac8*/ 	.short	0x0100
        /*0aca*/ 	.byte	0x06
	.zero		1


	//   ....[3]....
        /*0acc*/ 	.word	0x00000390
        /*0ad0*/ 	.word	0x000000ff
        /*0ad4*/ 	.word	0x00028c40
        /*0ad8*/ 	.short	0x0100
        /*0ada*/ 	.byte	0x06
	.zero		1


	//   ....[4]....
        /*0adc*/ 	.word	0x000003a0
        /*0ae0*/ 	.word	0x000000ff
        /*0ae4*/ 	.word	0x00028c38
        /*0ae8*/ 	.short	0x0100
        /*0aea*/ 	.byte	0x06
	.zero		1


	//   ....[5]....
        /*0aec*/ 	.word	0x000003b0
        /*0af0*/ 	.word	0x000000ff
        /*0af4*/ 	.word	0x00028c48
        /*0af8*/ 	.short	0x0100
        /*0afa*/ 	.byte	0x06
	.zero		1


	//   ....[6]....
        /*0afc*/ 	.word	0x000004e0
        /*0b00*/ 	.word	0x000000ff
        /*0b04*/ 	.word	0x00028c50
        /*0b08*/ 	.short	0x0100
        /*0b0a*/ 	.byte	0x08
	.zero		1


	//   ....[7]....
        /*0b0c*/ 	.word	0x000004f0
        /*0b10*/ 	.word	0x000000ff
        /*0b14*/ 	.word	0x00028c60
        /*0b18*/ 	.short	0x0100
        /*0b1a*/ 	.byte	0x08
	.zero		1


	//   ....[8]....
        /*0b1c*/ 	.word	0x00000500
        /*0b20*/ 	.word	0x000000ff
        /*0b24*/ 	.word	0x00028c58
        /*0b28*/ 	.short	0x0100
        /*0b2a*/ 	.byte	0x08
	.zero		1


	//   ....[9]....
        /*0b2c*/ 	.word	0x00000510
        /*0b30*/ 	.word	0x000000ff
        /*0b34*/ 	.word	0x00028c68
        /*0b38*/ 	.short	0x0100
        /*0b3a*/ 	.byte	0x08
	.zero		1


	//   ....[10]....
        /*0b3c*/ 	.word	0x00000600
        /*0b40*/ 	.word	0x000000ff
        /*0b44*/ 	.word	0x00028c70
        /*0b48*/ 	.short	0x0100
        /*0b4a*/ 	.byte	0x06
	.zero		1


	//   ....[11]....
        /*0b4c*/ 	.word	0x00000610
        /*0b50*/ 	.word	0x000000ff
        /*0b54*/ 	.word	0x00028c80
        /*0b58*/ 	.short	0x0100
        /*0b5a*/ 	.byte	0x06
	.zero		1


	//   ....[12]....
        /*0b5c*/ 	.word	0x00000620
        /*0b60*/ 	.word	0x000000ff
        /*0b64*/ 	.word	0x00028c78
        /*0b68*/ 	.short	0x0100
        /*0b6a*/ 	.byte	0x06
	.zero		1


	//   ....[13]....
        /*0b6c*/ 	.word	0x00000630
        /*0b70*/ 	.word	0x000000ff
        /*0b74*/ 	.word	0x00028c88
        /*0b78*/ 	.short	0x0100
        /*0b7a*/ 	.byte	0x06
	.zero		1


	//   ....[14]....
        /*0b7c*/ 	.word	0x00000760
        /*0b80*/ 	.word	0x000000ff
        /*0b84*/ 	.word	0x00028c90
        /*0b88*/ 	.short	0x0100
        /*0b8a*/ 	.byte	0x08
	.zero		1


	//   ....[15]....
        /*0b8c*/ 	.word	0x00000770
        /*0b90*/ 	.word	0x000000ff
        /*0b94*/ 	.word	0x00028ca0
        /*0b98*/ 	.short	0x0100
        /*0b9a*/ 	.byte	0x08
	.zero		1


	//   ....[16]....
        /*0b9c*/ 	.word	0x00000780
        /*0ba0*/ 	.word	0x000000ff
        /*0ba4*/ 	.word	0x00028c98
        /*0ba8*/ 	.short	0x0100
        /*0baa*/ 	.byte	0x08
	.zero		1


	//   ....[17]....
        /*0bac*/ 	.word	0x00000790
        /*0bb0*/ 	.word	0x000000ff
        /*0bb4*/ 	.word	0x00028ca8
        /*0bb8*/ 	.short	0x0100
        /*0bba*/ 	.byte	0x08
	.zero		1


	//   ....[18]....
        /*0bbc*/ 	.word	0x000008c0
        /*0bc0*/ 	.word	0x000000ff
        /*0bc4*/ 	.word	0x00028cb0
        /*0bc8*/ 	.short	0x0100
        /*0bca*/ 	.byte	0x08
	.zero		1


	//   ....[19]....
        /*0bcc*/ 	.word	0x000008d0
        /*0bd0*/ 	.word	0x000000ff
        /*0bd4*/ 	.word	0x00028cc0
        /*0bd8*/ 	.short	0x0100
        /*0bda*/ 	.byte	0x08
	.zero		1


	//   ....[20]....
        /*0bdc*/ 	.word	0x000008e0
        /*0be0*/ 	.word	0x000000ff
        /*0be4*/ 	.word	0x00028cb8
        /*0be8*/ 	.short	0x0100
        /*0bea*/ 	.byte	0x08
	.zero		1


	//   ....[21]....
        /*0bec*/ 	.word	0x000008f0
        /*0bf0*/ 	.word	0x000000ff
        /*0bf4*/ 	.word	0x00028cc8
        /*0bf8*/ 	.short	0x0100
        /*0bfa*/ 	.byte	0x08
	.zero		1


	//   ....[22]....
        /*0bfc*/ 	.word	0x000026c0
        /*0c00*/ 	.word	0x00000042
        /*0c04*/ 	.word	0x00028c90
        /*0c08*/ 	.short	0x010a
        /*0c0a*/ 	.byte	0x3f
	.zero		1


	//   ....[23]....
        /*0c0c*/ 	.word	0x00003100
        /*0c10*/ 	.word	0x00000042
        /*0c14*/ 	.word	0x00028c90
        /*0c18*/ 	.short	0x010a
        /*0c1a*/ 	.byte	0x3f
	.zero		1


	//   ....[24]....
        /*0c1c*/ 	.word	0x00003a20
        /*0c20*/ 	.word	0x00000042
        /*0c24*/ 	.word	0x00028c90
        /*0c28*/ 	.short	0x010a
        /*0c2a*/ 	.byte	0x3f
	.zero		1


	//   ....[25]....
        /*0c2c*/ 	.word	0x00003c20
        /*0c30*/ 	.word	0x00000004
        /*0c34*/ 	.word	0x00000000
        /*0c38*/ 	.short	0x0101
        /*0c3a*/ 	.byte	0x3f
	.zero		1


	//   ....[26]....
        /*0c3c*/ 	.word	0x00003c60
        /*0c40*/ 	.word	0x00000042
        /*0c44*/ 	.word	0x00028cb0
        /*0c48*/ 	.short	0x010a
        /*0c4a*/ 	.byte	0x3f
	.zero		1


	//   ....[27]....
        /*0c4c*/ 	.word	0x000042c0
        /*0c50*/ 	.word	0x00000042
        /*0c54*/ 	.word	0x00000000
        /*0c58*/ 	.short	0x0101
        /*0c5a*/ 	.byte	0x3f
	.zero		1


	//   ....[28]....
        /*0c5c*/ 	.word	0x00004950
        /*0c60*/ 	.word	0x0000000d
        /*0c64*/ 	.word	0x00028c50
        /*0c68*/ 	.short	0x010a
        /*0c6a*/ 	.byte	0x3f
	.zero		1


	//   ....[29]....
        /*0c6c*/ 	.word	0x00004cf0
        /*0c70*/ 	.word	0x00000000
        /*0c74*/ 	.word	0x00000000
        /*0c78*/ 	.short	0x0101
        /*0c7a*/ 	.byte	0x3f
	.zero		1


	//   ....[30]....
        /*0c7c*/ 	.word	0x00005640
        /*0c80*/ 	.word	0x00000000
        /*0c84*/ 	.word	0x00028c50
        /*0c88*/ 	.short	0x010a
        /*0c8a*/ 	.byte	0x3f
	.zero		1


	//   ....[31]....
        /*0c8c*/ 	.word	0x00005690
        /*0c90*/ 	.word	0x00000000
        /*0c94*/ 	.word	0x00028c50
        /*0c98*/ 	.short	0x010a
        /*0c9a*/ 	.byte	0x3f
	.zero		1


	//   ....[32]....
        /*0c9c*/ 	.word	0x000059e0
        /*0ca0*/ 	.word	0x00000000
        /*0ca4*/ 	.word	0x00000000
        /*0ca8*/ 	.short	0x0101
        /*0caa*/ 	.byte	0x3f
	.zero		1


	//   ....[33]....
        /*0cac*/ 	.word	0x00006560
        /*0cb0*/ 	.word	0x00000002
        /*0cb4*/ 	.word	0x00028c00
        /*0cb8*/ 	.short	0x010a
        /*0cba*/ 	.byte	0x3f
	.zero		1


	//   ....[34]....
        /*0cbc*/ 	.word	0x000065b0
        /*0cc0*/ 	.word	0x00000002
        /*0cc4*/ 	.word	0x00028c00
        /*0cc8*/ 	.short	0x010a
        /*0cca*/ 	.byte	0x3f
	.zero		1


	//   ....[35]....
        /*0ccc*/ 	.word	0x00006b40
        /*0cd0*/ 	.word	0x00000002
        /*0cd4*/ 	.word	0x00028c00
        /*0cd8*/ 	.short	0x010a
        /*0cda*/ 	.byte	0x3f
	.zero		1


	//   ....[36]....
        /*0cdc*/ 	.word	0x00007a80
        /*0ce0*/ 	.word	0x00000002
        /*0ce4*/ 	.word	0x00028c00
        /*0ce8*/ 	.short	0x010a
        /*0cea*/ 	.byte	0x3f
	.zero		1


	//   ....[37]....
        /*0cec*/ 	.word	0x00008840
        /*0cf0*/ 	.word	0x0000000f
        /*0cf4*/ 	.word	0x00028c30
        /*0cf8*/ 	.short	0x010a
        /*0cfa*/ 	.byte	0x3f
	.zero		1


	//   ....[38]....
        /*0cfc*/ 	.word	0x000088f0
        /*0d00*/ 	.word	0x0000000f
        /*0d04*/ 	.word	0x00028c30
        /*0d08*/ 	.short	0x010a
        /*0d0a*/ 	.byte	0x3f
	.zero		1


	//   ....[39]....
        /*0d0c*/ 	.word	0x00009a40
        /*0d10*/ 	.word	0x00000003
        /*0d14*/ 	.word	0x00000000
        /*0d18*/ 	.short	0x0101
        /*0d1a*/ 	.byte	0x3f
	.zero		1


	//   ....[40]....
        /*0d1c*/ 	.word	0x00009da0
        /*0d20*/ 	.word	0x0000000f
        /*0d24*/ 	.word	0x00028c50
        /*0d28*/ 	.short	0x010a
        /*0d2a*/ 	.byte	0x3f
	.zero		1


	//   ....[41]....
        /*0d2c*/ 	.word	0x00009e40
        /*0d30*/ 	.word	0x0000000f
        /*0d34*/ 	.word	0x00028c50
        /*0d38*/ 	.short	0x010a
        /*0d3a*/ 	.byte	0x3f
	.zero		1


	//   ....[42]....
        /*0d3c*/ 	.word	0x0000a0f0
        /*0d40*/ 	.word	0x0000000f
        /*0d44*/ 	.word	0x00000000
        /*0d48*/ 	.short	0x0101
        /*0d4a*/ 	.byte	0x3f
	.zero		1


	//   ....[43]....
        /*0d4c*/ 	.word	0x0000a200
        /*0d50*/ 	.word	0x000000d8
        /*0d54*/ 	.word	0x00028c30
        /*0d58*/ 	.short	0x010a
        /*0d5a*/ 	.byte	0x3f
	.zero		1


	//   ....[44]....
        /*0d5c*/ 	.word	0x0000a2b0
        /*0d60*/ 	.word	0x000000d8
        /*0d64*/ 	.word	0x00028c30
        /*0d68*/ 	.short	0x010a
        /*0d6a*/ 	.byte	0x3f
	.zero		1


	//   ....[45]....
        /*0d6c*/ 	.word	0x0000ad00
        /*0d70*/ 	.word	0x0000000e
        /*0d74*/ 	.word	0x00000000
        /*0d78*/ 	.short	0x0101
        /*0d7a*/ 	.byte	0x3f
	.zero		1


	//   ....[46]....
        /*0d7c*/ 	.word	0x0000bc10
        /*0d80*/ 	.word	0x000000d8
        /*0d84*/ 	.word	0x00028c50
        /*0d88*/ 	.short	0x010a
        /*0d8a*/ 	.byte	0x3f
	.zero		1


	//   ....[47]....
        /*0d8c*/ 	.word	0x0000bc60
        /*0d90*/ 	.word	0x000000d8
        /*0d94*/ 	.word	0x00028c50
        /*0d98*/ 	.short	0x010a
        /*0d9a*/ 	.byte	0x3f
	.zero		1


	//   ....[48]....
        /*0d9c*/ 	.word	0x0000bf40
        /*0da0*/ 	.word	0x000000d8
        /*0da4*/ 	.word	0x00000000
        /*0da8*/ 	.short	0x0101
        /*0daa*/ 	.byte	0x3f
	.zero		1


	//   ....[49]....
        /*0dac*/ 	.word	0x0000e540
        /*0db0*/ 	.word	0x00000000
        /*0db4*/ 	.word	0x00000000
        /*0db8*/ 	.short	0x0101
        /*0dba*/ 	.byte	0x3f
	.zero		1


	//   ....[50]....
        /*0dbc*/ 	.word	0x00010af0
        /*0dc0*/ 	.word	0x00000006
        /*0dc4*/ 	.word	0x00028c20
        /*0dc8*/ 	.short	0x010a
        /*0dca*/ 	.byte	0x3f
	.zero		1


	//   ....[51]....
        /*0dcc*/ 	.word	0x00010be0
        /*0dd0*/ 	.word	0x00000005
        /*0dd4*/ 	.word	0x00028ca0
        /*0dd8*/ 	.short	0x010a
        /*0dda*/ 	.byte	0x3f
	.zero		1


	//   ....[52]....
        /*0ddc*/ 	.word	0x00010e30
        /*0de0*/ 	.word	0x00000005
        /*0de4*/ 	.word	0x00028cc0
        /*0de8*/ 	.short	0x010a
        /*0dea*/ 	.byte	0x3f
	.zero		1


	//   ....[53]....
        /*0dec*/ 	.word	0x000118b0
        /*0df0*/ 	.word	0x00000005
        /*0df4*/ 	.word	0x00028ca0
        /*0df8*/ 	.short	0x010a
        /*0dfa*/ 	.byte	0x3f
	.zero		1


	//   ....[54]....
        /*0dfc*/ 	.word	0x00011af0
        /*0e00*/ 	.word	0x00000005
        /*0e04*/ 	.word	0x00028cc0
        /*0e08*/ 	.short	0x010a
        /*0e0a*/ 	.byte	0x3f
	.zero		1


	//   ....[55]....
        /*0e0c*/ 	.word	0x00012e10
        /*0e10*/ 	.word	0x00000000
        /*0e14*/ 	.word	0x00028c40
        /*0e18*/ 	.short	0x010a
        /*0e1a*/ 	.byte	0x3f
	.zero		1


	//   ....[56]....
        /*0e1c*/ 	.word	0x000139a0
        /*0e20*/ 	.word	0x00000008
        /*0e24*/ 	.word	0x00028c00
        /*0e28*/ 	.short	0x0107
        /*0e2a*/ 	.byte	0x3f
	.zero		1


	//   ....[57]....
        /*0e2c*/ 	.word	0x00013aa0
        /*0e30*/ 	.word	0x00000002
        /*0e34*/ 	.word	0x00028c00
        /*0e38*/ 	.short	0x0101
        /*0e3a*/ 	.byte	0x3f
	.zero		1


	//   ....[58]....
        /*0e3c*/ 	.word	0x00013ac0
        /*0e40*/ 	.word	0x00000002
        /*0e44*/ 	.word	0x00028c20
        /*0e48*/ 	.short	0x010a
        /*0e4a*/ 	.byte	0x3f
	.zero		1


	//   ....[59]....
        /*0e4c*/ 	.word	0x00013bd0
        /*0e50*/ 	.word	0x00000003
        /*0e54*/ 	.word	0x00028c60
        /*0e58*/ 	.short	0x010a
        /*0e5a*/ 	.byte	0x3f
	.zero		1


	//   ....[60]....
        /*0e5c*/ 	.word	0x000148e0
        /*0e60*/ 	.word	0x00000003
        /*0e64*/ 	.word	0x00028c40
        /*0e68*/ 	.short	0x010a
        /*0e6a*/ 	.byte	0x3f
	.zero		1


	//   ....[61]....
        /*0e6c*/ 	.word	0x00014b40
        /*0e70*/ 	.word	0x00000003
        /*0e74*/ 	.word	0x00028c60
        /*0e78*/ 	.short	0x010a
        /*0e7a*/ 	.byte	0x3f
	.zero		1


	//   ....[62]....
        /*0e7c*/ 	.word	0x000157e0
        /*0e80*/ 	.word	0x00000004
        /*0e84*/ 	.word	0x00028c40
        /*0e88*/ 	.short	0x010a
        /*0e8a*/ 	.byte	0x3f
	.zero		1


	//   ....[63]....
        /*0e8c*/ 	.word	0x00015a30
        /*0e90*/ 	.word	0x00000004
        /*0e94*/ 	.word	0x00028c60
        /*0e98*/ 	.short	0x010a
        /*0e9a*/ 	.byte	0x3f
	.zero		1


	//   ....[64]....
        /*0e9c*/ 	.word	0x00016640
        /*0ea0*/ 	.word	0x00000004
        /*0ea4*/ 	.word	0x00028c40
        /*0ea8*/ 	.short	0x010a
        /*0eaa*/ 	.byte	0x3f
	.zero		1


	//   ....[65]....
        /*0eac*/ 	.word	0x000168a0
        /*0eb0*/ 	.word	0x00000004
        /*0eb4*/ 	.word	0x00028c60
        /*0eb8*/ 	.short	0x010a
        /*0eba*/ 	.byte	0x3f
	.zero		1


	//   ....[66]....
        /*0ebc*/ 	.word	0x00017ee0
        /*0ec0*/ 	.word	0x00000000
        /*0ec4*/ 	.word	0x00028c20
        /*0ec8*/ 	.short	0x010a
        /*0eca*/ 	.byte	0x3f
	.zero		1


	//   ....[67]....
        /*0ecc*/ 	.word	0x00018090
        /*0ed0*/ 	.word	0x00000006
        /*0ed4*/ 	.word	0x00000000
        /*0ed8*/ 	.short	0x010a
        /*0eda*/ 	.byte	0x3f
	.zero		1


	//   ....[68]....
        /*0edc*/ 	.word	0x00018100
        /*0ee0*/ 	.word	0x00000007
        /*0ee4*/ 	.word	0x00000000
        /*0ee8*/ 	.short	0x010a
        /*0eea*/ 	.byte	0x3f
	.zero		1


	//   ....[69]....
        /*0eec*/ 	.word	0x00018170
        /*0ef0*/ 	.word	0x00000004
        /*0ef4*/ 	.word	0x00000000
        /*0ef8*/ 	.short	0x010a
        /*0efa*/ 	.byte	0x3f
	.zero		1


	//   ....[70]....
        /*0efc*/ 	.word	0x000181a0
        /*0f00*/ 	.word	0x00000003
        /*0f04*/ 	.word	0x00000000
        /*0f08*/ 	.short	0x010a
        /*0f0a*/ 	.byte	0x3f
	.zero		1


	//   ....[71]....
        /*0f0c*/ 	.word	0x00018200
        /*0f10*/ 	.word	0x00000042
        /*0f14*/ 	.word	0x00028c90
        /*0f18*/ 	.short	0x010a
        /*0f1a*/ 	.byte	0x3f
	.zero		1


	//   ....[72]....
        /*0f1c*/ 	.word	0x00018250
        /*0f20*/ 	.word	0x00000042
        /*0f24*/ 	.word	0x00028c90
        /*0f28*/ 	.short	0x010a
        /*0f2a*/ 	.byte	0x3f
	.zero		1


	//   ....[73]....
        /*0f2c*/ 	.word	0x000182a0
        /*0f30*/ 	.word	0x00000042
        /*0f34*/ 	.word	0x00028c90
        /*0f38*/ 	.short	0x010a
        /*0f3a*/ 	.byte	0x3f
	.zero		1


	//   ....[74]....
        /*0f3c*/ 	.word	0x000182f0
        /*0f40*/ 	.word	0x00000042
        /*0f44*/ 	.word	0x00028cb0
        /*0f48*/ 	.short	0x010a
        /*0f4a*/ 	.byte	0x3f
	.zero		1


	//   ....[75]....
        /*0f4c*/ 	.word	0x00018340
        /*0f50*/ 	.word	0x0000000d
        /*0f54*/ 	.word	0x00028c50
        /*0f58*/ 	.short	0x010a
        /*0f5a*/ 	.byte	0x3f
	.zero		1


	//   ....[76]....
        /*0f5c*/ 	.word	0x00018390
        /*0f60*/ 	.word	0x00000000
        /*0f64*/ 	.word	0x00028c50
        /*0f68*/ 	.short	0x010a
        /*0f6a*/ 	.byte	0x3f
	.zero		1


	//   ....[77]....
        /*0f6c*/ 	.word	0x000185a0
        /*0f70*/ 	.word	0x00000002
        /*0f74*/ 	.word	0x00028c00
        /*0f78*/ 	.short	0x010a
        /*0f7a*/ 	.byte	0x3f
	.zero		1


	//   ....[78]....
        /*0f7c*/ 	.word	0x000187d0
        /*0f80*/ 	.word	0x00000002
        /*0f84*/ 	.word	0x00028c00
        /*0f88*/ 	.short	0x010a
        /*0f8a*/ 	.byte	0x3f
	.zero		1


	//   ....[79]....
        /*0f8c*/ 	.word	0x00018820
        /*0f90*/ 	.word	0x0000000f
        /*0f94*/ 	.word	0x00028c30
        /*0f98*/ 	.short	0x010a
        /*0f9a*/ 	.byte	0x3f
	.zero		1


	//   ....[80]....
        /*0f9c*/ 	.word	0x00018870
        /*0fa0*/ 	.word	0x0000000f
        /*0fa4*/ 	.word	0x00028c50
        /*0fa8*/ 	.short	0x010a
        /*0faa*/ 	.byte	0x3f
	.zero		1


	//   ....[81]....
        /*0fac*/ 	.word	0x000188c0
        /*0fb0*/ 	.word	0x000000d8
        /*0fb4*/ 	.word	0x00028c30
        /*0fb8*/ 	.short	0x010a
        /*0fba*/ 	.byte	0x3f
	.zero		1


	//   ....[82]....
        /*0fbc*/ 	.word	0x00018910
        /*0fc0*/ 	.word	0x000000d8
        /*0fc4*/ 	.word	0x00028c50
        /*0fc8*/ 	.short	0x010a
        /*0fca*/ 	.byte	0x3f
	.zero		1


	//   ....[83]....
        /*0fcc*/ 	.word	0x00018ac0
        /*0fd0*/ 	.word	0x00000005
        /*0fd4*/ 	.word	0x00028c20
        /*0fd8*/ 	.short	0x010a
        /*0fda*/ 	.byte	0x3f
	.zero		1


	//   ....[84]....
        /*0fdc*/ 	.word	0x00018b10
        /*0fe0*/ 	.word	0x00000005
        /*0fe4*/ 	.word	0x00028ca0
        /*0fe8*/ 	.short	0x010a
        /*0fea*/ 	.byte	0x3f
	.zero		1


	//   ....[85]....
        /*0fec*/ 	.word	0x00018b60
        /*0ff0*/ 	.word	0x00000005
        /*0ff4*/ 	.word	0x00028cc0
        /*0ff8*/ 	.short	0x010a
        /*0ffa*/ 	.byte	0x3f
	.zero		1


	//   ....[86]....
        /*0ffc*/ 	.word	0x00018bb0
        /*1000*/ 	.word	0x00000005
        /*1004*/ 	.word	0x00028ca0
        /*1008*/ 	.short	0x010a
        /*100a*/ 	.byte	0x3f
	.zero		1


	//   ....[87]....
        /*100c*/ 	.word	0x00018c00
        /*1010*/ 	.word	0x00000005
        /*1014*/ 	.word	0x00028cc0
        /*1018*/ 	.short	0x010a
        /*101a*/ 	.byte	0x3f
	.zero		1


	//   ....[88]....
        /*101c*/ 	.word	0x00018da0
        /*1020*/ 	.word	0x00000000
        /*1024*/ 	.word	0x00028c40
        /*1028*/ 	.short	0x010a
        /*102a*/ 	.byte	0x3f
	.zero		1


	//   ....[89]....
        /*102c*/ 	.word	0x00019320
        /*1030*/ 	.word	0x00000002
        /*1034*/ 	.word	0x00028c20
        /*1038*/ 	.short	0x010a
        /*103a*/ 	.byte	0x3f
	.zero		1


	//   ....[90]....
        /*103c*/ 	.word	0x00019370
        /*1040*/ 	.word	0x00000003
        /*1044*/ 	.word	0x00028c60
        /*1048*/ 	.short	0x010a
        /*104a*/ 	.byte	0x3f
	.zero		1


	//   ....[91]....
        /*104c*/ 	.word	0x000193c0
        /*1050*/ 	.word	0x00000003
        /*1054*/ 	.word	0x00028c40
        /*1058*/ 	.short	0x010a
        /*105a*/ 	.byte	0x3f
	.zero		1


	//   ....[92]....
        /*105c*/ 	.word	0x00019410
        /*1060*/ 	.word	0x00000003
        /*1064*/ 	.word	0x00028c60
        /*1068*/ 	.short	0x010a
        /*106a*/ 	.byte	0x3f
	.zero		1


	//   ....[93]....
        /*106c*/ 	.word	0x00019460
        /*1070*/ 	.word	0x00000004
        /*1074*/ 	.word	0x00028c40
        /*1078*/ 	.short	0x010a
        /*107a*/ 	.byte	0x3f
	.zero		1


	//   ....[94]....
        /*107c*/ 	.word	0x000194b0
        /*1080*/ 	.word	0x00000004
        /*1084*/ 	.word	0x00028c60
        /*1088*/ 	.short	0x010a
        /*108a*/ 	.byte	0x3f
	.zero		1


	//   ....[95]....
        /*108c*/ 	.word	0x00019500
        /*1090*/ 	.word	0x00000004
        /*1094*/ 	.word	0x00028c40
        /*1098*/ 	.short	0x010a
        /*109a*/ 	.byte	0x3f
	.zero		1


	//   ....[96]....
        /*109c*/ 	.word	0x00019550
        /*10a0*/ 	.word	0x00000004
        /*10a4*/ 	.word	0x00028c60
        /*10a8*/ 	.short	0x010a
        /*10aa*/ 	.byte	0x3f
	.zero		1


	//   ....[97]....
        /*10ac*/ 	.word	0x00019fa0
        /*10b0*/ 	.word	0x00000000
        /*10b4*/ 	.word	0x00028c20
        /*10b8*/ 	.short	0x010a
        /*10ba*/ 	.byte	0x3f
	.zero		1


	//   ....[98]....
        /*10bc*/ 	.word	0x0001a140
        /*10c0*/ 	.word	0x00000006
        /*10c4*/ 	.word	0x00000000
        /*10c8*/ 	.short	0x010a
        /*10ca*/ 	.byte	0x3f
	.zero		1


	//   ....[99]....
        /*10cc*/ 	.word	0x0001a190
        /*10d0*/ 	.word	0x00000007
        /*10d4*/ 	.word	0x00000000
        /*10d8*/ 	.short	0x010a
        /*10da*/ 	.byte	0x3f
	.zero		1


	//   ....[100]....
        /*10dc*/ 	.word	0x0001a1e0
        /*10e0*/ 	.word	0x00000004
        /*10e4*/ 	.word	0x00000000
        /*10e8*/ 	.short	0x010a
        /*10ea*/ 	.byte	0x3f
	.zero		1


	//----- nvinfo : EIATTR_NUM_MBARRIERS
	.align		4
.L_721:
        /*10ec*/ 	.byte	0x03, 0x38
        /*10ee*/ 	.short	0x0016


	//----- nvinfo : EIATTR_EXIT_INSTR_OFFSETS
	.align		4
        /*10f0*/ 	.byte	0x04, 0x1c
        /*10f2*/ 	.short	(.L_723 - .L_722)


	//   ....[0]....
.L_722:
        /*10f4*/ 	.word	0x000181f0


	//----- nvinfo : EIATTR_MAX_THREADS
	.align		4
.L_723:
        /*10f8*/ 	.byte	0x04, 0x05
        /*10fa*/ 	.short	(.L_725 - .L_724)
.L_724:
        /*10fc*/ 	.word	0x00000180
        /*1100*/ 	.word	0x00000001
        /*1104*/ 	.word	0x00000001


	//----- nvinfo : EIATTR_CRS_STACK_SIZE
	.align		4
.L_725:
        /*1108*/ 	.byte	0x04, 0x1e
        /*110a*/ 	.short	(.L_727 - .L_726)
.L_726:
        /*110c*/ 	.word	0x00000000


	//----- nvinfo : EIATTR_CBANK_PARAM_SIZE
	.align		4
.L_727:
        /*1110*/ 	.byte	0x03, 0x19
        /*1112*/ 	.short	0x0af0


	//----- nvinfo : EIATTR_PARAM_CBANK
	.align		4
        /*1114*/ 	.byte	0x04, 0x0a
        /*1116*/ 	.short	(.L_729 - .L_728)
	.align		4
.L_728:
        /*1118*/ 	.word	index@(.nv.constant0._ZN7cutlass13device_kernelIN5flash11enable_sm90INS1_16FlashAttnFwdSm90INS1_25CollectiveMainloopFwdSm90ILi2EN4cute5tupleIJNS5_1CILi1EEES8_S8_EEENS6_IJNS7_ILi64EEESA_SA_EEELi512ENS_10bfloat16_tEfNS_4arch4Sm90ELb0ELb0ELb1ELb1ELb0ELb1ELb0ELb0ELb0ELb1ELb0ELb0EEENS1_21CollectiveEpilogueFwdINS6_IJSA_NS7_ILi512EEESA_EEES9_SC_SE_Li256ELb1ELb1ELb0ELb0EEENS1_36VarlenDynamicPersistentTileSchedulerILi64ELi64ELi256ELi128ELb0ELb1ELb1ELb0ELb1ELb1EEEEEEEEEvNT_6ParamsE)
        /*111c*/ 	.short	0x0210
        /*111e*/ 	.short	0x0af0


	//----- nvinfo : EIATTR_SW_WAR
	.align		4
.L_729:
        /*1120*/ 	.byte	0x04, 0x36
        /*1122*/ 	.short	(.L_731 - .L_730)
.L_730:
        /*1124*/ 	.word	0x00000008
.L_731:


//--------------------- .nv.info._ZN7cutlass13device_kernelIN5flash11enable_sm90INS1_16FlashAttnFwdSm90INS1_25CollectiveMainloopFwdSm90ILi2EN4cute5tupleIJNS5_1CILi1EEES8_S8_EEENS6_IJNS7_ILi64EEESA_SA_EEELi512ENS_10bfloat16_tEfNS_4arch4Sm90ELb0ELb0ELb1ELb1ELb0ELb0ELb1ELb0ELb0ELb1ELb0ELb0EEENS1_21CollectiveEpilogueFwdINS6_IJSA_NS7_ILi512EEESA_EEES9_SC_SE_Li256ELb1ELb1ELb0ELb0EEENS1_36VarlenDynamicPersistentTileSchedulerILi64ELi64ELi256ELi128ELb0ELb1ELb1ELb0ELb1ELb1EEEEEEEEEvNT_6ParamsE --------------------------
	.section	.nv.info._ZN7cutlass13device_kernelIN5flash11enable_sm90INS1_16FlashAttnFwdSm90INS1_25CollectiveMainloopFwdSm90ILi2EN4cute5tupleIJNS5_1CILi1EEES8_S8_EEENS6_IJNS7_ILi64EEESA_SA_EEELi512ENS_10bfloat16_tEfNS_4arch4Sm90ELb0ELb0ELb1ELb1ELb0ELb0ELb1ELb0ELb0ELb1ELb0ELb0EEENS1_21CollectiveEpilogueFwdINS6_IJSA_NS7_ILi512EEESA_EEES9_SC_SE_Li256ELb1ELb1ELb0ELb0EEENS1_36VarlenDynamicPersistentTileSchedulerILi64ELi64ELi256ELi128ELb0ELb1ELb1ELb0ELb1ELb1EEEEEEEEEvNT_6ParamsE,"",@"SHT_CUDA_INFO"
	.sectionflags	@""
	.align	4


	//----- nvinfo : EIATTR_CUDA_API_VERSION
	.align		4
        /*0000*/ 	.byte	0x04, 0x37
        /*0002*/ 	.short	(.L_733 - .L_732)
.L_732:
        /*0004*/ 	.word	0x00000082


	//----- nvinfo : EIATTR_KPARAM_INFO
	.align		4
.L_733:
        /*0008*/ 	.byte	0x04, 0x17
        /*000a*/ 	.short	(.L_735 - .L_734)
.L_734:
        /*000c*/ 	.word	0x00000000
        /*0010*/ 	.short	0x0000
        /*0012*/ 	.short	0x0070
        /*0014*/ 	.byte	0x00, 0xf0, 0x01, 0x2e


	//----- nvinfo : EIATTR_SPARSE_MMA_MASK
	.align		4
.L_735:
        /*0018*/ 	.byte	0x03, 0x50
        /*001a*/ 	.short	0x0000


	//----- nvinfo : EIATTR_MAXREG_COUNT
	.align		4
        /*001c*/ 	.byte	0x03, 0x1b
        /*001e*/ 	.short	0x00a8


	//----- nvinfo : EIATTR_NUM_BARRIERS
	.align		4
        /*0020*/ 	.byte	0x02, 0x4c
        /*0022*/ 	.byte	0x10
	.zero		1


	//----- nvinfo : EIATTR_EXTERNS
	.align		4
        /*0024*/ 	.byte	0x04, 0x0f
        /*0026*/ 	.short	(.L_737 - .L_736)


	//   ....[0]....
	.align		4
.L_736:
        /*0028*/ 	.word	index@(__assertfail)


	//----- nvinfo : EIATTR_ANNOTATIONS
	.align		4
.L_737:
        /*002c*/ 	.byte	0x04, 0x55
        /*002e*/ 	.short	(.L_739 - .L_738)


	//   ....[0]....
.L_738:
        /* <DEDUP_REMOVED lines=103> */


	//----- nvinfo : EIATTR_MERCURY_ISA_VERSION
	.align		4
.L_739:
        /*0690*/ 	.byte	0x03, 0x5f
        /*0692*/ 	.short	0x0101


	//----- nvinfo : EIATTR_UNUSED_LOAD_BYTE_OFFSET
	.align		4
        /*0694*/ 	.byte	0x04, 0x44
        /*0696*/ 	.short	(.L_741 - .L_740)


	//   ....[0]....
.L_740:
        /*0698*/ 	.word	0x00000a10
        /*069c*/ 	.word	0x0000fff0


	//   ....[1]....
        /*06a0*/ 	.word	0x00009390
        /*06a4*/ 	.word	0x0000fff0


	//----- nvinfo : EIATTR_INT_WARP_WIDE_INSTR_OFFSETS
	.align		4
.L_741:
        /*06a8*/ 	.byte	0x04, 0x31
        /*06aa*/ 	.short	(.L_743 - .L_742)


	//   ....[0]....
.L_742:
        /*06ac*/ 	.word	0x00000130


	//   ....[1]....
        /*06b0*/ 	.word	0x00000170


	//   ....[2]....
        /*06b4*/ 	.word	0x000001e0


	//   ....[3]....
        /*06b8*/ 	.word	0x00000250


	//   ....[4]....
        /*06bc*/ 	.word	0x0000d430


	//   ....[5]....
        /*06c0*/ 	.word	0x0000d490


	//   ....[6]....
        /*06c4*/ 	.word	0x00013270


	//   ....[7]....
        /*06c8*/ 	.word	0x000132d0


	//----- nvinfo : EIATTR_COOP_GROUP_MASK_REGIDS
	.align		4
.L_743:
        /*06cc*/ 	.byte	0x04, 0x29
        /*06ce*/ 	.short	(.L_745 - .L_744)


	//   ....[0]....
.L_744:
        /*06d0*/ 	.word	0xffffffff


	//   ....[1]....
        /*06d4*/ 	.word	0xffffffff


	//   ....[2]....
        /*06d8*/ 	.word	0xffffffff


	//   ....[3]....
        /*06dc*/ 	.word	0xffffffff


	//   ....[4]....
        /*06e0*/ 	.word	0xffffffff


	//   ....[5]....
        /*06e4*/ 	.word	0xffffffff


	//   ....[6]....
        /*06e8*/ 	.word	0xffffffff


	//   ....[7]....
        /*06ec*/ 	.word	0xffffffff


	//   ....[8]....
        /*06f0*/ 	.word	0xffffffff


	//   ....[9]....
        /*06f4*/ 	.word	0xffffffff


	//   ....[10]....
        /*06f8*/ 	.word	0xffffffff


	//   ....[11]....
        /*06fc*/ 	.word	0xffffffff


	//   ....[12]....
        /*0700*/ 	.word	0xffffffff


	//   ....[13]....
        /*0704*/ 	.word	0xffffffff


	//   ....[14]....
        /*0708*/ 	.word	0xffffffff


	//   ....[15]....
        /*070c*/ 	.word	0xffffffff


	//   ....[16]....
        /*0710*/ 	.word	0xffffffff


	//   ....[17]....
        /*0714*/ 	.word	0xffffffff


	//   ....[18]....
        /*0718*/ 	.word	0xffffffff


	//   ....[19]....
        /*071c*/ 	.word	0xffffffff


	//   ....[20]....
        /*0720*/ 	.word	0xffffffff


	//   ....[21]....
        /*0724*/ 	.word	0xffffffff


	//   ....[22]....
        /*0728*/ 	.word	0xffffffff


	//   ....[23]....
        /*072c*/ 	.word	0xffffffff


	//   ....[24]....
        /*0730*/ 	.word	0xffffffff


	//   ....[25]....
        /*0734*/ 	.word	0xffffffff


	//   ....[26]....
        /*0738*/ 	.word	0xffffffff


	//   ....[27]....
        /*073c*/ 	.word	0xffffffff


	//   ....[28]....
        /*0740*/ 	.word	0xffffffff


	//   ....[29]....
        /*0744*/ 	.word	0xffffffff


	//   ....[30]....
        /*0748*/ 	.word	0xffffffff


	//   ....[31]....
        /*074c*/ 	.word	0xffffffff


	//   ....[32]....
        /*0750*/ 	.word	0xffffffff


	//   ....[33]....
        /*0754*/ 	.word	0xffffffff


	//   ....[34]....
        /*0758*/ 	.word	0xffffffff


	//   ....[35]....
        /*075c*/ 	.word	0xffffffff


	//   ....[36]....
        /*0760*/ 	.word	0xffffffff


	//   ....[37]....
        /*0764*/ 	.word	0xffffffff


	//   ....[38]....
        /*0768*/ 	.word	0xffffffff


	//   ....[39]....
        /*076c*/ 	.word	0xffffffff


	//   ....[40]....
        /*0770*/ 	.word	0xffffffff


	//   ....[41]....
        /*0774*/ 	.word	0xffffffff


	//   ....[42]....
        /*0778*/ 	.word	0xffffffff


	//   ....[43]....
        /*077c*/ 	.word	0xffffffff


	//   ....[44]....
        /*0780*/ 	.word	0xffffffff


	//   ....[45]....
        /*0784*/ 	.word	0xffffffff


	//   ....[46]....
        /*0788*/ 	.word	0xffffffff


	//   ....[47]....
        /*078c*/ 	.word	0xffffffff


	//   ....[48]....
        /*0790*/ 	.word	0xffffffff


	//   ....[49]....
        /*0794*/ 	.word	0xffffffff


	//   ....[50]....
        /*0798*/ 	.word	0xffffffff


	//   ....[51]....
        /*079c*/ 	.word	0xffffffff


	//   ....[52]....
        /*07a0*/ 	.word	0xffffffff


	//   ....[53]....
        /*07a4*/ 	.word	0xffffffff


	//   ....[54]....
        /*07a8*/ 	.word	0xffffffff


	//   ....[55]....
        /*07ac*/ 	.word	0xffffffff


	//   ....[56]....
        /*07b0*/ 	.word	0xffffffff


	//   ....[57]....
        /*07b4*/ 	.word	0xffffffff


	//   ....[58]....
        /*07b8*/ 	.word	0xffffffff


	//   ....[59]....
        /*07bc*/ 	.word	0xffffffff


	//   ....[60]....
        /*07c0*/ 	.word	0xffffffff


	//   ....[61]....
        /*07c4*/ 	.word	0xffffffff


	//   ....[62]....
        /*07c8*/ 	.word	0xffffffff


	//   ....[63]....
        /*07cc*/ 	.word	0xffffffff


	//   ....[64]....
        /*07d0*/ 	.word	0xffffffff


	//   ....[65]....
        /*07d4*/ 	.word	0xffffffff


	//   ....[66]....
        /*07d8*/ 	.word	0xffffffff


	//   ....[67]....
        /*07dc*/ 	.word	0xffffffff


	//   ....[68]....
        /*07e0*/ 	.word	0xffffffff


	//   ....[69]....
        /*07e4*/ 	.word	0xffffffff


	//   ....[70]....
        /*07e8*/ 	.word	0xffffffff


	//   ....[71]....
        /*07ec*/ 	.word	0xffffffff


	//   ....[72]....
        /*07f0*/ 	.word	0xffffffff


	//   ....[73]....
        /*07f4*/ 	.word	0xffffffff


	//   ....[74]....
        /*07f8*/ 	.word	0xffffffff


	//   ....[75]....
        /*07fc*/ 	.word	0xffffffff


	//   ....[76]....
        /*0800*/ 	.word	0xffffffff


	//   ....[77]....
        /*0804*/ 	.word	0xffffffff


	//   ....[78]....
        /*0808*/ 	.word	0xffffffff


	//   ....[79]....
        /*080c*/ 	.word	0xffffffff


	//   ....[80]....
        /*0810*/ 	.word	0xffffffff


	//   ....[81]....
        /*0814*/ 	.word	0xffffffff


	//   ....[82]....
        /*0818*/ 	.word	0xffffffff


	//   ....[83]....
        /*081c*/ 	.word	0xffffffff


	//   ....[84]....
        /*0820*/ 	.word	0xffffffff


	//   ....[85]....
        /*0824*/ 	.word	0xffffffff


	//   ....[86]....
        /*0828*/ 	.word	0xffffffff


	//   ....[87]....
        /*082c*/ 	.word	0xffffffff


	//   ....[88]....
        /*0830*/ 	.word	0xffffffff


	//   ....[89]....
        /*0834*/ 	.word	0x0500000f


	//   ....[90]....
        /*0838*/ 	.word	0x0500000f


	//   ....[91]....
        /*083c*/ 	.word	0x0500000f


	//   ....[92]....
        /*0840*/ 	.word	0x0500000f


	//   ....[93]....
        /*0844*/ 	.word	0x0500000f


	//   ....[94]....
        /*0848*/ 	.word	0x0500000f


	//   ....[95]....
        /*084c*/ 	.word	0x0500000f


	//   ....[96]....
        /*0850*/ 	.word	0x0500000f


	//   ....[97]....
        /*0854*/ 	.word	0x0500000f


	//   ....[98]....
        /*0858*/ 	.word	0x0500000f


	//   ....[99]....
        /*085c*/ 	.word	0x0500000f


	//   ....[100]....
        /*0860*/ 	.word	0x0500000f


	//   ....[101]....
        /*0864*/ 	.word	0x0500000f


	//   ....[102]....
        /*0868*/ 	.word	0x0500000f


	//   ....[103]....
        /*086c*/ 	.word	0x0500000f


	//   ....[104]....
        /*0870*/ 	.word	0x0500000f


	//   ....[105]....
        /*0874*/ 	.word	0x0500000f


	//   ....[106]....
        /*0878*/ 	.word	0x0500000f


	//   ....[107]....
        /*087c*/ 	.word	0x0500000f


	//   ....[108]....
        /*0880*/ 	.word	0x0500000f


	//   ....[109]....
        /*0884*/ 	.word	0x0500000f


	//   ....[110]....
        /*0888*/ 	.word	0x0500000f


	//   ....[111]....
        /*088c*/ 	.word	0x0500000f


	//   ....[112]....
        /*0890*/ 	.word	0x0500000f


	//   ....[113]....
        /*0894*/ 	.word	0x0500000f


	//   ....[114]....
        /*0898*/ 	.word	0x0500000f


	//   ....[115]....
        /*089c*/ 	.word	0x0500000f


	//   ....[116]....
        /*08a0*/ 	.word	0x0500000f


	//   ....[117]....
        /*08a4*/ 	.word	0x0500000f


	//   ....[118]....
        /*08a8*/ 	.word	0x0500000f


	//   ....[119]....
        /*08ac*/ 	.word	0x0500000f


	//   ....[120]....
        /*08b0*/ 	.word	0x0500000f


	//   ....[121]....
        /*08b4*/ 	.word	0x0500000f


	//   ....[122]....
        /*08b8*/ 	.word	0x0500000f


	//   ....[123]....
        /*08bc*/ 	.word	0x0500000f


	//----- nvinfo : EIATTR_COOP_GROUP_INSTR_OFFSETS
	.align		4
.L_745:
        /*08c0*/ 	.byte	0x04, 0x28
        /*08c2*/ 	.short	(.L_747 - .L_746)


	//   ....[0]....
.L_746:
        /*08c4*/ 	.word	0x00000060


	//   ....[1]....
        /*08c8*/ 	.word	0x00000140


	//   ....[2]....
        /*08cc*/ 	.word	0x00000180


	//   ....[3]....
        /*08d0*/ 	.word	0x00000390


	//   ....[4]....
        /*08d4*/ 	.word	0x000004f0


	//   ....[5]....
        /*08d8*/ 	.word	0x00000610


	//   ....[6]....
        /*08dc*/ 	.word	0x00000770


	//   ....[7]....
        /*08e0*/ 	.word	0x00001800


	//   ....[8]....
        /*08e4*/ 	.word	0x00002f50


	//   ....[9]....
        /*08e8*/ 	.word	0x00003760


	//   ....[10]....
        /*08ec*/ 	.word	0x00004e80


	//   ....[11]....
        /*08f0*/ 	.word	0x00004f20


	//   ....[12]....
        /*08f4*/ 	.word	0x00005150


	//   ....[13]....
        /*08f8*/ 	.word	0x00005200


	//   ....[14]....
        /*08fc*/ 	.word	0x00005a10


	//   ....[15]....
        /*0900*/ 	.word	0x00005f40


	//   ....[16]....
        /*0904*/ 	.word	0x00007330


	//   ....[17]....
        /*0908*/ 	.word	0x000073a0


	//   ....[18]....
        /*090c*/ 	.word	0x000076b0


	//   ....[19]....
        /*0910*/ 	.word	0x00007800


	//   ....[20]....
        /*0914*/ 	.word	0x00008850


	//   ....[21]....
        /*0918*/ 	.word	0x00008890


	//   ....[22]....
        /*091c*/ 	.word	0x000088c0


	//   ....[23]....
        /*0920*/ 	.word	0x00008950


	//   ....[24]....
        /*0924*/ 	.word	0x00008970


	//   ....[25]....
        /*0928*/ 	.word	0x0000a2a0


	//   ....[26]....
        /*092c*/ 	.word	0x0000a8d0


	//   ....[27]....
        /*0930*/ 	.word	0x0000a900


	//   ....[28]....
        /*0934*/ 	.word	0x0000a920


	//   ....[29]....
        /*0938*/ 	.word	0x0000a950


	//   ....[30]....
        /*093c*/ 	.word	0x0000b010


	//   ....[31]....
        /*0940*/ 	.word	0x0000b020


	//   ....[32]....
        /*0944*/ 	.word	0x0000b250


	//   ....[33]....
        /*0948*/ 	.word	0x0000b270


	//   ....[34]....
        /*094c*/ 	.word	0x0000be50


	//   ....[35]....
        /*0950*/ 	.word	0x0000be80


	//   ....[36]....
        /*0954*/ 	.word	0x0000c0c0


	//   ....[37]....
        /*0958*/ 	.word	0x0000c0e0


	//   ....[38]....
        /*095c*/ 	.word	0x0000c380


	//   ....[39]....
        /*0960*/ 	.word	0x0000c570


	//   ....[40]....
        /*0964*/ 	.word	0x0000c5a0


	//   ....[41]....
        /*0968*/ 	.word	0x0000c5d0


	//   ....[42]....
        /*096c*/ 	.word	0x0000c600


	//   ....[43]....
        /*0970*/ 	.word	0x0000c630


	//   ....[44]....
        /*0974*/ 	.word	0x0000c660


	//   ....[45]....
        /*0978*/ 	.word	0x0000c7d0


	//   ....[46]....
        /*097c*/ 	.word	0x0000c800


	//   ....[47]....
        /*0980*/ 	.word	0x0000c830


	//   ....[48]....
        /*0984*/ 	.word	0x0000c860


	//   ....[49]....
        /*0988*/ 	.word	0x0000c890


	//   ....[50]....
        /*098c*/ 	.word	0x0000c8c0


	//   ....[51]....
        /*0990*/ 	.word	0x0000c960


	//   ....[52]....
        /*0994*/ 	.word	0x0000c990


	//   ....[53]....
        /*0998*/ 	.word	0x0000ca20


	//   ....[54]....
        /*099c*/ 	.word	0x0000da40


	//   ....[55]....
        /*09a0*/ 	.word	0x0000e5c0


	//   ....[56]....
        /*09a4*/ 	.word	0x0000e5d0


	//   ....[57]....
        /*09a8*/ 	.word	0x0000e5f0


	//   ....[58]....
        /*09ac*/ 	.word	0x0000e6c0


	//   ....[59]....
        /*09b0*/ 	.word	0x0000e6f0


	//   ....[60]....
        /*09b4*/ 	.word	0x0000e750


	//   ....[61]....
        /*09b8*/ 	.word	0x0000e760


	//   ....[62]....
        /*09bc*/ 	.word	0x0000e7d0


	//   ....[63]....
        /*09c0*/ 	.word	0x0000f120


	//   ....[64]....
        /*09c4*/ 	.word	0x0000f130


	//   ....[65]....
        /*09c8*/ 	.word	0x0000f260


	//   ....[66]....
        /*09cc*/ 	.word	0x0000f290


	//   ....[67]....
        /*09d0*/ 	.word	0x0000f510


	//   ....[68]....
        /*09d4*/ 	.word	0x0000f540


	//   ....[69]....
        /*09d8*/ 	.word	0x0000f6b0


	//   ....[70]....
        /*09dc*/ 	.word	0x0000f6c0


	//   ....[71]....
        /*09e0*/ 	.word	0x00013500


	//   ....[72]....
        /*09e4*/ 	.word	0x00013530


	//   ....[73]....
        /*09e8*/ 	.word	0x00013570


	//   ....[74]....
        /*09ec*/ 	.word	0x000135a0


	//   ....[75]....
        /*09f0*/ 	.word	0x000135d0


	//   ....[76]....
        /*09f4*/ 	.word	0x00013600


	//   ....[77]....
        /*09f8*/ 	.word	0x00013630


	//   ....[78]....
        /*09fc*/ 	.word	0x00013660


	//   ....[79]....
        /*0a00*/ 	.word	0x000137e0


	//   ....[80]....
        /*0a04*/ 	.word	0x00013810


	//   ....[81]....
        /*0a08*/ 	.word	0x00013840


	//   ....[82]....
        /*0a0c*/ 	.word	0x00013870


	//   ....[83]....
        /*0a10*/ 	.word	0x000138a0


	//   ....[84]....
        /*0a14*/ 	.word	0x000138d0


	//   ....[85]....
        /*0a18*/ 	.word	0x00013990


	//   ....[86]....
        /*0a1c*/ 	.word	0x000139b0


	//   ....[87]....
        /*0a20*/ 	.word	0x00013a20


	//   ....[88]....
        /*0a24*/ 	.word	0x00013eb0


	//   ....[89]....
        /*0a28*/ 	.word	0x000143a0


	//   ....[90]....
        /*0a2c*/ 	.word	0x00014520


	//   ....[91]....
        /*0a30*/ 	.word	0x00014570


	//   ....[92]....
        /*0a34*/ 	.word	0x000145d0


	//   ....[93]....
        /*0a38*/ 	.word	0x00014630


	//   ....[94]....
        /*0a3c*/ 	.word	0x00014780


	//   ....[95]....
        /*0a40*/ 	.word	0x00014820


	//   ....[96]....
        /*0a44*/ 	.word	0x000148d0


	//   ....[97]....
        /*0a48*/ 	.word	0x000149b0


	//   ....[98]....
        /*0a4c*/ 	.word	0x00014b80


	//   ....[99]....
        /*0a50*/ 	.word	0x00014c40


	//   ....[100]....
        /*0a54*/ 	.word	0x00014ef0


	//   ....[101]....
        /*0a58*/ 	.word	0x00015010


	//   ....[102]....
        /*0a5c*/ 	.word	0x000151e0


	//   ....[103]....
        /*0a60*/ 	.word	0x000152b0


	//   ....[104]....
        /*0a64*/ 	.word	0x000154b0


	//   ....[105]....
        /*0a68*/ 	.word	0x00015540


	//   ....[106]....
        /*0a6c*/ 	.word	0x00015870


	//   ....[107]....
        /*0a70*/ 	.word	0x00015910


	//   ....[108]....
        /*0a74*/ 	.word	0x00015a30


	//   ....[109]....
        /*0a78*/ 	.word	0x00015ab0


	//   ....[110]....
        /*0a7c*/ 	.word	0x00015b30


	//   ....[111]....
        /*0a80*/ 	.word	0x00015bb0


	//   ....[112]....
        /*0a84*/ 	.word	0x00015c30


	//   ....[113]....
        /*0a88*/ 	.word	0x00015cc0


	//   ....[114]....
        /*0a8c*/ 	.word	0x00015d60


	//   ....[115]....
        /*0a90*/ 	.word	0x00015e10


	//   ....[116]....
        /*0a94*/ 	.word	0x00015e90


	//   ....[117]....
        /*0a98*/ 	.word	0x00015f10


	//   ....[118]....
        /*0a9c*/ 	.word	0x00015f90


	//   ....[119]....
        /*0aa0*/ 	.word	0x00016020


	//   ....[120]....
        /*0aa4*/ 	.word	0x000160a0


	//   ....[121]....
        /*0aa8*/ 	.word	0x00016140


	//   ....[122]....
        /*0aac*/ 	.word	0x000161d0


	//   ....[123]....
        /*0ab0*/ 	.word	0x00016300


	//----- nvinfo : EIATTR_REG_RECONFIG
	.align		4
.L_747:
        /*0ab4*/ 	.byte	0x01, 0x54
	.zero		2


	//----- nvinfo : EIATTR_SYSCALL_OFFSETS
	.align		4
        /*0ab8*/ 	.byte	0x04, 0x46
        /*0aba*/ 	.short	(.L_749 - .L_748)


	//   ....[0]....
.L_748:
        /*0abc*/ 	.word	0x00003110


	//   ....[1]....
        /*0ac0*/ 	.word	0x0000d630


	//   ....[2]....
        /*0ac4*/ 	.word	0x0000d790


	//   ....[3]....
        /*0ac8*/ 	.word	0x0000d890


	//   ....[4]....
        /*0acc*/ 	.word	0x0000e1a0


	//   ....[5]....
        /*0ad0*/ 	.word	0x0000eaf0


	//----- nvinfo : EIATTR_MBARRIER_INSTR_OFFSETS
	.align		4
.L_749:
        /*0ad4*/ 	.byte	0x04, 0x39
        /*0ad6*/ 	.short	(.L_751 - .L_750)


	//   ....[0]....
.L_750:
        /*0ad8*/ 	.word	0x00000270
        /*0adc*/ 	.word	0x000000ff
        /*0ae0*/ 	.word	0x00038800
        /*0ae4*/ 	.short	0x0100
        /*0ae6*/ 	.byte	0x08
	.zero		1


	//   ....[1]....
        /*0ae8*/ 	.word	0x00000280
        /*0aec*/ 	.word	0x000000ff
        /*0af0*/ 	.word	0x00038810
        /*0af4*/ 	.short	0x0100
        /*0af6*/ 	.byte	0x08
	.zero		1


	//   ....[2]....
        /*0af8*/ 	.word	0x00000290
        /*0afc*/ 	.word	0x000000ff
        /*0b00*/ 	.word	0x00038820
        /*0b04*/ 	.short	0x0100
        /*0b06*/ 	.byte	0x08
	.zero		1


	//   ....[3]....
        /*0b08*/ 	.word	0x00000340
        /*0b0c*/ 	.word	0x000000ff
        /*0b10*/ 	.word	0x00038830
        /*0b14*/ 	.short	0x0100
        /*0b16*/ 	.byte	0x06
	.zero		1


	//   ....[4]....
        /*0b18*/ 	.word	0x00000350
        /*0b1c*/ 	.word	0x000000ff
        /*0b20*/ 	.word	0x00038840
        /*0b24*/ 	.short	0x0100
        /*0b26*/ 	.byte	0x06
	.zero		1


	//   ....[5]....
        /*0b28*/ 	.word	0x00000360
        /*0b2c*/ 	.word	0x000000ff
        /*0b30*/ 	.word	0x00038838
        /*0b34*/ 	.short	0x0100
        /*0b36*/ 	.byte	0x06
	.zero		1


	//   ....[6]....
        /*0b38*/ 	.word	0x00000370
        /*0b3c*/ 	.word	0x000000ff
        /*0b40*/ 	.word	0x00038848
        /*0b44*/ 	.short	0x0100
        /*0b46*/ 	.byte	0x06
	.zero		1


	//   ....[7]....
        /*0b48*/ 	.word	0x000004a0
        /*0b4c*/ 	.word	0x000000ff
        /*0b50*/ 	.word	0x00038850
        /*0b54*/ 	.short	0x0100
        /*0b56*/ 	.byte	0x08
	.zero		1


	//   ....[8]....
        /*0b58*/ 	.word	0x000004b0
        /*0b5c*/ 	.word	0x000000ff
        /*0b60*/ 	.word	0x00038860
        /*0b64*/ 	.short	0x0100
        /*0b66*/ 	.byte	0x08
	.zero		1


	//   ....[9]....
        /*0b68*/ 	.word	0x000004c0
        /*0b6c*/ 	.word	0x000000ff
        /*0b70*/ 	.word	0x00038858
        /*0b74*/ 	.short	0x0100
        /*0b76*/ 	.byte	0x08
	.zero		1


	//   ....[10]....
        /*0b78*/ 	.word	0x000004d0
        /*0b7c*/ 	.word	0x000000ff
        /*0b80*/ 	.word	0x00038868
        /*0b84*/ 	.short	0x0100
        /*0b86*/ 	.byte	0x08
	.zero		1


	//   ....[11]....
        /*0b88*/ 	.word	0x000005c0
        /*0b8c*/ 	.word	0x000000ff
        /*0b90*/ 	.word	0x00038870
        /*0b94*/ 	.short	0x0100
        /*0b96*/ 	.byte	0x06
	.zero		1


	//   ....[12]....
        /*0b98*/ 	.word	0x000005d0
        /*0b9c*/ 	.word	0x000000ff
        /*0ba0*/ 	.word	0x00038880
        /*0ba4*/ 	.short	0x0100
        /*0ba6*/ 	.byte	0x06
	.zero		1


	//   ....[13]....
        /*0ba8*/ 	.word	0x000005e0
        /*0bac*/ 	.word	0x000000ff
        /*0bb0*/ 	.word	0x00038878
        /*0bb4*/ 	.short	0x0100
        /*0bb6*/ 	.byte	0x06
	.zero		1


	//   ....[14]....
        /*0bb8*/ 	.word	0x000005f0
        /*0bbc*/ 	.word	0x000000ff
        /*0bc0*/ 	.word	0x00038888
        /*0bc4*/ 	.short	0x0100
        /*0bc6*/ 	.byte	0x06
	.zero		1


	//   ....[15]....
        /*0bc8*/ 	.word	0x00000720
        /*0bcc*/ 	.word	0x000000ff
        /*0bd0*/ 	.word	0x00038890
        /*0bd4*/ 	.short	0x0100
        /*0bd6*/ 	.byte	0x08
	.zero		1


	//   ....[16]....
        /*0bd8*/ 	.word	0x00000730
        /*0bdc*/ 	.word	0x000000ff
        /*0be0*/ 	.word	0x000388a0
        /*0be4*/ 	.short	0x0100
        /*0be6*/ 	.byte	0x08
	.zero		1


	//   ....[17]....
        /*0be8*/ 	.word	0x00000740
        /*0bec*/ 	.word	0x000000ff
        /*0bf0*/ 	.word	0x00038898
        /*0bf4*/ 	.short	0x0100
        /*0bf6*/ 	.byte	0x08
	.zero		1


	//   ....[18]....
        /*0bf8*/ 	.word	0x00000750
        /*0bfc*/ 	.word	0x000000ff
        /*0c00*/ 	.word	0x000388a8
        /*0c04*/ 	.short	0x0100
        /*0c06*/ 	.byte	0x08
	.zero		1


	//   ....[19]....
        /*0c08*/ 	.word	0x00000880
        /*0c0c*/ 	.word	0x000000ff
        /*0c10*/ 	.word	0x000388b0
        /*0c14*/ 	.short	0x0100
        /*0c16*/ 	.byte	0x08
	.zero		1


	//   ....[20]....
        /*0c18*/ 	.word	0x00000890
        /*0c1c*/ 	.word	0x000000ff
        /*0c20*/ 	.word	0x000388c0
        /*0c24*/ 	.short	0x0100
        /*0c26*/ 	.byte	0x08
	.zero		1


	//   ....[21]....
        /*0c28*/ 	.word	0x000008a0
        /*0c2c*/ 	.word	0x000000ff
        /*0c30*/ 	.word	0x000388b8
        /*0c34*/ 	.short	0x0100
        /*0c36*/ 	.byte	0x08
	.zero		1


	//   ....[22]....
        /*0c38*/ 	.word	0x000008b0
        /*0c3c*/ 	.word	0x000000ff
        /*0c40*/ 	.word	0x000388c8
        /*0c44*/ 	.short	0x0100
        /*0c46*/ 	.byte	0x08
	.zero		1


	//   ....[23]....
        /*0c48*/ 	.word	0x00001b60
        /*0c4c*/ 	.word	0x00000004
        /*0c50*/ 	.word	0x00000000
        /*0c54*/ 	.short	0x0101
        /*0c56*/ 	.byte	0x3f
	.zero		1


	//   ....[24]....
        /*0c58*/ 	.word	0x00002620
        /*0c5c*/ 	.word	0x00000004
        /*0c60*/ 	.word	0x00000000
        /*0c64*/ 	.short	0x0101
        /*0c66*/ 	.byte	0x3f
	.zero		1


	//   ....[25]....
        /*0c68*/ 	.word	0x00003170
        /*0c6c*/ 	.word	0x000000ff
        /*0c70*/ 	.word	0x00038800
        /*0c74*/ 	.short	0x010a
        /*0c76*/ 	.byte	0x25
	.zero		1


	//   ....[26]....
        /*0c78*/ 	.word	0x000031f0
        /*0c7c*/ 	.word	0x00000003
        /*0c80*/ 	.word	0x00038830
        /*0c84*/ 	.short	0x010a
        /*0c86*/ 	.byte	0x3f
	.zero		1


	//   ....[27]....
        /*0c88*/ 	.word	0x00003230
        /*0c8c*/ 	.word	0x00000003
        /*0c90*/ 	.word	0x00038830
        /*0c94*/ 	.short	0x010a
        /*0c96*/ 	.byte	0x3f
	.zero		1


	//   ....[28]....
        /*0c98*/ 	.word	0x000034b0
        /*0c9c*/ 	.word	0x000000ff
        /*0ca0*/ 	.word	0x00038810
        /*0ca4*/ 	.short	0x010a
        /*0ca6*/ 	.byte	0x25
	.zero		1


	//   ....[29]....
        /*0ca8*/ 	.word	0x000034f0
        /*0cac*/ 	.word	0x00000003
        /*0cb0*/ 	.word	0x00038850
        /*0cb4*/ 	.short	0x010a
        /*0cb6*/ 	.byte	0x3f
	.zero		1


	//   ....[30]....
        /*0cb8*/ 	.word	0x00003530
        /*0cbc*/ 	.word	0x00000003
        /*0cc0*/ 	.word	0x00038850
        /*0cc4*/ 	.short	0x010a
        /*0cc6*/ 	.byte	0x3f
	.zero		1


	//   ....[31]....
        /*0cc8*/ 	.word	0x00005440
        /*0ccc*/ 	.word	0x00000018
        /*0cd0*/ 	.word	0x00000000
        /*0cd4*/ 	.short	0x0101
        /*0cd6*/ 	.byte	0x3f
	.zero		1


	//   ....[32]....
        /*0cd8*/ 	.word	0x00005a30
        /*0cdc*/ 	.word	0x00000003
        /*0ce0*/ 	.word	0x00000000
        /*0ce4*/ 	.short	0x0101
        /*0ce6*/ 	.byte	0x3f
	.zero		1


	//   ....[33]....
        /*0ce8*/ 	.word	0x00005b60
        /*0cec*/ 	.word	0x000000ff
        /*0cf0*/ 	.word	0x00038830
        /*0cf4*/ 	.short	0x010a
        /*0cf6*/ 	.byte	0x05
	.zero		1


	//   ....[34]....
        /*0cf8*/ 	.word	0x00005ba0
        /*0cfc*/ 	.word	0x000000ff
        /*0d00*/ 	.word	0x00038830
        /*0d04*/ 	.short	0x010a
        /*0d06*/ 	.byte	0x05
	.zero		1


	//   ....[35]....
        /*0d08*/ 	.word	0x00005d80
        /*0d0c*/ 	.word	0x000000ff
        /*0d10*/ 	.word	0x00038850
        /*0d14*/ 	.short	0x010a
        /*0d16*/ 	.byte	0x05
	.zero		1


	//   ....[36]....
        /*0d18*/ 	.word	0x00005dc0
        /*0d1c*/ 	.word	0x000000ff
        /*0d20*/ 	.word	0x00038850
        /*0d24*/ 	.short	0x010a
        /*0d26*/ 	.byte	0x05
	.zero		1


	//   ....[37]....
        /*0d28*/ 	.word	0x00007bb0
        /*0d2c*/ 	.word	0x0000009a
        /*0d30*/ 	.word	0x00000000
        /*0d34*/ 	.short	0x0101
        /*0d36*/ 	.byte	0x3f
	.zero		1


	//   ....[38]....
        /*0d38*/ 	.word	0x00008870
        /*0d3c*/ 	.word	0x000000d3
        /*0d40*/ 	.word	0x00000000
        /*0d44*/ 	.short	0x0101
        /*0d46*/ 	.byte	0x3f
	.zero		1


	//   ....[39]....
        /*0d48*/ 	.word	0x0000aff0
        /*0d4c*/ 	.word	0x000000ff
        /*0d50*/ 	.word	0x00000000
        /*0d54*/ 	.short	0x0101
        /*0d56*/ 	.byte	0x04
	.zero		1


	//   ....[40]....
        /*0d58*/ 	.word	0x0000dce0
        /*0d5c*/ 	.word	0x00000000
        /*0d60*/ 	.word	0x00038840
        /*0d64*/ 	.short	0x010a
        /*0d66*/ 	.byte	0x3f
	.zero		1


	//   ....[41]....
        /*0d68*/ 	.word	0x0000e890
        /*0d6c*/ 	.word	0x00000008
        /*0d70*/ 	.word	0x00038800
        /*0d74*/ 	.short	0x0107
        /*0d76*/ 	.byte	0x3f
	.zero		1


	//   ....[42]....
        /*0d78*/ 	.word	0x0000e940
        /*0d7c*/ 	.word	0x00000000
        /*0d80*/ 	.word	0x00038800
        /*0d84*/ 	.short	0x0101
        /*0d86*/ 	.byte	0x3f
	.zero		1


	//   ....[43]....
        /*0d88*/ 	.word	0x0000f8f0
        /*0d8c*/ 	.word	0x00000000
        /*0d90*/ 	.word	0x00038810
        /*0d94*/ 	.short	0x0107
        /*0d96*/ 	.byte	0x3f
	.zero		1


	//   ....[44]....
        /*0d98*/ 	.word	0x0000f9f0
        /*0d9c*/ 	.word	0x00000002
        /*0da0*/ 	.word	0x00038810
        /*0da4*/ 	.short	0x0101
        /*0da6*/ 	.byte	0x3f
	.zero		1


	//   ....[45]....
        /*0da8*/ 	.word	0x0000fa10
        /*0dac*/ 	.word	0x00000002
        /*0db0*/ 	.word	0x00038820
        /*0db4*/ 	.short	0x010a
        /*0db6*/ 	.byte	0x3f
	.zero		1


	//   ....[46]....
        /*0db8*/ 	.word	0x0000fb20
        /*0dbc*/ 	.word	0x00000003
        /*0dc0*/ 	.word	0x00038860
        /*0dc4*/ 	.short	0x010a
        /*0dc6*/ 	.byte	0x3f
	.zero		1


	//   ....[47]....
        /*0dc8*/ 	.word	0x00010830
        /*0dcc*/ 	.word	0x00000003
        /*0dd0*/ 	.word	0x00038840
        /*0dd4*/ 	.short	0x010a
        /*0dd6*/ 	.byte	0x3f
	.zero		1


	//   ....[48]....
        /*0dd8*/ 	.word	0x00010a90
        /*0ddc*/ 	.word	0x00000003
        /*0de0*/ 	.word	0x00038860
        /*0de4*/ 	.short	0x010a
        /*0de6*/ 	.byte	0x3f
	.zero		1


	//   ....[49]....
        /*0de8*/ 	.word	0x00011730
        /*0dec*/ 	.word	0x00000004
        /*0df0*/ 	.word	0x00038840
        /*0df4*/ 	.short	0x010a
        /*0df6*/ 	.byte	0x3f
	.zero		1


	//   ....[50]....
        /*0df8*/ 	.word	0x00011980
        /*0dfc*/ 	.word	0x00000004
        /*0e00*/ 	.word	0x00038860
        /*0e04*/ 	.short	0x010a
        /*0e06*/ 	.byte	0x3f
	.zero		1


	//   ....[51]....
        /*0e08*/ 	.word	0x00012590
        /*0e0c*/ 	.word	0x00000004
        /*0e10*/ 	.word	0x00038840
        /*0e14*/ 	.short	0x010a
        /*0e16*/ 	.byte	0x3f
	.zero		1


	//   ....[52]....
        /*0e18*/ 	.word	0x000127f0
        /*0e1c*/ 	.word	0x00000004
        /*0e20*/ 	.word	0x00038860
        /*0e24*/ 	.short	0x010a
        /*0e26*/ 	.byte	0x3f
	.zero		1


	//   ....[53]....
        /*0e28*/ 	.word	0x00013e30
        /*0e2c*/ 	.word	0x00000009
        /*0e30*/ 	.word	0x00038820
        /*0e34*/ 	.short	0x010a
        /*0e36*/ 	.byte	0x3f
	.zero		1


	//   ....[54]....
        /*0e38*/ 	.word	0x00013fa0
        /*0e3c*/ 	.word	0x00000005
        /*0e40*/ 	.word	0x00000000
        /*0e44*/ 	.short	0x010a
        /*0e46*/ 	.byte	0x3f
	.zero		1


	//   ....[55]....
        /*0e48*/ 	.word	0x00014020
        /*0e4c*/ 	.word	0x00000007
        /*0e50*/ 	.word	0x00000000
        /*0e54*/ 	.short	0x010a
        /*0e56*/ 	.byte	0x3f
	.zero		1


	//   ....[56]....
        /*0e58*/ 	.word	0x00014060
        /*0e5c*/ 	.word	0x00000005
        /*0e60*/ 	.word	0x00000000
        /*0e64*/ 	.short	0x010a
        /*0e66*/ 	.byte	0x3f
	.zero		1


	//   ....[57]....
        /*0e68*/ 	.word	0x00014090
        /*0e6c*/ 	.word	0x00000003
        /*0e70*/ 	.word	0x00000000
        /*0e74*/ 	.short	0x010a
        /*0e76*/ 	.byte	0x3f
	.zero		1


	//   ....[58]....
        /*0e78*/ 	.word	0x00014100
        /*0e7c*/ 	.word	0x00000003
        /*0e80*/ 	.word	0x00038800
        /*0e84*/ 	.short	0x010a
        /*0e86*/ 	.byte	0x3f
	.zero		1


	//   ....[59]....
        /*0e88*/ 	.word	0x00014150
        /*0e8c*/ 	.word	0x00000003
        /*0e90*/ 	.word	0x00038830
        /*0e94*/ 	.short	0x010a
        /*0e96*/ 	.byte	0x3f
	.zero		1


	//   ....[60]....
        /*0e98*/ 	.word	0x000141b0
        /*0e9c*/ 	.word	0x00000005
        /*0ea0*/ 	.word	0x00038810
        /*0ea4*/ 	.short	0x010a
        /*0ea6*/ 	.byte	0x3f
	.zero		1


	//   ....[61]....
        /*0ea8*/ 	.word	0x00014200
        /*0eac*/ 	.word	0x00000003
        /*0eb0*/ 	.word	0x00038850
        /*0eb4*/ 	.short	0x010a
        /*0eb6*/ 	.byte	0x3f
	.zero		1


	//   ....[62]....
        /*0eb8*/ 	.word	0x00014260
        /*0ebc*/ 	.word	0x00000005
        /*0ec0*/ 	.word	0x00038830
        /*0ec4*/ 	.short	0x010a
        /*0ec6*/ 	.byte	0x3f
	.zero		1


	//   ....[63]....
        /*0ec8*/ 	.word	0x000142c0
        /*0ecc*/ 	.word	0x00000005
        /*0ed0*/ 	.word	0x00038850
        /*0ed4*/ 	.short	0x010a
        /*0ed6*/ 	.byte	0x3f
	.zero		1


	//   ....[64]....
        /*0ed8*/ 	.word	0x00014460
        /*0edc*/ 	.word	0x00000000
        /*0ee0*/ 	.word	0x00038840
        /*0ee4*/ 	.short	0x010a
        /*0ee6*/ 	.byte	0x3f
	.zero		1


	//   ....[65]....
        /*0ee8*/ 	.word	0x00015590
        /*0eec*/ 	.word	0x00000002
        /*0ef0*/ 	.word	0x00038820
        /*0ef4*/ 	.short	0x010a
        /*0ef6*/ 	.byte	0x3f
	.zero		1


	//   ....[66]....
        /*0ef8*/ 	.word	0x000155e0
        /*0efc*/ 	.word	0x00000003
        /*0f00*/ 	.word	0x00038860
        /*0f04*/ 	.short	0x010a
        /*0f06*/ 	.byte	0x3f
	.zero		1


	//   ....[67]....
        /*0f08*/ 	.word	0x00015630
        /*0f0c*/ 	.word	0x00000003
        /*0f10*/ 	.word	0x00038840
        /*0f14*/ 	.short	0x010a
        /*0f16*/ 	.byte	0x3f
	.zero		1


	//   ....[68]....
        /*0f18*/ 	.word	0x00015680
        /*0f1c*/ 	.word	0x00000003
        /*0f20*/ 	.word	0x00038860
        /*0f24*/ 	.short	0x010a
        /*0f26*/ 	.byte	0x3f
	.zero		1


	//   ....[69]....
        /*0f28*/ 	.word	0x000156d0
        /*0f2c*/ 	.word	0x00000004
        /*0f30*/ 	.word	0x00038840
        /*0f34*/ 	.short	0x010a
        /*0f36*/ 	.byte	0x3f
	.zero		1


	//   ....[70]....
        /*0f38*/ 	.word	0x00015720
        /*0f3c*/ 	.word	0x00000004
        /*0f40*/ 	.word	0x00038860
        /*0f44*/ 	.short	0x010a
        /*0f46*/ 	.byte	0x3f
	.zero		1


	//   ....[71]....
        /*0f48*/ 	.word	0x00015770
        /*0f4c*/ 	.word	0x00000004
        /*0f50*/ 	.word	0x00038840
        /*0f54*/ 	.short	0x010a
        /*0f56*/ 	.byte	0x3f
	.zero		1


	//   ....[72]....
        /*0f58*/ 	.word	0x000157c0
        /*0f5c*/ 	.word	0x00000004
        /*0f60*/ 	.word	0x00038860
        /*0f64*/ 	.short	0x010a
        /*0f66*/ 	.byte	0x3f
	.zero		1


	//   ....[73]....
        /*0f68*/ 	.word	0x00016220
        /*0f6c*/ 	.word	0x00000009
        /*0f70*/ 	.word	0x00038820
        /*0f74*/ 	.short	0x010a
        /*0f76*/ 	.byte	0x3f
	.zero		1


	//   ....[74]....
        /*0f78*/ 	.word	0x000163c0
        /*0f7c*/ 	.word	0x00000005
        /*0f80*/ 	.word	0x00000000
        /*0f84*/ 	.short	0x010a
        /*0f86*/ 	.byte	0x3f
	.zero		1


	//   ....[75]....
        /*0f88*/ 	.word	0x00016410
        /*0f8c*/ 	.word	0x00000007
        /*0f90*/ 	.word	0x00000000
        /*0f94*/ 	.short	0x010a
        /*0f96*/ 	.byte	0x3f
	.zero		1


	//   ....[76]....
        /*0f98*/ 	.word	0x00016460
        /*0f9c*/ 	.word	0x00000005
        /*0fa0*/ 	.word	0x00000000
        /*0fa4*/ 	.short	0x010a
        /*0fa6*/ 	.byte	0x3f
	.zero		1


	//----- nvinfo : EIATTR_NUM_MBARRIERS
	.align		4
.L_751:
        /*0fa8*/ 	.byte	0x03, 0x38
        /*0faa*/ 	.short	0x0017


	//----- nvinfo : EIATTR_EXIT_INSTR_OFFSETS
	.align		4
        /*0fac*/ 	.byte	0x04, 0x1c
        /*0fae*/ 	.short	(.L_753 - .L_752)


	//   ....[0]....
.L_752:
        /*0fb0*/ 	.word	0x00000a40


	//   ....[1]....
        /*0fb4*/ 	.word	0x0000c330


	//   ....[2]....
        /*0fb8*/ 	.word	0x000140e0


	//----- nvinfo : EIATTR_MAX_THREADS
	.align		4
.L_753:
        /*0fbc*/ 	.byte	0x04, 0x05
        /*0fbe*/ 	.short	(.L_755 - .L_754)
.L_754:
        /*0fc0*/ 	.word	0x00000180
        /*0fc4*/ 	.word	0x00000001
        /*0fc8*/ 	.word	0x00000001


	//----- nvinfo : EIATTR_CRS_STACK_SIZE
	.align		4
.L_755:
        /*0fcc*/ 	.byte	0x04, 0x1e
        /*0fce*/ 	.short	(.L_757 - .L_756)
.L_756:
        /*0fd0*/ 	.word	0x00000000


	//----- nvinfo : EIATTR_CBANK_PARAM_SIZE
	.align		4
.L_757:
        /*0fd4*/ 	.byte	0x03, 0x19
        /*0fd6*/ 	.short	0x0bf0


	//----- nvinfo : EIATTR_PARAM_CBANK
	.align		4
        /*0fd8*/ 	.byte	0x04, 0x0a
        /*0fda*/ 	.short	(.L_759 - .L_758)
	.align		4
.L_758:
        /*0fdc*/ 	.word	index@(.nv.constant0._ZN7cutlass13device_kernelIN5flash11enable_sm90INS1_16FlashAttnFwdSm90INS1_25CollectiveMainloopFwdSm90ILi2EN4cute5tupleIJNS5_1CILi1EEES8_S8_EEENS6_IJNS7_ILi64EEESA_SA_EEELi512ENS_10bfloat16_tEfNS_4arch4Sm90ELb0ELb0ELb1ELb1ELb0ELb0ELb1ELb0ELb0ELb1ELb0ELb0EEENS1_21CollectiveEpilogueFwdINS6_IJSA_NS7_ILi512EEESA_EEES9_SC_SE_Li256ELb1ELb1ELb0ELb0EEENS1_36VarlenDynamicPersistentTileSchedulerILi64ELi64ELi256ELi128ELb0ELb1ELb1ELb0ELb1ELb1EEEEEEEEEvNT_6ParamsE)
        /*0fe0*/ 	.short	0x0210
        /*0fe2*/ 	.short	0x0bf0


	//----- nvinfo : EIATTR_SW_WAR
	.align		4
.L_759:
        /*0fe4*/ 	.byte	0x04, 0x36
        /*0fe6*/ 	.short	(.L_761 - .L_760)
.L_760:
        /*0fe8*/ 	.word	0x00000008
.L_761:


//--------------------- .nv.info._ZN7cutlass13device_kernelIN5flash11enable_sm90INS1_16FlashAttnFwdSm90INS1_25CollectiveMainloopFwdSm90ILi2EN4cute5tupleIJNS5_1CILi1EEES8_S8_EEENS6_IJNS7_ILi64EEESA_SA_EEELi512ENS_10bfloat16_tEfNS_4arch4Sm90ELb0ELb0ELb1ELb1ELb0ELb1ELb1ELb0ELb0ELb1ELb0ELb0EEENS1_21CollectiveEpilogueFwdINS6_IJSA_NS7_ILi512EEESA_EEES9_SC_SE_Li256ELb1ELb1ELb0ELb0EEENS1_36VarlenDynamicPersistentTileSchedulerILi64ELi64ELi256ELi128ELb0ELb1ELb1ELb0ELb1ELb1EEEEEEEEEvNT_6ParamsE --------------------------
	.section	.nv.info._ZN7cutlass13device_kernelIN5flash11enable_sm90INS1_16FlashAttnFwdSm90INS1_25CollectiveMainloopFwdSm90ILi2EN4cute5tupleIJNS5_1CILi1EEES8_S8_EEENS6_IJNS7_ILi64EEESA_SA_EEELi512ENS_10bfloat16_tEfNS_4arch4Sm90ELb0ELb0ELb1ELb1ELb0ELb1ELb1ELb0ELb0ELb1ELb0ELb0EEENS1_21CollectiveEpilogueFwdINS6_IJSA_NS7_ILi512EEESA_EEES9_SC_SE_Li256ELb1ELb1ELb0ELb0EEENS1_36VarlenDynamicPersistentTileSchedulerILi64ELi64ELi256ELi128ELb0ELb1ELb1ELb0ELb1ELb1EEEEEEEEEvNT_6ParamsE,"",@"SHT_CUDA_INFO"
	.sectionflags	@""
	.align	4


	//----- nvinfo : EIATTR_CUDA_API_VERSION
	.align		4
        /*0000*/ 	.byte	0x04, 0x37
        /*0002*/ 	.short	(.L_763 - .L_762)
.L_762:
        /*0004*/ 	.word	0x00000082


	//----- nvinfo : EIATTR_KPARAM_INFO
	.align		4
.L_763:
        /*0008*/ 	.byte	0x04, 0x17
        /*000a*/ 	.short	(.L_765 - .L_764)
.L_764:
        /*000c*/ 	.word	0x00000000
        /*0010*/ 	.short	0x0000
        /*0012*/ 	.short	0x0070
        /*0014*/ 	.byte	0x00, 0xf0, 0x01, 0x2e


	//----- nvinfo : EIATTR_SPARSE_MMA_MASK
	.align		4
.L_765:
        /*0018*/ 	.byte	0x03, 0x50
        /*001a*/ 	.short	0x0000


	//----- nvinfo : EIATTR_MAXREG_COUNT
	.align		4
        /*001c*/ 	.byte	0x03, 0x1b
        /*001e*/ 	.short	0x00a8


	//----- nvinfo : EIATTR_NUM_BARRIERS
	.align		4
        /*0020*/ 	.byte	0x02, 0x4c
        /*0022*/ 	.byte	0x10
	.zero		1


	//----- nvinfo : EIATTR_EXTERNS
	.align		4
        /*0024*/ 	.byte	0x04, 0x0f
        /*0026*/ 	.short	(.L_767 - .L_766)


	//   ....[0]....
	.align		4
.L_766:
        /*0028*/ 	.word	index@(__assertfail)


	//----- nvinfo : EIATTR_ANNOTATIONS
	.align		4
.L_767:
        /*002c*/ 	.byte	0x04, 0x55
        /*002e*/ 	.short	(.L_769 - .L_768)


	//   ....[0]....
.L_768:
        /* <DEDUP_REMOVED lines=118> */


	//----- nvinfo : EIATTR_MERCURY_ISA_VERSION
	.align		4
.L_769:
        /*0780*/ 	.byte	0x03, 0x5f
        /*0782*/ 	.short	0x0101


	//----- nvinfo : EIATTR_UNUSED_LOAD_BYTE_OFFSET
	.align		4
        /*0784*/ 	.byte	0x04, 0x44
        /*0786*/ 	.short	(.L_771 - .L_770)


	//   ....[0]....
.L_770:
        /*0788*/ 	.word	0x00000ad0
        /*078c*/ 	.word	0x0000fff0


	//   ....[1]....
        /*0790*/ 	.word	0x0000fad0
        /*0794*/ 	.word	0x0000fff0


	//----- nvinfo : EIATTR_INT_WARP_WIDE_INSTR_OFFSETS
	.align		4
.L_771:
        /*0798*/ 	.byte	0x04, 0x31
        /*079a*/ 	.short	(.L_773 - .L_772)


	//   ....[0]....
.L_772:
        /*079c*/ 	.word	0x00000190


	//   ....[1]....
        /*07a0*/ 	.word	0x000001d0


	//   ....[2]....
        /*07a4*/ 	.word	0x00000240


	//   ....[3]....
        /*07a8*/ 	.word	0x000002b0


	//   ....[4]....
        /*07ac*/ 	.word	0x00015700


	//   ....[5]....
        /*07b0*/ 	.word	0x00015760


	//   ....[6]....
        /*07b4*/ 	.word	0x0001b540


	//   ....[7]....
        /*07b8*/ 	.word	0x0001b5a0


	//----- nvinfo : EIATTR_COOP_GROUP_MASK_REGIDS
	.align		4
.L_773:
        /*07bc*/ 	.byte	0x04, 0x29
        /*07be*/ 	.short	(.L_775 - .L_774)


	//   ....[0]....
.L_774:
        /*07c0*/ 	.word	0xffffffff


	//   ....[1]....
        /*07c4*/ 	.word	0xffffffff


	//   ....[2]....
        /*07c8*/ 	.word	0xffffffff


	//   ....[3]....
        /*07cc*/ 	.word	0xffffffff


	//   ....[4]....
        /*07d0*/ 	.word	0xffffffff


	//   ....[5]....
        /*07d4*/ 	.word	0xffffffff


	//   ....[6]....
        /*07d8*/ 	.word	0xffffffff


	//   ....[7]....
        /*07dc*/ 	.word	0xffffffff


	//   ....[8]....
        /*07e0*/ 	.word	0xffffffff


	//   ....[9]....
        /*07e4*/ 	.word	0xffffffff


	//   ....[10]....
        /*07e8*/ 	.word	0xffffffff


	//   ....[11]....
        /*07ec*/ 	.word	0xffffffff


	//   ....[12]....
        /*07f0*/ 	.word	0xffffffff


	//   ....[13]....
        /*07f4*/ 	.word	0xffffffff


	//   ....[14]....
        /*07f8*/ 	.word	0xffffffff


	//   ....[15]....
        /*07fc*/ 	.word	0xffffffff


	//   ....[16]....
        /*0800*/ 	.word	0xffffffff


	//   ....[17]....
        /*0804*/ 	.word	0xffffffff


	//   ....[18]....
        /*0808*/ 	.word	0xffffffff


	//   ....[19]....
        /*080c*/ 	.word	0xffffffff


	//   ....[20]....
        /*0810*/ 	.word	0xffffffff


	//   ....[21]....
        /*0814*/ 	.word	0xffffffff


	//   ....[22]....
        /*0818*/ 	.word	0xffffffff


	//   ....[23]....
        /*081c*/ 	.word	0xffffffff


	//   ....[24]....
        /*0820*/ 	.word	0xffffffff


	//   ....[25]....
        /*0824*/ 	.word	0xffffffff


	//   ....[26]....
        /*0828*/ 	.word	0xffffffff


	//   ....[27]....
        /*082c*/ 	.word	0xffffffff


	//   ....[28]....
        /*0830*/ 	.word	0xffffffff


	//   ....[29]....
        /*0834*/ 	.word	0xffffffff


	//   ....[30]....
        /*0838*/ 	.word	0xffffffff


	//   ....[31]....
        /*083c*/ 	.word	0xffffffff


	//   ....[32]....
        /*0840*/ 	.word	0xffffffff


	//   ....[33]....
        /*0844*/ 	.word	0xffffffff


	//   ....[34]....
        /*0848*/ 	.word	0xffffffff


	//   ....[35]....
        /*084c*/ 	.word	0xffffffff


	//   ....[36]....
        /*0850*/ 	.word	0xffffffff


	//   ....[37]....
        /*0854*/ 	.word	0xffffffff


	//   ....[38]....
        /*0858*/ 	.word	0xffffffff


	//   ....[39]....
        /*085c*/ 	.word	0xffffffff


	//   ....[40]....
        /*0860*/ 	.word	0xffffffff


	//   ....[41]....
        /*0864*/ 	.word	0xffffffff


	//   ....[42]....
        /*0868*/ 	.word	0xffffffff


	//   ....[43]....
        /*086c*/ 	.word	0xffffffff


	//   ....[44]....
        /*0870*/ 	.word	0xffffffff


	//   ....[45]....
        /*0874*/ 	.word	0xffffffff


	//   ....[46]....
        /*0878*/ 	.word	0xffffffff


	//   ....[47]....
        /*087c*/ 	.word	0xffffffff


	//   ....[48]....
        /*0880*/ 	.word	0xffffffff


	//   ....[49]....
        /*0884*/ 	.word	0xffffffff


	//   ....[50]....
        /*0888*/ 	.word	0xffffffff


	//   ....[51]....
        /*088c*/ 	.word	0xffffffff


	//   ....[52]....
        /*0890*/ 	.word	0xffffffff


	//   ....[53]....
        /*0894*/ 	.word	0xffffffff


	//   ....[54]....
        /*0898*/ 	.word	0xffffffff


	//   ....[55]....
        /*089c*/ 	.word	0xffffffff


	//   ....[56]....
        /*08a0*/ 	.word	0xffffffff


	//   ....[57]....
        /*08a4*/ 	.word	0xffffffff


	//   ....[58]....
        /*08a8*/ 	.word	0xffffffff


	//   ....[59]....
        /*08ac*/ 	.word	0xffffffff


	//   ....[60]....
        /*08b0*/ 	.word	0xffffffff


	//   ....[61]....
        /*08b4*/ 	.word	0xffffffff


	//   ....[62]....
        /*08b8*/ 	.word	0xffffffff


	//   ....[63]....
        /*08bc*/ 	.word	0xffffffff


	//   ....[64]....
        /*08c0*/ 	.word	0xffffffff


	//   ....[65]....
        /*08c4*/ 	.word	0xffffffff


	//   ....[66]....
        /*08c8*/ 	.word	0xffffffff


	//   ....[67]....
        /*08cc*/ 	.word	0xffffffff


	//   ....[68]....
        /*08d0*/ 	.word	0xffffffff


	//   ....[69]....
        /*08d4*/ 	.word	0xffffffff


	//   ....[70]....
        /*08d8*/ 	.word	0xffffffff


	//   ....[71]....
        /*08dc*/ 	.word	0xffffffff


	//   ....[72]....
        /*08e0*/ 	.word	0xffffffff


	//   ....[73]....
        /*08e4*/ 	.word	0xffffffff


	//   ....[74]....
        /*08e8*/ 	.word	0xffffffff


	//   ....[75]....
        /*08ec*/ 	.word	0xffffffff


	//   ....[76]....
        /*08f0*/ 	.word	0xffffffff


	//   ....[77]....
        /*08f4*/ 	.word	0xffffffff


	//   ....[78]....
        /*08f8*/ 	.word	0xffffffff


	//   ....[79]....
        /*08fc*/ 	.word	0xffffffff


	//   ....[80]....
        /*0900*/ 	.word	0xffffffff


	//   ....[81]....
        /*0904*/ 	.word	0xffffffff


	//   ....[82]....
        /*0908*/ 	.word	0xffffffff


	//   ....[83]....
        /*090c*/ 	.word	0xffffffff


	//   ....[84]....
        /*0910*/ 	.word	0xffffffff


	//   ....[85]....
        /*0914*/ 	.word	0xffffffff


	//   ....[86]....
        /*0918*/ 	.word	0xffffffff


	//   ....[87]....
        /*091c*/ 	.word	0xffffffff


	//   ....[88]....
        /*0920*/ 	.word	0xffffffff


	//   ....[89]....
        /*0924*/ 	.word	0xffffffff


	//   ....[90]....
        /*0928*/ 	.word	0xffffffff


	//   ....[91]....
        /*092c*/ 	.word	0xffffffff


	//   ....[92]....
        /*0930*/ 	.word	0xffffffff


	//   ....[93]....
        /*0934*/ 	.word	0xffffffff


	//   ....[94]....
        /*0938*/ 	.word	0xffffffff


	//   ....[95]....
        /*093c*/ 	.word	0xffffffff


	//   ....[96]....
        /*0940*/ 	.word	0xffffffff


	//   ....[97]....
        /*0944*/ 	.word	0xffffffff


	//   ....[98]....
        /*0948*/ 	.word	0x0500000f


	//   ....[99]....
        /*094c*/ 	.word	0x0500000f


	//   ....[100]....
        /*0950*/ 	.word	0x0500000f


	//   ....[101]....
        /*0954*/ 	.word	0x0500000f


	//   ....[102]....
        /*0958*/ 	.word	0x0500000f


	//   ....[103]....
        /*095c*/ 	.word	0x0500000f


	//   ....[104]....
        /*0960*/ 	.word	0x0500000f


	//   ....[105]....
        /*0964*/ 	.word	0x0500000f


	//   ....[106]....
        /*0968*/ 	.word	0x0500000f


	//   ....[107]....
        /*096c*/ 	.word	0x0500000f


	//   ....[108]....
        /*0970*/ 	.word	0x0500000f


	//   ....[109]....
        /*0974*/ 	.word	0x0500000f


	//   ....[110]....
        /*0978*/ 	.word	0x0500000f


	//   ....[111]....
        /*097c*/ 	.word	0x0500000f


	//   ....[112]....
        /*0980*/ 	.word	0x0500000f


	//   ....[113]....
        /*0984*/ 	.word	0x0500000f


	//   ....[114]....
        /*0988*/ 	.word	0x0500000f


	//   ....[115]....
        /*098c*/ 	.word	0x0500000f


	//   ....[116]....
        /*0990*/ 	.word	0x0500000f


	//   ....[117]....
        /*0994*/ 	.word	0x0500000f


	//   ....[118]....
        /*0998*/ 	.word	0x0500000f


	//   ....[119]....
        /*099c*/ 	.word	0x0500000f


	//   ....[120]....
        /*09a0*/ 	.word	0x0500000f


	//   ....[121]....
        /*09a4*/ 	.word	0x0500000f


	//   ....[122]....
        /*09a8*/ 	.word	0x0500000f


	//   ....[123]....
        /*09ac*/ 	.word	0x0500000f


	//   ....[124]....
        /*09b0*/ 	.word	0x0500000f


	//   ....[125]....
        /*09b4*/ 	.word	0x0500000f


	//   ....[126]....
        /*09b8*/ 	.word	0x0500000f


	//   ....[127]....
        /*09bc*/ 	.word	0x0500000f


	//   ....[128]....
        /*09c0*/ 	.word	0x0500000f


	//   ....[129]....
        /*09c4*/ 	.word	0x0500000f


	//   ....[130]....
        /*09c8*/ 	.word	0x0500000f


	//   ....[131]....
        /*09cc*/ 	.word	0x0500000f


	//   ....[132]....
        /*09d0*/ 	.word	0x0500000f


	//   ....[133]....
        /*09d4*/ 	.word	0x0500000f


	//   ....[134]....
        /*09d8*/ 	.word	0x0500000f


	//   ....[135]....
        /*09dc*/ 	.word	0x0500000f


	//   ....[136]....
        /*09e0*/ 	.word	0x0500000f


	//   ....[137]....
        /*09e4*/ 	.word	0x0500000f


	//   ....[138]....
        /*09e8*/ 	.word	0x0500000f


	//   ....[139]....
        /*09ec*/ 	.word	0x0500000f


	//   ....[140]....
        /*09f0*/ 	.word	0x0500000f


	//   ....[141]....
        /*09f4*/ 	.word	0x0500000f


	//----- nvinfo : EIATTR_COOP_GROUP_INSTR_OFFSETS
	.align		4
.L_775:
        /*09f8*/ 	.byte	0x04, 0x28
        /*09fa*/ 	.short	(.L_777 - .L_776)


	//   ....[0]....
.L_776:
        /*09fc*/ 	.word	0x00000060


	//   ....[1]....
        /*0a00*/ 	.word	0x000001a0


	//   ....[2]....
        /*0a04*/ 	.word	0x000001e0


	//   ....[3]....
        /*0a08*/ 	.word	0x000003f0


	//   ....[4]....
        /*0a0c*/ 	.word	0x00000550


	//   ....[5]....
        /*0a10*/ 	.word	0x00000670


	//   ....[6]....
        /*0a14*/ 	.word	0x000007d0


	//   ....[7]....
        /*0a18*/ 	.word	0x00004850


	//   ....[8]....
        /*0a1c*/ 	.word	0x00006150


	//   ....[9]....
        /*0a20*/ 	.word	0x00006710


	//   ....[10]....
        /*0a24*/ 	.word	0x00006720


	//   ....[11]....
        /*0a28*/ 	.word	0x00006730


	//   ....[12]....
        /*0a2c*/ 	.word	0x00006740


	//   ....[13]....
        /*0a30*/ 	.word	0x000076d0


	//   ....[14]....
        /*0a34*/ 	.word	0x000076e0


	//   ....[15]....
        /*0a38*/ 	.word	0x000076f0


	//   ....[16]....
        /*0a3c*/ 	.word	0x00007700


	//   ....[17]....
        /*0a40*/ 	.word	0x00008da0


	//   ....[18]....
        /*0a44*/ 	.word	0x0000ac10


	//   ....[19]....
        /*0a48*/ 	.word	0x0000ac80


	//   ....[20]....
        /*0a4c*/ 	.word	0x0000af10


	//   ....[21]....
        /*0a50*/ 	.word	0x0000af80


	//   ....[22]....
        /*0a54*/ 	.word	0x0000b860


	//   ....[23]....
        /*0a58*/ 	.word	0x0000c8a0


	//   ....[24]....
        /*0a5c*/ 	.word	0x0000db30


	//   ....[25]....
        /*0a60*/ 	.word	0x0000dbd0


	//   ....[26]....
        /*0a64*/ 	.word	0x0000dda0


	//   ....[27]....
        /*0a68*/ 	.word	0x0000de90


	//   ....[28]....
        /*0a6c*/ 	.word	0x0000efa0


	//   ....[29]....
        /*0a70*/ 	.word	0x0000eff0


	//   ....[30]....
        /*0a74*/ 	.word	0x0000f020


	//   ....[31]....
        /*0a78*/ 	.word	0x0000f080


	//   ....[32]....
        /*0a7c*/ 	.word	0x0000f0a0


	//   ....[33]....
        /*0a80*/ 	.word	0x00010a80


	//   ....[34]....
        /*0a84*/ 	.word	0x00010f50


	//   ....[35]....
        /*0a88*/ 	.word	0x00010f90


	//   ....[36]....
        /*0a8c*/ 	.word	0x00010fb0


	//   ....[37]....
        /*0a90*/ 	.word	0x00010fd0


	//   ....[38]....
        /*0a94*/ 	.word	0x000115e0


	//   ....[39]....
        /*0a98*/ 	.word	0x00011640


	//   ....[40]....
        /*0a9c*/ 	.word	0x000118b0


	//   ....[41]....
        /*0aa0*/ 	.word	0x000118d0


	//   ....[42]....
        /*0aa4*/ 	.word	0x00012430


	//   ....[43]....
        /*0aa8*/ 	.word	0x00012450


	//   ....[44]....
        /*0aac*/ 	.word	0x00012680


	//   ....[45]....
        /*0ab0*/ 	.word	0x000126a0


	//   ....[46]....
        /*0ab4*/ 	.word	0x00012940


	//   ....[47]....
        /*0ab8*/ 	.word	0x00012b30


	//   ....[48]....
        /*0abc*/ 	.word	0x00012b60


	//   ....[49]....
        /*0ac0*/ 	.word	0x00012b90


	//   ....[50]....
        /*0ac4*/ 	.word	0x00012bc0


	//   ....[51]....
        /*0ac8*/ 	.word	0x00012bf0


	//   ....[52]....
        /*0acc*/ 	.word	0x00012c20


	//   ....[53]....
        /*0ad0*/ 	.word	0x00012d90


	//   ....[54]....
        /*0ad4*/ 	.word	0x00012dc0


	//   ....[55]....
        /*0ad8*/ 	.word	0x00012df0


	//   ....[56]....
        /*0adc*/ 	.word	0x00012e20


	//   ....[57]....
        /*0ae0*/ 	.word	0x00012e50


	//   ....[58]....
        /*0ae4*/ 	.word	0x00012e80


	//   ....[59]....
        /*0ae8*/ 	.word	0x00012f20


	//   ....[60]....
        /*0aec*/ 	.word	0x00012f50


	//   ....[61]....
        /*0af0*/ 	.word	0x00012fe0


	//   ....[62]....
        /*0af4*/ 	.word	0x00013ba0


	//   ....[63]....
        /*0af8*/ 	.word	0x00015d10


	//   ....[64]....
        /*0afc*/ 	.word	0x00016890


	//   ....[65]....
        /*0b00*/ 	.word	0x000168a0


	//   ....[66]....
        /*0b04*/ 	.word	0x000168c0


	//   ....[67]....
        /*0b08*/ 	.word	0x00016990


	//   ....[68]....
        /*0b0c*/ 	.word	0x000169c0


	//   ....[69]....
        /*0b10*/ 	.word	0x00016a20


	//   ....[70]....
        /*0b14*/ 	.word	0x00016a30


	//   ....[71]....
        /*0b18*/ 	.word	0x00016aa0


	//   ....[72]....
        /*0b1c*/ 	.word	0x000173f0


	//   ....[73]....
        /*0b20*/ 	.word	0x00017400


	//   ....[74]....
        /*0b24*/ 	.word	0x00017540


	//   ....[75]....
        /*0b28*/ 	.word	0x00017550


	//   ....[76]....
        /*0b2c*/ 	.word	0x00017800


	//   ....[77]....
        /*0b30*/ 	.word	0x00017810


	//   ....[78]....
        /*0b34*/ 	.word	0x00017980


	//   ....[79]....
        /*0b38*/ 	.word	0x00017990


	//   ....[80]....
        /*0b3c*/ 	.word	0x0001b7d0


	//   ....[81]....
        /*0b40*/ 	.word	0x0001b800


	//   ....[82]....
        /*0b44*/ 	.word	0x0001b840


	//   ....[83]....
        /*0b48*/ 	.word	0x0001b870


	//   ....[84]....
        /*0b4c*/ 	.word	0x0001b8a0


	//   ....[85]....
        /*0b50*/ 	.word	0x0001b8d0


	//   ....[86]....
        /*0b54*/ 	.word	0x0001b900


	//   ....[87]....
        /*0b58*/ 	.word	0x0001b930


	//   ....[88]....
        /*0b5c*/ 	.word	0x0001bab0


	//   ....[89]....
        /*0b60*/ 	.word	0x0001bae0


	//   ....[90]....
        /*0b64*/ 	.word	0x0001bb10


	//   ....[91]....
        /*0b68*/ 	.word	0x0001bb40


	//   ....[92]....
        /*0b6c*/ 	.word	0x0001bb70


	//   ....[93]....
        /*0b70*/ 	.word	0x0001bba0


	//   ....[94]....
        /*0b74*/ 	.word	0x0001bc60


	//   ....[95]....
        /*0b78*/ 	.word	0x0001bc80


	//   ....[96]....
        /*0b7c*/ 	.word	0x0001bcf0


	//   ....[97]....
        /*0b80*/ 	.word	0x0001c190


	//   ....[98]....
        /*0b84*/ 	.word	0x0001c5d0


	//   ....[99]....
        /*0b88*/ 	.word	0x0001c660


	//   ....[100]....
        /*0b8c*/ 	.word	0x0001c6b0


	//   ....[101]....
        /*0b90*/ 	.word	0x0001c700


	//   ....[102]....
        /*0b94*/ 	.word	0x0001c7e0


	//   ....[103]....
        /*0b98*/ 	.word	0x0001c870


	//   ....[104]....
        /*0b9c*/ 	.word	0x0001c8d0


	//   ....[105]....
        /*0ba0*/ 	.word	0x0001c930


	//   ....[106]....
        /*0ba4*/ 	.word	0x0001cbd0


	//   ....[107]....
        /*0ba8*/ 	.word	0x0001cec0


	//   ....[108]....
        /*0bac*/ 	.word	0x0001d040


	//   ....[109]....
        /*0bb0*/ 	.word	0x0001d090


	//   ....[110]....
        /*0bb4*/ 	.word	0x0001d0f0


	//   ....[111]....
        /*0bb8*/ 	.word	0x0001d150


	//   ....[112]....
        /*0bbc*/ 	.word	0x0001d2a0


	//   ....[113]....
        /*0bc0*/ 	.word	0x0001d340


	//   ....[114]....
        /*0bc4*/ 	.word	0x0001d3f0


	//   ....[115]....
        /*0bc8*/ 	.word	0x0001d4d0


	//   ....[116]....
        /*0bcc*/ 	.word	0x0001d6a0


	//   ....[117]....
        /*0bd0*/ 	.word	0x0001d760


	//   ....[118]....
        /*0bd4*/ 	.word	0x0001da10


	//   ....[119]....
        /*0bd8*/ 	.word	0x0001db30


	//   ....[120]....
        /*0bdc*/ 	.word	0x0001dd00


	//   ....[121]....
        /*0be0*/ 	.word	0x0001ddd0


	//   ....[122]....
        /*0be4*/ 	.word	0x0001dfd0


	//   ....[123]....
        /*0be8*/ 	.word	0x0001e060


	//   ....[124]....
        /*0bec*/ 	.word	0x0001e390


	//   ....[125]....
        /*0bf0*/ 	.word	0x0001e430


	//   ....[126]....
        /*0bf4*/ 	.word	0x0001e550


	//   ....[127]....
        /*0bf8*/ 	.word	0x0001e5d0


	//   ....[128]....
        /*0bfc*/ 	.word	0x0001e650


	//   ....[129]....
        /*0c00*/ 	.word	0x0001e6d0


	//   ....[130]....
        /*0c04*/ 	.word	0x0001e750


	//   ....[131]....
        /*0c08*/ 	.word	0x0001e7e0


	//   ....[132]....
        /*0c0c*/ 	.word	0x0001e880


	//   ....[133]....
        /*0c10*/ 	.word	0x0001e930


	//   ....[134]....
        /*0c14*/ 	.word	0x0001e9b0


	//   ....[135]....
        /*0c18*/ 	.word	0x0001ea30


	//   ....[136]....
        /*0c1c*/ 	.word	0x0001eab0


	//   ....[137]....
        /*0c20*/ 	.word	0x0001eb40


	//   ....[138]....
        /*0c24*/ 	.word	0x0001ebc0


	//   ....[139]....
        /*0c28*/ 	.word	0x0001ec60


	//   ....[140]....
        /*0c2c*/ 	.word	0x0001ecf0


	//   ....[141]....
        /*0c30*/ 	.word	0x0001ee20


	//----- nvinfo : EIATTR_REG_RECONFIG
	.align		4
.L_777:
        /*0c34*/ 	.byte	0x01, 0x54
	.zero		2


	//----- nvinfo : EIATTR_SYSCALL_OFFSETS
	.align		4
        /*0c38*/ 	.byte	0x04, 0x46
        /*0c3a*/ 	.short	(.L_779 - .L_778)


	//   ....[0]....
.L_778:
        /*0c3c*/ 	.word	0x000019a0


	//   ....[1]....
        /*0c40*/ 	.word	0x00001af0


	//   ....[2]....
        /*0c44*/ 	.word	0x00006300


	//   ....[3]....
        /*0c48*/ 	.word	0x00006680


	//   ....[4]....
        /*0c4c*/ 	.word	0x00015900


	//   ....[5]....
        /*0c50*/ 	.word	0x00015a60


	//   ....[6]....
        /*0c54*/ 	.word	0x00015b60


	//   ....[7]....
        /*0c58*/ 	.word	0x00016470


	//   ....[8]....
        /*0c5c*/ 	.word	0x00016dc0


	//----- nvinfo : EIATTR_MBARRIER_INSTR_OFFSETS
	.align		4
.L_779:
        /*0c60*/ 	.byte	0x04, 0x39
        /*0c62*/ 	.short	(.L_781 - .L_780)


	//   ....[0]....
.L_780:
        /*0c64*/ 	.word	0x000002d0
        /*0c68*/ 	.word	0x000000ff
        /*0c6c*/ 	.word	0x00038800
        /*0c70*/ 	.short	0x0100
        /*0c72*/ 	.byte	0x08
	.zero		1


	//   ....[1]....
        /*0c74*/ 	.word	0x000002e0
        /*0c78*/ 	.word	0x000000ff
        /*0c7c*/ 	.word	0x00038810
        /*0c80*/ 	.short	0x0100
        /*0c82*/ 	.byte	0x08
	.zero		1


	//   ....[2]....
        /*0c84*/ 	.word	0x000002f0
        /*0c88*/ 	.word	0x000000ff
        /*0c8c*/ 	.word	0x00038820
        /*0c90*/ 	.short	0x0100
        /*0c92*/ 	.byte	0x08
	.zero		1


	//   ....[3]....
        /*0c94*/ 	.word	0x000003a0
        /*0c98*/ 	.word	0x000000ff
        /*0c9c*/ 	.word	0x00038830
        /*0ca0*/ 	.short	0x0100
        /*0ca2*/ 	.byte	0x06
	.zero		1


	//   ....[4]....
        /*0ca4*/ 	.word	0x000003b0
        /*0ca8*/ 	.word	0x000000ff
        /*0cac*/ 	.word	0x00038840
        /*0cb0*/ 	.short	0x0100
        /*0cb2*/ 	.byte	0x06
	.zero		1


	//   ....[5]....
        /*0cb4*/ 	.word	0x000003c0
        /*0cb8*/ 	.word	0x000000ff
        /*0cbc*/ 	.word	0x00038838
        /*0cc0*/ 	.short	0x0100
        /*0cc2*/ 	.byte	0x06
	.zero		1


	//   ....[6]....
        /*0cc4*/ 	.word	0x000003d0
        /*0cc8*/ 	.word	0x000000ff
        /*0ccc*/ 	.word	0x00038848
        /*0cd0*/ 	.short	0x0100
        /*0cd2*/ 	.byte	0x06
	.zero		1


	//   ....[7]....
        /*0cd4*/ 	.word	0x00000500
        /*0cd8*/ 	.word	0x000000ff
        /*0cdc*/ 	.word	0x00038850
        /*0ce0*/ 	.short	0x0100
        /*0ce2*/ 	.byte	0x08
	.zero		1


	//   ....[8]....
        /*0ce4*/ 	.word	0x00000510
        /*0ce8*/ 	.word	0x000000ff
        /*0cec*/ 	.word	0x00038860
        /*0cf0*/ 	.short	0x0100
        /*0cf2*/ 	.byte	0x08
	.zero		1


	//   ....[9]....
        /*0cf4*/ 	.word	0x00000520
        /*0cf8*/ 	.word	0x000000ff
        /*0cfc*/ 	.word	0x00038858
        /*0d00*/ 	.short	0x0100
        /*0d02*/ 	.byte	0x08
	.zero		1


	//   ....[10]....
        /*0d04*/ 	.word	0x00000530
        /*0d08*/ 	.word	0x000000ff
        /*0d0c*/ 	.word	0x00038868
        /*0d10*/ 	.short	0x0100
        /*0d12*/ 	.byte	0x08
	.zero		1


	//   ....[11]....
        /*0d14*/ 	.word	0x00000620
        /*0d18*/ 	.word	0x000000ff
        /*0d1c*/ 	.word	0x00038870
        /*0d20*/ 	.short	0x0100
        /*0d22*/ 	.byte	0x06
	.zero		1


	//   ....[12]....
        /*0d24*/ 	.word	0x00000630
        /*0d28*/ 	.word	0x000000ff
        /*0d2c*/ 	.word	0x00038880
        /*0d30*/ 	.short	0x0100
        /*0d32*/ 	.byte	0x06
	.zero		1


	//   ....[13]....
        /*0d34*/ 	.word	0x00000640
        /*0d38*/ 	.word	0x000000ff
        /*0d3c*/ 	.word	0x00038878
        /*0d40*/ 	.short	0x0100
        /*0d42*/ 	.byte	0x06
	.zero		1


	//   ....[14]....
        /*0d44*/ 	.word	0x00000650
        /*0d48*/ 	.word	0x000000ff
        /*0d4c*/ 	.word	0x00038888
        /*0d50*/ 	.short	0x0100
        /*0d52*/ 	.byte	0x06
	.zero		1


	//   ....[15]....
        /*0d54*/ 	.word	0x00000780
        /*0d58*/ 	.word	0x000000ff
        /*0d5c*/ 	.word	0x00038890
        /*0d60*/ 	.short	0x0100
        /*0d62*/ 	.byte	0x08
	.zero		1


	//   ....[16]....
        /*0d64*/ 	.word	0x00000790
        /*0d68*/ 	.word	0x000000ff
        /*0d6c*/ 	.word	0x000388a0
        /*0d70*/ 	.short	0x0100
        /*0d72*/ 	.byte	0x08
	.zero		1


	//   ....[17]....
        /*0d74*/ 	.word	0x000007a0
        /*0d78*/ 	.word	0x000000ff
        /*0d7c*/ 	.word	0x00038898
        /*0d80*/ 	.short	0x0100
        /*0d82*/ 	.byte	0x08
	.zero		1


	//   ....[18]....
        /*0d84*/ 	.word	0x000007b0
        /*0d88*/ 	.word	0x000000ff
        /*0d8c*/ 	.word	0x000388a8
        /*0d90*/ 	.short	0x0100
        /*0d92*/ 	.byte	0x08
	.zero		1


	//   ....[19]....
        /*0d94*/ 	.word	0x000008e0
        /*0d98*/ 	.word	0x000000ff
        /*0d9c*/ 	.word	0x000388b0
        /*0da0*/ 	.short	0x0100
        /*0da2*/ 	.byte	0x08
	.zero		1


	//   ....[20]....
        /*0da4*/ 	.word	0x000008f0
        /*0da8*/ 	.word	0x000000ff
        /*0dac*/ 	.word	0x000388c0
        /*0db0*/ 	.short	0x0100
        /*0db2*/ 	.byte	0x08
	.zero		1


	//   ....[21]....
        /*0db4*/ 	.word	0x00000900
        /*0db8*/ 	.word	0x000000ff
        /*0dbc*/ 	.word	0x000388b8
        /*0dc0*/ 	.short	0x0100
        /*0dc2*/ 	.byte	0x08
	.zero		1


	//   ....[22]....
        /*0dc4*/ 	.word	0x00000910
        /*0dc8*/ 	.word	0x000000ff
        /*0dcc*/ 	.word	0x000388c8
        /*0dd0*/ 	.short	0x0100
        /*0dd2*/ 	.byte	0x08
	.zero		1


	//   ....[23]....
        /*0dd4*/ 	.word	0x000026e0
        /*0dd8*/ 	.word	0x00000042
        /*0ddc*/ 	.word	0x00038890
        /*0de0*/ 	.short	0x010a
        /*0de2*/ 	.byte	0x3f
	.zero		1


	//   ....[24]....
        /*0de4*/ 	.word	0x00003120
        /*0de8*/ 	.word	0x00000042
        /*0dec*/ 	.word	0x00038890
        /*0df0*/ 	.short	0x010a
        /*0df2*/ 	.byte	0x3f
	.zero		1


	//   ....[25]....
        /*0df4*/ 	.word	0x00003a40
        /*0df8*/ 	.word	0x00000042
        /*0dfc*/ 	.word	0x00038890
        /*0e00*/ 	.short	0x010a
        /*0e02*/ 	.byte	0x3f
	.zero		1


	//   ....[26]....
        /*0e04*/ 	.word	0x00003c40
        /*0e08*/ 	.word	0x00000004
        /*0e0c*/ 	.word	0x00000000
        /*0e10*/ 	.short	0x0101
        /*0e12*/ 	.byte	0x3f
	.zero		1


	//   ....[27]....
        /*0e14*/ 	.word	0x00003c80
        /*0e18*/ 	.word	0x00000042
        /*0e1c*/ 	.word	0x000388b0
        /*0e20*/ 	.short	0x010a
        /*0e22*/ 	.byte	0x3f
	.zero		1


	//   ....[28]....
        /*0e24*/ 	.word	0x000042e0
        /*0e28*/ 	.word	0x00000042
        /*0e2c*/ 	.word	0x00000000
        /*0e30*/ 	.short	0x0101
        /*0e32*/ 	.byte	0x3f
	.zero		1


	//   ....[29]....
        /*0e34*/ 	.word	0x00004c90
        /*0e38*/ 	.word	0x00000000
        /*0e3c*/ 	.word	0x00000000
        /*0e40*/ 	.short	0x0101
        /*0e42*/ 	.byte	0x3f
	.zero		1


	//   ....[30]....
        /*0e44*/ 	.word	0x00005800
        /*0e48*/ 	.word	0x00000000
        /*0e4c*/ 	.word	0x00000000
        /*0e50*/ 	.short	0x0101
        /*0e52*/ 	.byte	0x3f
	.zero		1


	//   ....[31]....
        /*0e54*/ 	.word	0x00006390
        /*0e58*/ 	.word	0x00000002
        /*0e5c*/ 	.word	0x00038800
        /*0e60*/ 	.short	0x010a
        /*0e62*/ 	.byte	0x3f
	.zero		1


	//   ....[32]....
        /*0e64*/ 	.word	0x000063e0
        /*0e68*/ 	.word	0x00000002
        /*0e6c*/ 	.word	0x00038800
        /*0e70*/ 	.short	0x010a
        /*0e72*/ 	.byte	0x3f
	.zero		1


	//   ....[33]....
        /*0e74*/ 	.word	0x00006970
        /*0e78*/ 	.word	0x00000002
        /*0e7c*/ 	.word	0x00038800
        /*0e80*/ 	.short	0x010a
        /*0e82*/ 	.byte	0x3f
	.zero		1


	//   ....[34]....
        /*0e84*/ 	.word	0x000078b0
        /*0e88*/ 	.word	0x00000002
        /*0e8c*/ 	.word	0x00038800
        /*0e90*/ 	.short	0x010a
        /*0e92*/ 	.byte	0x3f
	.zero		1


	//   ....[35]....
        /*0e94*/ 	.word	0x00008680
        /*0e98*/ 	.word	0x00000014
        /*0e9c*/ 	.word	0x00038830
        /*0ea0*/ 	.short	0x010a
        /*0ea2*/ 	.byte	0x3f
	.zero		1


	//   ....[36]....
        /*0ea4*/ 	.word	0x00008730
        /*0ea8*/ 	.word	0x00000014
        /*0eac*/ 	.word	0x00038830
        /*0eb0*/ 	.short	0x010a
        /*0eb2*/ 	.byte	0x3f
	.zero		1


	//   ....[37]....
        /*0eb4*/ 	.word	0x00008a40
        /*0eb8*/ 	.word	0x00000002
        /*0ebc*/ 	.word	0x00038810
        /*0ec0*/ 	.short	0x010a
        /*0ec2*/ 	.byte	0x3f
	.zero		1


	//   ....[38]....
        /*0ec4*/ 	.word	0x00008a90
        /*0ec8*/ 	.word	0x00000014
        /*0ecc*/ 	.word	0x00038850
        /*0ed0*/ 	.short	0x010a
        /*0ed2*/ 	.byte	0x3f
	.zero		1


	//   ....[39]....
        /*0ed4*/ 	.word	0x00008b50
        /*0ed8*/ 	.word	0x00000014
        /*0edc*/ 	.word	0x00038850
        /*0ee0*/ 	.short	0x010a
        /*0ee2*/ 	.byte	0x3f
	.zero		1


	//   ....[40]....
        /*0ee4*/ 	.word	0x0000b180
        /*0ee8*/ 	.word	0x0000000c
        /*0eec*/ 	.word	0x00000000
        /*0ef0*/ 	.short	0x0101
        /*0ef2*/ 	.byte	0x3f
	.zero		1


	//   ....[41]....
        /*0ef4*/ 	.word	0x0000b880
        /*0ef8*/ 	.word	0x00000014
        /*0efc*/ 	.word	0x00000000
        /*0f00*/ 	.short	0x0101
        /*0f02*/ 	.byte	0x3f
	.zero		1


	//   ....[42]....
        /*0f04*/ 	.word	0x0000b990
        /*0f08*/ 	.word	0x0000000c
        /*0f0c*/ 	.word	0x00038830
        /*0f10*/ 	.short	0x010a
        /*0f12*/ 	.byte	0x3f
	.zero		1


	//   ....[43]....
        /*0f14*/ 	.word	0x0000ba40
        /*0f18*/ 	.word	0x0000000c
        /*0f1c*/ 	.word	0x00038830
        /*0f20*/ 	.short	0x010a
        /*0f22*/ 	.byte	0x3f
	.zero		1


	//   ....[44]....
        /*0f24*/ 	.word	0x0000bcb0
        /*0f28*/ 	.word	0x0000000c
        /*0f2c*/ 	.word	0x00038850
        /*0f30*/ 	.short	0x010a
        /*0f32*/ 	.byte	0x3f
	.zero		1


	//   ....[45]....
        /*0f34*/ 	.word	0x0000bd00
        /*0f38*/ 	.word	0x0000000c
        /*0f3c*/ 	.word	0x00038850
        /*0f40*/ 	.short	0x010a
        /*0f42*/ 	.byte	0x3f
	.zero		1


	//   ....[46]....
        /*0f44*/ 	.word	0x0000e1e0
        /*0f48*/ 	.word	0x000000a2
        /*0f4c*/ 	.word	0x00000000
        /*0f50*/ 	.short	0x0101
        /*0f52*/ 	.byte	0x3f
	.zero		1


	//   ....[47]....
        /*0f54*/ 	.word	0x0000efc0
        /*0f58*/ 	.word	0x0000000c
        /*0f5c*/ 	.word	0x00000000
        /*0f60*/ 	.short	0x0101
        /*0f62*/ 	.byte	0x3f
	.zero		1


	//   ....[48]....
        /*0f64*/ 	.word	0x000115b0
        /*0f68*/ 	.word	0x00000000
        /*0f6c*/ 	.word	0x00000000
        /*0f70*/ 	.short	0x0101
        /*0f72*/ 	.byte	0x3f
	.zero		1


	//   ....[49]....
        /*0f74*/ 	.word	0x00013c90
        /*0f78*/ 	.word	0x00000005
        /*0f7c*/ 	.word	0x00038820
        /*0f80*/ 	.short	0x010a
        /*0f82*/ 	.byte	0x3f
	.zero		1


	//   ....[50]....
        /*0f84*/ 	.word	0x00013d80
        /*0f88*/ 	.word	0x00000004
        /*0f8c*/ 	.word	0x000388a0
        /*0f90*/ 	.short	0x010a
        /*0f92*/ 	.byte	0x3f
	.zero		1


	//   ....[51]....
        /*0f94*/ 	.word	0x00013fd0
        /*0f98*/ 	.word	0x00000004
        /*0f9c*/ 	.word	0x000388c0
        /*0fa0*/ 	.short	0x010a
        /*0fa2*/ 	.byte	0x3f
	.zero		1


	//   ....[52]....
        /*0fa4*/ 	.word	0x00014a50
        /*0fa8*/ 	.word	0x00000004
        /*0fac*/ 	.word	0x000388a0
        /*0fb0*/ 	.short	0x010a
        /*0fb2*/ 	.byte	0x3f
	.zero		1


	//   ....[53]....
        /*0fb4*/ 	.word	0x00014c90
        /*0fb8*/ 	.word	0x00000004
        /*0fbc*/ 	.word	0x000388c0
        /*0fc0*/ 	.short	0x010a
        /*0fc2*/ 	.byte	0x3f
	.zero		1


	//   ....[54]....
        /*0fc4*/ 	.word	0x00015fb0
        /*0fc8*/ 	.word	0x00000000
        /*0fcc*/ 	.word	0x00038840
        /*0fd0*/ 	.short	0x010a
        /*0fd2*/ 	.byte	0x3f
	.zero		1


	//   ....[55]....
        /*0fd4*/ 	.word	0x00016b60
        /*0fd8*/ 	.word	0x00000008
        /*0fdc*/ 	.word	0x00038800
        /*0fe0*/ 	.short	0x0107
        /*0fe2*/ 	.byte	0x3f
	.zero		1


	//   ....[56]....
        /*0fe4*/ 	.word	0x00016c10
        /*0fe8*/ 	.word	0x00000000
        /*0fec*/ 	.word	0x00038800
        /*0ff0*/ 	.short	0x0101
        /*0ff2*/ 	.byte	0x3f
	.zero		1


	//   ....[57]....
        /*0ff4*/ 	.word	0x00017bc0
        /*0ff8*/ 	.word	0x00000000
        /*0ffc*/ 	.word	0x00038810
        /*1000*/ 	.short	0x0107
        /*1002*/ 	.byte	0x3f
	.zero		1


	//   ....[58]....
        /*1004*/ 	.word	0x00017cc0
        /*1008*/ 	.word	0x00000002
        /*100c*/ 	.word	0x00038810
        /*1010*/ 	.short	0x0101
        /*1012*/ 	.byte	0x3f
	.zero		1


	//   ....[59]....
        /*1014*/ 	.word	0x00017ce0
        /*1018*/ 	.word	0x00000002
        /*101c*/ 	.word	0x00038820
        /*1020*/ 	.short	0x010a
        /*1022*/ 	.byte	0x3f
	.zero		1


	//   ....[60]....
        /*1024*/ 	.word	0x00017df0
        /*1028*/ 	.word	0x00000003
        /*102c*/ 	.word	0x00038860
        /*1030*/ 	.short	0x010a
        /*1032*/ 	.byte	0x3f
	.zero		1


	//   ....[61]....
        /*1034*/ 	.word	0x00018b00
        /*1038*/ 	.word	0x00000002
        /*103c*/ 	.word	0x00038840
        /*1040*/ 	.short	0x010a
        /*1042*/ 	.byte	0x3f
	.zero		1


	//   ....[62]....
        /*1044*/ 	.word	0x00018d60
        /*1048*/ 	.word	0x00000002
        /*104c*/ 	.word	0x00038860
        /*1050*/ 	.short	0x010a
        /*1052*/ 	.byte	0x3f
	.zero		1


	//   ....[63]....
        /*1054*/ 	.word	0x00019a00
        /*1058*/ 	.word	0x00000002
        /*105c*/ 	.word	0x00038840
        /*1060*/ 	.short	0x010a
        /*1062*/ 	.byte	0x3f
	.zero		1


	//   ....[64]....
        /*1064*/ 	.word	0x00019c50
        /*1068*/ 	.word	0x00000002
        /*106c*/ 	.word	0x00038860
        /*1070*/ 	.short	0x010a
        /*1072*/ 	.byte	0x3f
	.zero		1


	//   ....[65]....
        /*1074*/ 	.word	0x0001a860
        /*1078*/ 	.word	0x00000002
        /*107c*/ 	.word	0x00038840
        /*1080*/ 	.short	0x010a
        /*1082*/ 	.byte	0x3f
	.zero		1


	//   ....[66]....
        /*1084*/ 	.word	0x0001aac0
        /*1088*/ 	.word	0x00000002
        /*108c*/ 	.word	0x00038860
        /*1090*/ 	.short	0x010a
        /*1092*/ 	.byte	0x3f
	.zero		1


	//   ....[67]....
        /*1094*/ 	.word	0x0001c110
        /*1098*/ 	.word	0x00000000
        /*109c*/ 	.word	0x00038820
        /*10a0*/ 	.short	0x010a
        /*10a2*/ 	.byte	0x3f
	.zero		1


	//   ....[68]....
        /*10a4*/ 	.word	0x0001c2c0
        /*10a8*/ 	.word	0x00000006
        /*10ac*/ 	.word	0x00000000
        /*10b0*/ 	.short	0x010a
        /*10b2*/ 	.byte	0x3f
	.zero		1


	//   ....[69]....
        /*10b4*/ 	.word	0x0001c330
        /*10b8*/ 	.word	0x00000007
        /*10bc*/ 	.word	0x00000000
        /*10c0*/ 	.short	0x010a
        /*10c2*/ 	.byte	0x3f
	.zero		1


	//   ....[70]....
        /*10c4*/ 	.word	0x0001c3a0
        /*10c8*/ 	.word	0x00000004
        /*10cc*/ 	.word	0x00000000
        /*10d0*/ 	.short	0x010a
        /*10d2*/ 	.byte	0x3f
	.zero		1


	//   ....[71]....
        /*10d4*/ 	.word	0x0001c3d0
        /*10d8*/ 	.word	0x00000003
        /*10dc*/ 	.word	0x00000000
        /*10e0*/ 	.short	0x010a
        /*10e2*/ 	.byte	0x3f
	.zero		1


	//   ....[72]....
        /*10e4*/ 	.word	0x0001c430
        /*10e8*/ 	.word	0x00000042
        /*10ec*/ 	.word	0x00038890
        /*10f0*/ 	.short	0x010a
        /*10f2*/ 	.byte	0x3f
	.zero		1


	//   ....[73]....
        /*10f4*/ 	.word	0x0001c480
        /*10f8*/ 	.word	0x00000042
        /*10fc*/ 	.word	0x00038890
        /*1100*/ 	.short	0x010a
        /*1102*/ 	.byte	0x3f
	.zero		1


	//   ....[74]....
        /*1104*/ 	.word	0x0001c4d0
        /*1108*/ 	.word	0x00000042
        /*110c*/ 	.word	0x00038890
        /*1110*/ 	.short	0x010a
        /*1112*/ 	.byte	0x3f
	.zero		1


	//   ....[75]....
        /*1114*/ 	.word	0x0001c520
        /*1118*/ 	.word	0x00000042
        /*111c*/ 	.word	0x000388b0
        /*1120*/ 	.short	0x010a
        /*1122*/ 	.byte	0x3f
	.zero		1


	//   ....[76]....
        /*1124*/ 	.word	0x0001c730
        /*1128*/ 	.word	0x00000002
        /*112c*/ 	.word	0x00038800
        /*1130*/ 	.short	0x010a
        /*1132*/ 	.byte	0x3f
	.zero		1


	//   ....[77]....
        /*1134*/ 	.word	0x0001c960
        /*1138*/ 	.word	0x00000002
        /*113c*/ 	.word	0x00038800
        /*1140*/ 	.short	0x010a
        /*1142*/ 	.byte	0x3f
	.zero		1


	//   ....[78]....
        /*1144*/ 	.word	0x0001c9b0
        /*1148*/ 	.word	0x00000014
        /*114c*/ 	.word	0x00038830
        /*1150*/ 	.short	0x010a
        /*1152*/ 	.byte	0x3f
	.zero		1


	//   ....[79]....
        /*1154*/ 	.word	0x0001ca00
        /*1158*/ 	.word	0x00000002
        /*115c*/ 	.word	0x00038810
        /*1160*/ 	.short	0x010a
        /*1162*/ 	.byte	0x3f
	.zero		1


	//   ....[80]....
        /*1164*/ 	.word	0x0001ca50
        /*1168*/ 	.word	0x00000014
        /*116c*/ 	.word	0x00038850
        /*1170*/ 	.short	0x010a
        /*1172*/ 	.byte	0x3f
	.zero		1


	//   ....[81]....
        /*1174*/ 	.word	0x0001caa0
        /*1178*/ 	.word	0x0000000c
        /*117c*/ 	.word	0x00038830
        /*1180*/ 	.short	0x010a
        /*1182*/ 	.byte	0x3f
	.zero		1


	//   ....[82]....
        /*1184*/ 	.word	0x0001caf0
        /*1188*/ 	.word	0x0000000c
        /*118c*/ 	.word	0x00038850
        /*1190*/ 	.short	0x010a
        /*1192*/ 	.byte	0x3f
	.zero		1


	//   ....[83]....
        /*1194*/ 	.word	0x0001cca0
        /*1198*/ 	.word	0x00000004
        /*119c*/ 	.word	0x00038820
        /*11a0*/ 	.short	0x010a
        /*11a2*/ 	.byte	0x3f
	.zero		1


	//   ....[84]....
        /*11a4*/ 	.word	0x0001ccf0
        /*11a8*/ 	.word	0x00000004
        /*11ac*/ 	.word	0x000388a0
        /*11b0*/ 	.short	0x010a
        /*11b2*/ 	.byte	0x3f
	.zero		1


	//   ....[85]....
        /*11b4*/ 	.word	0x0001cd40
        /*11b8*/ 	.word	0x00000004
        /*11bc*/ 	.word	0x000388c0
        /*11c0*/ 	.short	0x010a
        /*11c2*/ 	.byte	0x3f
	.zero		1


	//   ....[86]....
        /*11c4*/ 	.word	0x0001cd90
        /*11c8*/ 	.word	0x00000004
        /*11cc*/ 	.word	0x000388a0
        /*11d0*/ 	.short	0x010a
        /*11d2*/ 	.byte	0x3f
	.zero		1


	//   ....[87]....
        /*11d4*/ 	.word	0x0001cde0
        /*11d8*/ 	.word	0x00000004
        /*11dc*/ 	.word	0x000388c0
        /*11e0*/ 	.short	0x010a
        /*11e2*/ 	.byte	0x3f
	.zero		1


	//   ....[88]....
        /*11e4*/ 	.word	0x0001cf80
        /*11e8*/ 	.word	0x00000000
        /*11ec*/ 	.word	0x00038840
        /*11f0*/ 	.short	0x010a
        /*11f2*/ 	.byte	0x3f
	.zero		1


	//   ....[89]....
        /*11f4*/ 	.word	0x0001e0b0
        /*11f8*/ 	.word	0x00000002
        /*11fc*/ 	.word	0x00038820
        /*1200*/ 	.short	0x010a
        /*1202*/ 	.byte	0x3f
	.zero		1


	//   ....[90]....
        /*1204*/ 	.word	0x0001e100
        /*1208*/ 	.word	0x00000003
        /*120c*/ 	.word	0x00038860
        /*1210*/ 	.short	0x010a
        /*1212*/ 	.byte	0x3f
	.zero		1


	//   ....[91]....
        /*1214*/ 	.word	0x0001e150
        /*1218*/ 	.word	0x00000002
        /*121c*/ 	.word	0x00038840
        /*1220*/ 	.short	0x010a
        /*1222*/ 	.byte	0x3f
	.zero		1


	//   ....[92]....
        /*1224*/ 	.word	0x0001e1a0
        /*1228*/ 	.word	0x00000002
        /*122c*/ 	.word	0x00038860
        /*1230*/ 	.short	0x010a
        /*1232*/ 	.byte	0x3f
	.zero		1


	//   ....[93]....
        /*1234*/ 	.word	0x0001e1f0
        /*1238*/ 	.word	0x00000002
        /*123c*/ 	.word	0x00038840
        /*1240*/ 	.short	0x010a
        /*1242*/ 	.byte	0x3f
	.zero		1


	//   ....[94]....
        /*1244*/ 	.word	0x0001e240
        /*1248*/ 	.word	0x00000002
        /*124c*/ 	.word	0x00038860
        /*1250*/ 	.short	0x010a
        /*1252*/ 	.byte	0x3f
	.zero		1


	//   ....[95]....
        /*1254*/ 	.word	0x0001e290
        /*1258*/ 	.word	0x00000002
        /*125c*/ 	.word	0x00038840
        /*1260*/ 	.short	0x010a
        /*1262*/ 	.byte	0x3f
	.zero		1


	//   ....[96]....
        /*1264*/ 	.word	0x0001e2e0
        /*1268*/ 	.word	0x00000002
        /*126c*/ 	.word	0x00038860
        /*1270*/ 	.short	0x010a
        /*1272*/ 	.byte	0x3f
	.zero		1


	//   ....[97]....
        /*1274*/ 	.word	0x0001ed40
        /*1278*/ 	.word	0x00000000
        /*127c*/ 	.word	0x00038820
        /*1280*/ 	.short	0x010a
        /*1282*/ 	.byte	0x3f
	.zero		1


	//   ....[98]....
        /*1284*/ 	.word	0x0001eee0
        /*1288*/ 	.word	0x00000006
        /*128c*/ 	.word	0x00000000
        /*1290*/ 	.short	0x010a
        /*1292*/ 	.byte	0x3f
	.zero		1


	//   ....[99]....
        /*1294*/ 	.word	0x0001ef30
        /*1298*/ 	.word	0x00000007
        /*129c*/ 	.word	0x00000000
        /*12a0*/ 	.short	0x010a
        /*12a2*/ 	.byte	0x3f
	.zero		1


	//   ....[100]....
        /*12a4*/ 	.word	0x0001ef80
        /*12a8*/ 	.word	0x00000004
        /*12ac*/ 	.word	0x00000000
        /*12b0*/ 	.short	0x010a
        /*12b2*/ 	.byte	0x3f
	.zero		1


	//----- nvinfo : EIATTR_NUM_MBARRIERS
	.align		4
.L_781:
        /*12b4*/ 	.byte	0x03, 0x38
        /*12b6*/ 	.short	0x0017


	//----- nvinfo : EIATTR_EXIT_INSTR_OFFSETS
	.align		4
        /*12b8*/ 	.byte	0x04, 0x1c
        /*12ba*/ 	.short	(.L_783 - .L_782)


	//   ....[0]....
.L_782:
        /*12bc*/ 	.word	0x0001c420


	//----- nvinfo : EIATTR_MAX_THREADS
	.align		4
.L_783:
        /*12c0*/ 	.byte	0x04, 0x05
        /*12c2*/ 	.short	(.L_785 - .L_784)
.L_784:
        /*12c4*/ 	.word	0x00000180
        /*12c8*/ 	.word	0x00000001
        /*12cc*/ 	.word	0x00000001


	//----- nvinfo : EIATTR_CRS_STACK_SIZE
	.align		4
.L_785:
        /*12d0*/ 	.byte	0x04, 0x1e
        /*12d2*/ 	.short	(.L_787 - .L_786)
.L_786:
        /*12d4*/ 	.word	0x00000000


	//----- nvinfo : EIATTR_CBANK_PARAM_SIZE
	.align		4
.L_787:
        /*12d8*/ 	.byte	0x03, 0x19
        /*12da*/ 	.short	0x0bf0


	//----- nvinfo : EIATTR_PARAM_CBANK
	.align		4
        /*12dc*/ 	.byte	0x04, 0x0a
        /*12de*/ 	.short	(.L_789 - .L_788)
	.align		4
.L_788:
        /*12e0*/ 	.word	index@(.nv.constant0._ZN7cutlass13device_kernelIN5flash11enable_sm90INS1_16FlashAttnFwdSm90INS1_25CollectiveMainloopFwdSm90ILi2EN4cute5tupleIJNS5_1CILi1EEES8_S8_EEENS6_IJNS7_ILi64EEESA_SA_EEELi512ENS_10bfloat16_tEfNS_4arch4Sm90ELb0ELb0ELb1ELb1ELb0ELb1ELb1ELb0ELb0ELb1ELb0ELb0EEENS1_21CollectiveEpilogueFwdINS6_IJSA_NS7_ILi512EEESA_EEES9_SC_SE_Li256ELb1ELb1ELb0ELb0EEENS1_36VarlenDynamicPersistentTileSchedulerILi64ELi64ELi256ELi128ELb0ELb1ELb1ELb0ELb1ELb1EEEEEEEEEvNT_6ParamsE)
        /*12e4*/ 	.short	0x0210
        /*12e6*/ 	.short	0x0bf0


	//----- nvinfo : EIATTR_SW_WAR
	.align		4
.L_789:
        /*12e8*/ 	.byte	0x04, 0x36
        /*12ea*/ 	.short	(.L_791 - .L_790)
.L_790:
        /*12ec*/ 	.word	0x00000008
.L_791:


//--------------------- .nv.info._ZN7cutlass13device_kernelIN5flash11enable_sm90INS1_16FlashAttnFwdSm90INS1_25CollectiveMainloopFwdSm90ILi2EN4cute5tupleIJNS5_1CILi1EEES8_S8_EEENS6_IJNS7_ILi64EEESA_SA_EEELi512ENS_10bfloat16_tEfNS_4arch4Sm90ELb0ELb1ELb1ELb0ELb0ELb0ELb0ELb0ELb0ELb1ELb0ELb0EEENS1_21CollectiveEpilogueFwdINS6_IJSA_NS7_ILi512EEESA_EEES9_SC_SE_Li256ELb0ELb1ELb0ELb0EEENS1_30DynamicPersistentTileSchedulerILi256ELi128ELb0ELb1ELb1EEEEEEEEEvNT_6ParamsE --------------------------
	.section	.nv.info._ZN7cutlass13device_kernelIN5flash11enable_sm90INS1_16FlashAttnFwdSm90INS1_25CollectiveMainloopFwdSm90ILi2EN4cute5tupleIJNS5_1CILi1EEES8_S8_EEENS6_IJNS7_ILi64EEESA_SA_EEELi512ENS_10bfloat16_tEfNS_4arch4Sm90ELb0ELb1ELb1ELb0ELb0ELb0ELb0ELb0ELb0ELb1ELb0ELb0EEENS1_21CollectiveEpilogueFwdINS6_IJSA_NS7_ILi512EEESA_EEES9_SC_SE_Li256ELb0ELb1ELb0ELb0EEENS1_30DynamicPersistentTileSchedulerILi256ELi128ELb0ELb1ELb1EEEEEEEEEvNT_6ParamsE,"",@"SHT_CUDA_INFO"
	.sectionflags	@""
	.align	4


	//----- nvinfo : EIATTR_CUDA_API_VERSION
	.align		4
        /*0000*/ 	.byte	0x04, 0x37
        /*0002*/ 	.short	(.L_793 - .L_792)
.L_792:
        /*0004*/ 	.word	0x00000082


	//----- nvinfo : EIATTR_KPARAM_INFO
	.align		4
.L_793:
        /*0008*/ 	.byte	0x04, 0x17
        /*000a*/ 	.short	(.L_795 - .L_794)
.L_794:
        /*000c*/ 	.word	0x00000000
        /*0010*/ 	.short	0x0000
        /*0012*/ 	.short	0x0070
        /*0014*/ 	.byte	0x00, 0xf0, 0x01, 0x2a


	//----- nvinfo : EIATTR_SPARSE_MMA_MASK
	.align		4
.L_795:
        /*0018*/ 	.byte	0x03, 0x50
        /*001a*/ 	.short	0x0000


	//----- nvinfo : EIATTR_MAXREG_COUNT
	.align		4
        /*001c*/ 	.byte	0x03, 0x1b
        /*001e*/ 	.short	0x00a8


	//----- nvinfo : EIATTR_NUM_BARRIERS
	.align		4
        /*0020*/ 	.byte	0x02, 0x4c
        /*0022*/ 	.byte	0x10
	.zero		1


	//----- nvinfo : EIATTR_EXTERNS
	.align		4
        /*0024*/ 	.byte	0x04, 0x0f
        /*0026*/ 	.short	(.L_797 - .L_796)


	//   ....[0]....
	.align		4
.L_796:
        /*0028*/ 	.word	index@(__assertfail)


	//----- nvinfo : EIATTR_ANNOTATIONS
	.align		4
.L_797:
        /*002c*/ 	.byte	0x04, 0x55
        /*002e*/ 	.short	(.L_799 - .L_798)


	//   ....[0]....
.L_798:
        /* <DEDUP_REMOVED lines=24> */


	//----- nvinfo : EIATTR_MERCURY_ISA_VERSION
	.align		4
.L_799:
        /*01a0*/ 	.byte	0x03, 0x5f
        /*01a2*/ 	.short	0x0101


	//----- nvinfo : EIATTR_INT_WARP_WIDE_INSTR_OFFSETS
	.align		4
        /*01a4*/ 	.byte	0x04, 0x31
        /*01a6*/ 	.short	(.L_801 - .L_800)


	//   ....[0]....
.L_800:
        /*01a8*/ 	.word	0x00000130


	//   ....[1]....
        /*01ac*/ 	.word	0x00000170


	//   ....[2]....
        /*01b0*/ 	.word	0x000001e0


	//   ....[3]....
        /*01b4*/ 	.word	0x000114f0


	//   ....[4]....
        /*01b8*/ 	.word	0x00011580


	//   ....[5]....
        /*01bc*/ 	.word	0x00015ba0


	//   ....[6]....
        /*01c0*/ 	.word	0x00015c30


	//----- nvinfo : EIATTR_COOP_GROUP_MASK_REGIDS
	.align		4
.L_801:
        /*01c4*/ 	.byte	0x04, 0x29
        /*01c6*/ 	.short	(.L_803 - .L_802)


	//   ....[0]....
.L_802:
        /*01c8*/ 	.word	0xffffffff


	//   ....[1]....
        /*01cc*/ 	.word	0xffffffff


	//   ....[2]....
        /*01d0*/ 	.word	0xffffffff


	//   ....[3]....
        /*01d4*/ 	.word	0xffffffff


	//   ....[4]....
        /*01d8*/ 	.word	0xffffffff


	//   ....[5]....
        /*01dc*/ 	.word	0xffffffff


	//   ....[6]....
        /*01e0*/ 	.word	0xffffffff


	//   ....[7]....
        /*01e4*/ 	.word	0xffffffff


	//   ....[8]....
        /*01e8*/ 	.word	0xffffffff


	//   ....[9]....
        /*01ec*/ 	.word	0xffffffff


	//   ....[10]....
        /*01f0*/ 	.word	0xffffffff


	//   ....[11]....
        /*01f4*/ 	.word	0xffffffff


	//   ....[12]....
        /*01f8*/ 	.word	0xffffffff


	//   ....[13]....
        /*01fc*/ 	.word	0xffffffff


	//   ....[14]....
        /*0200*/ 	.word	0xffffffff


	//   ....[15]....
        /*0204*/ 	.word	0xffffffff


	//   ....[16]....
        /*0208*/ 	.word	0xffffffff


	//   ....[17]....
        /*020c*/ 	.word	0xffffffff


	//   ....[18]....
        /*0210*/ 	.word	0xffffffff


	//   ....[19]....
        /*0214*/ 	.word	0xffffffff


	//   ....[20]....
        /*0218*/ 	.word	0xffffffff


	//   ....[21]....
        /*021c*/ 	.word	0xffffffff


	//   ....[22]....
        /*0220*/ 	.word	0xffffffff


	//   ....[23]....
        /*0224*/ 	.word	0xffffffff


	//   ....[24]....
        /*0228*/ 	.word	0xffffffff


	//   ....[25]....
        /*022c*/ 	.word	0xffffffff


	//   ....[26]....
        /*0230*/ 	.word	0xffffffff


	//   ....[27]....
        /*0234*/ 	.word	0xffffffff


	//   ....[28]....
        /*0238*/ 	.word	0xffffffff


	//   ....[29]....
        /*023c*/ 	.word	0xffffffff


	//   ....[30]....
        /*0240*/ 	.word	0xffffffff


	//   ....[31]....
        /*0244*/ 	.word	0xffffffff


	//   ....[32]....
        /*0248*/ 	.word	0xffffffff


	//   ....[33]....
        /*024c*/ 	.word	0xffffffff


	//   ....[34]....
        /*0250*/ 	.word	0xffffffff


	//   ....[35]....
        /*0254*/ 	.word	0xffffffff


	//   ....[36]....
        /*0258*/ 	.word	0xffffffff


	//   ....[37]....
        /*025c*/ 	.word	0xffffffff


	//   ....[38]....
        /*0260*/ 	.word	0xffffffff


	//   ....[39]....
        /*0264*/ 	.word	0xffffffff


	//   ....[40]....
        /*0268*/ 	.word	0xffffffff


	//   ....[41]....
        /*026c*/ 	.word	0xffffffff


	//   ....[42]....
        /*0270*/ 	.word	0xffffffff


	//   ....[43]....
        /*0274*/ 	.word	0xffffffff


	//   ....[44]....
        /*0278*/ 	.word	0xffffffff


	//   ....[45]....
        /*027c*/ 	.word	0xffffffff


	//   ....[46]....
        /*0280*/ 	.word	0xffffffff


	//   ....[47]....
        /*0284*/ 	.word	0xffffffff


	//   ....[48]....
        /*0288*/ 	.word	0xffffffff


	//   ....[49]....
        /*028c*/ 	.word	0xffffffff


	//   ....[50]....
        /*0290*/ 	.word	0xffffffff


	//   ....[51]....
        /*0294*/ 	.word	0xffffffff


	//   ....[52]....
        /*0298*/ 	.word	0xffffffff


	//   ....[53]....
        /*029c*/ 	.word	0xffffffff


	//   ....[54]....
        /*02a0*/ 	.word	0xffffffff


	//   ....[55]....
        /*02a4*/ 	.word	0xffffffff


	//   ....[56]....
        /*02a8*/ 	.word	0xffffffff


	//   ....[57]....
        /*02ac*/ 	.word	0xffffffff


	//   ....[58]....
        /*02b0*/ 	.word	0xffffffff


	//   ....[59]....
        /*02b4*/ 	.word	0xffffffff


	//   ....[60]....
        /*02b8*/ 	.word	0xffffffff


	//   ....[61]....
        /*02bc*/ 	.word	0xffffffff


	//   ....[62]....
        /*02c0*/ 	.word	0xffffffff


	//   ....[63]....
        /*02c4*/ 	.word	0xffffffff


	//   ....[64]....
        /*02c8*/ 	.word	0x0500000f


	//   ....[65]....
        /*02cc*/ 	.word	0x0500000f


	//   ....[66]....
        /*02d0*/ 	.word	0x0500000f


	//   ....[67]....
        /*02d4*/ 	.word	0x0500000f


	//   ....[68]....
        /*02d8*/ 	.word	0x0500000f


	//   ....[69]....
        /*02dc*/ 	.word	0x0500000f


	//   ....[70]....
        /*02e0*/ 	.word	0x0500000f


	//   ....[71]....
        /*02e4*/ 	.word	0x0500000f


	//   ....[72]....
        /*02e8*/ 	.word	0x0500000f


	//   ....[73]....
        /*02ec*/ 	.word	0x0500000f


	//   ....[74]....
        /*02f0*/ 	.word	0x0500000f


	//----- nvinfo : EIATTR_COOP_GROUP_INSTR_OFFSETS
	.align		4
.L_803:
        /*02f4*/ 	.byte	0x04, 0x28
        /*02f6*/ 	.short	(.L_805 - .L_804)


	//   ....[0]....
.L_804:
        /*02f8*/ 	.word	0x00000060


	//   ....[1]....
        /*02fc*/ 	.word	0x00000140


	//   ....[2]....
        /*0300*/ 	.word	0x00000190


	//   ....[3]....
        /*0304*/ 	.word	0x00000380


	//   ....[4]....
        /*0308*/ 	.word	0x000004e0


	//   ....[5]....
        /*030c*/ 	.word	0x00000600


	//   ....[6]....
        /*0310*/ 	.word	0x00000760


	//   ....[7]....
        /*0314*/ 	.word	0x00001c10


	//   ....[8]....
        /*0318*/ 	.word	0x00003d20


	//   ....[9]....
        /*031c*/ 	.word	0x00004320


	//   ....[10]....
        /*0320*/ 	.word	0x00004a60


	//   ....[11]....
        /*0324*/ 	.word	0x000053b0


	//   ....[12]....
        /*0328*/ 	.word	0x000053d0


	//   ....[13]....
        /*032c*/ 	.word	0x00005b10


	//   ....[14]....
        /*0330*/ 	.word	0x00005b50


	//   ....[15]....
        /*0334*/ 	.word	0x00006380


	//   ....[16]....
        /*0338*/ 	.word	0x00006970


	//   ....[17]....
        /*033c*/ 	.word	0x00006f00


	//   ....[18]....
        /*0340*/ 	.word	0x000075f0


	//   ....[19]....
        /*0344*/ 	.word	0x000076b0


	//   ....[20]....
        /*0348*/ 	.word	0x00007ac0


	//   ....[21]....
        /*034c*/ 	.word	0x00007b50


	//   ....[22]....
        /*0350*/ 	.word	0x00008cc0


	//   ....[23]....
        /*0354*/ 	.word	0x00009690


	//   ....[24]....
        /*0358*/ 	.word	0x00009720


	//   ....[25]....
        /*035c*/ 	.word	0x00009a10


	//   ....[26]....
        /*0360*/ 	.word	0x00009b60


	//   ....[27]....
        /*0364*/ 	.word	0x0000ac30


	//   ....[28]....
        /*0368*/ 	.word	0x0000b0e0


	//   ....[29]....
        /*036c*/ 	.word	0x0000b640


	//   ....[30]....
        /*0370*/ 	.word	0x0000bd30


	//   ....[31]....
        /*0374*/ 	.word	0x0000be30


	//   ....[32]....
        /*0378*/ 	.word	0x0000c180


	//   ....[33]....
        /*037c*/ 	.word	0x0000c230


	//   ....[34]....
        /*0380*/ 	.word	0x0000d400


	//   ....[35]....
        /*0384*/ 	.word	0x0000d440


	//   ....[36]....
        /*0388*/ 	.word	0x0000d480


	//   ....[37]....
        /*038c*/ 	.word	0x0000d4f0


	//   ....[38]....
        /*0390*/ 	.word	0x0000d520


	//   ....[39]....
        /*0394*/ 	.word	0x0000dfa0


	//   ....[40]....
        /*0398*/ 	.word	0x0000f260


	//   ....[41]....
        /*039c*/ 	.word	0x0000f290


	//   ....[42]....
        /*03a0*/ 	.word	0x0000f2c0


	//   ....[43]....
        /*03a4*/ 	.word	0x0000f2e0


	//   ....[44]....
        /*03a8*/ 	.word	0x0000f930


	//   ....[45]....
        /*03ac*/ 	.word	0x0000f940


	//   ....[46]....
        /*03b0*/ 	.word	0x0000fb70


	//   ....[47]....
        /*03b4*/ 	.word	0x0000fb90


	//   ....[48]....
        /*03b8*/ 	.word	0x00010520


	//   ....[49]....
        /*03bc*/ 	.word	0x00010540


	//   ....[50]....
        /*03c0*/ 	.word	0x00010770


	//   ....[51]....
        /*03c4*/ 	.word	0x00010790


	//   ....[52]....
        /*03c8*/ 	.word	0x00010a50


	//   ....[53]....
        /*03cc*/ 	.word	0x00011ae0


	//   ....[54]....
        /*03d0*/ 	.word	0x00012420


	//   ....[55]....
        /*03d4*/ 	.word	0x00012430


	//   ....[56]....
        /*03d8*/ 	.word	0x000124f0


	//   ....[57]....
        /*03dc*/ 	.word	0x00012500


	//   ....[58]....
        /*03e0*/ 	.word	0x00012570


	//   ....[59]....
        /*03e4*/ 	.word	0x00012580


	//   ....[60]....
        /*03e8*/ 	.word	0x00012590


	//   ....[61]....
        /*03ec*/ 	.word	0x000125d0


	//   ....[62]....
        /*03f0*/ 	.word	0x00015d90


	//   ....[63]....
        /*03f4*/ 	.word	0x00015f80


	//   ....[64]....
        /*03f8*/ 	.word	0x00016630


	//   ....[65]....
        /*03fc*/ 	.word	0x00016790


	//   ....[66]....
        /*0400*/ 	.word	0x000167f0


	//   ....[67]....
        /*0404*/ 	.word	0x000168b0


	//   ....[68]....
        /*0408*/ 	.word	0x00016980


	//   ....[69]....
        /*040c*/ 	.word	0x000169e0


	//   ....[70]....
        /*0410*/ 	.word	0x00016ac0


	//   ....[71]....
        /*0414*/ 	.word	0x00016b20


	//   ....[72]....
        /*0418*/ 	.word	0x00016be0


	//   ....[73]....
        /*041c*/ 	.word	0x00016f00


	//   ....[74]....
        /*0420*/ 	.word	0x00017020


	//----- nvinfo : EIATTR_REG_RECONFIG
	.align		4
.L_805:
        /*0424*/ 	.byte	0x01, 0x54
	.zero		2


	//----- nvinfo : EIATTR_SYSCALL_OFFSETS
	.align		4
        /*0428*/ 	.byte	0x04, 0x46
        /*042a*/ 	.short	(.L_807 - .L_806)


	//   ....[0]....
.L_806:
        /*042c*/ 	.word	0x00003ef0


	//   ....[1]....
        /*0430*/ 	.word	0x000116f0


	//   ....[2]....
        /*0434*/ 	.word	0x00011840


	//   ....[3]....
        /*0438*/ 	.word	0x00011930


	//   ....[4]....
        /*043c*/ 	.word	0x00012060


	//----- nvinfo : EIATTR_MBARRIER_INSTR_OFFSETS
	.align		4
.L_807:
        /*0440*/ 	.byte	0x04, 0x39
        /*0442*/ 	.short	(.L_809 - .L_808)


	//   ....[0]....
.L_808:
        /*0444*/ 	.word	0x00000270
        /*0448*/ 	.word	0x000000ff
        /*044c*/ 	.word	0x00028c00
        /*0450*/ 	.short	0x0100
        /*0452*/ 	.byte	0x08
	.zero		1


	//   ....[1]....
        /*0454*/ 	.word	0x00000280
        /*0458*/ 	.word	0x000000ff
        /*045c*/ 	.word	0x00028c20
        /*0460*/ 	.short	0x0100
        /*0462*/ 	.byte	0x08
	.zero		1


	//   ....[2]....
        /*0464*/ 	.word	0x00000330
        /*0468*/ 	.word	0x000000ff
        /*046c*/ 	.word	0x00028c30
        /*0470*/ 	.short	0x0100
        /*0472*/ 	.byte	0x06
	.zero		1


	//   ....[3]....
        /*0474*/ 	.word	0x00000340
        /*0478*/ 	.word	0x000000ff
        /*047c*/ 	.word	0x00028c40
        /*0480*/ 	.short	0x0100
        /*0482*/ 	.byte	0x06
	.zero		1


	//   ....[4]....
        /*0484*/ 	.word	0x00000350
        /*0488*/ 	.word	0x000000ff
        /*048c*/ 	.word	0x00028c38
        /*0490*/ 	.short	0x0100
        /*0492*/ 	.byte	0x06
	.zero		1


	//   ....[5]....
        /*0494*/ 	.word	0x00000360
        /*0498*/ 	.word	0x000000ff
        /*049c*/ 	.word	0x00028c48
        /*04a0*/ 	.short	0x0100
        /*04a2*/ 	.byte	0x06
	.zero		1


	//   ....[6]....
        /*04a4*/ 	.word	0x00000490
        /*04a8*/ 	.word	0x000000ff
        /*04ac*/ 	.word	0x00028c50
        /*04b0*/ 	.short	0x0100
        /*04b2*/ 	.byte	0x08
	.zero		1


	//   ....[7]....
        /*04b4*/ 	.word	0x000004a0
        /*04b8*/ 	.word	0x000000ff
        /*04bc*/ 	.word	0x00028c60
        /*04c0*/ 	.short	0x0100
        /*04c2*/ 	.byte	0x08
	.zero		1


	//   ....[8]....
        /*04c4*/ 	.word	0x000004b0
        /*04c8*/ 	.word	0x000000ff
        /*04cc*/ 	.word	0x00028c58
        /*04d0*/ 	.short	0x0100
        /*04d2*/ 	.byte	0x08
	.zero		1


	//   ....[9]....
        /*04d4*/ 	.word	0x000004c0
        /*04d8*/ 	.word	0x000000ff
        /*04dc*/ 	.word	0x00028c68
        /*04e0*/ 	.short	0x0100
        /*04e2*/ 	.byte	0x08
	.zero		1


	//   ....[10]....
        /*04e4*/ 	.word	0x000005b0
        /*04e8*/ 	.word	0x000000ff
        /*04ec*/ 	.word	0x00028c70
        /*04f0*/ 	.short	0x0100
        /*04f2*/ 	.byte	0x06
	.zero		1


	//   ....[11]....
        /*04f4*/ 	.word	0x000005c0
        /*04f8*/ 	.word	0x000000ff
        /*04fc*/ 	.word	0x00028c80
        /*0500*/ 	.short	0x0100
        /*0502*/ 	.byte	0x06
	.zero		1


	//   ....[12]....
        /*0504*/ 	.word	0x000005d0
        /*0508*/ 	.word	0x000000ff
        /*050c*/ 	.word	0x00028c78
        /*0510*/ 	.short	0x0100
        /*0512*/ 	.byte	0x06
	.zero		1


	//   ....[13]....
        /*0514*/ 	.word	0x000005e0
        /*0518*/ 	.word	0x000000ff
        /*051c*/ 	.word	0x00028c88
        /*0520*/ 	.short	0x0100
        /*0522*/ 	.byte	0x06
	.zero		1


	//   ....[14]....
        /*0524*/ 	.word	0x00000710
        /*0528*/ 	.word	0x000000ff
        /*052c*/ 	.word	0x00028c90
        /*0530*/ 	.short	0x0100
        /*0532*/ 	.byte	0x08
	.zero		1


	//   ....[15]....
        /*0534*/ 	.word	0x00000720
        /*0538*/ 	.word	0x000000ff
        /*053c*/ 	.word	0x00028ca0
        /*0540*/ 	.short	0x0100
        /*0542*/ 	.byte	0x08
	.zero		1


	//   ....[16]....
        /*0544*/ 	.word	0x00000730
        /*0548*/ 	.word	0x000000ff
        /*054c*/ 	.word	0x00028c98
        /*0550*/ 	.short	0x0100
        /*0552*/ 	.byte	0x08
	.zero		1


	//   ....[17]....
        /*0554*/ 	.word	0x00000740
        /*0558*/ 	.word	0x000000ff
        /*055c*/ 	.word	0x00028ca8
        /*0560*/ 	.short	0x0100
        /*0562*/ 	.byte	0x08
	.zero		1


	//   ....[18]....
        /*0564*/ 	.word	0x00000870
        /*0568*/ 	.word	0x000000ff
        /*056c*/ 	.word	0x00028cb0
        /*0570*/ 	.short	0x0100
        /*0572*/ 	.byte	0x08
	.zero		1


	//   ....[19]....
        /*0574*/ 	.word	0x00000880
        /*0578*/ 	.word	0x000000ff
        /*057c*/ 	.word	0x00028cc0
        /*0580*/ 	.short	0x0100
        /*0582*/ 	.byte	0x08
	.zero		1


	//   ....[20]....
        /*0584*/ 	.word	0x00000890
        /*0588*/ 	.word	0x000000ff
        /*058c*/ 	.word	0x00028cb8
        /*0590*/ 	.short	0x0100
        /*0592*/ 	.byte	0x08
	.zero		1


	//   ....[21]....
        /*0594*/ 	.word	0x000008a0
        /*0598*/ 	.word	0x000000ff
        /*059c*/ 	.word	0x00028cc8
        /*05a0*/ 	.short	0x0100
        /*05a2*/ 	.byte	0x08
	.zero		1


	//   ....[22]....
        /*05a4*/ 	.word	0x00001d20
        /*05a8*/ 	.word	0x000000ff
        /*05ac*/ 	.word	0x00028c50
        /*05b0*/ 	.short	0x010a
        /*05b2*/ 	.byte	0x15
	.zero		1


	//   ....[23]....
        /*05b4*/ 	.word	0x00001ff0
        /*05b8*/ 	.word	0x00000000
        /*05bc*/ 	.word	0x00000000
        /*05c0*/ 	.short	0x0101
        /*05c2*/ 	.byte	0x3f
	.zero		1


	//   ....[24]....
        /*05c4*/ 	.word	0x00002930
        /*05c8*/ 	.word	0x000000ff
        /*05cc*/ 	.word	0x00028c50
        /*05d0*/ 	.short	0x010a
        /*05d2*/ 	.byte	0x15
	.zero		1


	//   ....[25]....
        /*05d4*/ 	.word	0x00002970
        /*05d8*/ 	.word	0x000000ff
        /*05dc*/ 	.word	0x00028c50
        /*05e0*/ 	.short	0x010a
        /*05e2*/ 	.byte	0x15
	.zero		1


	//   ....[26]....
        /*05e4*/ 	.word	0x00002b40
        /*05e8*/ 	.word	0x00000000
        /*05ec*/ 	.word	0x00000000
        /*05f0*/ 	.short	0x0101
        /*05f2*/ 	.byte	0x3f
	.zero		1


	//   ....[27]....
        /*05f4*/ 	.word	0x00003f70
        /*05f8*/ 	.word	0x000000ff
        /*05fc*/ 	.word	0x00028c00
        /*0600*/ 	.short	0x010a
        /*0602*/ 	.byte	0x2b
	.zero		1


	//   ....[28]....
        /*0604*/ 	.word	0x00003ff0
        /*0608*/ 	.word	0x00000007
        /*060c*/ 	.word	0x00028c30
        /*0610*/ 	.short	0x010a
        /*0612*/ 	.byte	0x3f
	.zero		1


	//   ....[29]....
        /*0614*/ 	.word	0x00004030
        /*0618*/ 	.word	0x00000007
        /*061c*/ 	.word	0x00028c30
        /*0620*/ 	.short	0x010a
        /*0622*/ 	.byte	0x3f
	.zero		1


	//   ....[30]....
        /*0624*/ 	.word	0x00004620
        /*0628*/ 	.word	0x00000003
        /*062c*/ 	.word	0x00000000
        /*0630*/ 	.short	0x0101
        /*0632*/ 	.byte	0x3f
	.zero		1


	//   ....[31]....
        /*0634*/ 	.word	0x000060d0
        /*0638*/ 	.word	0x00000007
        /*063c*/ 	.word	0x00028c50
        /*0640*/ 	.short	0x010a
        /*0642*/ 	.byte	0x3f
	.zero		1


	//   ....[32]....
        /*0644*/ 	.word	0x00006110
        /*0648*/ 	.word	0x00000007
        /*064c*/ 	.word	0x00028c50
        /*0650*/ 	.short	0x010a
        /*0652*/ 	.byte	0x3f
	.zero		1


	//   ....[33]....
        /*0654*/ 	.word	0x000063a0
        /*0658*/ 	.word	0x00000007
        /*065c*/ 	.word	0x00000000
        /*0660*/ 	.short	0x0101
        /*0662*/ 	.byte	0x3f
	.zero		1


	//   ....[34]....
        /*0664*/ 	.word	0x00006660
        /*0668*/ 	.word	0x000000ff
        /*066c*/ 	.word	0x00028c30
        /*0670*/ 	.short	0x010a
        /*0672*/ 	.byte	0x1c
	.zero		1


	//   ....[35]....
        /*0674*/ 	.word	0x000066a0
        /*0678*/ 	.word	0x000000ff
        /*067c*/ 	.word	0x00028c30
        /*0680*/ 	.short	0x010a
        /*0682*/ 	.byte	0x1c
	.zero		1


	//   ....[36]....
        /*0684*/ 	.word	0x00006b50
        /*0688*/ 	.word	0x0000000a
        /*068c*/ 	.word	0x00000000
        /*0690*/ 	.short	0x0101
        /*0692*/ 	.byte	0x3f
	.zero		1


	//   ....[37]....
        /*0694*/ 	.word	0x00008a10
        /*0698*/ 	.word	0x000000ff
        /*069c*/ 	.word	0x00028c50
        /*06a0*/ 	.short	0x010a
        /*06a2*/ 	.byte	0x1c
	.zero		1


	//   ....[38]....
        /*06a4*/ 	.word	0x00008a50
        /*06a8*/ 	.word	0x000000ff
        /*06ac*/ 	.word	0x00028c50
        /*06b0*/ 	.short	0x010a
        /*06b2*/ 	.byte	0x1c
	.zero		1


	//   ....[39]....
        /*06b4*/ 	.word	0x00008ce0
        /*06b8*/ 	.word	0x000000a8
        /*06bc*/ 	.word	0x00000000
        /*06c0*/ 	.short	0x0101
        /*06c2*/ 	.byte	0x3f
	.zero		1


	//   ....[40]....
        /*06c4*/ 	.word	0x000090c0
        /*06c8*/ 	.word	0x000000ff
        /*06cc*/ 	.word	0x00028c30
        /*06d0*/ 	.short	0x010a
        /*06d2*/ 	.byte	0x19
	.zero		1


	//   ....[41]....
        /*06d4*/ 	.word	0x00009100
        /*06d8*/ 	.word	0x000000ff
        /*06dc*/ 	.word	0x00028c30
        /*06e0*/ 	.short	0x010a
        /*06e2*/ 	.byte	0x19
	.zero		1


	//   ....[42]....
        /*06e4*/ 	.word	0x00009ee0
        /*06e8*/ 	.word	0x00000098
        /*06ec*/ 	.word	0x00000000
        /*06f0*/ 	.short	0x0101
        /*06f2*/ 	.byte	0x3f
	.zero		1


	//   ....[43]....
        /*06f4*/ 	.word	0x0000a9a0
        /*06f8*/ 	.word	0x000000ff
        /*06fc*/ 	.word	0x00028c50
        /*0700*/ 	.short	0x010a
        /*0702*/ 	.byte	0x19
	.zero		1


	//   ....[44]....
        /*0704*/ 	.word	0x0000a9e0
        /*0708*/ 	.word	0x000000ff
        /*070c*/ 	.word	0x00028c50
        /*0710*/ 	.short	0x010a
        /*0712*/ 	.byte	0x19
	.zero		1


	//   ....[45]....
        /*0714*/ 	.word	0x0000ac50
        /*0718*/ 	.word	0x000000ad
        /*071c*/ 	.word	0x00000000
        /*0720*/ 	.short	0x0101
        /*0722*/ 	.byte	0x3f
	.zero		1


	//   ....[46]....
        /*0724*/ 	.word	0x0000adc0
        /*0728*/ 	.word	0x000000ff
        /*072c*/ 	.word	0x00028c30
        /*0730*/ 	.short	0x010a
        /*0732*/ 	.byte	0x1b
	.zero		1


	//   ....[47]....
        /*0734*/ 	.word	0x0000ae00
        /*0738*/ 	.word	0x000000ff
        /*073c*/ 	.word	0x00028c30
        /*0740*/ 	.short	0x010a
        /*0742*/ 	.byte	0x1b
	.zero		1


	//   ....[48]....
        /*0744*/ 	.word	0x0000b280
        /*0748*/ 	.word	0x00000008
        /*074c*/ 	.word	0x00000000
        /*0750*/ 	.short	0x0101
        /*0752*/ 	.byte	0x3f
	.zero		1


	//   ....[49]....
        /*0754*/ 	.word	0x0000d150
        /*0758*/ 	.word	0x000000ff
        /*075c*/ 	.word	0x00028c50
        /*0760*/ 	.short	0x010a
        /*0762*/ 	.byte	0x1b
	.zero		1


	//   ....[50]....
        /*0764*/ 	.word	0x0000d190
        /*0768*/ 	.word	0x000000ff
        /*076c*/ 	.word	0x00028c50
        /*0770*/ 	.short	0x010a
        /*0772*/ 	.byte	0x1b
	.zero		1


	//   ....[51]....
        /*0774*/ 	.word	0x0000d420
        /*0778*/ 	.word	0x00000014
        /*077c*/ 	.word	0x00000000
        /*0780*/ 	.short	0x0101
        /*0782*/ 	.byte	0x3f
	.zero		1


	//   ....[52]....
        /*0784*/ 	.word	0x0000f8e0
        /*0788*/ 	.word	0x000000ff
        /*078c*/ 	.word	0x00000000
        /*0790*/ 	.short	0x0101
        /*0792*/ 	.byte	0x05
	.zero		1


	//   ....[53]....
        /*0794*/ 	.word	0x00011d40
        /*0798*/ 	.word	0x00000003
        /*079c*/ 	.word	0x00028c40
        /*07a0*/ 	.short	0x010a
        /*07a2*/ 	.byte	0x3f
	.zero		1


	//   ....[54]....
        /*07a4*/ 	.word	0x00012680
        /*07a8*/ 	.word	0x00000011
        /*07ac*/ 	.word	0x00028c00
        /*07b0*/ 	.short	0x0107
        /*07b2*/ 	.byte	0x3f
	.zero		1


	//   ....[55]....
        /*07b4*/ 	.word	0x00012770
        /*07b8*/ 	.word	0x00000011
        /*07bc*/ 	.word	0x00028c00
        /*07c0*/ 	.short	0x0101
        /*07c2*/ 	.byte	0x3f
	.zero		1


	//   ....[56]....
        /*07c4*/ 	.word	0x00012790
        /*07c8*/ 	.word	0x00000011
        /*07cc*/ 	.word	0x00028c20
        /*07d0*/ 	.short	0x010a
        /*07d2*/ 	.byte	0x3f
	.zero		1


	//   ....[57]....
        /*07d4*/ 	.word	0x00012870
        /*07d8*/ 	.word	0x00000000
        /*07dc*/ 	.word	0x00028c60
        /*07e0*/ 	.short	0x010a
        /*07e2*/ 	.byte	0x3f
	.zero		1


	//   ....[58]....
        /*07e4*/ 	.word	0x00013440
        /*07e8*/ 	.word	0x00000002
        /*07ec*/ 	.word	0x00028c40
        /*07f0*/ 	.short	0x010a
        /*07f2*/ 	.byte	0x3f
	.zero		1


	//   ....[59]....
        /*07f4*/ 	.word	0x00013680
        /*07f8*/ 	.word	0x00000002
        /*07fc*/ 	.word	0x00028c60
        /*0800*/ 	.short	0x010a
        /*0802*/ 	.byte	0x3f
	.zero		1


	//   ....[60]....
        /*0804*/ 	.word	0x00014220
        /*0808*/ 	.word	0x00000004
        /*080c*/ 	.word	0x00028c40
        /*0810*/ 	.short	0x010a
        /*0812*/ 	.byte	0x3f
	.zero		1


	//   ....[61]....
        /*0814*/ 	.word	0x00014460
        /*0818*/ 	.word	0x00000004
        /*081c*/ 	.word	0x00028c60
        /*0820*/ 	.short	0x010a
        /*0822*/ 	.byte	0x3f
	.zero		1


	//   ....[62]....
        /*0824*/ 	.word	0x00014f90
        /*0828*/ 	.word	0x00000004
        /*082c*/ 	.word	0x00028c40
        /*0830*/ 	.short	0x010a
        /*0832*/ 	.byte	0x3f
	.zero		1


	//   ....[63]....
        /*0834*/ 	.word	0x000151d0
        /*0838*/ 	.word	0x00000004
        /*083c*/ 	.word	0x00028c60
        /*0840*/ 	.short	0x010a
        /*0842*/ 	.byte	0x3f
	.zero		1


	//   ....[64]....
        /*0844*/ 	.word	0x00015f00
        /*0848*/ 	.word	0x00000000
        /*084c*/ 	.word	0x00028c20
        /*0850*/ 	.short	0x010a
        /*0852*/ 	.byte	0x3f
	.zero		1


	//   ....[65]....
        /*0854*/ 	.word	0x000160d0
        /*0858*/ 	.word	0x00000006
        /*085c*/ 	.word	0x00000000
        /*0860*/ 	.short	0x010a
        /*0862*/ 	.byte	0x3f
	.zero		1


	//   ....[66]....
        /*0864*/ 	.word	0x00016120
        /*0868*/ 	.word	0x00000003
        /*086c*/ 	.word	0x00000000
        /*0870*/ 	.short	0x010a
        /*0872*/ 	.byte	0x3f
	.zero		1


	//   ....[67]....
        /*0874*/ 	.word	0x00016180
        /*0878*/ 	.word	0x00000012
        /*087c*/ 	.word	0x00000000
        /*0880*/ 	.short	0x010a
        /*0882*/ 	.byte	0x3f
	.zero		1


	//   ....[68]....
        /*0884*/ 	.word	0x000161b0
        /*0888*/ 	.word	0x00000003
        /*088c*/ 	.word	0x00000000
        /*0890*/ 	.short	0x010a
        /*0892*/ 	.byte	0x3f
	.zero		1


	//   ....[69]....
        /*0894*/ 	.word	0x00016220
        /*0898*/ 	.word	0x00000003
        /*089c*/ 	.word	0x00028c50
        /*08a0*/ 	.short	0x010a
        /*08a2*/ 	.byte	0x3f
	.zero		1


	//   ....[70]....
        /*08a4*/ 	.word	0x00016280
        /*08a8*/ 	.word	0x00000003
        /*08ac*/ 	.word	0x00028c50
        /*08b0*/ 	.short	0x010a
        /*08b2*/ 	.byte	0x3f
	.zero		1


	//   ....[71]....
        /*08b4*/ 	.word	0x000162e0
        /*08b8*/ 	.word	0x00000003
        /*08bc*/ 	.word	0x00028c00
        /*08c0*/ 	.short	0x010a
        /*08c2*/ 	.byte	0x3f
	.zero		1


	//   ....[72]....
        /*08c4*/ 	.word	0x00016330
        /*08c8*/ 	.word	0x00000007
        /*08cc*/ 	.word	0x00028c30
        /*08d0*/ 	.short	0x010a
        /*08d2*/ 	.byte	0x3f
	.zero		1


	//   ....[73]....
        /*08d4*/ 	.word	0x00016380
        /*08d8*/ 	.word	0x00000007
        /*08dc*/ 	.word	0x00028c50
        /*08e0*/ 	.short	0x010a
        /*08e2*/ 	.byte	0x3f
	.zero		1


	//   ....[74]....
        /*08e4*/ 	.word	0x000163e0
        /*08e8*/ 	.word	0x0000000a
        /*08ec*/ 	.word	0x00028c30
        /*08f0*/ 	.short	0x010a
        /*08f2*/ 	.byte	0x3f
	.zero		1


	//   ....[75]....
        /*08f4*/ 	.word	0x00016430
        /*08f8*/ 	.word	0x000000a8
        /*08fc*/ 	.word	0x00028c50
        /*0900*/ 	.short	0x010a
        /*0902*/ 	.byte	0x3f
	.zero		1


	//   ....[76]....
        /*0904*/ 	.word	0x00016490
        /*0908*/ 	.word	0x00000005
        /*090c*/ 	.word	0x00028c30
        /*0910*/ 	.short	0x010a
        /*0912*/ 	.byte	0x3f
	.zero		1


	//   ....[77]....
        /*0914*/ 	.word	0x000164e0
        /*0918*/ 	.word	0x000000ad
        /*091c*/ 	.word	0x00028c50
        /*0920*/ 	.short	0x010a
        /*0922*/ 	.byte	0x3f
	.zero		1


	//   ....[78]....
        /*0924*/ 	.word	0x00016540
        /*0928*/ 	.word	0x00000006
        /*092c*/ 	.word	0x00028c30
        /*0930*/ 	.short	0x010a
        /*0932*/ 	.byte	0x3f
	.zero		1


	//   ....[79]....
        /*0934*/ 	.word	0x00016590
        /*0938*/ 	.word	0x00000014
        /*093c*/ 	.word	0x00028c50
        /*0940*/ 	.short	0x010a
        /*0942*/ 	.byte	0x3f
	.zero		1


	//   ....[80]....
        /*0944*/ 	.word	0x000166e0
        /*0948*/ 	.word	0x00000003
        /*094c*/ 	.word	0x00028c40
        /*0950*/ 	.short	0x010a
        /*0952*/ 	.byte	0x3f
	.zero		1


	//   ....[81]....
        /*0954*/ 	.word	0x00016c20
        /*0958*/ 	.word	0x00000011
        /*095c*/ 	.word	0x00028c20
        /*0960*/ 	.short	0x010a
        /*0962*/ 	.byte	0x3f
	.zero		1


	//   ....[82]....
        /*0964*/ 	.word	0x00016c70
        /*0968*/ 	.word	0x00000000
        /*096c*/ 	.word	0x00028c60
        /*0970*/ 	.short	0x010a
        /*0972*/ 	.byte	0x3f
	.zero		1


	//   ....[83]....
        /*0974*/ 	.word	0x00016cc0
        /*0978*/ 	.word	0x00000002
        /*097c*/ 	.word	0x00028c40
        /*0980*/ 	.short	0x010a
        /*0982*/ 	.byte	0x3f
	.zero		1


	//   ....[84]....
        /*0984*/ 	.word	0x00016d10
        /*0988*/ 	.word	0x00000002
        /*098c*/ 	.word	0x00028c60
        /*0990*/ 	.short	0x010a
        /*0992*/ 	.byte	0x3f
	.zero		1


	//   ....[85]....
        /*0994*/ 	.word	0x00016d60
        /*0998*/ 	.word	0x00000004
        /*099c*/ 	.word	0x00028c40
        /*09a0*/ 	.short	0x010a
        /*09a2*/ 	.byte	0x3f
	.zero		1


	//   ....[86]....
        /*09a4*/ 	.word	0x00016db0
        /*09a8*/ 	.word	0x00000004
        /*09ac*/ 	.word	0x00028c60
        /*09b0*/ 	.short	0x010a
        /*09b2*/ 	.byte	0x3f
	.zero		1


	//   ....[87]....
        /*09b4*/ 	.word	0x00016e00
        /*09b8*/ 	.word	0x00000004
        /*09bc*/ 	.word	0x00028c40
        /*09c0*/ 	.short	0x010a
        /*09c2*/ 	.byte	0x3f
	.zero		1


	//   ....[88]....
        /*09c4*/ 	.word	0x00016e50
        /*09c8*/ 	.word	0x00000004
        /*09cc*/ 	.word	0x00028c60
        /*09d0*/ 	.short	0x010a
        /*09d2*/ 	.byte	0x3f
	.zero		1


	//   ....[89]....
        /*09d4*/ 	.word	0x00016f40
        /*09d8*/ 	.word	0x00000000
        /*09dc*/ 	.word	0x00028c20
        /*09e0*/ 	.short	0x010a
        /*09e2*/ 	.byte	0x3f
	.zero		1


	//   ....[90]....
        /*09e4*/ 	.word	0x000170e0
        /*09e8*/ 	.word	0x00000006
        /*09ec*/ 	.word	0x00000000
        /*09f0*/ 	.short	0x010a
        /*09f2*/ 	.byte	0x3f
	.zero		1


	//   ....[91]....
        /*09f4*/ 	.word	0x00017130
        /*09f8*/ 	.word	0x00000003
        /*09fc*/ 	.word	0x00000000
        /*0a00*/ 	.short	0x010a
        /*0a02*/ 	.byte	0x3f
	.zero		1


	//   ....[92]....
        /*0a04*/ 	.word	0x00017180
        /*0a08*/ 	.word	0x00000012
        /*0a0c*/ 	.word	0x00000000
        /*0a10*/ 	.short	0x010a
        /*0a12*/ 	.byte	0x3f
	.zero		1


	//----- nvinfo : EIATTR_NUM_MBARRIERS
	.align		4
.L_809:
        /*0a14*/ 	.byte	0x03, 0x38
        /*0a16*/ 	.short	0x0016


	//----- nvinfo : EIATTR_EXIT_INSTR_OFFSETS
	.align		4
        /*0a18*/ 	.byte	0x04, 0x1c
        /*0a1a*/ 	.short	(.L_811 - .L_810)


	//   ....[0]....
.L_810:
        /*0a1c*/ 	.word	0x00000a00


	//   ....[1]....
        /*0a20*/ 	.word	0x000109f0


	//   ....[2]....
        /*0a24*/ 	.word	0x00016200


	//----- nvinfo : EIATTR_MAX_THREADS
	.align		4
.L_811:
        /*0a28*/ 	.byte	0x04, 0x05
        /*0a2a*/ 	.short	(.L_813 - .L_812)
.L_812:
        /*0a2c*/ 	.word	0x00000180
        /*0a30*/ 	.word	0x00000001
        /*0a34*/ 	.word	0x00000001


	//----- nvinfo : EIATTR_CRS_STACK_SIZE
	.align		4
.L_813:
        /*0a38*/ 	.byte	0x04, 0x1e
        /*0a3a*/ 	.short	(.L_815 - .L_814)
.L_814:
        /*0a3c*/ 	.word	0x00000000


	//----- nvinfo : EIATTR_CBANK_PARAM_SIZE
	.align		4
.L_815:
        /*0a40*/ 	.byte	0x03, 0x19
        /*0a42*/ 	.short	0x0af0


	//----- nvinfo : EIATTR_PARAM_CBANK
	.align		4
        /*0a44*/ 	.byte	0x04, 0x0a
        /*0a46*/ 	.short	(.L_817 - .L_816)
	.align		4
.L_816:
        /*0a48*/ 	.word	index@(.nv.constant0._ZN7cutlass13device_kernelIN5flash11enable_sm90INS1_16FlashAttnFwdSm90INS1_25CollectiveMainloopFwdSm90ILi2EN4cute5tupleIJNS5_1CILi1EEES8_S8_EEENS6_IJNS7_ILi64EEESA_SA_EEELi512ENS_10bfloat16_tEfNS_4arch4Sm90ELb0ELb1ELb1ELb0ELb0ELb0ELb0ELb0ELb0ELb1ELb0ELb0EEENS1_21CollectiveEpilogueFwdINS6_IJSA_NS7_ILi512EEESA_EEES9_SC_SE_Li256ELb0ELb1ELb0ELb0EEENS1_30DynamicPersistentTileSchedulerILi256ELi128ELb0ELb1ELb1EEEEEEEEEvNT_6ParamsE)
        /*0a4c*/ 	.short	0x0210
        /*0a4e*/ 	.short	0x0af0


	//----- nvinfo : EIATTR_SW_WAR
	.align		4
.L_817:
        /*0a50*/ 	.byte	0x04, 0x36
        /*0a52*/ 	.short	(.L_819 - .L_818)
.L_818:
        /*0a54*/ 	.word	0x00000008
.L_819:


//--------------------- .nv.info._ZN7cutlass13device_kernelIN5flash11enable_sm90INS1_16FlashAttnFwdSm90INS1_25CollectiveMainloopFwdSm90ILi2EN4cute5tupleIJNS5_1CILi1EEES8_S8_EEENS6_IJNS7_ILi64EEESA_SA_EEELi512ENS_10bfloat16_tEfNS_4arch4Sm90ELb0ELb1ELb1ELb0ELb0ELb0ELb1ELb0ELb0ELb1ELb0ELb0EEENS1_21CollectiveEpilogueFwdINS6_IJSA_NS7_ILi512EEESA_EEES9_SC_SE_Li256ELb0ELb1ELb0ELb0EEENS1_30DynamicPersistentTileSchedulerILi256ELi128ELb0ELb1ELb1EEEEEEEEEvNT_6ParamsE --------------------------
	.section	.nv.info._ZN7cutlass13device_kernelIN5flash11enable_sm90INS1_16FlashAttnFwdSm90INS1_25CollectiveMainloopFwdSm90ILi2EN4cute5tupleIJNS5_1CILi1EEES8_S8_EEENS6_IJNS7_ILi64EEESA_SA_EEELi512ENS_10bfloat16_tEfNS_4arch4Sm90ELb0ELb1ELb1ELb0ELb0ELb0ELb1ELb0ELb0ELb1ELb0ELb0EEENS1_21CollectiveEpilogueFwdINS6_IJSA_NS7_ILi512EEESA_EEES9_SC_SE_Li256ELb0ELb1ELb0ELb0EEENS1_30DynamicPersistentTileSchedulerILi256ELi128ELb0ELb1ELb1EEEEEEEEEvNT_6ParamsE,"",@"SHT_CUDA_INFO"
	.sectionflags	@""
	.align	4


	//----- nvinfo : EIATTR_CUDA_API_VERSION
	.align		4
        /*0000*/ 	.byte	0x04, 0x37
        /*0002*/ 	.short	(.L_821 - .L_820)
.L_820:
        /*0004*/ 	.word	0x00000082


	//----- nvinfo : EIATTR_KPARAM_INFO
	.align		4
.L_821:
        /*0008*/ 	.byte	0x04, 0x17
        /*000a*/ 	.short	(.L_823 - .L_822)
.L_822:
        /*000c*/ 	.word	0x00000000
        /*0010*/ 	.short	0x0000
        /*0012*/ 	.short	0x0070
        /*0014*/ 	.byte	0x00, 0xf0, 0x01, 0x2e


	//----- nvinfo : EIATTR_SPARSE_MMA_MASK
	.align		4
.L_823:
        /*0018*/ 	.byte	0x03, 0x50
        /*001a*/ 	.short	0x0000


	//----- nvinfo : EIATTR_MAXREG_COUNT
	.align		4
        /*001c*/ 	.byte	0x03, 0x1b
        /*001e*/ 	.short	0x00a8


	//----- nvinfo : EIATTR_NUM_BARRIERS
	.align		4
        /*0020*/ 	.byte	0x02, 0x4c
        /*0022*/ 	.byte	0x10
	.zero		1


	//----- nvinfo : EIATTR_EXTERNS
	.align		4
        /*0024*/ 	.byte	0x04, 0x0f
        /*0026*/ 	.short	(.L_825 - .L_824)


	//   ....[0]....
	.align		4
.L_824:
        /*0028*/ 	.word	index@(__assertfail)


	//----- nvinfo : EIATTR_ANNOTATIONS
	.align		4
.L_825:
        /*002c*/ 	.byte	0x04, 0x55
        /*002e*/ 	.short	(.L_827 - .L_826)


	//   ....[0]....
.L_826:
        /* <DEDUP_REMOVED lines=35> */


	//----- nvinfo : EIATTR_MERCURY_ISA_VERSION
	.align		4
.L_827:
        /*0250*/ 	.byte	0x03, 0x5f
        /*0252*/ 	.short	0x0101


	//----- nvinfo : EIATTR_INT_WARP_WIDE_INSTR_OFFSETS
	.align		4
        /*0254*/ 	.byte	0x04, 0x31
        /*0256*/ 	.short	(.L_829 - .L_828)


	//   ....[0]....
.L_828:
        /*0258*/ 	.word	0x00000160


	//   ....[1]....
        /*025c*/ 	.word	0x00000200


	//   ....[2]....
        /*0260*/ 	.word	0x00000210


	//   ....[3]....
        /*0264*/ 	.word	0x00000280


	//   ....[4]....
        /*0268*/ 	.word	0x0002af60


	//   ....[5]....
        /*026c*/ 	.word	0x0002aff0


	//   ....[6]....
        /*0270*/ 	.word	0x00030660


	//   ....[7]....
        /*0274*/ 	.word	0x000306f0


	//----- nvinfo : EIATTR_COOP_GROUP_MASK_REGIDS
	.align		4
.L_829:
        /*0278*/ 	.byte	0x04, 0x29
        /*027a*/ 	.short	(.L_831 - .L_830)


	//   ....[0]....
.L_830:
        /*027c*/ 	.word	0xffffffff


	//   ....[1]....
        /*0280*/ 	.word	0xffffffff


	//   ....[2]....
        /*0284*/ 	.word	0xffffffff


	//   ....[3]....
        /*0288*/ 	.word	0xffffffff


	//   ....[4]....
        /*028c*/ 	.word	0xffffffff


	//   ....[5]....
        /*0290*/ 	.word	0xffffffff


	//   ....[6]....
        /*0294*/ 	.word	0xffffffff


	//   ....[7]....
        /*0298*/ 	.word	0xffffffff


	//   ....[8]....
        /*029c*/ 	.word	0xffffffff


	//   ....[9]....
        /*02a0*/ 	.word	0xffffffff


	//   ....[10]....
        /*02a4*/ 	.word	0xffffffff


	//   ....[11]....
        /*02a8*/ 	.word	0xffffffff


	//   ....[12]....
        /*02ac*/ 	.word	0xffffffff


	//   ....[13]....
        /*02b0*/ 	.word	0xffffffff


	//   ....[14]....
        /*02b4*/ 	.word	0xffffffff


	//   ....[15]....
        /*02b8*/ 	.word	0xffffffff


	//   ....[16]....
        /*02bc*/ 	.word	0xffffffff


	//   ....[17]....
        /*02c0*/ 	.word	0xffffffff


	//   ....[18]....
        /*02c4*/ 	.word	0xffffffff


	//   ....[19]....
        /*02c8*/ 	.word	0xffffffff


	//   ....[20]....
        /*02cc*/ 	.word	0xffffffff


	//   ....[21]....
        /*02d0*/ 	.word	0xffffffff


	//   ....[22]....
        /*02d4*/ 	.word	0xffffffff


	//   ....[23]....
        /*02d8*/ 	.word	0xffffffff


	//   ....[24]....
        /*02dc*/ 	.word	0xffffffff


	//   ....[25]....
        /*02e0*/ 	.word	0xffffffff


	//   ....[26]....
        /*02e4*/ 	.word	0xffffffff


	//   ....[27]....
        /*02e8*/ 	.word	0xffffffff


	//   ....[28]....
        /*02ec*/ 	.word	0xffffffff


	//   ....[29]....
        /*02f0*/ 	.word	0xffffffff


	//   ....[30]....
        /*02f4*/ 	.word	0xffffffff


	//   ....[31]....
        /*02f8*/ 	.word	0xffffffff


	//   ....[32]....
        /*02fc*/ 	.word	0xffffffff


	//   ....[33]....
        /*0300*/ 	.word	0xffffffff


	//   ....[34]....
        /*0304*/ 	.word	0xffffffff


	//   ....[35]....
        /*0308*/ 	.word	0xffffffff


	//   ....[36]....
        /*030c*/ 	.word	0xffffffff


	//   ....[37]....
        /*0310*/ 	.word	0xffffffff


	//   ....[38]....
        /*0314*/ 	.word	0xffffffff


	//   ....[39]....
        /*0318*/ 	.word	0xffffffff


	//   ....[40]....
        /*031c*/ 	.word	0xffffffff


	//   ....[41]....
        /*0320*/ 	.word	0xffffffff


	//   ....[42]....
        /*0324*/ 	.word	0xffffffff


	//   ....[43]....
        /*0328*/ 	.word	0xffffffff


	//   ....[44]....
        /*032c*/ 	.word	0xffffffff


	//   ....[45]....
        /*0330*/ 	.word	0xffffffff


	//   ....[46]....
        /*0334*/ 	.word	0xffffffff


	//   ....[47]....
        /*0338*/ 	.word	0xffffffff


	//   ....[48]....
        /*033c*/ 	.word	0xffffffff


	//   ....[49]....
        /*0340*/ 	.word	0xffffffff


	//   ....[50]....
        /*0344*/ 	.word	0xffffffff


	//   ....[51]....
        /*0348*/ 	.word	0xffffffff


	//   ....[52]....
        /*034c*/ 	.word	0xffffffff


	//   ....[53]....
        /*0350*/ 	.word	0xffffffff


	//   ....[54]....
        /*0354*/ 	.word	0xffffffff


	//   ....[55]....
        /*0358*/ 	.word	0xffffffff


	//   ....[56]....
        /*035c*/ 	.word	0xffffffff


	//   ....[57]....
        /*0360*/ 	.word	0xffffffff


	//   ....[58]....
        /*0364*/ 	.word	0xffffffff


	//   ....[59]....
        /*0368*/ 	.word	0xffffffff


	//   ....[60]....
        /*036c*/ 	.word	0xffffffff


	//   ....[61]....
        /*0370*/ 	.word	0xffffffff


	//   ....[62]....
        /*0374*/ 	.word	0xffffffff


	//   ....[63]....
        /*0378*/ 	.word	0xffffffff


	//   ....[64]....
        /*037c*/ 	.word	0xffffffff


	//   ....[65]....
        /*0380*/ 	.word	0xffffffff


	//   ....[66]....
        /*0384*/ 	.word	0xffffffff


	//   ....[67]....
        /*0388*/ 	.word	0xffffffff


	//   ....[68]....
        /*038c*/ 	.word	0x0500000f


	//   ....[69]....
        /*0390*/ 	.word	0x0500000f


	//   ....[70]....
        /*0394*/ 	.word	0x0500000f


	//   ....[71]....
        /*0398*/ 	.word	0x0500000f


	//   ....[72]....
        /*039c*/ 	.word	0x0500000f


	//   ....[73]....
        /*03a0*/ 	.word	0x0500000f


	//   ....[74]....
        /*03a4*/ 	.word	0x0500000f


	//   ....[75]....
        /*03a8*/ 	.word	0x0500000f


	//   ....[76]....
        /*03ac*/ 	.word	0x0500000f


	//   ....[77]....
        /*03b0*/ 	.word	0x0500000f


	//   ....[78]....
        /*03b4*/ 	.word	0x0500000f


	//   ....[79]....
        /*03b8*/ 	.word	0x0500000f


	//   ....[80]....
        /*03bc*/ 	.word	0x0500000f


	//   ....[81]....
        /*03c0*/ 	.word	0x0500000f


	//   ....[82]....
        /*03c4*/ 	.word	0x0500000f


	//   ....[83]....
        /*03c8*/ 	.word	0x0500000f


	//   ....[84]....
        /*03cc*/ 	.word	0x0500000f


	//   ....[85]....
        /*03d0*/ 	.word	0x0500000f


	//   ....[86]....
        /*03d4*/ 	.word	0x0500000f


	//   ....[87]....
        /*03d8*/ 	.word	0xffffffff


	//   ....[88]....
        /*03dc*/ 	.word	0xffffffff


	//   ....[89]....
        /*03e0*/ 	.word	0xffffffff


	//   ....[90]....
        /*03e4*/ 	.word	0xffffffff


	//   ....[91]....
        /*03e8*/ 	.word	0xffffffff


	//   ....[92]....
        /*03ec*/ 	.word	0xffffffff


	//   ....[93]....
        /*03f0*/ 	.word	0xffffffff


	//   ....[94]....
        /*03f4*/ 	.word	0xffffffff


	//----- nvinfo : EIATTR_COOP_GROUP_INSTR_OFFSETS
	.align		4
.L_831:
        /*03f8*/ 	.byte	0x04, 0x28
        /*03fa*/ 	.short	(.L_833 - .L_832)


	//   ....[0]....
.L_832:
        /*03fc*/ 	.word	0x00000070


	//   ....[1]....
        /*0400*/ 	.word	0x00000170


	//   ....[2]....
        /*0404*/ 	.word	0x00000220


	//   ....[3]....
        /*0408*/ 	.word	0x000003c0


	//   ....[4]....
        /*040c*/ 	.word	0x00000520


	//   ....[5]....
        /*0410*/ 	.word	0x00000640


	//   ....[6]....
        /*0414*/ 	.word	0x000007a0


	//   ....[7]....
        /*0418*/ 	.word	0x000025f0


	//   ....[8]....
        /*041c*/ 	.word	0x0000a1b0


	//   ....[9]....
        /*0420*/ 	.word	0x0000c1f0


	//   ....[10]....
        /*0424*/ 	.word	0x0000d5a0


	//   ....[11]....
        /*0428*/ 	.word	0x0000dad0


	//   ....[12]....
        /*042c*/ 	.word	0x0000e610


	//   ....[13]....
        /*0430*/ 	.word	0x0000e9f0


	//   ....[14]....
        /*0434*/ 	.word	0x0000ed90


	//   ....[15]....
        /*0438*/ 	.word	0x0000edb0


	//   ....[16]....
        /*043c*/ 	.word	0x00011a20


	//   ....[17]....
        /*0440*/ 	.word	0x000135b0


	//   ....[18]....
        /*0444*/ 	.word	0x00014960


	//   ....[19]....
        /*0448*/ 	.word	0x00014ae0


	//   ....[20]....
        /*044c*/ 	.word	0x00014c10


	//   ....[21]....
        /*0450*/ 	.word	0x00014c30


	//   ....[22]....
        /*0454*/ 	.word	0x0001b970


	//   ....[23]....
        /*0458*/ 	.word	0x0001cfd0


	//   ....[24]....
        /*045c*/ 	.word	0x0001e330


	//   ....[25]....
        /*0460*/ 	.word	0x0001e870


	//   ....[26]....
        /*0464*/ 	.word	0x0001f400


	//   ....[27]....
        /*0468*/ 	.word	0x0001f490


	//   ....[28]....
        /*046c*/ 	.word	0x0001f590


	//   ....[29]....
        /*0470*/ 	.word	0x0001f5b0


	//   ....[30]....
        /*0474*/ 	.word	0x00026380


	//   ....[31]....
        /*0478*/ 	.word	0x000264b0


	//   ....[32]....
        /*047c*/ 	.word	0x000264d0


	//   ....[33]....
        /*0480*/ 	.word	0x00026510


	//   ....[34]....
        /*0484*/ 	.word	0x00026530


	//   ....[35]....
        /*0488*/ 	.word	0x00027fb0


	//   ....[36]....
        /*048c*/ 	.word	0x00028bb0


	//   ....[37]....
        /*0490*/ 	.word	0x00028be0


	//   ....[38]....
        /*0494*/ 	.word	0x00028c20


	//   ....[39]....
        /*0498*/ 	.word	0x00028c30


	//   ....[40]....
        /*049c*/ 	.word	0x00029260


	//   ....[41]....
        /*04a0*/ 	.word	0x00029290


	//   ....[42]....
        /*04a4*/ 	.word	0x000294e0


	//   ....[43]....
        /*04a8*/ 	.word	0x00029500


	//   ....[44]....
        /*04ac*/ 	.word	0x00029ea0


	//   ....[45]....
        /*04b0*/ 	.word	0x00029ef0


	//   ....[46]....
        /*04b4*/ 	.word	0x0002a130


	//   ....[47]....
        /*04b8*/ 	.word	0x0002a150


	//   ....[48]....
        /*04bc*/ 	.word	0x0002a440


	//   ....[49]....
        /*04c0*/ 	.word	0x0002b560


	//   ....[50]....
        /*04c4*/ 	.word	0x0002bea0


	//   ....[51]....
        /*04c8*/ 	.word	0x0002bed0


	//   ....[52]....
        /*04cc*/ 	.word	0x0002bfd0


	//   ....[53]....
        /*04d0*/ 	.word	0x0002bfe0


	//   ....[54]....
        /*04d4*/ 	.word	0x0002c060


	//   ....[55]....
        /*04d8*/ 	.word	0x0002c070


	//   ....[56]....
        /*04dc*/ 	.word	0x0002c080


	//   ....[57]....
        /*04e0*/ 	.word	0x0002c090


	//   ....[58]....
        /*04e4*/ 	.word	0x0002ca80


	//   ....[59]....
        /*04e8*/ 	.word	0x0002cac0


	//   ....[60]....
        /*04ec*/ 	.word	0x0002cae0


	//   ....[61]....
        /*04f0*/ 	.word	0x0002cc20


	//   ....[62]....
        /*04f4*/ 	.word	0x0002cde0


	//   ....[63]....
        /*04f8*/ 	.word	0x0002cdf0


	//   ....[64]....
        /*04fc*/ 	.word	0x0002cf40


	//   ....[65]....
        /*0500*/ 	.word	0x0002cf50


	//   ....[66]....
        /*0504*/ 	.word	0x00030840


	//   ....[67]....
        /*0508*/ 	.word	0x00030a30


	//   ....[68]....
        /*050c*/ 	.word	0x00030f40


	//   ....[69]....
        /*0510*/ 	.word	0x000310a0


	//   ....[70]....
        /*0514*/ 	.word	0x00031120


	//   ....[71]....
        /*0518*/ 	.word	0x000311d0


	//   ....[72]....
        /*051c*/ 	.word	0x000312c0


	//   ....[73]....
        /*0520*/ 	.word	0x00031320


	//   ....[74]....
        /*0524*/ 	.word	0x00031410


	//   ....[75]....
        /*0528*/ 	.word	0x00031470


	//   ....[76]....
        /*052c*/ 	.word	0x00031510


	//   ....[77]....
        /*0530*/ 	.word	0x000315f0


	//   ....[78]....
        /*0534*/ 	.word	0x000316a0


	//   ....[79]....
        /*0538*/ 	.word	0x00031980


	//   ....[80]....
        /*053c*/ 	.word	0x000319d0


	//   ....[81]....
        /*0540*/ 	.word	0x00031b10


	//   ....[82]....
        /*0544*/ 	.word	0x00031c20


	//   ....[83]....
        /*0548*/ 	.word	0x00031e50


	//   ....[84]....
        /*054c*/ 	.word	0x00031ea0


	//   ....[85]....
        /*0550*/ 	.word	0x000321c0


	//   ....[86]....
        /*0554*/ 	.word	0x000322e0


	//   ....[87]....
        /*0558*/ 	.word	0x000342e0


	//   ....[88]....
        /*055c*/ 	.word	0x00035b00


	//   ....[89]....
        /*0560*/ 	.word	0x000360d0


	//   ....[90]....
        /*0564*/ 	.word	0x00036e50


	//   ....[91]....
        /*0568*/ 	.word	0x00036ea0


	//   ....[92]....
        /*056c*/ 	.word	0x00036f00


	//   ....[93]....
        /*0570*/ 	.word	0x00036f20


	//   ....[94]....
        /*0574*/ 	.word	0x00044060


	//----- nvinfo : EIATTR_REG_RECONFIG
	.align		4
.L_833:
        /*0578*/ 	.byte	0x01, 0x54
	.zero		2


	//----- nvinfo : EIATTR_SYSCALL_OFFSETS
	.align		4
        /*057c*/ 	.byte	0x04, 0x46
        /*057e*/ 	.short	(.L_835 - .L_834)


	//   ....[0]....
.L_834:
        /*0580*/ 	.word	0x0000a6d0


	//   ....[1]....
        /*0584*/ 	.word	0x0002b160


	//   ....[2]....
        /*0588*/ 	.word	0x0002b2b0


	//   ....[3]....
        /*058c*/ 	.word	0x0002b3a0


	//   ....[4]....
        /*0590*/ 	.word	0x0002bb00


	//   ....[5]....
        /*0594*/ 	.word	0x0002c3e0


	//----- nvinfo : EIATTR_MBARRIER_INSTR_OFFSETS
	.align		4
.L_835:
        /*0598*/ 	.byte	0x04, 0x39
        /*059a*/ 	.short	(.L_837 - .L_836)


	//   ....[0]....
.L_836:
        /*059c*/ 	.word	0x000002a0
        /*05a0*/ 	.word	0x000000ff
        /*05a4*/ 	.word	0x00038800
        /*05a8*/ 	.short	0x0100
        /*05aa*/ 	.byte	0x08
	.zero		1


	//   ....[1]....
        /*05ac*/ 	.word	0x000002b0
        /*05b0*/ 	.word	0x000000ff
        /*05b4*/ 	.word	0x00038810
        /*05b8*/ 	.short	0x0100
        /*05ba*/ 	.byte	0x08
	.zero		1


	//   ....[2]....
        /*05bc*/ 	.word	0x000002c0
        /*05c0*/ 	.word	0x000000ff
        /*05c4*/ 	.word	0x00038820
        /*05c8*/ 	.short	0x0100
        /*05ca*/ 	.byte	0x08
	.zero		1


	//   ....[3]....
        /*05cc*/ 	.word	0x00000370
        /*05d0*/ 	.word	0x000000ff
        /*05d4*/ 	.word	0x00038830
        /*05d8*/ 	.short	0x0100
        /*05da*/ 	.byte	0x06
	.zero		1


	//   ....[4]....
        /*05dc*/ 	.word	0x00000380
        /*05e0*/ 	.word	0x000000ff
        /*05e4*/ 	.word	0x00038840
        /*05e8*/ 	.short	0x0100
        /*05ea*/ 	.byte	0x06
	.zero		1


	//   ....[5]....
        /*05ec*/ 	.word	0x00000390
        /*05f0*/ 	.word	0x000000ff
        /*05f4*/ 	.word	0x00038838
        /*05f8*/ 	.short	0x0100
        /*05fa*/ 	.byte	0x06
	.zero		1


	//   ....[6]....
        /*05fc*/ 	.word	0x000003a0
        /*0600*/ 	.word	0x000000ff
        /*0604*/ 	.word	0x00038848
        /*0608*/ 	.short	0x0100
        /*060a*/ 	.byte	0x06
	.zero		1


	//   ....[7]....
        /*060c*/ 	.word	0x000004d0
        /*0610*/ 	.word	0x000000ff
        /*0614*/ 	.word	0x00038850
        /*0618*/ 	.short	0x0100
        /*061a*/ 	.byte	0x08
	.zero		1


	//   ....[8]....
        /*061c*/ 	.word	0x000004e0
        /*0620*/ 	.word	0x000000ff
        /*0624*/ 	.word	0x00038860
        /*0628*/ 	.short	0x0100
        /*062a*/ 	.byte	0x08
	.zero		1


	//   ....[9]....
        /*062c*/ 	.word	0x000004f0
        /*0630*/ 	.word	0x000000ff
        /*0634*/ 	.word	0x00038858
        /*0638*/ 	.short	0x0100
        /*063a*/ 	.byte	0x08
	.zero		1


	//   ....[10]....
        /*063c*/ 	.word	0x00000500
        /*0640*/ 	.word	0x000000ff
        /*0644*/ 	.word	0x00038868
        /*0648*/ 	.short	0x0100
        /*064a*/ 	.byte	0x08
	.zero		1


	//   ....[11]....
        /*064c*/ 	.word	0x000005f0
        /*0650*/ 	.word	0x000000ff
        /*0654*/ 	.word	0x00038870
        /*0658*/ 	.short	0x0100
        /*065a*/ 	.byte	0x06
	.zero		1


	//   ....[12]....
        /*065c*/ 	.word	0x00000600
        /*0660*/ 	.word	0x000000ff
        /*0664*/ 	.word	0x00038880
        /*0668*/ 	.short	0x0100
        /*066a*/ 	.byte	0x06
	.zero		1


	//   ....[13]....
        /*066c*/ 	.word	0x00000610
        /*0670*/ 	.word	0x000000ff
        /*0674*/ 	.word	0x00038878
        /*0678*/ 	.short	0x0100
        /*067a*/ 	.byte	0x06
	.zero		1


	//   ....[14]....
        /*067c*/ 	.word	0x00000620
        /*0680*/ 	.word	0x000000ff
        /*0684*/ 	.word	0x00038888
        /*0688*/ 	.short	0x0100
        /*068a*/ 	.byte	0x06
	.zero		1


	//   ....[15]....
        /*068c*/ 	.word	0x00000750
        /*0690*/ 	.word	0x000000ff
        /*0694*/ 	.word	0x00038890
        /*0698*/ 	.short	0x0100
        /*069a*/ 	.byte	0x08
	.zero		1


	//   ....[16]....
        /*069c*/ 	.word	0x00000760
        /*06a0*/ 	.word	0x000000ff
        /*06a4*/ 	.word	0x000388a0
        /*06a8*/ 	.short	0x0100
        /*06aa*/ 	.byte	0x08
	.zero		1


	//   ....[17]....
        /*06ac*/ 	.word	0x00000770
        /*06b0*/ 	.word	0x000000ff
        /*06b4*/ 	.word	0x00038898
        /*06b8*/ 	.short	0x0100
        /*06ba*/ 	.byte	0x08
	.zero		1


	//   ....[18]....
        /*06bc*/ 	.word	0x00000780
        /*06c0*/ 	.word	0x000000ff
        /*06c4*/ 	.word	0x000388a8
        /*06c8*/ 	.short	0x0100
        /*06ca*/ 	.byte	0x08
	.zero		1


	//   ....[19]....
        /*06cc*/ 	.word	0x000008c0
        /*06d0*/ 	.word	0x000000ff
        /*06d4*/ 	.word	0x000388b0
        /*06d8*/ 	.short	0x0100
        /*06da*/ 	.byte	0x08
	.zero		1


	//   ....[20]....
        /*06dc*/ 	.word	0x000008d0
        /*06e0*/ 	.word	0x000000ff
        /*06e4*/ 	.word	0x000388c0
        /*06e8*/ 	.short	0x0100
        /*06ea*/ 	.byte	0x08
	.zero		1


	//   ....[21]....
        /*06ec*/ 	.word	0x000008e0
        /*06f0*/ 	.word	0x000000ff
        /*06f4*/ 	.word	0x000388b8
        /*06f8*/ 	.short	0x0100
        /*06fa*/ 	.byte	0x08
	.zero		1


	//   ....[22]....
        /*06fc*/ 	.word	0x000008f0
        /*0700*/ 	.word	0x000000ff
        /*0704*/ 	.word	0x000388c8
        /*0708*/ 	.short	0x0100
        /*070a*/ 	.byte	0x08
	.zero		1


	//   ....[23]....
        /*070c*/ 	.word	0x000049b0
        /*0710*/ 	.word	0x00000000
        /*0714*/ 	.word	0x00000000
        /*0718*/ 	.short	0x0101
        /*071a*/ 	.byte	0x3f
	.zero		1


	//   ....[24]....
        /*071c*/ 	.word	0x00008770
        /*0720*/ 	.word	0x00000000
        /*0724*/ 	.word	0x00000000
        /*0728*/ 	.short	0x0101
        /*072a*/ 	.byte	0x3f
	.zero		1


	//   ....[25]....
        /*072c*/ 	.word	0x0000ac40
        /*0730*/ 	.word	0x000000ff
        /*0734*/ 	.word	0x00038800
        /*0738*/ 	.short	0x010a
        /*073a*/ 	.byte	0x2c
	.zero		1


	//   ....[26]....
        /*073c*/ 	.word	0x0000b070
        /*0740*/ 	.word	0x0000000a
        /*0744*/ 	.word	0x00000000
        /*0748*/ 	.short	0x010a
        /*074a*/ 	.byte	0x3f
	.zero		1


	//   ....[27]....
        /*074c*/ 	.word	0x0000b0d0
        /*0750*/ 	.word	0x0000000a
        /*0754*/ 	.word	0x00000000
        /*0758*/ 	.short	0x010a
        /*075a*/ 	.byte	0x3f
	.zero		1


	//   ....[28]....
        /*075c*/ 	.word	0x0000b480
        /*0760*/ 	.word	0x000000ff
        /*0764*/ 	.word	0x00038810
        /*0768*/ 	.short	0x010a
        /*076a*/ 	.byte	0x2c
	.zero		1


	//   ....[29]....
        /*076c*/ 	.word	0x0000b580
        /*0770*/ 	.word	0x0000000a
        /*0774*/ 	.word	0x00000000
        /*0778*/ 	.short	0x010a
        /*077a*/ 	.byte	0x3f
	.zero		1


	//   ....[30]....
        /*077c*/ 	.word	0x0000b5e0
        /*0780*/ 	.word	0x0000000a
        /*0784*/ 	.word	0x00000000
        /*0788*/ 	.short	0x010a
        /*078a*/ 	.byte	0x3f
	.zero		1


	//   ....[31]....
        /*078c*/ 	.word	0x0000d160
        /*0790*/ 	.word	0x0000000a
        /*0794*/ 	.word	0x00000000
        /*0798*/ 	.short	0x0101
        /*079a*/ 	.byte	0x3f
	.zero		1


	//   ....[32]....
        /*079c*/ 	.word	0x00011a90
        /*07a0*/ 	.word	0x00000000
        /*07a4*/ 	.word	0x00000000
        /*07a8*/ 	.short	0x0101
        /*07aa*/ 	.byte	0x3f
	.zero		1


	//   ....[33]....
        /*07ac*/ 	.word	0x000121b0
        /*07b0*/ 	.word	0x00000009
        /*07b4*/ 	.word	0x00000000
        /*07b8*/ 	.short	0x010a
        /*07ba*/ 	.byte	0x3f
	.zero		1


	//   ....[34]....
        /*07bc*/ 	.word	0x000122b0
        /*07c0*/ 	.word	0x00000008
        /*07c4*/ 	.word	0x00000000
        /*07c8*/ 	.short	0x010a
        /*07ca*/ 	.byte	0x3f
	.zero		1


	//   ....[35]....
        /*07cc*/ 	.word	0x00012710
        /*07d0*/ 	.word	0x00000015
        /*07d4*/ 	.word	0x00000000
        /*07d8*/ 	.short	0x010a
        /*07da*/ 	.byte	0x3f
	.zero		1


	//   ....[36]....
        /*07dc*/ 	.word	0x00012810
        /*07e0*/ 	.word	0x00000008
        /*07e4*/ 	.word	0x00000000
        /*07e8*/ 	.short	0x010a
        /*07ea*/ 	.byte	0x3f
	.zero		1


	//   ....[37]....
        /*07ec*/ 	.word	0x00014520
        /*07f0*/ 	.word	0x00000038
        /*07f4*/ 	.word	0x00000000
        /*07f8*/ 	.short	0x0101
        /*07fa*/ 	.byte	0x3f
	.zero		1


	//   ....[38]....
        /*07fc*/ 	.word	0x0001b9f0
        /*0800*/ 	.word	0x00000005
        /*0804*/ 	.word	0x00000000
        /*0808*/ 	.short	0x0101
        /*080a*/ 	.byte	0x3f
	.zero		1


	//   ....[39]....
        /*080c*/ 	.word	0x0001bbd0
        /*0810*/ 	.word	0x00000007
        /*0814*/ 	.word	0x00000000
        /*0818*/ 	.short	0x010a
        /*081a*/ 	.byte	0x3f
	.zero		1


	//   ....[40]....
        /*081c*/ 	.word	0x0001bcd0
        /*0820*/ 	.word	0x00000006
        /*0824*/ 	.word	0x00000000
        /*0828*/ 	.short	0x010a
        /*082a*/ 	.byte	0x3f
	.zero		1


	//   ....[41]....
        /*082c*/ 	.word	0x0001c130
        /*0830*/ 	.word	0x0000000c
        /*0834*/ 	.word	0x00000000
        /*0838*/ 	.short	0x010a
        /*083a*/ 	.byte	0x3f
	.zero		1


	//   ....[42]....
        /*083c*/ 	.word	0x0001c230
        /*0840*/ 	.word	0x00000006
        /*0844*/ 	.word	0x00000000
        /*0848*/ 	.short	0x010a
        /*084a*/ 	.byte	0x3f
	.zero		1


	//   ....[43]....
        /*084c*/ 	.word	0x0001df40
        /*0850*/ 	.word	0x0000000c
        /*0854*/ 	.word	0x00000000
        /*0858*/ 	.short	0x0101
        /*085a*/ 	.byte	0x3f
	.zero		1


	//   ....[44]....
        /*085c*/ 	.word	0x00026400
        /*0860*/ 	.word	0x00000006
        /*0864*/ 	.word	0x00000000
        /*0868*/ 	.short	0x0101
        /*086a*/ 	.byte	0x3f
	.zero		1


	//   ....[45]....
        /*086c*/ 	.word	0x00029280
        /*0870*/ 	.word	0x000000ff
        /*0874*/ 	.word	0x00000000
        /*0878*/ 	.short	0x0101
        /*087a*/ 	.byte	0x05
	.zero		1


	//   ....[46]....
        /*087c*/ 	.word	0x0002b790
        /*0880*/ 	.word	0x00000000
        /*0884*/ 	.word	0x00038840
        /*0888*/ 	.short	0x010a
        /*088a*/ 	.byte	0x3f
	.zero		1


	//   ....[47]....
        /*088c*/ 	.word	0x0002c1b0
        /*0890*/ 	.word	0x00000011
        /*0894*/ 	.word	0x00038800
        /*0898*/ 	.short	0x0107
        /*089a*/ 	.byte	0x3f
	.zero		1


	//   ....[48]....
        /*089c*/ 	.word	0x0002c250
        /*08a0*/ 	.word	0x00000011
        /*08a4*/ 	.word	0x00038800
        /*08a8*/ 	.short	0x0101
        /*08aa*/ 	.byte	0x3f
	.zero		1


	//   ....[49]....
        /*08ac*/ 	.word	0x0002d170
        /*08b0*/ 	.word	0x00000011
        /*08b4*/ 	.word	0x00038810
        /*08b8*/ 	.short	0x0107
        /*08ba*/ 	.byte	0x3f
	.zero		1


	//   ....[50]....
        /*08bc*/ 	.word	0x0002d270
        /*08c0*/ 	.word	0x00000011
        /*08c4*/ 	.word	0x00038810
        /*08c8*/ 	.short	0x0101
        /*08ca*/ 	.byte	0x3f
	.zero		1


	//   ....[51]....
        /*08cc*/ 	.word	0x0002d290
        /*08d0*/ 	.word	0x00000011
        /*08d4*/ 	.word	0x00038820
        /*08d8*/ 	.short	0x010a
        /*08da*/ 	.byte	0x3f
	.zero		1


	//   ....[52]....
        /*08dc*/ 	.word	0x0002d360
        /*08e0*/ 	.word	0x00000000
        /*08e4*/ 	.word	0x00038860
        /*08e8*/ 	.short	0x010a
        /*08ea*/ 	.byte	0x3f
	.zero		1


	//   ....[53]....
        /*08ec*/ 	.word	0x0002df40
        /*08f0*/ 	.word	0x00000003
        /*08f4*/ 	.word	0x00038840
        /*08f8*/ 	.short	0x010a
        /*08fa*/ 	.byte	0x3f
	.zero		1


	//   ....[54]....
        /*08fc*/ 	.word	0x0002e160
        /*0900*/ 	.word	0x00000003
        /*0904*/ 	.word	0x00038860
        /*0908*/ 	.short	0x010a
        /*090a*/ 	.byte	0x3f
	.zero		1


	//   ....[55]....
        /*090c*/ 	.word	0x0002ed10
        /*0910*/ 	.word	0x00000004
        /*0914*/ 	.word	0x00038840
        /*0918*/ 	.short	0x010a
        /*091a*/ 	.byte	0x3f
	.zero		1


	//   ....[56]....
        /*091c*/ 	.word	0x0002ef30
        /*0920*/ 	.word	0x00000004
        /*0924*/ 	.word	0x00038860
        /*0928*/ 	.short	0x010a
        /*092a*/ 	.byte	0x3f
	.zero		1


	//   ....[57]....
        /*092c*/ 	.word	0x0002fa70
        /*0930*/ 	.word	0x00000004
        /*0934*/ 	.word	0x00038840
        /*0938*/ 	.short	0x010a
        /*093a*/ 	.byte	0x3f
	.zero		1


	//   ....[58]....
        /*093c*/ 	.word	0x0002fc90
        /*0940*/ 	.word	0x00000004
        /*0944*/ 	.word	0x00038860
        /*0948*/ 	.short	0x010a
        /*094a*/ 	.byte	0x3f
	.zero		1


	//   ....[59]....
        /*094c*/ 	.word	0x000309b0
        /*0950*/ 	.word	0x00000009
        /*0954*/ 	.word	0x00038820
        /*0958*/ 	.short	0x010a
        /*095a*/ 	.byte	0x3f
	.zero		1


	//   ....[60]....
        /*095c*/ 	.word	0x00030b30
        /*0960*/ 	.word	0x00000005
        /*0964*/ 	.word	0x00000000
        /*0968*/ 	.short	0x010a
        /*096a*/ 	.byte	0x3f
	.zero		1


	//   ....[61]....
        /*096c*/ 	.word	0x00030b80
        /*0970*/ 	.word	0x00000007
        /*0974*/ 	.word	0x00000000
        /*0978*/ 	.short	0x010a
        /*097a*/ 	.byte	0x3f
	.zero		1


	//   ....[62]....
        /*097c*/ 	.word	0x00030bc0
        /*0980*/ 	.word	0x00000013
        /*0984*/ 	.word	0x00000000
        /*0988*/ 	.short	0x010a
        /*098a*/ 	.byte	0x3f
	.zero		1


	//   ....[63]....
        /*098c*/ 	.word	0x00030bf0
        /*0990*/ 	.word	0x00000003
        /*0994*/ 	.word	0x00000000
        /*0998*/ 	.short	0x010a
        /*099a*/ 	.byte	0x3f
	.zero		1


	//   ....[64]....
        /*099c*/ 	.word	0x00030c60
        /*09a0*/ 	.word	0x0000000b
        /*09a4*/ 	.word	0x00038800
        /*09a8*/ 	.short	0x010a
        /*09aa*/ 	.byte	0x3f
	.zero		1


	//   ....[65]....
        /*09ac*/ 	.word	0x00030cb0
        /*09b0*/ 	.word	0x0000000a
        /*09b4*/ 	.word	0x00000000
        /*09b8*/ 	.short	0x010a
        /*09ba*/ 	.byte	0x3f
	.zero		1


	//   ....[66]....
        /*09bc*/ 	.word	0x00030d10
        /*09c0*/ 	.word	0x0000000b
        /*09c4*/ 	.word	0x00038810
        /*09c8*/ 	.short	0x010a
        /*09ca*/ 	.byte	0x3f
	.zero		1


	//   ....[67]....
        /*09cc*/ 	.word	0x00030d60
        /*09d0*/ 	.word	0x0000000a
        /*09d4*/ 	.word	0x00000000
        /*09d8*/ 	.short	0x010a
        /*09da*/ 	.byte	0x3f
	.zero		1


	//   ....[68]....
        /*09dc*/ 	.word	0x00030db0
        /*09e0*/ 	.word	0x00000008
        /*09e4*/ 	.word	0x00000000
        /*09e8*/ 	.short	0x010a
        /*09ea*/ 	.byte	0x3f
	.zero		1


	//   ....[69]....
        /*09ec*/ 	.word	0x00030e00
        /*09f0*/ 	.word	0x00000008
        /*09f4*/ 	.word	0x00000000
        /*09f8*/ 	.short	0x010a
        /*09fa*/ 	.byte	0x3f
	.zero		1


	//   ....[70]....
        /*09fc*/ 	.word	0x00030e50
        /*0a00*/ 	.word	0x00000006
        /*0a04*/ 	.word	0x00000000
        /*0a08*/ 	.short	0x010a
        /*0a0a*/ 	.byte	0x3f
	.zero		1


	//   ....[71]....
        /*0a0c*/ 	.word	0x00030ea0
        /*0a10*/ 	.word	0x00000006
        /*0a14*/ 	.word	0x00000000
        /*0a18*/ 	.short	0x010a
        /*0a1a*/ 	.byte	0x3f
	.zero		1


	//   ....[72]....
        /*0a1c*/ 	.word	0x00030ff0
        /*0a20*/ 	.word	0x00000000
        /*0a24*/ 	.word	0x00038840
        /*0a28*/ 	.short	0x010a
        /*0a2a*/ 	.byte	0x3f
	.zero		1


	//   ....[73]....
        /*0a2c*/ 	.word	0x00031ee0
        /*0a30*/ 	.word	0x00000011
        /*0a34*/ 	.word	0x00038820
        /*0a38*/ 	.short	0x010a
        /*0a3a*/ 	.byte	0x3f
	.zero		1


	//   ....[74]....
        /*0a3c*/ 	.word	0x00031f30
        /*0a40*/ 	.word	0x00000000
        /*0a44*/ 	.word	0x00038860
        /*0a48*/ 	.short	0x010a
        /*0a4a*/ 	.byte	0x3f
	.zero		1


	//   ....[75]....
        /*0a4c*/ 	.word	0x00031f80
        /*0a50*/ 	.word	0x00000003
        /*0a54*/ 	.word	0x00038840
        /*0a58*/ 	.short	0x010a
        /*0a5a*/ 	.byte	0x3f
	.zero		1


	//   ....[76]....
        /*0a5c*/ 	.word	0x00031fd0
        /*0a60*/ 	.word	0x00000003
        /*0a64*/ 	.word	0x00038860
        /*0a68*/ 	.short	0x010a
        /*0a6a*/ 	.byte	0x3f
	.zero		1


	//   ....[77]....
        /*0a6c*/ 	.word	0x00032020
        /*0a70*/ 	.word	0x00000004
        /*0a74*/ 	.word	0x00038840
        /*0a78*/ 	.short	0x010a
        /*0a7a*/ 	.byte	0x3f
	.zero		1


	//   ....[78]....
        /*0a7c*/ 	.word	0x00032070
        /*0a80*/ 	.word	0x00000004
        /*0a84*/ 	.word	0x00038860
        /*0a88*/ 	.short	0x010a
        /*0a8a*/ 	.byte	0x3f
	.zero		1


	//   ....[79]....
        /*0a8c*/ 	.word	0x000320c0
        /*0a90*/ 	.word	0x00000004
        /*0a94*/ 	.word	0x00038840
        /*0a98*/ 	.short	0x010a
        /*0a9a*/ 	.byte	0x3f
	.zero		1


	//   ....[80]....
        /*0a9c*/ 	.word	0x00032110
        /*0aa0*/ 	.word	0x00000004
        /*0aa4*/ 	.word	0x00038860
        /*0aa8*/ 	.short	0x010a
        /*0aaa*/ 	.byte	0x3f
	.zero		1


	//   ....[81]....
        /*0aac*/ 	.word	0x00032200
        /*0ab0*/ 	.word	0x00000009
        /*0ab4*/ 	.word	0x00038820
        /*0ab8*/ 	.short	0x010a
        /*0aba*/ 	.byte	0x3f
	.zero		1


	//   ....[82]....
        /*0abc*/ 	.word	0x000323a0
        /*0ac0*/ 	.word	0x00000005
        /*0ac4*/ 	.word	0x00000000
        /*0ac8*/ 	.short	0x010a
        /*0aca*/ 	.byte	0x3f
	.zero		1


	//   ....[83]....
        /*0acc*/ 	.word	0x000323f0
        /*0ad0*/ 	.word	0x00000007
        /*0ad4*/ 	.word	0x00000000
        /*0ad8*/ 	.short	0x010a
        /*0ada*/ 	.byte	0x3f
	.zero		1


	//   ....[84]....
        /*0adc*/ 	.word	0x00032440
        /*0ae0*/ 	.word	0x00000013
        /*0ae4*/ 	.word	0x00000000
        /*0ae8*/ 	.short	0x010a
        /*0aea*/ 	.byte	0x3f
	.zero		1


	//   ....[85]....
        /*0aec*/ 	.word	0x00032800
        /*0af0*/ 	.word	0x0000001a
        /*0af4*/ 	.word	0x00000000
        /*0af8*/ 	.short	0x010a
        /*0afa*/ 	.byte	0x3f
	.zero		1


	//   ....[86]....
        /*0afc*/ 	.word	0x00032940
        /*0b00*/ 	.word	0x00000015
        /*0b04*/ 	.word	0x00000000
        /*0b08*/ 	.short	0x010a
        /*0b0a*/ 	.byte	0x3f
	.zero		1


	//   ....[87]....
        /*0b0c*/ 	.word	0x00032fa0
        /*0b10*/ 	.word	0x0000003a
        /*0b14*/ 	.word	0x00000000
        /*0b18*/ 	.short	0x010a
        /*0b1a*/ 	.byte	0x3f
	.zero		1


	//   ....[88]....
        /*0b1c*/ 	.word	0x000330e0
        /*0b20*/ 	.word	0x00000038
        /*0b24*/ 	.word	0x00000000
        /*0b28*/ 	.short	0x010a
        /*0b2a*/ 	.byte	0x3f
	.zero		1


	//   ....[89]....
        /*0b2c*/ 	.word	0x00035550
        /*0b30*/ 	.word	0x0000003a
        /*0b34*/ 	.word	0x00000000
        /*0b38*/ 	.short	0x0101
        /*0b3a*/ 	.byte	0x3f
	.zero		1


	//   ....[90]....
        /*0b3c*/ 	.word	0x00044140
        /*0b40*/ 	.word	0x00000004
        /*0b44*/ 	.word	0x00000000
        /*0b48*/ 	.short	0x0101
        /*0b4a*/ 	.byte	0x3f
	.zero		1


	//   ....[91]....
        /*0b4c*/ 	.word	0x00044180
        /*0b50*/ 	.word	0x00000015
        /*0b54*/ 	.word	0x00000000
        /*0b58*/ 	.short	0x010a
        /*0b5a*/ 	.byte	0x3f
	.zero		1


	//   ....[92]....
        /*0b5c*/ 	.word	0x000441d0
        /*0b60*/ 	.word	0x00000038
        /*0b64*/ 	.word	0x00000000
        /*0b68*/ 	.short	0x010a
        /*0b6a*/ 	.byte	0x3f
	.zero		1


	//----- nvinfo : EIATTR_NUM_MBARRIERS
	.align		4
.L_837:
        /*0b6c*/ 	.byte	0x03, 0x38
        /*0b6e*/ 	.short	0x0017


	//----- nvinfo : EIATTR_EXIT_INSTR_OFFSETS
	.align		4
        /*0b70*/ 	.byte	0x04, 0x1c
        /*0b72*/ 	.short	(.L_839 - .L_838)


	//   ....[0]....
.L_838:
        /*0b74*/ 	.word	0x00000b30


	//   ....[1]....
        /*0b78*/ 	.word	0x0002a3c0


	//   ....[2]....
        /*0b7c*/ 	.word	0x00030c40


	//----- nvinfo : EIATTR_MAX_THREADS
	.align		4
.L_839:
        /*0b80*/ 	.byte	0x04, 0x05
        /*0b82*/ 	.short	(.L_841 - .L_840)
.L_840:
        /*0b84*/ 	.word	0x00000180
        /*0b88*/ 	.word	0x00000001
        /*0b8c*/ 	.word	0x00000001


	//----- nvinfo : EIATTR_CRS_STACK_SIZE
	.align		4
.L_841:
        /*0b90*/ 	.byte	0x04, 0x1e
        /*0b92*/ 	.short	(.L_843 - .L_842)
.L_842:
        /*0b94*/ 	.word	0x00000000


	//----- nvinfo : EIATTR_CBANK_PARAM_SIZE
	.align		4
.L_843:
        /*0b98*/ 	.byte	0x03, 0x19
        /*0b9a*/ 	.short	0x0bf0


	//----- nvinfo : EIATTR_PARAM_CBANK
	.align		4
        /*0b9c*/ 	.byte	0x04, 0x0a
        /*0b9e*/ 	.short	(.L_845 - .L_844)
	.align		4
.L_844:
        /*0ba0*/ 	.word	index@(.nv.constant0._ZN7cutlass13device_kernelIN5flash11enable_sm90INS1_16FlashAttnFwdSm90INS1_25CollectiveMainloopFwdSm90ILi2EN4cute5tupleIJNS5_1CILi1EEES8_S8_EEENS6_IJNS7_ILi64EEESA_SA_EEELi512ENS_10bfloat16_tEfNS_4arch4Sm90ELb0ELb1ELb1ELb0ELb0ELb0ELb1ELb0ELb0ELb1ELb0ELb0EEENS1_21CollectiveEpilogueFwdINS6_IJSA_NS7_ILi512EEESA_EEES9_SC_SE_Li256ELb0ELb1ELb0ELb0EEENS1_30DynamicPersistentTileSchedulerILi256ELi128ELb0ELb1ELb1EEEEEEEEEvNT_6ParamsE)
        /*0ba4*/ 	.short	0x0210
        /*0ba6*/ 	.short	0x0bf0


	//----- nvinfo : EIATTR_SW_WAR
	.align		4
.L_845:
        /*0ba8*/ 	.byte	0x04, 0x36
        /*0baa*/ 	.short	(.L_847 - .L_846)
.L_846:
        /*0bac*/ 	.word	0x00000008
.L_847:


//--------------------- .nv.info._ZN7cutlass13device_kernelIN5flash11enable_sm90INS1_16FlashAttnFwdSm90INS1_25CollectiveMainloopFwdSm90ILi2EN4cute5tupleIJNS5_1CILi1EEES8_S8_EEENS6_IJNS7_ILi64EEESA_SA_EEELi512ENS_10bfloat16_tEfNS_4arch4Sm90ELb0ELb1ELb1ELb1ELb0ELb0ELb0ELb0ELb0ELb1ELb0ELb0EEENS1_21CollectiveEpilogueFwdINS6_IJSA_NS7_ILi512EEESA_EEES9_SC_SE_Li256ELb1ELb1ELb0ELb0EEENS1_36VarlenDynamicPersistentTileSchedulerILi64ELi64ELi256ELi128ELb0ELb1ELb1ELb1ELb0ELb1EEEEEEEEEvNT_6ParamsE --------------------------
	.section	.nv.info._ZN7cutlass13device_kernelIN5flash11enable_sm90INS1_16FlashAttnFwdSm90INS1_25CollectiveMainloopFwdSm90ILi2EN4cute5tupleIJNS5_1CILi1EEES8_S8_EEENS6_IJNS7_ILi64EEESA_SA_EEELi512ENS_10bfloat16_tEfNS_4arch4Sm90ELb0ELb1ELb1ELb1ELb0ELb0ELb0ELb0ELb0ELb1ELb0ELb0EEENS1_21CollectiveEpilogueFwdINS6_IJSA_NS7_ILi512EEESA_EEES9_SC_SE_Li256ELb1ELb1ELb0ELb0EEENS1_36VarlenDynamicPersistentTileSchedulerILi64ELi64ELi256ELi128ELb0ELb1ELb1ELb1ELb0ELb1EEEEEEEEEvNT_6ParamsE,"",@"SHT_CUDA_INFO"
	.sectionflags	@""
	.align	4


	//----- nvinfo : EIATTR_CUDA_API_VERSION
	.align		4
        /*0000*/ 	.byte	0x04, 0x37
        /*0002*/ 	.short	(.L_849 - .L_848)
.L_848:
        /*0004*/ 	.word	0x00000082


	//----- nvinfo : EIATTR_KPARAM_INFO
	.align		4
.L_849:
        /*0008*/ 	.byte	0x04, 0x17
        /*000a*/ 	.short	(.L_851 - .L_850)
.L_850:
        /*000c*/ 	.word	0x00000000
        /*0010*/ 	.short	0x0000
        /*0012*/ 	.short	0x0070
        /*0014*/ 	.byte	0x00, 0xf0, 0x01, 0x2a


	//----- nvinfo : EIATTR_SPARSE_MMA_MASK
	.align		4
.L_851:
        /*0018*/ 	.byte	0x03, 0x50
        /*001a*/ 	.short	0x0000


	//----- nvinfo : EIATTR_MAXREG_COUNT
	.align		4
        /*001c*/ 	.byte	0x03, 0x1b
        /*001e*/ 	.short	0x00a8


	//----- nvinfo : EIATTR_NUM_BARRIERS
	.align		4
        /*0020*/ 	.byte	0x02, 0x4c
        /*0022*/ 	.byte	0x10
	.zero		1


	//----- nvinfo : EIATTR_EXTERNS
	.align		4
        /*0024*/ 	.byte	0x04, 0x0f
        /*0026*/ 	.short	(.L_853 - .L_852)


	//   ....[0]....
	.align		4
.L_852:
        /*0028*/ 	.word	index@(__assertfail)


	//----- nvinfo : EIATTR_ANNOTATIONS
	.align		4
.L_853:
        /*002c*/ 	.byte	0x04, 0x55
        /*002e*/ 	.short	(.L_855 - .L_854)


	//   ....[0]....
.L_854:
        /* <DEDUP_REMOVED lines=55> */


	//----- nvinfo : EIATTR_MERCURY_ISA_VERSION
	.align		4
.L_855:
        /*0390*/ 	.byte	0x03, 0x5f
        /*0392*/ 	.short	0x0101


	//----- nvinfo : EIATTR_UNUSED_LOAD_BYTE_OFFSET
	.align		4
        /*0394*/ 	.byte	0x04, 0x44
        /*0396*/ 	.short	(.L_857 - .L_856)


	//   ....[0]....
.L_856:
        /*0398*/ 	.word	0x00000a10
        /*039c*/ 	.word	0x0000fff0


	//   ....[1]....
        /*03a0*/ 	.word	0x0000de80
        /*03a4*/ 	.word	0x0000fff0


	//----- nvinfo : EIATTR_INT_WARP_WIDE_INSTR_OFFSETS
	.align		4
.L_857:
        /*03a8*/ 	.byte	0x04, 0x31
        /*03aa*/ 	.short	(.L_859 - .L_858)


	//   ....[0]....
.L_858:
        /*03ac*/ 	.word	0x00000130


	//   ....[1]....
        /*03b0*/ 	.word	0x00000170


	//   ....[2]....
        /*03b4*/ 	.word	0x000001e0


	//   ....[3]....
        /*03b8*/ 	.word	0x000123e0


	//   ....[4]....
        /*03bc*/ 	.word	0x00012470


	//   ....[5]....
        /*03c0*/ 	.word	0x00016ea0


	//   ....[6]....
        /*03c4*/ 	.word	0x00016f30


	//----- nvinfo : EIATTR_COOP_GROUP_MASK_REGIDS
	.align		4
.L_859:
        /*03c8*/ 	.byte	0x04, 0x29
        /*03ca*/ 	.short	(.L_861 - .L_860)


	//   ....[0]....
.L_860:
        /*03cc*/ 	.word	0xffffffff


	//   ....[1]....
        /*03d0*/ 	.word	0xffffffff


	//   ....[2]....
        /*03d4*/ 	.word	0xffffffff


	//   ....[3]....
        /*03d8*/ 	.word	0xffffffff


	//   ....[4]....
        /*03dc*/ 	.word	0xffffffff


	//   ....[5]....
        /*03e0*/ 	.word	0xffffffff


	//   ....[6]....
        /*03e4*/ 	.word	0xffffffff


	//   ....[7]....
        /*03e8*/ 	.word	0xffffffff


	//   ....[8]....
        /*03ec*/ 	.word	0xffffffff


	//   ....[9]....
        /*03f0*/ 	.word	0xffffffff


	//   ....[10]....
        /*03f4*/ 	.word	0xffffffff


	//   ....[11]....
        /*03f8*/ 	.word	0xffffffff


	//   ....[12]....
        /*03fc*/ 	.word	0xffffffff


	//   ....[13]....
        /*0400*/ 	.word	0xffffffff


	//   ....[14]....
        /*0404*/ 	.word	0xffffffff


	//   ....[15]....
        /*0408*/ 	.word	0xffffffff


	//   ....[16]....
        /*040c*/ 	.word	0xffffffff


	//   ....[17]....
        /*0410*/ 	.word	0xffffffff


	//   ....[18]....
        /*0414*/ 	.word	0xffffffff


	//   ....[19]....
        /*0418*/ 	.word	0xffffffff


	//   ....[20]....
        /*041c*/ 	.word	0xffffffff


	//   ....[21]....
        /*0420*/ 	.word	0xffffffff


	//   ....[22]....
        /*0424*/ 	.word	0xffffffff


	//   ....[23]....
        /*0428*/ 	.word	0xffffffff


	//   ....[24]....
        /*042c*/ 	.word	0xffffffff


	//   ....[25]....
        /*0430*/ 	.word	0xffffffff


	//   ....[26]....
        /*0434*/ 	.word	0xffffffff


	//   ....[27]....
        /*0438*/ 	.word	0xffffffff


	//   ....[28]....
        /*043c*/ 	.word	0xffffffff


	//   ....[29]....
        /*0440*/ 	.word	0xffffffff


	//   ....[30]....
        /*0444*/ 	.word	0xffffffff


	//   ....[31]....
        /*0448*/ 	.word	0xffffffff


	//   ....[32]....
        /*044c*/ 	.word	0xffffffff


	//   ....[33]....
        /*0450*/ 	.word	0xffffffff


	//   ....[34]....
        /*0454*/ 	.word	0xffffffff


	//   ....[35]....
        /*0458*/ 	.word	0xffffffff


	//   ....[36]....
        /*045c*/ 	.word	0xffffffff


	//   ....[37]....
        /*0460*/ 	.word	0xffffffff


	//   ....[38]....
        /*0464*/ 	.word	0xffffffff


	//   ....[39]....
        /*0468*/ 	.word	0xffffffff


	//   ....[40]....
        /*046c*/ 	.word	0xffffffff


	//   ....[41]....
        /*0470*/ 	.word	0xffffffff


	//   ....[42]....
        /*0474*/ 	.word	0xffffffff


	//   ....[43]....
        /*0478*/ 	.word	0xffffffff


	//   ....[44]....
        /*047c*/ 	.word	0xffffffff


	//   ....[45]....
        /*0480*/ 	.word	0xffffffff


	//   ....[46]....
        /*0484*/ 	.word	0xffffffff


	//   ....[47]....
        /*0488*/ 	.word	0xffffffff


	//   ....[48]....
        /*048c*/ 	.word	0xffffffff


	//   ....[49]....
        /*0490*/ 	.word	0xffffffff


	//   ....[50]....
        /*0494*/ 	.word	0xffffffff


	//   ....[51]....
        /*0498*/ 	.word	0xffffffff


	//   ....[52]....
        /*049c*/ 	.word	0xffffffff


	//   ....[53]....
        /*04a0*/ 	.word	0xffffffff


	//   ....[54]....
        /*04a4*/ 	.word	0xffffffff


	//   ....[55]....
        /*04a8*/ 	.word	0xffffffff


	//   ....[56]....
        /*04ac*/ 	.word	0xffffffff


	//   ....[57]....
        /*04b0*/ 	.word	0xffffffff


	//   ....[58]....
        /*04b4*/ 	.word	0xffffffff


	//   ....[59]....
        /*04b8*/ 	.word	0xffffffff


	//   ....[60]....
        /*04bc*/ 	.word	0xffffffff


	//   ....[61]....
        /*04c0*/ 	.word	0xffffffff


	//   ....[62]....
        /*04c4*/ 	.word	0xffffffff


	//   ....[63]....
        /*04c8*/ 	.word	0xffffffff


	//   ....[64]....
        /*04cc*/ 	.word	0xffffffff


	//   ....[65]....
        /*04d0*/ 	.word	0xffffffff


	//   ....[66]....
        /*04d4*/ 	.word	0xffffffff


	//   ....[67]....
        /*04d8*/ 	.word	0xffffffff


	//   ....[68]....
        /*04dc*/ 	.word	0xffffffff


	//   ....[69]....
        /*04e0*/ 	.word	0xffffffff


	//   ....[70]....
        /*04e4*/ 	.word	0xffffffff


	//   ....[71]....
        /*04e8*/ 	.word	0xffffffff


	//   ....[72]....
        /*04ec*/ 	.word	0xffffffff


	//   ....[73]....
        /*04f0*/ 	.word	0xffffffff


	//   ....[74]....
        /*04f4*/ 	.word	0xffffffff


	//   ....[75]....
        /*04f8*/ 	.word	0xffffffff


	//   ....[76]....
        /*04fc*/ 	.word	0xffffffff


	//   ....[77]....
        /*0500*/ 	.word	0xffffffff


	//   ....[78]....
        /*0504*/ 	.word	0xffffffff


	//   ....[79]....
        /*0508*/ 	.word	0xffffffff


	//   ....[80]....
        /*050c*/ 	.word	0xffffffff


	//   ....[81]....
        /*0510*/ 	.word	0xffffffff


	//   ....[82]....
        /*0514*/ 	.word	0xffffffff


	//   ....[83]....
        /*0518*/ 	.word	0xffffffff


	//   ....[84]....
        /*051c*/ 	.word	0xffffffff


	//   ....[85]....
        /*0520*/ 	.word	0xffffffff


	//   ....[86]....
        /*0524*/ 	.word	0xffffffff


	//   ....[87]....
        /*0528*/ 	.word	0xffffffff


	//   ....[88]....
        /*052c*/ 	.word	0xffffffff


	//   ....[89]....
        /*0530*/ 	.word	0xffffffff


	//   ....[90]....
        /*0534*/ 	.word	0xffffffff


	//   ....[91]....
        /*0538*/ 	.word	0xffffffff


	//   ....[92]....
        /*053c*/ 	.word	0xffffffff


	//   ....[93]....
        /*0540*/ 	.word	0xffffffff


	//   ....[94]....
        /*0544*/ 	.word	0xffffffff


	//   ....[95]....
        /*0548*/ 	.word	0x0500000f


	//   ....[96]....
        /*054c*/ 	.word	0x0500000f


	//   ....[97]....
        /*0550*/ 	.word	0x0500000f


	//   ....[98]....
        /*0554*/ 	.word	0x0500000f


	//   ....[99]....
        /*0558*/ 	.word	0x0500000f


	//   ....[100]....
        /*055c*/ 	.word	0x0500000f


	//   ....[101]....
        /*0560*/ 	.word	0x0500000f


	//   ....[102]....
        /*0564*/ 	.word	0x0500000f


	//   ....[103]....
        /*0568*/ 	.word	0x0500000f


	//   ....[104]....
        /*056c*/ 	.word	0x0500000f


	//   ....[105]....
        /*0570*/ 	.word	0x0500000f


	//   ....[106]....
        /*0574*/ 	.word	0x0500000f


	//   ....[107]....
        /*0578*/ 	.word	0x0500000f


	//   ....[108]....
        /*057c*/ 	.word	0x0500000f


	//   ....[109]....
        /*0580*/ 	.word	0x0500000f


	//   ....[110]....
        /*0584*/ 	.word	0x0500000f


	//   ....[111]....
        /*0588*/ 	.word	0x0500000f


	//   ....[112]....
        /*058c*/ 	.word	0x0500000f


	//   ....[113]....
        /*0590*/ 	.word	0x0500000f


	//   ....[114]....
        /*0594*/ 	.word	0x0500000f


	//   ....[115]....
        /*0598*/ 	.word	0x0500000f


	//   ....[116]....
        /*059c*/ 	.word	0x0500000f


	//   ....[117]....
        /*05a0*/ 	.word	0x0500000f


	//   ....[118]....
        /*05a4*/ 	.word	0x0500000f


	//   ....[119]....
        /*05a8*/ 	.word	0x0500000f


	//   ....[120]....
        /*05ac*/ 	.word	0x0500000f


	//   ....[121]....
        /*05b0*/ 	.word	0x0500000f


	//----- nvinfo : EIATTR_COOP_GROUP_INSTR_OFFSETS
	.align		4
.L_861:
        /*05b4*/ 	.byte	0x04, 0x28
        /*05b6*/ 	.short	(.L_863 - .L_862)


	//   ....[0]....
.L_862:
        /*05b8*/ 	.word	0x00000060


	//   ....[1]....
        /*05bc*/ 	.word	0x00000140


	//   ....[2]....
        /*05c0*/ 	.word	0x00000190


	//   ....[3]....
        /*05c4*/ 	.word	0x00000380


	//   ....[4]....
        /*05c8*/ 	.word	0x000004e0


	//   ....[5]....
        /*05cc*/ 	.word	0x00000600


	//   ....[6]....
        /*05d0*/ 	.word	0x00000760


	//   ....[7]....
        /*05d4*/ 	.word	0x00001da0


	//   ....[8]....
        /*05d8*/ 	.word	0x00003e90


	//   ....[9]....
        /*05dc*/ 	.word	0x000044e0


	//   ....[10]....
        /*05e0*/ 	.word	0x00005060


	//   ....[11]....
        /*05e4*/ 	.word	0x00005680


	//   ....[12]....
        /*05e8*/ 	.word	0x00005700


	//   ....[13]....
        /*05ec*/ 	.word	0x00005970


	//   ....[14]....
        /*05f0*/ 	.word	0x000059e0


	//   ....[15]....
        /*05f4*/ 	.word	0x00006320


	//   ....[16]....
        /*05f8*/ 	.word	0x000068e0


	//   ....[17]....
        /*05fc*/ 	.word	0x00006e60


	//   ....[18]....
        /*0600*/ 	.word	0x00007550


	//   ....[19]....
        /*0604*/ 	.word	0x00007650


	//   ....[20]....
        /*0608*/ 	.word	0x00007a60


	//   ....[21]....
        /*060c*/ 	.word	0x00007c30


	//   ....[22]....
        /*0610*/ 	.word	0x00008c20


	//   ....[23]....
        /*0614*/ 	.word	0x00009600


	//   ....[24]....
        /*0618*/ 	.word	0x00009690


	//   ....[25]....
        /*061c*/ 	.word	0x00009980


	//   ....[26]....
        /*0620*/ 	.word	0x00009ad0


	//   ....[27]....
        /*0624*/ 	.word	0x0000aba0


	//   ....[28]....
        /*0628*/ 	.word	0x0000b040


	//   ....[29]....
        /*062c*/ 	.word	0x0000b5f0


	//   ....[30]....
        /*0630*/ 	.word	0x0000bc70


	//   ....[31]....
        /*0634*/ 	.word	0x0000bd40


	//   ....[32]....
        /*0638*/ 	.word	0x0000c0f0


	//   ....[33]....
        /*063c*/ 	.word	0x0000c1d0


	//   ....[34]....
        /*0640*/ 	.word	0x0000d340


	//   ....[35]....
        /*0644*/ 	.word	0x0000d380


	//   ....[36]....
        /*0648*/ 	.word	0x0000d3b0


	//   ....[37]....
        /*064c*/ 	.word	0x0000d420


	//   ....[38]....
        /*0650*/ 	.word	0x0000d450


	//   ....[39]....
        /*0654*/ 	.word	0x0000eda0


	//   ....[40]....
        /*0658*/ 	.word	0x0000f3e0


	//   ....[41]....
        /*065c*/ 	.word	0x0000f410


	//   ....[42]....
        /*0660*/ 	.word	0x0000f430


	//   ....[43]....
        /*0664*/ 	.word	0x0000f450


	//   ....[44]....
        /*0668*/ 	.word	0x0000fae0


	//   ....[45]....
        /*066c*/ 	.word	0x0000faf0


	//   ....[46]....
        /*0670*/ 	.word	0x0000fd20


	//   ....[47]....
        /*0674*/ 	.word	0x0000fd40


	//   ....[48]....
        /*0678*/ 	.word	0x000108e0


	//   ....[49]....
        /*067c*/ 	.word	0x00010910


	//   ....[50]....
        /*0680*/ 	.word	0x00010b50


	//   ....[51]....
        /*0684*/ 	.word	0x00010b70


	//   ....[52]....
        /*0688*/ 	.word	0x00010e30


	//   ....[53]....
        /*068c*/ 	.word	0x00011000


	//   ....[54]....
        /*0690*/ 	.word	0x00011030


	//   ....[55]....
        /*0694*/ 	.word	0x00011060


	//   ....[56]....
        /*0698*/ 	.word	0x00011090


	//   ....[57]....
        /*069c*/ 	.word	0x000110c0


	//   ....[58]....
        /*06a0*/ 	.word	0x000110f0


	//   ....[59]....
        /*06a4*/ 	.word	0x00011260


	//   ....[60]....
        /*06a8*/ 	.word	0x00011290


	//   ....[61]....
        /*06ac*/ 	.word	0x000112c0


	//   ....[62]....
        /*06b0*/ 	.word	0x000112f0


	//   ....[63]....
        /*06b4*/ 	.word	0x00011320


	//   ....[64]....
        /*06b8*/ 	.word	0x00011350


	//   ....[65]....
        /*06bc*/ 	.word	0x000113f0


	//   ....[66]....
        /*06c0*/ 	.word	0x00011450


	//   ....[67]....
        /*06c4*/ 	.word	0x000114e0


	//   ....[68]....
        /*06c8*/ 	.word	0x000129a0


	//   ....[69]....
        /*06cc*/ 	.word	0x000134d0


	//   ....[70]....
        /*06d0*/ 	.word	0x000134f0


	//   ....[71]....
        /*06d4*/ 	.word	0x000135a0


	//   ....[72]....
        /*06d8*/ 	.word	0x000135b0


	//   ....[73]....
        /*06dc*/ 	.word	0x00013630


	//   ....[74]....
        /*06e0*/ 	.word	0x00013640


	//   ....[75]....
        /*06e4*/ 	.word	0x00013650


	//   ....[76]....
        /*06e8*/ 	.word	0x00013660


	//   ....[77]....
        /*06ec*/ 	.word	0x00017130


	//   ....[78]....
        /*06f0*/ 	.word	0x00017160


	//   ....[79]....
        /*06f4*/ 	.word	0x000171a0


	//   ....[80]....
        /*06f8*/ 	.word	0x000171d0


	//   ....[81]....
        /*06fc*/ 	.word	0x00017200


	//   ....[82]....
        /*0700*/ 	.word	0x00017230


	//   ....[83]....
        /*0704*/ 	.word	0x00017260


	//   ....[84]....
        /*0708*/ 	.word	0x00017290


	//   ....[85]....
        /*070c*/ 	.word	0x00017410


	//   ....[86]....
        /*0710*/ 	.word	0x00017440


	//   ....[87]....
        /*0714*/ 	.word	0x00017470


	//   ....[88]....
        /*0718*/ 	.word	0x000174a0


	//   ....[89]....
        /*071c*/ 	.word	0x000174d0


	//   ....[90]....
        /*0720*/ 	.word	0x00017500


	//   ....[91]....
        /*0724*/ 	.word	0x000175c0


	//   ....[92]....
        /*0728*/ 	.word	0x000175e0


	//   ....[93]....
        /*072c*/ 	.word	0x00017650


	//   ....[94]....
        /*0730*/ 	.word	0x00017d10


	//   ....[95]....
        /*0734*/ 	.word	0x00018420


	//   ....[96]....
        /*0738*/ 	.word	0x000185e0


	//   ....[97]....
        /*073c*/ 	.word	0x00018630


	//   ....[98]....
        /*0740*/ 	.word	0x00018690


	//   ....[99]....
        /*0744*/ 	.word	0x00018780


	//   ....[100]....
        /*0748*/ 	.word	0x000187e0


	//   ....[101]....
        /*074c*/ 	.word	0x000188d0


	//   ....[102]....
        /*0750*/ 	.word	0x00018930


	//   ....[103]....
        /*0754*/ 	.word	0x00018a00


	//   ....[104]....
        /*0758*/ 	.word	0x00018d30


	//   ....[105]....
        /*075c*/ 	.word	0x00018dd0


	//   ....[106]....
        /*0760*/ 	.word	0x00018ef0


	//   ....[107]....
        /*0764*/ 	.word	0x00018f60


	//   ....[108]....
        /*0768*/ 	.word	0x00018fd0


	//   ....[109]....
        /*076c*/ 	.word	0x00019040


	//   ....[110]....
        /*0770*/ 	.word	0x000190b0


	//   ....[111]....
        /*0774*/ 	.word	0x00019130


	//   ....[112]....
        /*0778*/ 	.word	0x000191c0


	//   ....[113]....
        /*077c*/ 	.word	0x00019250


	//   ....[114]....
        /*0780*/ 	.word	0x000192c0


	//   ....[115]....
        /*0784*/ 	.word	0x00019330


	//   ....[116]....
        /*0788*/ 	.word	0x000193a0


	//   ....[117]....
        /*078c*/ 	.word	0x00019420


	//   ....[118]....
        /*0790*/ 	.word	0x00019490


	//   ....[119]....
        /*0794*/ 	.word	0x00019530


	//   ....[120]....
        /*0798*/ 	.word	0x000195c0


	//   ....[121]....
        /*079c*/ 	.word	0x000196f0


	//----- nvinfo : EIATTR_REG_RECONFIG
	.align		4
.L_863:
        /*07a0*/ 	.byte	0x01, 0x54
	.zero		2


	//----- nvinfo : EIATTR_SYSCALL_OFFSETS
	.align		4
        /*07a4*/ 	.byte	0x04, 0x46
        /*07a6*/ 	.short	(.L_865 - .L_864)


	//   ....[0]....
.L_864:
        /*07a8*/ 	.word	0x00004060


	//   ....[1]....
        /*07ac*/ 	.word	0x000125e0


	//   ....[2]....
        /*07b0*/ 	.word	0x00012730


	//   ....[3]....
        /*07b4*/ 	.word	0x00012820


	//   ....[4]....
        /*07b8*/ 	.word	0x00013090


	//----- nvinfo : EIATTR_MBARRIER_INSTR_OFFSETS
	.align		4
.L_865:
        /*07bc*/ 	.byte	0x04, 0x39
        /*07be*/ 	.short	(.L_867 - .L_866)


	//   ....[0]....
.L_866:
        /*07c0*/ 	.word	0x00000270
        /*07c4*/ 	.word	0x000000ff
        /*07c8*/ 	.word	0x00028c00
        /*07cc*/ 	.short	0x0100
        /*07ce*/ 	.byte	0x08
	.zero		1


	//   ....[1]....
        /*07d0*/ 	.word	0x00000280
        /*07d4*/ 	.word	0x000000ff
        /*07d8*/ 	.word	0x00028c20
        /*07dc*/ 	.short	0x0100
        /*07de*/ 	.byte	0x08
	.zero		1


	//   ....[2]....
        /*07e0*/ 	.word	0x00000330
        /*07e4*/ 	.word	0x000000ff
        /*07e8*/ 	.word	0x00028c30
        /*07ec*/ 	.short	0x0100
        /*07ee*/ 	.byte	0x06
	.zero		1


	//   ....[3]....
        /*07f0*/ 	.word	0x00000340
        /*07f4*/ 	.word	0x000000ff
        /*07f8*/ 	.word	0x00028c40
        /*07fc*/ 	.short	0x0100
        /*07fe*/ 	.byte	0x06
	.zero		1


	//   ....[4]....
        /*0800*/ 	.word	0x00000350
        /*0804*/ 	.word	0x000000ff
        /*0808*/ 	.word	0x00028c38
        /*080c*/ 	.short	0x0100
        /*080e*/ 	.byte	0x06
	.zero		1


	//   ....[5]....
        /*0810*/ 	.word	0x00000360
        /*0814*/ 	.word	0x000000ff
        /*0818*/ 	.word	0x00028c48
        /*081c*/ 	.short	0x0100
        /*081e*/ 	.byte	0x06
	.zero		1


	//   ....[6]....
        /*0820*/ 	.word	0x00000490
        /*0824*/ 	.word	0x000000ff
        /*0828*/ 	.word	0x00028c50
        /*082c*/ 	.short	0x0100
        /*082e*/ 	.byte	0x08
	.zero		1


	//   ....[7]....
        /*0830*/ 	.word	0x000004a0
        /*0834*/ 	.word	0x000000ff
        /*0838*/ 	.word	0x00028c60
        /*083c*/ 	.short	0x0100
        /*083e*/ 	.byte	0x08
	.zero		1


	//   ....[8]....
        /*0840*/ 	.word	0x000004b0
        /*0844*/ 	.word	0x000000ff
        /*0848*/ 	.word	0x00028c58
        /*084c*/ 	.short	0x0100
        /*084e*/ 	.byte	0x08
	.zero		1


	//   ....[9]....
        /*0850*/ 	.word	0x000004c0
        /*0854*/ 	.word	0x000000ff
        /*0858*/ 	.word	0x00028c68
        /*085c*/ 	.short	0x0100
        /*085e*/ 	.byte	0x08
	.zero		1


	//   ....[10]....
        /*0860*/ 	.word	0x000005b0
        /*0864*/ 	.word	0x000000ff
        /*0868*/ 	.word	0x00028c70
        /*086c*/ 	.short	0x0100
        /*086e*/ 	.byte	0x06
	.zero		1


	//   ....[11]....
        /*0870*/ 	.word	0x000005c0
        /*0874*/ 	.word	0x000000ff
        /*0878*/ 	.word	0x00028c80
        /*087c*/ 	.short	0x0100
        /*087e*/ 	.byte	0x06
	.zero		1


	//   ....[12]....
        /*0880*/ 	.word	0x000005d0
        /*0884*/ 	.word	0x000000ff
        /*0888*/ 	.word	0x00028c78
        /*088c*/ 	.short	0x0100
        /*088e*/ 	.byte	0x06
	.zero		1


	//   ....[13]....
        /*0890*/ 	.word	0x000005e0
        /*0894*/ 	.word	0x000000ff
        /*0898*/ 	.word	0x00028c88
        /*089c*/ 	.short	0x0100
        /*089e*/ 	.byte	0x06
	.zero		1


	//   ....[14]....
        /*08a0*/ 	.word	0x00000710
        /*08a4*/ 	.word	0x000000ff
        /*08a8*/ 	.word	0x00028c90
        /*08ac*/ 	.short	0x0100
        /*08ae*/ 	.byte	0x08
	.zero		1


	//   ....[15]....
        /*08b0*/ 	.word	0x00000720
        /*08b4*/ 	.word	0x000000ff
        /*08b8*/ 	.word	0x00028ca0
        /*08bc*/ 	.short	0x0100
        /*08be*/ 	.byte	0x08
	.zero		1


	//   ....[16]....
        /*08c0*/ 	.word	0x00000730
        /*08c4*/ 	.word	0x000000ff
        /*08c8*/ 	.word	0x00028c98
        /*08cc*/ 	.short	0x0100
        /*08ce*/ 	.byte	0x08
	.zero		1


	//   ....[17]....
        /*08d0*/ 	.word	0x00000740
        /*08d4*/ 	.word	0x000000ff
        /*08d8*/ 	.word	0x00028ca8
        /*08dc*/ 	.short	0x0100
        /*08de*/ 	.byte	0x08
	.zero		1


	//   ....[18]....
        /*08e0*/ 	.word	0x00000870
        /*08e4*/ 	.word	0x000000ff
        /*08e8*/ 	.word	0x00028cb0
        /*08ec*/ 	.short	0x0100
        /*08ee*/ 	.byte	0x08
	.zero		1


	//   ....[19]....
        /*08f0*/ 	.word	0x00000880
        /*08f4*/ 	.word	0x000000ff
        /*08f8*/ 	.word	0x00028cc0
        /*08fc*/ 	.short	0x0100
        /*08fe*/ 	.byte	0x08
	.zero		1


	//   ....[20]....
        /*0900*/ 	.word	0x00000890
        /*0904*/ 	.word	0x000000ff
        /*0908*/ 	.word	0x00028cb8
        /*090c*/ 	.short	0x0100
        /*090e*/ 	.byte	0x08
	.zero		1


	//   ....[21]....
        /*0910*/ 	.word	0x000008a0
        /*0914*/ 	.word	0x000000ff
        /*0918*/ 	.word	0x00028cc8
        /*091c*/ 	.short	0x0100
        /*091e*/ 	.byte	0x08
	.zero		1


	//   ....[22]....
        /*0920*/ 	.word	0x00001eb0
        /*0924*/ 	.word	0x000000ff
        /*0928*/ 	.word	0x00028c50
        /*092c*/ 	.short	0x010a
        /*092e*/ 	.byte	0x15
	.zero		1


	//   ....[23]....
        /*0930*/ 	.word	0x00002180
        /*0934*/ 	.word	0x00000000
        /*0938*/ 	.word	0x00000000
        /*093c*/ 	.short	0x0101
        /*093e*/ 	.byte	0x3f
	.zero		1


	//   ....[24]....
        /*0940*/ 	.word	0x00002ac0
        /*0944*/ 	.word	0x000000ff
        /*0948*/ 	.word	0x00028c50
        /*094c*/ 	.short	0x010a
        /*094e*/ 	.byte	0x15
	.zero		1


	//   ....[25]....
        /*0950*/ 	.word	0x00002b00
        /*0954*/ 	.word	0x000000ff
        /*0958*/ 	.word	0x00028c50
        /*095c*/ 	.short	0x010a
        /*095e*/ 	.byte	0x15
	.zero		1


	//   ....[26]....
        /*0960*/ 	.word	0x00002cd0
        /*0964*/ 	.word	0x00000000
        /*0968*/ 	.word	0x00000000
        /*096c*/ 	.short	0x0101
        /*096e*/ 	.byte	0x3f
	.zero		1


	//   ....[27]....
        /*0970*/ 	.word	0x000040e0
        /*0974*/ 	.word	0x000000ff
        /*0978*/ 	.word	0x00028c00
        /*097c*/ 	.short	0x010a
        /*097e*/ 	.byte	0x2e
	.zero		1


	//   ....[28]....
        /*0980*/ 	.word	0x00004160
        /*0984*/ 	.word	0x00000007
        /*0988*/ 	.word	0x00028c30
        /*098c*/ 	.short	0x010a
        /*098e*/ 	.byte	0x3f
	.zero		1


	//   ....[29]....
        /*0990*/ 	.word	0x000041a0
        /*0994*/ 	.word	0x00000007
        /*0998*/ 	.word	0x00028c30
        /*099c*/ 	.short	0x010a
        /*099e*/ 	.byte	0x3f
	.zero		1


	//   ....[30]....
        /*09a0*/ 	.word	0x00004590
        /*09a4*/ 	.word	0x00000003
        /*09a8*/ 	.word	0x00000000
        /*09ac*/ 	.short	0x0101
        /*09ae*/ 	.byte	0x3f
	.zero		1


	//   ....[31]....
        /*09b0*/ 	.word	0x00006040
        /*09b4*/ 	.word	0x00000007
        /*09b8*/ 	.word	0x00028c50
        /*09bc*/ 	.short	0x010a
        /*09be*/ 	.byte	0x3f
	.zero		1


	//   ....[32]....
        /*09c0*/ 	.word	0x00006080
        /*09c4*/ 	.word	0x00000007
        /*09c8*/ 	.word	0x00028c50
        /*09cc*/ 	.short	0x010a
        /*09ce*/ 	.byte	0x3f
	.zero		1


	//   ....[33]....
        /*09d0*/ 	.word	0x00006340
        /*09d4*/ 	.word	0x00000007
        /*09d8*/ 	.word	0x00000000
        /*09dc*/ 	.short	0x0101
        /*09de*/ 	.byte	0x3f
	.zero		1


	//   ....[34]....
        /*09e0*/ 	.word	0x000065d0
        /*09e4*/ 	.word	0x000000ff
        /*09e8*/ 	.word	0x00028c30
        /*09ec*/ 	.short	0x010a
        /*09ee*/ 	.byte	0x1b
	.zero		1


	//   ....[35]....
        /*09f0*/ 	.word	0x00006610
        /*09f4*/ 	.word	0x000000ff
        /*09f8*/ 	.word	0x00028c30
        /*09fc*/ 	.short	0x010a
        /*09fe*/ 	.byte	0x1b
	.zero		1


	//   ....[36]....
        /*0a00*/ 	.word	0x00006a60
        /*0a04*/ 	.word	0x0000000a
        /*0a08*/ 	.word	0x00000000
        /*0a0c*/ 	.short	0x0101
        /*0a0e*/ 	.byte	0x3f
	.zero		1


	//   ....[37]....
        /*0a10*/ 	.word	0x00008970
        /*0a14*/ 	.word	0x000000ff
        /*0a18*/ 	.word	0x00028c50
        /*0a1c*/ 	.short	0x010a
        /*0a1e*/ 	.byte	0x1b
	.zero		1


	//   ....[38]....
        /*0a20*/ 	.word	0x000089b0
        /*0a24*/ 	.word	0x000000ff
        /*0a28*/ 	.word	0x00028c50
        /*0a2c*/ 	.short	0x010a
        /*0a2e*/ 	.byte	0x1b
	.zero		1


	//   ....[39]....
        /*0a30*/ 	.word	0x00008c40
        /*0a34*/ 	.word	0x00000015
        /*0a38*/ 	.word	0x00000000
        /*0a3c*/ 	.short	0x0101
        /*0a3e*/ 	.byte	0x3f
	.zero		1


	//   ....[40]....
        /*0a40*/ 	.word	0x00009030
        /*0a44*/ 	.word	0x000000ff
        /*0a48*/ 	.word	0x00028c30
        /*0a4c*/ 	.short	0x010a
        /*0a4e*/ 	.byte	0x19
	.zero		1


	//   ....[41]....
        /*0a50*/ 	.word	0x00009070
        /*0a54*/ 	.word	0x000000ff
        /*0a58*/ 	.word	0x00028c30
        /*0a5c*/ 	.short	0x010a
        /*0a5e*/ 	.byte	0x19
	.zero		1


	//   ....[42]....
        /*0a60*/ 	.word	0x00009e20
        /*0a64*/ 	.word	0x00000098
        /*0a68*/ 	.word	0x00000000
        /*0a6c*/ 	.short	0x0101
        /*0a6e*/ 	.byte	0x3f
	.zero		1


	//   ....[43]....
        /*0a70*/ 	.word	0x0000a910
        /*0a74*/ 	.word	0x000000ff
        /*0a78*/ 	.word	0x00028c50
        /*0a7c*/ 	.short	0x010a
        /*0a7e*/ 	.byte	0x19
	.zero		1


	//   ....[44]....
        /*0a80*/ 	.word	0x0000a950
        /*0a84*/ 	.word	0x000000ff
        /*0a88*/ 	.word	0x00028c50
        /*0a8c*/ 	.short	0x010a
        /*0a8e*/ 	.byte	0x19
	.zero		1


	//   ....[45]....
        /*0a90*/ 	.word	0x0000abc0
        /*0a94*/ 	.word	0x000000aa
        /*0a98*/ 	.word	0x00000000
        /*0a9c*/ 	.short	0x0101
        /*0a9e*/ 	.byte	0x3f
	.zero		1


	//   ....[46]....
        /*0aa0*/ 	.word	0x0000ad20
        /*0aa4*/ 	.word	0x000000ff
        /*0aa8*/ 	.word	0x00028c30
        /*0aac*/ 	.short	0x010a
        /*0aae*/ 	.byte	0x1a
	.zero		1


	//   ....[47]....
        /*0ab0*/ 	.word	0x0000ad60
        /*0ab4*/ 	.word	0x000000ff
        /*0ab8*/ 	.word	0x00028c30
        /*0abc*/ 	.short	0x010a
        /*0abe*/ 	.byte	0x1a
	.zero		1


	//   ....[48]....
        /*0ac0*/ 	.word	0x0000b190
        /*0ac4*/ 	.word	0x0000000a
        /*0ac8*/ 	.word	0x00000000
        /*0acc*/ 	.short	0x0101
        /*0ace*/ 	.byte	0x3f
	.zero		1


	//   ....[49]....
        /*0ad0*/ 	.word	0x0000d090
        /*0ad4*/ 	.word	0x000000ff
        /*0ad8*/ 	.word	0x00028c50
        /*0adc*/ 	.short	0x010a
        /*0ade*/ 	.byte	0x1a
	.zero		1


	//   ....[50]....
        /*0ae0*/ 	.word	0x0000d0d0
        /*0ae4*/ 	.word	0x000000ff
        /*0ae8*/ 	.word	0x00028c50
        /*0aec*/ 	.short	0x010a
        /*0aee*/ 	.byte	0x1a
	.zero		1


	//   ....[51]....
        /*0af0*/ 	.word	0x0000d360
        /*0af4*/ 	.word	0x00000015
        /*0af8*/ 	.word	0x00000000
        /*0afc*/ 	.short	0x0101
        /*0afe*/ 	.byte	0x3f
	.zero		1


	//   ....[52]....
        /*0b00*/ 	.word	0x0000fac0
        /*0b04*/ 	.word	0x000000ff
        /*0b08*/ 	.word	0x00000000
        /*0b0c*/ 	.short	0x0101
        /*0b0e*/ 	.byte	0x04
	.zero		1


	//   ....[53]....
        /*0b10*/ 	.word	0x00012c30
        /*0b14*/ 	.word	0x00000000
        /*0b18*/ 	.word	0x00028c40
        /*0b1c*/ 	.short	0x010a
        /*0b1e*/ 	.byte	0x3f
	.zero		1


	//   ....[54]....
        /*0b20*/ 	.word	0x00013760
        /*0b24*/ 	.word	0x00000008
        /*0b28*/ 	.word	0x00028c00
        /*0b2c*/ 	.short	0x0107
        /*0b2e*/ 	.byte	0x3f
	.zero		1


	//   ....[55]....
        /*0b30*/ 	.word	0x00013860
        /*0b34*/ 	.word	0x00000002
        /*0b38*/ 	.word	0x00028c00
        /*0b3c*/ 	.short	0x0101
        /*0b3e*/ 	.byte	0x3f
	.zero		1


	//   ....[56]....
        /*0b40*/ 	.word	0x00013880
        /*0b44*/ 	.word	0x00000002
        /*0b48*/ 	.word	0x00028c20
        /*0b4c*/ 	.short	0x010a
        /*0b4e*/ 	.byte	0x3f
	.zero		1


	//   ....[57]....
        /*0b50*/ 	.word	0x00013980
        /*0b54*/ 	.word	0x00000000
        /*0b58*/ 	.word	0x00028c60
        /*0b5c*/ 	.short	0x010a
        /*0b5e*/ 	.byte	0x3f
	.zero		1


	//   ....[58]....
        /*0b60*/ 	.word	0x00014600
        /*0b64*/ 	.word	0x00000003
        /*0b68*/ 	.word	0x00028c40
        /*0b6c*/ 	.short	0x010a
        /*0b6e*/ 	.byte	0x3f
	.zero		1


	//   ....[59]....
        /*0b70*/ 	.word	0x00014850
        /*0b74*/ 	.word	0x00000003
        /*0b78*/ 	.word	0x00028c60
        /*0b7c*/ 	.short	0x010a
        /*0b7e*/ 	.byte	0x3f
	.zero		1


	//   ....[60]....
        /*0b80*/ 	.word	0x00015470
        /*0b84*/ 	.word	0x00000004
        /*0b88*/ 	.word	0x00028c40
        /*0b8c*/ 	.short	0x010a
        /*0b8e*/ 	.byte	0x3f
	.zero		1


	//   ....[61]....
        /*0b90*/ 	.word	0x000156b0
        /*0b94*/ 	.word	0x00000004
        /*0b98*/ 	.word	0x00028c60
        /*0b9c*/ 	.short	0x010a
        /*0b9e*/ 	.byte	0x3f
	.zero		1


	//   ....[62]....
        /*0ba0*/ 	.word	0x00016240
        /*0ba4*/ 	.word	0x00000004
        /*0ba8*/ 	.word	0x00028c40
        /*0bac*/ 	.short	0x010a
        /*0bae*/ 	.byte	0x3f
	.zero		1


	//   ....[63]....
        /*0bb0*/ 	.word	0x00016490
        /*0bb4*/ 	.word	0x00000004
        /*0bb8*/ 	.word	0x00028c60
        /*0bbc*/ 	.short	0x010a
        /*0bbe*/ 	.byte	0x3f
	.zero		1


	//   ....[64]....
        /*0bc0*/ 	.word	0x00017c90
        /*0bc4*/ 	.word	0x00000000
        /*0bc8*/ 	.word	0x00028c20
        /*0bcc*/ 	.short	0x010a
        /*0bce*/ 	.byte	0x3f
	.zero		1


	//   ....[65]....
        /*0bd0*/ 	.word	0x00017e50
        /*0bd4*/ 	.word	0x00000006
        /*0bd8*/ 	.word	0x00000000
        /*0bdc*/ 	.short	0x010a
        /*0bde*/ 	.byte	0x3f
	.zero		1


	//   ....[66]....
        /*0be0*/ 	.word	0x00017ec0
        /*0be4*/ 	.word	0x00000007
        /*0be8*/ 	.word	0x00000000
        /*0bec*/ 	.short	0x010a
        /*0bee*/ 	.byte	0x3f
	.zero		1


	//   ....[67]....
        /*0bf0*/ 	.word	0x00017f30
        /*0bf4*/ 	.word	0x00000004
        /*0bf8*/ 	.word	0x00000000
        /*0bfc*/ 	.short	0x010a
        /*0bfe*/ 	.byte	0x3f
	.zero		1


	//   ....[68]....
        /*0c00*/ 	.word	0x00017f60
        /*0c04*/ 	.word	0x00000003
        /*0c08*/ 	.word	0x00000000
        /*0c0c*/ 	.short	0x010a
        /*0c0e*/ 	.byte	0x3f
	.zero		1


	//   ....[69]....
        /*0c10*/ 	.word	0x00017fd0
        /*0c14*/ 	.word	0x00000003
        /*0c18*/ 	.word	0x00028c50
        /*0c1c*/ 	.short	0x010a
        /*0c1e*/ 	.byte	0x3f
	.zero		1


	//   ....[70]....
        /*0c20*/ 	.word	0x00018030
        /*0c24*/ 	.word	0x00000003
        /*0c28*/ 	.word	0x00028c50
        /*0c2c*/ 	.short	0x010a
        /*0c2e*/ 	.byte	0x3f
	.zero		1


	//   ....[71]....
        /*0c30*/ 	.word	0x00018090
        /*0c34*/ 	.word	0x00000003
        /*0c38*/ 	.word	0x00028c00
        /*0c3c*/ 	.short	0x010a
        /*0c3e*/ 	.byte	0x3f
	.zero		1


	//   ....[72]....
        /*0c40*/ 	.word	0x000180e0
        /*0c44*/ 	.word	0x00000007
        /*0c48*/ 	.word	0x00028c30
        /*0c4c*/ 	.short	0x010a
        /*0c4e*/ 	.byte	0x3f
	.zero		1


	//   ....[73]....
        /*0c50*/ 	.word	0x00018130
        /*0c54*/ 	.word	0x00000007
        /*0c58*/ 	.word	0x00028c50
        /*0c5c*/ 	.short	0x010a
        /*0c5e*/ 	.byte	0x3f
	.zero		1


	//   ....[74]....
        /*0c60*/ 	.word	0x00018190
        /*0c64*/ 	.word	0x00000009
        /*0c68*/ 	.word	0x00028c30
        /*0c6c*/ 	.short	0x010a
        /*0c6e*/ 	.byte	0x3f
	.zero		1


	//   ....[75]....
        /*0c70*/ 	.word	0x000181e0
        /*0c74*/ 	.word	0x00000015
        /*0c78*/ 	.word	0x00028c50
        /*0c7c*/ 	.short	0x010a
        /*0c7e*/ 	.byte	0x3f
	.zero		1


	//   ....[76]....
        /*0c80*/ 	.word	0x00018240
        /*0c84*/ 	.word	0x00000006
        /*0c88*/ 	.word	0x00028c30
        /*0c8c*/ 	.short	0x010a
        /*0c8e*/ 	.byte	0x3f
	.zero		1


	//   ....[77]....
        /*0c90*/ 	.word	0x00018290
        /*0c94*/ 	.word	0x000000aa
        /*0c98*/ 	.word	0x00028c50
        /*0c9c*/ 	.short	0x010a
        /*0c9e*/ 	.byte	0x3f
	.zero		1


	//   ....[78]....
        /*0ca0*/ 	.word	0x000182f0
        /*0ca4*/ 	.word	0x00000005
        /*0ca8*/ 	.word	0x00028c30
        /*0cac*/ 	.short	0x010a
        /*0cae*/ 	.byte	0x3f
	.zero		1


	//   ....[79]....
        /*0cb0*/ 	.word	0x00018340
        /*0cb4*/ 	.word	0x00000015
        /*0cb8*/ 	.word	0x00028c50
        /*0cbc*/ 	.short	0x010a
        /*0cbe*/ 	.byte	0x3f
	.zero		1


	//   ....[80]....
        /*0cc0*/ 	.word	0x000184e0
        /*0cc4*/ 	.word	0x00000000
        /*0cc8*/ 	.word	0x00028c40
        /*0ccc*/ 	.short	0x010a
        /*0cce*/ 	.byte	0x3f
	.zero		1


	//   ....[81]....
        /*0cd0*/ 	.word	0x00018a50
        /*0cd4*/ 	.word	0x00000002
        /*0cd8*/ 	.word	0x00028c20
        /*0cdc*/ 	.short	0x010a
        /*0cde*/ 	.byte	0x3f
	.zero		1


	//   ....[82]....
        /*0ce0*/ 	.word	0x00018aa0
        /*0ce4*/ 	.word	0x00000000
        /*0ce8*/ 	.word	0x00028c60
        /*0cec*/ 	.short	0x010a
        /*0cee*/ 	.byte	0x3f
	.zero		1


	//   ....[83]....
        /*0cf0*/ 	.word	0x00018af0
        /*0cf4*/ 	.word	0x00000003
        /*0cf8*/ 	.word	0x00028c40
        /*0cfc*/ 	.short	0x010a
        /*0cfe*/ 	.byte	0x3f
	.zero		1


	//   ....[84]....
        /*0d00*/ 	.word	0x00018b40
        /*0d04*/ 	.word	0x00000003
        /*0d08*/ 	.word	0x00028c60
        /*0d0c*/ 	.short	0x010a
        /*0d0e*/ 	.byte	0x3f
	.zero		1


	//   ....[85]....
        /*0d10*/ 	.word	0x00018b90
        /*0d14*/ 	.word	0x00000004
        /*0d18*/ 	.word	0x00028c40
        /*0d1c*/ 	.short	0x010a
        /*0d1e*/ 	.byte	0x3f
	.zero		1


	//   ....[86]....
        /*0d20*/ 	.word	0x00018be0
        /*0d24*/ 	.word	0x00000004
        /*0d28*/ 	.word	0x00028c60
        /*0d2c*/ 	.short	0x010a
        /*0d2e*/ 	.byte	0x3f
	.zero		1


	//   ....[87]....
        /*0d30*/ 	.word	0x00018c30
        /*0d34*/ 	.word	0x00000004
        /*0d38*/ 	.word	0x00028c40
        /*0d3c*/ 	.short	0x010a
        /*0d3e*/ 	.byte	0x3f
	.zero		1


	//   ....[88]....
        /*0d40*/ 	.word	0x00018c80
        /*0d44*/ 	.word	0x00000004
        /*0d48*/ 	.word	0x00028c60
        /*0d4c*/ 	.short	0x010a
        /*0d4e*/ 	.byte	0x3f
	.zero		1


	//   ....[89]....
        /*0d50*/ 	.word	0x00019610
        /*0d54*/ 	.word	0x00000000
        /*0d58*/ 	.word	0x00028c20
        /*0d5c*/ 	.short	0x010a
        /*0d5e*/ 	.byte	0x3f
	.zero		1


	//   ....[90]....
        /*0d60*/ 	.word	0x000197b0
        /*0d64*/ 	.word	0x00000006
        /*0d68*/ 	.word	0x00000000
        /*0d6c*/ 	.short	0x010a
        /*0d6e*/ 	.byte	0x3f
	.zero		1


	//   ....[91]....
        /*0d70*/ 	.word	0x00019800
        /*0d74*/ 	.word	0x00000007
        /*0d78*/ 	.word	0x00000000
        /*0d7c*/ 	.short	0x010a
        /*0d7e*/ 	.byte	0x3f
	.zero		1


	//   ....[92]....
        /*0d80*/ 	.word	0x00019850
        /*0d84*/ 	.word	0x00000004
        /*0d88*/ 	.word	0x00000000
        /*0d8c*/ 	.short	0x010a
        /*0d8e*/ 	.byte	0x3f
	.zero		1


	//----- nvinfo : EIATTR_NUM_MBARRIERS
	.align		4
.L_867:
        /*0d90*/ 	.byte	0x03, 0x38
        /*0d92*/ 	.short	0x0016


	//----- nvinfo : EIATTR_EXIT_INSTR_OFFSETS
	.align		4
        /*0d94*/ 	.byte	0x04, 0x1c
        /*0d96*/ 	.short	(.L_869 - .L_868)


	//   ....[0]....
.L_868:
        /*0d98*/ 	.word	0x00000a40


	//   ....[1]....
        /*0d9c*/ 	.word	0x00010dd0


	//   ....[2]....
        /*0da0*/ 	.word	0x00017fb0


	//----- nvinfo : EIATTR_MAX_THREADS
	.align		4
.L_869:
        /*0da4*/ 	.byte	0x04, 0x05
        /*0da6*/ 	.short	(.L_871 - .L_870)
.L_870:
        /*0da8*/ 	.word	0x00000180
        /*0dac*/ 	.word	0x00000001
        /*0db0*/ 	.word	0x00000001


	//----- nvinfo : EIATTR_CRS_STACK_SIZE
	.align		4
.L_871:
        /*0db4*/ 	.byte	0x04, 0x1e
        /*0db6*/ 	.short	(.L_873 - .L_872)
.L_872:
        /*0db8*/ 	.word	0x00000000


	//----- nvinfo : EIATTR_CBANK_PARAM_SIZE
	.align		4
.L_873:
        /*0dbc*/ 	.byte	0x03, 0x19
        /*0dbe*/ 	.short	0x0af0


	//----- nvinfo : EIATTR_PARAM_CBANK
	.align		4
        /*0dc0*/ 	.byte	0x04, 0x0a
        /*0dc2*/ 	.short	(.L_875 - .L_874)
	.align		4
.L_874:
        /*0dc4*/ 	.word	index@(.nv.constant0._ZN7cutlass13device_kernelIN5flash11enable_sm90INS1_16FlashAttnFwdSm90INS1_25CollectiveMainloopFwdSm90ILi2EN4cute5tupleIJNS5_1CILi1EEES8_S8_EEENS6_IJNS7_ILi64EEESA_SA_EEELi512ENS_10bfloat16_tEfNS_4arch4Sm90ELb0ELb1ELb1ELb1ELb0ELb0ELb0ELb0ELb0ELb1ELb0ELb0EEENS1_21CollectiveEpilogueFwdINS6_IJSA_NS7_ILi512EEESA_EEES9_SC_SE_Li256ELb1ELb1ELb0ELb0EEENS1_36VarlenDynamicPersistentTileSchedulerILi64ELi64ELi256ELi128ELb0ELb1ELb1ELb1ELb0ELb1EEEEEEEEEvNT_6ParamsE)
        /*0dc8*/ 	.short	0x0210
        /*0dca*/ 	.short	0x0af0


	//----- nvinfo : EIATTR_SW_WAR
	.align		4
.L_875:
        /*0dcc*/ 	.byte	0x04, 0x36
        /*0dce*/ 	.short	(.L_877 - .L_876)
.L_876:
        /*0dd0*/ 	.word	0x00000008
.L_877:


//--------------------- .nv.info._ZN7cutlass13device_kernelIN5flash11enable_sm90INS1_16FlashAttnFwdSm90INS1_25CollectiveMainloopFwdSm90ILi2EN4cute5tupleIJNS5_1CILi1EEES8_S8_EEENS6_IJNS7_ILi64EEESA_SA_EEELi512ENS_10bfloat16_tEfNS_4arch4Sm90ELb0ELb1ELb1ELb1ELb0ELb1ELb0ELb0ELb0ELb1ELb0ELb0EEENS1_21CollectiveEpilogueFwdINS6_IJSA_NS7_ILi512EEESA_EEES9_SC_SE_Li256ELb1ELb1ELb0ELb0EEENS1_36VarlenDynamicPersistentTileSchedulerILi64ELi64ELi256ELi128ELb0ELb1ELb1ELb1ELb0ELb1EEEEEEEEEvNT_6ParamsE --------------------------
	.section	.nv.info._ZN7cutlass13device_kernelIN5flash11enable_sm90INS1_16FlashAttnFwdSm90INS1_25CollectiveMainloopFwdSm90ILi2EN4cute5tupleIJNS5_1CILi1EEES8_S8_EEENS6_IJNS7_ILi64EEESA_SA_EEELi512ENS_10bfloat16_tEfNS_4arch4Sm90ELb0ELb1ELb1ELb1ELb0ELb1ELb0ELb0ELb0ELb1ELb0ELb0EEENS1_21CollectiveEpilogueFwdINS6_IJSA_NS7_ILi512EEESA_EEES9_SC_SE_Li256ELb1ELb1ELb0ELb0EEENS1_36VarlenDynamicPersistentTileSchedulerILi64ELi64ELi256ELi128ELb0ELb1ELb1ELb1ELb0ELb1EEEEEEEEEvNT_6ParamsE,"",@"SHT_CUDA_INFO"
	.sectionflags	@""
	.align	4


	//----- nvinfo : EIATTR_CUDA_API_VERSION
	.align		4
        /*0000*/ 	.byte	0x04, 0x37
        /*0002*/ 	.short	(.L_879 - .L_878)
.L_878:
        /*0004*/ 	.word	0x00000082


	//----- nvinfo : EIATTR_KPARAM_INFO
	.align		4
.L_879:
        /*0008*/ 	.byte	0x04, 0x17
        /*000a*/ 	.short	(.L_881 - .L_880)
.L_880:
        /*000c*/ 	.word	0x00000000
        /*0010*/ 	.short	0x0000
        /*0012*/ 	.short	0x0070
        /*0014*/ 	.byte	0x00, 0xf0, 0x01, 0x2a


	//----- nvinfo : EIATTR_SPARSE_MMA_MASK
	.align		4
.L_881:
        /*0018*/ 	.byte	0x03, 0x50
        /*001a*/ 	.short	0x0000


	//----- nvinfo : EIATTR_MAXREG_COUNT
	.align		4
        /*001c*/ 	.byte	0x03, 0x1b
        /*001e*/ 	.short	0x00a8


	//----- nvinfo : EIATTR_NUM_BARRIERS
	.align		4
        /*0020*/ 	.byte	0x02, 0x4c
        /*0022*/ 	.byte	0x10
	.zero		1


	//----- nvinfo : EIATTR_EXTERNS
	.align		4
        /*0024*/ 	.byte	0x04, 0x0f
        /*0026*/ 	.short	(.L_883 - .L_882)


	//   ....[0]....
	.align		4
.L_882:
        /*0028*/ 	.word	index@(__assertfail)


	//----- nvinfo : EIATTR_ANNOTATIONS
	.align		4
.L_883:
        /*002c*/ 	.byte	0x04, 0x55
        /*002e*/ 	.short	(.L_885 - .L_884)


	//   ....[0]....
.L_884:
        /* <DEDUP_REMOVED lines=69> */


	//----- nvinfo : EIATTR_MERCURY_ISA_VERSION
	.align		4
.L_885:
        /*0470*/ 	.byte	0x03, 0x5f
        /*0472*/ 	.short	0x0101


	//----- nvinfo : EIATTR_UNUSED_LOAD_BYTE_OFFSET
	.align		4
        /*0474*/ 	.byte	0x04, 0x44
        /*0476*/ 	.short	(.L_887 - .L_886)


	//   ....[0]....
.L_886:
        /*0478*/ 	.word	0x00000a80
        /*047c*/ 	.word	0x0000fff0


	//   ....[1]....
        /*0480*/ 	.word	0x000146c0
        /*0484*/ 	.word	0x0000fff0


	//----- nvinfo : EIATTR_INT_WARP_WIDE_INSTR_OFFSETS
	.align		4
.L_887:
        /*0488*/ 	.byte	0x04, 0x31
        /*048a*/ 	.short	(.L_889 - .L_888)


	//   ....[0]....
.L_888:
        /*048c*/ 	.word	0x00000190


	//   ....[1]....
        /*0490*/ 	.word	0x000001d0


	//   ....[2]....
        /*0494*/ 	.word	0x00000240


	//   ....[3]....
        /*0498*/ 	.word	0x0001ac50


	//   ....[4]....
        /*049c*/ 	.word	0x0001ace0


	//   ....[5]....
        /*04a0*/ 	.word	0x0001f710


	//   ....[6]....
        /*04a4*/ 	.word	0x0001f7a0


	//----- nvinfo : EIATTR_COOP_GROUP_MASK_REGIDS
	.align		4
.L_889:
        /*04a8*/ 	.byte	0x04, 0x29
        /*04aa*/ 	.short	(.L_891 - .L_890)


	//   ....[0]....
.L_890:
        /*04ac*/ 	.word	0xffffffff


	//   ....[1]....
        /*04b0*/ 	.word	0xffffffff


	//   ....[2]....
        /*04b4*/ 	.word	0xffffffff


	//   ....[3]....
        /*04b8*/ 	.word	0xffffffff


	//   ....[4]....
        /*04bc*/ 	.word	0xffffffff


	//   ....[5]....
        /*04c0*/ 	.word	0xffffffff


	//   ....[6]....
        /*04c4*/ 	.word	0xffffffff


	//   ....[7]....
        /*04c8*/ 	.word	0xffffffff


	//   ....[8]....
        /*04cc*/ 	.word	0xffffffff


	//   ....[9]....
        /*04d0*/ 	.word	0xffffffff


	//   ....[10]....
        /*04d4*/ 	.word	0xffffffff


	//   ....[11]....
        /*04d8*/ 	.word	0xffffffff


	//   ....[12]....
        /*04dc*/ 	.word	0xffffffff


	//   ....[13]....
        /*04e0*/ 	.word	0xffffffff


	//   ....[14]....
        /*04e4*/ 	.word	0xffffffff


	//   ....[15]....
        /*04e8*/ 	.word	0xffffffff


	//   ....[16]....
        /*04ec*/ 	.word	0xffffffff


	//   ....[17]....
        /*04f0*/ 	.word	0xffffffff


	//   ....[18]....
        /*04f4*/ 	.word	0xffffffff


	//   ....[19]....
        /*04f8*/ 	.word	0xffffffff


	//   ....[20]....
        /*04fc*/ 	.word	0xffffffff


	//   ....[21]....
        /*0500*/ 	.word	0xffffffff


	//   ....[22]....
        /*0504*/ 	.word	0xffffffff


	//   ....[23]....
        /*0508*/ 	.word	0xffffffff


	//   ....[24]....
        /*050c*/ 	.word	0xffffffff


	//   ....[25]....
        /*0510*/ 	.word	0xffffffff


	//   ....[26]....
        /*0514*/ 	.word	0xffffffff


	//   ....[27]....
        /*0518*/ 	.word	0xffffffff


	//   ....[28]....
        /*051c*/ 	.word	0xffffffff


	//   ....[29]....
        /*0520*/ 	.word	0xffffffff


	//   ....[30]....
        /*0524*/ 	.word	0xffffffff


	//   ....[31]....
        /*0528*/ 	.word	0xffffffff


	//   ....[32]....
        /*052c*/ 	.word	0xffffffff


	//   ....[33]....
        /*0530*/ 	.word	0xffffffff


	//   ....[34]....
        /*0534*/ 	.word	0xffffffff


	//   ....[35]....
        /*0538*/ 	.word	0xffffffff


	//   ....[36]....
        /*053c*/ 	.word	0xffffffff


	//   ....[37]....
        /*0540*/ 	.word	0xffffffff


	//   ....[38]....
        /*0544*/ 	.word	0xffffffff


	//   ....[39]....
        /*0548*/ 	.word	0xffffffff


	//   ....[40]....
        /*054c*/ 	.word	0xffffffff


	//   ....[41]....
        /*0550*/ 	.word	0xffffffff


	//   ....[42]....
        /*0554*/ 	.word	0xffffffff


	//   ....[43]....
        /*0558*/ 	.word	0xffffffff


	//   ....[44]....
        /*055c*/ 	.word	0xffffffff


	//   ....[45]....
        /*0560*/ 	.word	0xffffffff


	//   ....[46]....
        /*0564*/ 	.word	0xffffffff


	//   ....[47]....
        /*0568*/ 	.word	0xffffffff


	//   ....[48]....
        /*056c*/ 	.word	0xffffffff


	//   ....[49]....
        /*0570*/ 	.word	0xffffffff


	//   ....[50]....
        /*0574*/ 	.word	0xffffffff


	//   ....[51]....
        /*0578*/ 	.word	0xffffffff


	//   ....[52]....
        /*057c*/ 	.word	0xffffffff


	//   ....[53]....
        /*0580*/ 	.word	0xffffffff


	//   ....[54]....
        /*0584*/ 	.word	0xffffffff


	//   ....[55]....
        /*0588*/ 	.word	0xffffffff


	//   ....[56]....
        /*058c*/ 	.word	0xffffffff


	//   ....[57]....
        /*0590*/ 	.word	0xffffffff


	//   ....[58]....
        /*0594*/ 	.word	0xffffffff


	//   ....[59]....
        /*0598*/ 	.word	0xffffffff


	//   ....[60]....
        /*059c*/ 	.word	0xffffffff


	//   ....[61]....
        /*05a0*/ 	.word	0xffffffff


	//   ....[62]....
        /*05a4*/ 	.word	0xffffffff


	//   ....[63]....
        /*05a8*/ 	.word	0xffffffff


	//   ....[64]....
        /*05ac*/ 	.word	0xffffffff


	//   ....[65]....
        /*05b0*/ 	.word	0xffffffff


	//   ....[66]....
        /*05b4*/ 	.word	0xffffffff


	//   ....[67]....
        /*05b8*/ 	.word	0xffffffff


	//   ....[68]....
        /*05bc*/ 	.word	0xffffffff


	//   ....[69]....
        /*05c0*/ 	.word	0xffffffff


	//   ....[70]....
        /*05c4*/ 	.word	0xffffffff


	//   ....[71]....
        /*05c8*/ 	.word	0xffffffff


	//   ....[72]....
        /*05cc*/ 	.word	0xffffffff


	//   ....[73]....
        /*05d0*/ 	.word	0xffffffff


	//   ....[74]....
        /*05d4*/ 	.word	0xffffffff


	//   ....[75]....
        /*05d8*/ 	.word	0xffffffff


	//   ....[76]....
        /*05dc*/ 	.word	0xffffffff


	//   ....[77]....
        /*05e0*/ 	.word	0xffffffff


	//   ....[78]....
        /*05e4*/ 	.word	0xffffffff


	//   ....[79]....
        /*05e8*/ 	.word	0xffffffff


	//   ....[80]....
        /*05ec*/ 	.word	0xffffffff


	//   ....[81]....
        /*05f0*/ 	.word	0xffffffff


	//   ....[82]....
        /*05f4*/ 	.word	0xffffffff


	//   ....[83]....
        /*05f8*/ 	.word	0xffffffff


	//   ....[84]....
        /*05fc*/ 	.word	0xffffffff


	//   ....[85]....
        /*0600*/ 	.word	0xffffffff


	//   ....[86]....
        /*0604*/ 	.word	0xffffffff


	//   ....[87]....
        /*0608*/ 	.word	0xffffffff


	//   ....[88]....
        /*060c*/ 	.word	0xffffffff


	//   ....[89]....
        /*0610*/ 	.word	0xffffffff


	//   ....[90]....
        /*0614*/ 	.word	0xffffffff


	//   ....[91]....
        /*0618*/ 	.word	0xffffffff


	//   ....[92]....
        /*061c*/ 	.word	0xffffffff


	//   ....[93]....
        /*0620*/ 	.word	0xffffffff


	//   ....[94]....
        /*0624*/ 	.word	0xffffffff


	//   ....[95]....
        /*0628*/ 	.word	0xffffffff


	//   ....[96]....
        /*062c*/ 	.word	0xffffffff


	//   ....[97]....
        /*0630*/ 	.word	0xffffffff


	//   ....[98]....
        /*0634*/ 	.word	0xffffffff


	//   ....[99]....
        /*0638*/ 	.word	0xffffffff


	//   ....[100]....
        /*063c*/ 	.word	0xffffffff


	//   ....[101]....
        /*0640*/ 	.word	0xffffffff


	//   ....[102]....
        /*0644*/ 	.word	0xffffffff


	//   ....[103]....
        /*0648*/ 	.word	0xffffffff


	//   ....[104]....
        /*064c*/ 	.word	0xffffffff


	//   ....[105]....
        /*0650*/ 	.word	0xffffffff


	//   ....[106]....
        /*0654*/ 	.word	0xffffffff


	//   ....[107]....
        /*0658*/ 	.word	0xffffffff


	//   ....[108]....
        /*065c*/ 	.word	0xffffffff


	//   ....[109]....
        /*0660*/ 	.word	0xffffffff


	//   ....[110]....
        /*0664*/ 	.word	0xffffffff


	//   ....[111]....
        /*0668*/ 	.word	0xffffffff


	//   ....[112]....
        /*066c*/ 	.word	0x0500000f


	//   ....[113]....
        /*0670*/ 	.word	0x0500000f


	//   ....[114]....
        /*0674*/ 	.word	0x0500000f


	//   ....[115]....
        /*0678*/ 	.word	0x0500000f


	//   ....[116]....
        /*067c*/ 	.word	0x0500000f


	//   ....[117]....
        /*0680*/ 	.word	0x0500000f


	//   ....[118]....
        /*0684*/ 	.word	0x0500000f


	//   ....[119]....
        /*0688*/ 	.word	0x0500000f


	//   ....[120]....
        /*068c*/ 	.word	0x0500000f


	//   ....[121]....
        /*0690*/ 	.word	0x0500000f


	//   ....[122]....
        /*0694*/ 	.word	0x0500000f


	//   ....[123]....
        /*0698*/ 	.word	0x0500000f


	//   ....[124]....
        /*069c*/ 	.word	0x0500000f


	//   ....[125]....
        /*06a0*/ 	.word	0x0500000f


	//   ....[126]....
        /*06a4*/ 	.word	0x0500000f


	//   ....[127]....
        /*06a8*/ 	.word	0x0500000f


	//   ....[128]....
        /*06ac*/ 	.word	0x0500000f


	//   ....[129]....
        /*06b0*/ 	.word	0x0500000f


	//   ....[130]....
        /*06b4*/ 	.word	0x0500000f


	//   ....[131]....
        /*06b8*/ 	.word	0x0500000f


	//   ....[132]....
        /*06bc*/ 	.word	0x0500000f


	//   ....[133]....
        /*06c0*/ 	.word	0x0500000f


	//   ....[134]....
        /*06c4*/ 	.word	0x0500000f


	//   ....[135]....
        /*06c8*/ 	.word	0x0500000f


	//   ....[136]....
        /*06cc*/ 	.word	0x0500000f


	//   ....[137]....
        /*06d0*/ 	.word	0x0500000f


	//   ....[138]....
        /*06d4*/ 	.word	0x0500000f


	//   ....[139]....
        /*06d8*/ 	.word	0x0500000f


	//   ....[140]....
        /*06dc*/ 	.word	0x0500000f


	//   ....[141]....
        /*06e0*/ 	.word	0x0500000f


	//   ....[142]....
        /*06e4*/ 	.word	0x0500000f


	//   ....[143]....
        /*06e8*/ 	.word	0x0500000f


	//   ....[144]....
        /*06ec*/ 	.word	0x0500000f


	//   ....[145]....
        /*06f0*/ 	.word	0x0500000f


	//   ....[146]....
        /*06f4*/ 	.word	0x0500000f


	//   ....[147]....
        /*06f8*/ 	.word	0x0500000f


	//   ....[148]....
        /*06fc*/ 	.word	0x0500000f


	//   ....[149]....
        /*0700*/ 	.word	0x0500000f


	//   ....[150]....
        /*0704*/ 	.word	0x0500000f


	//   ....[151]....
        /*0708*/ 	.word	0x0500000f


	//   ....[152]....
        /*070c*/ 	.word	0x0500000f


	//   ....[153]....
        /*0710*/ 	.word	0x0500000f


	//   ....[154]....
        /*0714*/ 	.word	0x0500000f


	//   ....[155]....
        /*0718*/ 	.word	0x0500000f


	//----- nvinfo : EIATTR_COOP_GROUP_INSTR_OFFSETS
	.align		4
.L_891:
        /*071c*/ 	.byte	0x04, 0x28
        /*071e*/ 	.short	(.L_893 - .L_892)


	//   ....[0]....
.L_892:
        /*0720*/ 	.word	0x00000060


	//   ....[1]....
        /*0724*/ 	.word	0x000001a0


	//   ....[2]....
        /*0728*/ 	.word	0x000001f0


	//   ....[3]....
        /*072c*/ 	.word	0x000003e0


	//   ....[4]....
        /*0730*/ 	.word	0x00000540


	//   ....[5]....
        /*0734*/ 	.word	0x00000660


	//   ....[6]....
        /*0738*/ 	.word	0x000007c0


	//   ....[7]....
        /*073c*/ 	.word	0x00004f80


	//   ....[8]....
        /*0740*/ 	.word	0x00007240


	//   ....[9]....
        /*0744*/ 	.word	0x00007970


	//   ....[10]....
        /*0748*/ 	.word	0x00007980


	//   ....[11]....
        /*074c*/ 	.word	0x00007990


	//   ....[12]....
        /*0750*/ 	.word	0x000079a0


	//   ....[13]....
        /*0754*/ 	.word	0x00007cd0


	//   ....[14]....
        /*0758*/ 	.word	0x00007ce0


	//   ....[15]....
        /*075c*/ 	.word	0x00007cf0


	//   ....[16]....
        /*0760*/ 	.word	0x00007d00


	//   ....[17]....
        /*0764*/ 	.word	0x00008fe0


	//   ....[18]....
        /*0768*/ 	.word	0x00008ff0


	//   ....[19]....
        /*076c*/ 	.word	0x00009000


	//   ....[20]....
        /*0770*/ 	.word	0x00009010


	//   ....[21]....
        /*0774*/ 	.word	0x00009250


	//   ....[22]....
        /*0778*/ 	.word	0x00009260


	//   ....[23]....
        /*077c*/ 	.word	0x00009270


	//   ....[24]....
        /*0780*/ 	.word	0x00009280


	//   ....[25]....
        /*0784*/ 	.word	0x0000a840


	//   ....[26]....
        /*0788*/ 	.word	0x0000b360


	//   ....[27]....
        /*078c*/ 	.word	0x0000b930


	//   ....[28]....
        /*0790*/ 	.word	0x0000ba20


	//   ....[29]....
        /*0794*/ 	.word	0x0000bcc0


	//   ....[30]....
        /*0798*/ 	.word	0x0000bd50


	//   ....[31]....
        /*079c*/ 	.word	0x0000c6d0


	//   ....[32]....
        /*07a0*/ 	.word	0x0000ccc0


	//   ....[33]....
        /*07a4*/ 	.word	0x0000d320


	//   ....[34]....
        /*07a8*/ 	.word	0x0000d9f0


	//   ....[35]....
        /*07ac*/ 	.word	0x0000dad0


	//   ....[36]....
        /*07b0*/ 	.word	0x0000e0f0


	//   ....[37]....
        /*07b4*/ 	.word	0x0000e2c0


	//   ....[38]....
        /*07b8*/ 	.word	0x0000f150


	//   ....[39]....
        /*07bc*/ 	.word	0x0000fc50


	//   ....[40]....
        /*07c0*/ 	.word	0x0000fcb0


	//   ....[41]....
        /*07c4*/ 	.word	0x00010520


	//   ....[42]....
        /*07c8*/ 	.word	0x00010570


	//   ....[43]....
        /*07cc*/ 	.word	0x00011260


	//   ....[44]....
        /*07d0*/ 	.word	0x000116a0


	//   ....[45]....
        /*07d4*/ 	.word	0x00011d40


	//   ....[46]....
        /*07d8*/ 	.word	0x00012320


	//   ....[47]....
        /*07dc*/ 	.word	0x00012340


	//   ....[48]....
        /*07e0*/ 	.word	0x00012ba0


	//   ....[49]....
        /*07e4*/ 	.word	0x00012d70


	//   ....[50]....
        /*07e8*/ 	.word	0x00013b80


	//   ....[51]....
        /*07ec*/ 	.word	0x00013bd0


	//   ....[52]....
        /*07f0*/ 	.word	0x00013c00


	//   ....[53]....
        /*07f4*/ 	.word	0x00013c60


	//   ....[54]....
        /*07f8*/ 	.word	0x00013c80


	//   ....[55]....
        /*07fc*/ 	.word	0x00015650


	//   ....[56]....
        /*0800*/ 	.word	0x00015b70


	//   ....[57]....
        /*0804*/ 	.word	0x00015b90


	//   ....[58]....
        /*0808*/ 	.word	0x00015bc0


	//   ....[59]....
        /*080c*/ 	.word	0x00015bd0


	//   ....[60]....
        /*0810*/ 	.word	0x000161e0


	//   ....[61]....
        /*0814*/ 	.word	0x00016240


	//   ....[62]....
        /*0818*/ 	.word	0x000164c0


	//   ....[63]....
        /*081c*/ 	.word	0x000164e0


	//   ....[64]....
        /*0820*/ 	.word	0x00017050


	//   ....[65]....
        /*0824*/ 	.word	0x00017070


	//   ....[66]....
        /*0828*/ 	.word	0x000172a0


	//   ....[67]....
        /*082c*/ 	.word	0x000172c0


	//   ....[68]....
        /*0830*/ 	.word	0x00017570


	//   ....[69]....
        /*0834*/ 	.word	0x00017740


	//   ....[70]....
        /*0838*/ 	.word	0x00017770


	//   ....[71]....
        /*083c*/ 	.word	0x000177a0


	//   ....[72]....
        /*0840*/ 	.word	0x000177d0


	//   ....[73]....
        /*0844*/ 	.word	0x00017800


	//   ....[74]....
        /*0848*/ 	.word	0x00017830


	//   ....[75]....
        /*084c*/ 	.word	0x000179a0


	//   ....[76]....
        /*0850*/ 	.word	0x000179d0


	//   ....[77]....
        /*0854*/ 	.word	0x00017a00


	//   ....[78]....
        /*0858*/ 	.word	0x00017a30


	//   ....[79]....
        /*085c*/ 	.word	0x00017a60


	//   ....[80]....
        /*0860*/ 	.word	0x00017a90


	//   ....[81]....
        /*0864*/ 	.word	0x00017b30


	//   ....[82]....
        /*0868*/ 	.word	0x00017b90


	//   ....[83]....
        /*086c*/ 	.word	0x00017c20


	//   ....[84]....
        /*0870*/ 	.word	0x00018cd0


	//   ....[85]....
        /*0874*/ 	.word	0x0001b210


	//   ....[86]....
        /*0878*/ 	.word	0x0001bd40


	//   ....[87]....
        /*087c*/ 	.word	0x0001bd60


	//   ....[88]....
        /*0880*/ 	.word	0x0001be10


	//   ....[89]....
        /*0884*/ 	.word	0x0001be20


	//   ....[90]....
        /*0888*/ 	.word	0x0001bea0


	//   ....[91]....
        /*088c*/ 	.word	0x0001beb0


	//   ....[92]....
        /*0890*/ 	.word	0x0001bf00


	//   ....[93]....
        /*0894*/ 	.word	0x0001bf20


	//   ....[94]....
        /*0898*/ 	.word	0x0001f9a0


	//   ....[95]....
        /*089c*/ 	.word	0x0001f9d0


	//   ....[96]....
        /*08a0*/ 	.word	0x0001fa10


	//   ....[97]....
        /*08a4*/ 	.word	0x0001fa40


	//   ....[98]....
        /*08a8*/ 	.word	0x0001fa70


	//   ....[99]....
        /*08ac*/ 	.word	0x0001faa0


	//   ....[100]....
        /*08b0*/ 	.word	0x0001fad0


	//   ....[101]....
        /*08b4*/ 	.word	0x0001fb00


	//   ....[102]....
        /*08b8*/ 	.word	0x0001fc80


	//   ....[103]....
        /*08bc*/ 	.word	0x0001fcb0


	//   ....[104]....
        /*08c0*/ 	.word	0x0001fce0


	//   ....[105]....
        /*08c4*/ 	.word	0x0001fd10


	//   ....[106]....
        /*08c8*/ 	.word	0x0001fd40


	//   ....[107]....
        /*08cc*/ 	.word	0x0001fd70


	//   ....[108]....
        /*08d0*/ 	.word	0x0001fe30


	//   ....[109]....
        /*08d4*/ 	.word	0x0001fe50


	//   ....[110]....
        /*08d8*/ 	.word	0x0001fec0


	//   ....[111]....
        /*08dc*/ 	.word	0x00020580


	//   ....[112]....
        /*08e0*/ 	.word	0x00020a60


	//   ....[113]....
        /*08e4*/ 	.word	0x00020af0


	//   ....[114]....
        /*08e8*/ 	.word	0x00020b40


	//   ....[115]....
        /*08ec*/ 	.word	0x00020b90


	//   ....[116]....
        /*08f0*/ 	.word	0x00020c20


	//   ....[117]....
        /*08f4*/ 	.word	0x00020cb0


	//   ....[118]....
        /*08f8*/ 	.word	0x00020d00


	//   ....[119]....
        /*08fc*/ 	.word	0x00020d50


	//   ....[120]....
        /*0900*/ 	.word	0x00020e30


	//   ....[121]....
        /*0904*/ 	.word	0x00020ec0


	//   ....[122]....
        /*0908*/ 	.word	0x00020f10


	//   ....[123]....
        /*090c*/ 	.word	0x00020f70


	//   ....[124]....
        /*0910*/ 	.word	0x00021010


	//   ....[125]....
        /*0914*/ 	.word	0x000210a0


	//   ....[126]....
        /*0918*/ 	.word	0x000210f0


	//   ....[127]....
        /*091c*/ 	.word	0x00021140


	//   ....[128]....
        /*0920*/ 	.word	0x000214f0


	//   ....[129]....
        /*0924*/ 	.word	0x000217e0


	//   ....[130]....
        /*0928*/ 	.word	0x000219a0


	//   ....[131]....
        /*092c*/ 	.word	0x000219f0


	//   ....[132]....
        /*0930*/ 	.word	0x00021a50


	//   ....[133]....
        /*0934*/ 	.word	0x00021b40


	//   ....[134]....
        /*0938*/ 	.word	0x00021ba0


	//   ....[135]....
        /*093c*/ 	.word	0x00021c90


	//   ....[136]....
        /*0940*/ 	.word	0x00021cf0


	//   ....[137]....
        /*0944*/ 	.word	0x00021dc0


	//   ....[138]....
        /*0948*/ 	.word	0x000220f0


	//   ....[139]....
        /*094c*/ 	.word	0x00022190


	//   ....[140]....
        /*0950*/ 	.word	0x000222b0


	//   ....[141]....
        /*0954*/ 	.word	0x00022320


	//   ....[142]....
        /*0958*/ 	.word	0x00022390


	//   ....[143]....
        /*095c*/ 	.word	0x00022400


	//   ....[144]....
        /*0960*/ 	.word	0x00022470


	//   ....[145]....
        /*0964*/ 	.word	0x000224f0


	//   ....[146]....
        /*0968*/ 	.word	0x00022580


	//   ....[147]....
        /*096c*/ 	.word	0x00022620


	//   ....[148]....
        /*0970*/ 	.word	0x00022690


	//   ....[149]....
        /*0974*/ 	.word	0x00022700


	//   ....[150]....
        /*0978*/ 	.word	0x00022770


	//   ....[151]....
        /*097c*/ 	.word	0x000227f0


	//   ....[152]....
        /*0980*/ 	.word	0x00022860


	//   ....[153]....
        /*0984*/ 	.word	0x00022900


	//   ....[154]....
        /*0988*/ 	.word	0x00022990


	//   ....[155]....
        /*098c*/ 	.word	0x00022ac0


	//----- nvinfo : EIATTR_REG_RECONFIG
	.align		4
.L_893:
        /*0990*/ 	.byte	0x01, 0x54
	.zero		2


	//----- nvinfo : EIATTR_SYSCALL_OFFSETS
	.align		4
        /*0994*/ 	.byte	0x04, 0x46
        /*0996*/ 	.short	(.L_895 - .L_894)


	//   ....[0]....
.L_894:
        /*0998*/ 	.word	0x00001cf0


	//   ....[1]....
        /*099c*/ 	.word	0x00001e40


	//   ....[2]....
        /*09a0*/ 	.word	0x00007400


	//   ....[3]....
        /*09a4*/ 	.word	0x00007720


	//   ....[4]....
        /*09a8*/ 	.word	0x0001ae50


	//   ....[5]....
        /*09ac*/ 	.word	0x0001afa0


	//   ....[6]....
        /*09b0*/ 	.word	0x0001b090


	//   ....[7]....
        /*09b4*/ 	.word	0x0001b900


	//----- nvinfo : EIATTR_MBARRIER_INSTR_OFFSETS
	.align		4
.L_895:
        /*09b8*/ 	.byte	0x04, 0x39
        /*09ba*/ 	.short	(.L_897 - .L_896)


	//   ....[0]....
.L_896:
        /*09bc*/ 	.word	0x000002d0
        /*09c0*/ 	.word	0x000000ff
        /*09c4*/ 	.word	0x00028c00
        /*09c8*/ 	.short	0x0100
        /*09ca*/ 	.byte	0x08
	.zero		1


	//   ....[1]....
        /*09cc*/ 	.word	0x000002e0
        /*09d0*/ 	.word	0x000000ff
        /*09d4*/ 	.word	0x00028c20
        /*09d8*/ 	.short	0x0100
        /*09da*/ 	.byte	0x08
	.zero		1


	//   ....[2]....
        /*09dc*/ 	.word	0x00000390
        /*09e0*/ 	.word	0x000000ff
        /*09e4*/ 	.word	0x00028c30
        /*09e8*/ 	.short	0x0100
        /*09ea*/ 	.byte	0x06
	.zero		1


	//   ....[3]....
        /*09ec*/ 	.word	0x000003a0
        /*09f0*/ 	.word	0x000000ff
        /*09f4*/ 	.word	0x00028c40
        /*09f8*/ 	.short	0x0100
        /*09fa*/ 	.byte	0x06
	.zero		1


	//   ....[4]....
        /*09fc*/ 	.word	0x000003b0
        /*0a00*/ 	.word	0x000000ff
        /*0a04*/ 	.word	0x00028c38
        /*0a08*/ 	.short	0x0100
        /*0a0a*/ 	.byte	0x06
	.zero		1


	//   ....[5]....
        /*0a0c*/ 	.word	0x000003c0
        /*0a10*/ 	.word	0x000000ff
        /*0a14*/ 	.word	0x00028c48
        /*0a18*/ 	.short	0x0100
        /*0a1a*/ 	.byte	0x06
	.zero		1


	//   ....[6]....
        /*0a1c*/ 	.word	0x000004f0
        /*0a20*/ 	.word	0x000000ff
        /*0a24*/ 	.word	0x00028c50
        /*0a28*/ 	.short	0x0100
        /*0a2a*/ 	.byte	0x08
	.zero		1


	//   ....[7]....
        /*0a2c*/ 	.word	0x00000500
        /*0a30*/ 	.word	0x000000ff
        /*0a34*/ 	.word	0x00028c60
        /*0a38*/ 	.short	0x0100
        /*0a3a*/ 	.byte	0x08
	.zero		1


	//   ....[8]....
        /*0a3c*/ 	.word	0x00000510
        /*0a40*/ 	.word	0x000000ff
        /*0a44*/ 	.word	0x00028c58
        /*0a48*/ 	.short	0x0100
        /*0a4a*/ 	.byte	0x08
	.zero		1


	//   ....[9]....
        /*0a4c*/ 	.word	0x00000520
        /*0a50*/ 	.word	0x000000ff
        /*0a54*/ 	.word	0x00028c68
        /*0a58*/ 	.short	0x0100
        /*0a5a*/ 	.byte	0x08
	.zero		1


	//   ....[10]....
        /*0a5c*/ 	.word	0x00000610
        /*0a60*/ 	.word	0x000000ff
        /*0a64*/ 	.word	0x00028c70
        /*0a68*/ 	.short	0x0100
        /*0a6a*/ 	.byte	0x06
	.zero		1


	//   ....[11]....
        /*0a6c*/ 	.word	0x00000620
        /*0a70*/ 	.word	0x000000ff
        /*0a74*/ 	.word	0x00028c80
        /*0a78*/ 	.short	0x0100
        /*0a7a*/ 	.byte	0x06
	.zero		1


	//   ....[12]....
        /*0a7c*/ 	.word	0x00000630
        /*0a80*/ 	.word	0x000000ff
        /*0a84*/ 	.word	0x00028c78
        /*0a88*/ 	.short	0x0100
        /*0a8a*/ 	.byte	0x06
	.zero		1


	//   ....[13]....
        /*0a8c*/ 	.word	0x00000640
        /*0a90*/ 	.word	0x000000ff
        /*0a94*/ 	.word	0x00028c88
        /*0a98*/ 	.short	0x0100
        /*0a9a*/ 	.byte	0x06
	.zero		1


	//   ....[14]....
        /*0a9c*/ 	.word	0x00000770
        /*0aa0*/ 	.word	0x000000ff
        /*0aa4*/ 	.word	0x00028c90
        /*0aa8*/ 	.short	0x0100
        /*0aaa*/ 	.byte	0x08
	.zero		1


	//   ....[15]....
        /*0aac*/ 	.word	0x00000780
        /*0ab0*/ 	.word	0x000000ff
        /*0ab4*/ 	.word	0x00028ca0
        /*0ab8*/ 	.short	0x0100
        /*0aba*/ 	.byte	0x08
	.zero		1


	//   ....[16]....
        /*0abc*/ 	.word	0x00000790
        /*0ac0*/ 	.word	0x000000ff
        /*0ac4*/ 	.word	0x00028c98
        /*0ac8*/ 	.short	0x0100
        /*0aca*/ 	.byte	0x08
	.zero		1


	//   ....[17]....
        /*0acc*/ 	.word	0x000007a0
        /*0ad0*/ 	.word	0x000000ff
        /*0ad4*/ 	.word	0x00028ca8
        /*0ad8*/ 	.short	0x0100
        /*0ada*/ 	.byte	0x08
	.zero		1


	//   ....[18]....
        /*0adc*/ 	.word	0x000008d0
        /*0ae0*/ 	.word	0x000000ff
        /*0ae4*/ 	.word	0x00028cb0
        /*0ae8*/ 	.short	0x0100
        /*0aea*/ 	.byte	0x08
	.zero		1


	//   ....[19]....
        /*0aec*/ 	.word	0x000008e0
        /*0af0*/ 	.word	0x000000ff
        /*0af4*/ 	.word	0x00028cc0
        /*0af8*/ 	.short	0x0100
        /*0afa*/ 	.byte	0x08
	.zero		1


	//   ....[20]....
        /*0afc*/ 	.word	0x000008f0
        /*0b00*/ 	.word	0x000000ff
        /*0b04*/ 	.word	0x00028cb8
        /*0b08*/ 	.short	0x0100
        /*0b0a*/ 	.byte	0x08
	.zero		1


	//   ....[21]....
        /*0b0c*/ 	.word	0x00000900
        /*0b10*/ 	.word	0x000000ff
        /*0b14*/ 	.word	0x00028cc8
        /*0b18*/ 	.short	0x0100
        /*0b1a*/ 	.byte	0x08
	.zero		1


	//   ....[22]....
        /*0b1c*/ 	.word	0x00002a30
        /*0b20*/ 	.word	0x00000040
        /*0b24*/ 	.word	0x00028c90
        /*0b28*/ 	.short	0x010a
        /*0b2a*/ 	.byte	0x3f
	.zero		1


	//   ....[23]....
        /*0b2c*/ 	.word	0x00003480
        /*0b30*/ 	.word	0x00000040
        /*0b34*/ 	.word	0x00028c90
        /*0b38*/ 	.short	0x010a
        /*0b3a*/ 	.byte	0x3f
	.zero		1


	//   ....[24]....
        /*0b3c*/ 	.word	0x00003db0
        /*0b40*/ 	.word	0x00000040
        /*0b44*/ 	.word	0x00028c90
        /*0b48*/ 	.short	0x010a
        /*0b4a*/ 	.byte	0x3f
	.zero		1


	//   ....[25]....
        /*0b4c*/ 	.word	0x00003fb0
        /*0b50*/ 	.word	0x00000004
        /*0b54*/ 	.word	0x00000000
        /*0b58*/ 	.short	0x0101
        /*0b5a*/ 	.byte	0x3f
	.zero		1


	//   ....[26]....
        /*0b5c*/ 	.word	0x00003ff0
        /*0b60*/ 	.word	0x00000040
        /*0b64*/ 	.word	0x00028cb0
        /*0b68*/ 	.short	0x010a
        /*0b6a*/ 	.byte	0x3f
	.zero		1


	//   ....[27]....
        /*0b6c*/ 	.word	0x00004640
        /*0b70*/ 	.word	0x00000040
        /*0b74*/ 	.word	0x00000000
        /*0b78*/ 	.short	0x0101
        /*0b7a*/ 	.byte	0x3f
	.zero		1


	//   ....[28]....
        /*0b7c*/ 	.word	0x000050a0
        /*0b80*/ 	.word	0x00000016
        /*0b84*/ 	.word	0x00028c50
        /*0b88*/ 	.short	0x010a
        /*0b8a*/ 	.byte	0x3f
	.zero		1


	//   ....[29]....
        /*0b8c*/ 	.word	0x00005460
        /*0b90*/ 	.word	0x00000000
        /*0b94*/ 	.word	0x00000000
        /*0b98*/ 	.short	0x0101
        /*0b9a*/ 	.byte	0x3f
	.zero		1


	//   ....[30]....
        /*0b9c*/ 	.word	0x00005d80
        /*0ba0*/ 	.word	0x00000000
        /*0ba4*/ 	.word	0x00028c50
        /*0ba8*/ 	.short	0x010a
        /*0baa*/ 	.byte	0x3f
	.zero		1


	//   ....[31]....
        /*0bac*/ 	.word	0x00005dd0
        /*0bb0*/ 	.word	0x00000000
        /*0bb4*/ 	.word	0x00028c50
        /*0bb8*/ 	.short	0x010a
        /*0bba*/ 	.byte	0x3f
	.zero		1


	//   ....[32]....
        /*0bbc*/ 	.word	0x00006090
        /*0bc0*/ 	.word	0x00000000
        /*0bc4*/ 	.word	0x00000000
        /*0bc8*/ 	.short	0x0101
        /*0bca*/ 	.byte	0x3f
	.zero		1


	//   ....[33]....
        /*0bcc*/ 	.word	0x00007490
        /*0bd0*/ 	.word	0x00000002
        /*0bd4*/ 	.word	0x00028c00
        /*0bd8*/ 	.short	0x010a
        /*0bda*/ 	.byte	0x3f
	.zero		1


	//   ....[34]....
        /*0bdc*/ 	.word	0x000074e0
        /*0be0*/ 	.word	0x00000002
        /*0be4*/ 	.word	0x00028c00
        /*0be8*/ 	.short	0x010a
        /*0bea*/ 	.byte	0x3f
	.zero		1


	//   ....[35]....
        /*0bec*/ 	.word	0x00007f40
        /*0bf0*/ 	.word	0x00000002
        /*0bf4*/ 	.word	0x00028c00
        /*0bf8*/ 	.short	0x010a
        /*0bfa*/ 	.byte	0x3f
	.zero		1


	//   ....[36]....
        /*0bfc*/ 	.word	0x00009430
        /*0c00*/ 	.word	0x00000002
        /*0c04*/ 	.word	0x00028c00
        /*0c08*/ 	.short	0x010a
        /*0c0a*/ 	.byte	0x3f
	.zero		1


	//   ....[37]....
        /*0c0c*/ 	.word	0x0000a380
        /*0c10*/ 	.word	0x0000000c
        /*0c14*/ 	.word	0x00028c30
        /*0c18*/ 	.short	0x010a
        /*0c1a*/ 	.byte	0x3f
	.zero		1


	//   ....[38]....
        /*0c1c*/ 	.word	0x0000a410
        /*0c20*/ 	.word	0x0000000c
        /*0c24*/ 	.word	0x00028c30
        /*0c28*/ 	.short	0x010a
        /*0c2a*/ 	.byte	0x3f
	.zero		1


	//   ....[39]....
        /*0c2c*/ 	.word	0x0000a8a0
        /*0c30*/ 	.word	0x00000000
        /*0c34*/ 	.word	0x00000000
        /*0c38*/ 	.short	0x0101
        /*0c3a*/ 	.byte	0x3f
	.zero		1


	//   ....[40]....
        /*0c3c*/ 	.word	0x0000c350
        /*0c40*/ 	.word	0x0000000c
        /*0c44*/ 	.word	0x00028c50
        /*0c48*/ 	.short	0x010a
        /*0c4a*/ 	.byte	0x3f
	.zero		1


	//   ....[41]....
        /*0c4c*/ 	.word	0x0000c400
        /*0c50*/ 	.word	0x0000000c
        /*0c54*/ 	.word	0x00028c50
        /*0c58*/ 	.short	0x010a
        /*0c5a*/ 	.byte	0x3f
	.zero		1


	//   ....[42]....
        /*0c5c*/ 	.word	0x0000c6f0
        /*0c60*/ 	.word	0x0000000c
        /*0c64*/ 	.word	0x00000000
        /*0c68*/ 	.short	0x0101
        /*0c6a*/ 	.byte	0x3f
	.zero		1


	//   ....[43]....
        /*0c6c*/ 	.word	0x0000c9c0
        /*0c70*/ 	.word	0x000000d7
        /*0c74*/ 	.word	0x00028c30
        /*0c78*/ 	.short	0x010a
        /*0c7a*/ 	.byte	0x3f
	.zero		1


	//   ....[44]....
        /*0c7c*/ 	.word	0x0000ca30
        /*0c80*/ 	.word	0x000000d7
        /*0c84*/ 	.word	0x00028c30
        /*0c88*/ 	.short	0x010a
        /*0c8a*/ 	.byte	0x3f
	.zero		1


	//   ....[45]....
        /*0c8c*/ 	.word	0x0000cf50
        /*0c90*/ 	.word	0x00000014
        /*0c94*/ 	.word	0x00000000
        /*0c98*/ 	.short	0x0101
        /*0c9a*/ 	.byte	0x3f
	.zero		1


	//   ....[46]....
        /*0c9c*/ 	.word	0x0000ee20
        /*0ca0*/ 	.word	0x000000d7
        /*0ca4*/ 	.word	0x00028c50
        /*0ca8*/ 	.short	0x010a
        /*0caa*/ 	.byte	0x3f
	.zero		1


	//   ....[47]....
        /*0cac*/ 	.word	0x0000ee70
        /*0cb0*/ 	.word	0x000000d7
        /*0cb4*/ 	.word	0x00028c50
        /*0cb8*/ 	.short	0x010a
        /*0cba*/ 	.byte	0x3f
	.zero		1


	//   ....[48]....
        /*0cbc*/ 	.word	0x0000f170
        /*0cc0*/ 	.word	0x000000d7
        /*0cc4*/ 	.word	0x00000000
        /*0cc8*/ 	.short	0x0101
        /*0cca*/ 	.byte	0x3f
	.zero		1


	//   ....[49]....
        /*0ccc*/ 	.word	0x0000f560
        /*0cd0*/ 	.word	0x0000000c
        /*0cd4*/ 	.word	0x00028c30
        /*0cd8*/ 	.short	0x010a
        /*0cda*/ 	.byte	0x3f
	.zero		1


	//   ....[50]....
        /*0cdc*/ 	.word	0x0000f5d0
        /*0ce0*/ 	.word	0x0000000c
        /*0ce4*/ 	.word	0x00028c30
        /*0ce8*/ 	.short	0x010a
        /*0cea*/ 	.byte	0x3f
	.zero		1


	//   ....[51]....
        /*0cec*/ 	.word	0x00010050
        /*0cf0*/ 	.word	0x0000000f
        /*0cf4*/ 	.word	0x00000000
        /*0cf8*/ 	.short	0x0101
        /*0cfa*/ 	.byte	0x3f
	.zero		1


	//   ....[52]....
        /*0cfc*/ 	.word	0x00010f50
        /*0d00*/ 	.word	0x0000000c
        /*0d04*/ 	.word	0x00028c50
        /*0d08*/ 	.short	0x010a
        /*0d0a*/ 	.byte	0x3f
	.zero		1


	//   ....[53]....
        /*0d0c*/ 	.word	0x00010fa0
        /*0d10*/ 	.word	0x0000000c
        /*0d14*/ 	.word	0x00028c50
        /*0d18*/ 	.short	0x010a
        /*0d1a*/ 	.byte	0x3f
	.zero		1


	//   ....[54]....
        /*0d1c*/ 	.word	0x00011280
        /*0d20*/ 	.word	0x0000000c
        /*0d24*/ 	.word	0x00000000
        /*0d28*/ 	.short	0x0101
        /*0d2a*/ 	.byte	0x3f
	.zero		1


	//   ....[55]....
        /*0d2c*/ 	.word	0x000113c0
        /*0d30*/ 	.word	0x000000ce
        /*0d34*/ 	.word	0x00028c30
        /*0d38*/ 	.short	0x010a
        /*0d3a*/ 	.byte	0x3f
	.zero		1


	//   ....[56]....
        /*0d3c*/ 	.word	0x00011430
        /*0d40*/ 	.word	0x000000ce
        /*0d44*/ 	.word	0x00028c30
        /*0d48*/ 	.short	0x010a
        /*0d4a*/ 	.byte	0x3f
	.zero		1


	//   ....[57]....
        /*0d4c*/ 	.word	0x00011950
        /*0d50*/ 	.word	0x0000000e
        /*0d54*/ 	.word	0x00000000
        /*0d58*/ 	.short	0x0101
        /*0d5a*/ 	.byte	0x3f
	.zero		1


	//   ....[58]....
        /*0d5c*/ 	.word	0x00013850
        /*0d60*/ 	.word	0x000000ce
        /*0d64*/ 	.word	0x00028c50
        /*0d68*/ 	.short	0x010a
        /*0d6a*/ 	.byte	0x3f
	.zero		1


	//   ....[59]....
        /*0d6c*/ 	.word	0x000138a0
        /*0d70*/ 	.word	0x000000ce
        /*0d74*/ 	.word	0x00028c50
        /*0d78*/ 	.short	0x010a
        /*0d7a*/ 	.byte	0x3f
	.zero		1


	//   ....[60]....
        /*0d7c*/ 	.word	0x00013ba0
        /*0d80*/ 	.word	0x000000ce
        /*0d84*/ 	.word	0x00000000
        /*0d88*/ 	.short	0x0101
        /*0d8a*/ 	.byte	0x3f
	.zero		1


	//   ....[61]....
        /*0d8c*/ 	.word	0x00016260
        /*0d90*/ 	.word	0x00000000
        /*0d94*/ 	.word	0x00000000
        /*0d98*/ 	.short	0x0101
        /*0d9a*/ 	.byte	0x3f
	.zero		1


	//   ....[62]....
        /*0d9c*/ 	.word	0x00018dc0
        /*0da0*/ 	.word	0x00000007
        /*0da4*/ 	.word	0x00028c20
        /*0da8*/ 	.short	0x010a
        /*0daa*/ 	.byte	0x3f
	.zero		1


	//   ....[63]....
        /*0dac*/ 	.word	0x00018ea0
        /*0db0*/ 	.word	0x00000006
        /*0db4*/ 	.word	0x00028ca0
        /*0db8*/ 	.short	0x010a
        /*0dba*/ 	.byte	0x3f
	.zero		1


	//   ....[64]....
        /*0dbc*/ 	.word	0x000190f0
        /*0dc0*/ 	.word	0x00000006
        /*0dc4*/ 	.word	0x00028cc0
        /*0dc8*/ 	.short	0x010a
        /*0dca*/ 	.byte	0x3f
	.zero		1


	//   ....[65]....
        /*0dcc*/ 	.word	0x00019b70
        /*0dd0*/ 	.word	0x00000005
        /*0dd4*/ 	.word	0x00028ca0
        /*0dd8*/ 	.short	0x010a
        /*0dda*/ 	.byte	0x3f
	.zero		1


	//   ....[66]....
        /*0ddc*/ 	.word	0x00019db0
        /*0de0*/ 	.word	0x00000005
        /*0de4*/ 	.word	0x00028cc0
        /*0de8*/ 	.short	0x010a
        /*0dea*/ 	.byte	0x3f
	.zero		1


	//   ....[67]....
        /*0dec*/ 	.word	0x0001b4a0
        /*0df0*/ 	.word	0x00000000
        /*0df4*/ 	.word	0x00028c40
        /*0df8*/ 	.short	0x010a
        /*0dfa*/ 	.byte	0x3f
	.zero		1


	//   ....[68]....
        /*0dfc*/ 	.word	0x0001bfd0
        /*0e00*/ 	.word	0x00000008
        /*0e04*/ 	.word	0x00028c00
        /*0e08*/ 	.short	0x0107
        /*0e0a*/ 	.byte	0x3f
	.zero		1


	//   ....[69]....
        /*0e0c*/ 	.word	0x0001c0d0
        /*0e10*/ 	.word	0x00000002
        /*0e14*/ 	.word	0x00028c00
        /*0e18*/ 	.short	0x0101
        /*0e1a*/ 	.byte	0x3f
	.zero		1


	//   ....[70]....
        /*0e1c*/ 	.word	0x0001c0f0
        /*0e20*/ 	.word	0x00000002
        /*0e24*/ 	.word	0x00028c20
        /*0e28*/ 	.short	0x010a
        /*0e2a*/ 	.byte	0x3f
	.zero		1


	//   ....[71]....
        /*0e2c*/ 	.word	0x0001c1f0
        /*0e30*/ 	.word	0x00000000
        /*0e34*/ 	.word	0x00028c60
        /*0e38*/ 	.short	0x010a
        /*0e3a*/ 	.byte	0x3f
	.zero		1


	//   ....[72]....
        /*0e3c*/ 	.word	0x0001ce70
        /*0e40*/ 	.word	0x00000003
        /*0e44*/ 	.word	0x00028c40
        /*0e48*/ 	.short	0x010a
        /*0e4a*/ 	.byte	0x3f
	.zero		1


	//   ....[73]....
        /*0e4c*/ 	.word	0x0001d0c0
        /*0e50*/ 	.word	0x00000003
        /*0e54*/ 	.word	0x00028c60
        /*0e58*/ 	.short	0x010a
        /*0e5a*/ 	.byte	0x3f
	.zero		1


	//   ....[74]....
        /*0e5c*/ 	.word	0x0001dce0
        /*0e60*/ 	.word	0x00000002
        /*0e64*/ 	.word	0x00028c40
        /*0e68*/ 	.short	0x010a
        /*0e6a*/ 	.byte	0x3f
	.zero		1


	//   ....[75]....
        /*0e6c*/ 	.word	0x0001df20
        /*0e70*/ 	.word	0x00000002
        /*0e74*/ 	.word	0x00028c60
        /*0e78*/ 	.short	0x010a
        /*0e7a*/ 	.byte	0x3f
	.zero		1


	//   ....[76]....
        /*0e7c*/ 	.word	0x0001eab0
        /*0e80*/ 	.word	0x00000003
        /*0e84*/ 	.word	0x00028c40
        /*0e88*/ 	.short	0x010a
        /*0e8a*/ 	.byte	0x3f
	.zero		1


	//   ....[77]....
        /*0e8c*/ 	.word	0x0001ed00
        /*0e90*/ 	.word	0x00000003
        /*0e94*/ 	.word	0x00028c60
        /*0e98*/ 	.short	0x010a
        /*0e9a*/ 	.byte	0x3f
	.zero		1


	//   ....[78]....
        /*0e9c*/ 	.word	0x00020500
        /*0ea0*/ 	.word	0x00000000
        /*0ea4*/ 	.word	0x00028c20
        /*0ea8*/ 	.short	0x010a
        /*0eaa*/ 	.byte	0x3f
	.zero		1


	//   ....[79]....
        /*0eac*/ 	.word	0x000206b0
        /*0eb0*/ 	.word	0x00000006
        /*0eb4*/ 	.word	0x00000000
        /*0eb8*/ 	.short	0x010a
        /*0eba*/ 	.byte	0x3f
	.zero		1


	//   ....[80]....
        /*0ebc*/ 	.word	0x00020720
        /*0ec0*/ 	.word	0x00000007
        /*0ec4*/ 	.word	0x00000000
        /*0ec8*/ 	.short	0x010a
        /*0eca*/ 	.byte	0x3f
	.zero		1


	//   ....[81]....
        /*0ecc*/ 	.word	0x00020790
        /*0ed0*/ 	.word	0x00000004
        /*0ed4*/ 	.word	0x00000000
        /*0ed8*/ 	.short	0x010a
        /*0eda*/ 	.byte	0x3f
	.zero		1


	//   ....[82]....
        /*0edc*/ 	.word	0x000207c0
        /*0ee0*/ 	.word	0x00000003
        /*0ee4*/ 	.word	0x00000000
        /*0ee8*/ 	.short	0x010a
        /*0eea*/ 	.byte	0x3f
	.zero		1


	//   ....[83]....
        /*0eec*/ 	.word	0x00020820
        /*0ef0*/ 	.word	0x00000040
        /*0ef4*/ 	.word	0x00028c90
        /*0ef8*/ 	.short	0x010a
        /*0efa*/ 	.byte	0x3f
	.zero		1


	//   ....[84]....
        /*0efc*/ 	.word	0x00020870
        /*0f00*/ 	.word	0x00000040
        /*0f04*/ 	.word	0x00028c90
        /*0f08*/ 	.short	0x010a
        /*0f0a*/ 	.byte	0x3f
	.zero		1


	//   ....[85]....
        /*0f0c*/ 	.word	0x000208c0
        /*0f10*/ 	.word	0x00000040
        /*0f14*/ 	.word	0x00028c90
        /*0f18*/ 	.short	0x010a
        /*0f1a*/ 	.byte	0x3f
	.zero		1


	//   ....[86]....
        /*0f1c*/ 	.word	0x00020910
        /*0f20*/ 	.word	0x00000040
        /*0f24*/ 	.word	0x00028cb0
        /*0f28*/ 	.short	0x010a
        /*0f2a*/ 	.byte	0x3f
	.zero		1


	//   ....[87]....
        /*0f2c*/ 	.word	0x00020960
        /*0f30*/ 	.word	0x00000016
        /*0f34*/ 	.word	0x00028c50
        /*0f38*/ 	.short	0x010a
        /*0f3a*/ 	.byte	0x3f
	.zero		1


	//   ....[88]....
        /*0f3c*/ 	.word	0x000209b0
        /*0f40*/ 	.word	0x00000000
        /*0f44*/ 	.word	0x00028c50
        /*0f48*/ 	.short	0x010a
        /*0f4a*/ 	.byte	0x3f
	.zero		1


	//   ....[89]....
        /*0f4c*/ 	.word	0x00020d80
        /*0f50*/ 	.word	0x00000002
        /*0f54*/ 	.word	0x00028c00
        /*0f58*/ 	.short	0x010a
        /*0f5a*/ 	.byte	0x3f
	.zero		1


	//   ....[90]....
        /*0f5c*/ 	.word	0x00021190
        /*0f60*/ 	.word	0x00000002
        /*0f64*/ 	.word	0x00028c00
        /*0f68*/ 	.short	0x010a
        /*0f6a*/ 	.byte	0x3f
	.zero		1


	//   ....[91]....
        /*0f6c*/ 	.word	0x000211e0
        /*0f70*/ 	.word	0x0000000c
        /*0f74*/ 	.word	0x00028c30
        /*0f78*/ 	.short	0x010a
        /*0f7a*/ 	.byte	0x3f
	.zero		1


	//   ....[92]....
        /*0f7c*/ 	.word	0x00021230
        /*0f80*/ 	.word	0x0000000c
        /*0f84*/ 	.word	0x00028c50
        /*0f88*/ 	.short	0x010a
        /*0f8a*/ 	.byte	0x3f
	.zero		1


	//   ....[93]....
        /*0f8c*/ 	.word	0x00021280
        /*0f90*/ 	.word	0x000000d7
        /*0f94*/ 	.word	0x00028c30
        /*0f98*/ 	.short	0x010a
        /*0f9a*/ 	.byte	0x3f
	.zero		1


	//   ....[94]....
        /*0f9c*/ 	.word	0x000212d0
        /*0fa0*/ 	.word	0x000000d7
        /*0fa4*/ 	.word	0x00028c50
        /*0fa8*/ 	.short	0x010a
        /*0faa*/ 	.byte	0x3f
	.zero		1


	//   ....[95]....
        /*0fac*/ 	.word	0x00021320
        /*0fb0*/ 	.word	0x0000000c
        /*0fb4*/ 	.word	0x00028c30
        /*0fb8*/ 	.short	0x010a
        /*0fba*/ 	.byte	0x3f
	.zero		1


	//   ....[96]....
        /*0fbc*/ 	.word	0x00021370
        /*0fc0*/ 	.word	0x0000000c
        /*0fc4*/ 	.word	0x00028c50
        /*0fc8*/ 	.short	0x010a
        /*0fca*/ 	.byte	0x3f
	.zero		1


	//   ....[97]....
        /*0fcc*/ 	.word	0x000213c0
        /*0fd0*/ 	.word	0x000000ce
        /*0fd4*/ 	.word	0x00028c30
        /*0fd8*/ 	.short	0x010a
        /*0fda*/ 	.byte	0x3f
	.zero		1


	//   ....[98]....
        /*0fdc*/ 	.word	0x00021410
        /*0fe0*/ 	.word	0x000000ce
        /*0fe4*/ 	.word	0x00028c50
        /*0fe8*/ 	.short	0x010a
        /*0fea*/ 	.byte	0x3f
	.zero		1


	//   ....[99]....
        /*0fec*/ 	.word	0x000215c0
        /*0ff0*/ 	.word	0x00000006
        /*0ff4*/ 	.word	0x00028c20
        /*0ff8*/ 	.short	0x010a
        /*0ffa*/ 	.byte	0x3f
	.zero		1


	//   ....[100]....
        /*0ffc*/ 	.word	0x00021610
        /*1000*/ 	.word	0x00000006
        /*1004*/ 	.word	0x00028ca0
        /*1008*/ 	.short	0x010a
        /*100a*/ 	.byte	0x3f
	.zero		1


	//   ....[101]....
        /*100c*/ 	.word	0x00021660
        /*1010*/ 	.word	0x00000006
        /*1014*/ 	.word	0x00028cc0
        /*1018*/ 	.short	0x010a
        /*101a*/ 	.byte	0x3f
	.zero		1


	//   ....[102]....
        /*101c*/ 	.word	0x000216b0
        /*1020*/ 	.word	0x00000005
        /*1024*/ 	.word	0x00028ca0
        /*1028*/ 	.short	0x010a
        /*102a*/ 	.byte	0x3f
	.zero		1


	//   ....[103]....
        /*102c*/ 	.word	0x00021700
        /*1030*/ 	.word	0x00000005
        /*1034*/ 	.word	0x00028cc0
        /*1038*/ 	.short	0x010a
        /*103a*/ 	.byte	0x3f
	.zero		1


	//   ....[104]....
        /*103c*/ 	.word	0x000218a0
        /*1040*/ 	.word	0x00000000
        /*1044*/ 	.word	0x00028c40
        /*1048*/ 	.short	0x010a
        /*104a*/ 	.byte	0x3f
	.zero		1


	//   ....[105]....
        /*104c*/ 	.word	0x00021e10
        /*1050*/ 	.word	0x00000002
        /*1054*/ 	.word	0x00028c20
        /*1058*/ 	.short	0x010a
        /*105a*/ 	.byte	0x3f
	.zero		1


	//   ....[106]....
        /*105c*/ 	.word	0x00021e60
        /*1060*/ 	.word	0x00000000
        /*1064*/ 	.word	0x00028c60
        /*1068*/ 	.short	0x010a
        /*106a*/ 	.byte	0x3f
	.zero		1


	//   ....[107]....
        /*106c*/ 	.word	0x00021eb0
        /*1070*/ 	.word	0x00000003
        /*1074*/ 	.word	0x00028c40
        /*1078*/ 	.short	0x010a
        /*107a*/ 	.byte	0x3f
	.zero		1


	//   ....[108]....
        /*107c*/ 	.word	0x00021f00
        /*1080*/ 	.word	0x00000003
        /*1084*/ 	.word	0x00028c60
        /*1088*/ 	.short	0x010a
        /*108a*/ 	.byte	0x3f
	.zero		1


	//   ....[109]....
        /*108c*/ 	.word	0x00021f50
        /*1090*/ 	.word	0x00000002
        /*1094*/ 	.word	0x00028c40
        /*1098*/ 	.short	0x010a
        /*109a*/ 	.byte	0x3f
	.zero		1


	//   ....[110]....
        /*109c*/ 	.word	0x00021fa0
        /*10a0*/ 	.word	0x00000002
        /*10a4*/ 	.word	0x00028c60
        /*10a8*/ 	.short	0x010a
        /*10aa*/ 	.byte	0x3f
	.zero		1


	//   ....[111]....
        /*10ac*/ 	.word	0x00021ff0
        /*10b0*/ 	.word	0x00000003
        /*10b4*/ 	.word	0x00028c40
        /*10b8*/ 	.short	0x010a
        /*10ba*/ 	.byte	0x3f
	.zero		1


	//   ....[112]....
        /*10bc*/ 	.word	0x00022040
        /*10c0*/ 	.word	0x00000003
        /*10c4*/ 	.word	0x00028c60
        /*10c8*/ 	.short	0x010a
        /*10ca*/ 	.byte	0x3f
	.zero		1


	//   ....[113]....
        /*10cc*/ 	.word	0x000229e0
        /*10d0*/ 	.word	0x00000000
        /*10d4*/ 	.word	0x00028c20
        /*10d8*/ 	.short	0x010a
        /*10da*/ 	.byte	0x3f
	.zero		1


	//   ....[114]....
        /*10dc*/ 	.word	0x00022b80
        /*10e0*/ 	.word	0x00000006
        /*10e4*/ 	.word	0x00000000
        /*10e8*/ 	.short	0x010a
        /*10ea*/ 	.byte	0x3f
	.zero		1


	//   ....[115]....
        /*10ec*/ 	.word	0x00022bd0
        /*10f0*/ 	.word	0x00000007
        /*10f4*/ 	.word	0x00000000
        /*10f8*/ 	.short	0x010a
        /*10fa*/ 	.byte	0x3f
	.zero		1


	//   ....[116]....
        /*10fc*/ 	.word	0x00022c20
        /*1100*/ 	.word	0x00000004
        /*1104*/ 	.word	0x00000000
        /*1108*/ 	.short	0x010a
        /*110a*/ 	.byte	0x3f
	.zero		1


	//----- nvinfo : EIATTR_NUM_MBARRIERS
	.align		4
.L_897:
        /*110c*/ 	.byte	0x03, 0x38
        /*110e*/ 	.short	0x0016


	//----- nvinfo : EIATTR_EXIT_INSTR_OFFSETS
	.align		4
        /*1110*/ 	.byte	0x04, 0x1c
        /*1112*/ 	.short	(.L_899 - .L_898)


	//   ....[0]....
.L_898:
        /*1114*/ 	.word	0x00020810


	//----- nvinfo : EIATTR_MAX_THREADS
	.align		4
.L_899:
        /*1118*/ 	.byte	0x04, 0x05
        /*111a*/ 	.short	(.L_901 - .L_900)
.L_900:
        /*111c*/ 	.word	0x00000180
        /*1120*/ 	.word	0x00000001
        /*1124*/ 	.word	0x00000001


	//----- nvinfo : EIATTR_CRS_STACK_SIZE
	.align		4
.L_901:
        /*1128*/ 	.byte	0x04, 0x1e
        /*112a*/ 	.short	(.L_903 - .L_902)
.L_902:
        /*112c*/ 	.word	0x00000000


	//----- nvinfo : EIATTR_CBANK_PARAM_SIZE
	.align		4
.L_903:
        /*1130*/ 	.byte	0x03, 0x19
        /*1132*/ 	.short	0x0af0


	//----- nvinfo : EIATTR_PARAM_CBANK
	.align		4
        /*1134*/ 	.byte	0x04, 0x0a
        /*1136*/ 	.short	(.L_905 - .L_904)
	.align		4
.L_904:
        /*1138*/ 	.word	index@(.nv.constant0._ZN7cutlass13device_kernelIN5flash11enable_sm90INS1_16FlashAttnFwdSm90INS1_25CollectiveMainloopFwdSm90ILi2EN4cute5tupleIJNS5_1CILi1EEES8_S8_EEENS6_IJNS7_ILi64EEESA_SA_EEELi512ENS_10bfloat16_tEfNS_4arch4Sm90ELb0ELb1ELb1ELb1ELb0ELb1ELb0ELb0ELb0ELb1ELb0ELb0EEENS1_21CollectiveEpilogueFwdINS6_IJSA_NS7_ILi512EEESA_EEES9_SC_SE_Li256ELb1ELb1ELb0ELb0EEENS1_36VarlenDynamicPersistentTileSchedulerILi64ELi64ELi256ELi128ELb0ELb1ELb1ELb1ELb0ELb1EEEEEEEEEvNT_6ParamsE)
        /*113c*/ 	.short	0x0210
        /*113e*/ 	.short	0x0af0


	//----- nvinfo : EIATTR_SW_WAR
	.align		4
.L_905:
        /*1140*/ 	.byte	0x04, 0x36
        /*1142*/ 	.short	(.L_907 - .L_906)
.L_906:
        /*1144*/ 	.word	0x00000008
.L_907:


//--------------------- .nv.info._ZN7cutlass13device_kernelIN5flash11enable_sm90INS1_16FlashAttnFwdSm90INS1_25CollectiveMainloopFwdSm90ILi2EN4cute5tupleIJNS5_1CILi1EEES8_S8_EEENS6_IJNS7_ILi64EEESA_SA_EEELi512ENS_10bfloat16_tEfNS_4arch4Sm90ELb0ELb1ELb1ELb1ELb0ELb0ELb1ELb0ELb0ELb1ELb0ELb0EEENS1_21CollectiveEpilogueFwdINS6_IJSA_NS7_ILi512EEESA_EEES9_SC_SE_Li256ELb1ELb1ELb0ELb0EEENS1_36VarlenDynamicPersistentTileSchedulerILi64ELi64ELi256ELi128ELb0ELb1ELb1ELb1ELb0ELb1EEEEEEEEEvNT_6ParamsE --------------------------
	.section	.nv.info._ZN7cutlass13device_kernelIN5flash11enable_sm90INS1_16FlashAttnFwdSm90INS1_25CollectiveMainloopFwdSm90ILi2EN4cute5tupleIJNS5_1CILi1EEES8_S8_EEENS6_IJNS7_ILi64EEESA_SA_EEELi512ENS_10bfloat16_tEfNS_4arch4Sm90ELb0ELb1ELb1ELb1ELb0ELb0ELb1ELb0ELb0ELb1ELb0ELb0EEENS1_21CollectiveEpilogueFwdINS6_IJSA_NS7_ILi512EEESA_EEES9_SC_SE_Li256ELb1ELb1ELb0ELb0EEENS1_36VarlenDynamicPersistentTileSchedulerILi64ELi64ELi256ELi128ELb0ELb1ELb1ELb1ELb0ELb1EEEEEEEEEvNT_6ParamsE,"",@"SHT_CUDA_INFO"
	.sectionflags	@""
	.align	4


	//----- nvinfo : EIATTR_CUDA_API_VERSION
	.align		4
        /*0000*/ 	.byte	0x04, 0x37
        /*0002*/ 	.short	(.L_909 - .L_908)
.L_908:
        /*0004*/ 	.word	0x00000082


	//----- nvinfo : EIATTR_KPARAM_INFO
	.align		4
.L_909:
        /*0008*/ 	.byte	0x04, 0x17
        /*000a*/ 	.short	(.L_911 - .L_910)
.L_910:
        /*000c*/ 	.word	0x00000000
        /*0010*/ 	.short	0x0000
        /*0012*/ 	.short	0x0070
        /*0014*/ 	.byte	0x00, 0xf0, 0x01, 0x2e


	//----- nvinfo : EIATTR_SPARSE_MMA_MASK
	.align		4
.L_911:
        /*0018*/ 	.byte	0x03, 0x50
        /*001a*/ 	.short	0x0000


	//----- nvinfo : EIATTR_MAXREG_COUNT
	.align		4
        /*001c*/ 	.byte	0x03, 0x1b
        /*001e*/ 	.short	0x00a8


	//----- nvinfo : EIATTR_NUM_BARRIERS
	.align		4
        /*0020*/ 	.byte	0x02, 0x4c
        /*0022*/ 	.byte	0x10
	.zero		1


	//----- nvinfo : EIATTR_EXTERNS
	.align		4
        /*0024*/ 	.byte	0x04, 0x0f
        /*0026*/ 	.short	(.L_913 - .L_912)


	//   ....[0]....
	.align		4
.L_912:
        /*0028*/ 	.word	index@(__assertfail)


	//----- nvinfo : EIATTR_ANNOTATIONS
	.align		4
.L_913:
        /*002c*/ 	.byte	0x04, 0x55
        /*002e*/ 	.short	(.L_915 - .L_914)


	//   ....[0]....
.L_914:
        /* <DEDUP_REMOVED lines=81> */


	//----- nvinfo : EIATTR_MERCURY_ISA_VERSION
	.align		4
.L_915:
        /*0528*/ 	.byte	0x03, 0x5f
        /*052a*/ 	.short	0x0101


	//----- nvinfo : EIATTR_UNUSED_LOAD_BYTE_OFFSET
	.align		4
        /*052c*/ 	.byte	0x04, 0x44
        /*052e*/ 	.short	(.L_917 - .L_916)


	//   ....[0]....
.L_916:
        /*0530*/ 	.word	0x00000b40
        /*0534*/ 	.word	0x0000fff0


	//   ....[1]....
        /*0538*/ 	.word	0x00027bc0
        /*053c*/ 	.word	0x0000fff0


	//----- nvinfo : EIATTR_INT_WARP_WIDE_INSTR_OFFSETS
	.align		4
.L_917:
        /*0540*/ 	.byte	0x04, 0x31
        /*0542*/ 	.short	(.L_919 - .L_918)


	//   ....[0]....
.L_918:
        /*0544*/ 	.word	0x00000160


	//   ....[1]....
        /*0548*/ 	.word	0x00000200


	//   ....[2]....
        /*054c*/ 	.word	0x00000210


	//   ....[3]....
        /*0550*/ 	.word	0x00000280


	//   ....[4]....
        /*0554*/ 	.word	0x0002c040


	//   ....[5]....
        /*0558*/ 	.word	0x0002c0a0


	//   ....[6]....
        /*055c*/ 	.word	0x00031c10


	//   ....[7]....
        /*0560*/ 	.word	0x00031ca0


	//----- nvinfo : EIATTR_COOP_GROUP_MASK_REGIDS
	.align		4
.L_919:
        /*0564*/ 	.byte	0x04, 0x29
        /*0566*/ 	.short	(.L_921 - .L_920)


	//   ....[0]....
.L_920:
        /*0568*/ 	.word	0xffffffff


	//   ....[1]....
        /*056c*/ 	.word	0xffffffff


	//   ....[2]....
        /*0570*/ 	.word	0xffffffff


	//   ....[3]....
        /*0574*/ 	.word	0xffffffff


	//   ....[4]....
        /*0578*/ 	.word	0xffffffff


	//   ....[5]....
        /*057c*/ 	.word	0xffffffff


	//   ....[6]....
        /*0580*/ 	.word	0xffffffff


	//   ....[7]....
        /*0584*/ 	.word	0xffffffff


	//   ....[8]....
        /*0588*/ 	.word	0xffffffff


	//   ....[9]....
        /*058c*/ 	.word	0xffffffff


	//   ....[10]....
        /*0590*/ 	.word	0xffffffff


	//   ....[11]....
        /*0594*/ 	.word	0xffffffff


	//   ....[12]....
        /*0598*/ 	.word	0xffffffff


	//   ....[13]....
        /*059c*/ 	.word	0xffffffff


	//   ....[14]....
        /*05a0*/ 	.word	0xffffffff


	//   ....[15]....
        /*05a4*/ 	.word	0xffffffff


	//   ....[16]....
        /*05a8*/ 	.word	0xffffffff


	//   ....[17]....
        /*05ac*/ 	.word	0xffffffff


	//   ....[18]....
        /*05b0*/ 	.word	0xffffffff


	//   ....[19]....
        /*05b4*/ 	.word	0xffffffff


	//   ....[20]....
        /*05b8*/ 	.word	0xffffffff


	//   ....[21]....
        /*05bc*/ 	.word	0xffffffff


	//   ....[22]....
        /*05c0*/ 	.word	0xffffffff


	//   ....[23]....
        /*05c4*/ 	.word	0xffffffff


	//   ....[24]....
        /*05c8*/ 	.word	0xffffffff


	//   ....[25]....
        /*05cc*/ 	.word	0xffffffff


	//   ....[26]....
        /*05d0*/ 	.word	0xffffffff


	//   ....[27]....
        /*05d4*/ 	.word	0xffffffff


	//   ....[28]....
        /*05d8*/ 	.word	0xffffffff


	//   ....[29]....
        /*05dc*/ 	.word	0xffffffff


	//   ....[30]....
        /*05e0*/ 	.word	0xffffffff


	//   ....[31]....
        /*05e4*/ 	.word	0xffffffff


	//   ....[32]....
        /*05e8*/ 	.word	0xffffffff


	//   ....[33]....
        /*05ec*/ 	.word	0xffffffff


	//   ....[34]....
        /*05f0*/ 	.word	0xffffffff


	//   ....[35]....
        /*05f4*/ 	.word	0xffffffff


	//   ....[36]....
        /*05f8*/ 	.word	0xffffffff


	//   ....[37]....
        /*05fc*/ 	.word	0xffffffff


	//   ....[38]....
        /*0600*/ 	.word	0xffffffff


	//   ....[39]....
        /*0604*/ 	.word	0xffffffff


	//   ....[40]....
        /*0608*/ 	.word	0xffffffff


	//   ....[41]....
        /*060c*/ 	.word	0xffffffff


	//   ....[42]....
        /*0610*/ 	.word	0xffffffff


	//   ....[43]....
        /*0614*/ 	.word	0xffffffff


	//   ....[44]....
        /*0618*/ 	.word	0xffffffff


	//   ....[45]....
        /*061c*/ 	.word	0xffffffff


	//   ....[46]....
        /*0620*/ 	.word	0xffffffff


	//   ....[47]....
        /*0624*/ 	.word	0xffffffff


	//   ....[48]....
        /*0628*/ 	.word	0xffffffff


	//   ....[49]....
        /*062c*/ 	.word	0xffffffff


	//   ....[50]....
        /*0630*/ 	.word	0xffffffff


	//   ....[51]....
        /*0634*/ 	.word	0xffffffff


	//   ....[52]....
        /*0638*/ 	.word	0xffffffff


	//   ....[53]....
        /*063c*/ 	.word	0xffffffff


	//   ....[54]....
        /*0640*/ 	.word	0xffffffff


	//   ....[55]....
        /*0644*/ 	.word	0xffffffff


	//   ....[56]....
        /*0648*/ 	.word	0xffffffff


	//   ....[57]....
        /*064c*/ 	.word	0xffffffff


	//   ....[58]....
        /*0650*/ 	.word	0xffffffff


	//   ....[59]....
        /*0654*/ 	.word	0xffffffff


	//   ....[60]....
        /*0658*/ 	.word	0xffffffff


	//   ....[61]....
        /*065c*/ 	.word	0xffffffff


	//   ....[62]....
        /*0660*/ 	.word	0xffffffff


	//   ....[63]....
        /*0664*/ 	.word	0xffffffff


	//   ....[64]....
        /*0668*/ 	.word	0xffffffff


	//   ....[65]....
        /*066c*/ 	.word	0xffffffff


	//   ....[66]....
        /*0670*/ 	.word	0xffffffff


	//   ....[67]....
        /*0674*/ 	.word	0xffffffff


	//   ....[68]....
        /*0678*/ 	.word	0xffffffff


	//   ....[69]....
        /*067c*/ 	.word	0xffffffff


	//   ....[70]....
        /*0680*/ 	.word	0xffffffff


	//   ....[71]....
        /*0684*/ 	.word	0xffffffff


	//   ....[72]....
        /*0688*/ 	.word	0xffffffff


	//   ....[73]....
        /*068c*/ 	.word	0xffffffff


	//   ....[74]....
        /*0690*/ 	.word	0xffffffff


	//   ....[75]....
        /*0694*/ 	.word	0xffffffff


	//   ....[76]....
        /*0698*/ 	.word	0xffffffff


	//   ....[77]....
        /*069c*/ 	.word	0xffffffff


	//   ....[78]....
        /*06a0*/ 	.word	0xffffffff


	//   ....[79]....
        /*06a4*/ 	.word	0xffffffff


	//   ....[80]....
        /*06a8*/ 	.word	0xffffffff


	//   ....[81]....
        /*06ac*/ 	.word	0xffffffff


	//   ....[82]....
        /*06b0*/ 	.word	0xffffffff


	//   ....[83]....
        /*06b4*/ 	.word	0xffffffff


	//   ....[84]....
        /*06b8*/ 	.word	0xffffffff


	//   ....[85]....
        /*06bc*/ 	.word	0xffffffff


	//   ....[86]....
        /*06c0*/ 	.word	0xffffffff


	//   ....[87]....
        /*06c4*/ 	.word	0xffffffff


	//   ....[88]....
        /*06c8*/ 	.word	0xffffffff


	//   ....[89]....
        /*06cc*/ 	.word	0xffffffff


	//   ....[90]....
        /*06d0*/ 	.word	0xffffffff


	//   ....[91]....
        /*06d4*/ 	.word	0xffffffff


	//   ....[92]....
        /*06d8*/ 	.word	0xffffffff


	//   ....[93]....
        /*06dc*/ 	.word	0xffffffff


	//   ....[94]....
        /*06e0*/ 	.word	0xffffffff


	//   ....[95]....
        /*06e4*/ 	.word	0xffffffff


	//   ....[96]....
        /*06e8*/ 	.word	0xffffffff


	//   ....[97]....
        /*06ec*/ 	.word	0xffffffff


	//   ....[98]....
        /*06f0*/ 	.word	0xffffffff


	//   ....[99]....
        /*06f4*/ 	.word	0x0500000f


	//   ....[100]....
        /*06f8*/ 	.word	0x0500000f


	//   ....[101]....
        /*06fc*/ 	.word	0x0500000f


	//   ....[102]....
        /*0700*/ 	.word	0x0500000f


	//   ....[103]....
        /*0704*/ 	.word	0x0500000f


	//   ....[104]....
        /*0708*/ 	.word	0x0500000f


	//   ....[105]....
        /*070c*/ 	.word	0x0500000f


	//   ....[106]....
        /*0710*/ 	.word	0x0500000f


	//   ....[107]....
        /*0714*/ 	.word	0x0500000f


	//   ....[108]....
        /*0718*/ 	.word	0x0500000f


	//   ....[109]....
        /*071c*/ 	.word	0x0500000f


	//   ....[110]....
        /*0720*/ 	.word	0x0500000f


	//   ....[111]....
        /*0724*/ 	.word	0x0500000f


	//   ....[112]....
        /*0728*/ 	.word	0x0500000f


	//   ....[113]....
        /*072c*/ 	.word	0x0500000f


	//   ....[114]....
        /*0730*/ 	.word	0x0500000f


	//   ....[115]....
        /*0734*/ 	.word	0x0500000f


	//   ....[116]....
        /*0738*/ 	.word	0x0500000f


	//   ....[117]....
        /*073c*/ 	.word	0x0500000f


	//   ....[118]....
        /*0740*/ 	.word	0x0500000f


	//   ....[119]....
        /*0744*/ 	.word	0x0500000f


	//   ....[120]....
        /*0748*/ 	.word	0x0500000f


	//   ....[121]....
        /*074c*/ 	.word	0x0500000f


	//   ....[122]....
        /*0750*/ 	.word	0x0500000f


	//   ....[123]....
        /*0754*/ 	.word	0x0500000f


	//   ....[124]....
        /*0758*/ 	.word	0x0500000f


	//   ....[125]....
        /*075c*/ 	.word	0x0500000f


	//   ....[126]....
        /*0760*/ 	.word	0x0500000f


	//   ....[127]....
        /*0764*/ 	.word	0x0500000f


	//   ....[128]....
        /*0768*/ 	.word	0x0500000f


	//   ....[129]....
        /*076c*/ 	.word	0x0500000f


	//   ....[130]....
        /*0770*/ 	.word	0x0500000f


	//   ....[131]....
        /*0774*/ 	.word	0x0500000f


	//   ....[132]....
        /*0778*/ 	.word	0x0500000f


	//   ....[133]....
        /*077c*/ 	.word	0x0500000f


	//   ....[134]....
        /*0780*/ 	.word	0xffffffff


	//   ....[135]....
        /*0784*/ 	.word	0xffffffff


	//   ....[136]....
        /*0788*/ 	.word	0xffffffff


	//   ....[137]....
        /*078c*/ 	.word	0xffffffff


	//   ....[138]....
        /*0790*/ 	.word	0xffffffff


	//   ....[139]....
        /*0794*/ 	.word	0xffffffff


	//   ....[140]....
        /*0798*/ 	.word	0xffffffff


	//   ....[141]....
        /*079c*/ 	.word	0xffffffff


	//----- nvinfo : EIATTR_COOP_GROUP_INSTR_OFFSETS
	.align		4
.L_921:
        /*07a0*/ 	.byte	0x04, 0x28
        /*07a2*/ 	.short	(.L_923 - .L_922)


	//   ....[0]....
.L_922:
        /*07a4*/ 	.word	0x00000070


	//   ....[1]....
        /*07a8*/ 	.word	0x00000170


	//   ....[2]....
        /*07ac*/ 	.word	0x00000220


	//   ....[3]....
        /*07b0*/ 	.word	0x000003c0


	//   ....[4]....
        /*07b4*/ 	.word	0x00000520


	//   ....[5]....
        /*07b8*/ 	.word	0x00000640


	//   ....[6]....
        /*07bc*/ 	.word	0x000007a0


	//   ....[7]....
        /*07c0*/ 	.word	0x00002830


	//   ....[8]....
        /*07c4*/ 	.word	0x0000a350


	//   ....[9]....
        /*07c8*/ 	.word	0x0000c410


	//   ....[10]....
        /*07cc*/ 	.word	0x0000d7c0


	//   ....[11]....
        /*07d0*/ 	.word	0x0000dcf0


	//   ....[12]....
        /*07d4*/ 	.word	0x0000e830


	//   ....[13]....
        /*07d8*/ 	.word	0x0000e9e0


	//   ....[14]....
        /*07dc*/ 	.word	0x0000efc0


	//   ....[15]....
        /*07e0*/ 	.word	0x0000efe0


	//   ....[16]....
        /*07e4*/ 	.word	0x00011c40


	//   ....[17]....
        /*07e8*/ 	.word	0x000137d0


	//   ....[18]....
        /*07ec*/ 	.word	0x00014b90


	//   ....[19]....
        /*07f0*/ 	.word	0x00014cf0


	//   ....[20]....
        /*07f4*/ 	.word	0x00014e30


	//   ....[21]....
        /*07f8*/ 	.word	0x00014e50


	//   ....[22]....
        /*07fc*/ 	.word	0x0001bb90


	//   ....[23]....
        /*0800*/ 	.word	0x0001d210


	//   ....[24]....
        /*0804*/ 	.word	0x0001e5a0


	//   ....[25]....
        /*0808*/ 	.word	0x0001eab0


	//   ....[26]....
        /*080c*/ 	.word	0x0001f600


	//   ....[27]....
        /*0810*/ 	.word	0x0001f690


	//   ....[28]....
        /*0814*/ 	.word	0x0001f7d0


	//   ....[29]....
        /*0818*/ 	.word	0x0001f7f0


	//   ....[30]....
        /*081c*/ 	.word	0x000265c0


	//   ....[31]....
        /*0820*/ 	.word	0x00026710


	//   ....[32]....
        /*0824*/ 	.word	0x00026730


	//   ....[33]....
        /*0828*/ 	.word	0x00026770


	//   ....[34]....
        /*082c*/ 	.word	0x00026790


	//   ....[35]....
        /*0830*/ 	.word	0x00028ae0


	//   ....[36]....
        /*0834*/ 	.word	0x00028f40


	//   ....[37]....
        /*0838*/ 	.word	0x00028f60


	//   ....[38]....
        /*083c*/ 	.word	0x00028f90


	//   ....[39]....
        /*0840*/ 	.word	0x00028fa0


	//   ....[40]....
        /*0844*/ 	.word	0x00029640


	//   ....[41]....
        /*0848*/ 	.word	0x00029650


	//   ....[42]....
        /*084c*/ 	.word	0x00029890


	//   ....[43]....
        /*0850*/ 	.word	0x000298b0


	//   ....[44]....
        /*0854*/ 	.word	0x0002a490


	//   ....[45]....
        /*0858*/ 	.word	0x0002a4c0


	//   ....[46]....
        /*085c*/ 	.word	0x0002a710


	//   ....[47]....
        /*0860*/ 	.word	0x0002a730


	//   ....[48]....
        /*0864*/ 	.word	0x0002aa00


	//   ....[49]....
        /*0868*/ 	.word	0x0002abe0


	//   ....[50]....
        /*086c*/ 	.word	0x0002ac10


	//   ....[51]....
        /*0870*/ 	.word	0x0002ac40


	//   ....[52]....
        /*0874*/ 	.word	0x0002ac70


	//   ....[53]....
        /*0878*/ 	.word	0x0002aca0


	//   ....[54]....
        /*087c*/ 	.word	0x0002acd0


	//   ....[55]....
        /*0880*/ 	.word	0x0002ae40


	//   ....[56]....
        /*0884*/ 	.word	0x0002ae70


	//   ....[57]....
        /*0888*/ 	.word	0x0002aea0


	//   ....[58]....
        /*088c*/ 	.word	0x0002aed0


	//   ....[59]....
        /*0890*/ 	.word	0x0002af00


	//   ....[60]....
        /*0894*/ 	.word	0x0002af30


	//   ....[61]....
        /*0898*/ 	.word	0x0002afd0


	//   ....[62]....
        /*089c*/ 	.word	0x0002b030


	//   ....[63]....
        /*08a0*/ 	.word	0x0002b0c0


	//   ....[64]....
        /*08a4*/ 	.word	0x0002c600


	//   ....[65]....
        /*08a8*/ 	.word	0x0002d160


	//   ....[66]....
        /*08ac*/ 	.word	0x0002d170


	//   ....[67]....
        /*08b0*/ 	.word	0x0002d1a0


	//   ....[68]....
        /*08b4*/ 	.word	0x0002d280


	//   ....[69]....
        /*08b8*/ 	.word	0x0002d2b0


	//   ....[70]....
        /*08bc*/ 	.word	0x0002d310


	//   ....[71]....
        /*08c0*/ 	.word	0x0002d320


	//   ....[72]....
        /*08c4*/ 	.word	0x0002d390


	//   ....[73]....
        /*08c8*/ 	.word	0x0002dd00


	//   ....[74]....
        /*08cc*/ 	.word	0x0002dd10


	//   ....[75]....
        /*08d0*/ 	.word	0x0002de20


	//   ....[76]....
        /*08d4*/ 	.word	0x0002de60


	//   ....[77]....
        /*08d8*/ 	.word	0x0002e100


	//   ....[78]....
        /*08dc*/ 	.word	0x0002e110


	//   ....[79]....
        /*08e0*/ 	.word	0x0002e280


	//   ....[80]....
        /*08e4*/ 	.word	0x0002e290


	//   ....[81]....
        /*08e8*/ 	.word	0x00031ea0


	//   ....[82]....
        /*08ec*/ 	.word	0x00031ed0


	//   ....[83]....
        /*08f0*/ 	.word	0x00031f10


	//   ....[84]....
        /*08f4*/ 	.word	0x00031f40


	//   ....[85]....
        /*08f8*/ 	.word	0x00031f70


	//   ....[86]....
        /*08fc*/ 	.word	0x00031fa0


	//   ....[87]....
        /*0900*/ 	.word	0x00031fd0


	//   ....[88]....
        /*0904*/ 	.word	0x00032000


	//   ....[89]....
        /*0908*/ 	.word	0x00032180


	//   ....[90]....
        /*090c*/ 	.word	0x000321b0


	//   ....[91]....
        /*0910*/ 	.word	0x000321e0


	//   ....[92]....
        /*0914*/ 	.word	0x00032210


	//   ....[93]....
        /*0918*/ 	.word	0x00032240


	//   ....[94]....
        /*091c*/ 	.word	0x00032270


	//   ....[95]....
        /*0920*/ 	.word	0x00032330


	//   ....[96]....
        /*0924*/ 	.word	0x00032350


	//   ....[97]....
        /*0928*/ 	.word	0x000323c0


	//   ....[98]....
        /*092c*/ 	.word	0x00032a90


	//   ....[99]....
        /*0930*/ 	.word	0x00033000


	//   ....[100]....
        /*0934*/ 	.word	0x00033190


	//   ....[101]....
        /*0938*/ 	.word	0x000331f0


	//   ....[102]....
        /*093c*/ 	.word	0x00033250


	//   ....[103]....
        /*0940*/ 	.word	0x000332a0


	//   ....[104]....
        /*0944*/ 	.word	0x00033400


	//   ....[105]....
        /*0948*/ 	.word	0x000334a0


	//   ....[106]....
        /*094c*/ 	.word	0x00033550


	//   ....[107]....
        /*0950*/ 	.word	0x00033630


	//   ....[108]....
        /*0954*/ 	.word	0x00033810


	//   ....[109]....
        /*0958*/ 	.word	0x000338e0


	//   ....[110]....
        /*095c*/ 	.word	0x00033b90


	//   ....[111]....
        /*0960*/ 	.word	0x00033cb0


	//   ....[112]....
        /*0964*/ 	.word	0x00033e80


	//   ....[113]....
        /*0968*/ 	.word	0x00033f50


	//   ....[114]....
        /*096c*/ 	.word	0x00034170


	//   ....[115]....
        /*0970*/ 	.word	0x000341c0


	//   ....[116]....
        /*0974*/ 	.word	0x000344f0


	//   ....[117]....
        /*0978*/ 	.word	0x00034590


	//   ....[118]....
        /*097c*/ 	.word	0x000346b0


	//   ....[119]....
        /*0980*/ 	.word	0x00034730


	//   ....[120]....
        /*0984*/ 	.word	0x000347b0


	//   ....[121]....
        /*0988*/ 	.word	0x00034830


	//   ....[122]....
        /*098c*/ 	.word	0x000348b0


	//   ....[123]....
        /*0990*/ 	.word	0x00034940


	//   ....[124]....
        /*0994*/ 	.word	0x000349e0


	//   ....[125]....
        /*0998*/ 	.word	0x00034a90


	//   ....[126]....
        /*099c*/ 	.word	0x00034b10


	//   ....[127]....
        /*09a0*/ 	.word	0x00034b90


	//   ....[128]....
        /*09a4*/ 	.word	0x00034c10


	//   ....[129]....
        /*09a8*/ 	.word	0x00034ca0


	//   ....[130]....
        /*09ac*/ 	.word	0x00034d20


	//   ....[131]....
        /*09b0*/ 	.word	0x00034dc0


	//   ....[132]....
        /*09b4*/ 	.word	0x00034e50


	//   ....[133]....
        /*09b8*/ 	.word	0x00034f80


	//   ....[134]....
        /*09bc*/ 	.word	0x00036f80


	//   ....[135]....
        /*09c0*/ 	.word	0x00038770


	//   ....[136]....
        /*09c4*/ 	.word	0x00038d70


	//   ....[137]....
        /*09c8*/ 	.word	0x00039af0


	//   ....[138]....
        /*09cc*/ 	.word	0x00039b40


	//   ....[139]....
        /*09d0*/ 	.word	0x00039ba0


	//   ....[140]....
        /*09d4*/ 	.word	0x00039bc0


	//   ....[141]....
        /*09d8*/ 	.word	0x00046ce0


	//----- nvinfo : EIATTR_REG_RECONFIG
	.align		4
.L_923:
        /*09dc*/ 	.byte	0x01, 0x54
	.zero		2


	//----- nvinfo : EIATTR_SYSCALL_OFFSETS
	.align		4
        /*09e0*/ 	.byte	0x04, 0x46
        /*09e2*/ 	.short	(.L_925 - .L_924)


	//   ....[0]....
.L_924:
        /*09e4*/ 	.word	0x0000a8f0


	//   ....[1]....
        /*09e8*/ 	.word	0x0002c240


	//   ....[2]....
        /*09ec*/ 	.word	0x0002c390


	//   ....[3]....
        /*09f0*/ 	.word	0x0002c480


	//   ....[4]....
        /*09f4*/ 	.word	0x0002cd30


	//   ....[5]....
        /*09f8*/ 	.word	0x0002d6c0


	//----- nvinfo : EIATTR_MBARRIER_INSTR_OFFSETS
	.align		4
.L_925:
        /*09fc*/ 	.byte	0x04, 0x39
        /*09fe*/ 	.short	(.L_927 - .L_926)


	//   ....[0]....
.L_926:
        /*0a00*/ 	.word	0x000002a0
        /*0a04*/ 	.word	0x000000ff
        /*0a08*/ 	.word	0x00038800
        /*0a0c*/ 	.short	0x0100
        /*0a0e*/ 	.byte	0x08
	.zero		1


	//   ....[1]....
        /*0a10*/ 	.word	0x000002b0
        /*0a14*/ 	.word	0x000000ff
        /*0a18*/ 	.word	0x00038810
        /*0a1c*/ 	.short	0x0100
        /*0a1e*/ 	.byte	0x08
	.zero		1


	//   ....[2]....
        /*0a20*/ 	.word	0x000002c0
        /*0a24*/ 	.word	0x000000ff
        /*0a28*/ 	.word	0x00038820
        /*0a2c*/ 	.short	0x0100
        /*0a2e*/ 	.byte	0x08
	.zero		1


	//   ....[3]....
        /*0a30*/ 	.word	0x00000370
        /*0a34*/ 	.word	0x000000ff
        /*0a38*/ 	.word	0x00038830
        /*0a3c*/ 	.short	0x0100
        /*0a3e*/ 	.byte	0x06
	.zero		1


	//   ....[4]....
        /*0a40*/ 	.word	0x00000380
        /*0a44*/ 	.word	0x000000ff
        /*0a48*/ 	.word	0x00038840
        /*0a4c*/ 	.short	0x0100
        /*0a4e*/ 	.byte	0x06
	.zero		1


	//   ....[5]....
        /*0a50*/ 	.word	0x00000390
        /*0a54*/ 	.word	0x000000ff
        /*0a58*/ 	.word	0x00038838
        /*0a5c*/ 	.short	0x0100
        /*0a5e*/ 	.byte	0x06
	.zero		1


	//   ....[6]....
        /*0a60*/ 	.word	0x000003a0
        /*0a64*/ 	.word	0x000000ff
        /*0a68*/ 	.word	0x00038848
        /*0a6c*/ 	.short	0x0100
        /*0a6e*/ 	.byte	0x06
	.zero		1


	//   ....[7]....
        /*0a70*/ 	.word	0x000004d0
        /*0a74*/ 	.word	0x000000ff
        /*0a78*/ 	.word	0x00038850
        /*0a7c*/ 	.short	0x0100
        /*0a7e*/ 	.byte	0x08
	.zero		1


	//   ....[8]....
        /*0a80*/ 	.word	0x000004e0
        /*0a84*/ 	.word	0x000000ff
        /*0a88*/ 	.word	0x00038860
        /*0a8c*/ 	.short	0x0100
        /*0a8e*/ 	.byte	0x08
	.zero		1


	//   ....[9]....
        /*0a90*/ 	.word	0x000004f0
        /*0a94*/ 	.word	0x000000ff
        /*0a98*/ 	.word	0x00038858
        /*0a9c*/ 	.short	0x0100
        /*0a9e*/ 	.byte	0x08
	.zero		1


	//   ....[10]....
        /*0aa0*/ 	.word	0x00000500
        /*0aa4*/ 	.word	0x000000ff
        /*0aa8*/ 	.word	0x00038868
        /*0aac*/ 	.short	0x0100
        /*0aae*/ 	.byte	0x08
	.zero		1


	//   ....[11]....
        /*0ab0*/ 	.word	0x000005f0
        /*0ab4*/ 	.word	0x000000ff
        /*0ab8*/ 	.word	0x00038870
        /*0abc*/ 	.short	0x0100
        /*0abe*/ 	.byte	0x06
	.zero		1


	//   ....[12]....
        /*0ac0*/ 	.word	0x00000600
        /*0ac4*/ 	.word	0x000000ff
        /*0ac8*/ 	.word	0x00038880
        /*0acc*/ 	.short	0x0100
        /*0ace*/ 	.byte	0x06
	.zero		1


	//   ....[13]....
        /*0ad0*/ 	.word	0x00000610
        /*0ad4*/ 	.word	0x000000ff
        /*0ad8*/ 	.word	0x00038878
        /*0adc*/ 	.short	0x0100
        /*0ade*/ 	.byte	0x06
	.zero		1


	//   ....[14]....
        /*0ae0*/ 	.word	0x00000620
        /*0ae4*/ 	.word	0x000000ff
        /*0ae8*/ 	.word	0x00038888
        /*0aec*/ 	.short	0x0100
        /*0aee*/ 	.byte	0x06
	.zero		1


	//   ....[15]....
        /*0af0*/ 	.word	0x00000750
        /*0af4*/ 	.word	0x000000ff
        /*0af8*/ 	.word	0x00038890
        /*0afc*/ 	.short	0x0100
        /*0afe*/ 	.byte	0x08
	.zero		1


	//   ....[16]....
        /*0b00*/ 	.word	0x00000760
        /*0b04*/ 	.word	0x000000ff
        /*0b08*/ 	.word	0x000388a0
        /*0b0c*/ 	.short	0x0100
        /*0b0e*/ 	.byte	0x08
	.zero		1


	//   ....[17]....
        /*0b10*/ 	.word	0x00000770
        /*0b14*/ 	.word	0x000000ff
        /*0b18*/ 	.word	0x00038898
        /*0b1c*/ 	.short	0x0100
        /*0b1e*/ 	.byte	0x08
	.zero		1


	//   ....[18]....
        /*0b20*/ 	.word	0x00000780
        /*0b24*/ 	.word	0x000000ff
        /*0b28*/ 	.word	0x000388a8
        /*0b2c*/ 	.short	0x0100
        /*0b2e*/ 	.byte	0x08
	.zero		1


	//   ....[19]....
        /*0b30*/ 	.word	0x000008c0
        /*0b34*/ 	.word	0x000000ff
        /*0b38*/ 	.word	0x000388b0
        /*0b3c*/ 	.short	0x0100
        /*0b3e*/ 	.byte	0x08
	.zero		1


	//   ....[20]....
        /*0b40*/ 	.word	0x000008d0
        /*0b44*/ 	.word	0x000000ff
        /*0b48*/ 	.word	0x000388c0
        /*0b4c*/ 	.short	0x0100
        /*0b4e*/ 	.byte	0x08
	.zero		1


	//   ....[21]....
        /*0b50*/ 	.word	0x000008e0
        /*0b54*/ 	.word	0x000000ff
        /*0b58*/ 	.word	0x000388b8
        /*0b5c*/ 	.short	0x0100
        /*0b5e*/ 	.byte	0x08
	.zero		1


	//   ....[22]....
        /*0b60*/ 	.word	0x000008f0
        /*0b64*/ 	.word	0x000000ff
        /*0b68*/ 	.word	0x000388c8
        /*0b6c*/ 	.short	0x0100
        /*0b6e*/ 	.byte	0x08
	.zero		1


	//   ....[23]....
        /*0b70*/ 	.word	0x00004bf0
        /*0b74*/ 	.word	0x00000000
        /*0b78*/ 	.word	0x00000000
        /*0b7c*/ 	.short	0x0101
        /*0b7e*/ 	.byte	0x3f
	.zero		1


	//   ....[24]....
        /*0b80*/ 	.word	0x000089b0
        /*0b84*/ 	.word	0x00000000
        /*0b88*/ 	.word	0x00000000
        /*0b8c*/ 	.short	0x0101
        /*0b8e*/ 	.byte	0x3f
	.zero		1


	//   ....[25]....
        /*0b90*/ 	.word	0x0000ae60
        /*0b94*/ 	.word	0x000000ff
        /*0b98*/ 	.word	0x00038800
        /*0b9c*/ 	.short	0x010a
        /*0b9e*/ 	.byte	0x2f
	.zero		1


	//   ....[26]....
        /*0ba0*/ 	.word	0x0000b290
        /*0ba4*/ 	.word	0x0000000a
        /*0ba8*/ 	.word	0x00000000
        /*0bac*/ 	.short	0x010a
        /*0bae*/ 	.byte	0x3f
	.zero		1


	//   ....[27]....
        /*0bb0*/ 	.word	0x0000b2f0
        /*0bb4*/ 	.word	0x0000000a
        /*0bb8*/ 	.word	0x00000000
        /*0bbc*/ 	.short	0x010a
        /*0bbe*/ 	.byte	0x3f
	.zero		1


	//   ....[28]....
        /*0bc0*/ 	.word	0x0000b6a0
        /*0bc4*/ 	.word	0x000000ff
        /*0bc8*/ 	.word	0x00038810
        /*0bcc*/ 	.short	0x010a
        /*0bce*/ 	.byte	0x2f
	.zero		1


	//   ....[29]....
        /*0bd0*/ 	.word	0x0000b7a0
        /*0bd4*/ 	.word	0x0000000a
        /*0bd8*/ 	.word	0x00000000
        /*0bdc*/ 	.short	0x010a
        /*0bde*/ 	.byte	0x3f
	.zero		1


	//   ....[30]....
        /*0be0*/ 	.word	0x0000b800
        /*0be4*/ 	.word	0x0000000a
        /*0be8*/ 	.word	0x00000000
        /*0bec*/ 	.short	0x010a
        /*0bee*/ 	.byte	0x3f
	.zero		1


	//   ....[31]....
        /*0bf0*/ 	.word	0x0000d380
        /*0bf4*/ 	.word	0x0000000a
        /*0bf8*/ 	.word	0x00000000
        /*0bfc*/ 	.short	0x0101
        /*0bfe*/ 	.byte	0x3f
	.zero		1


	//   ....[32]....
        /*0c00*/ 	.word	0x00011cb0
        /*0c04*/ 	.word	0x00000000
        /*0c08*/ 	.word	0x00000000
        /*0c0c*/ 	.short	0x0101
        /*0c0e*/ 	.byte	0x3f
	.zero		1


	//   ....[33]....
        /*0c10*/ 	.word	0x000123d0
        /*0c14*/ 	.word	0x00000009
        /*0c18*/ 	.word	0x00000000
        /*0c1c*/ 	.short	0x010a
        /*0c1e*/ 	.byte	0x3f
	.zero		1


	//   ....[34]....
        /*0c20*/ 	.word	0x000124d0
        /*0c24*/ 	.word	0x00000008
        /*0c28*/ 	.word	0x00000000
        /*0c2c*/ 	.short	0x010a
        /*0c2e*/ 	.byte	0x3f
	.zero		1


	//   ....[35]....
        /*0c30*/ 	.word	0x00012930
        /*0c34*/ 	.word	0x00000015
        /*0c38*/ 	.word	0x00000000
        /*0c3c*/ 	.short	0x010a
        /*0c3e*/ 	.byte	0x3f
	.zero		1


	//   ....[36]....
        /*0c40*/ 	.word	0x00012a30
        /*0c44*/ 	.word	0x00000008
        /*0c48*/ 	.word	0x00000000
        /*0c4c*/ 	.short	0x010a
        /*0c4e*/ 	.byte	0x3f
	.zero		1


	//   ....[37]....
        /*0c50*/ 	.word	0x00014740
        /*0c54*/ 	.word	0x00000038
        /*0c58*/ 	.word	0x00000000
        /*0c5c*/ 	.short	0x0101
        /*0c5e*/ 	.byte	0x3f
	.zero		1


	//   ....[38]....
        /*0c60*/ 	.word	0x0001bc10
        /*0c64*/ 	.word	0x00000005
        /*0c68*/ 	.word	0x00000000
        /*0c6c*/ 	.short	0x0101
        /*0c6e*/ 	.byte	0x3f
	.zero		1


	//   ....[39]....
        /*0c70*/ 	.word	0x0001be10
        /*0c74*/ 	.word	0x00000007
        /*0c78*/ 	.word	0x00000000
        /*0c7c*/ 	.short	0x010a
        /*0c7e*/ 	.byte	0x3f
	.zero		1


	//   ....[40]....
        /*0c80*/ 	.word	0x0001bf10
        /*0c84*/ 	.word	0x00000006
        /*0c88*/ 	.word	0x00000000
        /*0c8c*/ 	.short	0x010a
        /*0c8e*/ 	.byte	0x3f
	.zero		1


	//   ....[41]....
        /*0c90*/ 	.word	0x0001c370
        /*0c94*/ 	.word	0x0000000c
        /*0c98*/ 	.word	0x00000000
        /*0c9c*/ 	.short	0x010a
        /*0c9e*/ 	.byte	0x3f
	.zero		1


	//   ....[42]....
        /*0ca0*/ 	.word	0x0001c470
        /*0ca4*/ 	.word	0x00000006
        /*0ca8*/ 	.word	0x00000000
        /*0cac*/ 	.short	0x010a
        /*0cae*/ 	.byte	0x3f
	.zero		1


	//   ....[43]....
        /*0cb0*/ 	.word	0x0001e180
        /*0cb4*/ 	.word	0x0000000c
        /*0cb8*/ 	.word	0x00000000
        /*0cbc*/ 	.short	0x0101
        /*0cbe*/ 	.byte	0x3f
	.zero		1


	//   ....[44]....
        /*0cc0*/ 	.word	0x00026640
        /*0cc4*/ 	.word	0x00000006
        /*0cc8*/ 	.word	0x00000000
        /*0ccc*/ 	.short	0x0101
        /*0cce*/ 	.byte	0x3f
	.zero		1


	//   ....[45]....
        /*0cd0*/ 	.word	0x00029620
        /*0cd4*/ 	.word	0x000000ff
        /*0cd8*/ 	.word	0x00000000
        /*0cdc*/ 	.short	0x0101
        /*0cde*/ 	.byte	0x04
	.zero		1


	//   ....[46]....
        /*0ce0*/ 	.word	0x0002c890
        /*0ce4*/ 	.word	0x00000000
        /*0ce8*/ 	.word	0x00038840
        /*0cec*/ 	.short	0x010a
        /*0cee*/ 	.byte	0x3f
	.zero		1


	//   ....[47]....
        /*0cf0*/ 	.word	0x0002d460
        /*0cf4*/ 	.word	0x00000008
        /*0cf8*/ 	.word	0x00038800
        /*0cfc*/ 	.short	0x0107
        /*0cfe*/ 	.byte	0x3f
	.zero		1


	//   ....[48]....
        /*0d00*/ 	.word	0x0002d510
        /*0d04*/ 	.word	0x00000000
        /*0d08*/ 	.word	0x00038800
        /*0d0c*/ 	.short	0x0101
        /*0d0e*/ 	.byte	0x3f
	.zero		1


	//   ....[49]....
        /*0d10*/ 	.word	0x0002e4c0
        /*0d14*/ 	.word	0x00000000
        /*0d18*/ 	.word	0x00038810
        /*0d1c*/ 	.short	0x0107
        /*0d1e*/ 	.byte	0x3f
	.zero		1


	//   ....[50]....
        /*0d20*/ 	.word	0x0002e5c0
        /*0d24*/ 	.word	0x00000002
        /*0d28*/ 	.word	0x00038810
        /*0d2c*/ 	.short	0x0101
        /*0d2e*/ 	.byte	0x3f
	.zero		1


	//   ....[51]....
        /*0d30*/ 	.word	0x0002e5e0
        /*0d34*/ 	.word	0x00000002
        /*0d38*/ 	.word	0x00038820
        /*0d3c*/ 	.short	0x010a
        /*0d3e*/ 	.byte	0x3f
	.zero		1


	//   ....[52]....
        /*0d40*/ 	.word	0x0002e6f0
        /*0d44*/ 	.word	0x00000000
        /*0d48*/ 	.word	0x00038860
        /*0d4c*/ 	.short	0x010a
        /*0d4e*/ 	.byte	0x3f
	.zero		1


	//   ....[53]....
        /*0d50*/ 	.word	0x0002f370
        /*0d54*/ 	.word	0x00000003
        /*0d58*/ 	.word	0x00038840
        /*0d5c*/ 	.short	0x010a
        /*0d5e*/ 	.byte	0x3f
	.zero		1


	//   ....[54]....
        /*0d60*/ 	.word	0x0002f5c0
        /*0d64*/ 	.word	0x00000003
        /*0d68*/ 	.word	0x00038860
        /*0d6c*/ 	.short	0x010a
        /*0d6e*/ 	.byte	0x3f
	.zero		1


	//   ....[55]....
        /*0d70*/ 	.word	0x000301e0
        /*0d74*/ 	.word	0x00000004
        /*0d78*/ 	.word	0x00038840
        /*0d7c*/ 	.short	0x010a
        /*0d7e*/ 	.byte	0x3f
	.zero		1


	//   ....[56]....
        /*0d80*/ 	.word	0x00030420
        /*0d84*/ 	.word	0x00000004
        /*0d88*/ 	.word	0x00038860
        /*0d8c*/ 	.short	0x010a
        /*0d8e*/ 	.byte	0x3f
	.zero		1


	//   ....[57]....
        /*0d90*/ 	.word	0x00030fb0
        /*0d94*/ 	.word	0x00000002
        /*0d98*/ 	.word	0x00038840
        /*0d9c*/ 	.short	0x010a
        /*0d9e*/ 	.byte	0x3f
	.zero		1


	//   ....[58]....
        /*0da0*/ 	.word	0x00031200
        /*0da4*/ 	.word	0x00000002
        /*0da8*/ 	.word	0x00038860
        /*0dac*/ 	.short	0x010a
        /*0dae*/ 	.byte	0x3f
	.zero		1


	//   ....[59]....
        /*0db0*/ 	.word	0x00032a10
        /*0db4*/ 	.word	0x00000009
        /*0db8*/ 	.word	0x00038820
        /*0dbc*/ 	.short	0x010a
        /*0dbe*/ 	.byte	0x3f
	.zero		1


	//   ....[60]....
        /*0dc0*/ 	.word	0x00032b80
        /*0dc4*/ 	.word	0x00000005
        /*0dc8*/ 	.word	0x00000000
        /*0dcc*/ 	.short	0x010a
        /*0dce*/ 	.byte	0x3f
	.zero		1


	//   ....[61]....
        /*0dd0*/ 	.word	0x00032c00
        /*0dd4*/ 	.word	0x00000007
        /*0dd8*/ 	.word	0x00000000
        /*0ddc*/ 	.short	0x010a
        /*0dde*/ 	.byte	0x3f
	.zero		1


	//   ....[62]....
        /*0de0*/ 	.word	0x00032c40
        /*0de4*/ 	.word	0x00000005
        /*0de8*/ 	.word	0x00000000
        /*0dec*/ 	.short	0x010a
        /*0dee*/ 	.byte	0x3f
	.zero		1


	//   ....[63]....
        /*0df0*/ 	.word	0x00032c70
        /*0df4*/ 	.word	0x00000003
        /*0df8*/ 	.word	0x00000000
        /*0dfc*/ 	.short	0x010a
        /*0dfe*/ 	.byte	0x3f
	.zero		1


	//   ....[64]....
        /*0e00*/ 	.word	0x00032ce0
        /*0e04*/ 	.word	0x0000000b
        /*0e08*/ 	.word	0x00038800
        /*0e0c*/ 	.short	0x010a
        /*0e0e*/ 	.byte	0x3f
	.zero		1


	//   ....[65]....
        /*0e10*/ 	.word	0x00032d30
        /*0e14*/ 	.word	0x0000000a
        /*0e18*/ 	.word	0x00000000
        /*0e1c*/ 	.short	0x010a
        /*0e1e*/ 	.byte	0x3f
	.zero		1


	//   ....[66]....
        /*0e20*/ 	.word	0x00032d90
        /*0e24*/ 	.word	0x0000000b
        /*0e28*/ 	.word	0x00038810
        /*0e2c*/ 	.short	0x010a
        /*0e2e*/ 	.byte	0x3f
	.zero		1


	//   ....[67]....
        /*0e30*/ 	.word	0x00032de0
        /*0e34*/ 	.word	0x0000000a
        /*0e38*/ 	.word	0x00000000
        /*0e3c*/ 	.short	0x010a
        /*0e3e*/ 	.byte	0x3f
	.zero		1


	//   ....[68]....
        /*0e40*/ 	.word	0x00032e30
        /*0e44*/ 	.word	0x00000008
        /*0e48*/ 	.word	0x00000000
        /*0e4c*/ 	.short	0x010a
        /*0e4e*/ 	.byte	0x3f
	.zero		1


	//   ....[69]....
        /*0e50*/ 	.word	0x00032e80
        /*0e54*/ 	.word	0x00000008
        /*0e58*/ 	.word	0x00000000
        /*0e5c*/ 	.short	0x010a
        /*0e5e*/ 	.byte	0x3f
	.zero		1


	//   ....[70]....
        /*0e60*/ 	.word	0x00032ed0
        /*0e64*/ 	.word	0x00000006
        /*0e68*/ 	.word	0x00000000
        /*0e6c*/ 	.short	0x010a
        /*0e6e*/ 	.byte	0x3f
	.zero		1


	//   ....[71]....
        /*0e70*/ 	.word	0x00032f20
        /*0e74*/ 	.word	0x00000006
        /*0e78*/ 	.word	0x00000000
        /*0e7c*/ 	.short	0x010a
        /*0e7e*/ 	.byte	0x3f
	.zero		1


	//   ....[72]....
        /*0e80*/ 	.word	0x000330c0
        /*0e84*/ 	.word	0x00000000
        /*0e88*/ 	.word	0x00038840
        /*0e8c*/ 	.short	0x010a
        /*0e8e*/ 	.byte	0x3f
	.zero		1


	//   ....[73]....
        /*0e90*/ 	.word	0x00034210
        /*0e94*/ 	.word	0x00000002
        /*0e98*/ 	.word	0x00038820
        /*0e9c*/ 	.short	0x010a
        /*0e9e*/ 	.byte	0x3f
	.zero		1


	//   ....[74]....
        /*0ea0*/ 	.word	0x00034260
        /*0ea4*/ 	.word	0x00000000
        /*0ea8*/ 	.word	0x00038860
        /*0eac*/ 	.short	0x010a
        /*0eae*/ 	.byte	0x3f
	.zero		1


	//   ....[75]....
        /*0eb0*/ 	.word	0x000342b0
        /*0eb4*/ 	.word	0x00000003
        /*0eb8*/ 	.word	0x00038840
        /*0ebc*/ 	.short	0x010a
        /*0ebe*/ 	.byte	0x3f
	.zero		1


	//   ....[76]....
        /*0ec0*/ 	.word	0x00034300
        /*0ec4*/ 	.word	0x00000003
        /*0ec8*/ 	.word	0x00038860
        /*0ecc*/ 	.short	0x010a
        /*0ece*/ 	.byte	0x3f
	.zero		1


	//   ....[77]....
        /*0ed0*/ 	.word	0x00034350
        /*0ed4*/ 	.word	0x00000004
        /*0ed8*/ 	.word	0x00038840
        /*0edc*/ 	.short	0x010a
        /*0ede*/ 	.byte	0x3f
	.zero		1


	//   ....[78]....
        /*0ee0*/ 	.word	0x000343a0
        /*0ee4*/ 	.word	0x00000004
        /*0ee8*/ 	.word	0x00038860
        /*0eec*/ 	.short	0x010a
        /*0eee*/ 	.byte	0x3f
	.zero		1


	//   ....[79]....
        /*0ef0*/ 	.word	0x000343f0
        /*0ef4*/ 	.word	0x00000002
        /*0ef8*/ 	.word	0x00038840
        /*0efc*/ 	.short	0x010a
        /*0efe*/ 	.byte	0x3f
	.zero		1


	//   ....[80]....
        /*0f00*/ 	.word	0x00034440
        /*0f04*/ 	.word	0x00000002
        /*0f08*/ 	.word	0x00038860
        /*0f0c*/ 	.short	0x010a
        /*0f0e*/ 	.byte	0x3f
	.zero		1


	//   ....[81]....
        /*0f10*/ 	.word	0x00034ea0
        /*0f14*/ 	.word	0x00000009
        /*0f18*/ 	.word	0x00038820
        /*0f1c*/ 	.short	0x010a
        /*0f1e*/ 	.byte	0x3f
	.zero		1


	//   ....[82]....
        /*0f20*/ 	.word	0x00035040
        /*0f24*/ 	.word	0x00000005
        /*0f28*/ 	.word	0x00000000
        /*0f2c*/ 	.short	0x010a
        /*0f2e*/ 	.byte	0x3f
	.zero		1


	//   ....[83]....
        /*0f30*/ 	.word	0x00035090
        /*0f34*/ 	.word	0x00000007
        /*0f38*/ 	.word	0x00000000
        /*0f3c*/ 	.short	0x010a
        /*0f3e*/ 	.byte	0x3f
	.zero		1


	//   ....[84]....
        /*0f40*/ 	.word	0x000350e0
        /*0f44*/ 	.word	0x00000005
        /*0f48*/ 	.word	0x00000000
        /*0f4c*/ 	.short	0x010a
        /*0f4e*/ 	.byte	0x3f
	.zero		1


	//   ....[85]....
        /*0f50*/ 	.word	0x000354a0
        /*0f54*/ 	.word	0x0000001a
        /*0f58*/ 	.word	0x00000000
        /*0f5c*/ 	.short	0x010a
        /*0f5e*/ 	.byte	0x3f
	.zero		1


	//   ....[86]....
        /*0f60*/ 	.word	0x000355e0
        /*0f64*/ 	.word	0x00000015
        /*0f68*/ 	.word	0x00000000
        /*0f6c*/ 	.short	0x010a
        /*0f6e*/ 	.byte	0x3f
	.zero		1


	//   ....[87]....
        /*0f70*/ 	.word	0x00035c40
        /*0f74*/ 	.word	0x0000003a
        /*0f78*/ 	.word	0x00000000
        /*0f7c*/ 	.short	0x010a
        /*0f7e*/ 	.byte	0x3f
	.zero		1


	//   ....[88]....
        /*0f80*/ 	.word	0x00035d80
        /*0f84*/ 	.word	0x00000038
        /*0f88*/ 	.word	0x00000000
        /*0f8c*/ 	.short	0x010a
        /*0f8e*/ 	.byte	0x3f
	.zero		1


	//   ....[89]....
        /*0f90*/ 	.word	0x000381f0
        /*0f94*/ 	.word	0x0000003a
        /*0f98*/ 	.word	0x00000000
        /*0f9c*/ 	.short	0x0101
        /*0f9e*/ 	.byte	0x3f
	.zero		1


	//   ....[90]....
        /*0fa0*/ 	.word	0x00046dc0
        /*0fa4*/ 	.word	0x00000004
        /*0fa8*/ 	.word	0x00000000
        /*0fac*/ 	.short	0x0101
        /*0fae*/ 	.byte	0x3f
	.zero		1


	//   ....[91]....
        /*0fb0*/ 	.word	0x00046e00
        /*0fb4*/ 	.word	0x00000015
        /*0fb8*/ 	.word	0x00000000
        /*0fbc*/ 	.short	0x010a
        /*0fbe*/ 	.byte	0x3f
	.zero		1


	//   ....[92]....
        /*0fc0*/ 	.word	0x00046e50
        /*0fc4*/ 	.word	0x00000038
        /*0fc8*/ 	.word	0x00000000
        /*0fcc*/ 	.short	0x010a
        /*0fce*/ 	.byte	0x3f
	.zero		1


	//----- nvinfo : EIATTR_NUM_MBARRIERS
	.align		4
.L_927:
        /*0fd0*/ 	.byte	0x03, 0x38
        /*0fd2*/ 	.short	0x0017


	//----- nvinfo : EIATTR_EXIT_INSTR_OFFSETS
	.align		4
        /*0fd4*/ 	.byte	0x04, 0x1c
        /*0fd6*/ 	.short	(.L_929 - .L_928)


	//   ....[0]....
.L_928:
        /*0fd8*/ 	.word	0x00000b70


	//   ....[1]....
        /*0fdc*/ 	.word	0x0002a9a0


	//   ....[2]....
        /*0fe0*/ 	.word	0x00032cc0


	//----- nvinfo : EIATTR_MAX_THREADS
	.align		4
.L_929:
        /*0fe4*/ 	.byte	0x04, 0x05
        /*0fe6*/ 	.short	(.L_931 - .L_930)
.L_930:
        /*0fe8*/ 	.word	0x00000180
        /*0fec*/ 	.word	0x00000001
        /*0ff0*/ 	.word	0x00000001


	//----- nvinfo : EIATTR_CRS_STACK_SIZE
	.align		4
.L_931:
        /*0ff4*/ 	.byte	0x04, 0x1e
        /*0ff6*/ 	.short	(.L_933 - .L_932)
.L_932:
        /*0ff8*/ 	.word	0x00000000


	//----- nvinfo : EIATTR_CBANK_PARAM_SIZE
	.align		4
.L_933:
        /*0ffc*/ 	.byte	0x03, 0x19
        /*0ffe*/ 	.short	0x0bf0


	//----- nvinfo : EIATTR_PARAM_CBANK
	.align		4
        /*1000*/ 	.byte	0x04, 0x0a
        /*1002*/ 	.short	(.L_935 - .L_934)
	.align		4
.L_934:
        /*1004*/ 	.word	index@(.nv.constant0._ZN7cutlass13device_kernelIN5flash11enable_sm90INS1_16FlashAttnFwdSm90INS1_25CollectiveMainloopFwdSm90ILi2EN4cute5tupleIJNS5_1CILi1EEES8_S8_EEENS6_IJNS7_ILi64EEESA_SA_EEELi512ENS_10bfloat16_tEfNS_4arch4Sm90ELb0ELb1ELb1ELb1ELb0ELb0ELb1ELb0ELb0ELb1ELb0ELb0EEENS1_21CollectiveEpilogueFwdINS6_IJSA_NS7_ILi512EEESA_EEES9_SC_SE_Li256ELb1ELb1ELb0ELb0EEENS1_36VarlenDynamicPersistentTileSchedulerILi64ELi64ELi256ELi128ELb0ELb1ELb1ELb1ELb0ELb1EEEEEEEEEvNT_6ParamsE)
        /*1008*/ 	.short	0x0210
        /*100a*/ 	.short	0x0bf0


	//----- nvinfo : EIATTR_SW_WAR
	.align		4
.L_935:
        /*100c*/ 	.byte	0x04, 0x36
        /*100e*/ 	.short	(.L_937 - .L_936)
.L_936:
        /*1010*/ 	.word	0x00000008
.L_937:


//--------------------- .nv.info._ZN7cutlass13device_kernelIN5flash11enable_sm90INS1_16FlashAttnFwdSm90INS1_25CollectiveMainloopFwdSm90ILi2EN4cute5tupleIJNS5_1CILi1EEES8_S8_EEENS6_IJNS7_ILi64EEESA_SA_EEELi512ENS_10bfloat16_tEfNS_4arch4Sm90ELb0ELb1ELb1ELb1ELb0ELb1ELb1ELb0ELb0ELb1ELb0ELb0EEENS1_21CollectiveEpilogueFwdINS6_IJSA_NS7_ILi512EEESA_EEES9_SC_SE_Li256ELb1ELb1ELb0ELb0EEENS1_36VarlenDynamicPersistentTileSchedulerILi64ELi64ELi256ELi128ELb0ELb1ELb1ELb1ELb0ELb1EEEEEEEEEvNT_6ParamsE --------------------------
	.section	.nv.info._ZN7cutlass13device_kernelIN5flash11enable_sm90INS1_16FlashAttnFwdSm90INS1_25CollectiveMainloopFwdSm90ILi2EN4cute5tupleIJNS5_1CILi1EEES8_S8_EEENS6_IJNS7_ILi64EEESA_SA_EEELi512ENS_10bfloat16_tEfNS_4arch4Sm90ELb0ELb1ELb1ELb1ELb0ELb1ELb1ELb0ELb0ELb1ELb0ELb0EEENS1_21CollectiveEpilogueFwdINS6_IJSA_NS7_ILi512EEESA_EEES9_SC_SE_Li256ELb1ELb1ELb0ELb0EEENS1_36VarlenDynamicPersistentTileSchedulerILi64ELi64ELi256ELi128ELb0ELb1ELb1ELb1ELb0ELb1EEEEEEEEEvNT_6ParamsE,"",@"SHT_CUDA_INFO"
	.sectionflags	@""
	.align	4


	//----- nvinfo : EIATTR_CUDA_API_VERSION
	.align		4
        /*0000*/ 	.byte	0x04, 0x37
        /*0002*/ 	.short	(.L_939 - .L_938)
.L_938:
        /*0004*/ 	.word	0x00000082


	//----- nvinfo : EIATTR_KPARAM_INFO
	.align		4
.L_939:
        /*0008*/ 	.byte	0x04, 0x17
        /*000a*/ 	.short	(.L_941 - .L_940)
.L_940:
        /*000c*/ 	.word	0x00000000
        /*0010*/ 	.short	0x0000
        /*0012*/ 	.short	0x0070
        /*0014*/ 	.byte	0x00, 0xf0, 0x01, 0x2e


	//----- nvinfo : EIATTR_SPARSE_MMA_MASK
	.align		4
.L_941:
        /*0018*/ 	.byte	0x03, 0x50
        /*001a*/ 	.short	0x0000


	//----- nvinfo : EIATTR_MAXREG_COUNT
	.align		4
        /*001c*/ 	.byte	0x03, 0x1b
        /*001e*/ 	.short	0x00a8


	//----- nvinfo : EIATTR_NUM_BARRIERS
	.align		4
        /*0020*/ 	.byte	0x02, 0x4c
        /*0022*/ 	.byte	0x10
	.zero		1


	//----- nvinfo : EIATTR_EXTERNS
	.align		4
        /*0024*/ 	.byte	0x04, 0x0f
        /*0026*/ 	.short	(.L_943 - .L_942)


	//   ....[0]....
	.align		4
.L_942:
        /*0028*/ 	.word	index@(__assertfail)


	//----- nvinfo : EIATTR_ANNOTATIONS
	.align		4
.L_943:
        /*002c*/ 	.byte	0x04, 0x55
        /*002e*/ 	.short	(.L_945 - .L_944)


	//   ....[0]....
.L_944:
        /* <DEDUP_REMOVED lines=97> */


	//----- nvinfo : EIATTR_MERCURY_ISA_VERSION
	.align		4
.L_945:
        /*0628*/ 	.byte	0x03, 0x5f
        /*062a*/ 	.short	0x0101


	//----- nvinfo : EIATTR_UNUSED_LOAD_BYTE_OFFSET
	.align		4
        /*062c*/ 	.byte	0x04, 0x44
        /*062e*/ 	.short	(.L_947 - .L_946)


	//   ....[0]....
.L_946:
        /*0630*/ 	.word	0x00000b60
        /*0634*/ 	.word	0x0000fff0


	//   ....[1]....
        /*0638*/ 	.word	0x000318e0
        /*063c*/ 	.word	0x0000fff0


	//----- nvinfo : EIATTR_INT_WARP_WIDE_INSTR_OFFSETS
	.align		4
.L_947:
        /*0640*/ 	.byte	0x04, 0x31
        /*0642*/ 	.short	(.L_949 - .L_948)


	//   ....[0]....
.L_948:
        /*0644*/ 	.word	0x000001e0


	//   ....[1]....
        /*0648*/ 	.word	0x00000220


	//   ....[2]....
        /*064c*/ 	.word	0x00000290


	//   ....[3]....
        /*0650*/ 	.word	0x000002a0


	//   ....[4]....
        /*0654*/ 	.word	0x00038010


	//   ....[5]....
        /*0658*/ 	.word	0x00038070


	//   ....[6]....
        /*065c*/ 	.word	0x0003dbe0


	//   ....[7]....
        /*0660*/ 	.word	0x0003dc40


	//----- nvinfo : EIATTR_COOP_GROUP_MASK_REGIDS
	.align		4
.L_949:
        /*0664*/ 	.byte	0x04, 0x29
        /*0666*/ 	.short	(.L_951 - .L_950)


	//   ....[0]....
.L_950:
        /*0668*/ 	.word	0xffffffff


	//   ....[1]....
        /*066c*/ 	.word	0xffffffff


	//   ....[2]....
        /*0670*/ 	.word	0xffffffff


	//   ....[3]....
        /*0674*/ 	.word	0xffffffff


	//   ....[4]....
        /*0678*/ 	.word	0xffffffff


	//   ....[5]....
        /*067c*/ 	.word	0xffffffff


	//   ....[6]....
        /*0680*/ 	.word	0xffffffff


	//   ....[7]....
        /*0684*/ 	.word	0xffffffff


	//   ....[8]....
        /*0688*/ 	.word	0xffffffff


	//   ....[9]....
        /*068c*/ 	.word	0xffffffff


	//   ....[10]....
        /*0690*/ 	.word	0xffffffff


	//   ....[11]....
        /*0694*/ 	.word	0xffffffff


	//   ....[12]....
        /*0698*/ 	.word	0xffffffff


	//   ....[13]....
        /*069c*/ 	.word	0xffffffff


	//   ....[14]....
        /*06a0*/ 	.word	0xffffffff


	//   ....[15]....
        /*06a4*/ 	.word	0xffffffff


	//   ....[16]....
        /*06a8*/ 	.word	0xffffffff


	//   ....[17]....
        /*06ac*/ 	.word	0xffffffff


	//   ....[18]....
        /*06b0*/ 	.word	0xffffffff


	//   ....[19]....
        /*06b4*/ 	.word	0xffffffff


	//   ....[20]....
        /*06b8*/ 	.word	0xffffffff


	//   ....[21]....
        /*06bc*/ 	.word	0xffffffff


	//   ....[22]....
        /*06c0*/ 	.word	0xffffffff


	//   ....[23]....
        /*06c4*/ 	.word	0xffffffff


	//   ....[24]....
        /*06c8*/ 	.word	0xffffffff


	//   ....[25]....
        /*06cc*/ 	.word	0xffffffff


	//   ....[26]....
        /*06d0*/ 	.word	0xffffffff


	//   ....[27]....
        /*06d4*/ 	.word	0xffffffff


	//   ....[28]....
        /*06d8*/ 	.word	0xffffffff


	//   ....[29]....
        /*06dc*/ 	.word	0xffffffff


	//   ....[30]....
        /*06e0*/ 	.word	0xffffffff


	//   ....[31]....
        /*06e4*/ 	.word	0xffffffff


	//   ....[32]....
        /*06e8*/ 	.word	0xffffffff


	//   ....[33]....
        /*06ec*/ 	.word	0xffffffff


	//   ....[34]....
        /*06f0*/ 	.word	0xffffffff


	//   ....[35]....
        /*06f4*/ 	.word	0xffffffff


	//   ....[36]....
        /*06f8*/ 	.word	0xffffffff


	//   ....[37]....
        /*06fc*/ 	.word	0xffffffff


	//   ....[38]....
        /*0700*/ 	.word	0xffffffff


	//   ....[39]....
        /*0704*/ 	.word	0xffffffff


	//   ....[40]....
        /*0708*/ 	.word	0xffffffff


	//   ....[41]....
        /*070c*/ 	.word	0xffffffff


	//   ....[42]....
        /*0710*/ 	.word	0xffffffff


	//   ....[43]....
        /*0714*/ 	.word	0xffffffff


	//   ....[44]....
        /*0718*/ 	.word	0xffffffff


	//   ....[45]....
        /*071c*/ 	.word	0xffffffff


	//   ....[46]....
        /*0720*/ 	.word	0xffffffff


	//   ....[47]....
        /*0724*/ 	.word	0xffffffff


	//   ....[48]....
        /*0728*/ 	.word	0xffffffff


	//   ....[49]....
        /*072c*/ 	.word	0xffffffff


	//   ....[50]....
        /*0730*/ 	.word	0xffffffff


	//   ....[51]....
        /*0734*/ 	.word	0xffffffff


	//   ....[52]....
        /*0738*/ 	.word	0xffffffff


	//   ....[53]....
        /*073c*/ 	.word	0xffffffff


	//   ....[54]....
        /*0740*/ 	.word	0xffffffff


	//   ....[55]....
        /*0744*/ 	.word	0xffffffff


	//   ....[56]....
        /*0748*/ 	.word	0xffffffff


	//   ....[57]....
        /*074c*/ 	.word	0xffffffff


	//   ....[58]....
        /*0750*/ 	.word	0xffffffff


	//   ....[59]....
        /*0754*/ 	.word	0xffffffff


	//   ....[60]....
        /*0758*/ 	.word	0xffffffff


	//   ....[61]....
        /*075c*/ 	.word	0xffffffff


	//   ....[62]....
        /*0760*/ 	.word	0xffffffff


	//   ....[63]....
        /*0764*/ 	.word	0xffffffff


	//   ....[64]....
        /*0768*/ 	.word	0xffffffff


	//   ....[65]....
        /*076c*/ 	.word	0xffffffff


	//   ....[66]....
        /*0770*/ 	.word	0xffffffff


	//   ....[67]....
        /*0774*/ 	.word	0xffffffff


	//   ....[68]....
        /*0778*/ 	.word	0xffffffff


	//   ....[69]....
        /*077c*/ 	.word	0xffffffff


	//   ....[70]....
        /*0780*/ 	.word	0xffffffff


	//   ....[71]....
        /*0784*/ 	.word	0xffffffff


	//   ....[72]....
        /*0788*/ 	.word	0xffffffff


	//   ....[73]....
        /*078c*/ 	.word	0xffffffff


	//   ....[74]....
        /*0790*/ 	.word	0xffffffff


	//   ....[75]....
        /*0794*/ 	.word	0xffffffff


	//   ....[76]....
        /*0798*/ 	.word	0xffffffff


	//   ....[77]....
        /*079c*/ 	.word	0xffffffff


	//   ....[78]....
        /*07a0*/ 	.word	0xffffffff


	//   ....[79]....
        /*07a4*/ 	.word	0xffffffff


	//   ....[80]....
        /*07a8*/ 	.word	0xffffffff


	//   ....[81]....
        /*07ac*/ 	.word	0xffffffff


	//   ....[82]....
        /*07b0*/ 	.word	0xffffffff


	//   ....[83]....
        /*07b4*/ 	.word	0xffffffff


	//   ....[84]....
        /*07b8*/ 	.word	0xffffffff


	//   ....[85]....
        /*07bc*/ 	.word	0xffffffff


	//   ....[86]....
        /*07c0*/ 	.word	0xffffffff


	//   ....[87]....
        /*07c4*/ 	.word	0xffffffff


	//   ....[88]....
        /*07c8*/ 	.word	0xffffffff


	//   ....[89]....
        /*07cc*/ 	.word	0xffffffff


	//   ....[90]....
        /*07d0*/ 	.word	0xffffffff


	//   ....[91]....
        /*07d4*/ 	.word	0xffffffff


	//   ....[92]....
        /*07d8*/ 	.word	0xffffffff


	//   ....[93]....
        /*07dc*/ 	.word	0xffffffff


	//   ....[94]....
        /*07e0*/ 	.word	0xffffffff


	//   ....[95]....
        /*07e4*/ 	.word	0xffffffff


	//   ....[96]....
        /*07e8*/ 	.word	0xffffffff


	//   ....[97]....
        /*07ec*/ 	.word	0xffffffff


	//   ....[98]....
        /*07f0*/ 	.word	0xffffffff


	//   ....[99]....
        /*07f4*/ 	.word	0xffffffff


	//   ....[100]....
        /*07f8*/ 	.word	0xffffffff


	//   ....[101]....
        /*07fc*/ 	.word	0xffffffff


	//   ....[102]....
        /*0800*/ 	.word	0xffffffff


	//   ....[103]....
        /*0804*/ 	.word	0xffffffff


	//   ....[104]....
        /*0808*/ 	.word	0xffffffff


	//   ....[105]....
        /*080c*/ 	.word	0xffffffff


	//   ....[106]....
        /*0810*/ 	.word	0xffffffff


	//   ....[107]....
        /*0814*/ 	.word	0xffffffff


	//   ....[108]....
        /*0818*/ 	.word	0xffffffff


	//   ....[109]....
        /*081c*/ 	.word	0xffffffff


	//   ....[110]....
        /*0820*/ 	.word	0xffffffff


	//   ....[111]....
        /*0824*/ 	.word	0xffffffff


	//   ....[112]....
        /*0828*/ 	.word	0xffffffff


	//   ....[113]....
        /*082c*/ 	.word	0xffffffff


	//   ....[114]....
        /*0830*/ 	.word	0xffffffff


	//   ....[115]....
        /*0834*/ 	.word	0xffffffff


	//   ....[116]....
        /*0838*/ 	.word	0x0500000f


	//   ....[117]....
        /*083c*/ 	.word	0x0500000f


	//   ....[118]....
        /*0840*/ 	.word	0x0500000f


	//   ....[119]....
        /*0844*/ 	.word	0x0500000f


	//   ....[120]....
        /*0848*/ 	.word	0x0500000f


	//   ....[121]....
        /*084c*/ 	.word	0x0500000f


	//   ....[122]....
        /*0850*/ 	.word	0x0500000f


	//   ....[123]....
        /*0854*/ 	.word	0x0500000f


	//   ....[124]....
        /*0858*/ 	.word	0x0500000f


	//   ....[125]....
        /*085c*/ 	.word	0x0500000f


	//   ....[126]....
        /*0860*/ 	.word	0x0500000f


	//   ....[127]....
        /*0864*/ 	.word	0x0500000f


	//   ....[128]....
        /*0868*/ 	.word	0x0500000f


	//   ....[129]....
        /*086c*/ 	.word	0x0500000f


	//   ....[130]....
        /*0870*/ 	.word	0x0500000f


	//   ....[131]....
        /*0874*/ 	.word	0x0500000f


	//   ....[132]....
        /*0878*/ 	.word	0x0500000f


	//   ....[133]....
        /*087c*/ 	.word	0x0500000f


	//   ....[134]....
        /*0880*/ 	.word	0x0500000f


	//   ....[135]....
        /*0884*/ 	.word	0x0500000f


	//   ....[136]....
        /*0888*/ 	.word	0x0500000f


	//   ....[137]....
        /*088c*/ 	.word	0x0500000f


	//   ....[138]....
        /*0890*/ 	.word	0x0500000f


	//   ....[139]....
        /*0894*/ 	.word	0x0500000f


	//   ....[140]....
        /*0898*/ 	.word	0x0500000f


	//   ....[141]....
        /*089c*/ 	.word	0x0500000f


	//   ....[142]....
        /*08a0*/ 	.word	0x0500000f


	//   ....[143]....
        /*08a4*/ 	.word	0x0500000f


	//   ....[144]....
        /*08a8*/ 	.word	0x0500000f


	//   ....[145]....
        /*08ac*/ 	.word	0x0500000f


	//   ....[146]....
        /*08b0*/ 	.word	0x0500000f


	//   ....[147]....
        /*08b4*/ 	.word	0x0500000f


	//   ....[148]....
        /*08b8*/ 	.word	0x0500000f


	//   ....[149]....
        /*08bc*/ 	.word	0x0500000f


	//   ....[150]....
        /*08c0*/ 	.word	0x0500000f


	//   ....[151]....
        /*08c4*/ 	.word	0x0500000f


	//   ....[152]....
        /*08c8*/ 	.word	0x0500000f


	//   ....[153]....
        /*08cc*/ 	.word	0x0500000f


	//   ....[154]....
        /*08d0*/ 	.word	0x0500000f


	//   ....[155]....
        /*08d4*/ 	.word	0x0500000f


	//   ....[156]....
        /*08d8*/ 	.word	0x0500000f


	//   ....[157]....
        /*08dc*/ 	.word	0x0500000f


	//   ....[158]....
        /*08e0*/ 	.word	0x0500000f


	//   ....[159]....
        /*08e4*/ 	.word	0x0500000f


	//   ....[160]....
        /*08e8*/ 	.word	0x0500000f


	//   ....[161]....
        /*08ec*/ 	.word	0x0500000f


	//   ....[162]....
        /*08f0*/ 	.word	0x0500000f


	//   ....[163]....
        /*08f4*/ 	.word	0x0500000f


	//   ....[164]....
        /*08f8*/ 	.word	0x0500000f


	//   ....[165]....
        /*08fc*/ 	.word	0x0500000f


	//   ....[166]....
        /*0900*/ 	.word	0x0500000f


	//   ....[167]....
        /*0904*/ 	.word	0x0500000f


	//   ....[168]....
        /*0908*/ 	.word	0xffffffff


	//   ....[169]....
        /*090c*/ 	.word	0xffffffff


	//   ....[170]....
        /*0910*/ 	.word	0xffffffff


	//   ....[171]....
        /*0914*/ 	.word	0xffffffff


	//   ....[172]....
        /*0918*/ 	.word	0xffffffff


	//   ....[173]....
        /*091c*/ 	.word	0xffffffff


	//   ....[174]....
        /*0920*/ 	.word	0xffffffff


	//   ....[175]....
        /*0924*/ 	.word	0xffffffff


	//----- nvinfo : EIATTR_COOP_GROUP_INSTR_OFFSETS
	.align		4
.L_951:
        /*0928*/ 	.byte	0x04, 0x28
        /*092a*/ 	.short	(.L_953 - .L_952)


	//   ....[0]....
.L_952:
        /*092c*/ 	.word	0x000000c0


	//   ....[1]....
        /*0930*/ 	.word	0x000001f0


	//   ....[2]....
        /*0934*/ 	.word	0x00000240


	//   ....[3]....
        /*0938*/ 	.word	0x00000450


	//   ....[4]....
        /*093c*/ 	.word	0x000005b0


	//   ....[5]....
        /*0940*/ 	.word	0x000006d0


	//   ....[6]....
        /*0944*/ 	.word	0x00000830


	//   ....[7]....
        /*0948*/ 	.word	0x00005610


	//   ....[8]....
        /*094c*/ 	.word	0x0000d170


	//   ....[9]....
        /*0950*/ 	.word	0x0000e310


	//   ....[10]....
        /*0954*/ 	.word	0x0000e320


	//   ....[11]....
        /*0958*/ 	.word	0x0000e330


	//   ....[12]....
        /*095c*/ 	.word	0x0000e340


	//   ....[13]....
        /*0960*/ 	.word	0x0000e660


	//   ....[14]....
        /*0964*/ 	.word	0x0000e670


	//   ....[15]....
        /*0968*/ 	.word	0x0000e680


	//   ....[16]....
        /*096c*/ 	.word	0x0000e690


	//   ....[17]....
        /*0970*/ 	.word	0x0000f950


	//   ....[18]....
        /*0974*/ 	.word	0x0000f970


	//   ....[19]....
        /*0978*/ 	.word	0x0000f980


	//   ....[20]....
        /*097c*/ 	.word	0x0000f990


	//   ....[21]....
        /*0980*/ 	.word	0x0000faa0


	//   ....[22]....
        /*0984*/ 	.word	0x0000fac0


	//   ....[23]....
        /*0988*/ 	.word	0x0000fad0


	//   ....[24]....
        /*098c*/ 	.word	0x0000fb50


	//   ....[25]....
        /*0990*/ 	.word	0x00012820


	//   ....[26]....
        /*0994*/ 	.word	0x00013ad0


	//   ....[27]....
        /*0998*/ 	.word	0x00014020


	//   ....[28]....
        /*099c*/ 	.word	0x00014b70


	//   ....[29]....
        /*09a0*/ 	.word	0x00014c00


	//   ....[30]....
        /*09a4*/ 	.word	0x00014ce0


	//   ....[31]....
        /*09a8*/ 	.word	0x00014d00


	//   ....[32]....
        /*09ac*/ 	.word	0x0001bb20


	//   ....[33]....
        /*09b0*/ 	.word	0x0001d430


	//   ....[34]....
        /*09b4*/ 	.word	0x0001e810


	//   ....[35]....
        /*09b8*/ 	.word	0x0001e990


	//   ....[36]....
        /*09bc*/ 	.word	0x0001eab0


	//   ....[37]....
        /*09c0*/ 	.word	0x0001ead0


	//   ....[38]....
        /*09c4*/ 	.word	0x00025870


	//   ....[39]....
        /*09c8*/ 	.word	0x00026eb0


	//   ....[40]....
        /*09cc*/ 	.word	0x00028160


	//   ....[41]....
        /*09d0*/ 	.word	0x000286b0


	//   ....[42]....
        /*09d4*/ 	.word	0x00029200


	//   ....[43]....
        /*09d8*/ 	.word	0x00029290


	//   ....[44]....
        /*09dc*/ 	.word	0x00029370


	//   ....[45]....
        /*09e0*/ 	.word	0x00029390


	//   ....[46]....
        /*09e4*/ 	.word	0x000302e0


	//   ....[47]....
        /*09e8*/ 	.word	0x00030410


	//   ....[48]....
        /*09ec*/ 	.word	0x00030430


	//   ....[49]....
        /*09f0*/ 	.word	0x00030470


	//   ....[50]....
        /*09f4*/ 	.word	0x00030490


	//   ....[51]....
        /*09f8*/ 	.word	0x00032a60


	//   ....[52]....
        /*09fc*/ 	.word	0x00032f60


	//   ....[53]....
        /*0a00*/ 	.word	0x00032f80


	//   ....[54]....
        /*0a04*/ 	.word	0x00032fb0


	//   ....[55]....
        /*0a08*/ 	.word	0x00032fc0


	//   ....[56]....
        /*0a0c*/ 	.word	0x00033600


	//   ....[57]....
        /*0a10*/ 	.word	0x00033620


	//   ....[58]....
        /*0a14*/ 	.word	0x00033850


	//   ....[59]....
        /*0a18*/ 	.word	0x00033870


	//   ....[60]....
        /*0a1c*/ 	.word	0x00034370


	//   ....[61]....
        /*0a20*/ 	.word	0x00034390


	//   ....[62]....
        /*0a24*/ 	.word	0x000345c0


	//   ....[63]....
        /*0a28*/ 	.word	0x000345e0


	//   ....[64]....
        /*0a2c*/ 	.word	0x00034890


	//   ....[65]....
        /*0a30*/ 	.word	0x00034a70


	//   ....[66]....
        /*0a34*/ 	.word	0x00034aa0


	//   ....[67]....
        /*0a38*/ 	.word	0x00034ad0


	//   ....[68]....
        /*0a3c*/ 	.word	0x00034b00


	//   ....[69]....
        /*0a40*/ 	.word	0x00034b30


	//   ....[70]....
        /*0a44*/ 	.word	0x00034b60


	//   ....[71]....
        /*0a48*/ 	.word	0x00034cd0


	//   ....[72]....
        /*0a4c*/ 	.word	0x00034d00


	//   ....[73]....
        /*0a50*/ 	.word	0x00034d30


	//   ....[74]....
        /*0a54*/ 	.word	0x00034d60


	//   ....[75]....
        /*0a58*/ 	.word	0x00034d90


	//   ....[76]....
        /*0a5c*/ 	.word	0x00034dc0


	//   ....[77]....
        /*0a60*/ 	.word	0x00034e60


	//   ....[78]....
        /*0a64*/ 	.word	0x00034ec0


	//   ....[79]....
        /*0a68*/ 	.word	0x00034f50


	//   ....[80]....
        /*0a6c*/ 	.word	0x00036080


	//   ....[81]....
        /*0a70*/ 	.word	0x000385d0


	//   ....[82]....
        /*0a74*/ 	.word	0x00039130


	//   ....[83]....
        /*0a78*/ 	.word	0x00039140


	//   ....[84]....
        /*0a7c*/ 	.word	0x00039170


	//   ....[85]....
        /*0a80*/ 	.word	0x00039250


	//   ....[86]....
        /*0a84*/ 	.word	0x00039280


	//   ....[87]....
        /*0a88*/ 	.word	0x000392e0


	//   ....[88]....
        /*0a8c*/ 	.word	0x000392f0


	//   ....[89]....
        /*0a90*/ 	.word	0x00039360


	//   ....[90]....
        /*0a94*/ 	.word	0x00039cd0


	//   ....[91]....
        /*0a98*/ 	.word	0x00039ce0


	//   ....[92]....
        /*0a9c*/ 	.word	0x00039df0


	//   ....[93]....
        /*0aa0*/ 	.word	0x00039e30


	//   ....[94]....
        /*0aa4*/ 	.word	0x0003a0d0


	//   ....[95]....
        /*0aa8*/ 	.word	0x0003a0e0


	//   ....[96]....
        /*0aac*/ 	.word	0x0003a250


	//   ....[97]....
        /*0ab0*/ 	.word	0x0003a260


	//   ....[98]....
        /*0ab4*/ 	.word	0x0003de70


	//   ....[99]....
        /*0ab8*/ 	.word	0x0003dea0


	//   ....[100]....
        /*0abc*/ 	.word	0x0003dee0


	//   ....[101]....
        /*0ac0*/ 	.word	0x0003df10


	//   ....[102]....
        /*0ac4*/ 	.word	0x0003df40


	//   ....[103]....
        /*0ac8*/ 	.word	0x0003df70


	//   ....[104]....
        /*0acc*/ 	.word	0x0003dfa0


	//   ....[105]....
        /*0ad0*/ 	.word	0x0003dfd0


	//   ....[106]....
        /*0ad4*/ 	.word	0x0003e150


	//   ....[107]....
        /*0ad8*/ 	.word	0x0003e180


	//   ....[108]....
        /*0adc*/ 	.word	0x0003e1b0


	//   ....[109]....
        /*0ae0*/ 	.word	0x0003e1e0


	//   ....[110]....
        /*0ae4*/ 	.word	0x0003e210


	//   ....[111]....
        /*0ae8*/ 	.word	0x0003e240


	//   ....[112]....
        /*0aec*/ 	.word	0x0003e300


	//   ....[113]....
        /*0af0*/ 	.word	0x0003e320


	//   ....[114]....
        /*0af4*/ 	.word	0x0003e390


	//   ....[115]....
        /*0af8*/ 	.word	0x0003ea60


	//   ....[116]....
        /*0afc*/ 	.word	0x0003eea0


	//   ....[117]....
        /*0b00*/ 	.word	0x0003ef30


	//   ....[118]....
        /*0b04*/ 	.word	0x0003ef80


	//   ....[119]....
        /*0b08*/ 	.word	0x0003efd0


	//   ....[120]....
        /*0b0c*/ 	.word	0x0003f060


	//   ....[121]....
        /*0b10*/ 	.word	0x0003f0f0


	//   ....[122]....
        /*0b14*/ 	.word	0x0003f140


	//   ....[123]....
        /*0b18*/ 	.word	0x0003f190


	//   ....[124]....
        /*0b1c*/ 	.word	0x0003f280


	//   ....[125]....
        /*0b20*/ 	.word	0x0003f330


	//   ....[126]....
        /*0b24*/ 	.word	0x0003f3b0


	//   ....[127]....
        /*0b28*/ 	.word	0x0003f440


	//   ....[128]....
        /*0b2c*/ 	.word	0x0003f560


	//   ....[129]....
        /*0b30*/ 	.word	0x0003f680


	//   ....[130]....
        /*0b34*/ 	.word	0x0003f740


	//   ....[131]....
        /*0b38*/ 	.word	0x0003f7a0


	//   ....[132]....
        /*0b3c*/ 	.word	0x0003fa90


	//   ....[133]....
        /*0b40*/ 	.word	0x0003fd80


	//   ....[134]....
        /*0b44*/ 	.word	0x0003ff10


	//   ....[135]....
        /*0b48*/ 	.word	0x0003ff70


	//   ....[136]....
        /*0b4c*/ 	.word	0x0003ffd0


	//   ....[137]....
        /*0b50*/ 	.word	0x00040020


	//   ....[138]....
        /*0b54*/ 	.word	0x00040180


	//   ....[139]....
        /*0b58*/ 	.word	0x00040220


	//   ....[140]....
        /*0b5c*/ 	.word	0x000402d0


	//   ....[141]....
        /*0b60*/ 	.word	0x000403b0


	//   ....[142]....
        /*0b64*/ 	.word	0x00040590


	//   ....[143]....
        /*0b68*/ 	.word	0x00040660


	//   ....[144]....
        /*0b6c*/ 	.word	0x00040910


	//   ....[145]....
        /*0b70*/ 	.word	0x00040a30


	//   ....[146]....
        /*0b74*/ 	.word	0x00040c00


	//   ....[147]....
        /*0b78*/ 	.word	0x00040cd0


	//   ....[148]....
        /*0b7c*/ 	.word	0x00040ef0


	//   ....[149]....
        /*0b80*/ 	.word	0x00040f40


	//   ....[150]....
        /*0b84*/ 	.word	0x00041270


	//   ....[151]....
        /*0b88*/ 	.word	0x00041310


	//   ....[152]....
        /*0b8c*/ 	.word	0x00041430


	//   ....[153]....
        /*0b90*/ 	.word	0x000414b0


	//   ....[154]....
        /*0b94*/ 	.word	0x00041530


	//   ....[155]....
        /*0b98*/ 	.word	0x000415b0


	//   ....[156]....
        /*0b9c*/ 	.word	0x00041630


	//   ....[157]....
        /*0ba0*/ 	.word	0x000416c0


	//   ....[158]....
        /*0ba4*/ 	.word	0x00041760


	//   ....[159]....
        /*0ba8*/ 	.word	0x00041810


	//   ....[160]....
        /*0bac*/ 	.word	0x00041890


	//   ....[161]....
        /*0bb0*/ 	.word	0x00041910


	//   ....[162]....
        /*0bb4*/ 	.word	0x00041990


	//   ....[163]....
        /*0bb8*/ 	.word	0x00041a20


	//   ....[164]....
        /*0bbc*/ 	.word	0x00041aa0


	//   ....[165]....
        /*0bc0*/ 	.word	0x00041b40


	//   ....[166]....
        /*0bc4*/ 	.word	0x00041bd0


	//   ....[167]....
        /*0bc8*/ 	.word	0x00041d00


	//   ....[168]....
        /*0bcc*/ 	.word	0x00043c20


	//   ....[169]....
        /*0bd0*/ 	.word	0x000453d0


	//   ....[170]....
        /*0bd4*/ 	.word	0x00045a10


	//   ....[171]....
        /*0bd8*/ 	.word	0x00046740


	//   ....[172]....
        /*0bdc*/ 	.word	0x00046790


	//   ....[173]....
        /*0be0*/ 	.word	0x000467b0


	//   ....[174]....
        /*0be4*/ 	.word	0x000467c0


	//   ....[175]....
        /*0be8*/ 	.word	0x00051410


	//----- nvinfo : EIATTR_REG_RECONFIG
	.align		4
.L_953:
        /*0bec*/ 	.byte	0x01, 0x54
	.zero		2


	//----- nvinfo : EIATTR_SYSCALL_OFFSETS
	.align		4
        /*0bf0*/ 	.byte	0x04, 0x46
        /*0bf2*/ 	.short	(.L_955 - .L_954)


	//   ....[0]....
.L_954:
        /*0bf4*/ 	.word	0x00001e30


	//   ....[1]....
        /*0bf8*/ 	.word	0x00001f80


	//   ....[2]....
        /*0bfc*/ 	.word	0x0000d760


	//   ....[3]....
        /*0c00*/ 	.word	0x0000e0b0


	//   ....[4]....
        /*0c04*/ 	.word	0x00038210


	//   ....[5]....
        /*0c08*/ 	.word	0x00038360


	//   ....[6]....
        /*0c0c*/ 	.word	0x00038450


	//   ....[7]....
        /*0c10*/ 	.word	0x00038d00


	//   ....[8]....
        /*0c14*/ 	.word	0x00039690


	//----- nvinfo : EIATTR_MBARRIER_INSTR_OFFSETS
	.align		4
.L_955:
        /*0c18*/ 	.byte	0x04, 0x39
        /*0c1a*/ 	.short	(.L_957 - .L_956)


	//   ....[0]....
.L_956:
        /*0c1c*/ 	.word	0x00000330
        /*0c20*/ 	.word	0x000000ff
        /*0c24*/ 	.word	0x00038800
        /*0c28*/ 	.short	0x0100
        /*0c2a*/ 	.byte	0x08
	.zero		1


	//   ....[1]....
        /*0c2c*/ 	.word	0x00000340
        /*0c30*/ 	.word	0x000000ff
        /*0c34*/ 	.word	0x00038810
        /*0c38*/ 	.short	0x0100
        /*0c3a*/ 	.byte	0x08
	.zero		1


	//   ....[2]....
        /*0c3c*/ 	.word	0x00000350
        /*0c40*/ 	.word	0x000000ff
        /*0c44*/ 	.word	0x00038820
        /*0c48*/ 	.short	0x0100
        /*0c4a*/ 	.byte	0x08
	.zero		1


	//   ....[3]....
        /*0c4c*/ 	.word	0x00000400
        /*0c50*/ 	.word	0x000000ff
        /*0c54*/ 	.word	0x00038830
        /*0c58*/ 	.short	0x0100
        /*0c5a*/ 	.byte	0x06
	.zero		1


	//   ....[4]....
        /*0c5c*/ 	.word	0x00000410
        /*0c60*/ 	.word	0x000000ff
        /*0c64*/ 	.word	0x00038840
        /*0c68*/ 	.short	0x0100
        /*0c6a*/ 	.byte	0x06
	.zero		1


	//   ....[5]....
        /*0c6c*/ 	.word	0x00000420
        /*0c70*/ 	.word	0x000000ff
        /*0c74*/ 	.word	0x00038838
        /*0c78*/ 	.short	0x0100
        /*0c7a*/ 	.byte	0x06
	.zero		1


	//   ....[6]....
        /*0c7c*/ 	.word	0x00000430
        /*0c80*/ 	.word	0x000000ff
        /*0c84*/ 	.word	0x00038848
        /*0c88*/ 	.short	0x0100
        /*0c8a*/ 	.byte	0x06
	.zero		1


	//   ....[7]....
        /*0c8c*/ 	.word	0x00000560
        /*0c90*/ 	.word	0x000000ff
        /*0c94*/ 	.word	0x00038850
        /*0c98*/ 	.short	0x0100
        /*0c9a*/ 	.byte	0x08
	.zero		1


	//   ....[8]....
        /*0c9c*/ 	.word	0x00000570
        /*0ca0*/ 	.word	0x000000ff
        /*0ca4*/ 	.word	0x00038860
        /*0ca8*/ 	.short	0x0100
        /*0caa*/ 	.byte	0x08
	.zero		1


	//   ....[9]....
        /*0cac*/ 	.word	0x00000580
        /*0cb0*/ 	.word	0x000000ff
        /*0cb4*/ 	.word	0x00038858
        /*0cb8*/ 	.short	0x0100
        /*0cba*/ 	.byte	0x08
	.zero		1


	//   ....[10]....
        /*0cbc*/ 	.word	0x00000590
        /*0cc0*/ 	.word	0x000000ff
        /*0cc4*/ 	.word	0x00038868
        /*0cc8*/ 	.short	0x0100
        /*0cca*/ 	.byte	0x08
	.zero		1


	//   ....[11]....
        /*0ccc*/ 	.word	0x00000680
        /*0cd0*/ 	.word	0x000000ff
        /*0cd4*/ 	.word	0x00038870
        /*0cd8*/ 	.short	0x0100
        /*0cda*/ 	.byte	0x06
	.zero		1


	//   ....[12]....
        /*0cdc*/ 	.word	0x00000690
        /*0ce0*/ 	.word	0x000000ff
        /*0ce4*/ 	.word	0x00038880
        /*0ce8*/ 	.short	0x0100
        /*0cea*/ 	.byte	0x06
	.zero		1


	//   ....[13]....
        /*0cec*/ 	.word	0x000006a0
        /*0cf0*/ 	.word	0x000000ff
        /*0cf4*/ 	.word	0x00038878
        /*0cf8*/ 	.short	0x0100
        /*0cfa*/ 	.byte	0x06
	.zero		1


	//   ....[14]....
        /*0cfc*/ 	.word	0x000006b0
        /*0d00*/ 	.word	0x000000ff
        /*0d04*/ 	.word	0x00038888
        /*0d08*/ 	.short	0x0100
        /*0d0a*/ 	.byte	0x06
	.zero		1


	//   ....[15]....
        /*0d0c*/ 	.word	0x000007e0
        /*0d10*/ 	.word	0x000000ff
        /*0d14*/ 	.word	0x00038890
        /*0d18*/ 	.short	0x0100
        /*0d1a*/ 	.byte	0x08
	.zero		1


	//   ....[16]....
        /*0d1c*/ 	.word	0x000007f0
        /*0d20*/ 	.word	0x000000ff
        /*0d24*/ 	.word	0x000388a0
        /*0d28*/ 	.short	0x0100
        /*0d2a*/ 	.byte	0x08
	.zero		1


	//   ....[17]....
        /*0d2c*/ 	.word	0x00000800
        /*0d30*/ 	.word	0x000000ff
        /*0d34*/ 	.word	0x00038898
        /*0d38*/ 	.short	0x0100
        /*0d3a*/ 	.byte	0x08
	.zero		1


	//   ....[18]....
        /*0d3c*/ 	.word	0x00000810
        /*0d40*/ 	.word	0x000000ff
        /*0d44*/ 	.word	0x000388a8
        /*0d48*/ 	.short	0x0100
        /*0d4a*/ 	.byte	0x08
	.zero		1


	//   ....[19]....
        /*0d4c*/ 	.word	0x00000940
        /*0d50*/ 	.word	0x000000ff
        /*0d54*/ 	.word	0x000388b0
        /*0d58*/ 	.short	0x0100
        /*0d5a*/ 	.byte	0x08
	.zero		1


	//   ....[20]....
        /*0d5c*/ 	.word	0x00000950
        /*0d60*/ 	.word	0x000000ff
        /*0d64*/ 	.word	0x000388c0
        /*0d68*/ 	.short	0x0100
        /*0d6a*/ 	.byte	0x08
	.zero		1


	//   ....[21]....
        /*0d6c*/ 	.word	0x00000960
        /*0d70*/ 	.word	0x000000ff
        /*0d74*/ 	.word	0x000388b8
        /*0d78*/ 	.short	0x0100
        /*0d7a*/ 	.byte	0x08
	.zero		1


	//   ....[22]....
        /*0d7c*/ 	.word	0x00000970
        /*0d80*/ 	.word	0x000000ff
        /*0d84*/ 	.word	0x000388c8
        /*0d88*/ 	.short	0x0100
        /*0d8a*/ 	.byte	0x08
	.zero		1


	//   ....[23]....
        /*0d8c*/ 	.word	0x00002ac0
        /*0d90*/ 	.word	0x0000003c
        /*0d94*/ 	.word	0x00038890
        /*0d98*/ 	.short	0x010a
        /*0d9a*/ 	.byte	0x3f
	.zero		1


	//   ....[24]....
        /*0d9c*/ 	.word	0x00003530
        /*0da0*/ 	.word	0x0000003c
        /*0da4*/ 	.word	0x00038890
        /*0da8*/ 	.short	0x010a
        /*0daa*/ 	.byte	0x3f
	.zero		1


	//   ....[25]....
        /*0dac*/ 	.word	0x00003e40
        /*0db0*/ 	.word	0x0000003c
        /*0db4*/ 	.word	0x00038890
        /*0db8*/ 	.short	0x010a
        /*0dba*/ 	.byte	0x3f
	.zero		1


	//   ....[26]....
        /*0dbc*/ 	.word	0x00003ff0
        /*0dc0*/ 	.word	0x00000004
        /*0dc4*/ 	.word	0x00000000
        /*0dc8*/ 	.short	0x0101
        /*0dca*/ 	.byte	0x3f
	.zero		1


	//   ....[27]....
        /*0dcc*/ 	.word	0x00004030
        /*0dd0*/ 	.word	0x0000003c
        /*0dd4*/ 	.word	0x000388b0
        /*0dd8*/ 	.short	0x010a
        /*0dda*/ 	.byte	0x3f
	.zero		1


	//   ....[28]....
        /*0ddc*/ 	.word	0x00004670
        /*0de0*/ 	.word	0x0000003c
        /*0de4*/ 	.word	0x00000000
        /*0de8*/ 	.short	0x0101
        /*0dea*/ 	.byte	0x3f
	.zero		1


	//   ....[29]....
        /*0dec*/ 	.word	0x00007a60
        /*0df0*/ 	.word	0x0000000c
        /*0df4*/ 	.word	0x00000000
        /*0df8*/ 	.short	0x0101
        /*0dfa*/ 	.byte	0x3f
	.zero		1


	//   ....[30]....
        /*0dfc*/ 	.word	0x0000b860
        /*0e00*/ 	.word	0x0000000c
        /*0e04*/ 	.word	0x00000000
        /*0e08*/ 	.short	0x0101
        /*0e0a*/ 	.byte	0x3f
	.zero		1


	//   ....[31]....
        /*0e0c*/ 	.word	0x0000de30
        /*0e10*/ 	.word	0x00000002
        /*0e14*/ 	.word	0x00038800
        /*0e18*/ 	.short	0x010a
        /*0e1a*/ 	.byte	0x3f
	.zero		1


	//   ....[32]....
        /*0e1c*/ 	.word	0x0000de80
        /*0e20*/ 	.word	0x00000002
        /*0e24*/ 	.word	0x00038800
        /*0e28*/ 	.short	0x010a
        /*0e2a*/ 	.byte	0x3f
	.zero		1


	//   ....[33]....
        /*0e2c*/ 	.word	0x0000e8e0
        /*0e30*/ 	.word	0x00000002
        /*0e34*/ 	.word	0x00038800
        /*0e38*/ 	.short	0x010a
        /*0e3a*/ 	.byte	0x3f
	.zero		1


	//   ....[34]....
        /*0e3c*/ 	.word	0x0000fe00
        /*0e40*/ 	.word	0x00000002
        /*0e44*/ 	.word	0x00038800
        /*0e48*/ 	.short	0x010a
        /*0e4a*/ 	.byte	0x3f
	.zero		1


	//   ....[35]....
        /*0e4c*/ 	.word	0x00011440
        /*0e50*/ 	.word	0x00000005
        /*0e54*/ 	.word	0x00000000
        /*0e58*/ 	.short	0x010a
        /*0e5a*/ 	.byte	0x3f
	.zero		1


	//   ....[36]....
        /*0e5c*/ 	.word	0x00011540
        /*0e60*/ 	.word	0x00000004
        /*0e64*/ 	.word	0x00000000
        /*0e68*/ 	.short	0x010a
        /*0e6a*/ 	.byte	0x3f
	.zero		1


	//   ....[37]....
        /*0e6c*/ 	.word	0x00011980
        /*0e70*/ 	.word	0x0000000e
        /*0e74*/ 	.word	0x00000000
        /*0e78*/ 	.short	0x010a
        /*0e7a*/ 	.byte	0x3f
	.zero		1


	//   ....[38]....
        /*0e7c*/ 	.word	0x00011a80
        /*0e80*/ 	.word	0x00000004
        /*0e84*/ 	.word	0x00000000
        /*0e88*/ 	.short	0x010a
        /*0e8a*/ 	.byte	0x3f
	.zero		1


	//   ....[39]....
        /*0e8c*/ 	.word	0x000137c0
        /*0e90*/ 	.word	0x0000000e
        /*0e94*/ 	.word	0x00000000
        /*0e98*/ 	.short	0x0101
        /*0e9a*/ 	.byte	0x3f
	.zero		1


	//   ....[40]....
        /*0e9c*/ 	.word	0x0001bba0
        /*0ea0*/ 	.word	0x00000004
        /*0ea4*/ 	.word	0x00000000
        /*0ea8*/ 	.short	0x0101
        /*0eaa*/ 	.byte	0x3f
	.zero		1


	//   ....[41]....
        /*0eac*/ 	.word	0x0001c020
        /*0eb0*/ 	.word	0x00000005
        /*0eb4*/ 	.word	0x00000000
        /*0eb8*/ 	.short	0x010a
        /*0eba*/ 	.byte	0x3f
	.zero		1


	//   ....[42]....
        /*0ebc*/ 	.word	0x0001c120
        /*0ec0*/ 	.word	0x00000006
        /*0ec4*/ 	.word	0x00000000
        /*0ec8*/ 	.short	0x010a
        /*0eca*/ 	.byte	0x3f
	.zero		1


	//   ....[43]....
        /*0ecc*/ 	.word	0x0001c560
        /*0ed0*/ 	.word	0x0000000b
        /*0ed4*/ 	.word	0x00000000
        /*0ed8*/ 	.short	0x010a
        /*0eda*/ 	.byte	0x3f
	.zero		1


	//   ....[44]....
        /*0edc*/ 	.word	0x0001c660
        /*0ee0*/ 	.word	0x00000006
        /*0ee4*/ 	.word	0x00000000
        /*0ee8*/ 	.short	0x010a
        /*0eea*/ 	.byte	0x3f
	.zero		1


	//   ....[45]....
        /*0eec*/ 	.word	0x0001e3a0
        /*0ef0*/ 	.word	0x00000012
        /*0ef4*/ 	.word	0x00000000
        /*0ef8*/ 	.short	0x0101
        /*0efa*/ 	.byte	0x3f
	.zero		1


	//   ....[46]....
        /*0efc*/ 	.word	0x000258f0
        /*0f00*/ 	.word	0x00000004
        /*0f04*/ 	.word	0x00000000
        /*0f08*/ 	.short	0x0101
        /*0f0a*/ 	.byte	0x3f
	.zero		1


	//   ....[47]....
        /*0f0c*/ 	.word	0x00025ad0
        /*0f10*/ 	.word	0x00000005
        /*0f14*/ 	.word	0x00000000
        /*0f18*/ 	.short	0x010a
        /*0f1a*/ 	.byte	0x3f
	.zero		1


	//   ....[48]....
        /*0f1c*/ 	.word	0x00025bd0
        /*0f20*/ 	.word	0x00000004
        /*0f24*/ 	.word	0x00000000
        /*0f28*/ 	.short	0x010a
        /*0f2a*/ 	.byte	0x3f
	.zero		1


	//   ....[49]....
        /*0f2c*/ 	.word	0x00026010
        /*0f30*/ 	.word	0x0000000c
        /*0f34*/ 	.word	0x00000000
        /*0f38*/ 	.short	0x010a
        /*0f3a*/ 	.byte	0x3f
	.zero		1


	//   ....[50]....
        /*0f3c*/ 	.word	0x00026110
        /*0f40*/ 	.word	0x00000004
        /*0f44*/ 	.word	0x00000000
        /*0f48*/ 	.short	0x010a
        /*0f4a*/ 	.byte	0x3f
	.zero		1


	//   ....[51]....
        /*0f4c*/ 	.word	0x00027e50
        /*0f50*/ 	.word	0x0000000c
        /*0f54*/ 	.word	0x00000000
        /*0f58*/ 	.short	0x0101
        /*0f5a*/ 	.byte	0x3f
	.zero		1


	//   ....[52]....
        /*0f5c*/ 	.word	0x00030360
        /*0f60*/ 	.word	0x00000004
        /*0f64*/ 	.word	0x00000000
        /*0f68*/ 	.short	0x0101
        /*0f6a*/ 	.byte	0x3f
	.zero		1


	//   ....[53]....
        /*0f6c*/ 	.word	0x000335f0
        /*0f70*/ 	.word	0x00000000
        /*0f74*/ 	.word	0x00000000
        /*0f78*/ 	.short	0x0101
        /*0f7a*/ 	.byte	0x3f
	.zero		1


	//   ....[54]....
        /*0f7c*/ 	.word	0x00036170
        /*0f80*/ 	.word	0x00000006
        /*0f84*/ 	.word	0x00038820
        /*0f88*/ 	.short	0x010a
        /*0f8a*/ 	.byte	0x3f
	.zero		1


	//   ....[55]....
        /*0f8c*/ 	.word	0x00036260
        /*0f90*/ 	.word	0x00000005
        /*0f94*/ 	.word	0x000388a0
        /*0f98*/ 	.short	0x010a
        /*0f9a*/ 	.byte	0x3f
	.zero		1


	//   ....[56]....
        /*0f9c*/ 	.word	0x000364b0
        /*0fa0*/ 	.word	0x00000005
        /*0fa4*/ 	.word	0x000388c0
        /*0fa8*/ 	.short	0x010a
        /*0faa*/ 	.byte	0x3f
	.zero		1


	//   ....[57]....
        /*0fac*/ 	.word	0x00036f30
        /*0fb0*/ 	.word	0x00000005
        /*0fb4*/ 	.word	0x000388a0
        /*0fb8*/ 	.short	0x010a
        /*0fba*/ 	.byte	0x3f
	.zero		1


	//   ....[58]....
        /*0fbc*/ 	.word	0x00037170
        /*0fc0*/ 	.word	0x00000005
        /*0fc4*/ 	.word	0x000388c0
        /*0fc8*/ 	.short	0x010a
        /*0fca*/ 	.byte	0x3f
	.zero		1


	//   ....[59]....
        /*0fcc*/ 	.word	0x00038860
        /*0fd0*/ 	.word	0x00000000
        /*0fd4*/ 	.word	0x00038840
        /*0fd8*/ 	.short	0x010a
        /*0fda*/ 	.byte	0x3f
	.zero		1


	//   ....[60]....
        /*0fdc*/ 	.word	0x00039430
        /*0fe0*/ 	.word	0x00000008
        /*0fe4*/ 	.word	0x00038800
        /*0fe8*/ 	.short	0x0107
        /*0fea*/ 	.byte	0x3f
	.zero		1


	//   ....[61]....
        /*0fec*/ 	.word	0x000394e0
        /*0ff0*/ 	.word	0x00000000
        /*0ff4*/ 	.word	0x00038800
        /*0ff8*/ 	.short	0x0101
        /*0ffa*/ 	.byte	0x3f
	.zero		1


	//   ....[62]....
        /*0ffc*/ 	.word	0x0003a490
        /*1000*/ 	.word	0x00000000
        /*1004*/ 	.word	0x00038810
        /*1008*/ 	.short	0x0107
        /*100a*/ 	.byte	0x3f
	.zero		1


	//   ....[63]....
        /*100c*/ 	.word	0x0003a590
        /*1010*/ 	.word	0x00000002
        /*1014*/ 	.word	0x00038810
        /*1018*/ 	.short	0x0101
        /*101a*/ 	.byte	0x3f
	.zero		1


	//   ....[64]....
        /*101c*/ 	.word	0x0003a5b0
        /*1020*/ 	.word	0x00000002
        /*1024*/ 	.word	0x00038820
        /*1028*/ 	.short	0x010a
        /*102a*/ 	.byte	0x3f
	.zero		1


	//   ....[65]....
        /*102c*/ 	.word	0x0003a6c0
        /*1030*/ 	.word	0x00000000
        /*1034*/ 	.word	0x00038860
        /*1038*/ 	.short	0x010a
        /*103a*/ 	.byte	0x3f
	.zero		1


	//   ....[66]....
        /*103c*/ 	.word	0x0003b340
        /*1040*/ 	.word	0x00000002
        /*1044*/ 	.word	0x00038840
        /*1048*/ 	.short	0x010a
        /*104a*/ 	.byte	0x3f
	.zero		1


	//   ....[67]....
        /*104c*/ 	.word	0x0003b590
        /*1050*/ 	.word	0x00000002
        /*1054*/ 	.word	0x00038860
        /*1058*/ 	.short	0x010a
        /*105a*/ 	.byte	0x3f
	.zero		1


	//   ....[68]....
        /*105c*/ 	.word	0x0003c1b0
        /*1060*/ 	.word	0x00000003
        /*1064*/ 	.word	0x00038840
        /*1068*/ 	.short	0x010a
        /*106a*/ 	.byte	0x3f
	.zero		1


	//   ....[69]....
        /*106c*/ 	.word	0x0003c3f0
        /*1070*/ 	.word	0x00000003
        /*1074*/ 	.word	0x00038860
        /*1078*/ 	.short	0x010a
        /*107a*/ 	.byte	0x3f
	.zero		1


	//   ....[70]....
        /*107c*/ 	.word	0x0003cf80
        /*1080*/ 	.word	0x00000003
        /*1084*/ 	.word	0x00038840
        /*1088*/ 	.short	0x010a
        /*108a*/ 	.byte	0x3f
	.zero		1


	//   ....[71]....
        /*108c*/ 	.word	0x0003d1d0
        /*1090*/ 	.word	0x00000003
        /*1094*/ 	.word	0x00038860
        /*1098*/ 	.short	0x010a
        /*109a*/ 	.byte	0x3f
	.zero		1


	//   ....[72]....
        /*109c*/ 	.word	0x0003e9e0
        /*10a0*/ 	.word	0x00000000
        /*10a4*/ 	.word	0x00038820
        /*10a8*/ 	.short	0x010a
        /*10aa*/ 	.byte	0x3f
	.zero		1


	//   ....[73]....
        /*10ac*/ 	.word	0x0003eb90
        /*10b0*/ 	.word	0x00000006
        /*10b4*/ 	.word	0x00000000
        /*10b8*/ 	.short	0x010a
        /*10ba*/ 	.byte	0x3f
	.zero		1


	//   ....[74]....
        /*10bc*/ 	.word	0x0003ec00
        /*10c0*/ 	.word	0x00000007
        /*10c4*/ 	.word	0x00000000
        /*10c8*/ 	.short	0x010a
        /*10ca*/ 	.byte	0x3f
	.zero		1


	//   ....[75]....
        /*10cc*/ 	.word	0x0003ec70
        /*10d0*/ 	.word	0x00000004
        /*10d4*/ 	.word	0x00000000
        /*10d8*/ 	.short	0x010a
        /*10da*/ 	.byte	0x3f
	.zero		1


	//   ....[76]....
        /*10dc*/ 	.word	0x0003eca0
        /*10e0*/ 	.word	0x00000003
        /*10e4*/ 	.word	0x00000000
        /*10e8*/ 	.short	0x010a
        /*10ea*/ 	.byte	0x3f
	.zero		1


	//   ....[77]....
        /*10ec*/ 	.word	0x0003ed00
        /*10f0*/ 	.word	0x0000003c
        /*10f4*/ 	.word	0x00038890
        /*10f8*/ 	.short	0x010a
        /*10fa*/ 	.byte	0x3f
	.zero		1


	//   ....[78]....
        /*10fc*/ 	.word	0x0003ed50
        /*1100*/ 	.word	0x0000003c
        /*1104*/ 	.word	0x00038890
        /*1108*/ 	.short	0x010a
        /*110a*/ 	.byte	0x3f
	.zero		1


	//   ....[79]....
        /*110c*/ 	.word	0x0003eda0
        /*1110*/ 	.word	0x0000003c
        /*1114*/ 	.word	0x00038890
        /*1118*/ 	.short	0x010a
        /*111a*/ 	.byte	0x3f
	.zero		1


	//   ....[80]....
        /*111c*/ 	.word	0x0003edf0
        /*1120*/ 	.word	0x0000003c
        /*1124*/ 	.word	0x000388b0
        /*1128*/ 	.short	0x010a
        /*112a*/ 	.byte	0x3f
	.zero		1


	//   ....[81]....
        /*112c*/ 	.word	0x0003f1c0
        /*1130*/ 	.word	0x00000002
        /*1134*/ 	.word	0x00038800
        /*1138*/ 	.short	0x010a
        /*113a*/ 	.byte	0x3f
	.zero		1


	//   ....[82]....
        /*113c*/ 	.word	0x0003f7d0
        /*1140*/ 	.word	0x00000002
        /*1144*/ 	.word	0x00038800
        /*1148*/ 	.short	0x010a
        /*114a*/ 	.byte	0x3f
	.zero		1


	//   ....[83]....
        /*114c*/ 	.word	0x0003f820
        /*1150*/ 	.word	0x00000004
        /*1154*/ 	.word	0x00000000
        /*1158*/ 	.short	0x010a
        /*115a*/ 	.byte	0x3f
	.zero		1


	//   ....[84]....
        /*115c*/ 	.word	0x0003f870
        /*1160*/ 	.word	0x00000004
        /*1164*/ 	.word	0x00000000
        /*1168*/ 	.short	0x010a
        /*116a*/ 	.byte	0x3f
	.zero		1


	//   ....[85]....
        /*116c*/ 	.word	0x0003f8c0
        /*1170*/ 	.word	0x00000006
        /*1174*/ 	.word	0x00000000
        /*1178*/ 	.short	0x010a
        /*117a*/ 	.byte	0x3f
	.zero		1


	//   ....[86]....
        /*117c*/ 	.word	0x0003f910
        /*1180*/ 	.word	0x00000006
        /*1184*/ 	.word	0x00000000
        /*1188*/ 	.short	0x010a
        /*118a*/ 	.byte	0x3f
	.zero		1


	//   ....[87]....
        /*118c*/ 	.word	0x0003f960
        /*1190*/ 	.word	0x00000004
        /*1194*/ 	.word	0x00000000
        /*1198*/ 	.short	0x010a
        /*119a*/ 	.byte	0x3f
	.zero		1


	//   ....[88]....
        /*119c*/ 	.word	0x0003f9b0
        /*11a0*/ 	.word	0x00000004
        /*11a4*/ 	.word	0x00000000
        /*11a8*/ 	.short	0x010a
        /*11aa*/ 	.byte	0x3f
	.zero		1


	//   ....[89]....
        /*11ac*/ 	.word	0x0003fb60
        /*11b0*/ 	.word	0x00000005
        /*11b4*/ 	.word	0x00038820
        /*11b8*/ 	.short	0x010a
        /*11ba*/ 	.byte	0x3f
	.zero		1


	//   ....[90]....
        /*11bc*/ 	.word	0x0003fbb0
        /*11c0*/ 	.word	0x00000005
        /*11c4*/ 	.word	0x000388a0
        /*11c8*/ 	.short	0x010a
        /*11ca*/ 	.byte	0x3f
	.zero		1


	//   ....[91]....
        /*11cc*/ 	.word	0x0003fc00
        /*11d0*/ 	.word	0x00000005
        /*11d4*/ 	.word	0x000388c0
        /*11d8*/ 	.short	0x010a
        /*11da*/ 	.byte	0x3f
	.zero		1


	//   ....[92]....
        /*11dc*/ 	.word	0x0003fc50
        /*11e0*/ 	.word	0x00000005
        /*11e4*/ 	.word	0x000388a0
        /*11e8*/ 	.short	0x010a
        /*11ea*/ 	.byte	0x3f
	.zero		1


	//   ....[93]....
        /*11ec*/ 	.word	0x0003fca0
        /*11f0*/ 	.word	0x00000005
        /*11f4*/ 	.word	0x000388c0
        /*11f8*/ 	.short	0x010a
        /*11fa*/ 	.byte	0x3f
	.zero		1


	//   ....[94]....
        /*11fc*/ 	.word	0x0003fe40
        /*1200*/ 	.word	0x00000000
        /*1204*/ 	.word	0x00038840
        /*1208*/ 	.short	0x010a
        /*120a*/ 	.byte	0x3f
	.zero		1


	//   ....[95]....
        /*120c*/ 	.word	0x00040f90
        /*1210*/ 	.word	0x00000002
        /*1214*/ 	.word	0x00038820
        /*1218*/ 	.short	0x010a
        /*121a*/ 	.byte	0x3f
	.zero		1


	//   ....[96]....
        /*121c*/ 	.word	0x00040fe0
        /*1220*/ 	.word	0x00000000
        /*1224*/ 	.word	0x00038860
        /*1228*/ 	.short	0x010a
        /*122a*/ 	.byte	0x3f
	.zero		1


	//   ....[97]....
        /*122c*/ 	.word	0x00041030
        /*1230*/ 	.word	0x00000002
        /*1234*/ 	.word	0x00038840
        /*1238*/ 	.short	0x010a
        /*123a*/ 	.byte	0x3f
	.zero		1


	//   ....[98]....
        /*123c*/ 	.word	0x00041080
        /*1240*/ 	.word	0x00000002
        /*1244*/ 	.word	0x00038860
        /*1248*/ 	.short	0x010a
        /*124a*/ 	.byte	0x3f
	.zero		1


	//   ....[99]....
        /*124c*/ 	.word	0x000410d0
        /*1250*/ 	.word	0x00000003
        /*1254*/ 	.word	0x00038840
        /*1258*/ 	.short	0x010a
        /*125a*/ 	.byte	0x3f
	.zero		1


	//   ....[100]....
        /*125c*/ 	.word	0x00041120
        /*1260*/ 	.word	0x00000003
        /*1264*/ 	.word	0x00038860
        /*1268*/ 	.short	0x010a
        /*126a*/ 	.byte	0x3f
	.zero		1


	//   ....[101]....
        /*126c*/ 	.word	0x00041170
        /*1270*/ 	.word	0x00000003
        /*1274*/ 	.word	0x00038840
        /*1278*/ 	.short	0x010a
        /*127a*/ 	.byte	0x3f
	.zero		1


	//   ....[102]....
        /*127c*/ 	.word	0x000411c0
        /*1280*/ 	.word	0x00000003
        /*1284*/ 	.word	0x00038860
        /*1288*/ 	.short	0x010a
        /*128a*/ 	.byte	0x3f
	.zero		1


	//   ....[103]....
        /*128c*/ 	.word	0x00041c20
        /*1290*/ 	.word	0x00000000
        /*1294*/ 	.word	0x00038820
        /*1298*/ 	.short	0x010a
        /*129a*/ 	.byte	0x3f
	.zero		1


	//   ....[104]....
        /*129c*/ 	.word	0x00041dc0
        /*12a0*/ 	.word	0x00000006
        /*12a4*/ 	.word	0x00000000
        /*12a8*/ 	.short	0x010a
        /*12aa*/ 	.byte	0x3f
	.zero		1


	//   ....[105]....
        /*12ac*/ 	.word	0x00041e10
        /*12b0*/ 	.word	0x00000007
        /*12b4*/ 	.word	0x00000000
        /*12b8*/ 	.short	0x010a
        /*12ba*/ 	.byte	0x3f
	.zero		1


	//   ....[106]....
        /*12bc*/ 	.word	0x00041e60
        /*12c0*/ 	.word	0x00000004
        /*12c4*/ 	.word	0x00000000
        /*12c8*/ 	.short	0x010a
        /*12ca*/ 	.byte	0x3f
	.zero		1


	//   ....[107]....
        /*12cc*/ 	.word	0x00042080
        /*12d0*/ 	.word	0x00000009
        /*12d4*/ 	.word	0x00000000
        /*12d8*/ 	.short	0x010a
        /*12da*/ 	.byte	0x3f
	.zero		1


	//   ....[108]....
        /*12dc*/ 	.word	0x000421c0
        /*12e0*/ 	.word	0x0000000b
        /*12e4*/ 	.word	0x00000000
        /*12e8*/ 	.short	0x010a
        /*12ea*/ 	.byte	0x3f
	.zero		1


	//   ....[109]....
        /*12ec*/ 	.word	0x00042760
        /*12f0*/ 	.word	0x00000006
        /*12f4*/ 	.word	0x00038810
        /*12f8*/ 	.short	0x010a
        /*12fa*/ 	.byte	0x3f
	.zero		1


	//   ....[110]....
        /*12fc*/ 	.word	0x000428e0
        /*1300*/ 	.word	0x0000000b
        /*1304*/ 	.word	0x00000000
        /*1308*/ 	.short	0x010a
        /*130a*/ 	.byte	0x3f
	.zero		1


	//   ....[111]....
        /*130c*/ 	.word	0x00042a20
        /*1310*/ 	.word	0x0000000e
        /*1314*/ 	.word	0x00000000
        /*1318*/ 	.short	0x010a
        /*131a*/ 	.byte	0x3f
	.zero		1


	//   ....[112]....
        /*131c*/ 	.word	0x00044e90
        /*1320*/ 	.word	0x0000000b
        /*1324*/ 	.word	0x00000000
        /*1328*/ 	.short	0x0101
        /*132a*/ 	.byte	0x3f
	.zero		1


	//   ....[113]....
        /*132c*/ 	.word	0x000514f0
        /*1330*/ 	.word	0x00000002
        /*1334*/ 	.word	0x00000000
        /*1338*/ 	.short	0x0101
        /*133a*/ 	.byte	0x3f
	.zero		1


	//   ....[114]....
        /*133c*/ 	.word	0x00051520
        /*1340*/ 	.word	0x0000000b
        /*1344*/ 	.word	0x00000000
        /*1348*/ 	.short	0x010a
        /*134a*/ 	.byte	0x3f
	.zero		1


	//   ....[115]....
        /*134c*/ 	.word	0x00051570
        /*1350*/ 	.word	0x00000006
        /*1354*/ 	.word	0x00038810
        /*1358*/ 	.short	0x010a
        /*135a*/ 	.byte	0x3f
	.zero		1


	//   ....[116]....
        /*135c*/ 	.word	0x000515c0
        /*1360*/ 	.word	0x0000000e
        /*1364*/ 	.word	0x00000000
        /*1368*/ 	.short	0x010a
        /*136a*/ 	.byte	0x3f
	.zero		1


	//----- nvinfo : EIATTR_NUM_MBARRIERS
	.align		4
.L_957:
        /*136c*/ 	.byte	0x03, 0x38
        /*136e*/ 	.short	0x0017


	//----- nvinfo : EIATTR_EXIT_INSTR_OFFSETS
	.align		4
        /*1370*/ 	.byte	0x04, 0x1c
        /*1372*/ 	.short	(.L_959 - .L_958)


	//   ....[0]....
.L_958:
        /*1374*/ 	.word	0x0003ecf0


	//----- nvinfo : EIATTR_MAX_THREADS
	.align		4
.L_959:
        /*1378*/ 	.byte	0x04, 0x05
        /*137a*/ 	.short	(.L_961 - .L_960)
.L_960:
        /*137c*/ 	.word	0x00000180
        /*1380*/ 	.word	0x00000001
        /*1384*/ 	.word	0x00000001


	//----- nvinfo : EIATTR_CRS_STACK_SIZE
	.align		4
.L_961:
        /*1388*/ 	.byte	0x04, 0x1e
        /*138a*/ 	.short	(.L_963 - .L_962)
.L_962:
        /*138c*/ 	.word	0x00000000


	//----- nvinfo : EIATTR_CBANK_PARAM_SIZE
	.align		4
.L_963:
        /*1390*/ 	.byte	0x03, 0x19
        /*1392*/ 	.short	0x0bf0


	//----- nvinfo : EIATTR_PARAM_CBANK
	.align		4
        /*1394*/ 	.byte	0x04, 0x0a
        /*1396*/ 	.short	(.L_965 - .L_964)
	.align		4
.L_964:
        /*1398*/ 	.word	index@(.nv.constant0._ZN7cutlass13device_kernelIN5flash11enable_sm90INS1_16FlashAttnFwdSm90INS1_25CollectiveMainloopFwdSm90ILi2EN4cute5tupleIJNS5_1CILi1EEES8_S8_EEENS6_IJNS7_ILi64EEESA_SA_EEELi512ENS_10bfloat16_tEfNS_4arch4Sm90ELb0ELb1ELb1ELb1ELb0ELb1ELb1ELb0ELb0ELb1ELb0ELb0EEENS1_21CollectiveEpilogueFwdINS6_IJSA_NS7_ILi512EEESA_EEES9_SC_SE_Li256ELb1ELb1ELb0ELb0EEENS1_36VarlenDynamicPersistentTileSchedulerILi64ELi64ELi256ELi128ELb0ELb1ELb1ELb1ELb0ELb1EEEEEEEEEvNT_6ParamsE)
        /*139c*/ 	.short	0x0210
        /*139e*/ 	.short	0x0bf0


	//----- nvinfo : EIATTR_SW_WAR
	.align		4
.L_965:
        /*13a0*/ 	.byte	0x04, 0x36
        /*13a2*/ 	.short	(.L_967 - .L_966)
.L_966:
        /*13a4*/ 	.word	0x00000008
.L_967:


//--------------------- .nv.info._ZN7cutlass13device_kernelIN5flash11enable_sm90INS1_16FlashAttnFwdSm90INS1_25CollectiveMainloopFwdSm90ILi2EN4cute5tupleIJNS5_1CILi1EEES8_S8_EEENS6_IJNS7_ILi64EEESA_SA_EEELi512ENS_10bfloat16_tEfNS_4arch4Sm90ELb1ELb0ELb1ELb0ELb0ELb0ELb0ELb0ELb0ELb1ELb0ELb0EEENS1_21CollectiveEpilogueFwdINS6_IJSA_NS7_ILi512EEESA_EEES9_SC_SE_Li256ELb0ELb1ELb0ELb0EEENS1_30DynamicPersistentTileSchedulerILi256ELi128ELb0ELb1ELb1EEEEEEEEEvNT_6ParamsE --------------------------
	.section	.nv.info._ZN7cutlass13device_kernelIN5flash11enable_sm90INS1_16FlashAttnFwdSm90INS1_25CollectiveMainloopFwdSm90ILi2EN4cute5tupleIJNS5_1CILi1EEES8_S8_EEENS6_IJNS7_ILi64EEESA_SA_EEELi512ENS_10bfloat16_tEfNS_4arch4Sm90ELb1ELb0ELb1ELb0ELb0ELb0ELb0ELb0ELb0ELb1ELb0ELb0EEENS1_21CollectiveEpilogueFwdINS6_IJSA_NS7_ILi512EEESA_EEES9_SC_SE_Li256ELb0ELb1ELb0ELb0EEENS1_30DynamicPersistentTileSchedulerILi256ELi128ELb0ELb1ELb1EEEEEEEEEvNT_6ParamsE,"",@"SHT_CUDA_INFO"
	.sectionflags	@""
	.align	4


	//----- nvinfo : EIATTR_CUDA_API_VERSION
	.align		4
        /*0000*/ 	.byte	0x04, 0x37
        /*0002*/ 	.short	(.L_969 - .L_968)
.L_968:
        /*0004*/ 	.word	0x00000082


	//----- nvinfo : EIATTR_KPARAM_INFO
	.align		4
.L_969:
        /*0008*/ 	.byte	0x04, 0x17
        /*000a*/ 	.short	(.L_971 - .L_970)
.L_970:
        /*000c*/ 	.word	0x00000000
        /*0010*/ 	.short	0x0000
        /*0012*/ 	.short	0x0070
        /*0014*/ 	.byte	0x00, 0xf0, 0x01, 0x2a


	//----- nvinfo : EIATTR_SPARSE_MMA_MASK
	.align		4
.L_971:
        /*0018*/ 	.byte	0x03, 0x50
        /*001a*/ 	.short	0x0000


	//----- nvinfo : EIATTR_MAXREG_COUNT
	.align		4
        /*001c*/ 	.byte	0x03, 0x1b
        /*001e*/ 	.short	0x00a8


	//----- nvinfo : EIATTR_NUM_BARRIERS
	.align		4
        /*0020*/ 	.byte	0x02, 0x4c
        /*0022*/ 	.byte	0x10
	.zero		1


	//----- nvinfo : EIATTR_EXTERNS
	.align		4
        /*0024*/ 	.byte	0x04, 0x0f
        /*0026*/ 	.short	(.L_973 - .L_972)


	//   ....[0]....
	.align		4
.L_972:
        /*0028*/ 	.word	index@(__assertfail)


	//----- nvinfo : EIATTR_ANNOTATIONS
	.align		4
.L_973:
        /*002c*/ 	.byte	0x04, 0x55
        /*002e*/ 	.short	(.L_975 - .L_974)


	//   ....[0]....
.L_974:
        /* <DEDUP_REMOVED lines=24> */


	//----- nvinfo : EIATTR_MERCURY_ISA_VERSION
	.align		4
.L_975:
        /*01a0*/ 	.byte	0x03, 0x5f
        /*01a2*/ 	.short	0x0101


	//----- nvinfo : EIATTR_INT_WARP_WIDE_INSTR_OFFSETS
	.align		4
        /*01a4*/ 	.byte	0x04, 0x31
        /*01a6*/ 	.short	(.L_977 - .L_976)


	//   ....[0]....
.L_976:
        /*01a8*/ 	.word	0x00000130


	//   ....[1]....
        /*01ac*/ 	.word	0x00000170


	//   ....[2]....
        /*01b0*/ 	.word	0x000001e0


	//   ....[3]....
        /*01b4*/ 	.word	0x0000d010


	//   ....[4]....
        /*01b8*/ 	.word	0x0000d0a0


	//   ....[5]....
        /*01bc*/ 	.word	0x00011690


	//   ....[6]....
        /*01c0*/ 	.word	0x00011720


	//----- nvinfo : EIATTR_COOP_GROUP_MASK_REGIDS
	.align		4
.L_977:
        /*01c4*/ 	.byte	0x04, 0x29
        /*01c6*/ 	.short	(.L_979 - .L_978)


	//   ....[0]....
.L_978:
        /*01c8*/ 	.word	0xffffffff


	//   ....[1]....
        /*01cc*/ 	.word	0xffffffff


	//   ....[2]....
        /*01d0*/ 	.word	0xffffffff


	//   ....[3]....
        /*01d4*/ 	.word	0xffffffff


	//   ....[4]....
        /*01d8*/ 	.word	0xffffffff


	//   ....[5]....
        /*01dc*/ 	.word	0xffffffff


	//   ....[6]....
        /*01e0*/ 	.word	0xffffffff


	//   ....[7]....
        /*01e4*/ 	.word	0xffffffff


	//   ....[8]....
        /*01e8*/ 	.word	0xffffffff


	//   ....[9]....
        /*01ec*/ 	.word	0xffffffff


	//   ....[10]....
        /*01f0*/ 	.word	0xffffffff


	//   ....[11]....
        /*01f4*/ 	.word	0xffffffff


	//   ....[12]....
        /*01f8*/ 	.word	0xffffffff


	//   ....[13]....
        /*01fc*/ 	.word	0xffffffff


	//   ....[14]....
        /*0200*/ 	.word	0xffffffff


	//   ....[15]....
        /*0204*/ 	.word	0xffffffff


	//   ....[16]....
        /*0208*/ 	.word	0xffffffff


	//   ....[17]....
        /*020c*/ 	.word	0xffffffff


	//   ....[18]....
        /*0210*/ 	.word	0xffffffff


	//   ....[19]....
        /*0214*/ 	.word	0xffffffff


	//   ....[20]....
        /*0218*/ 	.word	0xffffffff


	//   ....[21]....
        /*021c*/ 	.word	0xffffffff


	//   ....[22]....
        /*0220*/ 	.word	0xffffffff


	//   ....[23]....
        /*0224*/ 	.word	0xffffffff


	//   ....[24]....
        /*0228*/ 	.word	0xffffffff


	//   ....[25]....
        /*022c*/ 	.word	0xffffffff


	//   ....[26]....
        /*0230*/ 	.word	0xffffffff


	//   ....[27]....
        /*0234*/ 	.word	0xffffffff


	//   ....[28]....
        /*0238*/ 	.word	0xffffffff


	//   ....[29]....
        /*023c*/ 	.word	0xffffffff


	//   ....[30]....
        /*0240*/ 	.word	0xffffffff


	//   ....[31]....
        /*0244*/ 	.word	0xffffffff


	//   ....[32]....
        /*0248*/ 	.word	0xffffffff


	//   ....[33]....
        /*024c*/ 	.word	0xffffffff


	//   ....[34]....
        /*0250*/ 	.word	0xffffffff


	//   ....[35]....
        /*0254*/ 	.word	0xffffffff


	//   ....[36]....
        /*0258*/ 	.word	0xffffffff


	//   ....[37]....
        /*025c*/ 	.word	0xffffffff


	//   ....[38]....
        /*0260*/ 	.word	0xffffffff


	//   ....[39]....
        /*0264*/ 	.word	0xffffffff


	//   ....[40]....
        /*0268*/ 	.word	0xffffffff


	//   ....[41]....
        /*026c*/ 	.word	0xffffffff


	//   ....[42]....
        /*0270*/ 	.word	0xffffffff


	//   ....[43]....
        /*0274*/ 	.word	0xffffffff


	//   ....[44]....
        /*0278*/ 	.word	0xffffffff


	//   ....[45]....
        /*027c*/ 	.word	0xffffffff


	//   ....[46]....
        /*0280*/ 	.word	0xffffffff


	//   ....[47]....
        /*0284*/ 	.word	0xffffffff


	//   ....[48]....
        /*0288*/ 	.word	0xffffffff


	//   ....[49]....
        /*028c*/ 	.word	0xffffffff


	//   ....[50]....
        /*0290*/ 	.word	0xffffffff


	//   ....[51]....
        /*0294*/ 	.word	0xffffffff


	//   ....[52]....
        /*0298*/ 	.word	0xffffffff


	//   ....[53]....
        /*029c*/ 	.word	0xffffffff


	//   ....[54]....
        /*02a0*/ 	.word	0xffffffff


	//   ....[55]....
        /*02a4*/ 	.word	0xffffffff


	//   ....[56]....
        /*02a8*/ 	.word	0xffffffff


	//   ....[57]....
        /*02ac*/ 	.word	0x0500000f


	//   ....[58]....
        /*02b0*/ 	.word	0x0500000f


	//   ....[59]....
        /*02b4*/ 	.word	0x0500000f


	//   ....[60]....
        /*02b8*/ 	.word	0x0500000f


	//   ....[61]....
        /*02bc*/ 	.word	0x0500000f


	//   ....[62]....
        /*02c0*/ 	.word	0x0500000f


	//   ....[63]....
        /*02c4*/ 	.word	0x0500000f


	//   ....[64]....
        /*02c8*/ 	.word	0x0500000f


	//   ....[65]....
        /*02cc*/ 	.word	0x0500000f


	//   ....[66]....
        /*02d0*/ 	.word	0x0500000f


	//   ....[67]....
        /*02d4*/ 	.word	0x0500000f


	//----- nvinfo : EIATTR_COOP_GROUP_INSTR_OFFSETS
	.align		4
.L_979:
        /*02d8*/ 	.byte	0x04, 0x28
        /*02da*/ 	.short	(.L_981 - .L_980)


	//   ....[0]....
.L_980:
        /*02dc*/ 	.word	0x00000060


	//   ....[1]....
        /*02e0*/ 	.word	0x00000140


	//   ....[2]....
        /*02e4*/ 	.word	0x00000190


	//   ....[3]....
        /*02e8*/ 	.word	0x00000380


	//   ....[4]....
        /*02ec*/ 	.word	0x000004e0


	//   ....[5]....
        /*02f0*/ 	.word	0x00000600


	//   ....[6]....
        /*02f4*/ 	.word	0x00000760


	//   ....[7]....
        /*02f8*/ 	.word	0x00001900


	//   ....[8]....
        /*02fc*/ 	.word	0x000036c0


	//   ....[9]....
        /*0300*/ 	.word	0x00003cb0


	//   ....[10]....
        /*0304*/ 	.word	0x00003cd0


	//   ....[11]....
        /*0308*/ 	.word	0x00004470


	//   ....[12]....
        /*030c*/ 	.word	0x00004510


	//   ....[13]....
        /*0310*/ 	.word	0x00004980


	//   ....[14]....
        /*0314*/ 	.word	0x000049f0


	//   ....[15]....
        /*0318*/ 	.word	0x00005390


	//   ....[16]....
        /*031c*/ 	.word	0x00005690


	//   ....[17]....
        /*0320*/ 	.word	0x000056a0


	//   ....[18]....
        /*0324*/ 	.word	0x00005dd0


	//   ....[19]....
        /*0328*/ 	.word	0x00005e50


	//   ....[20]....
        /*032c*/ 	.word	0x000062b0


	//   ....[21]....
        /*0330*/ 	.word	0x00006350


	//   ....[22]....
        /*0334*/ 	.word	0x000075b0


	//   ....[23]....
        /*0338*/ 	.word	0x00007cd0


	//   ....[24]....
        /*033c*/ 	.word	0x00007d40


	//   ....[25]....
        /*0340*/ 	.word	0x00008030


	//   ....[26]....
        /*0344*/ 	.word	0x000081f0


	//   ....[27]....
        /*0348*/ 	.word	0x00009290


	//   ....[28]....
        /*034c*/ 	.word	0x000092d0


	//   ....[29]....
        /*0350*/ 	.word	0x00009310


	//   ....[30]....
        /*0354*/ 	.word	0x00009390


	//   ....[31]....
        /*0358*/ 	.word	0x000093c0


	//   ....[32]....
        /*035c*/ 	.word	0x00009e30


	//   ....[33]....
        /*0360*/ 	.word	0x0000b0f0


	//   ....[34]....
        /*0364*/ 	.word	0x0000b120


	//   ....[35]....
        /*0368*/ 	.word	0x0000b150


	//   ....[36]....
        /*036c*/ 	.word	0x0000b170


	//   ....[37]....
        /*0370*/ 	.word	0x0000b7c0


	//   ....[38]....
        /*0374*/ 	.word	0x0000b7d0


	//   ....[39]....
        /*0378*/ 	.word	0x0000ba00


	//   ....[40]....
        /*037c*/ 	.word	0x0000ba20


	//   ....[41]....
        /*0380*/ 	.word	0x0000c3b0


	//   ....[42]....
        /*0384*/ 	.word	0x0000c3d0


	//   ....[43]....
        /*0388*/ 	.word	0x0000c600


	//   ....[44]....
        /*038c*/ 	.word	0x0000c620


	//   ....[45]....
        /*0390*/ 	.word	0x0000c8e0


	//   ....[46]....
        /*0394*/ 	.word	0x0000d600


	//   ....[47]....
        /*0398*/ 	.word	0x0000df40


	//   ....[48]....
        /*039c*/ 	.word	0x0000df70


	//   ....[49]....
        /*03a0*/ 	.word	0x0000e020


	//   ....[50]....
        /*03a4*/ 	.word	0x0000e030


	//   ....[51]....
        /*03a8*/ 	.word	0x0000e0a0


	//   ....[52]....
        /*03ac*/ 	.word	0x0000e0b0


	//   ....[53]....
        /*03b0*/ 	.word	0x0000e0c0


	//   ....[54]....
        /*03b4*/ 	.word	0x0000e100


	//   ....[55]....
        /*03b8*/ 	.word	0x00011880


	//   ....[56]....
        /*03bc*/ 	.word	0x00011a70


	//   ....[57]....
        /*03c0*/ 	.word	0x00012070


	//   ....[58]....
        /*03c4*/ 	.word	0x000121d0


	//   ....[59]....
        /*03c8*/ 	.word	0x00012230


	//   ....[60]....
        /*03cc*/ 	.word	0x000122c0


	//   ....[61]....
        /*03d0*/ 	.word	0x000123a0


	//   ....[62]....
        /*03d4*/ 	.word	0x00012400


	//   ....[63]....
        /*03d8*/ 	.word	0x000124e0


	//   ....[64]....
        /*03dc*/ 	.word	0x00012540


	//   ....[65]....
        /*03e0*/ 	.word	0x00012600


	//   ....[66]....
        /*03e4*/ 	.word	0x00012920


	//   ....[67]....
        /*03e8*/ 	.word	0x00012a40


	//----- nvinfo : EIATTR_REG_RECONFIG
	.align		4
.L_981:
        /*03ec*/ 	.byte	0x01, 0x54
	.zero		2


	//----- nvinfo : EIATTR_SYSCALL_OFFSETS
	.align		4
        /*03f0*/ 	.byte	0x04, 0x46
        /*03f2*/ 	.short	(.L_983 - .L_982)


	//   ....[0]....
.L_982:
        /*03f4*/ 	.word	0x00003890


	//   ....[1]....
        /*03f8*/ 	.word	0x0000d210


	//   ....[2]....
        /*03fc*/ 	.word	0x0000d360


	//   ....[3]....
        /*0400*/ 	.word	0x0000d450


	//   ....[4]....
        /*0404*/ 	.word	0x0000db80


	//----- nvinfo : EIATTR_MBARRIER_INSTR_OFFSETS
	.align		4
.L_983:
        /*0408*/ 	.byte	0x04, 0x39
        /*040a*/ 	.short	(.L_985 - .L_984)


	//   ....[0]....
.L_984:
        /*040c*/ 	.word	0x00000270
        /*0410*/ 	.word	0x000000ff
        /*0414*/ 	.word	0x00028c00
        /*0418*/ 	.short	0x0100
        /*041a*/ 	.byte	0x08
	.zero		1


	//   ....[1]....
        /*041c*/ 	.word	0x00000280
        /*0420*/ 	.word	0x000000ff
        /*0424*/ 	.word	0x00028c20
        /*0428*/ 	.short	0x0100
        /*042a*/ 	.byte	0x08
	.zero		1


	//   ....[2]....
        /*042c*/ 	.word	0x00000330
        /*0430*/ 	.word	0x000000ff
        /*0434*/ 	.word	0x00028c30
        /*0438*/ 	.short	0x0100
        /*043a*/ 	.byte	0x06
	.zero		1


	//   ....[3]....
        /*043c*/ 	.word	0x00000340
        /*0440*/ 	.word	0x000000ff
        /*0444*/ 	.word	0x00028c40
        /*0448*/ 	.short	0x0100
        /*044a*/ 	.byte	0x06
	.zero		1


	//   ....[4]....
        /*044c*/ 	.word	0x00000350
        /*0450*/ 	.word	0x000000ff
        /*0454*/ 	.word	0x00028c38
        /*0458*/ 	.short	0x0100
        /*045a*/ 	.byte	0x06
	.zero		1


	//   ....[5]....
        /*045c*/ 	.word	0x00000360
        /*0460*/ 	.word	0x000000ff
        /*0464*/ 	.word	0x00028c48
        /*0468*/ 	.short	0x0100
        /*046a*/ 	.byte	0x06
	.zero		1


	//   ....[6]....
        /*046c*/ 	.word	0x00000490
        /*0470*/ 	.word	0x000000ff
        /*0474*/ 	.word	0x00028c50
        /*0478*/ 	.short	0x0100
        /*047a*/ 	.byte	0x08
	.zero		1


	//   ....[7]....
        /*047c*/ 	.word	0x000004a0
        /*0480*/ 	.word	0x000000ff
        /*0484*/ 	.word	0x00028c60
        /*0488*/ 	.short	0x0100
        /*048a*/ 	.byte	0x08
	.zero		1


	//   ....[8]....
        /*048c*/ 	.word	0x000004b0
        /*0490*/ 	.word	0x000000ff
        /*0494*/ 	.word	0x00028c58
        /*0498*/ 	.short	0x0100
        /*049a*/ 	.byte	0x08
	.zero		1


	//   ....[9]....
        /*049c*/ 	.word	0x000004c0
        /*04a0*/ 	.word	0x000000ff
        /*04a4*/ 	.word	0x00028c68
        /*04a8*/ 	.short	0x0100
        /*04aa*/ 	.byte	0x08
	.zero		1


	//   ....[10]....
        /*04ac*/ 	.word	0x000005b0
        /*04b0*/ 	.word	0x000000ff
        /*04b4*/ 	.word	0x00028c70
        /*04b8*/ 	.short	0x0100
        /*04ba*/ 	.byte	0x06
	.zero		1


	//   ....[11]....
        /*04bc*/ 	.word	0x000005c0
        /*04c0*/ 	.word	0x000000ff
        /*04c4*/ 	.word	0x00028c80
        /*04c8*/ 	.short	0x0100
        /*04ca*/ 	.byte	0x06
	.zero		1


	//   ....[12]....
        /*04cc*/ 	.word	0x000005d0
        /*04d0*/ 	.word	0x000000ff
        /*04d4*/ 	.word	0x00028c78
        /*04d8*/ 	.short	0x0100
        /*04da*/ 	.byte	0x06
	.zero		1


	//   ....[13]....
        /*04dc*/ 	.word	0x000005e0
        /*04e0*/ 	.word	0x000000ff
        /*04e4*/ 	.word	0x00028c88
        /*04e8*/ 	.short	0x0100
        /*04ea*/ 	.byte	0x06
	.zero		1


	//   ....[14]....
        /*04ec*/ 	.word	0x00000710
        /*04f0*/ 	.word	0x000000ff
        /*04f4*/ 	.word	0x00028c90
        /*04f8*/ 	.short	0x0100
        /*04fa*/ 	.byte	0x08
	.zero		1


	//   ....[15]....
        /*04fc*/ 	.word	0x00000720
        /*0500*/ 	.word	0x000000ff
        /*0504*/ 	.word	0x00028ca0
        /*0508*/ 	.short	0x0100
        /*050a*/ 	.byte	0x08
	.zero		1


	//   ....[16]....
        /*050c*/ 	.word	0x00000730
        /*0510*/ 	.word	0x000000ff
        /*0514*/ 	.word	0x00028c98
        /*0518*/ 	.short	0x0100
        /*051a*/ 	.byte	0x08
	.zero		1


	//   ....[17]....
        /*051c*/ 	.word	0x00000740
        /*0520*/ 	.word	0x000000ff
        /*0524*/ 	.word	0x00028ca8
        /*0528*/ 	.short	0x0100
        /*052a*/ 	.byte	0x08
	.zero		1


	//   ....[18]....
        /*052c*/ 	.word	0x00000870
        /*0530*/ 	.word	0x000000ff
        /*0534*/ 	.word	0x00028cb0
        /*0538*/ 	.short	0x0100
        /*053a*/ 	.byte	0x08
	.zero		1


	//   ....[19]....
        /*053c*/ 	.word	0x00000880
        /*0540*/ 	.word	0x000000ff
        /*0544*/ 	.word	0x00028cc0
        /*0548*/ 	.short	0x0100
        /*054a*/ 	.byte	0x08
	.zero		1


	//   ....[20]....
        /*054c*/ 	.word	0x00000890
        /*0550*/ 	.word	0x000000ff
        /*0554*/ 	.word	0x00028cb8
        /*0558*/ 	.short	0x0100
        /*055a*/ 	.byte	0x08
	.zero		1


	//   ....[21]....
        /*055c*/ 	.word	0x000008a0
        /*0560*/ 	.word	0x000000ff
        /*0564*/ 	.word	0x00028cc8
        /*0568*/ 	.short	0x0100
        /*056a*/ 	.byte	0x08
	.zero		1


	//   ....[22]....
        /*056c*/ 	.word	0x00001a10
        /*0570*/ 	.word	0x000000ff
        /*0574*/ 	.word	0x00028c50
        /*0578*/ 	.short	0x010a
        /*057a*/ 	.byte	0x15
	.zero		1


	//   ....[23]....
        /*057c*/ 	.word	0x00001cd0
        /*0580*/ 	.word	0x00000000
        /*0584*/ 	.word	0x00000000
        /*0588*/ 	.short	0x0101
        /*058a*/ 	.byte	0x3f
	.zero		1


	//   ....[24]....
        /*058c*/ 	.word	0x00002620
        /*0590*/ 	.word	0x000000ff
        /*0594*/ 	.word	0x00028c50
        /*0598*/ 	.short	0x010a
        /*059a*/ 	.byte	0x15
	.zero		1


	//   ....[25]....
        /*059c*/ 	.word	0x00002660
        /*05a0*/ 	.word	0x000000ff
        /*05a4*/ 	.word	0x00028c50
        /*05a8*/ 	.short	0x010a
        /*05aa*/ 	.byte	0x15
	.zero		1


	//   ....[26]....
        /*05ac*/ 	.word	0x00002830
        /*05b0*/ 	.word	0x00000000
        /*05b4*/ 	.word	0x00000000
        /*05b8*/ 	.short	0x0101
        /*05ba*/ 	.byte	0x3f
	.zero		1


	//   ....[27]....
        /*05bc*/ 	.word	0x00003910
        /*05c0*/ 	.word	0x000000ff
        /*05c4*/ 	.word	0x00028c00
        /*05c8*/ 	.short	0x010a
        /*05ca*/ 	.byte	0x2b
	.zero		1


	//   ....[28]....
        /*05cc*/ 	.word	0x00003990
        /*05d0*/ 	.word	0x00000007
        /*05d4*/ 	.word	0x00028c30
        /*05d8*/ 	.short	0x010a
        /*05da*/ 	.byte	0x3f
	.zero		1


	//   ....[29]....
        /*05dc*/ 	.word	0x000039d0
        /*05e0*/ 	.word	0x00000007
        /*05e4*/ 	.word	0x00028c30
        /*05e8*/ 	.short	0x010a
        /*05ea*/ 	.byte	0x3f
	.zero		1


	//   ....[30]....
        /*05ec*/ 	.word	0x00004c00
        /*05f0*/ 	.word	0x00000003
        /*05f4*/ 	.word	0x00000000
        /*05f8*/ 	.short	0x0101
        /*05fa*/ 	.byte	0x3f
	.zero		1


	//   ....[31]....
        /*05fc*/ 	.word	0x00005040
        /*0600*/ 	.word	0x00000007
        /*0604*/ 	.word	0x00028c50
        /*0608*/ 	.short	0x010a
        /*060a*/ 	.byte	0x3f
	.zero		1


	//   ....[32]....
        /*060c*/ 	.word	0x00005080
        /*0610*/ 	.word	0x00000007
        /*0614*/ 	.word	0x00028c50
        /*0618*/ 	.short	0x010a
        /*061a*/ 	.byte	0x3f
	.zero		1


	//   ....[33]....
        /*061c*/ 	.word	0x000053b0
        /*0620*/ 	.word	0x00000007
        /*0624*/ 	.word	0x00000000
        /*0628*/ 	.short	0x0101
        /*062a*/ 	.byte	0x3f
	.zero		1


	//   ....[34]....
        /*062c*/ 	.word	0x000054d0
        /*0630*/ 	.word	0x000000ff
        /*0634*/ 	.word	0x00028c30
        /*0638*/ 	.short	0x010a
        /*063a*/ 	.byte	0x1a
	.zero		1


	//   ....[35]....
        /*063c*/ 	.word	0x00005510
        /*0640*/ 	.word	0x000000ff
        /*0644*/ 	.word	0x00028c30
        /*0648*/ 	.short	0x010a
        /*064a*/ 	.byte	0x1a
	.zero		1


	//   ....[36]....
        /*064c*/ 	.word	0x00006610
        /*0650*/ 	.word	0x0000009f
        /*0654*/ 	.word	0x00000000
        /*0658*/ 	.short	0x0101
        /*065a*/ 	.byte	0x3f
	.zero		1


	//   ....[37]....
        /*065c*/ 	.word	0x000072f0
        /*0660*/ 	.word	0x000000ff
        /*0664*/ 	.word	0x00028c50
        /*0668*/ 	.short	0x010a
        /*066a*/ 	.byte	0x1a
	.zero		1


	//   ....[38]....
        /*066c*/ 	.word	0x00007330
        /*0670*/ 	.word	0x000000ff
        /*0674*/ 	.word	0x00028c50
        /*0678*/ 	.short	0x010a
        /*067a*/ 	.byte	0x1a
	.zero		1


	//   ....[39]....
        /*067c*/ 	.word	0x000075d0
        /*0680*/ 	.word	0x000000b2
        /*0684*/ 	.word	0x00000000
        /*0688*/ 	.short	0x0101
        /*068a*/ 	.byte	0x3f
	.zero		1


	//   ....[40]....
        /*068c*/ 	.word	0x00007700
        /*0690*/ 	.word	0x000000ff
        /*0694*/ 	.word	0x00028c30
        /*0698*/ 	.short	0x010a
        /*069a*/ 	.byte	0x18
	.zero		1


	//   ....[41]....
        /*069c*/ 	.word	0x00007740
        /*06a0*/ 	.word	0x000000ff
        /*06a4*/ 	.word	0x00028c30
        /*06a8*/ 	.short	0x010a
        /*06aa*/ 	.byte	0x18
	.zero		1


	//   ....[42]....
        /*06ac*/ 	.word	0x00008590
        /*06b0*/ 	.word	0x00000098
        /*06b4*/ 	.word	0x00000000
        /*06b8*/ 	.short	0x0101
        /*06ba*/ 	.byte	0x3f
	.zero		1


	//   ....[43]....
        /*06bc*/ 	.word	0x00008fe0
        /*06c0*/ 	.word	0x000000ff
        /*06c4*/ 	.word	0x00028c50
        /*06c8*/ 	.short	0x010a
        /*06ca*/ 	.byte	0x18
	.zero		1


	//   ....[44]....
        /*06cc*/ 	.word	0x00009020
        /*06d0*/ 	.word	0x000000ff
        /*06d4*/ 	.word	0x00028c50
        /*06d8*/ 	.short	0x010a
        /*06da*/ 	.byte	0x18
	.zero		1


	//   ....[45]....
        /*06dc*/ 	.word	0x000092b0
        /*06e0*/ 	.word	0x000000aa
        /*06e4*/ 	.word	0x00000000
        /*06e8*/ 	.short	0x0101
        /*06ea*/ 	.byte	0x3f
	.zero		1


	//   ....[46]....
        /*06ec*/ 	.word	0x0000b770
        /*06f0*/ 	.word	0x000000ff
        /*06f4*/ 	.word	0x00000000
        /*06f8*/ 	.short	0x0101
        /*06fa*/ 	.byte	0x05
	.zero		1


	//   ....[47]....
        /*06fc*/ 	.word	0x0000d860
        /*0700*/ 	.word	0x00000003
        /*0704*/ 	.word	0x00028c40
        /*0708*/ 	.short	0x010a
        /*070a*/ 	.byte	0x3f
	.zero		1


	//   ....[48]....
        /*070c*/ 	.word	0x0000e1b0
        /*0710*/ 	.word	0x00000011
        /*0714*/ 	.word	0x00028c00
        /*0718*/ 	.short	0x0107
        /*071a*/ 	.byte	0x3f
	.zero		1


	//   ....[49]....
        /*071c*/ 	.word	0x0000e2a0
        /*0720*/ 	.word	0x00000011
        /*0724*/ 	.word	0x00028c00
        /*0728*/ 	.short	0x0101
        /*072a*/ 	.byte	0x3f
	.zero		1


	//   ....[50]....
        /*072c*/ 	.word	0x0000e2c0
        /*0730*/ 	.word	0x00000011
        /*0734*/ 	.word	0x00028c20
        /*0738*/ 	.short	0x010a
        /*073a*/ 	.byte	0x3f
	.zero		1


	//   ....[51]....
        /*073c*/ 	.word	0x0000e3a0
        /*0740*/ 	.word	0x00000000
        /*0744*/ 	.word	0x00028c60
        /*0748*/ 	.short	0x010a
        /*074a*/ 	.byte	0x3f
	.zero		1


	//   ....[52]....
        /*074c*/ 	.word	0x0000ef80
        /*0750*/ 	.word	0x00000002
        /*0754*/ 	.word	0x00028c40
        /*0758*/ 	.short	0x010a
        /*075a*/ 	.byte	0x3f
	.zero		1


	//   ....[53]....
        /*075c*/ 	.word	0x0000f1a0
        /*0760*/ 	.word	0x00000002
        /*0764*/ 	.word	0x00028c60
        /*0768*/ 	.short	0x010a
        /*076a*/ 	.byte	0x3f
	.zero		1


	//   ....[54]....
        /*076c*/ 	.word	0x0000fd40
        /*0770*/ 	.word	0x00000004
        /*0774*/ 	.word	0x00028c40
        /*0778*/ 	.short	0x010a
        /*077a*/ 	.byte	0x3f
	.zero		1


	//   ....[55]....
        /*077c*/ 	.word	0x0000ff60
        /*0780*/ 	.word	0x00000004
        /*0784*/ 	.word	0x00028c60
        /*0788*/ 	.short	0x010a
        /*078a*/ 	.byte	0x3f
	.zero		1


	//   ....[56]....
        /*078c*/ 	.word	0x00010aa0
        /*0790*/ 	.word	0x00000004
        /*0794*/ 	.word	0x00028c40
        /*0798*/ 	.short	0x010a
        /*079a*/ 	.byte	0x3f
	.zero		1


	//   ....[57]....
        /*079c*/ 	.word	0x00010cc0
        /*07a0*/ 	.word	0x00000004
        /*07a4*/ 	.word	0x00028c60
        /*07a8*/ 	.short	0x010a
        /*07aa*/ 	.byte	0x3f
	.zero		1


	//   ....[58]....
        /*07ac*/ 	.word	0x000119f0
        /*07b0*/ 	.word	0x00000000
        /*07b4*/ 	.word	0x00028c20
        /*07b8*/ 	.short	0x010a
        /*07ba*/ 	.byte	0x3f
	.zero		1


	//   ....[59]....
        /*07bc*/ 	.word	0x00011bc0
        /*07c0*/ 	.word	0x00000006
        /*07c4*/ 	.word	0x00000000
        /*07c8*/ 	.short	0x010a
        /*07ca*/ 	.byte	0x3f
	.zero		1


	//   ....[60]....
        /*07cc*/ 	.word	0x00011c10
        /*07d0*/ 	.word	0x00000003
        /*07d4*/ 	.word	0x00000000
        /*07d8*/ 	.short	0x010a
        /*07da*/ 	.byte	0x3f
	.zero		1


	//   ....[61]....
        /*07dc*/ 	.word	0x00011c70
        /*07e0*/ 	.word	0x00000012
        /*07e4*/ 	.word	0x00000000
        /*07e8*/ 	.short	0x010a
        /*07ea*/ 	.byte	0x3f
	.zero		1


	//   ....[62]....
        /*07ec*/ 	.word	0x00011ca0
        /*07f0*/ 	.word	0x00000003
        /*07f4*/ 	.word	0x00000000
        /*07f8*/ 	.short	0x010a
        /*07fa*/ 	.byte	0x3f
	.zero		1


	//   ....[63]....
        /*07fc*/ 	.word	0x00011d10
        /*0800*/ 	.word	0x00000003
        /*0804*/ 	.word	0x00028c50
        /*0808*/ 	.short	0x010a
        /*080a*/ 	.byte	0x3f
	.zero		1


	//   ....[64]....
        /*080c*/ 	.word	0x00011d70
        /*0810*/ 	.word	0x00000003
        /*0814*/ 	.word	0x00028c50
        /*0818*/ 	.short	0x010a
        /*081a*/ 	.byte	0x3f
	.zero		1


	//   ....[65]....
        /*081c*/ 	.word	0x00011dd0
        /*0820*/ 	.word	0x00000003
        /*0824*/ 	.word	0x00028c00
        /*0828*/ 	.short	0x010a
        /*082a*/ 	.byte	0x3f
	.zero		1


	//   ....[66]....
        /*082c*/ 	.word	0x00011e20
        /*0830*/ 	.word	0x00000007
        /*0834*/ 	.word	0x00028c30
        /*0838*/ 	.short	0x010a
        /*083a*/ 	.byte	0x3f
	.zero		1


	//   ....[67]....
        /*083c*/ 	.word	0x00011e70
        /*0840*/ 	.word	0x00000007
        /*0844*/ 	.word	0x00028c50
        /*0848*/ 	.short	0x010a
        /*084a*/ 	.byte	0x3f
	.zero		1


	//   ....[68]....
        /*084c*/ 	.word	0x00011ed0
        /*0850*/ 	.word	0x00000006
        /*0854*/ 	.word	0x00028c30
        /*0858*/ 	.short	0x010a
        /*085a*/ 	.byte	0x3f
	.zero		1


	//   ....[69]....
        /*085c*/ 	.word	0x00011f20
        /*0860*/ 	.word	0x000000b2
        /*0864*/ 	.word	0x00028c50
        /*0868*/ 	.short	0x010a
        /*086a*/ 	.byte	0x3f
	.zero		1


	//   ....[70]....
        /*086c*/ 	.word	0x00011f80
        /*0870*/ 	.word	0x00000006
        /*0874*/ 	.word	0x00028c30
        /*0878*/ 	.short	0x010a
        /*087a*/ 	.byte	0x3f
	.zero		1


	//   ....[71]....
        /*087c*/ 	.word	0x00011fd0
        /*0880*/ 	.word	0x000000aa
        /*0884*/ 	.word	0x00028c50
        /*0888*/ 	.short	0x010a
        /*088a*/ 	.byte	0x3f
	.zero		1


	//   ....[72]....
        /*088c*/ 	.word	0x00012120
        /*0890*/ 	.word	0x00000003
        /*0894*/ 	.word	0x00028c40
        /*0898*/ 	.short	0x010a
        /*089a*/ 	.byte	0x3f
	.zero		1


	//   ....[73]....
        /*089c*/ 	.word	0x00012640
        /*08a0*/ 	.word	0x00000011
        /*08a4*/ 	.word	0x00028c20
        /*08a8*/ 	.short	0x010a
        /*08aa*/ 	.byte	0x3f
	.zero		1


	//   ....[74]....
        /*08ac*/ 	.word	0x00012690
        /*08b0*/ 	.word	0x00000000
        /*08b4*/ 	.word	0x00028c60
        /*08b8*/ 	.short	0x010a
        /*08ba*/ 	.byte	0x3f
	.zero		1


	//   ....[75]....
        /*08bc*/ 	.word	0x000126e0
        /*08c0*/ 	.word	0x00000002
        /*08c4*/ 	.word	0x00028c40
        /*08c8*/ 	.short	0x010a
        /*08ca*/ 	.byte	0x3f
	.zero		1


	//   ....[76]....
        /*08cc*/ 	.word	0x00012730
        /*08d0*/ 	.word	0x00000002
        /*08d4*/ 	.word	0x00028c60
        /*08d8*/ 	.short	0x010a
        /*08da*/ 	.byte	0x3f
	.zero		1


	//   ....[77]....
        /*08dc*/ 	.word	0x00012780
        /*08e0*/ 	.word	0x00000004
        /*08e4*/ 	.word	0x00028c40
        /*08e8*/ 	.short	0x010a
        /*08ea*/ 	.byte	0x3f
	.zero		1


	//   ....[78]....
        /*08ec*/ 	.word	0x000127d0
        /*08f0*/ 	.word	0x00000004
        /*08f4*/ 	.word	0x00028c60
        /*08f8*/ 	.short	0x010a
        /*08fa*/ 	.byte	0x3f
	.zero		1


	//   ....[79]....
        /*08fc*/ 	.word	0x00012820
        /*0900*/ 	.word	0x00000004
        /*0904*/ 	.word	0x00028c40
        /*0908*/ 	.short	0x010a
        /*090a*/ 	.byte	0x3f
	.zero		1


	//   ....[80]....
        /*090c*/ 	.word	0x00012870
        /*0910*/ 	.word	0x00000004
        /*0914*/ 	.word	0x00028c60
        /*0918*/ 	.short	0x010a
        /*091a*/ 	.byte	0x3f
	.zero		1


	//   ....[81]....
        /*091c*/ 	.word	0x00012960
        /*0920*/ 	.word	0x00000000
        /*0924*/ 	.word	0x00028c20
        /*0928*/ 	.short	0x010a
        /*092a*/ 	.byte	0x3f
	.zero		1


	//   ....[82]....
        /*092c*/ 	.word	0x00012b00
        /*0930*/ 	.word	0x00000006
        /*0934*/ 	.word	0x00000000
        /*0938*/ 	.short	0x010a
        /*093a*/ 	.byte	0x3f
	.zero		1


	//   ....[83]....
        /*093c*/ 	.word	0x00012b50
        /*0940*/ 	.word	0x00000003
        /*0944*/ 	.word	0x00000000
        /*0948*/ 	.short	0x010a
        /*094a*/ 	.byte	0x3f
	.zero		1


	//   ....[84]....
        /*094c*/ 	.word	0x00012ba0
        /*0950*/ 	.word	0x00000012
        /*0954*/ 	.word	0x00000000
        /*0958*/ 	.short	0x010a
        /*095a*/ 	.byte	0x3f
	.zero		1


	//----- nvinfo : EIATTR_NUM_MBARRIERS
	.align		4
.L_985:
        /*095c*/ 	.byte	0x03, 0x38
        /*095e*/ 	.short	0x0016


	//----- nvinfo : EIATTR_EXIT_INSTR_OFFSETS
	.align		4
        /*0960*/ 	.byte	0x04, 0x1c
        /*0962*/ 	.short	(.L_987 - .L_986)


	//   ....[0]....
.L_986:
        /*0964*/ 	.word	0x00000a10


	//   ....[1]....
        /*0968*/ 	.word	0x0000c880


	//   ....[2]....
        /*096c*/ 	.word	0x00011cf0


	//----- nvinfo : EIATTR_MAX_THREADS
	.align		4
.L_987:
        /*0970*/ 	.byte	0x04, 0x05
        /*0972*/ 	.short	(.L_989 - .L_988)
.L_988:
        /*0974*/ 	.word	0x00000180
        /*0978*/ 	.word	0x00000001
        /*097c*/ 	.word	0x00000001


	//----- nvinfo : EIATTR_CRS_STACK_SIZE
	.align		4
.L_989:
        /*0980*/ 	.byte	0x04, 0x1e
        /*0982*/ 	.short	(.L_991 - .L_990)
.L_990:
        /*0984*/ 	.word	0x00000000


	//----- nvinfo : EIATTR_CBANK_PARAM_SIZE
	.align		4
.L_991:
        /*0988*/ 	.byte	0x03, 0x19
        /*098a*/ 	.short	0x0af0


	//----- nvinfo : EIATTR_PARAM_CBANK
	.align		4
        /*098c*/ 	.byte	0x04, 0x0a
        /*098e*/ 	.short	(.L_993 - .L_992)
	.align		4
.L_992:
        /*0990*/ 	.word	index@(.nv.constant0._ZN7cutlass13device_kernelIN5flash11enable_sm90INS1_16FlashAttnFwdSm90INS1_25CollectiveMainloopFwdSm90ILi2EN4cute5tupleIJNS5_1CILi1EEES8_S8_EEENS6_IJNS7_ILi64EEESA_SA_EEELi512ENS_10bfloat16_tEfNS_4arch4Sm90ELb1ELb0ELb1ELb0ELb0ELb0ELb0ELb0ELb0ELb1ELb0ELb0EEENS1_21CollectiveEpilogueFwdINS6_IJSA_NS7_ILi512EEESA_EEES9_SC_SE_Li256ELb0ELb1ELb0ELb0EEENS1_30DynamicPersistentTileSchedulerILi256ELi128ELb0ELb1ELb1EEEEEEEEEvNT_6ParamsE)
        /*0994*/ 	.short	0x0210
        /*0996*/ 	.short	0x0af0


	//----- nvinfo : EIATTR_SW_WAR
	.align		4
.L_993:
        /*0998*/ 	.byte	0x04, 0x36
        /*099a*/ 	.short	(.L_995 - .L_994)
.L_994:
        /*099c*/ 	.word	0x00000008
.L_995:


//--------------------- .nv.info._ZN7cutlass13device_kernelIN5flash11enable_sm90INS1_16FlashAttnFwdSm90INS1_25CollectiveMainloopFwdSm90ILi2EN4cute5tupleIJNS5_1CILi1EEES8_S8_EEENS6_IJNS7_ILi64EEESA_SA_EEELi512ENS_10bfloat16_tEfNS_4arch4Sm90ELb1ELb0ELb1ELb0ELb0ELb0ELb1ELb0ELb0ELb1ELb0ELb0EEENS1_21CollectiveEpilogueFwdINS6_IJSA_NS7_ILi512EEESA_EEES9_SC_SE_Li256ELb0ELb1ELb0ELb0EEENS1_30DynamicPersistentTileSchedulerILi256ELi128ELb0ELb1ELb1EEEEEEEEEvNT_6ParamsE --------------------------
	.section	.nv.info._ZN7cutlass13device_kernelIN5flash11enable_sm90INS1_16FlashAttnFwdSm90INS1_25CollectiveMainloopFwdSm90ILi2EN4cute5tupleIJNS5_1CILi1EEES8_S8_EEENS6_IJNS7_ILi64EEESA_SA_EEELi512ENS_10bfloat16_tEfNS_4arch4Sm90ELb1ELb0ELb1ELb0ELb0ELb0ELb1ELb0ELb0ELb1ELb0ELb0EEENS1_21CollectiveEpilogueFwdINS6_IJSA_NS7_ILi512EEESA_EEES9_SC_SE_Li256ELb0ELb1ELb0ELb0EEENS1_30DynamicPersistentTileSchedulerILi256ELi128ELb0ELb1ELb1EEEEEEEEEvNT_6ParamsE,"",@"SHT_CUDA_INFO"
	.sectionflags	@""
	.align	4


	//----- nvinfo : EIATTR_CUDA_API_VERSION
	.align		4
        /*0000*/ 	.byte	0x04, 0x37
        /*0002*/ 	.short	(.L_997 - .L_996)
.L_996:
        /*0004*/ 	.word	0x00000082


	//----- nvinfo : EIATTR_KPARAM_INFO
	.align		4
.L_997:
        /*0008*/ 	.byte	0x04, 0x17
        /*000a*/ 	.short	(.L_999 - .L_998)
.L_998:
        /*000c*/ 	.word	0x00000000
        /*0010*/ 	.short	0x0000
        /*0012*/ 	.short	0x0070
        /*0014*/ 	.byte	0x00, 0xf0, 0x01, 0x2e


	//----- nvinfo : EIATTR_SPARSE_MMA_MASK
	.align		4
.L_999:
        /*0018*/ 	.byte	0x03, 0x50
        /*001a*/ 	.short	0x0000


	//----- nvinfo : EIATTR_MAXREG_COUNT
	.align		4
        /*001c*/ 	.byte	0x03, 0x1b
        /*001e*/ 	.short	0x00a8


	//----- nvinfo : EIATTR_NUM_BARRIERS
	.align		4
        /*0020*/ 	.byte	0x02, 0x4c
        /*0022*/ 	.byte	0x10
	.zero		1


	//----- nvinfo : EIATTR_EXTERNS
	.align		4
        /*0024*/ 	.byte	0x04, 0x0f
        /*0026*/ 	.short	(.L_1001 - .L_1000)


	//   ....[0]....
	.align		4
.L_1000:
        /*0028*/ 	.word	index@(__assertfail)


	//----- nvinfo : EIATTR_ANNOTATIONS
	.align		4
.L_1001:
        /*002c*/ 	.byte	0x04, 0x55
        /*002e*/ 	.short	(.L_1003 - .L_1002)


	//   ....[0]....
.L_1002:
        /* <DEDUP_REMOVED lines=33> */


	//----- nvinfo : EIATTR_MERCURY_ISA_VERSION
	.align		4
.L_1003:
        /*0230*/ 	.byte	0x03, 0x5f
        /*0232*/ 	.short	0x0101


	//----- nvinfo : EIATTR_INT_WARP_WIDE_INSTR_OFFSETS
	.align		4
        /*0234*/ 	.byte	0x04, 0x31
        /*0236*/ 	.short	(.L_1005 - .L_1004)


	//   ....[0]....
.L_1004:
        /*0238*/ 	.word	0x00000130


	//   ....[1]....
        /*023c*/ 	.word	0x00000170


	//   ....[2]....
        /*0240*/ 	.word	0x000001e0


	//   ....[3]....
        /*0244*/ 	.word	0x000001f0


	//   ....[4]....
        /*0248*/ 	.word	0x00010dc0


	//   ....[5]....
        /*024c*/ 	.word	0x00010e50


	//   ....[6]....
        /*0250*/ 	.word	0x000164a0


	//   ....[7]....
        /*0254*/ 	.word	0x00016530


	//----- nvinfo : EIATTR_COOP_GROUP_MASK_REGIDS
	.align		4
.L_1005:
        /*0258*/ 	.byte	0x04, 0x29
        /*025a*/ 	.short	(.L_1007 - .L_1006)


	//   ....[0]....
.L_1006:
        /*025c*/ 	.word	0xffffffff


	//   ....[1]....
        /*0260*/ 	.word	0xffffffff


	//   ....[2]....
        /*0264*/ 	.word	0xffffffff


	//   ....[3]....
        /*0268*/ 	.word	0xffffffff


	//   ....[4]....
        /*026c*/ 	.word	0xffffffff


	//   ....[5]....
        /*0270*/ 	.word	0xffffffff


	//   ....[6]....
        /*0274*/ 	.word	0xffffffff


	//   ....[7]....
        /*0278*/ 	.word	0xffffffff


	//   ....[8]....
        /*027c*/ 	.word	0xffffffff


	//   ....[9]....
        /*0280*/ 	.word	0xffffffff


	//   ....[10]....
        /*0284*/ 	.word	0xffffffff


	//   ....[11]....
        /*0288*/ 	.word	0xffffffff


	//   ....[12]....
        /*028c*/ 	.word	0xffffffff


	//   ....[13]....
        /*0290*/ 	.word	0xffffffff


	//   ....[14]....
        /*0294*/ 	.word	0xffffffff


	//   ....[15]....
        /*0298*/ 	.word	0xffffffff


	//   ....[16]....
        /*029c*/ 	.word	0xffffffff


	//   ....[17]....
        /*02a0*/ 	.word	0xffffffff


	//   ....[18]....
        /*02a4*/ 	.word	0xffffffff


	//   ....[19]....
        /*02a8*/ 	.word	0xffffffff


	//   ....[20]....
        /*02ac*/ 	.word	0xffffffff


	//   ....[21]....
        /*02b0*/ 	.word	0xffffffff


	//   ....[22]....
        /*02b4*/ 	.word	0xffffffff


	//   ....[23]....
        /*02b8*/ 	.word	0xffffffff


	//   ....[24]....
        /*02bc*/ 	.word	0xffffffff


	//   ....[25]....
        /*02c0*/ 	.word	0xffffffff


	//   ....[26]....
        /*02c4*/ 	.word	0xffffffff


	//   ....[27]....
        /*02c8*/ 	.word	0xffffffff


	//   ....[28]....
        /*02cc*/ 	.word	0xffffffff


	//   ....[29]....
        /*02d0*/ 	.word	0xffffffff


	//   ....[30]....
        /*02d4*/ 	.word	0xffffffff


	//   ....[31]....
        /*02d8*/ 	.word	0xffffffff


	//   ....[32]....
        /*02dc*/ 	.word	0xffffffff


	//   ....[33]....
        /*02e0*/ 	.word	0xffffffff


	//   ....[34]....
        /*02e4*/ 	.word	0xffffffff


	//   ....[35]....
        /*02e8*/ 	.word	0xffffffff


	//   ....[36]....
        /*02ec*/ 	.word	0xffffffff


	//   ....[37]....
        /*02f0*/ 	.word	0xffffffff


	//   ....[38]....
        /*02f4*/ 	.word	0xffffffff


	//   ....[39]....
        /*02f8*/ 	.word	0xffffffff


	//   ....[40]....
        /*02fc*/ 	.word	0xffffffff


	//   ....[41]....
        /*0300*/ 	.word	0xffffffff


	//   ....[42]....
        /*0304*/ 	.word	0xffffffff


	//   ....[43]....
        /*0308*/ 	.word	0xffffffff


	//   ....[44]....
        /*030c*/ 	.word	0xffffffff


	//   ....[45]....
        /*0310*/ 	.word	0xffffffff


	//   ....[46]....
        /*0314*/ 	.word	0xffffffff


	//   ....[47]....
        /*0318*/ 	.word	0xffffffff


	//   ....[48]....
        /*031c*/ 	.word	0xffffffff


	//   ....[49]....
        /*0320*/ 	.word	0xffffffff


	//   ....[50]....
        /*0324*/ 	.word	0xffffffff


	//   ....[51]....
        /*0328*/ 	.word	0xffffffff


	//   ....[52]....
        /*032c*/ 	.word	0xffffffff


	//   ....[53]....
        /*0330*/ 	.word	0xffffffff


	//   ....[54]....
        /*0334*/ 	.word	0xffffffff


	//   ....[55]....
        /*0338*/ 	.word	0xffffffff


	//   ....[56]....
        /*033c*/ 	.word	0xffffffff


	//   ....[57]....
        /*0340*/ 	.word	0xffffffff


	//   ....[58]....
        /*0344*/ 	.word	0xffffffff


	//   ....[59]....
        /*0348*/ 	.word	0xffffffff


	//   ....[60]....
        /*034c*/ 	.word	0xffffffff


	//   ....[61]....
        /*0350*/ 	.word	0xffffffff


	//   ....[62]....
        /*0354*/ 	.word	0xffffffff


	//   ....[63]....
        /*0358*/ 	.word	0xffffffff


	//   ....[64]....
        /*035c*/ 	.word	0xffffffff


	//   ....[65]....
        /*0360*/ 	.word	0xffffffff


	//   ....[66]....
        /*0364*/ 	.word	0xffffffff


	//   ....[67]....
        /*0368*/ 	.word	0xffffffff


	//   ....[68]....
        /*036c*/ 	.word	0x0500000f


	//   ....[69]....
        /*0370*/ 	.word	0x0500000f


	//   ....[70]....
        /*0374*/ 	.word	0x0500000f


	//   ....[71]....
        /*0378*/ 	.word	0x0500000f


	//   ....[72]....
        /*037c*/ 	.word	0x0500000f


	//   ....[73]....
        /*0380*/ 	.word	0x0500000f


	//   ....[74]....
        /*0384*/ 	.word	0x0500000f


	//   ....[75]....
        /*0388*/ 	.word	0x0500000f


	//   ....[76]....
        /*038c*/ 	.word	0x0500000f


	//   ....[77]....
        /*0390*/ 	.word	0x0500000f


	//   ....[78]....
        /*0394*/ 	.word	0x0500000f


	//   ....[79]....
        /*0398*/ 	.word	0x0500000f


	//   ....[80]....
        /*039c*/ 	.word	0x0500000f


	//   ....[81]....
        /*03a0*/ 	.word	0x0500000f


	//   ....[82]....
        /*03a4*/ 	.word	0x0500000f


	//   ....[83]....
        /*03a8*/ 	.word	0x0500000f


	//   ....[84]....
        /*03ac*/ 	.word	0x0500000f


	//   ....[85]....
        /*03b0*/ 	.word	0x0500000f


	//   ....[86]....
        /*03b4*/ 	.word	0x0500000f


	//----- nvinfo : EIATTR_COOP_GROUP_INSTR_OFFSETS
	.align		4
.L_1007:
        /*03b8*/ 	.byte	0x04, 0x28
        /*03ba*/ 	.short	(.L_1009 - .L_1008)


	//   ....[0]....
.L_1008:
        /*03bc*/ 	.word	0x00000070


	//   ....[1]....
        /*03c0*/ 	.word	0x00000140


	//   ....[2]....
        /*03c4*/ 	.word	0x00000190


	//   ....[3]....
        /*03c8*/ 	.word	0x000003a0


	//   ....[4]....
        /*03cc*/ 	.word	0x00000500


	//   ....[5]....
        /*03d0*/ 	.word	0x00000620


	//   ....[6]....
        /*03d4*/ 	.word	0x00000780


	//   ....[7]....
        /*03d8*/ 	.word	0x00001940


	//   ....[8]....
        /*03dc*/ 	.word	0x00003640


	//   ....[9]....
        /*03e0*/ 	.word	0x00004680


	//   ....[10]....
        /*03e4*/ 	.word	0x00005280


	//   ....[11]....
        /*03e8*/ 	.word	0x000052a0


	//   ....[12]....
        /*03ec*/ 	.word	0x000059f0


	//   ....[13]....
        /*03f0*/ 	.word	0x00005ac0


	//   ....[14]....
        /*03f4*/ 	.word	0x00005ef0


	//   ....[15]....
        /*03f8*/ 	.word	0x00005f90


	//   ....[16]....
        /*03fc*/ 	.word	0x00006840


	//   ....[17]....
        /*0400*/ 	.word	0x00007500


	//   ....[18]....
        /*0404*/ 	.word	0x000081f0


	//   ....[19]....
        /*0408*/ 	.word	0x000085d0


	//   ....[20]....
        /*040c*/ 	.word	0x000087c0


	//   ....[21]....
        /*0410*/ 	.word	0x00008900


	//   ....[22]....
        /*0414*/ 	.word	0x00008cb0


	//   ....[23]....
        /*0418*/ 	.word	0x00008d40


	//   ....[24]....
        /*041c*/ 	.word	0x00009ec0


	//   ....[25]....
        /*0420*/ 	.word	0x0000ab20


	//   ....[26]....
        /*0424*/ 	.word	0x0000bab0


	//   ....[27]....
        /*0428*/ 	.word	0x0000bb30


	//   ....[28]....
        /*042c*/ 	.word	0x0000be40


	//   ....[29]....
        /*0430*/ 	.word	0x0000c000


	//   ....[30]....
        /*0434*/ 	.word	0x0000cff0


	//   ....[31]....
        /*0438*/ 	.word	0x0000d030


	//   ....[32]....
        /*043c*/ 	.word	0x0000d060


	//   ....[33]....
        /*0440*/ 	.word	0x0000d0c0


	//   ....[34]....
        /*0444*/ 	.word	0x0000d0e0


	//   ....[35]....
        /*0448*/ 	.word	0x0000dc00


	//   ....[36]....
        /*044c*/ 	.word	0x0000ee20


	//   ....[37]....
        /*0450*/ 	.word	0x0000ee50


	//   ....[38]....
        /*0454*/ 	.word	0x0000ee80


	//   ....[39]....
        /*0458*/ 	.word	0x0000eea0


	//   ....[40]....
        /*045c*/ 	.word	0x0000f4e0


	//   ....[41]....
        /*0460*/ 	.word	0x0000f500


	//   ....[42]....
        /*0464*/ 	.word	0x0000f730


	//   ....[43]....
        /*0468*/ 	.word	0x0000f750


	//   ....[44]....
        /*046c*/ 	.word	0x000100d0


	//   ....[45]....
        /*0470*/ 	.word	0x000100f0


	//   ....[46]....
        /*0474*/ 	.word	0x00010330


	//   ....[47]....
        /*0478*/ 	.word	0x00010350


	//   ....[48]....
        /*047c*/ 	.word	0x00010630


	//   ....[49]....
        /*0480*/ 	.word	0x000113c0


	//   ....[50]....
        /*0484*/ 	.word	0x00011d10


	//   ....[51]....
        /*0488*/ 	.word	0x00011d40


	//   ....[52]....
        /*048c*/ 	.word	0x00011e50


	//   ....[53]....
        /*0490*/ 	.word	0x00011e60


	//   ....[54]....
        /*0494*/ 	.word	0x00011ee0


	//   ....[55]....
        /*0498*/ 	.word	0x00011ef0


	//   ....[56]....
        /*049c*/ 	.word	0x00011f00


	//   ....[57]....
        /*04a0*/ 	.word	0x00011f10


	//   ....[58]....
        /*04a4*/ 	.word	0x00012900


	//   ....[59]....
        /*04a8*/ 	.word	0x00012940


	//   ....[60]....
        /*04ac*/ 	.word	0x000129c0


	//   ....[61]....
        /*04b0*/ 	.word	0x00012a90


	//   ....[62]....
        /*04b4*/ 	.word	0x00012c60


	//   ....[63]....
        /*04b8*/ 	.word	0x00012c70


	//   ....[64]....
        /*04bc*/ 	.word	0x00012dc0


	//   ....[65]....
        /*04c0*/ 	.word	0x00012dd0


	//   ....[66]....
        /*04c4*/ 	.word	0x00016680


	//   ....[67]....
        /*04c8*/ 	.word	0x00016870


	//   ....[68]....
        /*04cc*/ 	.word	0x00016dd0


	//   ....[69]....
        /*04d0*/ 	.word	0x00016f30


	//   ....[70]....
        /*04d4*/ 	.word	0x00016fb0


	//   ....[71]....
        /*04d8*/ 	.word	0x00017070


	//   ....[72]....
        /*04dc*/ 	.word	0x00017160


	//   ....[73]....
        /*04e0*/ 	.word	0x000171c0


	//   ....[74]....
        /*04e4*/ 	.word	0x000172b0


	//   ....[75]....
        /*04e8*/ 	.word	0x00017310


	//   ....[76]....
        /*04ec*/ 	.word	0x000173b0


	//   ....[77]....
        /*04f0*/ 	.word	0x00017490


	//   ....[78]....
        /*04f4*/ 	.word	0x00017540


	//   ....[79]....
        /*04f8*/ 	.word	0x00017820


	//   ....[80]....
        /*04fc*/ 	.word	0x00017870


	//   ....[81]....
        /*0500*/ 	.word	0x000179d0


	//   ....[82]....
        /*0504*/ 	.word	0x00017b20


	//   ....[83]....
        /*0508*/ 	.word	0x00017cf0


	//   ....[84]....
        /*050c*/ 	.word	0x00017d40


	//   ....[85]....
        /*0510*/ 	.word	0x00018060


	//   ....[86]....
        /*0514*/ 	.word	0x00018180


	//----- nvinfo : EIATTR_REG_RECONFIG
	.align		4
.L_1009:
        /*0518*/ 	.byte	0x01, 0x54
	.zero		2


	//----- nvinfo : EIATTR_SYSCALL_OFFSETS
	.align		4
        /*051c*/ 	.byte	0x04, 0x46
        /*051e*/ 	.short	(.L_1011 - .L_1010)


	//   ....[0]....
.L_1010:
        /*0520*/ 	.word	0x000037f0


	//   ....[1]....
        /*0524*/ 	.word	0x00010fc0


	//   ....[2]....
        /*0528*/ 	.word	0x00011110


	//   ....[3]....
        /*052c*/ 	.word	0x00011200


	//   ....[4]....
        /*0530*/ 	.word	0x00011960


	//   ....[5]....
        /*0534*/ 	.word	0x00012260


	//----- nvinfo : EIATTR_MBARRIER_INSTR_OFFSETS
	.align		4
.L_1011:
        /*0538*/ 	.byte	0x04, 0x39
        /*053a*/ 	.short	(.L_1013 - .L_1012)


	//   ....[0]....
.L_1012:
        /*053c*/ 	.word	0x00000280
        /*0540*/ 	.word	0x000000ff
        /*0544*/ 	.word	0x00038800
        /*0548*/ 	.short	0x0100
        /*054a*/ 	.byte	0x08
	.zero		1


	//   ....[1]....
        /*054c*/ 	.word	0x00000290
        /*0550*/ 	.word	0x000000ff
        /*0554*/ 	.word	0x00038810
        /*0558*/ 	.short	0x0100
        /*055a*/ 	.byte	0x08
	.zero		1


	//   ....[2]....
        /*055c*/ 	.word	0x000002a0
        /*0560*/ 	.word	0x000000ff
        /*0564*/ 	.word	0x00038820
        /*0568*/ 	.short	0x0100
        /*056a*/ 	.byte	0x08
	.zero		1


	//   ....[3]....
        /*056c*/ 	.word	0x00000350
        /*0570*/ 	.word	0x000000ff
        /*0574*/ 	.word	0x00038830
        /*0578*/ 	.short	0x0100
        /*057a*/ 	.byte	0x06
	.zero		1


	//   ....[4]....
        /*057c*/ 	.word	0x00000360
        /*0580*/ 	.word	0x000000ff
        /*0584*/ 	.word	0x00038840
        /*0588*/ 	.short	0x0100
        /*058a*/ 	.byte	0x06
	.zero		1


	//   ....[5]....
        /*058c*/ 	.word	0x00000370
        /*0590*/ 	.word	0x000000ff
        /*0594*/ 	.word	0x00038838
        /*0598*/ 	.short	0x0100
        /*059a*/ 	.byte	0x06
	.zero		1


	//   ....[6]....
        /*059c*/ 	.word	0x00000380
        /*05a0*/ 	.word	0x000000ff
        /*05a4*/ 	.word	0x00038848
        /*05a8*/ 	.short	0x0100
        /*05aa*/ 	.byte	0x06
	.zero		1


	//   ....[7]....
        /*05ac*/ 	.word	0x000004b0
        /*05b0*/ 	.word	0x000000ff
        /*05b4*/ 	.word	0x00038850
        /*05b8*/ 	.short	0x0100
        /*05ba*/ 	.byte	0x08
	.zero		1


	//   ....[8]....
        /*05bc*/ 	.word	0x000004c0
        /*05c0*/ 	.word	0x000000ff
        /*05c4*/ 	.word	0x00038860
        /*05c8*/ 	.short	0x0100
        /*05ca*/ 	.byte	0x08
	.zero		1


	//   ....[9]....
        /*05cc*/ 	.word	0x000004d0
        /*05d0*/ 	.word	0x000000ff
        /*05d4*/ 	.word	0x00038858
        /*05d8*/ 	.short	0x0100
        /*05da*/ 	.byte	0x08
	.zero		1


	//   ....[10]....
        /*05dc*/ 	.word	0x000004e0
        /*05e0*/ 	.word	0x000000ff
        /*05e4*/ 	.word	0x00038868
        /*05e8*/ 	.short	0x0100
        /*05ea*/ 	.byte	0x08
	.zero		1


	//   ....[11]....
        /*05ec*/ 	.word	0x000005d0
        /*05f0*/ 	.word	0x000000ff
        /*05f4*/ 	.word	0x00038870
        /*05f8*/ 	.short	0x0100
        /*05fa*/ 	.byte	0x06
	.zero		1


	//   ....[12]....
        /*05fc*/ 	.word	0x000005e0
        /*0600*/ 	.word	0x000000ff
        /*0604*/ 	.word	0x00038880
        /*0608*/ 	.short	0x0100
        /*060a*/ 	.byte	0x06
	.zero		1


	//   ....[13]....
        /*060c*/ 	.word	0x000005f0
        /*0610*/ 	.word	0x000000ff
        /*0614*/ 	.word	0x00038878
        /*0618*/ 	.short	0x0100
        /*061a*/ 	.byte	0x06
	.zero		1


	//   ....[14]....
        /*061c*/ 	.word	0x00000600
        /*0620*/ 	.word	0x000000ff
        /*0624*/ 	.word	0x00038888
        /*0628*/ 	.short	0x0100
        /*062a*/ 	.byte	0x06
	.zero		1


	//   ....[15]....
        /*062c*/ 	.word	0x00000730
        /*0630*/ 	.word	0x000000ff
        /*0634*/ 	.word	0x00038890
        /*0638*/ 	.short	0x0100
        /*063a*/ 	.byte	0x08
	.zero		1


	//   ....[16]....
        /*063c*/ 	.word	0x00000740
        /*0640*/ 	.word	0x000000ff
        /*0644*/ 	.word	0x000388a0
        /*0648*/ 	.short	0x0100
        /*064a*/ 	.byte	0x08
	.zero		1


	//   ....[17]....
        /*064c*/ 	.word	0x00000750
        /*0650*/ 	.word	0x000000ff
        /*0654*/ 	.word	0x00038898
        /*0658*/ 	.short	0x0100
        /*065a*/ 	.byte	0x08
	.zero		1


	//   ....[18]....
        /*065c*/ 	.word	0x00000760
        /*0660*/ 	.word	0x000000ff
        /*0664*/ 	.word	0x000388a8
        /*0668*/ 	.short	0x0100
        /*066a*/ 	.byte	0x08
	.zero		1


	//   ....[19]....
        /*066c*/ 	.word	0x00000890
        /*0670*/ 	.word	0x000000ff
        /*0674*/ 	.word	0x000388b0
        /*0678*/ 	.short	0x0100
        /*067a*/ 	.byte	0x08
	.zero		1


	//   ....[20]....
        /*067c*/ 	.word	0x000008a0
        /*0680*/ 	.word	0x000000ff
        /*0684*/ 	.word	0x000388c0
        /*0688*/ 	.short	0x0100
        /*068a*/ 	.byte	0x08
	.zero		1


	//   ....[21]....
        /*068c*/ 	.word	0x000008b0
        /*0690*/ 	.word	0x000000ff
        /*0694*/ 	.word	0x000388b8
        /*0698*/ 	.short	0x0100
        /*069a*/ 	.byte	0x08
	.zero		1


	//   ....[22]....
        /*069c*/ 	.word	0x000008c0
        /*06a0*/ 	.word	0x000000ff
        /*06a4*/ 	.word	0x000388c8
        /*06a8*/ 	.short	0x0100
        /*06aa*/ 	.byte	0x08
	.zero		1


	//   ....[23]....
        /*06ac*/ 	.word	0x00001cf0
        /*06b0*/ 	.word	0x00000000
        /*06b4*/ 	.word	0x00000000
        /*06b8*/ 	.short	0x0101
        /*06ba*/ 	.byte	0x3f
	.zero		1


	//   ....[24]....
        /*06bc*/ 	.word	0x000027c0
        /*06c0*/ 	.word	0x00000000
        /*06c4*/ 	.word	0x00000000
        /*06c8*/ 	.short	0x0101
        /*06ca*/ 	.byte	0x3f
	.zero		1


	//   ....[25]....
        /*06cc*/ 	.word	0x00003870
        /*06d0*/ 	.word	0x00000011
        /*06d4*/ 	.word	0x00038800
        /*06d8*/ 	.short	0x010a
        /*06da*/ 	.byte	0x3f
	.zero		1


	//   ....[26]....
        /*06dc*/ 	.word	0x000038d0
        /*06e0*/ 	.word	0x00000005
        /*06e4*/ 	.word	0x00038830
        /*06e8*/ 	.short	0x010a
        /*06ea*/ 	.byte	0x3f
	.zero		1


	//   ....[27]....
        /*06ec*/ 	.word	0x00003940
        /*06f0*/ 	.word	0x00000005
        /*06f4*/ 	.word	0x00038830
        /*06f8*/ 	.short	0x010a
        /*06fa*/ 	.byte	0x3f
	.zero		1


	//   ....[28]....
        /*06fc*/ 	.word	0x00003bc0
        /*0700*/ 	.word	0x00000011
        /*0704*/ 	.word	0x00038810
        /*0708*/ 	.short	0x010a
        /*070a*/ 	.byte	0x3f
	.zero		1


	//   ....[29]....
        /*070c*/ 	.word	0x00003c00
        /*0710*/ 	.word	0x00000005
        /*0714*/ 	.word	0x00038850
        /*0718*/ 	.short	0x010a
        /*071a*/ 	.byte	0x3f
	.zero		1


	//   ....[30]....
        /*071c*/ 	.word	0x00003cd0
        /*0720*/ 	.word	0x00000005
        /*0724*/ 	.word	0x00038850
        /*0728*/ 	.short	0x010a
        /*072a*/ 	.byte	0x3f
	.zero		1


	//   ....[31]....
        /*072c*/ 	.word	0x000061e0
        /*0730*/ 	.word	0x00000018
        /*0734*/ 	.word	0x00000000
        /*0738*/ 	.short	0x0101
        /*073a*/ 	.byte	0x3f
	.zero		1


	//   ....[32]....
        /*073c*/ 	.word	0x00006860
        /*0740*/ 	.word	0x00000005
        /*0744*/ 	.word	0x00000000
        /*0748*/ 	.short	0x0101
        /*074a*/ 	.byte	0x3f
	.zero		1


	//   ....[33]....
        /*074c*/ 	.word	0x00006990
        /*0750*/ 	.word	0x00000009
        /*0754*/ 	.word	0x00038830
        /*0758*/ 	.short	0x010a
        /*075a*/ 	.byte	0x3f
	.zero		1


	//   ....[34]....
        /*075c*/ 	.word	0x000069e0
        /*0760*/ 	.word	0x00000009
        /*0764*/ 	.word	0x00038830
        /*0768*/ 	.short	0x010a
        /*076a*/ 	.byte	0x3f
	.zero		1


	//   ....[35]....
        /*076c*/ 	.word	0x00006b80
        /*0770*/ 	.word	0x00000009
        /*0774*/ 	.word	0x00038850
        /*0778*/ 	.short	0x010a
        /*077a*/ 	.byte	0x3f
	.zero		1


	//   ....[36]....
        /*077c*/ 	.word	0x00006bc0
        /*0780*/ 	.word	0x00000009
        /*0784*/ 	.word	0x00038850
        /*0788*/ 	.short	0x010a
        /*078a*/ 	.byte	0x3f
	.zero		1


	//   ....[37]....
        /*078c*/ 	.word	0x00008e00
        /*0790*/ 	.word	0x00000098
        /*0794*/ 	.word	0x00000000
        /*0798*/ 	.short	0x0101
        /*079a*/ 	.byte	0x3f
	.zero		1


	//   ....[38]....
        /*079c*/ 	.word	0x00009ee0
        /*07a0*/ 	.word	0x00000009
        /*07a4*/ 	.word	0x00000000
        /*07a8*/ 	.short	0x0101
        /*07aa*/ 	.byte	0x3f
	.zero		1


	//   ....[39]....
        /*07ac*/ 	.word	0x0000a000
        /*07b0*/ 	.word	0x00000009
        /*07b4*/ 	.word	0x00038830
        /*07b8*/ 	.short	0x010a
        /*07ba*/ 	.byte	0x3f
	.zero		1


	//   ....[40]....
        /*07bc*/ 	.word	0x0000a050
        /*07c0*/ 	.word	0x00000009
        /*07c4*/ 	.word	0x00038830
        /*07c8*/ 	.short	0x010a
        /*07ca*/ 	.byte	0x3f
	.zero		1


	//   ....[41]....
        /*07cc*/ 	.word	0x0000a1d0
        /*07d0*/ 	.word	0x00000009
        /*07d4*/ 	.word	0x00038850
        /*07d8*/ 	.short	0x010a
        /*07da*/ 	.byte	0x3f
	.zero		1


	//   ....[42]....
        /*07dc*/ 	.word	0x0000a210
        /*07e0*/ 	.word	0x00000009
        /*07e4*/ 	.word	0x00038850
        /*07e8*/ 	.short	0x010a
        /*07ea*/ 	.byte	0x3f
	.zero		1


	//   ....[43]....
        /*07ec*/ 	.word	0x0000c330
        /*07f0*/ 	.word	0x00000098
        /*07f4*/ 	.word	0x00000000
        /*07f8*/ 	.short	0x0101
        /*07fa*/ 	.byte	0x3f
	.zero		1


	//   ....[44]....
        /*07fc*/ 	.word	0x0000d010
        /*0800*/ 	.word	0x00000009
        /*0804*/ 	.word	0x00000000
        /*0808*/ 	.short	0x0101
        /*080a*/ 	.byte	0x3f
	.zero		1


	//   ....[45]....
        /*080c*/ 	.word	0x0000f4d0
        /*0810*/ 	.word	0x00000000
        /*0814*/ 	.word	0x00000000
        /*0818*/ 	.short	0x0101
        /*081a*/ 	.byte	0x3f
	.zero		1


	//   ....[46]....
        /*081c*/ 	.word	0x000115f0
        /*0820*/ 	.word	0x00000000
        /*0824*/ 	.word	0x00038840
        /*0828*/ 	.short	0x010a
        /*082a*/ 	.byte	0x3f
	.zero		1


	//   ....[47]....
        /*082c*/ 	.word	0x00012030
        /*0830*/ 	.word	0x00000011
        /*0834*/ 	.word	0x00038800
        /*0838*/ 	.short	0x0107
        /*083a*/ 	.byte	0x3f
	.zero		1


	//   ....[48]....
        /*083c*/ 	.word	0x000120d0
        /*0840*/ 	.word	0x00000011
        /*0844*/ 	.word	0x00038800
        /*0848*/ 	.short	0x0101
        /*084a*/ 	.byte	0x3f
	.zero		1


	//   ....[49]....
        /*084c*/ 	.word	0x00012ff0
        /*0850*/ 	.word	0x00000011
        /*0854*/ 	.word	0x00038810
        /*0858*/ 	.short	0x0107
        /*085a*/ 	.byte	0x3f
	.zero		1


	//   ....[50]....
        /*085c*/ 	.word	0x000130f0
        /*0860*/ 	.word	0x00000011
        /*0864*/ 	.word	0x00038810
        /*0868*/ 	.short	0x0101
        /*086a*/ 	.byte	0x3f
	.zero		1


	//   ....[51]....
        /*086c*/ 	.word	0x00013110
        /*0870*/ 	.word	0x00000011
        /*0874*/ 	.word	0x00038820
        /*0878*/ 	.short	0x010a
        /*087a*/ 	.byte	0x3f
	.zero		1


	//   ....[52]....
        /*087c*/ 	.word	0x000131e0
        /*0880*/ 	.word	0x00000000
        /*0884*/ 	.word	0x00038860
        /*0888*/ 	.short	0x010a
        /*088a*/ 	.byte	0x3f
	.zero		1


	//   ....[53]....
        /*088c*/ 	.word	0x00013db0
        /*0890*/ 	.word	0x00000003
        /*0894*/ 	.word	0x00038840
        /*0898*/ 	.short	0x010a
        /*089a*/ 	.byte	0x3f
	.zero		1


	//   ....[54]....
        /*089c*/ 	.word	0x00013fd0
        /*08a0*/ 	.word	0x00000003
        /*08a4*/ 	.word	0x00038860
        /*08a8*/ 	.short	0x010a
        /*08aa*/ 	.byte	0x3f
	.zero		1


	//   ....[55]....
        /*08ac*/ 	.word	0x00014b60
        /*08b0*/ 	.word	0x00000004
        /*08b4*/ 	.word	0x00038840
        /*08b8*/ 	.short	0x010a
        /*08ba*/ 	.byte	0x3f
	.zero		1


	//   ....[56]....
        /*08bc*/ 	.word	0x00014d80
        /*08c0*/ 	.word	0x00000004
        /*08c4*/ 	.word	0x00038860
        /*08c8*/ 	.short	0x010a
        /*08ca*/ 	.byte	0x3f
	.zero		1


	//   ....[57]....
        /*08cc*/ 	.word	0x000158b0
        /*08d0*/ 	.word	0x00000004
        /*08d4*/ 	.word	0x00038840
        /*08d8*/ 	.short	0x010a
        /*08da*/ 	.byte	0x3f
	.zero		1


	//   ....[58]....
        /*08dc*/ 	.word	0x00015ad0
        /*08e0*/ 	.word	0x00000004
        /*08e4*/ 	.word	0x00038860
        /*08e8*/ 	.short	0x010a
        /*08ea*/ 	.byte	0x3f
	.zero		1


	//   ....[59]....
        /*08ec*/ 	.word	0x000167f0
        /*08f0*/ 	.word	0x00000000
        /*08f4*/ 	.word	0x00038820
        /*08f8*/ 	.short	0x010a
        /*08fa*/ 	.byte	0x3f
	.zero		1


	//   ....[60]....
        /*08fc*/ 	.word	0x000169e0
        /*0900*/ 	.word	0x00000006
        /*0904*/ 	.word	0x00000000
        /*0908*/ 	.short	0x010a
        /*090a*/ 	.byte	0x3f
	.zero		1


	//   ....[61]....
        /*090c*/ 	.word	0x00016a10
        /*0910*/ 	.word	0x00000007
        /*0914*/ 	.word	0x00000000
        /*0918*/ 	.short	0x010a
        /*091a*/ 	.byte	0x3f
	.zero		1


	//   ....[62]....
        /*091c*/ 	.word	0x00016a70
        /*0920*/ 	.word	0x00000004
        /*0924*/ 	.word	0x00000000
        /*0928*/ 	.short	0x010a
        /*092a*/ 	.byte	0x3f
	.zero		1


	//   ....[63]....
        /*092c*/ 	.word	0x00016aa0
        /*0930*/ 	.word	0x00000003
        /*0934*/ 	.word	0x00000000
        /*0938*/ 	.short	0x010a
        /*093a*/ 	.byte	0x3f
	.zero		1


	//   ....[64]....
        /*093c*/ 	.word	0x00016b00
        /*0940*/ 	.word	0x00000011
        /*0944*/ 	.word	0x00038800
        /*0948*/ 	.short	0x010a
        /*094a*/ 	.byte	0x3f
	.zero		1


	//   ....[65]....
        /*094c*/ 	.word	0x00016b50
        /*0950*/ 	.word	0x00000005
        /*0954*/ 	.word	0x00038830
        /*0958*/ 	.short	0x010a
        /*095a*/ 	.byte	0x3f
	.zero		1


	//   ....[66]....
        /*095c*/ 	.word	0x00016ba0
        /*0960*/ 	.word	0x00000011
        /*0964*/ 	.word	0x00038810
        /*0968*/ 	.short	0x010a
        /*096a*/ 	.byte	0x3f
	.zero		1


	//   ....[67]....
        /*096c*/ 	.word	0x00016bf0
        /*0970*/ 	.word	0x00000005
        /*0974*/ 	.word	0x00038850
        /*0978*/ 	.short	0x010a
        /*097a*/ 	.byte	0x3f
	.zero		1


	//   ....[68]....
        /*097c*/ 	.word	0x00016c40
        /*0980*/ 	.word	0x00000009
        /*0984*/ 	.word	0x00038830
        /*0988*/ 	.short	0x010a
        /*098a*/ 	.byte	0x3f
	.zero		1


	//   ....[69]....
        /*098c*/ 	.word	0x00016c90
        /*0990*/ 	.word	0x00000009
        /*0994*/ 	.word	0x00038850
        /*0998*/ 	.short	0x010a
        /*099a*/ 	.byte	0x3f
	.zero		1


	//   ....[70]....
        /*099c*/ 	.word	0x00016ce0
        /*09a0*/ 	.word	0x00000009
        /*09a4*/ 	.word	0x00038830
        /*09a8*/ 	.short	0x010a
        /*09aa*/ 	.byte	0x3f
	.zero		1


	//   ....[71]....
        /*09ac*/ 	.word	0x00016d30
        /*09b0*/ 	.word	0x00000009
        /*09b4*/ 	.word	0x00038850
        /*09b8*/ 	.short	0x010a
        /*09ba*/ 	.byte	0x3f
	.zero		1


	//   ....[72]....
        /*09bc*/ 	.word	0x00016e80
        /*09c0*/ 	.word	0x00000000
        /*09c4*/ 	.word	0x00038840
        /*09c8*/ 	.short	0x010a
        /*09ca*/ 	.byte	0x3f
	.zero		1


	//   ....[73]....
        /*09cc*/ 	.word	0x00017d80
        /*09d0*/ 	.word	0x00000011
        /*09d4*/ 	.word	0x00038820
        /*09d8*/ 	.short	0x010a
        /*09da*/ 	.byte	0x3f
	.zero		1


	//   ....[74]....
        /*09dc*/ 	.word	0x00017dd0
        /*09e0*/ 	.word	0x00000000
        /*09e4*/ 	.word	0x00038860
        /*09e8*/ 	.short	0x010a
        /*09ea*/ 	.byte	0x3f
	.zero		1


	//   ....[75]....
        /*09ec*/ 	.word	0x00017e20
        /*09f0*/ 	.word	0x00000003
        /*09f4*/ 	.word	0x00038840
        /*09f8*/ 	.short	0x010a
        /*09fa*/ 	.byte	0x3f
	.zero		1


	//   ....[76]....
        /*09fc*/ 	.word	0x00017e70
        /*0a00*/ 	.word	0x00000003
        /*0a04*/ 	.word	0x00038860
        /*0a08*/ 	.short	0x010a
        /*0a0a*/ 	.byte	0x3f
	.zero		1


	//   ....[77]....
        /*0a0c*/ 	.word	0x00017ec0
        /*0a10*/ 	.word	0x00000004
        /*0a14*/ 	.word	0x00038840
        /*0a18*/ 	.short	0x010a
        /*0a1a*/ 	.byte	0x3f
	.zero		1


	//   ....[78]....
        /*0a1c*/ 	.word	0x00017f10
        /*0a20*/ 	.word	0x00000004
        /*0a24*/ 	.word	0x00038860
        /*0a28*/ 	.short	0x010a
        /*0a2a*/ 	.byte	0x3f
	.zero		1


	//   ....[79]....
        /*0a2c*/ 	.word	0x00017f60
        /*0a30*/ 	.word	0x00000004
        /*0a34*/ 	.word	0x00038840
        /*0a38*/ 	.short	0x010a
        /*0a3a*/ 	.byte	0x3f
	.zero		1


	//   ....[80]....
        /*0a3c*/ 	.word	0x00017fb0
        /*0a40*/ 	.word	0x00000004
        /*0a44*/ 	.word	0x00038860
        /*0a48*/ 	.short	0x010a
        /*0a4a*/ 	.byte	0x3f
	.zero		1


	//   ....[81]....
        /*0a4c*/ 	.word	0x000180a0
        /*0a50*/ 	.word	0x00000000
        /*0a54*/ 	.word	0x00038820
        /*0a58*/ 	.short	0x010a
        /*0a5a*/ 	.byte	0x3f
	.zero		1


	//   ....[82]....
        /*0a5c*/ 	.word	0x00018240
        /*0a60*/ 	.word	0x00000006
        /*0a64*/ 	.word	0x00000000
        /*0a68*/ 	.short	0x010a
        /*0a6a*/ 	.byte	0x3f
	.zero		1


	//   ....[83]....
        /*0a6c*/ 	.word	0x00018290
        /*0a70*/ 	.word	0x00000007
        /*0a74*/ 	.word	0x00000000
        /*0a78*/ 	.short	0x010a
        /*0a7a*/ 	.byte	0x3f
	.zero		1


	//   ....[84]....
        /*0a7c*/ 	.word	0x000182e0
        /*0a80*/ 	.word	0x00000004
        /*0a84*/ 	.word	0x00000000
        /*0a88*/ 	.short	0x010a
        /*0a8a*/ 	.byte	0x3f
	.zero		1


	//----- nvinfo : EIATTR_NUM_MBARRIERS
	.align		4
.L_1013:
        /*0a8c*/ 	.byte	0x03, 0x38
        /*0a8e*/ 	.short	0x0017


	//----- nvinfo : EIATTR_EXIT_INSTR_OFFSETS
	.align		4
        /*0a90*/ 	.byte	0x04, 0x1c
        /*0a92*/ 	.short	(.L_1015 - .L_1014)


	//   ....[0]....
.L_1014:
        /*0a94*/ 	.word	0x00000a30


	//   ....[1]....
        /*0a98*/ 	.word	0x000105b0


	//   ....[2]....
        /*0a9c*/ 	.word	0x00016af0


	//----- nvinfo : EIATTR_MAX_THREADS
	.align		4
.L_1015:
        /*0aa0*/ 	.byte	0x04, 0x05
        /*0aa2*/ 	.short	(.L_1017 - .L_1016)
.L_1016:
        /*0aa4*/ 	.word	0x00000180
        /*0aa8*/ 	.word	0x00000001
        /*0aac*/ 	.word	0x00000001


	//----- nvinfo : EIATTR_CRS_STACK_SIZE
	.align		4
.L_1017:
        /*0ab0*/ 	.byte	0x04, 0x1e
        /*0ab2*/ 	.short	(.L_1019 - .L_1018)
.L_1018:
        /*0ab4*/ 	.word	0x00000000


	//----- nvinfo : EIATTR_CBANK_PARAM_SIZE
	.align		4
.L_1019:
        /*0ab8*/ 	.byte	0x03, 0x19
        /*0aba*/ 	.short	0x0bf0


	//----- nvinfo : EIATTR_PARAM_CBANK
	.align		4
        /*0abc*/ 	.byte	0x04, 0x0a
        /*0abe*/ 	.short	(.L_1021 - .L_1020)
	.align		4
.L_1020:
        /*0ac0*/ 	.word	index@(.nv.constant0._ZN7cutlass13device_kernelIN5flash11enable_sm90INS1_16FlashAttnFwdSm90INS1_25CollectiveMainloopFwdSm90ILi2EN4cute5tupleIJNS5_1CILi1EEES8_S8_EEENS6_IJNS7_ILi64EEESA_SA_EEELi512ENS_10bfloat16_tEfNS_4arch4Sm90ELb1ELb0ELb1ELb0ELb0ELb0ELb1ELb0ELb0ELb1ELb0ELb0EEENS1_21CollectiveEpilogueFwdINS6_IJSA_NS7_ILi512EEESA_EEES9_SC_SE_Li256ELb0ELb1ELb0ELb0EEENS1_30DynamicPersistentTileSchedulerILi256ELi128ELb0ELb1ELb1EEEEEEEEEvNT_6ParamsE)
        /*0ac4*/ 	.short	0x0210
        /*0ac6*/ 	.short	0x0bf0


	//----- nvinfo : EIATTR_SW_WAR
	.align		4
.L_1021:
        /*0ac8*/ 	.byte	0x04, 0x36
        /*0aca*/ 	.short	(.L_1023 - .L_1022)
.L_1022:
        /*0acc*/ 	.word	0x00000008
.L_1023:


//--------------------- .nv.info._ZN7cutlass13device_kernelIN5flash11enable_sm90INS1_16FlashAttnFwdSm90INS1_25CollectiveMainloopFwdSm90ILi2EN4cute5tupleIJNS5_1CILi1EEES8_S8_EEENS6_IJNS7_ILi64EEESA_SA_EEELi512ENS_10bfloat16_tEfNS_4arch4Sm90ELb1ELb0ELb1ELb1ELb0ELb0ELb0ELb0ELb0ELb1ELb0ELb0EEENS1_21CollectiveEpilogueFwdINS6_IJSA_NS7_ILi512EEESA_EEES9_SC_SE_Li256ELb1ELb1ELb0ELb0EEENS1_36VarlenDynamicPersistentTileSchedulerILi64ELi64ELi256ELi128ELb0ELb1ELb1ELb1ELb1ELb1EEEEEEEEEvNT_6ParamsE --------------------------
	.section	.nv.info._ZN7cutlass13device_kernelIN5flash11enable_sm90INS1_16FlashAttnFwdSm90INS1_25CollectiveMainloopFwdSm90ILi2EN4cute5tupleIJNS5_1CILi1EEES8_S8_EEENS6_IJNS7_ILi64EEESA_SA_EEELi512ENS_10bfloat16_tEfNS_4arch4Sm90ELb1ELb0ELb1ELb1ELb0ELb0ELb0ELb0ELb0ELb1ELb0ELb0EEENS1_21CollectiveEpilogueFwdINS6_IJSA_NS7_ILi512EEESA_EEES9_SC_SE_Li256ELb1ELb1ELb0ELb0EEENS1_36VarlenDynamicPersistentTileSchedulerILi64ELi64ELi256ELi128ELb0ELb1ELb1ELb1ELb1ELb1EEEEEEEEEvNT_6ParamsE,"",@"SHT_CUDA_INFO"
	.sectionflags	@""
	.align	4


	//----- nvinfo : EIATTR_CUDA_API_VERSION
	.align		4
        /*0000*/ 	.byte	0x04, 0x37
        /*0002*/ 	.short	(.L_1025 - .L_1024)
.L_1024:
        /*0004*/ 	.word	0x00000082


	//----- nvinfo : EIATTR_KPARAM_INFO
	.align		4
.L_1025:
        /*0008*/ 	.byte	0x04, 0x17
        /*000a*/ 	.short	(.L_1027 - .L_1026)
.L_1026:
        /*000c*/ 	.word	0x00000000
        /*0010*/ 	.short	0x0000
        /*0012*/ 	.short	0x0070
        /*0014*/ 	.byte	0x00, 0xf0, 0x01, 0x2a


	//----- nvinfo : EIATTR_SPARSE_MMA_MASK
	.align		4
.L_1027:
        /*0018*/ 	.byte	0x03, 0x50
        /*001a*/ 	.short	0x0000


	//----- nvinfo : EIATTR_MAXREG_COUNT
	.align		4
        /*001c*/ 	.byte	0x03, 0x1b
        /*001e*/ 	.short	0x00a8


	//----- nvinfo : EIATTR_NUM_BARRIERS
	.align		4
        /*0020*/ 	.byte	0x02, 0x4c
        /*0022*/ 	.byte	0x10
	.zero		1


	//----- nvinfo : EIATTR_EXTERNS
	.align		4
        /*0024*/ 	.byte	0x04, 0x0f
        /*0026*/ 	.short	(.L_1029 - .L_1028)


	//   ....[0]....
	.align		4
.L_1028:
        /*0028*/ 	.word	index@(__assertfail)


	//----- nvinfo : EIATTR_ANNOTATIONS
	.align		4
.L_1029:
        /*002c*/ 	.byte	0x04, 0x55
        /*002e*/ 	.short	(.L_1031 - .L_1030)


	//   ....[0]....
.L_1030:
        /* <DEDUP_REMOVED lines=79> */


	//----- nvinfo : EIATTR_MERCURY_ISA_VERSION
	.align		4
.L_1031:
        /*0508*/ 	.byte	0x03, 0x5f
        /*050a*/ 	.short	0x0101


	//----- nvinfo : EIATTR_UNUSED_LOAD_BYTE_OFFSET
	.align		4
        /*050c*/ 	.byte	0x04, 0x44
        /*050e*/ 	.short	(.L_1033 - .L_1032)


	//   ....[0]....
.L_1032:
        /*0510*/ 	.word	0x00000a20
        /*0514*/ 	.word	0x0000fff0


	//   ....[1]....
        /*0518*/ 	.word	0x00009f30
        /*051c*/ 	.word	0x0000fff0


	//----- nvinfo : EIATTR_INT_WARP_WIDE_INSTR_OFFSETS
	.align		4
.L_1033:
        /*0520*/ 	.byte	0x04, 0x31
        /*0522*/ 	.short	(.L_1035 - .L_1034)


	//   ....[0]....
.L_1034:
        /*0524*/ 	.word	0x00000130


	//   ....[1]....
        /*0528*/ 	.word	0x00000170


	//   ....[2]....
        /*052c*/ 	.word	0x000001e0


	//   ....[3]....
        /*0530*/ 	.word	0x0000e1d0


	//   ....[4]....
        /*0534*/ 	.word	0x0000e260


	//   ....[5]....
        /*0538*/ 	.word	0x00012f10


	//   ....[6]....
        /*053c*/ 	.word	0x00012fa0


	//----- nvinfo : EIATTR_COOP_GROUP_MASK_REGIDS
	.align		4
.L_1035:
        /*0540*/ 	.byte	0x04, 0x29
        /*0542*/ 	.short	(.L_1037 - .L_1036)


	//   ....[0]....
.L_1036:
        /*0544*/ 	.word	0xffffffff


	//   ....[1]....
        /*0548*/ 	.word	0xffffffff


	//   ....[2]....
        /*054c*/ 	.word	0xffffffff


	//   ....[3]....
        /*0550*/ 	.word	0xffffffff


	//   ....[4]....
        /*0554*/ 	.word	0xffffffff


	//   ....[5]....
        /*0558*/ 	.word	0xffffffff


	//   ....[6]....
        /*055c*/ 	.word	0xffffffff


	//   ....[7]....
        /*0560*/ 	.word	0xffffffff


	//   ....[8]....
        /*0564*/ 	.word	0xffffffff


	//   ....[9]....
        /*0568*/ 	.word	0xffffffff


	//   ....[10]....
        /*056c*/ 	.word	0xffffffff


	//   ....[11]....
        /*0570*/ 	.word	0xffffffff


	//   ....[12]....
        /*0574*/ 	.word	0xffffffff


	//   ....[13]....
        /*0578*/ 	.word	0xffffffff


	//   ....[14]....
        /*057c*/ 	.word	0xffffffff


	//   ....[15]....
        /*0580*/ 	.word	0xffffffff


	//   ....[16]....
        /*0584*/ 	.word	0xffffffff


	//   ....[17]....
        /*0588*/ 	.word	0xffffffff


	//   ....[18]....
        /*058c*/ 	.word	0xffffffff


	//   ....[19]....
        /*0590*/ 	.word	0xffffffff


	//   ....[20]....
        /*0594*/ 	.word	0xffffffff


	//   ....[21]....
        /*0598*/ 	.word	0xffffffff


	//   ....[22]....
        /*059c*/ 	.word	0xffffffff


	//   ....[23]....
        /*05a0*/ 	.word	0xffffffff


	//   ....[24]....
        /*05a4*/ 	.word	0xffffffff


	//   ....[25]....
        /*05a8*/ 	.word	0xffffffff


	//   ....[26]....
        /*05ac*/ 	.word	0xffffffff


	//   ....[27]....
        /*05b0*/ 	.word	0xffffffff


	//   ....[28]....
        /*05b4*/ 	.word	0xffffffff


	//   ....[29]....
        /*05b8*/ 	.word	0xffffffff


	//   ....[30]....
        /*05bc*/ 	.word	0xffffffff


	//   ....[31]....
        /*05c0*/ 	.word	0xffffffff


	//   ....[32]....
        /*05c4*/ 	.word	0xffffffff


	//   ....[33]....
        /*05c8*/ 	.word	0xffffffff


	//   ....[34]....
        /*05cc*/ 	.word	0xffffffff


	//   ....[35]....
        /*05d0*/ 	.word	0xffffffff


	//   ....[36]....
        /*05d4*/ 	.word	0xffffffff


	//   ....[37]....
        /*05d8*/ 	.word	0xffffffff


	//   ....[38]....
        /*05dc*/ 	.word	0xffffffff


	//   ....[39]....
        /*05e0*/ 	.word	0xffffffff


	//   ....[40]....
        /*05e4*/ 	.word	0xffffffff


	//   ....[41]....
        /*05e8*/ 	.word	0xffffffff


	//   ....[42]....
        /*05ec*/ 	.word	0xffffffff


	//   ....[43]....
        /*05f0*/ 	.word	0xffffffff


	//   ....[44]....
        /*05f4*/ 	.word	0xffffffff


	//   ....[45]....
        /*05f8*/ 	.word	0xffffffff


	//   ....[46]....
        /*05fc*/ 	.word	0xffffffff


	//   ....[47]....
        /*0600*/ 	.word	0xffffffff


	//   ....[48]....
        /*0604*/ 	.word	0xffffffff


	//   ....[49]....
        /*0608*/ 	.word	0xffffffff


	//   ....[50]....
        /*060c*/ 	.word	0xffffffff


	//   ....[51]....
        /*0610*/ 	.word	0xffffffff


	//   ....[52]....
        /*0614*/ 	.word	0xffffffff


	//   ....[53]....
        /*0618*/ 	.word	0xffffffff


	//   ....[54]....
        /*061c*/ 	.word	0xffffffff


	//   ....[55]....
        /*0620*/ 	.word	0xffffffff


	//   ....[56]....
        /*0624*/ 	.word	0xffffffff


	//   ....[57]....
        /*0628*/ 	.word	0xffffffff


	//   ....[58]....
        /*062c*/ 	.word	0xffffffff


	//   ....[59]....
        /*0630*/ 	.word	0xffffffff


	//   ....[60]....
        /*0634*/ 	.word	0xffffffff


	//   ....[61]....
        /*0638*/ 	.word	0xffffffff


	//   ....[62]....
        /*063c*/ 	.word	0xffffffff


	//   ....[63]....
        /*0640*/ 	.word	0xffffffff


	//   ....[64]....
        /*0644*/ 	.word	0xffffffff


	//   ....[65]....
        /*0648*/ 	.word	0xffffffff


	//   ....[66]....
        /*064c*/ 	.word	0xffffffff


	//   ....[67]....
        /*0650*/ 	.word	0xffffffff


	//   ....[68]....
        /*0654*/ 	.word	0xffffffff


	//   ....[69]....
        /*0658*/ 	.word	0xffffffff


	//   ....[70]....
        /*065c*/ 	.word	0xffffffff


	//   ....[71]....
        /*0660*/ 	.word	0xffffffff


	//   ....[72]....
        /*0664*/ 	.word	0xffffffff


	//   ....[73]....
        /*0668*/ 	.word	0xffffffff


	//   ....[74]....
        /*066c*/ 	.word	0xffffffff


	//   ....[75]....
        /*0670*/ 	.word	0xffffffff


	//   ....[76]....
        /*0674*/ 	.word	0xffffffff


	//   ....[77]....
        /*0678*/ 	.word	0xffffffff


	//   ....[78]....
        /*067c*/ 	.word	0xffffffff


	//   ....[79]....
        /*0680*/ 	.word	0xffffffff


	//   ....[80]....
        /*0684*/ 	.word	0xffffffff


	//   ....[81]....
        /*0688*/ 	.word	0xffffffff


	//   ....[82]....
        /*068c*/ 	.word	0xffffffff


	//   ....[83]....
        /*0690*/ 	.word	0xffffffff


	//   ....[84]....
        /*0694*/ 	.word	0xffffffff


	//   ....[85]....
        /*0698*/ 	.word	0xffffffff


	//   ....[86]....
        /*069c*/ 	.word	0xffffffff


	//   ....[87]....
        /*06a0*/ 	.word	0xffffffff


	//   ....[88]....
        /*06a4*/ 	.word	0x0500000f


	//   ....[89]....
        /*06a8*/ 	.word	0x0500000f


	//   ....[90]....
        /*06ac*/ 	.word	0x0500000f


	//   ....[91]....
        /*06b0*/ 	.word	0x0500000f


	//   ....[92]....
        /*06b4*/ 	.word	0x0500000f


	//   ....[93]....
        /*06b8*/ 	.word	0x0500000f


	//   ....[94]....
        /*06bc*/ 	.word	0x0500000f


	//   ....[95]....
        /*06c0*/ 	.word	0x0500000f


	//   ....[96]....
        /*06c4*/ 	.word	0x0500000f


	//   ....[97]....
        /*06c8*/ 	.word	0x0500000f


	//   ....[98]....
        /*06cc*/ 	.word	0x0500000f


	//   ....[99]....
        /*06d0*/ 	.word	0x0500000f


	//   ....[100]....
        /*06d4*/ 	.word	0x0500000f


	//   ....[101]....
        /*06d8*/ 	.word	0x0500000f


	//   ....[102]....
        /*06dc*/ 	.word	0x0500000f


	//   ....[103]....
        /*06e0*/ 	.word	0x0500000f


	//   ....[104]....
        /*06e4*/ 	.word	0x0500000f


	//   ....[105]....
        /*06e8*/ 	.word	0x0500000f


	//   ....[106]....
        /*06ec*/ 	.word	0x0500000f


	//   ....[107]....
        /*06f0*/ 	.word	0x0500000f


	//   ....[108]....
        /*06f4*/ 	.word	0x0500000f


	//   ....[109]....
        /*06f8*/ 	.word	0x0500000f


	//   ....[110]....
        /*06fc*/ 	.word	0x0500000f


	//   ....[111]....
        /*0700*/ 	.word	0x0500000f


	//   ....[112]....
        /*0704*/ 	.word	0x0500000f


	//   ....[113]....
        /*0708*/ 	.word	0x0500000f


	//   ....[114]....
        /*070c*/ 	.word	0x0500000f


	//----- nvinfo : EIATTR_COOP_GROUP_INSTR_OFFSETS
	.align		4
.L_1037:
        /*0710*/ 	.byte	0x04, 0x28
        /*0712*/ 	.short	(.L_1039 - .L_1038)


	//   ....[0]....
.L_1038:
        /*0714*/ 	.word	0x00000060


	//   ....[1]....
        /*0718*/ 	.word	0x00000140


	//   ....[2]....
        /*071c*/ 	.word	0x00000190


	//   ....[3]....
        /*0720*/ 	.word	0x00000380


	//   ....[4]....
        /*0724*/ 	.word	0x000004e0


	//   ....[5]....
        /*0728*/ 	.word	0x00000600


	//   ....[6]....
        /*072c*/ 	.word	0x00000760


	//   ....[7]....
        /*0730*/ 	.word	0x00001ad0


	//   ....[8]....
        /*0734*/ 	.word	0x00003870


	//   ....[9]....
        /*0738*/ 	.word	0x00003e60


	//   ....[10]....
        /*073c*/ 	.word	0x00003e90


	//   ....[11]....
        /*0740*/ 	.word	0x000045f0


	//   ....[12]....
        /*0744*/ 	.word	0x00004690


	//   ....[13]....
        /*0748*/ 	.word	0x00004b00


	//   ....[14]....
        /*074c*/ 	.word	0x00004b70


	//   ....[15]....
        /*0750*/ 	.word	0x00005500


	//   ....[16]....
        /*0754*/ 	.word	0x000057e0


	//   ....[17]....
        /*0758*/ 	.word	0x000057f0


	//   ....[18]....
        /*075c*/ 	.word	0x00005f40


	//   ....[19]....
        /*0760*/ 	.word	0x00005fb0


	//   ....[20]....
        /*0764*/ 	.word	0x00006410


	//   ....[21]....
        /*0768*/ 	.word	0x000064b0


	//   ....[22]....
        /*076c*/ 	.word	0x00007710


	//   ....[23]....
        /*0770*/ 	.word	0x00007e30


	//   ....[24]....
        /*0774*/ 	.word	0x00007ea0


	//   ....[25]....
        /*0778*/ 	.word	0x00008190


	//   ....[26]....
        /*077c*/ 	.word	0x00008350


	//   ....[27]....
        /*0780*/ 	.word	0x000093f0


	//   ....[28]....
        /*0784*/ 	.word	0x00009430


	//   ....[29]....
        /*0788*/ 	.word	0x00009470


	//   ....[30]....
        /*078c*/ 	.word	0x000094e0


	//   ....[31]....
        /*0790*/ 	.word	0x00009510


	//   ....[32]....
        /*0794*/ 	.word	0x0000ae50


	//   ....[33]....
        /*0798*/ 	.word	0x0000b480


	//   ....[34]....
        /*079c*/ 	.word	0x0000b4b0


	//   ....[35]....
        /*07a0*/ 	.word	0x0000b4d0


	//   ....[36]....
        /*07a4*/ 	.word	0x0000b4f0


	//   ....[37]....
        /*07a8*/ 	.word	0x0000bb70


	//   ....[38]....
        /*07ac*/ 	.word	0x0000bb90


	//   ....[39]....
        /*07b0*/ 	.word	0x0000bdc0


	//   ....[40]....
        /*07b4*/ 	.word	0x0000bde0


	//   ....[41]....
        /*07b8*/ 	.word	0x0000c990


	//   ....[42]....
        /*07bc*/ 	.word	0x0000c9c0


	//   ....[43]....
        /*07c0*/ 	.word	0x0000cc00


	//   ....[44]....
        /*07c4*/ 	.word	0x0000cc20


	//   ....[45]....
        /*07c8*/ 	.word	0x0000ced0


	//   ....[46]....
        /*07cc*/ 	.word	0x0000d0a0


	//   ....[47]....
        /*07d0*/ 	.word	0x0000d0d0


	//   ....[48]....
        /*07d4*/ 	.word	0x0000d100


	//   ....[49]....
        /*07d8*/ 	.word	0x0000d130


	//   ....[50]....
        /*07dc*/ 	.word	0x0000d160


	//   ....[51]....
        /*07e0*/ 	.word	0x0000d190


	//   ....[52]....
        /*07e4*/ 	.word	0x0000d300


	//   ....[53]....
        /*07e8*/ 	.word	0x0000d330


	//   ....[54]....
        /*07ec*/ 	.word	0x0000d360


	//   ....[55]....
        /*07f0*/ 	.word	0x0000d390


	//   ....[56]....
        /*07f4*/ 	.word	0x0000d3c0


	//   ....[57]....
        /*07f8*/ 	.word	0x0000d3f0


	//   ....[58]....
        /*07fc*/ 	.word	0x0000d490


	//   ....[59]....
        /*0800*/ 	.word	0x0000d4f0


	//   ....[60]....
        /*0804*/ 	.word	0x0000d580


	//   ....[61]....
        /*0808*/ 	.word	0x0000e7d0


	//   ....[62]....
        /*080c*/ 	.word	0x0000f320


	//   ....[63]....
        /*0810*/ 	.word	0x0000f350


	//   ....[64]....
        /*0814*/ 	.word	0x0000f3f0


	//   ....[65]....
        /*0818*/ 	.word	0x0000f410


	//   ....[66]....
        /*081c*/ 	.word	0x0000f490


	//   ....[67]....
        /*0820*/ 	.word	0x0000f4b0


	//   ....[68]....
        /*0824*/ 	.word	0x0000f4c0


	//   ....[69]....
        /*0828*/ 	.word	0x0000f530


	//   ....[70]....
        /*082c*/ 	.word	0x000131a0


	//   ....[71]....
        /*0830*/ 	.word	0x000131d0


	//   ....[72]....
        /*0834*/ 	.word	0x00013210


	//   ....[73]....
        /*0838*/ 	.word	0x00013240


	//   ....[74]....
        /*083c*/ 	.word	0x00013270


	//   ....[75]....
        /*0840*/ 	.word	0x000132a0


	//   ....[76]....
        /*0844*/ 	.word	0x000132d0


	//   ....[77]....
        /*0848*/ 	.word	0x00013300


	//   ....[78]....
        /*084c*/ 	.word	0x00013480


	//   ....[79]....
        /*0850*/ 	.word	0x000134b0


	//   ....[80]....
        /*0854*/ 	.word	0x000134e0


	//   ....[81]....
        /*0858*/ 	.word	0x00013510


	//   ....[82]....
        /*085c*/ 	.word	0x00013540


	//   ....[83]....
        /*0860*/ 	.word	0x00013570


	//   ....[84]....
        /*0864*/ 	.word	0x00013630


	//   ....[85]....
        /*0868*/ 	.word	0x00013650


	//   ....[86]....
        /*086c*/ 	.word	0x000136c0


	//   ....[87]....
        /*0870*/ 	.word	0x00013d80


	//   ....[88]....
        /*0874*/ 	.word	0x000143e0


	//   ....[89]....
        /*0878*/ 	.word	0x00014560


	//   ....[90]....
        /*087c*/ 	.word	0x000145d0


	//   ....[91]....
        /*0880*/ 	.word	0x00014630


	//   ....[92]....
        /*0884*/ 	.word	0x00014720


	//   ....[93]....
        /*0888*/ 	.word	0x00014780


	//   ....[94]....
        /*088c*/ 	.word	0x00014880


	//   ....[95]....
        /*0890*/ 	.word	0x000148e0


	//   ....[96]....
        /*0894*/ 	.word	0x000149c0


	//   ....[97]....
        /*0898*/ 	.word	0x00014cf0


	//   ....[98]....
        /*089c*/ 	.word	0x00014d90


	//   ....[99]....
        /*08a0*/ 	.word	0x00014eb0


	//   ....[100]....
        /*08a4*/ 	.word	0x00014f20


	//   ....[101]....
        /*08a8*/ 	.word	0x00014f90


	//   ....[102]....
        /*08ac*/ 	.word	0x00015000


	//   ....[103]....
        /*08b0*/ 	.word	0x00015070


	//   ....[104]....
        /*08b4*/ 	.word	0x000150f0


	//   ....[105]....
        /*08b8*/ 	.word	0x00015180


	//   ....[106]....
        /*08bc*/ 	.word	0x00015210


	//   ....[107]....
        /*08c0*/ 	.word	0x00015280


	//   ....[108]....
        /*08c4*/ 	.word	0x000152f0


	//   ....[109]....
        /*08c8*/ 	.word	0x00015360


	//   ....[110]....
        /*08cc*/ 	.word	0x000153e0


	//   ....[111]....
        /*08d0*/ 	.word	0x00015450


	//   ....[112]....
        /*08d4*/ 	.word	0x000154f0


	//   ....[113]....
        /*08d8*/ 	.word	0x00015580


	//   ....[114]....
        /*08dc*/ 	.word	0x000156b0


	//----- nvinfo : EIATTR_REG_RECONFIG
	.align		4
.L_1039:
        /*08e0*/ 	.byte	0x01, 0x54
	.zero		2


	//----- nvinfo : EIATTR_SYSCALL_OFFSETS
	.align		4
        /*08e4*/ 	.byte	0x04, 0x46
        /*08e6*/ 	.short	(.L_1041 - .L_1040)


	//   ....[0]....
.L_1040:
        /*08e8*/ 	.word	0x00003a40


	//   ....[1]....
        /*08ec*/ 	.word	0x0000e3d0


	//   ....[2]....
        /*08f0*/ 	.word	0x0000e530


	//   ....[3]....
        /*08f4*/ 	.word	0x0000e630


	//   ....[4]....
        /*08f8*/ 	.word	0x0000ef60


	//----- nvinfo : EIATTR_MBARRIER_INSTR_OFFSETS
	.align		4
.L_1041:
        /*08fc*/ 	.byte	0x04, 0x39
        /*08fe*/ 	.short	(.L_1043 - .L_1042)


	//   ....[0]....
.L_1042:
        /*0900*/ 	.word	0x00000270
        /*0904*/ 	.word	0x000000ff
        /*0908*/ 	.word	0x00028c00
        /*090c*/ 	.short	0x0100
        /*090e*/ 	.byte	0x08
	.zero		1


	//   ....[1]....
        /*0910*/ 	.word	0x00000280
        /*0914*/ 	.word	0x000000ff
        /*0918*/ 	.word	0x00028c20
        /*091c*/ 	.short	0x0100
        /*091e*/ 	.byte	0x08
	.zero		1


	//   ....[2]....
        /*0920*/ 	.word	0x00000330
        /*0924*/ 	.word	0x000000ff
        /*0928*/ 	.word	0x00028c30
        /*092c*/ 	.short	0x0100
        /*092e*/ 	.byte	0x06
	.zero		1


	//   ....[3]....
        /*0930*/ 	.word	0x00000340
        /*0934*/ 	.word	0x000000ff
        /*0938*/ 	.word	0x00028c40
        /*093c*/ 	.short	0x0100
        /*093e*/ 	.byte	0x06
	.zero		1


	//   ....[4]....
        /*0940*/ 	.word	0x00000350
        /*0944*/ 	.word	0x000000ff
        /*0948*/ 	.word	0x00028c38
        /*094c*/ 	.short	0x0100
        /*094e*/ 	.byte	0x06
	.zero		1


	//   ....[5]....
        /*0950*/ 	.word	0x00000360
        /*0954*/ 	.word	0x000000ff
        /*0958*/ 	.word	0x00028c48
        /*095c*/ 	.short	0x0100
        /*095e*/ 	.byte	0x06
	.zero		1


	//   ....[6]....
        /*0960*/ 	.word	0x00000490
        /*0964*/ 	.word	0x000000ff
        /*0968*/ 	.word	0x00028c50
        /*096c*/ 	.short	0x0100
        /*096e*/ 	.byte	0x08
	.zero		1


	//   ....[7]....
        /*0970*/ 	.word	0x000004a0
        /*0974*/ 	.word	0x000000ff
        /*0978*/ 	.word	0x00028c60
        /*097c*/ 	.short	0x0100
        /*097e*/ 	.byte	0x08
	.zero		1


	//   ....[8]....
        /*0980*/ 	.word	0x000004b0
        /*0984*/ 	.word	0x000000ff
        /*0988*/ 	.word	0x00028c58
        /*098c*/ 	.short	0x0100
        /*098e*/ 	.byte	0x08
	.zero		1


	//   ....[9]....
        /*0990*/ 	.word	0x000004c0
        /*0994*/ 	.word	0x000000ff
        /*0998*/ 	.word	0x00028c68
        /*099c*/ 	.short	0x0100
        /*099e*/ 	.byte	0x08
	.zero		1


	//   ....[10]....
        /*09a0*/ 	.word	0x000005b0
        /*09a4*/ 	.word	0x000000ff
        /*09a8*/ 	.word	0x00028c70
        /*09ac*/ 	.short	0x0100
        /*09ae*/ 	.byte	0x06
	.zero		1


	//   ....[11]....
        /*09b0*/ 	.word	0x000005c0
        /*09b4*/ 	.word	0x000000ff
        /*09b8*/ 	.word	0x00028c80
        /*09bc*/ 	.short	0x0100
        /*09be*/ 	.byte	0x06
	.zero		1


	//   ....[12]....
        /*09c0*/ 	.word	0x000005d0
        /*09c4*/ 	.word	0x000000ff
        /*09c8*/ 	.word	0x00028c78
        /*09cc*/ 	.short	0x0100
        /*09ce*/ 	.byte	0x06
	.zero		1


	//   ....[13]....
        /*09d0*/ 	.word	0x000005e0
        /*09d4*/ 	.word	0x000000ff
        /*09d8*/ 	.word	0x00028c88
        /*09dc*/ 	.short	0x0100
        /*09de*/ 	.byte	0x06
	.zero		1


	//   ....[14]....
        /*09e0*/ 	.word	0x00000710
        /*09e4*/ 	.word	0x000000ff
        /*09e8*/ 	.word	0x00028c90
        /*09ec*/ 	.short	0x0100
        /*09ee*/ 	.byte	0x08
	.zero		1


	//   ....[15]....
        /*09f0*/ 	.word	0x00000720
        /*09f4*/ 	.word	0x000000ff
        /*09f8*/ 	.word	0x00028ca0
        /*09fc*/ 	.short	0x0100
        /*09fe*/ 	.byte	0x08
	.zero		1


	//   ....[16]....
        /*0a00*/ 	.word	0x00000730
        /*0a04*/ 	.word	0x000000ff
        /*0a08*/ 	.word	0x00028c98
        /*0a0c*/ 	.short	0x0100
        /*0a0e*/ 	.byte	0x08
	.zero		1


	//   ....[17]....
        /*0a10*/ 	.word	0x00000740
        /*0a14*/ 	.word	0x000000ff
        /*0a18*/ 	.word	0x00028ca8
        /*0a1c*/ 	.short	0x0100
        /*0a1e*/ 	.byte	0x08
	.zero		1


	//   ....[18]....
        /*0a20*/ 	.word	0x00000870
        /*0a24*/ 	.word	0x000000ff
        /*0a28*/ 	.word	0x00028cb0
        /*0a2c*/ 	.short	0x0100
        /*0a2e*/ 	.byte	0x08
	.zero		1


	//   ....[19]....
        /*0a30*/ 	.word	0x00000880
        /*0a34*/ 	.word	0x000000ff
        /*0a38*/ 	.word	0x00028cc0
        /*0a3c*/ 	.short	0x0100
        /*0a3e*/ 	.byte	0x08
	.zero		1


	//   ....[20]....
        /*0a40*/ 	.word	0x00000890
        /*0a44*/ 	.word	0x000000ff
        /*0a48*/ 	.word	0x00028cb8
        /*0a4c*/ 	.short	0x0100
        /*0a4e*/ 	.byte	0x08
	.zero		1


	//   ....[21]....
        /*0a50*/ 	.word	0x000008a0
        /*0a54*/ 	.word	0x000000ff
        /*0a58*/ 	.word	0x00028cc8
        /*0a5c*/ 	.short	0x0100
        /*0a5e*/ 	.byte	0x08
	.zero		1


	//   ....[22]....
        /*0a60*/ 	.word	0x00001be0
        /*0a64*/ 	.word	0x000000ff
        /*0a68*/ 	.word	0x00028c50
        /*0a6c*/ 	.short	0x010a
        /*0a6e*/ 	.byte	0x15
	.zero		1


	//   ....[23]....
        /*0a70*/ 	.word	0x00001ea0
        /*0a74*/ 	.word	0x00000000
        /*0a78*/ 	.word	0x00000000
        /*0a7c*/ 	.short	0x0101
        /*0a7e*/ 	.byte	0x3f
	.zero		1


	//   ....[24]....
        /*0a80*/ 	.word	0x000027f0
        /*0a84*/ 	.word	0x000000ff
        /*0a88*/ 	.word	0x00028c50
        /*0a8c*/ 	.short	0x010a
        /*0a8e*/ 	.byte	0x15
	.zero		1


	//   ....[25]....
        /*0a90*/ 	.word	0x00002830
        /*0a94*/ 	.word	0x000000ff
        /*0a98*/ 	.word	0x00028c50
        /*0a9c*/ 	.short	0x010a
        /*0a9e*/ 	.byte	0x15
	.zero		1


	//   ....[26]....
        /*0aa0*/ 	.word	0x00002a00
        /*0aa4*/ 	.word	0x00000000
        /*0aa8*/ 	.word	0x00000000
        /*0aac*/ 	.short	0x0101
        /*0aae*/ 	.byte	0x3f
	.zero		1


	//   ....[27]....
        /*0ab0*/ 	.word	0x00003ac0
        /*0ab4*/ 	.word	0x000000ff
        /*0ab8*/ 	.word	0x00028c00
        /*0abc*/ 	.short	0x010a
        /*0abe*/ 	.byte	0x2e
	.zero		1


	//   ....[28]....
        /*0ac0*/ 	.word	0x00003b40
        /*0ac4*/ 	.word	0x00000007
        /*0ac8*/ 	.word	0x00028c30
        /*0acc*/ 	.short	0x010a
        /*0ace*/ 	.byte	0x3f
	.zero		1


	//   ....[29]....
        /*0ad0*/ 	.word	0x00003b80
        /*0ad4*/ 	.word	0x00000007
        /*0ad8*/ 	.word	0x00028c30
        /*0adc*/ 	.short	0x010a
        /*0ade*/ 	.byte	0x3f
	.zero		1


	//   ....[30]....
        /*0ae0*/ 	.word	0x00004d80
        /*0ae4*/ 	.word	0x00000003
        /*0ae8*/ 	.word	0x00000000
        /*0aec*/ 	.short	0x0101
        /*0aee*/ 	.byte	0x3f
	.zero		1


	//   ....[31]....
        /*0af0*/ 	.word	0x000051c0
        /*0af4*/ 	.word	0x00000007
        /*0af8*/ 	.word	0x00028c50
        /*0afc*/ 	.short	0x010a
        /*0afe*/ 	.byte	0x3f
	.zero		1


	//   ....[32]....
        /*0b00*/ 	.word	0x00005200
        /*0b04*/ 	.word	0x00000007
        /*0b08*/ 	.word	0x00028c50
        /*0b0c*/ 	.short	0x010a
        /*0b0e*/ 	.byte	0x3f
	.zero		1


	//   ....[33]....
        /*0b10*/ 	.word	0x00005520
        /*0b14*/ 	.word	0x00000007
        /*0b18*/ 	.word	0x00000000
        /*0b1c*/ 	.short	0x0101
        /*0b1e*/ 	.byte	0x3f
	.zero		1


	//   ....[34]....
        /*0b20*/ 	.word	0x00005630
        /*0b24*/ 	.word	0x000000ff
        /*0b28*/ 	.word	0x00028c30
        /*0b2c*/ 	.short	0x010a
        /*0b2e*/ 	.byte	0x19
	.zero		1


	//   ....[35]....
        /*0b30*/ 	.word	0x00005670
        /*0b34*/ 	.word	0x000000ff
        /*0b38*/ 	.word	0x00028c30
        /*0b3c*/ 	.short	0x010a
        /*0b3e*/ 	.byte	0x19
	.zero		1


	//   ....[36]....
        /*0b40*/ 	.word	0x00006770
        /*0b44*/ 	.word	0x0000009f
        /*0b48*/ 	.word	0x00000000
        /*0b4c*/ 	.short	0x0101
        /*0b4e*/ 	.byte	0x3f
	.zero		1


	//   ....[37]....
        /*0b50*/ 	.word	0x00007450
        /*0b54*/ 	.word	0x000000ff
        /*0b58*/ 	.word	0x00028c50
        /*0b5c*/ 	.short	0x010a
        /*0b5e*/ 	.byte	0x19
	.zero		1


	//   ....[38]....
        /*0b60*/ 	.word	0x00007490
        /*0b64*/ 	.word	0x000000ff
        /*0b68*/ 	.word	0x00028c50
        /*0b6c*/ 	.short	0x010a
        /*0b6e*/ 	.byte	0x19
	.zero		1


	//   ....[39]....
        /*0b70*/ 	.word	0x00007730
        /*0b74*/ 	.word	0x000000b2
        /*0b78*/ 	.word	0x00000000
        /*0b7c*/ 	.short	0x0101
        /*0b7e*/ 	.byte	0x3f
	.zero		1


	//   ....[40]....
        /*0b80*/ 	.word	0x00007860
        /*0b84*/ 	.word	0x000000ff
        /*0b88*/ 	.word	0x00028c30
        /*0b8c*/ 	.short	0x010a
        /*0b8e*/ 	.byte	0x18
	.zero		1


	//   ....[41]....
        /*0b90*/ 	.word	0x000078a0
        /*0b94*/ 	.word	0x000000ff
        /*0b98*/ 	.word	0x00028c30
        /*0b9c*/ 	.short	0x010a
        /*0b9e*/ 	.byte	0x18
	.zero		1


	//   ....[42]....
        /*0ba0*/ 	.word	0x000086f0
        /*0ba4*/ 	.word	0x00000098
        /*0ba8*/ 	.word	0x00000000
        /*0bac*/ 	.short	0x0101
        /*0bae*/ 	.byte	0x3f
	.zero		1


	//   ....[43]....
        /*0bb0*/ 	.word	0x00009140
        /*0bb4*/ 	.word	0x000000ff
        /*0bb8*/ 	.word	0x00028c50
        /*0bbc*/ 	.short	0x010a
        /*0bbe*/ 	.byte	0x18
	.zero		1


	//   ....[44]....
        /*0bc0*/ 	.word	0x00009180
        /*0bc4*/ 	.word	0x000000ff
        /*0bc8*/ 	.word	0x00028c50
        /*0bcc*/ 	.short	0x010a
        /*0bce*/ 	.byte	0x18
	.zero		1


	//   ....[45]....
        /*0bd0*/ 	.word	0x00009410
        /*0bd4*/ 	.word	0x000000aa
        /*0bd8*/ 	.word	0x00000000
        /*0bdc*/ 	.short	0x0101
        /*0bde*/ 	.byte	0x3f
	.zero		1


	//   ....[46]....
        /*0be0*/ 	.word	0x0000bb80
        /*0be4*/ 	.word	0x000000ff
        /*0be8*/ 	.word	0x00000000
        /*0bec*/ 	.short	0x0101
        /*0bee*/ 	.byte	0x04
	.zero		1


	//   ....[47]....
        /*0bf0*/ 	.word	0x0000ea60
        /*0bf4*/ 	.word	0x00000000
        /*0bf8*/ 	.word	0x00028c40
        /*0bfc*/ 	.short	0x010a
        /*0bfe*/ 	.byte	0x3f
	.zero		1


	//   ....[48]....
        /*0c00*/ 	.word	0x0000f5e0
        /*0c04*/ 	.word	0x00000008
        /*0c08*/ 	.word	0x00028c00
        /*0c0c*/ 	.short	0x0107
        /*0c0e*/ 	.byte	0x3f
	.zero		1


	//   ....[49]....
        /*0c10*/ 	.word	0x0000f6e0
        /*0c14*/ 	.word	0x00000002
        /*0c18*/ 	.word	0x00028c00
        /*0c1c*/ 	.short	0x0101
        /*0c1e*/ 	.byte	0x3f
	.zero		1


	//   ....[50]....
        /*0c20*/ 	.word	0x0000f700
        /*0c24*/ 	.word	0x00000002
        /*0c28*/ 	.word	0x00028c20
        /*0c2c*/ 	.short	0x010a
        /*0c2e*/ 	.byte	0x3f
	.zero		1


	//   ....[51]....
        /*0c30*/ 	.word	0x0000f810
        /*0c34*/ 	.word	0x00000000
        /*0c38*/ 	.word	0x00028c60
        /*0c3c*/ 	.short	0x010a
        /*0c3e*/ 	.byte	0x3f
	.zero		1


	//   ....[52]....
        /*0c40*/ 	.word	0x000104f0
        /*0c44*/ 	.word	0x00000003
        /*0c48*/ 	.word	0x00028c40
        /*0c4c*/ 	.short	0x010a
        /*0c4e*/ 	.byte	0x3f
	.zero		1


	//   ....[53]....
        /*0c50*/ 	.word	0x00010750
        /*0c54*/ 	.word	0x00000003
        /*0c58*/ 	.word	0x00028c60
        /*0c5c*/ 	.short	0x010a
        /*0c5e*/ 	.byte	0x3f
	.zero		1


	//   ....[54]....
        /*0c60*/ 	.word	0x000113d0
        /*0c64*/ 	.word	0x00000004
        /*0c68*/ 	.word	0x00028c40
        /*0c6c*/ 	.short	0x010a
        /*0c6e*/ 	.byte	0x3f
	.zero		1


	//   ....[55]....
        /*0c70*/ 	.word	0x00011620
        /*0c74*/ 	.word	0x00000004
        /*0c78*/ 	.word	0x00028c60
        /*0c7c*/ 	.short	0x010a
        /*0c7e*/ 	.byte	0x3f
	.zero		1


	//   ....[56]....
        /*0c80*/ 	.word	0x00012230
        /*0c84*/ 	.word	0x00000004
        /*0c88*/ 	.word	0x00028c40
        /*0c8c*/ 	.short	0x010a
        /*0c8e*/ 	.byte	0x3f
	.zero		1


	//   ....[57]....
        /*0c90*/ 	.word	0x00012490
        /*0c94*/ 	.word	0x00000004
        /*0c98*/ 	.word	0x00028c60
        /*0c9c*/ 	.short	0x010a
        /*0c9e*/ 	.byte	0x3f
	.zero		1


	//   ....[58]....
        /*0ca0*/ 	.word	0x00013d00
        /*0ca4*/ 	.word	0x00000000
        /*0ca8*/ 	.word	0x00028c20
        /*0cac*/ 	.short	0x010a
        /*0cae*/ 	.byte	0x3f
	.zero		1


	//   ....[59]....
        /*0cb0*/ 	.word	0x00013ec0
        /*0cb4*/ 	.word	0x00000006
        /*0cb8*/ 	.word	0x00000000
        /*0cbc*/ 	.short	0x010a
        /*0cbe*/ 	.byte	0x3f
	.zero		1


	//   ....[60]....
        /*0cc0*/ 	.word	0x00013f30
        /*0cc4*/ 	.word	0x00000007
        /*0cc8*/ 	.word	0x00000000
        /*0ccc*/ 	.short	0x010a
        /*0cce*/ 	.byte	0x3f
	.zero		1


	//   ....[61]....
        /*0cd0*/ 	.word	0x00013fa0
        /*0cd4*/ 	.word	0x00000004
        /*0cd8*/ 	.word	0x00000000
        /*0cdc*/ 	.short	0x010a
        /*0cde*/ 	.byte	0x3f
	.zero		1


	//   ....[62]....
        /*0ce0*/ 	.word	0x00013fd0
        /*0ce4*/ 	.word	0x00000003
        /*0ce8*/ 	.word	0x00000000
        /*0cec*/ 	.short	0x010a
        /*0cee*/ 	.byte	0x3f
	.zero		1


	//   ....[63]....
        /*0cf0*/ 	.word	0x00014040
        /*0cf4*/ 	.word	0x00000003
        /*0cf8*/ 	.word	0x00028c50
        /*0cfc*/ 	.short	0x010a
        /*0cfe*/ 	.byte	0x3f
	.zero		1


	//   ....[64]....
        /*0d00*/ 	.word	0x000140a0
        /*0d04*/ 	.word	0x00000003
        /*0d08*/ 	.word	0x00028c50
        /*0d0c*/ 	.short	0x010a
        /*0d0e*/ 	.byte	0x3f
	.zero		1


	//   ....[65]....
        /*0d10*/ 	.word	0x00014100
        /*0d14*/ 	.word	0x00000003
        /*0d18*/ 	.word	0x00028c00
        /*0d1c*/ 	.short	0x010a
        /*0d1e*/ 	.byte	0x3f
	.zero		1


	//   ....[66]....
        /*0d20*/ 	.word	0x00014150
        /*0d24*/ 	.word	0x00000007
        /*0d28*/ 	.word	0x00028c30
        /*0d2c*/ 	.short	0x010a
        /*0d2e*/ 	.byte	0x3f
	.zero		1


	//   ....[67]....
        /*0d30*/ 	.word	0x000141a0
        /*0d34*/ 	.word	0x00000007
        /*0d38*/ 	.word	0x00028c50
        /*0d3c*/ 	.short	0x010a
        /*0d3e*/ 	.byte	0x3f
	.zero		1


	//   ....[68]....
        /*0d40*/ 	.word	0x00014200
        /*0d44*/ 	.word	0x00000006
        /*0d48*/ 	.word	0x00028c30
        /*0d4c*/ 	.short	0x010a
        /*0d4e*/ 	.byte	0x3f
	.zero		1


	//   ....[69]....
        /*0d50*/ 	.word	0x00014250
        /*0d54*/ 	.word	0x000000b2
        /*0d58*/ 	.word	0x00028c50
        /*0d5c*/ 	.short	0x010a
        /*0d5e*/ 	.byte	0x3f
	.zero		1


	//   ....[70]....
        /*0d60*/ 	.word	0x000142b0
        /*0d64*/ 	.word	0x00000006
        /*0d68*/ 	.word	0x00028c30
        /*0d6c*/ 	.short	0x010a
        /*0d6e*/ 	.byte	0x3f
	.zero		1


	//   ....[71]....
        /*0d70*/ 	.word	0x00014300
        /*0d74*/ 	.word	0x000000aa
        /*0d78*/ 	.word	0x00028c50
        /*0d7c*/ 	.short	0x010a
        /*0d7e*/ 	.byte	0x3f
	.zero		1


	//   ....[72]....
        /*0d80*/ 	.word	0x000144a0
        /*0d84*/ 	.word	0x00000000
        /*0d88*/ 	.word	0x00028c40
        /*0d8c*/ 	.short	0x010a
        /*0d8e*/ 	.byte	0x3f
	.zero		1


	//   ....[73]....
        /*0d90*/ 	.word	0x00014a10
        /*0d94*/ 	.word	0x00000002
        /*0d98*/ 	.word	0x00028c20
        /*0d9c*/ 	.short	0x010a
        /*0d9e*/ 	.byte	0x3f
	.zero		1


	//   ....[74]....
        /*0da0*/ 	.word	0x00014a60
        /*0da4*/ 	.word	0x00000000
        /*0da8*/ 	.word	0x00028c60
        /*0dac*/ 	.short	0x010a
        /*0dae*/ 	.byte	0x3f
	.zero		1


	//   ....[75]....
        /*0db0*/ 	.word	0x00014ab0
        /*0db4*/ 	.word	0x00000003
        /*0db8*/ 	.word	0x00028c40
        /*0dbc*/ 	.short	0x010a
        /*0dbe*/ 	.byte	0x3f
	.zero		1


	//   ....[76]....
        /*0dc0*/ 	.word	0x00014b00
        /*0dc4*/ 	.word	0x00000003
        /*0dc8*/ 	.word	0x00028c60
        /*0dcc*/ 	.short	0x010a
        /*0dce*/ 	.byte	0x3f
	.zero		1


	//   ....[77]....
        /*0dd0*/ 	.word	0x00014b50
        /*0dd4*/ 	.word	0x00000004
        /*0dd8*/ 	.word	0x00028c40
        /*0ddc*/ 	.short	0x010a
        /*0dde*/ 	.byte	0x3f
	.zero		1


	//   ....[78]....
        /*0de0*/ 	.word	0x00014ba0
        /*0de4*/ 	.word	0x00000004
        /*0de8*/ 	.word	0x00028c60
        /*0dec*/ 	.short	0x010a
        /*0dee*/ 	.byte	0x3f
	.zero		1


	//   ....[79]....
        /*0df0*/ 	.word	0x00014bf0
        /*0df4*/ 	.word	0x00000004
        /*0df8*/ 	.word	0x00028c40
        /*0dfc*/ 	.short	0x010a
        /*0dfe*/ 	.byte	0x3f
	.zero		1


	//   ....[80]....
        /*0e00*/ 	.word	0x00014c40
        /*0e04*/ 	.word	0x00000004
        /*0e08*/ 	.word	0x00028c60
        /*0e0c*/ 	.short	0x010a
        /*0e0e*/ 	.byte	0x3f
	.zero		1


	//   ....[81]....
        /*0e10*/ 	.word	0x000155d0
        /*0e14*/ 	.word	0x00000000
        /*0e18*/ 	.word	0x00028c20
        /*0e1c*/ 	.short	0x010a
        /*0e1e*/ 	.byte	0x3f
	.zero		1


	//   ....[82]....
        /*0e20*/ 	.word	0x00015770
        /*0e24*/ 	.word	0x00000006
        /*0e28*/ 	.word	0x00000000
        /*0e2c*/ 	.short	0x010a
        /*0e2e*/ 	.byte	0x3f
	.zero		1


	//   ....[83]....
        /*0e30*/ 	.word	0x000157c0
        /*0e34*/ 	.word	0x00000007
        /*0e38*/ 	.word	0x00000000
        /*0e3c*/ 	.short	0x010a
        /*0e3e*/ 	.byte	0x3f
	.zero		1


	//   ....[84]....
        /*0e40*/ 	.word	0x00015810
        /*0e44*/ 	.word	0x00000004
        /*0e48*/ 	.word	0x00000000
        /*0e4c*/ 	.short	0x010a
        /*0e4e*/ 	.byte	0x3f
	.zero		1


	//----- nvinfo : EIATTR_NUM_MBARRIERS
	.align		4
.L_1043:
        /*0e50*/ 	.byte	0x03, 0x38
        /*0e52*/ 	.short	0x0016


	//----- nvinfo : EIATTR_EXIT_INSTR_OFFSETS
	.align		4
        /*0e54*/ 	.byte	0x04, 0x1c
        /*0e56*/ 	.short	(.L_1045 - .L_1044)


	//   ....[0]....
.L_1044:
        /*0e58*/ 	.word	0x00000a50


	//   ....[1]....
        /*0e5c*/ 	.word	0x0000ce80


	//   ....[2]....
        /*0e60*/ 	.word	0x00014020


	//----- nvinfo : EIATTR_MAX_THREADS
	.align		4
.L_1045:
        /*0e64*/ 	.byte	0x04, 0x05
        /*0e66*/ 	.short	(.L_1047 - .L_1046)
.L_1046:
        /*0e68*/ 	.word	0x00000180
        /*0e6c*/ 	.word	0x00000001
        /*0e70*/ 	.word	0x00000001


	//----- nvinfo : EIATTR_CRS_STACK_SIZE
	.align		4
.L_1047:
        /*0e74*/ 	.byte	0x04, 0x1e
        /*0e76*/ 	.short	(.L_1049 - .L_1048)
.L_1048:
        /*0e78*/ 	.word	0x00000000


	//----- nvinfo : EIATTR_CBANK_PARAM_SIZE
	.align		4
.L_1049:
        /*0e7c*/ 	.byte	0x03, 0x19
        /*0e7e*/ 	.short	0x0af0


	//----- nvinfo : EIATTR_PARAM_CBANK
	.align		4
        /*0e80*/ 	.byte	0x04, 0x0a
        /*0e82*/ 	.short	(.L_1051 - .L_1050)
	.align		4
.L_1050:
        /*0e84*/ 	.word	index@(.nv.constant0._ZN7cutlass13device_kernelIN5flash11enable_sm90INS1_16FlashAttnFwdSm90INS1_25CollectiveMainloopFwdSm90ILi2EN4cute5tupleIJNS5_1CILi1EEES8_S8_EEENS6_IJNS7_ILi64EEESA_SA_EEELi512ENS_10bfloat16_tEfNS_4arch4Sm90ELb1ELb0ELb1ELb1ELb0ELb0ELb0ELb0ELb0ELb1ELb0ELb0EEENS1_21CollectiveEpilogueFwdINS6_IJSA_NS7_ILi512EEESA_EEES9_SC_SE_Li256ELb1ELb1ELb0ELb0EEENS1_36VarlenDynamicPersistentTileSchedulerILi64ELi64ELi256ELi128ELb0ELb1ELb1ELb1ELb1ELb1EEEEEEEEEvNT_6ParamsE)
        /*0e88*/ 	.short	0x0210
        /*0e8a*/ 	.short	0x0af0


	//----- nvinfo : EIATTR_SW_WAR
	.align		4
.L_1051:
        /*0e8c*/ 	.byte	0x04, 0x36
        /*0e8e*/ 	.short	(.L_1053 - .L_1052)
.L_1052:
        /*0e90*/ 	.word	0x00000008
.L_1053:


//--------------------- .nv.info._ZN7cutlass13device_kernelIN5flash11enable_sm90INS1_16FlashAttnFwdSm90INS1_25CollectiveMainloopFwdSm90ILi2EN4cute5tupleIJNS5_1CILi1EEES8_S8_EEENS6_IJNS7_ILi64EEESA_SA_EEELi512ENS_10bfloat16_tEfNS_4arch4Sm90ELb1ELb0ELb1ELb1ELb0ELb1ELb0ELb0ELb0ELb1ELb0ELb0EEENS1_21CollectiveEpilogueFwdINS6_IJSA_NS7_ILi512EEESA_EEES9_SC_SE_Li256ELb1ELb1ELb0ELb0EEENS1_36VarlenDynamicPersistentTileSchedulerILi64ELi64ELi256ELi128ELb0ELb1ELb1ELb1ELb1ELb1EEEEEEEEEvNT_6ParamsE --------------------------
	.section	.nv.info._ZN7cutlass13device_kernelIN5flash11enable_sm90INS1_16FlashAttnFwdSm90INS1_25CollectiveMainloopFwdSm90ILi2EN4cute5tupleIJNS5_1CILi1EEES8_S8_EEENS6_IJNS7_ILi64EEESA_SA_EEELi512ENS_10bfloat16_tEfNS_4arch4Sm90ELb1ELb0ELb1ELb1ELb0ELb1ELb0ELb0ELb0ELb1ELb0ELb0EEENS1_21CollectiveEpilogueFwdINS6_IJSA_NS7_ILi512EEESA_EEES9_SC_SE_Li256ELb1ELb1ELb0ELb0EEENS1_36VarlenDynamicPersistentTileSchedulerILi64ELi64ELi256ELi128ELb0ELb1ELb1ELb1ELb1ELb1EEEEEEEEEvNT_6ParamsE,"",@"SHT_CUDA_INFO"
	.sectionflags	@""
	.align	4


	//----- nvinfo : EIATTR_CUDA_API_VERSION
	.align		4
        /*0000*/ 	.byte	0x04, 0x37
        /*0002*/ 	.short	(.L_1055 - .L_1054)
.L_1054:
        /*0004*/ 	.word	0x00000082


	//----- nvinfo : EIATTR_KPARAM_INFO
	.align		4
.L_1055:
        /*0008*/ 	.byte	0x04, 0x17
        /*000a*/ 	.short	(.L_1057 - .L_1056)
.L_1056:
        /*000c*/ 	.word	0x00000000
        /*0010*/ 	.short	0x0000
        /*0012*/ 	.short	0x0070
        /*0014*/ 	.byte	0x00, 0xf0, 0x01, 0x2a


	//----- nvinfo : EIATTR_SPARSE_MMA_MASK
	.align		4
.L_1057:
        /*0018*/ 	.byte	0x03, 0x50
        /*001a*/ 	.short	0x0000


	//----- nvinfo : EIATTR_MAXREG_COUNT
	.align		4
        /*001c*/ 	.byte	0x03, 0x1b
        /*001e*/ 	.short	0x00a8


	//----- nvinfo : EIATTR_NUM_BARRIERS
	.align		4
        /*0020*/ 	.byte	0x02, 0x4c
        /*0022*/ 	.byte	0x10
	.zero		1


	//----- nvinfo : EIATTR_EXTERNS
	.align		4
        /*0024*/ 	.byte	0x04, 0x0f
        /*0026*/ 	.short	(.L_1059 - .L_1058)


	//   ....[0]....
	.align		4
.L_1058:
        /*0028*/ 	.word	index@(__assertfail)


	//----- nvinfo : EIATTR_ANNOTATIONS
	.align		4
.L_1059:
        /*002c*/ 	.byte	0x04, 0x55
        /*002e*/ 	.short	(.L_1061 - .L_1060)


	//   ....[0]....
.L_1060:
        /* <DEDUP_REMOVED lines=100> */


	//----- nvinfo : EIATTR_MERCURY_ISA_VERSION
	.align		4
.L_1061:
        /*0658*/ 	.byte	0x03, 0x5f
        /*065a*/ 	.short	0x0101


	//----- nvinfo : EIATTR_UNUSED_LOAD_BYTE_OFFSET
	.align		4
        /*065c*/ 	.byte	0x04, 0x44
        /*065e*/ 	.short	(.L_1063 - .L_1062)


	//   ....[0]....
.L_1062:
        /*0660*/ 	.word	0x00000a90
        /*0664*/ 	.word	0x0000fff0


	//   ....[1]....
        /*0668*/ 	.word	0x000102d0
        /*066c*/ 	.word	0x0000fff0


	//----- nvinfo : EIATTR_INT_WARP_WIDE_INSTR_OFFSETS
	.align		4
.L_1063:
        /*0670*/ 	.byte	0x04, 0x31
        /*0672*/ 	.short	(.L_1065 - .L_1064)


	//   ....[0]....
.L_1064:
        /*0674*/ 	.word	0x00000190


	//   ....[1]....
        /*0678*/ 	.word	0x000001d0


	//   ....[2]....
        /*067c*/ 	.word	0x000002a0


	//   ....[3]....
        /*0680*/ 	.word	0x000161f0


	//   ....[4]....
        /*0684*/ 	.word	0x00016280


	//   ....[5]....
        /*0688*/ 	.word	0x0001af60


	//   ....[6]....
        /*068c*/ 	.word	0x0001aff0


	//----- nvinfo : EIATTR_COOP_GROUP_MASK_REGIDS
	.align		4
.L_1065:
        /*0690*/ 	.byte	0x04, 0x29
        /*0692*/ 	.short	(.L_1067 - .L_1066)


	//   ....[0]....
.L_1066:
        /*0694*/ 	.word	0xffffffff


	//   ....[1]....
        /*0698*/ 	.word	0xffffffff


	//   ....[2]....
        /*069c*/ 	.word	0xffffffff


	//   ....[3]....
        /*06a0*/ 	.word	0xffffffff


	//   ....[4]....
        /*06a4*/ 	.word	0xffffffff


	//   ....[5]....
        /*06a8*/ 	.word	0xffffffff


	//   ....[6]....
        /*06ac*/ 	.word	0xffffffff


	//   ....[7]....
        /*06b0*/ 	.word	0xffffffff


	//   ....[8]....
        /*06b4*/ 	.word	0xffffffff


	//   ....[9]....
        /*06b8*/ 	.word	0xffffffff


	//   ....[10]....
        /*06bc*/ 	.word	0xffffffff


	//   ....[11]....
        /*06c0*/ 	.word	0xffffffff


	//   ....[12]....
        /*06c4*/ 	.word	0xffffffff


	//   ....[13]....
        /*06c8*/ 	.word	0xffffffff


	//   ....[14]....
        /*06cc*/ 	.word	0xffffffff


	//   ....[15]....
        /*06d0*/ 	.word	0xffffffff


	//   ....[16]....
        /*06d4*/ 	.word	0xffffffff


	//   ....[17]....
        /*06d8*/ 	.word	0xffffffff


	//   ....[18]....
        /*06dc*/ 	.word	0xffffffff


	//   ....[19]....
        /*06e0*/ 	.word	0xffffffff


	//   ....[20]....
        /*06e4*/ 	.word	0xffffffff


	//   ....[21]....
        /*06e8*/ 	.word	0xffffffff


	//   ....[22]....
        /*06ec*/ 	.word	0xffffffff


	//   ....[23]....
        /*06f0*/ 	.word	0xffffffff


	//   ....[24]....
        /*06f4*/ 	.word	0xffffffff


	//   ....[25]....
        /*06f8*/ 	.word	0xffffffff


	//   ....[26]....
        /*06fc*/ 	.word	0xffffffff


	//   ....[27]....
        /*0700*/ 	.word	0xffffffff


	//   ....[28]....
        /*0704*/ 	.word	0xffffffff


	//   ....[29]....
        /*0708*/ 	.word	0xffffffff


	//   ....[30]....
        /*070c*/ 	.word	0xffffffff


	//   ....[31]....
        /*0710*/ 	.word	0xffffffff


	//   ....[32]....
        /*0714*/ 	.word	0xffffffff


	//   ....[33]....
        /*0718*/ 	.word	0xffffffff


	//   ....[34]....
        /*071c*/ 	.word	0xffffffff


	//   ....[35]....
        /*0720*/ 	.word	0xffffffff


	//   ....[36]....
        /*0724*/ 	.word	0xffffffff


	//   ....[37]....
        /*0728*/ 	.word	0xffffffff


	//   ....[38]....
        /*072c*/ 	.word	0xffffffff


	//   ....[39]....
        /*0730*/ 	.word	0xffffffff


	//   ....[40]....
        /*0734*/ 	.word	0xffffffff


	//   ....[41]....
        /*0738*/ 	.word	0xffffffff


	//   ....[42]....
        /*073c*/ 	.word	0xffffffff


	//   ....[43]....
        /*0740*/ 	.word	0xffffffff


	//   ....[44]....
        /*0744*/ 	.word	0xffffffff


	//   ....[45]....
        /*0748*/ 	.word	0xffffffff


	//   ....[46]....
        /*074c*/ 	.word	0xffffffff


	//   ....[47]....
        /*0750*/ 	.word	0xffffffff


	//   ....[48]....
        /*0754*/ 	.word	0xffffffff


	//   ....[49]....
        /*0758*/ 	.word	0xffffffff


	//   ....[50]....
        /*075c*/ 	.word	0xffffffff


	//   ....[51]....
        /*0760*/ 	.word	0xffffffff


	//   ....[52]....
        /*0764*/ 	.word	0xffffffff


	//   ....[53]....
        /*0768*/ 	.word	0xffffffff


	//   ....[54]....
        /*076c*/ 	.word	0xffffffff


	//   ....[55]....
        /*0770*/ 	.word	0xffffffff


	//   ....[56]....
        /*0774*/ 	.word	0xffffffff


	//   ....[57]....
        /*0778*/ 	.word	0xffffffff


	//   ....[58]....
        /*077c*/ 	.word	0xffffffff


	//   ....[59]....
        /*0780*/ 	.word	0xffffffff


	//   ....[60]....
        /*0784*/ 	.word	0xffffffff


	//   ....[61]....
        /*0788*/ 	.word	0xffffffff


	//   ....[62]....
        /*078c*/ 	.word	0xffffffff


	//   ....[63]....
        /*0790*/ 	.word	0xffffffff


	//   ....[64]....
        /*0794*/ 	.word	0xffffffff


	//   ....[65]....
        /*0798*/ 	.word	0xffffffff


	//   ....[66]....
        /*079c*/ 	.word	0xffffffff


	//   ....[67]....
        /*07a0*/ 	.word	0xffffffff


	//   ....[68]....
        /*07a4*/ 	.word	0xffffffff


	//   ....[69]....
        /*07a8*/ 	.word	0xffffffff


	//   ....[70]....
        /*07ac*/ 	.word	0xffffffff


	//   ....[71]....
        /*07b0*/ 	.word	0xffffffff


	//   ....[72]....
        /*07b4*/ 	.word	0xffffffff


	//   ....[73]....
        /*07b8*/ 	.word	0xffffffff


	//   ....[74]....
        /*07bc*/ 	.word	0xffffffff


	//   ....[75]....
        /*07c0*/ 	.word	0xffffffff


	//   ....[76]....
        /*07c4*/ 	.word	0xffffffff


	//   ....[77]....
        /*07c8*/ 	.word	0xffffffff


	//   ....[78]....
        /*07cc*/ 	.word	0xffffffff


	//   ....[79]....
        /*07d0*/ 	.word	0xffffffff


	//   ....[80]....
        /*07d4*/ 	.word	0xffffffff


	//   ....[81]....
        /*07d8*/ 	.word	0xffffffff


	//   ....[82]....
        /*07dc*/ 	.word	0xffffffff


	//   ....[83]....
        /*07e0*/ 	.word	0xffffffff


	//   ....[84]....
        /*07e4*/ 	.word	0xffffffff


	//   ....[85]....
        /*07e8*/ 	.word	0xffffffff


	//   ....[86]....
        /*07ec*/ 	.word	0xffffffff


	//   ....[87]....
        /*07f0*/ 	.word	0xffffffff


	//   ....[88]....
        /*07f4*/ 	.word	0xffffffff


	//   ....[89]....
        /*07f8*/ 	.word	0xffffffff


	//   ....[90]....
        /*07fc*/ 	.word	0xffffffff


	//   ....[91]....
        /*0800*/ 	.word	0xffffffff


	//   ....[92]....
        /*0804*/ 	.word	0xffffffff


	//   ....[93]....
        /*0808*/ 	.word	0xffffffff


	//   ....[94]....
        /*080c*/ 	.word	0xffffffff


	//   ....[95]....
        /*0810*/ 	.word	0xffffffff


	//   ....[96]....
        /*0814*/ 	.word	0xffffffff


	//   ....[97]....
        /*0818*/ 	.word	0xffffffff


	//   ....[98]....
        /*081c*/ 	.word	0xffffffff


	//   ....[99]....
        /*0820*/ 	.word	0xffffffff


	//   ....[100]....
        /*0824*/ 	.word	0xffffffff


	//   ....[101]....
        /*0828*/ 	.word	0xffffffff


	//   ....[102]....
        /*082c*/ 	.word	0xffffffff


	//   ....[103]....
        /*0830*/ 	.word	0xffffffff


	//   ....[104]....
        /*0834*/ 	.word	0xffffffff


	//   ....[105]....
        /*0838*/ 	.word	0x0500000f


	//   ....[106]....
        /*083c*/ 	.word	0x0500000f


	//   ....[107]....
        /*0840*/ 	.word	0x0500000f


	//   ....[108]....
        /*0844*/ 	.word	0x0500000f


	//   ....[109]....
        /*0848*/ 	.word	0x0500000f


	//   ....[110]....
        /*084c*/ 	.word	0x0500000f


	//   ....[111]....
        /*0850*/ 	.word	0x0500000f


	//   ....[112]....
        /*0854*/ 	.word	0x0500000f


	//   ....[113]....
        /*0858*/ 	.word	0x0500000f


	//   ....[114]....
        /*085c*/ 	.word	0x0500000f


	//   ....[115]....
        /*0860*/ 	.word	0x0500000f


	//   ....[116]....
        /*0864*/ 	.word	0x0500000f


	//   ....[117]....
        /*0868*/ 	.word	0x0500000f


	//   ....[118]....
        /*086c*/ 	.word	0x0500000f


	//   ....[119]....
        /*0870*/ 	.word	0x0500000f


	//   ....[120]....
        /*0874*/ 	.word	0x0500000f


	//   ....[121]....
        /*0878*/ 	.word	0x0500000f


	//   ....[122]....
        /*087c*/ 	.word	0x0500000f


	//   ....[123]....
        /*0880*/ 	.word	0x0500000f


	//   ....[124]....
        /*0884*/ 	.word	0x0500000f


	//   ....[125]....
        /*0888*/ 	.word	0x0500000f


	//   ....[126]....
        /*088c*/ 	.word	0x0500000f


	//   ....[127]....
        /*0890*/ 	.word	0x0500000f


	//   ....[128]....
        /*0894*/ 	.word	0x0500000f


	//   ....[129]....
        /*0898*/ 	.word	0x0500000f


	//   ....[130]....
        /*089c*/ 	.word	0x0500000f


	//   ....[131]....
        /*08a0*/ 	.word	0x0500000f


	//   ....[132]....
        /*08a4*/ 	.word	0x0500000f


	//   ....[133]....
        /*08a8*/ 	.word	0x0500000f


	//   ....[134]....
        /*08ac*/ 	.word	0x0500000f


	//   ....[135]....
        /*08b0*/ 	.word	0x0500000f


	//   ....[136]....
        /*08b4*/ 	.word	0x0500000f


	//   ....[137]....
        /*08b8*/ 	.word	0x0500000f


	//   ....[138]....
        /*08bc*/ 	.word	0x0500000f


	//   ....[139]....
        /*08c0*/ 	.word	0x0500000f


	//   ....[140]....
        /*08c4*/ 	.word	0x0500000f


	//   ....[141]....
        /*08c8*/ 	.word	0x0500000f


	//   ....[142]....
        /*08cc*/ 	.word	0x0500000f


	//   ....[143]....
        /*08d0*/ 	.word	0x0500000f


	//   ....[144]....
        /*08d4*/ 	.word	0x0500000f


	//   ....[145]....
        /*08d8*/ 	.word	0x0500000f


	//   ....[146]....
        /*08dc*/ 	.word	0x0500000f


	//   ....[147]....
        /*08e0*/ 	.word	0x0500000f


	//   ....[148]....
        /*08e4*/ 	.word	0x0500000f


	//----- nvinfo : EIATTR_COOP_GROUP_INSTR_OFFSETS
	.align		4
.L_1067:
        /*08e8*/ 	.byte	0x04, 0x28
        /*08ea*/ 	.short	(.L_1069 - .L_1068)


	//   ....[0]....
.L_1068:
        /*08ec*/ 	.word	0x00000060


	//   ....[1]....
        /*08f0*/ 	.word	0x000001a0


	//   ....[2]....
        /*08f4*/ 	.word	0x000001e0


	//   ....[3]....
        /*08f8*/ 	.word	0x000003d0


	//   ....[4]....
        /*08fc*/ 	.word	0x00000530


	//   ....[5]....
        /*0900*/ 	.word	0x00000650


	//   ....[6]....
        /*0904*/ 	.word	0x000007b0


	//   ....[7]....
        /*0908*/ 	.word	0x00004940


	//   ....[8]....
        /*090c*/ 	.word	0x000068a0


	//   ....[9]....
        /*0910*/ 	.word	0x00006fd0


	//   ....[10]....
        /*0914*/ 	.word	0x00006fe0


	//   ....[11]....
        /*0918*/ 	.word	0x00006ff0


	//   ....[12]....
        /*091c*/ 	.word	0x00007000


	//   ....[13]....
        /*0920*/ 	.word	0x00007300


	//   ....[14]....
        /*0924*/ 	.word	0x00007310


	//   ....[15]....
        /*0928*/ 	.word	0x00007320


	//   ....[16]....
        /*092c*/ 	.word	0x00007330


	//   ....[17]....
        /*0930*/ 	.word	0x00008610


	//   ....[18]....
        /*0934*/ 	.word	0x00008620


	//   ....[19]....
        /*0938*/ 	.word	0x00008630


	//   ....[20]....
        /*093c*/ 	.word	0x00008640


	//   ....[21]....
        /*0940*/ 	.word	0x00008880


	//   ....[22]....
        /*0944*/ 	.word	0x00008890


	//   ....[23]....
        /*0948*/ 	.word	0x000088a0


	//   ....[24]....
        /*094c*/ 	.word	0x000088b0


	//   ....[25]....
        /*0950*/ 	.word	0x00009e30


	//   ....[26]....
        /*0954*/ 	.word	0x00009ff0


	//   ....[27]....
        /*0958*/ 	.word	0x0000a530


	//   ....[28]....
        /*095c*/ 	.word	0x0000a5b0


	//   ....[29]....
        /*0960*/ 	.word	0x0000a930


	//   ....[30]....
        /*0964*/ 	.word	0x0000aa80


	//   ....[31]....
        /*0968*/ 	.word	0x0000b510


	//   ....[32]....
        /*096c*/ 	.word	0x0000b700


	//   ....[33]....
        /*0970*/ 	.word	0x0000b7e0


	//   ....[34]....
        /*0974*/ 	.word	0x0000c2b0


	//   ....[35]....
        /*0978*/ 	.word	0x0000c2e0


	//   ....[36]....
        /*097c*/ 	.word	0x0000ca70


	//   ....[37]....
        /*0980*/ 	.word	0x0000cc10


	//   ....[38]....
        /*0984*/ 	.word	0x0000d940


	//   ....[39]....
        /*0988*/ 	.word	0x0000e170


	//   ....[40]....
        /*098c*/ 	.word	0x0000e1d0


	//   ....[41]....
        /*0990*/ 	.word	0x0000ea50


	//   ....[42]....
        /*0994*/ 	.word	0x0000eab0


	//   ....[43]....
        /*0998*/ 	.word	0x0000f790


	//   ....[44]....
        /*099c*/ 	.word	0x0000f7e0


	//   ....[45]....
        /*09a0*/ 	.word	0x0000f810


	//   ....[46]....
        /*09a4*/ 	.word	0x0000f880


	//   ....[47]....
        /*09a8*/ 	.word	0x0000f8a0


	//   ....[48]....
        /*09ac*/ 	.word	0x00011280


	//   ....[49]....
        /*09b0*/ 	.word	0x00011750


	//   ....[50]....
        /*09b4*/ 	.word	0x00011780


	//   ....[51]....
        /*09b8*/ 	.word	0x000117b0


	//   ....[52]....
        /*09bc*/ 	.word	0x000117c0


	//   ....[53]....
        /*09c0*/ 	.word	0x00011dd0


	//   ....[54]....
        /*09c4*/ 	.word	0x00011e30


	//   ....[55]....
        /*09c8*/ 	.word	0x000120a0


	//   ....[56]....
        /*09cc*/ 	.word	0x000120c0


	//   ....[57]....
        /*09d0*/ 	.word	0x00012c10


	//   ....[58]....
        /*09d4*/ 	.word	0x00012c30


	//   ....[59]....
        /*09d8*/ 	.word	0x00012e60


	//   ....[60]....
        /*09dc*/ 	.word	0x00012e80


	//   ....[61]....
        /*09e0*/ 	.word	0x00013130


	//   ....[62]....
        /*09e4*/ 	.word	0x00013300


	//   ....[63]....
        /*09e8*/ 	.word	0x00013330


	//   ....[64]....
        /*09ec*/ 	.word	0x00013360


	//   ....[65]....
        /*09f0*/ 	.word	0x00013390


	//   ....[66]....
        /*09f4*/ 	.word	0x000133c0


	//   ....[67]....
        /*09f8*/ 	.word	0x000133f0


	//   ....[68]....
        /*09fc*/ 	.word	0x00013560


	//   ....[69]....
        /*0a00*/ 	.word	0x00013590


	//   ....[70]....
        /*0a04*/ 	.word	0x000135c0


	//   ....[71]....
        /*0a08*/ 	.word	0x000135f0


	//   ....[72]....
        /*0a0c*/ 	.word	0x00013620


	//   ....[73]....
        /*0a10*/ 	.word	0x00013650


	//   ....[74]....
        /*0a14*/ 	.word	0x000136f0


	//   ....[75]....
        /*0a18*/ 	.word	0x00013750


	//   ....[76]....
        /*0a1c*/ 	.word	0x000137e0


	//   ....[77]....
        /*0a20*/ 	.word	0x000145e0


	//   ....[78]....
        /*0a24*/ 	.word	0x000167f0


	//   ....[79]....
        /*0a28*/ 	.word	0x000173a0


	//   ....[80]....
        /*0a2c*/ 	.word	0x000173b0


	//   ....[81]....
        /*0a30*/ 	.word	0x000173d0


	//   ....[82]....
        /*0a34*/ 	.word	0x00017470


	//   ....[83]....
        /*0a38*/ 	.word	0x000174a0


	//   ....[84]....
        /*0a3c*/ 	.word	0x00017510


	//   ....[85]....
        /*0a40*/ 	.word	0x00017520


	//   ....[86]....
        /*0a44*/ 	.word	0x00017590


	//   ....[87]....
        /*0a48*/ 	.word	0x0001b1f0


	//   ....[88]....
        /*0a4c*/ 	.word	0x0001b250


	//   ....[89]....
        /*0a50*/ 	.word	0x0001b280


	//   ....[90]....
        /*0a54*/ 	.word	0x0001b2b0


	//   ....[91]....
        /*0a58*/ 	.word	0x0001b2e0


	//   ....[92]....
        /*0a5c*/ 	.word	0x0001b310


	//   ....[93]....
        /*0a60*/ 	.word	0x0001b340


	//   ....[94]....
        /*0a64*/ 	.word	0x0001b350


	//   ....[95]....
        /*0a68*/ 	.word	0x0001b4d0


	//   ....[96]....
        /*0a6c*/ 	.word	0x0001b500


	//   ....[97]....
        /*0a70*/ 	.word	0x0001b530


	//   ....[98]....
        /*0a74*/ 	.word	0x0001b560


	//   ....[99]....
        /*0a78*/ 	.word	0x0001b590


	//   ....[100]....
        /*0a7c*/ 	.word	0x0001b5c0


	//   ....[101]....
        /*0a80*/ 	.word	0x0001b680


	//   ....[102]....
        /*0a84*/ 	.word	0x0001b6a0


	//   ....[103]....
        /*0a88*/ 	.word	0x0001b710


	//   ....[104]....
        /*0a8c*/ 	.word	0x0001bde0


	//   ....[105]....
        /*0a90*/ 	.word	0x0001c2c0


	//   ....[106]....
        /*0a94*/ 	.word	0x0001c350


	//   ....[107]....
        /*0a98*/ 	.word	0x0001c3a0


	//   ....[108]....
        /*0a9c*/ 	.word	0x0001c3f0


	//   ....[109]....
        /*0aa0*/ 	.word	0x0001c480


	//   ....[110]....
        /*0aa4*/ 	.word	0x0001c510


	//   ....[111]....
        /*0aa8*/ 	.word	0x0001c560


	//   ....[112]....
        /*0aac*/ 	.word	0x0001c5b0


	//   ....[113]....
        /*0ab0*/ 	.word	0x0001c690


	//   ....[114]....
        /*0ab4*/ 	.word	0x0001c720


	//   ....[115]....
        /*0ab8*/ 	.word	0x0001c770


	//   ....[116]....
        /*0abc*/ 	.word	0x0001c7d0


	//   ....[117]....
        /*0ac0*/ 	.word	0x0001c870


	//   ....[118]....
        /*0ac4*/ 	.word	0x0001c900


	//   ....[119]....
        /*0ac8*/ 	.word	0x0001c950


	//   ....[120]....
        /*0acc*/ 	.word	0x0001c9a0


	//   ....[121]....
        /*0ad0*/ 	.word	0x0001ccb0


	//   ....[122]....
        /*0ad4*/ 	.word	0x0001cfa0


	//   ....[123]....
        /*0ad8*/ 	.word	0x0001d150


	//   ....[124]....
        /*0adc*/ 	.word	0x0001d1a0


	//   ....[125]....
        /*0ae0*/ 	.word	0x0001d200


	//   ....[126]....
        /*0ae4*/ 	.word	0x0001d2a0


	//   ....[127]....
        /*0ae8*/ 	.word	0x0001d350


	//   ....[128]....
        /*0aec*/ 	.word	0x0001d3f0


	//   ....[129]....
        /*0af0*/ 	.word	0x0001d4b0


	//   ....[130]....
        /*0af4*/ 	.word	0x0001d590


	//   ....[131]....
        /*0af8*/ 	.word	0x0001d8c0


	//   ....[132]....
        /*0afc*/ 	.word	0x0001d960


	//   ....[133]....
        /*0b00*/ 	.word	0x0001da80


	//   ....[134]....
        /*0b04*/ 	.word	0x0001daf0


	//   ....[135]....
        /*0b08*/ 	.word	0x0001db70


	//   ....[136]....
        /*0b0c*/ 	.word	0x0001dbf0


	//   ....[137]....
        /*0b10*/ 	.word	0x0001dc70


	//   ....[138]....
        /*0b14*/ 	.word	0x0001dd00


	//   ....[139]....
        /*0b18*/ 	.word	0x0001dda0


	//   ....[140]....
        /*0b1c*/ 	.word	0x0001de40


	//   ....[141]....
        /*0b20*/ 	.word	0x0001deb0


	//   ....[142]....
        /*0b24*/ 	.word	0x0001df20


	//   ....[143]....
        /*0b28*/ 	.word	0x0001df90


	//   ....[144]....
        /*0b2c*/ 	.word	0x0001e010


	//   ....[145]....
        /*0b30*/ 	.word	0x0001e090


	//   ....[146]....
        /*0b34*/ 	.word	0x0001e130


	//   ....[147]....
        /*0b38*/ 	.word	0x0001e1c0


	//   ....[148]....
        /*0b3c*/ 	.word	0x0001e2f0


	//----- nvinfo : EIATTR_REG_RECONFIG
	.align		4
.L_1069:
        /*0b40*/ 	.byte	0x01, 0x54
	.zero		2


	//----- nvinfo : EIATTR_SYSCALL_OFFSETS
	.align		4
        /*0b44*/ 	.byte	0x04, 0x46
        /*0b46*/ 	.short	(.L_1071 - .L_1070)


	//   ....[0]....
.L_1070:
        /*0b48*/ 	.word	0x00001a10


	//   ....[1]....
        /*0b4c*/ 	.word	0x00001b60


	//   ....[2]....
        /*0b50*/ 	.word	0x00006a60


	//   ....[3]....
        /*0b54*/ 	.word	0x00006d80


	//   ....[4]....
        /*0b58*/ 	.word	0x000163f0


	//   ....[5]....
        /*0b5c*/ 	.word	0x00016550


	//   ....[6]....
        /*0b60*/ 	.word	0x00016650


	//   ....[7]....
        /*0b64*/ 	.word	0x00016fc0


	//----- nvinfo : EIATTR_MBARRIER_INSTR_OFFSETS
	.align		4
.L_1071:
        /*0b68*/ 	.byte	0x04, 0x39
        /*0b6a*/ 	.short	(.L_1073 - .L_1072)


	//   ....[0]....
.L_1072:
        /*0b6c*/ 	.word	0x000002c0
        /*0b70*/ 	.word	0x000000ff
        /*0b74*/ 	.word	0x00028c00
        /*0b78*/ 	.short	0x0100
        /*0b7a*/ 	.byte	0x08
	.zero		1


	//   ....[1]....
        /*0b7c*/ 	.word	0x000002d0
        /*0b80*/ 	.word	0x000000ff
        /*0b84*/ 	.word	0x00028c20
        /*0b88*/ 	.short	0x0100
        /*0b8a*/ 	.byte	0x08
	.zero		1


	//   ....[2]....
        /*0b8c*/ 	.word	0x00000380
        /*0b90*/ 	.word	0x000000ff
        /*0b94*/ 	.word	0x00028c30
        /*0b98*/ 	.short	0x0100
        /*0b9a*/ 	.byte	0x06
	.zero		1


	//   ....[3]....
        /*0b9c*/ 	.word	0x00000390
        /*0ba0*/ 	.word	0x000000ff
        /*0ba4*/ 	.word	0x00028c40
        /*0ba8*/ 	.short	0x0100
        /*0baa*/ 	.byte	0x06
	.zero		1


	//   ....[4]....
        /*0bac*/ 	.word	0x000003a0
        /*0bb0*/ 	.word	0x000000ff
        /*0bb4*/ 	.word	0x00028c38
        /*0bb8*/ 	.short	0x0100
        /*0bba*/ 	.byte	0x06
	.zero		1


	//   ....[5]....
        /*0bbc*/ 	.word	0x000003b0
        /*0bc0*/ 	.word	0x000000ff
        /*0bc4*/ 	.word	0x00028c48
        /*0bc8*/ 	.short	0x0100
        /*0bca*/ 	.byte	0x06
	.zero		1


	//   ....[6]....
        /*0bcc*/ 	.word	0x000004e0
        /*0bd0*/ 	.word	0x000000ff
        /*0bd4*/ 	.word	0x00028c50
        /*0bd8*/ 	.short	0x0100
        /*0bda*/ 	.byte	0x08
	.zero		1


	//   ....[7]....
        /*0bdc*/ 	.word	0x000004f0
        /*0be0*/ 	.word	0x000000ff
        /*0be4*/ 	.word	0x00028c60
        /*0be8*/ 	.short	0x0100
        /*0bea*/ 	.byte	0x08
	.zero		1


	//   ....[8]....
        /*0bec*/ 	.word	0x00000500
        /*0bf0*/ 	.word	0x000000ff
        /*0bf4*/ 	.word	0x00028c58
        /*0bf8*/ 	.short	0x0100
        /*0bfa*/ 	.byte	0x08
	.zero		1


	//   ....[9]....
        /*0bfc*/ 	.word	0x00000510
        /*0c00*/ 	.word	0x000000ff
        /*0c04*/ 	.word	0x00028c68
        /*0c08*/ 	.short	0x0100
        /*0c0a*/ 	.byte	0x08
	.zero		1


	//   ....[10]....
        /*0c0c*/ 	.word	0x00000600
        /*0c10*/ 	.word	0x000000ff
        /*0c14*/ 	.word	0x00028c70
        /*0c18*/ 	.short	0x0100
        /*0c1a*/ 	.byte	0x06
	.zero		1


	//   ....[11]....
        /*0c1c*/ 	.word	0x00000610
        /*0c20*/ 	.word	0x000000ff
        /*0c24*/ 	.word	0x00028c80
        /*0c28*/ 	.short	0x0100
        /*0c2a*/ 	.byte	0x06
	.zero		1


	//   ....[12]....
        /*0c2c*/ 	.word	0x00000620
        /*0c30*/ 	.word	0x000000ff
        /*0c34*/ 	.word	0x00028c78
        /*0c38*/ 	.short	0x0100
        /*0c3a*/ 	.byte	0x06
	.zero		1


	//   ....[13]....
        /*0c3c*/ 	.word	0x00000630
        /*0c40*/ 	.word	0x000000ff
        /*0c44*/ 	.word	0x00028c88
        /*0c48*/ 	.short	0x0100
        /*0c4a*/ 	.byte	0x06
	.zero		1


	//   ....[14]....
        /*0c4c*/ 	.word	0x00000760
        /*0c50*/ 	.word	0x000000ff
        /*0c54*/ 	.word	0x00028c90
        /*0c58*/ 	.short	0x0100
        /*0c5a*/ 	.byte	0x08
	.zero		1


	//   ....[15]....
        /*0c5c*/ 	.word	0x00000770
        /*0c60*/ 	.word	0x000000ff
        /*0c64*/ 	.word	0x00028ca0
        /*0c68*/ 	.short	0x0100
        /*0c6a*/ 	.byte	0x08
	.zero		1


	//   ....[16]....
        /*0c6c*/ 	.word	0x00000780
        /*0c70*/ 	.word	0x000000ff
        /*0c74*/ 	.word	0x00028c98
        /*0c78*/ 	.short	0x0100
        /*0c7a*/ 	.byte	0x08
	.zero		1


	//   ....[17]....
        /*0c7c*/ 	.word	0x00000790
        /*0c80*/ 	.word	0x000000ff
        /*0c84*/ 	.word	0x00028ca8
        /*0c88*/ 	.short	0x0100
        /*0c8a*/ 	.byte	0x08
	.zero		1


	//   ....[18]....
        /*0c8c*/ 	.word	0x000008c0
        /*0c90*/ 	.word	0x000000ff
        /*0c94*/ 	.word	0x00028cb0
        /*0c98*/ 	.short	0x0100
        /*0c9a*/ 	.byte	0x08
	.zero		1


	//   ....[19]....
        /*0c9c*/ 	.word	0x000008d0
        /*0ca0*/ 	.word	0x000000ff
        /*0ca4*/ 	.word	0x00028cc0
        /*0ca8*/ 	.short	0x0100
        /*0caa*/ 	.byte	0x08
	.zero		1


	//   ....[20]....
        /*0cac*/ 	.word	0x000008e0
        /*0cb0*/ 	.word	0x000000ff
        /*0cb4*/ 	.word	0x00028cb8
        /*0cb8*/ 	.short	0x0100
        /*0cba*/ 	.byte	0x08
	.zero		1


	//   ....[21]....
        /*0cbc*/ 	.word	0x000008f0
        /*0cc0*/ 	.word	0x000000ff
        /*0cc4*/ 	.word	0x00028cc8
        /*0cc8*/ 	.short	0x0100
        /*0cca*/ 	.byte	0x08
	.zero		1


	//   ....[22]....
        /*0ccc*/ 	.word	0x00002760
        /*0cd0*/ 	.word	0x00000044
        /*0cd4*/ 	.word	0x00028c90
        /*0cd8*/ 	.short	0x010a
        /*0cda*/ 	.byte	0x3f
	.zero		1


	//   ....[23]....
        /*0cdc*/ 	.word	0x000031b0
        /*0ce0*/ 	.word	0x00000044
        /*0ce4*/ 	.word	0x00028c90
        /*0ce8*/ 	.short	0x010a
        /*0cea*/ 	.byte	0x3f
	.zero		1


	//   ....[24]....
        /*0cec*/ 	.word	0x00003ab0
        /*0cf0*/ 	.word	0x00000044
        /*0cf4*/ 	.word	0x00028c90
        /*0cf8*/ 	.short	0x010a
        /*0cfa*/ 	.byte	0x3f
	.zero		1


	//   ....[25]....
        /*0cfc*/ 	.word	0x00003cb0
        /*0d00*/ 	.word	0x00000004
        /*0d04*/ 	.word	0x00000000
        /*0d08*/ 	.short	0x0101
        /*0d0a*/ 	.byte	0x3f
	.zero		1


	//   ....[26]....
        /*0d0c*/ 	.word	0x00003cf0
        /*0d10*/ 	.word	0x00000044
        /*0d14*/ 	.word	0x00028cb0
        /*0d18*/ 	.short	0x010a
        /*0d1a*/ 	.byte	0x3f
	.zero		1


	//   ....[27]....
        /*0d1c*/ 	.word	0x00004350
        /*0d20*/ 	.word	0x00000044
        /*0d24*/ 	.word	0x00000000
        /*0d28*/ 	.short	0x0101
        /*0d2a*/ 	.byte	0x3f
	.zero		1


	//   ....[28]....
        /*0d2c*/ 	.word	0x00004a50
        /*0d30*/ 	.word	0x00000014
        /*0d34*/ 	.word	0x00028c50
        /*0d38*/ 	.short	0x010a
        /*0d3a*/ 	.byte	0x3f
	.zero		1


	//   ....[29]....
        /*0d3c*/ 	.word	0x00004e00
        /*0d40*/ 	.word	0x00000000
        /*0d44*/ 	.word	0x00000000
        /*0d48*/ 	.short	0x0101
        /*0d4a*/ 	.byte	0x3f
	.zero		1


	//   ....[30]....
        /*0d4c*/ 	.word	0x00005730
        /*0d50*/ 	.word	0x00000003
        /*0d54*/ 	.word	0x00028c50
        /*0d58*/ 	.short	0x010a
        /*0d5a*/ 	.byte	0x3f
	.zero		1


	//   ....[31]....
        /*0d5c*/ 	.word	0x00005780
        /*0d60*/ 	.word	0x00000003
        /*0d64*/ 	.word	0x00028c50
        /*0d68*/ 	.short	0x010a
        /*0d6a*/ 	.byte	0x3f
	.zero		1


	//   ....[32]....
        /*0d6c*/ 	.word	0x00005a40
        /*0d70*/ 	.word	0x00000003
        /*0d74*/ 	.word	0x00000000
        /*0d78*/ 	.short	0x0101
        /*0d7a*/ 	.byte	0x3f
	.zero		1


	//   ....[33]....
        /*0d7c*/ 	.word	0x00006af0
        /*0d80*/ 	.word	0x00000002
        /*0d84*/ 	.word	0x00028c00
        /*0d88*/ 	.short	0x010a
        /*0d8a*/ 	.byte	0x3f
	.zero		1


	//   ....[34]....
        /*0d8c*/ 	.word	0x00006b40
        /*0d90*/ 	.word	0x00000002
        /*0d94*/ 	.word	0x00028c00
        /*0d98*/ 	.short	0x010a
        /*0d9a*/ 	.byte	0x3f
	.zero		1


	//   ....[35]....
        /*0d9c*/ 	.word	0x00007570
        /*0da0*/ 	.word	0x00000002
        /*0da4*/ 	.word	0x00028c00
        /*0da8*/ 	.short	0x010a
        /*0daa*/ 	.byte	0x3f
	.zero		1


	//   ....[36]....
        /*0dac*/ 	.word	0x00008a60
        /*0db0*/ 	.word	0x00000002
        /*0db4*/ 	.word	0x00028c00
        /*0db8*/ 	.short	0x010a
        /*0dba*/ 	.byte	0x3f
	.zero		1


	//   ....[37]....
        /*0dbc*/ 	.word	0x000099a0
        /*0dc0*/ 	.word	0x000000a8
        /*0dc4*/ 	.word	0x00028c30
        /*0dc8*/ 	.short	0x010a
        /*0dca*/ 	.byte	0x3f
	.zero		1


	//   ....[38]....
        /*0dcc*/ 	.word	0x00009a40
        /*0dd0*/ 	.word	0x000000a8
        /*0dd4*/ 	.word	0x00028c30
        /*0dd8*/ 	.short	0x010a
        /*0dda*/ 	.byte	0x3f
	.zero		1


	//   ....[39]....
        /*0ddc*/ 	.word	0x0000ac40
        /*0de0*/ 	.word	0x00000000
        /*0de4*/ 	.word	0x00000000
        /*0de8*/ 	.short	0x0101
        /*0dea*/ 	.byte	0x3f
	.zero		1


	//   ....[40]....
        /*0dec*/ 	.word	0x0000b120
        /*0df0*/ 	.word	0x000000a8
        /*0df4*/ 	.word	0x00028c50
        /*0df8*/ 	.short	0x010a
        /*0dfa*/ 	.byte	0x3f
	.zero		1


	//   ....[41]....
        /*0dfc*/ 	.word	0x0000b1d0
        /*0e00*/ 	.word	0x000000a8
        /*0e04*/ 	.word	0x00028c50
        /*0e08*/ 	.short	0x010a
        /*0e0a*/ 	.byte	0x3f
	.zero		1


	//   ....[42]....
        /*0e0c*/ 	.word	0x0000b530
        /*0e10*/ 	.word	0x000000a8
        /*0e14*/ 	.word	0x00000000
        /*0e18*/ 	.short	0x0101
        /*0e1a*/ 	.byte	0x3f
	.zero		1


	//   ....[43]....
        /*0e1c*/ 	.word	0x0000b620
        /*0e20*/ 	.word	0x000000d8
        /*0e24*/ 	.word	0x00028c30
        /*0e28*/ 	.short	0x010a
        /*0e2a*/ 	.byte	0x3f
	.zero		1


	//   ....[44]....
        /*0e2c*/ 	.word	0x0000b6d0
        /*0e30*/ 	.word	0x000000d8
        /*0e34*/ 	.word	0x00028c30
        /*0e38*/ 	.short	0x010a
        /*0e3a*/ 	.byte	0x3f
	.zero		1


	//   ....[45]....
        /*0e3c*/ 	.word	0x0000c5e0
        /*0e40*/ 	.word	0x0000000e
        /*0e44*/ 	.word	0x00000000
        /*0e48*/ 	.short	0x0101
        /*0e4a*/ 	.byte	0x3f
	.zero		1


	//   ....[46]....
        /*0e4c*/ 	.word	0x0000d610
        /*0e50*/ 	.word	0x000000d8
        /*0e54*/ 	.word	0x00028c50
        /*0e58*/ 	.short	0x010a
        /*0e5a*/ 	.byte	0x3f
	.zero		1


	//   ....[47]....
        /*0e5c*/ 	.word	0x0000d660
        /*0e60*/ 	.word	0x000000d8
        /*0e64*/ 	.word	0x00028c50
        /*0e68*/ 	.short	0x010a
        /*0e6a*/ 	.byte	0x3f
	.zero		1


	//   ....[48]....
        /*0e6c*/ 	.word	0x0000d960
        /*0e70*/ 	.word	0x000000d8
        /*0e74*/ 	.word	0x00000000
        /*0e78*/ 	.short	0x0101
        /*0e7a*/ 	.byte	0x3f
	.zero		1


	//   ....[49]....
        /*0e7c*/ 	.word	0x0000da90
        /*0e80*/ 	.word	0x000000c2
        /*0e84*/ 	.word	0x00028c30
        /*0e88*/ 	.short	0x010a
        /*0e8a*/ 	.byte	0x3f
	.zero		1


	//   ....[50]....
        /*0e8c*/ 	.word	0x0000db00
        /*0e90*/ 	.word	0x000000c2
        /*0e94*/ 	.word	0x00028c30
        /*0e98*/ 	.short	0x010a
        /*0e9a*/ 	.byte	0x3f
	.zero		1


	//   ....[51]....
        /*0e9c*/ 	.word	0x0000e550
        /*0ea0*/ 	.word	0x0000000f
        /*0ea4*/ 	.word	0x00000000
        /*0ea8*/ 	.short	0x0101
        /*0eaa*/ 	.byte	0x3f
	.zero		1


	//   ....[52]....
        /*0eac*/ 	.word	0x0000f460
        /*0eb0*/ 	.word	0x000000c2
        /*0eb4*/ 	.word	0x00028c50
        /*0eb8*/ 	.short	0x010a
        /*0eba*/ 	.byte	0x3f
	.zero		1


	//   ....[53]....
        /*0ebc*/ 	.word	0x0000f4b0
        /*0ec0*/ 	.word	0x000000c2
        /*0ec4*/ 	.word	0x00028c50
        /*0ec8*/ 	.short	0x010a
        /*0eca*/ 	.byte	0x3f
	.zero		1


	//   ....[54]....
        /*0ecc*/ 	.word	0x0000f7b0
        /*0ed0*/ 	.word	0x000000c2
        /*0ed4*/ 	.word	0x00000000
        /*0ed8*/ 	.short	0x0101
        /*0eda*/ 	.byte	0x3f
	.zero		1


	//   ....[55]....
        /*0edc*/ 	.word	0x00011e50
        /*0ee0*/ 	.word	0x00000000
        /*0ee4*/ 	.word	0x00000000
        /*0ee8*/ 	.short	0x0101
        /*0eea*/ 	.byte	0x3f
	.zero		1


	//   ....[56]....
        /*0eec*/ 	.word	0x000146d0
        /*0ef0*/ 	.word	0x00000006
        /*0ef4*/ 	.word	0x00028c20
        /*0ef8*/ 	.short	0x010a
        /*0efa*/ 	.byte	0x3f
	.zero		1


	//   ....[57]....
        /*0efc*/ 	.word	0x000147b0
        /*0f00*/ 	.word	0x00000005
        /*0f04*/ 	.word	0x00028ca0
        /*0f08*/ 	.short	0x010a
        /*0f0a*/ 	.byte	0x3f
	.zero		1


	//   ....[58]....
        /*0f0c*/ 	.word	0x00014a00
        /*0f10*/ 	.word	0x00000005
        /*0f14*/ 	.word	0x00028cc0
        /*0f18*/ 	.short	0x010a
        /*0f1a*/ 	.byte	0x3f
	.zero		1


	//   ....[59]....
        /*0f1c*/ 	.word	0x00015480
        /*0f20*/ 	.word	0x00000005
        /*0f24*/ 	.word	0x00028ca0
        /*0f28*/ 	.short	0x010a
        /*0f2a*/ 	.byte	0x3f
	.zero		1


	//   ....[60]....
        /*0f2c*/ 	.word	0x000156c0
        /*0f30*/ 	.word	0x00000005
        /*0f34*/ 	.word	0x00028cc0
        /*0f38*/ 	.short	0x010a
        /*0f3a*/ 	.byte	0x3f
	.zero		1


	//   ....[61]....
        /*0f3c*/ 	.word	0x00016aa0
        /*0f40*/ 	.word	0x00000000
        /*0f44*/ 	.word	0x00028c40
        /*0f48*/ 	.short	0x010a
        /*0f4a*/ 	.byte	0x3f
	.zero		1


	//   ....[62]....
        /*0f4c*/ 	.word	0x00017640
        /*0f50*/ 	.word	0x00000008
        /*0f54*/ 	.word	0x00028c00
        /*0f58*/ 	.short	0x0107
        /*0f5a*/ 	.byte	0x3f
	.zero		1


	//   ....[63]....
        /*0f5c*/ 	.word	0x00017740
        /*0f60*/ 	.word	0x00000002
        /*0f64*/ 	.word	0x00028c00
        /*0f68*/ 	.short	0x0101
        /*0f6a*/ 	.byte	0x3f
	.zero		1


	//   ....[64]....
        /*0f6c*/ 	.word	0x00017760
        /*0f70*/ 	.word	0x00000002
        /*0f74*/ 	.word	0x00028c20
        /*0f78*/ 	.short	0x010a
        /*0f7a*/ 	.byte	0x3f
	.zero		1


	//   ....[65]....
        /*0f7c*/ 	.word	0x00017860
        /*0f80*/ 	.word	0x00000000
        /*0f84*/ 	.word	0x00028c60
        /*0f88*/ 	.short	0x010a
        /*0f8a*/ 	.byte	0x3f
	.zero		1


	//   ....[66]....
        /*0f8c*/ 	.word	0x00018540
        /*0f90*/ 	.word	0x00000003
        /*0f94*/ 	.word	0x00028c40
        /*0f98*/ 	.short	0x010a
        /*0f9a*/ 	.byte	0x3f
	.zero		1


	//   ....[67]....
        /*0f9c*/ 	.word	0x000187a0
        /*0fa0*/ 	.word	0x00000003
        /*0fa4*/ 	.word	0x00028c60
        /*0fa8*/ 	.short	0x010a
        /*0faa*/ 	.byte	0x3f
	.zero		1


	//   ....[68]....
        /*0fac*/ 	.word	0x00019420
        /*0fb0*/ 	.word	0x00000004
        /*0fb4*/ 	.word	0x00028c40
        /*0fb8*/ 	.short	0x010a
        /*0fba*/ 	.byte	0x3f
	.zero		1


	//   ....[69]....
        /*0fbc*/ 	.word	0x00019670
        /*0fc0*/ 	.word	0x00000004
        /*0fc4*/ 	.word	0x00028c60
        /*0fc8*/ 	.short	0x010a
        /*0fca*/ 	.byte	0x3f
	.zero		1


	//   ....[70]....
        /*0fcc*/ 	.word	0x0001a280
        /*0fd0*/ 	.word	0x00000004
        /*0fd4*/ 	.word	0x00028c40
        /*0fd8*/ 	.short	0x010a
        /*0fda*/ 	.byte	0x3f
	.zero		1


	//   ....[71]....
        /*0fdc*/ 	.word	0x0001a4e0
        /*0fe0*/ 	.word	0x00000004
        /*0fe4*/ 	.word	0x00028c60
        /*0fe8*/ 	.short	0x010a
        /*0fea*/ 	.byte	0x3f
	.zero		1


	//   ....[72]....
        /*0fec*/ 	.word	0x0001bd60
        /*0ff0*/ 	.word	0x00000000
        /*0ff4*/ 	.word	0x00028c20
        /*0ff8*/ 	.short	0x010a
        /*0ffa*/ 	.byte	0x3f
	.zero		1


	//   ....[73]....
        /*0ffc*/ 	.word	0x0001bf10
        /*1000*/ 	.word	0x00000006
        /*1004*/ 	.word	0x00000000
        /*1008*/ 	.short	0x010a
        /*100a*/ 	.byte	0x3f
	.zero		1


	//   ....[74]....
        /*100c*/ 	.word	0x0001bf80
        /*1010*/ 	.word	0x00000007
        /*1014*/ 	.word	0x00000000
        /*1018*/ 	.short	0x010a
        /*101a*/ 	.byte	0x3f
	.zero		1


	//   ....[75]....
        /*101c*/ 	.word	0x0001bff0
        /*1020*/ 	.word	0x00000004
        /*1024*/ 	.word	0x00000000
        /*1028*/ 	.short	0x010a
        /*102a*/ 	.byte	0x3f
	.zero		1


	//   ....[76]....
        /*102c*/ 	.word	0x0001c020
        /*1030*/ 	.word	0x00000003
        /*1034*/ 	.word	0x00000000
        /*1038*/ 	.short	0x010a
        /*103a*/ 	.byte	0x3f
	.zero		1


	//   ....[77]....
        /*103c*/ 	.word	0x0001c080
        /*1040*/ 	.word	0x00000044
        /*1044*/ 	.word	0x00028c90
        /*1048*/ 	.short	0x010a
        /*104a*/ 	.byte	0x3f
	.zero		1


	//   ....[78]....
        /*104c*/ 	.word	0x0001c0d0
        /*1050*/ 	.word	0x00000044
        /*1054*/ 	.word	0x00028c90
        /*1058*/ 	.short	0x010a
        /*105a*/ 	.byte	0x3f
	.zero		1


	//   ....[79]....
        /*105c*/ 	.word	0x0001c120
        /*1060*/ 	.word	0x00000044
        /*1064*/ 	.word	0x00028c90
        /*1068*/ 	.short	0x010a
        /*106a*/ 	.byte	0x3f
	.zero		1


	//   ....[80]....
        /*106c*/ 	.word	0x0001c170
        /*1070*/ 	.word	0x00000044
        /*1074*/ 	.word	0x00028cb0
        /*1078*/ 	.short	0x010a
        /*107a*/ 	.byte	0x3f
	.zero		1


	//   ....[81]....
        /*107c*/ 	.word	0x0001c1c0
        /*1080*/ 	.word	0x00000014
        /*1084*/ 	.word	0x00028c50
        /*1088*/ 	.short	0x010a
        /*108a*/ 	.byte	0x3f
	.zero		1


	//   ....[82]....
        /*108c*/ 	.word	0x0001c210
        /*1090*/ 	.word	0x00000003
        /*1094*/ 	.word	0x00028c50
        /*1098*/ 	.short	0x010a
        /*109a*/ 	.byte	0x3f
	.zero		1


	//   ....[83]....
        /*109c*/ 	.word	0x0001c5e0
        /*10a0*/ 	.word	0x00000002
        /*10a4*/ 	.word	0x00028c00
        /*10a8*/ 	.short	0x010a
        /*10aa*/ 	.byte	0x3f
	.zero		1


	//   ....[84]....
        /*10ac*/ 	.word	0x0001c9f0
        /*10b0*/ 	.word	0x00000002
        /*10b4*/ 	.word	0x00028c00
        /*10b8*/ 	.short	0x010a
        /*10ba*/ 	.byte	0x3f
	.zero		1


	//   ....[85]....
        /*10bc*/ 	.word	0x0001ca40
        /*10c0*/ 	.word	0x000000a8
        /*10c4*/ 	.word	0x00028c30
        /*10c8*/ 	.short	0x010a
        /*10ca*/ 	.byte	0x3f
	.zero		1


	//   ....[86]....
        /*10cc*/ 	.word	0x0001ca90
        /*10d0*/ 	.word	0x000000a8
        /*10d4*/ 	.word	0x00028c50
        /*10d8*/ 	.short	0x010a
        /*10da*/ 	.byte	0x3f
	.zero		1


	//   ....[87]....
        /*10dc*/ 	.word	0x0001cae0
        /*10e0*/ 	.word	0x000000d8
        /*10e4*/ 	.word	0x00028c30
        /*10e8*/ 	.short	0x010a
        /*10ea*/ 	.byte	0x3f
	.zero		1


	//   ....[88]....
        /*10ec*/ 	.word	0x0001cb30
        /*10f0*/ 	.word	0x000000d8
        /*10f4*/ 	.word	0x00028c50
        /*10f8*/ 	.short	0x010a
        /*10fa*/ 	.byte	0x3f
	.zero		1


	//   ....[89]....
        /*10fc*/ 	.word	0x0001cb80
        /*1100*/ 	.word	0x000000c2
        /*1104*/ 	.word	0x00028c30
        /*1108*/ 	.short	0x010a
        /*110a*/ 	.byte	0x3f
	.zero		1


	//   ....[90]....
        /*110c*/ 	.word	0x0001cbd0
        /*1110*/ 	.word	0x000000c2
        /*1114*/ 	.word	0x00028c50
        /*1118*/ 	.short	0x010a
        /*111a*/ 	.byte	0x3f
	.zero		1


	//   ....[91]....
        /*111c*/ 	.word	0x0001cd80
        /*1120*/ 	.word	0x00000005
        /*1124*/ 	.word	0x00028c20
        /*1128*/ 	.short	0x010a
        /*112a*/ 	.byte	0x3f
	.zero		1


	//   ....[92]....
        /*112c*/ 	.word	0x0001cdd0
        /*1130*/ 	.word	0x00000005
        /*1134*/ 	.word	0x00028ca0
        /*1138*/ 	.short	0x010a
        /*113a*/ 	.byte	0x3f
	.zero		1


	//   ....[93]....
        /*113c*/ 	.word	0x0001ce20
        /*1140*/ 	.word	0x00000005
        /*1144*/ 	.word	0x00028cc0
        /*1148*/ 	.short	0x010a
        /*114a*/ 	.byte	0x3f
	.zero		1


	//   ....[94]....
        /*114c*/ 	.word	0x0001ce70
        /*1150*/ 	.word	0x00000005
        /*1154*/ 	.word	0x00028ca0
        /*1158*/ 	.short	0x010a
        /*115a*/ 	.byte	0x3f
	.zero		1


	//   ....[95]....
        /*115c*/ 	.word	0x0001cec0
        /*1160*/ 	.word	0x00000005
        /*1164*/ 	.word	0x00028cc0
        /*1168*/ 	.short	0x010a
        /*116a*/ 	.byte	0x3f
	.zero		1


	//   ....[96]....
        /*116c*/ 	.word	0x0001d060
        /*1170*/ 	.word	0x00000000
        /*1174*/ 	.word	0x00028c40
        /*1178*/ 	.short	0x010a
        /*117a*/ 	.byte	0x3f
	.zero		1


	//   ....[97]....
        /*117c*/ 	.word	0x0001d5e0
        /*1180*/ 	.word	0x00000002
        /*1184*/ 	.word	0x00028c20
        /*1188*/ 	.short	0x010a
        /*118a*/ 	.byte	0x3f
	.zero		1


	//   ....[98]....
        /*118c*/ 	.word	0x0001d630
        /*1190*/ 	.word	0x00000000
        /*1194*/ 	.word	0x00028c60
        /*1198*/ 	.short	0x010a
        /*119a*/ 	.byte	0x3f
	.zero		1


	//   ....[99]....
        /*119c*/ 	.word	0x0001d680
        /*11a0*/ 	.word	0x00000003
        /*11a4*/ 	.word	0x00028c40
        /*11a8*/ 	.short	0x010a
        /*11aa*/ 	.byte	0x3f
	.zero		1


	//   ....[100]....
        /*11ac*/ 	.word	0x0001d6d0
        /*11b0*/ 	.word	0x00000003
        /*11b4*/ 	.word	0x00028c60
        /*11b8*/ 	.short	0x010a
        /*11ba*/ 	.byte	0x3f
	.zero		1


	//   ....[101]....
        /*11bc*/ 	.word	0x0001d720
        /*11c0*/ 	.word	0x00000004
        /*11c4*/ 	.word	0x00028c40
        /*11c8*/ 	.short	0x010a
        /*11ca*/ 	.byte	0x3f
	.zero		1


	//   ....[102]....
        /*11cc*/ 	.word	0x0001d770
        /*11d0*/ 	.word	0x00000004
        /*11d4*/ 	.word	0x00028c60
        /*11d8*/ 	.short	0x010a
        /*11da*/ 	.byte	0x3f
	.zero		1


	//   ....[103]....
        /*11dc*/ 	.word	0x0001d7c0
        /*11e0*/ 	.word	0x00000004
        /*11e4*/ 	.word	0x00028c40
        /*11e8*/ 	.short	0x010a
        /*11ea*/ 	.byte	0x3f
	.zero		1


	//   ....[104]....
        /*11ec*/ 	.word	0x0001d810
        /*11f0*/ 	.word	0x00000004
        /*11f4*/ 	.word	0x00028c60
        /*11f8*/ 	.short	0x010a
        /*11fa*/ 	.byte	0x3f
	.zero		1


	//   ....[105]....
        /*11fc*/ 	.word	0x0001e210
        /*1200*/ 	.word	0x00000000
        /*1204*/ 	.word	0x00028c20
        /*1208*/ 	.short	0x010a
        /*120a*/ 	.byte	0x3f
	.zero		1


	//   ....[106]....
        /*120c*/ 	.word	0x0001e3b0
        /*1210*/ 	.word	0x00000006
        /*1214*/ 	.word	0x00000000
        /*1218*/ 	.short	0x010a
        /*121a*/ 	.byte	0x3f
	.zero		1


	//   ....[107]....
        /*121c*/ 	.word	0x0001e400
        /*1220*/ 	.word	0x00000007
        /*1224*/ 	.word	0x00000000
        /*1228*/ 	.short	0x010a
        /*122a*/ 	.byte	0x3f
	.zero		1


	//   ....[108]....
        /*122c*/ 	.word	0x0001e450
        /*1230*/ 	.word	0x00000004
        /*1234*/ 	.word	0x00000000
        /*1238*/ 	.short	0x010a
        /*123a*/ 	.byte	0x3f
	.zero		1


	//----- nvinfo : EIATTR_NUM_MBARRIERS
	.align		4
.L_1073:
        /*123c*/ 	.byte	0x03, 0x38
        /*123e*/ 	.short	0x0016


	//----- nvinfo : EIATTR_EXIT_INSTR_OFFSETS
	.align		4
        /*1240*/ 	.byte	0x04, 0x1c
        /*1242*/ 	.short	(.L_1075 - .L_1074)


	//   ....[0]....
.L_1074:
        /*1244*/ 	.word	0x0001c070


	//----- nvinfo : EIATTR_MAX_THREADS
	.align		4
.L_1075:
        /*1248*/ 	.byte	0x04, 0x05
        /*124a*/ 	.short	(.L_1077 - .L_1076)
.L_1076:
        /*124c*/ 	.word	0x00000180
        /*1250*/ 	.word	0x00000001
        /*1254*/ 	.word	0x00000001


	//----- nvinfo : EIATTR_CRS_STACK_SIZE
	.align		4
.L_1077:
        /*1258*/ 	.byte	0x04, 0x1e
        /*125a*/ 	.short	(.L_1079 - .L_1078)
.L_1078:
        /*125c*/ 	.word	0x00000000


	//----- nvinfo : EIATTR_CBANK_PARAM_SIZE
	.align		4
.L_1079:
        /*1260*/ 	.byte	0x03, 0x19
        /*1262*/ 	.short	0x0af0


	//----- nvinfo : EIATTR_PARAM_CBANK
	.align		4
        /*1264*/ 	.byte	0x04, 0x0a
        /*1266*/ 	.short	(.L_1081 - .L_1080)
	.align		4
.L_1080:
        /*1268*/ 	.word	index@(.nv.constant0._ZN7cutlass13device_kernelIN5flash11enable_sm90INS1_16FlashAttnFwdSm90INS1_25CollectiveMainloopFwdSm90ILi2EN4cute5tupleIJNS5_1CILi1EEES8_S8_EEENS6_IJNS7_ILi64EEESA_SA_EEELi512ENS_10bfloat16_tEfNS_4arch4Sm90ELb1ELb0ELb1ELb1ELb0ELb1ELb0ELb0ELb0ELb1ELb0ELb0EEENS1_21CollectiveEpilogueFwdINS6_IJSA_NS7_ILi512EEESA_EEES9_SC_SE_Li256ELb1ELb1ELb0ELb0EEENS1_36VarlenDynamicPersistentTileSchedulerILi64ELi64ELi256ELi128ELb0ELb1ELb1ELb1ELb1ELb1EEEEEEEEEvNT_6ParamsE)
        /*126c*/ 	.short	0x0210
        /*126e*/ 	.short	0x0af0


	//----- nvinfo : EIATTR_SW_WAR
	.align		4
.L_1081:
        /*1270*/ 	.byte	0x04, 0x36
        /*1272*/ 	.short	(.L_1083 - .L_1082)
.L_1082:
        /*1274*/ 	.word	0x00000008
.L_1083:


//--------------------- .nv.info._ZN7cutlass13device_kernelIN5flash11enable_sm90INS1_16FlashAttnFwdSm90INS1_25CollectiveMainloopFwdSm90ILi2EN4cute5tupleIJNS5_1CILi1EEES8_S8_EEENS6_IJNS7_ILi64EEESA_SA_EEELi512ENS_10bfloat16_tEfNS_4arch4Sm90ELb1ELb0ELb1ELb1ELb0ELb0ELb1ELb0ELb0ELb1ELb0ELb0EEENS1_21CollectiveEpilogueFwdINS6_IJSA_NS7_ILi512EEESA_EEES9_SC_SE_Li256ELb1ELb1ELb0ELb0EEENS1_36VarlenDynamicPersistentTileSchedulerILi64ELi64ELi256ELi128ELb0ELb1ELb1ELb1ELb1ELb1EEEEEEEEEvNT_6ParamsE --------------------------
	.section	.nv.info._ZN7cutlass13device_kernelIN5flash11enable_sm90INS1_16FlashAttnFwdSm90INS1_25CollectiveMainloopFwdSm90ILi2EN4cute5tupleIJNS5_1CILi1EEES8_S8_EEENS6_IJNS7_ILi64EEESA_SA_EEELi512ENS_10bfloat16_tEfNS_4arch4Sm90ELb1ELb0ELb1ELb1ELb0ELb0ELb1ELb0ELb0ELb1ELb0ELb0EEENS1_21CollectiveEpilogueFwdINS6_IJSA_NS7_ILi512EEESA_EEES9_SC_SE_Li256ELb1ELb1ELb0ELb0EEENS1_36VarlenDynamicPersistentTileSchedulerILi64ELi64ELi256ELi128ELb0ELb1ELb1ELb1ELb1ELb1EEEEEEEEEvNT_6ParamsE,"",@"SHT_CUDA_INFO"
	.sectionflags	@""
	.align	4


	//----- nvinfo : EIATTR_CUDA_API_VERSION
	.align		4
        /*0000*/ 	.byte	0x04, 0x37
        /*0002*/ 	.short	(.L_1085 - .L_1084)
.L_1084:
        /*0004*/ 	.word	0x00000082


	//----- nvinfo : EIATTR_KPARAM_INFO
	.align		4
.L_1085:
        /*0008*/ 	.byte	0x04, 0x17
        /*000a*/ 	.short	(.L_1087 - .L_1086)
.L_1086:
        /*000c*/ 	.word	0x00000000
        /*0010*/ 	.short	0x0000
        /*0012*/ 	.short	0x0070
        /*0014*/ 	.byte	0x00, 0xf0, 0x01, 0x2e


	//----- nvinfo : EIATTR_SPARSE_MMA_MASK
	.align		4
.L_1087:
        /*0018*/ 	.byte	0x03, 0x50
        /*001a*/ 	.short	0x0000


	//----- nvinfo : EIATTR_MAXREG_COUNT
	.align		4
        /*001c*/ 	.byte	0x03, 0x1b
        /*001e*/ 	.short	0x00a8


	//----- nvinfo : EIATTR_NUM_BARRIERS
	.align		4
        /*0020*/ 	.byte	0x02, 0x4c
        /*0022*/ 	.byte	0x10
	.zero		1


	//----- nvinfo : EIATTR_EXTERNS
	.align		4
        /*0024*/ 	.byte	0x04, 0x0f
        /*0026*/ 	.short	(.L_1089 - .L_1088)


	//   ....[0]....
	.align		4
.L_1088:
        /*0028*/ 	.word	index@(__assertfail)


	//----- nvinfo : EIATTR_ANNOTATIONS
	.align		4
.L_1089:
        /*002c*/ 	.byte	0x04, 0x55
        /*002e*/ 	.short	(.L_1091 - .L_1090)


	//   ....[0]....
.L_1090:
        /* <DEDUP_REMOVED lines=100> */


	//----- nvinfo : EIATTR_MERCURY_ISA_VERSION
	.align		4
.L_1091:
        /*0658*/ 	.byte	0x03, 0x5f
        /*065a*/ 	.short	0x0101


	//----- nvinfo : EIATTR_UNUSED_LOAD_BYTE_OFFSET
	.align		4
        /*065c*/ 	.byte	0x04, 0x44
        /*065e*/ 	.short	(.L_1093 - .L_1092)


	//   ....[0]....
.L_1092:
        /*0660*/ 	.word	0x00000a50
        /*0664*/ 	.word	0x0000fff0


	//   ....[1]....
        /*0668*/ 	.word	0x0000db90
        /*066c*/ 	.word	0x0000fff0


	//----- nvinfo : EIATTR_INT_WARP_WIDE_INSTR_OFFSETS
	.align		4
.L_1093:
        /*0670*/ 	.byte	0x04, 0x31
        /*0672*/ 	.short	(.L_1095 - .L_1094)


	//   ....[0]....
.L_1094:
        /*0674*/ 	.word	0x00000130


	//   ....[1]....
        /*0678*/ 	.word	0x00000170


	//   ....[2]....
        /*067c*/ 	.word	0x000001e0


	//   ....[3]....
        /*0680*/ 	.word	0x000001f0


	//   ....[4]....
        /*0684*/ 	.word	0x00011ea0


	//   ....[5]....
        /*0688*/ 	.word	0x00011f00


	//   ....[6]....
        /*068c*/ 	.word	0x00017c90


	//   ....[7]....
        /*0690*/ 	.word	0x00017d20


	//----- nvinfo : EIATTR_COOP_GROUP_MASK_REGIDS
	.align		4
.L_1095:
        /*0694*/ 	.byte	0x04, 0x29
        /*0696*/ 	.short	(.L_1097 - .L_1096)


	//   ....[0]....
.L_1096:
        /*0698*/ 	.word	0xffffffff


	//   ....[1]....
        /*069c*/ 	.word	0xffffffff


	//   ....[2]....
        /*06a0*/ 	.word	0xffffffff


	//   ....[3]....
        /*06a4*/ 	.word	0xffffffff


	//   ....[4]....
        /*06a8*/ 	.word	0xffffffff


	//   ....[5]....
        /*06ac*/ 	.word	0xffffffff


	//   ....[6]....
        /*06b0*/ 	.word	0xffffffff


	//   ....[7]....
        /*06b4*/ 	.word	0xffffffff


	//   ....[8]....
        /*06b8*/ 	.word	0xffffffff


	//   ....[9]....
        /*06bc*/ 	.word	0xffffffff


	//   ....[10]....
        /*06c0*/ 	.word	0xffffffff


	//   ....[11]....
        /*06c4*/ 	.word	0xffffffff


	//   ....[12]....
        /*06c8*/ 	.word	0xffffffff


	//   ....[13]....
        /*06cc*/ 	.word	0xffffffff


	//   ....[14]....
        /*06d0*/ 	.word	0xffffffff


	//   ....[15]....
        /*06d4*/ 	.word	0xffffffff


	//   ....[16]....
        /*06d8*/ 	.word	0xffffffff


	//   ....[17]....
        /*06dc*/ 	.word	0xffffffff


	//   ....[18]....
        /*06e0*/ 	.word	0xffffffff


	//   ....[19]....
        /*06e4*/ 	.word	0xffffffff


	//   ....[20]....
        /*06e8*/ 	.word	0xffffffff


	//   ....[21]....
        /*06ec*/ 	.word	0xffffffff


	//   ....[22]....
        /*06f0*/ 	.word	0xffffffff


	//   ....[23]....
        /*06f4*/ 	.word	0xffffffff


	//   ....[24]....
        /*06f8*/ 	.word	0xffffffff


	//   ....[25]....
        /*06fc*/ 	.word	0xffffffff


	//   ....[26]....
        /*0700*/ 	.word	0xffffffff


	//   ....[27]....
        /*0704*/ 	.word	0xffffffff


	//   ....[28]....
        /*0708*/ 	.word	0xffffffff


	//   ....[29]....
        /*070c*/ 	.word	0xffffffff


	//   ....[30]....
        /*0710*/ 	.word	0xffffffff


	//   ....[31]....
        /*0714*/ 	.word	0xffffffff


	//   ....[32]....
        /*0718*/ 	.word	0xffffffff


	//   ....[33]....
        /*071c*/ 	.word	0xffffffff


	//   ....[34]....
        /*0720*/ 	.word	0xffffffff


	//   ....[35]....
        /*0724*/ 	.word	0xffffffff


	//   ....[36]....
        /*0728*/ 	.word	0xffffffff


	//   ....[37]....
        /*072c*/ 	.word	0xffffffff


	//   ....[38]....
        /*0730*/ 	.word	0xffffffff


	//   ....[39]....
        /*0734*/ 	.word	0xffffffff


	//   ....[40]....
        /*0738*/ 	.word	0xffffffff


	//   ....[41]....
        /*073c*/ 	.word	0xffffffff


	//   ....[42]....
        /*0740*/ 	.word	0xffffffff


	//   ....[43]....
        /*0744*/ 	.word	0xffffffff


	//   ....[44]....
        /*0748*/ 	.word	0xffffffff


	//   ....[45]....
        /*074c*/ 	.word	0xffffffff


	//   ....[46]....
        /*0750*/ 	.word	0xffffffff


	//   ....[47]....
        /*0754*/ 	.word	0xffffffff


	//   ....[48]....
        /*0758*/ 	.word	0xffffffff


	//   ....[49]....
        /*075c*/ 	.word	0xffffffff


	//   ....[50]....
        /*0760*/ 	.word	0xffffffff


	//   ....[51]....
        /*0764*/ 	.word	0xffffffff


	//   ....[52]....
        /*0768*/ 	.word	0xffffffff


	//   ....[53]....
        /*076c*/ 	.word	0xffffffff


	//   ....[54]....
        /*0770*/ 	.word	0xffffffff


	//   ....[55]....
        /*0774*/ 	.word	0xffffffff


	//   ....[56]....
        /*0778*/ 	.word	0xffffffff


	//   ....[57]....
        /*077c*/ 	.word	0xffffffff


	//   ....[58]....
        /*0780*/ 	.word	0xffffffff


	//   ....[59]....
        /*0784*/ 	.word	0xffffffff


	//   ....[60]....
        /*0788*/ 	.word	0xffffffff


	//   ....[61]....
        /*078c*/ 	.word	0xffffffff


	//   ....[62]....
        /*0790*/ 	.word	0xffffffff


	//   ....[63]....
        /*0794*/ 	.word	0xffffffff


	//   ....[64]....
        /*0798*/ 	.word	0xffffffff


	//   ....[65]....
        /*079c*/ 	.word	0xffffffff


	//   ....[66]....
        /*07a0*/ 	.word	0xffffffff


	//   ....[67]....
        /*07a4*/ 	.word	0xffffffff


	//   ....[68]....
        /*07a8*/ 	.word	0xffffffff


	//   ....[69]....
        /*07ac*/ 	.word	0xffffffff


	//   ....[70]....
        /*07b0*/ 	.word	0xffffffff


	//   ....[71]....
        /*07b4*/ 	.word	0xffffffff


	//   ....[72]....
        /*07b8*/ 	.word	0xffffffff


	//   ....[73]....
        /*07bc*/ 	.word	0xffffffff


	//   ....[74]....
        /*07c0*/ 	.word	0xffffffff


	//   ....[75]....
        /*07c4*/ 	.word	0xffffffff


	//   ....[76]....
        /*07c8*/ 	.word	0xffffffff


	//   ....[77]....
        /*07cc*/ 	.word	0xffffffff


	//   ....[78]....
        /*07d0*/ 	.word	0xffffffff


	//   ....[79]....
        /*07d4*/ 	.word	0xffffffff


	//   ....[80]....
        /*07d8*/ 	.word	0xffffffff


	//   ....[81]....
        /*07dc*/ 	.word	0xffffffff


	//   ....[82]....
        /*07e0*/ 	.word	0xffffffff


	//   ....[83]....
        /*07e4*/ 	.word	0xffffffff


	//   ....[84]....
        /*07e8*/ 	.word	0xffffffff


	//   ....[85]....
        /*07ec*/ 	.word	0xffffffff


	//   ....[86]....
        /*07f0*/ 	.word	0xffffffff


	//   ....[87]....
        /*07f4*/ 	.word	0xffffffff


	//   ....[88]....
        /*07f8*/ 	.word	0xffffffff


	//   ....[89]....
        /*07fc*/ 	.word	0xffffffff


	//   ....[90]....
        /*0800*/ 	.word	0xffffffff


	//   ....[91]....
        /*0804*/ 	.word	0xffffffff


	//   ....[92]....
        /*0808*/ 	.word	0xffffffff


	//   ....[93]....
        /*080c*/ 	.word	0xffffffff


	//   ....[94]....
        /*0810*/ 	.word	0xffffffff


	//   ....[95]....
        /*0814*/ 	.word	0xffffffff


	//   ....[96]....
        /*0818*/ 	.word	0xffffffff


	//   ....[97]....
        /*081c*/ 	.word	0xffffffff


	//   ....[98]....
        /*0820*/ 	.word	0xffffffff


	//   ....[99]....
        /*0824*/ 	.word	0x0500000f


	//   ....[100]....
        /*0828*/ 	.word	0x0500000f


	//   ....[101]....
        /*082c*/ 	.word	0x0500000f


	//   ....[102]....
        /*0830*/ 	.word	0x0500000f


	//   ....[103]....
        /*0834*/ 	.word	0x0500000f


	//   ....[104]....
        /*0838*/ 	.word	0x0500000f


	//   ....[105]....
        /*083c*/ 	.word	0x0500000f


	//   ....[106]....
        /*0840*/ 	.word	0x0500000f


	//   ....[107]....
        /*0844*/ 	.word	0x0500000f


	//   ....[108]....
        /*0848*/ 	.word	0x0500000f


	//   ....[109]....
        /*084c*/ 	.word	0x0500000f


	//   ....[110]....
        /*0850*/ 	.word	0x0500000f


	//   ....[111]....
        /*0854*/ 	.word	0x0500000f


	//   ....[112]....
        /*0858*/ 	.word	0x0500000f


	//   ....[113]....
        /*085c*/ 	.word	0x0500000f


	//   ....[114]....
        /*0860*/ 	.word	0x0500000f


	//   ....[115]....
        /*0864*/ 	.word	0x0500000f


	//   ....[116]....
        /*0868*/ 	.word	0x0500000f


	//   ....[117]....
        /*086c*/ 	.word	0x0500000f


	//   ....[118]....
        /*0870*/ 	.word	0x0500000f


	//   ....[119]....
        /*0874*/ 	.word	0x0500000f


	//   ....[120]....
        /*0878*/ 	.word	0x0500000f


	//   ....[121]....
        /*087c*/ 	.word	0x0500000f


	//   ....[122]....
        /*0880*/ 	.word	0x0500000f


	//   ....[123]....
        /*0884*/ 	.word	0x0500000f


	//   ....[124]....
        /*0888*/ 	.word	0x0500000f


	//   ....[125]....
        /*088c*/ 	.word	0x0500000f


	//   ....[126]....
        /*0890*/ 	.word	0x0500000f


	//   ....[127]....
        /*0894*/ 	.word	0x0500000f


	//   ....[128]....
        /*0898*/ 	.word	0x0500000f


	//   ....[129]....
        /*089c*/ 	.word	0x0500000f


	//   ....[130]....
        /*08a0*/ 	.word	0x0500000f


	//   ....[131]....
        /*08a4*/ 	.word	0x0500000f


	//   ....[132]....
        /*08a8*/ 	.word	0x0500000f


	//   ....[133]....
        /*08ac*/ 	.word	0x0500000f


	//----- nvinfo : EIATTR_COOP_GROUP_INSTR_OFFSETS
	.align		4
.L_1097:
        /*08b0*/ 	.byte	0x04, 0x28
        /*08b2*/ 	.short	(.L_1099 - .L_1098)


	//   ....[0]....
.L_1098:
        /*08b4*/ 	.word	0x00000070


	//   ....[1]....
        /*08b8*/ 	.word	0x00000140


	//   ....[2]....
        /*08bc*/ 	.word	0x00000190


	//   ....[3]....
        /*08c0*/ 	.word	0x000003a0


	//   ....[4]....
        /*08c4*/ 	.word	0x00000500


	//   ....[5]....
        /*08c8*/ 	.word	0x00000620


	//   ....[6]....
        /*08cc*/ 	.word	0x00000780


	//   ....[7]....
        /*08d0*/ 	.word	0x00001a90


	//   ....[8]....
        /*08d4*/ 	.word	0x00003780


	//   ....[9]....
        /*08d8*/ 	.word	0x00004770


	//   ....[10]....
        /*08dc*/ 	.word	0x00005360


	//   ....[11]....
        /*08e0*/ 	.word	0x000053a0


	//   ....[12]....
        /*08e4*/ 	.word	0x00005a80


	//   ....[13]....
        /*08e8*/ 	.word	0x00005b30


	//   ....[14]....
        /*08ec*/ 	.word	0x00005f90


	//   ....[15]....
        /*08f0*/ 	.word	0x00006010


	//   ....[16]....
        /*08f4*/ 	.word	0x000068f0


	//   ....[17]....
        /*08f8*/ 	.word	0x000075a0


	//   ....[18]....
        /*08fc*/ 	.word	0x00008270


	//   ....[19]....
        /*0900*/ 	.word	0x00008750


	//   ....[20]....
        /*0904*/ 	.word	0x000087f0


	//   ....[21]....
        /*0908*/ 	.word	0x00008940


	//   ....[22]....
        /*090c*/ 	.word	0x00008d40


	//   ....[23]....
        /*0910*/ 	.word	0x00008de0


	//   ....[24]....
        /*0914*/ 	.word	0x00009f40


	//   ....[25]....
        /*0918*/ 	.word	0x0000ab90


	//   ....[26]....
        /*091c*/ 	.word	0x0000bb20


	//   ....[27]....
        /*0920*/ 	.word	0x0000bba0


	//   ....[28]....
        /*0924*/ 	.word	0x0000bed0


	//   ....[29]....
        /*0928*/ 	.word	0x0000c090


	//   ....[30]....
        /*092c*/ 	.word	0x0000d060


	//   ....[31]....
        /*0930*/ 	.word	0x0000d0a0


	//   ....[32]....
        /*0934*/ 	.word	0x0000d0e0


	//   ....[33]....
        /*0938*/ 	.word	0x0000d150


	//   ....[34]....
        /*093c*/ 	.word	0x0000d190


	//   ....[35]....
        /*0940*/ 	.word	0x0000eaa0


	//   ....[36]....
        /*0944*/ 	.word	0x0000f0c0


	//   ....[37]....
        /*0948*/ 	.word	0x0000f0f0


	//   ....[38]....
        /*094c*/ 	.word	0x0000f110


	//   ....[39]....
        /*0950*/ 	.word	0x0000f130


	//   ....[40]....
        /*0954*/ 	.word	0x0000f7a0


	//   ....[41]....
        /*0958*/ 	.word	0x0000f7c0


	//   ....[42]....
        /*095c*/ 	.word	0x0000fa00


	//   ....[43]....
        /*0960*/ 	.word	0x0000fa20


	//   ....[44]....
        /*0964*/ 	.word	0x000105d0


	//   ....[45]....
        /*0968*/ 	.word	0x00010600


	//   ....[46]....
        /*096c*/ 	.word	0x00010840


	//   ....[47]....
        /*0970*/ 	.word	0x00010860


	//   ....[48]....
        /*0974*/ 	.word	0x00010b10


	//   ....[49]....
        /*0978*/ 	.word	0x00010cf0


	//   ....[50]....
        /*097c*/ 	.word	0x00010d20


	//   ....[51]....
        /*0980*/ 	.word	0x00010d50


	//   ....[52]....
        /*0984*/ 	.word	0x00010d80


	//   ....[53]....
        /*0988*/ 	.word	0x00010db0


	//   ....[54]....
        /*098c*/ 	.word	0x00010de0


	//   ....[55]....
        /*0990*/ 	.word	0x00010f50


	//   ....[56]....
        /*0994*/ 	.word	0x00010f80


	//   ....[57]....
        /*0998*/ 	.word	0x00010fb0


	//   ....[58]....
        /*099c*/ 	.word	0x00010fe0


	//   ....[59]....
        /*09a0*/ 	.word	0x00011010


	//   ....[60]....
        /*09a4*/ 	.word	0x00011040


	//   ....[61]....
        /*09a8*/ 	.word	0x000110e0


	//   ....[62]....
        /*09ac*/ 	.word	0x00011140


	//   ....[63]....
        /*09b0*/ 	.word	0x000111d0


	//   ....[64]....
        /*09b4*/ 	.word	0x000124a0


	//   ....[65]....
        /*09b8*/ 	.word	0x00013030


	//   ....[66]....
        /*09bc*/ 	.word	0x00013040


	//   ....[67]....
        /*09c0*/ 	.word	0x00013060


	//   ....[68]....
        /*09c4*/ 	.word	0x00013130


	//   ....[69]....
        /*09c8*/ 	.word	0x00013160


	//   ....[70]....
        /*09cc*/ 	.word	0x000131c0


	//   ....[71]....
        /*09d0*/ 	.word	0x000131d0


	//   ....[72]....
        /*09d4*/ 	.word	0x00013240


	//   ....[73]....
        /*09d8*/ 	.word	0x00013b90


	//   ....[74]....
        /*09dc*/ 	.word	0x00013ba0


	//   ....[75]....
        /*09e0*/ 	.word	0x00013cd0


	//   ....[76]....
        /*09e4*/ 	.word	0x00013d00


	//   ....[77]....
        /*09e8*/ 	.word	0x00013f80


	//   ....[78]....
        /*09ec*/ 	.word	0x00013fb0


	//   ....[79]....
        /*09f0*/ 	.word	0x00014120


	//   ....[80]....
        /*09f4*/ 	.word	0x00014130


	//   ....[81]....
        /*09f8*/ 	.word	0x00017f20


	//   ....[82]....
        /*09fc*/ 	.word	0x00017f50


	//   ....[83]....
        /*0a00*/ 	.word	0x00017f90


	//   ....[84]....
        /*0a04*/ 	.word	0x00017fc0


	//   ....[85]....
        /*0a08*/ 	.word	0x00017ff0


	//   ....[86]....
        /*0a0c*/ 	.word	0x00018020


	//   ....[87]....
        /*0a10*/ 	.word	0x00018050


	//   ....[88]....
        /*0a14*/ 	.word	0x00018080


	//   ....[89]....
        /*0a18*/ 	.word	0x00018200


	//   ....[90]....
        /*0a1c*/ 	.word	0x00018230


	//   ....[91]....
        /*0a20*/ 	.word	0x00018260


	//   ....[92]....
        /*0a24*/ 	.word	0x00018290


	//   ....[93]....
        /*0a28*/ 	.word	0x000182c0


	//   ....[94]....
        /*0a2c*/ 	.word	0x000182f0


	//   ....[95]....
        /*0a30*/ 	.word	0x000183b0


	//   ....[96]....
        /*0a34*/ 	.word	0x000183d0


	//   ....[97]....
        /*0a38*/ 	.word	0x00018440


	//   ....[98]....
        /*0a3c*/ 	.word	0x00018b10


	//   ....[99]....
        /*0a40*/ 	.word	0x000190d0


	//   ....[100]....
        /*0a44*/ 	.word	0x00019250


	//   ....[101]....
        /*0a48*/ 	.word	0x000192a0


	//   ....[102]....
        /*0a4c*/ 	.word	0x00019300


	//   ....[103]....
        /*0a50*/ 	.word	0x00019360


	//   ....[104]....
        /*0a54*/ 	.word	0x000194b0


	//   ....[105]....
        /*0a58*/ 	.word	0x00019550


	//   ....[106]....
        /*0a5c*/ 	.word	0x00019600


	//   ....[107]....
        /*0a60*/ 	.word	0x000196e0


	//   ....[108]....
        /*0a64*/ 	.word	0x000198b0


	//   ....[109]....
        /*0a68*/ 	.word	0x00019970


	//   ....[110]....
        /*0a6c*/ 	.word	0x00019c20


	//   ....[111]....
        /*0a70*/ 	.word	0x00019d40


	//   ....[112]....
        /*0a74*/ 	.word	0x00019f10


	//   ....[113]....
        /*0a78*/ 	.word	0x00019fe0


	//   ....[114]....
        /*0a7c*/ 	.word	0x0001a1e0


	//   ....[115]....
        /*0a80*/ 	.word	0x0001a270


	//   ....[116]....
        /*0a84*/ 	.word	0x0001a5a0


	//   ....[117]....
        /*0a88*/ 	.word	0x0001a640


	//   ....[118]....
        /*0a8c*/ 	.word	0x0001a760


	//   ....[119]....
        /*0a90*/ 	.word	0x0001a7e0


	//   ....[120]....
        /*0a94*/ 	.word	0x0001a860


	//   ....[121]....
        /*0a98*/ 	.word	0x0001a8e0


	//   ....[122]....
        /*0a9c*/ 	.word	0x0001a960


	//   ....[123]....
        /*0aa0*/ 	.word	0x0001a9f0


	//   ....[124]....
        /*0aa4*/ 	.word	0x0001aa90


	//   ....[125]....
        /*0aa8*/ 	.word	0x0001ab40


	//   ....[126]....
        /*0aac*/ 	.word	0x0001abc0


	//   ....[127]....
        /*0ab0*/ 	.word	0x0001ac40


	//   ....[128]....
        /*0ab4*/ 	.word	0x0001acc0


	//   ....[129]....
        /*0ab8*/ 	.word	0x0001ad50


	//   ....[130]....
        /*0abc*/ 	.word	0x0001add0


	//   ....[131]....
        /*0ac0*/ 	.word	0x0001ae70


	//   ....[132]....
        /*0ac4*/ 	.word	0x0001af00


	//   ....[133]....
        /*0ac8*/ 	.word	0x0001b030


	//----- nvinfo : EIATTR_REG_RECONFIG
	.align		4
.L_1099:
        /*0acc*/ 	.byte	0x01, 0x54
	.zero		2


	//----- nvinfo : EIATTR_SYSCALL_OFFSETS
	.align		4
        /*0ad0*/ 	.byte	0x04, 0x46
        /*0ad2*/ 	.short	(.L_1101 - .L_1100)


	//   ....[0]....
.L_1100:
        /*0ad4*/ 	.word	0x00003930


	//   ....[1]....
        /*0ad8*/ 	.word	0x000120a0


	//   ....[2]....
        /*0adc*/ 	.word	0x00012200


	//   ....[3]....
        /*0ae0*/ 	.word	0x00012300


	//   ....[4]....
        /*0ae4*/ 	.word	0x00012c10


	//   ....[5]....
        /*0ae8*/ 	.word	0x00013560


	//----- nvinfo : EIATTR_MBARRIER_INSTR_OFFSETS
	.align		4
.L_1101:
        /*0aec*/ 	.byte	0x04, 0x39
        /*0aee*/ 	.short	(.L_1103 - .L_1102)


	//   ....[0]....
.L_1102:
        /*0af0*/ 	.word	0x00000280
        /*0af4*/ 	.word	0x000000ff
        /*0af8*/ 	.word	0x00038800
        /*0afc*/ 	.short	0x0100
        /*0afe*/ 	.byte	0x08
	.zero		1


	//   ....[1]....
        /*0b00*/ 	.word	0x00000290
        /*0b04*/ 	.word	0x000000ff
        /*0b08*/ 	.word	0x00038810
        /*0b0c*/ 	.short	0x0100
        /*0b0e*/ 	.byte	0x08
	.zero		1


	//   ....[2]....
        /*0b10*/ 	.word	0x000002a0
        /*0b14*/ 	.word	0x000000ff
        /*0b18*/ 	.word	0x00038820
        /*0b1c*/ 	.short	0x0100
        /*0b1e*/ 	.byte	0x08
	.zero		1


	//   ....[3]....
        /*0b20*/ 	.word	0x00000350
        /*0b24*/ 	.word	0x000000ff
        /*0b28*/ 	.word	0x00038830
        /*0b2c*/ 	.short	0x0100
        /*0b2e*/ 	.byte	0x06
	.zero		1


	//   ....[4]....
        /*0b30*/ 	.word	0x00000360
        /*0b34*/ 	.word	0x000000ff
        /*0b38*/ 	.word	0x00038840
        /*0b3c*/ 	.short	0x0100
        /*0b3e*/ 	.byte	0x06
	.zero		1


	//   ....[5]....
        /*0b40*/ 	.word	0x00000370
        /*0b44*/ 	.word	0x000000ff
        /*0b48*/ 	.word	0x00038838
        /*0b4c*/ 	.short	0x0100
        /*0b4e*/ 	.byte	0x06
	.zero		1


	//   ....[6]....
        /*0b50*/ 	.word	0x00000380
        /*0b54*/ 	.word	0x000000ff
        /*0b58*/ 	.word	0x00038848
        /*0b5c*/ 	.short	0x0100
        /*0b5e*/ 	.byte	0x06
	.zero		1


	//   ....[7]....
        /*0b60*/ 	.word	0x000004b0
        /*0b64*/ 	.word	0x000000ff
        /*0b68*/ 	.word	0x00038850
        /*0b6c*/ 	.short	0x0100
        /*0b6e*/ 	.byte	0x08
	.zero		1


	//   ....[8]....
        /*0b70*/ 	.word	0x000004c0
        /*0b74*/ 	.word	0x000000ff
        /*0b78*/ 	.word	0x00038860
        /*0b7c*/ 	.short	0x0100
        /*0b7e*/ 	.byte	0x08
	.zero		1


	//   ....[9]....
        /*0b80*/ 	.word	0x000004d0
        /*0b84*/ 	.word	0x000000ff
        /*0b88*/ 	.word	0x00038858
        /*0b8c*/ 	.short	0x0100
        /*0b8e*/ 	.byte	0x08
	.zero		1


	//   ....[10]....
        /*0b90*/ 	.word	0x000004e0
        /*0b94*/ 	.word	0x000000ff
        /*0b98*/ 	.word	0x00038868
        /*0b9c*/ 	.short	0x0100
        /*0b9e*/ 	.byte	0x08
	.zero		1


	//   ....[11]....
        /*0ba0*/ 	.word	0x000005d0
        /*0ba4*/ 	.word	0x000000ff
        /*0ba8*/ 	.word	0x00038870
        /*0bac*/ 	.short	0x0100
        /*0bae*/ 	.byte	0x06
	.zero		1


	//   ....[12]....
        /*0bb0*/ 	.word	0x000005e0
        /*0bb4*/ 	.word	0x000000ff
        /*0bb8*/ 	.word	0x00038880
        /*0bbc*/ 	.short	0x0100
        /*0bbe*/ 	.byte	0x06
	.zero		1


	//   ....[13]....
        /*0bc0*/ 	.word	0x000005f0
        /*0bc4*/ 	.word	0x000000ff
        /*0bc8*/ 	.word	0x00038878
        /*0bcc*/ 	.short	0x0100
        /*0bce*/ 	.byte	0x06
	.zero		1


	//   ....[14]....
        /*0bd0*/ 	.word	0x00000600
        /*0bd4*/ 	.word	0x000000ff
        /*0bd8*/ 	.word	0x00038888
        /*0bdc*/ 	.short	0x0100
        /*0bde*/ 	.byte	0x06
	.zero		1


	//   ....[15]....
        /*0be0*/ 	.word	0x00000730
        /*0be4*/ 	.word	0x000000ff
        /*0be8*/ 	.word	0x00038890
        /*0bec*/ 	.short	0x0100
        /*0bee*/ 	.byte	0x08
	.zero		1


	//   ....[16]....
        /*0bf0*/ 	.word	0x00000740
        /*0bf4*/ 	.word	0x000000ff
        /*0bf8*/ 	.word	0x000388a0
        /*0bfc*/ 	.short	0x0100
        /*0bfe*/ 	.byte	0x08
	.zero		1


	//   ....[17]....
        /*0c00*/ 	.word	0x00000750
        /*0c04*/ 	.word	0x000000ff
        /*0c08*/ 	.word	0x00038898
        /*0c0c*/ 	.short	0x0100
        /*0c0e*/ 	.byte	0x08
	.zero		1


	//   ....[18]....
        /*0c10*/ 	.word	0x00000760
        /*0c14*/ 	.word	0x000000ff
        /*0c18*/ 	.word	0x000388a8
        /*0c1c*/ 	.short	0x0100
        /*0c1e*/ 	.byte	0x08
	.zero		1


	//   ....[19]....
        /*0c20*/ 	.word	0x00000890
        /*0c24*/ 	.word	0x000000ff
        /*0c28*/ 	.word	0x000388b0
        /*0c2c*/ 	.short	0x0100
        /*0c2e*/ 	.byte	0x08
	.zero		1


	//   ....[20]....
        /*0c30*/ 	.word	0x000008a0
        /*0c34*/ 	.word	0x000000ff
        /*0c38*/ 	.word	0x000388c0
        /*0c3c*/ 	.short	0x0100
        /*0c3e*/ 	.byte	0x08
	.zero		1


	//   ....[21]....
        /*0c40*/ 	.word	0x000008b0
        /*0c44*/ 	.word	0x000000ff
        /*0c48*/ 	.word	0x000388b8
        /*0c4c*/ 	.short	0x0100
        /*0c4e*/ 	.byte	0x08
	.zero		1


	//   ....[22]....
        /*0c50*/ 	.word	0x000008c0
        /*0c54*/ 	.word	0x000000ff
        /*0c58*/ 	.word	0x000388c8
        /*0c5c*/ 	.short	0x0100
        /*0c5e*/ 	.byte	0x08
	.zero		1


	//   ....[23]....
        /*0c60*/ 	.word	0x00001e40
        /*0c64*/ 	.word	0x00000000
        /*0c68*/ 	.word	0x00000000
        /*0c6c*/ 	.short	0x0101
        /*0c6e*/ 	.byte	0x3f
	.zero		1


	//   ....[24]....
        /*0c70*/ 	.word	0x00002910
        /*0c74*/ 	.word	0x00000000
        /*0c78*/ 	.word	0x00000000
        /*0c7c*/ 	.short	0x0101
        /*0c7e*/ 	.byte	0x3f
	.zero		1


	//   ....[25]....
        /*0c80*/ 	.word	0x000039b0
        /*0c84*/ 	.word	0x00000011
        /*0c88*/ 	.word	0x00038800
        /*0c8c*/ 	.short	0x010a
        /*0c8e*/ 	.byte	0x3f
	.zero		1


	//   ....[26]....
        /*0c90*/ 	.word	0x00003a10
        /*0c94*/ 	.word	0x00000005
        /*0c98*/ 	.word	0x00038830
        /*0c9c*/ 	.short	0x010a
        /*0c9e*/ 	.byte	0x3f
	.zero		1


	//   ....[27]....
        /*0ca0*/ 	.word	0x00003a80
        /*0ca4*/ 	.word	0x00000005
        /*0ca8*/ 	.word	0x00038830
        /*0cac*/ 	.short	0x010a
        /*0cae*/ 	.byte	0x3f
	.zero		1


	//   ....[28]....
        /*0cb0*/ 	.word	0x00003d00
        /*0cb4*/ 	.word	0x00000011
        /*0cb8*/ 	.word	0x00038810
        /*0cbc*/ 	.short	0x010a
        /*0cbe*/ 	.byte	0x3f
	.zero		1


	//   ....[29]....
        /*0cc0*/ 	.word	0x00003d40
        /*0cc4*/ 	.word	0x00000005
        /*0cc8*/ 	.word	0x00038850
        /*0ccc*/ 	.short	0x010a
        /*0cce*/ 	.byte	0x3f
	.zero		1


	//   ....[30]....
        /*0cd0*/ 	.word	0x00003e10
        /*0cd4*/ 	.word	0x00000005
        /*0cd8*/ 	.word	0x00038850
        /*0cdc*/ 	.short	0x010a
        /*0cde*/ 	.byte	0x3f
	.zero		1


	//   ....[31]....
        /*0ce0*/ 	.word	0x00006260
        /*0ce4*/ 	.word	0x00000018
        /*0ce8*/ 	.word	0x00000000
        /*0cec*/ 	.short	0x0101
        /*0cee*/ 	.byte	0x3f
	.zero		1


	//   ....[32]....
        /*0cf0*/ 	.word	0x00006910
        /*0cf4*/ 	.word	0x00000005
        /*0cf8*/ 	.word	0x00000000
        /*0cfc*/ 	.short	0x0101
        /*0cfe*/ 	.byte	0x3f
	.zero		1


	//   ....[33]....
        /*0d00*/ 	.word	0x00006a30
        /*0d04*/ 	.word	0x00000009
        /*0d08*/ 	.word	0x00038830
        /*0d0c*/ 	.short	0x010a
        /*0d0e*/ 	.byte	0x3f
	.zero		1


	//   ....[34]....
        /*0d10*/ 	.word	0x00006a80
        /*0d14*/ 	.word	0x00000009
        /*0d18*/ 	.word	0x00038830
        /*0d1c*/ 	.short	0x010a
        /*0d1e*/ 	.byte	0x3f
	.zero		1


	//   ....[35]....
        /*0d20*/ 	.word	0x00006c00
        /*0d24*/ 	.word	0x00000009
        /*0d28*/ 	.word	0x00038850
        /*0d2c*/ 	.short	0x010a
        /*0d2e*/ 	.byte	0x3f
	.zero		1


	//   ....[36]....
        /*0d30*/ 	.word	0x00006c40
        /*0d34*/ 	.word	0x00000009
        /*0d38*/ 	.word	0x00038850
        /*0d3c*/ 	.short	0x010a
        /*0d3e*/ 	.byte	0x3f
	.zero		1


	//   ....[37]....
        /*0d40*/ 	.word	0x00009140
        /*0d44*/ 	.word	0x00000099
        /*0d48*/ 	.word	0x00000000
        /*0d4c*/ 	.short	0x0101
        /*0d4e*/ 	.byte	0x3f
	.zero		1


	//   ....[38]....
        /*0d50*/ 	.word	0x00009f60
        /*0d54*/ 	.word	0x00000009
        /*0d58*/ 	.word	0x00000000
        /*0d5c*/ 	.short	0x0101
        /*0d5e*/ 	.byte	0x3f
	.zero		1


	//   ....[39]....
        /*0d60*/ 	.word	0x0000a080
        /*0d64*/ 	.word	0x00000009
        /*0d68*/ 	.word	0x00038830
        /*0d6c*/ 	.short	0x010a
        /*0d6e*/ 	.byte	0x3f
	.zero		1


	//   ....[40]....
        /*0d70*/ 	.word	0x0000a0d0
        /*0d74*/ 	.word	0x00000009
        /*0d78*/ 	.word	0x00038830
        /*0d7c*/ 	.short	0x010a
        /*0d7e*/ 	.byte	0x3f
	.zero		1


	//   ....[41]....
        /*0d80*/ 	.word	0x0000a250
        /*0d84*/ 	.word	0x00000009
        /*0d88*/ 	.word	0x00038850
        /*0d8c*/ 	.short	0x010a
        /*0d8e*/ 	.byte	0x3f
	.zero		1


	//   ....[42]....
        /*0d90*/ 	.word	0x0000a290
        /*0d94*/ 	.word	0x00000009
        /*0d98*/ 	.word	0x00038850
        /*0d9c*/ 	.short	0x010a
        /*0d9e*/ 	.byte	0x3f
	.zero		1


	//   ....[43]....
        /*0da0*/ 	.word	0x0000c3c0
        /*0da4*/ 	.word	0x00000098
        /*0da8*/ 	.word	0x00000000
        /*0dac*/ 	.short	0x0101
        /*0dae*/ 	.byte	0x3f
	.zero		1


	//   ....[44]....
        /*0db0*/ 	.word	0x0000d080
        /*0db4*/ 	.word	0x00000009
        /*0db8*/ 	.word	0x00000000
        /*0dbc*/ 	.short	0x0101
        /*0dbe*/ 	.byte	0x3f
	.zero		1


	//   ....[45]....
        /*0dc0*/ 	.word	0x0000f7d0
        /*0dc4*/ 	.word	0x00000000
        /*0dc8*/ 	.word	0x00000000
        /*0dcc*/ 	.short	0x0101
        /*0dce*/ 	.byte	0x3f
	.zero		1


	//   ....[46]....
        /*0dd0*/ 	.word	0x00012750
        /*0dd4*/ 	.word	0x00000000
        /*0dd8*/ 	.word	0x00038840
        /*0ddc*/ 	.short	0x010a
        /*0dde*/ 	.byte	0x3f
	.zero		1


	//   ....[47]....
        /*0de0*/ 	.word	0x00013300
        /*0de4*/ 	.word	0x00000008
        /*0de8*/ 	.word	0x00038800
        /*0dec*/ 	.short	0x0107
        /*0dee*/ 	.byte	0x3f
	.zero		1


	//   ....[48]....
        /*0df0*/ 	.word	0x000133b0
        /*0df4*/ 	.word	0x00000000
        /*0df8*/ 	.word	0x00038800
        /*0dfc*/ 	.short	0x0101
        /*0dfe*/ 	.byte	0x3f
	.zero		1


	//   ....[49]....
        /*0e00*/ 	.word	0x00014360
        /*0e04*/ 	.word	0x00000000
        /*0e08*/ 	.word	0x00038810
        /*0e0c*/ 	.short	0x0107
        /*0e0e*/ 	.byte	0x3f
	.zero		1


	//   ....[50]....
        /*0e10*/ 	.word	0x00014460
        /*0e14*/ 	.word	0x00000002
        /*0e18*/ 	.word	0x00038810
        /*0e1c*/ 	.short	0x0101
        /*0e1e*/ 	.byte	0x3f
	.zero		1


	//   ....[51]....
        /*0e20*/ 	.word	0x00014480
        /*0e24*/ 	.word	0x00000002
        /*0e28*/ 	.word	0x00038820
        /*0e2c*/ 	.short	0x010a
        /*0e2e*/ 	.byte	0x3f
	.zero		1


	//   ....[52]....
        /*0e30*/ 	.word	0x00014590
        /*0e34*/ 	.word	0x00000000
        /*0e38*/ 	.word	0x00038860
        /*0e3c*/ 	.short	0x010a
        /*0e3e*/ 	.byte	0x3f
	.zero		1


	//   ....[53]....
        /*0e40*/ 	.word	0x00015270
        /*0e44*/ 	.word	0x00000003
        /*0e48*/ 	.word	0x00038840
        /*0e4c*/ 	.short	0x010a
        /*0e4e*/ 	.byte	0x3f
	.zero		1


	//   ....[54]....
        /*0e50*/ 	.word	0x000154d0
        /*0e54*/ 	.word	0x00000003
        /*0e58*/ 	.word	0x00038860
        /*0e5c*/ 	.short	0x010a
        /*0e5e*/ 	.byte	0x3f
	.zero		1


	//   ....[55]....
        /*0e60*/ 	.word	0x00016150
        /*0e64*/ 	.word	0x00000004
        /*0e68*/ 	.word	0x00038840
        /*0e6c*/ 	.short	0x010a
        /*0e6e*/ 	.byte	0x3f
	.zero		1


	//   ....[56]....
        /*0e70*/ 	.word	0x000163a0
        /*0e74*/ 	.word	0x00000004
        /*0e78*/ 	.word	0x00038860
        /*0e7c*/ 	.short	0x010a
        /*0e7e*/ 	.byte	0x3f
	.zero		1


	//   ....[57]....
        /*0e80*/ 	.word	0x00016fb0
        /*0e84*/ 	.word	0x00000004
        /*0e88*/ 	.word	0x00038840
        /*0e8c*/ 	.short	0x010a
        /*0e8e*/ 	.byte	0x3f
	.zero		1


	//   ....[58]....
        /*0e90*/ 	.word	0x00017210
        /*0e94*/ 	.word	0x00000004
        /*0e98*/ 	.word	0x00038860
        /*0e9c*/ 	.short	0x010a
        /*0e9e*/ 	.byte	0x3f
	.zero		1


	//   ....[59]....
        /*0ea0*/ 	.word	0x00018a90
        /*0ea4*/ 	.word	0x00000000
        /*0ea8*/ 	.word	0x00038820
        /*0eac*/ 	.short	0x010a
        /*0eae*/ 	.byte	0x3f
	.zero		1


	//   ....[60]....
        /*0eb0*/ 	.word	0x00018c50
        /*0eb4*/ 	.word	0x00000006
        /*0eb8*/ 	.word	0x00000000
        /*0ebc*/ 	.short	0x010a
        /*0ebe*/ 	.byte	0x3f
	.zero		1


	//   ....[61]....
        /*0ec0*/ 	.word	0x00018cc0
        /*0ec4*/ 	.word	0x00000007
        /*0ec8*/ 	.word	0x00000000
        /*0ecc*/ 	.short	0x010a
        /*0ece*/ 	.byte	0x3f
	.zero		1


	//   ....[62]....
        /*0ed0*/ 	.word	0x00018d30
        /*0ed4*/ 	.word	0x00000004
        /*0ed8*/ 	.word	0x00000000
        /*0edc*/ 	.short	0x010a
        /*0ede*/ 	.byte	0x3f
	.zero		1


	//   ....[63]....
        /*0ee0*/ 	.word	0x00018d60
        /*0ee4*/ 	.word	0x00000003
        /*0ee8*/ 	.word	0x00000000
        /*0eec*/ 	.short	0x010a
        /*0eee*/ 	.byte	0x3f
	.zero		1


	//   ....[64]....
        /*0ef0*/ 	.word	0x00018dc0
        /*0ef4*/ 	.word	0x00000011
        /*0ef8*/ 	.word	0x00038800
        /*0efc*/ 	.short	0x010a
        /*0efe*/ 	.byte	0x3f
	.zero		1


	//   ....[65]....
        /*0f00*/ 	.word	0x00018e10
        /*0f04*/ 	.word	0x00000005
        /*0f08*/ 	.word	0x00038830
        /*0f0c*/ 	.short	0x010a
        /*0f0e*/ 	.byte	0x3f
	.zero		1


	//   ....[66]....
        /*0f10*/ 	.word	0x00018e60
        /*0f14*/ 	.word	0x00000011
        /*0f18*/ 	.word	0x00038810
        /*0f1c*/ 	.short	0x010a
        /*0f1e*/ 	.byte	0x3f
	.zero		1


	//   ....[67]....
        /*0f20*/ 	.word	0x00018eb0
        /*0f24*/ 	.word	0x00000005
        /*0f28*/ 	.word	0x00038850
        /*0f2c*/ 	.short	0x010a
        /*0f2e*/ 	.byte	0x3f
	.zero		1


	//   ....[68]....
        /*0f30*/ 	.word	0x00018f00
        /*0f34*/ 	.word	0x00000009
        /*0f38*/ 	.word	0x00038830
        /*0f3c*/ 	.short	0x010a
        /*0f3e*/ 	.byte	0x3f
	.zero		1


	//   ....[69]....
        /*0f40*/ 	.word	0x00018f50
        /*0f44*/ 	.word	0x00000009
        /*0f48*/ 	.word	0x00038850
        /*0f4c*/ 	.short	0x010a
        /*0f4e*/ 	.byte	0x3f
	.zero		1


	//   ....[70]....
        /*0f50*/ 	.word	0x00018fa0
        /*0f54*/ 	.word	0x00000009
        /*0f58*/ 	.word	0x00038830
        /*0f5c*/ 	.short	0x010a
        /*0f5e*/ 	.byte	0x3f
	.zero		1


	//   ....[71]....
        /*0f60*/ 	.word	0x00018ff0
        /*0f64*/ 	.word	0x00000009
        /*0f68*/ 	.word	0x00038850
        /*0f6c*/ 	.short	0x010a
        /*0f6e*/ 	.byte	0x3f
	.zero		1


	//   ....[72]....
        /*0f70*/ 	.word	0x00019190
        /*0f74*/ 	.word	0x00000000
        /*0f78*/ 	.word	0x00038840
        /*0f7c*/ 	.short	0x010a
        /*0f7e*/ 	.byte	0x3f
	.zero		1


	//   ....[73]....
        /*0f80*/ 	.word	0x0001a2c0
        /*0f84*/ 	.word	0x00000002
        /*0f88*/ 	.word	0x00038820
        /*0f8c*/ 	.short	0x010a
        /*0f8e*/ 	.byte	0x3f
	.zero		1


	//   ....[74]....
        /*0f90*/ 	.word	0x0001a310
        /*0f94*/ 	.word	0x00000000
        /*0f98*/ 	.word	0x00038860
        /*0f9c*/ 	.short	0x010a
        /*0f9e*/ 	.byte	0x3f
	.zero		1


	//   ....[75]....
        /*0fa0*/ 	.word	0x0001a360
        /*0fa4*/ 	.word	0x00000003
        /*0fa8*/ 	.word	0x00038840
        /*0fac*/ 	.short	0x010a
        /*0fae*/ 	.byte	0x3f
	.zero		1


	//   ....[76]....
        /*0fb0*/ 	.word	0x0001a3b0
        /*0fb4*/ 	.word	0x00000003
        /*0fb8*/ 	.word	0x00038860
        /*0fbc*/ 	.short	0x010a
        /*0fbe*/ 	.byte	0x3f
	.zero		1


	//   ....[77]....
        /*0fc0*/ 	.word	0x0001a400
        /*0fc4*/ 	.word	0x00000004
        /*0fc8*/ 	.word	0x00038840
        /*0fcc*/ 	.short	0x010a
        /*0fce*/ 	.byte	0x3f
	.zero		1


	//   ....[78]....
        /*0fd0*/ 	.word	0x0001a450
        /*0fd4*/ 	.word	0x00000004
        /*0fd8*/ 	.word	0x00038860
        /*0fdc*/ 	.short	0x010a
        /*0fde*/ 	.byte	0x3f
	.zero		1


	//   ....[79]....
        /*0fe0*/ 	.word	0x0001a4a0
        /*0fe4*/ 	.word	0x00000004
        /*0fe8*/ 	.word	0x00038840
        /*0fec*/ 	.short	0x010a
        /*0fee*/ 	.byte	0x3f
	.zero		1


	//   ....[80]....
        /*0ff0*/ 	.word	0x0001a4f0
        /*0ff4*/ 	.word	0x00000004
        /*0ff8*/ 	.word	0x00038860
        /*0ffc*/ 	.short	0x010a
        /*0ffe*/ 	.byte	0x3f
	.zero		1


	//   ....[81]....
        /*1000*/ 	.word	0x0001af50
        /*1004*/ 	.word	0x00000000
        /*1008*/ 	.word	0x00038820
        /*100c*/ 	.short	0x010a
        /*100e*/ 	.byte	0x3f
	.zero		1


	//   ....[82]....
        /*1010*/ 	.word	0x0001b0f0
        /*1014*/ 	.word	0x00000006
        /*1018*/ 	.word	0x00000000
        /*101c*/ 	.short	0x010a
        /*101e*/ 	.byte	0x3f
	.zero		1


	//   ....[83]....
        /*1020*/ 	.word	0x0001b140
        /*1024*/ 	.word	0x00000007
        /*1028*/ 	.word	0x00000000
        /*102c*/ 	.short	0x010a
        /*102e*/ 	.byte	0x3f
	.zero		1


	//   ....[84]....
        /*1030*/ 	.word	0x0001b190
        /*1034*/ 	.word	0x00000004
        /*1038*/ 	.word	0x00000000
        /*103c*/ 	.short	0x010a
        /*103e*/ 	.byte	0x3f
	.zero		1


	//----- nvinfo : EIATTR_NUM_MBARRIERS
	.align		4
.L_1103:
        /*1040*/ 	.byte	0x03, 0x38
        /*1042*/ 	.short	0x0017


	//----- nvinfo : EIATTR_EXIT_INSTR_OFFSETS
	.align		4
        /*1044*/ 	.byte	0x04, 0x1c
        /*1046*/ 	.short	(.L_1105 - .L_1104)


	//   ....[0]....
.L_1104:
        /*1048*/ 	.word	0x00000a80


	//   ....[1]....
        /*104c*/ 	.word	0x00010ab0


	//   ....[2]....
        /*1050*/ 	.word	0x00018db0


	//----- nvinfo : EIATTR_MAX_THREADS
	.align		4
.L_1105:
        /*1054*/ 	.byte	0x04, 0x05
        /*1056*/ 	.short	(.L_1107 - .L_1106)
.L_1106:
        /*1058*/ 	.word	0x00000180
        /*105c*/ 	.word	0x00000001
        /*1060*/ 	.word	0x00000001


	//----- nvinfo : EIATTR_CRS_STACK_SIZE
	.align		4
.L_1107:
        /*1064*/ 	.byte	0x04, 0x1e
        /*1066*/ 	.short	(.L_1109 - .L_1108)
.L_1108:
        /*1068*/ 	.word	0x00000000


	//----- nvinfo : EIATTR_CBANK_PARAM_SIZE
	.align		4
.L_1109:
        /*106c*/ 	.byte	0x03, 0x19
        /*106e*/ 	.short	0x0bf0


	//----- nvinfo : EIATTR_PARAM_CBANK
	.align		4
        /*1070*/ 	.byte	0x04, 0x0a
        /*1072*/ 	.short	(.L_1111 - .L_1110)
	.align		4
.L_1110:
        /*1074*/ 	.word	index@(.nv.constant0._ZN7cutlass13device_kernelIN5flash11enable_sm90INS1_16FlashAttnFwdSm90INS1_25CollectiveMainloopFwdSm90ILi2EN4cute5tupleIJNS5_1CILi1EEES8_S8_EEENS6_IJNS7_ILi64EEESA_SA_EEELi512ENS_10bfloat16_tEfNS_4arch4Sm90ELb1ELb0ELb1ELb1ELb0ELb0ELb1ELb0ELb0ELb1ELb0ELb0EEENS1_21CollectiveEpilogueFwdINS6_IJSA_NS7_ILi512EEESA_EEES9_SC_SE_Li256ELb1ELb1ELb0ELb0EEENS1_36VarlenDynamicPersistentTileSchedulerILi64ELi64ELi256ELi128ELb0ELb1ELb1ELb1ELb1ELb1EEEEEEEEEvNT_6ParamsE)
        /*1078*/ 	.short	0x0210
        /*107a*/ 	.short	0x0bf0


	//----- nvinfo : EIATTR_SW_WAR
	.align		4
.L_1111:
        /*107c*/ 	.byte	0x04, 0x36
        /*107e*/ 	.short	(.L_1113 - .L_1112)
.L_1112:
        /*1080*/ 	.word	0x00000008
.L_1113:


//--------------------- .nv.info._ZN7cutlass13device_kernelIN5flash11enable_sm90INS1_16FlashAttnFwdSm90INS1_25CollectiveMainloopFwdSm90ILi2EN4cute5tupleIJNS5_1CILi1EEES8_S8_EEENS6_IJNS7_ILi64EEESA_SA_EEELi512ENS_10bfloat16_tEfNS_4arch4Sm90ELb1ELb0ELb1ELb1ELb0ELb1ELb1ELb0ELb0ELb1ELb0ELb0EEENS1_21CollectiveEpilogueFwdINS6_IJSA_NS7_ILi512EEESA_EEES9_SC_SE_Li256ELb1ELb1ELb0ELb0EEENS1_36VarlenDynamicPersistentTileSchedulerILi64ELi64ELi256ELi128ELb0ELb1ELb1ELb1ELb1ELb1EEEEEEEEEvNT_6ParamsE --------------------------
	.section	.nv.info._ZN7cutlass13device_kernelIN5flash11enable_sm90INS1_16FlashAttnFwdSm90INS1_25CollectiveMainloopFwdSm90ILi2EN4cute5tupleIJNS5_1CILi1EEES8_S8_EEENS6_IJNS7_ILi64EEESA_SA_EEELi512ENS_10bfloat16_tEfNS_4arch4Sm90ELb1ELb0ELb1ELb1ELb0ELb1ELb1ELb0ELb0ELb1ELb0ELb0EEENS1_21CollectiveEpilogueFwdINS6_IJSA_NS7_ILi512EEESA_EEES9_SC_SE_Li256ELb1ELb1ELb0ELb0EEENS1_36VarlenDynamicPersistentTileSchedulerILi64ELi64ELi256ELi128ELb0ELb1ELb1ELb1ELb1ELb1EEEEEEEEEvNT_6ParamsE,"",@"SHT_CUDA_INFO"
	.sectionflags	@""
	.align	4


	//----- nvinfo : EIATTR_CUDA_API_VERSION
	.align		4
        /*0000*/ 	.byte	0x04, 0x37
        /*0002*/ 	.short	(.L_1115 - .L_1114)
.L_1114:
        /*0004*/ 	.word	0x00000082


	//----- nvinfo : EIATTR_KPARAM_INFO
	.align		4
.L_1115:
        /*0008*/ 	.byte	0x04, 0x17
        /*000a*/ 	.short	(.L_1117 - .L_1116)
.L_1116:
        /*000c*/ 	.word	0x00000000
        /*0010*/ 	.short	0x0000
        /*0012*/ 	.short	0x0070
        /*0014*/ 	.byte	0x00, 0xf0, 0x01, 0x2e


	//----- nvinfo : EIATTR_SPARSE_MMA_MASK
	.align		4
.L_1117:
        /*0018*/ 	.byte	0x03, 0x50
        /*001a*/ 	.short	0x0000


	//----- nvinfo : EIATTR_MAXREG_COUNT
	.align		4
        /*001c*/ 	.byte	0x03, 0x1b
        /*001e*/ 	.short	0x00a8


	//----- nvinfo : EIATTR_NUM_BARRIERS
	.align		4
        /*0020*/ 	.byte	0x02, 0x4c
        /*0022*/ 	.byte	0x10
	.zero		1


	//----- nvinfo : EIATTR_EXTERNS
	.align		4
        /*0024*/ 	.byte	0x04, 0x0f
        /*0026*/ 	.short	(.L_1119 - .L_1118)


	//   ....[0]....
	.align		4
.L_1118:
        /*0028*/ 	.word	index@(__assertfail)


	//----- nvinfo : EIATTR_ANNOTATIONS
	.align		4
.L_1119:
        /*002c*/ 	.byte	0x04, 0x55
        /*002e*/ 	.short	(.L_1121 - .L_1120)


	//   ....[0]....
.L_1120:
        /* <DEDUP_REMOVED lines=119> */


	//----- nvinfo : EIATTR_MERCURY_ISA_VERSION
	.align		4
.L_1121:
        /*0788*/ 	.byte	0x03, 0x5f
        /*078a*/ 	.short	0x0101


	//----- nvinfo : EIATTR_UNUSED_LOAD_BYTE_OFFSET
	.align		4
        /*078c*/ 	.byte	0x04, 0x44
        /*078e*/ 	.short	(.L_1123 - .L_1122)


	//   ....[0]....
.L_1122:
        /*0790*/ 	.word	0x00000ad0
        /*0794*/ 	.word	0x0000fff0


	//   ....[1]....
        /*0798*/ 	.word	0x00014b40
        /*079c*/ 	.word	0x0000fff0


	//----- nvinfo : EIATTR_INT_WARP_WIDE_INSTR_OFFSETS
	.align		4
.L_1123:
        /*07a0*/ 	.byte	0x04, 0x31
        /*07a2*/ 	.short	(.L_1125 - .L_1124)


	//   ....[0]....
.L_1124:
        /*07a4*/ 	.word	0x00000190


	//   ....[1]....
        /*07a8*/ 	.word	0x000001d0


	//   ....[2]....
        /*07ac*/ 	.word	0x00000240


	//   ....[3]....
        /*07b0*/ 	.word	0x000002b0


	//   ....[4]....
        /*07b4*/ 	.word	0x0001abc0


	//   ....[5]....
        /*07b8*/ 	.word	0x0001ac20


	//   ....[6]....
        /*07bc*/ 	.word	0x000209c0


	//   ....[7]....
        /*07c0*/ 	.word	0x00020a20


	//----- nvinfo : EIATTR_COOP_GROUP_MASK_REGIDS
	.align		4
.L_1125:
        /*07c4*/ 	.byte	0x04, 0x29
        /*07c6*/ 	.short	(.L_1127 - .L_1126)


	//   ....[0]....
.L_1126:
        /*07c8*/ 	.word	0xffffffff


	//   ....[1]....
        /*07cc*/ 	.word	0xffffffff


	//   ....[2]....
        /*07d0*/ 	.word	0xffffffff


	//   ....[3]....
        /*07d4*/ 	.word	0xffffffff


	//   ....[4]....
        /*07d8*/ 	.word	0xffffffff


	//   ....[5]....
        /*07dc*/ 	.word	0xffffffff


	//   ....[6]....
        /*07e0*/ 	.word	0xffffffff


	//   ....[7]....
        /*07e4*/ 	.word	0xffffffff


	//   ....[8]....
        /*07e8*/ 	.word	0xffffffff


	//   ....[9]....
        /*07ec*/ 	.word	0xffffffff


	//   ....[10]....
        /*07f0*/ 	.word	0xffffffff


	//   ....[11]....
        /*07f4*/ 	.word	0xffffffff


	//   ....[12]....
        /*07f8*/ 	.word	0xffffffff


	//   ....[13]....
        /*07fc*/ 	.word	0xffffffff


	//   ....[14]....
        /*0800*/ 	.word	0xffffffff


	//   ....[15]....
        /*0804*/ 	.word	0xffffffff


	//   ....[16]....
        /*0808*/ 	.word	0xffffffff


	//   ....[17]....
        /*080c*/ 	.word	0xffffffff


	//   ....[18]....
        /*0810*/ 	.word	0xffffffff


	//   ....[19]....
        /*0814*/ 	.word	0xffffffff


	//   ....[20]....
        /*0818*/ 	.word	0xffffffff


	//   ....[21]....
        /*081c*/ 	.word	0xffffffff


	//   ....[22]....
        /*0820*/ 	.word	0xffffffff


	//   ....[23]....
        /*0824*/ 	.word	0xffffffff


	//   ....[24]....
        /*0828*/ 	.word	0xffffffff


	//   ....[25]....
        /*082c*/ 	.word	0xffffffff


	//   ....[26]....
        /*0830*/ 	.word	0xffffffff


	//   ....[27]....
        /*0834*/ 	.word	0xffffffff


	//   ....[28]....
        /*0838*/ 	.word	0xffffffff


	//   ....[29]....
        /*083c*/ 	.word	0xffffffff


	//   ....[30]....
        /*0840*/ 	.word	0xffffffff


	//   ....[31]....
        /*0844*/ 	.word	0xffffffff


	//   ....[32]....
        /*0848*/ 	.word	0xffffffff


	//   ....[33]....
        /*084c*/ 	.word	0xffffffff


	//   ....[34]....
        /*0850*/ 	.word	0xffffffff


	//   ....[35]....
        /*0854*/ 	.word	0xffffffff


	//   ....[36]....
        /*0858*/ 	.word	0xffffffff


	//   ....[37]....
        /*085c*/ 	.word	0xffffffff


	//   ....[38]....
        /*0860*/ 	.word	0xffffffff


	//   ....[39]....
        /*0864*/ 	.word	0xffffffff


	//   ....[40]....
        /*0868*/ 	.word	0xffffffff


	//   ....[41]....
        /*086c*/ 	.word	0xffffffff


	//   ....[42]....
        /*0870*/ 	.word	0xffffffff


	//   ....[43]....
        /*0874*/ 	.word	0xffffffff


	//   ....[44]....
        /*0878*/ 	.word	0xffffffff


	//   ....[45]....
        /*087c*/ 	.word	0xffffffff


	//   ....[46]....
        /*0880*/ 	.word	0xffffffff


	//   ....[47]....
        /*0884*/ 	.word	0xffffffff


	//   ....[48]....
        /*0888*/ 	.word	0xffffffff


	//   ....[49]....
        /*088c*/ 	.word	0xffffffff


	//   ....[50]....
        /*0890*/ 	.word	0xffffffff


	//   ....[51]....
        /*0894*/ 	.word	0xffffffff


	//   ....[52]....
        /*0898*/ 	.word	0xffffffff


	//   ....[53]....
        /*089c*/ 	.word	0xffffffff


	//   ....[54]....
        /*08a0*/ 	.word	0xffffffff


	//   ....[55]....
        /*08a4*/ 	.word	0xffffffff


	//   ....[56]....
        /*08a8*/ 	.word	0xffffffff


	//   ....[57]....
        /*08ac*/ 	.word	0xffffffff


	//   ....[58]....
        /*08b0*/ 	.word	0xffffffff


	//   ....[59]....
        /*08b4*/ 	.word	0xffffffff


	//   ....[60]....
        /*08b8*/ 	.word	0xffffffff


	//   ....[61]....
        /*08bc*/ 	.word	0xffffffff


	//   ....[62]....
        /*08c0*/ 	.word	0xffffffff


	//   ....[63]....
        /*08c4*/ 	.word	0xffffffff


	//   ....[64]....
        /*08c8*/ 	.word	0xffffffff


	//   ....[65]....
        /*08cc*/ 	.word	0xffffffff


	//   ....[66]....
        /*08d0*/ 	.word	0xffffffff


	//   ....[67]....
        /*08d4*/ 	.word	0xffffffff


	//   ....[68]....
        /*08d8*/ 	.word	0xffffffff


	//   ....[69]....
        /*08dc*/ 	.word	0xffffffff


	//   ....[70]....
        /*08e0*/ 	.word	0xffffffff


	//   ....[71]....
        /*08e4*/ 	.word	0xffffffff


	//   ....[72]....
        /*08e8*/ 	.word	0xffffffff


	//   ....[73]....
        /*08ec*/ 	.word	0xffffffff


	//   ....[74]....
        /*08f0*/ 	.word	0xffffffff


	//   ....[75]....
        /*08f4*/ 	.word	0xffffffff


	//   ....[76]....
        /*08f8*/ 	.word	0xffffffff


	//   ....[77]....
        /*08fc*/ 	.word	0xffffffff


	//   ....[78]....
        /*0900*/ 	.word	0xffffffff


	//   ....[79]....
        /*0904*/ 	.word	0xffffffff


	//   ....[80]....
        /*0908*/ 	.word	0xffffffff


	//   ....[81]....
        /*090c*/ 	.word	0xffffffff


	//   ....[82]....
        /*0910*/ 	.word	0xffffffff


	//   ....[83]....
        /*0914*/ 	.word	0xffffffff


	//   ....[84]....
        /*0918*/ 	.word	0xffffffff


	//   ....[85]....
        /*091c*/ 	.word	0xffffffff


	//   ....[86]....
        /*0920*/ 	.word	0xffffffff


	//   ....[87]....
        /*0924*/ 	.word	0xffffffff


	//   ....[88]....
        /*0928*/ 	.word	0xffffffff


	//   ....[89]....
        /*092c*/ 	.word	0xffffffff


	//   ....[90]....
        /*0930*/ 	.word	0xffffffff


	//   ....[91]....
        /*0934*/ 	.word	0xffffffff


	//   ....[92]....
        /*0938*/ 	.word	0xffffffff


	//   ....[93]....
        /*093c*/ 	.word	0xffffffff


	//   ....[94]....
        /*0940*/ 	.word	0xffffffff


	//   ....[95]....
        /*0944*/ 	.word	0xffffffff


	//   ....[96]....
        /*0948*/ 	.word	0xffffffff


	//   ....[97]....
        /*094c*/ 	.word	0xffffffff


	//   ....[98]....
        /*0950*/ 	.word	0xffffffff


	//   ....[99]....
        /*0954*/ 	.word	0xffffffff


	//   ....[100]....
        /*0958*/ 	.word	0xffffffff


	//   ....[101]....
        /*095c*/ 	.word	0xffffffff


	//   ....[102]....
        /*0960*/ 	.word	0xffffffff


	//   ....[103]....
        /*0964*/ 	.word	0xffffffff


	//   ....[104]....
        /*0968*/ 	.word	0xffffffff


	//   ....[105]....
        /*096c*/ 	.word	0xffffffff


	//   ....[106]....
        /*0970*/ 	.word	0xffffffff


	//   ....[107]....
        /*0974*/ 	.word	0xffffffff


	//   ....[108]....
        /*0978*/ 	.word	0xffffffff


	//   ....[109]....
        /*097c*/ 	.word	0xffffffff


	//   ....[110]....
        /*0980*/ 	.word	0xffffffff


	//   ....[111]....
        /*0984*/ 	.word	0xffffffff


	//   ....[112]....
        /*0988*/ 	.word	0xffffffff


	//   ....[113]....
        /*098c*/ 	.word	0xffffffff


	//   ....[114]....
        /*0990*/ 	.word	0xffffffff


	//   ....[115]....
        /*0994*/ 	.word	0xffffffff


	//   ....[116]....
        /*0998*/ 	.word	0x0500000f


	//   ....[117]....
        /*099c*/ 	.word	0x0500000f


	//   ....[118]....
        /*09a0*/ 	.word	0x0500000f


	//   ....[119]....
        /*09a4*/ 	.word	0x0500000f


	//   ....[120]....
        /*09a8*/ 	.word	0x0500000f


	//   ....[121]....
        /*09ac*/ 	.word	0x0500000f


	//   ....[122]....
        /*09b0*/ 	.word	0x0500000f


	//   ....[123]....
        /*09b4*/ 	.word	0x0500000f


	//   ....[124]....
        /*09b8*/ 	.word	0x0500000f


	//   ....[125]....
        /*09bc*/ 	.word	0x0500000f


	//   ....[126]....
        /*09c0*/ 	.word	0x0500000f


	//   ....[127]....
        /*09c4*/ 	.word	0x0500000f


	//   ....[128]....
        /*09c8*/ 	.word	0x0500000f


	//   ....[129]....
        /*09cc*/ 	.word	0x0500000f


	//   ....[130]....
        /*09d0*/ 	.word	0x0500000f


	//   ....[131]....
        /*09d4*/ 	.word	0x0500000f


	//   ....[132]....
        /*09d8*/ 	.word	0x0500000f


	//   ....[133]....
        /*09dc*/ 	.word	0x0500000f


	//   ....[134]....
        /*09e0*/ 	.word	0x0500000f


	//   ....[135]....
        /*09e4*/ 	.word	0x0500000f


	//   ....[136]....
        /*09e8*/ 	.word	0x0500000f


	//   ....[137]....
        /*09ec*/ 	.word	0x0500000f


	//   ....[138]....
        /*09f0*/ 	.word	0x0500000f


	//   ....[139]....
        /*09f4*/ 	.word	0x0500000f


	//   ....[140]....
        /*09f8*/ 	.word	0x0500000f


	//   ....[141]....
        /*09fc*/ 	.word	0x0500000f


	//   ....[142]....
        /*0a00*/ 	.word	0x0500000f


	//   ....[143]....
        /*0a04*/ 	.word	0x0500000f


	//   ....[144]....
        /*0a08*/ 	.word	0x0500000f


	//   ....[145]....
        /*0a0c*/ 	.word	0x0500000f


	//   ....[146]....
        /*0a10*/ 	.word	0x0500000f


	//   ....[147]....
        /*0a14*/ 	.word	0x0500000f


	//   ....[148]....
        /*0a18*/ 	.word	0x0500000f


	//   ....[149]....
        /*0a1c*/ 	.word	0x0500000f


	//   ....[150]....
        /*0a20*/ 	.word	0x0500000f


	//   ....[151]....
        /*0a24*/ 	.word	0x0500000f


	//   ....[152]....
        /*0a28*/ 	.word	0x0500000f


	//   ....[153]....
        /*0a2c*/ 	.word	0x0500000f


	//   ....[154]....
        /*0a30*/ 	.word	0x0500000f


	//   ....[155]....
        /*0a34*/ 	.word	0x0500000f


	//   ....[156]....
        /*0a38*/ 	.word	0x0500000f


	//   ....[157]....
        /*0a3c*/ 	.word	0x0500000f


	//   ....[158]....
        /*0a40*/ 	.word	0x0500000f


	//   ....[159]....
        /*0a44*/ 	.word	0x0500000f


	//   ....[160]....
        /*0a48*/ 	.word	0x0500000f


	//   ....[161]....
        /*0a4c*/ 	.word	0x0500000f


	//   ....[162]....
        /*0a50*/ 	.word	0x0500000f


	//   ....[163]....
        /*0a54*/ 	.word	0x0500000f


	//   ....[164]....
        /*0a58*/ 	.word	0x0500000f


	//   ....[165]....
        /*0a5c*/ 	.word	0x0500000f


	//   ....[166]....
        /*0a60*/ 	.word	0x0500000f


	//   ....[167]....
        /*0a64*/ 	.word	0x0500000f


	//----- nvinfo : EIATTR_COOP_GROUP_INSTR_OFFSETS
	.align		4
.L_1127:
        /*0a68*/ 	.byte	0x04, 0x28
        /*0a6a*/ 	.short	(.L_1129 - .L_1128)


	//   ....[0]....
.L_1128:
        /*0a6c*/ 	.word	0x00000060


	//   ....[1]....
        /*0a70*/ 	.word	0x000001a0


	//   ....[2]....
        /*0a74*/ 	.word	0x000001e0


	//   ....[3]....
        /*0a78*/ 	.word	0x000003f0


	//   ....[4]....
        /*0a7c*/ 	.word	0x00000550


	//   ....[5]....
        /*0a80*/ 	.word	0x00000670


	//   ....[6]....
        /*0a84*/ 	.word	0x000007d0


	//   ....[7]....
        /*0a88*/ 	.word	0x00004990


	//   ....[8]....
        /*0a8c*/ 	.word	0x00006790


	//   ....[9]....
        /*0a90*/ 	.word	0x00006ec0


	//   ....[10]....
        /*0a94*/ 	.word	0x00006ed0


	//   ....[11]....
        /*0a98*/ 	.word	0x00006ee0


	//   ....[12]....
        /*0a9c*/ 	.word	0x00006ef0


	//   ....[13]....
        /*0aa0*/ 	.word	0x00007220


	//   ....[14]....
        /*0aa4*/ 	.word	0x00007230


	//   ....[15]....
        /*0aa8*/ 	.word	0x00007240


	//   ....[16]....
        /*0aac*/ 	.word	0x00007250


	//   ....[17]....
        /*0ab0*/ 	.word	0x00008540


	//   ....[18]....
        /*0ab4*/ 	.word	0x00008550


	//   ....[19]....
        /*0ab8*/ 	.word	0x00008560


	//   ....[20]....
        /*0abc*/ 	.word	0x00008570


	//   ....[21]....
        /*0ac0*/ 	.word	0x000087c0


	//   ....[22]....
        /*0ac4*/ 	.word	0x000087d0


	//   ....[23]....
        /*0ac8*/ 	.word	0x000087e0


	//   ....[24]....
        /*0acc*/ 	.word	0x000087f0


	//   ....[25]....
        /*0ad0*/ 	.word	0x0000a040


	//   ....[26]....
        /*0ad4*/ 	.word	0x0000b770


	//   ....[27]....
        /*0ad8*/ 	.word	0x0000b7b0


	//   ....[28]....
        /*0adc*/ 	.word	0x0000be90


	//   ....[29]....
        /*0ae0*/ 	.word	0x0000bf60


	//   ....[30]....
        /*0ae4*/ 	.word	0x0000c370


	//   ....[31]....
        /*0ae8*/ 	.word	0x0000c410


	//   ....[32]....
        /*0aec*/ 	.word	0x0000cd50


	//   ....[33]....
        /*0af0*/ 	.word	0x0000dcc0


	//   ....[34]....
        /*0af4*/ 	.word	0x0000eaf0


	//   ....[35]....
        /*0af8*/ 	.word	0x0000ec60


	//   ....[36]....
        /*0afc*/ 	.word	0x0000f220


	//   ....[37]....
        /*0b00*/ 	.word	0x0000f2c0


	//   ....[38]....
        /*0b04*/ 	.word	0x0000f710


	//   ....[39]....
        /*0b08*/ 	.word	0x0000f870


	//   ....[40]....
        /*0b0c*/ 	.word	0x00010900


	//   ....[41]....
        /*0b10*/ 	.word	0x00011900


	//   ....[42]....
        /*0b14*/ 	.word	0x00012b60


	//   ....[43]....
        /*0b18*/ 	.word	0x00012c00


	//   ....[44]....
        /*0b1c*/ 	.word	0x00012dd0


	//   ....[45]....
        /*0b20*/ 	.word	0x00012f60


	//   ....[46]....
        /*0b24*/ 	.word	0x00013fe0


	//   ....[47]....
        /*0b28*/ 	.word	0x00014050


	//   ....[48]....
        /*0b2c*/ 	.word	0x00014080


	//   ....[49]....
        /*0b30*/ 	.word	0x00014140


	//   ....[50]....
        /*0b34*/ 	.word	0x00014150


	//   ....[51]....
        /*0b38*/ 	.word	0x00015b00


	//   ....[52]....
        /*0b3c*/ 	.word	0x00015fe0


	//   ....[53]....
        /*0b40*/ 	.word	0x00016020


	//   ....[54]....
        /*0b44*/ 	.word	0x00016040


	//   ....[55]....
        /*0b48*/ 	.word	0x00016060


	//   ....[56]....
        /*0b4c*/ 	.word	0x00016670


	//   ....[57]....
        /*0b50*/ 	.word	0x000166d0


	//   ....[58]....
        /*0b54*/ 	.word	0x00016970


	//   ....[59]....
        /*0b58*/ 	.word	0x00016990


	//   ....[60]....
        /*0b5c*/ 	.word	0x00017510


	//   ....[61]....
        /*0b60*/ 	.word	0x00017530


	//   ....[62]....
        /*0b64*/ 	.word	0x00017760


	//   ....[63]....
        /*0b68*/ 	.word	0x00017780


	//   ....[64]....
        /*0b6c*/ 	.word	0x00017a30


	//   ....[65]....
        /*0b70*/ 	.word	0x00017c10


	//   ....[66]....
        /*0b74*/ 	.word	0x00017c40


	//   ....[67]....
        /*0b78*/ 	.word	0x00017c70


	//   ....[68]....
        /*0b7c*/ 	.word	0x00017ca0


	//   ....[69]....
        /*0b80*/ 	.word	0x00017cd0


	//   ....[70]....
        /*0b84*/ 	.word	0x00017d00


	//   ....[71]....
        /*0b88*/ 	.word	0x00017e70


	//   ....[72]....
        /*0b8c*/ 	.word	0x00017ea0


	//   ....[73]....
        /*0b90*/ 	.word	0x00017ed0


	//   ....[74]....
        /*0b94*/ 	.word	0x00017f00


	//   ....[75]....
        /*0b98*/ 	.word	0x00017f30


	//   ....[76]....
        /*0b9c*/ 	.word	0x00017f60


	//   ....[77]....
        /*0ba0*/ 	.word	0x00018000


	//   ....[78]....
        /*0ba4*/ 	.word	0x00018060


	//   ....[79]....
        /*0ba8*/ 	.word	0x000180f0


	//   ....[80]....
        /*0bac*/ 	.word	0x00018fa0


	//   ....[81]....
        /*0bb0*/ 	.word	0x0001b1c0


	//   ....[82]....
        /*0bb4*/ 	.word	0x0001bd50


	//   ....[83]....
        /*0bb8*/ 	.word	0x0001bd60


	//   ....[84]....
        /*0bbc*/ 	.word	0x0001bd80


	//   ....[85]....
        /*0bc0*/ 	.word	0x0001be50


	//   ....[86]....
        /*0bc4*/ 	.word	0x0001be80


	//   ....[87]....
        /*0bc8*/ 	.word	0x0001bee0


	//   ....[88]....
        /*0bcc*/ 	.word	0x0001bef0


	//   ....[89]....
        /*0bd0*/ 	.word	0x0001bf60


	//   ....[90]....
        /*0bd4*/ 	.word	0x0001c8b0


	//   ....[91]....
        /*0bd8*/ 	.word	0x0001c8c0


	//   ....[92]....
        /*0bdc*/ 	.word	0x0001ca00


	//   ....[93]....
        /*0be0*/ 	.word	0x0001ca10


	//   ....[94]....
        /*0be4*/ 	.word	0x0001ccc0


	//   ....[95]....
        /*0be8*/ 	.word	0x0001ccd0


	//   ....[96]....
        /*0bec*/ 	.word	0x0001ce40


	//   ....[97]....
        /*0bf0*/ 	.word	0x0001ce50


	//   ....[98]....
        /*0bf4*/ 	.word	0x00020c50


	//   ....[99]....
        /*0bf8*/ 	.word	0x00020c80


	//   ....[100]....
        /*0bfc*/ 	.word	0x00020cc0


	//   ....[101]....
        /*0c00*/ 	.word	0x00020cf0


	//   ....[102]....
        /*0c04*/ 	.word	0x00020d20


	//   ....[103]....
        /*0c08*/ 	.word	0x00020d50


	//   ....[104]....
        /*0c0c*/ 	.word	0x00020d80


	//   ....[105]....
        /*0c10*/ 	.word	0x00020db0


	//   ....[106]....
        /*0c14*/ 	.word	0x00020f30


	//   ....[107]....
        /*0c18*/ 	.word	0x00020f60


	//   ....[108]....
        /*0c1c*/ 	.word	0x00020f90


	//   ....[109]....
        /*0c20*/ 	.word	0x00020fc0


	//   ....[110]....
        /*0c24*/ 	.word	0x00020ff0


	//   ....[111]....
        /*0c28*/ 	.word	0x00021020


	//   ....[112]....
        /*0c2c*/ 	.word	0x000210e0


	//   ....[113]....
        /*0c30*/ 	.word	0x00021100


	//   ....[114]....
        /*0c34*/ 	.word	0x00021170


	//   ....[115]....
        /*0c38*/ 	.word	0x00021840


	//   ....[116]....
        /*0c3c*/ 	.word	0x00021c80


	//   ....[117]....
        /*0c40*/ 	.word	0x00021d10


	//   ....[118]....
        /*0c44*/ 	.word	0x00021d60


	//   ....[119]....
        /*0c48*/ 	.word	0x00021db0


	//   ....[120]....
        /*0c4c*/ 	.word	0x00021e40


	//   ....[121]....
        /*0c50*/ 	.word	0x00021ed0


	//   ....[122]....
        /*0c54*/ 	.word	0x00021f20


	//   ....[123]....
        /*0c58*/ 	.word	0x00021f70


	//   ....[124]....
        /*0c5c*/ 	.word	0x00022050


	//   ....[125]....
        /*0c60*/ 	.word	0x000220e0


	//   ....[126]....
        /*0c64*/ 	.word	0x00022130


	//   ....[127]....
        /*0c68*/ 	.word	0x00022190


	//   ....[128]....
        /*0c6c*/ 	.word	0x00022230


	//   ....[129]....
        /*0c70*/ 	.word	0x000222c0


	//   ....[130]....
        /*0c74*/ 	.word	0x00022310


	//   ....[131]....
        /*0c78*/ 	.word	0x00022360


	//   ....[132]....
        /*0c7c*/ 	.word	0x000226c0


	//   ....[133]....
        /*0c80*/ 	.word	0x000229b0


	//   ....[134]....
        /*0c84*/ 	.word	0x00022b30


	//   ....[135]....
        /*0c88*/ 	.word	0x00022b80


	//   ....[136]....
        /*0c8c*/ 	.word	0x00022be0


	//   ....[137]....
        /*0c90*/ 	.word	0x00022c40


	//   ....[138]....
        /*0c94*/ 	.word	0x00022d90


	//   ....[139]....
        /*0c98*/ 	.word	0x00022e30


	//   ....[140]....
        /*0c9c*/ 	.word	0x00022ee0


	//   ....[141]....
        /*0ca0*/ 	.word	0x00022fc0


	//   ....[142]....
        /*0ca4*/ 	.word	0x00023190


	//   ....[143]....
        /*0ca8*/ 	.word	0x00023250


	//   ....[144]....
        /*0cac*/ 	.word	0x00023500


	//   ....[145]....
        /*0cb0*/ 	.word	0x00023620


	//   ....[146]....
        /*0cb4*/ 	.word	0x000237f0


	//   ....[147]....
        /*0cb8*/ 	.word	0x000238c0


	//   ....[148]....
        /*0cbc*/ 	.word	0x00023ac0


	//   ....[149]....
        /*0cc0*/ 	.word	0x00023b50


	//   ....[150]....
        /*0cc4*/ 	.word	0x00023e80


	//   ....[151]....
        /*0cc8*/ 	.word	0x00023f20


	//   ....[152]....
        /*0ccc*/ 	.word	0x00024040


	//   ....[153]....
        /*0cd0*/ 	.word	0x000240c0


	//   ....[154]....
        /*0cd4*/ 	.word	0x00024140


	//   ....[155]....
        /*0cd8*/ 	.word	0x000241c0


	//   ....[156]....
        /*0cdc*/ 	.word	0x00024240


	//   ....[157]....
        /*0ce0*/ 	.word	0x000242d0


	//   ....[158]....
        /*0ce4*/ 	.word	0x00024370


	//   ....[159]....
        /*0ce8*/ 	.word	0x00024420


	//   ....[160]....
        /*0cec*/ 	.word	0x000244a0


	//   ....[161]....
        /*0cf0*/ 	.word	0x00024520


	//   ....[162]....
        /*0cf4*/ 	.word	0x000245a0


	//   ....[163]....
        /*0cf8*/ 	.word	0x00024630


	//   ....[164]....
        /*0cfc*/ 	.word	0x000246b0


	//   ....[165]....
        /*0d00*/ 	.word	0x00024750


	//   ....[166]....
        /*0d04*/ 	.word	0x000247e0


	//   ....[167]....
        /*0d08*/ 	.word	0x00024910


	//----- nvinfo : EIATTR_REG_RECONFIG
	.align		4
.L_1129:
        /*0d0c*/ 	.byte	0x01, 0x54
	.zero		2


	//----- nvinfo : EIATTR_SYSCALL_OFFSETS
	.align		4
        /*0d10*/ 	.byte	0x04, 0x46
        /*0d12*/ 	.short	(.L_1131 - .L_1130)


	//   ....[0]....
.L_1130:
        /*0d14*/ 	.word	0x00001a70


	//   ....[1]....
        /*0d18*/ 	.word	0x00001bc0


	//   ....[2]....
        /*0d1c*/ 	.word	0x00006950


	//   ....[3]....
        /*0d20*/ 	.word	0x00006c70


	//   ....[4]....
        /*0d24*/ 	.word	0x0001adc0


	//   ....[5]....
        /*0d28*/ 	.word	0x0001af20


	//   ....[6]....
        /*0d2c*/ 	.word	0x0001b020


	//   ....[7]....
        /*0d30*/ 	.word	0x0001b930


	//   ....[8]....
        /*0d34*/ 	.word	0x0001c280


	//----- nvinfo : EIATTR_MBARRIER_INSTR_OFFSETS
	.align		4
.L_1131:
        /*0d38*/ 	.byte	0x04, 0x39
        /*0d3a*/ 	.short	(.L_1133 - .L_1132)


	//   ....[0]....
.L_1132:
        /*0d3c*/ 	.word	0x000002d0
        /*0d40*/ 	.word	0x000000ff
        /*0d44*/ 	.word	0x00038800
        /*0d48*/ 	.short	0x0100
        /*0d4a*/ 	.byte	0x08
	.zero		1


	//   ....[1]....
        /*0d4c*/ 	.word	0x000002e0
        /*0d50*/ 	.word	0x000000ff
        /*0d54*/ 	.word	0x00038810
        /*0d58*/ 	.short	0x0100
        /*0d5a*/ 	.byte	0x08
	.zero		1


	//   ....[2]....
        /*0d5c*/ 	.word	0x000002f0
        /*0d60*/ 	.word	0x000000ff
        /*0d64*/ 	.word	0x00038820
        /*0d68*/ 	.short	0x0100
        /*0d6a*/ 	.byte	0x08
	.zero		1


	//   ....[3]....
        /*0d6c*/ 	.word	0x000003a0
        /*0d70*/ 	.word	0x000000ff
        /*0d74*/ 	.word	0x00038830
        /*0d78*/ 	.short	0x0100
        /*0d7a*/ 	.byte	0x06
	.zero		1


	//   ....[4]....
        /*0d7c*/ 	.word	0x000003b0
        /*0d80*/ 	.word	0x000000ff
        /*0d84*/ 	.word	0x00038840
        /*0d88*/ 	.short	0x0100
        /*0d8a*/ 	.byte	0x06
	.zero		1


	//   ....[5]....
        /*0d8c*/ 	.word	0x000003c0
        /*0d90*/ 	.word	0x000000ff
        /*0d94*/ 	.word	0x00038838
        /*0d98*/ 	.short	0x0100
        /*0d9a*/ 	.byte	0x06
	.zero		1


	//   ....[6]....
        /*0d9c*/ 	.word	0x000003d0
        /*0da0*/ 	.word	0x000000ff
        /*0da4*/ 	.word	0x00038848
        /*0da8*/ 	.short	0x0100
        /*0daa*/ 	.byte	0x06
	.zero		1


	//   ....[7]....
        /*0dac*/ 	.word	0x00000500
        /*0db0*/ 	.word	0x000000ff
        /*0db4*/ 	.word	0x00038850
        /*0db8*/ 	.short	0x0100
        /*0dba*/ 	.byte	0x08
	.zero		1


	//   ....[8]....
        /*0dbc*/ 	.word	0x00000510
        /*0dc0*/ 	.word	0x000000ff
        /*0dc4*/ 	.word	0x00038860
        /*0dc8*/ 	.short	0x0100
        /*0dca*/ 	.byte	0x08
	.zero		1


	//   ....[9]....
        /*0dcc*/ 	.word	0x00000520
        /*0dd0*/ 	.word	0x000000ff
        /*0dd4*/ 	.word	0x00038858
        /*0dd8*/ 	.short	0x0100
        /*0dda*/ 	.byte	0x08
	.zero		1


	//   ....[10]....
        /*0ddc*/ 	.word	0x00000530
        /*0de0*/ 	.word	0x000000ff
        /*0de4*/ 	.word	0x00038868
        /*0de8*/ 	.short	0x0100
        /*0dea*/ 	.byte	0x08
	.zero		1


	//   ....[11]....
        /*0dec*/ 	.word	0x00000620
        /*0df0*/ 	.word	0x000000ff
        /*0df4*/ 	.word	0x00038870
        /*0df8*/ 	.short	0x0100
        /*0dfa*/ 	.byte	0x06
	.zero		1


	//   ....[12]....
        /*0dfc*/ 	.word	0x00000630
        /*0e00*/ 	.word	0x000000ff
        /*0e04*/ 	.word	0x00038880
        /*0e08*/ 	.short	0x0100
        /*0e0a*/ 	.byte	0x06
	.zero		1


	//   ....[13]....
        /*0e0c*/ 	.word	0x00000640
        /*0e10*/ 	.word	0x000000ff
        /*0e14*/ 	.word	0x00038878
        /*0e18*/ 	.short	0x0100
        /*0e1a*/ 	.byte	0x06
	.zero		1


	//   ....[14]....
        /*0e1c*/ 	.word	0x00000650
        /*0e20*/ 	.word	0x000000ff
        /*0e24*/ 	.word	0x00038888
        /*0e28*/ 	.short	0x0100
        /*0e2a*/ 	.byte	0x06
	.zero		1


	//   ....[15]....
        /*0e2c*/ 	.word	0x00000780
        /*0e30*/ 	.word	0x000000ff
        /*0e34*/ 	.word	0x00038890
        /*0e38*/ 	.short	0x0100
        /*0e3a*/ 	.byte	0x08
	.zero		1


	//   ....[16]....
        /*0e3c*/ 	.word	0x00000790
        /*0e40*/ 	.word	0x000000ff
        /*0e44*/ 	.word	0x000388a0
        /*0e48*/ 	.short	0x0100
        /*0e4a*/ 	.byte	0x08
	.zero		1


	//   ....[17]....
        /*0e4c*/ 	.word	0x000007a0
        /*0e50*/ 	.word	0x000000ff
        /*0e54*/ 	.word	0x00038898
        /*0e58*/ 	.short	0x0100
        /*0e5a*/ 	.byte	0x08
	.zero		1


	//   ....[18]....
        /*0e5c*/ 	.word	0x000007b0
        /*0e60*/ 	.word	0x000000ff
        /*0e64*/ 	.word	0x000388a8
        /*0e68*/ 	.short	0x0100
        /*0e6a*/ 	.byte	0x08
	.zero		1


	//   ....[19]....
        /*0e6c*/ 	.word	0x000008e0
        /*0e70*/ 	.word	0x000000ff
        /*0e74*/ 	.word	0x000388b0
        /*0e78*/ 	.short	0x0100
        /*0e7a*/ 	.byte	0x08
	.zero		1


	//   ....[20]....
        /*0e7c*/ 	.word	0x000008f0
        /*0e80*/ 	.word	0x000000ff
        /*0e84*/ 	.word	0x000388c0
        /*0e88*/ 	.short	0x0100
        /*0e8a*/ 	.byte	0x08
	.zero		1


	//   ....[21]....
        /*0e8c*/ 	.word	0x00000900
        /*0e90*/ 	.word	0x000000ff
        /*0e94*/ 	.word	0x000388b8
        /*0e98*/ 	.short	0x0100
        /*0e9a*/ 	.byte	0x08
	.zero		1


	//   ....[22]....
        /*0e9c*/ 	.word	0x00000910
        /*0ea0*/ 	.word	0x000000ff
        /*0ea4*/ 	.word	0x000388c8
        /*0ea8*/ 	.short	0x0100
        /*0eaa*/ 	.byte	0x08
	.zero		1


	//   ....[23]....
        /*0eac*/ 	.word	0x000027c0
        /*0eb0*/ 	.word	0x00000044
        /*0eb4*/ 	.word	0x00038890
        /*0eb8*/ 	.short	0x010a
        /*0eba*/ 	.byte	0x3f
	.zero		1


	//   ....[24]....
        /*0ebc*/ 	.word	0x00003210
        /*0ec0*/ 	.word	0x00000044
        /*0ec4*/ 	.word	0x00038890
        /*0ec8*/ 	.short	0x010a
        /*0eca*/ 	.byte	0x3f
	.zero		1


	//   ....[25]....
        /*0ecc*/ 	.word	0x00003b10
        /*0ed0*/ 	.word	0x00000044
        /*0ed4*/ 	.word	0x00038890
        /*0ed8*/ 	.short	0x010a
        /*0eda*/ 	.byte	0x3f
	.zero		1


	//   ....[26]....
        /*0edc*/ 	.word	0x00003d10
        /*0ee0*/ 	.word	0x00000004
        /*0ee4*/ 	.word	0x00000000
        /*0ee8*/ 	.short	0x0101
        /*0eea*/ 	.byte	0x3f
	.zero		1


	//   ....[27]....
        /*0eec*/ 	.word	0x00003d50
        /*0ef0*/ 	.word	0x00000044
        /*0ef4*/ 	.word	0x000388b0
        /*0ef8*/ 	.short	0x010a
        /*0efa*/ 	.byte	0x3f
	.zero		1


	//   ....[28]....
        /*0efc*/ 	.word	0x000043b0
        /*0f00*/ 	.word	0x00000044
        /*0f04*/ 	.word	0x00000000
        /*0f08*/ 	.short	0x0101
        /*0f0a*/ 	.byte	0x3f
	.zero		1


	//   ....[29]....
        /*0f0c*/ 	.word	0x00004dd0
        /*0f10*/ 	.word	0x00000000
        /*0f14*/ 	.word	0x00000000
        /*0f18*/ 	.short	0x0101
        /*0f1a*/ 	.byte	0x3f
	.zero		1


	//   ....[30]....
        /*0f1c*/ 	.word	0x00005950
        /*0f20*/ 	.word	0x00000003
        /*0f24*/ 	.word	0x00000000
        /*0f28*/ 	.short	0x0101
        /*0f2a*/ 	.byte	0x3f
	.zero		1


	//   ....[31]....
        /*0f2c*/ 	.word	0x000069e0
        /*0f30*/ 	.word	0x00000002
        /*0f34*/ 	.word	0x00038800
        /*0f38*/ 	.short	0x010a
        /*0f3a*/ 	.byte	0x3f
	.zero		1


	//   ....[32]....
        /*0f3c*/ 	.word	0x00006a30
        /*0f40*/ 	.word	0x00000002
        /*0f44*/ 	.word	0x00038800
        /*0f48*/ 	.short	0x010a
        /*0f4a*/ 	.byte	0x3f
	.zero		1


	//   ....[33]....
        /*0f4c*/ 	.word	0x00007490
        /*0f50*/ 	.word	0x00000002
        /*0f54*/ 	.word	0x00038800
        /*0f58*/ 	.short	0x010a
        /*0f5a*/ 	.byte	0x3f
	.zero		1


	//   ....[34]....
        /*0f5c*/ 	.word	0x000089a0
        /*0f60*/ 	.word	0x00000002
        /*0f64*/ 	.word	0x00038800
        /*0f68*/ 	.short	0x010a
        /*0f6a*/ 	.byte	0x3f
	.zero		1


	//   ....[35]....
        /*0f6c*/ 	.word	0x000098f0
        /*0f70*/ 	.word	0x000000ac
        /*0f74*/ 	.word	0x00038830
        /*0f78*/ 	.short	0x010a
        /*0f7a*/ 	.byte	0x3f
	.zero		1


	//   ....[36]....
        /*0f7c*/ 	.word	0x000099a0
        /*0f80*/ 	.word	0x000000ac
        /*0f84*/ 	.word	0x00038830
        /*0f88*/ 	.short	0x010a
        /*0f8a*/ 	.byte	0x3f
	.zero		1


	//   ....[37]....
        /*0f8c*/ 	.word	0x00009cb0
        /*0f90*/ 	.word	0x00000002
        /*0f94*/ 	.word	0x00038810
        /*0f98*/ 	.short	0x010a
        /*0f9a*/ 	.byte	0x3f
	.zero		1


	//   ....[38]....
        /*0f9c*/ 	.word	0x00009d00
        /*0fa0*/ 	.word	0x000000ac
        /*0fa4*/ 	.word	0x00038850
        /*0fa8*/ 	.short	0x010a
        /*0faa*/ 	.byte	0x3f
	.zero		1


	//   ....[39]....
        /*0fac*/ 	.word	0x00009db0
        /*0fb0*/ 	.word	0x000000ac
        /*0fb4*/ 	.word	0x00038850
        /*0fb8*/ 	.short	0x010a
        /*0fba*/ 	.byte	0x3f
	.zero		1


	//   ....[40]....
        /*0fbc*/ 	.word	0x0000c660
        /*0fc0*/ 	.word	0x0000000e
        /*0fc4*/ 	.word	0x00000000
        /*0fc8*/ 	.short	0x0101
        /*0fca*/ 	.byte	0x3f
	.zero		1


	//   ....[41]....
        /*0fcc*/ 	.word	0x0000cd70
        /*0fd0*/ 	.word	0x000000ac
        /*0fd4*/ 	.word	0x00000000
        /*0fd8*/ 	.short	0x0101
        /*0fda*/ 	.byte	0x3f
	.zero		1


	//   ....[42]....
        /*0fdc*/ 	.word	0x0000ce60
        /*0fe0*/ 	.word	0x00000014
        /*0fe4*/ 	.word	0x00038830
        /*0fe8*/ 	.short	0x010a
        /*0fea*/ 	.byte	0x3f
	.zero		1


	//   ....[43]....
        /*0fec*/ 	.word	0x0000ced0
        /*0ff0*/ 	.word	0x00000014
        /*0ff4*/ 	.word	0x00038830
        /*0ff8*/ 	.short	0x010a
        /*0ffa*/ 	.byte	0x3f
	.zero		1


	//   ....[44]....
        /*0ffc*/ 	.word	0x0000d140
        /*1000*/ 	.word	0x00000014
        /*1004*/ 	.word	0x00038850
        /*1008*/ 	.short	0x010a
        /*100a*/ 	.byte	0x3f
	.zero		1


	//   ....[45]....
        /*100c*/ 	.word	0x0000d190
        /*1010*/ 	.word	0x00000014
        /*1014*/ 	.word	0x00038850
        /*1018*/ 	.short	0x010a
        /*101a*/ 	.byte	0x3f
	.zero		1


	//   ....[46]....
        /*101c*/ 	.word	0x0000fce0
        /*1020*/ 	.word	0x000000a7
        /*1024*/ 	.word	0x00000000
        /*1028*/ 	.short	0x0101
        /*102a*/ 	.byte	0x3f
	.zero		1


	//   ....[47]....
        /*102c*/ 	.word	0x00010920
        /*1030*/ 	.word	0x00000014
        /*1034*/ 	.word	0x00000000
        /*1038*/ 	.short	0x0101
        /*103a*/ 	.byte	0x3f
	.zero		1


	//   ....[48]....
        /*103c*/ 	.word	0x00010a80
        /*1040*/ 	.word	0x00000014
        /*1044*/ 	.word	0x00038830
        /*1048*/ 	.short	0x010a
        /*104a*/ 	.byte	0x3f
	.zero		1


	//   ....[49]....
        /*104c*/ 	.word	0x00010af0
        /*1050*/ 	.word	0x00000014
        /*1054*/ 	.word	0x00038830
        /*1058*/ 	.short	0x010a
        /*105a*/ 	.byte	0x3f
	.zero		1


	//   ....[50]....
        /*105c*/ 	.word	0x00010d60
        /*1060*/ 	.word	0x00000014
        /*1064*/ 	.word	0x00038850
        /*1068*/ 	.short	0x010a
        /*106a*/ 	.byte	0x3f
	.zero		1


	//   ....[51]....
        /*106c*/ 	.word	0x00010db0
        /*1070*/ 	.word	0x00000014
        /*1074*/ 	.word	0x00038850
        /*1078*/ 	.short	0x010a
        /*107a*/ 	.byte	0x3f
	.zero		1


	//   ....[52]....
        /*107c*/ 	.word	0x000132a0
        /*1080*/ 	.word	0x000000a2
        /*1084*/ 	.word	0x00000000
        /*1088*/ 	.short	0x0101
        /*108a*/ 	.byte	0x3f
	.zero		1


	//   ....[53]....
        /*108c*/ 	.word	0x00014000
        /*1090*/ 	.word	0x00000014
        /*1094*/ 	.word	0x00000000
        /*1098*/ 	.short	0x0101
        /*109a*/ 	.byte	0x3f
	.zero		1


	//   ....[54]....
        /*109c*/ 	.word	0x00016640
        /*10a0*/ 	.word	0x00000000
        /*10a4*/ 	.word	0x00000000
        /*10a8*/ 	.short	0x0101
        /*10aa*/ 	.byte	0x3f
	.zero		1


	//   ....[55]....
        /*10ac*/ 	.word	0x00019090
        /*10b0*/ 	.word	0x00000005
        /*10b4*/ 	.word	0x00038820
        /*10b8*/ 	.short	0x010a
        /*10ba*/ 	.byte	0x3f
	.zero		1


	//   ....[56]....
        /*10bc*/ 	.word	0x00019180
        /*10c0*/ 	.word	0x00000004
        /*10c4*/ 	.word	0x000388a0
        /*10c8*/ 	.short	0x010a
        /*10ca*/ 	.byte	0x3f
	.zero		1


	//   ....[57]....
        /*10cc*/ 	.word	0x000193d0
        /*10d0*/ 	.word	0x00000004
        /*10d4*/ 	.word	0x000388c0
        /*10d8*/ 	.short	0x010a
        /*10da*/ 	.byte	0x3f
	.zero		1


	//   ....[58]....
        /*10dc*/ 	.word	0x00019e50
        /*10e0*/ 	.word	0x00000004
        /*10e4*/ 	.word	0x000388a0
        /*10e8*/ 	.short	0x010a
        /*10ea*/ 	.byte	0x3f
	.zero		1


	//   ....[59]....
        /*10ec*/ 	.word	0x0001a090
        /*10f0*/ 	.word	0x00000004
        /*10f4*/ 	.word	0x000388c0
        /*10f8*/ 	.short	0x010a
        /*10fa*/ 	.byte	0x3f
	.zero		1


	//   ....[60]....
        /*10fc*/ 	.word	0x0001b470
        /*1100*/ 	.word	0x00000000
        /*1104*/ 	.word	0x00038840
        /*1108*/ 	.short	0x010a
        /*110a*/ 	.byte	0x3f
	.zero		1


	//   ....[61]....
        /*110c*/ 	.word	0x0001c020
        /*1110*/ 	.word	0x00000008
        /*1114*/ 	.word	0x00038800
        /*1118*/ 	.short	0x0107
        /*111a*/ 	.byte	0x3f
	.zero		1


	//   ....[62]....
        /*111c*/ 	.word	0x0001c0d0
        /*1120*/ 	.word	0x00000000
        /*1124*/ 	.word	0x00038800
        /*1128*/ 	.short	0x0101
        /*112a*/ 	.byte	0x3f
	.zero		1


	//   ....[63]....
        /*112c*/ 	.word	0x0001d080
        /*1130*/ 	.word	0x00000000
        /*1134*/ 	.word	0x00038810
        /*1138*/ 	.short	0x0107
        /*113a*/ 	.byte	0x3f
	.zero		1


	//   ....[64]....
        /*113c*/ 	.word	0x0001d180
        /*1140*/ 	.word	0x00000002
        /*1144*/ 	.word	0x00038810
        /*1148*/ 	.short	0x0101
        /*114a*/ 	.byte	0x3f
	.zero		1


	//   ....[65]....
        /*114c*/ 	.word	0x0001d1a0
        /*1150*/ 	.word	0x00000002
        /*1154*/ 	.word	0x00038820
        /*1158*/ 	.short	0x010a
        /*115a*/ 	.byte	0x3f
	.zero		1


	//   ....[66]....
        /*115c*/ 	.word	0x0001d2b0
        /*1160*/ 	.word	0x00000000
        /*1164*/ 	.word	0x00038860
        /*1168*/ 	.short	0x010a
        /*116a*/ 	.byte	0x3f
	.zero		1


	//   ....[67]....
        /*116c*/ 	.word	0x0001dfa0
        /*1170*/ 	.word	0x00000000
        /*1174*/ 	.word	0x00038840
        /*1178*/ 	.short	0x010a
        /*117a*/ 	.byte	0x3f
	.zero		1


	//   ....[68]....
        /*117c*/ 	.word	0x0001e200
        /*1180*/ 	.word	0x00000000
        /*1184*/ 	.word	0x00038860
        /*1188*/ 	.short	0x010a
        /*118a*/ 	.byte	0x3f
	.zero		1


	//   ....[69]....
        /*118c*/ 	.word	0x0001ee80
        /*1190*/ 	.word	0x00000002
        /*1194*/ 	.word	0x00038840
        /*1198*/ 	.short	0x010a
        /*119a*/ 	.byte	0x3f
	.zero		1


	//   ....[70]....
        /*119c*/ 	.word	0x0001f0d0
        /*11a0*/ 	.word	0x00000002
        /*11a4*/ 	.word	0x00038860
        /*11a8*/ 	.short	0x010a
        /*11aa*/ 	.byte	0x3f
	.zero		1


	//   ....[71]....
        /*11ac*/ 	.word	0x0001fce0
        /*11b0*/ 	.word	0x00000002
        /*11b4*/ 	.word	0x00038840
        /*11b8*/ 	.short	0x010a
        /*11ba*/ 	.byte	0x3f
	.zero		1


	//   ....[72]....
        /*11bc*/ 	.word	0x0001ff40
        /*11c0*/ 	.word	0x00000002
        /*11c4*/ 	.word	0x00038860
        /*11c8*/ 	.short	0x010a
        /*11ca*/ 	.byte	0x3f
	.zero		1


	//   ....[73]....
        /*11cc*/ 	.word	0x000217c0
        /*11d0*/ 	.word	0x00000000
        /*11d4*/ 	.word	0x00038820
        /*11d8*/ 	.short	0x010a
        /*11da*/ 	.byte	0x3f
	.zero		1


	//   ....[74]....
        /*11dc*/ 	.word	0x00021970
        /*11e0*/ 	.word	0x00000006
        /*11e4*/ 	.word	0x00000000
        /*11e8*/ 	.short	0x010a
        /*11ea*/ 	.byte	0x3f
	.zero		1


	//   ....[75]....
        /*11ec*/ 	.word	0x000219e0
        /*11f0*/ 	.word	0x00000007
        /*11f4*/ 	.word	0x00000000
        /*11f8*/ 	.short	0x010a
        /*11fa*/ 	.byte	0x3f
	.zero		1


	//   ....[76]....
        /*11fc*/ 	.word	0x00021a50
        /*1200*/ 	.word	0x00000004
        /*1204*/ 	.word	0x00000000
        /*1208*/ 	.short	0x010a
        /*120a*/ 	.byte	0x3f
	.zero		1


	//   ....[77]....
        /*120c*/ 	.word	0x00021a80
        /*1210*/ 	.word	0x00000003
        /*1214*/ 	.word	0x00000000
        /*1218*/ 	.short	0x010a
        /*121a*/ 	.byte	0x3f
	.zero		1


	//   ....[78]....
        /*121c*/ 	.word	0x00021ae0
        /*1220*/ 	.word	0x00000044
        /*1224*/ 	.word	0x00038890
        /*1228*/ 	.short	0x010a
        /*122a*/ 	.byte	0x3f
	.zero		1


	//   ....[79]....
        /*122c*/ 	.word	0x00021b30
        /*1230*/ 	.word	0x00000044
        /*1234*/ 	.word	0x00038890
        /*1238*/ 	.short	0x010a
        /*123a*/ 	.byte	0x3f
	.zero		1


	//   ....[80]....
        /*123c*/ 	.word	0x00021b80
        /*1240*/ 	.word	0x00000044
        /*1244*/ 	.word	0x00038890
        /*1248*/ 	.short	0x010a
        /*124a*/ 	.byte	0x3f
	.zero		1


	//   ....[81]....
        /*124c*/ 	.word	0x00021bd0
        /*1250*/ 	.word	0x00000044
        /*1254*/ 	.word	0x000388b0
        /*1258*/ 	.short	0x010a
        /*125a*/ 	.byte	0x3f
	.zero		1


	//   ....[82]....
        /*125c*/ 	.word	0x00021fa0
        /*1260*/ 	.word	0x00000002
        /*1264*/ 	.word	0x00038800
        /*1268*/ 	.short	0x010a
        /*126a*/ 	.byte	0x3f
	.zero		1


	//   ....[83]....
        /*126c*/ 	.word	0x000223b0
        /*1270*/ 	.word	0x00000002
        /*1274*/ 	.word	0x00038800
        /*1278*/ 	.short	0x010a
        /*127a*/ 	.byte	0x3f
	.zero		1


	//   ....[84]....
        /*127c*/ 	.word	0x00022400
        /*1280*/ 	.word	0x000000ac
        /*1284*/ 	.word	0x00038830
        /*1288*/ 	.short	0x010a
        /*128a*/ 	.byte	0x3f
	.zero		1


	//   ....[85]....
        /*128c*/ 	.word	0x00022450
        /*1290*/ 	.word	0x00000002
        /*1294*/ 	.word	0x00038810
        /*1298*/ 	.short	0x010a
        /*129a*/ 	.byte	0x3f
	.zero		1


	//   ....[86]....
        /*129c*/ 	.word	0x000224a0
        /*12a0*/ 	.word	0x000000ac
        /*12a4*/ 	.word	0x00038850
        /*12a8*/ 	.short	0x010a
        /*12aa*/ 	.byte	0x3f
	.zero		1


	//   ....[87]....
        /*12ac*/ 	.word	0x000224f0
        /*12b0*/ 	.word	0x00000014
        /*12b4*/ 	.word	0x00038830
        /*12b8*/ 	.short	0x010a
        /*12ba*/ 	.byte	0x3f
	.zero		1


	//   ....[88]....
        /*12bc*/ 	.word	0x00022540
        /*12c0*/ 	.word	0x00000014
        /*12c4*/ 	.word	0x00038850
        /*12c8*/ 	.short	0x010a
        /*12ca*/ 	.byte	0x3f
	.zero		1


	//   ....[89]....
        /*12cc*/ 	.word	0x00022590
        /*12d0*/ 	.word	0x00000014
        /*12d4*/ 	.word	0x00038830
        /*12d8*/ 	.short	0x010a
        /*12da*/ 	.byte	0x3f
	.zero		1


	//   ....[90]....
        /*12dc*/ 	.word	0x000225e0
        /*12e0*/ 	.word	0x00000014
        /*12e4*/ 	.word	0x00038850
        /*12e8*/ 	.short	0x010a
        /*12ea*/ 	.byte	0x3f
	.zero		1


	//   ....[91]....
        /*12ec*/ 	.word	0x00022790
        /*12f0*/ 	.word	0x00000004
        /*12f4*/ 	.word	0x00038820
        /*12f8*/ 	.short	0x010a
        /*12fa*/ 	.byte	0x3f
	.zero		1


	//   ....[92]....
        /*12fc*/ 	.word	0x000227e0
        /*1300*/ 	.word	0x00000004
        /*1304*/ 	.word	0x000388a0
        /*1308*/ 	.short	0x010a
        /*130a*/ 	.byte	0x3f
	.zero		1


	//   ....[93]....
        /*130c*/ 	.word	0x00022830
        /*1310*/ 	.word	0x00000004
        /*1314*/ 	.word	0x000388c0
        /*1318*/ 	.short	0x010a
        /*131a*/ 	.byte	0x3f
	.zero		1


	//   ....[94]....
        /*131c*/ 	.word	0x00022880
        /*1320*/ 	.word	0x00000004
        /*1324*/ 	.word	0x000388a0
        /*1328*/ 	.short	0x010a
        /*132a*/ 	.byte	0x3f
	.zero		1


	//   ....[95]....
        /*132c*/ 	.word	0x000228d0
        /*1330*/ 	.word	0x00000004
        /*1334*/ 	.word	0x000388c0
        /*1338*/ 	.short	0x010a
        /*133a*/ 	.byte	0x3f
	.zero		1


	//   ....[96]....
        /*133c*/ 	.word	0x00022a70
        /*1340*/ 	.word	0x00000000
        /*1344*/ 	.word	0x00038840
        /*1348*/ 	.short	0x010a
        /*134a*/ 	.byte	0x3f
	.zero		1


	//   ....[97]....
        /*134c*/ 	.word	0x00023ba0
        /*1350*/ 	.word	0x00000002
        /*1354*/ 	.word	0x00038820
        /*1358*/ 	.short	0x010a
        /*135a*/ 	.byte	0x3f
	.zero		1


	//   ....[98]....
        /*135c*/ 	.word	0x00023bf0
        /*1360*/ 	.word	0x00000000
        /*1364*/ 	.word	0x00038860
        /*1368*/ 	.short	0x010a
        /*136a*/ 	.byte	0x3f
	.zero		1


	//   ....[99]....
        /*136c*/ 	.word	0x00023c40
        /*1370*/ 	.word	0x00000000
        /*1374*/ 	.word	0x00038840
        /*1378*/ 	.short	0x010a
        /*137a*/ 	.byte	0x3f
	.zero		1


	//   ....[100]....
        /*137c*/ 	.word	0x00023c90
        /*1380*/ 	.word	0x00000000
        /*1384*/ 	.word	0x00038860
        /*1388*/ 	.short	0x010a
        /*138a*/ 	.byte	0x3f
	.zero		1


	//   ....[101]....
        /*138c*/ 	.word	0x00023ce0
        /*1390*/ 	.word	0x00000002
        /*1394*/ 	.word	0x00038840
        /*1398*/ 	.short	0x010a
        /*139a*/ 	.byte	0x3f
	.zero		1


	//   ....[102]....
        /*139c*/ 	.word	0x00023d30
        /*13a0*/ 	.word	0x00000002
        /*13a4*/ 	.word	0x00038860
        /*13a8*/ 	.short	0x010a
        /*13aa*/ 	.byte	0x3f
	.zero		1


	//   ....[103]....
        /*13ac*/ 	.word	0x00023d80
        /*13b0*/ 	.word	0x00000002
        /*13b4*/ 	.word	0x00038840
        /*13b8*/ 	.short	0x010a
        /*13ba*/ 	.byte	0x3f
	.zero		1


	//   ....[104]....
        /*13bc*/ 	.word	0x00023dd0
        /*13c0*/ 	.word	0x00000002
        /*13c4*/ 	.word	0x00038860
        /*13c8*/ 	.short	0x010a
        /*13ca*/ 	.byte	0x3f
	.zero		1


	//   ....[105]....
        /*13cc*/ 	.word	0x00024830
        /*13d0*/ 	.word	0x00000000
        /*13d4*/ 	.word	0x00038820
        /*13d8*/ 	.short	0x010a
        /*13da*/ 	.byte	0x3f
	.zero		1


	//   ....[106]....
        /*13dc*/ 	.word	0x000249d0
        /*13e0*/ 	.word	0x00000006
        /*13e4*/ 	.word	0x00000000
        /*13e8*/ 	.short	0x010a
        /*13ea*/ 	.byte	0x3f
	.zero		1


	//   ....[107]....
        /*13ec*/ 	.word	0x00024a20
        /*13f0*/ 	.word	0x00000007
        /*13f4*/ 	.word	0x00000000
        /*13f8*/ 	.short	0x010a
        /*13fa*/ 	.byte	0x3f
	.zero		1


	//   ....[108]....
        /*13fc*/ 	.word	0x00024a70
        /*1400*/ 	.word	0x00000004
        /*1404*/ 	.word	0x00000000
        /*1408*/ 	.short	0x010a
        /*140a*/ 	.byte	0x3f
	.zero		1


	//----- nvinfo : EIATTR_NUM_MBARRIERS
	.align		4
.L_1133:
        /*140c*/ 	.byte	0x03, 0x38
        /*140e*/ 	.short	0x0017


	//----- nvinfo : EIATTR_EXIT_INSTR_OFFSETS
	.align		4
        /*1410*/ 	.byte	0x04, 0x1c
        /*1412*/ 	.short	(.L_1135 - .L_1134)


	//   ....[0]....
.L_1134:
        /*1414*/ 	.word	0x00021ad0


	//----- nvinfo : EIATTR_MAX_THREADS
	.align		4
.L_1135:
        /*1418*/ 	.byte	0x04, 0x05
        /*141a*/ 	.short	(.L_1137 - .L_1136)
.L_1136:
        /*141c*/ 	.word	0x00000180
        /*1420*/ 	.word	0x00000001
        /*1424*/ 	.word	0x00000001


	//----- nvinfo : EIATTR_CRS_STACK_SIZE
	.align		4
.L_1137:
        /*1428*/ 	.byte	0x04, 0x1e
        /*142a*/ 	.short	(.L_1139 - .L_1138)
.L_1138:
        /*142c*/ 	.word	0x00000000


	//----- nvinfo : EIATTR_CBANK_PARAM_SIZE
	.align		4
.L_1139:
        /*1430*/ 	.byte	0x03, 0x19
        /*1432*/ 	.short	0x0bf0


	//----- nvinfo : EIATTR_PARAM_CBANK
	.align		4
        /*1434*/ 	.byte	0x04, 0x0a
        /*1436*/ 	.short	(.L_1141 - .L_1140)
	.align		4
.L_1140:
        /*1438*/ 	.word	index@(.nv.constant0._ZN7cutlass13device_kernelIN5flash11enable_sm90INS1_16FlashAttnFwdSm90INS1_25CollectiveMainloopFwdSm90ILi2EN4cute5tupleIJNS5_1CILi1EEES8_S8_EEENS6_IJNS7_ILi64EEESA_SA_EEELi512ENS_10bfloat16_tEfNS_4arch4Sm90ELb1ELb0ELb1ELb1ELb0ELb1ELb1ELb0ELb0ELb1ELb0ELb0EEENS1_21CollectiveEpilogueFwdINS6_IJSA_NS7_ILi512EEESA_EEES9_SC_SE_Li256ELb1ELb1ELb0ELb0EEENS1_36VarlenDynamicPersistentTileSchedulerILi64ELi64ELi256ELi128ELb0ELb1ELb1ELb1ELb1ELb1EEEEEEEEEvNT_6ParamsE)
        /*143c*/ 	.short	0x0210
        /*143e*/ 	.short	0x0bf0


	//----- nvinfo : EIATTR_SW_WAR
	.align		4
.L_1141:
        /*1440*/ 	.byte	0x04, 0x36
        /*1442*/ 	.short	(.L_1143 - .L_1142)
.L_1142:
        /*1444*/ 	.word	0x00000008
.L_1143:


//--------------------- .nv.info._ZN7cutlass13device_kernelIN5flash11enable_sm90INS1_16FlashAttnFwdSm90INS1_25CollectiveMainloopFwdSm90ILi2EN4cute5tupleIJNS5_1CILi1EEES8_S8_EEENS6_IJNS7_ILi128EEENS7_ILi96EEENS7_ILi64EEEEEELi256ENS_10bfloat16_tEfNS_4arch4Sm90ELb0ELb0ELb1ELb0ELb0ELb0ELb0ELb1ELb0ELb1ELb0ELb0EEENS1_21CollectiveEpilogueFwdINS6_IJSA_NS7_ILi256EEESB_EEES9_SE_SG_Li256ELb0ELb1ELb0ELb0EEENS1_29StaticPersistentTileSchedulerILb0EEEEEEEEEvNT_6ParamsE --------------------------
	.section	.nv.info._ZN7cutlass13device_kernelIN5flash11enable_sm90INS1_16FlashAttnFwdSm90INS1_25CollectiveMainloopFwdSm90ILi2EN4cute5tupleIJNS5_1CILi1EEES8_S8_EEENS6_IJNS7_ILi128EEENS7_ILi96EEENS7_ILi64EEEEEELi256ENS_10bfloat16_tEfNS_4arch4Sm90ELb0ELb0ELb1ELb0ELb0ELb0ELb0ELb1ELb0ELb1ELb0ELb0EEENS1_21CollectiveEpilogueFwdINS6_IJSA_NS7_ILi256EEESB_EEES9_SE_SG_Li256ELb0ELb1ELb0ELb0EEENS1_29StaticPersistentTileSchedulerILb0EEEEEEEEEvNT_6ParamsE,"",@"SHT_CUDA_INFO"
	.sectionflags	@""
	.align	4


	//----- nvinfo : EIATTR_CUDA_API_VERSION
	.align		4
        /*0000*/ 	.byte	0x04, 0x37
        /*0002*/ 	.short	(.L_1145 - .L_1144)
.L_1144:
        /*0004*/ 	.word	0x00000082


	//----- nvinfo : EIATTR_KPARAM_INFO
	.align		4
.L_1145:
        /*0008*/ 	.byte	0x04, 0x17
        /*000a*/ 	.short	(.L_1147 - .L_1146)
.L_1146:
        /*000c*/ 	.word	0x00000000
        /*0010*/ 	.short	0x0000
        /*0012*/ 	.short	0x0070
        /*0014*/ 	.byte	0x00, 0xf0, 0x01, 0x28


	//----- nvinfo : EIATTR_SPARSE_MMA_MASK
	.align		4
.L_1147:
        /*0018*/ 	.byte	0x03, 0x50
        /*001a*/ 	.short	0x0000


	//----- nvinfo : EIATTR_MAXREG_COUNT
	.align		4
        /*001c*/ 	.byte	0x03, 0x1b
        /*001e*/ 	.short	0x00a8


	//----- nvinfo : EIATTR_NUM_BARRIERS
	.align		4
        /*0020*/ 	.byte	0x02, 0x4c
        /*0022*/ 	.byte	0x10
	.zero		1


	//----- nvinfo : EIATTR_EXTERNS
	.align		4
        /*0024*/ 	.byte	0x04, 0x0f
        /*0026*/ 	.short	(.L_1149 - .L_1148)


	//   ....[0]....
	.align		4
.L_1148:
        /*0028*/ 	.word	index@(__assertfail)


	//----- nvinfo : EIATTR_ANNOTATIONS
	.align		4
.L_1149:
        /*002c*/ 	.byte	0x04, 0x55
        /*002e*/ 	.short	(.L_1151 - .L_1150)


	//   ....[0]....
.L_1150:
        /* <DEDUP_REMOVED lines=28> */


	//----- nvinfo : EIATTR_MERCURY_ISA_VERSION
	.align		4
.L_1151:
        /*01d8*/ 	.byte	0x03, 0x5f
        /*01da*/ 	.short	0x0101


	//----- nvinfo : EIATTR_INT_WARP_WIDE_INSTR_OFFSETS
	.align		4
        /*01dc*/ 	.byte	0x04, 0x31
        /*01de*/ 	.short	(.L_1153 - .L_1152)


	//   ....[0]....
.L_1152:
        /*01e0*/ 	.word	0x00000130


	//   ....[1]....
        /*01e4*/ 	.word	0x00000170


	//   ....[2]....
        /*01e8*/ 	.word	0x000001e0


	//----- nvinfo : EIATTR_COOP_GROUP_MASK_REGIDS
	.align		4
.L_1153:
        /*01ec*/ 	.byte	0x04, 0x29
        /*01ee*/ 	.short	(.L_1155 - .L_1154)


	//   ....[0]....
.L_1154:
        /*01f0*/ 	.word	0xffffffff


	//   ....[1]....
        /*01f4*/ 	.word	0xffffffff


	//   ....[2]....
        /*01f8*/ 	.word	0xffffffff


	//   ....[3]....
        /*01fc*/ 	.word	0xffffffff


	//   ....[4]....
        /*0200*/ 	.word	0xffffffff


	//   ....[5]....
        /*0204*/ 	.word	0xffffffff


	//   ....[6]....
        /*0208*/ 	.word	0xffffffff


	//   ....[7]....
        /*020c*/ 	.word	0xffffffff


	//   ....[8]....
        /*0210*/ 	.word	0xffffffff


	//   ....[9]....
        /*0214*/ 	.word	0xffffffff


	//   ....[10]....
        /*0218*/ 	.word	0xffffffff


	//   ....[11]....
        /*021c*/ 	.word	0xffffffff


	//   ....[12]....
        /*0220*/ 	.word	0xffffffff


	//   ....[13]....
        /*0224*/ 	.word	0xffffffff


	//   ....[14]....
        /*0228*/ 	.word	0xffffffff


	//   ....[15]....
        /*022c*/ 	.word	0xffffffff


	//   ....[16]....
        /*0230*/ 	.word	0xffffffff


	//   ....[17]....
        /*0234*/ 	.word	0xffffffff


	//   ....[18]....
        /*0238*/ 	.word	0xffffffff


	//   ....[19]....
        /*023c*/ 	.word	0xffffffff


	//   ....[20]....
        /*0240*/ 	.word	0xffffffff


	//   ....[21]....
        /*0244*/ 	.word	0xffffffff


	//   ....[22]....
        /*0248*/ 	.word	0xffffffff


	//   ....[23]....
        /*024c*/ 	.word	0xffffffff


	//   ....[24]....
        /*0250*/ 	.word	0xffffffff


	//   ....[25]....
        /*0254*/ 	.word	0xffffffff


	//   ....[26]....
        /*0258*/ 	.word	0xffffffff


	//   ....[27]....
        /*025c*/ 	.word	0xffffffff


	//   ....[28]....
        /*0260*/ 	.word	0xffffffff


	//   ....[29]....
        /*0264*/ 	.word	0xffffffff


	//   ....[30]....
        /*0268*/ 	.word	0xffffffff


	//   ....[31]....
        /*026c*/ 	.word	0xffffffff


	//   ....[32]....
        /*0270*/ 	.word	0xffffffff


	//   ....[33]....
        /*0274*/ 	.word	0xffffffff


	//   ....[34]....
        /*0278*/ 	.word	0xffffffff


	//   ....[35]....
        /*027c*/ 	.word	0xffffffff


	//   ....[36]....
        /*0280*/ 	.word	0xffffffff


	//   ....[37]....
        /*0284*/ 	.word	0xffffffff


	//   ....[38]....
        /*0288*/ 	.word	0xffffffff


	//   ....[39]....
        /*028c*/ 	.word	0xffffffff


	//   ....[40]....
        /*0290*/ 	.word	0xffffffff


	//   ....[41]....
        /*0294*/ 	.word	0xffffffff


	//   ....[42]....
        /*0298*/ 	.word	0xffffffff


	//   ....[43]....
        /*029c*/ 	.word	0xffffffff


	//   ....[44]....
        /*02a0*/ 	.word	0xffffffff


	//   ....[45]....
        /*02a4*/ 	.word	0xffffffff


	//   ....[46]....
        /*02a8*/ 	.word	0xffffffff


	//   ....[47]....
        /*02ac*/ 	.word	0xffffffff


	//   ....[48]....
        /*02b0*/ 	.word	0xffffffff


	//   ....[49]....
        /*02b4*/ 	.word	0xffffffff


	//   ....[50]....
        /*02b8*/ 	.word	0x0500000f


	//   ....[51]....
        /*02bc*/ 	.word	0x0500000f


	//   ....[52]....
        /*02c0*/ 	.word	0x0500000f


	//   ....[53]....
        /*02c4*/ 	.word	0x0500000f


	//   ....[54]....
        /*02c8*/ 	.word	0x0500000f


	//   ....[55]....
        /*02cc*/ 	.word	0x0500000f


	//   ....[56]....
        /*02d0*/ 	.word	0x0500000f


	//   ....[57]....
        /*02d4*/ 	.word	0x0500000f


	//   ....[58]....
        /*02d8*/ 	.word	0x0500000f


	//   ....[59]....
        /*02dc*/ 	.word	0x0500000f


	//   ....[60]....
        /*02e0*/ 	.word	0x0500000f


	//   ....[61]....
        /*02e4*/ 	.word	0x0500000f


	//   ....[62]....
        /*02e8*/ 	.word	0x0500000f


	//   ....[63]....
        /*02ec*/ 	.word	0x0500000f


	//   ....[64]....
        /*02f0*/ 	.word	0x0500000f


	//   ....[65]....
        /*02f4*/ 	.word	0x0500000f


	//   ....[66]....
        /*02f8*/ 	.word	0x0500000f


	//   ....[67]....
        /*02fc*/ 	.word	0x0500000f


	//----- nvinfo : EIATTR_COOP_GROUP_INSTR_OFFSETS
	.align		4
.L_1155:
        /*0300*/ 	.byte	0x04, 0x28
        /*0302*/ 	.short	(.L_1157 - .L_1156)


	//   ....[0]....
.L_1156:
        /*0304*/ 	.word	0x00000070


	//   ....[1]....
        /*0308*/ 	.word	0x00000140


	//   ....[2]....
        /*030c*/ 	.word	0x00000190


	//   ....[3]....
        /*0310*/ 	.word	0x000003c0


	//   ....[4]....
        /*0314*/ 	.word	0x00000520


	//   ....[5]....
        /*0318*/ 	.word	0x00000640


	//   ....[6]....
        /*031c*/ 	.word	0x000007a0


	//   ....[7]....
        /*0320*/ 	.word	0x00000db0


	//   ....[8]....
        /*0324*/ 	.word	0x00002090


	//   ....[9]....
        /*0328*/ 	.word	0x00002120


	//   ....[10]....
        /*032c*/ 	.word	0x00002530


	//   ....[11]....
        /*0330*/ 	.word	0x000025b0


	//   ....[12]....
        /*0334*/ 	.word	0x00003b40


	//   ....[13]....
        /*0338*/ 	.word	0x00003bb0


	//   ....[14]....
        /*033c*/ 	.word	0x00004010


	//   ....[15]....
        /*0340*/ 	.word	0x000041d0


	//   ....[16]....
        /*0344*/ 	.word	0x00005580


	//   ....[17]....
        /*0348*/ 	.word	0x000055b0


	//   ....[18]....
        /*034c*/ 	.word	0x00005660


	//   ....[19]....
        /*0350*/ 	.word	0x00005680


	//   ....[20]....
        /*0354*/ 	.word	0x000070b0


	//   ....[21]....
        /*0358*/ 	.word	0x000070e0


	//   ....[22]....
        /*035c*/ 	.word	0x00007270


	//   ....[23]....
        /*0360*/ 	.word	0x00007280


	//   ....[24]....
        /*0364*/ 	.word	0x000077a0


	//   ....[25]....
        /*0368*/ 	.word	0x000077c0


	//   ....[26]....
        /*036c*/ 	.word	0x00007900


	//   ....[27]....
        /*0370*/ 	.word	0x00007920


	//   ....[28]....
        /*0374*/ 	.word	0x00007a50


	//   ....[29]....
        /*0378*/ 	.word	0x00007a70


	//   ....[30]....
        /*037c*/ 	.word	0x00007bb0


	//   ....[31]....
        /*0380*/ 	.word	0x00007bf0


	//   ....[32]....
        /*0384*/ 	.word	0x00008620


	//   ....[33]....
        /*0388*/ 	.word	0x00008f90


	//   ....[34]....
        /*038c*/ 	.word	0x00008fa0


	//   ....[35]....
        /*0390*/ 	.word	0x00008fe0


	//   ....[36]....
        /*0394*/ 	.word	0x00009020


	//   ....[37]....
        /*0398*/ 	.word	0x00009120


	//   ....[38]....
        /*039c*/ 	.word	0x00009130


	//   ....[39]....
        /*03a0*/ 	.word	0x000091c0


	//   ....[40]....
        /*03a4*/ 	.word	0x000091d0


	//   ....[41]....
        /*03a8*/ 	.word	0x00009260


	//   ....[42]....
        /*03ac*/ 	.word	0x00009270


	//   ....[43]....
        /*03b0*/ 	.word	0x00009300


	//   ....[44]....
        /*03b4*/ 	.word	0x00009310


	//   ....[45]....
        /*03b8*/ 	.word	0x00009390


	//   ....[46]....
        /*03bc*/ 	.word	0x000093a0


	//   ....[47]....
        /*03c0*/ 	.word	0x000093b0


	//   ....[48]....
        /*03c4*/ 	.word	0x000093c0


	//   ....[49]....
        /*03c8*/ 	.word	0x0000bba0


	//   ....[50]....
        /*03cc*/ 	.word	0x0000c0a0


	//   ....[51]....
        /*03d0*/ 	.word	0x0000c210


	//   ....[52]....
        /*03d4*/ 	.word	0x0000c270


	//   ....[53]....
        /*03d8*/ 	.word	0x0000c340


	//   ....[54]....
        /*03dc*/ 	.word	0x0000c3e0


	//   ....[55]....
        /*03e0*/ 	.word	0x0000c480


	//   ....[56]....
        /*03e4*/ 	.word	0x0000c590


	//   ....[57]....
        /*03e8*/ 	.word	0x0000c5f0


	//   ....[58]....
        /*03ec*/ 	.word	0x0000c6f0


	//   ....[59]....
        /*03f0*/ 	.word	0x0000c750


	//   ....[60]....
        /*03f4*/ 	.word	0x0000c850


	//   ....[61]....
        /*03f8*/ 	.word	0x0000c8b0


	//   ....[62]....
        /*03fc*/ 	.word	0x0000c9b0


	//   ....[63]....
        /*0400*/ 	.word	0x0000ca10


	//   ....[64]....
        /*0404*/ 	.word	0x0000cb00


	//   ....[65]....
        /*0408*/ 	.word	0x0000cb60


	//   ....[66]....
        /*040c*/ 	.word	0x0000cc00


	//   ....[67]....
        /*0410*/ 	.word	0x0000cff0


	//----- nvinfo : EIATTR_REG_RECONFIG
	.align		4
.L_1157:
        /*0414*/ 	.byte	0x01, 0x54
	.zero		2


	//----- nvinfo : EIATTR_SYSCALL_OFFSETS
	.align		4
        /*0418*/ 	.byte	0x04, 0x46
        /*041a*/ 	.short	(.L_1159 - .L_1158)


	//   ....[0]....
.L_1158:
        /*041c*/ 	.word	0x00001110


	//   ....[1]....
        /*0420*/ 	.word	0x00008280


	//   ....[2]....
        /*0424*/ 	.word	0x000083c0


	//   ....[3]....
        /*0428*/ 	.word	0x000084b0


	//   ....[4]....
        /*042c*/ 	.word	0x00008bb0


	//----- nvinfo : EIATTR_MBARRIER_INSTR_OFFSETS
	.align		4
.L_1159:
        /*0430*/ 	.byte	0x04, 0x39
        /*0432*/ 	.short	(.L_1161 - .L_1160)


	//   ....[0]....
.L_1160:
        /*0434*/ 	.word	0x00000270
        /*0438*/ 	.word	0x000000ff
        /*043c*/ 	.word	0x00022800
        /*0440*/ 	.short	0x0100
        /*0442*/ 	.byte	0x08
	.zero		1


	//   ....[1]....
        /*0444*/ 	.word	0x00000280
        /*0448*/ 	.word	0x000000ff
        /*044c*/ 	.word	0x00022820
        /*0450*/ 	.short	0x0100
        /*0452*/ 	.byte	0x08
	.zero		1


	//   ....[2]....
        /*0454*/ 	.word	0x00000370
        /*0458*/ 	.word	0x000000ff
        /*045c*/ 	.word	0x00022830
        /*0460*/ 	.short	0x0100
        /*0462*/ 	.byte	0x08
	.zero		1


	//   ....[3]....
        /*0464*/ 	.word	0x00000380
        /*0468*/ 	.word	0x000000ff
        /*046c*/ 	.word	0x00022840
        /*0470*/ 	.short	0x0100
        /*0472*/ 	.byte	0x08
	.zero		1


	//   ....[4]....
        /*0474*/ 	.word	0x00000390
        /*0478*/ 	.word	0x000000ff
        /*047c*/ 	.word	0x00022838
        /*0480*/ 	.short	0x0100
        /*0482*/ 	.byte	0x08
	.zero		1


	//   ....[5]....
        /*0484*/ 	.word	0x000003a0
        /*0488*/ 	.word	0x000000ff
        /*048c*/ 	.word	0x00022848
        /*0490*/ 	.short	0x0100
        /*0492*/ 	.byte	0x08
	.zero		1


	//   ....[6]....
        /*0494*/ 	.word	0x000004d0
        /*0498*/ 	.word	0x000000ff
        /*049c*/ 	.word	0x00022850
        /*04a0*/ 	.short	0x0100
        /*04a2*/ 	.byte	0x08
	.zero		1


	//   ....[7]....
        /*04a4*/ 	.word	0x000004e0
        /*04a8*/ 	.word	0x000000ff
        /*04ac*/ 	.word	0x00022860
        /*04b0*/ 	.short	0x0100
        /*04b2*/ 	.byte	0x08
	.zero		1


	//   ....[8]....
        /*04b4*/ 	.word	0x000004f0
        /*04b8*/ 	.word	0x000000ff
        /*04bc*/ 	.word	0x00022858
        /*04c0*/ 	.short	0x0100
        /*04c2*/ 	.byte	0x08
	.zero		1


	//   ....[9]....
        /*04c4*/ 	.word	0x00000500
        /*04c8*/ 	.word	0x000000ff
        /*04cc*/ 	.word	0x00022868
        /*04d0*/ 	.short	0x0100
        /*04d2*/ 	.byte	0x08
	.zero		1


	//   ....[10]....
        /*04d4*/ 	.word	0x000005f0
        /*04d8*/ 	.word	0x000000ff
        /*04dc*/ 	.word	0x00022870
        /*04e0*/ 	.short	0x0100
        /*04e2*/ 	.byte	0x06
	.zero		1


	//   ....[11]....
        /*04e4*/ 	.word	0x00000600
        /*04e8*/ 	.word	0x000000ff
        /*04ec*/ 	.word	0x00022880
        /*04f0*/ 	.short	0x0100
        /*04f2*/ 	.byte	0x06
	.zero		1


	//   ....[12]....
        /*04f4*/ 	.word	0x00000610
        /*04f8*/ 	.word	0x000000ff
        /*04fc*/ 	.word	0x00022878
        /*0500*/ 	.short	0x0100
        /*0502*/ 	.byte	0x06
	.zero		1


	//   ....[13]....
        /*0504*/ 	.word	0x00000620
        /*0508*/ 	.word	0x000000ff
        /*050c*/ 	.word	0x00022888
        /*0510*/ 	.short	0x0100
        /*0512*/ 	.byte	0x06
	.zero		1


	//   ....[14]....
        /*0514*/ 	.word	0x00000750
        /*0518*/ 	.word	0x000000ff
        /*051c*/ 	.word	0x00022890
        /*0520*/ 	.short	0x0100
        /*0522*/ 	.byte	0x08
	.zero		1


	//   ....[15]....
        /*0524*/ 	.word	0x00000760
        /*0528*/ 	.word	0x000000ff
        /*052c*/ 	.word	0x000228a0
        /*0530*/ 	.short	0x0100
        /*0532*/ 	.byte	0x08
	.zero		1


	//   ....[16]....
        /*0534*/ 	.word	0x00000770
        /*0538*/ 	.word	0x000000ff
        /*053c*/ 	.word	0x00022898
        /*0540*/ 	.short	0x0100
        /*0542*/ 	.byte	0x08
	.zero		1


	//   ....[17]....
        /*0544*/ 	.word	0x00000780
        /*0548*/ 	.word	0x000000ff
        /*054c*/ 	.word	0x000228a8
        /*0550*/ 	.short	0x0100
        /*0552*/ 	.byte	0x08
	.zero		1


	//   ....[18]....
        /*0554*/ 	.word	0x000008b0
        /*0558*/ 	.word	0x000000ff
        /*055c*/ 	.word	0x000228b0
        /*0560*/ 	.short	0x0100
        /*0562*/ 	.byte	0x08
	.zero		1


	//   ....[19]....
        /*0564*/ 	.word	0x000008c0
        /*0568*/ 	.word	0x000000ff
        /*056c*/ 	.word	0x000228c0
        /*0570*/ 	.short	0x0100
        /*0572*/ 	.byte	0x08
	.zero		1


	//   ....[20]....
        /*0574*/ 	.word	0x000008d0
        /*0578*/ 	.word	0x000000ff
        /*057c*/ 	.word	0x000228b8
        /*0580*/ 	.short	0x0100
        /*0582*/ 	.byte	0x08
	.zero		1


	//   ....[21]....
        /*0584*/ 	.word	0x000008e0
        /*0588*/ 	.word	0x000000ff
        /*058c*/ 	.word	0x000228c8
        /*0590*/ 	.short	0x0100
        /*0592*/ 	.byte	0x08
	.zero		1


	//   ....[22]....
        /*0594*/ 	.word	0x00001160
        /*0598*/ 	.word	0x000000ff
        /*059c*/ 	.word	0x00022800
        /*05a0*/ 	.short	0x010a
        /*05a2*/ 	.byte	0x2d
	.zero		1


	//   ....[23]....
        /*05a4*/ 	.word	0x00001230
        /*05a8*/ 	.word	0x000000ff
        /*05ac*/ 	.word	0x00022830
        /*05b0*/ 	.short	0x010a
        /*05b2*/ 	.byte	0x15
	.zero		1


	//   ....[24]....
        /*05b4*/ 	.word	0x00001270
        /*05b8*/ 	.word	0x000000ff
        /*05bc*/ 	.word	0x00022830
        /*05c0*/ 	.short	0x010a
        /*05c2*/ 	.byte	0x15
	.zero		1


	//   ....[25]....
        /*05c4*/ 	.word	0x00002a10
        /*05c8*/ 	.word	0x00000003
        /*05cc*/ 	.word	0x00000000
        /*05d0*/ 	.short	0x0101
        /*05d2*/ 	.byte	0x3f
	.zero		1


	//   ....[26]....
        /*05d4*/ 	.word	0x00002e80
        /*05d8*/ 	.word	0x000000ff
        /*05dc*/ 	.word	0x00022850
        /*05e0*/ 	.short	0x010a
        /*05e2*/ 	.byte	0x15
	.zero		1


	//   ....[27]....
        /*05e4*/ 	.word	0x00002ec0
        /*05e8*/ 	.word	0x000000ff
        /*05ec*/ 	.word	0x00022850
        /*05f0*/ 	.short	0x010a
        /*05f2*/ 	.byte	0x15
	.zero		1


	//   ....[28]....
        /*05f4*/ 	.word	0x000031b0
        /*05f8*/ 	.word	0x00000009
        /*05fc*/ 	.word	0x00000000
        /*0600*/ 	.short	0x0101
        /*0602*/ 	.byte	0x3f
	.zero		1


	//   ....[29]....
        /*0604*/ 	.word	0x00003340
        /*0608*/ 	.word	0x000000ff
        /*060c*/ 	.word	0x00022830
        /*0610*/ 	.short	0x010a
        /*0612*/ 	.byte	0x17
	.zero		1


	//   ....[30]....
        /*0614*/ 	.word	0x00003390
        /*0618*/ 	.word	0x000000ff
        /*061c*/ 	.word	0x00022830
        /*0620*/ 	.short	0x010a
        /*0622*/ 	.byte	0x17
	.zero		1


	//   ....[31]....
        /*0624*/ 	.word	0x00004d90
        /*0628*/ 	.word	0x000000a1
        /*062c*/ 	.word	0x00000000
        /*0630*/ 	.short	0x0101
        /*0632*/ 	.byte	0x3f
	.zero		1


	//   ....[32]....
        /*0634*/ 	.word	0x00005230
        /*0638*/ 	.word	0x000000ff
        /*063c*/ 	.word	0x00022850
        /*0640*/ 	.short	0x010a
        /*0642*/ 	.byte	0x17
	.zero		1


	//   ....[33]....
        /*0644*/ 	.word	0x00005280
        /*0648*/ 	.word	0x000000ff
        /*064c*/ 	.word	0x00022850
        /*0650*/ 	.short	0x010a
        /*0652*/ 	.byte	0x17
	.zero		1


	//   ....[34]....
        /*0654*/ 	.word	0x00005560
        /*0658*/ 	.word	0x000000c3
        /*065c*/ 	.word	0x00000000
        /*0660*/ 	.short	0x0101
        /*0662*/ 	.byte	0x3f
	.zero		1


	//   ....[35]....
        /*0664*/ 	.word	0x00007780
        /*0668*/ 	.word	0x000000ce
        /*066c*/ 	.word	0x00000000
        /*0670*/ 	.short	0x0101
        /*0672*/ 	.byte	0x3f
	.zero		1


	//   ....[36]....
        /*0674*/ 	.word	0x00008850
        /*0678*/ 	.word	0x00000000
        /*067c*/ 	.word	0x00022840
        /*0680*/ 	.short	0x010a
        /*0682*/ 	.byte	0x3f
	.zero		1


	//   ....[37]....
        /*0684*/ 	.word	0x000094c0
        /*0688*/ 	.word	0x000000ff
        /*068c*/ 	.word	0x00022800
        /*0690*/ 	.short	0x0107
        /*0692*/ 	.byte	0x24
	.zero		1


	//   ....[38]....
        /*0694*/ 	.word	0x00009520
        /*0698*/ 	.word	0x000000ff
        /*069c*/ 	.word	0x00022800
        /*06a0*/ 	.short	0x0101
        /*06a2*/ 	.byte	0x24
	.zero		1


	//   ....[39]....
        /*06a4*/ 	.word	0x00009540
        /*06a8*/ 	.word	0x000000ff
        /*06ac*/ 	.word	0x00022820
        /*06b0*/ 	.short	0x010a
        /*06b2*/ 	.byte	0x24
	.zero		1


	//   ....[40]....
        /*06b4*/ 	.word	0x00009620
        /*06b8*/ 	.word	0x00000002
        /*06bc*/ 	.word	0x00022860
        /*06c0*/ 	.short	0x010a
        /*06c2*/ 	.byte	0x3f
	.zero		1


	//   ....[41]....
        /*06c4*/ 	.word	0x00009e40
        /*06c8*/ 	.word	0x00000003
        /*06cc*/ 	.word	0x00022840
        /*06d0*/ 	.short	0x010a
        /*06d2*/ 	.byte	0x3f
	.zero		1


	//   ....[42]....
        /*06d4*/ 	.word	0x0000a090
        /*06d8*/ 	.word	0x00000003
        /*06dc*/ 	.word	0x00022860
        /*06e0*/ 	.short	0x010a
        /*06e2*/ 	.byte	0x3f
	.zero		1


	//   ....[43]....
        /*06e4*/ 	.word	0x0000a8a0
        /*06e8*/ 	.word	0x00000004
        /*06ec*/ 	.word	0x00022840
        /*06f0*/ 	.short	0x010a
        /*06f2*/ 	.byte	0x3f
	.zero		1


	//   ....[44]....
        /*06f4*/ 	.word	0x0000aad0
        /*06f8*/ 	.word	0x00000004
        /*06fc*/ 	.word	0x00022860
        /*0700*/ 	.short	0x010a
        /*0702*/ 	.byte	0x3f
	.zero		1


	//   ....[45]....
        /*0704*/ 	.word	0x0000b230
        /*0708*/ 	.word	0x00000004
        /*070c*/ 	.word	0x00022840
        /*0710*/ 	.short	0x010a
        /*0712*/ 	.byte	0x3f
	.zero		1


	//   ....[46]....
        /*0714*/ 	.word	0x0000b480
        /*0718*/ 	.word	0x00000004
        /*071c*/ 	.word	0x00022860
        /*0720*/ 	.short	0x010a
        /*0722*/ 	.byte	0x3f
	.zero		1


	//   ....[47]....
        /*0724*/ 	.word	0x0000bb20
        /*0728*/ 	.word	0x00000000
        /*072c*/ 	.word	0x00022820
        /*0730*/ 	.short	0x010a
        /*0732*/ 	.byte	0x3f
	.zero		1


	//   ....[48]....
        /*0734*/ 	.word	0x0000bcf0
        /*0738*/ 	.word	0x00000006
        /*073c*/ 	.word	0x00000000
        /*0740*/ 	.short	0x010a
        /*0742*/ 	.byte	0x3f
	.zero		1


	//   ....[49]....
        /*0744*/ 	.word	0x0000bd40
        /*0748*/ 	.word	0x00000003
        /*074c*/ 	.word	0x00000000
        /*0750*/ 	.short	0x010a
        /*0752*/ 	.byte	0x3f
	.zero		1


	//   ....[50]....
        /*0754*/ 	.word	0x0000bda0
        /*0758*/ 	.word	0x00000012
        /*075c*/ 	.word	0x00000000
        /*0760*/ 	.short	0x010a
        /*0762*/ 	.byte	0x3f
	.zero		1


	//   ....[51]....
        /*0764*/ 	.word	0x0000bdd0
        /*0768*/ 	.word	0x00000003
        /*076c*/ 	.word	0x00000000
        /*0770*/ 	.short	0x010a
        /*0772*/ 	.byte	0x3f
	.zero		1


	//   ....[52]....
        /*0774*/ 	.word	0x0000be40
        /*0778*/ 	.word	0x00000003
        /*077c*/ 	.word	0x00022800
        /*0780*/ 	.short	0x010a
        /*0782*/ 	.byte	0x3f
	.zero		1


	//   ....[53]....
        /*0784*/ 	.word	0x0000bea0
        /*0788*/ 	.word	0x00000003
        /*078c*/ 	.word	0x00022830
        /*0790*/ 	.short	0x010a
        /*0792*/ 	.byte	0x3f
	.zero		1


	//   ....[54]....
        /*0794*/ 	.word	0x0000bef0
        /*0798*/ 	.word	0x00000009
        /*079c*/ 	.word	0x00022850
        /*07a0*/ 	.short	0x010a
        /*07a2*/ 	.byte	0x3f
	.zero		1


	//   ....[55]....
        /*07a4*/ 	.word	0x0000bf60
        /*07a8*/ 	.word	0x00000000
        /*07ac*/ 	.word	0x00022830
        /*07b0*/ 	.short	0x010a
        /*07b2*/ 	.byte	0x3f
	.zero		1


	//   ....[56]....
        /*07b4*/ 	.word	0x0000bfc0
        /*07b8*/ 	.word	0x000000c3
        /*07bc*/ 	.word	0x00022850
        /*07c0*/ 	.short	0x010a
        /*07c2*/ 	.byte	0x3f
	.zero		1


	//   ....[57]....
        /*07c4*/ 	.word	0x0000c160
        /*07c8*/ 	.word	0x00000000
        /*07cc*/ 	.word	0x00022840
        /*07d0*/ 	.short	0x010a
        /*07d2*/ 	.byte	0x3f
	.zero		1


	//   ....[58]....
        /*07d4*/ 	.word	0x0000cc90
        /*07d8*/ 	.word	0x00000003
        /*07dc*/ 	.word	0x00022820
        /*07e0*/ 	.short	0x010a
        /*07e2*/ 	.byte	0x3f
	.zero		1


	//   ....[59]....
        /*07e4*/ 	.word	0x0000cce0
        /*07e8*/ 	.word	0x00000002
        /*07ec*/ 	.word	0x00022860
        /*07f0*/ 	.short	0x010a
        /*07f2*/ 	.byte	0x3f
	.zero		1


	//   ....[60]....
        /*07f4*/ 	.word	0x0000cd30
        /*07f8*/ 	.word	0x00000003
        /*07fc*/ 	.word	0x00022840
        /*0800*/ 	.short	0x010a
        /*0802*/ 	.byte	0x3f
	.zero		1


	//   ....[61]....
        /*0804*/ 	.word	0x0000cd80
        /*0808*/ 	.word	0x00000003
        /*080c*/ 	.word	0x00022860
        /*0810*/ 	.short	0x010a
        /*0812*/ 	.byte	0x3f
	.zero		1


	//   ....[62]....
        /*0814*/ 	.word	0x0000cdd0
        /*0818*/ 	.word	0x00000004
        /*081c*/ 	.word	0x00022840
        /*0820*/ 	.short	0x010a
        /*0822*/ 	.byte	0x3f
	.zero		1


	//   ....[63]....
        /*0824*/ 	.word	0x0000ce20
        /*0828*/ 	.word	0x00000004
        /*082c*/ 	.word	0x00022860
        /*0830*/ 	.short	0x010a
        /*0832*/ 	.byte	0x3f
	.zero		1


	//   ....[64]....
        /*0834*/ 	.word	0x0000ce70
        /*0838*/ 	.word	0x00000004
        /*083c*/ 	.word	0x00022840
        /*0840*/ 	.short	0x010a
        /*0842*/ 	.byte	0x3f
	.zero		1


	//   ....[65]....
        /*0844*/ 	.word	0x0000cec0
        /*0848*/ 	.word	0x00000004
        /*084c*/ 	.word	0x00022860
        /*0850*/ 	.short	0x010a
        /*0852*/ 	.byte	0x3f
	.zero		1


	//   ....[66]....
        /*0854*/ 	.word	0x0000cf10
        /*0858*/ 	.word	0x00000000
        /*085c*/ 	.word	0x00022820
        /*0860*/ 	.short	0x010a
        /*0862*/ 	.byte	0x3f
	.zero		1


	//   ....[67]....
        /*0864*/ 	.word	0x0000d0b0
        /*0868*/ 	.word	0x00000006
        /*086c*/ 	.word	0x00000000
        /*0870*/ 	.short	0x010a
        /*0872*/ 	.byte	0x3f
	.zero		1


	//   ....[68]....
        /*0874*/ 	.word	0x0000d100
        /*0878*/ 	.word	0x00000003
        /*087c*/ 	.word	0x00000000
        /*0880*/ 	.short	0x010a
        /*0882*/ 	.byte	0x3f
	.zero		1


	//   ....[69]....
        /*0884*/ 	.word	0x0000d150
        /*0888*/ 	.word	0x00000012
        /*088c*/ 	.word	0x00000000
        /*0890*/ 	.short	0x010a
        /*0892*/ 	.byte	0x3f
	.zero		1


	//----- nvinfo : EIATTR_NUM_MBARRIERS
	.align		4
.L_1161:
        /*0894*/ 	.byte	0x03, 0x38
        /*0896*/ 	.short	0x0016


	//----- nvinfo : EIATTR_EXIT_INSTR_OFFSETS
	.align		4
        /*0898*/ 	.byte	0x04, 0x1c
        /*089a*/ 	.short	(.L_1163 - .L_1162)


	//   ....[0]....
.L_1162:
        /*089c*/ 	.word	0x00000a20


	//   ....[1]....
        /*08a0*/ 	.word	0x00007d50


	//   ....[2]....
        /*08a4*/ 	.word	0x0000be20


	//----- nvinfo : EIATTR_MAX_THREADS
	.align		4
.L_1163:
        /*08a8*/ 	.byte	0x04, 0x05
        /*08aa*/ 	.short	(.L_1165 - .L_1164)
.L_1164:
        /*08ac*/ 	.word	0x00000180
        /*08b0*/ 	.word	0x00000001
        /*08b4*/ 	.word	0x00000001


	//----- nvinfo : EIATTR_CRS_STACK_SIZE
	.align		4
.L_1165:
        /*08b8*/ 	.byte	0x04, 0x1e
        /*08ba*/ 	.short	(.L_1167 - .L_1166)
.L_1166:
        /*08bc*/ 	.word	0x00000000


	//----- nvinfo : EIATTR_CBANK_PARAM_SIZE
	.align		4
.L_1167:
        /*08c0*/ 	.byte	0x03, 0x19
        /*08c2*/ 	.short	0x0a70


	//----- nvinfo : EIATTR_PARAM_CBANK
	.align		4
        /*08c4*/ 	.byte	0x04, 0x0a
        /*08c6*/ 	.short	(.L_1169 - .L_1168)
	.align		4
.L_1168:
        /*08c8*/ 	.word	index@(.nv.constant0._ZN7cutlass13device_kernelIN5flash11enable_sm90INS1_16FlashAttnFwdSm90INS1_25CollectiveMainloopFwdSm90ILi2EN4cute5tupleIJNS5_1CILi1EEES8_S8_EEENS6_IJNS7_ILi128EEENS7_ILi96EEENS7_ILi64EEEEEELi256ENS_10bfloat16_tEfNS_4arch4Sm90ELb0ELb0ELb1ELb0ELb0ELb0ELb0ELb1ELb0ELb1ELb0ELb0EEENS1_21CollectiveEpilogueFwdINS6_IJSA_NS7_ILi256EEESB_EEES9_SE_SG_Li256ELb0ELb1ELb0ELb0EEENS1_29StaticPersistentTileSchedulerILb0EEEEEEEEEvNT_6ParamsE)
        /*08cc*/ 	.short	0x0210
        /*08ce*/ 	.short	0x0a70


	//----- nvinfo : EIATTR_SW_WAR
	.align		4
.L_1169:
        /*08d0*/ 	.byte	0x04, 0x36
        /*08d2*/ 	.short	(.L_1171 - .L_1170)
.L_1170:
        /*08d4*/ 	.word	0x00000008
.L_1171:


//--------------------- .nv.info._ZN7cutlass13device_kernelIN5flash11enable_sm90INS1_16FlashAttnFwdSm90INS1_25CollectiveMainloopFwdSm90ILi2EN4cute5tupleIJNS5_1CILi1EEES8_S8_EEENS6_IJNS7_ILi128EEENS7_ILi96EEENS7_ILi64EEEEEELi256ENS_10bfloat16_tEfNS_4arch4Sm90ELb0ELb0ELb1ELb0ELb0ELb0ELb1ELb1ELb0ELb1ELb0ELb0EEENS1_21CollectiveEpilogueFwdINS6_IJSA_NS7_ILi256EEESB_EEES9_SE_SG_Li256ELb0ELb1ELb0ELb0EEENS1_29StaticPersistentTileSchedulerILb0EEEEEEEEEvNT_6ParamsE --------------------------
	.section	.nv.info._ZN7cutlass13device_kernelIN5flash11enable_sm90INS1_16FlashAttnFwdSm90INS1_25CollectiveMainloopFwdSm90ILi2EN4cute5tupleIJNS5_1CILi1EEES8_S8_EEENS6_IJNS7_ILi128EEENS7_ILi96EEENS7_ILi64EEEEEELi256ENS_10bfloat16_tEfNS_4arch4Sm90ELb0ELb0ELb1ELb0ELb0ELb0ELb1ELb1ELb0ELb1ELb0ELb0EEENS1_21CollectiveEpilogueFwdINS6_IJSA_NS7_ILi256EEESB_EEES9_SE_SG_Li256ELb0ELb1ELb0ELb0EEENS1_29StaticPersistentTileSchedulerILb0EEEEEEEEEvNT_6ParamsE,"",@"SHT_CUDA_INFO"
	.sectionflags	@""
	.align	4


	//----- nvinfo : EIATTR_CUDA_API_VERSION
	.align		4
        /*0000*/ 	.byte	0x04, 0x37
        /*0002*/ 	.short	(.L_1173 - .L_1172)
.L_1172:
        /*0004*/ 	.word	0x00000082


	//----- nvinfo : EIATTR_KPARAM_INFO
	.align		4
.L_1173:
        /*0008*/ 	.byte	0x04, 0x17
        /*000a*/ 	.short	(.L_1175 - .L_1174)
.L_1174:
        /*000c*/ 	.word	0x00000000
        /*0010*/ 	.short	0x0000
        /*0012*/ 	.short	0x0070
        /*0014*/ 	.byte	0x00, 0xf0, 0x01, 0x2c


	//----- nvinfo : EIATTR_SPARSE_MMA_MASK
	.align		4
.L_1175:
        /*0018*/ 	.byte	0x03, 0x50
        /*001a*/ 	.short	0x0000


	//----- nvinfo : EIATTR_MAXREG_COUNT
	.align		4
        /*001c*/ 	.byte	0x03, 0x1b
        /*001e*/ 	.short	0x00a8


	//----- nvinfo : EIATTR_NUM_BARRIERS
	.align		4
        /*0020*/ 	.byte	0x02, 0x4c
        /*0022*/ 	.byte	0x10
	.zero		1


	//----- nvinfo : EIATTR_EXTERNS
	.align		4
        /*0024*/ 	.byte	0x04, 0x0f
        /*0026*/ 	.short	(.L_1177 - .L_1176)


	//   ....[0]....
	.align		4
.L_1176:
        /*0028*/ 	.word	index@(__assertfail)


	//----- nvinfo : EIATTR_ANNOTATIONS
	.align		4
.L_1177:
        /*002c*/ 	.byte	0x04, 0x55
        /*002e*/ 	.short	(.L_1179 - .L_1178)


	//   ....[0]....
.L_1178:
        /* <DEDUP_REMOVED lines=50> */


	//----- nvinfo : EIATTR_MERCURY_ISA_VERSION
	.align		4
.L_1179:
        /*0338*/ 	.byte	0x03, 0x5f
        /*033a*/ 	.short	0x0101


	//----- nvinfo : EIATTR_INT_WARP_WIDE_INSTR_OFFSETS
	.align		4
        /*033c*/ 	.byte	0x04, 0x31
        /*033e*/ 	.short	(.L_1181 - .L_1180)


	//   ....[0]....
.L_1180:
        /*0340*/ 	.word	0x00000130


	//   ....[1]....
        /*0344*/ 	.word	0x00000170


	//   ....[2]....
        /*0348*/ 	.word	0x000001e0


	//   ....[3]....
        /*034c*/ 	.word	0x000001f0


	//----- nvinfo : EIATTR_COOP_GROUP_MASK_REGIDS
	.align		4
.L_1181:
        /*0350*/ 	.byte	0x04, 0x29
        /*0352*/ 	.short	(.L_1183 - .L_1182)


	//   ....[0]....
.L_1182:
        /*0354*/ 	.word	0xffffffff


	//   ....[1]....
        /*0358*/ 	.word	0xffffffff


	//   ....[2]....
        /*035c*/ 	.word	0xffffffff


	//   ....[3]....
        /*0360*/ 	.word	0xffffffff


	//   ....[4]....
        /*0364*/ 	.word	0xffffffff


	//   ....[5]....
        /*0368*/ 	.word	0xffffffff


	//   ....[6]....
        /*036c*/ 	.word	0xffffffff


	//   ....[7]....
        /*0370*/ 	.word	0xffffffff


	//   ....[8]....
        /*0374*/ 	.word	0xffffffff


	//   ....[9]....
        /*0378*/ 	.word	0xffffffff


	//   ....[10]....
        /*037c*/ 	.word	0xffffffff


	//   ....[11]....
        /*0380*/ 	.word	0xffffffff


	//   ....[12]....
        /*0384*/ 	.word	0xffffffff


	//   ....[13]....
        /*0388*/ 	.word	0xffffffff


	//   ....[14]....
        /*038c*/ 	.word	0xffffffff


	//   ....[15]....
        /*0390*/ 	.word	0xffffffff


	//   ....[16]....
        /*0394*/ 	.word	0xffffffff


	//   ....[17]....
        /*0398*/ 	.word	0xffffffff


	//   ....[18]....
        /*039c*/ 	.word	0xffffffff


	//   ....[19]....
        /*03a0*/ 	.word	0xffffffff


	//   ....[20]....
        /*03a4*/ 	.word	0xffffffff


	//   ....[21]....
        /*03a8*/ 	.word	0xffffffff


	//   ....[22]....
        /*03ac*/ 	.word	0xffffffff


	//   ....[23]....
        /*03b0*/ 	.word	0xffffffff


	//   ....[24]....
        /*03b4*/ 	.word	0xffffffff


	//   ....[25]....
        /*03b8*/ 	.word	0xffffffff


	//   ....[26]....
        /*03bc*/ 	.word	0xffffffff


	//   ....[27]....
        /*03c0*/ 	.word	0xffffffff


	//   ....[28]....
        /*03c4*/ 	.word	0xffffffff


	//   ....[29]....
        /*03c8*/ 	.word	0xffffffff


	//   ....[30]....
        /*03cc*/ 	.word	0xffffffff


	//   ....[31]....
        /*03d0*/ 	.word	0xffffffff


	//   ....[32]....
        /*03d4*/ 	.word	0xffffffff


	//   ....[33]....
        /*03d8*/ 	.word	0xffffffff


	//   ....[34]....
        /*03dc*/ 	.word	0xffffffff


	//   ....[35]....
        /*03e0*/ 	.word	0xffffffff


	//   ....[36]....
        /*03e4*/ 	.word	0xffffffff


	//   ....[37]....
        /*03e8*/ 	.word	0xffffffff


	//   ....[38]....
        /*03ec*/ 	.word	0xffffffff


	//   ....[39]....
        /*03f0*/ 	.word	0xffffffff


	//   ....[40]....
        /*03f4*/ 	.word	0xffffffff


	//   ....[41]....
        /*03f8*/ 	.word	0xffffffff


	//   ....[42]....
        /*03fc*/ 	.word	0xffffffff


	//   ....[43]....
        /*0400*/ 	.word	0xffffffff


	//   ....[44]....
        /*0404*/ 	.word	0xffffffff


	//   ....[45]....
        /*0408*/ 	.word	0xffffffff


	//   ....[46]....
        /*040c*/ 	.word	0xffffffff


	//   ....[47]....
        /*0410*/ 	.word	0xffffffff


	//   ....[48]....
        /*0414*/ 	.word	0xffffffff


	//   ....[49]....
        /*0418*/ 	.word	0xffffffff


	//   ....[50]....
        /*041c*/ 	.word	0xffffffff


	//   ....[51]....
        /*0420*/ 	.word	0xffffffff


	//   ....[52]....
        /*0424*/ 	.word	0xffffffff


	//   ....[53]....
        /*0428*/ 	.word	0xffffffff


	//   ....[54]....
        /*042c*/ 	.word	0xffffffff


	//   ....[55]....
        /*0430*/ 	.word	0xffffffff


	//   ....[56]....
        /*0434*/ 	.word	0xffffffff


	//   ....[57]....
        /*0438*/ 	.word	0xffffffff


	//   ....[58]....
        /*043c*/ 	.word	0xffffffff


	//   ....[59]....
        /*0440*/ 	.word	0xffffffff


	//   ....[60]....
        /*0444*/ 	.word	0xffffffff


	//   ....[61]....
        /*0448*/ 	.word	0xffffffff


	//   ....[62]....
        /*044c*/ 	.word	0xffffffff


	//   ....[63]....
        /*0450*/ 	.word	0xffffffff


	//   ....[64]....
        /*0454*/ 	.word	0xffffffff


	//   ....[65]....
        /*0458*/ 	.word	0xffffffff


	//   ....[66]....
        /*045c*/ 	.word	0x0500000f


	//   ....[67]....
        /*0460*/ 	.word	0x0500000f


	//   ....[68]....
        /*0464*/ 	.word	0x0500000f


	//   ....[69]....
        /*0468*/ 	.word	0x0500000f


	//   ....[70]....
        /*046c*/ 	.word	0x0500000f


	//   ....[71]....
        /*0470*/ 	.word	0x0500000f


	//   ....[72]....
        /*0474*/ 	.word	0x0500000f


	//   ....[73]....
        /*0478*/ 	.word	0x0500000f


	//   ....[74]....
        /*047c*/ 	.word	0x0500000f


	//   ....[75]....
        /*0480*/ 	.word	0x0500000f


	//   ....[76]....
        /*0484*/ 	.word	0x0500000f


	//   ....[77]....
        /*0488*/ 	.word	0x0500000f


	//   ....[78]....
        /*048c*/ 	.word	0x0500000f


	//   ....[79]....
        /*0490*/ 	.word	0x0500000f


	//   ....[80]....
        /*0494*/ 	.word	0x0500000f


	//   ....[81]....
        /*0498*/ 	.word	0x0500000f


	//   ....[82]....
        /*049c*/ 	.word	0x0500000f


	//   ....[83]....
        /*04a0*/ 	.word	0x0500000f


	//   ....[84]....
        /*04a4*/ 	.word	0x0500000f


	//   ....[85]....
        /*04a8*/ 	.word	0x0500000f


	//   ....[86]....
        /*04ac*/ 	.word	0x0500000f


	//   ....[87]....
        /*04b0*/ 	.word	0x0500000f


	//   ....[88]....
        /*04b4*/ 	.word	0x0500000f


	//   ....[89]....
        /*04b8*/ 	.word	0x0500000f


	//   ....[90]....
        /*04bc*/ 	.word	0x0500000f


	//   ....[91]....
        /*04c0*/ 	.word	0x0500000f


	//   ....[92]....
        /*04c4*/ 	.word	0x0500000f


	//   ....[93]....
        /*04c8*/ 	.word	0x0500000f


	//   ....[94]....
        /*04cc*/ 	.word	0x0500000f


	//   ....[95]....
        /*04d0*/ 	.word	0x0500000f


	//   ....[96]....
        /*04d4*/ 	.word	0x0500000f


	//   ....[97]....
        /*04d8*/ 	.word	0x0500000f


	//   ....[98]....
        /*04dc*/ 	.word	0x0500000f


	//   ....[99]....
        /*04e0*/ 	.word	0x0500000f


	//----- nvinfo : EIATTR_COOP_GROUP_INSTR_OFFSETS
	.align		4
.L_1183:
        /*04e4*/ 	.byte	0x04, 0x28
        /*04e6*/ 	.short	(.L_1185 - .L_1184)


	//   ....[0]....
.L_1184:
        /*04e8*/ 	.word	0x00000070


	//   ....[1]....
        /*04ec*/ 	.word	0x00000140


	//   ....[2]....
        /*04f0*/ 	.word	0x00000190


	//   ....[3]....
        /*04f4*/ 	.word	0x000003e0


	//   ....[4]....
        /*04f8*/ 	.word	0x00000540


	//   ....[5]....
        /*04fc*/ 	.word	0x00000660


	//   ....[6]....
        /*0500*/ 	.word	0x000007c0


	//   ....[7]....
        /*0504*/ 	.word	0x00000dd0


	//   ....[8]....
        /*0508*/ 	.word	0x00002aa0


	//   ....[9]....
        /*050c*/ 	.word	0x00002b50


	//   ....[10]....
        /*0510*/ 	.word	0x00002b60


	//   ....[11]....
        /*0514*/ 	.word	0x00002bb0


	//   ....[12]....
        /*0518*/ 	.word	0x00004d00


	//   ....[13]....
        /*051c*/ 	.word	0x00004d50


	//   ....[14]....
        /*0520*/ 	.word	0x00004d70


	//   ....[15]....
        /*0524*/ 	.word	0x00004d90


	//   ....[16]....
        /*0528*/ 	.word	0x00006360


	//   ....[17]....
        /*052c*/ 	.word	0x00006390


	//   ....[18]....
        /*0530*/ 	.word	0x00006480


	//   ....[19]....
        /*0534*/ 	.word	0x000064a0


	//   ....[20]....
        /*0538*/ 	.word	0x00007e90


	//   ....[21]....
        /*053c*/ 	.word	0x00007ec0


	//   ....[22]....
        /*0540*/ 	.word	0x00008050


	//   ....[23]....
        /*0544*/ 	.word	0x00008060


	//   ....[24]....
        /*0548*/ 	.word	0x00008580


	//   ....[25]....
        /*054c*/ 	.word	0x000085a0


	//   ....[26]....
        /*0550*/ 	.word	0x000086e0


	//   ....[27]....
        /*0554*/ 	.word	0x00008700


	//   ....[28]....
        /*0558*/ 	.word	0x00008830


	//   ....[29]....
        /*055c*/ 	.word	0x00008850


	//   ....[30]....
        /*0560*/ 	.word	0x00008990


	//   ....[31]....
        /*0564*/ 	.word	0x000089d0


	//   ....[32]....
        /*0568*/ 	.word	0x00009490


	//   ....[33]....
        /*056c*/ 	.word	0x00009e80


	//   ....[34]....
        /*0570*/ 	.word	0x00009e90


	//   ....[35]....
        /*0574*/ 	.word	0x00009ed0


	//   ....[36]....
        /*0578*/ 	.word	0x00009f00


	//   ....[37]....
        /*057c*/ 	.word	0x0000a010


	//   ....[38]....
        /*0580*/ 	.word	0x0000a080


	//   ....[39]....
        /*0584*/ 	.word	0x0000a0b0


	//   ....[40]....
        /*0588*/ 	.word	0x0000a130


	//   ....[41]....
        /*058c*/ 	.word	0x0000a160


	//   ....[42]....
        /*0590*/ 	.word	0x0000a1e0


	//   ....[43]....
        /*0594*/ 	.word	0x0000a210


	//   ....[44]....
        /*0598*/ 	.word	0x0000a290


	//   ....[45]....
        /*059c*/ 	.word	0x0000a2c0


	//   ....[46]....
        /*05a0*/ 	.word	0x0000a320


	//   ....[47]....
        /*05a4*/ 	.word	0x0000a330


	//   ....[48]....
        /*05a8*/ 	.word	0x0000a3a0


	//   ....[49]....
        /*05ac*/ 	.word	0x0000aa10


	//   ....[50]....
        /*05b0*/ 	.word	0x0000aa20


	//   ....[51]....
        /*05b4*/ 	.word	0x0000aa60


	//   ....[52]....
        /*05b8*/ 	.word	0x0000ab10


	//   ....[53]....
        /*05bc*/ 	.word	0x0000aba0


	//   ....[54]....
        /*05c0*/ 	.word	0x0000abb0


	//   ....[55]....
        /*05c4*/ 	.word	0x0000ac40


	//   ....[56]....
        /*05c8*/ 	.word	0x0000ac50


	//   ....[57]....
        /*05cc*/ 	.word	0x0000ac80


	//   ....[58]....
        /*05d0*/ 	.word	0x0000ace0


	//   ....[59]....
        /*05d4*/ 	.word	0x0000ad10


	//   ....[60]....
        /*05d8*/ 	.word	0x0000ad60


	//   ....[61]....
        /*05dc*/ 	.word	0x0000ada0


	//   ....[62]....
        /*05e0*/ 	.word	0x0000adf0


	//   ....[63]....
        /*05e4*/ 	.word	0x0000ae30


	//   ....[64]....
        /*05e8*/ 	.word	0x0000ae80


	//   ....[65]....
        /*05ec*/ 	.word	0x0000d630


	//   ....[66]....
        /*05f0*/ 	.word	0x0000db90


	//   ....[67]....
        /*05f4*/ 	.word	0x0000dd10


	//   ....[68]....
        /*05f8*/ 	.word	0x0000dd70


	//   ....[69]....
        /*05fc*/ 	.word	0x0000de30


	//   ....[70]....
        /*0600*/ 	.word	0x0000dee0


	//   ....[71]....
        /*0604*/ 	.word	0x0000dfc0


	//   ....[72]....
        /*0608*/ 	.word	0x0000e060


	//   ....[73]....
        /*060c*/ 	.word	0x0000e160


	//   ....[74]....
        /*0610*/ 	.word	0x0000e260


	//   ....[75]....
        /*0614*/ 	.word	0x0000e2d0


	//   ....[76]....
        /*0618*/ 	.word	0x0000e370


	//   ....[77]....
        /*061c*/ 	.word	0x0000e440


	//   ....[78]....
        /*0620*/ 	.word	0x0000e4e0


	//   ....[79]....
        /*0624*/ 	.word	0x0000e5b0


	//   ....[80]....
        /*0628*/ 	.word	0x0000e650


	//   ....[81]....
        /*062c*/ 	.word	0x0000e700


	//   ....[82]....
        /*0630*/ 	.word	0x0000e7f0


	//   ....[83]....
        /*0634*/ 	.word	0x0000e890


	//   ....[84]....
        /*0638*/ 	.word	0x0000e950


	//   ....[85]....
        /*063c*/ 	.word	0x0000ebb0


	//   ....[86]....
        /*0640*/ 	.word	0x0000eca0


	//   ....[87]....
        /*0644*/ 	.word	0x0000ed60


	//   ....[88]....
        /*0648*/ 	.word	0x0000ee20


	//   ....[89]....
        /*064c*/ 	.word	0x0000eee0


	//   ....[90]....
        /*0650*/ 	.word	0x0000efa0


	//   ....[91]....
        /*0654*/ 	.word	0x0000f060


	//   ....[92]....
        /*0658*/ 	.word	0x0000f120


	//   ....[93]....
        /*065c*/ 	.word	0x0000f230


	//   ....[94]....
        /*0660*/ 	.word	0x0000f280


	//   ....[95]....
        /*0664*/ 	.word	0x0000f340


	//   ....[96]....
        /*0668*/ 	.word	0x0000f3f0


	//   ....[97]....
        /*066c*/ 	.word	0x0000f4b0


	//   ....[98]....
        /*0670*/ 	.word	0x0000f560


	//   ....[99]....
        /*0674*/ 	.word	0x0000f910


	//----- nvinfo : EIATTR_REG_RECONFIG
	.align		4
.L_1185:
        /*0678*/ 	.byte	0x01, 0x54
	.zero		2


	//----- nvinfo : EIATTR_SYSCALL_OFFSETS
	.align		4
        /*067c*/ 	.byte	0x04, 0x46
        /*067e*/ 	.short	(.L_1187 - .L_1186)


	//   ....[0]....
.L_1186:
        /*0680*/ 	.word	0x00001140


	//   ....[1]....
        /*0684*/ 	.word	0x000090b0


	//   ....[2]....
        /*0688*/ 	.word	0x000091f0


	//   ....[3]....
        /*068c*/ 	.word	0x000092e0


	//   ....[4]....
        /*0690*/ 	.word	0x00009a70


	//   ....[5]....
        /*0694*/ 	.word	0x0000a670


	//----- nvinfo : EIATTR_MBARRIER_INSTR_OFFSETS
	.align		4
.L_1187:
        /*0698*/ 	.byte	0x04, 0x39
        /*069a*/ 	.short	(.L_1189 - .L_1188)


	//   ....[0]....
.L_1188:
        /*069c*/ 	.word	0x00000280
        /*06a0*/ 	.word	0x000000ff
        /*06a4*/ 	.word	0x00032400
        /*06a8*/ 	.short	0x0100
        /*06aa*/ 	.byte	0x08
	.zero		1


	//   ....[1]....
        /*06ac*/ 	.word	0x00000290
        /*06b0*/ 	.word	0x000000ff
        /*06b4*/ 	.word	0x00032410
        /*06b8*/ 	.short	0x0100
        /*06ba*/ 	.byte	0x08
	.zero		1


	//   ....[2]....
        /*06bc*/ 	.word	0x000002a0
        /*06c0*/ 	.word	0x000000ff
        /*06c4*/ 	.word	0x00032420
        /*06c8*/ 	.short	0x0100
        /*06ca*/ 	.byte	0x08
	.zero		1


	//   ....[3]....
        /*06cc*/ 	.word	0x00000390
        /*06d0*/ 	.word	0x000000ff
        /*06d4*/ 	.word	0x00032430
        /*06d8*/ 	.short	0x0100
        /*06da*/ 	.byte	0x08
	.zero		1


	//   ....[4]....
        /*06dc*/ 	.word	0x000003a0
        /*06e0*/ 	.word	0x000000ff
        /*06e4*/ 	.word	0x00032440
        /*06e8*/ 	.short	0x0100
        /*06ea*/ 	.byte	0x08
	.zero		1


	//   ....[5]....
        /*06ec*/ 	.word	0x000003b0
        /*06f0*/ 	.word	0x000000ff
        /*06f4*/ 	.word	0x00032438
        /*06f8*/ 	.short	0x0100
        /*06fa*/ 	.byte	0x08
	.zero		1


	//   ....[6]....
        /*06fc*/ 	.word	0x000003c0
        /*0700*/ 	.word	0x000000ff
        /*0704*/ 	.word	0x00032448
        /*0708*/ 	.short	0x0100
        /*070a*/ 	.byte	0x08
	.zero		1


	//   ....[7]....
        /*070c*/ 	.word	0x000004f0
        /*0710*/ 	.word	0x000000ff
        /*0714*/ 	.word	0x00032450
        /*0718*/ 	.short	0x0100
        /*071a*/ 	.byte	0x08
	.zero		1


	//   ....[8]....
        /*071c*/ 	.word	0x00000500
        /*0720*/ 	.word	0x000000ff
        /*0724*/ 	.word	0x00032460
        /*0728*/ 	.short	0x0100
        /*072a*/ 	.byte	0x08
	.zero		1


	//   ....[9]....
        /*072c*/ 	.word	0x00000510
        /*0730*/ 	.word	0x000000ff
        /*0734*/ 	.word	0x00032458
        /*0738*/ 	.short	0x0100
        /*073a*/ 	.byte	0x08
	.zero		1


	//   ....[10]....
        /*073c*/ 	.word	0x00000520
        /*0740*/ 	.word	0x000000ff
        /*0744*/ 	.word	0x00032468
        /*0748*/ 	.short	0x0100
        /*074a*/ 	.byte	0x08
	.zero		1


	//   ....[11]....
        /*074c*/ 	.word	0x00000610
        /*0750*/ 	.word	0x000000ff
        /*0754*/ 	.word	0x00032470
        /*0758*/ 	.short	0x0100
        /*075a*/ 	.byte	0x06
	.zero		1


	//   ....[12]....
        /*075c*/ 	.word	0x00000620
        /*0760*/ 	.word	0x000000ff
        /*0764*/ 	.word	0x00032480
        /*0768*/ 	.short	0x0100
        /*076a*/ 	.byte	0x06
	.zero		1


	//   ....[13]....
        /*076c*/ 	.word	0x00000630
        /*0770*/ 	.word	0x000000ff
        /*0774*/ 	.word	0x00032478
        /*0778*/ 	.short	0x0100
        /*077a*/ 	.byte	0x06
	.zero		1


	//   ....[14]....
        /*077c*/ 	.word	0x00000640
        /*0780*/ 	.word	0x000000ff
        /*0784*/ 	.word	0x00032488
        /*0788*/ 	.short	0x0100
        /*078a*/ 	.byte	0x06
	.zero		1


	//   ....[15]....
        /*078c*/ 	.word	0x00000770
        /*0790*/ 	.word	0x000000ff
        /*0794*/ 	.word	0x00032490
        /*0798*/ 	.short	0x0100
        /*079a*/ 	.byte	0x08
	.zero		1


	//   ....[16]....
        /*079c*/ 	.word	0x00000780
        /*07a0*/ 	.word	0x000000ff
        /*07a4*/ 	.word	0x000324a0
        /*07a8*/ 	.short	0x0100
        /*07aa*/ 	.byte	0x08
	.zero		1


	//   ....[17]....
        /*07ac*/ 	.word	0x00000790
        /*07b0*/ 	.word	0x000000ff
        /*07b4*/ 	.word	0x00032498
        /*07b8*/ 	.short	0x0100
        /*07ba*/ 	.byte	0x08
	.zero		1


	//   ....[18]....
        /*07bc*/ 	.word	0x000007a0
        /*07c0*/ 	.word	0x000000ff
        /*07c4*/ 	.word	0x000324a8
        /*07c8*/ 	.short	0x0100
        /*07ca*/ 	.byte	0x08
	.zero		1


	//   ....[19]....
        /*07cc*/ 	.word	0x000008d0
        /*07d0*/ 	.word	0x000000ff
        /*07d4*/ 	.word	0x000324b0
        /*07d8*/ 	.short	0x0100
        /*07da*/ 	.byte	0x08
	.zero		1


	//   ....[20]....
        /*07dc*/ 	.word	0x000008e0
        /*07e0*/ 	.word	0x000000ff
        /*07e4*/ 	.word	0x000324c0
        /*07e8*/ 	.short	0x0100
        /*07ea*/ 	.byte	0x08
	.zero		1


	//   ....[21]....
        /*07ec*/ 	.word	0x000008f0
        /*07f0*/ 	.word	0x000000ff
        /*07f4*/ 	.word	0x000324b8
        /*07f8*/ 	.short	0x0100
        /*07fa*/ 	.byte	0x08
	.zero		1


	//   ....[22]....
        /*07fc*/ 	.word	0x00000900
        /*0800*/ 	.word	0x000000ff
        /*0804*/ 	.word	0x000324c8
        /*0808*/ 	.short	0x0100
        /*080a*/ 	.byte	0x08
	.zero		1


	//   ....[23]....
        /*080c*/ 	.word	0x00001190
        /*0810*/ 	.word	0x000000ff
        /*0814*/ 	.word	0x00032400
        /*0818*/ 	.short	0x010a
        /*081a*/ 	.byte	0x32
	.zero		1


	//   ....[24]....
        /*081c*/ 	.word	0x00001260
        /*0820*/ 	.word	0x000000ff
        /*0824*/ 	.word	0x00032430
        /*0828*/ 	.short	0x010a
        /*082a*/ 	.byte	0x1a
	.zero		1


	//   ....[25]....
        /*082c*/ 	.word	0x000012a0
        /*0830*/ 	.word	0x000000ff
        /*0834*/ 	.word	0x00032430
        /*0838*/ 	.short	0x010a
        /*083a*/ 	.byte	0x1a
	.zero		1


	//   ....[26]....
        /*083c*/ 	.word	0x00001500
        /*0840*/ 	.word	0x000000ff
        /*0844*/ 	.word	0x00032410
        /*0848*/ 	.short	0x010a
        /*084a*/ 	.byte	0x32
	.zero		1


	//   ....[27]....
        /*084c*/ 	.word	0x00001540
        /*0850*/ 	.word	0x000000ff
        /*0854*/ 	.word	0x00032450
        /*0858*/ 	.short	0x010a
        /*085a*/ 	.byte	0x1a
	.zero		1


	//   ....[28]....
        /*085c*/ 	.word	0x00001580
        /*0860*/ 	.word	0x000000ff
        /*0864*/ 	.word	0x00032450
        /*0868*/ 	.short	0x010a
        /*086a*/ 	.byte	0x1a
	.zero		1


	//   ....[29]....
        /*086c*/ 	.word	0x00002ef0
        /*0870*/ 	.word	0x00000018
        /*0874*/ 	.word	0x00000000
        /*0878*/ 	.short	0x0101
        /*087a*/ 	.byte	0x3f
	.zero		1


	//   ....[30]....
        /*087c*/ 	.word	0x00003900
        /*0880*/ 	.word	0x0000000c
        /*0884*/ 	.word	0x00000000
        /*0888*/ 	.short	0x0101
        /*088a*/ 	.byte	0x3f
	.zero		1


	//   ....[31]....
        /*088c*/ 	.word	0x00003a70
        /*0890*/ 	.word	0x000000ff
        /*0894*/ 	.word	0x00032430
        /*0898*/ 	.short	0x010a
        /*089a*/ 	.byte	0x1d
	.zero		1


	//   ....[32]....
        /*089c*/ 	.word	0x00003ab0
        /*08a0*/ 	.word	0x000000ff
        /*08a4*/ 	.word	0x00032430
        /*08a8*/ 	.short	0x010a
        /*08aa*/ 	.byte	0x1d
	.zero		1


	//   ....[33]....
        /*08ac*/ 	.word	0x00003c30
        /*08b0*/ 	.word	0x000000ff
        /*08b4*/ 	.word	0x00032450
        /*08b8*/ 	.short	0x010a
        /*08ba*/ 	.byte	0x1d
	.zero		1


	//   ....[34]....
        /*08bc*/ 	.word	0x00003c70
        /*08c0*/ 	.word	0x000000ff
        /*08c4*/ 	.word	0x00032450
        /*08c8*/ 	.short	0x010a
        /*08ca*/ 	.byte	0x1d
	.zero		1


	//   ....[35]....
        /*08cc*/ 	.word	0x00004f90
        /*08d0*/ 	.word	0x00000098
        /*08d4*/ 	.word	0x00000000
        /*08d8*/ 	.short	0x0101
        /*08da*/ 	.byte	0x3f
	.zero		1


	//   ....[36]....
        /*08dc*/ 	.word	0x00006340
        /*08e0*/ 	.word	0x000000c3
        /*08e4*/ 	.word	0x00000000
        /*08e8*/ 	.short	0x0101
        /*08ea*/ 	.byte	0x3f
	.zero		1


	//   ....[37]....
        /*08ec*/ 	.word	0x00008560
        /*08f0*/ 	.word	0x000000ce
        /*08f4*/ 	.word	0x00000000
        /*08f8*/ 	.short	0x0101
        /*08fa*/ 	.byte	0x3f
	.zero		1


	//   ....[38]....
        /*08fc*/ 	.word	0x000096c0
        /*0900*/ 	.word	0x00000000
        /*0904*/ 	.word	0x00032440
        /*0908*/ 	.short	0x010a
        /*090a*/ 	.byte	0x3f
	.zero		1


	//   ....[39]....
        /*090c*/ 	.word	0x0000a480
        /*0910*/ 	.word	0x000000ff
        /*0914*/ 	.word	0x00032400
        /*0918*/ 	.short	0x0107
        /*091a*/ 	.byte	0x25
	.zero		1


	//   ....[40]....
        /*091c*/ 	.word	0x0000a4f0
        /*0920*/ 	.word	0x000000ff
        /*0924*/ 	.word	0x00032400
        /*0928*/ 	.short	0x0101
        /*092a*/ 	.byte	0x25
	.zero		1


	//   ....[41]....
        /*092c*/ 	.word	0x0000af90
        /*0930*/ 	.word	0x000000ff
        /*0934*/ 	.word	0x00032410
        /*0938*/ 	.short	0x0107
        /*093a*/ 	.byte	0x25
	.zero		1


	//   ....[42]....
        /*093c*/ 	.word	0x0000aff0
        /*0940*/ 	.word	0x000000ff
        /*0944*/ 	.word	0x00032410
        /*0948*/ 	.short	0x0101
        /*094a*/ 	.byte	0x25
	.zero		1


	//   ....[43]....
        /*094c*/ 	.word	0x0000b010
        /*0950*/ 	.word	0x000000ff
        /*0954*/ 	.word	0x00032420
        /*0958*/ 	.short	0x010a
        /*095a*/ 	.byte	0x25
	.zero		1


	//   ....[44]....
        /*095c*/ 	.word	0x0000b0e0
        /*0960*/ 	.word	0x00000002
        /*0964*/ 	.word	0x00032460
        /*0968*/ 	.short	0x010a
        /*096a*/ 	.byte	0x3f
	.zero		1


	//   ....[45]....
        /*096c*/ 	.word	0x0000b8f0
        /*0970*/ 	.word	0x00000003
        /*0974*/ 	.word	0x00032440
        /*0978*/ 	.short	0x010a
        /*097a*/ 	.byte	0x3f
	.zero		1


	//   ....[46]....
        /*097c*/ 	.word	0x0000bb40
        /*0980*/ 	.word	0x00000003
        /*0984*/ 	.word	0x00032460
        /*0988*/ 	.short	0x010a
        /*098a*/ 	.byte	0x3f
	.zero		1


	//   ....[47]....
        /*098c*/ 	.word	0x0000c340
        /*0990*/ 	.word	0x00000004
        /*0994*/ 	.word	0x00032440
        /*0998*/ 	.short	0x010a
        /*099a*/ 	.byte	0x3f
	.zero		1


	//   ....[48]....
        /*099c*/ 	.word	0x0000c570
        /*09a0*/ 	.word	0x00000004
        /*09a4*/ 	.word	0x00032460
        /*09a8*/ 	.short	0x010a
        /*09aa*/ 	.byte	0x3f
	.zero		1


	//   ....[49]....
        /*09ac*/ 	.word	0x0000ccc0
        /*09b0*/ 	.word	0x00000004
        /*09b4*/ 	.word	0x00032440
        /*09b8*/ 	.short	0x010a
        /*09ba*/ 	.byte	0x3f
	.zero		1


	//   ....[50]....
        /*09bc*/ 	.word	0x0000cf10
        /*09c0*/ 	.word	0x00000004
        /*09c4*/ 	.word	0x00032460
        /*09c8*/ 	.short	0x010a
        /*09ca*/ 	.byte	0x3f
	.zero		1


	//   ....[51]....
        /*09cc*/ 	.word	0x0000d5b0
        /*09d0*/ 	.word	0x00000000
        /*09d4*/ 	.word	0x00032420
        /*09d8*/ 	.short	0x010a
        /*09da*/ 	.byte	0x3f
	.zero		1


	//   ....[52]....
        /*09dc*/ 	.word	0x0000d7a0
        /*09e0*/ 	.word	0x00000006
        /*09e4*/ 	.word	0x00000000
        /*09e8*/ 	.short	0x010a
        /*09ea*/ 	.byte	0x3f
	.zero		1


	//   ....[53]....
        /*09ec*/ 	.word	0x0000d7d0
        /*09f0*/ 	.word	0x00000007
        /*09f4*/ 	.word	0x00000000
        /*09f8*/ 	.short	0x010a
        /*09fa*/ 	.byte	0x3f
	.zero		1


	//   ....[54]....
        /*09fc*/ 	.word	0x0000d830
        /*0a00*/ 	.word	0x00000004
        /*0a04*/ 	.word	0x00000000
        /*0a08*/ 	.short	0x010a
        /*0a0a*/ 	.byte	0x3f
	.zero		1


	//   ....[55]....
        /*0a0c*/ 	.word	0x0000d860
        /*0a10*/ 	.word	0x00000003
        /*0a14*/ 	.word	0x00000000
        /*0a18*/ 	.short	0x010a
        /*0a1a*/ 	.byte	0x3f
	.zero		1


	//   ....[56]....
        /*0a1c*/ 	.word	0x0000d8d0
        /*0a20*/ 	.word	0x00000003
        /*0a24*/ 	.word	0x00032400
        /*0a28*/ 	.short	0x010a
        /*0a2a*/ 	.byte	0x3f
	.zero		1


	//   ....[57]....
        /*0a2c*/ 	.word	0x0000d930
        /*0a30*/ 	.word	0x00000004
        /*0a34*/ 	.word	0x00032430
        /*0a38*/ 	.short	0x010a
        /*0a3a*/ 	.byte	0x3f
	.zero		1


	//   ....[58]....
        /*0a3c*/ 	.word	0x0000d990
        /*0a40*/ 	.word	0x00000005
        /*0a44*/ 	.word	0x00032410
        /*0a48*/ 	.short	0x010a
        /*0a4a*/ 	.byte	0x3f
	.zero		1


	//   ....[59]....
        /*0a4c*/ 	.word	0x0000d9f0
        /*0a50*/ 	.word	0x00000000
        /*0a54*/ 	.word	0x00032450
        /*0a58*/ 	.short	0x010a
        /*0a5a*/ 	.byte	0x3f
	.zero		1


	//   ....[60]....
        /*0a5c*/ 	.word	0x0000da50
        /*0a60*/ 	.word	0x00000004
        /*0a64*/ 	.word	0x00032430
        /*0a68*/ 	.short	0x010a
        /*0a6a*/ 	.byte	0x3f
	.zero		1


	//   ....[61]....
        /*0a6c*/ 	.word	0x0000dab0
        /*0a70*/ 	.word	0x00000004
        /*0a74*/ 	.word	0x00032450
        /*0a78*/ 	.short	0x010a
        /*0a7a*/ 	.byte	0x3f
	.zero		1


	//   ....[62]....
        /*0a7c*/ 	.word	0x0000dc50
        /*0a80*/ 	.word	0x00000000
        /*0a84*/ 	.word	0x00032440
        /*0a88*/ 	.short	0x010a
        /*0a8a*/ 	.byte	0x3f
	.zero		1


	//   ....[63]....
        /*0a8c*/ 	.word	0x0000f5b0
        /*0a90*/ 	.word	0x00000003
        /*0a94*/ 	.word	0x00032420
        /*0a98*/ 	.short	0x010a
        /*0a9a*/ 	.byte	0x3f
	.zero		1


	//   ....[64]....
        /*0a9c*/ 	.word	0x0000f600
        /*0aa0*/ 	.word	0x00000002
        /*0aa4*/ 	.word	0x00032460
        /*0aa8*/ 	.short	0x010a
        /*0aaa*/ 	.byte	0x3f
	.zero		1


	//   ....[65]....
        /*0aac*/ 	.word	0x0000f650
        /*0ab0*/ 	.word	0x00000003
        /*0ab4*/ 	.word	0x00032440
        /*0ab8*/ 	.short	0x010a
        /*0aba*/ 	.byte	0x3f
	.zero		1


	//   ....[66]....
        /*0abc*/ 	.word	0x0000f6a0
        /*0ac0*/ 	.word	0x00000003
        /*0ac4*/ 	.word	0x00032460
        /*0ac8*/ 	.short	0x010a
        /*0aca*/ 	.byte	0x3f
	.zero		1


	//   ....[67]....
        /*0acc*/ 	.word	0x0000f6f0
        /*0ad0*/ 	.word	0x00000004
        /*0ad4*/ 	.word	0x00032440
        /*0ad8*/ 	.short	0x010a
        /*0ada*/ 	.byte	0x3f
	.zero		1


	//   ....[68]....
        /*0adc*/ 	.word	0x0000f740
        /*0ae0*/ 	.word	0x00000004
        /*0ae4*/ 	.word	0x00032460
        /*0ae8*/ 	.short	0x010a
        /*0aea*/ 	.byte	0x3f
	.zero		1


	//   ....[69]....
        /*0aec*/ 	.word	0x0000f790
        /*0af0*/ 	.word	0x00000004
        /*0af4*/ 	.word	0x00032440
        /*0af8*/ 	.short	0x010a
        /*0afa*/ 	.byte	0x3f
	.zero		1


	//   ....[70]....
        /*0afc*/ 	.word	0x0000f7e0
        /*0b00*/ 	.word	0x00000004
        /*0b04*/ 	.word	0x00032460
        /*0b08*/ 	.short	0x010a
        /*0b0a*/ 	.byte	0x3f
	.zero		1


	//   ....[71]....
        /*0b0c*/ 	.word	0x0000f830
        /*0b10*/ 	.word	0x00000000
        /*0b14*/ 	.word	0x00032420
        /*0b18*/ 	.short	0x010a
        /*0b1a*/ 	.byte	0x3f
	.zero		1


	//   ....[72]....
        /*0b1c*/ 	.word	0x0000f9d0
        /*0b20*/ 	.word	0x00000006
        /*0b24*/ 	.word	0x00000000
        /*0b28*/ 	.short	0x010a
        /*0b2a*/ 	.byte	0x3f
	.zero		1


	//   ....[73]....
        /*0b2c*/ 	.word	0x0000fa20
        /*0b30*/ 	.word	0x00000007
        /*0b34*/ 	.word	0x00000000
        /*0b38*/ 	.short	0x010a
        /*0b3a*/ 	.byte	0x3f
	.zero		1


	//   ....[74]....
        /*0b3c*/ 	.word	0x0000fa70
        /*0b40*/ 	.word	0x00000004
        /*0b44*/ 	.word	0x00000000
        /*0b48*/ 	.short	0x010a
        /*0b4a*/ 	.byte	0x3f
	.zero		1


	//----- nvinfo : EIATTR_NUM_MBARRIERS
	.align		4
.L_1189:
        /*0b4c*/ 	.byte	0x03, 0x38
        /*0b4e*/ 	.short	0x0017


	//----- nvinfo : EIATTR_EXIT_INSTR_OFFSETS
	.align		4
        /*0b50*/ 	.byte	0x04, 0x1c
        /*0b52*/ 	.short	(.L_1191 - .L_1190)


	//   ....[0]....
.L_1190:
        /*0b54*/ 	.word	0x00000a40


	//   ....[1]....
        /*0b58*/ 	.word	0x00008b30


	//   ....[2]....
        /*0b5c*/ 	.word	0x0000d8b0


	//----- nvinfo : EIATTR_MAX_THREADS
	.align		4
.L_1191:
        /*0b60*/ 	.byte	0x04, 0x05
        /*0b62*/ 	.short	(.L_1193 - .L_1192)
.L_1192:
        /*0b64*/ 	.word	0x00000180
        /*0b68*/ 	.word	0x00000001
        /*0b6c*/ 	.word	0x00000001


	//----- nvinfo : EIATTR_CRS_STACK_SIZE
	.align		4
.L_1193:
        /*0b70*/ 	.byte	0x04, 0x1e
        /*0b72*/ 	.short	(.L_1195 - .L_1194)
.L_1194:
        /*0b74*/ 	.word	0x00000000


	//----- nvinfo : EIATTR_CBANK_PARAM_SIZE
	.align		4
.L_1195:
        /*0b78*/ 	.byte	0x03, 0x19
        /*0b7a*/ 	.short	0x0b70


	//----- nvinfo : EIATTR_PARAM_CBANK
	.align		4
        /*0b7c*/ 	.byte	0x04, 0x0a
        /*0b7e*/ 	.short	(.L_1197 - .L_1196)
	.align		4
.L_1196:
        /*0b80*/ 	.word	index@(.nv.constant0._ZN7cutlass13device_kernelIN5flash11enable_sm90INS1_16FlashAttnFwdSm90INS1_25CollectiveMainloopFwdSm90ILi2EN4cute5tupleIJNS5_1CILi1EEES8_S8_EEENS6_IJNS7_ILi128EEENS7_ILi96EEENS7_ILi64EEEEEELi256ENS_10bfloat16_tEfNS_4arch4Sm90ELb0ELb0ELb1ELb0ELb0ELb0ELb1ELb1ELb0ELb1ELb0ELb0EEENS1_21CollectiveEpilogueFwdINS6_IJSA_NS7_ILi256EEESB_EEES9_SE_SG_Li256ELb0ELb1ELb0ELb0EEENS1_29StaticPersistentTileSchedulerILb0EEEEEEEEEvNT_6ParamsE)
        /*0b84*/ 	.short	0x0210
        /*0b86*/ 	.short	0x0b70


	//----- nvinfo : EIATTR_SW_WAR
	.align		4
.L_1197:
        /*0b88*/ 	.byte	0x04, 0x36
        /*0b8a*/ 	.short	(.L_1199 - .L_1198)
.L_1198:
        /*0b8c*/ 	.word	0x00000008
.L_1199:


//--------------------- .nv.info._ZN7cutlass13device_kernelIN5flash11enable_sm90INS1_16FlashAttnFwdSm90INS1_25CollectiveMainloopFwdSm90ILi2EN4cute5tupleIJNS5_1CILi1EEES8_S8_EEENS6_IJNS7_ILi128EEENS7_ILi96EEENS7_ILi64EEEEEELi256ENS_10bfloat16_tEfNS_4arch4Sm90ELb0ELb0ELb1ELb1ELb0ELb0ELb0ELb1ELb0ELb1ELb0ELb0EEENS1_21CollectiveEpilogueFwdINS6_IJSA_NS7_ILi256EEESB_EEES9_SE_SG_Li256ELb1ELb1ELb0ELb0EEENS1_36VarlenDynamicPersistentTileSchedulerILi128ELi96ELi256ELi128ELb0ELb1ELb1ELb0ELb1ELb1EEEEEEEEEvNT_6ParamsE --------------------------
	.section	.nv.info._ZN7cutlass13device_kernelIN5flash11enable_sm90INS1_16FlashAttnFwdSm90INS1_25CollectiveMainloopFwdSm90ILi2EN4cute5tupleIJNS5_1CILi1EEES8_S8_EEENS6_IJNS7_ILi128EEENS7_ILi96EEENS7_ILi64EEEEEELi256ENS_10bfloat16_tEfNS_4arch4Sm90ELb0ELb0ELb1ELb1ELb0ELb0ELb0ELb1ELb0ELb1ELb0ELb0EEENS1_21CollectiveEpilogueFwdINS6_IJSA_NS7_ILi256EEESB_EEES9_SE_SG_Li256ELb1ELb1ELb0ELb0EEENS1_36VarlenDynamicPersistentTileSchedulerILi128ELi96ELi256ELi128ELb0ELb1ELb1ELb0ELb1ELb1EEEEEEEEEvNT_6ParamsE,"",@"SHT_CUDA_INFO"
	.sectionflags	@""
	.align	4


	//----- nvinfo : EIATTR_CUDA_API_VERSION
	.align		4
        /*0000*/ 	.byte	0x04, 0x37
        /*0002*/ 	.short	(.L_1201 - .L_1200)
.L_1200:
        /*0004*/ 	.word	0x00000082


	//----- nvinfo : EIATTR_KPARAM_INFO
	.align		4
.L_1201:
        /*0008*/ 	.byte	0x04, 0x17
        /*000a*/ 	.short	(.L_1203 - .L_1202)
.L_1202:
        /*000c*/ 	.word	0x00000000
        /*0010*/ 	.short	0x0000
        /*0012*/ 	.short	0x0070
        /*0014*/ 	.byte	0x00, 0xf0, 0x01, 0x2a


	//----- nvinfo : EIATTR_SPARSE_MMA_MASK
	.align		4
.L_1203:
        /*0018*/ 	.byte	0x03, 0x50
        /*001a*/ 	.short	0x0000


	//----- nvinfo : EIATTR_MAXREG_COUNT
	.align		4
        /*001c*/ 	.byte	0x03, 0x1b
        /*001e*/ 	.short	0x00a8


	//----- nvinfo : EIATTR_NUM_BARRIERS
	.align		4
        /*0020*/ 	.byte	0x02, 0x4c
        /*0022*/ 	.byte	0x10
	.zero		1


	//----- nvinfo : EIATTR_EXTERNS
	.align		4
        /*0024*/ 	.byte	0x04, 0x0f
        /*0026*/ 	.short	(.L_1205 - .L_1204)


	//   ....[0]....
	.align		4
.L_1204:
        /*0028*/ 	.word	index@(__assertfail)


	//----- nvinfo : EIATTR_ANNOTATIONS
	.align		4
.L_1205:
        /*002c*/ 	.byte	0x04, 0x55
        /*002e*/ 	.short	(.L_1207 - .L_1206)


	//   ....[0]....
.L_1206:
        /* <DEDUP_REMOVED lines=73> */


	//----- nvinfo : EIATTR_MERCURY_ISA_VERSION
	.align		4
.L_1207:
        /*04b0*/ 	.byte	0x03, 0x5f
        /*04b2*/ 	.short	0x0101


	//----- nvinfo : EIATTR_UNUSED_LOAD_BYTE_OFFSET
	.align		4
        /*04b4*/ 	.byte	0x04, 0x44
        /*04b6*/ 	.short	(.L_1209 - .L_1208)


	//   ....[0]....
.L_1208:
        /*04b8*/ 	.word	0x00000a40
        /*04bc*/ 	.word	0x0000fff0


	//   ....[1]....
        /*04c0*/ 	.word	0x00006720
        /*04c4*/ 	.word	0x0000fff0


	//----- nvinfo : EIATTR_INT_WARP_WIDE_INSTR_OFFSETS
	.align		4
.L_1209:
        /*04c8*/ 	.byte	0x04, 0x31
        /*04ca*/ 	.short	(.L_1211 - .L_1210)


	//   ....[0]....
.L_1210:
        /*04cc*/ 	.word	0x00000130


	//   ....[1]....
        /*04d0*/ 	.word	0x00000170


	//   ....[2]....
        /*04d4*/ 	.word	0x000001e0


	//   ....[3]....
        /*04d8*/ 	.word	0x0000a540


	//   ....[4]....
        /*04dc*/ 	.word	0x0000a5d0


	//   ....[5]....
        /*04e0*/ 	.word	0x0000e4f0


	//   ....[6]....
        /*04e4*/ 	.word	0x0000e580


	//----- nvinfo : EIATTR_COOP_GROUP_MASK_REGIDS
	.align		4
.L_1211:
        /*04e8*/ 	.byte	0x04, 0x29
        /*04ea*/ 	.short	(.L_1213 - .L_1212)


	//   ....[0]....
.L_1212:
        /*04ec*/ 	.word	0xffffffff


	//   ....[1]....
        /*04f0*/ 	.word	0xffffffff


	//   ....[2]....
        /*04f4*/ 	.word	0xffffffff


	//   ....[3]....
        /*04f8*/ 	.word	0xffffffff


	//   ....[4]....
        /*04fc*/ 	.word	0xffffffff


	//   ....[5]....
        /*0500*/ 	.word	0xffffffff


	//   ....[6]....
        /*0504*/ 	.word	0xffffffff


	//   ....[7]....
        /*0508*/ 	.word	0xffffffff


	//   ....[8]....
        /*050c*/ 	.word	0xffffffff


	//   ....[9]....
        /*0510*/ 	.word	0xffffffff


	//   ....[10]....
        /*0514*/ 	.word	0xffffffff


	//   ....[11]....
        /*0518*/ 	.word	0xffffffff


	//   ....[12]....
        /*051c*/ 	.word	0xffffffff


	//   ....[13]....
        /*0520*/ 	.word	0xffffffff


	//   ....[14]....
        /*0524*/ 	.word	0xffffffff


	//   ....[15]....
        /*0528*/ 	.word	0xffffffff


	//   ....[16]....
        /*052c*/ 	.word	0xffffffff


	//   ....[17]....
        /*0530*/ 	.word	0xffffffff


	//   ....[18]....
        /*0534*/ 	.word	0xffffffff


	//   ....[19]....
        /*0538*/ 	.word	0xffffffff


	//   ....[20]....
        /*053c*/ 	.word	0xffffffff


	//   ....[21]....
        /*0540*/ 	.word	0xffffffff


	//   ....[22]....
        /*0544*/ 	.word	0xffffffff


	//   ....[23]....
        /*0548*/ 	.word	0xffffffff


	//   ....[24]....
        /*054c*/ 	.word	0xffffffff


	//   ....[25]....
        /*0550*/ 	.word	0xffffffff


	//   ....[26]....
        /*0554*/ 	.word	0xffffffff


	//   ....[27]....
        /*0558*/ 	.word	0xffffffff


	//   ....[28]....
        /*055c*/ 	.word	0xffffffff


	//   ....[29]....
        /*0560*/ 	.word	0xffffffff


	//   ....[30]....
        /*0564*/ 	.word	0xffffffff


	//   ....[31]....
        /*0568*/ 	.word	0xffffffff


	//   ....[32]....
        /*056c*/ 	.word	0xffffffff


	//   ....[33]....
        /*0570*/ 	.word	0xffffffff


	//   ....[34]....
        /*0574*/ 	.word	0xffffffff


	//   ....[35]....
        /*0578*/ 	.word	0xffffffff


	//   ....[36]....
        /*057c*/ 	.word	0xffffffff


	//   ....[37]....
        /*0580*/ 	.word	0xffffffff


	//   ....[38]....
        /*0584*/ 	.word	0xffffffff


	//   ....[39]....
        /*0588*/ 	.word	0xffffffff


	//   ....[40]....
        /*058c*/ 	.word	0xffffffff


	//   ....[41]....
        /*0590*/ 	.word	0xffffffff


	//   ....[42]....
        /*0594*/ 	.word	0xffffffff


	//   ....[43]....
        /*0598*/ 	.word	0xffffffff


	//   ....[44]....
        /*059c*/ 	.word	0xffffffff


	//   ....[45]....
        /*05a0*/ 	.word	0xffffffff


	//   ....[46]....
        /*05a4*/ 	.word	0xffffffff


	//   ....[47]....
        /*05a8*/ 	.word	0xffffffff


	//   ....[48]....
        /*05ac*/ 	.word	0xffffffff


	//   ....[49]....
        /*05b0*/ 	.word	0xffffffff


	//   ....[50]....
        /*05b4*/ 	.word	0xffffffff


	//   ....[51]....
        /*05b8*/ 	.word	0xffffffff


	//   ....[52]....
        /*05bc*/ 	.word	0xffffffff


	//   ....[53]....
        /*05c0*/ 	.word	0xffffffff


	//   ....[54]....
        /*05c4*/ 	.word	0xffffffff


	//   ....[55]....
        /*05c8*/ 	.word	0xffffffff


	//   ....[56]....
        /*05cc*/ 	.word	0xffffffff


	//   ....[57]....
        /*05d0*/ 	.word	0xffffffff


	//   ....[58]....
        /*05d4*/ 	.word	0xffffffff


	//   ....[59]....
        /*05d8*/ 	.word	0xffffffff


	//   ....[60]....
        /*05dc*/ 	.word	0xffffffff


	//   ....[61]....
        /*05e0*/ 	.word	0xffffffff


	//   ....[62]....
        /*05e4*/ 	.word	0xffffffff


	//   ....[63]....
        /*05e8*/ 	.word	0xffffffff


	//   ....[64]....
        /*05ec*/ 	.word	0xffffffff


	//   ....[65]....
        /*05f0*/ 	.word	0xffffffff


	//   ....[66]....
        /*05f4*/ 	.word	0xffffffff


	//   ....[67]....
        /*05f8*/ 	.word	0xffffffff


	//   ....[68]....
        /*05fc*/ 	.word	0xffffffff


	//   ....[69]....
        /*0600*/ 	.word	0xffffffff


	//   ....[70]....
        /*0604*/ 	.word	0xffffffff


	//   ....[71]....
        /*0608*/ 	.word	0xffffffff


	//   ....[72]....
        /*060c*/ 	.word	0xffffffff


	//   ....[73]....
        /*0610*/ 	.word	0xffffffff


	//   ....[74]....
        /*0614*/ 	.word	0xffffffff


	//   ....[75]....
        /*0618*/ 	.word	0xffffffff


	//   ....[76]....
        /*061c*/ 	.word	0xffffffff


	//   ....[77]....
        /*0620*/ 	.word	0xffffffff


	//   ....[78]....
        /*0624*/ 	.word	0xffffffff


	//   ....[79]....
        /*0628*/ 	.word	0xffffffff


	//   ....[80]....
        /*062c*/ 	.word	0xffffffff


	//   ....[81]....
        /*0630*/ 	.word	0xffffffff


	//   ....[82]....
        /*0634*/ 	.word	0xffffffff


	//   ....[83]....
        /*0638*/ 	.word	0xffffffff


	//   ....[84]....
        /*063c*/ 	.word	0xffffffff


	//   ....[85]....
        /*0640*/ 	.word	0xffffffff


	//   ....[86]....
        /*0644*/ 	.word	0xffffffff


	//   ....[87]....
        /*0648*/ 	.word	0xffffffff


	//   ....[88]....
        /*064c*/ 	.word	0xffffffff


	//   ....[89]....
        /*0650*/ 	.word	0xffffffff


	//   ....[90]....
        /*0654*/ 	.word	0xffffffff


	//   ....[91]....
        /*0658*/ 	.word	0x0500000f


	//   ....[92]....
        /*065c*/ 	.word	0x0500000f


	//   ....[93]....
        /*0660*/ 	.word	0x0500000f


	//   ....[94]....
        /*0664*/ 	.word	0x0500000f


	//   ....[95]....
        /*0668*/ 	.word	0x0500000f


	//   ....[96]....
        /*066c*/ 	.word	0x0500000f


	//   ....[97]....
        /*0670*/ 	.word	0x0500000f


	//   ....[98]....
        /*0674*/ 	.word	0x0500000f


	//   ....[99]....
        /*0678*/ 	.word	0x0500000f


	//   ....[100]....
        /*067c*/ 	.word	0x0500000f


	//   ....[101]....
        /*0680*/ 	.word	0x0500000f


	//   ....[102]....
        /*0684*/ 	.word	0x0500000f


	//   ....[103]....
        /*0688*/ 	.word	0x0500000f


	//   ....[104]....
        /*068c*/ 	.word	0x0500000f


	//   ....[105]....
        /*0690*/ 	.word	0x0500000f


	//   ....[106]....
        /*0694*/ 	.word	0x0500000f


	//   ....[107]....
        /*0698*/ 	.word	0x0500000f


	//   ....[108]....
        /*069c*/ 	.word	0x0500000f


	//   ....[109]....
        /*06a0*/ 	.word	0x0500000f


	//   ....[110]....
        /*06a4*/ 	.word	0x0500000f


	//   ....[111]....
        /*06a8*/ 	.word	0x0500000f


	//   ....[112]....
        /*06ac*/ 	.word	0x0500000f


	//   ....[113]....
        /*06b0*/ 	.word	0x0500000f


	//   ....[114]....
        /*06b4*/ 	.word	0x0500000f


	//   ....[115]....
        /*06b8*/ 	.word	0x0500000f


	//   ....[116]....
        /*06bc*/ 	.word	0x0500000f


	//   ....[117]....
        /*06c0*/ 	.word	0x0500000f


	//   ....[118]....
        /*06c4*/ 	.word	0x0500000f


	//   ....[119]....
        /*06c8*/ 	.word	0x0500000f


	//   ....[120]....
        /*06cc*/ 	.word	0x0500000f


	//   ....[121]....
        /*06d0*/ 	.word	0x0500000f


	//   ....[122]....
        /*06d4*/ 	.word	0x0500000f


	//   ....[123]....
        /*06d8*/ 	.word	0x0500000f


	//   ....[124]....
        /*06dc*/ 	.word	0x0500000f


	//   ....[125]....
        /*06e0*/ 	.word	0x0500000f


	//----- nvinfo : EIATTR_COOP_GROUP_INSTR_OFFSETS
	.align		4
.L_1213:
        /*06e4*/ 	.byte	0x04, 0x28
        /*06e6*/ 	.short	(.L_1215 - .L_1214)


	//   ....[0]....
.L_1214:
        /*06e8*/ 	.word	0x00000070


	//   ....[1]....
        /*06ec*/ 	.word	0x00000140


	//   ....[2]....
        /*06f0*/ 	.word	0x00000190


	//   ....[3]....
        /*06f4*/ 	.word	0x000003c0


	//   ....[4]....
        /*06f8*/ 	.word	0x00000520


	//   ....[5]....
        /*06fc*/ 	.word	0x00000640


	//   ....[6]....
        /*0700*/ 	.word	0x000007a0


	//   ....[7]....
        /*0704*/ 	.word	0x00001650


	//   ....[8]....
        /*0708*/ 	.word	0x00002810


	//   ....[9]....
        /*070c*/ 	.word	0x000028a0


	//   ....[10]....
        /*0710*/ 	.word	0x00002ce0


	//   ....[11]....
        /*0714*/ 	.word	0x00002d50


	//   ....[12]....
        /*0718*/ 	.word	0x00004270


	//   ....[13]....
        /*071c*/ 	.word	0x00004300


	//   ....[14]....
        /*0720*/ 	.word	0x00004770


	//   ....[15]....
        /*0724*/ 	.word	0x00004930


	//   ....[16]....
        /*0728*/ 	.word	0x00005ca0


	//   ....[17]....
        /*072c*/ 	.word	0x00005ce0


	//   ....[18]....
        /*0730*/ 	.word	0x00005d80


	//   ....[19]....
        /*0734*/ 	.word	0x00005de0


	//   ....[20]....
        /*0738*/ 	.word	0x000077e0


	//   ....[21]....
        /*073c*/ 	.word	0x00007820


	//   ....[22]....
        /*0740*/ 	.word	0x00007900


	//   ....[23]....
        /*0744*/ 	.word	0x00007930


	//   ....[24]....
        /*0748*/ 	.word	0x00008130


	//   ....[25]....
        /*074c*/ 	.word	0x00008160


	//   ....[26]....
        /*0750*/ 	.word	0x000082a0


	//   ....[27]....
        /*0754*/ 	.word	0x000082c0


	//   ....[28]....
        /*0758*/ 	.word	0x00008400


	//   ....[29]....
        /*075c*/ 	.word	0x00008420


	//   ....[30]....
        /*0760*/ 	.word	0x00008570


	//   ....[31]....
        /*0764*/ 	.word	0x00008590


	//   ....[32]....
        /*0768*/ 	.word	0x00008f00


	//   ....[33]....
        /*076c*/ 	.word	0x00008f30


	//   ....[34]....
        /*0770*/ 	.word	0x00009080


	//   ....[35]....
        /*0774*/ 	.word	0x000090a0


	//   ....[36]....
        /*0778*/ 	.word	0x000091e0


	//   ....[37]....
        /*077c*/ 	.word	0x00009200


	//   ....[38]....
        /*0780*/ 	.word	0x00009350


	//   ....[39]....
        /*0784*/ 	.word	0x00009370


	//   ....[40]....
        /*0788*/ 	.word	0x00009520


	//   ....[41]....
        /*078c*/ 	.word	0x00009700


	//   ....[42]....
        /*0790*/ 	.word	0x00009730


	//   ....[43]....
        /*0794*/ 	.word	0x00009760


	//   ....[44]....
        /*0798*/ 	.word	0x00009790


	//   ....[45]....
        /*079c*/ 	.word	0x000097c0


	//   ....[46]....
        /*07a0*/ 	.word	0x000097f0


	//   ....[47]....
        /*07a4*/ 	.word	0x00009960


	//   ....[48]....
        /*07a8*/ 	.word	0x00009990


	//   ....[49]....
        /*07ac*/ 	.word	0x000099c0


	//   ....[50]....
        /*07b0*/ 	.word	0x000099f0


	//   ....[51]....
        /*07b4*/ 	.word	0x00009a20


	//   ....[52]....
        /*07b8*/ 	.word	0x00009a50


	//   ....[53]....
        /*07bc*/ 	.word	0x00009af0


	//   ....[54]....
        /*07c0*/ 	.word	0x00009b20


	//   ....[55]....
        /*07c4*/ 	.word	0x00009bb0


	//   ....[56]....
        /*07c8*/ 	.word	0x0000ab50


	//   ....[57]....
        /*07cc*/ 	.word	0x0000b6c0


	//   ....[58]....
        /*07d0*/ 	.word	0x0000b6e0


	//   ....[59]....
        /*07d4*/ 	.word	0x0000b770


	//   ....[60]....
        /*07d8*/ 	.word	0x0000b780


	//   ....[61]....
        /*07dc*/ 	.word	0x0000b800


	//   ....[62]....
        /*07e0*/ 	.word	0x0000b810


	//   ....[63]....
        /*07e4*/ 	.word	0x0000b890


	//   ....[64]....
        /*07e8*/ 	.word	0x0000b8a0


	//   ....[65]....
        /*07ec*/ 	.word	0x0000b920


	//   ....[66]....
        /*07f0*/ 	.word	0x0000b930


	//   ....[67]....
        /*07f4*/ 	.word	0x0000b9b0


	//   ....[68]....
        /*07f8*/ 	.word	0x0000b9c0


	//   ....[69]....
        /*07fc*/ 	.word	0x0000ba40


	//   ....[70]....
        /*0800*/ 	.word	0x0000ba50


	//   ....[71]....
        /*0804*/ 	.word	0x0000ba60


	//   ....[72]....
        /*0808*/ 	.word	0x0000bab0


	//   ....[73]....
        /*080c*/ 	.word	0x0000e780


	//   ....[74]....
        /*0810*/ 	.word	0x0000e7b0


	//   ....[75]....
        /*0814*/ 	.word	0x0000e7f0


	//   ....[76]....
        /*0818*/ 	.word	0x0000e820


	//   ....[77]....
        /*081c*/ 	.word	0x0000e850


	//   ....[78]....
        /*0820*/ 	.word	0x0000e880


	//   ....[79]....
        /*0824*/ 	.word	0x0000e8b0


	//   ....[80]....
        /*0828*/ 	.word	0x0000e8e0


	//   ....[81]....
        /*082c*/ 	.word	0x0000ea60


	//   ....[82]....
        /*0830*/ 	.word	0x0000ea90


	//   ....[83]....
        /*0834*/ 	.word	0x0000eac0


	//   ....[84]....
        /*0838*/ 	.word	0x0000eaf0


	//   ....[85]....
        /*083c*/ 	.word	0x0000eb20


	//   ....[86]....
        /*0840*/ 	.word	0x0000eb50


	//   ....[87]....
        /*0844*/ 	.word	0x0000ec10


	//   ....[88]....
        /*0848*/ 	.word	0x0000ec30


	//   ....[89]....
        /*084c*/ 	.word	0x0000eca0


	//   ....[90]....
        /*0850*/ 	.word	0x0000f130


	//   ....[91]....
        /*0854*/ 	.word	0x0000f610


	//   ....[92]....
        /*0858*/ 	.word	0x0000f7c0


	//   ....[93]....
        /*085c*/ 	.word	0x0000f810


	//   ....[94]....
        /*0860*/ 	.word	0x0000f870


	//   ....[95]....
        /*0864*/ 	.word	0x0000f960


	//   ....[96]....
        /*0868*/ 	.word	0x0000f9c0


	//   ....[97]....
        /*086c*/ 	.word	0x0000fab0


	//   ....[98]....
        /*0870*/ 	.word	0x0000fb10


	//   ....[99]....
        /*0874*/ 	.word	0x0000fc00


	//   ....[100]....
        /*0878*/ 	.word	0x0000fc60


	//   ....[101]....
        /*087c*/ 	.word	0x0000fd50


	//   ....[102]....
        /*0880*/ 	.word	0x0000fdb0


	//   ....[103]....
        /*0884*/ 	.word	0x0000fea0


	//   ....[104]....
        /*0888*/ 	.word	0x0000ff00


	//   ....[105]....
        /*088c*/ 	.word	0x0000ffd0


	//   ....[106]....
        /*0890*/ 	.word	0x00010050


	//   ....[107]....
        /*0894*/ 	.word	0x00010120


	//   ....[108]....
        /*0898*/ 	.word	0x00010450


	//   ....[109]....
        /*089c*/ 	.word	0x000104f0


	//   ....[110]....
        /*08a0*/ 	.word	0x00010610


	//   ....[111]....
        /*08a4*/ 	.word	0x00010680


	//   ....[112]....
        /*08a8*/ 	.word	0x000106f0


	//   ....[113]....
        /*08ac*/ 	.word	0x00010760


	//   ....[114]....
        /*08b0*/ 	.word	0x000107d0


	//   ....[115]....
        /*08b4*/ 	.word	0x00010850


	//   ....[116]....
        /*08b8*/ 	.word	0x000108e0


	//   ....[117]....
        /*08bc*/ 	.word	0x00010980


	//   ....[118]....
        /*08c0*/ 	.word	0x000109f0


	//   ....[119]....
        /*08c4*/ 	.word	0x00010a60


	//   ....[120]....
        /*08c8*/ 	.word	0x00010ad0


	//   ....[121]....
        /*08cc*/ 	.word	0x00010b50


	//   ....[122]....
        /*08d0*/ 	.word	0x00010bc0


	//   ....[123]....
        /*08d4*/ 	.word	0x00010c60


	//   ....[124]....
        /*08d8*/ 	.word	0x00010cf0


	//   ....[125]....
        /*08dc*/ 	.word	0x00010e10


	//----- nvinfo : EIATTR_REG_RECONFIG
	.align		4
.L_1215:
        /*08e0*/ 	.byte	0x01, 0x54
	.zero		2


	//----- nvinfo : EIATTR_SYSCALL_OFFSETS
	.align		4
        /*08e4*/ 	.byte	0x04, 0x46
        /*08e6*/ 	.short	(.L_1217 - .L_1216)


	//   ....[0]....
.L_1216:
        /*08e8*/ 	.word	0x00001830


	//   ....[1]....
        /*08ec*/ 	.word	0x0000a740


	//   ....[2]....
        /*08f0*/ 	.word	0x0000a8a0


	//   ....[3]....
        /*08f4*/ 	.word	0x0000a9a0


	//   ....[4]....
        /*08f8*/ 	.word	0x0000b2d0


	//----- nvinfo : EIATTR_MBARRIER_INSTR_OFFSETS
	.align		4
.L_1217:
        /*08fc*/ 	.byte	0x04, 0x39
        /*08fe*/ 	.short	(.L_1219 - .L_1218)


	//   ....[0]....
.L_1218:
        /*0900*/ 	.word	0x00000270
        /*0904*/ 	.word	0x000000ff
        /*0908*/ 	.word	0x00022800
        /*090c*/ 	.short	0x0100
        /*090e*/ 	.byte	0x08
	.zero		1


	//   ....[1]....
        /*0910*/ 	.word	0x00000280
        /*0914*/ 	.word	0x000000ff
        /*0918*/ 	.word	0x00022820
        /*091c*/ 	.short	0x0100
        /*091e*/ 	.byte	0x08
	.zero		1


	//   ....[2]....
        /*0920*/ 	.word	0x00000370
        /*0924*/ 	.word	0x000000ff
        /*0928*/ 	.word	0x00022830
        /*092c*/ 	.short	0x0100
        /*092e*/ 	.byte	0x08
	.zero		1


	//   ....[3]....
        /*0930*/ 	.word	0x00000380
        /*0934*/ 	.word	0x000000ff
        /*0938*/ 	.word	0x00022840
        /*093c*/ 	.short	0x0100
        /*093e*/ 	.byte	0x08
	.zero		1


	//   ....[4]....
        /*0940*/ 	.word	0x00000390
        /*0944*/ 	.word	0x000000ff
        /*0948*/ 	.word	0x00022838
        /*094c*/ 	.short	0x0100
        /*094e*/ 	.byte	0x08
	.zero		1


	//   ....[5]....
        /*0950*/ 	.word	0x000003a0
        /*0954*/ 	.word	0x000000ff
        /*0958*/ 	.word	0x00022848
        /*095c*/ 	.short	0x0100
        /*095e*/ 	.byte	0x08
	.zero		1


	//   ....[6]....
        /*0960*/ 	.word	0x000004d0
        /*0964*/ 	.word	0x000000ff
        /*0968*/ 	.word	0x00022850
        /*096c*/ 	.short	0x0100
        /*096e*/ 	.byte	0x08
	.zero		1


	//   ....[7]....
        /*0970*/ 	.word	0x000004e0
        /*0974*/ 	.word	0x000000ff
        /*0978*/ 	.word	0x00022860
        /*097c*/ 	.short	0x0100
        /*097e*/ 	.byte	0x08
	.zero		1


	//   ....[8]....
        /*0980*/ 	.word	0x000004f0
        /*0984*/ 	.word	0x000000ff
        /*0988*/ 	.word	0x00022858
        /*098c*/ 	.short	0x0100
        /*098e*/ 	.byte	0x08
	.zero		1


	//   ....[9]....
        /*0990*/ 	.word	0x00000500
        /*0994*/ 	.word	0x000000ff
        /*0998*/ 	.word	0x00022868
        /*099c*/ 	.short	0x0100
        /*099e*/ 	.byte	0x08
	.zero		1


	//   ....[10]....
        /*09a0*/ 	.word	0x000005f0
        /*09a4*/ 	.word	0x000000ff
        /*09a8*/ 	.word	0x00022870
        /*09ac*/ 	.short	0x0100
        /*09ae*/ 	.byte	0x06
	.zero		1


	//   ....[11]....
        /*09b0*/ 	.word	0x00000600
        /*09b4*/ 	.word	0x000000ff
        /*09b8*/ 	.word	0x00022880
        /*09bc*/ 	.short	0x0100
        /*09be*/ 	.byte	0x06
	.zero		1


	//   ....[12]....
        /*09c0*/ 	.word	0x00000610
        /*09c4*/ 	.word	0x000000ff
        /*09c8*/ 	.word	0x00022878
        /*09cc*/ 	.short	0x0100
        /*09ce*/ 	.byte	0x06
	.zero		1


	//   ....[13]....
        /*09d0*/ 	.word	0x00000620
        /*09d4*/ 	.word	0x000000ff
        /*09d8*/ 	.word	0x00022888
        /*09dc*/ 	.short	0x0100
        /*09de*/ 	.byte	0x06
	.zero		1


	//   ....[14]....
        /*09e0*/ 	.word	0x00000750
        /*09e4*/ 	.word	0x000000ff
        /*09e8*/ 	.word	0x00022890
        /*09ec*/ 	.short	0x0100
        /*09ee*/ 	.byte	0x08
	.zero		1


	//   ....[15]....
        /*09f0*/ 	.word	0x00000760
        /*09f4*/ 	.word	0x000000ff
        /*09f8*/ 	.word	0x000228a0
        /*09fc*/ 	.short	0x0100
        /*09fe*/ 	.byte	0x08
	.zero		1


	//   ....[16]....
        /*0a00*/ 	.word	0x00000770
        /*0a04*/ 	.word	0x000000ff
        /*0a08*/ 	.word	0x00022898
        /*0a0c*/ 	.short	0x0100
        /*0a0e*/ 	.byte	0x08
	.zero		1


	//   ....[17]....
        /*0a10*/ 	.word	0x00000780
        /*0a14*/ 	.word	0x000000ff
        /*0a18*/ 	.word	0x000228a8
        /*0a1c*/ 	.short	0x0100
        /*0a1e*/ 	.byte	0x08
	.zero		1


	//   ....[18]....
        /*0a20*/ 	.word	0x000008b0
        /*0a24*/ 	.word	0x000000ff
        /*0a28*/ 	.word	0x000228b0
        /*0a2c*/ 	.short	0x0100
        /*0a2e*/ 	.byte	0x08
	.zero		1


	//   ....[19]....
        /*0a30*/ 	.word	0x000008c0
        /*0a34*/ 	.word	0x000000ff
        /*0a38*/ 	.word	0x000228c0
        /*0a3c*/ 	.short	0x0100
        /*0a3e*/ 	.byte	0x08
	.zero		1


	//   ....[20]....
        /*0a40*/ 	.word	0x000008d0
        /*0a44*/ 	.word	0x000000ff
        /*0a48*/ 	.word	0x000228b8
        /*0a4c*/ 	.short	0x0100
        /*0a4e*/ 	.byte	0x08
	.zero		1


	//   ....[21]....
        /*0a50*/ 	.word	0x000008e0
        /*0a54*/ 	.word	0x000000ff
        /*0a58*/ 	.word	0x000228c8
        /*0a5c*/ 	.short	0x0100
        /*0a5e*/ 	.byte	0x08
	.zero		1


	//   ....[22]....
        /*0a60*/ 	.word	0x000018e0
        /*0a64*/ 	.word	0x00000007
        /*0a68*/ 	.word	0x00022800
        /*0a6c*/ 	.short	0x010a
        /*0a6e*/ 	.byte	0x3f
	.zero		1


	//   ....[23]....
        /*0a70*/ 	.word	0x000019b0
        /*0a74*/ 	.word	0x00000005
        /*0a78*/ 	.word	0x00022830
        /*0a7c*/ 	.short	0x010a
        /*0a7e*/ 	.byte	0x3f
	.zero		1


	//   ....[24]....
        /*0a80*/ 	.word	0x000019f0
        /*0a84*/ 	.word	0x00000005
        /*0a88*/ 	.word	0x00022830
        /*0a8c*/ 	.short	0x010a
        /*0a8e*/ 	.byte	0x3f
	.zero		1


	//   ....[25]....
        /*0a90*/ 	.word	0x00003180
        /*0a94*/ 	.word	0x00000004
        /*0a98*/ 	.word	0x00000000
        /*0a9c*/ 	.short	0x0101
        /*0a9e*/ 	.byte	0x3f
	.zero		1


	//   ....[26]....
        /*0aa0*/ 	.word	0x000035e0
        /*0aa4*/ 	.word	0x00000005
        /*0aa8*/ 	.word	0x00022850
        /*0aac*/ 	.short	0x010a
        /*0aae*/ 	.byte	0x3f
	.zero		1


	//   ....[27]....
        /*0ab0*/ 	.word	0x00003620
        /*0ab4*/ 	.word	0x00000005
        /*0ab8*/ 	.word	0x00022850
        /*0abc*/ 	.short	0x010a
        /*0abe*/ 	.byte	0x3f
	.zero		1


	//   ....[28]....
        /*0ac0*/ 	.word	0x00003920
        /*0ac4*/ 	.word	0x00000005
        /*0ac8*/ 	.word	0x00000000
        /*0acc*/ 	.short	0x0101
        /*0ace*/ 	.byte	0x3f
	.zero		1


	//   ....[29]....
        /*0ad0*/ 	.word	0x00003a90
        /*0ad4*/ 	.word	0x000000ff
        /*0ad8*/ 	.word	0x00022830
        /*0adc*/ 	.short	0x010a
        /*0ade*/ 	.byte	0x17
	.zero		1


	//   ....[30]....
        /*0ae0*/ 	.word	0x00003ad0
        /*0ae4*/ 	.word	0x000000ff
        /*0ae8*/ 	.word	0x00022830
        /*0aec*/ 	.short	0x010a
        /*0aee*/ 	.byte	0x17
	.zero		1


	//   ....[31]....
        /*0af0*/ 	.word	0x00004c50
        /*0af4*/ 	.word	0x00000099
        /*0af8*/ 	.word	0x00000000
        /*0afc*/ 	.short	0x0101
        /*0afe*/ 	.byte	0x3f
	.zero		1


	//   ....[32]....
        /*0b00*/ 	.word	0x00005960
        /*0b04*/ 	.word	0x000000ff
        /*0b08*/ 	.word	0x00022850
        /*0b0c*/ 	.short	0x010a
        /*0b0e*/ 	.byte	0x17
	.zero		1


	//   ....[33]....
        /*0b10*/ 	.word	0x000059a0
        /*0b14*/ 	.word	0x000000ff
        /*0b18*/ 	.word	0x00022850
        /*0b1c*/ 	.short	0x010a
        /*0b1e*/ 	.byte	0x17
	.zero		1


	//   ....[34]....
        /*0b20*/ 	.word	0x00005c80
        /*0b24*/ 	.word	0x000000b6
        /*0b28*/ 	.word	0x00000000
        /*0b2c*/ 	.short	0x0101
        /*0b2e*/ 	.byte	0x3f
	.zero		1


	//   ....[35]....
        /*0b30*/ 	.word	0x00008150
        /*0b34*/ 	.word	0x00000000
        /*0b38*/ 	.word	0x00000000
        /*0b3c*/ 	.short	0x0101
        /*0b3e*/ 	.byte	0x3f
	.zero		1


	//   ....[36]....
        /*0b40*/ 	.word	0x0000add0
        /*0b44*/ 	.word	0x00000000
        /*0b48*/ 	.word	0x00022840
        /*0b4c*/ 	.short	0x010a
        /*0b4e*/ 	.byte	0x3f
	.zero		1


	//   ....[37]....
        /*0b50*/ 	.word	0x0000bb70
        /*0b54*/ 	.word	0x00000008
        /*0b58*/ 	.word	0x00022800
        /*0b5c*/ 	.short	0x0107
        /*0b5e*/ 	.byte	0x3f
	.zero		1


	//   ....[38]....
        /*0b60*/ 	.word	0x0000bc70
        /*0b64*/ 	.word	0x00000002
        /*0b68*/ 	.word	0x00022800
        /*0b6c*/ 	.short	0x0101
        /*0b6e*/ 	.byte	0x3f
	.zero		1


	//   ....[39]....
        /*0b70*/ 	.word	0x0000bc90
        /*0b74*/ 	.word	0x00000002
        /*0b78*/ 	.word	0x00022820
        /*0b7c*/ 	.short	0x010a
        /*0b7e*/ 	.byte	0x3f
	.zero		1


	//   ....[40]....
        /*0b80*/ 	.word	0x0000bda0
        /*0b84*/ 	.word	0x00000002
        /*0b88*/ 	.word	0x00022860
        /*0b8c*/ 	.short	0x010a
        /*0b8e*/ 	.byte	0x3f
	.zero		1


	//   ....[41]....
        /*0b90*/ 	.word	0x0000c6b0
        /*0b94*/ 	.word	0x00000003
        /*0b98*/ 	.word	0x00022840
        /*0b9c*/ 	.short	0x010a
        /*0b9e*/ 	.byte	0x3f
	.zero		1


	//   ....[42]....
        /*0ba0*/ 	.word	0x0000c910
        /*0ba4*/ 	.word	0x00000003
        /*0ba8*/ 	.word	0x00022860
        /*0bac*/ 	.short	0x010a
        /*0bae*/ 	.byte	0x3f
	.zero		1


	//   ....[43]....
        /*0bb0*/ 	.word	0x0000d1b0
        /*0bb4*/ 	.word	0x00000002
        /*0bb8*/ 	.word	0x00022840
        /*0bbc*/ 	.short	0x010a
        /*0bbe*/ 	.byte	0x3f
	.zero		1


	//   ....[44]....
        /*0bc0*/ 	.word	0x0000d400
        /*0bc4*/ 	.word	0x00000002
        /*0bc8*/ 	.word	0x00022860
        /*0bcc*/ 	.short	0x010a
        /*0bce*/ 	.byte	0x3f
	.zero		1


	//   ....[45]....
        /*0bd0*/ 	.word	0x0000dc10
        /*0bd4*/ 	.word	0x00000002
        /*0bd8*/ 	.word	0x00022840
        /*0bdc*/ 	.short	0x010a
        /*0bde*/ 	.byte	0x3f
	.zero		1


	//   ....[46]....
        /*0be0*/ 	.word	0x0000de70
        /*0be4*/ 	.word	0x00000002
        /*0be8*/ 	.word	0x00022860
        /*0bec*/ 	.short	0x010a
        /*0bee*/ 	.byte	0x3f
	.zero		1


	//   ....[47]....
        /*0bf0*/ 	.word	0x0000f0b0
        /*0bf4*/ 	.word	0x00000000
        /*0bf8*/ 	.word	0x00022820
        /*0bfc*/ 	.short	0x010a
        /*0bfe*/ 	.byte	0x3f
	.zero		1


	//   ....[48]....
        /*0c00*/ 	.word	0x0000f270
        /*0c04*/ 	.word	0x00000006
        /*0c08*/ 	.word	0x00000000
        /*0c0c*/ 	.short	0x010a
        /*0c0e*/ 	.byte	0x3f
	.zero		1


	//   ....[49]....
        /*0c10*/ 	.word	0x0000f2e0
        /*0c14*/ 	.word	0x00000007
        /*0c18*/ 	.word	0x00000000
        /*0c1c*/ 	.short	0x010a
        /*0c1e*/ 	.byte	0x3f
	.zero		1


	//   ....[50]....
        /*0c20*/ 	.word	0x0000f350
        /*0c24*/ 	.word	0x00000004
        /*0c28*/ 	.word	0x00000000
        /*0c2c*/ 	.short	0x010a
        /*0c2e*/ 	.byte	0x3f
	.zero		1


	//   ....[51]....
        /*0c30*/ 	.word	0x0000f380
        /*0c34*/ 	.word	0x00000003
        /*0c38*/ 	.word	0x00000000
        /*0c3c*/ 	.short	0x010a
        /*0c3e*/ 	.byte	0x3f
	.zero		1


	//   ....[52]....
        /*0c40*/ 	.word	0x0000f3e0
        /*0c44*/ 	.word	0x00000007
        /*0c48*/ 	.word	0x00022800
        /*0c4c*/ 	.short	0x010a
        /*0c4e*/ 	.byte	0x3f
	.zero		1


	//   ....[53]....
        /*0c50*/ 	.word	0x0000f430
        /*0c54*/ 	.word	0x00000005
        /*0c58*/ 	.word	0x00022830
        /*0c5c*/ 	.short	0x010a
        /*0c5e*/ 	.byte	0x3f
	.zero		1


	//   ....[54]....
        /*0c60*/ 	.word	0x0000f480
        /*0c64*/ 	.word	0x00000005
        /*0c68*/ 	.word	0x00022850
        /*0c6c*/ 	.short	0x010a
        /*0c6e*/ 	.byte	0x3f
	.zero		1


	//   ....[55]....
        /*0c70*/ 	.word	0x0000f4e0
        /*0c74*/ 	.word	0x00000000
        /*0c78*/ 	.word	0x00022830
        /*0c7c*/ 	.short	0x010a
        /*0c7e*/ 	.byte	0x3f
	.zero		1


	//   ....[56]....
        /*0c80*/ 	.word	0x0000f530
        /*0c84*/ 	.word	0x000000b6
        /*0c88*/ 	.word	0x00022850
        /*0c8c*/ 	.short	0x010a
        /*0c8e*/ 	.byte	0x3f
	.zero		1


	//   ....[57]....
        /*0c90*/ 	.word	0x0000f6d0
        /*0c94*/ 	.word	0x00000000
        /*0c98*/ 	.word	0x00022840
        /*0c9c*/ 	.short	0x010a
        /*0c9e*/ 	.byte	0x3f
	.zero		1


	//   ....[58]....
        /*0ca0*/ 	.word	0x00010170
        /*0ca4*/ 	.word	0x00000002
        /*0ca8*/ 	.word	0x00022820
        /*0cac*/ 	.short	0x010a
        /*0cae*/ 	.byte	0x3f
	.zero		1


	//   ....[59]....
        /*0cb0*/ 	.word	0x000101c0
        /*0cb4*/ 	.word	0x00000002
        /*0cb8*/ 	.word	0x00022860
        /*0cbc*/ 	.short	0x010a
        /*0cbe*/ 	.byte	0x3f
	.zero		1


	//   ....[60]....
        /*0cc0*/ 	.word	0x00010210
        /*0cc4*/ 	.word	0x00000003
        /*0cc8*/ 	.word	0x00022840
        /*0ccc*/ 	.short	0x010a
        /*0cce*/ 	.byte	0x3f
	.zero		1


	//   ....[61]....
        /*0cd0*/ 	.word	0x00010260
        /*0cd4*/ 	.word	0x00000003
        /*0cd8*/ 	.word	0x00022860
        /*0cdc*/ 	.short	0x010a
        /*0cde*/ 	.byte	0x3f
	.zero		1


	//   ....[62]....
        /*0ce0*/ 	.word	0x000102b0
        /*0ce4*/ 	.word	0x00000002
        /*0ce8*/ 	.word	0x00022840
        /*0cec*/ 	.short	0x010a
        /*0cee*/ 	.byte	0x3f
	.zero		1


	//   ....[63]....
        /*0cf0*/ 	.word	0x00010300
        /*0cf4*/ 	.word	0x00000002
        /*0cf8*/ 	.word	0x00022860
        /*0cfc*/ 	.short	0x010a
        /*0cfe*/ 	.byte	0x3f
	.zero		1


	//   ....[64]....
        /*0d00*/ 	.word	0x00010350
        /*0d04*/ 	.word	0x00000002
        /*0d08*/ 	.word	0x00022840
        /*0d0c*/ 	.short	0x010a
        /*0d0e*/ 	.byte	0x3f
	.zero		1


	//   ....[65]....
        /*0d10*/ 	.word	0x000103a0
        /*0d14*/ 	.word	0x00000002
        /*0d18*/ 	.word	0x00022860
        /*0d1c*/ 	.short	0x010a
        /*0d1e*/ 	.byte	0x3f
	.zero		1


	//   ....[66]....
        /*0d20*/ 	.word	0x00010d30
        /*0d24*/ 	.word	0x00000000
        /*0d28*/ 	.word	0x00022820
        /*0d2c*/ 	.short	0x010a
        /*0d2e*/ 	.byte	0x3f
	.zero		1


	//   ....[67]....
        /*0d30*/ 	.word	0x00010ed0
        /*0d34*/ 	.word	0x00000006
        /*0d38*/ 	.word	0x00000000
        /*0d3c*/ 	.short	0x010a
        /*0d3e*/ 	.byte	0x3f
	.zero		1


	//   ....[68]....
        /*0d40*/ 	.word	0x00010f20
        /*0d44*/ 	.word	0x00000007
        /*0d48*/ 	.word	0x00000000
        /*0d4c*/ 	.short	0x010a
        /*0d4e*/ 	.byte	0x3f
	.zero		1


	//   ....[69]....
        /*0d50*/ 	.word	0x00010f70
        /*0d54*/ 	.word	0x00000004
        /*0d58*/ 	.word	0x00000000
        /*0d5c*/ 	.short	0x010a
        /*0d5e*/ 	.byte	0x3f
	.zero		1


	//----- nvinfo : EIATTR_NUM_MBARRIERS
	.align		4
.L_1219:
        /*0d60*/ 	.byte	0x03, 0x38
        /*0d62*/ 	.short	0x0016


	//----- nvinfo : EIATTR_EXIT_INSTR_OFFSETS
	.align		4
        /*0d64*/ 	.byte	0x04, 0x1c
        /*0d66*/ 	.short	(.L_1221 - .L_1220)


	//   ....[0]....
.L_1220:
        /*0d68*/ 	.word	0x00000a80


	//   ....[1]....
        /*0d6c*/ 	.word	0x000094e0


	//   ....[2]....
        /*0d70*/ 	.word	0x0000f3d0


	//----- nvinfo : EIATTR_MAX_THREADS
	.align		4
.L_1221:
        /*0d74*/ 	.byte	0x04, 0x05
        /*0d76*/ 	.short	(.L_1223 - .L_1222)
.L_1222:
        /*0d78*/ 	.word	0x00000180
        /*0d7c*/ 	.word	0x00000001
        /*0d80*/ 	.word	0x00000001


	//----- nvinfo : EIATTR_CRS_STACK_SIZE
	.align		4
.L_1223:
        /*0d84*/ 	.byte	0x04, 0x1e
        /*0d86*/ 	.short	(.L_1225 - .L_1224)
.L_1224:
        /*0d88*/ 	.word	0x00000000


	//----- nvinfo : EIATTR_CBANK_PARAM_SIZE
	.align		4
.L_1225:
        /*0d8c*/ 	.byte	0x03, 0x19
        /*0d8e*/ 	.short	0x0af0


	//----- nvinfo : EIATTR_PARAM_CBANK
	.align		4
        /*0d90*/ 	.byte	0x04, 0x0a
        /*0d92*/ 	.short	(.L_1227 - .L_1226)
	.align		4
.L_1226:
        /*0d94*/ 	.word	index@(.nv.constant0._ZN7cutlass13device_kernelIN5flash11enable_sm90INS1_16FlashAttnFwdSm90INS1_25CollectiveMainloopFwdSm90ILi2EN4cute5tupleIJNS5_1CILi1EEES8_S8_EEENS6_IJNS7_ILi128EEENS7_ILi96EEENS7_ILi64EEEEEELi256ENS_10bfloat16_tEfNS_4arch4Sm90ELb0ELb0ELb1ELb1ELb0ELb0ELb0ELb1ELb0ELb1ELb0ELb0EEENS1_21CollectiveEpilogueFwdINS6_IJSA_NS7_ILi256EEESB_EEES9_SE_SG_Li256ELb1ELb1ELb0ELb0EEENS1_36VarlenDynamicPersistentTileSchedulerILi128ELi96ELi256ELi128ELb0ELb1ELb1ELb0ELb1ELb1EEEEEEEEEvNT_6ParamsE)
        /*0d98*/ 	.short	0x0210
        /*0d9a*/ 	.short	0x0af0


	//----- nvinfo : EIATTR_SW_WAR
	.align		4
.L_1227:
        /*0d9c*/ 	.byte	0x04, 0x36
        /*0d9e*/ 	.short	(.L_1229 - .L_1228)
.L_1228:
        /*0da0*/ 	.word	0x00000008
.L_1229:


//--------------------- .nv.info._ZN7cutlass13device_kernelIN5flash11enable_sm90INS1_16FlashAttnFwdSm90INS1_25CollectiveMainloopFwdSm90ILi2EN4cute5tupleIJNS5_1CILi1EEES8_S8_EEENS6_IJNS7_ILi128EEENS7_ILi96EEENS7_ILi64EEEEEELi256ENS_10bfloat16_tEfNS_4arch4Sm90ELb0ELb0ELb1ELb1ELb0ELb1ELb0ELb1ELb0ELb1ELb0ELb0EEENS1_21CollectiveEpilogueFwdINS6_IJSA_NS7_ILi256EEESB_EEES9_SE_SG_Li256ELb1ELb1ELb0ELb0EEENS1_36VarlenDynamicPersistentTileSchedulerILi128ELi96ELi256ELi128ELb0ELb1ELb1ELb0ELb1ELb1EEEEEEEEEvNT_6ParamsE --------------------------
	.section	.nv.info._ZN7cutlass13device_kernelIN5flash11enable_sm90INS1_16FlashAttnFwdSm90INS1_25CollectiveMainloopFwdSm90ILi2EN4cute5tupleIJNS5_1CILi1EEES8_S8_EEENS6_IJNS7_ILi128EEENS7_ILi96EEENS7_ILi64EEEEEELi256ENS_10bfloat16_tEfNS_4arch4Sm90ELb0ELb0ELb1ELb1ELb0ELb1ELb0ELb1ELb0ELb1ELb0ELb0EEENS1_21CollectiveEpilogueFwdINS6_IJSA_NS7_ILi256EEESB_EEES9_SE_SG_Li256ELb1ELb1ELb0ELb0EEENS1_36VarlenDynamicPersistentTileSchedulerILi128ELi96ELi256ELi128ELb0ELb1ELb1ELb0ELb1ELb1EEEEEEEEEvNT_6ParamsE,"",@"SHT_CUDA_INFO"
	.sectionflags	@""
	.align	4


	//----- nvinfo : EIATTR_CUDA_API_VERSION
	.align		4
        /*0000*/ 	.byte	0x04, 0x37
        /*0002*/ 	.short	(.L_1231 - .L_1230)
.L_1230:
        /*0004*/ 	.word	0x00000082


	//----- nvinfo : EIATTR_KPARAM_INFO
	.align		4
.L_1231:
        /*0008*/ 	.byte	0x04, 0x17
        /*000a*/ 	.short	(.L_1233 - .L_1232)
.L_1232:
        /*000c*/ 	.word	0x00000000
        /*0010*/ 	.short	0x0000
        /*0012*/ 	.short	0x0070
        /*0014*/ 	.byte	0x00, 0xf0, 0x01, 0x2a


	//----- nvinfo : EIATTR_SPARSE_MMA_MASK
	.align		4
.L_1233:
        /*0018*/ 	.byte	0x03, 0x50
        /*001a*/ 	.short	0x0000


	//----- nvinfo : EIATTR_MAXREG_COUNT
	.align		4
        /*001c*/ 	.byte	0x03, 0x1b
        /*001e*/ 	.short	0x00a8


	//----- nvinfo : EIATTR_NUM_BARRIERS
	.align		4
        /*0020*/ 	.byte	0x02, 0x4c
        /*0022*/ 	.byte	0x10
	.zero		1


	//----- nvinfo : EIATTR_EXTERNS
	.align		4
        /*0024*/ 	.byte	0x04, 0x0f
        /*0026*/ 	.short	(.L_1235 - .L_1234)


	//   ....[0]....
	.align		4
.L_1234:
        /*0028*/ 	.word	index@(__assertfail)


	//----- nvinfo : EIATTR_ANNOTATIONS
	.align		4
.L_1235:
        /*002c*/ 	.byte	0x04, 0x55
        /*002e*/ 	.short	(.L_1237 - .L_1236)


	//   ....[0]....
.L_1236:
        /* <DEDUP_REMOVED lines=91> */


	//----- nvinfo : EIATTR_MERCURY_ISA_VERSION
	.align		4
.L_1237:
        /*05d0*/ 	.byte	0x03, 0x5f
        /*05d2*/ 	.short	0x0101


	//----- nvinfo : EIATTR_UNUSED_LOAD_BYTE_OFFSET
	.align		4
        /*05d4*/ 	.byte	0x04, 0x44
        /*05d6*/ 	.short	(.L_1239 - .L_1238)


	//   ....[0]....
.L_1238:
        /*05d8*/ 	.word	0x00000ac0
        /*05dc*/ 	.word	0x0000fff0


	//   ....[1]....
        /*05e0*/ 	.word	0x0000d350
        /*05e4*/ 	.word	0x0000fff0


	//----- nvinfo : EIATTR_INT_WARP_WIDE_INSTR_OFFSETS
	.align		4
.L_1239:
        /*05e8*/ 	.byte	0x04, 0x31
        /*05ea*/ 	.short	(.L_1241 - .L_1240)


	//   ....[0]....
.L_1240:
        /*05ec*/ 	.word	0x00000180


	//   ....[1]....
        /*05f0*/ 	.word	0x00000220


	//   ....[2]....
        /*05f4*/ 	.word	0x00000290


	//   ....[3]....
        /*05f8*/ 	.word	0x00012710


	//   ....[4]....
        /*05fc*/ 	.word	0x000127a0


	//   ....[5]....
        /*0600*/ 	.word	0x00016740


	//   ....[6]....
        /*0604*/ 	.word	0x000167d0


	//----- nvinfo : EIATTR_COOP_GROUP_MASK_REGIDS
	.align		4
.L_1241:
        /*0608*/ 	.byte	0x04, 0x29
        /*060a*/ 	.short	(.L_1243 - .L_1242)


	//   ....[0]....
.L_1242:
        /*060c*/ 	.word	0xffffffff


	//   ....[1]....
        /*0610*/ 	.word	0xffffffff


	//   ....[2]....
        /*0614*/ 	.word	0xffffffff


	//   ....[3]....
        /*0618*/ 	.word	0xffffffff


	//   ....[4]....
        /*061c*/ 	.word	0xffffffff


	//   ....[5]....
        /*0620*/ 	.word	0xffffffff


	//   ....[6]....
        /*0624*/ 	.word	0xffffffff


	//   ....[7]....
        /*0628*/ 	.word	0xffffffff


	//   ....[8]....
        /*062c*/ 	.word	0xffffffff


	//   ....[9]....
        /*0630*/ 	.word	0xffffffff


	//   ....[10]....
        /*0634*/ 	.word	0xffffffff


	//   ....[11]....
        /*0638*/ 	.word	0xffffffff


	//   ....[12]....
        /*063c*/ 	.word	0xffffffff


	//   ....[13]....
        /*0640*/ 	.word	0xffffffff


	//   ....[14]....
        /*0644*/ 	.word	0xffffffff


	//   ....[15]....
        /*0648*/ 	.word	0xffffffff


	//   ....[16]....
        /*064c*/ 	.word	0xffffffff


	//   ....[17]....
        /*0650*/ 	.word	0xffffffff


	//   ....[18]....
        /*0654*/ 	.word	0xffffffff


	//   ....[19]....
        /*0658*/ 	.word	0xffffffff


	//   ....[20]....
        /*065c*/ 	.word	0xffffffff


	//   ....[21]....
        /*0660*/ 	.word	0xffffffff


	//   ....[22]....
        /*0664*/ 	.word	0xffffffff


	//   ....[23]....
        /*0668*/ 	.word	0xffffffff


	//   ....[24]....
        /*066c*/ 	.word	0xffffffff


	//   ....[25]....
        /*0670*/ 	.word	0xffffffff


	//   ....[26]....
        /*0674*/ 	.word	0xffffffff


	//   ....[27]....
        /*0678*/ 	.word	0xffffffff


	//   ....[28]....
        /*067c*/ 	.word	0xffffffff


	//   ....[29]....
        /*0680*/ 	.word	0xffffffff


	//   ....[30]....
        /*0684*/ 	.word	0xffffffff


	//   ....[31]....
        /*0688*/ 	.word	0xffffffff


	//   ....[32]....
        /*068c*/ 	.word	0xffffffff


	//   ....[33]....
        /*0690*/ 	.word	0xffffffff


	//   ....[34]....
        /*0694*/ 	.word	0xffffffff


	//   ....[35]....
        /*0698*/ 	.word	0xffffffff


	//   ....[36]....
        /*069c*/ 	.word	0xffffffff


	//   ....[37]....
        /*06a0*/ 	.word	0xffffffff


	//   ....[38]....
        /*06a4*/ 	.word	0xffffffff


	//   ....[39]....
        /*06a8*/ 	.word	0xffffffff


	//   ....[40]....
        /*06ac*/ 	.word	0xffffffff


	//   ....[41]....
        /*06b0*/ 	.word	0xffffffff


	//   ....[42]....
        /*06b4*/ 	.word	0xffffffff


	//   ....[43]....
        /*06b8*/ 	.word	0xffffffff


	//   ....[44]....
        /*06bc*/ 	.word	0xffffffff


	//   ....[45]....
        /*06c0*/ 	.word	0xffffffff


	//   ....[46]....
        /*06c4*/ 	.word	0xffffffff


	//   ....[47]....
        /*06c8*/ 	.word	0xffffffff


	//   ....[48]....
        /*06cc*/ 	.word	0xffffffff


	//   ....[49]....
        /*06d0*/ 	.word	0xffffffff


	//   ....[50]....
        /*06d4*/ 	.word	0xffffffff


	//   ....[51]....
        /*06d8*/ 	.word	0xffffffff


	//   ....[52]....
        /*06dc*/ 	.word	0xffffffff


	//   ....[53]....
        /*06e0*/ 	.word	0xffffffff


	//   ....[54]....
        /*06e4*/ 	.word	0xffffffff


	//   ....[55]....
        /*06e8*/ 	.word	0xffffffff


	//   ....[56]....
        /*06ec*/ 	.word	0xffffffff


	//   ....[57]....
        /*06f0*/ 	.word	0xffffffff


	//   ....[58]....
        /*06f4*/ 	.word	0xffffffff


	//   ....[59]....
        /*06f8*/ 	.word	0xffffffff


	//   ....[60]....
        /*06fc*/ 	.word	0xffffffff


	//   ....[61]....
        /*0700*/ 	.word	0xffffffff


	//   ....[62]....
        /*0704*/ 	.word	0xffffffff


	//   ....[63]....
        /*0708*/ 	.word	0xffffffff


	//   ....[64]....
        /*070c*/ 	.word	0xffffffff


	//   ....[65]....
        /*0710*/ 	.word	0xffffffff


	//   ....[66]....
        /*0714*/ 	.word	0xffffffff


	//   ....[67]....
        /*0718*/ 	.word	0xffffffff


	//   ....[68]....
        /*071c*/ 	.word	0xffffffff


	//   ....[69]....
        /*0720*/ 	.word	0xffffffff


	//   ....[70]....
        /*0724*/ 	.word	0xffffffff


	//   ....[71]....
        /*0728*/ 	.word	0xffffffff


	//   ....[72]....
        /*072c*/ 	.word	0xffffffff


	//   ....[73]....
        /*0730*/ 	.word	0xffffffff


	//   ....[74]....
        /*0734*/ 	.word	0xffffffff


	//   ....[75]....
        /*0738*/ 	.word	0xffffffff


	//   ....[76]....
        /*073c*/ 	.word	0xffffffff


	//   ....[77]....
        /*0740*/ 	.word	0xffffffff


	//   ....[78]....
        /*0744*/ 	.word	0xffffffff


	//   ....[79]....
        /*0748*/ 	.word	0xffffffff


	//   ....[80]....
        /*074c*/ 	.word	0xffffffff


	//   ....[81]....
        /*0750*/ 	.word	0xffffffff


	//   ....[82]....
        /*0754*/ 	.word	0xffffffff


	//   ....[83]....
        /*0758*/ 	.word	0xffffffff


	//   ....[84]....
        /*075c*/ 	.word	0xffffffff


	//   ....[85]....
        /*0760*/ 	.word	0xffffffff


	//   ....[86]....
        /*0764*/ 	.word	0xffffffff


	//   ....[87]....
        /*0768*/ 	.word	0xffffffff


	//   ....[88]....
        /*076c*/ 	.word	0xffffffff


	//   ....[89]....
        /*0770*/ 	.word	0xffffffff


	//   ....[90]....
        /*0774*/ 	.word	0xffffffff


	//   ....[91]....
        /*0778*/ 	.word	0xffffffff


	//   ....[92]....
        /*077c*/ 	.word	0xffffffff


	//   ....[93]....
        /*0780*/ 	.word	0xffffffff


	//   ....[94]....
        /*0784*/ 	.word	0xffffffff


	//   ....[95]....
        /*0788*/ 	.word	0xffffffff


	//   ....[96]....
        /*078c*/ 	.word	0xffffffff


	//   ....[97]....
        /*0790*/ 	.word	0xffffffff


	//   ....[98]....
        /*0794*/ 	.word	0xffffffff


	//   ....[99]....
        /*0798*/ 	.word	0xffffffff


	//   ....[100]....
        /*079c*/ 	.word	0x0500000f


	//   ....[101]....
        /*07a0*/ 	.word	0x0500000f


	//   ....[102]....
        /*07a4*/ 	.word	0x0500000f


	//   ....[103]....
        /*07a8*/ 	.word	0x0500000f


	//   ....[104]....
        /*07ac*/ 	.word	0x0500000f


	//   ....[105]....
        /*07b0*/ 	.word	0x0500000f


	//   ....[106]....
        /*07b4*/ 	.word	0x0500000f


	//   ....[107]....
        /*07b8*/ 	.word	0x0500000f


	//   ....[108]....
        /*07bc*/ 	.word	0x0500000f


	//   ....[109]....
        /*07c0*/ 	.word	0x0500000f


	//   ....[110]....
        /*07c4*/ 	.word	0x0500000f


	//   ....[111]....
        /*07c8*/ 	.word	0x0500000f


	//   ....[112]....
        /*07cc*/ 	.word	0x0500000f


	//   ....[113]....
        /*07d0*/ 	.word	0x0500000f


	//   ....[114]....
        /*07d4*/ 	.word	0x0500000f


	//   ....[115]....
        /*07d8*/ 	.word	0x0500000f


	//   ....[116]....
        /*07dc*/ 	.word	0x0500000f


	//   ....[117]....
        /*07e0*/ 	.word	0x0500000f


	//   ....[118]....
        /*07e4*/ 	.word	0x0500000f


	//   ....[119]....
        /*07e8*/ 	.word	0x0500000f


	//   ....[120]....
        /*07ec*/ 	.word	0x0500000f


	//   ....[121]....
        /*07f0*/ 	.word	0x0500000f


	//   ....[122]....
        /*07f4*/ 	.word	0x0500000f


	//   ....[123]....
        /*07f8*/ 	.word	0x0500000f


	//   ....[124]....
        /*07fc*/ 	.word	0x0500000f


	//   ....[125]....
        /*0800*/ 	.word	0x0500000f


	//   ....[126]....
        /*0804*/ 	.word	0x0500000f


	//   ....[127]....
        /*0808*/ 	.word	0x0500000f


	//   ....[128]....
        /*080c*/ 	.word	0x0500000f


	//   ....[129]....
        /*0810*/ 	.word	0x0500000f


	//   ....[130]....
        /*0814*/ 	.word	0x0500000f


	//   ....[131]....
        /*0818*/ 	.word	0x0500000f


	//   ....[132]....
        /*081c*/ 	.word	0x0500000f


	//   ....[133]....
        /*0820*/ 	.word	0x0500000f


	//   ....[134]....
        /*0824*/ 	.word	0x0500000f


	//   ....[135]....
        /*0828*/ 	.word	0x0500000f


	//   ....[136]....
        /*082c*/ 	.word	0x0500000f


	//   ....[137]....
        /*0830*/ 	.word	0x0500000f


	//   ....[138]....
        /*0834*/ 	.word	0x0500000f


	//   ....[139]....
        /*0838*/ 	.word	0x0500000f


	//   ....[140]....
        /*083c*/ 	.word	0x0500000f


	//   ....[141]....
        /*0840*/ 	.word	0x0500000f


	//   ....[142]....
        /*0844*/ 	.word	0x0500000f


	//   ....[143]....
        /*0848*/ 	.word	0x0500000f


	//   ....[144]....
        /*084c*/ 	.word	0x0500000f


	//   ....[145]....
        /*0850*/ 	.word	0x0500000f


	//   ....[146]....
        /*0854*/ 	.word	0x0500000f


	//   ....[147]....
        /*0858*/ 	.word	0x0500000f


	//   ....[148]....
        /*085c*/ 	.word	0x0500000f


	//   ....[149]....
        /*0860*/ 	.word	0x0500000f


	//   ....[150]....
        /*0864*/ 	.word	0x0500000f


	//   ....[151]....
        /*0868*/ 	.word	0x0500000f


	//   ....[152]....
        /*086c*/ 	.word	0x0500000f


	//----- nvinfo : EIATTR_COOP_GROUP_INSTR_OFFSETS
	.align		4
.L_1243:
        /*0870*/ 	.byte	0x04, 0x28
        /*0872*/ 	.short	(.L_1245 - .L_1244)


	//   ....[0]....
.L_1244:
        /*0874*/ 	.word	0x00000060


	//   ....[1]....
        /*0878*/ 	.word	0x00000190


	//   ....[2]....
        /*087c*/ 	.word	0x00000240


	//   ....[3]....
        /*0880*/ 	.word	0x00000400


	//   ....[4]....
        /*0884*/ 	.word	0x00000560


	//   ....[5]....
        /*0888*/ 	.word	0x00000680


	//   ....[6]....
        /*088c*/ 	.word	0x000007e0


	//   ....[7]....
        /*0890*/ 	.word	0x00005d20


	//   ....[8]....
        /*0894*/ 	.word	0x000062c0


	//   ....[9]....
        /*0898*/ 	.word	0x000062d0


	//   ....[10]....
        /*089c*/ 	.word	0x000062e0


	//   ....[11]....
        /*08a0*/ 	.word	0x000062f0


	//   ....[12]....
        /*08a4*/ 	.word	0x00007280


	//   ....[13]....
        /*08a8*/ 	.word	0x00007290


	//   ....[14]....
        /*08ac*/ 	.word	0x000072a0


	//   ....[15]....
        /*08b0*/ 	.word	0x000072b0


	//   ....[16]....
        /*08b4*/ 	.word	0x00009200


	//   ....[17]....
        /*08b8*/ 	.word	0x00009260


	//   ....[18]....
        /*08bc*/ 	.word	0x00009630


	//   ....[19]....
        /*08c0*/ 	.word	0x00009680


	//   ....[20]....
        /*08c4*/ 	.word	0x0000acb0


	//   ....[21]....
        /*08c8*/ 	.word	0x0000ad20


	//   ....[22]....
        /*08cc*/ 	.word	0x0000b760


	//   ....[23]....
        /*08d0*/ 	.word	0x0000b7c0


	//   ....[24]....
        /*08d4*/ 	.word	0x0000c8d0


	//   ....[25]....
        /*08d8*/ 	.word	0x0000c940


	//   ....[26]....
        /*08dc*/ 	.word	0x0000c990


	//   ....[27]....
        /*08e0*/ 	.word	0x0000c9c0


	//   ....[28]....
        /*08e4*/ 	.word	0x0000e300


	//   ....[29]....
        /*08e8*/ 	.word	0x0000e340


	//   ....[30]....
        /*08ec*/ 	.word	0x0000e380


	//   ....[31]....
        /*08f0*/ 	.word	0x0000e3c0


	//   ....[32]....
        /*08f4*/ 	.word	0x0000ec60


	//   ....[33]....
        /*08f8*/ 	.word	0x0000eca0


	//   ....[34]....
        /*08fc*/ 	.word	0x0000ee10


	//   ....[35]....
        /*0900*/ 	.word	0x0000ee30


	//   ....[36]....
        /*0904*/ 	.word	0x0000ef70


	//   ....[37]....
        /*0908*/ 	.word	0x0000ef90


	//   ....[38]....
        /*090c*/ 	.word	0x0000f0e0


	//   ....[39]....
        /*0910*/ 	.word	0x0000f100


	//   ....[40]....
        /*0914*/ 	.word	0x0000f960


	//   ....[41]....
        /*0918*/ 	.word	0x0000f970


	//   ....[42]....
        /*091c*/ 	.word	0x0000fb50


	//   ....[43]....
        /*0920*/ 	.word	0x0000fb60


	//   ....[44]....
        /*0924*/ 	.word	0x0000fd30


	//   ....[45]....
        /*0928*/ 	.word	0x0000fd40


	//   ....[46]....
        /*092c*/ 	.word	0x0000ff10


	//   ....[47]....
        /*0930*/ 	.word	0x0000ff20


	//   ....[48]....
        /*0934*/ 	.word	0x00010140


	//   ....[49]....
        /*0938*/ 	.word	0x00010330


	//   ....[50]....
        /*093c*/ 	.word	0x00010360


	//   ....[51]....
        /*0940*/ 	.word	0x00010390


	//   ....[52]....
        /*0944*/ 	.word	0x000103c0


	//   ....[53]....
        /*0948*/ 	.word	0x000103f0


	//   ....[54]....
        /*094c*/ 	.word	0x00010420


	//   ....[55]....
        /*0950*/ 	.word	0x00010590


	//   ....[56]....
        /*0954*/ 	.word	0x000105c0


	//   ....[57]....
        /*0958*/ 	.word	0x000105f0


	//   ....[58]....
        /*095c*/ 	.word	0x00010620


	//   ....[59]....
        /*0960*/ 	.word	0x00010650


	//   ....[60]....
        /*0964*/ 	.word	0x00010680


	//   ....[61]....
        /*0968*/ 	.word	0x00010720


	//   ....[62]....
        /*096c*/ 	.word	0x00010750


	//   ....[63]....
        /*0970*/ 	.word	0x000107e0


	//   ....[64]....
        /*0974*/ 	.word	0x00011330


	//   ....[65]....
        /*0978*/ 	.word	0x00012d20


	//   ....[66]....
        /*097c*/ 	.word	0x000138e0


	//   ....[67]....
        /*0980*/ 	.word	0x000138f0


	//   ....[68]....
        /*0984*/ 	.word	0x00013990


	//   ....[69]....
        /*0988*/ 	.word	0x000139a0


	//   ....[70]....
        /*098c*/ 	.word	0x00013a20


	//   ....[71]....
        /*0990*/ 	.word	0x00013a30


	//   ....[72]....
        /*0994*/ 	.word	0x00013ab0


	//   ....[73]....
        /*0998*/ 	.word	0x00013ac0


	//   ....[74]....
        /*099c*/ 	.word	0x00013b40


	//   ....[75]....
        /*09a0*/ 	.word	0x00013b50


	//   ....[76]....
        /*09a4*/ 	.word	0x00013bd0


	//   ....[77]....
        /*09a8*/ 	.word	0x00013be0


	//   ....[78]....
        /*09ac*/ 	.word	0x00013c60


	//   ....[79]....
        /*09b0*/ 	.word	0x00013c70


	//   ....[80]....
        /*09b4*/ 	.word	0x00013cc0


	//   ....[81]....
        /*09b8*/ 	.word	0x00013ce0


	//   ....[82]....
        /*09bc*/ 	.word	0x000169d0


	//   ....[83]....
        /*09c0*/ 	.word	0x00016a30


	//   ....[84]....
        /*09c4*/ 	.word	0x00016a60


	//   ....[85]....
        /*09c8*/ 	.word	0x00016a90


	//   ....[86]....
        /*09cc*/ 	.word	0x00016ac0


	//   ....[87]....
        /*09d0*/ 	.word	0x00016af0


	//   ....[88]....
        /*09d4*/ 	.word	0x00016b20


	//   ....[89]....
        /*09d8*/ 	.word	0x00016b30


	//   ....[90]....
        /*09dc*/ 	.word	0x00016cb0


	//   ....[91]....
        /*09e0*/ 	.word	0x00016ce0


	//   ....[92]....
        /*09e4*/ 	.word	0x00016d10


	//   ....[93]....
        /*09e8*/ 	.word	0x00016d40


	//   ....[94]....
        /*09ec*/ 	.word	0x00016d70


	//   ....[95]....
        /*09f0*/ 	.word	0x00016da0


	//   ....[96]....
        /*09f4*/ 	.word	0x00016e60


	//   ....[97]....
        /*09f8*/ 	.word	0x00016e80


	//   ....[98]....
        /*09fc*/ 	.word	0x00016ef0


	//   ....[99]....
        /*0a00*/ 	.word	0x00017380


	//   ....[100]....
        /*0a04*/ 	.word	0x000177c0


	//   ....[101]....
        /*0a08*/ 	.word	0x00017860


	//   ....[102]....
        /*0a0c*/ 	.word	0x000178f0


	//   ....[103]....
        /*0a10*/ 	.word	0x00017940


	//   ....[104]....
        /*0a14*/ 	.word	0x00017990


	//   ....[105]....
        /*0a18*/ 	.word	0x00017a70


	//   ....[106]....
        /*0a1c*/ 	.word	0x00017b00


	//   ....[107]....
        /*0a20*/ 	.word	0x00017b50


	//   ....[108]....
        /*0a24*/ 	.word	0x00017ba0


	//   ....[109]....
        /*0a28*/ 	.word	0x00017db0


	//   ....[110]....
        /*0a2c*/ 	.word	0x00017e00


	//   ....[111]....
        /*0a30*/ 	.word	0x00017e90


	//   ....[112]....
        /*0a34*/ 	.word	0x00017f20


	//   ....[113]....
        /*0a38*/ 	.word	0x00017fb0


	//   ....[114]....
        /*0a3c*/ 	.word	0x00018040


	//   ....[115]....
        /*0a40*/ 	.word	0x000180d0


	//   ....[116]....
        /*0a44*/ 	.word	0x00018160


	//   ....[117]....
        /*0a48*/ 	.word	0x00018220


	//   ....[118]....
        /*0a4c*/ 	.word	0x00018510


	//   ....[119]....
        /*0a50*/ 	.word	0x000186f0


	//   ....[120]....
        /*0a54*/ 	.word	0x00018740


	//   ....[121]....
        /*0a58*/ 	.word	0x000187a0


	//   ....[122]....
        /*0a5c*/ 	.word	0x00018890


	//   ....[123]....
        /*0a60*/ 	.word	0x000188f0


	//   ....[124]....
        /*0a64*/ 	.word	0x000189e0


	//   ....[125]....
        /*0a68*/ 	.word	0x00018a40


	//   ....[126]....
        /*0a6c*/ 	.word	0x00018b30


	//   ....[127]....
        /*0a70*/ 	.word	0x00018b90


	//   ....[128]....
        /*0a74*/ 	.word	0x00018c80


	//   ....[129]....
        /*0a78*/ 	.word	0x00018ce0


	//   ....[130]....
        /*0a7c*/ 	.word	0x00018dd0


	//   ....[131]....
        /*0a80*/ 	.word	0x00018e30


	//   ....[132]....
        /*0a84*/ 	.word	0x00018f10


	//   ....[133]....
        /*0a88*/ 	.word	0x00018f70


	//   ....[134]....
        /*0a8c*/ 	.word	0x00019040


	//   ....[135]....
        /*0a90*/ 	.word	0x00019370


	//   ....[136]....
        /*0a94*/ 	.word	0x00019410


	//   ....[137]....
        /*0a98*/ 	.word	0x00019530


	//   ....[138]....
        /*0a9c*/ 	.word	0x000195b0


	//   ....[139]....
        /*0aa0*/ 	.word	0x00019630


	//   ....[140]....
        /*0aa4*/ 	.word	0x000196b0


	//   ....[141]....
        /*0aa8*/ 	.word	0x00019730


	//   ....[142]....
        /*0aac*/ 	.word	0x000197c0


	//   ....[143]....
        /*0ab0*/ 	.word	0x00019860


	//   ....[144]....
        /*0ab4*/ 	.word	0x00019900


	//   ....[145]....
        /*0ab8*/ 	.word	0x00019980


	//   ....[146]....
        /*0abc*/ 	.word	0x00019a00


	//   ....[147]....
        /*0ac0*/ 	.word	0x00019a80


	//   ....[148]....
        /*0ac4*/ 	.word	0x00019b10


	//   ....[149]....
        /*0ac8*/ 	.word	0x00019b90


	//   ....[150]....
        /*0acc*/ 	.word	0x00019c30


	//   ....[151]....
        /*0ad0*/ 	.word	0x00019cc0


	//   ....[152]....
        /*0ad4*/ 	.word	0x00019df0


	//----- nvinfo : EIATTR_REG_RECONFIG
	.align		4
.L_1245:
        /*0ad8*/ 	.byte	0x01, 0x54
	.zero		2


	//----- nvinfo : EIATTR_SYSCALL_OFFSETS
	.align		4
        /*0adc*/ 	.byte	0x04, 0x46
        /*0ade*/ 	.short	(.L_1247 - .L_1246)


	//   ....[0]....
.L_1246:
        /*0ae0*/ 	.word	0x000017c0


	//   ....[1]....
        /*0ae4*/ 	.word	0x00001910


	//   ....[2]....
        /*0ae8*/ 	.word	0x00005ec0


	//   ....[3]....
        /*0aec*/ 	.word	0x00006230


	//   ....[4]....
        /*0af0*/ 	.word	0x00012910


	//   ....[5]....
        /*0af4*/ 	.word	0x00012a70


	//   ....[6]....
        /*0af8*/ 	.word	0x00012b70


	//   ....[7]....
        /*0afc*/ 	.word	0x000134e0


	//----- nvinfo : EIATTR_MBARRIER_INSTR_OFFSETS
	.align		4
.L_1247:
        /*0b00*/ 	.byte	0x04, 0x39
        /*0b02*/ 	.short	(.L_1249 - .L_1248)


	//   ....[0]....
.L_1248:
        /*0b04*/ 	.word	0x000002b0
        /*0b08*/ 	.word	0x000000ff
        /*0b0c*/ 	.word	0x00022800
        /*0b10*/ 	.short	0x0100
        /*0b12*/ 	.byte	0x08
	.zero		1


	//   ....[1]....
        /*0b14*/ 	.word	0x000002c0
        /*0b18*/ 	.word	0x000000ff
        /*0b1c*/ 	.word	0x00022820
        /*0b20*/ 	.short	0x0100
        /*0b22*/ 	.byte	0x08
	.zero		1


	//   ....[2]....
        /*0b24*/ 	.word	0x000003b0
        /*0b28*/ 	.word	0x000000ff
        /*0b2c*/ 	.word	0x00022830
        /*0b30*/ 	.short	0x0100
        /*0b32*/ 	.byte	0x08
	.zero		1


	//   ....[3]....
        /*0b34*/ 	.word	0x000003c0
        /*0b38*/ 	.word	0x000000ff
        /*0b3c*/ 	.word	0x00022840
        /*0b40*/ 	.short	0x0100
        /*0b42*/ 	.byte	0x08
	.zero		1


	//   ....[4]....
        /*0b44*/ 	.word	0x000003d0
        /*0b48*/ 	.word	0x000000ff
        /*0b4c*/ 	.word	0x00022838
        /*0b50*/ 	.short	0x0100
        /*0b52*/ 	.byte	0x08
	.zero		1


	//   ....[5]....
        /*0b54*/ 	.word	0x000003e0
        /*0b58*/ 	.word	0x000000ff
        /*0b5c*/ 	.word	0x00022848
        /*0b60*/ 	.short	0x0100
        /*0b62*/ 	.byte	0x08
	.zero		1


	//   ....[6]....
        /*0b64*/ 	.word	0x00000510
        /*0b68*/ 	.word	0x000000ff
        /*0b6c*/ 	.word	0x00022850
        /*0b70*/ 	.short	0x0100
        /*0b72*/ 	.byte	0x08
	.zero		1


	//   ....[7]....
        /*0b74*/ 	.word	0x00000520
        /*0b78*/ 	.word	0x000000ff
        /*0b7c*/ 	.word	0x00022860
        /*0b80*/ 	.short	0x0100
        /*0b82*/ 	.byte	0x08
	.zero		1


	//   ....[8]....
        /*0b84*/ 	.word	0x00000530
        /*0b88*/ 	.word	0x000000ff
        /*0b8c*/ 	.word	0x00022858
        /*0b90*/ 	.short	0x0100
        /*0b92*/ 	.byte	0x08
	.zero		1


	//   ....[9]....
        /*0b94*/ 	.word	0x00000540
        /*0b98*/ 	.word	0x000000ff
        /*0b9c*/ 	.word	0x00022868
        /*0ba0*/ 	.short	0x0100
        /*0ba2*/ 	.byte	0x08
	.zero		1


	//   ....[10]....
        /*0ba4*/ 	.word	0x00000630
        /*0ba8*/ 	.word	0x000000ff
        /*0bac*/ 	.word	0x00022870
        /*0bb0*/ 	.short	0x0100
        /*0bb2*/ 	.byte	0x06
	.zero		1


	//   ....[11]....
        /*0bb4*/ 	.word	0x00000640
        /*0bb8*/ 	.word	0x000000ff
        /*0bbc*/ 	.word	0x00022880
        /*0bc0*/ 	.short	0x0100
        /*0bc2*/ 	.byte	0x06
	.zero		1


	//   ....[12]....
        /*0bc4*/ 	.word	0x00000650
        /*0bc8*/ 	.word	0x000000ff
        /*0bcc*/ 	.word	0x00022878
        /*0bd0*/ 	.short	0x0100
        /*0bd2*/ 	.byte	0x06
	.zero		1


	//   ....[13]....
        /*0bd4*/ 	.word	0x00000660
        /*0bd8*/ 	.word	0x000000ff
        /*0bdc*/ 	.word	0x00022888
        /*0be0*/ 	.short	0x0100
        /*0be2*/ 	.byte	0x06
	.zero		1


	//   ....[14]....
        /*0be4*/ 	.word	0x00000790
        /*0be8*/ 	.word	0x000000ff
        /*0bec*/ 	.word	0x00022890
        /*0bf0*/ 	.short	0x0100
        /*0bf2*/ 	.byte	0x08
	.zero		1


	//   ....[15]....
        /*0bf4*/ 	.word	0x000007a0
        /*0bf8*/ 	.word	0x000000ff
        /*0bfc*/ 	.word	0x000228a0
        /*0c00*/ 	.short	0x0100
        /*0c02*/ 	.byte	0x08
	.zero		1


	//   ....[16]....
        /*0c04*/ 	.word	0x000007b0
        /*0c08*/ 	.word	0x000000ff
        /*0c0c*/ 	.word	0x00022898
        /*0c10*/ 	.short	0x0100
        /*0c12*/ 	.byte	0x08
	.zero		1


	//   ....[17]....
        /*0c14*/ 	.word	0x000007c0
        /*0c18*/ 	.word	0x000000ff
        /*0c1c*/ 	.word	0x000228a8
        /*0c20*/ 	.short	0x0100
        /*0c22*/ 	.byte	0x08
	.zero		1


	//   ....[18]....
        /*0c24*/ 	.word	0x000008f0
        /*0c28*/ 	.word	0x000000ff
        /*0c2c*/ 	.word	0x000228b0
        /*0c30*/ 	.short	0x0100
        /*0c32*/ 	.byte	0x08
	.zero		1


	//   ....[19]....
        /*0c34*/ 	.word	0x00000900
        /*0c38*/ 	.word	0x000000ff
        /*0c3c*/ 	.word	0x000228c0
        /*0c40*/ 	.short	0x0100
        /*0c42*/ 	.byte	0x08
	.zero		1


	//   ....[20]....
        /*0c44*/ 	.word	0x00000910
        /*0c48*/ 	.word	0x000000ff
        /*0c4c*/ 	.word	0x000228b8
        /*0c50*/ 	.short	0x0100
        /*0c52*/ 	.byte	0x08
	.zero		1


	//   ....[21]....
        /*0c54*/ 	.word	0x00000920
        /*0c58*/ 	.word	0x000000ff
        /*0c5c*/ 	.word	0x000228c8
        /*0c60*/ 	.short	0x0100
        /*0c62*/ 	.byte	0x08
	.zero		1


	//   ....[22]....
        /*0c64*/ 	.word	0x00002b90
        /*0c68*/ 	.word	0x00000061
        /*0c6c*/ 	.word	0x00022890
        /*0c70*/ 	.short	0x010a
        /*0c72*/ 	.byte	0x3f
	.zero		1


	//   ....[23]....
        /*0c74*/ 	.word	0x00003e60
        /*0c78*/ 	.word	0x00000061
        /*0c7c*/ 	.word	0x00022890
        /*0c80*/ 	.short	0x010a
        /*0c82*/ 	.byte	0x3f
	.zero		1


	//   ....[24]....
        /*0c84*/ 	.word	0x00004f50
        /*0c88*/ 	.word	0x00000061
        /*0c8c*/ 	.word	0x00022890
        /*0c90*/ 	.short	0x010a
        /*0c92*/ 	.byte	0x3f
	.zero		1


	//   ....[25]....
        /*0c94*/ 	.word	0x00005160
        /*0c98*/ 	.word	0x0000001c
        /*0c9c*/ 	.word	0x00000000
        /*0ca0*/ 	.short	0x0101
        /*0ca2*/ 	.byte	0x3f
	.zero		1


	//   ....[26]....
        /*0ca4*/ 	.word	0x000051a0
        /*0ca8*/ 	.word	0x00000061
        /*0cac*/ 	.word	0x000228b0
        /*0cb0*/ 	.short	0x010a
        /*0cb2*/ 	.byte	0x3f
	.zero		1


	//   ....[27]....
        /*0cb4*/ 	.word	0x000057f0
        /*0cb8*/ 	.word	0x00000061
        /*0cbc*/ 	.word	0x00000000
        /*0cc0*/ 	.short	0x0101
        /*0cc2*/ 	.byte	0x3f
	.zero		1


	//   ....[28]....
        /*0cc4*/ 	.word	0x00005f50
        /*0cc8*/ 	.word	0x00000012
        /*0ccc*/ 	.word	0x00022800
        /*0cd0*/ 	.short	0x010a
        /*0cd2*/ 	.byte	0x3f
	.zero		1


	//   ....[29]....
        /*0cd4*/ 	.word	0x00005fa0
        /*0cd8*/ 	.word	0x00000012
        /*0cdc*/ 	.word	0x00022800
        /*0ce0*/ 	.short	0x010a
        /*0ce2*/ 	.byte	0x3f
	.zero		1


	//   ....[30]....
        /*0ce4*/ 	.word	0x00006520
        /*0ce8*/ 	.word	0x00000012
        /*0cec*/ 	.word	0x00022800
        /*0cf0*/ 	.short	0x010a
        /*0cf2*/ 	.byte	0x3f
	.zero		1


	//   ....[31]....
        /*0cf4*/ 	.word	0x00007470
        /*0cf8*/ 	.word	0x00000012
        /*0cfc*/ 	.word	0x00022800
        /*0d00*/ 	.short	0x010a
        /*0d02*/ 	.byte	0x3f
	.zero		1


	//   ....[32]....
        /*0d04*/ 	.word	0x00008290
        /*0d08*/ 	.word	0x0000000e
        /*0d0c*/ 	.word	0x00022830
        /*0d10*/ 	.short	0x010a
        /*0d12*/ 	.byte	0x3f
	.zero		1


	//   ....[33]....
        /*0d14*/ 	.word	0x00008330
        /*0d18*/ 	.word	0x0000000e
        /*0d1c*/ 	.word	0x00022830
        /*0d20*/ 	.short	0x010a
        /*0d22*/ 	.byte	0x3f
	.zero		1


	//   ....[34]....
        /*0d24*/ 	.word	0x00009ab0
        /*0d28*/ 	.word	0x00000003
        /*0d2c*/ 	.word	0x00000000
        /*0d30*/ 	.short	0x0101
        /*0d32*/ 	.byte	0x3f
	.zero		1


	//   ....[35]....
        /*0d34*/ 	.word	0x00009fc0
        /*0d38*/ 	.word	0x0000000e
        /*0d3c*/ 	.word	0x00022850
        /*0d40*/ 	.short	0x010a
        /*0d42*/ 	.byte	0x3f
	.zero		1


	//   ....[36]....
        /*0d44*/ 	.word	0x0000a010
        /*0d48*/ 	.word	0x0000000e
        /*0d4c*/ 	.word	0x00022850
        /*0d50*/ 	.short	0x010a
        /*0d52*/ 	.byte	0x3f
	.zero		1


	//   ....[37]....
        /*0d54*/ 	.word	0x0000a3d0
        /*0d58*/ 	.word	0x0000000e
        /*0d5c*/ 	.word	0x00000000
        /*0d60*/ 	.short	0x0101
        /*0d62*/ 	.byte	0x3f
	.zero		1


	//   ....[38]....
        /*0d64*/ 	.word	0x0000a4e0
        /*0d68*/ 	.word	0x0000000f
        /*0d6c*/ 	.word	0x00022830
        /*0d70*/ 	.short	0x010a
        /*0d72*/ 	.byte	0x3f
	.zero		1


	//   ....[39]....
        /*0d74*/ 	.word	0x0000a540
        /*0d78*/ 	.word	0x0000000f
        /*0d7c*/ 	.word	0x00022830
        /*0d80*/ 	.short	0x010a
        /*0d82*/ 	.byte	0x3f
	.zero		1


	//   ....[40]....
        /*0d84*/ 	.word	0x0000be40
        /*0d88*/ 	.word	0x00000003
        /*0d8c*/ 	.word	0x00000000
        /*0d90*/ 	.short	0x0101
        /*0d92*/ 	.byte	0x3f
	.zero		1


	//   ....[41]....
        /*0d94*/ 	.word	0x0000c4b0
        /*0d98*/ 	.word	0x0000000f
        /*0d9c*/ 	.word	0x00022850
        /*0da0*/ 	.short	0x010a
        /*0da2*/ 	.byte	0x3f
	.zero		1


	//   ....[42]....
        /*0da4*/ 	.word	0x0000c500
        /*0da8*/ 	.word	0x0000000f
        /*0dac*/ 	.word	0x00022850
        /*0db0*/ 	.short	0x010a
        /*0db2*/ 	.byte	0x3f
	.zero		1


	//   ....[43]....
        /*0db4*/ 	.word	0x0000c8a0
        /*0db8*/ 	.word	0x0000000f
        /*0dbc*/ 	.word	0x00000000
        /*0dc0*/ 	.short	0x0101
        /*0dc2*/ 	.byte	0x3f
	.zero		1


	//   ....[44]....
        /*0dc4*/ 	.word	0x0000ec50
        /*0dc8*/ 	.word	0x00000000
        /*0dcc*/ 	.word	0x00000000
        /*0dd0*/ 	.short	0x0101
        /*0dd2*/ 	.byte	0x3f
	.zero		1


	//   ....[45]....
        /*0dd4*/ 	.word	0x00011420
        /*0dd8*/ 	.word	0x00000006
        /*0ddc*/ 	.word	0x00022820
        /*0de0*/ 	.short	0x010a
        /*0de2*/ 	.byte	0x3f
	.zero		1


	//   ....[46]....
        /*0de4*/ 	.word	0x00011510
        /*0de8*/ 	.word	0x00000004
        /*0dec*/ 	.word	0x000228a0
        /*0df0*/ 	.short	0x010a
        /*0df2*/ 	.byte	0x3f
	.zero		1


	//   ....[47]....
        /*0df4*/ 	.word	0x00011760
        /*0df8*/ 	.word	0x00000004
        /*0dfc*/ 	.word	0x000228c0
        /*0e00*/ 	.short	0x010a
        /*0e02*/ 	.byte	0x3f
	.zero		1


	//   ....[48]....
        /*0e04*/ 	.word	0x00011e20
        /*0e08*/ 	.word	0x00000005
        /*0e0c*/ 	.word	0x000228a0
        /*0e10*/ 	.short	0x010a
        /*0e12*/ 	.byte	0x3f
	.zero		1


	//   ....[49]....
        /*0e14*/ 	.word	0x00012060
        /*0e18*/ 	.word	0x00000005
        /*0e1c*/ 	.word	0x000228c0
        /*0e20*/ 	.short	0x010a
        /*0e22*/ 	.byte	0x3f
	.zero		1


	//   ....[50]....
        /*0e24*/ 	.word	0x00012fc0
        /*0e28*/ 	.word	0x00000000
        /*0e2c*/ 	.word	0x00022840
        /*0e30*/ 	.short	0x010a
        /*0e32*/ 	.byte	0x3f
	.zero		1


	//   ....[51]....
        /*0e34*/ 	.word	0x00013dc0
        /*0e38*/ 	.word	0x00000009
        /*0e3c*/ 	.word	0x00022800
        /*0e40*/ 	.short	0x0107
        /*0e42*/ 	.byte	0x3f
	.zero		1


	//   ....[52]....
        /*0e44*/ 	.word	0x00013ec0
        /*0e48*/ 	.word	0x00000002
        /*0e4c*/ 	.word	0x00022800
        /*0e50*/ 	.short	0x0101
        /*0e52*/ 	.byte	0x3f
	.zero		1


	//   ....[53]....
        /*0e54*/ 	.word	0x00013ee0
        /*0e58*/ 	.word	0x00000002
        /*0e5c*/ 	.word	0x00022820
        /*0e60*/ 	.short	0x010a
        /*0e62*/ 	.byte	0x3f
	.zero		1


	//   ....[54]....
        /*0e64*/ 	.word	0x00013ff0
        /*0e68*/ 	.word	0x00000002
        /*0e6c*/ 	.word	0x00022860
        /*0e70*/ 	.short	0x010a
        /*0e72*/ 	.byte	0x3f
	.zero		1


	//   ....[55]....
        /*0e74*/ 	.word	0x00014900
        /*0e78*/ 	.word	0x00000002
        /*0e7c*/ 	.word	0x00022840
        /*0e80*/ 	.short	0x010a
        /*0e82*/ 	.byte	0x3f
	.zero		1


	//   ....[56]....
        /*0e84*/ 	.word	0x00014b60
        /*0e88*/ 	.word	0x00000002
        /*0e8c*/ 	.word	0x00022860
        /*0e90*/ 	.short	0x010a
        /*0e92*/ 	.byte	0x3f
	.zero		1


	//   ....[57]....
        /*0e94*/ 	.word	0x00015400
        /*0e98*/ 	.word	0x00000003
        /*0e9c*/ 	.word	0x00022840
        /*0ea0*/ 	.short	0x010a
        /*0ea2*/ 	.byte	0x3f
	.zero		1


	//   ....[58]....
        /*0ea4*/ 	.word	0x00015650
        /*0ea8*/ 	.word	0x00000003
        /*0eac*/ 	.word	0x00022860
        /*0eb0*/ 	.short	0x010a
        /*0eb2*/ 	.byte	0x3f
	.zero		1


	//   ....[59]....
        /*0eb4*/ 	.word	0x00015e60
        /*0eb8*/ 	.word	0x00000003
        /*0ebc*/ 	.word	0x00022840
        /*0ec0*/ 	.short	0x010a
        /*0ec2*/ 	.byte	0x3f
	.zero		1


	//   ....[60]....
        /*0ec4*/ 	.word	0x000160c0
        /*0ec8*/ 	.word	0x00000003
        /*0ecc*/ 	.word	0x00022860
        /*0ed0*/ 	.short	0x010a
        /*0ed2*/ 	.byte	0x3f
	.zero		1


	//   ....[61]....
        /*0ed4*/ 	.word	0x00017300
        /*0ed8*/ 	.word	0x00000000
        /*0edc*/ 	.word	0x00022820
        /*0ee0*/ 	.short	0x010a
        /*0ee2*/ 	.byte	0x3f
	.zero		1


	//   ....[62]....
        /*0ee4*/ 	.word	0x000174b0
        /*0ee8*/ 	.word	0x00000006
        /*0eec*/ 	.word	0x00000000
        /*0ef0*/ 	.short	0x010a
        /*0ef2*/ 	.byte	0x3f
	.zero		1


	//   ....[63]....
        /*0ef4*/ 	.word	0x00017520
        /*0ef8*/ 	.word	0x00000007
        /*0efc*/ 	.word	0x00000000
        /*0f00*/ 	.short	0x010a
        /*0f02*/ 	.byte	0x3f
	.zero		1


	//   ....[64]....
        /*0f04*/ 	.word	0x00017590
        /*0f08*/ 	.word	0x00000004
        /*0f0c*/ 	.word	0x00000000
        /*0f10*/ 	.short	0x010a
        /*0f12*/ 	.byte	0x3f
	.zero		1


	//   ....[65]....
        /*0f14*/ 	.word	0x000175c0
        /*0f18*/ 	.word	0x00000003
        /*0f1c*/ 	.word	0x00000000
        /*0f20*/ 	.short	0x010a
        /*0f22*/ 	.byte	0x3f
	.zero		1


	//   ....[66]....
        /*0f24*/ 	.word	0x00017620
        /*0f28*/ 	.word	0x00000061
        /*0f2c*/ 	.word	0x00022890
        /*0f30*/ 	.short	0x010a
        /*0f32*/ 	.byte	0x3f
	.zero		1


	//   ....[67]....
        /*0f34*/ 	.word	0x00017670
        /*0f38*/ 	.word	0x00000061
        /*0f3c*/ 	.word	0x00022890
        /*0f40*/ 	.short	0x010a
        /*0f42*/ 	.byte	0x3f
	.zero		1


	//   ....[68]....
        /*0f44*/ 	.word	0x000176c0
        /*0f48*/ 	.word	0x00000061
        /*0f4c*/ 	.word	0x00022890
        /*0f50*/ 	.short	0x010a
        /*0f52*/ 	.byte	0x3f
	.zero		1


	//   ....[69]....
        /*0f54*/ 	.word	0x00017710
        /*0f58*/ 	.word	0x00000061
        /*0f5c*/ 	.word	0x000228b0
        /*0f60*/ 	.short	0x010a
        /*0f62*/ 	.byte	0x3f
	.zero		1


	//   ....[70]....
        /*0f64*/ 	.word	0x000179c0
        /*0f68*/ 	.word	0x00000012
        /*0f6c*/ 	.word	0x00022800
        /*0f70*/ 	.short	0x010a
        /*0f72*/ 	.byte	0x3f
	.zero		1


	//   ....[71]....
        /*0f74*/ 	.word	0x00017bd0
        /*0f78*/ 	.word	0x00000012
        /*0f7c*/ 	.word	0x00022800
        /*0f80*/ 	.short	0x010a
        /*0f82*/ 	.byte	0x3f
	.zero		1


	//   ....[72]....
        /*0f84*/ 	.word	0x00017c20
        /*0f88*/ 	.word	0x0000000e
        /*0f8c*/ 	.word	0x00022830
        /*0f90*/ 	.short	0x010a
        /*0f92*/ 	.byte	0x3f
	.zero		1


	//   ....[73]....
        /*0f94*/ 	.word	0x00017c70
        /*0f98*/ 	.word	0x0000000e
        /*0f9c*/ 	.word	0x00022850
        /*0fa0*/ 	.short	0x010a
        /*0fa2*/ 	.byte	0x3f
	.zero		1


	//   ....[74]....
        /*0fa4*/ 	.word	0x00017cc0
        /*0fa8*/ 	.word	0x0000000f
        /*0fac*/ 	.word	0x00022830
        /*0fb0*/ 	.short	0x010a
        /*0fb2*/ 	.byte	0x3f
	.zero		1


	//   ....[75]....
        /*0fb4*/ 	.word	0x00017d10
        /*0fb8*/ 	.word	0x0000000f
        /*0fbc*/ 	.word	0x00022850
        /*0fc0*/ 	.short	0x010a
        /*0fc2*/ 	.byte	0x3f
	.zero		1


	//   ....[76]....
        /*0fc4*/ 	.word	0x000182f0
        /*0fc8*/ 	.word	0x00000005
        /*0fcc*/ 	.word	0x00022820
        /*0fd0*/ 	.short	0x010a
        /*0fd2*/ 	.byte	0x3f
	.zero		1


	//   ....[77]....
        /*0fd4*/ 	.word	0x00018340
        /*0fd8*/ 	.word	0x00000004
        /*0fdc*/ 	.word	0x000228a0
        /*0fe0*/ 	.short	0x010a
        /*0fe2*/ 	.byte	0x3f
	.zero		1


	//   ....[78]....
        /*0fe4*/ 	.word	0x00018390
        /*0fe8*/ 	.word	0x00000004
        /*0fec*/ 	.word	0x000228c0
        /*0ff0*/ 	.short	0x010a
        /*0ff2*/ 	.byte	0x3f
	.zero		1


	//   ....[79]....
        /*0ff4*/ 	.word	0x000183e0
        /*0ff8*/ 	.word	0x00000005
        /*0ffc*/ 	.word	0x000228a0
        /*1000*/ 	.short	0x010a
        /*1002*/ 	.byte	0x3f
	.zero		1


	//   ....[80]....
        /*1004*/ 	.word	0x00018430
        /*1008*/ 	.word	0x00000005
        /*100c*/ 	.word	0x000228c0
        /*1010*/ 	.short	0x010a
        /*1012*/ 	.byte	0x3f
	.zero		1


	//   ....[81]....
        /*1014*/ 	.word	0x000185d0
        /*1018*/ 	.word	0x00000000
        /*101c*/ 	.word	0x00022840
        /*1020*/ 	.short	0x010a
        /*1022*/ 	.byte	0x3f
	.zero		1


	//   ....[82]....
        /*1024*/ 	.word	0x00019090
        /*1028*/ 	.word	0x00000002
        /*102c*/ 	.word	0x00022820
        /*1030*/ 	.short	0x010a
        /*1032*/ 	.byte	0x3f
	.zero		1


	//   ....[83]....
        /*1034*/ 	.word	0x000190e0
        /*1038*/ 	.word	0x00000002
        /*103c*/ 	.word	0x00022860
        /*1040*/ 	.short	0x010a
        /*1042*/ 	.byte	0x3f
	.zero		1


	//   ....[84]....
        /*1044*/ 	.word	0x00019130
        /*1048*/ 	.word	0x00000002
        /*104c*/ 	.word	0x00022840
        /*1050*/ 	.short	0x010a
        /*1052*/ 	.byte	0x3f
	.zero		1


	//   ....[85]....
        /*1054*/ 	.word	0x00019180
        /*1058*/ 	.word	0x00000002
        /*105c*/ 	.word	0x00022860
        /*1060*/ 	.short	0x010a
        /*1062*/ 	.byte	0x3f
	.zero		1


	//   ....[86]....
        /*1064*/ 	.word	0x000191d0
        /*1068*/ 	.word	0x00000003
        /*106c*/ 	.word	0x00022840
        /*1070*/ 	.short	0x010a
        /*1072*/ 	.byte	0x3f
	.zero		1


	//   ....[87]....
        /*1074*/ 	.word	0x00019220
        /*1078*/ 	.word	0x00000003
        /*107c*/ 	.word	0x00022860
        /*1080*/ 	.short	0x010a
        /*1082*/ 	.byte	0x3f
	.zero		1


	//   ....[88]....
        /*1084*/ 	.word	0x00019270
        /*1088*/ 	.word	0x00000003
        /*108c*/ 	.word	0x00022840
        /*1090*/ 	.short	0x010a
        /*1092*/ 	.byte	0x3f
	.zero		1


	//   ....[89]....
        /*1094*/ 	.word	0x000192c0
        /*1098*/ 	.word	0x00000003
        /*109c*/ 	.word	0x00022860
        /*10a0*/ 	.short	0x010a
        /*10a2*/ 	.byte	0x3f
	.zero		1


	//   ....[90]....
        /*10a4*/ 	.word	0x00019d10
        /*10a8*/ 	.word	0x00000000
        /*10ac*/ 	.word	0x00022820
        /*10b0*/ 	.short	0x010a
        /*10b2*/ 	.byte	0x3f
	.zero		1


	//   ....[91]....
        /*10b4*/ 	.word	0x00019eb0
        /*10b8*/ 	.word	0x00000006
        /*10bc*/ 	.word	0x00000000
        /*10c0*/ 	.short	0x010a
        /*10c2*/ 	.byte	0x3f
	.zero		1


	//   ....[92]....
        /*10c4*/ 	.word	0x00019f00
        /*10c8*/ 	.word	0x00000007
        /*10cc*/ 	.word	0x00000000
        /*10d0*/ 	.short	0x010a
        /*10d2*/ 	.byte	0x3f
	.zero		1


	//   ....[93]....
        /*10d4*/ 	.word	0x00019f50
        /*10d8*/ 	.word	0x00000004
        /*10dc*/ 	.word	0x00000000
        /*10e0*/ 	.short	0x010a
        /*10e2*/ 	.byte	0x3f
	.zero		1


	//----- nvinfo : EIATTR_NUM_MBARRIERS
	.align		4
.L_1249:
        /*10e4*/ 	.byte	0x03, 0x38
        /*10e6*/ 	.short	0x0016


	//----- nvinfo : EIATTR_EXIT_INSTR_OFFSETS
	.align		4
        /*10e8*/ 	.byte	0x04, 0x1c
        /*10ea*/ 	.short	(.L_1251 - .L_1250)


	//   ....[0]....
.L_1250:
        /*10ec*/ 	.word	0x00017610


	//----- nvinfo : EIATTR_MAX_THREADS
	.align		4
.L_1251:
        /*10f0*/ 	.byte	0x04, 0x05
        /*10f2*/ 	.short	(.L_1253 - .L_1252)
.L_1252:
        /*10f4*/ 	.word	0x00000180
        /*10f8*/ 	.word	0x00000001
        /*10fc*/ 	.word	0x00000001


	//----- nvinfo : EIATTR_CRS_STACK_SIZE
	.align		4
.L_1253:
        /*1100*/ 	.byte	0x04, 0x1e
        /*1102*/ 	.short	(.L_1255 - .L_1254)
.L_1254:
        /*1104*/ 	.word	0x00000000


	//----- nvinfo : EIATTR_CBANK_PARAM_SIZE
	.align		4
.L_1255:
        /*1108*/ 	.byte	0x03, 0x19
        /*110a*/ 	.short	0x0af0


	//----- nvinfo : EIATTR_PARAM_CBANK
	.align		4
        /*110c*/ 	.byte	0x04, 0x0a
        /*110e*/ 	.short	(.L_1257 - .L_1256)
	.align		4
.L_1256:
        /*1110*/ 	.word	index@(.nv.constant0._ZN7cutlass13device_kernelIN5flash11enable_sm90INS1_16FlashAttnFwdSm90INS1_25CollectiveMainloopFwdSm90ILi2EN4cute5tupleIJNS5_1CILi1EEES8_S8_EEENS6_IJNS7_ILi128EEENS7_ILi96EEENS7_ILi64EEEEEELi256ENS_10bfloat16_tEfNS_4arch4Sm90ELb0ELb0ELb1ELb1ELb0ELb1ELb0ELb1ELb0ELb1ELb0ELb0EEENS1_21CollectiveEpilogueFwdINS6_IJSA_NS7_ILi256EEESB_EEES9_SE_SG_Li256ELb1ELb1ELb0ELb0EEENS1_36VarlenDynamicPersistentTileSchedulerILi128ELi96ELi256ELi128ELb0ELb1ELb1ELb0ELb1ELb1EEEEEEEEEvNT_6ParamsE)
        /*1114*/ 	.short	0x0210
        /*1116*/ 	.short	0x0af0


	//----- nvinfo : EIATTR_SW_WAR
	.align		4
.L_1257:
        /*1118*/ 	.byte	0x04, 0x36
        /*111a*/ 	.short	(.L_1259 - .L_1258)
.L_1258:
        /*111c*/ 	.word	0x00000008
.L_1259:


//--------------------- .nv.info._ZN7cutlass13device_kernelIN5flash11enable_sm90INS1_16FlashAttnFwdSm90INS1_25CollectiveMainloopFwdSm90ILi2EN4cute5tupleIJNS5_1CILi1EEES8_S8_EEENS6_IJNS7_ILi128EEENS7_ILi96EEENS7_ILi64EEEEEELi256ENS_10bfloat16_tEfNS_4arch4Sm90ELb0ELb0ELb1ELb1ELb0ELb0ELb1ELb1ELb0ELb1ELb0ELb0EEENS1_21CollectiveEpilogueFwdINS6_IJSA_NS7_ILi256EEESB_EEES9_SE_SG_Li256ELb1ELb1ELb0ELb0EEENS1_36VarlenDynamicPersistentTileSchedulerILi128ELi96ELi256ELi128ELb0ELb1ELb1ELb0ELb1ELb1EEEEEEEEEvNT_6ParamsE --------------------------
	.section	.nv.info._ZN7cutlass13device_kernelIN5flash11enable_sm90INS1_16FlashAttnFwdSm90INS1_25CollectiveMainloopFwdSm90ILi2EN4cute5tupleIJNS5_1CILi1EEES8_S8_EEENS6_IJNS7_ILi128EEENS7_ILi96EEENS7_ILi64EEEEEELi256ENS_10bfloat16_tEfNS_4arch4Sm90ELb0ELb0ELb1ELb1ELb0ELb0ELb1ELb1ELb0ELb1ELb0ELb0EEENS1_21CollectiveEpilogueFwdINS6_IJSA_NS7_ILi256EEESB_EEES9_SE_SG_Li256ELb1ELb1ELb0ELb0EEENS1_36VarlenDynamicPersistentTileSchedulerILi128ELi96ELi256ELi128ELb0ELb1ELb1ELb0ELb1ELb1EEEEEEEEEvNT_6ParamsE,"",@"SHT_CUDA_INFO"
	.sectionflags	@""
	.align	4


	//----- nvinfo : EIATTR_CUDA_API_VERSION
	.align		4
        /*0000*/ 	.byte	0x04, 0x37
        /*0002*/ 	.short	(.L_1261 - .L_1260)
.L_1260:
        /*0004*/ 	.word	0x00000082


	//----- nvinfo : EIATTR_KPARAM_INFO
	.align		4
.L_1261:
        /*0008*/ 	.byte	0x04, 0x17
        /*000a*/ 	.short	(.L_1263 - .L_1262)
.L_1262:
        /*000c*/ 	.word	0x00000000
        /*0010*/ 	.short	0x0000
        /*0012*/ 	.short	0x0070
        /*0014*/ 	.byte	0x00, 0xf0, 0x01, 0x2e


	//----- nvinfo : EIATTR_SPARSE_MMA_MASK
	.align		4
.L_1263:
        /*0018*/ 	.byte	0x03, 0x50
        /*001a*/ 	.short	0x0000


	//----- nvinfo : EIATTR_MAXREG_COUNT
	.align		4
        /*001c*/ 	.byte	0x03, 0x1b
        /*001e*/ 	.short	0x00a8


	//----- nvinfo : EIATTR_NUM_BARRIERS
	.align		4
        /*0020*/ 	.byte	0x02, 0x4c
        /*0022*/ 	.byte	0x10
	.zero		1


	//----- nvinfo : EIATTR_EXTERNS
	.align		4
        /*0024*/ 	.byte	0x04, 0x0f
        /*0026*/ 	.short	(.L_1265 - .L_1264)


	//   ....[0]....
	.align		4
.L_1264:
        /*0028*/ 	.word	index@(__assertfail)


	//----- nvinfo : EIATTR_ANNOTATIONS
	.align		4
.L_1265:
        /*002c*/ 	.byte	0x04, 0x55
        /*002e*/ 	.short	(.L_1267 - .L_1266)


	//   ....[0]....
.L_1266:
        /* <DEDUP_REMOVED lines=99> */


	//----- nvinfo : EIATTR_MERCURY_ISA_VERSION
	.align		4
.L_1267:
        /*0650*/ 	.byte	0x03, 0x5f
        /*0652*/ 	.short	0x0101


	//----- nvinfo : EIATTR_UNUSED_LOAD_BYTE_OFFSET
	.align		4
        /*0654*/ 	.byte	0x04, 0x44
        /*0656*/ 	.short	(.L_1269 - .L_1268)


	//   ....[0]....
.L_1268:
        /*0658*/ 	.word	0x00000a80
        /*065c*/ 	.word	0x0000fff0


	//   ....[1]....
        /*0660*/ 	.word	0x00007660
        /*0664*/ 	.word	0x0000fff0


	//----- nvinfo : EIATTR_INT_WARP_WIDE_INSTR_OFFSETS
	.align		4
.L_1269:
        /*0668*/ 	.byte	0x04, 0x31
        /*066a*/ 	.short	(.L_1271 - .L_1270)


	//   ....[0]....
.L_1270:
        /*066c*/ 	.word	0x00000130


	//   ....[1]....
        /*0670*/ 	.word	0x00000170


	//   ....[2]....
        /*0674*/ 	.word	0x000001e0


	//   ....[3]....
        /*0678*/ 	.word	0x000001f0


	//   ....[4]....
        /*067c*/ 	.word	0x0000b5a0


	//   ....[5]....
        /*0680*/ 	.word	0x0000b630


	//   ....[6]....
        /*0684*/ 	.word	0x00010240


	//   ....[7]....
        /*0688*/ 	.word	0x000102d0


	//----- nvinfo : EIATTR_COOP_GROUP_MASK_REGIDS
	.align		4
.L_1271:
        /*068c*/ 	.byte	0x04, 0x29
        /*068e*/ 	.short	(.L_1273 - .L_1272)


	//   ....[0]....
.L_1272:
        /*0690*/ 	.word	0xffffffff


	//   ....[1]....
        /*0694*/ 	.word	0xffffffff


	//   ....[2]....
        /*0698*/ 	.word	0xffffffff


	//   ....[3]....
        /*069c*/ 	.word	0xffffffff


	//   ....[4]....
        /*06a0*/ 	.word	0xffffffff


	//   ....[5]....
        /*06a4*/ 	.word	0xffffffff


	//   ....[6]....
        /*06a8*/ 	.word	0xffffffff


	//   ....[7]....
        /*06ac*/ 	.word	0xffffffff


	//   ....[8]....
        /*06b0*/ 	.word	0xffffffff


	//   ....[9]....
        /*06b4*/ 	.word	0xffffffff


	//   ....[10]....
        /*06b8*/ 	.word	0xffffffff


	//   ....[11]....
        /*06bc*/ 	.word	0xffffffff


	//   ....[12]....
        /*06c0*/ 	.word	0xffffffff


	//   ....[13]....
        /*06c4*/ 	.word	0xffffffff


	//   ....[14]....
        /*06c8*/ 	.word	0xffffffff


	//   ....[15]....
        /*06cc*/ 	.word	0xffffffff


	//   ....[16]....
        /*06d0*/ 	.word	0xffffffff


	//   ....[17]....
        /*06d4*/ 	.word	0xffffffff


	//   ....[18]....
        /*06d8*/ 	.word	0xffffffff


	//   ....[19]....
        /*06dc*/ 	.word	0xffffffff


	//   ....[20]....
        /*06e0*/ 	.word	0xffffffff


	//   ....[21]....
        /*06e4*/ 	.word	0xffffffff


	//   ....[22]....
        /*06e8*/ 	.word	0xffffffff


	//   ....[23]....
        /*06ec*/ 	.word	0xffffffff


	//   ....[24]....
        /*06f0*/ 	.word	0xffffffff


	//   ....[25]....
        /*06f4*/ 	.word	0xffffffff


	//   ....[26]....
        /*06f8*/ 	.word	0xffffffff


	//   ....[27]....
        /*06fc*/ 	.word	0xffffffff


	//   ....[28]....
        /*0700*/ 	.word	0xffffffff


	//   ....[29]....
        /*0704*/ 	.word	0xffffffff


	//   ....[30]....
        /*0708*/ 	.word	0xffffffff


	//   ....[31]....
        /*070c*/ 	.word	0xffffffff


	//   ....[32]....
        /*0710*/ 	.word	0xffffffff


	//   ....[33]....
        /*0714*/ 	.word	0xffffffff


	//   ....[34]....
        /*0718*/ 	.word	0xffffffff


	//   ....[35]....
        /*071c*/ 	.word	0xffffffff


	//   ....[36]....
        /*0720*/ 	.word	0xffffffff


	//   ....[37]....
        /*0724*/ 	.word	0xffffffff


	//   ....[38]....
        /*0728*/ 	.word	0xffffffff


	//   ....[39]....
        /*072c*/ 	.word	0xffffffff


	//   ....[40]....
        /*0730*/ 	.word	0xffffffff


	//   ....[41]....
        /*0734*/ 	.word	0xffffffff


	//   ....[42]....
        /*0738*/ 	.word	0xffffffff


	//   ....[43]....
        /*073c*/ 	.word	0xffffffff


	//   ....[44]....
        /*0740*/ 	.word	0xffffffff


	//   ....[45]....
        /*0744*/ 	.word	0xffffffff


	//   ....[46]....
        /*0748*/ 	.word	0xffffffff


	//   ....[47]....
        /*074c*/ 	.word	0xffffffff


	//   ....[48]....
        /*0750*/ 	.word	0xffffffff


	//   ....[49]....
        /*0754*/ 	.word	0xffffffff


	//   ....[50]....
        /*0758*/ 	.word	0xffffffff


	//   ....[51]....
        /*075c*/ 	.word	0xffffffff


	//   ....[52]....
        /*0760*/ 	.word	0xffffffff


	//   ....[53]....
        /*0764*/ 	.word	0xffffffff


	//   ....[54]....
        /*0768*/ 	.word	0xffffffff


	//   ....[55]....
        /*076c*/ 	.word	0xffffffff


	//   ....[56]....
        /*0770*/ 	.word	0xffffffff


	//   ....[57]....
        /*0774*/ 	.word	0xffffffff


	//   ....[58]....
        /*0778*/ 	.word	0xffffffff


	//   ....[59]....
        /*077c*/ 	.word	0xffffffff


	//   ....[60]....
        /*0780*/ 	.word	0xffffffff


	//   ....[61]....
        /*0784*/ 	.word	0xffffffff


	//   ....[62]....
        /*0788*/ 	.word	0xffffffff


	//   ....[63]....
        /*078c*/ 	.word	0xffffffff


	//   ....[64]....
        /*0790*/ 	.word	0xffffffff


	//   ....[65]....
        /*0794*/ 	.word	0xffffffff


	//   ....[66]....
        /*0798*/ 	.word	0xffffffff


	//   ....[67]....
        /*079c*/ 	.word	0xffffffff


	//   ....[68]....
        /*07a0*/ 	.word	0xffffffff


	//   ....[69]....
        /*07a4*/ 	.word	0xffffffff


	//   ....[70]....
        /*07a8*/ 	.word	0xffffffff


	//   ....[71]....
        /*07ac*/ 	.word	0xffffffff


	//   ....[72]....
        /*07b0*/ 	.word	0xffffffff


	//   ....[73]....
        /*07b4*/ 	.word	0xffffffff


	//   ....[74]....
        /*07b8*/ 	.word	0xffffffff


	//   ....[75]....
        /*07bc*/ 	.word	0xffffffff


	//   ....[76]....
        /*07c0*/ 	.word	0xffffffff


	//   ....[77]....
        /*07c4*/ 	.word	0xffffffff


	//   ....[78]....
        /*07c8*/ 	.word	0xffffffff


	//   ....[79]....
        /*07cc*/ 	.word	0xffffffff


	//   ....[80]....
        /*07d0*/ 	.word	0xffffffff


	//   ....[81]....
        /*07d4*/ 	.word	0xffffffff


	//   ....[82]....
        /*07d8*/ 	.word	0xffffffff


	//   ....[83]....
        /*07dc*/ 	.word	0xffffffff


	//   ....[84]....
        /*07e0*/ 	.word	0xffffffff


	//   ....[85]....
        /*07e4*/ 	.word	0xffffffff


	//   ....[86]....
        /*07e8*/ 	.word	0xffffffff


	//   ....[87]....
        /*07ec*/ 	.word	0xffffffff


	//   ....[88]....
        /*07f0*/ 	.word	0xffffffff


	//   ....[89]....
        /*07f4*/ 	.word	0xffffffff


	//   ....[90]....
        /*07f8*/ 	.word	0xffffffff


	//   ....[91]....
        /*07fc*/ 	.word	0xffffffff


	//   ....[92]....
        /*0800*/ 	.word	0xffffffff


	//   ....[93]....
        /*0804*/ 	.word	0xffffffff


	//   ....[94]....
        /*0808*/ 	.word	0xffffffff


	//   ....[95]....
        /*080c*/ 	.word	0xffffffff


	//   ....[96]....
        /*0810*/ 	.word	0xffffffff


	//   ....[97]....
        /*0814*/ 	.word	0xffffffff


	//   ....[98]....
        /*0818*/ 	.word	0xffffffff


	//   ....[99]....
        /*081c*/ 	.word	0xffffffff


	//   ....[100]....
        /*0820*/ 	.word	0xffffffff


	//   ....[101]....
        /*0824*/ 	.word	0xffffffff


	//   ....[102]....
        /*0828*/ 	.word	0xffffffff


	//   ....[103]....
        /*082c*/ 	.word	0xffffffff


	//   ....[104]....
        /*0830*/ 	.word	0xffffffff


	//   ....[105]....
        /*0834*/ 	.word	0xffffffff


	//   ....[106]....
        /*0838*/ 	.word	0xffffffff


	//   ....[107]....
        /*083c*/ 	.word	0x0500000f


	//   ....[108]....
        /*0840*/ 	.word	0x0500000f


	//   ....[109]....
        /*0844*/ 	.word	0x0500000f


	//   ....[110]....
        /*0848*/ 	.word	0x0500000f


	//   ....[111]....
        /*084c*/ 	.word	0x0500000f


	//   ....[112]....
        /*0850*/ 	.word	0x0500000f


	//   ....[113]....
        /*0854*/ 	.word	0x0500000f


	//   ....[114]....
        /*0858*/ 	.word	0x0500000f


	//   ....[115]....
        /*085c*/ 	.word	0x0500000f


	//   ....[116]....
        /*0860*/ 	.word	0x0500000f


	//   ....[117]....
        /*0864*/ 	.word	0x0500000f


	//   ....[118]....
        /*0868*/ 	.word	0x0500000f


	//   ....[119]....
        /*086c*/ 	.word	0x0500000f


	//   ....[120]....
        /*0870*/ 	.word	0x0500000f


	//   ....[121]....
        /*0874*/ 	.word	0x0500000f


	//   ....[122]....
        /*0878*/ 	.word	0x0500000f


	//   ....[123]....
        /*087c*/ 	.word	0x0500000f


	//   ....[124]....
        /*0880*/ 	.word	0x0500000f


	//   ....[125]....
        /*0884*/ 	.word	0x0500000f


	//   ....[126]....
        /*0888*/ 	.word	0x0500000f


	//   ....[127]....
        /*088c*/ 	.word	0x0500000f


	//   ....[128]....
        /*0890*/ 	.word	0x0500000f


	//   ....[129]....
        /*0894*/ 	.word	0x0500000f


	//   ....[130]....
        /*0898*/ 	.word	0x0500000f


	//   ....[131]....
        /*089c*/ 	.word	0x0500000f


	//   ....[132]....
        /*08a0*/ 	.word	0x0500000f


	//   ....[133]....
        /*08a4*/ 	.word	0x0500000f


	//   ....[134]....
        /*08a8*/ 	.word	0x0500000f


	//   ....[135]....
        /*08ac*/ 	.word	0x0500000f


	//   ....[136]....
        /*08b0*/ 	.word	0x0500000f


	//   ....[137]....
        /*08b4*/ 	.word	0x0500000f


	//   ....[138]....
        /*08b8*/ 	.word	0x0500000f


	//   ....[139]....
        /*08bc*/ 	.word	0x0500000f


	//   ....[140]....
        /*08c0*/ 	.word	0x0500000f


	//   ....[141]....
        /*08c4*/ 	.word	0x0500000f


	//   ....[142]....
        /*08c8*/ 	.word	0x0500000f


	//   ....[143]....
        /*08cc*/ 	.word	0x0500000f


	//   ....[144]....
        /*08d0*/ 	.word	0x0500000f


	//   ....[145]....
        /*08d4*/ 	.word	0x0500000f


	//   ....[146]....
        /*08d8*/ 	.word	0x0500000f


	//   ....[147]....
        /*08dc*/ 	.word	0x0500000f


	//   ....[148]....
        /*08e0*/ 	.word	0x0500000f


	//   ....[149]....
        /*08e4*/ 	.word	0x0500000f


	//   ....[150]....
        /*08e8*/ 	.word	0x0500000f


	//   ....[151]....
        /*08ec*/ 	.word	0x0500000f


	//   ....[152]....
        /*08f0*/ 	.word	0x0500000f


	//   ....[153]....
        /*08f4*/ 	.word	0x0500000f


	//   ....[154]....
        /*08f8*/ 	.word	0x0500000f


	//   ....[155]....
        /*08fc*/ 	.word	0x0500000f


	//   ....[156]....
        /*0900*/ 	.word	0x0500000f


	//   ....[157]....
        /*0904*/ 	.word	0x0500000f


	//----- nvinfo : EIATTR_COOP_GROUP_INSTR_OFFSETS
	.align		4
.L_1273:
        /*0908*/ 	.byte	0x04, 0x28
        /*090a*/ 	.short	(.L_1275 - .L_1274)


	//   ....[0]....
.L_1274:
        /*090c*/ 	.word	0x00000070


	//   ....[1]....
        /*0910*/ 	.word	0x00000140


	//   ....[2]....
        /*0914*/ 	.word	0x00000190


	//   ....[3]....
        /*0918*/ 	.word	0x000003e0


	//   ....[4]....
        /*091c*/ 	.word	0x00000540


	//   ....[5]....
        /*0920*/ 	.word	0x00000660


	//   ....[6]....
        /*0924*/ 	.word	0x000007c0


	//   ....[7]....
        /*0928*/ 	.word	0x000016b0


	//   ....[8]....
        /*092c*/ 	.word	0x000034b0


	//   ....[9]....
        /*0930*/ 	.word	0x00003500


	//   ....[10]....
        /*0934*/ 	.word	0x00003520


	//   ....[11]....
        /*0938*/ 	.word	0x00003540


	//   ....[12]....
        /*093c*/ 	.word	0x00005500


	//   ....[13]....
        /*0940*/ 	.word	0x000055a0


	//   ....[14]....
        /*0944*/ 	.word	0x000055b0


	//   ....[15]....
        /*0948*/ 	.word	0x000055e0


	//   ....[16]....
        /*094c*/ 	.word	0x00006bc0


	//   ....[17]....
        /*0950*/ 	.word	0x00006c00


	//   ....[18]....
        /*0954*/ 	.word	0x00006cd0


	//   ....[19]....
        /*0958*/ 	.word	0x00006d00


	//   ....[20]....
        /*095c*/ 	.word	0x00008760


	//   ....[21]....
        /*0960*/ 	.word	0x00008790


	//   ....[22]....
        /*0964*/ 	.word	0x000087f0


	//   ....[23]....
        /*0968*/ 	.word	0x00008850


	//   ....[24]....
        /*096c*/ 	.word	0x000090c0


	//   ....[25]....
        /*0970*/ 	.word	0x000090e0


	//   ....[26]....
        /*0974*/ 	.word	0x00009230


	//   ....[27]....
        /*0978*/ 	.word	0x00009250


	//   ....[28]....
        /*097c*/ 	.word	0x00009390


	//   ....[29]....
        /*0980*/ 	.word	0x000093b0


	//   ....[30]....
        /*0984*/ 	.word	0x00009500


	//   ....[31]....
        /*0988*/ 	.word	0x00009520


	//   ....[32]....
        /*098c*/ 	.word	0x00009f00


	//   ....[33]....
        /*0990*/ 	.word	0x00009f30


	//   ....[34]....
        /*0994*/ 	.word	0x0000a080


	//   ....[35]....
        /*0998*/ 	.word	0x0000a0a0


	//   ....[36]....
        /*099c*/ 	.word	0x0000a1e0


	//   ....[37]....
        /*09a0*/ 	.word	0x0000a200


	//   ....[38]....
        /*09a4*/ 	.word	0x0000a350


	//   ....[39]....
        /*09a8*/ 	.word	0x0000a370


	//   ....[40]....
        /*09ac*/ 	.word	0x0000a530


	//   ....[41]....
        /*09b0*/ 	.word	0x0000a720


	//   ....[42]....
        /*09b4*/ 	.word	0x0000a750


	//   ....[43]....
        /*09b8*/ 	.word	0x0000a780


	//   ....[44]....
        /*09bc*/ 	.word	0x0000a7b0


	//   ....[45]....
        /*09c0*/ 	.word	0x0000a7e0


	//   ....[46]....
        /*09c4*/ 	.word	0x0000a810


	//   ....[47]....
        /*09c8*/ 	.word	0x0000a980


	//   ....[48]....
        /*09cc*/ 	.word	0x0000a9b0


	//   ....[49]....
        /*09d0*/ 	.word	0x0000a9e0


	//   ....[50]....
        /*09d4*/ 	.word	0x0000aa10


	//   ....[51]....
        /*09d8*/ 	.word	0x0000aa40


	//   ....[52]....
        /*09dc*/ 	.word	0x0000aa70


	//   ....[53]....
        /*09e0*/ 	.word	0x0000ab10


	//   ....[54]....
        /*09e4*/ 	.word	0x0000ab40


	//   ....[55]....
        /*09e8*/ 	.word	0x0000abd0


	//   ....[56]....
        /*09ec*/ 	.word	0x0000bbb0


	//   ....[57]....
        /*09f0*/ 	.word	0x0000c740


	//   ....[58]....
        /*09f4*/ 	.word	0x0000c760


	//   ....[59]....
        /*09f8*/ 	.word	0x0000c790


	//   ....[60]....
        /*09fc*/ 	.word	0x0000c7b0


	//   ....[61]....
        /*0a00*/ 	.word	0x0000c860


	//   ....[62]....
        /*0a04*/ 	.word	0x0000c8f0


	//   ....[63]....
        /*0a08*/ 	.word	0x0000c920


	//   ....[64]....
        /*0a0c*/ 	.word	0x0000c9a0


	//   ....[65]....
        /*0a10*/ 	.word	0x0000c9d0


	//   ....[66]....
        /*0a14*/ 	.word	0x0000ca50


	//   ....[67]....
        /*0a18*/ 	.word	0x0000ca80


	//   ....[68]....
        /*0a1c*/ 	.word	0x0000cb00


	//   ....[69]....
        /*0a20*/ 	.word	0x0000cb30


	//   ....[70]....
        /*0a24*/ 	.word	0x0000cb90


	//   ....[71]....
        /*0a28*/ 	.word	0x0000cba0


	//   ....[72]....
        /*0a2c*/ 	.word	0x0000cc10


	//   ....[73]....
        /*0a30*/ 	.word	0x0000d310


	//   ....[74]....
        /*0a34*/ 	.word	0x0000d370


	//   ....[75]....
        /*0a38*/ 	.word	0x0000d420


	//   ....[76]....
        /*0a3c*/ 	.word	0x0000d430


	//   ....[77]....
        /*0a40*/ 	.word	0x0000d4c0


	//   ....[78]....
        /*0a44*/ 	.word	0x0000d4d0


	//   ....[79]....
        /*0a48*/ 	.word	0x0000d560


	//   ....[80]....
        /*0a4c*/ 	.word	0x0000d570


	//   ....[81]....
        /*0a50*/ 	.word	0x0000d5e0


	//   ....[82]....
        /*0a54*/ 	.word	0x0000d5f0


	//   ....[83]....
        /*0a58*/ 	.word	0x0000d670


	//   ....[84]....
        /*0a5c*/ 	.word	0x0000d680


	//   ....[85]....
        /*0a60*/ 	.word	0x0000d700


	//   ....[86]....
        /*0a64*/ 	.word	0x0000d710


	//   ....[87]....
        /*0a68*/ 	.word	0x0000d790


	//   ....[88]....
        /*0a6c*/ 	.word	0x0000d7a0


	//   ....[89]....
        /*0a70*/ 	.word	0x000104d0


	//   ....[90]....
        /*0a74*/ 	.word	0x00010500


	//   ....[91]....
        /*0a78*/ 	.word	0x00010540


	//   ....[92]....
        /*0a7c*/ 	.word	0x00010570


	//   ....[93]....
        /*0a80*/ 	.word	0x000105a0


	//   ....[94]....
        /*0a84*/ 	.word	0x000105d0


	//   ....[95]....
        /*0a88*/ 	.word	0x00010600


	//   ....[96]....
        /*0a8c*/ 	.word	0x00010630


	//   ....[97]....
        /*0a90*/ 	.word	0x000107b0


	//   ....[98]....
        /*0a94*/ 	.word	0x000107e0


	//   ....[99]....
        /*0a98*/ 	.word	0x00010810


	//   ....[100]....
        /*0a9c*/ 	.word	0x00010840


	//   ....[101]....
        /*0aa0*/ 	.word	0x00010870


	//   ....[102]....
        /*0aa4*/ 	.word	0x000108a0


	//   ....[103]....
        /*0aa8*/ 	.word	0x00010960


	//   ....[104]....
        /*0aac*/ 	.word	0x00010980


	//   ....[105]....
        /*0ab0*/ 	.word	0x000109f0


	//   ....[106]....
        /*0ab4*/ 	.word	0x00010e80


	//   ....[107]....
        /*0ab8*/ 	.word	0x000113e0


	//   ....[108]....
        /*0abc*/ 	.word	0x00011560


	//   ....[109]....
        /*0ac0*/ 	.word	0x000115d0


	//   ....[110]....
        /*0ac4*/ 	.word	0x00011630


	//   ....[111]....
        /*0ac8*/ 	.word	0x00011690


	//   ....[112]....
        /*0acc*/ 	.word	0x00011760


	//   ....[113]....
        /*0ad0*/ 	.word	0x00011820


	//   ....[114]....
        /*0ad4*/ 	.word	0x00011930


	//   ....[115]....
        /*0ad8*/ 	.word	0x000119d0


	//   ....[116]....
        /*0adc*/ 	.word	0x00011aa0


	//   ....[117]....
        /*0ae0*/ 	.word	0x00011b40


	//   ....[118]....
        /*0ae4*/ 	.word	0x00011c10


	//   ....[119]....
        /*0ae8*/ 	.word	0x00011cb0


	//   ....[120]....
        /*0aec*/ 	.word	0x00011d80


	//   ....[121]....
        /*0af0*/ 	.word	0x00011e20


	//   ....[122]....
        /*0af4*/ 	.word	0x00011ed0


	//   ....[123]....
        /*0af8*/ 	.word	0x00011fb0


	//   ....[124]....
        /*0afc*/ 	.word	0x00012200


	//   ....[125]....
        /*0b00*/ 	.word	0x000122d0


	//   ....[126]....
        /*0b04*/ 	.word	0x000123b0


	//   ....[127]....
        /*0b08*/ 	.word	0x00012420


	//   ....[128]....
        /*0b0c*/ 	.word	0x00012530


	//   ....[129]....
        /*0b10*/ 	.word	0x000125f0


	//   ....[130]....
        /*0b14*/ 	.word	0x000126b0


	//   ....[131]....
        /*0b18*/ 	.word	0x00012770


	//   ....[132]....
        /*0b1c*/ 	.word	0x00012830


	//   ....[133]....
        /*0b20*/ 	.word	0x000128f0


	//   ....[134]....
        /*0b24*/ 	.word	0x000129b0


	//   ....[135]....
        /*0b28*/ 	.word	0x00012a60


	//   ....[136]....
        /*0b2c*/ 	.word	0x00012b60


	//   ....[137]....
        /*0b30*/ 	.word	0x00012bb0


	//   ....[138]....
        /*0b34*/ 	.word	0x00012c10


	//   ....[139]....
        /*0b38*/ 	.word	0x00012cf0


	//   ....[140]....
        /*0b3c*/ 	.word	0x00013020


	//   ....[141]....
        /*0b40*/ 	.word	0x000130c0


	//   ....[142]....
        /*0b44*/ 	.word	0x000131e0


	//   ....[143]....
        /*0b48*/ 	.word	0x00013260


	//   ....[144]....
        /*0b4c*/ 	.word	0x000132e0


	//   ....[145]....
        /*0b50*/ 	.word	0x00013360


	//   ....[146]....
        /*0b54*/ 	.word	0x000133e0


	//   ....[147]....
        /*0b58*/ 	.word	0x00013470


	//   ....[148]....
        /*0b5c*/ 	.word	0x00013510


	//   ....[149]....
        /*0b60*/ 	.word	0x000135c0


	//   ....[150]....
        /*0b64*/ 	.word	0x00013640


	//   ....[151]....
        /*0b68*/ 	.word	0x000136c0


	//   ....[152]....
        /*0b6c*/ 	.word	0x00013740


	//   ....[153]....
        /*0b70*/ 	.word	0x000137d0


	//   ....[154]....
        /*0b74*/ 	.word	0x00013850


	//   ....[155]....
        /*0b78*/ 	.word	0x000138f0


	//   ....[156]....
        /*0b7c*/ 	.word	0x00013980


	//   ....[157]....
        /*0b80*/ 	.word	0x00013ab0


	//----- nvinfo : EIATTR_REG_RECONFIG
	.align		4
.L_1275:
        /*0b84*/ 	.byte	0x01, 0x54
	.zero		2


	//----- nvinfo : EIATTR_SYSCALL_OFFSETS
	.align		4
        /*0b88*/ 	.byte	0x04, 0x46
        /*0b8a*/ 	.short	(.L_1277 - .L_1276)


	//   ....[0]....
.L_1276:
        /*0b8c*/ 	.word	0x00001820


	//   ....[1]....
        /*0b90*/ 	.word	0x0000b7a0


	//   ....[2]....
        /*0b94*/ 	.word	0x0000b900


	//   ....[3]....
        /*0b98*/ 	.word	0x0000ba00


	//   ....[4]....
        /*0b9c*/ 	.word	0x0000c310


	//   ....[5]....
        /*0ba0*/ 	.word	0x0000cf30


	//----- nvinfo : EIATTR_MBARRIER_INSTR_OFFSETS
	.align		4
.L_1277:
        /*0ba4*/ 	.byte	0x04, 0x39
        /*0ba6*/ 	.short	(.L_1279 - .L_1278)


	//   ....[0]....
.L_1278:
        /*0ba8*/ 	.word	0x00000280
        /*0bac*/ 	.word	0x000000ff
        /*0bb0*/ 	.word	0x00032400
        /*0bb4*/ 	.short	0x0100
        /*0bb6*/ 	.byte	0x08
	.zero		1


	//   ....[1]....
        /*0bb8*/ 	.word	0x00000290
        /*0bbc*/ 	.word	0x000000ff
        /*0bc0*/ 	.word	0x00032410
        /*0bc4*/ 	.short	0x0100
        /*0bc6*/ 	.byte	0x08
	.zero		1


	//   ....[2]....
        /*0bc8*/ 	.word	0x000002a0
        /*0bcc*/ 	.word	0x000000ff
        /*0bd0*/ 	.word	0x00032420
        /*0bd4*/ 	.short	0x0100
        /*0bd6*/ 	.byte	0x08
	.zero		1


	//   ....[3]....
        /*0bd8*/ 	.word	0x00000390
        /*0bdc*/ 	.word	0x000000ff
        /*0be0*/ 	.word	0x00032430
        /*0be4*/ 	.short	0x0100
        /*0be6*/ 	.byte	0x08
	.zero		1


	//   ....[4]....
        /*0be8*/ 	.word	0x000003a0
        /*0bec*/ 	.word	0x000000ff
        /*0bf0*/ 	.word	0x00032440
        /*0bf4*/ 	.short	0x0100
        /*0bf6*/ 	.byte	0x08
	.zero		1


	//   ....[5]....
        /*0bf8*/ 	.word	0x000003b0
        /*0bfc*/ 	.word	0x000000ff
        /*0c00*/ 	.word	0x00032438
        /*0c04*/ 	.short	0x0100
        /*0c06*/ 	.byte	0x08
	.zero		1


	//   ....[6]....
        /*0c08*/ 	.word	0x000003c0
        /*0c0c*/ 	.word	0x000000ff
        /*0c10*/ 	.word	0x00032448
        /*0c14*/ 	.short	0x0100
        /*0c16*/ 	.byte	0x08
	.zero		1


	//   ....[7]....
        /*0c18*/ 	.word	0x000004f0
        /*0c1c*/ 	.word	0x000000ff
        /*0c20*/ 	.word	0x00032450
        /*0c24*/ 	.short	0x0100
        /*0c26*/ 	.byte	0x08
	.zero		1


	//   ....[8]....
        /*0c28*/ 	.word	0x00000500
        /*0c2c*/ 	.word	0x000000ff
        /*0c30*/ 	.word	0x00032460
        /*0c34*/ 	.short	0x0100
        /*0c36*/ 	.byte	0x08
	.zero		1


	//   ....[9]....
        /*0c38*/ 	.word	0x00000510
        /*0c3c*/ 	.word	0x000000ff
        /*0c40*/ 	.word	0x00032458
        /*0c44*/ 	.short	0x0100
        /*0c46*/ 	.byte	0x08
	.zero		1


	//   ....[10]....
        /*0c48*/ 	.word	0x00000520
        /*0c4c*/ 	.word	0x000000ff
        /*0c50*/ 	.word	0x00032468
        /*0c54*/ 	.short	0x0100
        /*0c56*/ 	.byte	0x08
	.zero		1


	//   ....[11]....
        /*0c58*/ 	.word	0x00000610
        /*0c5c*/ 	.word	0x000000ff
        /*0c60*/ 	.word	0x00032470
        /*0c64*/ 	.short	0x0100
        /*0c66*/ 	.byte	0x06
	.zero		1


	//   ....[12]....
        /*0c68*/ 	.word	0x00000620
        /*0c6c*/ 	.word	0x000000ff
        /*0c70*/ 	.word	0x00032480
        /*0c74*/ 	.short	0x0100
        /*0c76*/ 	.byte	0x06
	.zero		1


	//   ....[13]....
        /*0c78*/ 	.word	0x00000630
        /*0c7c*/ 	.word	0x000000ff
        /*0c80*/ 	.word	0x00032478
        /*0c84*/ 	.short	0x0100
        /*0c86*/ 	.byte	0x06
	.zero		1


	//   ....[14]....
        /*0c88*/ 	.word	0x00000640
        /*0c8c*/ 	.word	0x000000ff
        /*0c90*/ 	.word	0x00032488
        /*0c94*/ 	.short	0x0100
        /*0c96*/ 	.byte	0x06
	.zero		1


	//   ....[15]....
        /*0c98*/ 	.word	0x00000770
        /*0c9c*/ 	.word	0x000000ff
        /*0ca0*/ 	.word	0x00032490
        /*0ca4*/ 	.short	0x0100
        /*0ca6*/ 	.byte	0x08
	.zero		1


	//   ....[16]....
        /*0ca8*/ 	.word	0x00000780
        /*0cac*/ 	.word	0x000000ff
        /*0cb0*/ 	.word	0x000324a0
        /*0cb4*/ 	.short	0x0100
        /*0cb6*/ 	.byte	0x08
	.zero		1


	//   ....[17]....
        /*0cb8*/ 	.word	0x00000790
        /*0cbc*/ 	.word	0x000000ff
        /*0cc0*/ 	.word	0x00032498
        /*0cc4*/ 	.short	0x0100
        /*0cc6*/ 	.byte	0x08
	.zero		1


	//   ....[18]....
        /*0cc8*/ 	.word	0x000007a0
        /*0ccc*/ 	.word	0x000000ff
        /*0cd0*/ 	.word	0x000324a8
        /*0cd4*/ 	.short	0x0100
        /*0cd6*/ 	.byte	0x08
	.zero		1


	//   ....[19]....
        /*0cd8*/ 	.word	0x000008d0
        /*0cdc*/ 	.word	0x000000ff
        /*0ce0*/ 	.word	0x000324b0
        /*0ce4*/ 	.short	0x0100
        /*0ce6*/ 	.byte	0x08
	.zero		1


	//   ....[20]....
        /*0ce8*/ 	.word	0x000008e0
        /*0cec*/ 	.word	0x000000ff
        /*0cf0*/ 	.word	0x000324c0
        /*0cf4*/ 	.short	0x0100
        /*0cf6*/ 	.byte	0x08
	.zero		1


	//   ....[21]....
        /*0cf8*/ 	.word	0x000008f0
        /*0cfc*/ 	.word	0x000000ff
        /*0d00*/ 	.word	0x000324b8
        /*0d04*/ 	.short	0x0100
        /*0d06*/ 	.byte	0x08
	.zero		1


	//   ....[22]....
        /*0d08*/ 	.word	0x00000900
        /*0d0c*/ 	.word	0x000000ff
        /*0d10*/ 	.word	0x000324c8
        /*0d14*/ 	.short	0x0100
        /*0d16*/ 	.byte	0x08
	.zero		1


	//   ....[23]....
        /*0d18*/ 	.word	0x000018e0
        /*0d1c*/ 	.word	0x00000004
        /*0d20*/ 	.word	0x00032400
        /*0d24*/ 	.short	0x010a
        /*0d26*/ 	.byte	0x3f
	.zero		1


	//   ....[24]....
        /*0d28*/ 	.word	0x000019c0
        /*0d2c*/ 	.word	0x00000000
        /*0d30*/ 	.word	0x00032430
        /*0d34*/ 	.short	0x010a
        /*0d36*/ 	.byte	0x3f
	.zero		1


	//   ....[25]....
        /*0d38*/ 	.word	0x00001a10
        /*0d3c*/ 	.word	0x00000000
        /*0d40*/ 	.word	0x00032430
        /*0d44*/ 	.short	0x010a
        /*0d46*/ 	.byte	0x3f
	.zero		1


	//   ....[26]....
        /*0d48*/ 	.word	0x00001d80
        /*0d4c*/ 	.word	0x00000004
        /*0d50*/ 	.word	0x00032410
        /*0d54*/ 	.short	0x010a
        /*0d56*/ 	.byte	0x3f
	.zero		1


	//   ....[27]....
        /*0d58*/ 	.word	0x00001dc0
        /*0d5c*/ 	.word	0x00000000
        /*0d60*/ 	.word	0x00032450
        /*0d64*/ 	.short	0x010a
        /*0d66*/ 	.byte	0x3f
	.zero		1


	//   ....[28]....
        /*0d68*/ 	.word	0x00001e00
        /*0d6c*/ 	.word	0x00000000
        /*0d70*/ 	.word	0x00032450
        /*0d74*/ 	.short	0x010a
        /*0d76*/ 	.byte	0x3f
	.zero		1


	//   ....[29]....
        /*0d78*/ 	.word	0x000037a0
        /*0d7c*/ 	.word	0x00000018
        /*0d80*/ 	.word	0x00000000
        /*0d84*/ 	.short	0x0101
        /*0d86*/ 	.byte	0x3f
	.zero		1


	//   ....[30]....
        /*0d88*/ 	.word	0x00004270
        /*0d8c*/ 	.word	0x00000000
        /*0d90*/ 	.word	0x00000000
        /*0d94*/ 	.short	0x0101
        /*0d96*/ 	.byte	0x3f
	.zero		1


	//   ....[31]....
        /*0d98*/ 	.word	0x000043d0
        /*0d9c*/ 	.word	0x000000ff
        /*0da0*/ 	.word	0x00032430
        /*0da4*/ 	.short	0x010a
        /*0da6*/ 	.byte	0x04
	.zero		1


	//   ....[32]....
        /*0da8*/ 	.word	0x00004410
        /*0dac*/ 	.word	0x000000ff
        /*0db0*/ 	.word	0x00032430
        /*0db4*/ 	.short	0x010a
        /*0db6*/ 	.byte	0x04
	.zero		1


	//   ....[33]....
        /*0db8*/ 	.word	0x00004620
        /*0dbc*/ 	.word	0x000000ff
        /*0dc0*/ 	.word	0x00032450
        /*0dc4*/ 	.short	0x010a
        /*0dc6*/ 	.byte	0x04
	.zero		1


	//   ....[34]....
        /*0dc8*/ 	.word	0x00004660
        /*0dcc*/ 	.word	0x000000ff
        /*0dd0*/ 	.word	0x00032450
        /*0dd4*/ 	.short	0x010a
        /*0dd6*/ 	.byte	0x04
	.zero		1


	//   ....[35]....
        /*0dd8*/ 	.word	0x00005880
        /*0ddc*/ 	.word	0x0000009c
        /*0de0*/ 	.word	0x00000000
        /*0de4*/ 	.short	0x0101
        /*0de6*/ 	.byte	0x3f
	.zero		1


	//   ....[36]....
        /*0de8*/ 	.word	0x00006a30
        /*0dec*/ 	.word	0x0000009b
        /*0df0*/ 	.word	0x00000000
        /*0df4*/ 	.short	0x0101
        /*0df6*/ 	.byte	0x3f
	.zero		1


	//   ....[37]....
        /*0df8*/ 	.word	0x000090b0
        /*0dfc*/ 	.word	0x00000097
        /*0e00*/ 	.word	0x00000000
        /*0e04*/ 	.short	0x0101
        /*0e06*/ 	.byte	0x3f
	.zero		1


	//   ....[38]....
        /*0e08*/ 	.word	0x0000be50
        /*0e0c*/ 	.word	0x00000000
        /*0e10*/ 	.word	0x00032440
        /*0e14*/ 	.short	0x010a
        /*0e16*/ 	.byte	0x3f
	.zero		1


	//   ....[39]....
        /*0e18*/ 	.word	0x0000ccd0
        /*0e1c*/ 	.word	0x00000008
        /*0e20*/ 	.word	0x00032400
        /*0e24*/ 	.short	0x0107
        /*0e26*/ 	.byte	0x3f
	.zero		1


	//   ....[40]....
        /*0e28*/ 	.word	0x0000cd70
        /*0e2c*/ 	.word	0x00000002
        /*0e30*/ 	.word	0x00032400
        /*0e34*/ 	.short	0x0101
        /*0e36*/ 	.byte	0x3f
	.zero		1


	//   ....[41]....
        /*0e38*/ 	.word	0x0000d8c0
        /*0e3c*/ 	.word	0x00000007
        /*0e40*/ 	.word	0x00032410
        /*0e44*/ 	.short	0x0107
        /*0e46*/ 	.byte	0x3f
	.zero		1


	//   ....[42]....
        /*0e48*/ 	.word	0x0000d9c0
        /*0e4c*/ 	.word	0x00000002
        /*0e50*/ 	.word	0x00032410
        /*0e54*/ 	.short	0x0101
        /*0e56*/ 	.byte	0x3f
	.zero		1


	//   ....[43]....
        /*0e58*/ 	.word	0x0000d9e0
        /*0e5c*/ 	.word	0x00000002
        /*0e60*/ 	.word	0x00032420
        /*0e64*/ 	.short	0x010a
        /*0e66*/ 	.byte	0x3f
	.zero		1


	//   ....[44]....
        /*0e68*/ 	.word	0x0000daf0
        /*0e6c*/ 	.word	0x00000002
        /*0e70*/ 	.word	0x00032460
        /*0e74*/ 	.short	0x010a
        /*0e76*/ 	.byte	0x3f
	.zero		1


	//   ....[45]....
        /*0e78*/ 	.word	0x0000e400
        /*0e7c*/ 	.word	0x00000003
        /*0e80*/ 	.word	0x00032440
        /*0e84*/ 	.short	0x010a
        /*0e86*/ 	.byte	0x3f
	.zero		1


	//   ....[46]....
        /*0e88*/ 	.word	0x0000e660
        /*0e8c*/ 	.word	0x00000003
        /*0e90*/ 	.word	0x00032460
        /*0e94*/ 	.short	0x010a
        /*0e96*/ 	.byte	0x3f
	.zero		1


	//   ....[47]....
        /*0e98*/ 	.word	0x0000ef00
        /*0e9c*/ 	.word	0x00000004
        /*0ea0*/ 	.word	0x00032440
        /*0ea4*/ 	.short	0x010a
        /*0ea6*/ 	.byte	0x3f
	.zero		1


	//   ....[48]....
        /*0ea8*/ 	.word	0x0000f150
        /*0eac*/ 	.word	0x00000004
        /*0eb0*/ 	.word	0x00032460
        /*0eb4*/ 	.short	0x010a
        /*0eb6*/ 	.byte	0x3f
	.zero		1


	//   ....[49]....
        /*0eb8*/ 	.word	0x0000f960
        /*0ebc*/ 	.word	0x00000004
        /*0ec0*/ 	.word	0x00032440
        /*0ec4*/ 	.short	0x010a
        /*0ec6*/ 	.byte	0x3f
	.zero		1


	//   ....[50]....
        /*0ec8*/ 	.word	0x0000fbc0
        /*0ecc*/ 	.word	0x00000004
        /*0ed0*/ 	.word	0x00032460
        /*0ed4*/ 	.short	0x010a
        /*0ed6*/ 	.byte	0x3f
	.zero		1


	//   ....[51]....
        /*0ed8*/ 	.word	0x00010e00
        /*0edc*/ 	.word	0x00000000
        /*0ee0*/ 	.word	0x00032420
        /*0ee4*/ 	.short	0x010a
        /*0ee6*/ 	.byte	0x3f
	.zero		1


	//   ....[52]....
        /*0ee8*/ 	.word	0x00010fe0
        /*0eec*/ 	.word	0x00000006
        /*0ef0*/ 	.word	0x00000000
        /*0ef4*/ 	.short	0x010a
        /*0ef6*/ 	.byte	0x3f
	.zero		1


	//   ....[53]....
        /*0ef8*/ 	.word	0x00011050
        /*0efc*/ 	.word	0x00000007
        /*0f00*/ 	.word	0x00000000
        /*0f04*/ 	.short	0x010a
        /*0f06*/ 	.byte	0x3f
	.zero		1


	//   ....[54]....
        /*0f08*/ 	.word	0x000110c0
        /*0f0c*/ 	.word	0x00000004
        /*0f10*/ 	.word	0x00000000
        /*0f14*/ 	.short	0x010a
        /*0f16*/ 	.byte	0x3f
	.zero		1


	//   ....[55]....
        /*0f18*/ 	.word	0x000110f0
        /*0f1c*/ 	.word	0x00000003
        /*0f20*/ 	.word	0x00000000
        /*0f24*/ 	.short	0x010a
        /*0f26*/ 	.byte	0x3f
	.zero		1


	//   ....[56]....
        /*0f28*/ 	.word	0x00011150
        /*0f2c*/ 	.word	0x00000004
        /*0f30*/ 	.word	0x00032400
        /*0f34*/ 	.short	0x010a
        /*0f36*/ 	.byte	0x3f
	.zero		1


	//   ....[57]....
        /*0f38*/ 	.word	0x000111a0
        /*0f3c*/ 	.word	0x00000000
        /*0f40*/ 	.word	0x00032430
        /*0f44*/ 	.short	0x010a
        /*0f46*/ 	.byte	0x3f
	.zero		1


	//   ....[58]....
        /*0f48*/ 	.word	0x000111f0
        /*0f4c*/ 	.word	0x00000004
        /*0f50*/ 	.word	0x00032410
        /*0f54*/ 	.short	0x010a
        /*0f56*/ 	.byte	0x3f
	.zero		1


	//   ....[59]....
        /*0f58*/ 	.word	0x00011240
        /*0f5c*/ 	.word	0x00000000
        /*0f60*/ 	.word	0x00032450
        /*0f64*/ 	.short	0x010a
        /*0f66*/ 	.byte	0x3f
	.zero		1


	//   ....[60]....
        /*0f68*/ 	.word	0x000112a0
        /*0f6c*/ 	.word	0x00000099
        /*0f70*/ 	.word	0x00032430
        /*0f74*/ 	.short	0x010a
        /*0f76*/ 	.byte	0x3f
	.zero		1


	//   ....[61]....
        /*0f78*/ 	.word	0x00011300
        /*0f7c*/ 	.word	0x000000d1
        /*0f80*/ 	.word	0x00032450
        /*0f84*/ 	.short	0x010a
        /*0f86*/ 	.byte	0x3f
	.zero		1


	//   ....[62]....
        /*0f88*/ 	.word	0x000114a0
        /*0f8c*/ 	.word	0x00000000
        /*0f90*/ 	.word	0x00032440
        /*0f94*/ 	.short	0x010a
        /*0f96*/ 	.byte	0x3f
	.zero		1


	//   ....[63]....
        /*0f98*/ 	.word	0x00012d40
        /*0f9c*/ 	.word	0x00000002
        /*0fa0*/ 	.word	0x00032420
        /*0fa4*/ 	.short	0x010a
        /*0fa6*/ 	.byte	0x3f
	.zero		1


	//   ....[64]....
        /*0fa8*/ 	.word	0x00012d90
        /*0fac*/ 	.word	0x00000002
        /*0fb0*/ 	.word	0x00032460
        /*0fb4*/ 	.short	0x010a
        /*0fb6*/ 	.byte	0x3f
	.zero		1


	//   ....[65]....
        /*0fb8*/ 	.word	0x00012de0
        /*0fbc*/ 	.word	0x00000003
        /*0fc0*/ 	.word	0x00032440
        /*0fc4*/ 	.short	0x010a
        /*0fc6*/ 	.byte	0x3f
	.zero		1


	//   ....[66]....
        /*0fc8*/ 	.word	0x00012e30
        /*0fcc*/ 	.word	0x00000003
        /*0fd0*/ 	.word	0x00032460
        /*0fd4*/ 	.short	0x010a
        /*0fd6*/ 	.byte	0x3f
	.zero		1


	//   ....[67]....
        /*0fd8*/ 	.word	0x00012e80
        /*0fdc*/ 	.word	0x00000004
        /*0fe0*/ 	.word	0x00032440
        /*0fe4*/ 	.short	0x010a
        /*0fe6*/ 	.byte	0x3f
	.zero		1


	//   ....[68]....
        /*0fe8*/ 	.word	0x00012ed0
        /*0fec*/ 	.word	0x00000004
        /*0ff0*/ 	.word	0x00032460
        /*0ff4*/ 	.short	0x010a
        /*0ff6*/ 	.byte	0x3f
	.zero		1


	//   ....[69]....
        /*0ff8*/ 	.word	0x00012f20
        /*0ffc*/ 	.word	0x00000004
        /*1000*/ 	.word	0x00032440
        /*1004*/ 	.short	0x010a
        /*1006*/ 	.byte	0x3f
	.zero		1


	//   ....[70]....
        /*1008*/ 	.word	0x00012f70
        /*100c*/ 	.word	0x00000004
        /*1010*/ 	.word	0x00032460
        /*1014*/ 	.short	0x010a
        /*1016*/ 	.byte	0x3f
	.zero		1


	//   ....[71]....
        /*1018*/ 	.word	0x000139d0
        /*101c*/ 	.word	0x00000000
        /*1020*/ 	.word	0x00032420
        /*1024*/ 	.short	0x010a
        /*1026*/ 	.byte	0x3f
	.zero		1


	//   ....[72]....
        /*1028*/ 	.word	0x00013b70
        /*102c*/ 	.word	0x00000006
        /*1030*/ 	.word	0x00000000
        /*1034*/ 	.short	0x010a
        /*1036*/ 	.byte	0x3f
	.zero		1


	//   ....[73]....
        /*1038*/ 	.word	0x00013bc0
        /*103c*/ 	.word	0x00000007
        /*1040*/ 	.word	0x00000000
        /*1044*/ 	.short	0x010a
        /*1046*/ 	.byte	0x3f
	.zero		1


	//   ....[74]....
        /*1048*/ 	.word	0x00013c10
        /*104c*/ 	.word	0x00000004
        /*1050*/ 	.word	0x00000000
        /*1054*/ 	.short	0x010a
        /*1056*/ 	.byte	0x3f
	.zero		1


	//----- nvinfo : EIATTR_NUM_MBARRIERS
	.align		4
.L_1279:
        /*1058*/ 	.byte	0x03, 0x38
        /*105a*/ 	.short	0x0017


	//----- nvinfo : EIATTR_EXIT_INSTR_OFFSETS
	.align		4
        /*105c*/ 	.byte	0x04, 0x1c
        /*105e*/ 	.short	(.L_1281 - .L_1280)


	//   ....[0]....
.L_1280:
        /*1060*/ 	.word	0x00000ac0


	//   ....[1]....
        /*1064*/ 	.word	0x0000a4e0


	//   ....[2]....
        /*1068*/ 	.word	0x00011140


	//----- nvinfo : EIATTR_MAX_THREADS
	.align		4
.L_1281:
        /*106c*/ 	.byte	0x04, 0x05
        /*106e*/ 	.short	(.L_1283 - .L_1282)
.L_1282:
        /*1070*/ 	.word	0x00000180
        /*1074*/ 	.word	0x00000001
        /*1078*/ 	.word	0x00000001


	//----- nvinfo : EIATTR_CRS_STACK_SIZE
	.align		4
.L_1283:
        /*107c*/ 	.byte	0x04, 0x1e
        /*107e*/ 	.short	(.L_1285 - .L_1284)
.L_1284:
        /*1080*/ 	.word	0x00000000


	//----- nvinfo : EIATTR_CBANK_PARAM_SIZE
	.align		4
.L_1285:
        /*1084*/ 	.byte	0x03, 0x19
        /*1086*/ 	.short	0x0bf0


	//----- nvinfo : EIATTR_PARAM_CBANK
	.align		4
        /*1088*/ 	.byte	0x04, 0x0a
        /*108a*/ 	.short	(.L_1287 - .L_1286)
	.align		4
.L_1286:
        /*108c*/ 	.word	index@(.nv.constant0._ZN7cutlass13device_kernelIN5flash11enable_sm90INS1_16FlashAttnFwdSm90INS1_25CollectiveMainloopFwdSm90ILi2EN4cute5tupleIJNS5_1CILi1EEES8_S8_EEENS6_IJNS7_ILi128EEENS7_ILi96EEENS7_ILi64EEEEEELi256ENS_10bfloat16_tEfNS_4arch4Sm90ELb0ELb0ELb1ELb1ELb0ELb0ELb1ELb1ELb0ELb1ELb0ELb0EEENS1_21CollectiveEpilogueFwdINS6_IJSA_NS7_ILi256EEESB_EEES9_SE_SG_Li256ELb1ELb1ELb0ELb0EEENS1_36VarlenDynamicPersistentTileSchedulerILi128ELi96ELi256ELi128ELb0ELb1ELb1ELb0ELb1ELb1EEEEEEEEEvNT_6ParamsE)
        /*1090*/ 	.short	0x0210
        /*1092*/ 	.short	0x0bf0


	//----- nvinfo : EIATTR_SW_WAR
	.align		4
.L_1287:
        /*1094*/ 	.byte	0x04, 0x36
        /*1096*/ 	.short	(.L_1289 - .L_1288)
.L_1288:
        /*1098*/ 	.word	0x00000008
.L_1289:


//--------------------- .nv.info._ZN7cutlass13device_kernelIN5flash11enable_sm90INS1_16FlashAttnFwdSm90INS1_25CollectiveMainloopFwdSm90ILi2EN4cute5tupleIJNS5_1CILi1EEES8_S8_EEENS6_IJNS7_ILi128EEENS7_ILi96EEENS7_ILi64EEEEEELi256ENS_10bfloat16_tEfNS_4arch4Sm90ELb0ELb0ELb1ELb1ELb0ELb1ELb1ELb1ELb0ELb1ELb0ELb0EEENS1_21CollectiveEpilogueFwdINS6_IJSA_NS7_ILi256EEESB_EEES9_SE_SG_Li256ELb1ELb1ELb0ELb0EEENS1_36VarlenDynamicPersistentTileSchedulerILi128ELi96ELi256ELi128ELb0ELb1ELb1ELb0ELb1ELb1EEEEEEEEEvNT_6ParamsE --------------------------
	.section	.nv.info._ZN7cutlass13device_kernelIN5flash11enable_sm90INS1_16FlashAttnFwdSm90INS1_25CollectiveMainloopFwdSm90ILi2EN4cute5tupleIJNS5_1CILi1EEES8_S8_EEENS6_IJNS7_ILi128EEENS7_ILi96EEENS7_ILi64EEEEEELi256ENS_10bfloat16_tEfNS_4arch4Sm90ELb0ELb0ELb1ELb1ELb0ELb1ELb1ELb1ELb0ELb1ELb0ELb0EEENS1_21CollectiveEpilogueFwdINS6_IJSA_NS7_ILi256EEESB_EEES9_SE_SG_Li256ELb1ELb1ELb0ELb0EEENS1_36VarlenDynamicPersistentTileSchedulerILi128ELi96ELi256ELi128ELb0ELb1ELb1ELb0ELb1ELb1EEEEEEEEEvNT_6ParamsE,"",@"SHT_CUDA_INFO"
	.sectionflags	@""
	.align	4


	//----- nvinfo : EIATTR_CUDA_API_VERSION
	.align		4
        /*0000*/ 	.byte	0x04, 0x37
        /*0002*/ 	.short	(.L_1291 - .L_1290)
.L_1290:
        /*0004*/ 	.word	0x00000082


	//----- nvinfo : EIATTR_KPARAM_INFO
	.align		4
.L_1291:
        /*0008*/ 	.byte	0x04, 0x17
        /*000a*/ 	.short	(.L_1293 - .L_1292)
.L_1292:
        /*000c*/ 	.word	0x00000000
        /*0010*/ 	.short	0x0000
        /*0012*/ 	.short	0x0070
        /*0014*/ 	.byte	0x00, 0xf0, 0x01, 0x2e


	//----- nvinfo : EIATTR_SPARSE_MMA_MASK
	.align		4
.L_1293:
        /*0018*/ 	.byte	0x03, 0x50
        /*001a*/ 	.short	0x0000


	//----- nvinfo : EIATTR_MAXREG_COUNT
	.align		4
        /*001c*/ 	.byte	0x03, 0x1b
        /*001e*/ 	.short	0x00a8


	//----- nvinfo : EIATTR_NUM_BARRIERS
	.align		4
        /*0020*/ 	.byte	0x02, 0x4c
        /*0022*/ 	.byte	0x10
	.zero		1


	//----- nvinfo : EIATTR_EXTERNS
	.align		4
        /*0024*/ 	.byte	0x04, 0x0f
        /*0026*/ 	.short	(.L_1295 - .L_1294)


	//   ....[0]....
	.align		4
.L_1294:
        /*0028*/ 	.word	index@(__assertfail)


	//----- nvinfo : EIATTR_ANNOTATIONS
	.align		4
.L_1295:
        /*002c*/ 	.byte	0x04, 0x55
        /*002e*/ 	.short	(.L_1297 - .L_1296)


	//   ....[0]....
.L_1296:
        /* <DEDUP_REMOVED lines=132> */


	//----- nvinfo : EIATTR_MERCURY_ISA_VERSION
	.align		4
.L_1297:
        /*0860*/ 	.byte	0x03, 0x5f
        /*0862*/ 	.short	0x0101


	//----- nvinfo : EIATTR_UNUSED_LOAD_BYTE_OFFSET
	.align		4
        /*0864*/ 	.byte	0x04, 0x44
        /*0866*/ 	.short	(.L_1299 - .L_1298)


	//   ....[0]....
.L_1298:
        /*0868*/ 	.word	0x00000ae0
        /*086c*/ 	.word	0x0000fff0


	//   ....[1]....
        /*0870*/ 	.word	0x0000eac0
        /*0874*/ 	.word	0x0000fff0


	//----- nvinfo : EIATTR_INT_WARP_WIDE_INSTR_OFFSETS
	.align		4
.L_1299:
        /*0878*/ 	.byte	0x04, 0x31
        /*087a*/ 	.short	(.L_1301 - .L_1300)


	//   ....[0]....
.L_1300:
        /*087c*/ 	.word	0x00000180


	//   ....[1]....
        /*0880*/ 	.word	0x000001c0


	//   ....[2]....
        /*0884*/ 	.word	0x00000230


	//   ....[3]....
        /*0888*/ 	.word	0x000002a0


	//   ....[4]....
        /*088c*/ 	.word	0x00013f10


	//   ....[5]....
        /*0890*/ 	.word	0x00013f70


	//   ....[6]....
        /*0894*/ 	.word	0x00018cc0


	//   ....[7]....
        /*0898*/ 	.word	0x00018d20


	//----- nvinfo : EIATTR_COOP_GROUP_MASK_REGIDS
	.align		4
.L_1301:
        /*089c*/ 	.byte	0x04, 0x29
        /*089e*/ 	.short	(.L_1303 - .L_1302)


	//   ....[0]....
.L_1302:
        /*08a0*/ 	.word	0xffffffff


	//   ....[1]....
        /*08a4*/ 	.word	0xffffffff


	//   ....[2]....
        /*08a8*/ 	.word	0xffffffff


	//   ....[3]....
        /*08ac*/ 	.word	0xffffffff


	//   ....[4]....
        /*08b0*/ 	.word	0xffffffff


	//   ....[5]....
        /*08b4*/ 	.word	0xffffffff


	//   ....[6]....
        /*08b8*/ 	.word	0xffffffff


	//   ....[7]....
        /*08bc*/ 	.word	0xffffffff


	//   ....[8]....
        /*08c0*/ 	.word	0xffffffff


	//   ....[9]....
        /*08c4*/ 	.word	0xffffffff


	//   ....[10]....
        /*08c8*/ 	.word	0xffffffff


	//   ....[11]....
        /*08cc*/ 	.word	0xffffffff


	//   ....[12]....
        /*08d0*/ 	.word	0xffffffff


	//   ....[13]....
        /*08d4*/ 	.word	0xffffffff


	//   ....[14]....
        /*08d8*/ 	.word	0xffffffff


	//   ....[15]....
        /*08dc*/ 	.word	0xffffffff


	//   ....[16]....
        /*08e0*/ 	.word	0xffffffff


	//   ....[17]....
        /*08e4*/ 	.word	0xffffffff


	//   ....[18]....
        /*08e8*/ 	.word	0xffffffff


	//   ....[19]....
        /*08ec*/ 	.word	0xffffffff


	//   ....[20]....
        /*08f0*/ 	.word	0xffffffff


	//   ....[21]....
        /*08f4*/ 	.word	0xffffffff


	//   ....[22]....
        /*08f8*/ 	.word	0xffffffff


	//   ....[23]....
        /*08fc*/ 	.word	0xffffffff


	//   ....[24]....
        /*0900*/ 	.word	0xffffffff


	//   ....[25]....
        /*0904*/ 	.word	0xffffffff


	//   ....[26]....
        /*0908*/ 	.word	0xffffffff


	//   ....[27]....
        /*090c*/ 	.word	0xffffffff


	//   ....[28]....
        /*0910*/ 	.word	0xffffffff


	//   ....[29]....
        /*0914*/ 	.word	0xffffffff


	//   ....[30]....
        /*0918*/ 	.word	0xffffffff


	//   ....[31]....
        /*091c*/ 	.word	0xffffffff


	//   ....[32]....
        /*0920*/ 	.word	0xffffffff


	//   ....[33]....
        /*0924*/ 	.word	0xffffffff


	//   ....[34]....
        /*0928*/ 	.word	0xffffffff


	//   ....[35]....
        /*092c*/ 	.word	0xffffffff


	//   ....[36]....
        /*0930*/ 	.word	0xffffffff


	//   ....[37]....
        /*0934*/ 	.word	0xffffffff


	//   ....[38]....
        /*0938*/ 	.word	0xffffffff


	//   ....[39]....
        /*093c*/ 	.word	0xffffffff


	//   ....[40]....
        /*0940*/ 	.word	0xffffffff


	//   ....[41]....
        /*0944*/ 	.word	0xffffffff


	//   ....[42]....
        /*0948*/ 	.word	0xffffffff


	//   ....[43]....
        /*094c*/ 	.word	0xffffffff


	//   ....[44]....
        /*0950*/ 	.word	0xffffffff


	//   ....[45]....
        /*0954*/ 	.word	0xffffffff


	//   ....[46]....
        /*0958*/ 	.word	0xffffffff


	//   ....[47]....
        /*095c*/ 	.word	0xffffffff


	//   ....[48]....
        /*0960*/ 	.word	0xffffffff


	//   ....[49]....
        /*0964*/ 	.word	0xffffffff


	//   ....[50]....
        /*0968*/ 	.word	0xffffffff


	//   ....[51]....
        /*096c*/ 	.word	0xffffffff


	//   ....[52]....
        /*0970*/ 	.word	0xffffffff


	//   ....[53]....
        /*0974*/ 	.word	0xffffffff


	//   ....[54]....
        /*0978*/ 	.word	0xffffffff


	//   ....[55]....
        /*097c*/ 	.word	0xffffffff


	//   ....[56]....
        /*0980*/ 	.word	0xffffffff


	//   ....[57]....
        /*0984*/ 	.word	0xffffffff


	//   ....[58]....
        /*0988*/ 	.word	0xffffffff


	//   ....[59]....
        /*098c*/ 	.word	0xffffffff


	//   ....[60]....
        /*0990*/ 	.word	0xffffffff


	//   ....[61]....
        /*0994*/ 	.word	0xffffffff


	//   ....[62]....
        /*0998*/ 	.word	0xffffffff


	//   ....[63]....
        /*099c*/ 	.word	0xffffffff


	//   ....[64]....
        /*09a0*/ 	.word	0xffffffff


	//   ....[65]....
        /*09a4*/ 	.word	0xffffffff


	//   ....[66]....
        /*09a8*/ 	.word	0xffffffff


	//   ....[67]....
        /*09ac*/ 	.word	0xffffffff


	//   ....[68]....
        /*09b0*/ 	.word	0xffffffff


	//   ....[69]....
        /*09b4*/ 	.word	0xffffffff


	//   ....[70]....
        /*09b8*/ 	.word	0xffffffff


	//   ....[71]....
        /*09bc*/ 	.word	0xffffffff


	//   ....[72]....
        /*09c0*/ 	.word	0xffffffff


	//   ....[73]....
        /*09c4*/ 	.word	0xffffffff


	//   ....[74]....
        /*09c8*/ 	.word	0xffffffff


	//   ....[75]....
        /*09cc*/ 	.word	0xffffffff


	//   ....[76]....
        /*09d0*/ 	.word	0xffffffff


	//   ....[77]....
        /*09d4*/ 	.word	0xffffffff


	//   ....[78]....
        /*09d8*/ 	.word	0xffffffff


	//   ....[79]....
        /*09dc*/ 	.word	0xffffffff


	//   ....[80]....
        /*09e0*/ 	.word	0xffffffff


	//   ....[81]....
        /*09e4*/ 	.word	0xffffffff


	//   ....[82]....
        /*09e8*/ 	.word	0xffffffff


	//   ....[83]....
        /*09ec*/ 	.word	0xffffffff


	//   ....[84]....
        /*09f0*/ 	.word	0xffffffff


	//   ....[85]....
        /*09f4*/ 	.word	0xffffffff


	//   ....[86]....
        /*09f8*/ 	.word	0xffffffff


	//   ....[87]....
        /*09fc*/ 	.word	0xffffffff


	//   ....[88]....
        /*0a00*/ 	.word	0xffffffff


	//   ....[89]....
        /*0a04*/ 	.word	0xffffffff


	//   ....[90]....
        /*0a08*/ 	.word	0xffffffff


	//   ....[91]....
        /*0a0c*/ 	.word	0xffffffff


	//   ....[92]....
        /*0a10*/ 	.word	0xffffffff


	//   ....[93]....
        /*0a14*/ 	.word	0xffffffff


	//   ....[94]....
        /*0a18*/ 	.word	0xffffffff


	//   ....[95]....
        /*0a1c*/ 	.word	0xffffffff


	//   ....[96]....
        /*0a20*/ 	.word	0xffffffff


	//   ....[97]....
        /*0a24*/ 	.word	0xffffffff


	//   ....[98]....
        /*0a28*/ 	.word	0xffffffff


	//   ....[99]....
        /*0a2c*/ 	.word	0xffffffff


	//   ....[100]....
        /*0a30*/ 	.word	0xffffffff


	//   ....[101]....
        /*0a34*/ 	.word	0xffffffff


	//   ....[102]....
        /*0a38*/ 	.word	0xffffffff


	//   ....[103]....
        /*0a3c*/ 	.word	0xffffffff


	//   ....[104]....
        /*0a40*/ 	.word	0xffffffff


	//   ....[105]....
        /*0a44*/ 	.word	0xffffffff


	//   ....[106]....
        /*0a48*/ 	.word	0xffffffff


	//   ....[107]....
        /*0a4c*/ 	.word	0xffffffff


	//   ....[108]....
        /*0a50*/ 	.word	0xffffffff


	//   ....[109]....
        /*0a54*/ 	.word	0xffffffff


	//   ....[110]....
        /*0a58*/ 	.word	0xffffffff


	//   ....[111]....
        /*0a5c*/ 	.word	0xffffffff


	//   ....[112]....
        /*0a60*/ 	.word	0xffffffff


	//   ....[113]....
        /*0a64*/ 	.word	0xffffffff


	//   ....[114]....
        /*0a68*/ 	.word	0xffffffff


	//   ....[115]....
        /*0a6c*/ 	.word	0xffffffff


	//   ....[116]....
        /*0a70*/ 	.word	0x0500000f


	//   ....[117]....
        /*0a74*/ 	.word	0x0500000f


	//   ....[118]....
        /*0a78*/ 	.word	0x0500000f


	//   ....[119]....
        /*0a7c*/ 	.word	0x0500000f


	//   ....[120]....
        /*0a80*/ 	.word	0x0500000f


	//   ....[121]....
        /*0a84*/ 	.word	0x0500000f


	//   ....[122]....
        /*0a88*/ 	.word	0x0500000f


	//   ....[123]....
        /*0a8c*/ 	.word	0x0500000f


	//   ....[124]....
        /*0a90*/ 	.word	0x0500000f


	//   ....[125]....
        /*0a94*/ 	.word	0x0500000f


	//   ....[126]....
        /*0a98*/ 	.word	0x0500000f


	//   ....[127]....
        /*0a9c*/ 	.word	0x0500000f


	//   ....[128]....
        /*0aa0*/ 	.word	0x0500000f


	//   ....[129]....
        /*0aa4*/ 	.word	0x0500000f


	//   ....[130]....
        /*0aa8*/ 	.word	0x0500000f


	//   ....[131]....
        /*0aac*/ 	.word	0x0500000f


	//   ....[132]....
        /*0ab0*/ 	.word	0x0500000f


	//   ....[133]....
        /*0ab4*/ 	.word	0x0500000f


	//   ....[134]....
        /*0ab8*/ 	.word	0x0500000f


	//   ....[135]....
        /*0abc*/ 	.word	0x0500000f


	//   ....[136]....
        /*0ac0*/ 	.word	0x0500000f


	//   ....[137]....
        /*0ac4*/ 	.word	0x0500000f


	//   ....[138]....
        /*0ac8*/ 	.word	0x0500000f


	//   ....[139]....
        /*0acc*/ 	.word	0x0500000f


	//   ....[140]....
        /*0ad0*/ 	.word	0x0500000f


	//   ....[141]....
        /*0ad4*/ 	.word	0x0500000f


	//   ....[142]....
        /*0ad8*/ 	.word	0x0500000f


	//   ....[143]....
        /*0adc*/ 	.word	0x0500000f


	//   ....[144]....
        /*0ae0*/ 	.word	0x0500000f


	//   ....[145]....
        /*0ae4*/ 	.word	0x0500000f


	//   ....[146]....
        /*0ae8*/ 	.word	0x0500000f


	//   ....[147]....
        /*0aec*/ 	.word	0x0500000f


	//   ....[148]....
        /*0af0*/ 	.word	0x0500000f


	//   ....[149]....
        /*0af4*/ 	.word	0x0500000f


	//   ....[150]....
        /*0af8*/ 	.word	0x0500000f


	//   ....[151]....
        /*0afc*/ 	.word	0x0500000f


	//   ....[152]....
        /*0b00*/ 	.word	0x0500000f


	//   ....[153]....
        /*0b04*/ 	.word	0x0500000f


	//   ....[154]....
        /*0b08*/ 	.word	0x0500000f


	//   ....[155]....
        /*0b0c*/ 	.word	0x0500000f


	//   ....[156]....
        /*0b10*/ 	.word	0x0500000f


	//   ....[157]....
        /*0b14*/ 	.word	0x0500000f


	//   ....[158]....
        /*0b18*/ 	.word	0x0500000f


	//   ....[159]....
        /*0b1c*/ 	.word	0x0500000f


	//   ....[160]....
        /*0b20*/ 	.word	0x0500000f


	//   ....[161]....
        /*0b24*/ 	.word	0x0500000f


	//   ....[162]....
        /*0b28*/ 	.word	0x0500000f


	//   ....[163]....
        /*0b2c*/ 	.word	0x0500000f


	//   ....[164]....
        /*0b30*/ 	.word	0x0500000f


	//   ....[165]....
        /*0b34*/ 	.word	0x0500000f


	//   ....[166]....
        /*0b38*/ 	.word	0x0500000f


	//   ....[167]....
        /*0b3c*/ 	.word	0x0500000f


	//   ....[168]....
        /*0b40*/ 	.word	0x0500000f


	//   ....[169]....
        /*0b44*/ 	.word	0x0500000f


	//   ....[170]....
        /*0b48*/ 	.word	0x0500000f


	//   ....[171]....
        /*0b4c*/ 	.word	0x0500000f


	//   ....[172]....
        /*0b50*/ 	.word	0x0500000f


	//   ....[173]....
        /*0b54*/ 	.word	0x0500000f


	//   ....[174]....
        /*0b58*/ 	.word	0x0500000f


	//   ....[175]....
        /*0b5c*/ 	.word	0x0500000f


	//   ....[176]....
        /*0b60*/ 	.word	0x0500000f


	//   ....[177]....
        /*0b64*/ 	.word	0x0500000f


	//   ....[178]....
        /*0b68*/ 	.word	0x0500000f


	//   ....[179]....
        /*0b6c*/ 	.word	0x0500000f


	//   ....[180]....
        /*0b70*/ 	.word	0x0500000f


	//   ....[181]....
        /*0b74*/ 	.word	0x0500000f


	//   ....[182]....
        /*0b78*/ 	.word	0x0500000f


	//   ....[183]....
        /*0b7c*/ 	.word	0x0500000f


	//   ....[184]....
        /*0b80*/ 	.word	0x0500000f


	//----- nvinfo : EIATTR_COOP_GROUP_INSTR_OFFSETS
	.align		4
.L_1303:
        /*0b84*/ 	.byte	0x04, 0x28
        /*0b86*/ 	.short	(.L_1305 - .L_1304)


	//   ....[0]....
.L_1304:
        /*0b88*/ 	.word	0x00000060


	//   ....[1]....
        /*0b8c*/ 	.word	0x00000190


	//   ....[2]....
        /*0b90*/ 	.word	0x00000250


	//   ....[3]....
        /*0b94*/ 	.word	0x00000420


	//   ....[4]....
        /*0b98*/ 	.word	0x00000580


	//   ....[5]....
        /*0b9c*/ 	.word	0x000006a0


	//   ....[6]....
        /*0ba0*/ 	.word	0x00000800


	//   ....[7]....
        /*0ba4*/ 	.word	0x00005e10


	//   ....[8]....
        /*0ba8*/ 	.word	0x00006380


	//   ....[9]....
        /*0bac*/ 	.word	0x00006390


	//   ....[10]....
        /*0bb0*/ 	.word	0x000063a0


	//   ....[11]....
        /*0bb4*/ 	.word	0x000063b0


	//   ....[12]....
        /*0bb8*/ 	.word	0x00007340


	//   ....[13]....
        /*0bbc*/ 	.word	0x00007350


	//   ....[14]....
        /*0bc0*/ 	.word	0x00007360


	//   ....[15]....
        /*0bc4*/ 	.word	0x00007370


	//   ....[16]....
        /*0bc8*/ 	.word	0x0000a2f0


	//   ....[17]....
        /*0bcc*/ 	.word	0x0000a360


	//   ....[18]....
        /*0bd0*/ 	.word	0x0000a380


	//   ....[19]....
        /*0bd4*/ 	.word	0x0000a3a0


	//   ....[20]....
        /*0bd8*/ 	.word	0x0000c490


	//   ....[21]....
        /*0bdc*/ 	.word	0x0000c4b0


	//   ....[22]....
        /*0be0*/ 	.word	0x0000cb00


	//   ....[23]....
        /*0be4*/ 	.word	0x0000cbc0


	//   ....[24]....
        /*0be8*/ 	.word	0x0000e040


	//   ....[25]....
        /*0bec*/ 	.word	0x0000e0b0


	//   ....[26]....
        /*0bf0*/ 	.word	0x0000e110


	//   ....[27]....
        /*0bf4*/ 	.word	0x0000e140


	//   ....[28]....
        /*0bf8*/ 	.word	0x0000fa90


	//   ....[29]....
        /*0bfc*/ 	.word	0x0000faf0


	//   ....[30]....
        /*0c00*/ 	.word	0x0000fb20


	//   ....[31]....
        /*0c04*/ 	.word	0x0000fb70


	//   ....[32]....
        /*0c08*/ 	.word	0x00010470


	//   ....[33]....
        /*0c0c*/ 	.word	0x00010490


	//   ....[34]....
        /*0c10*/ 	.word	0x000105e0


	//   ....[35]....
        /*0c14*/ 	.word	0x00010600


	//   ....[36]....
        /*0c18*/ 	.word	0x00010740


	//   ....[37]....
        /*0c1c*/ 	.word	0x00010760


	//   ....[38]....
        /*0c20*/ 	.word	0x000108a0


	//   ....[39]....
        /*0c24*/ 	.word	0x000108b0


	//   ....[40]....
        /*0c28*/ 	.word	0x00011110


	//   ....[41]....
        /*0c2c*/ 	.word	0x00011120


	//   ....[42]....
        /*0c30*/ 	.word	0x00011300


	//   ....[43]....
        /*0c34*/ 	.word	0x00011310


	//   ....[44]....
        /*0c38*/ 	.word	0x000114e0


	//   ....[45]....
        /*0c3c*/ 	.word	0x000114f0


	//   ....[46]....
        /*0c40*/ 	.word	0x000116c0


	//   ....[47]....
        /*0c44*/ 	.word	0x000116d0


	//   ....[48]....
        /*0c48*/ 	.word	0x000118f0


	//   ....[49]....
        /*0c4c*/ 	.word	0x00011ae0


	//   ....[50]....
        /*0c50*/ 	.word	0x00011b10


	//   ....[51]....
        /*0c54*/ 	.word	0x00011b40


	//   ....[52]....
        /*0c58*/ 	.word	0x00011b70


	//   ....[53]....
        /*0c5c*/ 	.word	0x00011ba0


	//   ....[54]....
        /*0c60*/ 	.word	0x00011bd0


	//   ....[55]....
        /*0c64*/ 	.word	0x00011d40


	//   ....[56]....
        /*0c68*/ 	.word	0x00011d70


	//   ....[57]....
        /*0c6c*/ 	.word	0x00011da0


	//   ....[58]....
        /*0c70*/ 	.word	0x00011dd0


	//   ....[59]....
        /*0c74*/ 	.word	0x00011e00


	//   ....[60]....
        /*0c78*/ 	.word	0x00011e30


	//   ....[61]....
        /*0c7c*/ 	.word	0x00011ed0


	//   ....[62]....
        /*0c80*/ 	.word	0x00011f00


	//   ....[63]....
        /*0c84*/ 	.word	0x00011f90


	//   ....[64]....
        /*0c88*/ 	.word	0x00012b30


	//   ....[65]....
        /*0c8c*/ 	.word	0x00014520


	//   ....[66]....
        /*0c90*/ 	.word	0x000150b0


	//   ....[67]....
        /*0c94*/ 	.word	0x000150d0


	//   ....[68]....
        /*0c98*/ 	.word	0x00015100


	//   ....[69]....
        /*0c9c*/ 	.word	0x00015120


	//   ....[70]....
        /*0ca0*/ 	.word	0x000151d0


	//   ....[71]....
        /*0ca4*/ 	.word	0x00015260


	//   ....[72]....
        /*0ca8*/ 	.word	0x00015290


	//   ....[73]....
        /*0cac*/ 	.word	0x00015310


	//   ....[74]....
        /*0cb0*/ 	.word	0x00015340


	//   ....[75]....
        /*0cb4*/ 	.word	0x000153c0


	//   ....[76]....
        /*0cb8*/ 	.word	0x000153f0


	//   ....[77]....
        /*0cbc*/ 	.word	0x00015470


	//   ....[78]....
        /*0cc0*/ 	.word	0x000154a0


	//   ....[79]....
        /*0cc4*/ 	.word	0x00015500


	//   ....[80]....
        /*0cc8*/ 	.word	0x00015510


	//   ....[81]....
        /*0ccc*/ 	.word	0x00015580


	//   ....[82]....
        /*0cd0*/ 	.word	0x00015ca0


	//   ....[83]....
        /*0cd4*/ 	.word	0x00015cc0


	//   ....[84]....
        /*0cd8*/ 	.word	0x00015ce0


	//   ....[85]....
        /*0cdc*/ 	.word	0x00015d90


	//   ....[86]....
        /*0ce0*/ 	.word	0x00015e50


	//   ....[87]....
        /*0ce4*/ 	.word	0x00015e60


	//   ....[88]....
        /*0ce8*/ 	.word	0x00015f20


	//   ....[89]....
        /*0cec*/ 	.word	0x00015f30


	//   ....[90]....
        /*0cf0*/ 	.word	0x00015fd0


	//   ....[91]....
        /*0cf4*/ 	.word	0x00015fe0


	//   ....[92]....
        /*0cf8*/ 	.word	0x00016090


	//   ....[93]....
        /*0cfc*/ 	.word	0x000160a0


	//   ....[94]....
        /*0d00*/ 	.word	0x00016150


	//   ....[95]....
        /*0d04*/ 	.word	0x00016160


	//   ....[96]....
        /*0d08*/ 	.word	0x000161d0


	//   ....[97]....
        /*0d0c*/ 	.word	0x00016220


	//   ....[98]....
        /*0d10*/ 	.word	0x00018f50


	//   ....[99]....
        /*0d14*/ 	.word	0x00018f80


	//   ....[100]....
        /*0d18*/ 	.word	0x00018fc0


	//   ....[101]....
        /*0d1c*/ 	.word	0x00018ff0


	//   ....[102]....
        /*0d20*/ 	.word	0x00019020


	//   ....[103]....
        /*0d24*/ 	.word	0x00019050


	//   ....[104]....
        /*0d28*/ 	.word	0x00019080


	//   ....[105]....
        /*0d2c*/ 	.word	0x000190b0


	//   ....[106]....
        /*0d30*/ 	.word	0x00019230


	//   ....[107]....
        /*0d34*/ 	.word	0x00019260


	//   ....[108]....
        /*0d38*/ 	.word	0x00019290


	//   ....[109]....
        /*0d3c*/ 	.word	0x000192c0


	//   ....[110]....
        /*0d40*/ 	.word	0x000192f0


	//   ....[111]....
        /*0d44*/ 	.word	0x00019320


	//   ....[112]....
        /*0d48*/ 	.word	0x000193e0


	//   ....[113]....
        /*0d4c*/ 	.word	0x00019400


	//   ....[114]....
        /*0d50*/ 	.word	0x00019470


	//   ....[115]....
        /*0d54*/ 	.word	0x00019900


	//   ....[116]....
        /*0d58*/ 	.word	0x00019d90


	//   ....[117]....
        /*0d5c*/ 	.word	0x00019e30


	//   ....[118]....
        /*0d60*/ 	.word	0x00019ec0


	//   ....[119]....
        /*0d64*/ 	.word	0x00019f10


	//   ....[120]....
        /*0d68*/ 	.word	0x00019f60


	//   ....[121]....
        /*0d6c*/ 	.word	0x0001a040


	//   ....[122]....
        /*0d70*/ 	.word	0x0001a0d0


	//   ....[123]....
        /*0d74*/ 	.word	0x0001a120


	//   ....[124]....
        /*0d78*/ 	.word	0x0001a170


	//   ....[125]....
        /*0d7c*/ 	.word	0x0001a3d0


	//   ....[126]....
        /*0d80*/ 	.word	0x0001a420


	//   ....[127]....
        /*0d84*/ 	.word	0x0001a4b0


	//   ....[128]....
        /*0d88*/ 	.word	0x0001a540


	//   ....[129]....
        /*0d8c*/ 	.word	0x0001a5d0


	//   ....[130]....
        /*0d90*/ 	.word	0x0001a660


	//   ....[131]....
        /*0d94*/ 	.word	0x0001a6f0


	//   ....[132]....
        /*0d98*/ 	.word	0x0001a780


	//   ....[133]....
        /*0d9c*/ 	.word	0x0001a840


	//   ....[134]....
        /*0da0*/ 	.word	0x0001ab30


	//   ....[135]....
        /*0da4*/ 	.word	0x0001acb0


	//   ....[136]....
        /*0da8*/ 	.word	0x0001ad20


	//   ....[137]....
        /*0dac*/ 	.word	0x0001ad80


	//   ....[138]....
        /*0db0*/ 	.word	0x0001ade0


	//   ....[139]....
        /*0db4*/ 	.word	0x0001aeb0


	//   ....[140]....
        /*0db8*/ 	.word	0x0001af70


	//   ....[141]....
        /*0dbc*/ 	.word	0x0001b080


	//   ....[142]....
        /*0dc0*/ 	.word	0x0001b120


	//   ....[143]....
        /*0dc4*/ 	.word	0x0001b1f0


	//   ....[144]....
        /*0dc8*/ 	.word	0x0001b290


	//   ....[145]....
        /*0dcc*/ 	.word	0x0001b360


	//   ....[146]....
        /*0dd0*/ 	.word	0x0001b400


	//   ....[147]....
        /*0dd4*/ 	.word	0x0001b4d0


	//   ....[148]....
        /*0dd8*/ 	.word	0x0001b570


	//   ....[149]....
        /*0ddc*/ 	.word	0x0001b620


	//   ....[150]....
        /*0de0*/ 	.word	0x0001b700


	//   ....[151]....
        /*0de4*/ 	.word	0x0001b950


	//   ....[152]....
        /*0de8*/ 	.word	0x0001ba20


	//   ....[153]....
        /*0dec*/ 	.word	0x0001baf0


	//   ....[154]....
        /*0df0*/ 	.word	0x0001bb60


	//   ....[155]....
        /*0df4*/ 	.word	0x0001bc70


	//   ....[156]....
        /*0df8*/ 	.word	0x0001bd60


	//   ....[157]....
        /*0dfc*/ 	.word	0x0001bdf0


	//   ....[158]....
        /*0e00*/ 	.word	0x0001bee0


	//   ....[159]....
        /*0e04*/ 	.word	0x0001bf70


	//   ....[160]....
        /*0e08*/ 	.word	0x0001c060


	//   ....[161]....
        /*0e0c*/ 	.word	0x0001c0f0


	//   ....[162]....
        /*0e10*/ 	.word	0x0001c1d0


	//   ....[163]....
        /*0e14*/ 	.word	0x0001c300


	//   ....[164]....
        /*0e18*/ 	.word	0x0001c350


	//   ....[165]....
        /*0e1c*/ 	.word	0x0001c3b0


	//   ....[166]....
        /*0e20*/ 	.word	0x0001c450


	//   ....[167]....
        /*0e24*/ 	.word	0x0001c7f0


	//   ....[168]....
        /*0e28*/ 	.word	0x0001c890


	//   ....[169]....
        /*0e2c*/ 	.word	0x0001c9b0


	//   ....[170]....
        /*0e30*/ 	.word	0x0001ca30


	//   ....[171]....
        /*0e34*/ 	.word	0x0001cab0


	//   ....[172]....
        /*0e38*/ 	.word	0x0001cb30


	//   ....[173]....
        /*0e3c*/ 	.word	0x0001cbb0


	//   ....[174]....
        /*0e40*/ 	.word	0x0001cc40


	//   ....[175]....
        /*0e44*/ 	.word	0x0001cce0


	//   ....[176]....
        /*0e48*/ 	.word	0x0001cd90


	//   ....[177]....
        /*0e4c*/ 	.word	0x0001ce10


	//   ....[178]....
        /*0e50*/ 	.word	0x0001ce90


	//   ....[179]....
        /*0e54*/ 	.word	0x0001cf10


	//   ....[180]....
        /*0e58*/ 	.word	0x0001cfa0


	//   ....[181]....
        /*0e5c*/ 	.word	0x0001d020


	//   ....[182]....
        /*0e60*/ 	.word	0x0001d0c0


	//   ....[183]....
        /*0e64*/ 	.word	0x0001d150


	//   ....[184]....
        /*0e68*/ 	.word	0x0001d280


	//----- nvinfo : EIATTR_REG_RECONFIG
	.align		4
.L_1305:
        /*0e6c*/ 	.byte	0x01, 0x54
	.zero		2


	//----- nvinfo : EIATTR_SYSCALL_OFFSETS
	.align		4
        /*0e70*/ 	.byte	0x04, 0x46
        /*0e72*/ 	.short	(.L_1307 - .L_1306)


	//   ....[0]....
.L_1306:
        /*0e74*/ 	.word	0x00001810


	//   ....[1]....
        /*0e78*/ 	.word	0x00001960


	//   ....[2]....
        /*0e7c*/ 	.word	0x00005f80


	//   ....[3]....
        /*0e80*/ 	.word	0x000062f0


	//   ....[4]....
        /*0e84*/ 	.word	0x00014110


	//   ....[5]....
        /*0e88*/ 	.word	0x00014270


	//   ....[6]....
        /*0e8c*/ 	.word	0x00014370


	//   ....[7]....
        /*0e90*/ 	.word	0x00014c80


	//   ....[8]....
        /*0e94*/ 	.word	0x000158a0


	//----- nvinfo : EIATTR_MBARRIER_INSTR_OFFSETS
	.align		4
.L_1307:
        /*0e98*/ 	.byte	0x04, 0x39
        /*0e9a*/ 	.short	(.L_1309 - .L_1308)


	//   ....[0]....
.L_1308:
        /*0e9c*/ 	.word	0x000002c0
        /*0ea0*/ 	.word	0x000000ff
        /*0ea4*/ 	.word	0x00032400
        /*0ea8*/ 	.short	0x0100
        /*0eaa*/ 	.byte	0x08
	.zero		1


	//   ....[1]....
        /*0eac*/ 	.word	0x000002d0
        /*0eb0*/ 	.word	0x000000ff
        /*0eb4*/ 	.word	0x00032410
        /*0eb8*/ 	.short	0x0100
        /*0eba*/ 	.byte	0x08
	.zero		1


	//   ....[2]....
        /*0ebc*/ 	.word	0x000002e0
        /*0ec0*/ 	.word	0x000000ff
        /*0ec4*/ 	.word	0x00032420
        /*0ec8*/ 	.short	0x0100
        /*0eca*/ 	.byte	0x08
	.zero		1


	//   ....[3]....
        /*0ecc*/ 	.word	0x000003d0
        /*0ed0*/ 	.word	0x000000ff
        /*0ed4*/ 	.word	0x00032430
        /*0ed8*/ 	.short	0x0100
        /*0eda*/ 	.byte	0x08
	.zero		1


	//   ....[4]....
        /*0edc*/ 	.word	0x000003e0
        /*0ee0*/ 	.word	0x000000ff
        /*0ee4*/ 	.word	0x00032440
        /*0ee8*/ 	.short	0x0100
        /*0eea*/ 	.byte	0x08
	.zero		1


	//   ....[5]....
        /*0eec*/ 	.word	0x000003f0
        /*0ef0*/ 	.word	0x000000ff
        /*0ef4*/ 	.word	0x00032438
        /*0ef8*/ 	.short	0x0100
        /*0efa*/ 	.byte	0x08
	.zero		1


	//   ....[6]....
        /*0efc*/ 	.word	0x00000400
        /*0f00*/ 	.word	0x000000ff
        /*0f04*/ 	.word	0x00032448
        /*0f08*/ 	.short	0x0100
        /*0f0a*/ 	.byte	0x08
	.zero		1


	//   ....[7]....
        /*0f0c*/ 	.word	0x00000530
        /*0f10*/ 	.word	0x000000ff
        /*0f14*/ 	.word	0x00032450
        /*0f18*/ 	.short	0x0100
        /*0f1a*/ 	.byte	0x08
	.zero		1


	//   ....[8]....
        /*0f1c*/ 	.word	0x00000540
        /*0f20*/ 	.word	0x000000ff
        /*0f24*/ 	.word	0x00032460
        /*0f28*/ 	.short	0x0100
        /*0f2a*/ 	.byte	0x08
	.zero		1


	//   ....[9]....
        /*0f2c*/ 	.word	0x00000550
        /*0f30*/ 	.word	0x000000ff
        /*0f34*/ 	.word	0x00032458
        /*0f38*/ 	.short	0x0100
        /*0f3a*/ 	.byte	0x08
	.zero		1


	//   ....[10]....
        /*0f3c*/ 	.word	0x00000560
        /*0f40*/ 	.word	0x000000ff
        /*0f44*/ 	.word	0x00032468
        /*0f48*/ 	.short	0x0100
        /*0f4a*/ 	.byte	0x08
	.zero		1


	//   ....[11]....
        /*0f4c*/ 	.word	0x00000650
        /*0f50*/ 	.word	0x000000ff
        /*0f54*/ 	.word	0x00032470
        /*0f58*/ 	.short	0x0100
        /*0f5a*/ 	.byte	0x06
	.zero		1


	//   ....[12]....
        /*0f5c*/ 	.word	0x00000660
        /*0f60*/ 	.word	0x000000ff
        /*0f64*/ 	.word	0x00032480
        /*0f68*/ 	.short	0x0100
        /*0f6a*/ 	.byte	0x06
	.zero		1


	//   ....[13]....
        /*0f6c*/ 	.word	0x00000670
        /*0f70*/ 	.word	0x000000ff
        /*0f74*/ 	.word	0x00032478
        /*0f78*/ 	.short	0x0100
        /*0f7a*/ 	.byte	0x06
	.zero		1


	//   ....[14]....
        /*0f7c*/ 	.word	0x00000680
        /*0f80*/ 	.word	0x000000ff
        /*0f84*/ 	.word	0x00032488
        /*0f88*/ 	.short	0x0100
        /*0f8a*/ 	.byte	0x06
	.zero		1


	//   ....[15]....
        /*0f8c*/ 	.word	0x000007b0
        /*0f90*/ 	.word	0x000000ff
        /*0f94*/ 	.word	0x00032490
        /*0f98*/ 	.short	0x0100
        /*0f9a*/ 	.byte	0x08
	.zero		1


	//   ....[16]....
        /*0f9c*/ 	.word	0x000007c0
        /*0fa0*/ 	.word	0x000000ff
        /*0fa4*/ 	.word	0x000324a0
        /*0fa8*/ 	.short	0x0100
        /*0faa*/ 	.byte	0x08
	.zero		1


	//   ....[17]....
        /*0fac*/ 	.word	0x000007d0
        /*0fb0*/ 	.word	0x000000ff
        /*0fb4*/ 	.word	0x00032498
        /*0fb8*/ 	.short	0x0100
        /*0fba*/ 	.byte	0x08
	.zero		1


	//   ....[18]....
        /*0fbc*/ 	.word	0x000007e0
        /*0fc0*/ 	.word	0x000000ff
        /*0fc4*/ 	.word	0x000324a8
        /*0fc8*/ 	.short	0x0100
        /*0fca*/ 	.byte	0x08
	.zero		1


	//   ....[19]....
        /*0fcc*/ 	.word	0x00000910
        /*0fd0*/ 	.word	0x000000ff
        /*0fd4*/ 	.word	0x000324b0
        /*0fd8*/ 	.short	0x0100
        /*0fda*/ 	.byte	0x08
	.zero		1


	//   ....[20]....
        /*0fdc*/ 	.word	0x00000920
        /*0fe0*/ 	.word	0x000000ff
        /*0fe4*/ 	.word	0x000324c0
        /*0fe8*/ 	.short	0x0100
        /*0fea*/ 	.byte	0x08
	.zero		1


	//   ....[21]....
        /*0fec*/ 	.word	0x00000930
        /*0ff0*/ 	.word	0x000000ff
        /*0ff4*/ 	.word	0x000324b8
        /*0ff8*/ 	.short	0x0100
        /*0ffa*/ 	.byte	0x08
	.zero		1


	//   ....[22]....
        /*0ffc*/ 	.word	0x00000940
        /*1000*/ 	.word	0x000000ff
        /*1004*/ 	.word	0x000324c8
        /*1008*/ 	.short	0x0100
        /*100a*/ 	.byte	0x08
	.zero		1


	//   ....[23]....
        /*100c*/ 	.word	0x00002be0
        /*1010*/ 	.word	0x0000005e
        /*1014*/ 	.word	0x00032490
        /*1018*/ 	.short	0x010a
        /*101a*/ 	.byte	0x3f
	.zero		1


	//   ....[24]....
        /*101c*/ 	.word	0x00003eb0
        /*1020*/ 	.word	0x0000005e
        /*1024*/ 	.word	0x00032490
        /*1028*/ 	.short	0x010a
        /*102a*/ 	.byte	0x3f
	.zero		1


	//   ....[25]....
        /*102c*/ 	.word	0x00004fa0
        /*1030*/ 	.word	0x0000005e
        /*1034*/ 	.word	0x00032490
        /*1038*/ 	.short	0x010a
        /*103a*/ 	.byte	0x3f
	.zero		1


	//   ....[26]....
        /*103c*/ 	.word	0x000051b0
        /*1040*/ 	.word	0x00000028
        /*1044*/ 	.word	0x00000000
        /*1048*/ 	.short	0x0101
        /*104a*/ 	.byte	0x3f
	.zero		1


	//   ....[27]....
        /*104c*/ 	.word	0x000051f0
        /*1050*/ 	.word	0x0000005e
        /*1054*/ 	.word	0x000324b0
        /*1058*/ 	.short	0x010a
        /*105a*/ 	.byte	0x3f
	.zero		1


	//   ....[28]....
        /*105c*/ 	.word	0x00005850
        /*1060*/ 	.word	0x0000005e
        /*1064*/ 	.word	0x00000000
        /*1068*/ 	.short	0x0101
        /*106a*/ 	.byte	0x3f
	.zero		1


	//   ....[29]....
        /*106c*/ 	.word	0x00006010
        /*1070*/ 	.word	0x00000012
        /*1074*/ 	.word	0x00032400
        /*1078*/ 	.short	0x010a
        /*107a*/ 	.byte	0x3f
	.zero		1


	//   ....[30]....
        /*107c*/ 	.word	0x00006060
        /*1080*/ 	.word	0x00000012
        /*1084*/ 	.word	0x00032400
        /*1088*/ 	.short	0x010a
        /*108a*/ 	.byte	0x3f
	.zero		1


	//   ....[31]....
        /*108c*/ 	.word	0x000065e0
        /*1090*/ 	.word	0x00000012
        /*1094*/ 	.word	0x00032400
        /*1098*/ 	.short	0x010a
        /*109a*/ 	.byte	0x3f
	.zero		1


	//   ....[32]....
        /*109c*/ 	.word	0x00007530
        /*10a0*/ 	.word	0x00000012
        /*10a4*/ 	.word	0x00032400
        /*10a8*/ 	.short	0x010a
        /*10aa*/ 	.byte	0x3f
	.zero		1


	//   ....[33]....
        /*10ac*/ 	.word	0x00008360
        /*10b0*/ 	.word	0x00000000
        /*10b4*/ 	.word	0x00032430
        /*10b8*/ 	.short	0x010a
        /*10ba*/ 	.byte	0x3f
	.zero		1


	//   ....[34]....
        /*10bc*/ 	.word	0x000083d0
        /*10c0*/ 	.word	0x00000000
        /*10c4*/ 	.word	0x00032430
        /*10c8*/ 	.short	0x010a
        /*10ca*/ 	.byte	0x3f
	.zero		1


	//   ....[35]....
        /*10cc*/ 	.word	0x000087c0
        /*10d0*/ 	.word	0x00000012
        /*10d4*/ 	.word	0x00032410
        /*10d8*/ 	.short	0x010a
        /*10da*/ 	.byte	0x3f
	.zero		1


	//   ....[36]....
        /*10dc*/ 	.word	0x00008810
        /*10e0*/ 	.word	0x00000000
        /*10e4*/ 	.word	0x00032450
        /*10e8*/ 	.short	0x010a
        /*10ea*/ 	.byte	0x3f
	.zero		1


	//   ....[37]....
        /*10ec*/ 	.word	0x00008890
        /*10f0*/ 	.word	0x00000000
        /*10f4*/ 	.word	0x00032450
        /*10f8*/ 	.short	0x010a
        /*10fa*/ 	.byte	0x3f
	.zero		1


	//   ....[38]....
        /*10fc*/ 	.word	0x0000a5f0
        /*1100*/ 	.word	0x00000005
        /*1104*/ 	.word	0x00000000
        /*1108*/ 	.short	0x0101
        /*110a*/ 	.byte	0x3f
	.zero		1


	//   ....[39]....
        /*110c*/ 	.word	0x0000b1b0
        /*1110*/ 	.word	0x00000000
        /*1114*/ 	.word	0x00000000
        /*1118*/ 	.short	0x0101
        /*111a*/ 	.byte	0x3f
	.zero		1


	//   ....[40]....
        /*111c*/ 	.word	0x0000b2c0
        /*1120*/ 	.word	0x00000003
        /*1124*/ 	.word	0x00032430
        /*1128*/ 	.short	0x010a
        /*112a*/ 	.byte	0x3f
	.zero		1


	//   ....[41]....
        /*112c*/ 	.word	0x0000b320
        /*1130*/ 	.word	0x00000003
        /*1134*/ 	.word	0x00032430
        /*1138*/ 	.short	0x010a
        /*113a*/ 	.byte	0x3f
	.zero		1


	//   ....[42]....
        /*113c*/ 	.word	0x0000b5d0
        /*1140*/ 	.word	0x00000003
        /*1144*/ 	.word	0x00032450
        /*1148*/ 	.short	0x010a
        /*114a*/ 	.byte	0x3f
	.zero		1


	//   ....[43]....
        /*114c*/ 	.word	0x0000b620
        /*1150*/ 	.word	0x00000003
        /*1154*/ 	.word	0x00032450
        /*1158*/ 	.short	0x010a
        /*115a*/ 	.byte	0x3f
	.zero		1


	//   ....[44]....
        /*115c*/ 	.word	0x0000d150
        /*1160*/ 	.word	0x0000009b
        /*1164*/ 	.word	0x00000000
        /*1168*/ 	.short	0x0101
        /*116a*/ 	.byte	0x3f
	.zero		1


	//   ....[45]....
        /*116c*/ 	.word	0x0000e010
        /*1170*/ 	.word	0x00000003
        /*1174*/ 	.word	0x00000000
        /*1178*/ 	.short	0x0101
        /*117a*/ 	.byte	0x3f
	.zero		1


	//   ....[46]....
        /*117c*/ 	.word	0x00010460
        /*1180*/ 	.word	0x00000000
        /*1184*/ 	.word	0x00000000
        /*1188*/ 	.short	0x0101
        /*118a*/ 	.byte	0x3f
	.zero		1


	//   ....[47]....
        /*118c*/ 	.word	0x00012c20
        /*1190*/ 	.word	0x00000005
        /*1194*/ 	.word	0x00032420
        /*1198*/ 	.short	0x010a
        /*119a*/ 	.byte	0x3f
	.zero		1


	//   ....[48]....
        /*119c*/ 	.word	0x00012d10
        /*11a0*/ 	.word	0x00000003
        /*11a4*/ 	.word	0x000324a0
        /*11a8*/ 	.short	0x010a
        /*11aa*/ 	.byte	0x3f
	.zero		1


	//   ....[49]....
        /*11ac*/ 	.word	0x00012f60
        /*11b0*/ 	.word	0x00000003
        /*11b4*/ 	.word	0x000324c0
        /*11b8*/ 	.short	0x010a
        /*11ba*/ 	.byte	0x3f
	.zero		1


	//   ....[50]....
        /*11bc*/ 	.word	0x00013620
        /*11c0*/ 	.word	0x00000004
        /*11c4*/ 	.word	0x000324a0
        /*11c8*/ 	.short	0x010a
        /*11ca*/ 	.byte	0x3f
	.zero		1


	//   ....[51]....
        /*11cc*/ 	.word	0x00013860
        /*11d0*/ 	.word	0x00000004
        /*11d4*/ 	.word	0x000324c0
        /*11d8*/ 	.short	0x010a
        /*11da*/ 	.byte	0x3f
	.zero		1


	//   ....[52]....
        /*11dc*/ 	.word	0x000147c0
        /*11e0*/ 	.word	0x00000000
        /*11e4*/ 	.word	0x00032440
        /*11e8*/ 	.short	0x010a
        /*11ea*/ 	.byte	0x3f
	.zero		1


	//   ....[53]....
        /*11ec*/ 	.word	0x00015640
        /*11f0*/ 	.word	0x00000008
        /*11f4*/ 	.word	0x00032400
        /*11f8*/ 	.short	0x0107
        /*11fa*/ 	.byte	0x3f
	.zero		1


	//   ....[54]....
        /*11fc*/ 	.word	0x000156e0
        /*1200*/ 	.word	0x00000002
        /*1204*/ 	.word	0x00032400
        /*1208*/ 	.short	0x0101
        /*120a*/ 	.byte	0x3f
	.zero		1


	//   ....[55]....
        /*120c*/ 	.word	0x00016340
        /*1210*/ 	.word	0x00000008
        /*1214*/ 	.word	0x00032410
        /*1218*/ 	.short	0x0107
        /*121a*/ 	.byte	0x3f
	.zero		1


	//   ....[56]....
        /*121c*/ 	.word	0x00016440
        /*1220*/ 	.word	0x00000002
        /*1224*/ 	.word	0x00032410
        /*1228*/ 	.short	0x0101
        /*122a*/ 	.byte	0x3f
	.zero		1


	//   ....[57]....
        /*122c*/ 	.word	0x00016460
        /*1230*/ 	.word	0x00000002
        /*1234*/ 	.word	0x00032420
        /*1238*/ 	.short	0x010a
        /*123a*/ 	.byte	0x3f
	.zero		1


	//   ....[58]....
        /*123c*/ 	.word	0x00016570
        /*1240*/ 	.word	0x00000002
        /*1244*/ 	.word	0x00032460
        /*1248*/ 	.short	0x010a
        /*124a*/ 	.byte	0x3f
	.zero		1


	//   ....[59]....
        /*124c*/ 	.word	0x00016e80
        /*1250*/ 	.word	0x00000002
        /*1254*/ 	.word	0x00032440
        /*1258*/ 	.short	0x010a
        /*125a*/ 	.byte	0x3f
	.zero		1


	//   ....[60]....
        /*125c*/ 	.word	0x000170e0
        /*1260*/ 	.word	0x00000002
        /*1264*/ 	.word	0x00032460
        /*1268*/ 	.short	0x010a
        /*126a*/ 	.byte	0x3f
	.zero		1


	//   ....[61]....
        /*126c*/ 	.word	0x00017980
        /*1270*/ 	.word	0x00000003
        /*1274*/ 	.word	0x00032440
        /*1278*/ 	.short	0x010a
        /*127a*/ 	.byte	0x3f
	.zero		1


	//   ....[62]....
        /*127c*/ 	.word	0x00017bd0
        /*1280*/ 	.word	0x00000003
        /*1284*/ 	.word	0x00032460
        /*1288*/ 	.short	0x010a
        /*128a*/ 	.byte	0x3f
	.zero		1


	//   ....[63]....
        /*128c*/ 	.word	0x000183e0
        /*1290*/ 	.word	0x00000003
        /*1294*/ 	.word	0x00032440
        /*1298*/ 	.short	0x010a
        /*129a*/ 	.byte	0x3f
	.zero		1


	//   ....[64]....
        /*129c*/ 	.word	0x00018640
        /*12a0*/ 	.word	0x00000003
        /*12a4*/ 	.word	0x00032460
        /*12a8*/ 	.short	0x010a
        /*12aa*/ 	.byte	0x3f
	.zero		1


	//   ....[65]....
        /*12ac*/ 	.word	0x00019880
        /*12b0*/ 	.word	0x00000000
        /*12b4*/ 	.word	0x00032420
        /*12b8*/ 	.short	0x010a
        /*12ba*/ 	.byte	0x3f
	.zero		1


	//   ....[66]....
        /*12bc*/ 	.word	0x00019a30
        /*12c0*/ 	.word	0x00000006
        /*12c4*/ 	.word	0x00000000
        /*12c8*/ 	.short	0x010a
        /*12ca*/ 	.byte	0x3f
	.zero		1


	//   ....[67]....
        /*12cc*/ 	.word	0x00019aa0
        /*12d0*/ 	.word	0x00000007
        /*12d4*/ 	.word	0x00000000
        /*12d8*/ 	.short	0x010a
        /*12da*/ 	.byte	0x3f
	.zero		1


	//   ....[68]....
        /*12dc*/ 	.word	0x00019b10
        /*12e0*/ 	.word	0x00000004
        /*12e4*/ 	.word	0x00000000
        /*12e8*/ 	.short	0x010a
        /*12ea*/ 	.byte	0x3f
	.zero		1


	//   ....[69]....
        /*12ec*/ 	.word	0x00019b40
        /*12f0*/ 	.word	0x00000003
        /*12f4*/ 	.word	0x00000000
        /*12f8*/ 	.short	0x010a
        /*12fa*/ 	.byte	0x3f
	.zero		1


	//   ....[70]....
        /*12fc*/ 	.word	0x00019ba0
        /*1300*/ 	.word	0x0000005e
        /*1304*/ 	.word	0x00032490
        /*1308*/ 	.short	0x010a
        /*130a*/ 	.byte	0x3f
	.zero		1


	//   ....[71]....
        /*130c*/ 	.word	0x00019bf0
        /*1310*/ 	.word	0x0000005e
        /*1314*/ 	.word	0x00032490
        /*1318*/ 	.short	0x010a
        /*131a*/ 	.byte	0x3f
	.zero		1


	//   ....[72]....
        /*131c*/ 	.word	0x00019c40
        /*1320*/ 	.word	0x0000005e
        /*1324*/ 	.word	0x00032490
        /*1328*/ 	.short	0x010a
        /*132a*/ 	.byte	0x3f
	.zero		1


	//   ....[73]....
        /*132c*/ 	.word	0x00019c90
        /*1330*/ 	.word	0x0000005e
        /*1334*/ 	.word	0x000324b0
        /*1338*/ 	.short	0x010a
        /*133a*/ 	.byte	0x3f
	.zero		1


	//   ....[74]....
        /*133c*/ 	.word	0x00019f90
        /*1340*/ 	.word	0x00000012
        /*1344*/ 	.word	0x00032400
        /*1348*/ 	.short	0x010a
        /*134a*/ 	.byte	0x3f
	.zero		1


	//   ....[75]....
        /*134c*/ 	.word	0x0001a1a0
        /*1350*/ 	.word	0x00000012
        /*1354*/ 	.word	0x00032400
        /*1358*/ 	.short	0x010a
        /*135a*/ 	.byte	0x3f
	.zero		1


	//   ....[76]....
        /*135c*/ 	.word	0x0001a1f0
        /*1360*/ 	.word	0x00000000
        /*1364*/ 	.word	0x00032430
        /*1368*/ 	.short	0x010a
        /*136a*/ 	.byte	0x3f
	.zero		1


	//   ....[77]....
        /*136c*/ 	.word	0x0001a240
        /*1370*/ 	.word	0x00000012
        /*1374*/ 	.word	0x00032410
        /*1378*/ 	.short	0x010a
        /*137a*/ 	.byte	0x3f
	.zero		1


	//   ....[78]....
        /*137c*/ 	.word	0x0001a290
        /*1380*/ 	.word	0x00000000
        /*1384*/ 	.word	0x00032450
        /*1388*/ 	.short	0x010a
        /*138a*/ 	.byte	0x3f
	.zero		1


	//   ....[79]....
        /*138c*/ 	.word	0x0001a2e0
        /*1390*/ 	.word	0x00000003
        /*1394*/ 	.word	0x00032430
        /*1398*/ 	.short	0x010a
        /*139a*/ 	.byte	0x3f
	.zero		1


	//   ....[80]....
        /*139c*/ 	.word	0x0001a330
        /*13a0*/ 	.word	0x00000003
        /*13a4*/ 	.word	0x00032450
        /*13a8*/ 	.short	0x010a
        /*13aa*/ 	.byte	0x3f
	.zero		1


	//   ....[81]....
        /*13ac*/ 	.word	0x0001a910
        /*13b0*/ 	.word	0x00000004
        /*13b4*/ 	.word	0x00032420
        /*13b8*/ 	.short	0x010a
        /*13ba*/ 	.byte	0x3f
	.zero		1


	//   ....[82]....
        /*13bc*/ 	.word	0x0001a960
        /*13c0*/ 	.word	0x00000003
        /*13c4*/ 	.word	0x000324a0
        /*13c8*/ 	.short	0x010a
        /*13ca*/ 	.byte	0x3f
	.zero		1


	//   ....[83]....
        /*13cc*/ 	.word	0x0001a9b0
        /*13d0*/ 	.word	0x00000003
        /*13d4*/ 	.word	0x000324c0
        /*13d8*/ 	.short	0x010a
        /*13da*/ 	.byte	0x3f
	.zero		1


	//   ....[84]....
        /*13dc*/ 	.word	0x0001aa00
        /*13e0*/ 	.word	0x00000004
        /*13e4*/ 	.word	0x000324a0
        /*13e8*/ 	.short	0x010a
        /*13ea*/ 	.byte	0x3f
	.zero		1


	//   ....[85]....
        /*13ec*/ 	.word	0x0001aa50
        /*13f0*/ 	.word	0x00000004
        /*13f4*/ 	.word	0x000324c0
        /*13f8*/ 	.short	0x010a
        /*13fa*/ 	.byte	0x3f
	.zero		1


	//   ....[86]....
        /*13fc*/ 	.word	0x0001abf0
        /*1400*/ 	.word	0x00000000
        /*1404*/ 	.word	0x00032440
        /*1408*/ 	.short	0x010a
        /*140a*/ 	.byte	0x3f
	.zero		1


	//   ....[87]....
        /*140c*/ 	.word	0x0001c510
        /*1410*/ 	.word	0x00000002
        /*1414*/ 	.word	0x00032420
        /*1418*/ 	.short	0x010a
        /*141a*/ 	.byte	0x3f
	.zero		1


	//   ....[88]....
        /*141c*/ 	.word	0x0001c560
        /*1420*/ 	.word	0x00000002
        /*1424*/ 	.word	0x00032460
        /*1428*/ 	.short	0x010a
        /*142a*/ 	.byte	0x3f
	.zero		1


	//   ....[89]....
        /*142c*/ 	.word	0x0001c5b0
        /*1430*/ 	.word	0x00000002
        /*1434*/ 	.word	0x00032440
        /*1438*/ 	.short	0x010a
        /*143a*/ 	.byte	0x3f
	.zero		1


	//   ....[90]....
        /*143c*/ 	.word	0x0001c600
        /*1440*/ 	.word	0x00000002
        /*1444*/ 	.word	0x00032460
        /*1448*/ 	.short	0x010a
        /*144a*/ 	.byte	0x3f
	.zero		1


	//   ....[91]....
        /*144c*/ 	.word	0x0001c650
        /*1450*/ 	.word	0x00000003
        /*1454*/ 	.word	0x00032440
        /*1458*/ 	.short	0x010a
        /*145a*/ 	.byte	0x3f
	.zero		1


	//   ....[92]....
        /*145c*/ 	.word	0x0001c6a0
        /*1460*/ 	.word	0x00000003
        /*1464*/ 	.word	0x00032460
        /*1468*/ 	.short	0x010a
        /*146a*/ 	.byte	0x3f
	.zero		1


	//   ....[93]....
        /*146c*/ 	.word	0x0001c6f0
        /*1470*/ 	.word	0x00000003
        /*1474*/ 	.word	0x00032440
        /*1478*/ 	.short	0x010a
        /*147a*/ 	.byte	0x3f
	.zero		1


	//   ....[94]....
        /*147c*/ 	.word	0x0001c740
        /*1480*/ 	.word	0x00000003
        /*1484*/ 	.word	0x00032460
        /*1488*/ 	.short	0x010a
        /*148a*/ 	.byte	0x3f
	.zero		1


	//   ....[95]....
        /*148c*/ 	.word	0x0001d1a0
        /*1490*/ 	.word	0x00000000
        /*1494*/ 	.word	0x00032420
        /*1498*/ 	.short	0x010a
        /*149a*/ 	.byte	0x3f
	.zero		1


	//   ....[96]....
        /*149c*/ 	.word	0x0001d340
        /*14a0*/ 	.word	0x00000006
        /*14a4*/ 	.word	0x00000000
        /*14a8*/ 	.short	0x010a
        /*14aa*/ 	.byte	0x3f
	.zero		1


	//   ....[97]....
        /*14ac*/ 	.word	0x0001d390
        /*14b0*/ 	.word	0x00000007
        /*14b4*/ 	.word	0x00000000
        /*14b8*/ 	.short	0x010a
        /*14ba*/ 	.byte	0x3f
	.zero		1


	//   ....[98]....
        /*14bc*/ 	.word	0x0001d3e0
        /*14c0*/ 	.word	0x00000004
        /*14c4*/ 	.word	0x00000000
        /*14c8*/ 	.short	0x010a
        /*14ca*/ 	.byte	0x3f
	.zero		1


	//----- nvinfo : EIATTR_NUM_MBARRIERS
	.align		4
.L_1309:
        /*14cc*/ 	.byte	0x03, 0x38
        /*14ce*/ 	.short	0x0017


	//----- nvinfo : EIATTR_EXIT_INSTR_OFFSETS
	.align		4
        /*14d0*/ 	.byte	0x04, 0x1c
        /*14d2*/ 	.short	(.L_1311 - .L_1310)


	//   ....[0]....
.L_1310:
        /*14d4*/ 	.word	0x00019b90


	//----- nvinfo : EIATTR_MAX_THREADS
	.align		4
.L_1311:
        /*14d8*/ 	.byte	0x04, 0x05
        /*14da*/ 	.short	(.L_1313 - .L_1312)
.L_1312:
        /*14dc*/ 	.word	0x00000180
        /*14e0*/ 	.word	0x00000001
        /*14e4*/ 	.word	0x00000001


	//----- nvinfo : EIATTR_CRS_STACK_SIZE
	.align		4
.L_1313:
        /*14e8*/ 	.byte	0x04, 0x1e
        /*14ea*/ 	.short	(.L_1315 - .L_1314)
.L_1314:
        /*14ec*/ 	.word	0x00000000


	//----- nvinfo : EIATTR_CBANK_PARAM_SIZE
	.align		4
.L_1315:
        /*14f0*/ 	.byte	0x03, 0x19
        /*14f2*/ 	.short	0x0bf0


	//----- nvinfo : EIATTR_PARAM_CBANK
	.align		4
        /*14f4*/ 	.byte	0x04, 0x0a
        /*14f6*/ 	.short	(.L_1317 - .L_1316)
	.align		4
.L_1316:
        /*14f8*/ 	.word	index@(.nv.constant0._ZN7cutlass13device_kernelIN5flash11enable_sm90INS1_16FlashAttnFwdSm90INS1_25CollectiveMainloopFwdSm90ILi2EN4cute5tupleIJNS5_1CILi1EEES8_S8_EEENS6_IJNS7_ILi128EEENS7_ILi96EEENS7_ILi64EEEEEELi256ENS_10bfloat16_tEfNS_4arch4Sm90ELb0ELb0ELb1ELb1ELb0ELb1ELb1ELb1ELb0ELb1ELb0ELb0EEENS1_21CollectiveEpilogueFwdINS6_IJSA_NS7_ILi256EEESB_EEES9_SE_SG_Li256ELb1ELb1ELb0ELb0EEENS1_36VarlenDynamicPersistentTileSchedulerILi128ELi96ELi256ELi128ELb0ELb1ELb1ELb0ELb1ELb1EEEEEEEEEvNT_6ParamsE)
        /*14fc*/ 	.short	0x0210
        /*14fe*/ 	.short	0x0bf0


	//----- nvinfo : EIATTR_SW_WAR
	.align		4
.L_1317:
        /*1500*/ 	.byte	0x04, 0x36
        /*1502*/ 	.short	(.L_1319 - .L_1318)
.L_1318:
        /*1504*/ 	.word	0x00000008
.L_1319:


//--------------------- .nv.info._ZN7cutlass13device_kernelIN5flash11enable_sm90INS1_16FlashAttnFwdSm90INS1_25CollectiveMainloopFwdSm90ILi2EN4cute5tupleIJNS5_1CILi1EEES8_S8_EEENS6_IJNS7_ILi128EEENS7_ILi96EEENS7_ILi64EEEEEELi256ENS_10bfloat16_tEfNS_4arch4Sm90ELb0ELb1ELb1ELb0ELb0ELb0ELb0ELb1ELb0ELb1ELb0ELb0EEENS1_21CollectiveEpilogueFwdINS6_IJSA_NS7_ILi256EEESB_EEES9_SE_SG_Li256ELb0ELb1ELb0ELb0EEENS1_30DynamicPersistentTileSchedulerILi256ELi128ELb0ELb1ELb1EEEEEEEEEvNT_6ParamsE --------------------------
	.section	.nv.info._ZN7cutlass13device_kernelIN5flash11enable_sm90INS1_16FlashAttnFwdSm90INS1_25CollectiveMainloopFwdSm90ILi2EN4cute5tupleIJNS5_1CILi1EEES8_S8_EEENS6_IJNS7_ILi128EEENS7_ILi96EEENS7_ILi64EEEEEELi256ENS_10bfloat16_tEfNS_4arch4Sm90ELb0ELb1ELb1ELb0ELb0ELb0ELb0ELb1ELb0ELb1ELb0ELb0EEENS1_21CollectiveEpilogueFwdINS6_IJSA_NS7_ILi256EEESB_EEES9_SE_SG_Li256ELb0ELb1ELb0ELb0EEENS1_30DynamicPersistentTileSchedulerILi256ELi128ELb0ELb1ELb1EEEEEEEEEvNT_6ParamsE,"",@"SHT_CUDA_INFO"
	.sectionflags	@""
	.align	4


	//----- nvinfo : EIATTR_CUDA_API_VERSION
	.align		4
        /*0000*/ 	.byte	0x04, 0x37
        /*0002*/ 	.short	(.L_1321 - .L_1320)
.L_1320:
        /*0004*/ 	.word	0x00000082


	//----- nvinfo : EIATTR_KPARAM_INFO
	.align		4
.L_1321:
        /*0008*/ 	.byte	0x04, 0x17
        /*000a*/ 	.short	(.L_1323 - .L_1322)
.L_1322:
        /*000c*/ 	.word	0x00000000
        /*0010*/ 	.short	0x0000
        /*0012*/ 	.short	0x0070
        /*0014*/ 	.byte	0x00, 0xf0, 0x01, 0x2a


	//----- nvinfo : EIATTR_SPARSE_MMA_MASK
	.align		4
.L_1323:
        /*0018*/ 	.byte	0x03, 0x50
        /*001a*/ 	.short	0x0000


	//----- nvinfo : EIATTR_MAXREG_COUNT
	.align		4
        /*001c*/ 	.byte	0x03, 0x1b
        /*001e*/ 	.short	0x00a8


	//----- nvinfo : EIATTR_NUM_BARRIERS
	.align		4
        /*0020*/ 	.byte	0x02, 0x4c
        /*0022*/ 	.byte	0x10
	.zero		1


	//----- nvinfo : EIATTR_EXTERNS
	.align		4
        /*0024*/ 	.byte	0x04, 0x0f
        /*0026*/ 	.short	(.L_1325 - .L_1324)


	//   ....[0]....
	.align		4
.L_1324:
        /*0028*/ 	.word	index@(__assertfail)


	//----- nvinfo : EIATTR_ANNOTATIONS
	.align		4
.L_1325:
        /*002c*/ 	.byte	0x04, 0x55
        /*002e*/ 	.short	(.L_1327 - .L_1326)


	//   ....[0]....
.L_1326:
        /* <DEDUP_REMOVED lines=20> */


	//----- nvinfo : EIATTR_MERCURY_ISA_VERSION
	.align		4
.L_1327:
        /*0160*/ 	.byte	0x03, 0x5f
        /*0162*/ 	.short	0x0101


	//----- nvinfo : EIATTR_INT_WARP_WIDE_INSTR_OFFSETS
	.align		4
        /*0164*/ 	.byte	0x04, 0x31
        /*0166*/ 	.short	(.L_1329 - .L_1328)


	//   ....[0]....
.L_1328:
        /*0168*/ 	.word	0x00000130


	//   ....[1]....
        /*016c*/ 	.word	0x00000170


	//   ....[2]....
        /*0170*/ 	.word	0x000001e0


	//   ....[3]....
        /*0174*/ 	.word	0x00011db0


	//   ....[4]....
        /*0178*/ 	.word	0x00011e40


	//   ....[5]....
        /*017c*/ 	.word	0x00015760


	//   ....[6]....
        /*0180*/ 	.word	0x000157f0


	//----- nvinfo : EIATTR_COOP_GROUP_MASK_REGIDS
	.align		4
.L_1329:
        /*0184*/ 	.byte	0x04, 0x29
        /*0186*/ 	.short	(.L_1331 - .L_1330)


	//   ....[0]....
.L_1330:
        /*0188*/ 	.word	0xffffffff


	//   ....[1]....
        /*018c*/ 	.word	0xffffffff


	//   ....[2]....
        /*0190*/ 	.word	0xffffffff


	//   ....[3]....
        /*0194*/ 	.word	0xffffffff


	//   ....[4]....
        /*0198*/ 	.word	0xffffffff


	//   ....[5]....
        /*019c*/ 	.word	0xffffffff


	//   ....[6]....
        /*01a0*/ 	.word	0xffffffff


	//   ....[7]....
        /*01a4*/ 	.word	0xffffffff


	//   ....[8]....
        /*01a8*/ 	.word	0xffffffff


	//   ....[9]....
        /*01ac*/ 	.word	0xffffffff


	//   ....[10]....
        /*01b0*/ 	.word	0xffffffff


	//   ....[11]....
        /*01b4*/ 	.word	0xffffffff


	//   ....[12]....
        /*01b8*/ 	.word	0xffffffff


	//   ....[13]....
        /*01bc*/ 	.word	0xffffffff


	//   ....[14]....
        /*01c0*/ 	.word	0xffffffff


	//   ....[15]....
        /*01c4*/ 	.word	0xffffffff


	//   ....[16]....
        /*01c8*/ 	.word	0xffffffff


	//   ....[17]....
        /*01cc*/ 	.word	0xffffffff


	//   ....[18]....
        /*01d0*/ 	.word	0xffffffff


	//   ....[19]....
        /*01d4*/ 	.word	0xffffffff


	//   ....[20]....
        /*01d8*/ 	.word	0xffffffff


	//   ....[21]....
        /*01dc*/ 	.word	0xffffffff


	//   ....[22]....
        /*01e0*/ 	.word	0xffffffff


	//   ....[23]....
        /*01e4*/ 	.word	0xffffffff


	//   ....[24]....
        /*01e8*/ 	.word	0xffffffff


	//   ....[25]....
        /*01ec*/ 	.word	0xffffffff


	//   ....[26]....
        /*01f0*/ 	.word	0xffffffff


	//   ....[27]....
        /*01f4*/ 	.word	0xffffffff


	//   ....[28]....
        /*01f8*/ 	.word	0xffffffff


	//   ....[29]....
        /*01fc*/ 	.word	0xffffffff


	//   ....[30]....
        /*0200*/ 	.word	0xffffffff


	//   ....[31]....
        /*0204*/ 	.word	0xffffffff


	//   ....[32]....
        /*0208*/ 	.word	0xffffffff


	//   ....[33]....
        /*020c*/ 	.word	0xffffffff


	//   ....[34]....
        /*0210*/ 	.word	0xffffffff


	//   ....[35]....
        /*0214*/ 	.word	0xffffffff


	//   ....[36]....
        /*0218*/ 	.word	0xffffffff


	//   ....[37]....
        /*021c*/ 	.word	0xffffffff


	//   ....[38]....
        /*0220*/ 	.word	0xffffffff


	//   ....[39]....
        /*0224*/ 	.word	0xffffffff


	//   ....[40]....
        /*0228*/ 	.word	0xffffffff


	//   ....[41]....
        /*022c*/ 	.word	0xffffffff


	//   ....[42]....
        /*0230*/ 	.word	0xffffffff


	//   ....[43]....
        /*0234*/ 	.word	0xffffffff


	//   ....[44]....
        /*0238*/ 	.word	0xffffffff


	//   ....[45]....
        /*023c*/ 	.word	0xffffffff


	//   ....[46]....
        /*0240*/ 	.word	0xffffffff


	//   ....[47]....
        /*0244*/ 	.word	0xffffffff


	//   ....[48]....
        /*0248*/ 	.word	0xffffffff


	//   ....[49]....
        /*024c*/ 	.word	0xffffffff


	//   ....[50]....
        /*0250*/ 	.word	0xffffffff


	//   ....[51]....
        /*0254*/ 	.word	0xffffffff


	//   ....[52]....
        /*0258*/ 	.word	0xffffffff


	//   ....[53]....
        /*025c*/ 	.word	0xffffffff


	//   ....[54]....
        /*0260*/ 	.word	0xffffffff


	//   ....[55]....
        /*0264*/ 	.word	0xffffffff


	//   ....[56]....
        /*0268*/ 	.word	0xffffffff


	//   ....[57]....
        /*026c*/ 	.word	0xffffffff


	//   ....[58]....
        /*0270*/ 	.word	0xffffffff


	//   ....[59]....
        /*0274*/ 	.word	0xffffffff


	//   ....[60]....
        /*0278*/ 	.word	0xffffffff


	//   ....[61]....
        /*027c*/ 	.word	0xffffffff


	//   ....[62]....
        /*0280*/ 	.word	0xffffffff


	//   ....[63]....
        /*0284*/ 	.word	0xffffffff


	//   ....[64]....
        /*0288*/ 	.word	0xffffffff


	//   ....[65]....
        /*028c*/ 	.word	0xffffffff


	//   ....[66]....
        /*0290*/ 	.word	0xffffffff


	//   ....[67]....
        /*0294*/ 	.word	0xffffffff


	//   ....[68]....
        /*0298*/ 	.word	0xffffffff


	//   ....[69]....
        /*029c*/ 	.word	0xffffffff


	//   ....[70]....
        /*02a0*/ 	.word	0xffffffff


	//   ....[71]....
        /*02a4*/ 	.word	0xffffffff


	//   ....[72]....
        /*02a8*/ 	.word	0xffffffff


	//   ....[73]....
        /*02ac*/ 	.word	0xffffffff


	//   ....[74]....
        /*02b0*/ 	.word	0x0500000f


	//   ....[75]....
        /*02b4*/ 	.word	0x0500000f


	//   ....[76]....
        /*02b8*/ 	.word	0x0500000f


	//   ....[77]....
        /*02bc*/ 	.word	0x0500000f


	//   ....[78]....
        /*02c0*/ 	.word	0x0500000f


	//   ....[79]....
        /*02c4*/ 	.word	0x0500000f


	//   ....[80]....
        /*02c8*/ 	.word	0x0500000f


	//   ....[81]....
        /*02cc*/ 	.word	0x0500000f


	//   ....[82]....
        /*02d0*/ 	.word	0x0500000f


	//   ....[83]....
        /*02d4*/ 	.word	0x0500000f


	//   ....[84]....
        /*02d8*/ 	.word	0x0500000f


	//   ....[85]....
        /*02dc*/ 	.word	0x0500000f


	//   ....[86]....
        /*02e0*/ 	.word	0x0500000f


	//   ....[87]....
        /*02e4*/ 	.word	0x0500000f


	//   ....[88]....
        /*02e8*/ 	.word	0x0500000f


	//   ....[89]....
        /*02ec*/ 	.word	0x0500000f


	//   ....[90]....
        /*02f0*/ 	.word	0x0500000f


	//   ....[91]....
        /*02f4*/ 	.word	0x0500000f


	//   ....[92]....
        /*02f8*/ 	.word	0x0500000f


	//----- nvinfo : EIATTR_COOP_GROUP_INSTR_OFFSETS
	.align		4
.L_1331:
        /*02fc*/ 	.byte	0x04, 0x28
        /*02fe*/ 	.short	(.L_1333 - .L_1332)


	//   ....[0]....
.L_1332:
        /*0300*/ 	.word	0x00000070


	//   ....[1]....
        /*0304*/ 	.word	0x00000140


	//   ....[2]....
        /*0308*/ 	.word	0x00000190


	//   ....[3]....
        /*030c*/ 	.word	0x000003c0


	//   ....[4]....
        /*0310*/ 	.word	0x00000520


	//   ....[5]....
        /*0314*/ 	.word	0x00000640


	//   ....[6]....
        /*0318*/ 	.word	0x000007a0


	//   ....[7]....
        /*031c*/ 	.word	0x00001a10


	//   ....[8]....
        /*0320*/ 	.word	0x000021c0


	//   ....[9]....
        /*0324*/ 	.word	0x00003100


	//   ....[10]....
        /*0328*/ 	.word	0x00003760


	//   ....[11]....
        /*032c*/ 	.word	0x00003870


	//   ....[12]....
        /*0330*/ 	.word	0x00003d90


	//   ....[13]....
        /*0334*/ 	.word	0x00003e20


	//   ....[14]....
        /*0338*/ 	.word	0x000051b0


	//   ....[15]....
        /*033c*/ 	.word	0x00005840


	//   ....[16]....
        /*0340*/ 	.word	0x00006610


	//   ....[17]....
        /*0344*/ 	.word	0x00006730


	//   ....[18]....
        /*0348*/ 	.word	0x00006fe0


	//   ....[19]....
        /*034c*/ 	.word	0x000071b0


	//   ....[20]....
        /*0350*/ 	.word	0x00008e60


	//   ....[21]....
        /*0354*/ 	.word	0x00008f10


	//   ....[22]....
        /*0358*/ 	.word	0x00009340


	//   ....[23]....
        /*035c*/ 	.word	0x00009490


	//   ....[24]....
        /*0360*/ 	.word	0x0000ad90


	//   ....[25]....
        /*0364*/ 	.word	0x0000b4d0


	//   ....[26]....
        /*0368*/ 	.word	0x0000c2a0


	//   ....[27]....
        /*036c*/ 	.word	0x0000c3c0


	//   ....[28]....
        /*0370*/ 	.word	0x0000cb60


	//   ....[29]....
        /*0374*/ 	.word	0x0000cd30


	//   ....[30]....
        /*0378*/ 	.word	0x0000df00


	//   ....[31]....
        /*037c*/ 	.word	0x0000df80


	//   ....[32]....
        /*0380*/ 	.word	0x0000dff0


	//   ....[33]....
        /*0384*/ 	.word	0x0000e040


	//   ....[34]....
        /*0388*/ 	.word	0x0000fac0


	//   ....[35]....
        /*038c*/ 	.word	0x0000fb40


	//   ....[36]....
        /*0390*/ 	.word	0x0000fb80


	//   ....[37]....
        /*0394*/ 	.word	0x0000fbb0


	//   ....[38]....
        /*0398*/ 	.word	0x00010130


	//   ....[39]....
        /*039c*/ 	.word	0x00010160


	//   ....[40]....
        /*03a0*/ 	.word	0x000102b0


	//   ....[41]....
        /*03a4*/ 	.word	0x000102d0


	//   ....[42]....
        /*03a8*/ 	.word	0x00010410


	//   ....[43]....
        /*03ac*/ 	.word	0x00010430


	//   ....[44]....
        /*03b0*/ 	.word	0x00010580


	//   ....[45]....
        /*03b4*/ 	.word	0x000105a0


	//   ....[46]....
        /*03b8*/ 	.word	0x00010cc0


	//   ....[47]....
        /*03bc*/ 	.word	0x00010ce0


	//   ....[48]....
        /*03c0*/ 	.word	0x00010e20


	//   ....[49]....
        /*03c4*/ 	.word	0x00010e40


	//   ....[50]....
        /*03c8*/ 	.word	0x00010f80


	//   ....[51]....
        /*03cc*/ 	.word	0x00010fa0


	//   ....[52]....
        /*03d0*/ 	.word	0x000110f0


	//   ....[53]....
        /*03d4*/ 	.word	0x00011110


	//   ....[54]....
        /*03d8*/ 	.word	0x00011310


	//   ....[55]....
        /*03dc*/ 	.word	0x000123b0


	//   ....[56]....
        /*03e0*/ 	.word	0x00012cf0


	//   ....[57]....
        /*03e4*/ 	.word	0x00012d00


	//   ....[58]....
        /*03e8*/ 	.word	0x00012d10


	//   ....[59]....
        /*03ec*/ 	.word	0x00012d50


	//   ....[60]....
        /*03f0*/ 	.word	0x00012db0


	//   ....[61]....
        /*03f4*/ 	.word	0x00012e50


	//   ....[62]....
        /*03f8*/ 	.word	0x00012e60


	//   ....[63]....
        /*03fc*/ 	.word	0x00012ed0


	//   ....[64]....
        /*0400*/ 	.word	0x00012ee0


	//   ....[65]....
        /*0404*/ 	.word	0x00012f50


	//   ....[66]....
        /*0408*/ 	.word	0x00012f60


	//   ....[67]....
        /*040c*/ 	.word	0x00012fd0


	//   ....[68]....
        /*0410*/ 	.word	0x00012fe0


	//   ....[69]....
        /*0414*/ 	.word	0x00013050


	//   ....[70]....
        /*0418*/ 	.word	0x00013060


	//   ....[71]....
        /*041c*/ 	.word	0x00013070


	//   ....[72]....
        /*0420*/ 	.word	0x00015940


	//   ....[73]....
        /*0424*/ 	.word	0x00015b30


	//   ....[74]....
        /*0428*/ 	.word	0x00016130


	//   ....[75]....
        /*042c*/ 	.word	0x000162b0


	//   ....[76]....
        /*0430*/ 	.word	0x00016310


	//   ....[77]....
        /*0434*/ 	.word	0x000163a0


	//   ....[78]....
        /*0438*/ 	.word	0x00016490


	//   ....[79]....
        /*043c*/ 	.word	0x00016510


	//   ....[80]....
        /*0440*/ 	.word	0x000165f0


	//   ....[81]....
        /*0444*/ 	.word	0x00016670


	//   ....[82]....
        /*0448*/ 	.word	0x00016750


	//   ....[83]....
        /*044c*/ 	.word	0x000167b0


	//   ....[84]....
        /*0450*/ 	.word	0x00016890


	//   ....[85]....
        /*0454*/ 	.word	0x000168f0


	//   ....[86]....
        /*0458*/ 	.word	0x000169d0


	//   ....[87]....
        /*045c*/ 	.word	0x00016a30


	//   ....[88]....
        /*0460*/ 	.word	0x00016b00


	//   ....[89]....
        /*0464*/ 	.word	0x00016b60


	//   ....[90]....
        /*0468*/ 	.word	0x00016c20


	//   ....[91]....
        /*046c*/ 	.word	0x00016f30


	//   ....[92]....
        /*0470*/ 	.word	0x00017050


	//----- nvinfo : EIATTR_REG_RECONFIG
	.align		4
.L_1333:
        /*0474*/ 	.byte	0x01, 0x54
	.zero		2


	//----- nvinfo : EIATTR_SYSCALL_OFFSETS
	.align		4
        /*0478*/ 	.byte	0x04, 0x46
        /*047a*/ 	.short	(.L_1335 - .L_1334)


	//   ....[0]....
.L_1334:
        /*047c*/ 	.word	0x00001bf0


	//   ....[1]....
        /*0480*/ 	.word	0x00011fb0


	//   ....[2]....
        /*0484*/ 	.word	0x00012100


	//   ....[3]....
        /*0488*/ 	.word	0x000121f0


	//   ....[4]....
        /*048c*/ 	.word	0x00012930


	//----- nvinfo : EIATTR_MBARRIER_INSTR_OFFSETS
	.align		4
.L_1335:
        /*0490*/ 	.byte	0x04, 0x39
        /*0492*/ 	.short	(.L_1337 - .L_1336)


	//   ....[0]....
.L_1336:
        /*0494*/ 	.word	0x00000270
        /*0498*/ 	.word	0x000000ff
        /*049c*/ 	.word	0x00022800
        /*04a0*/ 	.short	0x0100
        /*04a2*/ 	.byte	0x08
	.zero		1


	//   ....[1]....
        /*04a4*/ 	.word	0x00000280
        /*04a8*/ 	.word	0x000000ff
        /*04ac*/ 	.word	0x00022820
        /*04b0*/ 	.short	0x0100
        /*04b2*/ 	.byte	0x08
	.zero		1


	//   ....[2]....
        /*04b4*/ 	.word	0x00000370
        /*04b8*/ 	.word	0x000000ff
        /*04bc*/ 	.word	0x00022830
        /*04c0*/ 	.short	0x0100
        /*04c2*/ 	.byte	0x08
	.zero		1


	//   ....[3]....
        /*04c4*/ 	.word	0x00000380
        /*04c8*/ 	.word	0x000000ff
        /*04cc*/ 	.word	0x00022840
        /*04d0*/ 	.short	0x0100
        /*04d2*/ 	.byte	0x08
	.zero		1


	//   ....[4]....
        /*04d4*/ 	.word	0x00000390
        /*04d8*/ 	.word	0x000000ff
        /*04dc*/ 	.word	0x00022838
        /*04e0*/ 	.short	0x0100
        /*04e2*/ 	.byte	0x08
	.zero		1


	//   ....[5]....
        /*04e4*/ 	.word	0x000003a0
        /*04e8*/ 	.word	0x000000ff
        /*04ec*/ 	.word	0x00022848
        /*04f0*/ 	.short	0x0100
        /*04f2*/ 	.byte	0x08
	.zero		1


	//   ....[6]....
        /*04f4*/ 	.word	0x000004d0
        /*04f8*/ 	.word	0x000000ff
        /*04fc*/ 	.word	0x00022850
        /*0500*/ 	.short	0x0100
        /*0502*/ 	.byte	0x08
	.zero		1


	//   ....[7]....
        /*0504*/ 	.word	0x000004e0
        /*0508*/ 	.word	0x000000ff
        /*050c*/ 	.word	0x00022860
        /*0510*/ 	.short	0x0100
        /*0512*/ 	.byte	0x08
	.zero		1


	//   ....[8]....
        /*0514*/ 	.word	0x000004f0
        /*0518*/ 	.word	0x000000ff
        /*051c*/ 	.word	0x00022858
        /*0520*/ 	.short	0x0100
        /*0522*/ 	.byte	0x08
	.zero		1


	//   ....[9]....
        /*0524*/ 	.word	0x00000500
        /*0528*/ 	.word	0x000000ff
        /*052c*/ 	.word	0x00022868
        /*0530*/ 	.short	0x0100
        /*0532*/ 	.byte	0x08
	.zero		1


	//   ....[10]....
        /*0534*/ 	.word	0x000005f0
        /*0538*/ 	.word	0x000000ff
        /*053c*/ 	.word	0x00022870
        /*0540*/ 	.short	0x0100
        /*0542*/ 	.byte	0x06
	.zero		1


	//   ....[11]....
        /*0544*/ 	.word	0x00000600
        /*0548*/ 	.word	0x000000ff
        /*054c*/ 	.word	0x00022880
        /*0550*/ 	.short	0x0100
        /*0552*/ 	.byte	0x06
	.zero		1


	//   ....[12]....
        /*0554*/ 	.word	0x00000610
        /*0558*/ 	.word	0x000000ff
        /*055c*/ 	.word	0x00022878
        /*0560*/ 	.short	0x0100
        /*0562*/ 	.byte	0x06
	.zero		1


	//   ....[13]....
        /*0564*/ 	.word	0x00000620
        /*0568*/ 	.word	0x000000ff
        /*056c*/ 	.word	0x00022888
        /*0570*/ 	.short	0x0100
        /*0572*/ 	.byte	0x06
	.zero		1


	//   ....[14]....
        /*0574*/ 	.word	0x00000750
        /*0578*/ 	.word	0x000000ff
        /*057c*/ 	.word	0x00022890
        /*0580*/ 	.short	0x0100
        /*0582*/ 	.byte	0x08
	.zero		1


	//   ....[15]....
        /*0584*/ 	.word	0x00000760
        /*0588*/ 	.word	0x000000ff
        /*058c*/ 	.word	0x000228a0
        /*0590*/ 	.short	0x0100
        /*0592*/ 	.byte	0x08
	.zero		1


	//   ....[16]....
        /*0594*/ 	.word	0x00000770
        /*0598*/ 	.word	0x000000ff
        /*059c*/ 	.word	0x00022898
        /*05a0*/ 	.short	0x0100
        /*05a2*/ 	.byte	0x08
	.zero		1


	//   ....[17]....
        /*05a4*/ 	.word	0x00000780
        /*05a8*/ 	.word	0x000000ff
        /*05ac*/ 	.word	0x000228a8
        /*05b0*/ 	.short	0x0100
        /*05b2*/ 	.byte	0x08
	.zero		1


	//   ....[18]....
        /*05b4*/ 	.word	0x000008b0
        /*05b8*/ 	.word	0x000000ff
        /*05bc*/ 	.word	0x000228b0
        /*05c0*/ 	.short	0x0100
        /*05c2*/ 	.byte	0x08
	.zero		1


	//   ....[19]....
        /*05c4*/ 	.word	0x000008c0
        /*05c8*/ 	.word	0x000000ff
        /*05cc*/ 	.word	0x000228c0
        /*05d0*/ 	.short	0x0100
        /*05d2*/ 	.byte	0x08
	.zero		1


	//   ....[20]....
        /*05d4*/ 	.word	0x000008d0
        /*05d8*/ 	.word	0x000000ff
        /*05dc*/ 	.word	0x000228b8
        /*05e0*/ 	.short	0x0100
        /*05e2*/ 	.byte	0x08
	.zero		1


	//   ....[21]....
        /*05e4*/ 	.word	0x000008e0
        /*05e8*/ 	.word	0x000000ff
        /*05ec*/ 	.word	0x000228c8
        /*05f0*/ 	.short	0x0100
        /*05f2*/ 	.byte	0x08
	.zero		1


	//   ....[22]....
        /*05f4*/ 	.word	0x00001ca0
        /*05f8*/ 	.word	0x00000003
        /*05fc*/ 	.word	0x00022800
        /*0600*/ 	.short	0x010a
        /*0602*/ 	.byte	0x3f
	.zero		1


	//   ....[23]....
        /*0604*/ 	.word	0x00001d70
        /*0608*/ 	.word	0x000000ff
        /*060c*/ 	.word	0x00022830
        /*0610*/ 	.short	0x010a
        /*0612*/ 	.byte	0x17
	.zero		1


	//   ....[24]....
        /*0614*/ 	.word	0x00001db0
        /*0618*/ 	.word	0x000000ff
        /*061c*/ 	.word	0x00022830
        /*0620*/ 	.short	0x010a
        /*0622*/ 	.byte	0x17
	.zero		1


	//   ....[25]....
        /*0624*/ 	.word	0x00002480
        /*0628*/ 	.word	0x00000002
        /*062c*/ 	.word	0x00000000
        /*0630*/ 	.short	0x0101
        /*0632*/ 	.byte	0x3f
	.zero		1


	//   ....[26]....
        /*0634*/ 	.word	0x000046d0
        /*0638*/ 	.word	0x000000ff
        /*063c*/ 	.word	0x00022850
        /*0640*/ 	.short	0x010a
        /*0642*/ 	.byte	0x17
	.zero		1


	//   ....[27]....
        /*0644*/ 	.word	0x00004710
        /*0648*/ 	.word	0x000000ff
        /*064c*/ 	.word	0x00022850
        /*0650*/ 	.short	0x010a
        /*0652*/ 	.byte	0x17
	.zero		1


	//   ....[28]....
        /*0654*/ 	.word	0x00004aa0
        /*0658*/ 	.word	0x00000003
        /*065c*/ 	.word	0x00000000
        /*0660*/ 	.short	0x0101
        /*0662*/ 	.byte	0x3f
	.zero		1


	//   ....[29]....
        /*0664*/ 	.word	0x00004d80
        /*0668*/ 	.word	0x000000ff
        /*066c*/ 	.word	0x00022830
        /*0670*/ 	.short	0x010a
        /*0672*/ 	.byte	0x1c
	.zero		1


	//   ....[30]....
        /*0674*/ 	.word	0x00004dc0
        /*0678*/ 	.word	0x000000ff
        /*067c*/ 	.word	0x00022830
        /*0680*/ 	.short	0x010a
        /*0682*/ 	.byte	0x1c
	.zero		1


	//   ....[31]....
        /*0684*/ 	.word	0x00005340
        /*0688*/ 	.word	0x0000000a
        /*068c*/ 	.word	0x00000000
        /*0690*/ 	.short	0x0101
        /*0692*/ 	.byte	0x3f
	.zero		1


	//   ....[32]....
        /*0694*/ 	.word	0x00007f00
        /*0698*/ 	.word	0x000000ff
        /*069c*/ 	.word	0x00022850
        /*06a0*/ 	.short	0x010a
        /*06a2*/ 	.byte	0x1c
	.zero		1


	//   ....[33]....
        /*06a4*/ 	.word	0x00007f40
        /*06a8*/ 	.word	0x000000ff
        /*06ac*/ 	.word	0x00022850
        /*06b0*/ 	.short	0x010a
        /*06b2*/ 	.byte	0x1c
	.zero		1


	//   ....[34]....
        /*06b4*/ 	.word	0x00008240
        /*06b8*/ 	.word	0x000000b1
        /*06bc*/ 	.word	0x00000000
        /*06c0*/ 	.short	0x0101
        /*06c2*/ 	.byte	0x3f
	.zero		1


	//   ....[35]....
        /*06c4*/ 	.word	0x00008670
        /*06c8*/ 	.word	0x000000ff
        /*06cc*/ 	.word	0x00022830
        /*06d0*/ 	.short	0x010a
        /*06d2*/ 	.byte	0x1a
	.zero		1


	//   ....[36]....
        /*06d4*/ 	.word	0x000086b0
        /*06d8*/ 	.word	0x000000ff
        /*06dc*/ 	.word	0x00022830
        /*06e0*/ 	.short	0x010a
        /*06e2*/ 	.byte	0x1a
	.zero		1


	//   ....[37]....
        /*06e4*/ 	.word	0x00009770
        /*06e8*/ 	.word	0x00000099
        /*06ec*/ 	.word	0x00000000
        /*06f0*/ 	.short	0x0101
        /*06f2*/ 	.byte	0x3f
	.zero		1


	//   ....[38]....
        /*06f4*/ 	.word	0x0000a550
        /*06f8*/ 	.word	0x000000ff
        /*06fc*/ 	.word	0x00022850
        /*0700*/ 	.short	0x010a
        /*0702*/ 	.byte	0x1a
	.zero		1


	//   ....[39]....
        /*0704*/ 	.word	0x0000a590
        /*0708*/ 	.word	0x000000ff
        /*070c*/ 	.word	0x00022850
        /*0710*/ 	.short	0x010a
        /*0712*/ 	.byte	0x1a
	.zero		1


	//   ....[40]....
        /*0714*/ 	.word	0x0000a880
        /*0718*/ 	.word	0x000000b2
        /*071c*/ 	.word	0x00000000
        /*0720*/ 	.short	0x0101
        /*0722*/ 	.byte	0x3f
	.zero		1


	//   ....[41]....
        /*0724*/ 	.word	0x0000aa10
        /*0728*/ 	.word	0x000000ff
        /*072c*/ 	.word	0x00022830
        /*0730*/ 	.short	0x010a
        /*0732*/ 	.byte	0x1c
	.zero		1


	//   ....[42]....
        /*0734*/ 	.word	0x0000aa50
        /*0738*/ 	.word	0x000000ff
        /*073c*/ 	.word	0x00022830
        /*0740*/ 	.short	0x010a
        /*0742*/ 	.byte	0x1c
	.zero		1


	//   ....[43]....
        /*0744*/ 	.word	0x0000b030
        /*0748*/ 	.word	0x00000004
        /*074c*/ 	.word	0x00000000
        /*0750*/ 	.short	0x0101
        /*0752*/ 	.byte	0x3f
	.zero		1


	//   ....[44]....
        /*0754*/ 	.word	0x0000db90
        /*0758*/ 	.word	0x000000ff
        /*075c*/ 	.word	0x00022850
        /*0760*/ 	.short	0x010a
        /*0762*/ 	.byte	0x1c
	.zero		1


	//   ....[45]....
        /*0764*/ 	.word	0x0000dbd0
        /*0768*/ 	.word	0x000000ff
        /*076c*/ 	.word	0x00022850
        /*0770*/ 	.short	0x010a
        /*0772*/ 	.byte	0x1c
	.zero		1


	//   ....[46]....
        /*0774*/ 	.word	0x0000dec0
        /*0778*/ 	.word	0x000000b5
        /*077c*/ 	.word	0x00000000
        /*0780*/ 	.short	0x0101
        /*0782*/ 	.byte	0x3f
	.zero		1


	//   ....[47]....
        /*0784*/ 	.word	0x00010170
        /*0788*/ 	.word	0x000000cc
        /*078c*/ 	.word	0x00000000
        /*0790*/ 	.short	0x0101
        /*0792*/ 	.byte	0x3f
	.zero		1


	//   ....[48]....
        /*0794*/ 	.word	0x00012610
        /*0798*/ 	.word	0x00000003
        /*079c*/ 	.word	0x00022840
        /*07a0*/ 	.short	0x010a
        /*07a2*/ 	.byte	0x3f
	.zero		1


	//   ....[49]....
        /*07a4*/ 	.word	0x00013180
        /*07a8*/ 	.word	0x00000012
        /*07ac*/ 	.word	0x00022800
        /*07b0*/ 	.short	0x0107
        /*07b2*/ 	.byte	0x3f
	.zero		1


	//   ....[50]....
        /*07b4*/ 	.word	0x00013270
        /*07b8*/ 	.word	0x00000012
        /*07bc*/ 	.word	0x00022800
        /*07c0*/ 	.short	0x0101
        /*07c2*/ 	.byte	0x3f
	.zero		1


	//   ....[51]....
        /*07c4*/ 	.word	0x00013290
        /*07c8*/ 	.word	0x00000012
        /*07cc*/ 	.word	0x00022820
        /*07d0*/ 	.short	0x010a
        /*07d2*/ 	.byte	0x3f
	.zero		1


	//   ....[52]....
        /*07d4*/ 	.word	0x00013360
        /*07d8*/ 	.word	0x00000000
        /*07dc*/ 	.word	0x00022860
        /*07e0*/ 	.short	0x010a
        /*07e2*/ 	.byte	0x3f
	.zero		1


	//   ....[53]....
        /*07e4*/ 	.word	0x00013b80
        /*07e8*/ 	.word	0x00000004
        /*07ec*/ 	.word	0x00022840
        /*07f0*/ 	.short	0x010a
        /*07f2*/ 	.byte	0x3f
	.zero		1


	//   ....[54]....
        /*07f4*/ 	.word	0x00013da0
        /*07f8*/ 	.word	0x00000004
        /*07fc*/ 	.word	0x00022860
        /*0800*/ 	.short	0x010a
        /*0802*/ 	.byte	0x3f
	.zero		1


	//   ....[55]....
        /*0804*/ 	.word	0x00014590
        /*0808*/ 	.word	0x00000004
        /*080c*/ 	.word	0x00022840
        /*0810*/ 	.short	0x010a
        /*0812*/ 	.byte	0x3f
	.zero		1


	//   ....[56]....
        /*0814*/ 	.word	0x000147b0
        /*0818*/ 	.word	0x00000004
        /*081c*/ 	.word	0x00022860
        /*0820*/ 	.short	0x010a
        /*0822*/ 	.byte	0x3f
	.zero		1


	//   ....[57]....
        /*0824*/ 	.word	0x00014f30
        /*0828*/ 	.word	0x00000004
        /*082c*/ 	.word	0x00022840
        /*0830*/ 	.short	0x010a
        /*0832*/ 	.byte	0x3f
	.zero		1


	//   ....[58]....
        /*0834*/ 	.word	0x00015150
        /*0838*/ 	.word	0x00000004
        /*083c*/ 	.word	0x00022860
        /*0840*/ 	.short	0x010a
        /*0842*/ 	.byte	0x3f
	.zero		1


	//   ....[59]....
        /*0844*/ 	.word	0x00015ab0
        /*0848*/ 	.word	0x00000000
        /*084c*/ 	.word	0x00022820
        /*0850*/ 	.short	0x010a
        /*0852*/ 	.byte	0x3f
	.zero		1


	//   ....[60]....
        /*0854*/ 	.word	0x00015ca0
        /*0858*/ 	.word	0x00000006
        /*085c*/ 	.word	0x00000000
        /*0860*/ 	.short	0x010a
        /*0862*/ 	.byte	0x3f
	.zero		1


	//   ....[61]....
        /*0864*/ 	.word	0x00015cd0
        /*0868*/ 	.word	0x00000007
        /*086c*/ 	.word	0x00000000
        /*0870*/ 	.short	0x010a
        /*0872*/ 	.byte	0x3f
	.zero		1


	//   ....[62]....
        /*0874*/ 	.word	0x00015d30
        /*0878*/ 	.word	0x00000004
        /*087c*/ 	.word	0x00000000
        /*0880*/ 	.short	0x010a
        /*0882*/ 	.byte	0x3f
	.zero		1


	//   ....[63]....
        /*0884*/ 	.word	0x00015d60
        /*0888*/ 	.word	0x00000003
        /*088c*/ 	.word	0x00000000
        /*0890*/ 	.short	0x010a
        /*0892*/ 	.byte	0x3f
	.zero		1


	//   ....[64]....
        /*0894*/ 	.word	0x00015dc0
        /*0898*/ 	.word	0x00000003
        /*089c*/ 	.word	0x00022800
        /*08a0*/ 	.short	0x010a
        /*08a2*/ 	.byte	0x3f
	.zero		1


	//   ....[65]....
        /*08a4*/ 	.word	0x00015e20
        /*08a8*/ 	.word	0x00000005
        /*08ac*/ 	.word	0x00022830
        /*08b0*/ 	.short	0x010a
        /*08b2*/ 	.byte	0x3f
	.zero		1


	//   ....[66]....
        /*08b4*/ 	.word	0x00015e80
        /*08b8*/ 	.word	0x0000000b
        /*08bc*/ 	.word	0x00022850
        /*08c0*/ 	.short	0x010a
        /*08c2*/ 	.byte	0x3f
	.zero		1


	//   ....[67]....
        /*08c4*/ 	.word	0x00015ee0
        /*08c8*/ 	.word	0x00000007
        /*08cc*/ 	.word	0x00022830
        /*08d0*/ 	.short	0x010a
        /*08d2*/ 	.byte	0x3f
	.zero		1


	//   ....[68]....
        /*08d4*/ 	.word	0x00015f30
        /*08d8*/ 	.word	0x000000b1
        /*08dc*/ 	.word	0x00022850
        /*08e0*/ 	.short	0x010a
        /*08e2*/ 	.byte	0x3f
	.zero		1


	//   ....[69]....
        /*08e4*/ 	.word	0x00015f90
        /*08e8*/ 	.word	0x00000004
        /*08ec*/ 	.word	0x00022830
        /*08f0*/ 	.short	0x010a
        /*08f2*/ 	.byte	0x3f
	.zero		1


	//   ....[70]....
        /*08f4*/ 	.word	0x00015fe0
        /*08f8*/ 	.word	0x000000b2
        /*08fc*/ 	.word	0x00022850
        /*0900*/ 	.short	0x010a
        /*0902*/ 	.byte	0x3f
	.zero		1


	//   ....[71]....
        /*0904*/ 	.word	0x00016040
        /*0908*/ 	.word	0x00000005
        /*090c*/ 	.word	0x00022830
        /*0910*/ 	.short	0x010a
        /*0912*/ 	.byte	0x3f
	.zero		1


	//   ....[72]....
        /*0914*/ 	.word	0x00016090
        /*0918*/ 	.word	0x000000b5
        /*091c*/ 	.word	0x00022850
        /*0920*/ 	.short	0x010a
        /*0922*/ 	.byte	0x3f
	.zero		1


	//   ....[73]....
        /*0924*/ 	.word	0x000161e0
        /*0928*/ 	.word	0x00000003
        /*092c*/ 	.word	0x00022840
        /*0930*/ 	.short	0x010a
        /*0932*/ 	.byte	0x3f
	.zero		1


	//   ....[74]....
        /*0934*/ 	.word	0x00016c50
        /*0938*/ 	.word	0x00000012
        /*093c*/ 	.word	0x00022820
        /*0940*/ 	.short	0x010a
        /*0942*/ 	.byte	0x3f
	.zero		1


	//   ....[75]....
        /*0944*/ 	.word	0x00016ca0
        /*0948*/ 	.word	0x00000000
        /*094c*/ 	.word	0x00022860
        /*0950*/ 	.short	0x010a
        /*0952*/ 	.byte	0x3f
	.zero		1


	//   ....[76]....
        /*0954*/ 	.word	0x00016cf0
        /*0958*/ 	.word	0x00000004
        /*095c*/ 	.word	0x00022840
        /*0960*/ 	.short	0x010a
        /*0962*/ 	.byte	0x3f
	.zero		1


	//   ....[77]....
        /*0964*/ 	.word	0x00016d40
        /*0968*/ 	.word	0x00000004
        /*096c*/ 	.word	0x00022860
        /*0970*/ 	.short	0x010a
        /*0972*/ 	.byte	0x3f
	.zero		1


	//   ....[78]....
        /*0974*/ 	.word	0x00016d90
        /*0978*/ 	.word	0x00000004
        /*097c*/ 	.word	0x00022840
        /*0980*/ 	.short	0x010a
        /*0982*/ 	.byte	0x3f
	.zero		1


	//   ....[79]....
        /*0984*/ 	.word	0x00016de0
        /*0988*/ 	.word	0x00000004
        /*098c*/ 	.word	0x00022860
        /*0990*/ 	.short	0x010a
        /*0992*/ 	.byte	0x3f
	.zero		1


	//   ....[80]....
        /*0994*/ 	.word	0x00016e30
        /*0998*/ 	.word	0x00000004
        /*099c*/ 	.word	0x00022840
        /*09a0*/ 	.short	0x010a
        /*09a2*/ 	.byte	0x3f
	.zero		1


	//   ....[81]....
        /*09a4*/ 	.word	0x00016e80
        /*09a8*/ 	.word	0x00000004
        /*09ac*/ 	.word	0x00022860
        /*09b0*/ 	.short	0x010a
        /*09b2*/ 	.byte	0x3f
	.zero		1


	//   ....[82]....
        /*09b4*/ 	.word	0x00016f70
        /*09b8*/ 	.word	0x00000000
        /*09bc*/ 	.word	0x00022820
        /*09c0*/ 	.short	0x010a
        /*09c2*/ 	.byte	0x3f
	.zero		1


	//   ....[83]....
        /*09c4*/ 	.word	0x00017110
        /*09c8*/ 	.word	0x00000006
        /*09cc*/ 	.word	0x00000000
        /*09d0*/ 	.short	0x010a
        /*09d2*/ 	.byte	0x3f
	.zero		1


	//   ....[84]....
        /*09d4*/ 	.word	0x00017160
        /*09d8*/ 	.word	0x00000007
        /*09dc*/ 	.word	0x00000000
        /*09e0*/ 	.short	0x010a
        /*09e2*/ 	.byte	0x3f
	.zero		1


	//   ....[85]....
        /*09e4*/ 	.word	0x000171b0
        /*09e8*/ 	.word	0x00000004
        /*09ec*/ 	.word	0x00000000
        /*09f0*/ 	.short	0x010a
        /*09f2*/ 	.byte	0x3f
	.zero		1


	//----- nvinfo : EIATTR_NUM_MBARRIERS
	.align		4
.L_1337:
        /*09f4*/ 	.byte	0x03, 0x38
        /*09f6*/ 	.short	0x0016


	//----- nvinfo : EIATTR_EXIT_INSTR_OFFSETS
	.align		4
        /*09f8*/ 	.byte	0x04, 0x1c
        /*09fa*/ 	.short	(.L_1339 - .L_1338)


	//   ....[0]....
.L_1338:
        /*09fc*/ 	.word	0x00000a40


	//   ....[1]....
        /*0a00*/ 	.word	0x00011290


	//   ....[2]....
        /*0a04*/ 	.word	0x00015db0


	//----- nvinfo : EIATTR_MAX_THREADS
	.align		4
.L_1339:
        /*0a08*/ 	.byte	0x04, 0x05
        /*0a0a*/ 	.short	(.L_1341 - .L_1340)
.L_1340:
        /*0a0c*/ 	.word	0x00000180
        /*0a10*/ 	.word	0x00000001
        /*0a14*/ 	.word	0x00000001


	//----- nvinfo : EIATTR_CRS_STACK_SIZE
	.align		4
.L_1341:
        /*0a18*/ 	.byte	0x04, 0x1e
        /*0a1a*/ 	.short	(.L_1343 - .L_1342)
.L_1342:
        /*0a1c*/ 	.word	0x00000000


	//----- nvinfo : EIATTR_CBANK_PARAM_SIZE
	.align		4
.L_1343:
        /*0a20*/ 	.byte	0x03, 0x19
        /*0a22*/ 	.short	0x0af0


	//----- nvinfo : EIATTR_PARAM_CBANK
	.align		4
        /*0a24*/ 	.byte	0x04, 0x0a
        /*0a26*/ 	.short	(.L_1345 - .L_1344)
	.align		4
.L_1344:
        /*0a28*/ 	.word	index@(.nv.constant0._ZN7cutlass13device_kernelIN5flash11enable_sm90INS1_16FlashAttnFwdSm90INS1_25CollectiveMainloopFwdSm90ILi2EN4cute5tupleIJNS5_1CILi1EEES8_S8_EEENS6_IJNS7_ILi128EEENS7_ILi96EEENS7_ILi64EEEEEELi256ENS_10bfloat16_tEfNS_4arch4Sm90ELb0ELb1ELb1ELb0ELb0ELb0ELb0ELb1ELb0ELb1ELb0ELb0EEENS1_21CollectiveEpilogueFwdINS6_IJSA_NS7_ILi256EEESB_EEES9_SE_SG_Li256ELb0ELb1ELb0ELb0EEENS1_30DynamicPersistentTileSchedulerILi256ELi128ELb0ELb1ELb1EEEEEEEEEvNT_6ParamsE)
        /*0a2c*/ 	.short	0x0210
        /*0a2e*/ 	.short	0x0af0


	//----- nvinfo : EIATTR_SW_WAR
	.align		4
.L_1345:
        /*0a30*/ 	.byte	0x04, 0x36
        /*0a32*/ 	.short	(.L_1347 - .L_1346)
.L_1346:
        /*0a34*/ 	.word	0x00000008
.L_1347:


//--------------------- .nv.info._ZN7cutlass13device_kernelIN5flash11enable_sm90INS1_16FlashAttnFwdSm90INS1_25CollectiveMainloopFwdSm90ILi2EN4cute5tupleIJNS5_1CILi1EEES8_S8_EEENS6_IJNS7_ILi128EEENS7_ILi96EEENS7_ILi64EEEEEELi256ENS_10bfloat16_tEfNS_4arch4Sm90ELb0ELb1ELb1ELb0ELb0ELb0ELb1ELb1ELb0ELb1ELb0ELb0EEENS1_21CollectiveEpilogueFwdINS6_IJSA_NS7_ILi256EEESB_EEES9_SE_SG_Li256ELb0ELb1ELb0ELb0EEENS1_30DynamicPersistentTileSchedulerILi256ELi128ELb0ELb1ELb1EEEEEEEEEvNT_6ParamsE --------------------------
	.section	.nv.info._ZN7cutlass13device_kernelIN5flash11enable_sm90INS1_16FlashAttnFwdSm90INS1_25CollectiveMainloopFwdSm90ILi2EN4cute5tupleIJNS5_1CILi1EEES8_S8_EEENS6_IJNS7_ILi128EEENS7_ILi96EEENS7_ILi64EEEEEELi256ENS_10bfloat16_tEfNS_4arch4Sm90ELb0ELb1ELb1ELb0ELb0ELb0ELb1ELb1ELb0ELb1ELb0ELb0EEENS1_21CollectiveEpilogueFwdINS6_IJSA_NS7_ILi256EEESB_EEES9_SE_SG_Li256ELb0ELb1ELb0ELb0EEENS1_30DynamicPersistentTileSchedulerILi256ELi128ELb0ELb1ELb1EEEEEEEEEvNT_6ParamsE,"",@"SHT_CUDA_INFO"
	.sectionflags	@""
	.align	4


	//----- nvinfo : EIATTR_CUDA_API_VERSION
	.align		4
        /*0000*/ 	.byte	0x04, 0x37
        /*0002*/ 	.short	(.L_1349 - .L_1348)
.L_1348:
        /*0004*/ 	.word	0x00000082


	//----- nvinfo : EIATTR_KPARAM_INFO
	.align		4
.L_1349:
        /*0008*/ 	.byte	0x04, 0x17
        /*000a*/ 	.short	(.L_1351 - .L_1350)
.L_1350:
        /*000c*/ 	.word	0x00000000
        /*0010*/ 	.short	0x0000
        /*0012*/ 	.short	0x0070
        /*0014*/ 	.byte	0x00, 0xf0, 0x01, 0x2e


	//----- nvinfo : EIATTR_SPARSE_MMA_MASK
	.align		4
.L_1351:
        /*0018*/ 	.byte	0x03, 0x50
        /*001a*/ 	.short	0x0000


	//----- nvinfo : EIATTR_MAXREG_COUNT
	.align		4
        /*001c*/ 	.byte	0x03, 0x1b
        /*001e*/ 	.short	0x00a8


	//----- nvinfo : EIATTR_NUM_BARRIERS
	.align		4
        /*0020*/ 	.byte	0x02, 0x4c
        /*0022*/ 	.byte	0x10
	.zero		1


	//----- nvinfo : EIATTR_EXTERNS
	.align		4
        /*0024*/ 	.byte	0x04, 0x0f
        /*0026*/ 	.short	(.L_1353 - .L_1352)


	//   ....[0]....
	.align		4
.L_1352:
        /*0028*/ 	.word	index@(__assertfail)


	//----- nvinfo : EIATTR_ANNOTATIONS
	.align		4
.L_1353:
        /*002c*/ 	.byte	0x04, 0x55
        /*002e*/ 	.short	(.L_1355 - .L_1354)


	//   ....[0]....
.L_1354:
        /* <DEDUP_REMOVED lines=48> */


	//----- nvinfo : EIATTR_MERCURY_ISA_VERSION
	.align		4
.L_1355:
        /*0320*/ 	.byte	0x03, 0x5f
        /*0322*/ 	.short	0x0101


	//----- nvinfo : EIATTR_INT_WARP_WIDE_INSTR_OFFSETS
	.align		4
        /*0324*/ 	.byte	0x04, 0x31
        /*0326*/ 	.short	(.L_1357 - .L_1356)


	//   ....[0]....
.L_1356:
        /*0328*/ 	.word	0x00000170


	//   ....[1]....
        /*032c*/ 	.word	0x000001b0


	//   ....[2]....
        /*0330*/ 	.word	0x00000220


	//   ....[3]....
        /*0334*/ 	.word	0x00000230


	//   ....[4]....
        /*0338*/ 	.word	0x00023430


	//   ....[5]....
        /*033c*/ 	.word	0x000234c0


	//   ....[6]....
        /*0340*/ 	.word	0x00027ac0


	//   ....[7]....
        /*0344*/ 	.word	0x00027b50


	//----- nvinfo : EIATTR_COOP_GROUP_MASK_REGIDS
	.align		4
.L_1357:
        /*0348*/ 	.byte	0x04, 0x29
        /*034a*/ 	.short	(.L_1359 - .L_1358)


	//   ....[0]....
.L_1358:
        /*034c*/ 	.word	0xffffffff


	//   ....[1]....
        /*0350*/ 	.word	0xffffffff


	//   ....[2]....
        /*0354*/ 	.word	0xffffffff


	//   ....[3]....
        /*0358*/ 	.word	0xffffffff


	//   ....[4]....
        /*035c*/ 	.word	0xffffffff


	//   ....[5]....
        /*0360*/ 	.word	0xffffffff


	//   ....[6]....
        /*0364*/ 	.word	0xffffffff


	//   ....[7]....
        /*0368*/ 	.word	0xffffffff


	//   ....[8]....
        /*036c*/ 	.word	0xffffffff


	//   ....[9]....
        /*0370*/ 	.word	0xffffffff


	//   ....[10]....
        /*0374*/ 	.word	0xffffffff


	//   ....[11]....
        /*0378*/ 	.word	0xffffffff


	//   ....[12]....
        /*037c*/ 	.word	0xffffffff


	//   ....[13]....
        /*0380*/ 	.word	0xffffffff


	//   ....[14]....
        /*0384*/ 	.word	0xffffffff


	//   ....[15]....
        /*0388*/ 	.word	0xffffffff


	//   ....[16]....
        /*038c*/ 	.word	0xffffffff


	//   ....[17]....
        /*0390*/ 	.word	0xffffffff


	//   ....[18]....
        /*0394*/ 	.word	0xffffffff


	//   ....[19]....
        /*0398*/ 	.word	0xffffffff


	//   ....[20]....
        /*039c*/ 	.word	0xffffffff


	//   ....[21]....
        /*03a0*/ 	.word	0xffffffff


	//   ....[22]....
        /*03a4*/ 	.word	0xffffffff


	//   ....[23]....
        /*03a8*/ 	.word	0xffffffff


	//   ....[24]....
        /*03ac*/ 	.word	0xffffffff


	//   ....[25]....
        /*03b0*/ 	.word	0xffffffff


	//   ....[26]....
        /*03b4*/ 	.word	0xffffffff


	//   ....[27]....
        /*03b8*/ 	.word	0xffffffff


	//   ....[28]....
        /*03bc*/ 	.word	0xffffffff


	//   ....[29]....
        /*03c0*/ 	.word	0xffffffff


	//   ....[30]....
        /*03c4*/ 	.word	0xffffffff


	//   ....[31]....
        /*03c8*/ 	.word	0xffffffff


	//   ....[32]....
        /*03cc*/ 	.word	0xffffffff


	//   ....[33]....
        /*03d0*/ 	.word	0xffffffff


	//   ....[34]....
        /*03d4*/ 	.word	0xffffffff


	//   ....[35]....
        /*03d8*/ 	.word	0xffffffff


	//   ....[36]....
        /*03dc*/ 	.word	0xffffffff


	//   ....[37]....
        /*03e0*/ 	.word	0xffffffff


	//   ....[38]....
        /*03e4*/ 	.word	0xffffffff


	//   ....[39]....
        /*03e8*/ 	.word	0xffffffff


	//   ....[40]....
        /*03ec*/ 	.word	0xffffffff


	//   ....[41]....
        /*03f0*/ 	.word	0xffffffff


	//   ....[42]....
        /*03f4*/ 	.word	0xffffffff


	//   ....[43]....
        /*03f8*/ 	.word	0xffffffff


	//   ....[44]....
        /*03fc*/ 	.word	0xffffffff


	//   ....[45]....
        /*0400*/ 	.word	0xffffffff


	//   ....[46]....
        /*0404*/ 	.word	0xffffffff


	//   ....[47]....
        /*0408*/ 	.word	0xffffffff


	//   ....[48]....
        /*040c*/ 	.word	0xffffffff


	//   ....[49]....
        /*0410*/ 	.word	0xffffffff


	//   ....[50]....
        /*0414*/ 	.word	0xffffffff


	//   ....[51]....
        /*0418*/ 	.word	0xffffffff


	//   ....[52]....
        /*041c*/ 	.word	0xffffffff


	//   ....[53]....
        /*0420*/ 	.word	0xffffffff


	//   ....[54]....
        /*0424*/ 	.word	0xffffffff


	//   ....[55]....
        /*0428*/ 	.word	0xffffffff


	//   ....[56]....
        /*042c*/ 	.word	0xffffffff


	//   ....[57]....
        /*0430*/ 	.word	0xffffffff


	//   ....[58]....
        /*0434*/ 	.word	0xffffffff


	//   ....[59]....
        /*0438*/ 	.word	0xffffffff


	//   ....[60]....
        /*043c*/ 	.word	0xffffffff


	//   ....[61]....
        /*0440*/ 	.word	0xffffffff


	//   ....[62]....
        /*0444*/ 	.word	0xffffffff


	//   ....[63]....
        /*0448*/ 	.word	0xffffffff


	//   ....[64]....
        /*044c*/ 	.word	0xffffffff


	//   ....[65]....
        /*0450*/ 	.word	0xffffffff


	//   ....[66]....
        /*0454*/ 	.word	0xffffffff


	//   ....[67]....
        /*0458*/ 	.word	0xffffffff


	//   ....[68]....
        /*045c*/ 	.word	0xffffffff


	//   ....[69]....
        /*0460*/ 	.word	0xffffffff


	//   ....[70]....
        /*0464*/ 	.word	0xffffffff


	//   ....[71]....
        /*0468*/ 	.word	0xffffffff


	//   ....[72]....
        /*046c*/ 	.word	0xffffffff


	//   ....[73]....
        /*0470*/ 	.word	0xffffffff


	//   ....[74]....
        /*0474*/ 	.word	0xffffffff


	//   ....[75]....
        /*0478*/ 	.word	0xffffffff


	//   ....[76]....
        /*047c*/ 	.word	0xffffffff


	//   ....[77]....
        /*0480*/ 	.word	0xffffffff


	//   ....[78]....
        /*0484*/ 	.word	0xffffffff


	//   ....[79]....
        /*0488*/ 	.word	0xffffffff


	//   ....[80]....
        /*048c*/ 	.word	0xffffffff


	//   ....[81]....
        /*0490*/ 	.word	0xffffffff


	//   ....[82]....
        /*0494*/ 	.word	0xffffffff


	//   ....[83]....
        /*0498*/ 	.word	0xffffffff


	//   ....[84]....
        /*049c*/ 	.word	0x0500000f


	//   ....[85]....
        /*04a0*/ 	.word	0x0500000f


	//   ....[86]....
        /*04a4*/ 	.word	0x0500000f


	//   ....[87]....
        /*04a8*/ 	.word	0x0500000f


	//   ....[88]....
        /*04ac*/ 	.word	0x0500000f


	//   ....[89]....
        /*04b0*/ 	.word	0x0500000f


	//   ....[90]....
        /*04b4*/ 	.word	0x0500000f


	//   ....[91]....
        /*04b8*/ 	.word	0x0500000f


	//   ....[92]....
        /*04bc*/ 	.word	0x0500000f


	//   ....[93]....
        /*04c0*/ 	.word	0x0500000f


	//   ....[94]....
        /*04c4*/ 	.word	0x0500000f


	//   ....[95]....
        /*04c8*/ 	.word	0x0500000f


	//   ....[96]....
        /*04cc*/ 	.word	0x0500000f


	//   ....[97]....
        /*04d0*/ 	.word	0x0500000f


	//   ....[98]....
        /*04d4*/ 	.word	0x0500000f


	//   ....[99]....
        /*04d8*/ 	.word	0x0500000f


	//   ....[100]....
        /*04dc*/ 	.word	0x0500000f


	//   ....[101]....
        /*04e0*/ 	.word	0x0500000f


	//   ....[102]....
        /*04e4*/ 	.word	0x0500000f


	//   ....[103]....
        /*04e8*/ 	.word	0x0500000f


	//   ....[104]....
        /*04ec*/ 	.word	0x0500000f


	//   ....[105]....
        /*04f0*/ 	.word	0x0500000f


	//   ....[106]....
        /*04f4*/ 	.word	0x0500000f


	//   ....[107]....
        /*04f8*/ 	.word	0x0500000f


	//   ....[108]....
        /*04fc*/ 	.word	0x0500000f


	//   ....[109]....
        /*0500*/ 	.word	0x0500000f


	//   ....[110]....
        /*0504*/ 	.word	0x0500000f


	//   ....[111]....
        /*0508*/ 	.word	0x0500000f


	//   ....[112]....
        /*050c*/ 	.word	0x0500000f


	//   ....[113]....
        /*0510*/ 	.word	0x0500000f


	//   ....[114]....
        /*0514*/ 	.word	0x0500000f


	//   ....[115]....
        /*0518*/ 	.word	0x0500000f


	//   ....[116]....
        /*051c*/ 	.word	0x0500000f


	//   ....[117]....
        /*0520*/ 	.word	0x0500000f


	//   ....[118]....
        /*0524*/ 	.word	0x0500000f


	//   ....[119]....
        /*0528*/ 	.word	0xffffffff


	//   ....[120]....
        /*052c*/ 	.word	0xffffffff


	//   ....[121]....
        /*0530*/ 	.word	0xffffffff


	//   ....[122]....
        /*0534*/ 	.word	0xffffffff


	//   ....[123]....
        /*0538*/ 	.word	0xffffffff


	//   ....[124]....
        /*053c*/ 	.word	0xffffffff


	//----- nvinfo : EIATTR_COOP_GROUP_INSTR_OFFSETS
	.align		4
.L_1359:
        /*0540*/ 	.byte	0x04, 0x28
        /*0542*/ 	.short	(.L_1361 - .L_1360)


	//   ....[0]....
.L_1360:
        /*0544*/ 	.word	0x000000b0


	//   ....[1]....
        /*0548*/ 	.word	0x00000180


	//   ....[2]....
        /*054c*/ 	.word	0x000001d0


	//   ....[3]....
        /*0550*/ 	.word	0x00000420


	//   ....[4]....
        /*0554*/ 	.word	0x00000580


	//   ....[5]....
        /*0558*/ 	.word	0x000006a0


	//   ....[6]....
        /*055c*/ 	.word	0x00000800


	//   ....[7]....
        /*0560*/ 	.word	0x00001ed0


	//   ....[8]....
        /*0564*/ 	.word	0x000040e0


	//   ....[9]....
        /*0568*/ 	.word	0x00004930


	//   ....[10]....
        /*056c*/ 	.word	0x00006000


	//   ....[11]....
        /*0570*/ 	.word	0x00006080


	//   ....[12]....
        /*0574*/ 	.word	0x00006370


	//   ....[13]....
        /*0578*/ 	.word	0x00006390


	//   ....[14]....
        /*057c*/ 	.word	0x0000bb30


	//   ....[15]....
        /*0580*/ 	.word	0x0000be80


	//   ....[16]....
        /*0584*/ 	.word	0x0000bf20


	//   ....[17]....
        /*0588*/ 	.word	0x0000bf60


	//   ....[18]....
        /*058c*/ 	.word	0x00015180


	//   ....[19]....
        /*0590*/ 	.word	0x00016060


	//   ....[20]....
        /*0594*/ 	.word	0x00016f20


	//   ....[21]....
        /*0598*/ 	.word	0x00016fc0


	//   ....[22]....
        /*059c*/ 	.word	0x000171e0


	//   ....[23]....
        /*05a0*/ 	.word	0x00017290


	//   ....[24]....
        /*05a4*/ 	.word	0x0001efd0


	//   ....[25]....
        /*05a8*/ 	.word	0x0001eff0


	//   ....[26]....
        /*05ac*/ 	.word	0x0001f050


	//   ....[27]....
        /*05b0*/ 	.word	0x0001f090


	//   ....[28]....
        /*05b4*/ 	.word	0x00020dc0


	//   ....[29]....
        /*05b8*/ 	.word	0x00020dd0


	//   ....[30]....
        /*05bc*/ 	.word	0x00020ee0


	//   ....[31]....
        /*05c0*/ 	.word	0x00020f10


	//   ....[32]....
        /*05c4*/ 	.word	0x00021760


	//   ....[33]....
        /*05c8*/ 	.word	0x00021780


	//   ....[34]....
        /*05cc*/ 	.word	0x000218e0


	//   ....[35]....
        /*05d0*/ 	.word	0x00021900


	//   ....[36]....
        /*05d4*/ 	.word	0x00021a40


	//   ....[37]....
        /*05d8*/ 	.word	0x00021a60


	//   ....[38]....
        /*05dc*/ 	.word	0x00021bb0


	//   ....[39]....
        /*05e0*/ 	.word	0x00021bd0


	//   ....[40]....
        /*05e4*/ 	.word	0x000222e0


	//   ....[41]....
        /*05e8*/ 	.word	0x00022300


	//   ....[42]....
        /*05ec*/ 	.word	0x00022440


	//   ....[43]....
        /*05f0*/ 	.word	0x00022460


	//   ....[44]....
        /*05f4*/ 	.word	0x000225a0


	//   ....[45]....
        /*05f8*/ 	.word	0x000225c0


	//   ....[46]....
        /*05fc*/ 	.word	0x00022710


	//   ....[47]....
        /*0600*/ 	.word	0x00022730


	//   ....[48]....
        /*0604*/ 	.word	0x00022930


	//   ....[49]....
        /*0608*/ 	.word	0x00023a40


	//   ....[50]....
        /*060c*/ 	.word	0x000243b0


	//   ....[51]....
        /*0610*/ 	.word	0x000243e0


	//   ....[52]....
        /*0614*/ 	.word	0x00024410


	//   ....[53]....
        /*0618*/ 	.word	0x00024430


	//   ....[54]....
        /*061c*/ 	.word	0x00024500


	//   ....[55]....
        /*0620*/ 	.word	0x00024560


	//   ....[56]....
        /*0624*/ 	.word	0x00024570


	//   ....[57]....
        /*0628*/ 	.word	0x00024610


	//   ....[58]....
        /*062c*/ 	.word	0x00024640


	//   ....[59]....
        /*0630*/ 	.word	0x000246c0


	//   ....[60]....
        /*0634*/ 	.word	0x000246f0


	//   ....[61]....
        /*0638*/ 	.word	0x00024770


	//   ....[62]....
        /*063c*/ 	.word	0x000247a0


	//   ....[63]....
        /*0640*/ 	.word	0x000247c0


	//   ....[64]....
        /*0644*/ 	.word	0x00024810


	//   ....[65]....
        /*0648*/ 	.word	0x00024820


	//   ....[66]....
        /*064c*/ 	.word	0x00024f50


	//   ....[67]....
        /*0650*/ 	.word	0x00024f70


	//   ....[68]....
        /*0654*/ 	.word	0x00024fb0


	//   ....[69]....
        /*0658*/ 	.word	0x00025050


	//   ....[70]....
        /*065c*/ 	.word	0x000250e0


	//   ....[71]....
        /*0660*/ 	.word	0x000250f0


	//   ....[72]....
        /*0664*/ 	.word	0x00025180


	//   ....[73]....
        /*0668*/ 	.word	0x00025190


	//   ....[74]....
        /*066c*/ 	.word	0x00025200


	//   ....[75]....
        /*0670*/ 	.word	0x00025210


	//   ....[76]....
        /*0674*/ 	.word	0x00025290


	//   ....[77]....
        /*0678*/ 	.word	0x000252a0


	//   ....[78]....
        /*067c*/ 	.word	0x00025320


	//   ....[79]....
        /*0680*/ 	.word	0x00025330


	//   ....[80]....
        /*0684*/ 	.word	0x000253b0


	//   ....[81]....
        /*0688*/ 	.word	0x000253c0


	//   ....[82]....
        /*068c*/ 	.word	0x00027cb0


	//   ....[83]....
        /*0690*/ 	.word	0x00027ea0


	//   ....[84]....
        /*0694*/ 	.word	0x00028420


	//   ....[85]....
        /*0698*/ 	.word	0x00028580


	//   ....[86]....
        /*069c*/ 	.word	0x000285e0


	//   ....[87]....
        /*06a0*/ 	.word	0x00028670


	//   ....[88]....
        /*06a4*/ 	.word	0x00028710


	//   ....[89]....
        /*06a8*/ 	.word	0x000287e0


	//   ....[90]....
        /*06ac*/ 	.word	0x000288e0


	//   ....[91]....
        /*06b0*/ 	.word	0x00028940


	//   ....[92]....
        /*06b4*/ 	.word	0x000289e0


	//   ....[93]....
        /*06b8*/ 	.word	0x00028ab0


	//   ....[94]....
        /*06bc*/ 	.word	0x00028b50


	//   ....[95]....
        /*06c0*/ 	.word	0x00028c20


	//   ....[96]....
        /*06c4*/ 	.word	0x00028cc0


	//   ....[97]....
        /*06c8*/ 	.word	0x00028d90


	//   ....[98]....
        /*06cc*/ 	.word	0x00028e30


	//   ....[99]....
        /*06d0*/ 	.word	0x00028ee0


	//   ....[100]....
        /*06d4*/ 	.word	0x00028f80


	//   ....[101]....
        /*06d8*/ 	.word	0x00029060


	//   ....[102]....
        /*06dc*/ 	.word	0x00029120


	//   ....[103]....
        /*06e0*/ 	.word	0x00029350


	//   ....[104]....
        /*06e4*/ 	.word	0x000293d0


	//   ....[105]....
        /*06e8*/ 	.word	0x00029510


	//   ....[106]....
        /*06ec*/ 	.word	0x000295c0


	//   ....[107]....
        /*06f0*/ 	.word	0x00029690


	//   ....[108]....
        /*06f4*/ 	.word	0x00029740


	//   ....[109]....
        /*06f8*/ 	.word	0x00029810


	//   ....[110]....
        /*06fc*/ 	.word	0x000298c0


	//   ....[111]....
        /*0700*/ 	.word	0x000299c0


	//   ....[112]....
        /*0704*/ 	.word	0x00029a10


	//   ....[113]....
        /*0708*/ 	.word	0x00029af0


	//   ....[114]....
        /*070c*/ 	.word	0x00029ba0


	//   ....[115]....
        /*0710*/ 	.word	0x00029c70


	//   ....[116]....
        /*0714*/ 	.word	0x00029d20


	//   ....[117]....
        /*0718*/ 	.word	0x0002a040


	//   ....[118]....
        /*071c*/ 	.word	0x0002a160


	//   ....[119]....
        /*0720*/ 	.word	0x0002c8b0


	//   ....[120]....
        /*0724*/ 	.word	0x0002cf90


	//   ....[121]....
        /*0728*/ 	.word	0x0002e260


	//   ....[122]....
        /*072c*/ 	.word	0x0002e2b0


	//   ....[123]....
        /*0730*/ 	.word	0x0002e310


	//   ....[124]....
        /*0734*/ 	.word	0x0002e330


	//----- nvinfo : EIATTR_REG_RECONFIG
	.align		4
.L_1361:
        /*0738*/ 	.byte	0x01, 0x54
	.zero		2


	//----- nvinfo : EIATTR_SYSCALL_OFFSETS
	.align		4
        /*073c*/ 	.byte	0x04, 0x46
        /*073e*/ 	.short	(.L_1363 - .L_1362)


	//   ....[0]....
.L_1362:
        /*0740*/ 	.word	0x00002440


	//   ....[1]....
        /*0744*/ 	.word	0x00023630


	//   ....[2]....
        /*0748*/ 	.word	0x00023780


	//   ....[3]....
        /*074c*/ 	.word	0x00023870


	//   ....[4]....
        /*0750*/ 	.word	0x00024010


	//   ....[5]....
        /*0754*/ 	.word	0x00024b70


	//----- nvinfo : EIATTR_MBARRIER_INSTR_OFFSETS
	.align		4
.L_1363:
        /*0758*/ 	.byte	0x04, 0x39
        /*075a*/ 	.short	(.L_1365 - .L_1364)


	//   ....[0]....
.L_1364:
        /*075c*/ 	.word	0x000002c0
        /*0760*/ 	.word	0x000000ff
        /*0764*/ 	.word	0x00032400
        /*0768*/ 	.short	0x0100
        /*076a*/ 	.byte	0x08
	.zero		1


	//   ....[1]....
        /*076c*/ 	.word	0x000002d0
        /*0770*/ 	.word	0x000000ff
        /*0774*/ 	.word	0x00032410
        /*0778*/ 	.short	0x0100
        /*077a*/ 	.byte	0x08
	.zero		1


	//   ....[2]....
        /*077c*/ 	.word	0x000002e0
        /*0780*/ 	.word	0x000000ff
        /*0784*/ 	.word	0x00032420
        /*0788*/ 	.short	0x0100
        /*078a*/ 	.byte	0x08
	.zero		1


	//   ....[3]....
        /*078c*/ 	.word	0x000003d0
        /*0790*/ 	.word	0x000000ff
        /*0794*/ 	.word	0x00032430
        /*0798*/ 	.short	0x0100
        /*079a*/ 	.byte	0x08
	.zero		1


	//   ....[4]....
        /*079c*/ 	.word	0x000003e0
        /*07a0*/ 	.word	0x000000ff
        /*07a4*/ 	.word	0x00032440
        /*07a8*/ 	.short	0x0100
        /*07aa*/ 	.byte	0x08
	.zero		1


	//   ....[5]....
        /*07ac*/ 	.word	0x000003f0
        /*07b0*/ 	.word	0x000000ff
        /*07b4*/ 	.word	0x00032438
        /*07b8*/ 	.short	0x0100
        /*07ba*/ 	.byte	0x08
	.zero		1


	//   ....[6]....
        /*07bc*/ 	.word	0x00000400
        /*07c0*/ 	.word	0x000000ff
        /*07c4*/ 	.word	0x00032448
        /*07c8*/ 	.short	0x0100
        /*07ca*/ 	.byte	0x08
	.zero		1


	//   ....[7]....
        /*07cc*/ 	.word	0x00000530
        /*07d0*/ 	.word	0x000000ff
        /*07d4*/ 	.word	0x00032450
        /*07d8*/ 	.short	0x0100
        /*07da*/ 	.byte	0x08
	.zero		1


	//   ....[8]....
        /*07dc*/ 	.word	0x00000540
        /*07e0*/ 	.word	0x000000ff
        /*07e4*/ 	.word	0x00032460
        /*07e8*/ 	.short	0x0100
        /*07ea*/ 	.byte	0x08
	.zero		1


	//   ....[9]....
        /*07ec*/ 	.word	0x00000550
        /*07f0*/ 	.word	0x000000ff
        /*07f4*/ 	.word	0x00032458
        /*07f8*/ 	.short	0x0100
        /*07fa*/ 	.byte	0x08
	.zero		1


	//   ....[10]....
        /*07fc*/ 	.word	0x00000560
        /*0800*/ 	.word	0x000000ff
        /*0804*/ 	.word	0x00032468
        /*0808*/ 	.short	0x0100
        /*080a*/ 	.byte	0x08
	.zero		1


	//   ....[11]....
        /*080c*/ 	.word	0x00000650
        /*0810*/ 	.word	0x000000ff
        /*0814*/ 	.word	0x00032470
        /*0818*/ 	.short	0x0100
        /*081a*/ 	.byte	0x06
	.zero		1


	//   ....[12]....
        /*081c*/ 	.word	0x00000660
        /*0820*/ 	.word	0x000000ff
        /*0824*/ 	.word	0x00032480
        /*0828*/ 	.short	0x0100
        /*082a*/ 	.byte	0x06
	.zero		1


	//   ....[13]....
        /*082c*/ 	.word	0x00000670
        /*0830*/ 	.word	0x000000ff
        /*0834*/ 	.word	0x00032478
        /*0838*/ 	.short	0x0100
        /*083a*/ 	.byte	0x06
	.zero		1


	//   ....[14]....
        /*083c*/ 	.word	0x00000680
        /*0840*/ 	.word	0x000000ff
        /*0844*/ 	.word	0x00032488
        /*0848*/ 	.short	0x0100
        /*084a*/ 	.byte	0x06
	.zero		1


	//   ....[15]....
        /*084c*/ 	.word	0x000007b0
        /*0850*/ 	.word	0x000000ff
        /*0854*/ 	.word	0x00032490
        /*0858*/ 	.short	0x0100
        /*085a*/ 	.byte	0x08
	.zero		1


	//   ....[16]....
        /*085c*/ 	.word	0x000007c0
        /*0860*/ 	.word	0x000000ff
        /*0864*/ 	.word	0x000324a0
        /*0868*/ 	.short	0x0100
        /*086a*/ 	.byte	0x08
	.zero		1


	//   ....[17]....
        /*086c*/ 	.word	0x000007d0
        /*0870*/ 	.word	0x000000ff
        /*0874*/ 	.word	0x00032498
        /*0878*/ 	.short	0x0100
        /*087a*/ 	.byte	0x08
	.zero		1


	//   ....[18]....
        /*087c*/ 	.word	0x000007e0
        /*0880*/ 	.word	0x000000ff
        /*0884*/ 	.word	0x000324a8
        /*0888*/ 	.short	0x0100
        /*088a*/ 	.byte	0x08
	.zero		1


	//   ....[19]....
        /*088c*/ 	.word	0x00000910
        /*0890*/ 	.word	0x000000ff
        /*0894*/ 	.word	0x000324b0
        /*0898*/ 	.short	0x0100
        /*089a*/ 	.byte	0x08
	.zero		1


	//   ....[20]....
        /*089c*/ 	.word	0x00000920
        /*08a0*/ 	.word	0x000000ff
        /*08a4*/ 	.word	0x000324c0
        /*08a8*/ 	.short	0x0100
        /*08aa*/ 	.byte	0x08
	.zero		1


	//   ....[21]....
        /*08ac*/ 	.word	0x00000930
        /*08b0*/ 	.word	0x000000ff
        /*08b4*/ 	.word	0x000324b8
        /*08b8*/ 	.short	0x0100
        /*08ba*/ 	.byte	0x08
	.zero		1


	//   ....[22]....
        /*08bc*/ 	.word	0x00000940
        /*08c0*/ 	.word	0x000000ff
        /*08c4*/ 	.word	0x000324c8
        /*08c8*/ 	.short	0x0100
        /*08ca*/ 	.byte	0x08
	.zero		1


	//   ....[23]....
        /*08cc*/ 	.word	0x000026c0
        /*08d0*/ 	.word	0x000000ff
        /*08d4*/ 	.word	0x00032400
        /*08d8*/ 	.short	0x010a
        /*08da*/ 	.byte	0x2c
	.zero		1


	//   ....[24]....
        /*08dc*/ 	.word	0x00002af0
        /*08e0*/ 	.word	0x00000014
        /*08e4*/ 	.word	0x00000000
        /*08e8*/ 	.short	0x010a
        /*08ea*/ 	.byte	0x3f
	.zero		1


	//   ....[25]....
        /*08ec*/ 	.word	0x00002b50
        /*08f0*/ 	.word	0x00000014
        /*08f4*/ 	.word	0x00000000
        /*08f8*/ 	.short	0x010a
        /*08fa*/ 	.byte	0x3f
	.zero		1


	//   ....[26]....
        /*08fc*/ 	.word	0x00002f00
        /*0900*/ 	.word	0x000000ff
        /*0904*/ 	.word	0x00032410
        /*0908*/ 	.short	0x010a
        /*090a*/ 	.byte	0x2c
	.zero		1


	//   ....[27]....
        /*090c*/ 	.word	0x00003000
        /*0910*/ 	.word	0x00000008
        /*0914*/ 	.word	0x00000000
        /*0918*/ 	.short	0x010a
        /*091a*/ 	.byte	0x3f
	.zero		1


	//   ....[28]....
        /*091c*/ 	.word	0x00003060
        /*0920*/ 	.word	0x00000008
        /*0924*/ 	.word	0x00000000
        /*0928*/ 	.short	0x010a
        /*092a*/ 	.byte	0x3f
	.zero		1


	//   ....[29]....
        /*092c*/ 	.word	0x00003d50
        /*0930*/ 	.word	0x00000008
        /*0934*/ 	.word	0x00000000
        /*0938*/ 	.short	0x0101
        /*093a*/ 	.byte	0x3f
	.zero		1


	//   ....[30]....
        /*093c*/ 	.word	0x00009600
        /*0940*/ 	.word	0x00000015
        /*0944*/ 	.word	0x00000000
        /*0948*/ 	.short	0x0101
        /*094a*/ 	.byte	0x3f
	.zero		1


	//   ....[31]....
        /*094c*/ 	.word	0x00009d30
        /*0950*/ 	.word	0x00000003
        /*0954*/ 	.word	0x00000000
        /*0958*/ 	.short	0x010a
        /*095a*/ 	.byte	0x3f
	.zero		1


	//   ....[32]....
        /*095c*/ 	.word	0x00009e30
        /*0960*/ 	.word	0x00000000
        /*0964*/ 	.word	0x00000000
        /*0968*/ 	.short	0x010a
        /*096a*/ 	.byte	0x3f
	.zero		1


	//   ....[33]....
        /*096c*/ 	.word	0x0000a260
        /*0970*/ 	.word	0x00000003
        /*0974*/ 	.word	0x00000000
        /*0978*/ 	.short	0x010a
        /*097a*/ 	.byte	0x3f
	.zero		1


	//   ....[34]....
        /*097c*/ 	.word	0x0000a310
        /*0980*/ 	.word	0x00000004
        /*0984*/ 	.word	0x00000000
        /*0988*/ 	.short	0x010a
        /*098a*/ 	.byte	0x3f
	.zero		1


	//   ....[35]....
        /*098c*/ 	.word	0x0000afe0
        /*0990*/ 	.word	0x00000003
        /*0994*/ 	.word	0x00000000
        /*0998*/ 	.short	0x0101
        /*099a*/ 	.byte	0x3f
	.zero		1


	//   ....[36]....
        /*099c*/ 	.word	0x00013900
        /*09a0*/ 	.word	0x00000000
        /*09a4*/ 	.word	0x00000000
        /*09a8*/ 	.short	0x0101
        /*09aa*/ 	.byte	0x3f
	.zero		1


	//   ....[37]....
        /*09ac*/ 	.word	0x00013b00
        /*09b0*/ 	.word	0x00000005
        /*09b4*/ 	.word	0x00000000
        /*09b8*/ 	.short	0x010a
        /*09ba*/ 	.byte	0x3f
	.zero		1


	//   ....[38]....
        /*09bc*/ 	.word	0x00013c00
        /*09c0*/ 	.word	0x00000000
        /*09c4*/ 	.word	0x00000000
        /*09c8*/ 	.short	0x010a
        /*09ca*/ 	.byte	0x3f
	.zero		1


	//   ....[39]....
        /*09cc*/ 	.word	0x00014030
        /*09d0*/ 	.word	0x00000005
        /*09d4*/ 	.word	0x00000000
        /*09d8*/ 	.short	0x010a
        /*09da*/ 	.byte	0x3f
	.zero		1


	//   ....[40]....
        /*09dc*/ 	.word	0x000140e0
        /*09e0*/ 	.word	0x00000004
        /*09e4*/ 	.word	0x00000000
        /*09e8*/ 	.short	0x010a
        /*09ea*/ 	.byte	0x3f
	.zero		1


	//   ....[41]....
        /*09ec*/ 	.word	0x00014dc0
        /*09f0*/ 	.word	0x00000004
        /*09f4*/ 	.word	0x00000000
        /*09f8*/ 	.short	0x0101
        /*09fa*/ 	.byte	0x3f
	.zero		1


	//   ....[42]....
        /*09fc*/ 	.word	0x0001eb60
        /*0a00*/ 	.word	0x00000000
        /*0a04*/ 	.word	0x00000000
        /*0a08*/ 	.short	0x0101
        /*0a0a*/ 	.byte	0x3f
	.zero		1


	//   ....[43]....
        /*0a0c*/ 	.word	0x00021790
        /*0a10*/ 	.word	0x000000ff
        /*0a14*/ 	.word	0x00000000
        /*0a18*/ 	.short	0x0101
        /*0a1a*/ 	.byte	0x05
	.zero		1


	//   ....[44]....
        /*0a1c*/ 	.word	0x00023c80
        /*0a20*/ 	.word	0x00000000
        /*0a24*/ 	.word	0x00032440
        /*0a28*/ 	.short	0x010a
        /*0a2a*/ 	.byte	0x3f
	.zero		1


	//   ....[45]....
        /*0a2c*/ 	.word	0x00024940
        /*0a30*/ 	.word	0x00000011
        /*0a34*/ 	.word	0x00032400
        /*0a38*/ 	.short	0x0107
        /*0a3a*/ 	.byte	0x3f
	.zero		1


	//   ....[46]....
        /*0a3c*/ 	.word	0x000249e0
        /*0a40*/ 	.word	0x00000011
        /*0a44*/ 	.word	0x00032400
        /*0a48*/ 	.short	0x0101
        /*0a4a*/ 	.byte	0x3f
	.zero		1


	//   ....[47]....
        /*0a4c*/ 	.word	0x000254c0
        /*0a50*/ 	.word	0x00000011
        /*0a54*/ 	.word	0x00032410
        /*0a58*/ 	.short	0x0107
        /*0a5a*/ 	.byte	0x3f
	.zero		1


	//   ....[48]....
        /*0a5c*/ 	.word	0x000255c0
        /*0a60*/ 	.word	0x00000011
        /*0a64*/ 	.word	0x00032410
        /*0a68*/ 	.short	0x0101
        /*0a6a*/ 	.byte	0x3f
	.zero		1


	//   ....[49]....
        /*0a6c*/ 	.word	0x000255e0
        /*0a70*/ 	.word	0x00000011
        /*0a74*/ 	.word	0x00032420
        /*0a78*/ 	.short	0x010a
        /*0a7a*/ 	.byte	0x3f
	.zero		1


	//   ....[50]....
        /*0a7c*/ 	.word	0x000256c0
        /*0a80*/ 	.word	0x00000002
        /*0a84*/ 	.word	0x00032460
        /*0a88*/ 	.short	0x010a
        /*0a8a*/ 	.byte	0x3f
	.zero		1


	//   ....[51]....
        /*0a8c*/ 	.word	0x00025ee0
        /*0a90*/ 	.word	0x00000003
        /*0a94*/ 	.word	0x00032440
        /*0a98*/ 	.short	0x010a
        /*0a9a*/ 	.byte	0x3f
	.zero		1


	//   ....[52]....
        /*0a9c*/ 	.word	0x00026100
        /*0aa0*/ 	.word	0x00000003
        /*0aa4*/ 	.word	0x00032460
        /*0aa8*/ 	.short	0x010a
        /*0aaa*/ 	.byte	0x3f
	.zero		1


	//   ....[53]....
        /*0aac*/ 	.word	0x000268f0
        /*0ab0*/ 	.word	0x00000004
        /*0ab4*/ 	.word	0x00032440
        /*0ab8*/ 	.short	0x010a
        /*0aba*/ 	.byte	0x3f
	.zero		1


	//   ....[54]....
        /*0abc*/ 	.word	0x00026b10
        /*0ac0*/ 	.word	0x00000004
        /*0ac4*/ 	.word	0x00032460
        /*0ac8*/ 	.short	0x010a
        /*0aca*/ 	.byte	0x3f
	.zero		1


	//   ....[55]....
        /*0acc*/ 	.word	0x00027290
        /*0ad0*/ 	.word	0x00000004
        /*0ad4*/ 	.word	0x00032440
        /*0ad8*/ 	.short	0x010a
        /*0ada*/ 	.byte	0x3f
	.zero		1


	//   ....[56]....
        /*0adc*/ 	.word	0x000274b0
        /*0ae0*/ 	.word	0x00000004
        /*0ae4*/ 	.word	0x00032460
        /*0ae8*/ 	.short	0x010a
        /*0aea*/ 	.byte	0x3f
	.zero		1


	//   ....[57]....
        /*0aec*/ 	.word	0x00027e20
        /*0af0*/ 	.word	0x00000000
        /*0af4*/ 	.word	0x00032420
        /*0af8*/ 	.short	0x010a
        /*0afa*/ 	.byte	0x3f
	.zero		1


	//   ....[58]....
        /*0afc*/ 	.word	0x00027ff0
        /*0b00*/ 	.word	0x00000006
        /*0b04*/ 	.word	0x00000000
        /*0b08*/ 	.short	0x010a
        /*0b0a*/ 	.byte	0x3f
	.zero		1


	//   ....[59]....
        /*0b0c*/ 	.word	0x00028040
        /*0b10*/ 	.word	0x00000003
        /*0b14*/ 	.word	0x00000000
        /*0b18*/ 	.short	0x010a
        /*0b1a*/ 	.byte	0x3f
	.zero		1


	//   ....[60]....
        /*0b1c*/ 	.word	0x000280a0
        /*0b20*/ 	.word	0x00000012
        /*0b24*/ 	.word	0x00000000
        /*0b28*/ 	.short	0x010a
        /*0b2a*/ 	.byte	0x3f
	.zero		1


	//   ....[61]....
        /*0b2c*/ 	.word	0x000280d0
        /*0b30*/ 	.word	0x00000003
        /*0b34*/ 	.word	0x00000000
        /*0b38*/ 	.short	0x010a
        /*0b3a*/ 	.byte	0x3f
	.zero		1


	//   ....[62]....
        /*0b3c*/ 	.word	0x00028140
        /*0b40*/ 	.word	0x00000009
        /*0b44*/ 	.word	0x00032400
        /*0b48*/ 	.short	0x010a
        /*0b4a*/ 	.byte	0x3f
	.zero		1


	//   ....[63]....
        /*0b4c*/ 	.word	0x00028190
        /*0b50*/ 	.word	0x00000014
        /*0b54*/ 	.word	0x00000000
        /*0b58*/ 	.short	0x010a
        /*0b5a*/ 	.byte	0x3f
	.zero		1


	//   ....[64]....
        /*0b5c*/ 	.word	0x000281f0
        /*0b60*/ 	.word	0x00000009
        /*0b64*/ 	.word	0x00032410
        /*0b68*/ 	.short	0x010a
        /*0b6a*/ 	.byte	0x3f
	.zero		1


	//   ....[65]....
        /*0b6c*/ 	.word	0x00028240
        /*0b70*/ 	.word	0x00000008
        /*0b74*/ 	.word	0x00000000
        /*0b78*/ 	.short	0x010a
        /*0b7a*/ 	.byte	0x3f
	.zero		1


	//   ....[66]....
        /*0b7c*/ 	.word	0x00028290
        /*0b80*/ 	.word	0x00000000
        /*0b84*/ 	.word	0x00000000
        /*0b88*/ 	.short	0x010a
        /*0b8a*/ 	.byte	0x3f
	.zero		1


	//   ....[67]....
        /*0b8c*/ 	.word	0x000282e0
        /*0b90*/ 	.word	0x00000004
        /*0b94*/ 	.word	0x00000000
        /*0b98*/ 	.short	0x010a
        /*0b9a*/ 	.byte	0x3f
	.zero		1


	//   ....[68]....
        /*0b9c*/ 	.word	0x00028330
        /*0ba0*/ 	.word	0x00000000
        /*0ba4*/ 	.word	0x00000000
        /*0ba8*/ 	.short	0x010a
        /*0baa*/ 	.byte	0x3f
	.zero		1


	//   ....[69]....
        /*0bac*/ 	.word	0x00028380
        /*0bb0*/ 	.word	0x00000004
        /*0bb4*/ 	.word	0x00000000
        /*0bb8*/ 	.short	0x010a
        /*0bba*/ 	.byte	0x3f
	.zero		1


	//   ....[70]....
        /*0bbc*/ 	.word	0x000284d0
        /*0bc0*/ 	.word	0x00000000
        /*0bc4*/ 	.word	0x00032440
        /*0bc8*/ 	.short	0x010a
        /*0bca*/ 	.byte	0x3f
	.zero		1


	//   ....[71]....
        /*0bcc*/ 	.word	0x00029d60
        /*0bd0*/ 	.word	0x00000011
        /*0bd4*/ 	.word	0x00032420
        /*0bd8*/ 	.short	0x010a
        /*0bda*/ 	.byte	0x3f
	.zero		1


	//   ....[72]....
        /*0bdc*/ 	.word	0x00029db0
        /*0be0*/ 	.word	0x00000002
        /*0be4*/ 	.word	0x00032460
        /*0be8*/ 	.short	0x010a
        /*0bea*/ 	.byte	0x3f
	.zero		1


	//   ....[73]....
        /*0bec*/ 	.word	0x00029e00
        /*0bf0*/ 	.word	0x00000003
        /*0bf4*/ 	.word	0x00032440
        /*0bf8*/ 	.short	0x010a
        /*0bfa*/ 	.byte	0x3f
	.zero		1


	//   ....[74]....
        /*0bfc*/ 	.word	0x00029e50
        /*0c00*/ 	.word	0x00000003
        /*0c04*/ 	.word	0x00032460
        /*0c08*/ 	.short	0x010a
        /*0c0a*/ 	.byte	0x3f
	.zero		1


	//   ....[75]....
        /*0c0c*/ 	.word	0x00029ea0
        /*0c10*/ 	.word	0x00000004
        /*0c14*/ 	.word	0x00032440
        /*0c18*/ 	.short	0x010a
        /*0c1a*/ 	.byte	0x3f
	.zero		1


	//   ....[76]....
        /*0c1c*/ 	.word	0x00029ef0
        /*0c20*/ 	.word	0x00000004
        /*0c24*/ 	.word	0x00032460
        /*0c28*/ 	.short	0x010a
        /*0c2a*/ 	.byte	0x3f
	.zero		1


	//   ....[77]....
        /*0c2c*/ 	.word	0x00029f40
        /*0c30*/ 	.word	0x00000004
        /*0c34*/ 	.word	0x00032440
        /*0c38*/ 	.short	0x010a
        /*0c3a*/ 	.byte	0x3f
	.zero		1


	//   ....[78]....
        /*0c3c*/ 	.word	0x00029f90
        /*0c40*/ 	.word	0x00000004
        /*0c44*/ 	.word	0x00032460
        /*0c48*/ 	.short	0x010a
        /*0c4a*/ 	.byte	0x3f
	.zero		1


	//   ....[79]....
        /*0c4c*/ 	.word	0x0002a080
        /*0c50*/ 	.word	0x00000000
        /*0c54*/ 	.word	0x00032420
        /*0c58*/ 	.short	0x010a
        /*0c5a*/ 	.byte	0x3f
	.zero		1


	//   ....[80]....
        /*0c5c*/ 	.word	0x0002a220
        /*0c60*/ 	.word	0x00000006
        /*0c64*/ 	.word	0x00000000
        /*0c68*/ 	.short	0x010a
        /*0c6a*/ 	.byte	0x3f
	.zero		1


	//   ....[81]....
        /*0c6c*/ 	.word	0x0002a270
        /*0c70*/ 	.word	0x00000003
        /*0c74*/ 	.word	0x00000000
        /*0c78*/ 	.short	0x010a
        /*0c7a*/ 	.byte	0x3f
	.zero		1


	//   ....[82]....
        /*0c7c*/ 	.word	0x0002a2c0
        /*0c80*/ 	.word	0x00000012
        /*0c84*/ 	.word	0x00000000
        /*0c88*/ 	.short	0x010a
        /*0c8a*/ 	.byte	0x3f
	.zero		1


	//   ....[83]....
        /*0c8c*/ 	.word	0x0002a660
        /*0c90*/ 	.word	0x0000000c
        /*0c94*/ 	.word	0x00000000
        /*0c98*/ 	.short	0x010a
        /*0c9a*/ 	.byte	0x3f
	.zero		1


	//   ....[84]....
        /*0c9c*/ 	.word	0x0002a7a0
        /*0ca0*/ 	.word	0x00000002
        /*0ca4*/ 	.word	0x00000000
        /*0ca8*/ 	.short	0x010a
        /*0caa*/ 	.byte	0x3f
	.zero		1


	//   ....[85]....
        /*0cac*/ 	.word	0x0002ae00
        /*0cb0*/ 	.word	0x0000000b
        /*0cb4*/ 	.word	0x00000000
        /*0cb8*/ 	.short	0x010a
        /*0cba*/ 	.byte	0x3f
	.zero		1


	//   ....[86]....
        /*0cbc*/ 	.word	0x0002af40
        /*0cc0*/ 	.word	0x00000008
        /*0cc4*/ 	.word	0x00000000
        /*0cc8*/ 	.short	0x010a
        /*0cca*/ 	.byte	0x3f
	.zero		1


	//   ....[87]....
        /*0ccc*/ 	.word	0x0002c190
        /*0cd0*/ 	.word	0x00000002
        /*0cd4*/ 	.word	0x00000000
        /*0cd8*/ 	.short	0x0101
        /*0cda*/ 	.byte	0x3f
	.zero		1


	//   ....[88]....
        /*0cdc*/ 	.word	0x00045f70
        /*0ce0*/ 	.word	0x00000004
        /*0ce4*/ 	.word	0x00000000
        /*0ce8*/ 	.short	0x0101
        /*0cea*/ 	.byte	0x3f
	.zero		1


	//   ....[89]....
        /*0cec*/ 	.word	0x00045fb0
        /*0cf0*/ 	.word	0x00000002
        /*0cf4*/ 	.word	0x00000000
        /*0cf8*/ 	.short	0x010a
        /*0cfa*/ 	.byte	0x3f
	.zero		1


	//   ....[90]....
        /*0cfc*/ 	.word	0x00046000
        /*0d00*/ 	.word	0x00000008
        /*0d04*/ 	.word	0x00000000
        /*0d08*/ 	.short	0x010a
        /*0d0a*/ 	.byte	0x3f
	.zero		1


	//----- nvinfo : EIATTR_NUM_MBARRIERS
	.align		4
.L_1365:
        /*0d0c*/ 	.byte	0x03, 0x38
        /*0d0e*/ 	.short	0x0017


	//----- nvinfo : EIATTR_EXIT_INSTR_OFFSETS
	.align		4
        /*0d10*/ 	.byte	0x04, 0x1c
        /*0d12*/ 	.short	(.L_1367 - .L_1366)


	//   ....[0]....
.L_1366:
        /*0d14*/ 	.word	0x00000b30


	//   ....[1]....
        /*0d18*/ 	.word	0x000228b0


	//   ....[2]....
        /*0d1c*/ 	.word	0x00028120


	//----- nvinfo : EIATTR_MAX_THREADS
	.align		4
.L_1367:
        /*0d20*/ 	.byte	0x04, 0x05
        /*0d22*/ 	.short	(.L_1369 - .L_1368)
.L_1368:
        /*0d24*/ 	.word	0x00000180
        /*0d28*/ 	.word	0x00000001
        /*0d2c*/ 	.word	0x00000001


	//----- nvinfo : EIATTR_CRS_STACK_SIZE
	.align		4
.L_1369:
        /*0d30*/ 	.byte	0x04, 0x1e
        /*0d32*/ 	.short	(.L_1371 - .L_1370)
.L_1370:
        /*0d34*/ 	.word	0x00000000


	//----- nvinfo : EIATTR_CBANK_PARAM_SIZE
	.align		4
.L_1371:
        /*0d38*/ 	.byte	0x03, 0x19
        /*0d3a*/ 	.short	0x0bf0


	//----- nvinfo : EIATTR_PARAM_CBANK
	.align		4
        /*0d3c*/ 	.byte	0x04, 0x0a
        /*0d3e*/ 	.short	(.L_1373 - .L_1372)
	.align		4
.L_1372:
        /*0d40*/ 	.word	index@(.nv.constant0._ZN7cutlass13device_kernelIN5flash11enable_sm90INS1_16FlashAttnFwdSm90INS1_25CollectiveMainloopFwdSm90ILi2EN4cute5tupleIJNS5_1CILi1EEES8_S8_EEENS6_IJNS7_ILi128EEENS7_ILi96EEENS7_ILi64EEEEEELi256ENS_10bfloat16_tEfNS_4arch4Sm90ELb0ELb1ELb1ELb0ELb0ELb0ELb1ELb1ELb0ELb1ELb0ELb0EEENS1_21CollectiveEpilogueFwdINS6_IJSA_NS7_ILi256EEESB_EEES9_SE_SG_Li256ELb0ELb1ELb0ELb0EEENS1_30DynamicPersistentTileSchedulerILi256ELi128ELb0ELb1ELb1EEEEEEEEEvNT_6ParamsE)
        /*0d44*/ 	.short	0x0210
        /*0d46*/ 	.short	0x0bf0


	//----- nvinfo : EIATTR_SW_WAR
	.align		4
.L_1373:
        /*0d48*/ 	.byte	0x04, 0x36
        /*0d4a*/ 	.short	(.L_1375 - .L_1374)
.L_1374:
        /*0d4c*/ 	.word	0x00000008
.L_1375:


//--------------------- .nv.info._ZN7cutlass13device_kernelIN5flash11enable_sm90INS1_16FlashAttnFwdSm90INS1_25CollectiveMainloopFwdSm90ILi2EN4cute5tupleIJNS5_1CILi1EEES8_S8_EEENS6_IJNS7_ILi128EEENS7_ILi96EEENS7_ILi64EEEEEELi256ENS_10bfloat16_tEfNS_4arch4Sm90ELb0ELb1ELb1ELb1ELb0ELb0ELb0ELb1ELb0ELb1ELb0ELb0EEENS1_21CollectiveEpilogueFwdINS6_IJSA_NS7_ILi256EEESB_EEES9_SE_SG_Li256ELb1ELb1ELb0ELb0EEENS1_36VarlenDynamicPersistentTileSchedulerILi128ELi96ELi256ELi128ELb0ELb1ELb1ELb1ELb0ELb1EEEEEEEEEvNT_6ParamsE --------------------------
	.section	.nv.info._ZN7cutlass13device_kernelIN5flash11enable_sm90INS1_16FlashAttnFwdSm90INS1_25CollectiveMainloopFwdSm90ILi2EN4cute5tupleIJNS5_1CILi1EEES8_S8_EEENS6_IJNS7_ILi128EEENS7_ILi96EEENS7_ILi64EEEEEELi256ENS_10bfloat16_tEfNS_4arch4Sm90ELb0ELb1ELb1ELb1ELb0ELb0ELb0ELb1ELb0ELb1ELb0ELb0EEENS1_21CollectiveEpilogueFwdINS6_IJSA_NS7_ILi256EEESB_EEES9_SE_SG_Li256ELb1ELb1ELb0ELb0EEENS1_36VarlenDynamicPersistentTileSchedulerILi128ELi96ELi256ELi128ELb0ELb1ELb1ELb1ELb0ELb1EEEEEEEEEvNT_6ParamsE,"",@"SHT_CUDA_INFO"
	.sectionflags	@""
	.align	4


	//----- nvinfo : EIATTR_CUDA_API_VERSION
	.align		4
        /*0000*/ 	.byte	0x04, 0x37
        /*0002*/ 	.short	(.L_1377 - .L_1376)
.L_1376:
        /*0004*/ 	.word	0x00000082


	//----- nvinfo : EIATTR_KPARAM_INFO
	.align		4
.L_1377:
        /*0008*/ 	.byte	0x04, 0x17
        /*000a*/ 	.short	(.L_1379 - .L_1378)
.L_1378:
        /*000c*/ 	.word	0x00000000
        /*0010*/ 	.short	0x0000
        /*0012*/ 	.short	0x0070
        /*0014*/ 	.byte	0x00, 0xf0, 0x01, 0x2a


	//----- nvinfo : EIATTR_SPARSE_MMA_MASK
	.align		4
.L_1379:
        /*0018*/ 	.byte	0x03, 0x50
        /*001a*/ 	.short	0x0000


	//----- nvinfo : EIATTR_MAXREG_COUNT
	.align		4
        /*001c*/ 	.byte	0x03, 0x1b
        /*001e*/ 	.short	0x00a8


	//----- nvinfo : EIATTR_NUM_BARRIERS
	.align		4
        /*0020*/ 	.byte	0x02, 0x4c
        /*0022*/ 	.byte	0x10
	.zero		1


	//----- nvinfo : EIATTR_EXTERNS
	.align		4
        /*0024*/ 	.byte	0x04, 0x0f
        /*0026*/ 	.short	(.L_1381 - .L_1380)


	//   ....[0]....
	.align		4
.L_1380:
        /*0028*/ 	.word	index@(__assertfail)


	//----- nvinfo : EIATTR_ANNOTATIONS
	.align		4
.L_1381:
        /*002c*/ 	.byte	0x04, 0x55
        /*002e*/ 	.short	(.L_1383 - .L_1382)


	//   ....[0]....
.L_1382:
        /* <DEDUP_REMOVED lines=57> */


	//----- nvinfo : EIATTR_MERCURY_ISA_VERSION
	.align		4
.L_1383:
        /*03b0*/ 	.byte	0x03, 0x5f
        /*03b2*/ 	.short	0x0101


	//----- nvinfo : EIATTR_UNUSED_LOAD_BYTE_OFFSET
	.align		4
        /*03b4*/ 	.byte	0x04, 0x44
        /*03b6*/ 	.short	(.L_1385 - .L_1384)


	//   ....[0]....
.L_1384:
        /*03b8*/ 	.word	0x00000a40
        /*03bc*/ 	.word	0x0000fff0


	//   ....[1]....
        /*03c0*/ 	.word	0x0000e980
        /*03c4*/ 	.word	0x0000fff0


	//----- nvinfo : EIATTR_INT_WARP_WIDE_INSTR_OFFSETS
	.align		4
.L_1385:
        /*03c8*/ 	.byte	0x04, 0x31
        /*03ca*/ 	.short	(.L_1387 - .L_1386)


	//   ....[0]....
.L_1386:
        /*03cc*/ 	.word	0x00000130


	//   ....[1]....
        /*03d0*/ 	.word	0x00000170


	//   ....[2]....
        /*03d4*/ 	.word	0x000001e0


	//   ....[3]....
        /*03d8*/ 	.word	0x00012d10


	//   ....[4]....
        /*03dc*/ 	.word	0x00012da0


	//   ....[5]....
        /*03e0*/ 	.word	0x00016b10


	//   ....[6]....
        /*03e4*/ 	.word	0x00016ba0


	//----- nvinfo : EIATTR_COOP_GROUP_MASK_REGIDS
	.align		4
.L_1387:
        /*03e8*/ 	.byte	0x04, 0x29
        /*03ea*/ 	.short	(.L_1389 - .L_1388)


	//   ....[0]....
.L_1388:
        /*03ec*/ 	.word	0xffffffff


	//   ....[1]....
        /*03f0*/ 	.word	0xffffffff


	//   ....[2]....
        /*03f4*/ 	.word	0xffffffff


	//   ....[3]....
        /*03f8*/ 	.word	0xffffffff


	//   ....[4]....
        /*03fc*/ 	.word	0xffffffff


	//   ....[5]....
        /*0400*/ 	.word	0xffffffff


	//   ....[6]....
        /*0404*/ 	.word	0xffffffff


	//   ....[7]....
        /*0408*/ 	.word	0xffffffff


	//   ....[8]....
        /*040c*/ 	.word	0xffffffff


	//   ....[9]....
        /*0410*/ 	.word	0xffffffff


	//   ....[10]....
        /*0414*/ 	.word	0xffffffff


	//   ....[11]....
        /*0418*/ 	.word	0xffffffff


	//   ....[12]....
        /*041c*/ 	.word	0xffffffff


	//   ....[13]....
        /*0420*/ 	.word	0xffffffff


	//   ....[14]....
        /*0424*/ 	.word	0xffffffff


	//   ....[15]....
        /*0428*/ 	.word	0xffffffff


	//   ....[16]....
        /*042c*/ 	.word	0xffffffff


	//   ....[17]....
        /*0430*/ 	.word	0xffffffff


	//   ....[18]....
        /*0434*/ 	.word	0xffffffff


	//   ....[19]....
        /*0438*/ 	.word	0xffffffff


	//   ....[20]....
        /*043c*/ 	.word	0xffffffff


	//   ....[21]....
        /*0440*/ 	.word	0xffffffff


	//   ....[22]....
        /*0444*/ 	.word	0xffffffff


	//   ....[23]....
        /*0448*/ 	.word	0xffffffff


	//   ....[24]....
        /*044c*/ 	.word	0xffffffff


	//   ....[25]....
        /*0450*/ 	.word	0xffffffff


	//   ....[26]....
        /*0454*/ 	.word	0xffffffff


	//   ....[27]....
        /*0458*/ 	.word	0xffffffff


	//   ....[28]....
        /*045c*/ 	.word	0xffffffff


	//   ....[29]....
        /*0460*/ 	.word	0xffffffff


	//   ....[30]....
        /*0464*/ 	.word	0xffffffff


	//   ....[31]....
        /*0468*/ 	.word	0xffffffff


	//   ....[32]....
        /*046c*/ 	.word	0xffffffff


	//   ....[33]....
        /*0470*/ 	.word	0xffffffff


	//   ....[34]....
        /*0474*/ 	.word	0xffffffff


	//   ....[35]....
        /*0478*/ 	.word	0xffffffff


	//   ....[36]....
        /*047c*/ 	.word	0xffffffff


	//   ....[37]....
        /*0480*/ 	.word	0xffffffff


	//   ....[38]....
        /*0484*/ 	.word	0xffffffff


	//   ....[39]....
        /*0488*/ 	.word	0xffffffff


	//   ....[40]....
        /*048c*/ 	.word	0xffffffff


	//   ....[41]....
        /*0490*/ 	.word	0xffffffff


	//   ....[42]....
        /*0494*/ 	.word	0xffffffff


	//   ....[43]....
        /*0498*/ 	.word	0xffffffff


	//   ....[44]....
        /*049c*/ 	.word	0xffffffff


	//   ....[45]....
        /*04a0*/ 	.word	0xffffffff


	//   ....[46]....
        /*04a4*/ 	.word	0xffffffff


	//   ....[47]....
        /*04a8*/ 	.word	0xffffffff


	//   ....[48]....
        /*04ac*/ 	.word	0xffffffff


	//   ....[49]....
        /*04b0*/ 	.word	0xffffffff


	//   ....[50]....
        /*04b4*/ 	.word	0xffffffff


	//   ....[51]....
        /*04b8*/ 	.word	0xffffffff


	//   ....[52]....
        /*04bc*/ 	.word	0xffffffff


	//   ....[53]....
        /*04c0*/ 	.word	0xffffffff


	//   ....[54]....
        /*04c4*/ 	.word	0xffffffff


	//   ....[55]....
        /*04c8*/ 	.word	0xffffffff


	//   ....[56]....
        /*04cc*/ 	.word	0xffffffff


	//   ....[57]....
        /*04d0*/ 	.word	0xffffffff


	//   ....[58]....
        /*04d4*/ 	.word	0xffffffff


	//   ....[59]....
        /*04d8*/ 	.word	0xffffffff


	//   ....[60]....
        /*04dc*/ 	.word	0xffffffff


	//   ....[61]....
        /*04e0*/ 	.word	0xffffffff


	//   ....[62]....
        /*04e4*/ 	.word	0xffffffff


	//   ....[63]....
        /*04e8*/ 	.word	0xffffffff


	//   ....[64]....
        /*04ec*/ 	.word	0xffffffff


	//   ....[65]....
        /*04f0*/ 	.word	0xffffffff


	//   ....[66]....
        /*04f4*/ 	.word	0xffffffff


	//   ....[67]....
        /*04f8*/ 	.word	0xffffffff


	//   ....[68]....
        /*04fc*/ 	.word	0xffffffff


	//   ....[69]....
        /*0500*/ 	.word	0xffffffff


	//   ....[70]....
        /*0504*/ 	.word	0xffffffff


	//   ....[71]....
        /*0508*/ 	.word	0xffffffff


	//   ....[72]....
        /*050c*/ 	.word	0xffffffff


	//   ....[73]....
        /*0510*/ 	.word	0xffffffff


	//   ....[74]....
        /*0514*/ 	.word	0xffffffff


	//   ....[75]....
        /*0518*/ 	.word	0xffffffff


	//   ....[76]....
        /*051c*/ 	.word	0xffffffff


	//   ....[77]....
        /*0520*/ 	.word	0xffffffff


	//   ....[78]....
        /*0524*/ 	.word	0xffffffff


	//   ....[79]....
        /*0528*/ 	.word	0xffffffff


	//   ....[80]....
        /*052c*/ 	.word	0xffffffff


	//   ....[81]....
        /*0530*/ 	.word	0xffffffff


	//   ....[82]....
        /*0534*/ 	.word	0xffffffff


	//   ....[83]....
        /*0538*/ 	.word	0xffffffff


	//   ....[84]....
        /*053c*/ 	.word	0xffffffff


	//   ....[85]....
        /*0540*/ 	.word	0xffffffff


	//   ....[86]....
        /*0544*/ 	.word	0xffffffff


	//   ....[87]....
        /*0548*/ 	.word	0xffffffff


	//   ....[88]....
        /*054c*/ 	.word	0xffffffff


	//   ....[89]....
        /*0550*/ 	.word	0xffffffff


	//   ....[90]....
        /*0554*/ 	.word	0xffffffff


	//   ....[91]....
        /*0558*/ 	.word	0xffffffff


	//   ....[92]....
        /*055c*/ 	.word	0xffffffff


	//   ....[93]....
        /*0560*/ 	.word	0xffffffff


	//   ....[94]....
        /*0564*/ 	.word	0xffffffff


	//   ....[95]....
        /*0568*/ 	.word	0xffffffff


	//   ....[96]....
        /*056c*/ 	.word	0xffffffff


	//   ....[97]....
        /*0570*/ 	.word	0xffffffff


	//   ....[98]....
        /*0574*/ 	.word	0xffffffff


	//   ....[99]....
        /*0578*/ 	.word	0xffffffff


	//   ....[100]....
        /*057c*/ 	.word	0xffffffff


	//   ....[101]....
        /*0580*/ 	.word	0xffffffff


	//   ....[102]....
        /*0584*/ 	.word	0xffffffff


	//   ....[103]....
        /*0588*/ 	.word	0xffffffff


	//   ....[104]....
        /*058c*/ 	.word	0xffffffff


	//   ....[105]....
        /*0590*/ 	.word	0x0500000f


	//   ....[106]....
        /*0594*/ 	.word	0x0500000f


	//   ....[107]....
        /*0598*/ 	.word	0x0500000f


	//   ....[108]....
        /*059c*/ 	.word	0x0500000f


	//   ....[109]....
        /*05a0*/ 	.word	0x0500000f


	//   ....[110]....
        /*05a4*/ 	.word	0x0500000f


	//   ....[111]....
        /*05a8*/ 	.word	0x0500000f


	//   ....[112]....
        /*05ac*/ 	.word	0x0500000f


	//   ....[113]....
        /*05b0*/ 	.word	0x0500000f


	//   ....[114]....
        /*05b4*/ 	.word	0x0500000f


	//   ....[115]....
        /*05b8*/ 	.word	0x0500000f


	//   ....[116]....
        /*05bc*/ 	.word	0x0500000f


	//   ....[117]....
        /*05c0*/ 	.word	0x0500000f


	//   ....[118]....
        /*05c4*/ 	.word	0x0500000f


	//   ....[119]....
        /*05c8*/ 	.word	0x0500000f


	//   ....[120]....
        /*05cc*/ 	.word	0x0500000f


	//   ....[121]....
        /*05d0*/ 	.word	0x0500000f


	//   ....[122]....
        /*05d4*/ 	.word	0x0500000f


	//   ....[123]....
        /*05d8*/ 	.word	0x0500000f


	//   ....[124]....
        /*05dc*/ 	.word	0x0500000f


	//   ....[125]....
        /*05e0*/ 	.word	0x0500000f


	//   ....[126]....
        /*05e4*/ 	.word	0x0500000f


	//   ....[127]....
        /*05e8*/ 	.word	0x0500000f


	//   ....[128]....
        /*05ec*/ 	.word	0x0500000f


	//   ....[129]....
        /*05f0*/ 	.word	0x0500000f


	//   ....[130]....
        /*05f4*/ 	.word	0x0500000f


	//   ....[131]....
        /*05f8*/ 	.word	0x0500000f


	//   ....[132]....
        /*05fc*/ 	.word	0x0500000f


	//   ....[133]....
        /*0600*/ 	.word	0x0500000f


	//   ....[134]....
        /*0604*/ 	.word	0x0500000f


	//   ....[135]....
        /*0608*/ 	.word	0x0500000f


	//   ....[136]....
        /*060c*/ 	.word	0x0500000f


	//   ....[137]....
        /*0610*/ 	.word	0x0500000f


	//   ....[138]....
        /*0614*/ 	.word	0x0500000f


	//   ....[139]....
        /*0618*/ 	.word	0x0500000f


	//----- nvinfo : EIATTR_COOP_GROUP_INSTR_OFFSETS
	.align		4
.L_1389:
        /*061c*/ 	.byte	0x04, 0x28
        /*061e*/ 	.short	(.L_1391 - .L_1390)


	//   ....[0]....
.L_1390:
        /*0620*/ 	.word	0x00000070


	//   ....[1]....
        /*0624*/ 	.word	0x00000140


	//   ....[2]....
        /*0628*/ 	.word	0x00000190


	//   ....[3]....
        /*062c*/ 	.word	0x000003c0


	//   ....[4]....
        /*0630*/ 	.word	0x00000520


	//   ....[5]....
        /*0634*/ 	.word	0x00000640


	//   ....[6]....
        /*0638*/ 	.word	0x000007a0


	//   ....[7]....
        /*063c*/ 	.word	0x00001b50


	//   ....[8]....
        /*0640*/ 	.word	0x00002250


	//   ....[9]....
        /*0644*/ 	.word	0x00002b30


	//   ....[10]....
        /*0648*/ 	.word	0x00003890


	//   ....[11]....
        /*064c*/ 	.word	0x000039a0


	//   ....[12]....
        /*0650*/ 	.word	0x00003eb0


	//   ....[13]....
        /*0654*/ 	.word	0x00003f50


	//   ....[14]....
        /*0658*/ 	.word	0x00005270


	//   ....[15]....
        /*065c*/ 	.word	0x000059d0


	//   ....[16]....
        /*0660*/ 	.word	0x00006750


	//   ....[17]....
        /*0664*/ 	.word	0x00006870


	//   ....[18]....
        /*0668*/ 	.word	0x00006ed0


	//   ....[19]....
        /*066c*/ 	.word	0x00006f50


	//   ....[20]....
        /*0670*/ 	.word	0x00008fa0


	//   ....[21]....
        /*0674*/ 	.word	0x00009010


	//   ....[22]....
        /*0678*/ 	.word	0x000094a0


	//   ....[23]....
        /*067c*/ 	.word	0x00009660


	//   ....[24]....
        /*0680*/ 	.word	0x0000aec0


	//   ....[25]....
        /*0684*/ 	.word	0x0000b600


	//   ....[26]....
        /*0688*/ 	.word	0x0000c2a0


	//   ....[27]....
        /*068c*/ 	.word	0x0000c3c0


	//   ....[28]....
        /*0690*/ 	.word	0x0000cc30


	//   ....[29]....
        /*0694*/ 	.word	0x0000ce00


	//   ....[30]....
        /*0698*/ 	.word	0x0000df00


	//   ....[31]....
        /*069c*/ 	.word	0x0000df40


	//   ....[32]....
        /*06a0*/ 	.word	0x0000dfe0


	//   ....[33]....
        /*06a4*/ 	.word	0x0000e040


	//   ....[34]....
        /*06a8*/ 	.word	0x0000fa10


	//   ....[35]....
        /*06ac*/ 	.word	0x0000fa50


	//   ....[36]....
        /*06b0*/ 	.word	0x0000fa90


	//   ....[37]....
        /*06b4*/ 	.word	0x0000fac0


	//   ....[38]....
        /*06b8*/ 	.word	0x00010360


	//   ....[39]....
        /*06bc*/ 	.word	0x000103a0


	//   ....[40]....
        /*06c0*/ 	.word	0x000104e0


	//   ....[41]....
        /*06c4*/ 	.word	0x00010500


	//   ....[42]....
        /*06c8*/ 	.word	0x00010640


	//   ....[43]....
        /*06cc*/ 	.word	0x00010660


	//   ....[44]....
        /*06d0*/ 	.word	0x000107b0


	//   ....[45]....
        /*06d4*/ 	.word	0x000107d0


	//   ....[46]....
        /*06d8*/ 	.word	0x00011120


	//   ....[47]....
        /*06dc*/ 	.word	0x00011140


	//   ....[48]....
        /*06e0*/ 	.word	0x00011280


	//   ....[49]....
        /*06e4*/ 	.word	0x000112a0


	//   ....[50]....
        /*06e8*/ 	.word	0x000113e0


	//   ....[51]....
        /*06ec*/ 	.word	0x00011400


	//   ....[52]....
        /*06f0*/ 	.word	0x00011550


	//   ....[53]....
        /*06f4*/ 	.word	0x00011570


	//   ....[54]....
        /*06f8*/ 	.word	0x00011750


	//   ....[55]....
        /*06fc*/ 	.word	0x00011930


	//   ....[56]....
        /*0700*/ 	.word	0x00011960


	//   ....[57]....
        /*0704*/ 	.word	0x00011990


	//   ....[58]....
        /*0708*/ 	.word	0x000119c0


	//   ....[59]....
        /*070c*/ 	.word	0x000119f0


	//   ....[60]....
        /*0710*/ 	.word	0x00011a20


	//   ....[61]....
        /*0714*/ 	.word	0x00011b90


	//   ....[62]....
        /*0718*/ 	.word	0x00011bc0


	//   ....[63]....
        /*071c*/ 	.word	0x00011bf0


	//   ....[64]....
        /*0720*/ 	.word	0x00011c20


	//   ....[65]....
        /*0724*/ 	.word	0x00011c50


	//   ....[66]....
        /*0728*/ 	.word	0x00011c80


	//   ....[67]....
        /*072c*/ 	.word	0x00011d20


	//   ....[68]....
        /*0730*/ 	.word	0x00011d80


	//   ....[69]....
        /*0734*/ 	.word	0x00011e10


	//   ....[70]....
        /*0738*/ 	.word	0x000132d0


	//   ....[71]....
        /*073c*/ 	.word	0x00013df0


	//   ....[72]....
        /*0740*/ 	.word	0x00013e10


	//   ....[73]....
        /*0744*/ 	.word	0x00013ec0


	//   ....[74]....
        /*0748*/ 	.word	0x00013ed0


	//   ....[75]....
        /*074c*/ 	.word	0x00013f50


	//   ....[76]....
        /*0750*/ 	.word	0x00013f60


	//   ....[77]....
        /*0754*/ 	.word	0x00013fe0


	//   ....[78]....
        /*0758*/ 	.word	0x00013ff0


	//   ....[79]....
        /*075c*/ 	.word	0x00014070


	//   ....[80]....
        /*0760*/ 	.word	0x00014080


	//   ....[81]....
        /*0764*/ 	.word	0x00014100


	//   ....[82]....
        /*0768*/ 	.word	0x00014110


	//   ....[83]....
        /*076c*/ 	.word	0x00014190


	//   ....[84]....
        /*0770*/ 	.word	0x000141a0


	//   ....[85]....
        /*0774*/ 	.word	0x000141b0


	//   ....[86]....
        /*0778*/ 	.word	0x00014200


	//   ....[87]....
        /*077c*/ 	.word	0x00016da0


	//   ....[88]....
        /*0780*/ 	.word	0x00016e00


	//   ....[89]....
        /*0784*/ 	.word	0x00016e30


	//   ....[90]....
        /*0788*/ 	.word	0x00016e40


	//   ....[91]....
        /*078c*/ 	.word	0x00016e70


	//   ....[92]....
        /*0790*/ 	.word	0x00016ea0


	//   ....[93]....
        /*0794*/ 	.word	0x00016ed0


	//   ....[94]....
        /*0798*/ 	.word	0x00016f00


	//   ....[95]....
        /*079c*/ 	.word	0x00017080


	//   ....[96]....
        /*07a0*/ 	.word	0x000170b0


	//   ....[97]....
        /*07a4*/ 	.word	0x000170e0


	//   ....[98]....
        /*07a8*/ 	.word	0x00017110


	//   ....[99]....
        /*07ac*/ 	.word	0x00017140


	//   ....[100]....
        /*07b0*/ 	.word	0x00017170


	//   ....[101]....
        /*07b4*/ 	.word	0x00017230


	//   ....[102]....
        /*07b8*/ 	.word	0x00017250


	//   ....[103]....
        /*07bc*/ 	.word	0x000172c0


	//   ....[104]....
        /*07c0*/ 	.word	0x00017980


	//   ....[105]....
        /*07c4*/ 	.word	0x00017fc0


	//   ....[106]....
        /*07c8*/ 	.word	0x00018180


	//   ....[107]....
        /*07cc*/ 	.word	0x000181d0


	//   ....[108]....
        /*07d0*/ 	.word	0x00018230


	//   ....[109]....
        /*07d4*/ 	.word	0x00018320


	//   ....[110]....
        /*07d8*/ 	.word	0x00018380


	//   ....[111]....
        /*07dc*/ 	.word	0x00018470


	//   ....[112]....
        /*07e0*/ 	.word	0x000184d0


	//   ....[113]....
        /*07e4*/ 	.word	0x000185c0


	//   ....[114]....
        /*07e8*/ 	.word	0x00018620


	//   ....[115]....
        /*07ec*/ 	.word	0x00018710


	//   ....[116]....
        /*07f0*/ 	.word	0x00018770


	//   ....[117]....
        /*07f4*/ 	.word	0x00018860


	//   ....[118]....
        /*07f8*/ 	.word	0x000188c0


	//   ....[119]....
        /*07fc*/ 	.word	0x00018990


	//   ....[120]....
        /*0800*/ 	.word	0x00018a10


	//   ....[121]....
        /*0804*/ 	.word	0x00018ae0


	//   ....[122]....
        /*0808*/ 	.word	0x00018e10


	//   ....[123]....
        /*080c*/ 	.word	0x00018eb0


	//   ....[124]....
        /*0810*/ 	.word	0x00018fd0


	//   ....[125]....
        /*0814*/ 	.word	0x00019040


	//   ....[126]....
        /*0818*/ 	.word	0x000190b0


	//   ....[127]....
        /*081c*/ 	.word	0x00019120


	//   ....[128]....
        /*0820*/ 	.word	0x00019190


	//   ....[129]....
        /*0824*/ 	.word	0x00019210


	//   ....[130]....
        /*0828*/ 	.word	0x000192a0


	//   ....[131]....
        /*082c*/ 	.word	0x00019330


	//   ....[132]....
        /*0830*/ 	.word	0x000193a0


	//   ....[133]....
        /*0834*/ 	.word	0x00019410


	//   ....[134]....
        /*0838*/ 	.word	0x00019480


	//   ....[135]....
        /*083c*/ 	.word	0x00019500


	//   ....[136]....
        /*0840*/ 	.word	0x00019570


	//   ....[137]....
        /*0844*/ 	.word	0x00019610


	//   ....[138]....
        /*0848*/ 	.word	0x000196a0


	//   ....[139]....
        /*084c*/ 	.word	0x000197d0


	//----- nvinfo : EIATTR_REG_RECONFIG
	.align		4
.L_1391:
        /*0850*/ 	.byte	0x01, 0x54
	.zero		2


	//----- nvinfo : EIATTR_SYSCALL_OFFSETS
	.align		4
        /*0854*/ 	.byte	0x04, 0x46
        /*0856*/ 	.short	(.L_1393 - .L_1392)


	//   ....[0]....
.L_1392:
        /*0858*/ 	.word	0x00001d30


	//   ....[1]....
        /*085c*/ 	.word	0x00012f10


	//   ....[2]....
        /*0860*/ 	.word	0x00013060


	//   ....[3]....
        /*0864*/ 	.word	0x00013150


	//   ....[4]....
        /*0868*/ 	.word	0x000139c0


	//----- nvinfo : EIATTR_MBARRIER_INSTR_OFFSETS
	.align		4
.L_1393:
        /*086c*/ 	.byte	0x04, 0x39
        /*086e*/ 	.short	(.L_1395 - .L_1394)


	//   ....[0]....
.L_1394:
        /*0870*/ 	.word	0x00000270
        /*0874*/ 	.word	0x000000ff
        /*0878*/ 	.word	0x00022800
        /*087c*/ 	.short	0x0100
        /*087e*/ 	.byte	0x08
	.zero		1


	//   ....[1]....
        /*0880*/ 	.word	0x00000280
        /*0884*/ 	.word	0x000000ff
        /*0888*/ 	.word	0x00022820
        /*088c*/ 	.short	0x0100
        /*088e*/ 	.byte	0x08
	.zero		1


	//   ....[2]....
        /*0890*/ 	.word	0x00000370
        /*0894*/ 	.word	0x000000ff
        /*0898*/ 	.word	0x00022830
        /*089c*/ 	.short	0x0100
        /*089e*/ 	.byte	0x08
	.zero		1


	//   ....[3]....
        /*08a0*/ 	.word	0x00000380
        /*08a4*/ 	.word	0x000000ff
        /*08a8*/ 	.word	0x00022840
        /*08ac*/ 	.short	0x0100
        /*08ae*/ 	.byte	0x08
	.zero		1


	//   ....[4]....
        /*08b0*/ 	.word	0x00000390
        /*08b4*/ 	.word	0x000000ff
        /*08b8*/ 	.word	0x00022838
        /*08bc*/ 	.short	0x0100
        /*08be*/ 	.byte	0x08
	.zero		1


	//   ....[5]....
        /*08c0*/ 	.word	0x000003a0
        /*08c4*/ 	.word	0x000000ff
        /*08c8*/ 	.word	0x00022848
        /*08cc*/ 	.short	0x0100
        /*08ce*/ 	.byte	0x08
	.zero		1


	//   ....[6]....
        /*08d0*/ 	.word	0x000004d0
        /*08d4*/ 	.word	0x000000ff
        /*08d8*/ 	.word	0x00022850
        /*08dc*/ 	.short	0x0100
        /*08de*/ 	.byte	0x08
	.zero		1


	//   ....[7]....
        /*08e0*/ 	.word	0x000004e0
        /*08e4*/ 	.word	0x000000ff
        /*08e8*/ 	.word	0x00022860
        /*08ec*/ 	.short	0x0100
        /*08ee*/ 	.byte	0x08
	.zero		1


	//   ....[8]....
        /*08f0*/ 	.word	0x000004f0
        /*08f4*/ 	.word	0x000000ff
        /*08f8*/ 	.word	0x00022858
        /*08fc*/ 	.short	0x0100
        /*08fe*/ 	.byte	0x08
	.zero		1


	//   ....[9]....
        /*0900*/ 	.word	0x00000500
        /*0904*/ 	.word	0x000000ff
        /*0908*/ 	.word	0x00022868
        /*090c*/ 	.short	0x0100
        /*090e*/ 	.byte	0x08
	.zero		1


	//   ....[10]....
        /*0910*/ 	.word	0x000005f0
        /*0914*/ 	.word	0x000000ff
        /*0918*/ 	.word	0x00022870
        /*091c*/ 	.short	0x0100
        /*091e*/ 	.byte	0x06
	.zero		1


	//   ....[11]....
        /*0920*/ 	.word	0x00000600
        /*0924*/ 	.word	0x000000ff
        /*0928*/ 	.word	0x00022880
        /*092c*/ 	.short	0x0100
        /*092e*/ 	.byte	0x06
	.zero		1


	//   ....[12]....
        /*0930*/ 	.word	0x00000610
        /*0934*/ 	.word	0x000000ff
        /*0938*/ 	.word	0x00022878
        /*093c*/ 	.short	0x0100
        /*093e*/ 	.byte	0x06
	.zero		1


	//   ....[13]....
        /*0940*/ 	.word	0x00000620
        /*0944*/ 	.word	0x000000ff
        /*0948*/ 	.word	0x00022888
        /*094c*/ 	.short	0x0100
        /*094e*/ 	.byte	0x06
	.zero		1


	//   ....[14]....
        /*0950*/ 	.word	0x00000750
        /*0954*/ 	.word	0x000000ff
        /*0958*/ 	.word	0x00022890
        /*095c*/ 	.short	0x0100
        /*095e*/ 	.byte	0x08
	.zero		1


	//   ....[15]....
        /*0960*/ 	.word	0x00000760
        /*0964*/ 	.word	0x000000ff
        /*0968*/ 	.word	0x000228a0
        /*096c*/ 	.short	0x0100
        /*096e*/ 	.byte	0x08
	.zero		1


	//   ....[16]....
        /*0970*/ 	.word	0x00000770
        /*0974*/ 	.word	0x000000ff
        /*0978*/ 	.word	0x00022898
        /*097c*/ 	.short	0x0100
        /*097e*/ 	.byte	0x08
	.zero		1


	//   ....[17]....
        /*0980*/ 	.word	0x00000780
        /*0984*/ 	.word	0x000000ff
        /*0988*/ 	.word	0x000228a8
        /*098c*/ 	.short	0x0100
        /*098e*/ 	.byte	0x08
	.zero		1


	//   ....[18]....
        /*0990*/ 	.word	0x000008b0
        /*0994*/ 	.word	0x000000ff
        /*0998*/ 	.word	0x000228b0
        /*099c*/ 	.short	0x0100
        /*099e*/ 	.byte	0x08
	.zero		1


	//   ....[19]....
        /*09a0*/ 	.word	0x000008c0
        /*09a4*/ 	.word	0x000000ff
        /*09a8*/ 	.word	0x000228c0
        /*09ac*/ 	.short	0x0100
        /*09ae*/ 	.byte	0x08
	.zero		1


	//   ....[20]....
        /*09b0*/ 	.word	0x000008d0
        /*09b4*/ 	.word	0x000000ff
        /*09b8*/ 	.word	0x000228b8
        /*09bc*/ 	.short	0x0100
        /*09be*/ 	.byte	0x08
	.zero		1


	//   ....[21]....
        /*09c0*/ 	.word	0x000008e0
        /*09c4*/ 	.word	0x000000ff
        /*09c8*/ 	.word	0x000228c8
        /*09cc*/ 	.short	0x0100
        /*09ce*/ 	.byte	0x08
	.zero		1


	//   ....[22]....
        /*09d0*/ 	.word	0x00001de0
        /*09d4*/ 	.word	0x00000008
        /*09d8*/ 	.word	0x00022800
        /*09dc*/ 	.short	0x010a
        /*09de*/ 	.byte	0x3f
	.zero		1


	//   ....[23]....
        /*09e0*/ 	.word	0x00001eb0
        /*09e4*/ 	.word	0x00000003
        /*09e8*/ 	.word	0x00022830
        /*09ec*/ 	.short	0x010a
        /*09ee*/ 	.byte	0x3f
	.zero		1


	//   ....[24]....
        /*09f0*/ 	.word	0x00001ef0
        /*09f4*/ 	.word	0x00000003
        /*09f8*/ 	.word	0x00022830
        /*09fc*/ 	.short	0x010a
        /*09fe*/ 	.byte	0x3f
	.zero		1


	//   ....[25]....
        /*0a00*/ 	.word	0x00002600
        /*0a04*/ 	.word	0x00000002
        /*0a08*/ 	.word	0x00000000
        /*0a0c*/ 	.short	0x0101
        /*0a0e*/ 	.byte	0x3f
	.zero		1


	//   ....[26]....
        /*0a10*/ 	.word	0x00004810
        /*0a14*/ 	.word	0x00000003
        /*0a18*/ 	.word	0x00022850
        /*0a1c*/ 	.short	0x010a
        /*0a1e*/ 	.byte	0x3f
	.zero		1


	//   ....[27]....
        /*0a20*/ 	.word	0x00004850
        /*0a24*/ 	.word	0x00000003
        /*0a28*/ 	.word	0x00022850
        /*0a2c*/ 	.short	0x010a
        /*0a2e*/ 	.byte	0x3f
	.zero		1


	//   ....[28]....
        /*0a30*/ 	.word	0x00004bd0
        /*0a34*/ 	.word	0x00000003
        /*0a38*/ 	.word	0x00000000
        /*0a3c*/ 	.short	0x0101
        /*0a3e*/ 	.byte	0x3f
	.zero		1


	//   ....[29]....
        /*0a40*/ 	.word	0x00004eb0
        /*0a44*/ 	.word	0x000000ff
        /*0a48*/ 	.word	0x00022830
        /*0a4c*/ 	.short	0x010a
        /*0a4e*/ 	.byte	0x1c
	.zero		1


	//   ....[30]....
        /*0a50*/ 	.word	0x00004ef0
        /*0a54*/ 	.word	0x000000ff
        /*0a58*/ 	.word	0x00022830
        /*0a5c*/ 	.short	0x010a
        /*0a5e*/ 	.byte	0x1c
	.zero		1


	//   ....[31]....
        /*0a60*/ 	.word	0x00005460
        /*0a64*/ 	.word	0x0000000a
        /*0a68*/ 	.word	0x00000000
        /*0a6c*/ 	.short	0x0101
        /*0a6e*/ 	.byte	0x3f
	.zero		1


	//   ....[32]....
        /*0a70*/ 	.word	0x00008040
        /*0a74*/ 	.word	0x000000ff
        /*0a78*/ 	.word	0x00022850
        /*0a7c*/ 	.short	0x010a
        /*0a7e*/ 	.byte	0x1c
	.zero		1


	//   ....[33]....
        /*0a80*/ 	.word	0x00008080
        /*0a84*/ 	.word	0x000000ff
        /*0a88*/ 	.word	0x00022850
        /*0a8c*/ 	.short	0x010a
        /*0a8e*/ 	.byte	0x1c
	.zero		1


	//   ....[34]....
        /*0a90*/ 	.word	0x00008380
        /*0a94*/ 	.word	0x000000b1
        /*0a98*/ 	.word	0x00000000
        /*0a9c*/ 	.short	0x0101
        /*0a9e*/ 	.byte	0x3f
	.zero		1


	//   ....[35]....
        /*0aa0*/ 	.word	0x000087b0
        /*0aa4*/ 	.word	0x000000ff
        /*0aa8*/ 	.word	0x00022830
        /*0aac*/ 	.short	0x010a
        /*0aae*/ 	.byte	0x1a
	.zero		1


	//   ....[36]....
        /*0ab0*/ 	.word	0x000087f0
        /*0ab4*/ 	.word	0x000000ff
        /*0ab8*/ 	.word	0x00022830
        /*0abc*/ 	.short	0x010a
        /*0abe*/ 	.byte	0x1a
	.zero		1


	//   ....[37]....
        /*0ac0*/ 	.word	0x000099d0
        /*0ac4*/ 	.word	0x00000099
        /*0ac8*/ 	.word	0x00000000
        /*0acc*/ 	.short	0x0101
        /*0ace*/ 	.byte	0x3f
	.zero		1


	//   ....[38]....
        /*0ad0*/ 	.word	0x0000a690
        /*0ad4*/ 	.word	0x000000ff
        /*0ad8*/ 	.word	0x00022850
        /*0adc*/ 	.short	0x010a
        /*0ade*/ 	.byte	0x1a
	.zero		1


	//   ....[39]....
        /*0ae0*/ 	.word	0x0000a6d0
        /*0ae4*/ 	.word	0x000000ff
        /*0ae8*/ 	.word	0x00022850
        /*0aec*/ 	.short	0x010a
        /*0aee*/ 	.byte	0x1a
	.zero		1


	//   ....[40]....
        /*0af0*/ 	.word	0x0000a9c0
        /*0af4*/ 	.word	0x000000b2
        /*0af8*/ 	.word	0x00000000
        /*0afc*/ 	.short	0x0101
        /*0afe*/ 	.byte	0x3f
	.zero		1


	//   ....[41]....
        /*0b00*/ 	.word	0x0000ab40
        /*0b04*/ 	.word	0x000000ff
        /*0b08*/ 	.word	0x00022830
        /*0b0c*/ 	.short	0x010a
        /*0b0e*/ 	.byte	0x1b
	.zero		1


	//   ....[42]....
        /*0b10*/ 	.word	0x0000ab80
        /*0b14*/ 	.word	0x000000ff
        /*0b18*/ 	.word	0x00022830
        /*0b1c*/ 	.short	0x010a
        /*0b1e*/ 	.byte	0x1b
	.zero		1


	//   ....[43]....
        /*0b20*/ 	.word	0x0000b160
        /*0b24*/ 	.word	0x00000004
        /*0b28*/ 	.word	0x00000000
        /*0b2c*/ 	.short	0x0101
        /*0b2e*/ 	.byte	0x3f
	.zero		1


	//   ....[44]....
        /*0b30*/ 	.word	0x0000db90
        /*0b34*/ 	.word	0x000000ff
        /*0b38*/ 	.word	0x00022850
        /*0b3c*/ 	.short	0x010a
        /*0b3e*/ 	.byte	0x1b
	.zero		1


	//   ....[45]....
        /*0b40*/ 	.word	0x0000dbd0
        /*0b44*/ 	.word	0x000000ff
        /*0b48*/ 	.word	0x00022850
        /*0b4c*/ 	.short	0x010a
        /*0b4e*/ 	.byte	0x1b
	.zero		1


	//   ....[46]....
        /*0b50*/ 	.word	0x0000dec0
        /*0b54*/ 	.word	0x000000b1
        /*0b58*/ 	.word	0x00000000
        /*0b5c*/ 	.short	0x0101
        /*0b5e*/ 	.byte	0x3f
	.zero		1


	//   ....[47]....
        /*0b60*/ 	.word	0x00010390
        /*0b64*/ 	.word	0x00000097
        /*0b68*/ 	.word	0x00000000
        /*0b6c*/ 	.short	0x0101
        /*0b6e*/ 	.byte	0x3f
	.zero		1


	//   ....[48]....
        /*0b70*/ 	.word	0x00013560
        /*0b74*/ 	.word	0x00000000
        /*0b78*/ 	.word	0x00022840
        /*0b7c*/ 	.short	0x010a
        /*0b7e*/ 	.byte	0x3f
	.zero		1


	//   ....[49]....
        /*0b80*/ 	.word	0x000142c0
        /*0b84*/ 	.word	0x00000008
        /*0b88*/ 	.word	0x00022800
        /*0b8c*/ 	.short	0x0107
        /*0b8e*/ 	.byte	0x3f
	.zero		1


	//   ....[50]....
        /*0b90*/ 	.word	0x000143c0
        /*0b94*/ 	.word	0x00000002
        /*0b98*/ 	.word	0x00022800
        /*0b9c*/ 	.short	0x0101
        /*0b9e*/ 	.byte	0x3f
	.zero		1


	//   ....[51]....
        /*0ba0*/ 	.word	0x000143e0
        /*0ba4*/ 	.word	0x00000002
        /*0ba8*/ 	.word	0x00022820
        /*0bac*/ 	.short	0x010a
        /*0bae*/ 	.byte	0x3f
	.zero		1


	//   ....[52]....
        /*0bb0*/ 	.word	0x000144f0
        /*0bb4*/ 	.word	0x00000002
        /*0bb8*/ 	.word	0x00022860
        /*0bbc*/ 	.short	0x010a
        /*0bbe*/ 	.byte	0x3f
	.zero		1


	//   ....[53]....
        /*0bc0*/ 	.word	0x00014db0
        /*0bc4*/ 	.word	0x00000003
        /*0bc8*/ 	.word	0x00022840
        /*0bcc*/ 	.short	0x010a
        /*0bce*/ 	.byte	0x3f
	.zero		1


	//   ....[54]....
        /*0bd0*/ 	.word	0x00015000
        /*0bd4*/ 	.word	0x00000003
        /*0bd8*/ 	.word	0x00022860
        /*0bdc*/ 	.short	0x010a
        /*0bde*/ 	.byte	0x3f
	.zero		1


	//   ....[55]....
        /*0be0*/ 	.word	0x00015860
        /*0be4*/ 	.word	0x00000002
        /*0be8*/ 	.word	0x00022840
        /*0bec*/ 	.short	0x010a
        /*0bee*/ 	.byte	0x3f
	.zero		1


	//   ....[56]....
        /*0bf0*/ 	.word	0x00015aa0
        /*0bf4*/ 	.word	0x00000002
        /*0bf8*/ 	.word	0x00022860
        /*0bfc*/ 	.short	0x010a
        /*0bfe*/ 	.byte	0x3f
	.zero		1


	//   ....[57]....
        /*0c00*/ 	.word	0x00016270
        /*0c04*/ 	.word	0x00000003
        /*0c08*/ 	.word	0x00022840
        /*0c0c*/ 	.short	0x010a
        /*0c0e*/ 	.byte	0x3f
	.zero		1


	//   ....[58]....
        /*0c10*/ 	.word	0x000164c0
        /*0c14*/ 	.word	0x00000003
        /*0c18*/ 	.word	0x00022860
        /*0c1c*/ 	.short	0x010a
        /*0c1e*/ 	.byte	0x3f
	.zero		1


	//   ....[59]....
        /*0c20*/ 	.word	0x00017900
        /*0c24*/ 	.word	0x00000000
        /*0c28*/ 	.word	0x00022820
        /*0c2c*/ 	.short	0x010a
        /*0c2e*/ 	.byte	0x3f
	.zero		1


	//   ....[60]....
        /*0c30*/ 	.word	0x00017ac0
        /*0c34*/ 	.word	0x00000006
        /*0c38*/ 	.word	0x00000000
        /*0c3c*/ 	.short	0x010a
        /*0c3e*/ 	.byte	0x3f
	.zero		1


	//   ....[61]....
        /*0c40*/ 	.word	0x00017b30
        /*0c44*/ 	.word	0x00000007
        /*0c48*/ 	.word	0x00000000
        /*0c4c*/ 	.short	0x010a
        /*0c4e*/ 	.byte	0x3f
	.zero		1


	//   ....[62]....
        /*0c50*/ 	.word	0x00017ba0
        /*0c54*/ 	.word	0x00000004
        /*0c58*/ 	.word	0x00000000
        /*0c5c*/ 	.short	0x010a
        /*0c5e*/ 	.byte	0x3f
	.zero		1


	//   ....[63]....
        /*0c60*/ 	.word	0x00017bd0
        /*0c64*/ 	.word	0x00000003
        /*0c68*/ 	.word	0x00000000
        /*0c6c*/ 	.short	0x010a
        /*0c6e*/ 	.byte	0x3f
	.zero		1


	//   ....[64]....
        /*0c70*/ 	.word	0x00017c30
        /*0c74*/ 	.word	0x00000008
        /*0c78*/ 	.word	0x00022800
        /*0c7c*/ 	.short	0x010a
        /*0c7e*/ 	.byte	0x3f
	.zero		1


	//   ....[65]....
        /*0c80*/ 	.word	0x00017c80
        /*0c84*/ 	.word	0x00000003
        /*0c88*/ 	.word	0x00022830
        /*0c8c*/ 	.short	0x010a
        /*0c8e*/ 	.byte	0x3f
	.zero		1


	//   ....[66]....
        /*0c90*/ 	.word	0x00017cd0
        /*0c94*/ 	.word	0x00000003
        /*0c98*/ 	.word	0x00022850
        /*0c9c*/ 	.short	0x010a
        /*0c9e*/ 	.byte	0x3f
	.zero		1


	//   ....[67]....
        /*0ca0*/ 	.word	0x00017d30
        /*0ca4*/ 	.word	0x00000007
        /*0ca8*/ 	.word	0x00022830
        /*0cac*/ 	.short	0x010a
        /*0cae*/ 	.byte	0x3f
	.zero		1


	//   ....[68]....
        /*0cb0*/ 	.word	0x00017d80
        /*0cb4*/ 	.word	0x000000b1
        /*0cb8*/ 	.word	0x00022850
        /*0cbc*/ 	.short	0x010a
        /*0cbe*/ 	.byte	0x3f
	.zero		1


	//   ....[69]....
        /*0cc0*/ 	.word	0x00017de0
        /*0cc4*/ 	.word	0x00000004
        /*0cc8*/ 	.word	0x00022830
        /*0ccc*/ 	.short	0x010a
        /*0cce*/ 	.byte	0x3f
	.zero		1


	//   ....[70]....
        /*0cd0*/ 	.word	0x00017e30
        /*0cd4*/ 	.word	0x000000b2
        /*0cd8*/ 	.word	0x00022850
        /*0cdc*/ 	.short	0x010a
        /*0cde*/ 	.byte	0x3f
	.zero		1


	//   ....[71]....
        /*0ce0*/ 	.word	0x00017e90
        /*0ce4*/ 	.word	0x00000005
        /*0ce8*/ 	.word	0x00022830
        /*0cec*/ 	.short	0x010a
        /*0cee*/ 	.byte	0x3f
	.zero		1


	//   ....[72]....
        /*0cf0*/ 	.word	0x00017ee0
        /*0cf4*/ 	.word	0x000000b1
        /*0cf8*/ 	.word	0x00022850
        /*0cfc*/ 	.short	0x010a
        /*0cfe*/ 	.byte	0x3f
	.zero		1


	//   ....[73]....
        /*0d00*/ 	.word	0x00018080
        /*0d04*/ 	.word	0x00000000
        /*0d08*/ 	.word	0x00022840
        /*0d0c*/ 	.short	0x010a
        /*0d0e*/ 	.byte	0x3f
	.zero		1


	//   ....[74]....
        /*0d10*/ 	.word	0x00018b30
        /*0d14*/ 	.word	0x00000002
        /*0d18*/ 	.word	0x00022820
        /*0d1c*/ 	.short	0x010a
        /*0d1e*/ 	.byte	0x3f
	.zero		1


	//   ....[75]....
        /*0d20*/ 	.word	0x00018b80
        /*0d24*/ 	.word	0x00000002
        /*0d28*/ 	.word	0x00022860
        /*0d2c*/ 	.short	0x010a
        /*0d2e*/ 	.byte	0x3f
	.zero		1


	//   ....[76]....
        /*0d30*/ 	.word	0x00018bd0
        /*0d34*/ 	.word	0x00000003
        /*0d38*/ 	.word	0x00022840
        /*0d3c*/ 	.short	0x010a
        /*0d3e*/ 	.byte	0x3f
	.zero		1


	//   ....[77]....
        /*0d40*/ 	.word	0x00018c20
        /*0d44*/ 	.word	0x00000003
        /*0d48*/ 	.word	0x00022860
        /*0d4c*/ 	.short	0x010a
        /*0d4e*/ 	.byte	0x3f
	.zero		1


	//   ....[78]....
        /*0d50*/ 	.word	0x00018c70
        /*0d54*/ 	.word	0x00000002
        /*0d58*/ 	.word	0x00022840
        /*0d5c*/ 	.short	0x010a
        /*0d5e*/ 	.byte	0x3f
	.zero		1


	//   ....[79]....
        /*0d60*/ 	.word	0x00018cc0
        /*0d64*/ 	.word	0x00000002
        /*0d68*/ 	.word	0x00022860
        /*0d6c*/ 	.short	0x010a
        /*0d6e*/ 	.byte	0x3f
	.zero		1


	//   ....[80]....
        /*0d70*/ 	.word	0x00018d10
        /*0d74*/ 	.word	0x00000003
        /*0d78*/ 	.word	0x00022840
        /*0d7c*/ 	.short	0x010a
        /*0d7e*/ 	.byte	0x3f
	.zero		1


	//   ....[81]....
        /*0d80*/ 	.word	0x00018d60
        /*0d84*/ 	.word	0x00000003
        /*0d88*/ 	.word	0x00022860
        /*0d8c*/ 	.short	0x010a
        /*0d8e*/ 	.byte	0x3f
	.zero		1


	//   ....[82]....
        /*0d90*/ 	.word	0x000196f0
        /*0d94*/ 	.word	0x00000000
        /*0d98*/ 	.word	0x00022820
        /*0d9c*/ 	.short	0x010a
        /*0d9e*/ 	.byte	0x3f
	.zero		1


	//   ....[83]....
        /*0da0*/ 	.word	0x00019890
        /*0da4*/ 	.word	0x00000006
        /*0da8*/ 	.word	0x00000000
        /*0dac*/ 	.short	0x010a
        /*0dae*/ 	.byte	0x3f
	.zero		1


	//   ....[84]....
        /*0db0*/ 	.word	0x000198e0
        /*0db4*/ 	.word	0x00000007
        /*0db8*/ 	.word	0x00000000
        /*0dbc*/ 	.short	0x010a
        /*0dbe*/ 	.byte	0x3f
	.zero		1


	//   ....[85]....
        /*0dc0*/ 	.word	0x00019930
        /*0dc4*/ 	.word	0x00000004
        /*0dc8*/ 	.word	0x00000000
        /*0dcc*/ 	.short	0x010a
        /*0dce*/ 	.byte	0x3f
	.zero		1


	//----- nvinfo : EIATTR_NUM_MBARRIERS
	.align		4
.L_1395:
        /*0dd0*/ 	.byte	0x03, 0x38
        /*0dd2*/ 	.short	0x0016


	//----- nvinfo : EIATTR_EXIT_INSTR_OFFSETS
	.align		4
        /*0dd4*/ 	.byte	0x04, 0x1c
        /*0dd6*/ 	.short	(.L_1397 - .L_1396)


	//   ....[0]....
.L_1396:
        /*0dd8*/ 	.word	0x00000a80


	//   ....[1]....
        /*0ddc*/ 	.word	0x000116f0


	//   ....[2]....
        /*0de0*/ 	.word	0x00017c20


	//----- nvinfo : EIATTR_MAX_THREADS
	.align		4
.L_1397:
        /*0de4*/ 	.byte	0x04, 0x05
        /*0de6*/ 	.short	(.L_1399 - .L_1398)
.L_1398:
        /*0de8*/ 	.word	0x00000180
        /*0dec*/ 	.word	0x00000001
        /*0df0*/ 	.word	0x00000001


	//----- nvinfo : EIATTR_CRS_STACK_SIZE
	.align		4
.L_1399:
        /*0df4*/ 	.byte	0x04, 0x1e
        /*0df6*/ 	.short	(.L_1401 - .L_1400)
.L_1400:
        /*0df8*/ 	.word	0x00000000


	//----- nvinfo : EIATTR_CBANK_PARAM_SIZE
	.align		4
.L_1401:
        /*0dfc*/ 	.byte	0x03, 0x19
        /*0dfe*/ 	.short	0x0af0


	//----- nvinfo : EIATTR_PARAM_CBANK
	.align		4
        /*0e00*/ 	.byte	0x04, 0x0a
        /*0e02*/ 	.short	(.L_1403 - .L_1402)
	.align		4
.L_1402:
        /*0e04*/ 	.word	index@(.nv.constant0._ZN7cutlass13device_kernelIN5flash11enable_sm90INS1_16FlashAttnFwdSm90INS1_25CollectiveMainloopFwdSm90ILi2EN4cute5tupleIJNS5_1CILi1EEES8_S8_EEENS6_IJNS7_ILi128EEENS7_ILi96EEENS7_ILi64EEEEEELi256ENS_10bfloat16_tEfNS_4arch4Sm90ELb0ELb1ELb1ELb1ELb0ELb0ELb0ELb1ELb0ELb1ELb0ELb0EEENS1_21CollectiveEpilogueFwdINS6_IJSA_NS7_ILi256EEESB_EEES9_SE_SG_Li256ELb1ELb1ELb0ELb0EEENS1_36VarlenDynamicPersistentTileSchedulerILi128ELi96ELi256ELi128ELb0ELb1ELb1ELb1ELb0ELb1EEEEEEEEEvNT_6ParamsE)
        /*0e08*/ 	.short	0x0210
        /*0e0a*/ 	.short	0x0af0


	//----- nvinfo : EIATTR_SW_WAR
	.align		4
.L_1403:
        /*0e0c*/ 	.byte	0x04, 0x36
        /*0e0e*/ 	.short	(.L_1405 - .L_1404)
.L_1404:
        /*0e10*/ 	.word	0x00000008
.L_1405:


//--------------------- .nv.info._ZN7cutlass13device_kernelIN5flash11enable_sm90INS1_16FlashAttnFwdSm90INS1_25CollectiveMainloopFwdSm90ILi2EN4cute5tupleIJNS5_1CILi1EEES8_S8_EEENS6_IJNS7_ILi128EEENS7_ILi96EEENS7_ILi64EEEEEELi256ENS_10bfloat16_tEfNS_4arch4Sm90ELb0ELb1ELb1ELb1ELb0ELb1ELb0ELb1ELb0ELb1ELb0ELb0EEENS1_21CollectiveEpilogueFwdINS6_IJSA_NS7_ILi256EEESB_EEES9_SE_SG_Li256ELb1ELb1ELb0ELb0EEENS1_36VarlenDynamicPersistentTileSchedulerILi128ELi96ELi256ELi128ELb0ELb1ELb1ELb1ELb0ELb1EEEEEEEEEvNT_6ParamsE --------------------------
	.section	.nv.info._ZN7cutlass13device_kernelIN5flash11enable_sm90INS1_16FlashAttnFwdSm90INS1_25CollectiveMainloopFwdSm90ILi2EN4cute5tupleIJNS5_1CILi1EEES8_S8_EEENS6_IJNS7_ILi128EEENS7_ILi96EEENS7_ILi64EEEEEELi256ENS_10bfloat16_tEfNS_4arch4Sm90ELb0ELb1ELb1ELb1ELb0ELb1ELb0ELb1ELb0ELb1ELb0ELb0EEENS1_21CollectiveEpilogueFwdINS6_IJSA_NS7_ILi256EEESB_EEES9_SE_SG_Li256ELb1ELb1ELb0ELb0EEENS1_36VarlenDynamicPersistentTileSchedulerILi128ELi96ELi256ELi128ELb0ELb1ELb1ELb1ELb0ELb1EEEEEEEEEvNT_6ParamsE,"",@"SHT_CUDA_INFO"
	.sectionflags	@""
	.align	4


	//----- nvinfo : EIATTR_CUDA_API_VERSION
	.align		4
        /*0000*/ 	.byte	0x04, 0x37
        /*0002*/ 	.short	(.L_1407 - .L_1406)
.L_1406:
        /*0004*/ 	.word	0x00000082


	//----- nvinfo : EIATTR_KPARAM_INFO
	.align		4
.L_1407:
        /*0008*/ 	.byte	0x04, 0x17
        /*000a*/ 	.short	(.L_1409 - .L_1408)
.L_1408:
        /*000c*/ 	.word	0x00000000
        /*0010*/ 	.short	0x0000
        /*0012*/ 	.short	0x0070
        /*0014*/ 	.byte	0x00, 0xf0, 0x01, 0x2a


	//----- nvinfo : EIATTR_SPARSE_MMA_MASK
	.align		4
.L_1409:
        /*0018*/ 	.byte	0x03, 0x50
        /*001a*/ 	.short	0x0000


	//----- nvinfo : EIATTR_MAXREG_COUNT
	.align		4
        /*001c*/ 	.byte	0x03, 0x1b
        /*001e*/ 	.short	0x00a8


	//----- nvinfo : EIATTR_NUM_BARRIERS
	.align		4
        /*0020*/ 	.byte	0x02, 0x4c
        /*0022*/ 	.byte	0x10
	.zero		1


	//----- nvinfo : EIATTR_EXTERNS
	.align		4
        /*0024*/ 	.byte	0x04, 0x0f
        /*0026*/ 	.short	(.L_1411 - .L_1410)


	//   ....[0]....
	.align		4
.L_1410:
        /*0028*/ 	.word	index@(__assertfail)


	//----- nvinfo : EIATTR_ANNOTATIONS
	.align		4
.L_1411:
        /*002c*/ 	.byte	0x04, 0x55
        /*002e*/ 	.short	(.L_1413 - .L_1412)


	//   ....[0]....
.L_1412:
        /* <DEDUP_REMOVED lines=79> */


	//----- nvinfo : EIATTR_MERCURY_ISA_VERSION
	.align		4
.L_1413:
        /*0510*/ 	.byte	0x03, 0x5f
        /*0512*/ 	.short	0x0101


	//----- nvinfo : EIATTR_UNUSED_LOAD_BYTE_OFFSET
	.align		4
        /*0514*/ 	.byte	0x04, 0x44
        /*0516*/ 	.short	(.L_1415 - .L_1414)


	//   ....[0]....
.L_1414:
        /*0518*/ 	.word	0x00000ac0
        /*051c*/ 	.word	0x0000fff0


	//   ....[1]....
        /*0520*/ 	.word	0x00016a30
        /*0524*/ 	.word	0x0000fff0


	//----- nvinfo : EIATTR_INT_WARP_WIDE_INSTR_OFFSETS
	.align		4
.L_1415:
        /*0528*/ 	.byte	0x04, 0x31
        /*052a*/ 	.short	(.L_1417 - .L_1416)


	//   ....[0]....
.L_1416:
        /*052c*/ 	.word	0x00000180


	//   ....[1]....
        /*0530*/ 	.word	0x00000220


	//   ....[2]....
        /*0534*/ 	.word	0x00000290


	//   ....[3]....
        /*0538*/ 	.word	0x0001c7e0


	//   ....[4]....
        /*053c*/ 	.word	0x0001c870


	//   ....[5]....
        /*0540*/ 	.word	0x000205e0


	//   ....[6]....
        /*0544*/ 	.word	0x00020670


	//----- nvinfo : EIATTR_COOP_GROUP_MASK_REGIDS
	.align		4
.L_1417:
        /*0548*/ 	.byte	0x04, 0x29
        /*054a*/ 	.short	(.L_1419 - .L_1418)


	//   ....[0]....
.L_1418:
        /*054c*/ 	.word	0xffffffff


	//   ....[1]....
        /*0550*/ 	.word	0xffffffff


	//   ....[2]....
        /*0554*/ 	.word	0xffffffff


	//   ....[3]....
        /*0558*/ 	.word	0xffffffff


	//   ....[4]....
        /*055c*/ 	.word	0xffffffff


	//   ....[5]....
        /*0560*/ 	.word	0xffffffff


	//   ....[6]....
        /*0564*/ 	.word	0xffffffff


	//   ....[7]....
        /*0568*/ 	.word	0xffffffff


	//   ....[8]....
        /*056c*/ 	.word	0xffffffff


	//   ....[9]....
        /*0570*/ 	.word	0xffffffff


	//   ....[10]....
        /*0574*/ 	.word	0xffffffff


	//   ....[11]....
        /*0578*/ 	.word	0xffffffff


	//   ....[12]....
        /*057c*/ 	.word	0xffffffff


	//   ....[13]....
        /*0580*/ 	.word	0xffffffff


	//   ....[14]....
        /*0584*/ 	.word	0xffffffff


	//   ....[15]....
        /*0588*/ 	.word	0xffffffff


	//   ....[16]....
        /*058c*/ 	.word	0xffffffff


	//   ....[17]....
        /*0590*/ 	.word	0xffffffff


	//   ....[18]....
        /*0594*/ 	.word	0xffffffff


	//   ....[19]....
        /*0598*/ 	.word	0xffffffff


	//   ....[20]....
        /*059c*/ 	.word	0xffffffff


	//   ....[21]....
        /*05a0*/ 	.word	0xffffffff


	//   ....[22]....
        /*05a4*/ 	.word	0xffffffff


	//   ....[23]....
        /*05a8*/ 	.word	0xffffffff


	//   ....[24]....
        /*05ac*/ 	.word	0xffffffff


	//   ....[25]....
        /*05b0*/ 	.word	0xffffffff


	//   ....[26]....
        /*05b4*/ 	.word	0xffffffff


	//   ....[27]....
        /*05b8*/ 	.word	0xffffffff


	//   ....[28]....
        /*05bc*/ 	.word	0xffffffff


	//   ....[29]....
        /*05c0*/ 	.word	0xffffffff


	//   ....[30]....
        /*05c4*/ 	.word	0xffffffff


	//   ....[31]....
        /*05c8*/ 	.word	0xffffffff


	//   ....[32]....
        /*05cc*/ 	.word	0xffffffff


	//   ....[33]....
        /*05d0*/ 	.word	0xffffffff


	//   ....[34]....
        /*05d4*/ 	.word	0xffffffff


	//   ....[35]....
        /*05d8*/ 	.word	0xffffffff


	//   ....[36]....
        /*05dc*/ 	.word	0xffffffff


	//   ....[37]....
        /*05e0*/ 	.word	0xffffffff


	//   ....[38]....
        /*05e4*/ 	.word	0xffffffff


	//   ....[39]....
        /*05e8*/ 	.word	0xffffffff


	//   ....[40]....
        /*05ec*/ 	.word	0xffffffff


	//   ....[41]....
        /*05f0*/ 	.word	0xffffffff


	//   ....[42]....
        /*05f4*/ 	.word	0xffffffff


	//   ....[43]....
        /*05f8*/ 	.word	0xffffffff


	//   ....[44]....
        /*05fc*/ 	.word	0xffffffff


	//   ....[45]....
        /*0600*/ 	.word	0xffffffff


	//   ....[46]....
        /*0604*/ 	.word	0xffffffff


	//   ....[47]....
        /*0608*/ 	.word	0xffffffff


	//   ....[48]....
        /*060c*/ 	.word	0xffffffff


	//   ....[49]....
        /*0610*/ 	.word	0xffffffff


	//   ....[50]....
        /*0614*/ 	.word	0xffffffff


	//   ....[51]....
        /*0618*/ 	.word	0xffffffff


	//   ....[52]....
        /*061c*/ 	.word	0xffffffff


	//   ....[53]....
        /*0620*/ 	.word	0xffffffff


	//   ....[54]....
        /*0624*/ 	.word	0xffffffff


	//   ....[55]....
        /*0628*/ 	.word	0xffffffff


	//   ....[56]....
        /*062c*/ 	.word	0xffffffff


	//   ....[57]....
        /*0630*/ 	.word	0xffffffff


	//   ....[58]....
        /*0634*/ 	.word	0xffffffff


	//   ....[59]....
        /*0638*/ 	.word	0xffffffff


	//   ....[60]....
        /*063c*/ 	.word	0xffffffff


	//   ....[61]....
        /*0640*/ 	.word	0xffffffff


	//   ....[62]....
        /*0644*/ 	.word	0xffffffff


	//   ....[63]....
        /*0648*/ 	.word	0xffffffff


	//   ....[64]....
        /*064c*/ 	.word	0xffffffff


	//   ....[65]....
        /*0650*/ 	.word	0xffffffff


	//   ....[66]....
        /*0654*/ 	.word	0xffffffff


	//   ....[67]....
        /*0658*/ 	.word	0xffffffff


	//   ....[68]....
        /*065c*/ 	.word	0xffffffff


	//   ....[69]....
        /*0660*/ 	.word	0xffffffff


	//   ....[70]....
        /*0664*/ 	.word	0xffffffff


	//   ....[71]....
        /*0668*/ 	.word	0xffffffff


	//   ....[72]....
        /*066c*/ 	.word	0xffffffff


	//   ....[73]....
        /*0670*/ 	.word	0xffffffff


	//   ....[74]....
        /*0674*/ 	.word	0xffffffff


	//   ....[75]....
        /*0678*/ 	.word	0xffffffff


	//   ....[76]....
        /*067c*/ 	.word	0xffffffff


	//   ....[77]....
        /*0680*/ 	.word	0xffffffff


	//   ....[78]....
        /*0684*/ 	.word	0xffffffff


	//   ....[79]....
        /*0688*/ 	.word	0xffffffff


	//   ....[80]....
        /*068c*/ 	.word	0xffffffff


	//   ....[81]....
        /*0690*/ 	.word	0xffffffff


	//   ....[82]....
        /*0694*/ 	.word	0xffffffff


	//   ....[83]....
        /*0698*/ 	.word	0xffffffff


	//   ....[84]....
        /*069c*/ 	.word	0xffffffff


	//   ....[85]....
        /*06a0*/ 	.word	0xffffffff


	//   ....[86]....
        /*06a4*/ 	.word	0xffffffff


	//   ....[87]....
        /*06a8*/ 	.word	0xffffffff


	//   ....[88]....
        /*06ac*/ 	.word	0xffffffff


	//   ....[89]....
        /*06b0*/ 	.word	0xffffffff


	//   ....[90]....
        /*06b4*/ 	.word	0xffffffff


	//   ....[91]....
        /*06b8*/ 	.word	0xffffffff


	//   ....[92]....
        /*06bc*/ 	.word	0xffffffff


	//   ....[93]....
        /*06c0*/ 	.word	0xffffffff


	//   ....[94]....
        /*06c4*/ 	.word	0xffffffff


	//   ....[95]....
        /*06c8*/ 	.word	0xffffffff


	//   ....[96]....
        /*06cc*/ 	.word	0xffffffff


	//   ....[97]....
        /*06d0*/ 	.word	0xffffffff


	//   ....[98]....
        /*06d4*/ 	.word	0xffffffff


	//   ....[99]....
        /*06d8*/ 	.word	0xffffffff


	//   ....[100]....
        /*06dc*/ 	.word	0xffffffff


	//   ....[101]....
        /*06e0*/ 	.word	0xffffffff


	//   ....[102]....
        /*06e4*/ 	.word	0xffffffff


	//   ....[103]....
        /*06e8*/ 	.word	0xffffffff


	//   ....[104]....
        /*06ec*/ 	.word	0xffffffff


	//   ....[105]....
        /*06f0*/ 	.word	0xffffffff


	//   ....[106]....
        /*06f4*/ 	.word	0xffffffff


	//   ....[107]....
        /*06f8*/ 	.word	0xffffffff


	//   ....[108]....
        /*06fc*/ 	.word	0xffffffff


	//   ....[109]....
        /*0700*/ 	.word	0xffffffff


	//   ....[110]....
        /*0704*/ 	.word	0xffffffff


	//   ....[111]....
        /*0708*/ 	.word	0xffffffff


	//   ....[112]....
        /*070c*/ 	.word	0xffffffff


	//   ....[113]....
        /*0710*/ 	.word	0xffffffff


	//   ....[114]....
        /*0714*/ 	.word	0xffffffff


	//   ....[115]....
        /*0718*/ 	.word	0xffffffff


	//   ....[116]....
        /*071c*/ 	.word	0xffffffff


	//   ....[117]....
        /*0720*/ 	.word	0xffffffff


	//   ....[118]....
        /*0724*/ 	.word	0xffffffff


	//   ....[119]....
        /*0728*/ 	.word	0xffffffff


	//   ....[120]....
        /*072c*/ 	.word	0xffffffff


	//   ....[121]....
        /*0730*/ 	.word	0xffffffff


	//   ....[122]....
        /*0734*/ 	.word	0x0500000f


	//   ....[123]....
        /*0738*/ 	.word	0x0500000f


	//   ....[124]....
        /*073c*/ 	.word	0x0500000f


	//   ....[125]....
        /*0740*/ 	.word	0x0500000f


	//   ....[126]....
        /*0744*/ 	.word	0x0500000f


	//   ....[127]....
        /*0748*/ 	.word	0x0500000f


	//   ....[128]....
        /*074c*/ 	.word	0x0500000f


	//   ....[129]....
        /*0750*/ 	.word	0x0500000f


	//   ....[130]....
        /*0754*/ 	.word	0x0500000f


	//   ....[131]....
        /*0758*/ 	.word	0x0500000f


	//   ....[132]....
        /*075c*/ 	.word	0x0500000f


	//   ....[133]....
        /*0760*/ 	.word	0x0500000f


	//   ....[134]....
        /*0764*/ 	.word	0x0500000f


	//   ....[135]....
        /*0768*/ 	.word	0x0500000f


	//   ....[136]....
        /*076c*/ 	.word	0x0500000f


	//   ....[137]....
        /*0770*/ 	.word	0x0500000f


	//   ....[138]....
        /*0774*/ 	.word	0x0500000f


	//   ....[139]....
        /*0778*/ 	.word	0x0500000f


	//   ....[140]....
        /*077c*/ 	.word	0x0500000f


	//   ....[141]....
        /*0780*/ 	.word	0x0500000f


	//   ....[142]....
        /*0784*/ 	.word	0x0500000f


	//   ....[143]....
        /*0788*/ 	.word	0x0500000f


	//   ....[144]....
        /*078c*/ 	.word	0x0500000f


	//   ....[145]....
        /*0790*/ 	.word	0x0500000f


	//   ....[146]....
        /*0794*/ 	.word	0x0500000f


	//   ....[147]....
        /*0798*/ 	.word	0x0500000f


	//   ....[148]....
        /*079c*/ 	.word	0x0500000f


	//   ....[149]....
        /*07a0*/ 	.word	0x0500000f


	//   ....[150]....
        /*07a4*/ 	.word	0x0500000f


	//   ....[151]....
        /*07a8*/ 	.word	0x0500000f


	//   ....[152]....
        /*07ac*/ 	.word	0x0500000f


	//   ....[153]....
        /*07b0*/ 	.word	0x0500000f


	//   ....[154]....
        /*07b4*/ 	.word	0x0500000f


	//   ....[155]....
        /*07b8*/ 	.word	0x0500000f


	//   ....[156]....
        /*07bc*/ 	.word	0x0500000f


	//   ....[157]....
        /*07c0*/ 	.word	0x0500000f


	//   ....[158]....
        /*07c4*/ 	.word	0x0500000f


	//   ....[159]....
        /*07c8*/ 	.word	0x0500000f


	//   ....[160]....
        /*07cc*/ 	.word	0x0500000f


	//   ....[161]....
        /*07d0*/ 	.word	0x0500000f


	//   ....[162]....
        /*07d4*/ 	.word	0x0500000f


	//   ....[163]....
        /*07d8*/ 	.word	0x0500000f


	//   ....[164]....
        /*07dc*/ 	.word	0x0500000f


	//   ....[165]....
        /*07e0*/ 	.word	0x0500000f


	//   ....[166]....
        /*07e4*/ 	.word	0x0500000f


	//   ....[167]....
        /*07e8*/ 	.word	0x0500000f


	//   ....[168]....
        /*07ec*/ 	.word	0x0500000f


	//   ....[169]....
        /*07f0*/ 	.word	0x0500000f


	//   ....[170]....
        /*07f4*/ 	.word	0x0500000f


	//   ....[171]....
        /*07f8*/ 	.word	0x0500000f


	//   ....[172]....
        /*07fc*/ 	.word	0x0500000f


	//   ....[173]....
        /*0800*/ 	.word	0x0500000f


	//   ....[174]....
        /*0804*/ 	.word	0x0500000f


	//   ....[175]....
        /*0808*/ 	.word	0x0500000f


	//   ....[176]....
        /*080c*/ 	.word	0x0500000f


	//   ....[177]....
        /*0810*/ 	.word	0x0500000f


	//   ....[178]....
        /*0814*/ 	.word	0x0500000f


	//   ....[179]....
        /*0818*/ 	.word	0x0500000f


	//   ....[180]....
        /*081c*/ 	.word	0x0500000f


	//   ....[181]....
        /*0820*/ 	.word	0x0500000f


	//   ....[182]....
        /*0824*/ 	.word	0x0500000f


	//----- nvinfo : EIATTR_COOP_GROUP_INSTR_OFFSETS
	.align		4
.L_1419:
        /*0828*/ 	.byte	0x04, 0x28
        /*082a*/ 	.short	(.L_1421 - .L_1420)


	//   ....[0]....
.L_1420:
        /*082c*/ 	.word	0x00000060


	//   ....[1]....
        /*0830*/ 	.word	0x00000190


	//   ....[2]....
        /*0834*/ 	.word	0x00000240


	//   ....[3]....
        /*0838*/ 	.word	0x00000400


	//   ....[4]....
        /*083c*/ 	.word	0x00000560


	//   ....[5]....
        /*0840*/ 	.word	0x00000680


	//   ....[6]....
        /*0844*/ 	.word	0x000007e0


	//   ....[7]....
        /*0848*/ 	.word	0x000065a0


	//   ....[8]....
        /*084c*/ 	.word	0x00006cc0


	//   ....[9]....
        /*0850*/ 	.word	0x00006cd0


	//   ....[10]....
        /*0854*/ 	.word	0x00006ce0


	//   ....[11]....
        /*0858*/ 	.word	0x00006cf0


	//   ....[12]....
        /*085c*/ 	.word	0x00007020


	//   ....[13]....
        /*0860*/ 	.word	0x00007030


	//   ....[14]....
        /*0864*/ 	.word	0x00007040


	//   ....[15]....
        /*0868*/ 	.word	0x00007050


	//   ....[16]....
        /*086c*/ 	.word	0x00008350


	//   ....[17]....
        /*0870*/ 	.word	0x00008370


	//   ....[18]....
        /*0874*/ 	.word	0x00008380


	//   ....[19]....
        /*0878*/ 	.word	0x00008390


	//   ....[20]....
        /*087c*/ 	.word	0x00008470


	//   ....[21]....
        /*0880*/ 	.word	0x00008480


	//   ....[22]....
        /*0884*/ 	.word	0x00008510


	//   ....[23]....
        /*0888*/ 	.word	0x00008560


	//   ....[24]....
        /*088c*/ 	.word	0x00009ea0


	//   ....[25]....
        /*0890*/ 	.word	0x0000a7d0


	//   ....[26]....
        /*0894*/ 	.word	0x0000b240


	//   ....[27]....
        /*0898*/ 	.word	0x0000b320


	//   ....[28]....
        /*089c*/ 	.word	0x0000b8e0


	//   ....[29]....
        /*08a0*/ 	.word	0x0000b950


	//   ....[30]....
        /*08a4*/ 	.word	0x0000cbf0


	//   ....[31]....
        /*08a8*/ 	.word	0x0000d4d0


	//   ....[32]....
        /*08ac*/ 	.word	0x0000e2b0


	//   ....[33]....
        /*08b0*/ 	.word	0x0000e410


	//   ....[34]....
        /*08b4*/ 	.word	0x0000ed40


	//   ....[35]....
        /*08b8*/ 	.word	0x0000ef10


	//   ....[36]....
        /*08bc*/ 	.word	0x00010bd0


	//   ....[37]....
        /*08c0*/ 	.word	0x00010c30


	//   ....[38]....
        /*08c4*/ 	.word	0x00011680


	//   ....[39]....
        /*08c8*/ 	.word	0x000116e0


	//   ....[40]....
        /*08cc*/ 	.word	0x00012bd0


	//   ....[41]....
        /*08d0*/ 	.word	0x00013480


	//   ....[42]....
        /*08d4*/ 	.word	0x00014260


	//   ....[43]....
        /*08d8*/ 	.word	0x00014380


	//   ....[44]....
        /*08dc*/ 	.word	0x00014ce0


	//   ....[45]....
        /*08e0*/ 	.word	0x00014eb0


	//   ....[46]....
        /*08e4*/ 	.word	0x00015fb0


	//   ....[47]....
        /*08e8*/ 	.word	0x00016010


	//   ....[48]....
        /*08ec*/ 	.word	0x00016050


	//   ....[49]....
        /*08f0*/ 	.word	0x00016080


	//   ....[50]....
        /*08f4*/ 	.word	0x00017a10


	//   ....[51]....
        /*08f8*/ 	.word	0x00017a50


	//   ....[52]....
        /*08fc*/ 	.word	0x00017a80


	//   ....[53]....
        /*0900*/ 	.word	0x00017ab0


	//   ....[54]....
        /*0904*/ 	.word	0x000183f0


	//   ....[55]....
        /*0908*/ 	.word	0x00018410


	//   ....[56]....
        /*090c*/ 	.word	0x00018560


	//   ....[57]....
        /*0910*/ 	.word	0x00018580


	//   ....[58]....
        /*0914*/ 	.word	0x000186c0


	//   ....[59]....
        /*0918*/ 	.word	0x000186e0


	//   ....[60]....
        /*091c*/ 	.word	0x00018820


	//   ....[61]....
        /*0920*/ 	.word	0x00018830


	//   ....[62]....
        /*0924*/ 	.word	0x00019090


	//   ....[63]....
        /*0928*/ 	.word	0x000190a0


	//   ....[64]....
        /*092c*/ 	.word	0x00019280


	//   ....[65]....
        /*0930*/ 	.word	0x00019290


	//   ....[66]....
        /*0934*/ 	.word	0x00019460


	//   ....[67]....
        /*0938*/ 	.word	0x00019470


	//   ....[68]....
        /*093c*/ 	.word	0x00019640


	//   ....[69]....
        /*0940*/ 	.word	0x00019650


	//   ....[70]....
        /*0944*/ 	.word	0x00019880


	//   ....[71]....
        /*0948*/ 	.word	0x00019a50


	//   ....[72]....
        /*094c*/ 	.word	0x00019a80


	//   ....[73]....
        /*0950*/ 	.word	0x00019ab0


	//   ....[74]....
        /*0954*/ 	.word	0x00019ae0


	//   ....[75]....
        /*0958*/ 	.word	0x00019b10


	//   ....[76]....
        /*095c*/ 	.word	0x00019b40


	//   ....[77]....
        /*0960*/ 	.word	0x00019cb0


	//   ....[78]....
        /*0964*/ 	.word	0x00019ce0


	//   ....[79]....
        /*0968*/ 	.word	0x00019d10


	//   ....[80]....
        /*096c*/ 	.word	0x00019d40


	//   ....[81]....
        /*0970*/ 	.word	0x00019d70


	//   ....[82]....
        /*0974*/ 	.word	0x00019da0


	//   ....[83]....
        /*0978*/ 	.word	0x00019e40


	//   ....[84]....
        /*097c*/ 	.word	0x00019ea0


	//   ....[85]....
        /*0980*/ 	.word	0x00019f30


	//   ....[86]....
        /*0984*/ 	.word	0x0001afe0


	//   ....[87]....
        /*0988*/ 	.word	0x0001cda0


	//   ....[88]....
        /*098c*/ 	.word	0x0001d8d0


	//   ....[89]....
        /*0990*/ 	.word	0x0001d8f0


	//   ....[90]....
        /*0994*/ 	.word	0x0001d9a0


	//   ....[91]....
        /*0998*/ 	.word	0x0001d9b0


	//   ....[92]....
        /*099c*/ 	.word	0x0001da30


	//   ....[93]....
        /*09a0*/ 	.word	0x0001da40


	//   ....[94]....
        /*09a4*/ 	.word	0x0001dac0


	//   ....[95]....
        /*09a8*/ 	.word	0x0001dad0


	//   ....[96]....
        /*09ac*/ 	.word	0x0001db50


	//   ....[97]....
        /*09b0*/ 	.word	0x0001db60


	//   ....[98]....
        /*09b4*/ 	.word	0x0001dbe0


	//   ....[99]....
        /*09b8*/ 	.word	0x0001dbf0


	//   ....[100]....
        /*09bc*/ 	.word	0x0001dc70


	//   ....[101]....
        /*09c0*/ 	.word	0x0001dc80


	//   ....[102]....
        /*09c4*/ 	.word	0x0001dcd0


	//   ....[103]....
        /*09c8*/ 	.word	0x0001dcf0


	//   ....[104]....
        /*09cc*/ 	.word	0x00020870


	//   ....[105]....
        /*09d0*/ 	.word	0x000208d0


	//   ....[106]....
        /*09d4*/ 	.word	0x00020900


	//   ....[107]....
        /*09d8*/ 	.word	0x00020930


	//   ....[108]....
        /*09dc*/ 	.word	0x00020960


	//   ....[109]....
        /*09e0*/ 	.word	0x00020990


	//   ....[110]....
        /*09e4*/ 	.word	0x000209c0


	//   ....[111]....
        /*09e8*/ 	.word	0x000209d0


	//   ....[112]....
        /*09ec*/ 	.word	0x00020b50


	//   ....[113]....
        /*09f0*/ 	.word	0x00020b80


	//   ....[114]....
        /*09f4*/ 	.word	0x00020bb0


	//   ....[115]....
        /*09f8*/ 	.word	0x00020be0


	//   ....[116]....
        /*09fc*/ 	.word	0x00020c10


	//   ....[117]....
        /*0a00*/ 	.word	0x00020c40


	//   ....[118]....
        /*0a04*/ 	.word	0x00020d00


	//   ....[119]....
        /*0a08*/ 	.word	0x00020d20


	//   ....[120]....
        /*0a0c*/ 	.word	0x00020d90


	//   ....[121]....
        /*0a10*/ 	.word	0x00021460


	//   ....[122]....
        /*0a14*/ 	.word	0x000218f0


	//   ....[123]....
        /*0a18*/ 	.word	0x00021990


	//   ....[124]....
        /*0a1c*/ 	.word	0x00021a20


	//   ....[125]....
        /*0a20*/ 	.word	0x00021a70


	//   ....[126]....
        /*0a24*/ 	.word	0x00021ac0


	//   ....[127]....
        /*0a28*/ 	.word	0x00021b50


	//   ....[128]....
        /*0a2c*/ 	.word	0x00021be0


	//   ....[129]....
        /*0a30*/ 	.word	0x00021c30


	//   ....[130]....
        /*0a34*/ 	.word	0x00021c80


	//   ....[131]....
        /*0a38*/ 	.word	0x00021d70


	//   ....[132]....
        /*0a3c*/ 	.word	0x00021e20


	//   ....[133]....
        /*0a40*/ 	.word	0x00021ea0


	//   ....[134]....
        /*0a44*/ 	.word	0x00021f20


	//   ....[135]....
        /*0a48*/ 	.word	0x00021fc0


	//   ....[136]....
        /*0a4c*/ 	.word	0x00022060


	//   ....[137]....
        /*0a50*/ 	.word	0x000220e0


	//   ....[138]....
        /*0a54*/ 	.word	0x000221f0


	//   ....[139]....
        /*0a58*/ 	.word	0x000225d0


	//   ....[140]....
        /*0a5c*/ 	.word	0x00022620


	//   ....[141]....
        /*0a60*/ 	.word	0x000226b0


	//   ....[142]....
        /*0a64*/ 	.word	0x00022740


	//   ....[143]....
        /*0a68*/ 	.word	0x000227d0


	//   ....[144]....
        /*0a6c*/ 	.word	0x00022860


	//   ....[145]....
        /*0a70*/ 	.word	0x000228f0


	//   ....[146]....
        /*0a74*/ 	.word	0x00022980


	//   ....[147]....
        /*0a78*/ 	.word	0x00022a40


	//   ....[148]....
        /*0a7c*/ 	.word	0x00022d30


	//   ....[149]....
        /*0a80*/ 	.word	0x00022ef0


	//   ....[150]....
        /*0a84*/ 	.word	0x00022f40


	//   ....[151]....
        /*0a88*/ 	.word	0x00022fa0


	//   ....[152]....
        /*0a8c*/ 	.word	0x00023090


	//   ....[153]....
        /*0a90*/ 	.word	0x000230f0


	//   ....[154]....
        /*0a94*/ 	.word	0x000231e0


	//   ....[155]....
        /*0a98*/ 	.word	0x00023240


	//   ....[156]....
        /*0a9c*/ 	.word	0x00023330


	//   ....[157]....
        /*0aa0*/ 	.word	0x00023390


	//   ....[158]....
        /*0aa4*/ 	.word	0x00023480


	//   ....[159]....
        /*0aa8*/ 	.word	0x000234e0


	//   ....[160]....
        /*0aac*/ 	.word	0x000235d0


	//   ....[161]....
        /*0ab0*/ 	.word	0x00023630


	//   ....[162]....
        /*0ab4*/ 	.word	0x00023700


	//   ....[163]....
        /*0ab8*/ 	.word	0x00023780


	//   ....[164]....
        /*0abc*/ 	.word	0x00023850


	//   ....[165]....
        /*0ac0*/ 	.word	0x00023b80


	//   ....[166]....
        /*0ac4*/ 	.word	0x00023c20


	//   ....[167]....
        /*0ac8*/ 	.word	0x00023d40


	//   ....[168]....
        /*0acc*/ 	.word	0x00023db0


	//   ....[169]....
        /*0ad0*/ 	.word	0x00023e30


	//   ....[170]....
        /*0ad4*/ 	.word	0x00023eb0


	//   ....[171]....
        /*0ad8*/ 	.word	0x00023f30


	//   ....[172]....
        /*0adc*/ 	.word	0x00023fc0


	//   ....[173]....
        /*0ae0*/ 	.word	0x00024060


	//   ....[174]....
        /*0ae4*/ 	.word	0x00024100


	//   ....[175]....
        /*0ae8*/ 	.word	0x00024170


	//   ....[176]....
        /*0aec*/ 	.word	0x000241e0


	//   ....[177]....
        /*0af0*/ 	.word	0x00024250


	//   ....[178]....
        /*0af4*/ 	.word	0x000242d0


	//   ....[179]....
        /*0af8*/ 	.word	0x00024350


	//   ....[180]....
        /*0afc*/ 	.word	0x000243f0


	//   ....[181]....
        /*0b00*/ 	.word	0x00024480


	//   ....[182]....
        /*0b04*/ 	.word	0x000245b0


	//----- nvinfo : EIATTR_REG_RECONFIG
	.align		4
.L_1421:
        /*0b08*/ 	.byte	0x01, 0x54
	.zero		2


	//----- nvinfo : EIATTR_SYSCALL_OFFSETS
	.align		4
        /*0b0c*/ 	.byte	0x04, 0x46
        /*0b0e*/ 	.short	(.L_1423 - .L_1422)


	//   ....[0]....
.L_1422:
        /*0b10*/ 	.word	0x00001b90


	//   ....[1]....
        /*0b14*/ 	.word	0x00001ce0


	//   ....[2]....
        /*0b18*/ 	.word	0x00006740


	//   ....[3]....
        /*0b1c*/ 	.word	0x00006a50


	//   ....[4]....
        /*0b20*/ 	.word	0x0001c9e0


	//   ....[5]....
        /*0b24*/ 	.word	0x0001cb30


	//   ....[6]....
        /*0b28*/ 	.word	0x0001cc20


	//   ....[7]....
        /*0b2c*/ 	.word	0x0001d490


	//----- nvinfo : EIATTR_MBARRIER_INSTR_OFFSETS
	.align		4
.L_1423:
        /*0b30*/ 	.byte	0x04, 0x39
        /*0b32*/ 	.short	(.L_1425 - .L_1424)


	//   ....[0]....
.L_1424:
        /*0b34*/ 	.word	0x000002b0
        /*0b38*/ 	.word	0x000000ff
        /*0b3c*/ 	.word	0x00022800
        /*0b40*/ 	.short	0x0100
        /*0b42*/ 	.byte	0x08
	.zero		1


	//   ....[1]....
        /*0b44*/ 	.word	0x000002c0
        /*0b48*/ 	.word	0x000000ff
        /*0b4c*/ 	.word	0x00022820
        /*0b50*/ 	.short	0x0100
        /*0b52*/ 	.byte	0x08
	.zero		1


	//   ....[2]....
        /*0b54*/ 	.word	0x000003b0
        /*0b58*/ 	.word	0x000000ff
        /*0b5c*/ 	.word	0x00022830
        /*0b60*/ 	.short	0x0100
        /*0b62*/ 	.byte	0x08
	.zero		1


	//   ....[3]....
        /*0b64*/ 	.word	0x000003c0
        /*0b68*/ 	.word	0x000000ff
        /*0b6c*/ 	.word	0x00022840
        /*0b70*/ 	.short	0x0100
        /*0b72*/ 	.byte	0x08
	.zero		1


	//   ....[4]....
        /*0b74*/ 	.word	0x000003d0
        /*0b78*/ 	.word	0x000000ff
        /*0b7c*/ 	.word	0x00022838
        /*0b80*/ 	.short	0x0100
        /*0b82*/ 	.byte	0x08
	.zero		1


	//   ....[5]....
        /*0b84*/ 	.word	0x000003e0
        /*0b88*/ 	.word	0x000000ff
        /*0b8c*/ 	.word	0x00022848
        /*0b90*/ 	.short	0x0100
        /*0b92*/ 	.byte	0x08
	.zero		1


	//   ....[6]....
        /*0b94*/ 	.word	0x00000510
        /*0b98*/ 	.word	0x000000ff
        /*0b9c*/ 	.word	0x00022850
        /*0ba0*/ 	.short	0x0100
        /*0ba2*/ 	.byte	0x08
	.zero		1


	//   ....[7]....
        /*0ba4*/ 	.word	0x00000520
        /*0ba8*/ 	.word	0x000000ff
        /*0bac*/ 	.word	0x00022860
        /*0bb0*/ 	.short	0x0100
        /*0bb2*/ 	.byte	0x08
	.zero		1


	//   ....[8]....
        /*0bb4*/ 	.word	0x00000530
        /*0bb8*/ 	.word	0x000000ff
        /*0bbc*/ 	.word	0x00022858
        /*0bc0*/ 	.short	0x0100
        /*0bc2*/ 	.byte	0x08
	.zero		1


	//   ....[9]....
        /*0bc4*/ 	.word	0x00000540
        /*0bc8*/ 	.word	0x000000ff
        /*0bcc*/ 	.word	0x00022868
        /*0bd0*/ 	.short	0x0100
        /*0bd2*/ 	.byte	0x08
	.zero		1


	//   ....[10]....
        /*0bd4*/ 	.word	0x00000630
        /*0bd8*/ 	.word	0x000000ff
        /*0bdc*/ 	.word	0x00022870
        /*0be0*/ 	.short	0x0100
        /*0be2*/ 	.byte	0x06
	.zero		1


	//   ....[11]....
        /*0be4*/ 	.word	0x00000640
        /*0be8*/ 	.word	0x000000ff
        /*0bec*/ 	.word	0x00022880
        /*0bf0*/ 	.short	0x0100
        /*0bf2*/ 	.byte	0x06
	.zero		1


	//   ....[12]....
        /*0bf4*/ 	.word	0x00000650
        /*0bf8*/ 	.word	0x000000ff
        /*0bfc*/ 	.word	0x00022878
        /*0c00*/ 	.short	0x0100
        /*0c02*/ 	.byte	0x06
	.zero		1


	//   ....[13]....
        /*0c04*/ 	.word	0x00000660
        /*0c08*/ 	.word	0x000000ff
        /*0c0c*/ 	.word	0x00022888
        /*0c10*/ 	.short	0x0100
        /*0c12*/ 	.byte	0x06
	.zero		1


	//   ....[14]....
        /*0c14*/ 	.word	0x00000790
        /*0c18*/ 	.word	0x000000ff
        /*0c1c*/ 	.word	0x00022890
        /*0c20*/ 	.short	0x0100
        /*0c22*/ 	.byte	0x08
	.zero		1


	//   ....[15]....
        /*0c24*/ 	.word	0x000007a0
        /*0c28*/ 	.word	0x000000ff
        /*0c2c*/ 	.word	0x000228a0
        /*0c30*/ 	.short	0x0100
        /*0c32*/ 	.byte	0x08
	.zero		1


	//   ....[16]....
        /*0c34*/ 	.word	0x000007b0
        /*0c38*/ 	.word	0x000000ff
        /*0c3c*/ 	.word	0x00022898
        /*0c40*/ 	.short	0x0100
        /*0c42*/ 	.byte	0x08
	.zero		1


	//   ....[17]....
        /*0c44*/ 	.word	0x000007c0
        /*0c48*/ 	.word	0x000000ff
        /*0c4c*/ 	.word	0x000228a8
        /*0c50*/ 	.short	0x0100
        /*0c52*/ 	.byte	0x08
	.zero		1


	//   ....[18]....
        /*0c54*/ 	.word	0x000008f0
        /*0c58*/ 	.word	0x000000ff
        /*0c5c*/ 	.word	0x000228b0
        /*0c60*/ 	.short	0x0100
        /*0c62*/ 	.byte	0x08
	.zero		1


	//   ....[19]....
        /*0c64*/ 	.word	0x00000900
        /*0c68*/ 	.word	0x000000ff
        /*0c6c*/ 	.word	0x000228c0
        /*0c70*/ 	.short	0x0100
        /*0c72*/ 	.byte	0x08
	.zero		1


	//   ....[20]....
        /*0c74*/ 	.word	0x00000910
        /*0c78*/ 	.word	0x000000ff
        /*0c7c*/ 	.word	0x000228b8
        /*0c80*/ 	.short	0x0100
        /*0c82*/ 	.byte	0x08
	.zero		1


	//   ....[21]....
        /*0c84*/ 	.word	0x00000920
        /*0c88*/ 	.word	0x000000ff
        /*0c8c*/ 	.word	0x000228c8
        /*0c90*/ 	.short	0x0100
        /*0c92*/ 	.byte	0x08
	.zero		1


	//   ....[22]....
        /*0c94*/ 	.word	0x00002f90
        /*0c98*/ 	.word	0x00000062
        /*0c9c*/ 	.word	0x00022890
        /*0ca0*/ 	.short	0x010a
        /*0ca2*/ 	.byte	0x3f
	.zero		1


	//   ....[23]....
        /*0ca4*/ 	.word	0x00004260
        /*0ca8*/ 	.word	0x00000062
        /*0cac*/ 	.word	0x00022890
        /*0cb0*/ 	.short	0x010a
        /*0cb2*/ 	.byte	0x3f
	.zero		1


	//   ....[24]....
        /*0cb4*/ 	.word	0x00005360
        /*0cb8*/ 	.word	0x00000062
        /*0cbc*/ 	.word	0x00022890
        /*0cc0*/ 	.short	0x010a
        /*0cc2*/ 	.byte	0x3f
	.zero		1


	//   ....[25]....
        /*0cc4*/ 	.word	0x00005570
        /*0cc8*/ 	.word	0x00000020
        /*0ccc*/ 	.word	0x00000000
        /*0cd0*/ 	.short	0x0101
        /*0cd2*/ 	.byte	0x3f
	.zero		1


	//   ....[26]....
        /*0cd4*/ 	.word	0x000055b0
        /*0cd8*/ 	.word	0x00000062
        /*0cdc*/ 	.word	0x000228b0
        /*0ce0*/ 	.short	0x010a
        /*0ce2*/ 	.byte	0x3f
	.zero		1


	//   ....[27]....
        /*0ce4*/ 	.word	0x00005c00
        /*0ce8*/ 	.word	0x00000062
        /*0cec*/ 	.word	0x00000000
        /*0cf0*/ 	.short	0x0101
        /*0cf2*/ 	.byte	0x3f
	.zero		1


	//   ....[28]....
        /*0cf4*/ 	.word	0x000067d0
        /*0cf8*/ 	.word	0x00000010
        /*0cfc*/ 	.word	0x00022800
        /*0d00*/ 	.short	0x010a
        /*0d02*/ 	.byte	0x3f
	.zero		1


	//   ....[29]....
        /*0d04*/ 	.word	0x00006820
        /*0d08*/ 	.word	0x00000010
        /*0d0c*/ 	.word	0x00022800
        /*0d10*/ 	.short	0x010a
        /*0d12*/ 	.byte	0x3f
	.zero		1


	//   ....[30]....
        /*0d14*/ 	.word	0x00007290
        /*0d18*/ 	.word	0x00000010
        /*0d1c*/ 	.word	0x00022800
        /*0d20*/ 	.short	0x010a
        /*0d22*/ 	.byte	0x3f
	.zero		1


	//   ....[31]....
        /*0d24*/ 	.word	0x000087d0
        /*0d28*/ 	.word	0x00000010
        /*0d2c*/ 	.word	0x00022800
        /*0d30*/ 	.short	0x010a
        /*0d32*/ 	.byte	0x3f
	.zero		1


	//   ....[32]....
        /*0d34*/ 	.word	0x00009750
        /*0d38*/ 	.word	0x00000006
        /*0d3c*/ 	.word	0x00022830
        /*0d40*/ 	.short	0x010a
        /*0d42*/ 	.byte	0x3f
	.zero		1


	//   ....[33]....
        /*0d44*/ 	.word	0x000097f0
        /*0d48*/ 	.word	0x00000006
        /*0d4c*/ 	.word	0x00022830
        /*0d50*/ 	.short	0x010a
        /*0d52*/ 	.byte	0x3f
	.zero		1


	//   ....[34]....
        /*0d54*/ 	.word	0x0000a040
        /*0d58*/ 	.word	0x0000000c
        /*0d5c*/ 	.word	0x00000000
        /*0d60*/ 	.short	0x0101
        /*0d62*/ 	.byte	0x3f
	.zero		1


	//   ....[35]....
        /*0d64*/ 	.word	0x0000c190
        /*0d68*/ 	.word	0x00000006
        /*0d6c*/ 	.word	0x00022850
        /*0d70*/ 	.short	0x010a
        /*0d72*/ 	.byte	0x3f
	.zero		1


	//   ....[36]....
        /*0d74*/ 	.word	0x0000c1e0
        /*0d78*/ 	.word	0x00000006
        /*0d7c*/ 	.word	0x00022850
        /*0d80*/ 	.short	0x010a
        /*0d82*/ 	.byte	0x3f
	.zero		1


	//   ....[37]....
        /*0d84*/ 	.word	0x0000c5b0
        /*0d88*/ 	.word	0x00000006
        /*0d8c*/ 	.word	0x00000000
        /*0d90*/ 	.short	0x0101
        /*0d92*/ 	.byte	0x3f
	.zero		1


	//   ....[38]....
        /*0d94*/ 	.word	0x0000c8f0
        /*0d98*/ 	.word	0x000000d2
        /*0d9c*/ 	.word	0x00022830
        /*0da0*/ 	.short	0x010a
        /*0da2*/ 	.byte	0x3f
	.zero		1


	//   ....[39]....
        /*0da4*/ 	.word	0x0000c950
        /*0da8*/ 	.word	0x000000d2
        /*0dac*/ 	.word	0x00022830
        /*0db0*/ 	.short	0x010a
        /*0db2*/ 	.byte	0x3f
	.zero		1


	//   ....[40]....
        /*0db4*/ 	.word	0x0000ce50
        /*0db8*/ 	.word	0x000000a4
        /*0dbc*/ 	.word	0x00000000
        /*0dc0*/ 	.short	0x0101
        /*0dc2*/ 	.byte	0x3f
	.zero		1


	//   ....[41]....
        /*0dc4*/ 	.word	0x0000fbc0
        /*0dc8*/ 	.word	0x000000d2
        /*0dcc*/ 	.word	0x00022850
        /*0dd0*/ 	.short	0x010a
        /*0dd2*/ 	.byte	0x3f
	.zero		1


	//   ....[42]....
        /*0dd4*/ 	.word	0x0000fc10
        /*0dd8*/ 	.word	0x000000d2
        /*0ddc*/ 	.word	0x00022850
        /*0de0*/ 	.short	0x010a
        /*0de2*/ 	.byte	0x3f
	.zero		1


	//   ....[43]....
        /*0de4*/ 	.word	0x0000ffd0
        /*0de8*/ 	.word	0x000000d2
        /*0dec*/ 	.word	0x00000000
        /*0df0*/ 	.short	0x0101
        /*0df2*/ 	.byte	0x3f
	.zero		1


	//   ....[44]....
        /*0df4*/ 	.word	0x000103e0
        /*0df8*/ 	.word	0x00000006
        /*0dfc*/ 	.word	0x00022830
        /*0e00*/ 	.short	0x010a
        /*0e02*/ 	.byte	0x3f
	.zero		1


	//   ....[45]....
        /*0e04*/ 	.word	0x00010440
        /*0e08*/ 	.word	0x00000006
        /*0e0c*/ 	.word	0x00022830
        /*0e10*/ 	.short	0x010a
        /*0e12*/ 	.byte	0x3f
	.zero		1


	//   ....[46]....
        /*0e14*/ 	.word	0x00011e40
        /*0e18*/ 	.word	0x00000003
        /*0e1c*/ 	.word	0x00000000
        /*0e20*/ 	.short	0x0101
        /*0e22*/ 	.byte	0x3f
	.zero		1


	//   ....[47]....
        /*0e24*/ 	.word	0x000123b0
        /*0e28*/ 	.word	0x00000006
        /*0e2c*/ 	.word	0x00022850
        /*0e30*/ 	.short	0x010a
        /*0e32*/ 	.byte	0x3f
	.zero		1


	//   ....[48]....
        /*0e34*/ 	.word	0x00012400
        /*0e38*/ 	.word	0x00000006
        /*0e3c*/ 	.word	0x00022850
        /*0e40*/ 	.short	0x010a
        /*0e42*/ 	.byte	0x3f
	.zero		1


	//   ....[49]....
        /*0e44*/ 	.word	0x000127a0
        /*0e48*/ 	.word	0x00000006
        /*0e4c*/ 	.word	0x00000000
        /*0e50*/ 	.short	0x0101
        /*0e52*/ 	.byte	0x3f
	.zero		1


	//   ....[50]....
        /*0e54*/ 	.word	0x000128b0
        /*0e58*/ 	.word	0x000000d2
        /*0e5c*/ 	.word	0x00022830
        /*0e60*/ 	.short	0x010a
        /*0e62*/ 	.byte	0x3f
	.zero		1


	//   ....[51]....
        /*0e64*/ 	.word	0x00012910
        /*0e68*/ 	.word	0x000000d2
        /*0e6c*/ 	.word	0x00022830
        /*0e70*/ 	.short	0x010a
        /*0e72*/ 	.byte	0x3f
	.zero		1


	//   ....[52]....
        /*0e74*/ 	.word	0x00012e00
        /*0e78*/ 	.word	0x000000a2
        /*0e7c*/ 	.word	0x00000000
        /*0e80*/ 	.short	0x0101
        /*0e82*/ 	.byte	0x3f
	.zero		1


	//   ....[53]....
        /*0e84*/ 	.word	0x00015b70
        /*0e88*/ 	.word	0x000000d2
        /*0e8c*/ 	.word	0x00022850
        /*0e90*/ 	.short	0x010a
        /*0e92*/ 	.byte	0x3f
	.zero		1


	//   ....[54]....
        /*0e94*/ 	.word	0x00015bc0
        /*0e98*/ 	.word	0x000000d2
        /*0e9c*/ 	.word	0x00022850
        /*0ea0*/ 	.short	0x010a
        /*0ea2*/ 	.byte	0x3f
	.zero		1


	//   ....[55]....
        /*0ea4*/ 	.word	0x00015f80
        /*0ea8*/ 	.word	0x000000d2
        /*0eac*/ 	.word	0x00000000
        /*0eb0*/ 	.short	0x0101
        /*0eb2*/ 	.byte	0x3f
	.zero		1


	//   ....[56]....
        /*0eb4*/ 	.word	0x000183e0
        /*0eb8*/ 	.word	0x00000000
        /*0ebc*/ 	.word	0x00000000
        /*0ec0*/ 	.short	0x0101
        /*0ec2*/ 	.byte	0x3f
	.zero		1


	//   ....[57]....
        /*0ec4*/ 	.word	0x0001b0d0
        /*0ec8*/ 	.word	0x00000007
        /*0ecc*/ 	.word	0x00022820
        /*0ed0*/ 	.short	0x010a
        /*0ed2*/ 	.byte	0x3f
	.zero		1


	//   ....[58]....
        /*0ed4*/ 	.word	0x0001b1b0
        /*0ed8*/ 	.word	0x00000006
        /*0edc*/ 	.word	0x000228a0
        /*0ee0*/ 	.short	0x010a
        /*0ee2*/ 	.byte	0x3f
	.zero		1


	//   ....[59]....
        /*0ee4*/ 	.word	0x0001b400
        /*0ee8*/ 	.word	0x00000006
        /*0eec*/ 	.word	0x000228c0
        /*0ef0*/ 	.short	0x010a
        /*0ef2*/ 	.byte	0x3f
	.zero		1


	//   ....[60]....
        /*0ef4*/ 	.word	0x0001bac0
        /*0ef8*/ 	.word	0x00000005
        /*0efc*/ 	.word	0x000228a0
        /*0f00*/ 	.short	0x010a
        /*0f02*/ 	.byte	0x3f
	.zero		1


	//   ....[61]....
        /*0f04*/ 	.word	0x0001bd00
        /*0f08*/ 	.word	0x00000005
        /*0f0c*/ 	.word	0x000228c0
        /*0f10*/ 	.short	0x010a
        /*0f12*/ 	.byte	0x3f
	.zero		1


	//   ....[62]....
        /*0f14*/ 	.word	0x0001d030
        /*0f18*/ 	.word	0x00000000
        /*0f1c*/ 	.word	0x00022840
        /*0f20*/ 	.short	0x010a
        /*0f22*/ 	.byte	0x3f
	.zero		1


	//   ....[63]....
        /*0f24*/ 	.word	0x0001dda0
        /*0f28*/ 	.word	0x00000008
        /*0f2c*/ 	.word	0x00022800
        /*0f30*/ 	.short	0x0107
        /*0f32*/ 	.byte	0x3f
	.zero		1


	//   ....[64]....
        /*0f34*/ 	.word	0x0001dea0
        /*0f38*/ 	.word	0x00000002
        /*0f3c*/ 	.word	0x00022800
        /*0f40*/ 	.short	0x0101
        /*0f42*/ 	.byte	0x3f
	.zero		1


	//   ....[65]....
        /*0f44*/ 	.word	0x0001dec0
        /*0f48*/ 	.word	0x00000002
        /*0f4c*/ 	.word	0x00022820
        /*0f50*/ 	.short	0x010a
        /*0f52*/ 	.byte	0x3f
	.zero		1


	//   ....[66]....
        /*0f54*/ 	.word	0x0001dfc0
        /*0f58*/ 	.word	0x00000002
        /*0f5c*/ 	.word	0x00022860
        /*0f60*/ 	.short	0x010a
        /*0f62*/ 	.byte	0x3f
	.zero		1


	//   ....[67]....
        /*0f64*/ 	.word	0x0001e880
        /*0f68*/ 	.word	0x00000002
        /*0f6c*/ 	.word	0x00022840
        /*0f70*/ 	.short	0x010a
        /*0f72*/ 	.byte	0x3f
	.zero		1


	//   ....[68]....
        /*0f74*/ 	.word	0x0001ead0
        /*0f78*/ 	.word	0x00000002
        /*0f7c*/ 	.word	0x00022860
        /*0f80*/ 	.short	0x010a
        /*0f82*/ 	.byte	0x3f
	.zero		1


	//   ....[69]....
        /*0f84*/ 	.word	0x0001f330
        /*0f88*/ 	.word	0x00000003
        /*0f8c*/ 	.word	0x00022840
        /*0f90*/ 	.short	0x010a
        /*0f92*/ 	.byte	0x3f
	.zero		1


	//   ....[70]....
        /*0f94*/ 	.word	0x0001f570
        /*0f98*/ 	.word	0x00000003
        /*0f9c*/ 	.word	0x00022860
        /*0fa0*/ 	.short	0x010a
        /*0fa2*/ 	.byte	0x3f
	.zero		1


	//   ....[71]....
        /*0fa4*/ 	.word	0x0001fd40
        /*0fa8*/ 	.word	0x00000003
        /*0fac*/ 	.word	0x00022840
        /*0fb0*/ 	.short	0x010a
        /*0fb2*/ 	.byte	0x3f
	.zero		1


	//   ....[72]....
        /*0fb4*/ 	.word	0x0001ff90
        /*0fb8*/ 	.word	0x00000003
        /*0fbc*/ 	.word	0x00022860
        /*0fc0*/ 	.short	0x010a
        /*0fc2*/ 	.byte	0x3f
	.zero		1


	//   ....[73]....
        /*0fc4*/ 	.word	0x000213e0
        /*0fc8*/ 	.word	0x00000000
        /*0fcc*/ 	.word	0x00022820
        /*0fd0*/ 	.short	0x010a
        /*0fd2*/ 	.byte	0x3f
	.zero		1


	//   ....[74]....
        /*0fd4*/ 	.word	0x00021590
        /*0fd8*/ 	.word	0x00000006
        /*0fdc*/ 	.word	0x00000000
        /*0fe0*/ 	.short	0x010a
        /*0fe2*/ 	.byte	0x3f
	.zero		1


	//   ....[75]....
        /*0fe4*/ 	.word	0x00021600
        /*0fe8*/ 	.word	0x00000007
        /*0fec*/ 	.word	0x00000000
        /*0ff0*/ 	.short	0x010a
        /*0ff2*/ 	.byte	0x3f
	.zero		1


	//   ....[76]....
        /*0ff4*/ 	.word	0x00021670
        /*0ff8*/ 	.word	0x00000004
        /*0ffc*/ 	.word	0x00000000
        /*1000*/ 	.short	0x010a
        /*1002*/ 	.byte	0x3f
	.zero		1


	//   ....[77]....
        /*1004*/ 	.word	0x000216a0
        /*1008*/ 	.word	0x00000003
        /*100c*/ 	.word	0x00000000
        /*1010*/ 	.short	0x010a
        /*1012*/ 	.byte	0x3f
	.zero		1


	//   ....[78]....
        /*1014*/ 	.word	0x00021700
        /*1018*/ 	.word	0x00000062
        /*101c*/ 	.word	0x00022890
        /*1020*/ 	.short	0x010a
        /*1022*/ 	.byte	0x3f
	.zero		1


	//   ....[79]....
        /*1024*/ 	.word	0x00021750
        /*1028*/ 	.word	0x00000062
        /*102c*/ 	.word	0x00022890
        /*1030*/ 	.short	0x010a
        /*1032*/ 	.byte	0x3f
	.zero		1


	//   ....[80]....
        /*1034*/ 	.word	0x000217a0
        /*1038*/ 	.word	0x00000062
        /*103c*/ 	.word	0x00022890
        /*1040*/ 	.short	0x010a
        /*1042*/ 	.byte	0x3f
	.zero		1


	//   ....[81]....
        /*1044*/ 	.word	0x000217f0
        /*1048*/ 	.word	0x00000062
        /*104c*/ 	.word	0x000228b0
        /*1050*/ 	.short	0x010a
        /*1052*/ 	.byte	0x3f
	.zero		1


	//   ....[82]....
        /*1054*/ 	.word	0x00021cb0
        /*1058*/ 	.word	0x00000010
        /*105c*/ 	.word	0x00022800
        /*1060*/ 	.short	0x010a
        /*1062*/ 	.byte	0x3f
	.zero		1


	//   ....[83]....
        /*1064*/ 	.word	0x000222b0
        /*1068*/ 	.word	0x00000010
        /*106c*/ 	.word	0x00022800
        /*1070*/ 	.short	0x010a
        /*1072*/ 	.byte	0x3f
	.zero		1


	//   ....[84]....
        /*1074*/ 	.word	0x00022300
        /*1078*/ 	.word	0x00000006
        /*107c*/ 	.word	0x00022830
        /*1080*/ 	.short	0x010a
        /*1082*/ 	.byte	0x3f
	.zero		1


	//   ....[85]....
        /*1084*/ 	.word	0x00022350
        /*1088*/ 	.word	0x00000006
        /*108c*/ 	.word	0x00022850
        /*1090*/ 	.short	0x010a
        /*1092*/ 	.byte	0x3f
	.zero		1


	//   ....[86]....
        /*1094*/ 	.word	0x000223a0
        /*1098*/ 	.word	0x000000d2
        /*109c*/ 	.word	0x00022830
        /*10a0*/ 	.short	0x010a
        /*10a2*/ 	.byte	0x3f
	.zero		1


	//   ....[87]....
        /*10a4*/ 	.word	0x000223f0
        /*10a8*/ 	.word	0x000000d2
        /*10ac*/ 	.word	0x00022850
        /*10b0*/ 	.short	0x010a
        /*10b2*/ 	.byte	0x3f
	.zero		1


	//   ....[88]....
        /*10b4*/ 	.word	0x00022440
        /*10b8*/ 	.word	0x00000006
        /*10bc*/ 	.word	0x00022830
        /*10c0*/ 	.short	0x010a
        /*10c2*/ 	.byte	0x3f
	.zero		1


	//   ....[89]....
        /*10c4*/ 	.word	0x00022490
        /*10c8*/ 	.word	0x00000006
        /*10cc*/ 	.word	0x00022850
        /*10d0*/ 	.short	0x010a
        /*10d2*/ 	.byte	0x3f
	.zero		1


	//   ....[90]....
        /*10d4*/ 	.word	0x000224e0
        /*10d8*/ 	.word	0x000000d2
        /*10dc*/ 	.word	0x00022830
        /*10e0*/ 	.short	0x010a
        /*10e2*/ 	.byte	0x3f
	.zero		1


	//   ....[91]....
        /*10e4*/ 	.word	0x00022530
        /*10e8*/ 	.word	0x000000d2
        /*10ec*/ 	.word	0x00022850
        /*10f0*/ 	.short	0x010a
        /*10f2*/ 	.byte	0x3f
	.zero		1


	//   ....[92]....
        /*10f4*/ 	.word	0x00022b10
        /*10f8*/ 	.word	0x00000006
        /*10fc*/ 	.word	0x00022820
        /*1100*/ 	.short	0x010a
        /*1102*/ 	.byte	0x3f
	.zero		1


	//   ....[93]....
        /*1104*/ 	.word	0x00022b60
        /*1108*/ 	.word	0x00000006
        /*110c*/ 	.word	0x000228a0
        /*1110*/ 	.short	0x010a
        /*1112*/ 	.byte	0x3f
	.zero		1


	//   ....[94]....
        /*1114*/ 	.word	0x00022bb0
        /*1118*/ 	.word	0x00000006
        /*111c*/ 	.word	0x000228c0
        /*1120*/ 	.short	0x010a
        /*1122*/ 	.byte	0x3f
	.zero		1


	//   ....[95]....
        /*1124*/ 	.word	0x00022c00
        /*1128*/ 	.word	0x00000005
        /*112c*/ 	.word	0x000228a0
        /*1130*/ 	.short	0x010a
        /*1132*/ 	.byte	0x3f
	.zero		1


	//   ....[96]....
        /*1134*/ 	.word	0x00022c50
        /*1138*/ 	.word	0x00000005
        /*113c*/ 	.word	0x000228c0
        /*1140*/ 	.short	0x010a
        /*1142*/ 	.byte	0x3f
	.zero		1


	//   ....[97]....
        /*1144*/ 	.word	0x00022df0
        /*1148*/ 	.word	0x00000000
        /*114c*/ 	.word	0x00022840
        /*1150*/ 	.short	0x010a
        /*1152*/ 	.byte	0x3f
	.zero		1


	//   ....[98]....
        /*1154*/ 	.word	0x000238a0
        /*1158*/ 	.word	0x00000002
        /*115c*/ 	.word	0x00022820
        /*1160*/ 	.short	0x010a
        /*1162*/ 	.byte	0x3f
	.zero		1


	//   ....[99]....
        /*1164*/ 	.word	0x000238f0
        /*1168*/ 	.word	0x00000002
        /*116c*/ 	.word	0x00022860
        /*1170*/ 	.short	0x010a
        /*1172*/ 	.byte	0x3f
	.zero		1


	//   ....[100]....
        /*1174*/ 	.word	0x00023940
        /*1178*/ 	.word	0x00000002
        /*117c*/ 	.word	0x00022840
        /*1180*/ 	.short	0x010a
        /*1182*/ 	.byte	0x3f
	.zero		1


	//   ....[101]....
        /*1184*/ 	.word	0x00023990
        /*1188*/ 	.word	0x00000002
        /*118c*/ 	.word	0x00022860
        /*1190*/ 	.short	0x010a
        /*1192*/ 	.byte	0x3f
	.zero		1


	//   ....[102]....
        /*1194*/ 	.word	0x000239e0
        /*1198*/ 	.word	0x00000003
        /*119c*/ 	.word	0x00022840
        /*11a0*/ 	.short	0x010a
        /*11a2*/ 	.byte	0x3f
	.zero		1


	//   ....[103]....
        /*11a4*/ 	.word	0x00023a30
        /*11a8*/ 	.word	0x00000003
        /*11ac*/ 	.word	0x00022860
        /*11b0*/ 	.short	0x010a
        /*11b2*/ 	.byte	0x3f
	.zero		1


	//   ....[104]....
        /*11b4*/ 	.word	0x00023a80
        /*11b8*/ 	.word	0x00000003
        /*11bc*/ 	.word	0x00022840
        /*11c0*/ 	.short	0x010a
        /*11c2*/ 	.byte	0x3f
	.zero		1


	//   ....[105]....
        /*11c4*/ 	.word	0x00023ad0
        /*11c8*/ 	.word	0x00000003
        /*11cc*/ 	.word	0x00022860
        /*11d0*/ 	.short	0x010a
        /*11d2*/ 	.byte	0x3f
	.zero		1


	//   ....[106]....
        /*11d4*/ 	.word	0x000244d0
        /*11d8*/ 	.word	0x00000000
        /*11dc*/ 	.word	0x00022820
        /*11e0*/ 	.short	0x010a
        /*11e2*/ 	.byte	0x3f
	.zero		1


	//   ....[107]....
        /*11e4*/ 	.word	0x00024670
        /*11e8*/ 	.word	0x00000006
        /*11ec*/ 	.word	0x00000000
        /*11f0*/ 	.short	0x010a
        /*11f2*/ 	.byte	0x3f
	.zero		1


	//   ....[108]....
        /*11f4*/ 	.word	0x000246c0
        /*11f8*/ 	.word	0x00000007
        /*11fc*/ 	.word	0x00000000
        /*1200*/ 	.short	0x010a
        /*1202*/ 	.byte	0x3f
	.zero		1


	//   ....[109]....
        /*1204*/ 	.word	0x00024710
        /*1208*/ 	.word	0x00000004
        /*120c*/ 	.word	0x00000000
        /*1210*/ 	.short	0x010a
        /*1212*/ 	.byte	0x3f
	.zero		1


	//----- nvinfo : EIATTR_NUM_MBARRIERS
	.align		4
.L_1425:
        /*1214*/ 	.byte	0x03, 0x38
        /*1216*/ 	.short	0x0016


	//----- nvinfo : EIATTR_EXIT_INSTR_OFFSETS
	.align		4
        /*1218*/ 	.byte	0x04, 0x1c
        /*121a*/ 	.short	(.L_1427 - .L_1426)


	//   ....[0]....
.L_1426:
        /*121c*/ 	.word	0x000216f0


	//----- nvinfo : EIATTR_MAX_THREADS
	.align		4
.L_1427:
        /*1220*/ 	.byte	0x04, 0x05
        /*1222*/ 	.short	(.L_1429 - .L_1428)
.L_1428:
        /*1224*/ 	.word	0x00000180
        /*1228*/ 	.word	0x00000001
        /*122c*/ 	.word	0x00000001


	//----- nvinfo : EIATTR_CRS_STACK_SIZE
	.align		4
.L_1429:
        /*1230*/ 	.byte	0x04, 0x1e
        /*1232*/ 	.short	(.L_1431 - .L_1430)
.L_1430:
        /*1234*/ 	.word	0x00000000


	//----- nvinfo : EIATTR_CBANK_PARAM_SIZE
	.align		4
.L_1431:
        /*1238*/ 	.byte	0x03, 0x19
        /*123a*/ 	.short	0x0af0


	//----- nvinfo : EIATTR_PARAM_CBANK
	.align		4
        /*123c*/ 	.byte	0x04, 0x0a
        /*123e*/ 	.short	(.L_1433 - .L_1432)
	.align		4
.L_1432:
        /*1240*/ 	.word	index@(.nv.constant0._ZN7cutlass13device_kernelIN5flash11enable_sm90INS1_16FlashAttnFwdSm90INS1_25CollectiveMainloopFwdSm90ILi2EN4cute5tupleIJNS5_1CILi1EEES8_S8_EEENS6_IJNS7_ILi128EEENS7_ILi96EEENS7_ILi64EEEEEELi256ENS_10bfloat16_tEfNS_4arch4Sm90ELb0ELb1ELb1ELb1ELb0ELb1ELb0ELb1ELb0ELb1ELb0ELb0EEENS1_21CollectiveEpilogueFwdINS6_IJSA_NS7_ILi256EEESB_EEES9_SE_SG_Li256ELb1ELb1ELb0ELb0EEENS1_36VarlenDynamicPersistentTileSchedulerILi128ELi96ELi256ELi128ELb0ELb1ELb1ELb1ELb0ELb1EEEEEEEEEvNT_6ParamsE)
        /*1244*/ 	.short	0x0210
        /*1246*/ 	.short	0x0af0


	//----- nvinfo : EIATTR_SW_WAR
	.align		4
.L_1433:
        /*1248*/ 	.byte	0x04, 0x36
        /*124a*/ 	.short	(.L_1435 - .L_1434)
.L_1434:
        /*124c*/ 	.word	0x00000008
.L_1435:


//--------------------- .nv.info._ZN7cutlass13device_kernelIN5flash11enable_sm90INS1_16FlashAttnFwdSm90INS1_25CollectiveMainloopFwdSm90ILi2EN4cute5tupleIJNS5_1CILi1EEES8_S8_EEENS6_IJNS7_ILi128EEENS7_ILi96EEENS7_ILi64EEEEEELi256ENS_10bfloat16_tEfNS_4arch4Sm90ELb0ELb1ELb1ELb1ELb0ELb0ELb1ELb1ELb0ELb1ELb0ELb0EEENS1_21CollectiveEpilogueFwdINS6_IJSA_NS7_ILi256EEESB_EEES9_SE_SG_Li256ELb1ELb1ELb0ELb0EEENS1_36VarlenDynamicPersistentTileSchedulerILi128ELi96ELi256ELi128ELb0ELb1ELb1ELb1ELb0ELb1EEEEEEEEEvNT_6ParamsE --------------------------
	.section	.nv.info._ZN7cutlass13device_kernelIN5flash11enable_sm90INS1_16FlashAttnFwdSm90INS1_25CollectiveMainloopFwdSm90ILi2EN4cute5tupleIJNS5_1CILi1EEES8_S8_EEENS6_IJNS7_ILi128EEENS7_ILi96EEENS7_ILi64EEEEEELi256ENS_10bfloat16_tEfNS_4arch4Sm90ELb0ELb1ELb1ELb1ELb0ELb0ELb1ELb1ELb0ELb1ELb0ELb0EEENS1_21CollectiveEpilogueFwdINS6_IJSA_NS7_ILi256EEESB_EEES9_SE_SG_Li256ELb1ELb1ELb0ELb0EEENS1_36VarlenDynamicPersistentTileSchedulerILi128ELi96ELi256ELi128ELb0ELb1ELb1ELb1ELb0ELb1EEEEEEEEEvNT_6ParamsE,"",@"SHT_CUDA_INFO"
	.sectionflags	@""
	.align	4


	//----- nvinfo : EIATTR_CUDA_API_VERSION
	.align		4
        /*0000*/ 	.byte	0x04, 0x37
        /*0002*/ 	.short	(.L_1437 - .L_1436)
.L_1436:
        /*0004*/ 	.word	0x00000082


	//----- nvinfo : EIATTR_KPARAM_INFO
	.align		4
.L_1437:
        /*0008*/ 	.byte	0x04, 0x17
        /*000a*/ 	.short	(.L_1439 - .L_1438)
.L_1438:
        /*000c*/ 	.word	0x00000000
        /*0010*/ 	.short	0x0000
        /*0012*/ 	.short	0x0070
        /*0014*/ 	.byte	0x00, 0xf0, 0x01, 0x2e


	//----- nvinfo : EIATTR_SPARSE_MMA_MASK
	.align		4
.L_1439:
        /*0018*/ 	.byte	0x03, 0x50
        /*001a*/ 	.short	0x0000


	//----- nvinfo : EIATTR_MAXREG_COUNT
	.align		4
        /*001c*/ 	.byte	0x03, 0x1b
        /*001e*/ 	.short	0x00a8


	//----- nvinfo : EIATTR_NUM_BARRIERS
	.align		4
        /*0020*/ 	.byte	0x02, 0x4c
        /*0022*/ 	.byte	0x10
	.zero		1


	//----- nvinfo : EIATTR_EXTERNS
	.align		4
        /*0024*/ 	.byte	0x04, 0x0f
        /*0026*/ 	.short	(.L_1441 - .L_1440)


	//   ....[0]....
	.align		4
.L_1440:
        /*0028*/ 	.word	index@(__assertfail)


	//----- nvinfo : EIATTR_ANNOTATIONS
	.align		4
.L_1441:
        /*002c*/ 	.byte	0x04, 0x55
        /*002e*/ 	.short	(.L_1443 - .L_1442)


	//   ....[0]....
.L_1442:
        /* <DEDUP_REMOVED lines=87> */


	//----- nvinfo : EIATTR_MERCURY_ISA_VERSION
	.align		4
.L_1443:
        /*0590*/ 	.byte	0x03, 0x5f
        /*0592*/ 	.short	0x0101


	//----- nvinfo : EIATTR_UNUSED_LOAD_BYTE_OFFSET
	.align		4
        /*0594*/ 	.byte	0x04, 0x44
        /*0596*/ 	.short	(.L_1445 - .L_1444)


	//   ....[0]....
.L_1444:
        /*0598*/ 	.word	0x00000b40
        /*059c*/ 	.word	0x0000fff0


	//   ....[1]....
        /*05a0*/ 	.word	0x000201a0
        /*05a4*/ 	.word	0x0000fff0


	//----- nvinfo : EIATTR_INT_WARP_WIDE_INSTR_OFFSETS
	.align		4
.L_1445:
        /*05a8*/ 	.byte	0x04, 0x31
        /*05aa*/ 	.short	(.L_1447 - .L_1446)


	//   ....[0]....
.L_1446:
        /*05ac*/ 	.word	0x00000170


	//   ....[1]....
        /*05b0*/ 	.word	0x000001b0


	//   ....[2]....
        /*05b4*/ 	.word	0x00000220


	//   ....[3]....
        /*05b8*/ 	.word	0x00000230


	//   ....[4]....
        /*05bc*/ 	.word	0x000244b0


	//   ....[5]....
        /*05c0*/ 	.word	0x00024540


	//   ....[6]....
        /*05c4*/ 	.word	0x00028fd0


	//   ....[7]....
        /*05c8*/ 	.word	0x00029060


	//----- nvinfo : EIATTR_COOP_GROUP_MASK_REGIDS
	.align		4
.L_1447:
        /*05cc*/ 	.byte	0x04, 0x29
        /*05ce*/ 	.short	(.L_1449 - .L_1448)


	//   ....[0]....
.L_1448:
        /*05d0*/ 	.word	0xffffffff


	//   ....[1]....
        /*05d4*/ 	.word	0xffffffff


	//   ....[2]....
        /*05d8*/ 	.word	0xffffffff


	//   ....[3]....
        /*05dc*/ 	.word	0xffffffff


	//   ....[4]....
        /*05e0*/ 	.word	0xffffffff


	//   ....[5]....
        /*05e4*/ 	.word	0xffffffff


	//   ....[6]....
        /*05e8*/ 	.word	0xffffffff


	//   ....[7]....
        /*05ec*/ 	.word	0xffffffff


	//   ....[8]....
        /*05f0*/ 	.word	0xffffffff


	//   ....[9]....
        /*05f4*/ 	.word	0xffffffff


	//   ....[10]....
        /*05f8*/ 	.word	0xffffffff


	//   ....[11]....
        /*05fc*/ 	.word	0xffffffff


	//   ....[12]....
        /*0600*/ 	.word	0xffffffff


	//   ....[13]....
        /*0604*/ 	.word	0xffffffff


	//   ....[14]....
        /*0608*/ 	.word	0xffffffff


	//   ....[15]....
        /*060c*/ 	.word	0xffffffff


	//   ....[16]....
        /*0610*/ 	.word	0xffffffff


	//   ....[17]....
        /*0614*/ 	.word	0xffffffff


	//   ....[18]....
        /*0618*/ 	.word	0xffffffff


	//   ....[19]....
        /*061c*/ 	.word	0xffffffff


	//   ....[20]....
        /*0620*/ 	.word	0xffffffff


	//   ....[21]....
        /*0624*/ 	.word	0xffffffff


	//   ....[22]....
        /*0628*/ 	.word	0xffffffff


	//   ....[23]....
        /*062c*/ 	.word	0xffffffff


	//   ....[24]....
        /*0630*/ 	.word	0xffffffff


	//   ....[25]....
        /*0634*/ 	.word	0xffffffff


	//   ....[26]....
        /*0638*/ 	.word	0xffffffff


	//   ....[27]....
        /*063c*/ 	.word	0xffffffff


	//   ....[28]....
        /*0640*/ 	.word	0xffffffff


	//   ....[29]....
        /*0644*/ 	.word	0xffffffff


	//   ....[30]....
        /*0648*/ 	.word	0xffffffff


	//   ....[31]....
        /*064c*/ 	.word	0xffffffff


	//   ....[32]....
        /*0650*/ 	.word	0xffffffff


	//   ....[33]....
        /*0654*/ 	.word	0xffffffff


	//   ....[34]....
        /*0658*/ 	.word	0xffffffff


	//   ....[35]....
        /*065c*/ 	.word	0xffffffff


	//   ....[36]....
        /*0660*/ 	.word	0xffffffff


	//   ....[37]....
        /*0664*/ 	.word	0xffffffff


	//   ....[38]....
        /*0668*/ 	.word	0xffffffff


	//   ....[39]....
        /*066c*/ 	.word	0xffffffff


	//   ....[40]....
        /*0670*/ 	.word	0xffffffff


	//   ....[41]....
        /*0674*/ 	.word	0xffffffff


	//   ....[42]....
        /*0678*/ 	.word	0xffffffff


	//   ....[43]....
        /*067c*/ 	.word	0xffffffff


	//   ....[44]....
        /*0680*/ 	.word	0xffffffff


	//   ....[45]....
        /*0684*/ 	.word	0xffffffff


	//   ....[46]....
        /*0688*/ 	.word	0xffffffff


	//   ....[47]....
        /*068c*/ 	.word	0xffffffff


	//   ....[48]....
        /*0690*/ 	.word	0xffffffff


	//   ....[49]....
        /*0694*/ 	.word	0xffffffff


	//   ....[50]....
        /*0698*/ 	.word	0xffffffff


	//   ....[51]....
        /*069c*/ 	.word	0xffffffff


	//   ....[52]....
        /*06a0*/ 	.word	0xffffffff


	//   ....[53]....
        /*06a4*/ 	.word	0xffffffff


	//   ....[54]....
        /*06a8*/ 	.word	0xffffffff


	//   ....[55]....
        /*06ac*/ 	.word	0xffffffff


	//   ....[56]....
        /*06b0*/ 	.word	0xffffffff


	//   ....[57]....
        /*06b4*/ 	.word	0xffffffff


	//   ....[58]....
        /*06b8*/ 	.word	0xffffffff


	//   ....[59]....
        /*06bc*/ 	.word	0xffffffff


	//   ....[60]....
        /*06c0*/ 	.word	0xffffffff


	//   ....[61]....
        /*06c4*/ 	.word	0xffffffff


	//   ....[62]....
        /*06c8*/ 	.word	0xffffffff


	//   ....[63]....
        /*06cc*/ 	.word	0xffffffff


	//   ....[64]....
        /*06d0*/ 	.word	0xffffffff


	//   ....[65]....
        /*06d4*/ 	.word	0xffffffff


	//   ....[66]....
        /*06d8*/ 	.word	0xffffffff


	//   ....[67]....
        /*06dc*/ 	.word	0xffffffff


	//   ....[68]....
        /*06e0*/ 	.word	0xffffffff


	//   ....[69]....
        /*06e4*/ 	.word	0xffffffff


	//   ....[70]....
        /*06e8*/ 	.word	0xffffffff


	//   ....[71]....
        /*06ec*/ 	.word	0xffffffff


	//   ....[72]....
        /*06f0*/ 	.word	0xffffffff


	//   ....[73]....
        /*06f4*/ 	.word	0xffffffff


	//   ....[74]....
        /*06f8*/ 	.word	0xffffffff


	//   ....[75]....
        /*06fc*/ 	.word	0xffffffff


	//   ....[76]....
        /*0700*/ 	.word	0xffffffff


	//   ....[77]....
        /*0704*/ 	.word	0xffffffff


	//   ....[78]....
        /*0708*/ 	.word	0xffffffff


	//   ....[79]....
        /*070c*/ 	.word	0xffffffff


	//   ....[80]....
        /*0710*/ 	.word	0xffffffff


	//   ....[81]....
        /*0714*/ 	.word	0xffffffff


	//   ....[82]....
        /*0718*/ 	.word	0xffffffff


	//   ....[83]....
        /*071c*/ 	.word	0xffffffff


	//   ....[84]....
        /*0720*/ 	.word	0xffffffff


	//   ....[85]....
        /*0724*/ 	.word	0xffffffff


	//   ....[86]....
        /*0728*/ 	.word	0xffffffff


	//   ....[87]....
        /*072c*/ 	.word	0xffffffff


	//   ....[88]....
        /*0730*/ 	.word	0xffffffff


	//   ....[89]....
        /*0734*/ 	.word	0xffffffff


	//   ....[90]....
        /*0738*/ 	.word	0xffffffff


	//   ....[91]....
        /*073c*/ 	.word	0xffffffff


	//   ....[92]....
        /*0740*/ 	.word	0xffffffff


	//   ....[93]....
        /*0744*/ 	.word	0xffffffff


	//   ....[94]....
        /*0748*/ 	.word	0xffffffff


	//   ....[95]....
        /*074c*/ 	.word	0xffffffff


	//   ....[96]....
        /*0750*/ 	.word	0xffffffff


	//   ....[97]....
        /*0754*/ 	.word	0xffffffff


	//   ....[98]....
        /*0758*/ 	.word	0xffffffff


	//   ....[99]....
        /*075c*/ 	.word	0xffffffff


	//   ....[100]....
        /*0760*/ 	.word	0xffffffff


	//   ....[101]....
        /*0764*/ 	.word	0xffffffff


	//   ....[102]....
        /*0768*/ 	.word	0xffffffff


	//   ....[103]....
        /*076c*/ 	.word	0xffffffff


	//   ....[104]....
        /*0770*/ 	.word	0xffffffff


	//   ....[105]....
        /*0774*/ 	.word	0xffffffff


	//   ....[106]....
        /*0778*/ 	.word	0xffffffff


	//   ....[107]....
        /*077c*/ 	.word	0xffffffff


	//   ....[108]....
        /*0780*/ 	.word	0xffffffff


	//   ....[109]....
        /*0784*/ 	.word	0xffffffff


	//   ....[110]....
        /*0788*/ 	.word	0xffffffff


	//   ....[111]....
        /*078c*/ 	.word	0xffffffff


	//   ....[112]....
        /*0790*/ 	.word	0xffffffff


	//   ....[113]....
        /*0794*/ 	.word	0xffffffff


	//   ....[114]....
        /*0798*/ 	.word	0xffffffff


	//   ....[115]....
        /*079c*/ 	.word	0x0500000f


	//   ....[116]....
        /*07a0*/ 	.word	0x0500000f


	//   ....[117]....
        /*07a4*/ 	.word	0x0500000f


	//   ....[118]....
        /*07a8*/ 	.word	0x0500000f


	//   ....[119]....
        /*07ac*/ 	.word	0x0500000f


	//   ....[120]....
        /*07b0*/ 	.word	0x0500000f


	//   ....[121]....
        /*07b4*/ 	.word	0x0500000f


	//   ....[122]....
        /*07b8*/ 	.word	0x0500000f


	//   ....[123]....
        /*07bc*/ 	.word	0x0500000f


	//   ....[124]....
        /*07c0*/ 	.word	0x0500000f


	//   ....[125]....
        /*07c4*/ 	.word	0x0500000f


	//   ....[126]....
        /*07c8*/ 	.word	0x0500000f


	//   ....[127]....
        /*07cc*/ 	.word	0x0500000f


	//   ....[128]....
        /*07d0*/ 	.word	0x0500000f


	//   ....[129]....
        /*07d4*/ 	.word	0x0500000f


	//   ....[130]....
        /*07d8*/ 	.word	0x0500000f


	//   ....[131]....
        /*07dc*/ 	.word	0x0500000f


	//   ....[132]....
        /*07e0*/ 	.word	0x0500000f


	//   ....[133]....
        /*07e4*/ 	.word	0x0500000f


	//   ....[134]....
        /*07e8*/ 	.word	0x0500000f


	//   ....[135]....
        /*07ec*/ 	.word	0x0500000f


	//   ....[136]....
        /*07f0*/ 	.word	0x0500000f


	//   ....[137]....
        /*07f4*/ 	.word	0x0500000f


	//   ....[138]....
        /*07f8*/ 	.word	0x0500000f


	//   ....[139]....
        /*07fc*/ 	.word	0x0500000f


	//   ....[140]....
        /*0800*/ 	.word	0x0500000f


	//   ....[141]....
        /*0804*/ 	.word	0x0500000f


	//   ....[142]....
        /*0808*/ 	.word	0x0500000f


	//   ....[143]....
        /*080c*/ 	.word	0x0500000f


	//   ....[144]....
        /*0810*/ 	.word	0x0500000f


	//   ....[145]....
        /*0814*/ 	.word	0x0500000f


	//   ....[146]....
        /*0818*/ 	.word	0x0500000f


	//   ....[147]....
        /*081c*/ 	.word	0x0500000f


	//   ....[148]....
        /*0820*/ 	.word	0x0500000f


	//   ....[149]....
        /*0824*/ 	.word	0x0500000f


	//   ....[150]....
        /*0828*/ 	.word	0x0500000f


	//   ....[151]....
        /*082c*/ 	.word	0x0500000f


	//   ....[152]....
        /*0830*/ 	.word	0x0500000f


	//   ....[153]....
        /*0834*/ 	.word	0x0500000f


	//   ....[154]....
        /*0838*/ 	.word	0x0500000f


	//   ....[155]....
        /*083c*/ 	.word	0x0500000f


	//   ....[156]....
        /*0840*/ 	.word	0x0500000f


	//   ....[157]....
        /*0844*/ 	.word	0x0500000f


	//   ....[158]....
        /*0848*/ 	.word	0x0500000f


	//   ....[159]....
        /*084c*/ 	.word	0x0500000f


	//   ....[160]....
        /*0850*/ 	.word	0x0500000f


	//   ....[161]....
        /*0854*/ 	.word	0x0500000f


	//   ....[162]....
        /*0858*/ 	.word	0x0500000f


	//   ....[163]....
        /*085c*/ 	.word	0x0500000f


	//   ....[164]....
        /*0860*/ 	.word	0x0500000f


	//   ....[165]....
        /*0864*/ 	.word	0x0500000f


	//   ....[166]....
        /*0868*/ 	.word	0xffffffff


	//   ....[167]....
        /*086c*/ 	.word	0xffffffff


	//   ....[168]....
        /*0870*/ 	.word	0xffffffff


	//   ....[169]....
        /*0874*/ 	.word	0xffffffff


	//   ....[170]....
        /*0878*/ 	.word	0xffffffff


	//   ....[171]....
        /*087c*/ 	.word	0xffffffff


	//----- nvinfo : EIATTR_COOP_GROUP_INSTR_OFFSETS
	.align		4
.L_1449:
        /*0880*/ 	.byte	0x04, 0x28
        /*0882*/ 	.short	(.L_1451 - .L_1450)


	//   ....[0]....
.L_1450:
        /*0884*/ 	.word	0x000000b0


	//   ....[1]....
        /*0888*/ 	.word	0x00000180


	//   ....[2]....
        /*088c*/ 	.word	0x000001d0


	//   ....[3]....
        /*0890*/ 	.word	0x00000420


	//   ....[4]....
        /*0894*/ 	.word	0x00000580


	//   ....[5]....
        /*0898*/ 	.word	0x000006a0


	//   ....[6]....
        /*089c*/ 	.word	0x00000800


	//   ....[7]....
        /*08a0*/ 	.word	0x00002150


	//   ....[8]....
        /*08a4*/ 	.word	0x00004380


	//   ....[9]....
        /*08a8*/ 	.word	0x00004bb0


	//   ....[10]....
        /*08ac*/ 	.word	0x00006260


	//   ....[11]....
        /*08b0*/ 	.word	0x000062e0


	//   ....[12]....
        /*08b4*/ 	.word	0x00006640


	//   ....[13]....
        /*08b8*/ 	.word	0x00006660


	//   ....[14]....
        /*08bc*/ 	.word	0x0000bdc0


	//   ....[15]....
        /*08c0*/ 	.word	0x0000bfd0


	//   ....[16]....
        /*08c4*/ 	.word	0x0000c1e0


	//   ....[17]....
        /*08c8*/ 	.word	0x0000c200


	//   ....[18]....
        /*08cc*/ 	.word	0x000153f0


	//   ....[19]....
        /*08d0*/ 	.word	0x00015b90


	//   ....[20]....
        /*08d4*/ 	.word	0x00016fe0


	//   ....[21]....
        /*08d8*/ 	.word	0x000171c0


	//   ....[22]....
        /*08dc*/ 	.word	0x000172f0


	//   ....[23]....
        /*08e0*/ 	.word	0x00017310


	//   ....[24]....
        /*08e4*/ 	.word	0x0001f220


	//   ....[25]....
        /*08e8*/ 	.word	0x0001f240


	//   ....[26]....
        /*08ec*/ 	.word	0x0001f2a0


	//   ....[27]....
        /*08f0*/ 	.word	0x0001f2e0


	//   ....[28]....
        /*08f4*/ 	.word	0x000210f0


	//   ....[29]....
        /*08f8*/ 	.word	0x00021110


	//   ....[30]....
        /*08fc*/ 	.word	0x00021170


	//   ....[31]....
        /*0900*/ 	.word	0x00021190


	//   ....[32]....
        /*0904*/ 	.word	0x00021ae0


	//   ....[33]....
        /*0908*/ 	.word	0x00021b00


	//   ....[34]....
        /*090c*/ 	.word	0x00021c50


	//   ....[35]....
        /*0910*/ 	.word	0x00021c70


	//   ....[36]....
        /*0914*/ 	.word	0x00021db0


	//   ....[37]....
        /*0918*/ 	.word	0x00021dd0


	//   ....[38]....
        /*091c*/ 	.word	0x00021f20


	//   ....[39]....
        /*0920*/ 	.word	0x00021f40


	//   ....[40]....
        /*0924*/ 	.word	0x00022880


	//   ....[41]....
        /*0928*/ 	.word	0x000228a0


	//   ....[42]....
        /*092c*/ 	.word	0x000229e0


	//   ....[43]....
        /*0930*/ 	.word	0x00022a00


	//   ....[44]....
        /*0934*/ 	.word	0x00022b40


	//   ....[45]....
        /*0938*/ 	.word	0x00022b60


	//   ....[46]....
        /*093c*/ 	.word	0x00022cb0


	//   ....[47]....
        /*0940*/ 	.word	0x00022cd0


	//   ....[48]....
        /*0944*/ 	.word	0x00022eb0


	//   ....[49]....
        /*0948*/ 	.word	0x00023090


	//   ....[50]....
        /*094c*/ 	.word	0x000230c0


	//   ....[51]....
        /*0950*/ 	.word	0x000230f0


	//   ....[52]....
        /*0954*/ 	.word	0x00023120


	//   ....[53]....
        /*0958*/ 	.word	0x00023150


	//   ....[54]....
        /*095c*/ 	.word	0x00023180


	//   ....[55]....
        /*0960*/ 	.word	0x000232f0


	//   ....[56]....
        /*0964*/ 	.word	0x00023320


	//   ....[57]....
        /*0968*/ 	.word	0x00023350


	//   ....[58]....
        /*096c*/ 	.word	0x00023380


	//   ....[59]....
        /*0970*/ 	.word	0x000233b0


	//   ....[60]....
        /*0974*/ 	.word	0x000233e0


	//   ....[61]....
        /*0978*/ 	.word	0x00023480


	//   ....[62]....
        /*097c*/ 	.word	0x000234e0


	//   ....[63]....
        /*0980*/ 	.word	0x00023570


	//   ....[64]....
        /*0984*/ 	.word	0x00024a70


	//   ....[65]....
        /*0988*/ 	.word	0x000255d0


	//   ....[66]....
        /*098c*/ 	.word	0x000255f0


	//   ....[67]....
        /*0990*/ 	.word	0x00025610


	//   ....[68]....
        /*0994*/ 	.word	0x00025640


	//   ....[69]....
        /*0998*/ 	.word	0x00025710


	//   ....[70]....
        /*099c*/ 	.word	0x000257a0


	//   ....[71]....
        /*09a0*/ 	.word	0x000257d0


	//   ....[72]....
        /*09a4*/ 	.word	0x00025850


	//   ....[73]....
        /*09a8*/ 	.word	0x00025880


	//   ....[74]....
        /*09ac*/ 	.word	0x00025900


	//   ....[75]....
        /*09b0*/ 	.word	0x00025930


	//   ....[76]....
        /*09b4*/ 	.word	0x000259b0


	//   ....[77]....
        /*09b8*/ 	.word	0x000259e0


	//   ....[78]....
        /*09bc*/ 	.word	0x00025a00


	//   ....[79]....
        /*09c0*/ 	.word	0x00025a50


	//   ....[80]....
        /*09c4*/ 	.word	0x00025a60


	//   ....[81]....
        /*09c8*/ 	.word	0x000261f0


	//   ....[82]....
        /*09cc*/ 	.word	0x00026230


	//   ....[83]....
        /*09d0*/ 	.word	0x00026250


	//   ....[84]....
        /*09d4*/ 	.word	0x000262f0


	//   ....[85]....
        /*09d8*/ 	.word	0x00026380


	//   ....[86]....
        /*09dc*/ 	.word	0x00026390


	//   ....[87]....
        /*09e0*/ 	.word	0x00026420


	//   ....[88]....
        /*09e4*/ 	.word	0x00026430


	//   ....[89]....
        /*09e8*/ 	.word	0x000264a0


	//   ....[90]....
        /*09ec*/ 	.word	0x000264b0


	//   ....[91]....
        /*09f0*/ 	.word	0x00026530


	//   ....[92]....
        /*09f4*/ 	.word	0x00026540


	//   ....[93]....
        /*09f8*/ 	.word	0x000265c0


	//   ....[94]....
        /*09fc*/ 	.word	0x000265d0


	//   ....[95]....
        /*0a00*/ 	.word	0x000265e0


	//   ....[96]....
        /*0a04*/ 	.word	0x00026620


	//   ....[97]....
        /*0a08*/ 	.word	0x00029260


	//   ....[98]....
        /*0a0c*/ 	.word	0x000292c0


	//   ....[99]....
        /*0a10*/ 	.word	0x000292f0


	//   ....[100]....
        /*0a14*/ 	.word	0x00029300


	//   ....[101]....
        /*0a18*/ 	.word	0x00029330


	//   ....[102]....
        /*0a1c*/ 	.word	0x00029360


	//   ....[103]....
        /*0a20*/ 	.word	0x00029390


	//   ....[104]....
        /*0a24*/ 	.word	0x000293c0


	//   ....[105]....
        /*0a28*/ 	.word	0x00029540


	//   ....[106]....
        /*0a2c*/ 	.word	0x00029570


	//   ....[107]....
        /*0a30*/ 	.word	0x000295a0


	//   ....[108]....
        /*0a34*/ 	.word	0x000295d0


	//   ....[109]....
        /*0a38*/ 	.word	0x00029600


	//   ....[110]....
        /*0a3c*/ 	.word	0x00029630


	//   ....[111]....
        /*0a40*/ 	.word	0x000296f0


	//   ....[112]....
        /*0a44*/ 	.word	0x00029710


	//   ....[113]....
        /*0a48*/ 	.word	0x00029780


	//   ....[114]....
        /*0a4c*/ 	.word	0x00029e50


	//   ....[115]....
        /*0a50*/ 	.word	0x0002a430


	//   ....[116]....
        /*0a54*/ 	.word	0x0002a5c0


	//   ....[117]....
        /*0a58*/ 	.word	0x0002a620


	//   ....[118]....
        /*0a5c*/ 	.word	0x0002a680


	//   ....[119]....
        /*0a60*/ 	.word	0x0002a6e0


	//   ....[120]....
        /*0a64*/ 	.word	0x0002a780


	//   ....[121]....
        /*0a68*/ 	.word	0x0002a870


	//   ....[122]....
        /*0a6c*/ 	.word	0x0002a9a0


	//   ....[123]....
        /*0a70*/ 	.word	0x0002aa40


	//   ....[124]....
        /*0a74*/ 	.word	0x0002ab10


	//   ....[125]....
        /*0a78*/ 	.word	0x0002abb0


	//   ....[126]....
        /*0a7c*/ 	.word	0x0002ac80


	//   ....[127]....
        /*0a80*/ 	.word	0x0002ad20


	//   ....[128]....
        /*0a84*/ 	.word	0x0002adf0


	//   ....[129]....
        /*0a88*/ 	.word	0x0002ae90


	//   ....[130]....
        /*0a8c*/ 	.word	0x0002af40


	//   ....[131]....
        /*0a90*/ 	.word	0x0002afe0


	//   ....[132]....
        /*0a94*/ 	.word	0x0002b280


	//   ....[133]....
        /*0a98*/ 	.word	0x0002b330


	//   ....[134]....
        /*0a9c*/ 	.word	0x0002b430


	//   ....[135]....
        /*0aa0*/ 	.word	0x0002b520


	//   ....[136]....
        /*0aa4*/ 	.word	0x0002b5e0


	//   ....[137]....
        /*0aa8*/ 	.word	0x0002b6a0


	//   ....[138]....
        /*0aac*/ 	.word	0x0002b760


	//   ....[139]....
        /*0ab0*/ 	.word	0x0002b820


	//   ....[140]....
        /*0ab4*/ 	.word	0x0002b8e0


	//   ....[141]....
        /*0ab8*/ 	.word	0x0002b9a0


	//   ....[142]....
        /*0abc*/ 	.word	0x0002ba60


	//   ....[143]....
        /*0ac0*/ 	.word	0x0002bb10


	//   ....[144]....
        /*0ac4*/ 	.word	0x0002bc10


	//   ....[145]....
        /*0ac8*/ 	.word	0x0002bc60


	//   ....[146]....
        /*0acc*/ 	.word	0x0002bcc0


	//   ....[147]....
        /*0ad0*/ 	.word	0x0002bda0


	//   ....[148]....
        /*0ad4*/ 	.word	0x0002c0d0


	//   ....[149]....
        /*0ad8*/ 	.word	0x0002c170


	//   ....[150]....
        /*0adc*/ 	.word	0x0002c290


	//   ....[151]....
        /*0ae0*/ 	.word	0x0002c300


	//   ....[152]....
        /*0ae4*/ 	.word	0x0002c380


	//   ....[153]....
        /*0ae8*/ 	.word	0x0002c400


	//   ....[154]....
        /*0aec*/ 	.word	0x0002c480


	//   ....[155]....
        /*0af0*/ 	.word	0x0002c510


	//   ....[156]....
        /*0af4*/ 	.word	0x0002c5b0


	//   ....[157]....
        /*0af8*/ 	.word	0x0002c650


	//   ....[158]....
        /*0afc*/ 	.word	0x0002c6c0


	//   ....[159]....
        /*0b00*/ 	.word	0x0002c730


	//   ....[160]....
        /*0b04*/ 	.word	0x0002c7a0


	//   ....[161]....
        /*0b08*/ 	.word	0x0002c820


	//   ....[162]....
        /*0b0c*/ 	.word	0x0002c8a0


	//   ....[163]....
        /*0b10*/ 	.word	0x0002c940


	//   ....[164]....
        /*0b14*/ 	.word	0x0002c9d0


	//   ....[165]....
        /*0b18*/ 	.word	0x0002cb00


	//   ....[166]....
        /*0b1c*/ 	.word	0x0002f1b0


	//   ....[167]....
        /*0b20*/ 	.word	0x0002f930


	//   ....[168]....
        /*0b24*/ 	.word	0x00030c00


	//   ....[169]....
        /*0b28*/ 	.word	0x00030c50


	//   ....[170]....
        /*0b2c*/ 	.word	0x00030cb0


	//   ....[171]....
        /*0b30*/ 	.word	0x00030cd0


	//----- nvinfo : EIATTR_REG_RECONFIG
	.align		4
.L_1451:
        /*0b34*/ 	.byte	0x01, 0x54
	.zero		2


	//----- nvinfo : EIATTR_SYSCALL_OFFSETS
	.align		4
        /*0b38*/ 	.byte	0x04, 0x46
        /*0b3a*/ 	.short	(.L_1453 - .L_1452)


	//   ....[0]....
.L_1452:
        /*0b3c*/ 	.word	0x000026c0


	//   ....[1]....
        /*0b40*/ 	.word	0x000246b0


	//   ....[2]....
        /*0b44*/ 	.word	0x00024800


	//   ....[3]....
        /*0b48*/ 	.word	0x000248f0


	//   ....[4]....
        /*0b4c*/ 	.word	0x000251a0


	//   ....[5]....
        /*0b50*/ 	.word	0x00025df0


	//----- nvinfo : EIATTR_MBARRIER_INSTR_OFFSETS
	.align		4
.L_1453:
        /*0b54*/ 	.byte	0x04, 0x39
        /*0b56*/ 	.short	(.L_1455 - .L_1454)


	//   ....[0]....
.L_1454:
        /*0b58*/ 	.word	0x000002c0
        /*0b5c*/ 	.word	0x000000ff
        /*0b60*/ 	.word	0x00032400
        /*0b64*/ 	.short	0x0100
        /*0b66*/ 	.byte	0x08
	.zero		1


	//   ....[1]....
        /*0b68*/ 	.word	0x000002d0
        /*0b6c*/ 	.word	0x000000ff
        /*0b70*/ 	.word	0x00032410
        /*0b74*/ 	.short	0x0100
        /*0b76*/ 	.byte	0x08
	.zero		1


	//   ....[2]....
        /*0b78*/ 	.word	0x000002e0
        /*0b7c*/ 	.word	0x000000ff
        /*0b80*/ 	.word	0x00032420
        /*0b84*/ 	.short	0x0100
        /*0b86*/ 	.byte	0x08
	.zero		1


	//   ....[3]....
        /*0b88*/ 	.word	0x000003d0
        /*0b8c*/ 	.word	0x000000ff
        /*0b90*/ 	.word	0x00032430
        /*0b94*/ 	.short	0x0100
        /*0b96*/ 	.byte	0x08
	.zero		1


	//   ....[4]....
        /*0b98*/ 	.word	0x000003e0
        /*0b9c*/ 	.word	0x000000ff
        /*0ba0*/ 	.word	0x00032440
        /*0ba4*/ 	.short	0x0100
        /*0ba6*/ 	.byte	0x08
	.zero		1


	//   ....[5]....
        /*0ba8*/ 	.word	0x000003f0
        /*0bac*/ 	.word	0x000000ff
        /*0bb0*/ 	.word	0x00032438
        /*0bb4*/ 	.short	0x0100
        /*0bb6*/ 	.byte	0x08
	.zero		1


	//   ....[6]....
        /*0bb8*/ 	.word	0x00000400
        /*0bbc*/ 	.word	0x000000ff
        /*0bc0*/ 	.word	0x00032448
        /*0bc4*/ 	.short	0x0100
        /*0bc6*/ 	.byte	0x08
	.zero		1


	//   ....[7]....
        /*0bc8*/ 	.word	0x00000530
        /*0bcc*/ 	.word	0x000000ff
        /*0bd0*/ 	.word	0x00032450
        /*0bd4*/ 	.short	0x0100
        /*0bd6*/ 	.byte	0x08
	.zero		1


	//   ....[8]....
        /*0bd8*/ 	.word	0x00000540
        /*0bdc*/ 	.word	0x000000ff
        /*0be0*/ 	.word	0x00032460
        /*0be4*/ 	.short	0x0100
        /*0be6*/ 	.byte	0x08
	.zero		1


	//   ....[9]....
        /*0be8*/ 	.word	0x00000550
        /*0bec*/ 	.word	0x000000ff
        /*0bf0*/ 	.word	0x00032458
        /*0bf4*/ 	.short	0x0100
        /*0bf6*/ 	.byte	0x08
	.zero		1


	//   ....[10]....
        /*0bf8*/ 	.word	0x00000560
        /*0bfc*/ 	.word	0x000000ff
        /*0c00*/ 	.word	0x00032468
        /*0c04*/ 	.short	0x0100
        /*0c06*/ 	.byte	0x08
	.zero		1


	//   ....[11]....
        /*0c08*/ 	.word	0x00000650
        /*0c0c*/ 	.word	0x000000ff
        /*0c10*/ 	.word	0x00032470
        /*0c14*/ 	.short	0x0100
        /*0c16*/ 	.byte	0x06
	.zero		1


	//   ....[12]....
        /*0c18*/ 	.word	0x00000660
        /*0c1c*/ 	.word	0x000000ff
        /*0c20*/ 	.word	0x00032480
        /*0c24*/ 	.short	0x0100
        /*0c26*/ 	.byte	0x06
	.zero		1


	//   ....[13]....
        /*0c28*/ 	.word	0x00000670
        /*0c2c*/ 	.word	0x000000ff
        /*0c30*/ 	.word	0x00032478
        /*0c34*/ 	.short	0x0100
        /*0c36*/ 	.byte	0x06
	.zero		1


	//   ....[14]....
        /*0c38*/ 	.word	0x00000680
        /*0c3c*/ 	.word	0x000000ff
        /*0c40*/ 	.word	0x00032488
        /*0c44*/ 	.short	0x0100
        /*0c46*/ 	.byte	0x06
	.zero		1


	//   ....[15]....
        /*0c48*/ 	.word	0x000007b0
        /*0c4c*/ 	.word	0x000000ff
        /*0c50*/ 	.word	0x00032490
        /*0c54*/ 	.short	0x0100
        /*0c56*/ 	.byte	0x08
	.zero		1


	//   ....[16]....
        /*0c58*/ 	.word	0x000007c0
        /*0c5c*/ 	.word	0x000000ff
        /*0c60*/ 	.word	0x000324a0
        /*0c64*/ 	.short	0x0100
        /*0c66*/ 	.byte	0x08
	.zero		1


	//   ....[17]....
        /*0c68*/ 	.word	0x000007d0
        /*0c6c*/ 	.word	0x000000ff
        /*0c70*/ 	.word	0x00032498
        /*0c74*/ 	.short	0x0100
        /*0c76*/ 	.byte	0x08
	.zero		1


	//   ....[18]....
        /*0c78*/ 	.word	0x000007e0
        /*0c7c*/ 	.word	0x000000ff
        /*0c80*/ 	.word	0x000324a8
        /*0c84*/ 	.short	0x0100
        /*0c86*/ 	.byte	0x08
	.zero		1


	//   ....[19]....
        /*0c88*/ 	.word	0x00000910
        /*0c8c*/ 	.word	0x000000ff
        /*0c90*/ 	.word	0x000324b0
        /*0c94*/ 	.short	0x0100
        /*0c96*/ 	.byte	0x08
	.zero		1


	//   ....[20]....
        /*0c98*/ 	.word	0x00000920
        /*0c9c*/ 	.word	0x000000ff
        /*0ca0*/ 	.word	0x000324c0
        /*0ca4*/ 	.short	0x0100
        /*0ca6*/ 	.byte	0x08
	.zero		1


	//   ....[21]....
        /*0ca8*/ 	.word	0x00000930
        /*0cac*/ 	.word	0x000000ff
        /*0cb0*/ 	.word	0x000324b8
        /*0cb4*/ 	.short	0x0100
        /*0cb6*/ 	.byte	0x08
	.zero		1


	//   ....[22]....
        /*0cb8*/ 	.word	0x00000940
        /*0cbc*/ 	.word	0x000000ff
        /*0cc0*/ 	.word	0x000324c8
        /*0cc4*/ 	.short	0x0100
        /*0cc6*/ 	.byte	0x08
	.zero		1


	//   ....[23]....
        /*0cc8*/ 	.word	0x00002940
        /*0ccc*/ 	.word	0x000000ff
        /*0cd0*/ 	.word	0x00032400
        /*0cd4*/ 	.short	0x010a
        /*0cd6*/ 	.byte	0x2e
	.zero		1


	//   ....[24]....
        /*0cd8*/ 	.word	0x00002d70
        /*0cdc*/ 	.word	0x00000014
        /*0ce0*/ 	.word	0x00000000
        /*0ce4*/ 	.short	0x010a
        /*0ce6*/ 	.byte	0x3f
	.zero		1


	//   ....[25]....
        /*0ce8*/ 	.word	0x00002dd0
        /*0cec*/ 	.word	0x00000014
        /*0cf0*/ 	.word	0x00000000
        /*0cf4*/ 	.short	0x010a
        /*0cf6*/ 	.byte	0x3f
	.zero		1


	//   ....[26]....
        /*0cf8*/ 	.word	0x00003180
        /*0cfc*/ 	.word	0x000000ff
        /*0d00*/ 	.word	0x00032410
        /*0d04*/ 	.short	0x010a
        /*0d06*/ 	.byte	0x2e
	.zero		1


	//   ....[27]....
        /*0d08*/ 	.word	0x00003280
        /*0d0c*/ 	.word	0x00000008
        /*0d10*/ 	.word	0x00000000
        /*0d14*/ 	.short	0x010a
        /*0d16*/ 	.byte	0x3f
	.zero		1


	//   ....[28]....
        /*0d18*/ 	.word	0x000032e0
        /*0d1c*/ 	.word	0x00000008
        /*0d20*/ 	.word	0x00000000
        /*0d24*/ 	.short	0x010a
        /*0d26*/ 	.byte	0x3f
	.zero		1


	//   ....[29]....
        /*0d28*/ 	.word	0x00003fd0
        /*0d2c*/ 	.word	0x00000008
        /*0d30*/ 	.word	0x00000000
        /*0d34*/ 	.short	0x0101
        /*0d36*/ 	.byte	0x3f
	.zero		1


	//   ....[30]....
        /*0d38*/ 	.word	0x00009880
        /*0d3c*/ 	.word	0x0000000b
        /*0d40*/ 	.word	0x00000000
        /*0d44*/ 	.short	0x0101
        /*0d46*/ 	.byte	0x3f
	.zero		1


	//   ....[31]....
        /*0d48*/ 	.word	0x00009fb0
        /*0d4c*/ 	.word	0x00000003
        /*0d50*/ 	.word	0x00000000
        /*0d54*/ 	.short	0x010a
        /*0d56*/ 	.byte	0x3f
	.zero		1


	//   ....[32]....
        /*0d58*/ 	.word	0x0000a0b0
        /*0d5c*/ 	.word	0x00000000
        /*0d60*/ 	.word	0x00000000
        /*0d64*/ 	.short	0x010a
        /*0d66*/ 	.byte	0x3f
	.zero		1


	//   ....[33]....
        /*0d68*/ 	.word	0x0000a4e0
        /*0d6c*/ 	.word	0x00000003
        /*0d70*/ 	.word	0x00000000
        /*0d74*/ 	.short	0x010a
        /*0d76*/ 	.byte	0x3f
	.zero		1


	//   ....[34]....
        /*0d78*/ 	.word	0x0000a590
        /*0d7c*/ 	.word	0x00000004
        /*0d80*/ 	.word	0x00000000
        /*0d84*/ 	.short	0x010a
        /*0d86*/ 	.byte	0x3f
	.zero		1


	//   ....[35]....
        /*0d88*/ 	.word	0x0000b250
        /*0d8c*/ 	.word	0x00000003
        /*0d90*/ 	.word	0x00000000
        /*0d94*/ 	.short	0x0101
        /*0d96*/ 	.byte	0x3f
	.zero		1


	//   ....[36]....
        /*0d98*/ 	.word	0x00013b70
        /*0d9c*/ 	.word	0x00000000
        /*0da0*/ 	.word	0x00000000
        /*0da4*/ 	.short	0x0101
        /*0da6*/ 	.byte	0x3f
	.zero		1


	//   ....[37]....
        /*0da8*/ 	.word	0x00013d70
        /*0dac*/ 	.word	0x00000005
        /*0db0*/ 	.word	0x00000000
        /*0db4*/ 	.short	0x010a
        /*0db6*/ 	.byte	0x3f
	.zero		1


	//   ....[38]....
        /*0db8*/ 	.word	0x00013e70
        /*0dbc*/ 	.word	0x00000000
        /*0dc0*/ 	.word	0x00000000
        /*0dc4*/ 	.short	0x010a
        /*0dc6*/ 	.byte	0x3f
	.zero		1


	//   ....[39]....
        /*0dc8*/ 	.word	0x000142a0
        /*0dcc*/ 	.word	0x00000005
        /*0dd0*/ 	.word	0x00000000
        /*0dd4*/ 	.short	0x010a
        /*0dd6*/ 	.byte	0x3f
	.zero		1


	//   ....[40]....
        /*0dd8*/ 	.word	0x00014350
        /*0ddc*/ 	.word	0x00000004
        /*0de0*/ 	.word	0x00000000
        /*0de4*/ 	.short	0x010a
        /*0de6*/ 	.byte	0x3f
	.zero		1


	//   ....[41]....
        /*0de8*/ 	.word	0x00015010
        /*0dec*/ 	.word	0x00000004
        /*0df0*/ 	.word	0x00000000
        /*0df4*/ 	.short	0x0101
        /*0df6*/ 	.byte	0x3f
	.zero		1


	//   ....[42]....
        /*0df8*/ 	.word	0x0001edb0
        /*0dfc*/ 	.word	0x00000000
        /*0e00*/ 	.word	0x00000000
        /*0e04*/ 	.short	0x0101
        /*0e06*/ 	.byte	0x3f
	.zero		1


	//   ....[43]....
        /*0e08*/ 	.word	0x00021b10
        /*0e0c*/ 	.word	0x000000ff
        /*0e10*/ 	.word	0x00000000
        /*0e14*/ 	.short	0x0101
        /*0e16*/ 	.byte	0x04
	.zero		1


	//   ....[44]....
        /*0e18*/ 	.word	0x00024d00
        /*0e1c*/ 	.word	0x00000000
        /*0e20*/ 	.word	0x00032440
        /*0e24*/ 	.short	0x010a
        /*0e26*/ 	.byte	0x3f
	.zero		1


	//   ....[45]....
        /*0e28*/ 	.word	0x00025b90
        /*0e2c*/ 	.word	0x00000008
        /*0e30*/ 	.word	0x00032400
        /*0e34*/ 	.short	0x0107
        /*0e36*/ 	.byte	0x3f
	.zero		1


	//   ....[46]....
        /*0e38*/ 	.word	0x00025c30
        /*0e3c*/ 	.word	0x00000002
        /*0e40*/ 	.word	0x00032400
        /*0e44*/ 	.short	0x0101
        /*0e46*/ 	.byte	0x3f
	.zero		1


	//   ....[47]....
        /*0e48*/ 	.word	0x00026780
        /*0e4c*/ 	.word	0x00000008
        /*0e50*/ 	.word	0x00032410
        /*0e54*/ 	.short	0x0107
        /*0e56*/ 	.byte	0x3f
	.zero		1


	//   ....[48]....
        /*0e58*/ 	.word	0x00026880
        /*0e5c*/ 	.word	0x00000002
        /*0e60*/ 	.word	0x00032410
        /*0e64*/ 	.short	0x0101
        /*0e66*/ 	.byte	0x3f
	.zero		1


	//   ....[49]....
        /*0e68*/ 	.word	0x000268a0
        /*0e6c*/ 	.word	0x00000002
        /*0e70*/ 	.word	0x00032420
        /*0e74*/ 	.short	0x010a
        /*0e76*/ 	.byte	0x3f
	.zero		1


	//   ....[50]....
        /*0e78*/ 	.word	0x000269b0
        /*0e7c*/ 	.word	0x00000002
        /*0e80*/ 	.word	0x00032460
        /*0e84*/ 	.short	0x010a
        /*0e86*/ 	.byte	0x3f
	.zero		1


	//   ....[51]....
        /*0e88*/ 	.word	0x00027270
        /*0e8c*/ 	.word	0x00000003
        /*0e90*/ 	.word	0x00032440
        /*0e94*/ 	.short	0x010a
        /*0e96*/ 	.byte	0x3f
	.zero		1


	//   ....[52]....
        /*0e98*/ 	.word	0x000274c0
        /*0e9c*/ 	.word	0x00000003
        /*0ea0*/ 	.word	0x00032460
        /*0ea4*/ 	.short	0x010a
        /*0ea6*/ 	.byte	0x3f
	.zero		1


	//   ....[53]....
        /*0ea8*/ 	.word	0x00027d20
        /*0eac*/ 	.word	0x00000002
        /*0eb0*/ 	.word	0x00032440
        /*0eb4*/ 	.short	0x010a
        /*0eb6*/ 	.byte	0x3f
	.zero		1


	//   ....[54]....
        /*0eb8*/ 	.word	0x00027f60
        /*0ebc*/ 	.word	0x00000002
        /*0ec0*/ 	.word	0x00032460
        /*0ec4*/ 	.short	0x010a
        /*0ec6*/ 	.byte	0x3f
	.zero		1


	//   ....[55]....
        /*0ec8*/ 	.word	0x00028730
        /*0ecc*/ 	.word	0x00000003
        /*0ed0*/ 	.word	0x00032440
        /*0ed4*/ 	.short	0x010a
        /*0ed6*/ 	.byte	0x3f
	.zero		1


	//   ....[56]....
        /*0ed8*/ 	.word	0x00028980
        /*0edc*/ 	.word	0x00000003
        /*0ee0*/ 	.word	0x00032460
        /*0ee4*/ 	.short	0x010a
        /*0ee6*/ 	.byte	0x3f
	.zero		1


	//   ....[57]....
        /*0ee8*/ 	.word	0x00029dd0
        /*0eec*/ 	.word	0x00000000
        /*0ef0*/ 	.word	0x00032420
        /*0ef4*/ 	.short	0x010a
        /*0ef6*/ 	.byte	0x3f
	.zero		1


	//   ....[58]....
        /*0ef8*/ 	.word	0x00029f90
        /*0efc*/ 	.word	0x00000006
        /*0f00*/ 	.word	0x00000000
        /*0f04*/ 	.short	0x010a
        /*0f06*/ 	.byte	0x3f
	.zero		1


	//   ....[59]....
        /*0f08*/ 	.word	0x0002a000
        /*0f0c*/ 	.word	0x00000007
        /*0f10*/ 	.word	0x00000000
        /*0f14*/ 	.short	0x010a
        /*0f16*/ 	.byte	0x3f
	.zero		1


	//   ....[60]....
        /*0f18*/ 	.word	0x0002a070
        /*0f1c*/ 	.word	0x00000004
        /*0f20*/ 	.word	0x00000000
        /*0f24*/ 	.short	0x010a
        /*0f26*/ 	.byte	0x3f
	.zero		1


	//   ....[61]....
        /*0f28*/ 	.word	0x0002a0a0
        /*0f2c*/ 	.word	0x00000003
        /*0f30*/ 	.word	0x00000000
        /*0f34*/ 	.short	0x010a
        /*0f36*/ 	.byte	0x3f
	.zero		1


	//   ....[62]....
        /*0f38*/ 	.word	0x0002a110
        /*0f3c*/ 	.word	0x00000009
        /*0f40*/ 	.word	0x00032400
        /*0f44*/ 	.short	0x010a
        /*0f46*/ 	.byte	0x3f
	.zero		1


	//   ....[63]....
        /*0f48*/ 	.word	0x0002a160
        /*0f4c*/ 	.word	0x00000014
        /*0f50*/ 	.word	0x00000000
        /*0f54*/ 	.short	0x010a
        /*0f56*/ 	.byte	0x3f
	.zero		1


	//   ....[64]....
        /*0f58*/ 	.word	0x0002a1c0
        /*0f5c*/ 	.word	0x00000009
        /*0f60*/ 	.word	0x00032410
        /*0f64*/ 	.short	0x010a
        /*0f66*/ 	.byte	0x3f
	.zero		1


	//   ....[65]....
        /*0f68*/ 	.word	0x0002a210
        /*0f6c*/ 	.word	0x00000008
        /*0f70*/ 	.word	0x00000000
        /*0f74*/ 	.short	0x010a
        /*0f76*/ 	.byte	0x3f
	.zero		1


	//   ....[66]....
        /*0f78*/ 	.word	0x0002a260
        /*0f7c*/ 	.word	0x00000000
        /*0f80*/ 	.word	0x00000000
        /*0f84*/ 	.short	0x010a
        /*0f86*/ 	.byte	0x3f
	.zero		1


	//   ....[67]....
        /*0f88*/ 	.word	0x0002a2b0
        /*0f8c*/ 	.word	0x00000004
        /*0f90*/ 	.word	0x00000000
        /*0f94*/ 	.short	0x010a
        /*0f96*/ 	.byte	0x3f
	.zero		1


	//   ....[68]....
        /*0f98*/ 	.word	0x0002a300
        /*0f9c*/ 	.word	0x00000000
        /*0fa0*/ 	.word	0x00000000
        /*0fa4*/ 	.short	0x010a
        /*0fa6*/ 	.byte	0x3f
	.zero		1


	//   ....[69]....
        /*0fa8*/ 	.word	0x0002a350
        /*0fac*/ 	.word	0x00000004
        /*0fb0*/ 	.word	0x00000000
        /*0fb4*/ 	.short	0x010a
        /*0fb6*/ 	.byte	0x3f
	.zero		1


	//   ....[70]....
        /*0fb8*/ 	.word	0x0002a4f0
        /*0fbc*/ 	.word	0x00000000
        /*0fc0*/ 	.word	0x00032440
        /*0fc4*/ 	.short	0x010a
        /*0fc6*/ 	.byte	0x3f
	.zero		1


	//   ....[71]....
        /*0fc8*/ 	.word	0x0002bdf0
        /*0fcc*/ 	.word	0x00000002
        /*0fd0*/ 	.word	0x00032420
        /*0fd4*/ 	.short	0x010a
        /*0fd6*/ 	.byte	0x3f
	.zero		1


	//   ....[72]....
        /*0fd8*/ 	.word	0x0002be40
        /*0fdc*/ 	.word	0x00000002
        /*0fe0*/ 	.word	0x00032460
        /*0fe4*/ 	.short	0x010a
        /*0fe6*/ 	.byte	0x3f
	.zero		1


	//   ....[73]....
        /*0fe8*/ 	.word	0x0002be90
        /*0fec*/ 	.word	0x00000003
        /*0ff0*/ 	.word	0x00032440
        /*0ff4*/ 	.short	0x010a
        /*0ff6*/ 	.byte	0x3f
	.zero		1


	//   ....[74]....
        /*0ff8*/ 	.word	0x0002bee0
        /*0ffc*/ 	.word	0x00000003
        /*1000*/ 	.word	0x00032460
        /*1004*/ 	.short	0x010a
        /*1006*/ 	.byte	0x3f
	.zero		1


	//   ....[75]....
        /*1008*/ 	.word	0x0002bf30
        /*100c*/ 	.word	0x00000002
        /*1010*/ 	.word	0x00032440
        /*1014*/ 	.short	0x010a
        /*1016*/ 	.byte	0x3f
	.zero		1


	//   ....[76]....
        /*1018*/ 	.word	0x0002bf80
        /*101c*/ 	.word	0x00000002
        /*1020*/ 	.word	0x00032460
        /*1024*/ 	.short	0x010a
        /*1026*/ 	.byte	0x3f
	.zero		1


	//   ....[77]....
        /*1028*/ 	.word	0x0002bfd0
        /*102c*/ 	.word	0x00000003
        /*1030*/ 	.word	0x00032440
        /*1034*/ 	.short	0x010a
        /*1036*/ 	.byte	0x3f
	.zero		1


	//   ....[78]....
        /*1038*/ 	.word	0x0002c020
        /*103c*/ 	.word	0x00000003
        /*1040*/ 	.word	0x00032460
        /*1044*/ 	.short	0x010a
        /*1046*/ 	.byte	0x3f
	.zero		1


	//   ....[79]....
        /*1048*/ 	.word	0x0002ca20
        /*104c*/ 	.word	0x00000000
        /*1050*/ 	.word	0x00032420
        /*1054*/ 	.short	0x010a
        /*1056*/ 	.byte	0x3f
	.zero		1


	//   ....[80]....
        /*1058*/ 	.word	0x0002cbc0
        /*105c*/ 	.word	0x00000006
        /*1060*/ 	.word	0x00000000
        /*1064*/ 	.short	0x010a
        /*1066*/ 	.byte	0x3f
	.zero		1


	//   ....[81]....
        /*1068*/ 	.word	0x0002cc10
        /*106c*/ 	.word	0x00000007
        /*1070*/ 	.word	0x00000000
        /*1074*/ 	.short	0x010a
        /*1076*/ 	.byte	0x3f
	.zero		1


	//   ....[82]....
        /*1078*/ 	.word	0x0002cc60
        /*107c*/ 	.word	0x00000004
        /*1080*/ 	.word	0x00000000
        /*1084*/ 	.short	0x010a
        /*1086*/ 	.byte	0x3f
	.zero		1


	//   ....[83]....
        /*1088*/ 	.word	0x0002d000
        /*108c*/ 	.word	0x0000000c
        /*1090*/ 	.word	0x00000000
        /*1094*/ 	.short	0x010a
        /*1096*/ 	.byte	0x3f
	.zero		1


	//   ....[84]....
        /*1098*/ 	.word	0x0002d140
        /*109c*/ 	.word	0x00000002
        /*10a0*/ 	.word	0x00000000
        /*10a4*/ 	.short	0x010a
        /*10a6*/ 	.byte	0x3f
	.zero		1


	//   ....[85]....
        /*10a8*/ 	.word	0x0002d7a0
        /*10ac*/ 	.word	0x0000000b
        /*10b0*/ 	.word	0x00000000
        /*10b4*/ 	.short	0x010a
        /*10b6*/ 	.byte	0x3f
	.zero		1


	//   ....[86]....
        /*10b8*/ 	.word	0x0002d8e0
        /*10bc*/ 	.word	0x00000008
        /*10c0*/ 	.word	0x00000000
        /*10c4*/ 	.short	0x010a
        /*10c6*/ 	.byte	0x3f
	.zero		1


	//   ....[87]....
        /*10c8*/ 	.word	0x0002eb30
        /*10cc*/ 	.word	0x00000002
        /*10d0*/ 	.word	0x00000000
        /*10d4*/ 	.short	0x0101
        /*10d6*/ 	.byte	0x3f
	.zero		1


	//   ....[88]....
        /*10d8*/ 	.word	0x00048910
        /*10dc*/ 	.word	0x00000004
        /*10e0*/ 	.word	0x00000000
        /*10e4*/ 	.short	0x0101
        /*10e6*/ 	.byte	0x3f
	.zero		1


	//   ....[89]....
        /*10e8*/ 	.word	0x00048940
        /*10ec*/ 	.word	0x00000002
        /*10f0*/ 	.word	0x00000000
        /*10f4*/ 	.short	0x010a
        /*10f6*/ 	.byte	0x3f
	.zero		1


	//   ....[90]....
        /*10f8*/ 	.word	0x00048990
        /*10fc*/ 	.word	0x00000008
        /*1100*/ 	.word	0x00000000
        /*1104*/ 	.short	0x010a
        /*1106*/ 	.byte	0x3f
	.zero		1


	//----- nvinfo : EIATTR_NUM_MBARRIERS
	.align		4
.L_1455:
        /*1108*/ 	.byte	0x03, 0x38
        /*110a*/ 	.short	0x0017


	//----- nvinfo : EIATTR_EXIT_INSTR_OFFSETS
	.align		4
        /*110c*/ 	.byte	0x04, 0x1c
        /*110e*/ 	.short	(.L_1457 - .L_1456)


	//   ....[0]....
.L_1456:
        /*1110*/ 	.word	0x00000b70


	//   ....[1]....
        /*1114*/ 	.word	0x00022e50


	//   ....[2]....
        /*1118*/ 	.word	0x0002a0f0


	//----- nvinfo : EIATTR_MAX_THREADS
	.align		4
.L_1457:
        /*111c*/ 	.byte	0x04, 0x05
        /*111e*/ 	.short	(.L_1459 - .L_1458)
.L_1458:
        /*1120*/ 	.word	0x00000180
        /*1124*/ 	.word	0x00000001
        /*1128*/ 	.word	0x00000001


	//----- nvinfo : EIATTR_CRS_STACK_SIZE
	.align		4
.L_1459:
        /*112c*/ 	.byte	0x04, 0x1e
        /*112e*/ 	.short	(.L_1461 - .L_1460)
.L_1460:
        /*1130*/ 	.word	0x00000000


	//----- nvinfo : EIATTR_CBANK_PARAM_SIZE
	.align		4
.L_1461:
        /*1134*/ 	.byte	0x03, 0x19
        /*1136*/ 	.short	0x0bf0


	//----- nvinfo : EIATTR_PARAM_CBANK
	.align		4
        /*1138*/ 	.byte	0x04, 0x0a
        /*113a*/ 	.short	(.L_1463 - .L_1462)
	.align		4
.L_1462:
        /*113c*/ 	.word	index@(.nv.constant0._ZN7cutlass13device_kernelIN5flash11enable_sm90INS1_16FlashAttnFwdSm90INS1_25CollectiveMainloopFwdSm90ILi2EN4cute5tupleIJNS5_1CILi1EEES8_S8_EEENS6_IJNS7_ILi128EEENS7_ILi96EEENS7_ILi64EEEEEELi256ENS_10bfloat16_tEfNS_4arch4Sm90ELb0ELb1ELb1ELb1ELb0ELb0ELb1ELb1ELb0ELb1ELb0ELb0EEENS1_21CollectiveEpilogueFwdINS6_IJSA_NS7_ILi256EEESB_EEES9_SE_SG_Li256ELb1ELb1ELb0ELb0EEENS1_36VarlenDynamicPersistentTileSchedulerILi128ELi96ELi256ELi128ELb0ELb1ELb1ELb1ELb0ELb1EEEEEEEEEvNT_6ParamsE)
        /*1140*/ 	.short	0x0210
        /*1142*/ 	.short	0x0bf0


	//----- nvinfo : EIATTR_SW_WAR
	.align		4
.L_1463:
        /*1144*/ 	.byte	0x04, 0x36
        /*1146*/ 	.short	(.L_1465 - .L_1464)
.L_1464:
        /*1148*/ 	.word	0x00000008
.L_1465:


//--------------------- .nv.info._ZN7cutlass13device_kernelIN5flash11enable_sm90INS1_16FlashAttnFwdSm90INS1_25CollectiveMainloopFwdSm90ILi2EN4cute5tupleIJNS5_1CILi1EEES8_S8_EEENS6_IJNS7_ILi128EEENS7_ILi96EEENS7_ILi64EEEEEELi256ENS_10bfloat16_tEfNS_4arch4Sm90ELb0ELb1ELb1ELb1ELb0ELb1ELb1ELb1ELb0ELb1ELb0ELb0EEENS1_21CollectiveEpilogueFwdINS6_IJSA_NS7_ILi256EEESB_EEES9_SE_SG_Li256ELb1ELb1ELb0ELb0EEENS1_36VarlenDynamicPersistentTileSchedulerILi128ELi96ELi256ELi128ELb0ELb1ELb1ELb1ELb0ELb1EEEEEEEEEvNT_6ParamsE --------------------------
	.section	.nv.info._ZN7cutlass13device_kernelIN5flash11enable_sm90INS1_16FlashAttnFwdSm90INS1_25CollectiveMainloopFwdSm90ILi2EN4cute5tupleIJNS5_1CILi1EEES8_S8_EEENS6_IJNS7_ILi128EEENS7_ILi96EEENS7_ILi64EEEEEELi256ENS_10bfloat16_tEfNS_4arch4Sm90ELb0ELb1ELb1ELb1ELb0ELb1ELb1ELb1ELb0ELb1ELb0ELb0EEENS1_21CollectiveEpilogueFwdINS6_IJSA_NS7_ILi256EEESB_EEES9_SE_SG_Li256ELb1ELb1ELb0ELb0EEENS1_36VarlenDynamicPersistentTileSchedulerILi128ELi96ELi256ELi128ELb0ELb1ELb1ELb1ELb0ELb1EEEEEEEEEvNT_6ParamsE,"",@"SHT_CUDA_INFO"
	.sectionflags	@""
	.align	4


	//----- nvinfo : EIATTR_CUDA_API_VERSION
	.align		4
        /*0000*/ 	.byte	0x04, 0x37
        /*0002*/ 	.short	(.L_1467 - .L_1466)
.L_1466:
        /*0004*/ 	.word	0x00000082


	//----- nvinfo : EIATTR_KPARAM_INFO
	.align		4
.L_1467:
        /*0008*/ 	.byte	0x04, 0x17
        /*000a*/ 	.short	(.L_1469 - .L_1468)
.L_1468:
        /*000c*/ 	.word	0x00000000
        /*0010*/ 	.short	0x0000
        /*0012*/ 	.short	0x0070
        /*0014*/ 	.byte	0x00, 0xf0, 0x01, 0x2e


	//----- nvinfo : EIATTR_SPARSE_MMA_MASK
	.align		4
.L_1469:
        /*0018*/ 	.byte	0x03, 0x50
        /*001a*/ 	.short	0x0000


	//----- nvinfo : EIATTR_MAXREG_COUNT
	.align		4
        /*001c*/ 	.byte	0x03, 0x1b
        /*001e*/ 	.short	0x00a8


	//----- nvinfo : EIATTR_NUM_BARRIERS
	.align		4
        /*0020*/ 	.byte	0x02, 0x4c
        /*0022*/ 	.byte	0x10
	.zero		1


	//----- nvinfo : EIATTR_EXTERNS
	.align		4
        /*0024*/ 	.byte	0x04, 0x0f
        /*0026*/ 	.short	(.L_1471 - .L_1470)


	//   ....[0]....
	.align		4
.L_1470:
        /*0028*/ 	.word	index@(__assertfail)


	//----- nvinfo : EIATTR_ANNOTATIONS
	.align		4
.L_1471:
        /*002c*/ 	.byte	0x04, 0x55
        /*002e*/ 	.short	(.L_1473 - .L_1472)


	//   ....[0]....
.L_1472:
        /* <DEDUP_REMOVED lines=100> */


	//----- nvinfo : EIATTR_MERCURY_ISA_VERSION
	.align		4
.L_1473:
        /*0660*/ 	.byte	0x03, 0x5f
        /*0662*/ 	.short	0x0101


	//----- nvinfo : EIATTR_UNUSED_LOAD_BYTE_OFFSET
	.align		4
        /*0664*/ 	.byte	0x04, 0x44
        /*0666*/ 	.short	(.L_1475 - .L_1474)


	//   ....[0]....
.L_1474:
        /*0668*/ 	.word	0x00000be0
        /*066c*/ 	.word	0x0000fff0


	//   ....[1]....
        /*0670*/ 	.word	0x0002bed0
        /*0674*/ 	.word	0x0000fff0


	//----- nvinfo : EIATTR_INT_WARP_WIDE_INSTR_OFFSETS
	.align		4
.L_1475:
        /*0678*/ 	.byte	0x04, 0x31
        /*067a*/ 	.short	(.L_1477 - .L_1476)


	//   ....[0]....
.L_1476:
        /*067c*/ 	.word	0x000001e0


	//   ....[1]....
        /*0680*/ 	.word	0x00000220


	//   ....[2]....
        /*0684*/ 	.word	0x00000290


	//   ....[3]....
        /*0688*/ 	.word	0x000002a0


	//   ....[4]....
        /*068c*/ 	.word	0x00031d50


	//   ....[5]....
        /*0690*/ 	.word	0x00031de0


	//   ....[6]....
        /*0694*/ 	.word	0x000369a0


	//   ....[7]....
        /*0698*/ 	.word	0x00036a30


	//----- nvinfo : EIATTR_COOP_GROUP_MASK_REGIDS
	.align		4
.L_1477:
        /*069c*/ 	.byte	0x04, 0x29
        /*069e*/ 	.short	(.L_1479 - .L_1478)


	//   ....[0]....
.L_1478:
        /*06a0*/ 	.word	0xffffffff


	//   ....[1]....
        /*06a4*/ 	.word	0xffffffff


	//   ....[2]....
        /*06a8*/ 	.word	0xffffffff


	//   ....[3]....
        /*06ac*/ 	.word	0xffffffff


	//   ....[4]....
        /*06b0*/ 	.word	0xffffffff


	//   ....[5]....
        /*06b4*/ 	.word	0xffffffff


	//   ....[6]....
        /*06b8*/ 	.word	0xffffffff


	//   ....[7]....
        /*06bc*/ 	.word	0xffffffff


	//   ....[8]....
        /*06c0*/ 	.word	0xffffffff


	//   ....[9]....
        /*06c4*/ 	.word	0xffffffff


	//   ....[10]....
        /*06c8*/ 	.word	0xffffffff


	//   ....[11]....
        /*06cc*/ 	.word	0xffffffff


	//   ....[12]....
        /*06d0*/ 	.word	0xffffffff


	//   ....[13]....
        /*06d4*/ 	.word	0xffffffff


	//   ....[14]....
        /*06d8*/ 	.word	0xffffffff


	//   ....[15]....
        /*06dc*/ 	.word	0xffffffff


	//   ....[16]....
        /*06e0*/ 	.word	0xffffffff


	//   ....[17]....
        /*06e4*/ 	.word	0xffffffff


	//   ....[18]....
        /*06e8*/ 	.word	0xffffffff


	//   ....[19]....
        /*06ec*/ 	.word	0xffffffff


	//   ....[20]....
        /*06f0*/ 	.word	0xffffffff


	//   ....[21]....
        /*06f4*/ 	.word	0xffffffff


	//   ....[22]....
        /*06f8*/ 	.word	0xffffffff


	//   ....[23]....
        /*06fc*/ 	.word	0xffffffff


	//   ....[24]....
        /*0700*/ 	.word	0xffffffff


	//   ....[25]....
        /*0704*/ 	.word	0xffffffff


	//   ....[26]....
        /*0708*/ 	.word	0xffffffff


	//   ....[27]....
        /*070c*/ 	.word	0xffffffff


	//   ....[28]....
        /*0710*/ 	.word	0xffffffff


	//   ....[29]....
        /*0714*/ 	.word	0xffffffff


	//   ....[30]....
        /*0718*/ 	.word	0xffffffff


	//   ....[31]....
        /*071c*/ 	.word	0xffffffff


	//   ....[32]....
        /*0720*/ 	.word	0xffffffff


	//   ....[33]....
        /*0724*/ 	.word	0xffffffff


	//   ....[34]....
        /*0728*/ 	.word	0xffffffff


	//   ....[35]....
        /*072c*/ 	.word	0xffffffff


	//   ....[36]....
        /*0730*/ 	.word	0xffffffff


	//   ....[37]....
        /*0734*/ 	.word	0xffffffff


	//   ....[38]....
        /*0738*/ 	.word	0xffffffff


	//   ....[39]....
        /*073c*/ 	.word	0xffffffff


	//   ....[40]....
        /*0740*/ 	.word	0xffffffff


	//   ....[41]....
        /*0744*/ 	.word	0xffffffff


	//   ....[42]....
        /*0748*/ 	.word	0xffffffff


	//   ....[43]....
        /*074c*/ 	.word	0xffffffff


	//   ....[44]....
        /*0750*/ 	.word	0xffffffff


	//   ....[45]....
        /*0754*/ 	.word	0xffffffff


	//   ....[46]....
        /*0758*/ 	.word	0xffffffff


	//   ....[47]....
        /*075c*/ 	.word	0xffffffff


	//   ....[48]....
        /*0760*/ 	.word	0xffffffff


	//   ....[49]....
        /*0764*/ 	.word	0xffffffff


	//   ....[50]....
        /*0768*/ 	.word	0xffffffff


	//   ....[51]....
        /*076c*/ 	.word	0xffffffff


	//   ....[52]....
        /*0770*/ 	.word	0xffffffff


	//   ....[53]....
        /*0774*/ 	.word	0xffffffff


	//   ....[54]....
        /*0778*/ 	.word	0xffffffff


	//   ....[55]....
        /*077c*/ 	.word	0xffffffff


	//   ....[56]....
        /*0780*/ 	.word	0xffffffff


	//   ....[57]....
        /*0784*/ 	.word	0xffffffff


	//   ....[58]....
        /*0788*/ 	.word	0xffffffff


	//   ....[59]....
        /*078c*/ 	.word	0xffffffff


	//   ....[60]....
        /*0790*/ 	.word	0xffffffff


	//   ....[61]....
        /*0794*/ 	.word	0xffffffff


	//   ....[62]....
        /*0798*/ 	.word	0xffffffff


	//   ....[63]....
        /*079c*/ 	.word	0xffffffff


	//   ....[64]....
        /*07a0*/ 	.word	0xffffffff


	//   ....[65]....
        /*07a4*/ 	.word	0xffffffff


	//   ....[66]....
        /*07a8*/ 	.word	0xffffffff


	//   ....[67]....
        /*07ac*/ 	.word	0xffffffff


	//   ....[68]....
        /*07b0*/ 	.word	0xffffffff


	//   ....[69]....
        /*07b4*/ 	.word	0xffffffff


	//   ....[70]....
        /*07b8*/ 	.word	0xffffffff


	//   ....[71]....
        /*07bc*/ 	.word	0xffffffff


	//   ....[72]....
        /*07c0*/ 	.word	0xffffffff


	//   ....[73]....
        /*07c4*/ 	.word	0xffffffff


	//   ....[74]....
        /*07c8*/ 	.word	0xffffffff


	//   ....[75]....
        /*07cc*/ 	.word	0xffffffff


	//   ....[76]....
        /*07d0*/ 	.word	0xffffffff


	//   ....[77]....
        /*07d4*/ 	.word	0xffffffff


	//   ....[78]....
        /*07d8*/ 	.word	0xffffffff


	//   ....[79]....
        /*07dc*/ 	.word	0xffffffff


	//   ....[80]....
        /*07e0*/ 	.word	0xffffffff


	//   ....[81]....
        /*07e4*/ 	.word	0xffffffff


	//   ....[82]....
        /*07e8*/ 	.word	0xffffffff


	//   ....[83]....
        /*07ec*/ 	.word	0xffffffff


	//   ....[84]....
        /*07f0*/ 	.word	0xffffffff


	//   ....[85]....
        /*07f4*/ 	.word	0xffffffff


	//   ....[86]....
        /*07f8*/ 	.word	0xffffffff


	//   ....[87]....
        /*07fc*/ 	.word	0xffffffff


	//   ....[88]....
        /*0800*/ 	.word	0xffffffff


	//   ....[89]....
        /*0804*/ 	.word	0xffffffff


	//   ....[90]....
        /*0808*/ 	.word	0xffffffff


	//   ....[91]....
        /*080c*/ 	.word	0xffffffff


	//   ....[92]....
        /*0810*/ 	.word	0xffffffff


	//   ....[93]....
        /*0814*/ 	.word	0xffffffff


	//   ....[94]....
        /*0818*/ 	.word	0xffffffff


	//   ....[95]....
        /*081c*/ 	.word	0xffffffff


	//   ....[96]....
        /*0820*/ 	.word	0xffffffff


	//   ....[97]....
        /*0824*/ 	.word	0xffffffff


	//   ....[98]....
        /*0828*/ 	.word	0xffffffff


	//   ....[99]....
        /*082c*/ 	.word	0xffffffff


	//   ....[100]....
        /*0830*/ 	.word	0xffffffff


	//   ....[101]....
        /*0834*/ 	.word	0xffffffff


	//   ....[102]....
        /*0838*/ 	.word	0xffffffff


	//   ....[103]....
        /*083c*/ 	.word	0xffffffff


	//   ....[104]....
        /*0840*/ 	.word	0xffffffff


	//   ....[105]....
        /*0844*/ 	.word	0xffffffff


	//   ....[106]....
        /*0848*/ 	.word	0xffffffff


	//   ....[107]....
        /*084c*/ 	.word	0xffffffff


	//   ....[108]....
        /*0850*/ 	.word	0xffffffff


	//   ....[109]....
        /*0854*/ 	.word	0xffffffff


	//   ....[110]....
        /*0858*/ 	.word	0xffffffff


	//   ....[111]....
        /*085c*/ 	.word	0xffffffff


	//   ....[112]....
        /*0860*/ 	.word	0xffffffff


	//   ....[113]....
        /*0864*/ 	.word	0xffffffff


	//   ....[114]....
        /*0868*/ 	.word	0xffffffff


	//   ....[115]....
        /*086c*/ 	.word	0xffffffff


	//   ....[116]....
        /*0870*/ 	.word	0xffffffff


	//   ....[117]....
        /*0874*/ 	.word	0xffffffff


	//   ....[118]....
        /*0878*/ 	.word	0xffffffff


	//   ....[119]....
        /*087c*/ 	.word	0xffffffff


	//   ....[120]....
        /*0880*/ 	.word	0xffffffff


	//   ....[121]....
        /*0884*/ 	.word	0xffffffff


	//   ....[122]....
        /*0888*/ 	.word	0xffffffff


	//   ....[123]....
        /*088c*/ 	.word	0xffffffff


	//   ....[124]....
        /*0890*/ 	.word	0xffffffff


	//   ....[125]....
        /*0894*/ 	.word	0xffffffff


	//   ....[126]....
        /*0898*/ 	.word	0xffffffff


	//   ....[127]....
        /*089c*/ 	.word	0xffffffff


	//   ....[128]....
        /*08a0*/ 	.word	0xffffffff


	//   ....[129]....
        /*08a4*/ 	.word	0xffffffff


	//   ....[130]....
        /*08a8*/ 	.word	0xffffffff


	//   ....[131]....
        /*08ac*/ 	.word	0xffffffff


	//   ....[132]....
        /*08b0*/ 	.word	0x0500000f


	//   ....[133]....
        /*08b4*/ 	.word	0x0500000f


	//   ....[134]....
        /*08b8*/ 	.word	0x0500000f


	//   ....[135]....
        /*08bc*/ 	.word	0x0500000f


	//   ....[136]....
        /*08c0*/ 	.word	0x0500000f


	//   ....[137]....
        /*08c4*/ 	.word	0x0500000f


	//   ....[138]....
        /*08c8*/ 	.word	0x0500000f


	//   ....[139]....
        /*08cc*/ 	.word	0x0500000f


	//   ....[140]....
        /*08d0*/ 	.word	0x0500000f


	//   ....[141]....
        /*08d4*/ 	.word	0x0500000f


	//   ....[142]....
        /*08d8*/ 	.word	0x0500000f


	//   ....[143]....
        /*08dc*/ 	.word	0x0500000f


	//   ....[144]....
        /*08e0*/ 	.word	0x0500000f


	//   ....[145]....
        /*08e4*/ 	.word	0x0500000f


	//   ....[146]....
        /*08e8*/ 	.word	0x0500000f


	//   ....[147]....
        /*08ec*/ 	.word	0x0500000f


	//   ....[148]....
        /*08f0*/ 	.word	0x0500000f


	//   ....[149]....
        /*08f4*/ 	.word	0x0500000f


	//   ....[150]....
        /*08f8*/ 	.word	0x0500000f


	//   ....[151]....
        /*08fc*/ 	.word	0x0500000f


	//   ....[152]....
        /*0900*/ 	.word	0x0500000f


	//   ....[153]....
        /*0904*/ 	.word	0x0500000f


	//   ....[154]....
        /*0908*/ 	.word	0x0500000f


	//   ....[155]....
        /*090c*/ 	.word	0x0500000f


	//   ....[156]....
        /*0910*/ 	.word	0x0500000f


	//   ....[157]....
        /*0914*/ 	.word	0x0500000f


	//   ....[158]....
        /*0918*/ 	.word	0x0500000f


	//   ....[159]....
        /*091c*/ 	.word	0x0500000f


	//   ....[160]....
        /*0920*/ 	.word	0x0500000f


	//   ....[161]....
        /*0924*/ 	.word	0x0500000f


	//   ....[162]....
        /*0928*/ 	.word	0x0500000f


	//   ....[163]....
        /*092c*/ 	.word	0x0500000f


	//   ....[164]....
        /*0930*/ 	.word	0x0500000f


	//   ....[165]....
        /*0934*/ 	.word	0x0500000f


	//   ....[166]....
        /*0938*/ 	.word	0x0500000f


	//   ....[167]....
        /*093c*/ 	.word	0x0500000f


	//   ....[168]....
        /*0940*/ 	.word	0x0500000f


	//   ....[169]....
        /*0944*/ 	.word	0x0500000f


	//   ....[170]....
        /*0948*/ 	.word	0x0500000f


	//   ....[171]....
        /*094c*/ 	.word	0x0500000f


	//   ....[172]....
        /*0950*/ 	.word	0x0500000f


	//   ....[173]....
        /*0954*/ 	.word	0x0500000f


	//   ....[174]....
        /*0958*/ 	.word	0x0500000f


	//   ....[175]....
        /*095c*/ 	.word	0x0500000f


	//   ....[176]....
        /*0960*/ 	.word	0x0500000f


	//   ....[177]....
        /*0964*/ 	.word	0x0500000f


	//   ....[178]....
        /*0968*/ 	.word	0x0500000f


	//   ....[179]....
        /*096c*/ 	.word	0x0500000f


	//   ....[180]....
        /*0970*/ 	.word	0x0500000f


	//   ....[181]....
        /*0974*/ 	.word	0x0500000f


	//   ....[182]....
        /*0978*/ 	.word	0x0500000f


	//   ....[183]....
        /*097c*/ 	.word	0x0500000f


	//   ....[184]....
        /*0980*/ 	.word	0x0500000f


	//   ....[185]....
        /*0984*/ 	.word	0x0500000f


	//   ....[186]....
        /*0988*/ 	.word	0x0500000f


	//   ....[187]....
        /*098c*/ 	.word	0x0500000f


	//   ....[188]....
        /*0990*/ 	.word	0x0500000f


	//   ....[189]....
        /*0994*/ 	.word	0x0500000f


	//   ....[190]....
        /*0998*/ 	.word	0x0500000f


	//   ....[191]....
        /*099c*/ 	.word	0x0500000f


	//   ....[192]....
        /*09a0*/ 	.word	0x0500000f


	//   ....[193]....
        /*09a4*/ 	.word	0x0500000f


	//   ....[194]....
        /*09a8*/ 	.word	0x0500000f


	//   ....[195]....
        /*09ac*/ 	.word	0x0500000f


	//   ....[196]....
        /*09b0*/ 	.word	0x0500000f


	//   ....[197]....
        /*09b4*/ 	.word	0x0500000f


	//   ....[198]....
        /*09b8*/ 	.word	0x0500000f


	//   ....[199]....
        /*09bc*/ 	.word	0x0500000f


	//   ....[200]....
        /*09c0*/ 	.word	0x0500000f


	//   ....[201]....
        /*09c4*/ 	.word	0x0500000f


	//   ....[202]....
        /*09c8*/ 	.word	0x0500000f


	//   ....[203]....
        /*09cc*/ 	.word	0x0500000f


	//   ....[204]....
        /*09d0*/ 	.word	0x0500000f


	//   ....[205]....
        /*09d4*/ 	.word	0x0500000f


	//   ....[206]....
        /*09d8*/ 	.word	0x0500000f


	//   ....[207]....
        /*09dc*/ 	.word	0x0500000f


	//   ....[208]....
        /*09e0*/ 	.word	0x0500000f


	//   ....[209]....
        /*09e4*/ 	.word	0xffffffff


	//   ....[210]....
        /*09e8*/ 	.word	0xffffffff


	//   ....[211]....
        /*09ec*/ 	.word	0xffffffff


	//   ....[212]....
        /*09f0*/ 	.word	0xffffffff


	//   ....[213]....
        /*09f4*/ 	.word	0xffffffff


	//   ....[214]....
        /*09f8*/ 	.word	0xffffffff


	//----- nvinfo : EIATTR_COOP_GROUP_INSTR_OFFSETS
	.align		4
.L_1479:
        /*09fc*/ 	.byte	0x04, 0x28
        /*09fe*/ 	.short	(.L_1481 - .L_1480)


	//   ....[0]....
.L_1480:
        /*0a00*/ 	.word	0x000000c0


	//   ....[1]....
        /*0a04*/ 	.word	0x000001f0


	//   ....[2]....
        /*0a08*/ 	.word	0x00000240


	//   ....[3]....
        /*0a0c*/ 	.word	0x00000490


	//   ....[4]....
        /*0a10*/ 	.word	0x000005f0


	//   ....[5]....
        /*0a14*/ 	.word	0x00000710


	//   ....[6]....
        /*0a18*/ 	.word	0x00000870


	//   ....[7]....
        /*0a1c*/ 	.word	0x00006890


	//   ....[8]....
        /*0a20*/ 	.word	0x000075a0


	//   ....[9]....
        /*0a24*/ 	.word	0x000075b0


	//   ....[10]....
        /*0a28*/ 	.word	0x000075c0


	//   ....[11]....
        /*0a2c*/ 	.word	0x000075d0


	//   ....[12]....
        /*0a30*/ 	.word	0x000078a0


	//   ....[13]....
        /*0a34*/ 	.word	0x000078b0


	//   ....[14]....
        /*0a38*/ 	.word	0x000078c0


	//   ....[15]....
        /*0a3c*/ 	.word	0x000078d0


	//   ....[16]....
        /*0a40*/ 	.word	0x00008b60


	//   ....[17]....
        /*0a44*/ 	.word	0x00008b80


	//   ....[18]....
        /*0a48*/ 	.word	0x00008b90


	//   ....[19]....
        /*0a4c*/ 	.word	0x00008ba0


	//   ....[20]....
        /*0a50*/ 	.word	0x00008c90


	//   ....[21]....
        /*0a54*/ 	.word	0x00008cc0


	//   ....[22]....
        /*0a58*/ 	.word	0x00008cf0


	//   ....[23]....
        /*0a5c*/ 	.word	0x00008d20


	//   ....[24]....
        /*0a60*/ 	.word	0x0000bda0


	//   ....[25]....
        /*0a64*/ 	.word	0x0000c3c0


	//   ....[26]....
        /*0a68*/ 	.word	0x0000d460


	//   ....[27]....
        /*0a6c*/ 	.word	0x0000d4f0


	//   ....[28]....
        /*0a70*/ 	.word	0x0000d5c0


	//   ....[29]....
        /*0a74*/ 	.word	0x0000d630


	//   ....[30]....
        /*0a78*/ 	.word	0x000174c0


	//   ....[31]....
        /*0a7c*/ 	.word	0x00017640


	//   ....[32]....
        /*0a80*/ 	.word	0x00017760


	//   ....[33]....
        /*0a84*/ 	.word	0x00017780


	//   ....[34]....
        /*0a88*/ 	.word	0x00021080


	//   ....[35]....
        /*0a8c*/ 	.word	0x00021700


	//   ....[36]....
        /*0a90*/ 	.word	0x00022640


	//   ....[37]....
        /*0a94*/ 	.word	0x00022700


	//   ....[38]....
        /*0a98*/ 	.word	0x000229a0


	//   ....[39]....
        /*0a9c*/ 	.word	0x000229d0


	//   ....[40]....
        /*0aa0*/ 	.word	0x0002af30


	//   ....[41]....
        /*0aa4*/ 	.word	0x0002af50


	//   ....[42]....
        /*0aa8*/ 	.word	0x0002afb0


	//   ....[43]....
        /*0aac*/ 	.word	0x0002aff0


	//   ....[44]....
        /*0ab0*/ 	.word	0x0002d040


	//   ....[45]....
        /*0ab4*/ 	.word	0x0002d070


	//   ....[46]....
        /*0ab8*/ 	.word	0x0002d0c0


	//   ....[47]....
        /*0abc*/ 	.word	0x0002d0e0


	//   ....[48]....
        /*0ac0*/ 	.word	0x0002d9c0


	//   ....[49]....
        /*0ac4*/ 	.word	0x0002da20


	//   ....[50]....
        /*0ac8*/ 	.word	0x0002db60


	//   ....[51]....
        /*0acc*/ 	.word	0x0002db80


	//   ....[52]....
        /*0ad0*/ 	.word	0x0002dcc0


	//   ....[53]....
        /*0ad4*/ 	.word	0x0002dce0


	//   ....[54]....
        /*0ad8*/ 	.word	0x0002de30


	//   ....[55]....
        /*0adc*/ 	.word	0x0002de50


	//   ....[56]....
        /*0ae0*/ 	.word	0x0002e680


	//   ....[57]....
        /*0ae4*/ 	.word	0x0002e690


	//   ....[58]....
        /*0ae8*/ 	.word	0x0002e830


	//   ....[59]....
        /*0aec*/ 	.word	0x0002e840


	//   ....[60]....
        /*0af0*/ 	.word	0x0002e9d0


	//   ....[61]....
        /*0af4*/ 	.word	0x0002e9e0


	//   ....[62]....
        /*0af8*/ 	.word	0x0002eb70


	//   ....[63]....
        /*0afc*/ 	.word	0x0002eb80


	//   ....[64]....
        /*0b00*/ 	.word	0x0002ed70


	//   ....[65]....
        /*0b04*/ 	.word	0x0002ef50


	//   ....[66]....
        /*0b08*/ 	.word	0x0002ef80


	//   ....[67]....
        /*0b0c*/ 	.word	0x0002efb0


	//   ....[68]....
        /*0b10*/ 	.word	0x0002efe0


	//   ....[69]....
        /*0b14*/ 	.word	0x0002f010


	//   ....[70]....
        /*0b18*/ 	.word	0x0002f040


	//   ....[71]....
        /*0b1c*/ 	.word	0x0002f1b0


	//   ....[72]....
        /*0b20*/ 	.word	0x0002f1e0


	//   ....[73]....
        /*0b24*/ 	.word	0x0002f210


	//   ....[74]....
        /*0b28*/ 	.word	0x0002f240


	//   ....[75]....
        /*0b2c*/ 	.word	0x0002f270


	//   ....[76]....
        /*0b30*/ 	.word	0x0002f2a0


	//   ....[77]....
        /*0b34*/ 	.word	0x0002f340


	//   ....[78]....
        /*0b38*/ 	.word	0x0002f3a0


	//   ....[79]....
        /*0b3c*/ 	.word	0x0002f430


	//   ....[80]....
        /*0b40*/ 	.word	0x00030540


	//   ....[81]....
        /*0b44*/ 	.word	0x00032310


	//   ....[82]....
        /*0b48*/ 	.word	0x00032e70


	//   ....[83]....
        /*0b4c*/ 	.word	0x00032e80


	//   ....[84]....
        /*0b50*/ 	.word	0x00032ea0


	//   ....[85]....
        /*0b54*/ 	.word	0x00032ec0


	//   ....[86]....
        /*0b58*/ 	.word	0x00032fb0


	//   ....[87]....
        /*0b5c*/ 	.word	0x00033040


	//   ....[88]....
        /*0b60*/ 	.word	0x00033070


	//   ....[89]....
        /*0b64*/ 	.word	0x000330f0


	//   ....[90]....
        /*0b68*/ 	.word	0x00033120


	//   ....[91]....
        /*0b6c*/ 	.word	0x000331a0


	//   ....[92]....
        /*0b70*/ 	.word	0x000331d0


	//   ....[93]....
        /*0b74*/ 	.word	0x00033250


	//   ....[94]....
        /*0b78*/ 	.word	0x00033280


	//   ....[95]....
        /*0b7c*/ 	.word	0x000332e0


	//   ....[96]....
        /*0b80*/ 	.word	0x000332f0


	//   ....[97]....
        /*0b84*/ 	.word	0x00033360


	//   ....[98]....
        /*0b88*/ 	.word	0x00033a80


	//   ....[99]....
        /*0b8c*/ 	.word	0x00033ad0


	//   ....[100]....
        /*0b90*/ 	.word	0x00033b90


	//   ....[101]....
        /*0b94*/ 	.word	0x00033ba0


	//   ....[102]....
        /*0b98*/ 	.word	0x00033c60


	//   ....[103]....
        /*0b9c*/ 	.word	0x00033c70


	//   ....[104]....
        /*0ba0*/ 	.word	0x00033d30


	//   ....[105]....
        /*0ba4*/ 	.word	0x00033d40


	//   ....[106]....
        /*0ba8*/ 	.word	0x00033de0


	//   ....[107]....
        /*0bac*/ 	.word	0x00033df0


	//   ....[108]....
        /*0bb0*/ 	.word	0x00033ea0


	//   ....[109]....
        /*0bb4*/ 	.word	0x00033eb0


	//   ....[110]....
        /*0bb8*/ 	.word	0x00033f60


	//   ....[111]....
        /*0bbc*/ 	.word	0x00033f70


	//   ....[112]....
        /*0bc0*/ 	.word	0x00033f80


	//   ....[113]....
        /*0bc4*/ 	.word	0x00033ff0


	//   ....[114]....
        /*0bc8*/ 	.word	0x00036c30


	//   ....[115]....
        /*0bcc*/ 	.word	0x00036c90


	//   ....[116]....
        /*0bd0*/ 	.word	0x00036cc0


	//   ....[117]....
        /*0bd4*/ 	.word	0x00036cd0


	//   ....[118]....
        /*0bd8*/ 	.word	0x00036d00


	//   ....[119]....
        /*0bdc*/ 	.word	0x00036d30


	//   ....[120]....
        /*0be0*/ 	.word	0x00036d60


	//   ....[121]....
        /*0be4*/ 	.word	0x00036d90


	//   ....[122]....
        /*0be8*/ 	.word	0x00036f10


	//   ....[123]....
        /*0bec*/ 	.word	0x00036f40


	//   ....[124]....
        /*0bf0*/ 	.word	0x00036f70


	//   ....[125]....
        /*0bf4*/ 	.word	0x00036fa0


	//   ....[126]....
        /*0bf8*/ 	.word	0x00036fd0


	//   ....[127]....
        /*0bfc*/ 	.word	0x00037000


	//   ....[128]....
        /*0c00*/ 	.word	0x000370c0


	//   ....[129]....
        /*0c04*/ 	.word	0x000370e0


	//   ....[130]....
        /*0c08*/ 	.word	0x00037150


	//   ....[131]....
        /*0c0c*/ 	.word	0x00037820


	//   ....[132]....
        /*0c10*/ 	.word	0x00037c60


	//   ....[133]....
        /*0c14*/ 	.word	0x00037d00


	//   ....[134]....
        /*0c18*/ 	.word	0x00037d90


	//   ....[135]....
        /*0c1c*/ 	.word	0x00037de0


	//   ....[136]....
        /*0c20*/ 	.word	0x00037e30


	//   ....[137]....
        /*0c24*/ 	.word	0x00037ec0


	//   ....[138]....
        /*0c28*/ 	.word	0x00037f50


	//   ....[139]....
        /*0c2c*/ 	.word	0x00037fa0


	//   ....[140]....
        /*0c30*/ 	.word	0x00037ff0


	//   ....[141]....
        /*0c34*/ 	.word	0x000380e0


	//   ....[142]....
        /*0c38*/ 	.word	0x00038190


	//   ....[143]....
        /*0c3c*/ 	.word	0x00038210


	//   ....[144]....
        /*0c40*/ 	.word	0x00038290


	//   ....[145]....
        /*0c44*/ 	.word	0x00038330


	//   ....[146]....
        /*0c48*/ 	.word	0x000383c0


	//   ....[147]....
        /*0c4c*/ 	.word	0x00038420


	//   ....[148]....
        /*0c50*/ 	.word	0x000384b0


	//   ....[149]....
        /*0c54*/ 	.word	0x00038890


	//   ....[150]....
        /*0c58*/ 	.word	0x000388e0


	//   ....[151]....
        /*0c5c*/ 	.word	0x00038970


	//   ....[152]....
        /*0c60*/ 	.word	0x00038a00


	//   ....[153]....
        /*0c64*/ 	.word	0x00038a90


	//   ....[154]....
        /*0c68*/ 	.word	0x00038b20


	//   ....[155]....
        /*0c6c*/ 	.word	0x00038bb0


	//   ....[156]....
        /*0c70*/ 	.word	0x00038c40


	//   ....[157]....
        /*0c74*/ 	.word	0x00038d00


	//   ....[158]....
        /*0c78*/ 	.word	0x00038ff0


	//   ....[159]....
        /*0c7c*/ 	.word	0x00039180


	//   ....[160]....
        /*0c80*/ 	.word	0x000391e0


	//   ....[161]....
        /*0c84*/ 	.word	0x00039240


	//   ....[162]....
        /*0c88*/ 	.word	0x000392a0


	//   ....[163]....
        /*0c8c*/ 	.word	0x00039340


	//   ....[164]....
        /*0c90*/ 	.word	0x00039430


	//   ....[165]....
        /*0c94*/ 	.word	0x00039560


	//   ....[166]....
        /*0c98*/ 	.word	0x00039600


	//   ....[167]....
        /*0c9c*/ 	.word	0x000396d0


	//   ....[168]....
        /*0ca0*/ 	.word	0x00039770


	//   ....[169]....
        /*0ca4*/ 	.word	0x00039840


	//   ....[170]....
        /*0ca8*/ 	.word	0x000398e0


	//   ....[171]....
        /*0cac*/ 	.word	0x000399b0


	//   ....[172]....
        /*0cb0*/ 	.word	0x00039a50


	//   ....[173]....
        /*0cb4*/ 	.word	0x00039b00


	//   ....[174]....
        /*0cb8*/ 	.word	0x00039be0


	//   ....[175]....
        /*0cbc*/ 	.word	0x00039e40


	//   ....[176]....
        /*0cc0*/ 	.word	0x00039ef0


	//   ....[177]....
        /*0cc4*/ 	.word	0x00039ff0


	//   ....[178]....
        /*0cc8*/ 	.word	0x0003a0e0


	//   ....[179]....
        /*0ccc*/ 	.word	0x0003a170


	//   ....[180]....
        /*0cd0*/ 	.word	0x0003a260


	//   ....[181]....
        /*0cd4*/ 	.word	0x0003a2f0


	//   ....[182]....
        /*0cd8*/ 	.word	0x0003a3e0


	//   ....[183]....
        /*0cdc*/ 	.word	0x0003a470


	//   ....[184]....
        /*0ce0*/ 	.word	0x0003a560


	//   ....[185]....
        /*0ce4*/ 	.word	0x0003a5f0


	//   ....[186]....
        /*0ce8*/ 	.word	0x0003a6d0


	//   ....[187]....
        /*0cec*/ 	.word	0x0003a800


	//   ....[188]....
        /*0cf0*/ 	.word	0x0003a850


	//   ....[189]....
        /*0cf4*/ 	.word	0x0003a8b0


	//   ....[190]....
        /*0cf8*/ 	.word	0x0003a950


	//   ....[191]....
        /*0cfc*/ 	.word	0x0003acf0


	//   ....[192]....
        /*0d00*/ 	.word	0x0003ad90


	//   ....[193]....
        /*0d04*/ 	.word	0x0003aeb0


	//   ....[194]....
        /*0d08*/ 	.word	0x0003af30


	//   ....[195]....
        /*0d0c*/ 	.word	0x0003afb0


	//   ....[196]....
        /*0d10*/ 	.word	0x0003b030


	//   ....[197]....
        /*0d14*/ 	.word	0x0003b0b0


	//   ....[198]....
        /*0d18*/ 	.word	0x0003b140


	//   ....[199]....
        /*0d1c*/ 	.word	0x0003b1e0


	//   ....[200]....
        /*0d20*/ 	.word	0x0003b290


	//   ....[201]....
        /*0d24*/ 	.word	0x0003b310


	//   ....[202]....
        /*0d28*/ 	.word	0x0003b390


	//   ....[203]....
        /*0d2c*/ 	.word	0x0003b410


	//   ....[204]....
        /*0d30*/ 	.word	0x0003b4a0


	//   ....[205]....
        /*0d34*/ 	.word	0x0003b520


	//   ....[206]....
        /*0d38*/ 	.word	0x0003b5c0


	//   ....[207]....
        /*0d3c*/ 	.word	0x0003b650


	//   ....[208]....
        /*0d40*/ 	.word	0x0003b780


	//   ....[209]....
        /*0d44*/ 	.word	0x0003d410


	//   ....[210]....
        /*0d48*/ 	.word	0x0003db30


	//   ....[211]....
        /*0d4c*/ 	.word	0x0003ecf0


	//   ....[212]....
        /*0d50*/ 	.word	0x0003ed10


	//   ....[213]....
        /*0d54*/ 	.word	0x0003ed50


	//   ....[214]....
        /*0d58*/ 	.word	0x0003ed70


	//----- nvinfo : EIATTR_REG_RECONFIG
	.align		4
.L_1481:
        /*0d5c*/ 	.byte	0x01, 0x54
	.zero		2


	//----- nvinfo : EIATTR_SYSCALL_OFFSETS
	.align		4
        /*0d60*/ 	.byte	0x04, 0x46
        /*0d62*/ 	.short	(.L_1483 - .L_1482)


	//   ....[0]....
.L_1482:
        /*0d64*/ 	.word	0x00001d20


	//   ....[1]....
        /*0d68*/ 	.word	0x00001e70


	//   ....[2]....
        /*0d6c*/ 	.word	0x00006d70


	//   ....[3]....
        /*0d70*/ 	.word	0x00007340


	//   ....[4]....
        /*0d74*/ 	.word	0x00031f50


	//   ....[5]....
        /*0d78*/ 	.word	0x000320a0


	//   ....[6]....
        /*0d7c*/ 	.word	0x00032190


	//   ....[7]....
        /*0d80*/ 	.word	0x00032a40


	//   ....[8]....
        /*0d84*/ 	.word	0x00033690


	//----- nvinfo : EIATTR_MBARRIER_INSTR_OFFSETS
	.align		4
.L_1483:
        /*0d88*/ 	.byte	0x04, 0x39
        /*0d8a*/ 	.short	(.L_1485 - .L_1484)


	//   ....[0]....
.L_1484:
        /*0d8c*/ 	.word	0x00000330
        /*0d90*/ 	.word	0x000000ff
        /*0d94*/ 	.word	0x00032400
        /*0d98*/ 	.short	0x0100
        /*0d9a*/ 	.byte	0x08
	.zero		1


	//   ....[1]....
        /*0d9c*/ 	.word	0x00000340
        /*0da0*/ 	.word	0x000000ff
        /*0da4*/ 	.word	0x00032410
        /*0da8*/ 	.short	0x0100
        /*0daa*/ 	.byte	0x08
	.zero		1


	//   ....[2]....
        /*0dac*/ 	.word	0x00000350
        /*0db0*/ 	.word	0x000000ff
        /*0db4*/ 	.word	0x00032420
        /*0db8*/ 	.short	0x0100
        /*0dba*/ 	.byte	0x08
	.zero		1


	//   ....[3]....
        /*0dbc*/ 	.word	0x00000440
        /*0dc0*/ 	.word	0x000000ff
        /*0dc4*/ 	.word	0x00032430
        /*0dc8*/ 	.short	0x0100
        /*0dca*/ 	.byte	0x08
	.zero		1


	//   ....[4]....
        /*0dcc*/ 	.word	0x00000450
        /*0dd0*/ 	.word	0x000000ff
        /*0dd4*/ 	.word	0x00032440
        /*0dd8*/ 	.short	0x0100
        /*0dda*/ 	.byte	0x08
	.zero		1


	//   ....[5]....
        /*0ddc*/ 	.word	0x00000460
        /*0de0*/ 	.word	0x000000ff
        /*0de4*/ 	.word	0x00032438
        /*0de8*/ 	.short	0x0100
        /*0dea*/ 	.byte	0x08
	.zero		1


	//   ....[6]....
        /*0dec*/ 	.word	0x00000470
        /*0df0*/ 	.word	0x000000ff
        /*0df4*/ 	.word	0x00032448
        /*0df8*/ 	.short	0x0100
        /*0dfa*/ 	.byte	0x08
	.zero		1


	//   ....[7]....
        /*0dfc*/ 	.word	0x000005a0
        /*0e00*/ 	.word	0x000000ff
        /*0e04*/ 	.word	0x00032450
        /*0e08*/ 	.short	0x0100
        /*0e0a*/ 	.byte	0x08
	.zero		1


	//   ....[8]....
        /*0e0c*/ 	.word	0x000005b0
        /*0e10*/ 	.word	0x000000ff
        /*0e14*/ 	.word	0x00032460
        /*0e18*/ 	.short	0x0100
        /*0e1a*/ 	.byte	0x08
	.zero		1


	//   ....[9]....
        /*0e1c*/ 	.word	0x000005c0
        /*0e20*/ 	.word	0x000000ff
        /*0e24*/ 	.word	0x00032458
        /*0e28*/ 	.short	0x0100
        /*0e2a*/ 	.byte	0x08
	.zero		1


	//   ....[10]....
        /*0e2c*/ 	.word	0x000005d0
        /*0e30*/ 	.word	0x000000ff
        /*0e34*/ 	.word	0x00032468
        /*0e38*/ 	.short	0x0100
        /*0e3a*/ 	.byte	0x08
	.zero		1


	//   ....[11]....
        /*0e3c*/ 	.word	0x000006c0
        /*0e40*/ 	.word	0x000000ff
        /*0e44*/ 	.word	0x00032470
        /*0e48*/ 	.short	0x0100
        /*0e4a*/ 	.byte	0x06
	.zero		1


	//   ....[12]....
        /*0e4c*/ 	.word	0x000006d0
        /*0e50*/ 	.word	0x000000ff
        /*0e54*/ 	.word	0x00032480
        /*0e58*/ 	.short	0x0100
        /*0e5a*/ 	.byte	0x06
	.zero		1


	//   ....[13]....
        /*0e5c*/ 	.word	0x000006e0
        /*0e60*/ 	.word	0x000000ff
        /*0e64*/ 	.word	0x00032478
        /*0e68*/ 	.short	0x0100
        /*0e6a*/ 	.byte	0x06
	.zero		1


	//   ....[14]....
        /*0e6c*/ 	.word	0x000006f0
        /*0e70*/ 	.word	0x000000ff
        /*0e74*/ 	.word	0x00032488
        /*0e78*/ 	.short	0x0100
        /*0e7a*/ 	.byte	0x06
	.zero		1


	//   ....[15]....
        /*0e7c*/ 	.word	0x00000820
        /*0e80*/ 	.word	0x000000ff
        /*0e84*/ 	.word	0x00032490
        /*0e88*/ 	.short	0x0100
        /*0e8a*/ 	.byte	0x08
	.zero		1


	//   ....[16]....
        /*0e8c*/ 	.word	0x00000830
        /*0e90*/ 	.word	0x000000ff
        /*0e94*/ 	.word	0x000324a0
        /*0e98*/ 	.short	0x0100
        /*0e9a*/ 	.byte	0x08
	.zero		1


	//   ....[17]....
        /*0e9c*/ 	.word	0x00000840
        /*0ea0*/ 	.word	0x000000ff
        /*0ea4*/ 	.word	0x00032498
        /*0ea8*/ 	.short	0x0100
        /*0eaa*/ 	.byte	0x08
	.zero		1


	//   ....[18]....
        /*0eac*/ 	.word	0x00000850
        /*0eb0*/ 	.word	0x000000ff
        /*0eb4*/ 	.word	0x000324a8
        /*0eb8*/ 	.short	0x0100
        /*0eba*/ 	.byte	0x08
	.zero		1


	//   ....[19]....
        /*0ebc*/ 	.word	0x00000980
        /*0ec0*/ 	.word	0x000000ff
        /*0ec4*/ 	.word	0x000324b0
        /*0ec8*/ 	.short	0x0100
        /*0eca*/ 	.byte	0x08
	.zero		1


	//   ....[20]....
        /*0ecc*/ 	.word	0x00000990
        /*0ed0*/ 	.word	0x000000ff
        /*0ed4*/ 	.word	0x000324c0
        /*0ed8*/ 	.short	0x0100
        /*0eda*/ 	.byte	0x08
	.zero		1


	//   ....[21]....
        /*0edc*/ 	.word	0x000009a0
        /*0ee0*/ 	.word	0x000000ff
        /*0ee4*/ 	.word	0x000324b8
        /*0ee8*/ 	.short	0x0100
        /*0eea*/ 	.byte	0x08
	.zero		1


	//   ....[22]....
        /*0eec*/ 	.word	0x000009b0
        /*0ef0*/ 	.word	0x000000ff
        /*0ef4*/ 	.word	0x000324c8
        /*0ef8*/ 	.short	0x0100
        /*0efa*/ 	.byte	0x08
	.zero		1


	//   ....[23]....
        /*0efc*/ 	.word	0x00003080
        /*0f00*/ 	.word	0x00000059
        /*0f04*/ 	.word	0x00032490
        /*0f08*/ 	.short	0x010a
        /*0f0a*/ 	.byte	0x3f
	.zero		1


	//   ....[24]....
        /*0f0c*/ 	.word	0x00004360
        /*0f10*/ 	.word	0x00000059
        /*0f14*/ 	.word	0x00032490
        /*0f18*/ 	.short	0x010a
        /*0f1a*/ 	.byte	0x3f
	.zero		1


	//   ....[25]....
        /*0f1c*/ 	.word	0x00005440
        /*0f20*/ 	.word	0x00000059
        /*0f24*/ 	.word	0x00032490
        /*0f28*/ 	.short	0x010a
        /*0f2a*/ 	.byte	0x3f
	.zero		1


	//   ....[26]....
        /*0f2c*/ 	.word	0x00005650
        /*0f30*/ 	.word	0x0000001c
        /*0f34*/ 	.word	0x00000000
        /*0f38*/ 	.short	0x0101
        /*0f3a*/ 	.byte	0x3f
	.zero		1


	//   ....[27]....
        /*0f3c*/ 	.word	0x00005690
        /*0f40*/ 	.word	0x00000059
        /*0f44*/ 	.word	0x000324b0
        /*0f48*/ 	.short	0x010a
        /*0f4a*/ 	.byte	0x3f
	.zero		1


	//   ....[28]....
        /*0f4c*/ 	.word	0x00005ce0
        /*0f50*/ 	.word	0x00000059
        /*0f54*/ 	.word	0x00000000
        /*0f58*/ 	.short	0x0101
        /*0f5a*/ 	.byte	0x3f
	.zero		1


	//   ....[29]....
        /*0f5c*/ 	.word	0x000070c0
        /*0f60*/ 	.word	0x00000090
        /*0f64*/ 	.word	0x00032400
        /*0f68*/ 	.short	0x010a
        /*0f6a*/ 	.byte	0x3f
	.zero		1


	//   ....[30]....
        /*0f6c*/ 	.word	0x00007110
        /*0f70*/ 	.word	0x00000090
        /*0f74*/ 	.word	0x00032400
        /*0f78*/ 	.short	0x010a
        /*0f7a*/ 	.byte	0x3f
	.zero		1


	//   ....[31]....
        /*0f7c*/ 	.word	0x00007af0
        /*0f80*/ 	.word	0x00000090
        /*0f84*/ 	.word	0x00032400
        /*0f88*/ 	.short	0x010a
        /*0f8a*/ 	.byte	0x3f
	.zero		1


	//   ....[32]....
        /*0f8c*/ 	.word	0x00008ff0
        /*0f90*/ 	.word	0x00000090
        /*0f94*/ 	.word	0x00032400
        /*0f98*/ 	.short	0x010a
        /*0f9a*/ 	.byte	0x3f
	.zero		1


	//   ....[33]....
        /*0f9c*/ 	.word	0x0000a650
        /*0fa0*/ 	.word	0x00000005
        /*0fa4*/ 	.word	0x00000000
        /*0fa8*/ 	.short	0x010a
        /*0faa*/ 	.byte	0x3f
	.zero		1


	//   ....[34]....
        /*0fac*/ 	.word	0x0000a750
        /*0fb0*/ 	.word	0x00000002
        /*0fb4*/ 	.word	0x00000000
        /*0fb8*/ 	.short	0x010a
        /*0fba*/ 	.byte	0x3f
	.zero		1


	//   ....[35]....
        /*0fbc*/ 	.word	0x0000ab80
        /*0fc0*/ 	.word	0x00000005
        /*0fc4*/ 	.word	0x00000000
        /*0fc8*/ 	.short	0x010a
        /*0fca*/ 	.byte	0x3f
	.zero		1


	//   ....[36]....
        /*0fcc*/ 	.word	0x0000ac30
        /*0fd0*/ 	.word	0x00000004
        /*0fd4*/ 	.word	0x00000000
        /*0fd8*/ 	.short	0x010a
        /*0fda*/ 	.byte	0x3f
	.zero		1


	//   ....[37]....
        /*0fdc*/ 	.word	0x0000b910
        /*0fe0*/ 	.word	0x00000004
        /*0fe4*/ 	.word	0x00000000
        /*0fe8*/ 	.short	0x0101
        /*0fea*/ 	.byte	0x3f
	.zero		1


	//   ....[38]....
        /*0fec*/ 	.word	0x000155e0
        /*0ff0*/ 	.word	0x00000002
        /*0ff4*/ 	.word	0x00000000
        /*0ff8*/ 	.short	0x0101
        /*0ffa*/ 	.byte	0x3f
	.zero		1


	//   ....[39]....
        /*0ffc*/ 	.word	0x00015a90
        /*1000*/ 	.word	0x00000007
        /*1004*/ 	.word	0x00000000
        /*1008*/ 	.short	0x010a
        /*100a*/ 	.byte	0x3f
	.zero		1


	//   ....[40]....
        /*100c*/ 	.word	0x00015b90
        /*1010*/ 	.word	0x00000000
        /*1014*/ 	.word	0x00000000
        /*1018*/ 	.short	0x010a
        /*101a*/ 	.byte	0x3f
	.zero		1


	//   ....[41]....
        /*101c*/ 	.word	0x00015fc0
        /*1020*/ 	.word	0x00000007
        /*1024*/ 	.word	0x00000000
        /*1028*/ 	.short	0x010a
        /*102a*/ 	.byte	0x3f
	.zero		1


	//   ....[42]....
        /*102c*/ 	.word	0x00016070
        /*1030*/ 	.word	0x00000006
        /*1034*/ 	.word	0x00000000
        /*1038*/ 	.short	0x010a
        /*103a*/ 	.byte	0x3f
	.zero		1


	//   ....[43]....
        /*103c*/ 	.word	0x00016d50
        /*1040*/ 	.word	0x00000006
        /*1044*/ 	.word	0x00000000
        /*1048*/ 	.short	0x0101
        /*104a*/ 	.byte	0x3f
	.zero		1


	//   ....[44]....
        /*104c*/ 	.word	0x0001f770
        /*1050*/ 	.word	0x00000000
        /*1054*/ 	.word	0x00000000
        /*1058*/ 	.short	0x0101
        /*105a*/ 	.byte	0x3f
	.zero		1


	//   ....[45]....
        /*105c*/ 	.word	0x0001f980
        /*1060*/ 	.word	0x00000005
        /*1064*/ 	.word	0x00000000
        /*1068*/ 	.short	0x010a
        /*106a*/ 	.byte	0x3f
	.zero		1


	//   ....[46]....
        /*106c*/ 	.word	0x0001fa80
        /*1070*/ 	.word	0x00000006
        /*1074*/ 	.word	0x00000000
        /*1078*/ 	.short	0x010a
        /*107a*/ 	.byte	0x3f
	.zero		1


	//   ....[47]....
        /*107c*/ 	.word	0x0001feb0
        /*1080*/ 	.word	0x00000005
        /*1084*/ 	.word	0x00000000
        /*1088*/ 	.short	0x010a
        /*108a*/ 	.byte	0x3f
	.zero		1


	//   ....[48]....
        /*108c*/ 	.word	0x0001ff60
        /*1090*/ 	.word	0x00000006
        /*1094*/ 	.word	0x00000000
        /*1098*/ 	.short	0x010a
        /*109a*/ 	.byte	0x3f
	.zero		1


	//   ....[49]....
        /*109c*/ 	.word	0x00020c50
        /*10a0*/ 	.word	0x00000005
        /*10a4*/ 	.word	0x00000000
        /*10a8*/ 	.short	0x0101
        /*10aa*/ 	.byte	0x3f
	.zero		1


	//   ....[50]....
        /*10ac*/ 	.word	0x0002aac0
        /*10b0*/ 	.word	0x00000004
        /*10b4*/ 	.word	0x00000000
        /*10b8*/ 	.short	0x0101
        /*10ba*/ 	.byte	0x3f
	.zero		1


	//   ....[51]....
        /*10bc*/ 	.word	0x0002da00
        /*10c0*/ 	.word	0x00000000
        /*10c4*/ 	.word	0x00000000
        /*10c8*/ 	.short	0x0101
        /*10ca*/ 	.byte	0x3f
	.zero		1


	//   ....[52]....
        /*10cc*/ 	.word	0x00030630
        /*10d0*/ 	.word	0x00000006
        /*10d4*/ 	.word	0x00032420
        /*10d8*/ 	.short	0x010a
        /*10da*/ 	.byte	0x3f
	.zero		1


	//   ....[53]....
        /*10dc*/ 	.word	0x00030720
        /*10e0*/ 	.word	0x00000004
        /*10e4*/ 	.word	0x000324a0
        /*10e8*/ 	.short	0x010a
        /*10ea*/ 	.byte	0x3f
	.zero		1


	//   ....[54]....
        /*10ec*/ 	.word	0x00030970
        /*10f0*/ 	.word	0x00000004
        /*10f4*/ 	.word	0x000324c0
        /*10f8*/ 	.short	0x010a
        /*10fa*/ 	.byte	0x3f
	.zero		1


	//   ....[55]....
        /*10fc*/ 	.word	0x00031030
        /*1100*/ 	.word	0x00000005
        /*1104*/ 	.word	0x000324a0
        /*1108*/ 	.short	0x010a
        /*110a*/ 	.byte	0x3f
	.zero		1


	//   ....[56]....
        /*110c*/ 	.word	0x00031270
        /*1110*/ 	.word	0x00000005
        /*1114*/ 	.word	0x000324c0
        /*1118*/ 	.short	0x010a
        /*111a*/ 	.byte	0x3f
	.zero		1


	//   ....[57]....
        /*111c*/ 	.word	0x000325a0
        /*1120*/ 	.word	0x00000000
        /*1124*/ 	.word	0x00032440
        /*1128*/ 	.short	0x010a
        /*112a*/ 	.byte	0x3f
	.zero		1


	//   ....[58]....
        /*112c*/ 	.word	0x00033430
        /*1130*/ 	.word	0x00000008
        /*1134*/ 	.word	0x00032400
        /*1138*/ 	.short	0x0107
        /*113a*/ 	.byte	0x3f
	.zero		1


	//   ....[59]....
        /*113c*/ 	.word	0x000334d0
        /*1140*/ 	.word	0x00000002
        /*1144*/ 	.word	0x00032400
        /*1148*/ 	.short	0x0101
        /*114a*/ 	.byte	0x3f
	.zero		1


	//   ....[60]....
        /*114c*/ 	.word	0x00034150
        /*1150*/ 	.word	0x00000008
        /*1154*/ 	.word	0x00032410
        /*1158*/ 	.short	0x0107
        /*115a*/ 	.byte	0x3f
	.zero		1


	//   ....[61]....
        /*115c*/ 	.word	0x00034250
        /*1160*/ 	.word	0x00000002
        /*1164*/ 	.word	0x00032410
        /*1168*/ 	.short	0x0101
        /*116a*/ 	.byte	0x3f
	.zero		1


	//   ....[62]....
        /*116c*/ 	.word	0x00034270
        /*1170*/ 	.word	0x00000002
        /*1174*/ 	.word	0x00032420
        /*1178*/ 	.short	0x010a
        /*117a*/ 	.byte	0x3f
	.zero		1


	//   ....[63]....
        /*117c*/ 	.word	0x00034380
        /*1180*/ 	.word	0x00000002
        /*1184*/ 	.word	0x00032460
        /*1188*/ 	.short	0x010a
        /*118a*/ 	.byte	0x3f
	.zero		1


	//   ....[64]....
        /*118c*/ 	.word	0x00034c40
        /*1190*/ 	.word	0x00000002
        /*1194*/ 	.word	0x00032440
        /*1198*/ 	.short	0x010a
        /*119a*/ 	.byte	0x3f
	.zero		1


	//   ....[65]....
        /*119c*/ 	.word	0x00034e90
        /*11a0*/ 	.word	0x00000002
        /*11a4*/ 	.word	0x00032460
        /*11a8*/ 	.short	0x010a
        /*11aa*/ 	.byte	0x3f
	.zero		1


	//   ....[66]....
        /*11ac*/ 	.word	0x000356f0
        /*11b0*/ 	.word	0x00000003
        /*11b4*/ 	.word	0x00032440
        /*11b8*/ 	.short	0x010a
        /*11ba*/ 	.byte	0x3f
	.zero		1


	//   ....[67]....
        /*11bc*/ 	.word	0x00035930
        /*11c0*/ 	.word	0x00000003
        /*11c4*/ 	.word	0x00032460
        /*11c8*/ 	.short	0x010a
        /*11ca*/ 	.byte	0x3f
	.zero		1


	//   ....[68]....
        /*11cc*/ 	.word	0x00036100
        /*11d0*/ 	.word	0x00000003
        /*11d4*/ 	.word	0x00032440
        /*11d8*/ 	.short	0x010a
        /*11da*/ 	.byte	0x3f
	.zero		1


	//   ....[69]....
        /*11dc*/ 	.word	0x00036350
        /*11e0*/ 	.word	0x00000003
        /*11e4*/ 	.word	0x00032460
        /*11e8*/ 	.short	0x010a
        /*11ea*/ 	.byte	0x3f
	.zero		1


	//   ....[70]....
        /*11ec*/ 	.word	0x000377a0
        /*11f0*/ 	.word	0x00000000
        /*11f4*/ 	.word	0x00032420
        /*11f8*/ 	.short	0x010a
        /*11fa*/ 	.byte	0x3f
	.zero		1


	//   ....[71]....
        /*11fc*/ 	.word	0x00037950
        /*1200*/ 	.word	0x00000006
        /*1204*/ 	.word	0x00000000
        /*1208*/ 	.short	0x010a
        /*120a*/ 	.byte	0x3f
	.zero		1


	//   ....[72]....
        /*120c*/ 	.word	0x000379c0
        /*1210*/ 	.word	0x00000007
        /*1214*/ 	.word	0x00000000
        /*1218*/ 	.short	0x010a
        /*121a*/ 	.byte	0x3f
	.zero		1


	//   ....[73]....
        /*121c*/ 	.word	0x00037a30
        /*1220*/ 	.word	0x00000004
        /*1224*/ 	.word	0x00000000
        /*1228*/ 	.short	0x010a
        /*122a*/ 	.byte	0x3f
	.zero		1


	//   ....[74]....
        /*122c*/ 	.word	0x00037a60
        /*1230*/ 	.word	0x00000003
        /*1234*/ 	.word	0x00000000
        /*1238*/ 	.short	0x010a
        /*123a*/ 	.byte	0x3f
	.zero		1


	//   ....[75]....
        /*123c*/ 	.word	0x00037ac0
        /*1240*/ 	.word	0x00000059
        /*1244*/ 	.word	0x00032490
        /*1248*/ 	.short	0x010a
        /*124a*/ 	.byte	0x3f
	.zero		1


	//   ....[76]....
        /*124c*/ 	.word	0x00037b10
        /*1250*/ 	.word	0x00000059
        /*1254*/ 	.word	0x00032490
        /*1258*/ 	.short	0x010a
        /*125a*/ 	.byte	0x3f
	.zero		1


	//   ....[77]....
        /*125c*/ 	.word	0x00037b60
        /*1260*/ 	.word	0x00000059
        /*1264*/ 	.word	0x00032490
        /*1268*/ 	.short	0x010a
        /*126a*/ 	.byte	0x3f
	.zero		1


	//   ....[78]....
        /*126c*/ 	.word	0x00037bb0
        /*1270*/ 	.word	0x00000059
        /*1274*/ 	.word	0x000324b0
        /*1278*/ 	.short	0x010a
        /*127a*/ 	.byte	0x3f
	.zero		1


	//   ....[79]....
        /*127c*/ 	.word	0x00038020
        /*1280*/ 	.word	0x00000090
        /*1284*/ 	.word	0x00032400
        /*1288*/ 	.short	0x010a
        /*128a*/ 	.byte	0x3f
	.zero		1


	//   ....[80]....
        /*128c*/ 	.word	0x00038610
        /*1290*/ 	.word	0x00000090
        /*1294*/ 	.word	0x00032400
        /*1298*/ 	.short	0x010a
        /*129a*/ 	.byte	0x3f
	.zero		1


	//   ....[81]....
        /*129c*/ 	.word	0x00038660
        /*12a0*/ 	.word	0x00000002
        /*12a4*/ 	.word	0x00000000
        /*12a8*/ 	.short	0x010a
        /*12aa*/ 	.byte	0x3f
	.zero		1


	//   ....[82]....
        /*12ac*/ 	.word	0x000386b0
        /*12b0*/ 	.word	0x00000004
        /*12b4*/ 	.word	0x00000000
        /*12b8*/ 	.short	0x010a
        /*12ba*/ 	.byte	0x3f
	.zero		1


	//   ....[83]....
        /*12bc*/ 	.word	0x00038700
        /*12c0*/ 	.word	0x00000000
        /*12c4*/ 	.word	0x00000000
        /*12c8*/ 	.short	0x010a
        /*12ca*/ 	.byte	0x3f
	.zero		1


	//   ....[84]....
        /*12cc*/ 	.word	0x00038750
        /*12d0*/ 	.word	0x00000006
        /*12d4*/ 	.word	0x00000000
        /*12d8*/ 	.short	0x010a
        /*12da*/ 	.byte	0x3f
	.zero		1


	//   ....[85]....
        /*12dc*/ 	.word	0x000387a0
        /*12e0*/ 	.word	0x00000006
        /*12e4*/ 	.word	0x00000000
        /*12e8*/ 	.short	0x010a
        /*12ea*/ 	.byte	0x3f
	.zero		1


	//   ....[86]....
        /*12ec*/ 	.word	0x000387f0
        /*12f0*/ 	.word	0x00000006
        /*12f4*/ 	.word	0x00000000
        /*12f8*/ 	.short	0x010a
        /*12fa*/ 	.byte	0x3f
	.zero		1


	//   ....[87]....
        /*12fc*/ 	.word	0x00038dd0
        /*1300*/ 	.word	0x00000005
        /*1304*/ 	.word	0x00032420
        /*1308*/ 	.short	0x010a
        /*130a*/ 	.byte	0x3f
	.zero		1


	//   ....[88]....
        /*130c*/ 	.word	0x00038e20
        /*1310*/ 	.word	0x00000004
        /*1314*/ 	.word	0x000324a0
        /*1318*/ 	.short	0x010a
        /*131a*/ 	.byte	0x3f
	.zero		1


	//   ....[89]....
        /*131c*/ 	.word	0x00038e70
        /*1320*/ 	.word	0x00000004
        /*1324*/ 	.word	0x000324c0
        /*1328*/ 	.short	0x010a
        /*132a*/ 	.byte	0x3f
	.zero		1


	//   ....[90]....
        /*132c*/ 	.word	0x00038ec0
        /*1330*/ 	.word	0x00000005
        /*1334*/ 	.word	0x000324a0
        /*1338*/ 	.short	0x010a
        /*133a*/ 	.byte	0x3f
	.zero		1


	//   ....[91]....
        /*133c*/ 	.word	0x00038f10
        /*1340*/ 	.word	0x00000005
        /*1344*/ 	.word	0x000324c0
        /*1348*/ 	.short	0x010a
        /*134a*/ 	.byte	0x3f
	.zero		1


	//   ....[92]....
        /*134c*/ 	.word	0x000390b0
        /*1350*/ 	.word	0x00000000
        /*1354*/ 	.word	0x00032440
        /*1358*/ 	.short	0x010a
        /*135a*/ 	.byte	0x3f
	.zero		1


	//   ....[93]....
        /*135c*/ 	.word	0x0003aa10
        /*1360*/ 	.word	0x00000002
        /*1364*/ 	.word	0x00032420
        /*1368*/ 	.short	0x010a
        /*136a*/ 	.byte	0x3f
	.zero		1


	//   ....[94]....
        /*136c*/ 	.word	0x0003aa60
        /*1370*/ 	.word	0x00000002
        /*1374*/ 	.word	0x00032460
        /*1378*/ 	.short	0x010a
        /*137a*/ 	.byte	0x3f
	.zero		1


	//   ....[95]....
        /*137c*/ 	.word	0x0003aab0
        /*1380*/ 	.word	0x00000002
        /*1384*/ 	.word	0x00032440
        /*1388*/ 	.short	0x010a
        /*138a*/ 	.byte	0x3f
	.zero		1


	//   ....[96]....
        /*138c*/ 	.word	0x0003ab00
        /*1390*/ 	.word	0x00000002
        /*1394*/ 	.word	0x00032460
        /*1398*/ 	.short	0x010a
        /*139a*/ 	.byte	0x3f
	.zero		1


	//   ....[97]....
        /*139c*/ 	.word	0x0003ab50
        /*13a0*/ 	.word	0x00000003
        /*13a4*/ 	.word	0x00032440
        /*13a8*/ 	.short	0x010a
        /*13aa*/ 	.byte	0x3f
	.zero		1


	//   ....[98]....
        /*13ac*/ 	.word	0x0003aba0
        /*13b0*/ 	.word	0x00000003
        /*13b4*/ 	.word	0x00032460
        /*13b8*/ 	.short	0x010a
        /*13ba*/ 	.byte	0x3f
	.zero		1


	//   ....[99]....
        /*13bc*/ 	.word	0x0003abf0
        /*13c0*/ 	.word	0x00000003
        /*13c4*/ 	.word	0x00032440
        /*13c8*/ 	.short	0x010a
        /*13ca*/ 	.byte	0x3f
	.zero		1


	//   ....[100]....
        /*13cc*/ 	.word	0x0003ac40
        /*13d0*/ 	.word	0x00000003
        /*13d4*/ 	.word	0x00032460
        /*13d8*/ 	.short	0x010a
        /*13da*/ 	.byte	0x3f
	.zero		1


	//   ....[101]....
        /*13dc*/ 	.word	0x0003b6a0
        /*13e0*/ 	.word	0x00000000
        /*13e4*/ 	.word	0x00032420
        /*13e8*/ 	.short	0x010a
        /*13ea*/ 	.byte	0x3f
	.zero		1


	//   ....[102]....
        /*13ec*/ 	.word	0x0003b840
        /*13f0*/ 	.word	0x00000006
        /*13f4*/ 	.word	0x00000000
        /*13f8*/ 	.short	0x010a
        /*13fa*/ 	.byte	0x3f
	.zero		1


	//   ....[103]....
        /*13fc*/ 	.word	0x0003b890
        /*1400*/ 	.word	0x00000007
        /*1404*/ 	.word	0x00000000
        /*1408*/ 	.short	0x010a
        /*140a*/ 	.byte	0x3f
	.zero		1


	//   ....[104]....
        /*140c*/ 	.word	0x0003b8e0
        /*1410*/ 	.word	0x00000004
        /*1414*/ 	.word	0x00000000
        /*1418*/ 	.short	0x010a
        /*141a*/ 	.byte	0x3f
	.zero		1


	//   ....[105]....
        /*141c*/ 	.word	0x0003ba80
        /*1420*/ 	.word	0x0000000a
        /*1424*/ 	.word	0x00000000
        /*1428*/ 	.short	0x010a
        /*142a*/ 	.byte	0x3f
	.zero		1


	//   ....[106]....
        /*142c*/ 	.word	0x0003bb80
        /*1430*/ 	.word	0x00000008
        /*1434*/ 	.word	0x00000000
        /*1438*/ 	.short	0x010a
        /*143a*/ 	.byte	0x3f
	.zero		1


	//   ....[107]....
        /*143c*/ 	.word	0x0003bfa0
        /*1440*/ 	.word	0x00000004
        /*1444*/ 	.word	0x00032410
        /*1448*/ 	.short	0x010a
        /*144a*/ 	.byte	0x3f
	.zero		1


	//   ....[108]....
        /*144c*/ 	.word	0x0003c0c0
        /*1450*/ 	.word	0x0000000a
        /*1454*/ 	.word	0x00000000
        /*1458*/ 	.short	0x010a
        /*145a*/ 	.byte	0x3f
	.zero		1


	//   ....[109]....
        /*145c*/ 	.word	0x0003c1c0
        /*1460*/ 	.word	0x00000008
        /*1464*/ 	.word	0x00000000
        /*1468*/ 	.short	0x010a
        /*146a*/ 	.byte	0x3f
	.zero		1


	//   ....[110]....
        /*146c*/ 	.word	0x0003cf50
        /*1470*/ 	.word	0x0000000a
        /*1474*/ 	.word	0x00000000
        /*1478*/ 	.short	0x0101
        /*147a*/ 	.byte	0x3f
	.zero		1


	//   ....[111]....
        /*147c*/ 	.word	0x000474c0
        /*1480*/ 	.word	0x00000000
        /*1484*/ 	.word	0x00000000
        /*1488*/ 	.short	0x0101
        /*148a*/ 	.byte	0x3f
	.zero		1


	//   ....[112]....
        /*148c*/ 	.word	0x000474f0
        /*1490*/ 	.word	0x00000008
        /*1494*/ 	.word	0x00000000
        /*1498*/ 	.short	0x010a
        /*149a*/ 	.byte	0x3f
	.zero		1


	//   ....[113]....
        /*149c*/ 	.word	0x00047540
        /*14a0*/ 	.word	0x00000004
        /*14a4*/ 	.word	0x00032410
        /*14a8*/ 	.short	0x010a
        /*14aa*/ 	.byte	0x3f
	.zero		1


	//   ....[114]....
        /*14ac*/ 	.word	0x00047590
        /*14b0*/ 	.word	0x00000008
        /*14b4*/ 	.word	0x00000000
        /*14b8*/ 	.short	0x010a
        /*14ba*/ 	.byte	0x3f
	.zero		1


	//----- nvinfo : EIATTR_NUM_MBARRIERS
	.align		4
.L_1485:
        /*14bc*/ 	.byte	0x03, 0x38
        /*14be*/ 	.short	0x0017


	//----- nvinfo : EIATTR_EXIT_INSTR_OFFSETS
	.align		4
        /*14c0*/ 	.byte	0x04, 0x1c
        /*14c2*/ 	.short	(.L_1487 - .L_1486)


	//   ....[0]....
.L_1486:
        /*14c4*/ 	.word	0x00037ab0


	//----- nvinfo : EIATTR_MAX_THREADS
	.align		4
.L_1487:
        /*14c8*/ 	.byte	0x04, 0x05
        /*14ca*/ 	.short	(.L_1489 - .L_1488)
.L_1488:
        /*14cc*/ 	.word	0x00000180
        /*14d0*/ 	.word	0x00000001
        /*14d4*/ 	.word	0x00000001


	//----- nvinfo : EIATTR_CRS_STACK_SIZE
	.align		4
.L_1489:
        /*14d8*/ 	.byte	0x04, 0x1e
        /*14da*/ 	.short	(.L_1491 - .L_1490)
.L_1490:
        /*14dc*/ 	.word	0x00000000


	//----- nvinfo : EIATTR_CBANK_PARAM_SIZE
	.align		4
.L_1491:
        /*14e0*/ 	.byte	0x03, 0x19
        /*14e2*/ 	.short	0x0bf0


	//----- nvinfo : EIATTR_PARAM_CBANK
	.align		4
        /*14e4*/ 	.byte	0x04, 0x0a
        /*14e6*/ 	.short	(.L_1493 - .L_1492)
	.align		4
.L_1492:
        /*14e8*/ 	.word	index@(.nv.constant0._ZN7cutlass13device_kernelIN5flash11enable_sm90INS1_16FlashAttnFwdSm90INS1_25CollectiveMainloopFwdSm90ILi2EN4cute5tupleIJNS5_1CILi1EEES8_S8_EEENS6_IJNS7_ILi128EEENS7_ILi96EEENS7_ILi64EEEEEELi256ENS_10bfloat16_tEfNS_4arch4Sm90ELb0ELb1ELb1ELb1ELb0ELb1ELb1ELb1ELb0ELb1ELb0ELb0EEENS1_21CollectiveEpilogueFwdINS6_IJSA_NS7_ILi256EEESB_EEES9_SE_SG_Li256ELb1ELb1ELb0ELb0EEENS1_36VarlenDynamicPersistentTileSchedulerILi128ELi96ELi256ELi128ELb0ELb1ELb1ELb1ELb0ELb1EEEEEEEEEvNT_6ParamsE)
        /*14ec*/ 	.short	0x0210
        /*14ee*/ 	.short	0x0bf0


	//----- nvinfo : EIATTR_SW_WAR
	.align		4
.L_1493:
        /*14f0*/ 	.byte	0x04, 0x36
        /*14f2*/ 	.short	(.L_1495 - .L_1494)
.L_1494:
        /*14f4*/ 	.word	0x00000008
.L_1495:


//--------------------- .nv.info._ZN7cutlass13device_kernelIN5flash11enable_sm90INS1_16FlashAttnFwdSm90INS1_25CollectiveMainloopFwdSm90ILi2EN4cute5tupleIJNS5_1CILi1EEES8_S8_EEENS6_IJNS7_ILi128EEENS7_ILi96EEENS7_ILi64EEEEEELi256ENS_10bfloat16_tEfNS_4arch4Sm90ELb1ELb0ELb1ELb0ELb0ELb0ELb0ELb1ELb0ELb1ELb0ELb0EEENS1_21CollectiveEpilogueFwdINS6_IJSA_NS7_ILi256EEESB_EEES9_SE_SG_Li256ELb0ELb1ELb0ELb0EEENS1_30DynamicPersistentTileSchedulerILi256ELi128ELb0ELb1ELb1EEEEEEEEEvNT_6ParamsE --------------------------
	.section	.nv.info._ZN7cutlass13device_kernelIN5flash11enable_sm90INS1_16FlashAttnFwdSm90INS1_25CollectiveMainloopFwdSm90ILi2EN4cute5tupleIJNS5_1CILi1EEES8_S8_EEENS6_IJNS7_ILi128EEENS7_ILi96EEENS7_ILi64EEEEEELi256ENS_10bfloat16_tEfNS_4arch4Sm90ELb1ELb0ELb1ELb0ELb0ELb0ELb0ELb1ELb0ELb1ELb0ELb0EEENS1_21CollectiveEpilogueFwdINS6_IJSA_NS7_ILi256EEESB_EEES9_SE_SG_Li256ELb0ELb1ELb0ELb0EEENS1_30DynamicPersistentTileSchedulerILi256ELi128ELb0ELb1ELb1EEEEEEEEEvNT_6ParamsE,"",@"SHT_CUDA_INFO"
	.sectionflags	@""
	.align	4


	//----- nvinfo : EIATTR_CUDA_API_VERSION
	.align		4
        /*0000*/ 	.byte	0x04, 0x37
        /*0002*/ 	.short	(.L_1497 - .L_1496)
.L_1496:
        /*0004*/ 	.word	0x00000082


	//----- nvinfo : EIATTR_KPARAM_INFO
	.align		4
.L_1497:
        /*0008*/ 	.byte	0x04, 0x17
        /*000a*/ 	.short	(.L_1499 - .L_1498)
.L_1498:
        /*000c*/ 	.word	0x00000000
        /*0010*/ 	.short	0x0000
        /*0012*/ 	.short	0x0070
        /*0014*/ 	.byte	0x00, 0xf0, 0x01, 0x2a


	//----- nvinfo : EIATTR_SPARSE_MMA_MASK
	.align		4
.L_1499:
        /*0018*/ 	.byte	0x03, 0x50
        /*001a*/ 	.short	0x0000


	//----- nvinfo : EIATTR_MAXREG_COUNT
	.align		4
        /*001c*/ 	.byte	0x03, 0x1b
        /*001e*/ 	.short	0x00a8


	//----- nvinfo : EIATTR_NUM_BARRIERS
	.align		4
        /*0020*/ 	.byte	0x02, 0x4c
        /*0022*/ 	.byte	0x10
	.zero		1


	//----- nvinfo : EIATTR_EXTERNS
	.align		4
        /*0024*/ 	.byte	0x04, 0x0f
        /*0026*/ 	.short	(.L_1501 - .L_1500)


	//   ....[0]....
	.align		4
.L_1500:
        /*0028*/ 	.word	index@(__assertfail)


	//----- nvinfo : EIATTR_ANNOTATIONS
	.align		4
.L_1501:
        /*002c*/ 	.byte	0x04, 0x55
        /*002e*/ 	.short	(.L_1503 - .L_1502)


	//   ....[0]....
.L_1502:
        /* <DEDUP_REMOVED lines=24> */


	//----- nvinfo : EIATTR_MERCURY_ISA_VERSION
	.align		4
.L_1503:
        /*01a0*/ 	.byte	0x03, 0x5f
        /*01a2*/ 	.short	0x0101


	//----- nvinfo : EIATTR_INT_WARP_WIDE_INSTR_OFFSETS
	.align		4
        /*01a4*/ 	.byte	0x04, 0x31
        /*01a6*/ 	.short	(.L_1505 - .L_1504)


	//   ....[0]....
.L_1504:
        /*01a8*/ 	.word	0x00000130


	//   ....[1]....
        /*01ac*/ 	.word	0x00000170


	//   ....[2]....
        /*01b0*/ 	.word	0x000001e0


	//   ....[3]....
        /*01b4*/ 	.word	0x0000c610


	//   ....[4]....
        /*01b8*/ 	.word	0x0000c6a0


	//   ....[5]....
        /*01bc*/ 	.word	0x0000ffe0


	//   ....[6]....
        /*01c0*/ 	.word	0x00010070


	//----- nvinfo : EIATTR_COOP_GROUP_MASK_REGIDS
	.align		4
.L_1505:
        /*01c4*/ 	.byte	0x04, 0x29
        /*01c6*/ 	.short	(.L_1507 - .L_1506)


	//   ....[0]....
.L_1506:
        /*01c8*/ 	.word	0xffffffff


	//   ....[1]....
        /*01cc*/ 	.word	0xffffffff


	//   ....[2]....
        /*01d0*/ 	.word	0xffffffff


	//   ....[3]....
        /*01d4*/ 	.word	0xffffffff


	//   ....[4]....
        /*01d8*/ 	.word	0xffffffff


	//   ....[5]....
        /*01dc*/ 	.word	0xffffffff


	//   ....[6]....
        /*01e0*/ 	.word	0xffffffff


	//   ....[7]....
        /*01e4*/ 	.word	0xffffffff


	//   ....[8]....
        /*01e8*/ 	.word	0xffffffff


	//   ....[9]....
        /*01ec*/ 	.word	0xffffffff


	//   ....[10]....
        /*01f0*/ 	.word	0xffffffff


	//   ....[11]....
        /*01f4*/ 	.word	0xffffffff


	//   ....[12]....
        /*01f8*/ 	.word	0xffffffff


	//   ....[13]....
        /*01fc*/ 	.word	0xffffffff


	//   ....[14]....
        /*0200*/ 	.word	0xffffffff


	//   ....[15]....
        /*0204*/ 	.word	0xffffffff


	//   ....[16]....
        /*0208*/ 	.word	0xffffffff


	//   ....[17]....
        /*020c*/ 	.word	0xffffffff


	//   ....[18]....
        /*0210*/ 	.word	0xffffffff


	//   ....[19]....
        /*0214*/ 	.word	0xffffffff


	//   ....[20]....
        /*0218*/ 	.word	0xffffffff


	//   ....[21]....
        /*021c*/ 	.word	0xffffffff


	//   ....[22]....
        /*0220*/ 	.word	0xffffffff


	//   ....[23]....
        /*0224*/ 	.word	0xffffffff


	//   ....[24]....
        /*0228*/ 	.word	0xffffffff


	//   ....[25]....
        /*022c*/ 	.word	0xffffffff


	//   ....[26]....
        /*0230*/ 	.word	0xffffffff


	//   ....[27]....
        /*0234*/ 	.word	0xffffffff


	//   ....[28]....
        /*0238*/ 	.word	0xffffffff


	//   ....[29]....
        /*023c*/ 	.word	0xffffffff


	//   ....[30]....
        /*0240*/ 	.word	0xffffffff


	//   ....[31]....
        /*0244*/ 	.word	0xffffffff


	//   ....[32]....
        /*0248*/ 	.word	0xffffffff


	//   ....[33]....
        /*024c*/ 	.word	0xffffffff


	//   ....[34]....
        /*0250*/ 	.word	0xffffffff


	//   ....[35]....
        /*0254*/ 	.word	0xffffffff


	//   ....[36]....
        /*0258*/ 	.word	0xffffffff


	//   ....[37]....
        /*025c*/ 	.word	0xffffffff


	//   ....[38]....
        /*0260*/ 	.word	0xffffffff


	//   ....[39]....
        /*0264*/ 	.word	0xffffffff


	//   ....[40]....
        /*0268*/ 	.word	0xffffffff


	//   ....[41]....
        /*026c*/ 	.word	0xffffffff


	//   ....[42]....
        /*0270*/ 	.word	0xffffffff


	//   ....[43]....
        /*0274*/ 	.word	0xffffffff


	//   ....[44]....
        /*0278*/ 	.word	0xffffffff


	//   ....[45]....
        /*027c*/ 	.word	0xffffffff


	//   ....[46]....
        /*0280*/ 	.word	0xffffffff


	//   ....[47]....
        /*0284*/ 	.word	0xffffffff


	//   ....[48]....
        /*0288*/ 	.word	0xffffffff


	//   ....[49]....
        /*028c*/ 	.word	0xffffffff


	//   ....[50]....
        /*0290*/ 	.word	0xffffffff


	//   ....[51]....
        /*0294*/ 	.word	0xffffffff


	//   ....[52]....
        /*0298*/ 	.word	0xffffffff


	//   ....[53]....
        /*029c*/ 	.word	0xffffffff


	//   ....[54]....
        /*02a0*/ 	.word	0xffffffff


	//   ....[55]....
        /*02a4*/ 	.word	0xffffffff


	//   ....[56]....
        /*02a8*/ 	.word	0xffffffff


	//   ....[57]....
        /*02ac*/ 	.word	0xffffffff


	//   ....[58]....
        /*02b0*/ 	.word	0xffffffff


	//   ....[59]....
        /*02b4*/ 	.word	0xffffffff


	//   ....[60]....
        /*02b8*/ 	.word	0xffffffff


	//   ....[61]....
        /*02bc*/ 	.word	0xffffffff


	//   ....[62]....
        /*02c0*/ 	.word	0xffffffff


	//   ....[63]....
        /*02c4*/ 	.word	0xffffffff


	//   ....[64]....
        /*02c8*/ 	.word	0xffffffff


	//   ....[65]....
        /*02cc*/ 	.word	0xffffffff


	//   ....[66]....
        /*02d0*/ 	.word	0xffffffff


	//   ....[67]....
        /*02d4*/ 	.word	0xffffffff


	//   ....[68]....
        /*02d8*/ 	.word	0x0500000f


	//   ....[69]....
        /*02dc*/ 	.word	0x0500000f


	//   ....[70]....
        /*02e0*/ 	.word	0x0500000f


	//   ....[71]....
        /*02e4*/ 	.word	0x0500000f


	//   ....[72]....
        /*02e8*/ 	.word	0x0500000f


	//   ....[73]....
        /*02ec*/ 	.word	0x0500000f


	//   ....[74]....
        /*02f0*/ 	.word	0x0500000f


	//   ....[75]....
        /*02f4*/ 	.word	0x0500000f


	//   ....[76]....
        /*02f8*/ 	.word	0x0500000f


	//   ....[77]....
        /*02fc*/ 	.word	0x0500000f


	//   ....[78]....
        /*0300*/ 	.word	0x0500000f


	//   ....[79]....
        /*0304*/ 	.word	0x0500000f


	//   ....[80]....
        /*0308*/ 	.word	0x0500000f


	//   ....[81]....
        /*030c*/ 	.word	0x0500000f


	//   ....[82]....
        /*0310*/ 	.word	0x0500000f


	//   ....[83]....
        /*0314*/ 	.word	0x0500000f


	//   ....[84]....
        /*0318*/ 	.word	0x0500000f


	//   ....[85]....
        /*031c*/ 	.word	0x0500000f


	//   ....[86]....
        /*0320*/ 	.word	0x0500000f


	//----- nvinfo : EIATTR_COOP_GROUP_INSTR_OFFSETS
	.align		4
.L_1507:
        /*0324*/ 	.byte	0x04, 0x28
        /*0326*/ 	.short	(.L_1509 - .L_1508)


	//   ....[0]....
.L_1508:
        /*0328*/ 	.word	0x00000070


	//   ....[1]....
        /*032c*/ 	.word	0x00000140


	//   ....[2]....
        /*0330*/ 	.word	0x00000190


	//   ....[3]....
        /*0334*/ 	.word	0x000003c0


	//   ....[4]....
        /*0338*/ 	.word	0x00000520


	//   ....[5]....
        /*033c*/ 	.word	0x00000640


	//   ....[6]....
        /*0340*/ 	.word	0x000007a0


	//   ....[7]....
        /*0344*/ 	.word	0x000016b0


	//   ....[8]....
        /*0348*/ 	.word	0x00001ca0


	//   ....[9]....
        /*034c*/ 	.word	0x00001cb0


	//   ....[10]....
        /*0350*/ 	.word	0x000027e0


	//   ....[11]....
        /*0354*/ 	.word	0x00002840


	//   ....[12]....
        /*0358*/ 	.word	0x00002f60


	//   ....[13]....
        /*035c*/ 	.word	0x00002fb0


	//   ....[14]....
        /*0360*/ 	.word	0x00003f90


	//   ....[15]....
        /*0364*/ 	.word	0x00004890


	//   ....[16]....
        /*0368*/ 	.word	0x00004a20


	//   ....[17]....
        /*036c*/ 	.word	0x00004b10


	//   ....[18]....
        /*0370*/ 	.word	0x00005200


	//   ....[19]....
        /*0374*/ 	.word	0x00005260


	//   ....[20]....
        /*0378*/ 	.word	0x000070a0


	//   ....[21]....
        /*037c*/ 	.word	0x00007120


	//   ....[22]....
        /*0380*/ 	.word	0x000075b0


	//   ....[23]....
        /*0384*/ 	.word	0x00007770


	//   ....[24]....
        /*0388*/ 	.word	0x00008af0


	//   ....[25]....
        /*038c*/ 	.word	0x00008b70


	//   ....[26]....
        /*0390*/ 	.word	0x00008bd0


	//   ....[27]....
        /*0394*/ 	.word	0x00008c00


	//   ....[28]....
        /*0398*/ 	.word	0x0000a450


	//   ....[29]....
        /*039c*/ 	.word	0x0000a4e0


	//   ....[30]....
        /*03a0*/ 	.word	0x0000a510


	//   ....[31]....
        /*03a4*/ 	.word	0x0000a540


	//   ....[32]....
        /*03a8*/ 	.word	0x0000ad30


	//   ....[33]....
        /*03ac*/ 	.word	0x0000ad50


	//   ....[34]....
        /*03b0*/ 	.word	0x0000aea0


	//   ....[35]....
        /*03b4*/ 	.word	0x0000aec0


	//   ....[36]....
        /*03b8*/ 	.word	0x0000b000


	//   ....[37]....
        /*03bc*/ 	.word	0x0000b020


	//   ....[38]....
        /*03c0*/ 	.word	0x0000b170


	//   ....[39]....
        /*03c4*/ 	.word	0x0000b190


	//   ....[40]....
        /*03c8*/ 	.word	0x0000b890


	//   ....[41]....
        /*03cc*/ 	.word	0x0000b8c0


	//   ....[42]....
        /*03d0*/ 	.word	0x0000ba10


	//   ....[43]....
        /*03d4*/ 	.word	0x0000ba30


	//   ....[44]....
        /*03d8*/ 	.word	0x0000bb70


	//   ....[45]....
        /*03dc*/ 	.word	0x0000bb90


	//   ....[46]....
        /*03e0*/ 	.word	0x0000bce0


	//   ....[47]....
        /*03e4*/ 	.word	0x0000bd00


	//   ....[48]....
        /*03e8*/ 	.word	0x0000bee0


	//   ....[49]....
        /*03ec*/ 	.word	0x0000cc00


	//   ....[50]....
        /*03f0*/ 	.word	0x0000d570


	//   ....[51]....
        /*03f4*/ 	.word	0x0000d5b0


	//   ....[52]....
        /*03f8*/ 	.word	0x0000d5e0


	//   ....[53]....
        /*03fc*/ 	.word	0x0000d620


	//   ....[54]....
        /*0400*/ 	.word	0x0000d6c0


	//   ....[55]....
        /*0404*/ 	.word	0x0000d6d0


	//   ....[56]....
        /*0408*/ 	.word	0x0000d740


	//   ....[57]....
        /*040c*/ 	.word	0x0000d750


	//   ....[58]....
        /*0410*/ 	.word	0x0000d7c0


	//   ....[59]....
        /*0414*/ 	.word	0x0000d7d0


	//   ....[60]....
        /*0418*/ 	.word	0x0000d840


	//   ....[61]....
        /*041c*/ 	.word	0x0000d850


	//   ....[62]....
        /*0420*/ 	.word	0x0000d8c0


	//   ....[63]....
        /*0424*/ 	.word	0x0000d8d0


	//   ....[64]....
        /*0428*/ 	.word	0x0000d8e0


	//   ....[65]....
        /*042c*/ 	.word	0x0000d920


	//   ....[66]....
        /*0430*/ 	.word	0x000101d0


	//   ....[67]....
        /*0434*/ 	.word	0x000103c0


	//   ....[68]....
        /*0438*/ 	.word	0x000108f0


	//   ....[69]....
        /*043c*/ 	.word	0x00010a70


	//   ....[70]....
        /*0440*/ 	.word	0x00010ad0


	//   ....[71]....
        /*0444*/ 	.word	0x00010b60


	//   ....[72]....
        /*0448*/ 	.word	0x00010c60


	//   ....[73]....
        /*044c*/ 	.word	0x00010ce0


	//   ....[74]....
        /*0450*/ 	.word	0x00010db0


	//   ....[75]....
        /*0454*/ 	.word	0x00010e40


	//   ....[76]....
        /*0458*/ 	.word	0x00010f20


	//   ....[77]....
        /*045c*/ 	.word	0x00010f80


	//   ....[78]....
        /*0460*/ 	.word	0x00011060


	//   ....[79]....
        /*0464*/ 	.word	0x000110c0


	//   ....[80]....
        /*0468*/ 	.word	0x000111a0


	//   ....[81]....
        /*046c*/ 	.word	0x00011200


	//   ....[82]....
        /*0470*/ 	.word	0x000112d0


	//   ....[83]....
        /*0474*/ 	.word	0x00011330


	//   ....[84]....
        /*0478*/ 	.word	0x000113f0


	//   ....[85]....
        /*047c*/ 	.word	0x00011710


	//   ....[86]....
        /*0480*/ 	.word	0x00011830


	//----- nvinfo : EIATTR_REG_RECONFIG
	.align		4
.L_1509:
        /*0484*/ 	.byte	0x01, 0x54
	.zero		2


	//----- nvinfo : EIATTR_SYSCALL_OFFSETS
	.align		4
        /*0488*/ 	.byte	0x04, 0x46
        /*048a*/ 	.short	(.L_1511 - .L_1510)


	//   ....[0]....
.L_1510:
        /*048c*/ 	.word	0x00001890


	//   ....[1]....
        /*0490*/ 	.word	0x0000c810


	//   ....[2]....
        /*0494*/ 	.word	0x0000c960


	//   ....[3]....
        /*0498*/ 	.word	0x0000ca50


	//   ....[4]....
        /*049c*/ 	.word	0x0000d180


	//----- nvinfo : EIATTR_MBARRIER_INSTR_OFFSETS
	.align		4
.L_1511:
        /*04a0*/ 	.byte	0x04, 0x39
        /*04a2*/ 	.short	(.L_1513 - .L_1512)


	//   ....[0]....
.L_1512:
        /*04a4*/ 	.word	0x00000270
        /*04a8*/ 	.word	0x000000ff
        /*04ac*/ 	.word	0x00022800
        /*04b0*/ 	.short	0x0100
        /*04b2*/ 	.byte	0x08
	.zero		1


	//   ....[1]....
        /*04b4*/ 	.word	0x00000280
        /*04b8*/ 	.word	0x000000ff
        /*04bc*/ 	.word	0x00022820
        /*04c0*/ 	.short	0x0100
        /*04c2*/ 	.byte	0x08
	.zero		1


	//   ....[2]....
        /*04c4*/ 	.word	0x00000370
        /*04c8*/ 	.word	0x000000ff
        /*04cc*/ 	.word	0x00022830
        /*04d0*/ 	.short	0x0100
        /*04d2*/ 	.byte	0x08
	.zero		1


	//   ....[3]....
        /*04d4*/ 	.word	0x00000380
        /*04d8*/ 	.word	0x000000ff
        /*04dc*/ 	.word	0x00022840
        /*04e0*/ 	.short	0x0100
        /*04e2*/ 	.byte	0x08
	.zero		1


	//   ....[4]....
        /*04e4*/ 	.word	0x00000390
        /*04e8*/ 	.word	0x000000ff
        /*04ec*/ 	.word	0x00022838
        /*04f0*/ 	.short	0x0100
        /*04f2*/ 	.byte	0x08
	.zero		1


	//   ....[5]....
        /*04f4*/ 	.word	0x000003a0
        /*04f8*/ 	.word	0x000000ff
        /*04fc*/ 	.word	0x00022848
        /*0500*/ 	.short	0x0100
        /*0502*/ 	.byte	0x08
	.zero		1


	//   ....[6]....
        /*0504*/ 	.word	0x000004d0
        /*0508*/ 	.word	0x000000ff
        /*050c*/ 	.word	0x00022850
        /*0510*/ 	.short	0x0100
        /*0512*/ 	.byte	0x08
	.zero		1


	//   ....[7]....
        /*0514*/ 	.word	0x000004e0
        /*0518*/ 	.word	0x000000ff
        /*051c*/ 	.word	0x00022860
        /*0520*/ 	.short	0x0100
        /*0522*/ 	.byte	0x08
	.zero		1


	//   ....[8]....
        /*0524*/ 	.word	0x000004f0
        /*0528*/ 	.word	0x000000ff
        /*052c*/ 	.word	0x00022858
        /*0530*/ 	.short	0x0100
        /*0532*/ 	.byte	0x08
	.zero		1


	//   ....[9]....
        /*0534*/ 	.word	0x00000500
        /*0538*/ 	.word	0x000000ff
        /*053c*/ 	.word	0x00022868
        /*0540*/ 	.short	0x0100
        /*0542*/ 	.byte	0x08
	.zero		1


	//   ....[10]....
        /*0544*/ 	.word	0x000005f0
        /*0548*/ 	.word	0x000000ff
        /*054c*/ 	.word	0x00022870
        /*0550*/ 	.short	0x0100
        /*0552*/ 	.byte	0x06
	.zero		1


	//   ....[11]....
        /*0554*/ 	.word	0x00000600
        /*0558*/ 	.word	0x000000ff
        /*055c*/ 	.word	0x00022880
        /*0560*/ 	.short	0x0100
        /*0562*/ 	.byte	0x06
	.zero		1


	//   ....[12]....
        /*0564*/ 	.word	0x00000610
        /*0568*/ 	.word	0x000000ff
        /*056c*/ 	.word	0x00022878
        /*0570*/ 	.short	0x0100
        /*0572*/ 	.byte	0x06
	.zero		1


	//   ....[13]....
        /*0574*/ 	.word	0x00000620
        /*0578*/ 	.word	0x000000ff
        /*057c*/ 	.word	0x00022888
        /*0580*/ 	.short	0x0100
        /*0582*/ 	.byte	0x06
	.zero		1


	//   ....[14]....
        /*0584*/ 	.word	0x00000750
        /*0588*/ 	.word	0x000000ff
        /*058c*/ 	.word	0x00022890
        /*0590*/ 	.short	0x0100
        /*0592*/ 	.byte	0x08
	.zero		1


	//   ....[15]....
        /*0594*/ 	.word	0x00000760
        /*0598*/ 	.word	0x000000ff
        /*059c*/ 	.word	0x000228a0
        /*05a0*/ 	.short	0x0100
        /*05a2*/ 	.byte	0x08
	.zero		1


	//   ....[16]....
        /*05a4*/ 	.word	0x00000770
        /*05a8*/ 	.word	0x000000ff
        /*05ac*/ 	.word	0x00022898
        /*05b0*/ 	.short	0x0100
        /*05b2*/ 	.byte	0x08
	.zero		1


	//   ....[17]....
        /*05b4*/ 	.word	0x00000780
        /*05b8*/ 	.word	0x000000ff
        /*05bc*/ 	.word	0x000228a8
        /*05c0*/ 	.short	0x0100
        /*05c2*/ 	.byte	0x08
	.zero		1


	//   ....[18]....
        /*05c4*/ 	.word	0x000008b0
        /*05c8*/ 	.word	0x000000ff
        /*05cc*/ 	.word	0x000228b0
        /*05d0*/ 	.short	0x0100
        /*05d2*/ 	.byte	0x08
	.zero		1


	//   ....[19]....
        /*05d4*/ 	.word	0x000008c0
        /*05d8*/ 	.word	0x000000ff
        /*05dc*/ 	.word	0x000228c0
        /*05e0*/ 	.short	0x0100
        /*05e2*/ 	.byte	0x08
	.zero		1


	//   ....[20]....
        /*05e4*/ 	.word	0x000008d0
        /*05e8*/ 	.word	0x000000ff
        /*05ec*/ 	.word	0x000228b8
        /*05f0*/ 	.short	0x0100
        /*05f2*/ 	.byte	0x08
	.zero		1


	//   ....[21]....
        /*05f4*/ 	.word	0x000008e0
        /*05f8*/ 	.word	0x000000ff
        /*05fc*/ 	.word	0x000228c8
        /*0600*/ 	.short	0x0100
        /*0602*/ 	.byte	0x08
	.zero		1


	//   ....[22]....
        /*0604*/ 	.word	0x00001940
        /*0608*/ 	.word	0x00000007
        /*060c*/ 	.word	0x00022800
        /*0610*/ 	.short	0x010a
        /*0612*/ 	.byte	0x3f
	.zero		1


	//   ....[23]....
        /*0614*/ 	.word	0x00001a10
        /*0618*/ 	.word	0x00000006
        /*061c*/ 	.word	0x00022830
        /*0620*/ 	.short	0x010a
        /*0622*/ 	.byte	0x3f
	.zero		1


	//   ....[24]....
        /*0624*/ 	.word	0x00001a50
        /*0628*/ 	.word	0x00000006
        /*062c*/ 	.word	0x00022830
        /*0630*/ 	.short	0x010a
        /*0632*/ 	.byte	0x3f
	.zero		1


	//   ....[25]....
        /*0634*/ 	.word	0x00003420
        /*0638*/ 	.word	0x00000004
        /*063c*/ 	.word	0x00000000
        /*0640*/ 	.short	0x0101
        /*0642*/ 	.byte	0x3f
	.zero		1


	//   ....[26]....
        /*0644*/ 	.word	0x000038b0
        /*0648*/ 	.word	0x00000006
        /*064c*/ 	.word	0x00022850
        /*0650*/ 	.short	0x010a
        /*0652*/ 	.byte	0x3f
	.zero		1


	//   ....[27]....
        /*0654*/ 	.word	0x000038f0
        /*0658*/ 	.word	0x00000006
        /*065c*/ 	.word	0x00022850
        /*0660*/ 	.short	0x010a
        /*0662*/ 	.byte	0x3f
	.zero		1


	//   ....[28]....
        /*0664*/ 	.word	0x00003cc0
        /*0668*/ 	.word	0x00000006
        /*066c*/ 	.word	0x00000000
        /*0670*/ 	.short	0x0101
        /*0672*/ 	.byte	0x3f
	.zero		1


	//   ....[29]....
        /*0674*/ 	.word	0x00003e00
        /*0678*/ 	.word	0x000000ff
        /*067c*/ 	.word	0x00022830
        /*0680*/ 	.short	0x010a
        /*0682*/ 	.byte	0x1b
	.zero		1


	//   ....[30]....
        /*0684*/ 	.word	0x00003e40
        /*0688*/ 	.word	0x000000ff
        /*068c*/ 	.word	0x00022830
        /*0690*/ 	.short	0x010a
        /*0692*/ 	.byte	0x1b
	.zero		1


	//   ....[31]....
        /*0694*/ 	.word	0x00005890
        /*0698*/ 	.word	0x00000004
        /*069c*/ 	.word	0x00000000
        /*06a0*/ 	.short	0x0101
        /*06a2*/ 	.byte	0x3f
	.zero		1


	//   ....[32]....
        /*06a4*/ 	.word	0x00006420
        /*06a8*/ 	.word	0x000000ff
        /*06ac*/ 	.word	0x00022850
        /*06b0*/ 	.short	0x010a
        /*06b2*/ 	.byte	0x1b
	.zero		1


	//   ....[33]....
        /*06b4*/ 	.word	0x00006460
        /*06b8*/ 	.word	0x000000ff
        /*06bc*/ 	.word	0x00022850
        /*06c0*/ 	.short	0x010a
        /*06c2*/ 	.byte	0x1b
	.zero		1


	//   ....[34]....
        /*06c4*/ 	.word	0x00006770
        /*06c8*/ 	.word	0x000000c7
        /*06cc*/ 	.word	0x00000000
        /*06d0*/ 	.short	0x0101
        /*06d2*/ 	.byte	0x3f
	.zero		1


	//   ....[35]....
        /*06d4*/ 	.word	0x000068c0
        /*06d8*/ 	.word	0x000000ff
        /*06dc*/ 	.word	0x00022830
        /*06e0*/ 	.short	0x010a
        /*06e2*/ 	.byte	0x18
	.zero		1


	//   ....[36]....
        /*06e4*/ 	.word	0x00006900
        /*06e8*/ 	.word	0x000000ff
        /*06ec*/ 	.word	0x00022830
        /*06f0*/ 	.short	0x010a
        /*06f2*/ 	.byte	0x18
	.zero		1


	//   ....[37]....
        /*06f4*/ 	.word	0x00007c00
        /*06f8*/ 	.word	0x00000099
        /*06fc*/ 	.word	0x00000000
        /*0700*/ 	.short	0x0101
        /*0702*/ 	.byte	0x3f
	.zero		1


	//   ....[38]....
        /*0704*/ 	.word	0x00008790
        /*0708*/ 	.word	0x000000ff
        /*070c*/ 	.word	0x00022850
        /*0710*/ 	.short	0x010a
        /*0712*/ 	.byte	0x18
	.zero		1


	//   ....[39]....
        /*0714*/ 	.word	0x000087d0
        /*0718*/ 	.word	0x000000ff
        /*071c*/ 	.word	0x00022850
        /*0720*/ 	.short	0x010a
        /*0722*/ 	.byte	0x18
	.zero		1


	//   ....[40]....
        /*0724*/ 	.word	0x00008ad0
        /*0728*/ 	.word	0x000000b5
        /*072c*/ 	.word	0x00000000
        /*0730*/ 	.short	0x0101
        /*0732*/ 	.byte	0x3f
	.zero		1


	//   ....[41]....
        /*0734*/ 	.word	0x0000ad20
        /*0738*/ 	.word	0x000000cb
        /*073c*/ 	.word	0x00000000
        /*0740*/ 	.short	0x0101
        /*0742*/ 	.byte	0x3f
	.zero		1


	//   ....[42]....
        /*0744*/ 	.word	0x0000ce60
        /*0748*/ 	.word	0x00000003
        /*074c*/ 	.word	0x00022840
        /*0750*/ 	.short	0x010a
        /*0752*/ 	.byte	0x3f
	.zero		1


	//   ....[43]....
        /*0754*/ 	.word	0x0000da00
        /*0758*/ 	.word	0x00000011
        /*075c*/ 	.word	0x00022800
        /*0760*/ 	.short	0x0107
        /*0762*/ 	.byte	0x3f
	.zero		1


	//   ....[44]....
        /*0764*/ 	.word	0x0000daf0
        /*0768*/ 	.word	0x00000011
        /*076c*/ 	.word	0x00022800
        /*0770*/ 	.short	0x0101
        /*0772*/ 	.byte	0x3f
	.zero		1


	//   ....[45]....
        /*0774*/ 	.word	0x0000db10
        /*0778*/ 	.word	0x00000011
        /*077c*/ 	.word	0x00022820
        /*0780*/ 	.short	0x010a
        /*0782*/ 	.byte	0x3f
	.zero		1


	//   ....[46]....
        /*0784*/ 	.word	0x0000dbf0
        /*0788*/ 	.word	0x00000002
        /*078c*/ 	.word	0x00022860
        /*0790*/ 	.short	0x010a
        /*0792*/ 	.byte	0x3f
	.zero		1


	//   ....[47]....
        /*0794*/ 	.word	0x0000e410
        /*0798*/ 	.word	0x00000003
        /*079c*/ 	.word	0x00022840
        /*07a0*/ 	.short	0x010a
        /*07a2*/ 	.byte	0x3f
	.zero		1


	//   ....[48]....
        /*07a4*/ 	.word	0x0000e630
        /*07a8*/ 	.word	0x00000003
        /*07ac*/ 	.word	0x00022860
        /*07b0*/ 	.short	0x010a
        /*07b2*/ 	.byte	0x3f
	.zero		1


	//   ....[49]....
        /*07b4*/ 	.word	0x0000ee10
        /*07b8*/ 	.word	0x00000004
        /*07bc*/ 	.word	0x00022840
        /*07c0*/ 	.short	0x010a
        /*07c2*/ 	.byte	0x3f
	.zero		1


	//   ....[50]....
        /*07c4*/ 	.word	0x0000f030
        /*07c8*/ 	.word	0x00000004
        /*07cc*/ 	.word	0x00022860
        /*07d0*/ 	.short	0x010a
        /*07d2*/ 	.byte	0x3f
	.zero		1


	//   ....[51]....
        /*07d4*/ 	.word	0x0000f7b0
        /*07d8*/ 	.word	0x00000004
        /*07dc*/ 	.word	0x00022840
        /*07e0*/ 	.short	0x010a
        /*07e2*/ 	.byte	0x3f
	.zero		1


	//   ....[52]....
        /*07e4*/ 	.word	0x0000f9d0
        /*07e8*/ 	.word	0x00000004
        /*07ec*/ 	.word	0x00022860
        /*07f0*/ 	.short	0x010a
        /*07f2*/ 	.byte	0x3f
	.zero		1


	//   ....[53]....
        /*07f4*/ 	.word	0x00010340
        /*07f8*/ 	.word	0x00000000
        /*07fc*/ 	.word	0x00022820
        /*0800*/ 	.short	0x010a
        /*0802*/ 	.byte	0x3f
	.zero		1


	//   ....[54]....
        /*0804*/ 	.word	0x00010510
        /*0808*/ 	.word	0x00000006
        /*080c*/ 	.word	0x00000000
        /*0810*/ 	.short	0x010a
        /*0812*/ 	.byte	0x3f
	.zero		1


	//   ....[55]....
        /*0814*/ 	.word	0x00010560
        /*0818*/ 	.word	0x00000003
        /*081c*/ 	.word	0x00000000
        /*0820*/ 	.short	0x010a
        /*0822*/ 	.byte	0x3f
	.zero		1


	//   ....[56]....
        /*0824*/ 	.word	0x000105c0
        /*0828*/ 	.word	0x00000012
        /*082c*/ 	.word	0x00000000
        /*0830*/ 	.short	0x010a
        /*0832*/ 	.byte	0x3f
	.zero		1


	//   ....[57]....
        /*0834*/ 	.word	0x000105f0
        /*0838*/ 	.word	0x00000003
        /*083c*/ 	.word	0x00000000
        /*0840*/ 	.short	0x010a
        /*0842*/ 	.byte	0x3f
	.zero		1


	//   ....[58]....
        /*0844*/ 	.word	0x00010650
        /*0848*/ 	.word	0x00000007
        /*084c*/ 	.word	0x00022800
        /*0850*/ 	.short	0x010a
        /*0852*/ 	.byte	0x3f
	.zero		1


	//   ....[59]....
        /*0854*/ 	.word	0x000106a0
        /*0858*/ 	.word	0x00000006
        /*085c*/ 	.word	0x00022830
        /*0860*/ 	.short	0x010a
        /*0862*/ 	.byte	0x3f
	.zero		1


	//   ....[60]....
        /*0864*/ 	.word	0x000106f0
        /*0868*/ 	.word	0x00000006
        /*086c*/ 	.word	0x00022850
        /*0870*/ 	.short	0x010a
        /*0872*/ 	.byte	0x3f
	.zero		1


	//   ....[61]....
        /*0874*/ 	.word	0x00010750
        /*0878*/ 	.word	0x00000003
        /*087c*/ 	.word	0x00022830
        /*0880*/ 	.short	0x010a
        /*0882*/ 	.byte	0x3f
	.zero		1


	//   ....[62]....
        /*0884*/ 	.word	0x000107a0
        /*0888*/ 	.word	0x000000c7
        /*088c*/ 	.word	0x00022850
        /*0890*/ 	.short	0x010a
        /*0892*/ 	.byte	0x3f
	.zero		1


	//   ....[63]....
        /*0894*/ 	.word	0x00010800
        /*0898*/ 	.word	0x00000003
        /*089c*/ 	.word	0x00022830
        /*08a0*/ 	.short	0x010a
        /*08a2*/ 	.byte	0x3f
	.zero		1


	//   ....[64]....
        /*08a4*/ 	.word	0x00010850
        /*08a8*/ 	.word	0x000000b5
        /*08ac*/ 	.word	0x00022850
        /*08b0*/ 	.short	0x010a
        /*08b2*/ 	.byte	0x3f
	.zero		1


	//   ....[65]....
        /*08b4*/ 	.word	0x000109a0
        /*08b8*/ 	.word	0x00000003
        /*08bc*/ 	.word	0x00022840
        /*08c0*/ 	.short	0x010a
        /*08c2*/ 	.byte	0x3f
	.zero		1


	//   ....[66]....
        /*08c4*/ 	.word	0x00011430
        /*08c8*/ 	.word	0x00000011
        /*08cc*/ 	.word	0x00022820
        /*08d0*/ 	.short	0x010a
        /*08d2*/ 	.byte	0x3f
	.zero		1


	//   ....[67]....
        /*08d4*/ 	.word	0x00011480
        /*08d8*/ 	.word	0x00000002
        /*08dc*/ 	.word	0x00022860
        /*08e0*/ 	.short	0x010a
        /*08e2*/ 	.byte	0x3f
	.zero		1


	//   ....[68]....
        /*08e4*/ 	.word	0x000114d0
        /*08e8*/ 	.word	0x00000003
        /*08ec*/ 	.word	0x00022840
        /*08f0*/ 	.short	0x010a
        /*08f2*/ 	.byte	0x3f
	.zero		1


	//   ....[69]....
        /*08f4*/ 	.word	0x00011520
        /*08f8*/ 	.word	0x00000003
        /*08fc*/ 	.word	0x00022860
        /*0900*/ 	.short	0x010a
        /*0902*/ 	.byte	0x3f
	.zero		1


	//   ....[70]....
        /*0904*/ 	.word	0x00011570
        /*0908*/ 	.word	0x00000004
        /*090c*/ 	.word	0x00022840
        /*0910*/ 	.short	0x010a
        /*0912*/ 	.byte	0x3f
	.zero		1


	//   ....[71]....
        /*0914*/ 	.word	0x000115c0
        /*0918*/ 	.word	0x00000004
        /*091c*/ 	.word	0x00022860
        /*0920*/ 	.short	0x010a
        /*0922*/ 	.byte	0x3f
	.zero		1


	//   ....[72]....
        /*0924*/ 	.word	0x00011610
        /*0928*/ 	.word	0x00000004
        /*092c*/ 	.word	0x00022840
        /*0930*/ 	.short	0x010a
        /*0932*/ 	.byte	0x3f
	.zero		1


	//   ....[73]....
        /*0934*/ 	.word	0x00011660
        /*0938*/ 	.word	0x00000004
        /*093c*/ 	.word	0x00022860
        /*0940*/ 	.short	0x010a
        /*0942*/ 	.byte	0x3f
	.zero		1


	//   ....[74]....
        /*0944*/ 	.word	0x00011750
        /*0948*/ 	.word	0x00000000
        /*094c*/ 	.word	0x00022820
        /*0950*/ 	.short	0x010a
        /*0952*/ 	.byte	0x3f
	.zero		1


	//   ....[75]....
        /*0954*/ 	.word	0x000118f0
        /*0958*/ 	.word	0x00000006
        /*095c*/ 	.word	0x00000000
        /*0960*/ 	.short	0x010a
        /*0962*/ 	.byte	0x3f
	.zero		1


	//   ....[76]....
        /*0964*/ 	.word	0x00011940
        /*0968*/ 	.word	0x00000003
        /*096c*/ 	.word	0x00000000
        /*0970*/ 	.short	0x010a
        /*0972*/ 	.byte	0x3f
	.zero		1


	//   ....[77]....
        /*0974*/ 	.word	0x00011990
        /*0978*/ 	.word	0x00000012
        /*097c*/ 	.word	0x00000000
        /*0980*/ 	.short	0x010a
        /*0982*/ 	.byte	0x3f
	.zero		1


	//----- nvinfo : EIATTR_NUM_MBARRIERS
	.align		4
.L_1513:
        /*0984*/ 	.byte	0x03, 0x38
        /*0986*/ 	.short	0x0016


	//----- nvinfo : EIATTR_EXIT_INSTR_OFFSETS
	.align		4
        /*0988*/ 	.byte	0x04, 0x1c
        /*098a*/ 	.short	(.L_1515 - .L_1514)


	//   ....[0]....
.L_1514:
        /*098c*/ 	.word	0x00000a40


	//   ....[1]....
        /*0990*/ 	.word	0x0000be80


	//   ....[2]....
        /*0994*/ 	.word	0x00010640


	//----- nvinfo : EIATTR_MAX_THREADS
	.align		4
.L_1515:
        /*0998*/ 	.byte	0x04, 0x05
        /*099a*/ 	.short	(.L_1517 - .L_1516)
.L_1516:
        /*099c*/ 	.word	0x00000180
        /*09a0*/ 	.word	0x00000001
        /*09a4*/ 	.word	0x00000001


	//----- nvinfo : EIATTR_CRS_STACK_SIZE
	.align		4
.L_1517:
        /*09a8*/ 	.byte	0x04, 0x1e
        /*09aa*/ 	.short	(.L_1519 - .L_1518)
.L_1518:
        /*09ac*/ 	.word	0x00000000


	//----- nvinfo : EIATTR_CBANK_PARAM_SIZE
	.align		4
.L_1519:
        /*09b0*/ 	.byte	0x03, 0x19
        /*09b2*/ 	.short	0x0af0


	//----- nvinfo : EIATTR_PARAM_CBANK
	.align		4
        /*09b4*/ 	.byte	0x04, 0x0a
        /*09b6*/ 	.short	(.L_1521 - .L_1520)
	.align		4
.L_1520:
        /*09b8*/ 	.word	index@(.nv.constant0._ZN7cutlass13device_kernelIN5flash11enable_sm90INS1_16FlashAttnFwdSm90INS1_25CollectiveMainloopFwdSm90ILi2EN4cute5tupleIJNS5_1CILi1EEES8_S8_EEENS6_IJNS7_ILi128EEENS7_ILi96EEENS7_ILi64EEEEEELi256ENS_10bfloat16_tEfNS_4arch4Sm90ELb1ELb0ELb1ELb0ELb0ELb0ELb0ELb1ELb0ELb1ELb0ELb0EEENS1_21CollectiveEpilogueFwdINS6_IJSA_NS7_ILi256EEESB_EEES9_SE_SG_Li256ELb0ELb1ELb0ELb0EEENS1_30DynamicPersistentTileSchedulerILi256ELi128ELb0ELb1ELb1EEEEEEEEEvNT_6ParamsE)
        /*09bc*/ 	.short	0x0210
        /*09be*/ 	.short	0x0af0


	//----- nvinfo : EIATTR_SW_WAR
	.align		4
.L_1521:
        /*09c0*/ 	.byte	0x04, 0x36
        /*09c2*/ 	.short	(.L_1523 - .L_1522)
.L_1522:
        /*09c4*/ 	.word	0x00000008
.L_1523:


//--------------------- .nv.info._ZN7cutlass13device_kernelIN5flash11enable_sm90INS1_16FlashAttnFwdSm90INS1_25CollectiveMainloopFwdSm90ILi2EN4cute5tupleIJNS5_1CILi1EEES8_S8_EEENS6_IJNS7_ILi128EEENS7_ILi96EEENS7_ILi64EEEEEELi256ENS_10bfloat16_tEfNS_4arch4Sm90ELb1ELb0ELb1ELb0ELb0ELb0ELb1ELb1ELb0ELb1ELb0ELb0EEENS1_21CollectiveEpilogueFwdINS6_IJSA_NS7_ILi256EEESB_EEES9_SE_SG_Li256ELb0ELb1ELb0ELb0EEENS1_30DynamicPersistentTileSchedulerILi256ELi128ELb0ELb1ELb1EEEEEEEEEvNT_6ParamsE --------------------------
	.section	.nv.info._ZN7cutlass13device_kernelIN5flash11enable_sm90INS1_16FlashAttnFwdSm90INS1_25CollectiveMainloopFwdSm90ILi2EN4cute5tupleIJNS5_1CILi1EEES8_S8_EEENS6_IJNS7_ILi128EEENS7_ILi96EEENS7_ILi64EEEEEELi256ENS_10bfloat16_tEfNS_4arch4Sm90ELb1ELb0ELb1ELb0ELb0ELb0ELb1ELb1ELb0ELb1ELb0ELb0EEENS1_21CollectiveEpilogueFwdINS6_IJSA_NS7_ILi256EEESB_EEES9_SE_SG_Li256ELb0ELb1ELb0ELb0EEENS1_30DynamicPersistentTileSchedulerILi256ELi128ELb0ELb1ELb1EEEEEEEEEvNT_6ParamsE,"",@"SHT_CUDA_INFO"
	.sectionflags	@""
	.align	4


	//----- nvinfo : EIATTR_CUDA_API_VERSION
	.align		4
        /*0000*/ 	.byte	0x04, 0x37
        /*0002*/ 	.short	(.L_1525 - .L_1524)
.L_1524:
        /*0004*/ 	.word	0x00000082


	//----- nvinfo : EIATTR_KPARAM_INFO
	.align		4
.L_1525:
        /*0008*/ 	.byte	0x04, 0x17
        /*000a*/ 	.short	(.L_1527 - .L_1526)
.L_1526:
        /*000c*/ 	.word	0x00000000
        /*0010*/ 	.short	0x0000
        /*0012*/ 	.short	0x0070
        /*0014*/ 	.byte	0x00, 0xf0, 0x01, 0x2e


	//----- nvinfo : EIATTR_SPARSE_MMA_MASK
	.align		4
.L_1527:
        /*0018*/ 	.byte	0x03, 0x50
        /*001a*/ 	.short	0x0000


	//----- nvinfo : EIATTR_MAXREG_COUNT
	.align		4
        /*001c*/ 	.byte	0x03, 0x1b
        /*001e*/ 	.short	0x00a8


	//----- nvinfo : EIATTR_NUM_BARRIERS
	.align		4
        /*0020*/ 	.byte	0x02, 0x4c
        /*0022*/ 	.byte	0x10
	.zero		1


	//----- nvinfo : EIATTR_EXTERNS
	.align		4
        /*0024*/ 	.byte	0x04, 0x0f
        /*0026*/ 	.short	(.L_1529 - .L_1528)


	//   ....[0]....
	.align		4
.L_1528:
        /*0028*/ 	.word	index@(__assertfail)


	//----- nvinfo : EIATTR_ANNOTATIONS
	.align		4
.L_1529:
        /*002c*/ 	.byte	0x04, 0x55
        /*002e*/ 	.short	(.L_1531 - .L_1530)


	//   ....[0]....
.L_1530:
        /* <DEDUP_REMOVED lines=42> */


	//----- nvinfo : EIATTR_MERCURY_ISA_VERSION
	.align		4
.L_1531:
        /*02b8*/ 	.byte	0x03, 0x5f
        /*02ba*/ 	.short	0x0101


	//----- nvinfo : EIATTR_INT_WARP_WIDE_INSTR_OFFSETS
	.align		4
        /*02bc*/ 	.byte	0x04, 0x31
        /*02be*/ 	.short	(.L_1533 - .L_1532)


	//   ....[0]....
.L_1532:
        /*02c0*/ 	.word	0x00000130


	//   ....[1]....
        /*02c4*/ 	.word	0x00000170


	//   ....[2]....
        /*02c8*/ 	.word	0x000001e0


	//   ....[3]....
        /*02cc*/ 	.word	0x000001f0


	//   ....[4]....
        /*02d0*/ 	.word	0x0000dd10


	//   ....[5]....
        /*02d4*/ 	.word	0x0000ddb0


	//   ....[6]....
        /*02d8*/ 	.word	0x000123d0


	//   ....[7]....
        /*02dc*/ 	.word	0x00012470


	//----- nvinfo : EIATTR_COOP_GROUP_MASK_REGIDS
	.align		4
.L_1533:
        /*02e0*/ 	.byte	0x04, 0x29
        /*02e2*/ 	.short	(.L_1535 - .L_1534)


	//   ....[0]....
.L_1534:
        /*02e4*/ 	.word	0xffffffff


	//   ....[1]....
        /*02e8*/ 	.word	0xffffffff


	//   ....[2]....
        /*02ec*/ 	.word	0xffffffff


	//   ....[3]....
        /*02f0*/ 	.word	0xffffffff


	//   ....[4]....
        /*02f4*/ 	.word	0xffffffff


	//   ....[5]....
        /*02f8*/ 	.word	0xffffffff


	//   ....[6]....
        /*02fc*/ 	.word	0xffffffff


	//   ....[7]....
        /*0300*/ 	.word	0xffffffff


	//   ....[8]....
        /*0304*/ 	.word	0xffffffff


	//   ....[9]....
        /*0308*/ 	.word	0xffffffff


	//   ....[10]....
        /*030c*/ 	.word	0xffffffff


	//   ....[11]....
        /*0310*/ 	.word	0xffffffff


	//   ....[12]....
        /*0314*/ 	.word	0xffffffff


	//   ....[13]....
        /*0318*/ 	.word	0xffffffff


	//   ....[14]....
        /*031c*/ 	.word	0xffffffff


	//   ....[15]....
        /*0320*/ 	.word	0xffffffff


	//   ....[16]....
        /*0324*/ 	.word	0xffffffff


	//   ....[17]....
        /*0328*/ 	.word	0xffffffff


	//   ....[18]....
        /*032c*/ 	.word	0xffffffff


	//   ....[19]....
        /*0330*/ 	.word	0xffffffff


	//   ....[20]....
        /*0334*/ 	.word	0xffffffff


	//   ....[21]....
        /*0338*/ 	.word	0xffffffff


	//   ....[22]....
        /*033c*/ 	.word	0xffffffff


	//   ....[23]....
        /*0340*/ 	.word	0xffffffff


	//   ....[24]....
        /*0344*/ 	.word	0xffffffff


	//   ....[25]....
        /*0348*/ 	.word	0xffffffff


	//   ....[26]....
        /*034c*/ 	.word	0xffffffff


	//   ....[27]....
        /*0350*/ 	.word	0xffffffff


	//   ....[28]....
        /*0354*/ 	.word	0xffffffff


	//   ....[29]....
        /*0358*/ 	.word	0xffffffff


	//   ....[30]....
        /*035c*/ 	.word	0xffffffff


	//   ....[31]....
        /*0360*/ 	.word	0xffffffff


	//   ....[32]....
        /*0364*/ 	.word	0xffffffff


	//   ....[33]....
        /*0368*/ 	.word	0xffffffff


	//   ....[34]....
        /*036c*/ 	.word	0xffffffff


	//   ....[35]....
        /*0370*/ 	.word	0xffffffff


	//   ....[36]....
        /*0374*/ 	.word	0xffffffff


	//   ....[37]....
        /*0378*/ 	.word	0xffffffff


	//   ....[38]....
        /*037c*/ 	.word	0xffffffff


	//   ....[39]....
        /*0380*/ 	.word	0xffffffff


	//   ....[40]....
        /*0384*/ 	.word	0xffffffff


	//   ....[41]....
        /*0388*/ 	.word	0xffffffff


	//   ....[42]....
        /*038c*/ 	.word	0xffffffff


	//   ....[43]....
        /*0390*/ 	.word	0xffffffff


	//   ....[44]....
        /*0394*/ 	.word	0xffffffff


	//   ....[45]....
        /*0398*/ 	.word	0xffffffff


	//   ....[46]....
        /*039c*/ 	.word	0xffffffff


	//   ....[47]....
        /*03a0*/ 	.word	0xffffffff


	//   ....[48]....
        /*03a4*/ 	.word	0xffffffff


	//   ....[49]....
        /*03a8*/ 	.word	0xffffffff


	//   ....[50]....
        /*03ac*/ 	.word	0xffffffff


	//   ....[51]....
        /*03b0*/ 	.word	0xffffffff


	//   ....[52]....
        /*03b4*/ 	.word	0xffffffff


	//   ....[53]....
        /*03b8*/ 	.word	0xffffffff


	//   ....[54]....
        /*03bc*/ 	.word	0xffffffff


	//   ....[55]....
        /*03c0*/ 	.word	0xffffffff


	//   ....[56]....
        /*03c4*/ 	.word	0xffffffff


	//   ....[57]....
        /*03c8*/ 	.word	0xffffffff


	//   ....[58]....
        /*03cc*/ 	.word	0xffffffff


	//   ....[59]....
        /*03d0*/ 	.word	0xffffffff


	//   ....[60]....
        /*03d4*/ 	.word	0xffffffff


	//   ....[61]....
        /*03d8*/ 	.word	0xffffffff


	//   ....[62]....
        /*03dc*/ 	.word	0xffffffff


	//   ....[63]....
        /*03e0*/ 	.word	0xffffffff


	//   ....[64]....
        /*03e4*/ 	.word	0xffffffff


	//   ....[65]....
        /*03e8*/ 	.word	0xffffffff


	//   ....[66]....
        /*03ec*/ 	.word	0xffffffff


	//   ....[67]....
        /*03f0*/ 	.word	0xffffffff


	//   ....[68]....
        /*03f4*/ 	.word	0xffffffff


	//   ....[69]....
        /*03f8*/ 	.word	0xffffffff


	//   ....[70]....
        /*03fc*/ 	.word	0xffffffff


	//   ....[71]....
        /*0400*/ 	.word	0xffffffff


	//   ....[72]....
        /*0404*/ 	.word	0xffffffff


	//   ....[73]....
        /*0408*/ 	.word	0xffffffff


	//   ....[74]....
        /*040c*/ 	.word	0xffffffff


	//   ....[75]....
        /*0410*/ 	.word	0xffffffff


	//   ....[76]....
        /*0414*/ 	.word	0xffffffff


	//   ....[77]....
        /*0418*/ 	.word	0xffffffff


	//   ....[78]....
        /*041c*/ 	.word	0xffffffff


	//   ....[79]....
        /*0420*/ 	.word	0xffffffff


	//   ....[80]....
        /*0424*/ 	.word	0xffffffff


	//   ....[81]....
        /*0428*/ 	.word	0xffffffff


	//   ....[82]....
        /*042c*/ 	.word	0xffffffff


	//   ....[83]....
        /*0430*/ 	.word	0xffffffff


	//   ....[84]....
        /*0434*/ 	.word	0x0500000f


	//   ....[85]....
        /*0438*/ 	.word	0x0500000f


	//   ....[86]....
        /*043c*/ 	.word	0x0500000f


	//   ....[87]....
        /*0440*/ 	.word	0x0500000f


	//   ....[88]....
        /*0444*/ 	.word	0x0500000f


	//   ....[89]....
        /*0448*/ 	.word	0x0500000f


	//   ....[90]....
        /*044c*/ 	.word	0x0500000f


	//   ....[91]....
        /*0450*/ 	.word	0x0500000f


	//   ....[92]....
        /*0454*/ 	.word	0x0500000f


	//   ....[93]....
        /*0458*/ 	.word	0x0500000f


	//   ....[94]....
        /*045c*/ 	.word	0x0500000f


	//   ....[95]....
        /*0460*/ 	.word	0x0500000f


	//   ....[96]....
        /*0464*/ 	.word	0x0500000f


	//   ....[97]....
        /*0468*/ 	.word	0x0500000f


	//   ....[98]....
        /*046c*/ 	.word	0x0500000f


	//   ....[99]....
        /*0470*/ 	.word	0x0500000f


	//   ....[100]....
        /*0474*/ 	.word	0x0500000f


	//   ....[101]....
        /*0478*/ 	.word	0x0500000f


	//   ....[102]....
        /*047c*/ 	.word	0x0500000f


	//   ....[103]....
        /*0480*/ 	.word	0x0500000f


	//   ....[104]....
        /*0484*/ 	.word	0x0500000f


	//   ....[105]....
        /*0488*/ 	.word	0x0500000f


	//   ....[106]....
        /*048c*/ 	.word	0x0500000f


	//   ....[107]....
        /*0490*/ 	.word	0x0500000f


	//   ....[108]....
        /*0494*/ 	.word	0x0500000f


	//   ....[109]....
        /*0498*/ 	.word	0x0500000f


	//   ....[110]....
        /*049c*/ 	.word	0x0500000f


	//   ....[111]....
        /*04a0*/ 	.word	0x0500000f


	//   ....[112]....
        /*04a4*/ 	.word	0x0500000f


	//   ....[113]....
        /*04a8*/ 	.word	0x0500000f


	//   ....[114]....
        /*04ac*/ 	.word	0x0500000f


	//   ....[115]....
        /*04b0*/ 	.word	0x0500000f


	//   ....[116]....
        /*04b4*/ 	.word	0x0500000f


	//   ....[117]....
        /*04b8*/ 	.word	0x0500000f


	//   ....[118]....
        /*04bc*/ 	.word	0x0500000f


	//----- nvinfo : EIATTR_COOP_GROUP_INSTR_OFFSETS
	.align		4
.L_1535:
        /*04c0*/ 	.byte	0x04, 0x28
        /*04c2*/ 	.short	(.L_1537 - .L_1536)


	//   ....[0]....
.L_1536:
        /*04c4*/ 	.word	0x00000070


	//   ....[1]....
        /*04c8*/ 	.word	0x00000140


	//   ....[2]....
        /*04cc*/ 	.word	0x00000190


	//   ....[3]....
        /*04d0*/ 	.word	0x000003e0


	//   ....[4]....
        /*04d4*/ 	.word	0x00000540


	//   ....[5]....
        /*04d8*/ 	.word	0x00000660


	//   ....[6]....
        /*04dc*/ 	.word	0x000007c0


	//   ....[7]....
        /*04e0*/ 	.word	0x00001730


	//   ....[8]....
        /*04e4*/ 	.word	0x00002b10


	//   ....[9]....
        /*04e8*/ 	.word	0x00002b50


	//   ....[10]....
        /*04ec*/ 	.word	0x00003780


	//   ....[11]....
        /*04f0*/ 	.word	0x00003850


	//   ....[12]....
        /*04f4*/ 	.word	0x00003860


	//   ....[13]....
        /*04f8*/ 	.word	0x00003890


	//   ....[14]....
        /*04fc*/ 	.word	0x000051c0


	//   ....[15]....
        /*0500*/ 	.word	0x000052a0


	//   ....[16]....
        /*0504*/ 	.word	0x00006020


	//   ....[17]....
        /*0508*/ 	.word	0x000060a0


	//   ....[18]....
        /*050c*/ 	.word	0x000060c0


	//   ....[19]....
        /*0510*/ 	.word	0x000060e0


	//   ....[20]....
        /*0514*/ 	.word	0x000089e0


	//   ....[21]....
        /*0518*/ 	.word	0x00008a30


	//   ....[22]....
        /*051c*/ 	.word	0x00008a50


	//   ....[23]....
        /*0520*/ 	.word	0x00008a70


	//   ....[24]....
        /*0524*/ 	.word	0x0000a060


	//   ....[25]....
        /*0528*/ 	.word	0x0000a0a0


	//   ....[26]....
        /*052c*/ 	.word	0x0000a150


	//   ....[27]....
        /*0530*/ 	.word	0x0000a1b0


	//   ....[28]....
        /*0534*/ 	.word	0x0000bd30


	//   ....[29]....
        /*0538*/ 	.word	0x0000bd60


	//   ....[30]....
        /*053c*/ 	.word	0x0000bd90


	//   ....[31]....
        /*0540*/ 	.word	0x0000bdf0


	//   ....[32]....
        /*0544*/ 	.word	0x0000c2e0


	//   ....[33]....
        /*0548*/ 	.word	0x0000c310


	//   ....[34]....
        /*054c*/ 	.word	0x0000c470


	//   ....[35]....
        /*0550*/ 	.word	0x0000c490


	//   ....[36]....
        /*0554*/ 	.word	0x0000c5e0


	//   ....[37]....
        /*0558*/ 	.word	0x0000c600


	//   ....[38]....
        /*055c*/ 	.word	0x0000c760


	//   ....[39]....
        /*0560*/ 	.word	0x0000c780


	//   ....[40]....
        /*0564*/ 	.word	0x0000cf30


	//   ....[41]....
        /*0568*/ 	.word	0x0000cf50


	//   ....[42]....
        /*056c*/ 	.word	0x0000d0a0


	//   ....[43]....
        /*0570*/ 	.word	0x0000d0c0


	//   ....[44]....
        /*0574*/ 	.word	0x0000d210


	//   ....[45]....
        /*0578*/ 	.word	0x0000d230


	//   ....[46]....
        /*057c*/ 	.word	0x0000d390


	//   ....[47]....
        /*0580*/ 	.word	0x0000d3b0


	//   ....[48]....
        /*0584*/ 	.word	0x0000d5c0


	//   ....[49]....
        /*0588*/ 	.word	0x0000e330


	//   ....[50]....
        /*058c*/ 	.word	0x0000eca0


	//   ....[51]....
        /*0590*/ 	.word	0x0000ece0


	//   ....[52]....
        /*0594*/ 	.word	0x0000ed00


	//   ....[53]....
        /*0598*/ 	.word	0x0000ed30


	//   ....[54]....
        /*059c*/ 	.word	0x0000ee00


	//   ....[55]....
        /*05a0*/ 	.word	0x0000ee60


	//   ....[56]....
        /*05a4*/ 	.word	0x0000ee70


	//   ....[57]....
        /*05a8*/ 	.word	0x0000ef10


	//   ....[58]....
        /*05ac*/ 	.word	0x0000ef40


	//   ....[59]....
        /*05b0*/ 	.word	0x0000efc0


	//   ....[60]....
        /*05b4*/ 	.word	0x0000eff0


	//   ....[61]....
        /*05b8*/ 	.word	0x0000f070


	//   ....[62]....
        /*05bc*/ 	.word	0x0000f0a0


	//   ....[63]....
        /*05c0*/ 	.word	0x0000f0c0


	//   ....[64]....
        /*05c4*/ 	.word	0x0000f110


	//   ....[65]....
        /*05c8*/ 	.word	0x0000f120


	//   ....[66]....
        /*05cc*/ 	.word	0x0000f860


	//   ....[67]....
        /*05d0*/ 	.word	0x0000f880


	//   ....[68]....
        /*05d4*/ 	.word	0x0000f8c0


	//   ....[69]....
        /*05d8*/ 	.word	0x0000f970


	//   ....[70]....
        /*05dc*/ 	.word	0x0000fa00


	//   ....[71]....
        /*05e0*/ 	.word	0x0000fa10


	//   ....[72]....
        /*05e4*/ 	.word	0x0000faa0


	//   ....[73]....
        /*05e8*/ 	.word	0x0000fab0


	//   ....[74]....
        /*05ec*/ 	.word	0x0000fb20


	//   ....[75]....
        /*05f0*/ 	.word	0x0000fb30


	//   ....[76]....
        /*05f4*/ 	.word	0x0000fbb0


	//   ....[77]....
        /*05f8*/ 	.word	0x0000fbc0


	//   ....[78]....
        /*05fc*/ 	.word	0x0000fc40


	//   ....[79]....
        /*0600*/ 	.word	0x0000fc50


	//   ....[80]....
        /*0604*/ 	.word	0x0000fcd0


	//   ....[81]....
        /*0608*/ 	.word	0x0000fce0


	//   ....[82]....
        /*060c*/ 	.word	0x000125c0


	//   ....[83]....
        /*0610*/ 	.word	0x000127b0


	//   ....[84]....
        /*0614*/ 	.word	0x00012d70


	//   ....[85]....
        /*0618*/ 	.word	0x00012ed0


	//   ....[86]....
        /*061c*/ 	.word	0x00012f40


	//   ....[87]....
        /*0620*/ 	.word	0x00013070


	//   ....[88]....
        /*0624*/ 	.word	0x000130f0


	//   ....[89]....
        /*0628*/ 	.word	0x00013200


	//   ....[90]....
        /*062c*/ 	.word	0x00013260


	//   ....[91]....
        /*0630*/ 	.word	0x00013380


	//   ....[92]....
        /*0634*/ 	.word	0x000133e0


	//   ....[93]....
        /*0638*/ 	.word	0x00013500


	//   ....[94]....
        /*063c*/ 	.word	0x00013560


	//   ....[95]....
        /*0640*/ 	.word	0x00013680


	//   ....[96]....
        /*0644*/ 	.word	0x000136e0


	//   ....[97]....
        /*0648*/ 	.word	0x000137f0


	//   ....[98]....
        /*064c*/ 	.word	0x00013840


	//   ....[99]....
        /*0650*/ 	.word	0x00013940


	//   ....[100]....
        /*0654*/ 	.word	0x00013990


	//   ....[101]....
        /*0658*/ 	.word	0x00013a30


	//   ....[102]....
        /*065c*/ 	.word	0x00013af0


	//   ....[103]....
        /*0660*/ 	.word	0x00013e00


	//   ....[104]....
        /*0664*/ 	.word	0x00013e50


	//   ....[105]....
        /*0668*/ 	.word	0x00013f60


	//   ....[106]....
        /*066c*/ 	.word	0x00013fb0


	//   ....[107]....
        /*0670*/ 	.word	0x000140c0


	//   ....[108]....
        /*0674*/ 	.word	0x00014110


	//   ....[109]....
        /*0678*/ 	.word	0x00014220


	//   ....[110]....
        /*067c*/ 	.word	0x00014270


	//   ....[111]....
        /*0680*/ 	.word	0x00014390


	//   ....[112]....
        /*0684*/ 	.word	0x000143e0


	//   ....[113]....
        /*0688*/ 	.word	0x000144e0


	//   ....[114]....
        /*068c*/ 	.word	0x00014530


	//   ....[115]....
        /*0690*/ 	.word	0x00014630


	//   ....[116]....
        /*0694*/ 	.word	0x00014680


	//   ....[117]....
        /*0698*/ 	.word	0x000149a0


	//   ....[118]....
        /*069c*/ 	.word	0x00014ac0


	//----- nvinfo : EIATTR_REG_RECONFIG
	.align		4
.L_1537:
        /*06a0*/ 	.byte	0x01, 0x54
	.zero		2


	//----- nvinfo : EIATTR_SYSCALL_OFFSETS
	.align		4
        /*06a4*/ 	.byte	0x04, 0x46
        /*06a6*/ 	.short	(.L_1539 - .L_1538)


	//   ....[0]....
.L_1538:
        /*06a8*/ 	.word	0x00001990


	//   ....[1]....
        /*06ac*/ 	.word	0x0000df20


	//   ....[2]....
        /*06b0*/ 	.word	0x0000e070


	//   ....[3]....
        /*06b4*/ 	.word	0x0000e160


	//   ....[4]....
        /*06b8*/ 	.word	0x0000e8e0


	//   ....[5]....
        /*06bc*/ 	.word	0x0000f480


	//----- nvinfo : EIATTR_MBARRIER_INSTR_OFFSETS
	.align		4
.L_1539:
        /*06c0*/ 	.byte	0x04, 0x39
        /*06c2*/ 	.short	(.L_1541 - .L_1540)


	//   ....[0]....
.L_1540:
        /*06c4*/ 	.word	0x00000280
        /*06c8*/ 	.word	0x000000ff
        /*06cc*/ 	.word	0x00032400
        /*06d0*/ 	.short	0x0100
        /*06d2*/ 	.byte	0x08
	.zero		1


	//   ....[1]....
        /*06d4*/ 	.word	0x00000290
        /*06d8*/ 	.word	0x000000ff
        /*06dc*/ 	.word	0x00032410
        /*06e0*/ 	.short	0x0100
        /*06e2*/ 	.byte	0x08
	.zero		1


	//   ....[2]....
        /*06e4*/ 	.word	0x000002a0
        /*06e8*/ 	.word	0x000000ff
        /*06ec*/ 	.word	0x00032420
        /*06f0*/ 	.short	0x0100
        /*06f2*/ 	.byte	0x08
	.zero		1


	//   ....[3]....
        /*06f4*/ 	.word	0x00000390
        /*06f8*/ 	.word	0x000000ff
        /*06fc*/ 	.word	0x00032430
        /*0700*/ 	.short	0x0100
        /*0702*/ 	.byte	0x08
	.zero		1


	//   ....[4]....
        /*0704*/ 	.word	0x000003a0
        /*0708*/ 	.word	0x000000ff
        /*070c*/ 	.word	0x00032440
        /*0710*/ 	.short	0x0100
        /*0712*/ 	.byte	0x08
	.zero		1


	//   ....[5]....
        /*0714*/ 	.word	0x000003b0
        /*0718*/ 	.word	0x000000ff
        /*071c*/ 	.word	0x00032438
        /*0720*/ 	.short	0x0100
        /*0722*/ 	.byte	0x08
	.zero		1


	//   ....[6]....
        /*0724*/ 	.word	0x000003c0
        /*0728*/ 	.word	0x000000ff
        /*072c*/ 	.word	0x00032448
        /*0730*/ 	.short	0x0100
        /*0732*/ 	.byte	0x08
	.zero		1


	//   ....[7]....
        /*0734*/ 	.word	0x000004f0
        /*0738*/ 	.word	0x000000ff
        /*073c*/ 	.word	0x00032450
        /*0740*/ 	.short	0x0100
        /*0742*/ 	.byte	0x08
	.zero		1


	//   ....[8]....
        /*0744*/ 	.word	0x00000500
        /*0748*/ 	.word	0x000000ff
        /*074c*/ 	.word	0x00032460
        /*0750*/ 	.short	0x0100
        /*0752*/ 	.byte	0x08
	.zero		1


	//   ....[9]....
        /*0754*/ 	.word	0x00000510
        /*0758*/ 	.word	0x000000ff
        /*075c*/ 	.word	0x00032458
        /*0760*/ 	.short	0x0100
        /*0762*/ 	.byte	0x08
	.zero		1


	//   ....[10]....
        /*0764*/ 	.word	0x00000520
        /*0768*/ 	.word	0x000000ff
        /*076c*/ 	.word	0x00032468
        /*0770*/ 	.short	0x0100
        /*0772*/ 	.byte	0x08
	.zero		1


	//   ....[11]....
        /*0774*/ 	.word	0x00000610
        /*0778*/ 	.word	0x000000ff
        /*077c*/ 	.word	0x00032470
        /*0780*/ 	.short	0x0100
        /*0782*/ 	.byte	0x06
	.zero		1


	//   ....[12]....
        /*0784*/ 	.word	0x00000620
        /*0788*/ 	.word	0x000000ff
        /*078c*/ 	.word	0x00032480
        /*0790*/ 	.short	0x0100
        /*0792*/ 	.byte	0x06
	.zero		1


	//   ....[13]....
        /*0794*/ 	.word	0x00000630
        /*0798*/ 	.word	0x000000ff
        /*079c*/ 	.word	0x00032478
        /*07a0*/ 	.short	0x0100
        /*07a2*/ 	.byte	0x06
	.zero		1


	//   ....[14]....
        /*07a4*/ 	.word	0x00000640
        /*07a8*/ 	.word	0x000000ff
        /*07ac*/ 	.word	0x00032488
        /*07b0*/ 	.short	0x0100
        /*07b2*/ 	.byte	0x06
	.zero		1


	//   ....[15]....
        /*07b4*/ 	.word	0x00000770
        /*07b8*/ 	.word	0x000000ff
        /*07bc*/ 	.word	0x00032490
        /*07c0*/ 	.short	0x0100
        /*07c2*/ 	.byte	0x08
	.zero		1


	//   ....[16]....
        /*07c4*/ 	.word	0x00000780
        /*07c8*/ 	.word	0x000000ff
        /*07cc*/ 	.word	0x000324a0
        /*07d0*/ 	.short	0x0100
        /*07d2*/ 	.byte	0x08
	.zero		1


	//   ....[17]....
        /*07d4*/ 	.word	0x00000790
        /*07d8*/ 	.word	0x000000ff
        /*07dc*/ 	.word	0x00032498
        /*07e0*/ 	.short	0x0100
        /*07e2*/ 	.byte	0x08
	.zero		1


	//   ....[18]....
        /*07e4*/ 	.word	0x000007a0
        /*07e8*/ 	.word	0x000000ff
        /*07ec*/ 	.word	0x000324a8
        /*07f0*/ 	.short	0x0100
        /*07f2*/ 	.byte	0x08
	.zero		1


	//   ....[19]....
        /*07f4*/ 	.word	0x000008d0
        /*07f8*/ 	.word	0x000000ff
        /*07fc*/ 	.word	0x000324b0
        /*0800*/ 	.short	0x0100
        /*0802*/ 	.byte	0x08
	.zero		1


	//   ....[20]....
        /*0804*/ 	.word	0x000008e0
        /*0808*/ 	.word	0x000000ff
        /*080c*/ 	.word	0x000324c0
        /*0810*/ 	.short	0x0100
        /*0812*/ 	.byte	0x08
	.zero		1


	//   ....[21]....
        /*0814*/ 	.word	0x000008f0
        /*0818*/ 	.word	0x000000ff
        /*081c*/ 	.word	0x000324b8
        /*0820*/ 	.short	0x0100
        /*0822*/ 	.byte	0x08
	.zero		1


	//   ....[22]....
        /*0824*/ 	.word	0x00000900
        /*0828*/ 	.word	0x000000ff
        /*082c*/ 	.word	0x000324c8
        /*0830*/ 	.short	0x0100
        /*0832*/ 	.byte	0x08
	.zero		1


	//   ....[23]....
        /*0834*/ 	.word	0x00001a50
        /*0838*/ 	.word	0x00000005
        /*083c*/ 	.word	0x00032400
        /*0840*/ 	.short	0x010a
        /*0842*/ 	.byte	0x3f
	.zero		1


	//   ....[24]....
        /*0844*/ 	.word	0x00001b30
        /*0848*/ 	.word	0x00000000
        /*084c*/ 	.word	0x00032430
        /*0850*/ 	.short	0x010a
        /*0852*/ 	.byte	0x3f
	.zero		1


	//   ....[25]....
        /*0854*/ 	.word	0x00001b70
        /*0858*/ 	.word	0x00000000
        /*085c*/ 	.word	0x00032430
        /*0860*/ 	.short	0x010a
        /*0862*/ 	.byte	0x3f
	.zero		1


	//   ....[26]....
        /*0864*/ 	.word	0x00001e70
        /*0868*/ 	.word	0x00000005
        /*086c*/ 	.word	0x00032410
        /*0870*/ 	.short	0x010a
        /*0872*/ 	.byte	0x3f
	.zero		1


	//   ....[27]....
        /*0874*/ 	.word	0x00001eb0
        /*0878*/ 	.word	0x00000000
        /*087c*/ 	.word	0x00032450
        /*0880*/ 	.short	0x010a
        /*0882*/ 	.byte	0x3f
	.zero		1


	//   ....[28]....
        /*0884*/ 	.word	0x00001ef0
        /*0888*/ 	.word	0x00000000
        /*088c*/ 	.word	0x00032450
        /*0890*/ 	.short	0x010a
        /*0892*/ 	.byte	0x3f
	.zero		1


	//   ....[29]....
        /*0894*/ 	.word	0x00003b70
        /*0898*/ 	.word	0x00000018
        /*089c*/ 	.word	0x00000000
        /*08a0*/ 	.short	0x0101
        /*08a2*/ 	.byte	0x3f
	.zero		1


	//   ....[30]....
        /*08a4*/ 	.word	0x000045f0
        /*08a8*/ 	.word	0x00000000
        /*08ac*/ 	.word	0x00000000
        /*08b0*/ 	.short	0x0101
        /*08b2*/ 	.byte	0x3f
	.zero		1


	//   ....[31]....
        /*08b4*/ 	.word	0x000047a0
        /*08b8*/ 	.word	0x000000ff
        /*08bc*/ 	.word	0x00032430
        /*08c0*/ 	.short	0x010a
        /*08c2*/ 	.byte	0x04
	.zero		1


	//   ....[32]....
        /*08c4*/ 	.word	0x000047e0
        /*08c8*/ 	.word	0x000000ff
        /*08cc*/ 	.word	0x00032430
        /*08d0*/ 	.short	0x010a
        /*08d2*/ 	.byte	0x04
	.zero		1


	//   ....[33]....
        /*08d4*/ 	.word	0x000049f0
        /*08d8*/ 	.word	0x000000ff
        /*08dc*/ 	.word	0x00032450
        /*08e0*/ 	.short	0x010a
        /*08e2*/ 	.byte	0x04
	.zero		1


	//   ....[34]....
        /*08e4*/ 	.word	0x00004a30
        /*08e8*/ 	.word	0x000000ff
        /*08ec*/ 	.word	0x00032450
        /*08f0*/ 	.short	0x010a
        /*08f2*/ 	.byte	0x04
	.zero		1


	//   ....[35]....
        /*08f4*/ 	.word	0x000062f0
        /*08f8*/ 	.word	0x00000098
        /*08fc*/ 	.word	0x00000000
        /*0900*/ 	.short	0x0101
        /*0902*/ 	.byte	0x3f
	.zero		1


	//   ....[36]....
        /*0904*/ 	.word	0x00007700
        /*0908*/ 	.word	0x000000bb
        /*090c*/ 	.word	0x00000000
        /*0910*/ 	.short	0x0101
        /*0912*/ 	.byte	0x3f
	.zero		1


	//   ....[37]....
        /*0914*/ 	.word	0x00007840
        /*0918*/ 	.word	0x000000ff
        /*091c*/ 	.word	0x00032430
        /*0920*/ 	.short	0x010a
        /*0922*/ 	.byte	0x05
	.zero		1


	//   ....[38]....
        /*0924*/ 	.word	0x00007880
        /*0928*/ 	.word	0x000000ff
        /*092c*/ 	.word	0x00032430
        /*0930*/ 	.short	0x010a
        /*0932*/ 	.byte	0x05
	.zero		1


	//   ....[39]....
        /*0934*/ 	.word	0x00007a90
        /*0938*/ 	.word	0x000000ff
        /*093c*/ 	.word	0x00032450
        /*0940*/ 	.short	0x010a
        /*0942*/ 	.byte	0x05
	.zero		1


	//   ....[40]....
        /*0944*/ 	.word	0x00007ad0
        /*0948*/ 	.word	0x000000ff
        /*094c*/ 	.word	0x00032450
        /*0950*/ 	.short	0x010a
        /*0952*/ 	.byte	0x05
	.zero		1


	//   ....[41]....
        /*0954*/ 	.word	0x00008cb0
        /*0958*/ 	.word	0x00000098
        /*095c*/ 	.word	0x00000000
        /*0960*/ 	.short	0x0101
        /*0962*/ 	.byte	0x3f
	.zero		1


	//   ....[42]....
        /*0964*/ 	.word	0x0000a040
        /*0968*/ 	.word	0x000000d7
        /*096c*/ 	.word	0x00000000
        /*0970*/ 	.short	0x0101
        /*0972*/ 	.byte	0x3f
	.zero		1


	//   ....[43]....
        /*0974*/ 	.word	0x0000c320
        /*0978*/ 	.word	0x000000c2
        /*097c*/ 	.word	0x00000000
        /*0980*/ 	.short	0x0101
        /*0982*/ 	.byte	0x3f
	.zero		1


	//   ....[44]....
        /*0984*/ 	.word	0x0000e570
        /*0988*/ 	.word	0x00000000
        /*098c*/ 	.word	0x00032440
        /*0990*/ 	.short	0x010a
        /*0992*/ 	.byte	0x3f
	.zero		1


	//   ....[45]....
        /*0994*/ 	.word	0x0000f250
        /*0998*/ 	.word	0x00000011
        /*099c*/ 	.word	0x00032400
        /*09a0*/ 	.short	0x0107
        /*09a2*/ 	.byte	0x3f
	.zero		1


	//   ....[46]....
        /*09a4*/ 	.word	0x0000f2f0
        /*09a8*/ 	.word	0x00000011
        /*09ac*/ 	.word	0x00032400
        /*09b0*/ 	.short	0x0101
        /*09b2*/ 	.byte	0x3f
	.zero		1


	//   ....[47]....
        /*09b4*/ 	.word	0x0000fdf0
        /*09b8*/ 	.word	0x00000011
        /*09bc*/ 	.word	0x00032410
        /*09c0*/ 	.short	0x0107
        /*09c2*/ 	.byte	0x3f
	.zero		1


	//   ....[48]....
        /*09c4*/ 	.word	0x0000fef0
        /*09c8*/ 	.word	0x00000011
        /*09cc*/ 	.word	0x00032410
        /*09d0*/ 	.short	0x0101
        /*09d2*/ 	.byte	0x3f
	.zero		1


	//   ....[49]....
        /*09d4*/ 	.word	0x0000ff10
        /*09d8*/ 	.word	0x00000011
        /*09dc*/ 	.word	0x00032420
        /*09e0*/ 	.short	0x010a
        /*09e2*/ 	.byte	0x3f
	.zero		1


	//   ....[50]....
        /*09e4*/ 	.word	0x0000ffe0
        /*09e8*/ 	.word	0x00000002
        /*09ec*/ 	.word	0x00032460
        /*09f0*/ 	.short	0x010a
        /*09f2*/ 	.byte	0x3f
	.zero		1


	//   ....[51]....
        /*09f4*/ 	.word	0x00010800
        /*09f8*/ 	.word	0x00000003
        /*09fc*/ 	.word	0x00032440
        /*0a00*/ 	.short	0x010a
        /*0a02*/ 	.byte	0x3f
	.zero		1


	//   ....[52]....
        /*0a04*/ 	.word	0x00010a20
        /*0a08*/ 	.word	0x00000003
        /*0a0c*/ 	.word	0x00032460
        /*0a10*/ 	.short	0x010a
        /*0a12*/ 	.byte	0x3f
	.zero		1


	//   ....[53]....
        /*0a14*/ 	.word	0x00011200
        /*0a18*/ 	.word	0x00000004
        /*0a1c*/ 	.word	0x00032440
        /*0a20*/ 	.short	0x010a
        /*0a22*/ 	.byte	0x3f
	.zero		1


	//   ....[54]....
        /*0a24*/ 	.word	0x00011420
        /*0a28*/ 	.word	0x00000004
        /*0a2c*/ 	.word	0x00032460
        /*0a30*/ 	.short	0x010a
        /*0a32*/ 	.byte	0x3f
	.zero		1


	//   ....[55]....
        /*0a34*/ 	.word	0x00011ba0
        /*0a38*/ 	.word	0x00000004
        /*0a3c*/ 	.word	0x00032440
        /*0a40*/ 	.short	0x010a
        /*0a42*/ 	.byte	0x3f
	.zero		1


	//   ....[56]....
        /*0a44*/ 	.word	0x00011dc0
        /*0a48*/ 	.word	0x00000004
        /*0a4c*/ 	.word	0x00032460
        /*0a50*/ 	.short	0x010a
        /*0a52*/ 	.byte	0x3f
	.zero		1


	//   ....[57]....
        /*0a54*/ 	.word	0x00012730
        /*0a58*/ 	.word	0x00000000
        /*0a5c*/ 	.word	0x00032420
        /*0a60*/ 	.short	0x010a
        /*0a62*/ 	.byte	0x3f
	.zero		1


	//   ....[58]....
        /*0a64*/ 	.word	0x00012940
        /*0a68*/ 	.word	0x00000006
        /*0a6c*/ 	.word	0x00000000
        /*0a70*/ 	.short	0x010a
        /*0a72*/ 	.byte	0x3f
	.zero		1


	//   ....[59]....
        /*0a74*/ 	.word	0x00012970
        /*0a78*/ 	.word	0x00000007
        /*0a7c*/ 	.word	0x00000000
        /*0a80*/ 	.short	0x010a
        /*0a82*/ 	.byte	0x3f
	.zero		1


	//   ....[60]....
        /*0a84*/ 	.word	0x000129d0
        /*0a88*/ 	.word	0x00000004
        /*0a8c*/ 	.word	0x00000000
        /*0a90*/ 	.short	0x010a
        /*0a92*/ 	.byte	0x3f
	.zero		1


	//   ....[61]....
        /*0a94*/ 	.word	0x00012a00
        /*0a98*/ 	.word	0x00000003
        /*0a9c*/ 	.word	0x00000000
        /*0aa0*/ 	.short	0x010a
        /*0aa2*/ 	.byte	0x3f
	.zero		1


	//   ....[62]....
        /*0aa4*/ 	.word	0x00012a60
        /*0aa8*/ 	.word	0x00000005
        /*0aac*/ 	.word	0x00032400
        /*0ab0*/ 	.short	0x010a
        /*0ab2*/ 	.byte	0x3f
	.zero		1


	//   ....[63]....
        /*0ab4*/ 	.word	0x00012ab0
        /*0ab8*/ 	.word	0x00000000
        /*0abc*/ 	.word	0x00032430
        /*0ac0*/ 	.short	0x010a
        /*0ac2*/ 	.byte	0x3f
	.zero		1


	//   ....[64]....
        /*0ac4*/ 	.word	0x00012b00
        /*0ac8*/ 	.word	0x00000005
        /*0acc*/ 	.word	0x00032410
        /*0ad0*/ 	.short	0x010a
        /*0ad2*/ 	.byte	0x3f
	.zero		1


	//   ....[65]....
        /*0ad4*/ 	.word	0x00012b50
        /*0ad8*/ 	.word	0x00000000
        /*0adc*/ 	.word	0x00032450
        /*0ae0*/ 	.short	0x010a
        /*0ae2*/ 	.byte	0x3f
	.zero		1


	//   ....[66]....
        /*0ae4*/ 	.word	0x00012bb0
        /*0ae8*/ 	.word	0x00000015
        /*0aec*/ 	.word	0x00032430
        /*0af0*/ 	.short	0x010a
        /*0af2*/ 	.byte	0x3f
	.zero		1


	//   ....[67]....
        /*0af4*/ 	.word	0x00012c10
        /*0af8*/ 	.word	0x00000015
        /*0afc*/ 	.word	0x00032450
        /*0b00*/ 	.short	0x010a
        /*0b02*/ 	.byte	0x3f
	.zero		1


	//   ....[68]....
        /*0b04*/ 	.word	0x00012c70
        /*0b08*/ 	.word	0x00000015
        /*0b0c*/ 	.word	0x00032430
        /*0b10*/ 	.short	0x010a
        /*0b12*/ 	.byte	0x3f
	.zero		1


	//   ....[69]....
        /*0b14*/ 	.word	0x00012cd0
        /*0b18*/ 	.word	0x00000015
        /*0b1c*/ 	.word	0x00032450
        /*0b20*/ 	.short	0x010a
        /*0b22*/ 	.byte	0x3f
	.zero		1


	//   ....[70]....
        /*0b24*/ 	.word	0x00012e20
        /*0b28*/ 	.word	0x00000000
        /*0b2c*/ 	.word	0x00032440
        /*0b30*/ 	.short	0x010a
        /*0b32*/ 	.byte	0x3f
	.zero		1


	//   ....[71]....
        /*0b34*/ 	.word	0x000146c0
        /*0b38*/ 	.word	0x00000011
        /*0b3c*/ 	.word	0x00032420
        /*0b40*/ 	.short	0x010a
        /*0b42*/ 	.byte	0x3f
	.zero		1


	//   ....[72]....
        /*0b44*/ 	.word	0x00014710
        /*0b48*/ 	.word	0x00000002
        /*0b4c*/ 	.word	0x00032460
        /*0b50*/ 	.short	0x010a
        /*0b52*/ 	.byte	0x3f
	.zero		1


	//   ....[73]....
        /*0b54*/ 	.word	0x00014760
        /*0b58*/ 	.word	0x00000003
        /*0b5c*/ 	.word	0x00032440
        /*0b60*/ 	.short	0x010a
        /*0b62*/ 	.byte	0x3f
	.zero		1


	//   ....[74]....
        /*0b64*/ 	.word	0x000147b0
        /*0b68*/ 	.word	0x00000003
        /*0b6c*/ 	.word	0x00032460
        /*0b70*/ 	.short	0x010a
        /*0b72*/ 	.byte	0x3f
	.zero		1


	//   ....[75]....
        /*0b74*/ 	.word	0x00014800
        /*0b78*/ 	.word	0x00000004
        /*0b7c*/ 	.word	0x00032440
        /*0b80*/ 	.short	0x010a
        /*0b82*/ 	.byte	0x3f
	.zero		1


	//   ....[76]....
        /*0b84*/ 	.word	0x00014850
        /*0b88*/ 	.word	0x00000004
        /*0b8c*/ 	.word	0x00032460
        /*0b90*/ 	.short	0x010a
        /*0b92*/ 	.byte	0x3f
	.zero		1


	//   ....[77]....
        /*0b94*/ 	.word	0x000148a0
        /*0b98*/ 	.word	0x00000004
        /*0b9c*/ 	.word	0x00032440
        /*0ba0*/ 	.short	0x010a
        /*0ba2*/ 	.byte	0x3f
	.zero		1


	//   ....[78]....
        /*0ba4*/ 	.word	0x000148f0
        /*0ba8*/ 	.word	0x00000004
        /*0bac*/ 	.word	0x00032460
        /*0bb0*/ 	.short	0x010a
        /*0bb2*/ 	.byte	0x3f
	.zero		1


	//   ....[79]....
        /*0bb4*/ 	.word	0x000149e0
        /*0bb8*/ 	.word	0x00000000
        /*0bbc*/ 	.word	0x00032420
        /*0bc0*/ 	.short	0x010a
        /*0bc2*/ 	.byte	0x3f
	.zero		1


	//   ....[80]....
        /*0bc4*/ 	.word	0x00014b80
        /*0bc8*/ 	.word	0x00000006
        /*0bcc*/ 	.word	0x00000000
        /*0bd0*/ 	.short	0x010a
        /*0bd2*/ 	.byte	0x3f
	.zero		1


	//   ....[81]....
        /*0bd4*/ 	.word	0x00014bd0
        /*0bd8*/ 	.word	0x00000007
        /*0bdc*/ 	.word	0x00000000
        /*0be0*/ 	.short	0x010a
        /*0be2*/ 	.byte	0x3f
	.zero		1


	//   ....[82]....
        /*0be4*/ 	.word	0x00014c20
        /*0be8*/ 	.word	0x00000004
        /*0bec*/ 	.word	0x00000000
        /*0bf0*/ 	.short	0x010a
        /*0bf2*/ 	.byte	0x3f
	.zero		1


	//----- nvinfo : EIATTR_NUM_MBARRIERS
	.align		4
.L_1541:
        /*0bf4*/ 	.byte	0x03, 0x38
        /*0bf6*/ 	.short	0x0017


	//----- nvinfo : EIATTR_EXIT_INSTR_OFFSETS
	.align		4
        /*0bf8*/ 	.byte	0x04, 0x1c
        /*0bfa*/ 	.short	(.L_1543 - .L_1542)


	//   ....[0]....
.L_1542:
        /*0bfc*/ 	.word	0x00000a70


	//   ....[1]....
        /*0c00*/ 	.word	0x0000d540


	//   ....[2]....
        /*0c04*/ 	.word	0x00012a50


	//----- nvinfo : EIATTR_MAX_THREADS
	.align		4
.L_1543:
        /*0c08*/ 	.byte	0x04, 0x05
        /*0c0a*/ 	.short	(.L_1545 - .L_1544)
.L_1544:
        /*0c0c*/ 	.word	0x00000180
        /*0c10*/ 	.word	0x00000001
        /*0c14*/ 	.word	0x00000001


	//----- nvinfo : EIATTR_CRS_STACK_SIZE
	.align		4
.L_1545:
        /*0c18*/ 	.byte	0x04, 0x1e
        /*0c1a*/ 	.short	(.L_1547 - .L_1546)
.L_1546:
        /*0c1c*/ 	.word	0x00000000


	//----- nvinfo : EIATTR_CBANK_PARAM_SIZE
	.align		4
.L_1547:
        /*0c20*/ 	.byte	0x03, 0x19
        /*0c22*/ 	.short	0x0bf0


	//----- nvinfo : EIATTR_PARAM_CBANK
	.align		4
        /*0c24*/ 	.byte	0x04, 0x0a
        /*0c26*/ 	.short	(.L_1549 - .L_1548)
	.align		4
.L_1548:
        /*0c28*/ 	.word	index@(.nv.constant0._ZN7cutlass13device_kernelIN5flash11enable_sm90INS1_16FlashAttnFwdSm90INS1_25CollectiveMainloopFwdSm90ILi2EN4cute5tupleIJNS5_1CILi1EEES8_S8_EEENS6_IJNS7_ILi128EEENS7_ILi96EEENS7_ILi64EEEEEELi256ENS_10bfloat16_tEfNS_4arch4Sm90ELb1ELb0ELb1ELb0ELb0ELb0ELb1ELb1ELb0ELb1ELb0ELb0EEENS1_21CollectiveEpilogueFwdINS6_IJSA_NS7_ILi256EEESB_EEES9_SE_SG_Li256ELb0ELb1ELb0ELb0EEENS1_30DynamicPersistentTileSchedulerILi256ELi128ELb0ELb1ELb1EEEEEEEEEvNT_6ParamsE)
        /*0c2c*/ 	.short	0x0210
        /*0c2e*/ 	.short	0x0bf0


	//----- nvinfo : EIATTR_SW_WAR
	.align		4
.L_1549:
        /*0c30*/ 	.byte	0x04, 0x36
        /*0c32*/ 	.short	(.L_1551 - .L_1550)
.L_1550:
        /*0c34*/ 	.word	0x00000008
.L_1551:


//--------------------- .nv.info._ZN7cutlass13device_kernelIN5flash11enable_sm90INS1_16FlashAttnFwdSm90INS1_25CollectiveMainloopFwdSm90ILi2EN4cute5tupleIJNS5_1CILi1EEES8_S8_EEENS6_IJNS7_ILi128EEENS7_ILi96EEENS7_ILi64EEEEEELi256ENS_10bfloat16_tEfNS_4arch4Sm90ELb1ELb0ELb1ELb1ELb0ELb0ELb0ELb1ELb0ELb1ELb0ELb0EEENS1_21CollectiveEpilogueFwdINS6_IJSA_NS7_ILi256EEESB_EEES9_SE_SG_Li256ELb1ELb1ELb0ELb0EEENS1_36VarlenDynamicPersistentTileSchedulerILi128ELi96ELi256ELi128ELb0ELb1ELb1ELb1ELb1ELb1EEEEEEEEEvNT_6ParamsE --------------------------
	.section	.nv.info._ZN7cutlass13device_kernelIN5flash11enable_sm90INS1_16FlashAttnFwdSm90INS1_25CollectiveMainloopFwdSm90ILi2EN4cute5tupleIJNS5_1CILi1EEES8_S8_EEENS6_IJNS7_ILi128EEENS7_ILi96EEENS7_ILi64EEEEEELi256ENS_10bfloat16_tEfNS_4arch4Sm90ELb1ELb0ELb1ELb1ELb0ELb0ELb0ELb1ELb0ELb1ELb0ELb0EEENS1_21CollectiveEpilogueFwdINS6_IJSA_NS7_ILi256EEESB_EEES9_SE_SG_Li256ELb1ELb1ELb0ELb0EEENS1_36VarlenDynamicPersistentTileSchedulerILi128ELi96ELi256ELi128ELb0ELb1ELb1ELb1ELb1ELb1EEEEEEEEEvNT_6ParamsE,"",@"SHT_CUDA_INFO"
	.sectionflags	@""
	.align	4


	//----- nvinfo : EIATTR_CUDA_API_VERSION
	.align		4
        /*0000*/ 	.byte	0x04, 0x37
        /*0002*/ 	.short	(.L_1553 - .L_1552)
.L_1552:
        /*0004*/ 	.word	0x00000082


	//----- nvinfo : EIATTR_KPARAM_INFO
	.align		4
.L_1553:
        /*0008*/ 	.byte	0x04, 0x17
        /*000a*/ 	.short	(.L_1555 - .L_1554)
.L_1554:
        /*000c*/ 	.word	0x00000000
        /*0010*/ 	.short	0x0000
        /*0012*/ 	.short	0x0070
        /*0014*/ 	.byte	0x00, 0xf0, 0x01, 0x2a


	//----- nvinfo : EIATTR_SPARSE_MMA_MASK
	.align		4
.L_1555:
        /*0018*/ 	.byte	0x03, 0x50
        /*001a*/ 	.short	0x0000


	//----- nvinfo : EIATTR_MAXREG_COUNT
	.align		4
        /*001c*/ 	.byte	0x03, 0x1b
        /*001e*/ 	.short	0x00a8


	//----- nvinfo : EIATTR_NUM_BARRIERS
	.align		4
        /*0020*/ 	.byte	0x02, 0x4c
        /*0022*/ 	.byte	0x10
	.zero		1


	//----- nvinfo : EIATTR_EXTERNS
	.align		4
        /*0024*/ 	.byte	0x04, 0x0f
        /*0026*/ 	.short	(.L_1557 - .L_1556)


	//   ....[0]....
	.align		4
.L_1556:
        /*0028*/ 	.word	index@(__assertfail)


	//----- nvinfo : EIATTR_ANNOTATIONS
	.align		4
.L_1557:
        /*002c*/ 	.byte	0x04, 0x55
        /*002e*/ 	.short	(.L_1559 - .L_1558)


	//   ....[0]....
.L_1558:
        /* <DEDUP_REMOVED lines=71> */


	//----- nvinfo : EIATTR_MERCURY_ISA_VERSION
	.align		4
.L_1559:
        /*0490*/ 	.byte	0x03, 0x5f
        /*0492*/ 	.short	0x0101


	//----- nvinfo : EIATTR_UNUSED_LOAD_BYTE_OFFSET
	.align		4
        /*0494*/ 	.byte	0x04, 0x44
        /*0496*/ 	.short	(.L_1561 - .L_1560)


	//   ....[0]....
.L_1560:
        /*0498*/ 	.word	0x00000a40
        /*049c*/ 	.word	0x0000fff0


	//   ....[1]....
        /*04a0*/ 	.word	0x00009720
        /*04a4*/ 	.word	0x0000fff0


	//----- nvinfo : EIATTR_INT_WARP_WIDE_INSTR_OFFSETS
	.align		4
.L_1561:
        /*04a8*/ 	.byte	0x04, 0x31
        /*04aa*/ 	.short	(.L_1563 - .L_1562)


	//   ....[0]....
.L_1562:
        /*04ac*/ 	.word	0x00000130


	//   ....[1]....
        /*04b0*/ 	.word	0x00000170


	//   ....[2]....
        /*04b4*/ 	.word	0x000001e0


	//   ....[3]....
        /*04b8*/ 	.word	0x0000d7c0


	//   ....[4]....
        /*04bc*/ 	.word	0x0000d850


	//   ....[5]....
        /*04c0*/ 	.word	0x00011780


	//   ....[6]....
        /*04c4*/ 	.word	0x00011810


	//----- nvinfo : EIATTR_COOP_GROUP_MASK_REGIDS
	.align		4
.L_1563:
        /*04c8*/ 	.byte	0x04, 0x29
        /*04ca*/ 	.short	(.L_1565 - .L_1564)


	//   ....[0]....
.L_1564:
        /*04cc*/ 	.word	0xffffffff


	//   ....[1]....
        /*04d0*/ 	.word	0xffffffff


	//   ....[2]....
        /*04d4*/ 	.word	0xffffffff


	//   ....[3]....
        /*04d8*/ 	.word	0xffffffff


	//   ....[4]....
        /*04dc*/ 	.word	0xffffffff


	//   ....[5]....
        /*04e0*/ 	.word	0xffffffff


	//   ....[6]....
        /*04e4*/ 	.word	0xffffffff


	//   ....[7]....
        /*04e8*/ 	.word	0xffffffff


	//   ....[8]....
        /*04ec*/ 	.word	0xffffffff


	//   ....[9]....
        /*04f0*/ 	.word	0xffffffff


	//   ....[10]....
        /*04f4*/ 	.word	0xffffffff


	//   ....[11]....
        /*04f8*/ 	.word	0xffffffff


	//   ....[12]....
        /*04fc*/ 	.word	0xffffffff


	//   ....[13]....
        /*0500*/ 	.word	0xffffffff


	//   ....[14]....
        /*0504*/ 	.word	0xffffffff


	//   ....[15]....
        /*0508*/ 	.word	0xffffffff


	//   ....[16]....
        /*050c*/ 	.word	0xffffffff


	//   ....[17]....
        /*0510*/ 	.word	0xffffffff


	//   ....[18]....
        /*0514*/ 	.word	0xffffffff


	//   ....[19]....
        /*0518*/ 	.word	0xffffffff


	//   ....[20]....
        /*051c*/ 	.word	0xffffffff


	//   ....[21]....
        /*0520*/ 	.word	0xffffffff


	//   ....[22]....
        /*0524*/ 	.word	0xffffffff


	//   ....[23]....
        /*0528*/ 	.word	0xffffffff


	//   ....[24]....
        /*052c*/ 	.word	0xffffffff


	//   ....[25]....
        /*0530*/ 	.word	0xffffffff


	//   ....[26]....
        /*0534*/ 	.word	0xffffffff


	//   ....[27]....
        /*0538*/ 	.word	0xffffffff


	//   ....[28]....
        /*053c*/ 	.word	0xffffffff


	//   ....[29]....
        /*0540*/ 	.word	0xffffffff


	//   ....[30]....
        /*0544*/ 	.word	0xffffffff


	//   ....[31]....
        /*0548*/ 	.word	0xffffffff


	//   ....[32]....
        /*054c*/ 	.word	0xffffffff


	//   ....[33]....
        /*0550*/ 	.word	0xffffffff


	//   ....[34]....
        /*0554*/ 	.word	0xffffffff


	//   ....[35]....
        /*0558*/ 	.word	0xffffffff


	//   ....[36]....
        /*055c*/ 	.word	0xffffffff


	//   ....[37]....
        /*0560*/ 	.word	0xffffffff


	//   ....[38]....
        /*0564*/ 	.word	0xffffffff


	//   ....[39]....
        /*0568*/ 	.word	0xffffffff


	//   ....[40]....
        /*056c*/ 	.word	0xffffffff


	//   ....[41]....
        /*0570*/ 	.word	0xffffffff


	//   ....[42]....
        /*0574*/ 	.word	0xffffffff


	//   ....[43]....
        /*0578*/ 	.word	0xffffffff


	//   ....[44]....
        /*057c*/ 	.word	0xffffffff


	//   ....[45]....
        /*0580*/ 	.word	0xffffffff


	//   ....[46]....
        /*0584*/ 	.word	0xffffffff


	//   ....[47]....
        /*0588*/ 	.word	0xffffffff


	//   ....[48]....
        /*058c*/ 	.word	0xffffffff


	//   ....[49]....
        /*0590*/ 	.word	0xffffffff


	//   ....[50]....
        /*0594*/ 	.word	0xffffffff


	//   ....[51]....
        /*0598*/ 	.word	0xffffffff


	//   ....[52]....
        /*059c*/ 	.word	0xffffffff


	//   ....[53]....
        /*05a0*/ 	.word	0xffffffff


	//   ....[54]....
        /*05a4*/ 	.word	0xffffffff


	//   ....[55]....
        /*05a8*/ 	.word	0xffffffff


	//   ....[56]....
        /*05ac*/ 	.word	0xffffffff


	//   ....[57]....
        /*05b0*/ 	.word	0xffffffff


	//   ....[58]....
        /*05b4*/ 	.word	0xffffffff


	//   ....[59]....
        /*05b8*/ 	.word	0xffffffff


	//   ....[60]....
        /*05bc*/ 	.word	0xffffffff


	//   ....[61]....
        /*05c0*/ 	.word	0xffffffff


	//   ....[62]....
        /*05c4*/ 	.word	0xffffffff


	//   ....[63]....
        /*05c8*/ 	.word	0xffffffff


	//   ....[64]....
        /*05cc*/ 	.word	0xffffffff


	//   ....[65]....
        /*05d0*/ 	.word	0xffffffff


	//   ....[66]....
        /*05d4*/ 	.word	0xffffffff


	//   ....[67]....
        /*05d8*/ 	.word	0xffffffff


	//   ....[68]....
        /*05dc*/ 	.word	0xffffffff


	//   ....[69]....
        /*05e0*/ 	.word	0xffffffff


	//   ....[70]....
        /*05e4*/ 	.word	0xffffffff


	//   ....[71]....
        /*05e8*/ 	.word	0xffffffff


	//   ....[72]....
        /*05ec*/ 	.word	0xffffffff


	//   ....[73]....
        /*05f0*/ 	.word	0xffffffff


	//   ....[74]....
        /*05f4*/ 	.word	0xffffffff


	//   ....[75]....
        /*05f8*/ 	.word	0xffffffff


	//   ....[76]....
        /*05fc*/ 	.word	0xffffffff


	//   ....[77]....
        /*0600*/ 	.word	0xffffffff


	//   ....[78]....
        /*0604*/ 	.word	0xffffffff


	//   ....[79]....
        /*0608*/ 	.word	0xffffffff


	//   ....[80]....
        /*060c*/ 	.word	0xffffffff


	//   ....[81]....
        /*0610*/ 	.word	0xffffffff


	//   ....[82]....
        /*0614*/ 	.word	0xffffffff


	//   ....[83]....
        /*0618*/ 	.word	0xffffffff


	//   ....[84]....
        /*061c*/ 	.word	0xffffffff


	//   ....[85]....
        /*0620*/ 	.word	0xffffffff


	//   ....[86]....
        /*0624*/ 	.word	0xffffffff


	//   ....[87]....
        /*0628*/ 	.word	0xffffffff


	//   ....[88]....
        /*062c*/ 	.word	0xffffffff


	//   ....[89]....
        /*0630*/ 	.word	0xffffffff


	//   ....[90]....
        /*0634*/ 	.word	0xffffffff


	//   ....[91]....
        /*0638*/ 	.word	0xffffffff


	//   ....[92]....
        /*063c*/ 	.word	0xffffffff


	//   ....[93]....
        /*0640*/ 	.word	0xffffffff


	//   ....[94]....
        /*0644*/ 	.word	0xffffffff


	//   ....[95]....
        /*0648*/ 	.word	0xffffffff


	//   ....[96]....
        /*064c*/ 	.word	0xffffffff


	//   ....[97]....
        /*0650*/ 	.word	0xffffffff


	//   ....[98]....
        /*0654*/ 	.word	0xffffffff


	//   ....[99]....
        /*0658*/ 	.word	0x0500000f


	//   ....[100]....
        /*065c*/ 	.word	0x0500000f


	//   ....[101]....
        /*0660*/ 	.word	0x0500000f


	//   ....[102]....
        /*0664*/ 	.word	0x0500000f


	//   ....[103]....
        /*0668*/ 	.word	0x0500000f


	//   ....[104]....
        /*066c*/ 	.word	0x0500000f


	//   ....[105]....
        /*0670*/ 	.word	0x0500000f


	//   ....[106]....
        /*0674*/ 	.word	0x0500000f


	//   ....[107]....
        /*0678*/ 	.word	0x0500000f


	//   ....[108]....
        /*067c*/ 	.word	0x0500000f


	//   ....[109]....
        /*0680*/ 	.word	0x0500000f


	//   ....[110]....
        /*0684*/ 	.word	0x0500000f


	//   ....[111]....
        /*0688*/ 	.word	0x0500000f


	//   ....[112]....
        /*068c*/ 	.word	0x0500000f


	//   ....[113]....
        /*0690*/ 	.word	0x0500000f


	//   ....[114]....
        /*0694*/ 	.word	0x0500000f


	//   ....[115]....
        /*0698*/ 	.word	0x0500000f


	//   ....[116]....
        /*069c*/ 	.word	0x0500000f


	//   ....[117]....
        /*06a0*/ 	.word	0x0500000f


	//   ....[118]....
        /*06a4*/ 	.word	0x0500000f


	//   ....[119]....
        /*06a8*/ 	.word	0x0500000f


	//   ....[120]....
        /*06ac*/ 	.word	0x0500000f


	//   ....[121]....
        /*06b0*/ 	.word	0x0500000f


	//   ....[122]....
        /*06b4*/ 	.word	0x0500000f


	//   ....[123]....
        /*06b8*/ 	.word	0x0500000f


	//   ....[124]....
        /*06bc*/ 	.word	0x0500000f


	//   ....[125]....
        /*06c0*/ 	.word	0x0500000f


	//   ....[126]....
        /*06c4*/ 	.word	0x0500000f


	//   ....[127]....
        /*06c8*/ 	.word	0x0500000f


	//   ....[128]....
        /*06cc*/ 	.word	0x0500000f


	//   ....[129]....
        /*06d0*/ 	.word	0x0500000f


	//   ....[130]....
        /*06d4*/ 	.word	0x0500000f


	//   ....[131]....
        /*06d8*/ 	.word	0x0500000f


	//   ....[132]....
        /*06dc*/ 	.word	0x0500000f


	//   ....[133]....
        /*06e0*/ 	.word	0x0500000f


	//----- nvinfo : EIATTR_COOP_GROUP_INSTR_OFFSETS
	.align		4
.L_1565:
        /*06e4*/ 	.byte	0x04, 0x28
        /*06e6*/ 	.short	(.L_1567 - .L_1566)


	//   ....[0]....
.L_1566:
        /*06e8*/ 	.word	0x00000070


	//   ....[1]....
        /*06ec*/ 	.word	0x00000140


	//   ....[2]....
        /*06f0*/ 	.word	0x00000190


	//   ....[3]....
        /*06f4*/ 	.word	0x000003c0


	//   ....[4]....
        /*06f8*/ 	.word	0x00000520


	//   ....[5]....
        /*06fc*/ 	.word	0x00000640


	//   ....[6]....
        /*0700*/ 	.word	0x000007a0


	//   ....[7]....
        /*0704*/ 	.word	0x000018b0


	//   ....[8]....
        /*0708*/ 	.word	0x00001ec0


	//   ....[9]....
        /*070c*/ 	.word	0x00001ee0


	//   ....[10]....
        /*0710*/ 	.word	0x000029d0


	//   ....[11]....
        /*0714*/ 	.word	0x00002a20


	//   ....[12]....
        /*0718*/ 	.word	0x00003130


	//   ....[13]....
        /*071c*/ 	.word	0x00003190


	//   ....[14]....
        /*0720*/ 	.word	0x00004180


	//   ....[15]....
        /*0724*/ 	.word	0x00004b90


	//   ....[16]....
        /*0728*/ 	.word	0x00004be0


	//   ....[17]....
        /*072c*/ 	.word	0x00004bf0


	//   ....[18]....
        /*0730*/ 	.word	0x000053a0


	//   ....[19]....
        /*0734*/ 	.word	0x00005400


	//   ....[20]....
        /*0738*/ 	.word	0x00007250


	//   ....[21]....
        /*073c*/ 	.word	0x000072d0


	//   ....[22]....
        /*0740*/ 	.word	0x00007760


	//   ....[23]....
        /*0744*/ 	.word	0x00007920


	//   ....[24]....
        /*0748*/ 	.word	0x00008ca0


	//   ....[25]....
        /*074c*/ 	.word	0x00008d20


	//   ....[26]....
        /*0750*/ 	.word	0x00008d80


	//   ....[27]....
        /*0754*/ 	.word	0x00008db0


	//   ....[28]....
        /*0758*/ 	.word	0x0000a790


	//   ....[29]....
        /*075c*/ 	.word	0x0000a7c0


	//   ....[30]....
        /*0760*/ 	.word	0x0000a7f0


	//   ....[31]....
        /*0764*/ 	.word	0x0000a830


	//   ....[32]....
        /*0768*/ 	.word	0x0000b0f0


	//   ....[33]....
        /*076c*/ 	.word	0x0000b110


	//   ....[34]....
        /*0770*/ 	.word	0x0000b260


	//   ....[35]....
        /*0774*/ 	.word	0x0000b280


	//   ....[36]....
        /*0778*/ 	.word	0x0000b3c0


	//   ....[37]....
        /*077c*/ 	.word	0x0000b3e0


	//   ....[38]....
        /*0780*/ 	.word	0x0000b530


	//   ....[39]....
        /*0784*/ 	.word	0x0000b550


	//   ....[40]....
        /*0788*/ 	.word	0x0000be90


	//   ....[41]....
        /*078c*/ 	.word	0x0000bec0


	//   ....[42]....
        /*0790*/ 	.word	0x0000c010


	//   ....[43]....
        /*0794*/ 	.word	0x0000c030


	//   ....[44]....
        /*0798*/ 	.word	0x0000c170


	//   ....[45]....
        /*079c*/ 	.word	0x0000c190


	//   ....[46]....
        /*07a0*/ 	.word	0x0000c2e0


	//   ....[47]....
        /*07a4*/ 	.word	0x0000c300


	//   ....[48]....
        /*07a8*/ 	.word	0x0000c4c0


	//   ....[49]....
        /*07ac*/ 	.word	0x0000c690


	//   ....[50]....
        /*07b0*/ 	.word	0x0000c6c0


	//   ....[51]....
        /*07b4*/ 	.word	0x0000c6f0


	//   ....[52]....
        /*07b8*/ 	.word	0x0000c720


	//   ....[53]....
        /*07bc*/ 	.word	0x0000c750


	//   ....[54]....
        /*07c0*/ 	.word	0x0000c780


	//   ....[55]....
        /*07c4*/ 	.word	0x0000c8f0


	//   ....[56]....
        /*07c8*/ 	.word	0x0000c920


	//   ....[57]....
        /*07cc*/ 	.word	0x0000c950


	//   ....[58]....
        /*07d0*/ 	.word	0x0000c980


	//   ....[59]....
        /*07d4*/ 	.word	0x0000c9b0


	//   ....[60]....
        /*07d8*/ 	.word	0x0000c9e0


	//   ....[61]....
        /*07dc*/ 	.word	0x0000ca80


	//   ....[62]....
        /*07e0*/ 	.word	0x0000cae0


	//   ....[63]....
        /*07e4*/ 	.word	0x0000cb70


	//   ....[64]....
        /*07e8*/ 	.word	0x0000ddc0


	//   ....[65]....
        /*07ec*/ 	.word	0x0000e920


	//   ....[66]....
        /*07f0*/ 	.word	0x0000e940


	//   ....[67]....
        /*07f4*/ 	.word	0x0000e9e0


	//   ....[68]....
        /*07f8*/ 	.word	0x0000ea00


	//   ....[69]....
        /*07fc*/ 	.word	0x0000ea80


	//   ....[70]....
        /*0800*/ 	.word	0x0000eaa0


	//   ....[71]....
        /*0804*/ 	.word	0x0000eb20


	//   ....[72]....
        /*0808*/ 	.word	0x0000eb40


	//   ....[73]....
        /*080c*/ 	.word	0x0000ebc0


	//   ....[74]....
        /*0810*/ 	.word	0x0000ebe0


	//   ....[75]....
        /*0814*/ 	.word	0x0000ec60


	//   ....[76]....
        /*0818*/ 	.word	0x0000ec80


	//   ....[77]....
        /*081c*/ 	.word	0x0000ed00


	//   ....[78]....
        /*0820*/ 	.word	0x0000ed20


	//   ....[79]....
        /*0824*/ 	.word	0x0000ed30


	//   ....[80]....
        /*0828*/ 	.word	0x0000ed40


	//   ....[81]....
        /*082c*/ 	.word	0x00011a10


	//   ....[82]....
        /*0830*/ 	.word	0x00011a70


	//   ....[83]....
        /*0834*/ 	.word	0x00011aa0


	//   ....[84]....
        /*0838*/ 	.word	0x00011ab0


	//   ....[85]....
        /*083c*/ 	.word	0x00011ae0


	//   ....[86]....
        /*0840*/ 	.word	0x00011b10


	//   ....[87]....
        /*0844*/ 	.word	0x00011b40


	//   ....[88]....
        /*0848*/ 	.word	0x00011b70


	//   ....[89]....
        /*084c*/ 	.word	0x00011cf0


	//   ....[90]....
        /*0850*/ 	.word	0x00011d20


	//   ....[91]....
        /*0854*/ 	.word	0x00011d50


	//   ....[92]....
        /*0858*/ 	.word	0x00011d80


	//   ....[93]....
        /*085c*/ 	.word	0x00011db0


	//   ....[94]....
        /*0860*/ 	.word	0x00011de0


	//   ....[95]....
        /*0864*/ 	.word	0x00011ea0


	//   ....[96]....
        /*0868*/ 	.word	0x00011ec0


	//   ....[97]....
        /*086c*/ 	.word	0x00011f30


	//   ....[98]....
        /*0870*/ 	.word	0x000125f0


	//   ....[99]....
        /*0874*/ 	.word	0x00012b80


	//   ....[100]....
        /*0878*/ 	.word	0x00012d30


	//   ....[101]....
        /*087c*/ 	.word	0x00012d80


	//   ....[102]....
        /*0880*/ 	.word	0x00012de0


	//   ....[103]....
        /*0884*/ 	.word	0x00012ee0


	//   ....[104]....
        /*0888*/ 	.word	0x00012f40


	//   ....[105]....
        /*088c*/ 	.word	0x00013040


	//   ....[106]....
        /*0890*/ 	.word	0x000130a0


	//   ....[107]....
        /*0894*/ 	.word	0x000131a0


	//   ....[108]....
        /*0898*/ 	.word	0x00013200


	//   ....[109]....
        /*089c*/ 	.word	0x00013300


	//   ....[110]....
        /*08a0*/ 	.word	0x00013360


	//   ....[111]....
        /*08a4*/ 	.word	0x00013460


	//   ....[112]....
        /*08a8*/ 	.word	0x000134c0


	//   ....[113]....
        /*08ac*/ 	.word	0x000135b0


	//   ....[114]....
        /*08b0*/ 	.word	0x00013610


	//   ....[115]....
        /*08b4*/ 	.word	0x000136b0


	//   ....[116]....
        /*08b8*/ 	.word	0x00013a20


	//   ....[117]....
        /*08bc*/ 	.word	0x00013ac0


	//   ....[118]....
        /*08c0*/ 	.word	0x00013be0


	//   ....[119]....
        /*08c4*/ 	.word	0x00013c50


	//   ....[120]....
        /*08c8*/ 	.word	0x00013cc0


	//   ....[121]....
        /*08cc*/ 	.word	0x00013d30


	//   ....[122]....
        /*08d0*/ 	.word	0x00013da0


	//   ....[123]....
        /*08d4*/ 	.word	0x00013e20


	//   ....[124]....
        /*08d8*/ 	.word	0x00013eb0


	//   ....[125]....
        /*08dc*/ 	.word	0x00013f40


	//   ....[126]....
        /*08e0*/ 	.word	0x00013fb0


	//   ....[127]....
        /*08e4*/ 	.word	0x00014020


	//   ....[128]....
        /*08e8*/ 	.word	0x00014090


	//   ....[129]....
        /*08ec*/ 	.word	0x00014110


	//   ....[130]....
        /*08f0*/ 	.word	0x00014180


	//   ....[131]....
        /*08f4*/ 	.word	0x00014220


	//   ....[132]....
        /*08f8*/ 	.word	0x000142b0


	//   ....[133]....
        /*08fc*/ 	.word	0x000143e0


	//----- nvinfo : EIATTR_REG_RECONFIG
	.align		4
.L_1567:
        /*0900*/ 	.byte	0x01, 0x54
	.zero		2


	//----- nvinfo : EIATTR_SYSCALL_OFFSETS
	.align		4
        /*0904*/ 	.byte	0x04, 0x46
        /*0906*/ 	.short	(.L_1569 - .L_1568)


	//   ....[0]....
.L_1568:
        /*0908*/ 	.word	0x00001a90


	//   ....[1]....
        /*090c*/ 	.word	0x0000d9c0


	//   ....[2]....
        /*0910*/ 	.word	0x0000db20


	//   ....[3]....
        /*0914*/ 	.word	0x0000dc20


	//   ....[4]....
        /*0918*/ 	.word	0x0000e550


	//----- nvinfo : EIATTR_MBARRIER_INSTR_OFFSETS
	.align		4
.L_1569:
        /*091c*/ 	.byte	0x04, 0x39
        /*091e*/ 	.short	(.L_1571 - .L_1570)


	//   ....[0]....
.L_1570:
        /*0920*/ 	.word	0x00000270
        /*0924*/ 	.word	0x000000ff
        /*0928*/ 	.word	0x00022800
        /*092c*/ 	.short	0x0100
        /*092e*/ 	.byte	0x08
	.zero		1


	//   ....[1]....
        /*0930*/ 	.word	0x00000280
        /*0934*/ 	.word	0x000000ff
        /*0938*/ 	.word	0x00022820
        /*093c*/ 	.short	0x0100
        /*093e*/ 	.byte	0x08
	.zero		1


	//   ....[2]....
        /*0940*/ 	.word	0x00000370
        /*0944*/ 	.word	0x000000ff
        /*0948*/ 	.word	0x00022830
        /*094c*/ 	.short	0x0100
        /*094e*/ 	.byte	0x08
	.zero		1


	//   ....[3]....
        /*0950*/ 	.word	0x00000380
        /*0954*/ 	.word	0x000000ff
        /*0958*/ 	.word	0x00022840
        /*095c*/ 	.short	0x0100
        /*095e*/ 	.byte	0x08
	.zero		1


	//   ....[4]....
        /*0960*/ 	.word	0x00000390
        /*0964*/ 	.word	0x000000ff
        /*0968*/ 	.word	0x00022838
        /*096c*/ 	.short	0x0100
        /*096e*/ 	.byte	0x08
	.zero		1


	//   ....[5]....
        /*0970*/ 	.word	0x000003a0
        /*0974*/ 	.word	0x000000ff
        /*0978*/ 	.word	0x00022848
        /*097c*/ 	.short	0x0100
        /*097e*/ 	.byte	0x08
	.zero		1


	//   ....[6]....
        /*0980*/ 	.word	0x000004d0
        /*0984*/ 	.word	0x000000ff
        /*0988*/ 	.word	0x00022850
        /*098c*/ 	.short	0x0100
        /*098e*/ 	.byte	0x08
	.zero		1


	//   ....[7]....
        /*0990*/ 	.word	0x000004e0
        /*0994*/ 	.word	0x000000ff
        /*0998*/ 	.word	0x00022860
        /*099c*/ 	.short	0x0100
        /*099e*/ 	.byte	0x08
	.zero		1


	//   ....[8]....
        /*09a0*/ 	.word	0x000004f0
        /*09a4*/ 	.word	0x000000ff
        /*09a8*/ 	.word	0x00022858
        /*09ac*/ 	.short	0x0100
        /*09ae*/ 	.byte	0x08
	.zero		1


	//   ....[9]....
        /*09b0*/ 	.word	0x00000500
        /*09b4*/ 	.word	0x000000ff
        /*09b8*/ 	.word	0x00022868
        /*09bc*/ 	.short	0x0100
        /*09be*/ 	.byte	0x08
	.zero		1


	//   ....[10]....
        /*09c0*/ 	.word	0x000005f0
        /*09c4*/ 	.word	0x000000ff
        /*09c8*/ 	.word	0x00022870
        /*09cc*/ 	.short	0x0100
        /*09ce*/ 	.byte	0x06
	.zero		1


	//   ....[11]....
        /*09d0*/ 	.word	0x00000600
        /*09d4*/ 	.word	0x000000ff
        /*09d8*/ 	.word	0x00022880
        /*09dc*/ 	.short	0x0100
        /*09de*/ 	.byte	0x06
	.zero		1


	//   ....[12]....
        /*09e0*/ 	.word	0x00000610
        /*09e4*/ 	.word	0x000000ff
        /*09e8*/ 	.word	0x00022878
        /*09ec*/ 	.short	0x0100
        /*09ee*/ 	.byte	0x06
	.zero		1


	//   ....[13]....
        /*09f0*/ 	.word	0x00000620
        /*09f4*/ 	.word	0x000000ff
        /*09f8*/ 	.word	0x00022888
        /*09fc*/ 	.short	0x0100
        /*09fe*/ 	.byte	0x06
	.zero		1


	//   ....[14]....
        /*0a00*/ 	.word	0x00000750
        /*0a04*/ 	.word	0x000000ff
        /*0a08*/ 	.word	0x00022890
        /*0a0c*/ 	.short	0x0100
        /*0a0e*/ 	.byte	0x08
	.zero		1


	//   ....[15]....
        /*0a10*/ 	.word	0x00000760
        /*0a14*/ 	.word	0x000000ff
        /*0a18*/ 	.word	0x000228a0
        /*0a1c*/ 	.short	0x0100
        /*0a1e*/ 	.byte	0x08
	.zero		1


	//   ....[16]....
        /*0a20*/ 	.word	0x00000770
        /*0a24*/ 	.word	0x000000ff
        /*0a28*/ 	.word	0x00022898
        /*0a2c*/ 	.short	0x0100
        /*0a2e*/ 	.byte	0x08
	.zero		1


	//   ....[17]....
        /*0a30*/ 	.word	0x00000780
        /*0a34*/ 	.word	0x000000ff
        /*0a38*/ 	.word	0x000228a8
        /*0a3c*/ 	.short	0x0100
        /*0a3e*/ 	.byte	0x08
	.zero		1


	//   ....[18]....
        /*0a40*/ 	.word	0x000008b0
        /*0a44*/ 	.word	0x000000ff
        /*0a48*/ 	.word	0x000228b0
        /*0a4c*/ 	.short	0x0100
        /*0a4e*/ 	.byte	0x08
	.zero		1


	//   ....[19]....
        /*0a50*/ 	.word	0x000008c0
        /*0a54*/ 	.word	0x000000ff
        /*0a58*/ 	.word	0x000228c0
        /*0a5c*/ 	.short	0x0100
        /*0a5e*/ 	.byte	0x08
	.zero		1


	//   ....[20]....
        /*0a60*/ 	.word	0x000008d0
        /*0a64*/ 	.word	0x000000ff
        /*0a68*/ 	.word	0x000228b8
        /*0a6c*/ 	.short	0x0100
        /*0a6e*/ 	.byte	0x08
	.zero		1


	//   ....[21]....
        /*0a70*/ 	.word	0x000008e0
        /*0a74*/ 	.word	0x000000ff
        /*0a78*/ 	.word	0x000228c8
        /*0a7c*/ 	.short	0x0100
        /*0a7e*/ 	.byte	0x08
	.zero		1


	//   ....[22]....
        /*0a80*/ 	.word	0x00001b40
        /*0a84*/ 	.word	0x00000007
        /*0a88*/ 	.word	0x00022800
        /*0a8c*/ 	.short	0x010a
        /*0a8e*/ 	.byte	0x3f
	.zero		1


	//   ....[23]....
        /*0a90*/ 	.word	0x00001c10
        /*0a94*/ 	.word	0x00000006
        /*0a98*/ 	.word	0x00022830
        /*0a9c*/ 	.short	0x010a
        /*0a9e*/ 	.byte	0x3f
	.zero		1


	//   ....[24]....
        /*0aa0*/ 	.word	0x00001c50
        /*0aa4*/ 	.word	0x00000006
        /*0aa8*/ 	.word	0x00022830
        /*0aac*/ 	.short	0x010a
        /*0aae*/ 	.byte	0x3f
	.zero		1


	//   ....[25]....
        /*0ab0*/ 	.word	0x000035d0
        /*0ab4*/ 	.word	0x00000000
        /*0ab8*/ 	.word	0x00000000
        /*0abc*/ 	.short	0x0101
        /*0abe*/ 	.byte	0x3f
	.zero		1


	//   ....[26]....
        /*0ac0*/ 	.word	0x00003a80
        /*0ac4*/ 	.word	0x00000006
        /*0ac8*/ 	.word	0x00022850
        /*0acc*/ 	.short	0x010a
        /*0ace*/ 	.byte	0x3f
	.zero		1


	//   ....[27]....
        /*0ad0*/ 	.word	0x00003ac0
        /*0ad4*/ 	.word	0x00000006
        /*0ad8*/ 	.word	0x00022850
        /*0adc*/ 	.short	0x010a
        /*0ade*/ 	.byte	0x3f
	.zero		1


	//   ....[28]....
        /*0ae0*/ 	.word	0x00003e80
        /*0ae4*/ 	.word	0x00000006
        /*0ae8*/ 	.word	0x00000000
        /*0aec*/ 	.short	0x0101
        /*0aee*/ 	.byte	0x3f
	.zero		1


	//   ....[29]....
        /*0af0*/ 	.word	0x00003fb0
        /*0af4*/ 	.word	0x000000ff
        /*0af8*/ 	.word	0x00022830
        /*0afc*/ 	.short	0x010a
        /*0afe*/ 	.byte	0x1a
	.zero		1


	//   ....[30]....
        /*0b00*/ 	.word	0x00003ff0
        /*0b04*/ 	.word	0x000000ff
        /*0b08*/ 	.word	0x00022830
        /*0b0c*/ 	.short	0x010a
        /*0b0e*/ 	.byte	0x1a
	.zero		1


	//   ....[31]....
        /*0b10*/ 	.word	0x00005a60
        /*0b14*/ 	.word	0x00000000
        /*0b18*/ 	.word	0x00000000
        /*0b1c*/ 	.short	0x0101
        /*0b1e*/ 	.byte	0x3f
	.zero		1


	//   ....[32]....
        /*0b20*/ 	.word	0x000065d0
        /*0b24*/ 	.word	0x000000ff
        /*0b28*/ 	.word	0x00022850
        /*0b2c*/ 	.short	0x010a
        /*0b2e*/ 	.byte	0x1a
	.zero		1


	//   ....[33]....
        /*0b30*/ 	.word	0x00006610
        /*0b34*/ 	.word	0x000000ff
        /*0b38*/ 	.word	0x00022850
        /*0b3c*/ 	.short	0x010a
        /*0b3e*/ 	.byte	0x1a
	.zero		1


	//   ....[34]....
        /*0b40*/ 	.word	0x00006920
        /*0b44*/ 	.word	0x000000c7
        /*0b48*/ 	.word	0x00000000
        /*0b4c*/ 	.short	0x0101
        /*0b4e*/ 	.byte	0x3f
	.zero		1


	//   ....[35]....
        /*0b50*/ 	.word	0x00006a70
        /*0b54*/ 	.word	0x000000ff
        /*0b58*/ 	.word	0x00022830
        /*0b5c*/ 	.short	0x010a
        /*0b5e*/ 	.byte	0x19
	.zero		1


	//   ....[36]....
        /*0b60*/ 	.word	0x00006ab0
        /*0b64*/ 	.word	0x000000ff
        /*0b68*/ 	.word	0x00022830
        /*0b6c*/ 	.short	0x010a
        /*0b6e*/ 	.byte	0x19
	.zero		1


	//   ....[37]....
        /*0b70*/ 	.word	0x00007db0
        /*0b74*/ 	.word	0x00000099
        /*0b78*/ 	.word	0x00000000
        /*0b7c*/ 	.short	0x0101
        /*0b7e*/ 	.byte	0x3f
	.zero		1


	//   ....[38]....
        /*0b80*/ 	.word	0x00008940
        /*0b84*/ 	.word	0x000000ff
        /*0b88*/ 	.word	0x00022850
        /*0b8c*/ 	.short	0x010a
        /*0b8e*/ 	.byte	0x19
	.zero		1


	//   ....[39]....
        /*0b90*/ 	.word	0x00008980
        /*0b94*/ 	.word	0x000000ff
        /*0b98*/ 	.word	0x00022850
        /*0b9c*/ 	.short	0x010a
        /*0b9e*/ 	.byte	0x19
	.zero		1


	//   ....[40]....
        /*0ba0*/ 	.word	0x00008c80
        /*0ba4*/ 	.word	0x000000b5
        /*0ba8*/ 	.word	0x00000000
        /*0bac*/ 	.short	0x0101
        /*0bae*/ 	.byte	0x3f
	.zero		1


	//   ....[41]....
        /*0bb0*/ 	.word	0x0000b0e0
        /*0bb4*/ 	.word	0x00000097
        /*0bb8*/ 	.word	0x00000000
        /*0bbc*/ 	.short	0x0101
        /*0bbe*/ 	.byte	0x3f
	.zero		1


	//   ....[42]....
        /*0bc0*/ 	.word	0x0000e050
        /*0bc4*/ 	.word	0x00000000
        /*0bc8*/ 	.word	0x00022840
        /*0bcc*/ 	.short	0x010a
        /*0bce*/ 	.byte	0x3f
	.zero		1


	//   ....[43]....
        /*0bd0*/ 	.word	0x0000ee50
        /*0bd4*/ 	.word	0x00000008
        /*0bd8*/ 	.word	0x00022800
        /*0bdc*/ 	.short	0x0107
        /*0bde*/ 	.byte	0x3f
	.zero		1


	//   ....[44]....
        /*0be0*/ 	.word	0x0000ef50
        /*0be4*/ 	.word	0x00000002
        /*0be8*/ 	.word	0x00022800
        /*0bec*/ 	.short	0x0101
        /*0bee*/ 	.byte	0x3f
	.zero		1


	//   ....[45]....
        /*0bf0*/ 	.word	0x0000ef70
        /*0bf4*/ 	.word	0x00000002
        /*0bf8*/ 	.word	0x00022820
        /*0bfc*/ 	.short	0x010a
        /*0bfe*/ 	.byte	0x3f
	.zero		1


	//   ....[46]....
        /*0c00*/ 	.word	0x0000f080
        /*0c04*/ 	.word	0x00000002
        /*0c08*/ 	.word	0x00022860
        /*0c0c*/ 	.short	0x010a
        /*0c0e*/ 	.byte	0x3f
	.zero		1


	//   ....[47]....
        /*0c10*/ 	.word	0x0000f960
        /*0c14*/ 	.word	0x00000003
        /*0c18*/ 	.word	0x00022840
        /*0c1c*/ 	.short	0x010a
        /*0c1e*/ 	.byte	0x3f
	.zero		1


	//   ....[48]....
        /*0c20*/ 	.word	0x0000fbc0
        /*0c24*/ 	.word	0x00000003
        /*0c28*/ 	.word	0x00022860
        /*0c2c*/ 	.short	0x010a
        /*0c2e*/ 	.byte	0x3f
	.zero		1


	//   ....[49]....
        /*0c30*/ 	.word	0x00010440
        /*0c34*/ 	.word	0x00000004
        /*0c38*/ 	.word	0x00022840
        /*0c3c*/ 	.short	0x010a
        /*0c3e*/ 	.byte	0x3f
	.zero		1


	//   ....[50]....
        /*0c40*/ 	.word	0x00010690
        /*0c44*/ 	.word	0x00000004
        /*0c48*/ 	.word	0x00022860
        /*0c4c*/ 	.short	0x010a
        /*0c4e*/ 	.byte	0x3f
	.zero		1


	//   ....[51]....
        /*0c50*/ 	.word	0x00010ea0
        /*0c54*/ 	.word	0x00000004
        /*0c58*/ 	.word	0x00022840
        /*0c5c*/ 	.short	0x010a
        /*0c5e*/ 	.byte	0x3f
	.zero		1


	//   ....[52]....
        /*0c60*/ 	.word	0x00011100
        /*0c64*/ 	.word	0x00000004
        /*0c68*/ 	.word	0x00022860
        /*0c6c*/ 	.short	0x010a
        /*0c6e*/ 	.byte	0x3f
	.zero		1


	//   ....[53]....
        /*0c70*/ 	.word	0x00012570
        /*0c74*/ 	.word	0x00000000
        /*0c78*/ 	.word	0x00022820
        /*0c7c*/ 	.short	0x010a
        /*0c7e*/ 	.byte	0x3f
	.zero		1


	//   ....[54]....
        /*0c80*/ 	.word	0x00012730
        /*0c84*/ 	.word	0x00000006
        /*0c88*/ 	.word	0x00000000
        /*0c8c*/ 	.short	0x010a
        /*0c8e*/ 	.byte	0x3f
	.zero		1


	//   ....[55]....
        /*0c90*/ 	.word	0x000127a0
        /*0c94*/ 	.word	0x00000007
        /*0c98*/ 	.word	0x00000000
        /*0c9c*/ 	.short	0x010a
        /*0c9e*/ 	.byte	0x3f
	.zero		1


	//   ....[56]....
        /*0ca0*/ 	.word	0x00012810
        /*0ca4*/ 	.word	0x00000004
        /*0ca8*/ 	.word	0x00000000
        /*0cac*/ 	.short	0x010a
        /*0cae*/ 	.byte	0x3f
	.zero		1


	//   ....[57]....
        /*0cb0*/ 	.word	0x00012840
        /*0cb4*/ 	.word	0x00000003
        /*0cb8*/ 	.word	0x00000000
        /*0cbc*/ 	.short	0x010a
        /*0cbe*/ 	.byte	0x3f
	.zero		1


	//   ....[58]....
        /*0cc0*/ 	.word	0x000128a0
        /*0cc4*/ 	.word	0x00000007
        /*0cc8*/ 	.word	0x00022800
        /*0ccc*/ 	.short	0x010a
        /*0cce*/ 	.byte	0x3f
	.zero		1


	//   ....[59]....
        /*0cd0*/ 	.word	0x000128f0
        /*0cd4*/ 	.word	0x00000006
        /*0cd8*/ 	.word	0x00022830
        /*0cdc*/ 	.short	0x010a
        /*0cde*/ 	.byte	0x3f
	.zero		1


	//   ....[60]....
        /*0ce0*/ 	.word	0x00012940
        /*0ce4*/ 	.word	0x00000006
        /*0ce8*/ 	.word	0x00022850
        /*0cec*/ 	.short	0x010a
        /*0cee*/ 	.byte	0x3f
	.zero		1


	//   ....[61]....
        /*0cf0*/ 	.word	0x000129a0
        /*0cf4*/ 	.word	0x00000005
        /*0cf8*/ 	.word	0x00022830
        /*0cfc*/ 	.short	0x010a
        /*0cfe*/ 	.byte	0x3f
	.zero		1


	//   ....[62]....
        /*0d00*/ 	.word	0x000129f0
        /*0d04*/ 	.word	0x000000c7
        /*0d08*/ 	.word	0x00022850
        /*0d0c*/ 	.short	0x010a
        /*0d0e*/ 	.byte	0x3f
	.zero		1


	//   ....[63]....
        /*0d10*/ 	.word	0x00012a50
        /*0d14*/ 	.word	0x00000005
        /*0d18*/ 	.word	0x00022830
        /*0d1c*/ 	.short	0x010a
        /*0d1e*/ 	.byte	0x3f
	.zero		1


	//   ....[64]....
        /*0d20*/ 	.word	0x00012aa0
        /*0d24*/ 	.word	0x000000b5
        /*0d28*/ 	.word	0x00022850
        /*0d2c*/ 	.short	0x010a
        /*0d2e*/ 	.byte	0x3f
	.zero		1


	//   ....[65]....
        /*0d30*/ 	.word	0x00012c40
        /*0d34*/ 	.word	0x00000000
        /*0d38*/ 	.word	0x00022840
        /*0d3c*/ 	.short	0x010a
        /*0d3e*/ 	.byte	0x3f
	.zero		1


	//   ....[66]....
        /*0d40*/ 	.word	0x00013740
        /*0d44*/ 	.word	0x00000002
        /*0d48*/ 	.word	0x00022820
        /*0d4c*/ 	.short	0x010a
        /*0d4e*/ 	.byte	0x3f
	.zero		1


	//   ....[67]....
        /*0d50*/ 	.word	0x00013790
        /*0d54*/ 	.word	0x00000002
        /*0d58*/ 	.word	0x00022860
        /*0d5c*/ 	.short	0x010a
        /*0d5e*/ 	.byte	0x3f
	.zero		1


	//   ....[68]....
        /*0d60*/ 	.word	0x000137e0
        /*0d64*/ 	.word	0x00000003
        /*0d68*/ 	.word	0x00022840
        /*0d6c*/ 	.short	0x010a
        /*0d6e*/ 	.byte	0x3f
	.zero		1


	//   ....[69]....
        /*0d70*/ 	.word	0x00013830
        /*0d74*/ 	.word	0x00000003
        /*0d78*/ 	.word	0x00022860
        /*0d7c*/ 	.short	0x010a
        /*0d7e*/ 	.byte	0x3f
	.zero		1


	//   ....[70]....
        /*0d80*/ 	.word	0x00013880
        /*0d84*/ 	.word	0x00000004
        /*0d88*/ 	.word	0x00022840
        /*0d8c*/ 	.short	0x010a
        /*0d8e*/ 	.byte	0x3f
	.zero		1


	//   ....[71]....
        /*0d90*/ 	.word	0x000138d0
        /*0d94*/ 	.word	0x00000004
        /*0d98*/ 	.word	0x00022860
        /*0d9c*/ 	.short	0x010a
        /*0d9e*/ 	.byte	0x3f
	.zero		1


	//   ....[72]....
        /*0da0*/ 	.word	0x00013920
        /*0da4*/ 	.word	0x00000004
        /*0da8*/ 	.word	0x00022840
        /*0dac*/ 	.short	0x010a
        /*0dae*/ 	.byte	0x3f
	.zero		1


	//   ....[73]....
        /*0db0*/ 	.word	0x00013970
        /*0db4*/ 	.word	0x00000004
        /*0db8*/ 	.word	0x00022860
        /*0dbc*/ 	.short	0x010a
        /*0dbe*/ 	.byte	0x3f
	.zero		1


	//   ....[74]....
        /*0dc0*/ 	.word	0x00014300
        /*0dc4*/ 	.word	0x00000000
        /*0dc8*/ 	.word	0x00022820
        /*0dcc*/ 	.short	0x010a
        /*0dce*/ 	.byte	0x3f
	.zero		1


	//   ....[75]....
        /*0dd0*/ 	.word	0x000144a0
        /*0dd4*/ 	.word	0x00000006
        /*0dd8*/ 	.word	0x00000000
        /*0ddc*/ 	.short	0x010a
        /*0dde*/ 	.byte	0x3f
	.zero		1


	//   ....[76]....
        /*0de0*/ 	.word	0x000144f0
        /*0de4*/ 	.word	0x00000007
        /*0de8*/ 	.word	0x00000000
        /*0dec*/ 	.short	0x010a
        /*0dee*/ 	.byte	0x3f
	.zero		1


	//   ....[77]....
        /*0df0*/ 	.word	0x00014540
        /*0df4*/ 	.word	0x00000004
        /*0df8*/ 	.word	0x00000000
        /*0dfc*/ 	.short	0x010a
        /*0dfe*/ 	.byte	0x3f
	.zero		1


	//----- nvinfo : EIATTR_NUM_MBARRIERS
	.align		4
.L_1571:
        /*0e00*/ 	.byte	0x03, 0x38
        /*0e02*/ 	.short	0x0016


	//----- nvinfo : EIATTR_EXIT_INSTR_OFFSETS
	.align		4
        /*0e04*/ 	.byte	0x04, 0x1c
        /*0e06*/ 	.short	(.L_1573 - .L_1572)


	//   ....[0]....
.L_1572:
        /*0e08*/ 	.word	0x00000a80


	//   ....[1]....
        /*0e0c*/ 	.word	0x0000c470


	//   ....[2]....
        /*0e10*/ 	.word	0x00012890


	//----- nvinfo : EIATTR_MAX_THREADS
	.align		4
.L_1573:
        /*0e14*/ 	.byte	0x04, 0x05
        /*0e16*/ 	.short	(.L_1575 - .L_1574)
.L_1574:
        /*0e18*/ 	.word	0x00000180
        /*0e1c*/ 	.word	0x00000001
        /*0e20*/ 	.word	0x00000001


	//----- nvinfo : EIATTR_CRS_STACK_SIZE
	.align		4
.L_1575:
        /*0e24*/ 	.byte	0x04, 0x1e
        /*0e26*/ 	.short	(.L_1577 - .L_1576)
.L_1576:
        /*0e28*/ 	.word	0x00000000


	//----- nvinfo : EIATTR_CBANK_PARAM_SIZE
	.align		4
.L_1577:
        /*0e2c*/ 	.byte	0x03, 0x19
        /*0e2e*/ 	.short	0x0af0


	//----- nvinfo : EIATTR_PARAM_CBANK
	.align		4
        /*0e30*/ 	.byte	0x04, 0x0a
        /*0e32*/ 	.short	(.L_1579 - .L_1578)
	.align		4
.L_1578:
        /*0e34*/ 	.word	index@(.nv.constant0._ZN7cutlass13device_kernelIN5flash11enable_sm90INS1_16FlashAttnFwdSm90INS1_25CollectiveMainloopFwdSm90ILi2EN4cute5tupleIJNS5_1CILi1EEES8_S8_EEENS6_IJNS7_ILi128EEENS7_ILi96EEENS7_ILi64EEEEEELi256ENS_10bfloat16_tEfNS_4arch4Sm90ELb1ELb0ELb1ELb1ELb0ELb0ELb0ELb1ELb0ELb1ELb0ELb0EEENS1_21CollectiveEpilogueFwdINS6_IJSA_NS7_ILi256EEESB_EEES9_SE_SG_Li256ELb1ELb1ELb0ELb0EEENS1_36VarlenDynamicPersistentTileSchedulerILi128ELi96ELi256ELi128ELb0ELb1ELb1ELb1ELb1ELb1EEEEEEEEEvNT_6ParamsE)
        /*0e38*/ 	.short	0x0210
        /*0e3a*/ 	.short	0x0af0


	//----- nvinfo : EIATTR_SW_WAR
	.align		4
.L_1579:
        /*0e3c*/ 	.byte	0x04, 0x36
        /*0e3e*/ 	.short	(.L_1581 - .L_1580)
.L_1580:
        /*0e40*/ 	.word	0x00000008
.L_1581:


//--------------------- .nv.info._ZN7cutlass13device_kernelIN5flash11enable_sm90INS1_16FlashAttnFwdSm90INS1_25CollectiveMainloopFwdSm90ILi2EN4cute5tupleIJNS5_1CILi1EEES8_S8_EEENS6_IJNS7_ILi128EEENS7_ILi96EEENS7_ILi64EEEEEELi256ENS_10bfloat16_tEfNS_4arch4Sm90ELb1ELb0ELb1ELb1ELb0ELb1ELb0ELb1ELb0ELb1ELb0ELb0EEENS1_21CollectiveEpilogueFwdINS6_IJSA_NS7_ILi256EEESB_EEES9_SE_SG_Li256ELb1ELb1ELb0ELb0EEENS1_36VarlenDynamicPersistentTileSchedulerILi128ELi96ELi256ELi128ELb0ELb1ELb1ELb1ELb1ELb1EEEEEEEEEvNT_6ParamsE --------------------------
	.section	.nv.info._ZN7cutlass13device_kernelIN5flash11enable_sm90INS1_16FlashAttnFwdSm90INS1_25CollectiveMainloopFwdSm90ILi2EN4cute5tupleIJNS5_1CILi1EEES8_S8_EEENS6_IJNS7_ILi128EEENS7_ILi96EEENS7_ILi64EEEEEELi256ENS_10bfloat16_tEfNS_4arch4Sm90ELb1ELb0ELb1ELb1ELb0ELb1ELb0ELb1ELb0ELb1ELb0ELb0EEENS1_21CollectiveEpilogueFwdINS6_IJSA_NS7_ILi256EEESB_EEES9_SE_SG_Li256ELb1ELb1ELb0ELb0EEENS1_36VarlenDynamicPersistentTileSchedulerILi128ELi96ELi256ELi128ELb0ELb1ELb1ELb1ELb1ELb1EEEEEEEEEvNT_6ParamsE,"",@"SHT_CUDA_INFO"
	.sectionflags	@""
	.align	4


	//----- nvinfo : EIATTR_CUDA_API_VERSION
	.align		4
        /*0000*/ 	.byte	0x04, 0x37
        /*0002*/ 	.short	(.L_1583 - .L_1582)
.L_1582:
        /*0004*/ 	.word	0x00000082


	//----- nvinfo : EIATTR_KPARAM_INFO
	.align		4
.L_1583:
        /*0008*/ 	.byte	0x04, 0x17
        /*000a*/ 	.short	(.L_1585 - .L_1584)
.L_1584:
        /*000c*/ 	.word	0x00000000
        /*0010*/ 	.short	0x0000
        /*0012*/ 	.short	0x0070
        /*0014*/ 	.byte	0x00, 0xf0, 0x01, 0x2a


	//----- nvinfo : EIATTR_SPARSE_MMA_MASK
	.align		4
.L_1585:
        /*0018*/ 	.byte	0x03, 0x50
        /*001a*/ 	.short	0x0000


	//----- nvinfo : EIATTR_MAXREG_COUNT
	.align		4
        /*001c*/ 	.byte	0x03, 0x1b
        /*001e*/ 	.short	0x00a8


	//----- nvinfo : EIATTR_NUM_BARRIERS
	.align		4
        /*0020*/ 	.byte	0x02, 0x4c
        /*0022*/ 	.byte	0x10
	.zero		1


	//----- nvinfo : EIATTR_EXTERNS
	.align		4
        /*0024*/ 	.byte	0x04, 0x0f
        /*0026*/ 	.short	(.L_1587 - .L_1586)


	//   ....[0]....
	.align		4
.L_1586:
        /*0028*/ 	.word	index@(__assertfail)


	//----- nvinfo : EIATTR_ANNOTATIONS
	.align		4
.L_1587:
        /*002c*/ 	.byte	0x04, 0x55
        /*002e*/ 	.short	(.L_1589 - .L_1588)


	//   ....[0]....
.L_1588:
        /* <DEDUP_REMOVED lines=95> */


	//----- nvinfo : EIATTR_MERCURY_ISA_VERSION
	.align		4
.L_1589:
        /*0608*/ 	.byte	0x03, 0x5f
        /*060a*/ 	.short	0x0101


	//----- nvinfo : EIATTR_UNUSED_LOAD_BYTE_OFFSET
	.align		4
        /*060c*/ 	.byte	0x04, 0x44
        /*060e*/ 	.short	(.L_1591 - .L_1590)


	//   ....[0]....
.L_1590:
        /*0610*/ 	.word	0x00000ac0
        /*0614*/ 	.word	0x0000fff0


	//   ....[1]....
        /*0618*/ 	.word	0x000111c0
        /*061c*/ 	.word	0x0000fff0


	//----- nvinfo : EIATTR_INT_WARP_WIDE_INSTR_OFFSETS
	.align		4
.L_1591:
        /*0620*/ 	.byte	0x04, 0x31
        /*0622*/ 	.short	(.L_1593 - .L_1592)


	//   ....[0]....
.L_1592:
        /*0624*/ 	.word	0x00000180


	//   ....[1]....
        /*0628*/ 	.word	0x00000220


	//   ....[2]....
        /*062c*/ 	.word	0x00000290


	//   ....[3]....
        /*0630*/ 	.word	0x000169a0


	//   ....[4]....
        /*0634*/ 	.word	0x00016a30


	//   ....[5]....
        /*0638*/ 	.word	0x0001a9a0


	//   ....[6]....
        /*063c*/ 	.word	0x0001aa30


	//----- nvinfo : EIATTR_COOP_GROUP_MASK_REGIDS
	.align		4
.L_1593:
        /*0640*/ 	.byte	0x04, 0x29
        /*0642*/ 	.short	(.L_1595 - .L_1594)


	//   ....[0]....
.L_1594:
        /*0644*/ 	.word	0xffffffff


	//   ....[1]....
        /*0648*/ 	.word	0xffffffff


	//   ....[2]....
        /*064c*/ 	.word	0xffffffff


	//   ....[3]....
        /*0650*/ 	.word	0xffffffff


	//   ....[4]....
        /*0654*/ 	.word	0xffffffff


	//   ....[5]....
        /*0658*/ 	.word	0xffffffff


	//   ....[6]....
        /*065c*/ 	.word	0xffffffff


	//   ....[7]....
        /*0660*/ 	.word	0xffffffff


	//   ....[8]....
        /*0664*/ 	.word	0xffffffff


	//   ....[9]....
        /*0668*/ 	.word	0xffffffff


	//   ....[10]....
        /*066c*/ 	.word	0xffffffff


	//   ....[11]....
        /*0670*/ 	.word	0xffffffff


	//   ....[12]....
        /*0674*/ 	.word	0xffffffff


	//   ....[13]....
        /*0678*/ 	.word	0xffffffff


	//   ....[14]....
        /*067c*/ 	.word	0xffffffff


	//   ....[15]....
        /*0680*/ 	.word	0xffffffff


	//   ....[16]....
        /*0684*/ 	.word	0xffffffff


	//   ....[17]....
        /*0688*/ 	.word	0xffffffff


	//   ....[18]....
        /*068c*/ 	.word	0xffffffff


	//   ....[19]....
        /*0690*/ 	.word	0xffffffff


	//   ....[20]....
        /*0694*/ 	.word	0xffffffff


	//   ....[21]....
        /*0698*/ 	.word	0xffffffff


	//   ....[22]....
        /*069c*/ 	.word	0xffffffff


	//   ....[23]....
        /*06a0*/ 	.word	0xffffffff


	//   ....[24]....
        /*06a4*/ 	.word	0xffffffff


	//   ....[25]....
        /*06a8*/ 	.word	0xffffffff


	//   ....[26]....
        /*06ac*/ 	.word	0xffffffff


	//   ....[27]....
        /*06b0*/ 	.word	0xffffffff


	//   ....[28]....
        /*06b4*/ 	.word	0xffffffff


	//   ....[29]....
        /*06b8*/ 	.word	0xffffffff


	//   ....[30]....
        /*06bc*/ 	.word	0xffffffff


	//   ....[31]....
        /*06c0*/ 	.word	0xffffffff


	//   ....[32]....
        /*06c4*/ 	.word	0xffffffff


	//   ....[33]....
        /*06c8*/ 	.word	0xffffffff


	//   ....[34]....
        /*06cc*/ 	.word	0xffffffff


	//   ....[35]....
        /*06d0*/ 	.word	0xffffffff


	//   ....[36]....
        /*06d4*/ 	.word	0xffffffff


	//   ....[37]....
        /*06d8*/ 	.word	0xffffffff


	//   ....[38]....
        /*06dc*/ 	.word	0xffffffff


	//   ....[39]....
        /*06e0*/ 	.word	0xffffffff


	//   ....[40]....
        /*06e4*/ 	.word	0xffffffff


	//   ....[41]....
        /*06e8*/ 	.word	0xffffffff


	//   ....[42]....
        /*06ec*/ 	.word	0xffffffff


	//   ....[43]....
        /*06f0*/ 	.word	0xffffffff


	//   ....[44]....
        /*06f4*/ 	.word	0xffffffff


	//   ....[45]....
        /*06f8*/ 	.word	0xffffffff


	//   ....[46]....
        /*06fc*/ 	.word	0xffffffff


	//   ....[47]....
        /*0700*/ 	.word	0xffffffff


	//   ....[48]....
        /*0704*/ 	.word	0xffffffff


	//   ....[49]....
        /*0708*/ 	.word	0xffffffff


	//   ....[50]....
        /*070c*/ 	.word	0xffffffff


	//   ....[51]....
        /*0710*/ 	.word	0xffffffff


	//   ....[52]....
        /*0714*/ 	.word	0xffffffff


	//   ....[53]....
        /*0718*/ 	.word	0xffffffff


	//   ....[54]....
        /*071c*/ 	.word	0xffffffff


	//   ....[55]....
        /*0720*/ 	.word	0xffffffff


	//   ....[56]....
        /*0724*/ 	.word	0xffffffff


	//   ....[57]....
        /*0728*/ 	.word	0xffffffff


	//   ....[58]....
        /*072c*/ 	.word	0xffffffff


	//   ....[59]....
        /*0730*/ 	.word	0xffffffff


	//   ....[60]....
        /*0734*/ 	.word	0xffffffff


	//   ....[61]....
        /*0738*/ 	.word	0xffffffff


	//   ....[62]....
        /*073c*/ 	.word	0xffffffff


	//   ....[63]....
        /*0740*/ 	.word	0xffffffff


	//   ....[64]....
        /*0744*/ 	.word	0xffffffff


	//   ....[65]....
        /*0748*/ 	.word	0xffffffff


	//   ....[66]....
        /*074c*/ 	.word	0xffffffff


	//   ....[67]....
        /*0750*/ 	.word	0xffffffff


	//   ....[68]....
        /*0754*/ 	.word	0xffffffff


	//   ....[69]....
        /*0758*/ 	.word	0xffffffff


	//   ....[70]....
        /*075c*/ 	.word	0xffffffff


	//   ....[71]....
        /*0760*/ 	.word	0xffffffff


	//   ....[72]....
        /*0764*/ 	.word	0xffffffff


	//   ....[73]....
        /*0768*/ 	.word	0xffffffff


	//   ....[74]....
        /*076c*/ 	.word	0xffffffff


	//   ....[75]....
        /*0770*/ 	.word	0xffffffff


	//   ....[76]....
        /*0774*/ 	.word	0xffffffff


	//   ....[77]....
        /*0778*/ 	.word	0xffffffff


	//   ....[78]....
        /*077c*/ 	.word	0xffffffff


	//   ....[79]....
        /*0780*/ 	.word	0xffffffff


	//   ....[80]....
        /*0784*/ 	.word	0xffffffff


	//   ....[81]....
        /*0788*/ 	.word	0xffffffff


	//   ....[82]....
        /*078c*/ 	.word	0xffffffff


	//   ....[83]....
        /*0790*/ 	.word	0xffffffff


	//   ....[84]....
        /*0794*/ 	.word	0xffffffff


	//   ....[85]....
        /*0798*/ 	.word	0xffffffff


	//   ....[86]....
        /*079c*/ 	.word	0xffffffff


	//   ....[87]....
        /*07a0*/ 	.word	0xffffffff


	//   ....[88]....
        /*07a4*/ 	.word	0xffffffff


	//   ....[89]....
        /*07a8*/ 	.word	0xffffffff


	//   ....[90]....
        /*07ac*/ 	.word	0xffffffff


	//   ....[91]....
        /*07b0*/ 	.word	0xffffffff


	//   ....[92]....
        /*07b4*/ 	.word	0xffffffff


	//   ....[93]....
        /*07b8*/ 	.word	0xffffffff


	//   ....[94]....
        /*07bc*/ 	.word	0xffffffff


	//   ....[95]....
        /*07c0*/ 	.word	0xffffffff


	//   ....[96]....
        /*07c4*/ 	.word	0xffffffff


	//   ....[97]....
        /*07c8*/ 	.word	0xffffffff


	//   ....[98]....
        /*07cc*/ 	.word	0xffffffff


	//   ....[99]....
        /*07d0*/ 	.word	0xffffffff


	//   ....[100]....
        /*07d4*/ 	.word	0xffffffff


	//   ....[101]....
        /*07d8*/ 	.word	0xffffffff


	//   ....[102]....
        /*07dc*/ 	.word	0xffffffff


	//   ....[103]....
        /*07e0*/ 	.word	0xffffffff


	//   ....[104]....
        /*07e4*/ 	.word	0xffffffff


	//   ....[105]....
        /*07e8*/ 	.word	0xffffffff


	//   ....[106]....
        /*07ec*/ 	.word	0xffffffff


	//   ....[107]....
        /*07f0*/ 	.word	0xffffffff


	//   ....[108]....
        /*07f4*/ 	.word	0xffffffff


	//   ....[109]....
        /*07f8*/ 	.word	0xffffffff


	//   ....[110]....
        /*07fc*/ 	.word	0xffffffff


	//   ....[111]....
        /*0800*/ 	.word	0xffffffff


	//   ....[112]....
        /*0804*/ 	.word	0xffffffff


	//   ....[113]....
        /*0808*/ 	.word	0xffffffff


	//   ....[114]....
        /*080c*/ 	.word	0xffffffff


	//   ....[115]....
        /*0810*/ 	.word	0xffffffff


	//   ....[116]....
        /*0814*/ 	.word	0x0500000f


	//   ....[117]....
        /*0818*/ 	.word	0x0500000f


	//   ....[118]....
        /*081c*/ 	.word	0x0500000f


	//   ....[119]....
        /*0820*/ 	.word	0x0500000f


	//   ....[120]....
        /*0824*/ 	.word	0x0500000f


	//   ....[121]....
        /*0828*/ 	.word	0x0500000f


	//   ....[122]....
        /*082c*/ 	.word	0x0500000f


	//   ....[123]....
        /*0830*/ 	.word	0x0500000f


	//   ....[124]....
        /*0834*/ 	.word	0x0500000f


	//   ....[125]....
        /*0838*/ 	.word	0x0500000f


	//   ....[126]....
        /*083c*/ 	.word	0x0500000f


	//   ....[127]....
        /*0840*/ 	.word	0x0500000f


	//   ....[128]....
        /*0844*/ 	.word	0x0500000f


	//   ....[129]....
        /*0848*/ 	.word	0x0500000f


	//   ....[130]....
        /*084c*/ 	.word	0x0500000f


	//   ....[131]....
        /*0850*/ 	.word	0x0500000f


	//   ....[132]....
        /*0854*/ 	.word	0x0500000f


	//   ....[133]....
        /*0858*/ 	.word	0x0500000f


	//   ....[134]....
        /*085c*/ 	.word	0x0500000f


	//   ....[135]....
        /*0860*/ 	.word	0x0500000f


	//   ....[136]....
        /*0864*/ 	.word	0x0500000f


	//   ....[137]....
        /*0868*/ 	.word	0x0500000f


	//   ....[138]....
        /*086c*/ 	.word	0x0500000f


	//   ....[139]....
        /*0870*/ 	.word	0x0500000f


	//   ....[140]....
        /*0874*/ 	.word	0x0500000f


	//   ....[141]....
        /*0878*/ 	.word	0x0500000f


	//   ....[142]....
        /*087c*/ 	.word	0x0500000f


	//   ....[143]....
        /*0880*/ 	.word	0x0500000f


	//   ....[144]....
        /*0884*/ 	.word	0x0500000f


	//   ....[145]....
        /*0888*/ 	.word	0x0500000f


	//   ....[146]....
        /*088c*/ 	.word	0x0500000f


	//   ....[147]....
        /*0890*/ 	.word	0x0500000f


	//   ....[148]....
        /*0894*/ 	.word	0x0500000f


	//   ....[149]....
        /*0898*/ 	.word	0x0500000f


	//   ....[150]....
        /*089c*/ 	.word	0x0500000f


	//   ....[151]....
        /*08a0*/ 	.word	0x0500000f


	//   ....[152]....
        /*08a4*/ 	.word	0x0500000f


	//   ....[153]....
        /*08a8*/ 	.word	0x0500000f


	//   ....[154]....
        /*08ac*/ 	.word	0x0500000f


	//   ....[155]....
        /*08b0*/ 	.word	0x0500000f


	//   ....[156]....
        /*08b4*/ 	.word	0x0500000f


	//   ....[157]....
        /*08b8*/ 	.word	0x0500000f


	//   ....[158]....
        /*08bc*/ 	.word	0x0500000f


	//   ....[159]....
        /*08c0*/ 	.word	0x0500000f


	//   ....[160]....
        /*08c4*/ 	.word	0x0500000f


	//   ....[161]....
        /*08c8*/ 	.word	0x0500000f


	//   ....[162]....
        /*08cc*/ 	.word	0x0500000f


	//   ....[163]....
        /*08d0*/ 	.word	0x0500000f


	//   ....[164]....
        /*08d4*/ 	.word	0x0500000f


	//   ....[165]....
        /*08d8*/ 	.word	0x0500000f


	//   ....[166]....
        /*08dc*/ 	.word	0x0500000f


	//   ....[167]....
        /*08e0*/ 	.word	0x0500000f


	//   ....[168]....
        /*08e4*/ 	.word	0x0500000f


	//   ....[169]....
        /*08e8*/ 	.word	0x0500000f


	//   ....[170]....
        /*08ec*/ 	.word	0x0500000f


	//   ....[171]....
        /*08f0*/ 	.word	0x0500000f


	//   ....[172]....
        /*08f4*/ 	.word	0x0500000f


	//   ....[173]....
        /*08f8*/ 	.word	0x0500000f


	//   ....[174]....
        /*08fc*/ 	.word	0x0500000f


	//   ....[175]....
        /*0900*/ 	.word	0x0500000f


	//   ....[176]....
        /*0904*/ 	.word	0x0500000f


	//----- nvinfo : EIATTR_COOP_GROUP_INSTR_OFFSETS
	.align		4
.L_1595:
        /*0908*/ 	.byte	0x04, 0x28
        /*090a*/ 	.short	(.L_1597 - .L_1596)


	//   ....[0]....
.L_1596:
        /*090c*/ 	.word	0x00000060


	//   ....[1]....
        /*0910*/ 	.word	0x00000190


	//   ....[2]....
        /*0914*/ 	.word	0x00000240


	//   ....[3]....
        /*0918*/ 	.word	0x00000400


	//   ....[4]....
        /*091c*/ 	.word	0x00000560


	//   ....[5]....
        /*0920*/ 	.word	0x00000680


	//   ....[6]....
        /*0924*/ 	.word	0x000007e0


	//   ....[7]....
        /*0928*/ 	.word	0x00005f30


	//   ....[8]....
        /*092c*/ 	.word	0x00006630


	//   ....[9]....
        /*0930*/ 	.word	0x00006640


	//   ....[10]....
        /*0934*/ 	.word	0x00006650


	//   ....[11]....
        /*0938*/ 	.word	0x00006660


	//   ....[12]....
        /*093c*/ 	.word	0x00006990


	//   ....[13]....
        /*0940*/ 	.word	0x000069a0


	//   ....[14]....
        /*0944*/ 	.word	0x000069b0


	//   ....[15]....
        /*0948*/ 	.word	0x000069c0


	//   ....[16]....
        /*094c*/ 	.word	0x00007cb0


	//   ....[17]....
        /*0950*/ 	.word	0x00007cd0


	//   ....[18]....
        /*0954*/ 	.word	0x00007ce0


	//   ....[19]....
        /*0958*/ 	.word	0x00007cf0


	//   ....[20]....
        /*095c*/ 	.word	0x00007dd0


	//   ....[21]....
        /*0960*/ 	.word	0x00007de0


	//   ....[22]....
        /*0964*/ 	.word	0x00007e70


	//   ....[23]....
        /*0968*/ 	.word	0x00007ec0


	//   ....[24]....
        /*096c*/ 	.word	0x00009760


	//   ....[25]....
        /*0970*/ 	.word	0x000097f0


	//   ....[26]....
        /*0974*/ 	.word	0x00009f20


	//   ....[27]....
        /*0978*/ 	.word	0x00009fd0


	//   ....[28]....
        /*097c*/ 	.word	0x0000a710


	//   ....[29]....
        /*0980*/ 	.word	0x0000a770


	//   ....[30]....
        /*0984*/ 	.word	0x0000b710


	//   ....[31]....
        /*0988*/ 	.word	0x0000b720


	//   ....[32]....
        /*098c*/ 	.word	0x0000c450


	//   ....[33]....
        /*0990*/ 	.word	0x0000c4f0


	//   ....[34]....
        /*0994*/ 	.word	0x0000d010


	//   ....[35]....
        /*0998*/ 	.word	0x0000d0a0


	//   ....[36]....
        /*099c*/ 	.word	0x0000ebb0


	//   ....[37]....
        /*09a0*/ 	.word	0x0000ec10


	//   ....[38]....
        /*09a4*/ 	.word	0x0000f5d0


	//   ....[39]....
        /*09a8*/ 	.word	0x0000f630


	//   ....[40]....
        /*09ac*/ 	.word	0x00010740


	//   ....[41]....
        /*09b0*/ 	.word	0x000107b0


	//   ....[42]....
        /*09b4*/ 	.word	0x00010820


	//   ....[43]....
        /*09b8*/ 	.word	0x00010850


	//   ....[44]....
        /*09bc*/ 	.word	0x000121d0


	//   ....[45]....
        /*09c0*/ 	.word	0x00012220


	//   ....[46]....
        /*09c4*/ 	.word	0x00012270


	//   ....[47]....
        /*09c8*/ 	.word	0x000122a0


	//   ....[48]....
        /*09cc*/ 	.word	0x00012980


	//   ....[49]....
        /*09d0*/ 	.word	0x00012be0


	//   ....[50]....
        /*09d4*/ 	.word	0x00012d20


	//   ....[51]....
        /*09d8*/ 	.word	0x00012d50


	//   ....[52]....
        /*09dc*/ 	.word	0x00012e90


	//   ....[53]....
        /*09e0*/ 	.word	0x00012eb0


	//   ....[54]....
        /*09e4*/ 	.word	0x00013000


	//   ....[55]....
        /*09e8*/ 	.word	0x00013010


	//   ....[56]....
        /*09ec*/ 	.word	0x00013860


	//   ....[57]....
        /*09f0*/ 	.word	0x00013870


	//   ....[58]....
        /*09f4*/ 	.word	0x00013a50


	//   ....[59]....
        /*09f8*/ 	.word	0x00013a60


	//   ....[60]....
        /*09fc*/ 	.word	0x00013c30


	//   ....[61]....
        /*0a00*/ 	.word	0x00013c40


	//   ....[62]....
        /*0a04*/ 	.word	0x00013e10


	//   ....[63]....
        /*0a08*/ 	.word	0x00013e20


	//   ....[64]....
        /*0a0c*/ 	.word	0x00014050


	//   ....[65]....
        /*0a10*/ 	.word	0x00014220


	//   ....[66]....
        /*0a14*/ 	.word	0x00014250


	//   ....[67]....
        /*0a18*/ 	.word	0x00014280


	//   ....[68]....
        /*0a1c*/ 	.word	0x000142b0


	//   ....[69]....
        /*0a20*/ 	.word	0x000142e0


	//   ....[70]....
        /*0a24*/ 	.word	0x00014310


	//   ....[71]....
        /*0a28*/ 	.word	0x00014480


	//   ....[72]....
        /*0a2c*/ 	.word	0x000144b0


	//   ....[73]....
        /*0a30*/ 	.word	0x000144e0


	//   ....[74]....
        /*0a34*/ 	.word	0x00014510


	//   ....[75]....
        /*0a38*/ 	.word	0x00014540


	//   ....[76]....
        /*0a3c*/ 	.word	0x00014570


	//   ....[77]....
        /*0a40*/ 	.word	0x00014610


	//   ....[78]....
        /*0a44*/ 	.word	0x00014670


	//   ....[79]....
        /*0a48*/ 	.word	0x00014700


	//   ....[80]....
        /*0a4c*/ 	.word	0x00015510


	//   ....[81]....
        /*0a50*/ 	.word	0x00016fa0


	//   ....[82]....
        /*0a54*/ 	.word	0x00017b50


	//   ....[83]....
        /*0a58*/ 	.word	0x00017b60


	//   ....[84]....
        /*0a5c*/ 	.word	0x00017b80


	//   ....[85]....
        /*0a60*/ 	.word	0x00017c20


	//   ....[86]....
        /*0a64*/ 	.word	0x00017c50


	//   ....[87]....
        /*0a68*/ 	.word	0x00017cc0


	//   ....[88]....
        /*0a6c*/ 	.word	0x00017cf0


	//   ....[89]....
        /*0a70*/ 	.word	0x00017d60


	//   ....[90]....
        /*0a74*/ 	.word	0x00017d90


	//   ....[91]....
        /*0a78*/ 	.word	0x00017e00


	//   ....[92]....
        /*0a7c*/ 	.word	0x00017e30


	//   ....[93]....
        /*0a80*/ 	.word	0x00017ea0


	//   ....[94]....
        /*0a84*/ 	.word	0x00017ed0


	//   ....[95]....
        /*0a88*/ 	.word	0x00017ef0


	//   ....[96]....
        /*0a8c*/ 	.word	0x00017f50


	//   ....[97]....
        /*0a90*/ 	.word	0x00017f60


	//   ....[98]....
        /*0a94*/ 	.word	0x0001ac30


	//   ....[99]....
        /*0a98*/ 	.word	0x0001ac90


	//   ....[100]....
        /*0a9c*/ 	.word	0x0001acc0


	//   ....[101]....
        /*0aa0*/ 	.word	0x0001acd0


	//   ....[102]....
        /*0aa4*/ 	.word	0x0001ad00


	//   ....[103]....
        /*0aa8*/ 	.word	0x0001ad30


	//   ....[104]....
        /*0aac*/ 	.word	0x0001ad60


	//   ....[105]....
        /*0ab0*/ 	.word	0x0001ad90


	//   ....[106]....
        /*0ab4*/ 	.word	0x0001af10


	//   ....[107]....
        /*0ab8*/ 	.word	0x0001af40


	//   ....[108]....
        /*0abc*/ 	.word	0x0001af70


	//   ....[109]....
        /*0ac0*/ 	.word	0x0001afa0


	//   ....[110]....
        /*0ac4*/ 	.word	0x0001afd0


	//   ....[111]....
        /*0ac8*/ 	.word	0x0001b000


	//   ....[112]....
        /*0acc*/ 	.word	0x0001b0c0


	//   ....[113]....
        /*0ad0*/ 	.word	0x0001b0e0


	//   ....[114]....
        /*0ad4*/ 	.word	0x0001b150


	//   ....[115]....
        /*0ad8*/ 	.word	0x0001b820


	//   ....[116]....
        /*0adc*/ 	.word	0x0001bcb0


	//   ....[117]....
        /*0ae0*/ 	.word	0x0001bd50


	//   ....[118]....
        /*0ae4*/ 	.word	0x0001bde0


	//   ....[119]....
        /*0ae8*/ 	.word	0x0001be30


	//   ....[120]....
        /*0aec*/ 	.word	0x0001be80


	//   ....[121]....
        /*0af0*/ 	.word	0x0001bf10


	//   ....[122]....
        /*0af4*/ 	.word	0x0001bfa0


	//   ....[123]....
        /*0af8*/ 	.word	0x0001bff0


	//   ....[124]....
        /*0afc*/ 	.word	0x0001c040


	//   ....[125]....
        /*0b00*/ 	.word	0x0001c130


	//   ....[126]....
        /*0b04*/ 	.word	0x0001c1e0


	//   ....[127]....
        /*0b08*/ 	.word	0x0001c260


	//   ....[128]....
        /*0b0c*/ 	.word	0x0001c2e0


	//   ....[129]....
        /*0b10*/ 	.word	0x0001c380


	//   ....[130]....
        /*0b14*/ 	.word	0x0001c420


	//   ....[131]....
        /*0b18*/ 	.word	0x0001c4a0


	//   ....[132]....
        /*0b1c*/ 	.word	0x0001c5b0


	//   ....[133]....
        /*0b20*/ 	.word	0x0001c8e0


	//   ....[134]....
        /*0b24*/ 	.word	0x0001c930


	//   ....[135]....
        /*0b28*/ 	.word	0x0001c9c0


	//   ....[136]....
        /*0b2c*/ 	.word	0x0001ca50


	//   ....[137]....
        /*0b30*/ 	.word	0x0001cae0


	//   ....[138]....
        /*0b34*/ 	.word	0x0001cb70


	//   ....[139]....
        /*0b38*/ 	.word	0x0001cc00


	//   ....[140]....
        /*0b3c*/ 	.word	0x0001cc90


	//   ....[141]....
        /*0b40*/ 	.word	0x0001cd50


	//   ....[142]....
        /*0b44*/ 	.word	0x0001d040


	//   ....[143]....
        /*0b48*/ 	.word	0x0001d1e0


	//   ....[144]....
        /*0b4c*/ 	.word	0x0001d230


	//   ....[145]....
        /*0b50*/ 	.word	0x0001d290


	//   ....[146]....
        /*0b54*/ 	.word	0x0001d330


	//   ....[147]....
        /*0b58*/ 	.word	0x0001d3f0


	//   ....[148]....
        /*0b5c*/ 	.word	0x0001d480


	//   ....[149]....
        /*0b60*/ 	.word	0x0001d550


	//   ....[150]....
        /*0b64*/ 	.word	0x0001d5e0


	//   ....[151]....
        /*0b68*/ 	.word	0x0001d6b0


	//   ....[152]....
        /*0b6c*/ 	.word	0x0001d740


	//   ....[153]....
        /*0b70*/ 	.word	0x0001d810


	//   ....[154]....
        /*0b74*/ 	.word	0x0001d8a0


	//   ....[155]....
        /*0b78*/ 	.word	0x0001d970


	//   ....[156]....
        /*0b7c*/ 	.word	0x0001da00


	//   ....[157]....
        /*0b80*/ 	.word	0x0001dad0


	//   ....[158]....
        /*0b84*/ 	.word	0x0001db60


	//   ....[159]....
        /*0b88*/ 	.word	0x0001dee0


	//   ....[160]....
        /*0b8c*/ 	.word	0x0001df80


	//   ....[161]....
        /*0b90*/ 	.word	0x0001e0a0


	//   ....[162]....
        /*0b94*/ 	.word	0x0001e110


	//   ....[163]....
        /*0b98*/ 	.word	0x0001e190


	//   ....[164]....
        /*0b9c*/ 	.word	0x0001e210


	//   ....[165]....
        /*0ba0*/ 	.word	0x0001e290


	//   ....[166]....
        /*0ba4*/ 	.word	0x0001e320


	//   ....[167]....
        /*0ba8*/ 	.word	0x0001e3c0


	//   ....[168]....
        /*0bac*/ 	.word	0x0001e460


	//   ....[169]....
        /*0bb0*/ 	.word	0x0001e4d0


	//   ....[170]....
        /*0bb4*/ 	.word	0x0001e540


	//   ....[171]....
        /*0bb8*/ 	.word	0x0001e5b0


	//   ....[172]....
        /*0bbc*/ 	.word	0x0001e630


	//   ....[173]....
        /*0bc0*/ 	.word	0x0001e6b0


	//   ....[174]....
        /*0bc4*/ 	.word	0x0001e750


	//   ....[175]....
        /*0bc8*/ 	.word	0x0001e7e0


	//   ....[176]....
        /*0bcc*/ 	.word	0x0001e910


	//----- nvinfo : EIATTR_REG_RECONFIG
	.align		4
.L_1597:
        /*0bd0*/ 	.byte	0x01, 0x54
	.zero		2


	//----- nvinfo : EIATTR_SYSCALL_OFFSETS
	.align		4
        /*0bd4*/ 	.byte	0x04, 0x46
        /*0bd6*/ 	.short	(.L_1599 - .L_1598)


	//   ....[0]....
.L_1598:
        /*0bd8*/ 	.word	0x000018c0


	//   ....[1]....
        /*0bdc*/ 	.word	0x00001a10


	//   ....[2]....
        /*0be0*/ 	.word	0x000060d0


	//   ....[3]....
        /*0be4*/ 	.word	0x000063e0


	//   ....[4]....
        /*0be8*/ 	.word	0x00016ba0


	//   ....[5]....
        /*0bec*/ 	.word	0x00016d00


	//   ....[6]....
        /*0bf0*/ 	.word	0x00016e00


	//   ....[7]....
        /*0bf4*/ 	.word	0x00017770


	//----- nvinfo : EIATTR_MBARRIER_INSTR_OFFSETS
	.align		4
.L_1599:
        /*0bf8*/ 	.byte	0x04, 0x39
        /*0bfa*/ 	.short	(.L_1601 - .L_1600)


	//   ....[0]....
.L_1600:
        /*0bfc*/ 	.word	0x000002b0
        /*0c00*/ 	.word	0x000000ff
        /*0c04*/ 	.word	0x00022800
        /*0c08*/ 	.short	0x0100
        /*0c0a*/ 	.byte	0x08
	.zero		1


	//   ....[1]....
        /*0c0c*/ 	.word	0x000002c0
        /*0c10*/ 	.word	0x000000ff
        /*0c14*/ 	.word	0x00022820
        /*0c18*/ 	.short	0x0100
        /*0c1a*/ 	.byte	0x08
	.zero		1


	//   ....[2]....
        /*0c1c*/ 	.word	0x000003b0
        /*0c20*/ 	.word	0x000000ff
        /*0c24*/ 	.word	0x00022830
        /*0c28*/ 	.short	0x0100
        /*0c2a*/ 	.byte	0x08
	.zero		1


	//   ....[3]....
        /*0c2c*/ 	.word	0x000003c0
        /*0c30*/ 	.word	0x000000ff
        /*0c34*/ 	.word	0x00022840
        /*0c38*/ 	.short	0x0100
        /*0c3a*/ 	.byte	0x08
	.zero		1


	//   ....[4]....
        /*0c3c*/ 	.word	0x000003d0
        /*0c40*/ 	.word	0x000000ff
        /*0c44*/ 	.word	0x00022838
        /*0c48*/ 	.short	0x0100
        /*0c4a*/ 	.byte	0x08
	.zero		1


	//   ....[5]....
        /*0c4c*/ 	.word	0x000003e0
        /*0c50*/ 	.word	0x000000ff
        /*0c54*/ 	.word	0x00022848
        /*0c58*/ 	.short	0x0100
        /*0c5a*/ 	.byte	0x08
	.zero		1


	//   ....[6]....
        /*0c5c*/ 	.word	0x00000510
        /*0c60*/ 	.word	0x000000ff
        /*0c64*/ 	.word	0x00022850
        /*0c68*/ 	.short	0x0100
        /*0c6a*/ 	.byte	0x08
	.zero		1


	//   ....[7]....
        /*0c6c*/ 	.word	0x00000520
        /*0c70*/ 	.word	0x000000ff
        /*0c74*/ 	.word	0x00022860
        /*0c78*/ 	.short	0x0100
        /*0c7a*/ 	.byte	0x08
	.zero		1


	//   ....[8]....
        /*0c7c*/ 	.word	0x00000530
        /*0c80*/ 	.word	0x000000ff
        /*0c84*/ 	.word	0x00022858
        /*0c88*/ 	.short	0x0100
        /*0c8a*/ 	.byte	0x08
	.zero		1


	//   ....[9]....
        /*0c8c*/ 	.word	0x00000540
        /*0c90*/ 	.word	0x000000ff
        /*0c94*/ 	.word	0x00022868
        /*0c98*/ 	.short	0x0100
        /*0c9a*/ 	.byte	0x08
	.zero		1


	//   ....[10]....
        /*0c9c*/ 	.word	0x00000630
        /*0ca0*/ 	.word	0x000000ff
        /*0ca4*/ 	.word	0x00022870
        /*0ca8*/ 	.short	0x0100
        /*0caa*/ 	.byte	0x06
	.zero		1


	//   ....[11]....
        /*0cac*/ 	.word	0x00000640
        /*0cb0*/ 	.word	0x000000ff
        /*0cb4*/ 	.word	0x00022880
        /*0cb8*/ 	.short	0x0100
        /*0cba*/ 	.byte	0x06
	.zero		1


	//   ....[12]....
        /*0cbc*/ 	.word	0x00000650
        /*0cc0*/ 	.word	0x000000ff
        /*0cc4*/ 	.word	0x00022878
        /*0cc8*/ 	.short	0x0100
        /*0cca*/ 	.byte	0x06
	.zero		1


	//   ....[13]....
        /*0ccc*/ 	.word	0x00000660
        /*0cd0*/ 	.word	0x000000ff
        /*0cd4*/ 	.word	0x00022888
        /*0cd8*/ 	.short	0x0100
        /*0cda*/ 	.byte	0x06
	.zero		1


	//   ....[14]....
        /*0cdc*/ 	.word	0x00000790
        /*0ce0*/ 	.word	0x000000ff
        /*0ce4*/ 	.word	0x00022890
        /*0ce8*/ 	.short	0x0100
        /*0cea*/ 	.byte	0x08
	.zero		1


	//   ....[15]....
        /*0cec*/ 	.word	0x000007a0
        /*0cf0*/ 	.word	0x000000ff
        /*0cf4*/ 	.word	0x000228a0
        /*0cf8*/ 	.short	0x0100
        /*0cfa*/ 	.byte	0x08
	.zero		1


	//   ....[16]....
        /*0cfc*/ 	.word	0x000007b0
        /*0d00*/ 	.word	0x000000ff
        /*0d04*/ 	.word	0x00022898
        /*0d08*/ 	.short	0x0100
        /*0d0a*/ 	.byte	0x08
	.zero		1


	//   ....[17]....
        /*0d0c*/ 	.word	0x000007c0
        /*0d10*/ 	.word	0x000000ff
        /*0d14*/ 	.word	0x000228a8
        /*0d18*/ 	.short	0x0100
        /*0d1a*/ 	.byte	0x08
	.zero		1


	//   ....[18]....
        /*0d1c*/ 	.word	0x000008f0
        /*0d20*/ 	.word	0x000000ff
        /*0d24*/ 	.word	0x000228b0
        /*0d28*/ 	.short	0x0100
        /*0d2a*/ 	.byte	0x08
	.zero		1


	//   ....[19]....
        /*0d2c*/ 	.word	0x00000900
        /*0d30*/ 	.word	0x000000ff
        /*0d34*/ 	.word	0x000228c0
        /*0d38*/ 	.short	0x0100
        /*0d3a*/ 	.byte	0x08
	.zero		1


	//   ....[20]....
        /*0d3c*/ 	.word	0x00000910
        /*0d40*/ 	.word	0x000000ff
        /*0d44*/ 	.word	0x000228b8
        /*0d48*/ 	.short	0x0100
        /*0d4a*/ 	.byte	0x08
	.zero		1


	//   ....[21]....
        /*0d4c*/ 	.word	0x00000920
        /*0d50*/ 	.word	0x000000ff
        /*0d54*/ 	.word	0x000228c8
        /*0d58*/ 	.short	0x0100
        /*0d5a*/ 	.byte	0x08
	.zero		1


	//   ....[22]....
        /*0d5c*/ 	.word	0x00002c90
        /*0d60*/ 	.word	0x00000060
        /*0d64*/ 	.word	0x00022890
        /*0d68*/ 	.short	0x010a
        /*0d6a*/ 	.byte	0x3f
	.zero		1


	//   ....[23]....
        /*0d6c*/ 	.word	0x00003f60
        /*0d70*/ 	.word	0x00000060
        /*0d74*/ 	.word	0x00022890
        /*0d78*/ 	.short	0x010a
        /*0d7a*/ 	.byte	0x3f
	.zero		1


	//   ....[24]....
        /*0d7c*/ 	.word	0x00005040
        /*0d80*/ 	.word	0x00000060
        /*0d84*/ 	.word	0x00022890
        /*0d88*/ 	.short	0x010a
        /*0d8a*/ 	.byte	0x3f
	.zero		1


	//   ....[25]....
        /*0d8c*/ 	.word	0x00005250
        /*0d90*/ 	.word	0x00000020
        /*0d94*/ 	.word	0x00000000
        /*0d98*/ 	.short	0x0101
        /*0d9a*/ 	.byte	0x3f
	.zero		1


	//   ....[26]....
        /*0d9c*/ 	.word	0x00005290
        /*0da0*/ 	.word	0x00000060
        /*0da4*/ 	.word	0x000228b0
        /*0da8*/ 	.short	0x010a
        /*0daa*/ 	.byte	0x3f
	.zero		1


	//   ....[27]....
        /*0dac*/ 	.word	0x000058e0
        /*0db0*/ 	.word	0x00000060
        /*0db4*/ 	.word	0x00000000
        /*0db8*/ 	.short	0x0101
        /*0dba*/ 	.byte	0x3f
	.zero		1


	//   ....[28]....
        /*0dbc*/ 	.word	0x00006160
        /*0dc0*/ 	.word	0x00000012
        /*0dc4*/ 	.word	0x00022800
        /*0dc8*/ 	.short	0x010a
        /*0dca*/ 	.byte	0x3f
	.zero		1


	//   ....[29]....
        /*0dcc*/ 	.word	0x000061b0
        /*0dd0*/ 	.word	0x00000012
        /*0dd4*/ 	.word	0x00022800
        /*0dd8*/ 	.short	0x010a
        /*0dda*/ 	.byte	0x3f
	.zero		1


	//   ....[30]....
        /*0ddc*/ 	.word	0x00006c00
        /*0de0*/ 	.word	0x00000012
        /*0de4*/ 	.word	0x00022800
        /*0de8*/ 	.short	0x010a
        /*0dea*/ 	.byte	0x3f
	.zero		1


	//   ....[31]....
        /*0dec*/ 	.word	0x00008120
        /*0df0*/ 	.word	0x00000012
        /*0df4*/ 	.word	0x00022800
        /*0df8*/ 	.short	0x010a
        /*0dfa*/ 	.byte	0x3f
	.zero		1


	//   ....[32]....
        /*0dfc*/ 	.word	0x000090a0
        /*0e00*/ 	.word	0x00000014
        /*0e04*/ 	.word	0x00022830
        /*0e08*/ 	.short	0x010a
        /*0e0a*/ 	.byte	0x3f
	.zero		1


	//   ....[33]....
        /*0e0c*/ 	.word	0x00009140
        /*0e10*/ 	.word	0x00000014
        /*0e14*/ 	.word	0x00022830
        /*0e18*/ 	.short	0x010a
        /*0e1a*/ 	.byte	0x3f
	.zero		1


	//   ....[34]....
        /*0e1c*/ 	.word	0x0000abb0
        /*0e20*/ 	.word	0x00000003
        /*0e24*/ 	.word	0x00000000
        /*0e28*/ 	.short	0x0101
        /*0e2a*/ 	.byte	0x3f
	.zero		1


	//   ....[35]....
        /*0e2c*/ 	.word	0x0000b060
        /*0e30*/ 	.word	0x00000014
        /*0e34*/ 	.word	0x00022850
        /*0e38*/ 	.short	0x010a
        /*0e3a*/ 	.byte	0x3f
	.zero		1


	//   ....[36]....
        /*0e3c*/ 	.word	0x0000b0b0
        /*0e40*/ 	.word	0x00000014
        /*0e44*/ 	.word	0x00022850
        /*0e48*/ 	.short	0x010a
        /*0e4a*/ 	.byte	0x3f
	.zero		1


	//   ....[37]....
        /*0e4c*/ 	.word	0x0000b510
        /*0e50*/ 	.word	0x00000014
        /*0e54*/ 	.word	0x00000000
        /*0e58*/ 	.short	0x0101
        /*0e5a*/ 	.byte	0x3f
	.zero		1


	//   ....[38]....
        /*0e5c*/ 	.word	0x0000b630
        /*0e60*/ 	.word	0x000000d3
        /*0e64*/ 	.word	0x00022830
        /*0e68*/ 	.short	0x010a
        /*0e6a*/ 	.byte	0x3f
	.zero		1


	//   ....[39]....
        /*0e6c*/ 	.word	0x0000b6e0
        /*0e70*/ 	.word	0x000000d3
        /*0e74*/ 	.word	0x00022830
        /*0e78*/ 	.short	0x010a
        /*0e7a*/ 	.byte	0x3f
	.zero		1


	//   ....[40]....
        /*0e7c*/ 	.word	0x0000d370
        /*0e80*/ 	.word	0x0000009d
        /*0e84*/ 	.word	0x00000000
        /*0e88*/ 	.short	0x0101
        /*0e8a*/ 	.byte	0x3f
	.zero		1


	//   ....[41]....
        /*0e8c*/ 	.word	0x0000de20
        /*0e90*/ 	.word	0x000000d3
        /*0e94*/ 	.word	0x00022850
        /*0e98*/ 	.short	0x010a
        /*0e9a*/ 	.byte	0x3f
	.zero		1


	//   ....[42]....
        /*0e9c*/ 	.word	0x0000de70
        /*0ea0*/ 	.word	0x000000d3
        /*0ea4*/ 	.word	0x00022850
        /*0ea8*/ 	.short	0x010a
        /*0eaa*/ 	.byte	0x3f
	.zero		1


	//   ....[43]....
        /*0eac*/ 	.word	0x0000e230
        /*0eb0*/ 	.word	0x000000d3
        /*0eb4*/ 	.word	0x00000000
        /*0eb8*/ 	.short	0x0101
        /*0eba*/ 	.byte	0x3f
	.zero		1


	//   ....[44]....
        /*0ebc*/ 	.word	0x0000e330
        /*0ec0*/ 	.word	0x00000014
        /*0ec4*/ 	.word	0x00022830
        /*0ec8*/ 	.short	0x010a
        /*0eca*/ 	.byte	0x3f
	.zero		1


	//   ....[45]....
        /*0ecc*/ 	.word	0x0000e390
        /*0ed0*/ 	.word	0x00000014
        /*0ed4*/ 	.word	0x00022830
        /*0ed8*/ 	.short	0x010a
        /*0eda*/ 	.byte	0x3f
	.zero		1


	//   ....[46]....
        /*0edc*/ 	.word	0x0000fa80
        /*0ee0*/ 	.word	0x00000003
        /*0ee4*/ 	.word	0x00000000
        /*0ee8*/ 	.short	0x0101
        /*0eea*/ 	.byte	0x3f
	.zero		1


	//   ....[47]....
        /*0eec*/ 	.word	0x00010300
        /*0ef0*/ 	.word	0x00000014
        /*0ef4*/ 	.word	0x00022850
        /*0ef8*/ 	.short	0x010a
        /*0efa*/ 	.byte	0x3f
	.zero		1


	//   ....[48]....
        /*0efc*/ 	.word	0x00010350
        /*0f00*/ 	.word	0x00000014
        /*0f04*/ 	.word	0x00022850
        /*0f08*/ 	.short	0x010a
        /*0f0a*/ 	.byte	0x3f
	.zero		1


	//   ....[49]....
        /*0f0c*/ 	.word	0x00010710
        /*0f10*/ 	.word	0x00000014
        /*0f14*/ 	.word	0x00000000
        /*0f18*/ 	.short	0x0101
        /*0f1a*/ 	.byte	0x3f
	.zero		1


	//   ....[50]....
        /*0f1c*/ 	.word	0x00012bd0
        /*0f20*/ 	.word	0x00000000
        /*0f24*/ 	.word	0x00000000
        /*0f28*/ 	.short	0x0101
        /*0f2a*/ 	.byte	0x3f
	.zero		1


	//   ....[51]....
        /*0f2c*/ 	.word	0x00015600
        /*0f30*/ 	.word	0x00000006
        /*0f34*/ 	.word	0x00022820
        /*0f38*/ 	.short	0x010a
        /*0f3a*/ 	.byte	0x3f
	.zero		1


	//   ....[52]....
        /*0f3c*/ 	.word	0x000156e0
        /*0f40*/ 	.word	0x00000004
        /*0f44*/ 	.word	0x000228a0
        /*0f48*/ 	.short	0x010a
        /*0f4a*/ 	.byte	0x3f
	.zero		1


	//   ....[53]....
        /*0f4c*/ 	.word	0x00015930
        /*0f50*/ 	.word	0x00000004
        /*0f54*/ 	.word	0x000228c0
        /*0f58*/ 	.short	0x010a
        /*0f5a*/ 	.byte	0x3f
	.zero		1


	//   ....[54]....
        /*0f5c*/ 	.word	0x00015ff0
        /*0f60*/ 	.word	0x00000005
        /*0f64*/ 	.word	0x000228a0
        /*0f68*/ 	.short	0x010a
        /*0f6a*/ 	.byte	0x3f
	.zero		1


	//   ....[55]....
        /*0f6c*/ 	.word	0x00016230
        /*0f70*/ 	.word	0x00000005
        /*0f74*/ 	.word	0x000228c0
        /*0f78*/ 	.short	0x010a
        /*0f7a*/ 	.byte	0x3f
	.zero		1


	//   ....[56]....
        /*0f7c*/ 	.word	0x00017250
        /*0f80*/ 	.word	0x00000000
        /*0f84*/ 	.word	0x00022840
        /*0f88*/ 	.short	0x010a
        /*0f8a*/ 	.byte	0x3f
	.zero		1


	//   ....[57]....
        /*0f8c*/ 	.word	0x00018070
        /*0f90*/ 	.word	0x00000008
        /*0f94*/ 	.word	0x00022800
        /*0f98*/ 	.short	0x0107
        /*0f9a*/ 	.byte	0x3f
	.zero		1


	//   ....[58]....
        /*0f9c*/ 	.word	0x00018170
        /*0fa0*/ 	.word	0x00000002
        /*0fa4*/ 	.word	0x00022800
        /*0fa8*/ 	.short	0x0101
        /*0faa*/ 	.byte	0x3f
	.zero		1


	//   ....[59]....
        /*0fac*/ 	.word	0x00018190
        /*0fb0*/ 	.word	0x00000002
        /*0fb4*/ 	.word	0x00022820
        /*0fb8*/ 	.short	0x010a
        /*0fba*/ 	.byte	0x3f
	.zero		1


	//   ....[60]....
        /*0fbc*/ 	.word	0x00018290
        /*0fc0*/ 	.word	0x00000002
        /*0fc4*/ 	.word	0x00022860
        /*0fc8*/ 	.short	0x010a
        /*0fca*/ 	.byte	0x3f
	.zero		1


	//   ....[61]....
        /*0fcc*/ 	.word	0x00018b80
        /*0fd0*/ 	.word	0x00000002
        /*0fd4*/ 	.word	0x00022840
        /*0fd8*/ 	.short	0x010a
        /*0fda*/ 	.byte	0x3f
	.zero		1


	//   ....[62]....
        /*0fdc*/ 	.word	0x00018de0
        /*0fe0*/ 	.word	0x00000002
        /*0fe4*/ 	.word	0x00022860
        /*0fe8*/ 	.short	0x010a
        /*0fea*/ 	.byte	0x3f
	.zero		1


	//   ....[63]....
        /*0fec*/ 	.word	0x00019660
        /*0ff0*/ 	.word	0x00000003
        /*0ff4*/ 	.word	0x00022840
        /*0ff8*/ 	.short	0x010a
        /*0ffa*/ 	.byte	0x3f
	.zero		1


	//   ....[64]....
        /*0ffc*/ 	.word	0x000198b0
        /*1000*/ 	.word	0x00000003
        /*1004*/ 	.word	0x00022860
        /*1008*/ 	.short	0x010a
        /*100a*/ 	.byte	0x3f
	.zero		1


	//   ....[65]....
        /*100c*/ 	.word	0x0001a0c0
        /*1010*/ 	.word	0x00000003
        /*1014*/ 	.word	0x00022840
        /*1018*/ 	.short	0x010a
        /*101a*/ 	.byte	0x3f
	.zero		1


	//   ....[66]....
        /*101c*/ 	.word	0x0001a320
        /*1020*/ 	.word	0x00000003
        /*1024*/ 	.word	0x00022860
        /*1028*/ 	.short	0x010a
        /*102a*/ 	.byte	0x3f
	.zero		1


	//   ....[67]....
        /*102c*/ 	.word	0x0001b7a0
        /*1030*/ 	.word	0x00000000
        /*1034*/ 	.word	0x00022820
        /*1038*/ 	.short	0x010a
        /*103a*/ 	.byte	0x3f
	.zero		1


	//   ....[68]....
        /*103c*/ 	.word	0x0001b950
        /*1040*/ 	.word	0x00000006
        /*1044*/ 	.word	0x00000000
        /*1048*/ 	.short	0x010a
        /*104a*/ 	.byte	0x3f
	.zero		1


	//   ....[69]....
        /*104c*/ 	.word	0x0001b9c0
        /*1050*/ 	.word	0x00000007
        /*1054*/ 	.word	0x00000000
        /*1058*/ 	.short	0x010a
        /*105a*/ 	.byte	0x3f
	.zero		1


	//   ....[70]....
        /*105c*/ 	.word	0x0001ba30
        /*1060*/ 	.word	0x00000004
        /*1064*/ 	.word	0x00000000
        /*1068*/ 	.short	0x010a
        /*106a*/ 	.byte	0x3f
	.zero		1


	//   ....[71]....
        /*106c*/ 	.word	0x0001ba60
        /*1070*/ 	.word	0x00000003
        /*1074*/ 	.word	0x00000000
        /*1078*/ 	.short	0x010a
        /*107a*/ 	.byte	0x3f
	.zero		1


	//   ....[72]....
        /*107c*/ 	.word	0x0001bac0
        /*1080*/ 	.word	0x00000060
        /*1084*/ 	.word	0x00022890
        /*1088*/ 	.short	0x010a
        /*108a*/ 	.byte	0x3f
	.zero		1


	//   ....[73]....
        /*108c*/ 	.word	0x0001bb10
        /*1090*/ 	.word	0x00000060
        /*1094*/ 	.word	0x00022890
        /*1098*/ 	.short	0x010a
        /*109a*/ 	.byte	0x3f
	.zero		1


	//   ....[74]....
        /*109c*/ 	.word	0x0001bb60
        /*10a0*/ 	.word	0x00000060
        /*10a4*/ 	.word	0x00022890
        /*10a8*/ 	.short	0x010a
        /*10aa*/ 	.byte	0x3f
	.zero		1


	//   ....[75]....
        /*10ac*/ 	.word	0x0001bbb0
        /*10b0*/ 	.word	0x00000060
        /*10b4*/ 	.word	0x000228b0
        /*10b8*/ 	.short	0x010a
        /*10ba*/ 	.byte	0x3f
	.zero		1


	//   ....[76]....
        /*10bc*/ 	.word	0x0001c070
        /*10c0*/ 	.word	0x00000012
        /*10c4*/ 	.word	0x00022800
        /*10c8*/ 	.short	0x010a
        /*10ca*/ 	.byte	0x3f
	.zero		1


	//   ....[77]....
        /*10cc*/ 	.word	0x0001c660
        /*10d0*/ 	.word	0x00000012
        /*10d4*/ 	.word	0x00022800
        /*10d8*/ 	.short	0x010a
        /*10da*/ 	.byte	0x3f
	.zero		1


	//   ....[78]....
        /*10dc*/ 	.word	0x0001c6b0
        /*10e0*/ 	.word	0x00000014
        /*10e4*/ 	.word	0x00022830
        /*10e8*/ 	.short	0x010a
        /*10ea*/ 	.byte	0x3f
	.zero		1


	//   ....[79]....
        /*10ec*/ 	.word	0x0001c700
        /*10f0*/ 	.word	0x00000014
        /*10f4*/ 	.word	0x00022850
        /*10f8*/ 	.short	0x010a
        /*10fa*/ 	.byte	0x3f
	.zero		1


	//   ....[80]....
        /*10fc*/ 	.word	0x0001c750
        /*1100*/ 	.word	0x000000d3
        /*1104*/ 	.word	0x00022830
        /*1108*/ 	.short	0x010a
        /*110a*/ 	.byte	0x3f
	.zero		1


	//   ....[81]....
        /*110c*/ 	.word	0x0001c7a0
        /*1110*/ 	.word	0x000000d3
        /*1114*/ 	.word	0x00022850
        /*1118*/ 	.short	0x010a
        /*111a*/ 	.byte	0x3f
	.zero		1


	//   ....[82]....
        /*111c*/ 	.word	0x0001c7f0
        /*1120*/ 	.word	0x00000014
        /*1124*/ 	.word	0x00022830
        /*1128*/ 	.short	0x010a
        /*112a*/ 	.byte	0x3f
	.zero		1


	//   ....[83]....
        /*112c*/ 	.word	0x0001c840
        /*1130*/ 	.word	0x00000014
        /*1134*/ 	.word	0x00022850
        /*1138*/ 	.short	0x010a
        /*113a*/ 	.byte	0x3f
	.zero		1


	//   ....[84]....
        /*113c*/ 	.word	0x0001ce20
        /*1140*/ 	.word	0x00000005
        /*1144*/ 	.word	0x00022820
        /*1148*/ 	.short	0x010a
        /*114a*/ 	.byte	0x3f
	.zero		1


	//   ....[85]....
        /*114c*/ 	.word	0x0001ce70
        /*1150*/ 	.word	0x00000004
        /*1154*/ 	.word	0x000228a0
        /*1158*/ 	.short	0x010a
        /*115a*/ 	.byte	0x3f
	.zero		1


	//   ....[86]....
        /*115c*/ 	.word	0x0001cec0
        /*1160*/ 	.word	0x00000004
        /*1164*/ 	.word	0x000228c0
        /*1168*/ 	.short	0x010a
        /*116a*/ 	.byte	0x3f
	.zero		1


	//   ....[87]....
        /*116c*/ 	.word	0x0001cf10
        /*1170*/ 	.word	0x00000005
        /*1174*/ 	.word	0x000228a0
        /*1178*/ 	.short	0x010a
        /*117a*/ 	.byte	0x3f
	.zero		1


	//   ....[88]....
        /*117c*/ 	.word	0x0001cf60
        /*1180*/ 	.word	0x00000005
        /*1184*/ 	.word	0x000228c0
        /*1188*/ 	.short	0x010a
        /*118a*/ 	.byte	0x3f
	.zero		1


	//   ....[89]....
        /*118c*/ 	.word	0x0001d100
        /*1190*/ 	.word	0x00000000
        /*1194*/ 	.word	0x00022840
        /*1198*/ 	.short	0x010a
        /*119a*/ 	.byte	0x3f
	.zero		1


	//   ....[90]....
        /*119c*/ 	.word	0x0001dc00
        /*11a0*/ 	.word	0x00000002
        /*11a4*/ 	.word	0x00022820
        /*11a8*/ 	.short	0x010a
        /*11aa*/ 	.byte	0x3f
	.zero		1


	//   ....[91]....
        /*11ac*/ 	.word	0x0001dc50
        /*11b0*/ 	.word	0x00000002
        /*11b4*/ 	.word	0x00022860
        /*11b8*/ 	.short	0x010a
        /*11ba*/ 	.byte	0x3f
	.zero		1


	//   ....[92]....
        /*11bc*/ 	.word	0x0001dca0
        /*11c0*/ 	.word	0x00000002
        /*11c4*/ 	.word	0x00022840
        /*11c8*/ 	.short	0x010a
        /*11ca*/ 	.byte	0x3f
	.zero		1


	//   ....[93]....
        /*11cc*/ 	.word	0x0001dcf0
        /*11d0*/ 	.word	0x00000002
        /*11d4*/ 	.word	0x00022860
        /*11d8*/ 	.short	0x010a
        /*11da*/ 	.byte	0x3f
	.zero		1


	//   ....[94]....
        /*11dc*/ 	.word	0x0001dd40
        /*11e0*/ 	.word	0x00000003
        /*11e4*/ 	.word	0x00022840
        /*11e8*/ 	.short	0x010a
        /*11ea*/ 	.byte	0x3f
	.zero		1


	//   ....[95]....
        /*11ec*/ 	.word	0x0001dd90
        /*11f0*/ 	.word	0x00000003
        /*11f4*/ 	.word	0x00022860
        /*11f8*/ 	.short	0x010a
        /*11fa*/ 	.byte	0x3f
	.zero		1


	//   ....[96]....
        /*11fc*/ 	.word	0x0001dde0
        /*1200*/ 	.word	0x00000003
        /*1204*/ 	.word	0x00022840
        /*1208*/ 	.short	0x010a
        /*120a*/ 	.byte	0x3f
	.zero		1


	//   ....[97]....
        /*120c*/ 	.word	0x0001de30
        /*1210*/ 	.word	0x00000003
        /*1214*/ 	.word	0x00022860
        /*1218*/ 	.short	0x010a
        /*121a*/ 	.byte	0x3f
	.zero		1


	//   ....[98]....
        /*121c*/ 	.word	0x0001e830
        /*1220*/ 	.word	0x00000000
        /*1224*/ 	.word	0x00022820
        /*1228*/ 	.short	0x010a
        /*122a*/ 	.byte	0x3f
	.zero		1


	//   ....[99]....
        /*122c*/ 	.word	0x0001e9d0
        /*1230*/ 	.word	0x00000006
        /*1234*/ 	.word	0x00000000
        /*1238*/ 	.short	0x010a
        /*123a*/ 	.byte	0x3f
	.zero		1


	//   ....[100]....
        /*123c*/ 	.word	0x0001ea20
        /*1240*/ 	.word	0x00000007
        /*1244*/ 	.word	0x00000000
        /*1248*/ 	.short	0x010a
        /*124a*/ 	.byte	0x3f
	.zero		1


	//   ....[101]....
        /*124c*/ 	.word	0x0001ea70
        /*1250*/ 	.word	0x00000004
        /*1254*/ 	.word	0x00000000
        /*1258*/ 	.short	0x010a
        /*125a*/ 	.byte	0x3f
	.zero		1


	//----- nvinfo : EIATTR_NUM_MBARRIERS
	.align		4
.L_1601:
        /*125c*/ 	.byte	0x03, 0x38
        /*125e*/ 	.short	0x0016


	//----- nvinfo : EIATTR_EXIT_INSTR_OFFSETS
	.align		4
        /*1260*/ 	.byte	0x04, 0x1c
        /*1262*/ 	.short	(.L_1603 - .L_1602)


	//   ....[0]....
.L_1602:
        /*1264*/ 	.word	0x0001bab0


	//----- nvinfo : EIATTR_MAX_THREADS
	.align		4
.L_1603:
        /*1268*/ 	.byte	0x04, 0x05
        /*126a*/ 	.short	(.L_1605 - .L_1604)
.L_1604:
        /*126c*/ 	.word	0x00000180
        /*1270*/ 	.word	0x00000001
        /*1274*/ 	.word	0x00000001


	//----- nvinfo : EIATTR_CRS_STACK_SIZE
	.align		4
.L_1605:
        /*1278*/ 	.byte	0x04, 0x1e
        /*127a*/ 	.short	(.L_1607 - .L_1606)
.L_1606:
        /*127c*/ 	.word	0x00000000


	//----- nvinfo : EIATTR_CBANK_PARAM_SIZE
	.align		4
.L_1607:
        /*1280*/ 	.byte	0x03, 0x19
        /*1282*/ 	.short	0x0af0


	//----- nvinfo : EIATTR_PARAM_CBANK
	.align		4
        /*1284*/ 	.byte	0x04, 0x0a
        /*1286*/ 	.short	(.L_1609 - .L_1608)
	.align		4
.L_1608:
        /*1288*/ 	.word	index@(.nv.constant0._ZN7cutlass13device_kernelIN5flash11enable_sm90INS1_16FlashAttnFwdSm90INS1_25CollectiveMainloopFwdSm90ILi2EN4cute5tupleIJNS5_1CILi1EEES8_S8_EEENS6_IJNS7_ILi128EEENS7_ILi96EEENS7_ILi64EEEEEELi256ENS_10bfloat16_tEfNS_4arch4Sm90ELb1ELb0ELb1ELb1ELb0ELb1ELb0ELb1ELb0ELb1ELb0ELb0EEENS1_21CollectiveEpilogueFwdINS6_IJSA_NS7_ILi256EEESB_EEES9_SE_SG_Li256ELb1ELb1ELb0ELb0EEENS1_36VarlenDynamicPersistentTileSchedulerILi128ELi96ELi256ELi128ELb0ELb1ELb1ELb1ELb1ELb1EEEEEEEEEvNT_6ParamsE)
        /*128c*/ 	.short	0x0210
        /*128e*/ 	.short	0x0af0


	//----- nvinfo : EIATTR_SW_WAR
	.align		4
.L_1609:
        /*1290*/ 	.byte	0x04, 0x36
        /*1292*/ 	.short	(.L_1611 - .L_1610)
.L_1610:
        /*1294*/ 	.word	0x00000008
.L_1611:


//--------------------- .nv.info._ZN7cutlass13device_kernelIN5flash11enable_sm90INS1_16FlashAttnFwdSm90INS1_25CollectiveMainloopFwdSm90ILi2EN4cute5tupleIJNS5_1CILi1EEES8_S8_EEENS6_IJNS7_ILi128EEENS7_ILi96EEENS7_ILi64EEEEEELi256ENS_10bfloat16_tEfNS_4arch4Sm90ELb1ELb0ELb1ELb1ELb0ELb0ELb1ELb1ELb0ELb1ELb0ELb0EEENS1_21CollectiveEpilogueFwdINS6_IJSA_NS7_ILi256EEESB_EEES9_SE_SG_Li256ELb1ELb1ELb0ELb0EEENS1_36VarlenDynamicPersistentTileSchedulerILi128ELi96ELi256ELi128ELb0ELb1ELb1ELb1ELb1ELb1EEEEEEEEEvNT_6ParamsE --------------------------
	.section	.nv.info._ZN7cutlass13device_kernelIN5flash11enable_sm90INS1_16FlashAttnFwdSm90INS1_25CollectiveMainloopFwdSm90ILi2EN4cute5tupleIJNS5_1CILi1EEES8_S8_EEENS6_IJNS7_ILi128EEENS7_ILi96EEENS7_ILi64EEEEEELi256ENS_10bfloat16_tEfNS_4arch4Sm90ELb1ELb0ELb1ELb1ELb0ELb0ELb1ELb1ELb0ELb1ELb0ELb0EEENS1_21CollectiveEpilogueFwdINS6_IJSA_NS7_ILi256EEESB_EEES9_SE_SG_Li256ELb1ELb1ELb0ELb0EEENS1_36VarlenDynamicPersistentTileSchedulerILi128ELi96ELi256ELi128ELb0ELb1ELb1ELb1ELb1ELb1EEEEEEEEEvNT_6ParamsE,"",@"SHT_CUDA_INFO"
	.sectionflags	@""
	.align	4


	//----- nvinfo : EIATTR_CUDA_API_VERSION
	.align		4
        /*0000*/ 	.byte	0x04, 0x37
        /*0002*/ 	.short	(.L_1613 - .L_1612)
.L_1612:
        /*0004*/ 	.word	0x00000082


	//----- nvinfo : EIATTR_KPARAM_INFO
	.align		4
.L_1613:
        /*0008*/ 	.byte	0x04, 0x17
        /*000a*/ 	.short	(.L_1615 - .L_1614)
.L_1614:
        /*000c*/ 	.word	0x00000000
        /*0010*/ 	.short	0x0000
        /*0012*/ 	.short	0x0070
        /*0014*/ 	.byte	0x00, 0xf0, 0x01, 0x2e


	//----- nvinfo : EIATTR_SPARSE_MMA_MASK
	.align		4
.L_1615:
        /*0018*/ 	.byte	0x03, 0x50
        /*001a*/ 	.short	0x0000


	//----- nvinfo : EIATTR_MAXREG_COUNT
	.align		4
        /*001c*/ 	.byte	0x03, 0x1b
        /*001e*/ 	.short	0x00a8


	//----- nvinfo : EIATTR_NUM_BARRIERS
	.align		4
        /*0020*/ 	.byte	0x02, 0x4c
        /*0022*/ 	.byte	0x10
	.zero		1


	//----- nvinfo : EIATTR_EXTERNS
	.align		4
        /*0024*/ 	.byte	0x04, 0x0f
        /*0026*/ 	.short	(.L_1617 - .L_1616)


	//   ....[0]....
	.align		4
.L_1616:
        /*0028*/ 	.word	index@(__assertfail)


	//----- nvinfo : EIATTR_ANNOTATIONS
	.align		4
.L_1617:
        /*002c*/ 	.byte	0x04, 0x55
        /*002e*/ 	.short	(.L_1619 - .L_1618)


	//   ....[0]....
.L_1618:
        /* <DEDUP_REMOVED lines=97> */


	//----- nvinfo : EIATTR_MERCURY_ISA_VERSION
	.align		4
.L_1619:
        /*0630*/ 	.byte	0x03, 0x5f
        /*0632*/ 	.short	0x0101


	//----- nvinfo : EIATTR_UNUSED_LOAD_BYTE_OFFSET
	.align		4
        /*0634*/ 	.byte	0x04, 0x44
        /*0636*/ 	.short	(.L_1621 - .L_1620)


	//   ....[0]....
.L_1620:
        /*0638*/ 	.word	0x00000a80
        /*063c*/ 	.word	0x0000fff0


	//   ....[1]....
        /*0640*/ 	.word	0x0000ac50
        /*0644*/ 	.word	0x0000fff0


	//----- nvinfo : EIATTR_INT_WARP_WIDE_INSTR_OFFSETS
	.align		4
.L_1621:
        /*0648*/ 	.byte	0x04, 0x31
        /*064a*/ 	.short	(.L_1623 - .L_1622)


	//   ....[0]....
.L_1622:
        /*064c*/ 	.word	0x00000130


	//   ....[1]....
        /*0650*/ 	.word	0x00000170


	//   ....[2]....
        /*0654*/ 	.word	0x000001e0


	//   ....[3]....
        /*0658*/ 	.word	0x000001f0


	//   ....[4]....
        /*065c*/ 	.word	0x0000ee20


	//   ....[5]....
        /*0660*/ 	.word	0x0000eeb0


	//   ....[6]....
        /*0664*/ 	.word	0x00013a60


	//   ....[7]....
        /*0668*/ 	.word	0x00013af0


	//----- nvinfo : EIATTR_COOP_GROUP_MASK_REGIDS
	.align		4
.L_1623:
        /*066c*/ 	.byte	0x04, 0x29
        /*066e*/ 	.short	(.L_1625 - .L_1624)


	//   ....[0]....
.L_1624:
        /*0670*/ 	.word	0xffffffff


	//   ....[1]....
        /*0674*/ 	.word	0xffffffff


	//   ....[2]....
        /*0678*/ 	.word	0xffffffff


	//   ....[3]....
        /*067c*/ 	.word	0xffffffff


	//   ....[4]....
        /*0680*/ 	.word	0xffffffff


	//   ....[5]....
        /*0684*/ 	.word	0xffffffff


	//   ....[6]....
        /*0688*/ 	.word	0xffffffff


	//   ....[7]....
        /*068c*/ 	.word	0xffffffff


	//   ....[8]....
        /*0690*/ 	.word	0xffffffff


	//   ....[9]....
        /*0694*/ 	.word	0xffffffff


	//   ....[10]....
        /*0698*/ 	.word	0xffffffff


	//   ....[11]....
        /*069c*/ 	.word	0xffffffff


	//   ....[12]....
        /*06a0*/ 	.word	0xffffffff


	//   ....[13]....
        /*06a4*/ 	.word	0xffffffff


	//   ....[14]....
        /*06a8*/ 	.word	0xffffffff


	//   ....[15]....
        /*06ac*/ 	.word	0xffffffff


	//   ....[16]....
        /*06b0*/ 	.word	0xffffffff


	//   ....[17]....
        /*06b4*/ 	.word	0xffffffff


	//   ....[18]....
        /*06b8*/ 	.word	0xffffffff


	//   ....[19]....
        /*06bc*/ 	.word	0xffffffff


	//   ....[20]....
        /*06c0*/ 	.word	0xffffffff


	//   ....[21]....
        /*06c4*/ 	.word	0xffffffff


	//   ....[22]....
        /*06c8*/ 	.word	0xffffffff


	//   ....[23]....
        /*06cc*/ 	.word	0xffffffff


	//   ....[24]....
        /*06d0*/ 	.word	0xffffffff


	//   ....[25]....
        /*06d4*/ 	.word	0xffffffff


	//   ....[26]....
        /*06d8*/ 	.word	0xffffffff


	//   ....[27]....
        /*06dc*/ 	.word	0xffffffff


	//   ....[28]....
        /*06e0*/ 	.word	0xffffffff


	//   ....[29]....
        /*06e4*/ 	.word	0xffffffff


	//   ....[30]....
        /*06e8*/ 	.word	0xffffffff


	//   ....[31]....
        /*06ec*/ 	.word	0xffffffff


	//   ....[32]....
        /*06f0*/ 	.word	0xffffffff


	//   ....[33]....
        /*06f4*/ 	.word	0xffffffff


	//   ....[34]....
        /*06f8*/ 	.word	0xffffffff


	//   ....[35]....
        /*06fc*/ 	.word	0xffffffff


	//   ....[36]....
        /*0700*/ 	.word	0xffffffff


	//   ....[37]....
        /*0704*/ 	.word	0xffffffff


	//   ....[38]....
        /*0708*/ 	.word	0xffffffff


	//   ....[39]....
        /*070c*/ 	.word	0xffffffff


	//   ....[40]....
        /*0710*/ 	.word	0xffffffff


	//   ....[41]....
        /*0714*/ 	.word	0xffffffff


	//   ....[42]....
        /*0718*/ 	.word	0xffffffff


	//   ....[43]....
        /*071c*/ 	.word	0xffffffff


	//   ....[44]....
        /*0720*/ 	.word	0xffffffff


	//   ....[45]....
        /*0724*/ 	.word	0xffffffff


	//   ....[46]....
        /*0728*/ 	.word	0xffffffff


	//   ....[47]....
        /*072c*/ 	.word	0xffffffff


	//   ....[48]....
        /*0730*/ 	.word	0xffffffff


	//   ....[49]....
        /*0734*/ 	.word	0xffffffff


	//   ....[50]....
        /*0738*/ 	.word	0xffffffff


	//   ....[51]....
        /*073c*/ 	.word	0xffffffff


	//   ....[52]....
        /*0740*/ 	.word	0xffffffff


	//   ....[53]....
        /*0744*/ 	.word	0xffffffff


	//   ....[54]....
        /*0748*/ 	.word	0xffffffff


	//   ....[55]....
        /*074c*/ 	.word	0xffffffff


	//   ....[56]....
        /*0750*/ 	.word	0xffffffff


	//   ....[57]....
        /*0754*/ 	.word	0xffffffff


	//   ....[58]....
        /*0758*/ 	.word	0xffffffff


	//   ....[59]....
        /*075c*/ 	.word	0xffffffff


	//   ....[60]....
        /*0760*/ 	.word	0xffffffff


	//   ....[61]....
        /*0764*/ 	.word	0xffffffff


	//   ....[62]....
        /*0768*/ 	.word	0xffffffff


	//   ....[63]....
        /*076c*/ 	.word	0xffffffff


	//   ....[64]....
        /*0770*/ 	.word	0xffffffff


	//   ....[65]....
        /*0774*/ 	.word	0xffffffff


	//   ....[66]....
        /*0778*/ 	.word	0xffffffff


	//   ....[67]....
        /*077c*/ 	.word	0xffffffff


	//   ....[68]....
        /*0780*/ 	.word	0xffffffff


	//   ....[69]....
        /*0784*/ 	.word	0xffffffff


	//   ....[70]....
        /*0788*/ 	.word	0xffffffff


	//   ....[71]....
        /*078c*/ 	.word	0xffffffff


	//   ....[72]....
        /*0790*/ 	.word	0xffffffff


	//   ....[73]....
        /*0794*/ 	.word	0xffffffff


	//   ....[74]....
        /*0798*/ 	.word	0xffffffff


	//   ....[75]....
        /*079c*/ 	.word	0xffffffff


	//   ....[76]....
        /*07a0*/ 	.word	0xffffffff


	//   ....[77]....
        /*07a4*/ 	.word	0xffffffff


	//   ....[78]....
        /*07a8*/ 	.word	0xffffffff


	//   ....[79]....
        /*07ac*/ 	.word	0xffffffff


	//   ....[80]....
        /*07b0*/ 	.word	0xffffffff


	//   ....[81]....
        /*07b4*/ 	.word	0xffffffff


	//   ....[82]....
        /*07b8*/ 	.word	0xffffffff


	//   ....[83]....
        /*07bc*/ 	.word	0xffffffff


	//   ....[84]....
        /*07c0*/ 	.word	0xffffffff


	//   ....[85]....
        /*07c4*/ 	.word	0xffffffff


	//   ....[86]....
        /*07c8*/ 	.word	0xffffffff


	//   ....[87]....
        /*07cc*/ 	.word	0xffffffff


	//   ....[88]....
        /*07d0*/ 	.word	0xffffffff


	//   ....[89]....
        /*07d4*/ 	.word	0xffffffff


	//   ....[90]....
        /*07d8*/ 	.word	0xffffffff


	//   ....[91]....
        /*07dc*/ 	.word	0xffffffff


	//   ....[92]....
        /*07e0*/ 	.word	0xffffffff


	//   ....[93]....
        /*07e4*/ 	.word	0xffffffff


	//   ....[94]....
        /*07e8*/ 	.word	0xffffffff


	//   ....[95]....
        /*07ec*/ 	.word	0xffffffff


	//   ....[96]....
        /*07f0*/ 	.word	0xffffffff


	//   ....[97]....
        /*07f4*/ 	.word	0xffffffff


	//   ....[98]....
        /*07f8*/ 	.word	0xffffffff


	//   ....[99]....
        /*07fc*/ 	.word	0xffffffff


	//   ....[100]....
        /*0800*/ 	.word	0xffffffff


	//   ....[101]....
        /*0804*/ 	.word	0xffffffff


	//   ....[102]....
        /*0808*/ 	.word	0xffffffff


	//   ....[103]....
        /*080c*/ 	.word	0xffffffff


	//   ....[104]....
        /*0810*/ 	.word	0xffffffff


	//   ....[105]....
        /*0814*/ 	.word	0xffffffff


	//   ....[106]....
        /*0818*/ 	.word	0xffffffff


	//   ....[107]....
        /*081c*/ 	.word	0xffffffff


	//   ....[108]....
        /*0820*/ 	.word	0xffffffff


	//   ....[109]....
        /*0824*/ 	.word	0xffffffff


	//   ....[110]....
        /*0828*/ 	.word	0xffffffff


	//   ....[111]....
        /*082c*/ 	.word	0xffffffff


	//   ....[112]....
        /*0830*/ 	.word	0xffffffff


	//   ....[113]....
        /*0834*/ 	.word	0xffffffff


	//   ....[114]....
        /*0838*/ 	.word	0xffffffff


	//   ....[115]....
        /*083c*/ 	.word	0x0500000f


	//   ....[116]....
        /*0840*/ 	.word	0x0500000f


	//   ....[117]....
        /*0844*/ 	.word	0x0500000f


	//   ....[118]....
        /*0848*/ 	.word	0x0500000f


	//   ....[119]....
        /*084c*/ 	.word	0x0500000f


	//   ....[120]....
        /*0850*/ 	.word	0x0500000f


	//   ....[121]....
        /*0854*/ 	.word	0x0500000f


	//   ....[122]....
        /*0858*/ 	.word	0x0500000f


	//   ....[123]....
        /*085c*/ 	.word	0x0500000f


	//   ....[124]....
        /*0860*/ 	.word	0x0500000f


	//   ....[125]....
        /*0864*/ 	.word	0x0500000f


	//   ....[126]....
        /*0868*/ 	.word	0x0500000f


	//   ....[127]....
        /*086c*/ 	.word	0x0500000f


	//   ....[128]....
        /*0870*/ 	.word	0x0500000f


	//   ....[129]....
        /*0874*/ 	.word	0x0500000f


	//   ....[130]....
        /*0878*/ 	.word	0x0500000f


	//   ....[131]....
        /*087c*/ 	.word	0x0500000f


	//   ....[132]....
        /*0880*/ 	.word	0x0500000f


	//   ....[133]....
        /*0884*/ 	.word	0x0500000f


	//   ....[134]....
        /*0888*/ 	.word	0x0500000f


	//   ....[135]....
        /*088c*/ 	.word	0x0500000f


	//   ....[136]....
        /*0890*/ 	.word	0x0500000f


	//   ....[137]....
        /*0894*/ 	.word	0x0500000f


	//   ....[138]....
        /*0898*/ 	.word	0x0500000f


	//   ....[139]....
        /*089c*/ 	.word	0x0500000f


	//   ....[140]....
        /*08a0*/ 	.word	0x0500000f


	//   ....[141]....
        /*08a4*/ 	.word	0x0500000f


	//   ....[142]....
        /*08a8*/ 	.word	0x0500000f


	//   ....[143]....
        /*08ac*/ 	.word	0x0500000f


	//   ....[144]....
        /*08b0*/ 	.word	0x0500000f


	//   ....[145]....
        /*08b4*/ 	.word	0x0500000f


	//   ....[146]....
        /*08b8*/ 	.word	0x0500000f


	//   ....[147]....
        /*08bc*/ 	.word	0x0500000f


	//   ....[148]....
        /*08c0*/ 	.word	0x0500000f


	//   ....[149]....
        /*08c4*/ 	.word	0x0500000f


	//   ....[150]....
        /*08c8*/ 	.word	0x0500000f


	//   ....[151]....
        /*08cc*/ 	.word	0x0500000f


	//   ....[152]....
        /*08d0*/ 	.word	0x0500000f


	//   ....[153]....
        /*08d4*/ 	.word	0x0500000f


	//   ....[154]....
        /*08d8*/ 	.word	0x0500000f


	//   ....[155]....
        /*08dc*/ 	.word	0x0500000f


	//   ....[156]....
        /*08e0*/ 	.word	0x0500000f


	//   ....[157]....
        /*08e4*/ 	.word	0x0500000f


	//   ....[158]....
        /*08e8*/ 	.word	0x0500000f


	//   ....[159]....
        /*08ec*/ 	.word	0x0500000f


	//   ....[160]....
        /*08f0*/ 	.word	0x0500000f


	//   ....[161]....
        /*08f4*/ 	.word	0x0500000f


	//   ....[162]....
        /*08f8*/ 	.word	0x0500000f


	//   ....[163]....
        /*08fc*/ 	.word	0x0500000f


	//   ....[164]....
        /*0900*/ 	.word	0x0500000f


	//   ....[165]....
        /*0904*/ 	.word	0x0500000f


	//----- nvinfo : EIATTR_COOP_GROUP_INSTR_OFFSETS
	.align		4
.L_1625:
        /*0908*/ 	.byte	0x04, 0x28
        /*090a*/ 	.short	(.L_1627 - .L_1626)


	//   ....[0]....
.L_1626:
        /*090c*/ 	.word	0x00000070


	//   ....[1]....
        /*0910*/ 	.word	0x00000140


	//   ....[2]....
        /*0914*/ 	.word	0x00000190


	//   ....[3]....
        /*0918*/ 	.word	0x000003e0


	//   ....[4]....
        /*091c*/ 	.word	0x00000540


	//   ....[5]....
        /*0920*/ 	.word	0x00000660


	//   ....[6]....
        /*0924*/ 	.word	0x000007c0


	//   ....[7]....
        /*0928*/ 	.word	0x00001920


	//   ....[8]....
        /*092c*/ 	.word	0x00002590


	//   ....[9]....
        /*0930*/ 	.word	0x000025d0


	//   ....[10]....
        /*0934*/ 	.word	0x000039a0


	//   ....[11]....
        /*0938*/ 	.word	0x000039e0


	//   ....[12]....
        /*093c*/ 	.word	0x00003a00


	//   ....[13]....
        /*0940*/ 	.word	0x00003a20


	//   ....[14]....
        /*0944*/ 	.word	0x000053f0


	//   ....[15]....
        /*0948*/ 	.word	0x00005430


	//   ....[16]....
        /*094c*/ 	.word	0x00006160


	//   ....[17]....
        /*0950*/ 	.word	0x00006210


	//   ....[18]....
        /*0954*/ 	.word	0x00006230


	//   ....[19]....
        /*0958*/ 	.word	0x00006250


	//   ....[20]....
        /*095c*/ 	.word	0x00008ab0


	//   ....[21]....
        /*0960*/ 	.word	0x00008b50


	//   ....[22]....
        /*0964*/ 	.word	0x00008bb0


	//   ....[23]....
        /*0968*/ 	.word	0x00008d50


	//   ....[24]....
        /*096c*/ 	.word	0x0000a1b0


	//   ....[25]....
        /*0970*/ 	.word	0x0000a1f0


	//   ....[26]....
        /*0974*/ 	.word	0x0000a2a0


	//   ....[27]....
        /*0978*/ 	.word	0x0000a300


	//   ....[28]....
        /*097c*/ 	.word	0x0000bd80


	//   ....[29]....
        /*0980*/ 	.word	0x0000bdb0


	//   ....[30]....
        /*0984*/ 	.word	0x0000bdf0


	//   ....[31]....
        /*0988*/ 	.word	0x0000be20


	//   ....[32]....
        /*098c*/ 	.word	0x0000c660


	//   ....[33]....
        /*0990*/ 	.word	0x0000c6a0


	//   ....[34]....
        /*0994*/ 	.word	0x0000c7e0


	//   ....[35]....
        /*0998*/ 	.word	0x0000c800


	//   ....[36]....
        /*099c*/ 	.word	0x0000c940


	//   ....[37]....
        /*09a0*/ 	.word	0x0000c960


	//   ....[38]....
        /*09a4*/ 	.word	0x0000cab0


	//   ....[39]....
        /*09a8*/ 	.word	0x0000cad0


	//   ....[40]....
        /*09ac*/ 	.word	0x0000d4a0


	//   ....[41]....
        /*09b0*/ 	.word	0x0000d4c0


	//   ....[42]....
        /*09b4*/ 	.word	0x0000d600


	//   ....[43]....
        /*09b8*/ 	.word	0x0000d620


	//   ....[44]....
        /*09bc*/ 	.word	0x0000d760


	//   ....[45]....
        /*09c0*/ 	.word	0x0000d780


	//   ....[46]....
        /*09c4*/ 	.word	0x0000d8d0


	//   ....[47]....
        /*09c8*/ 	.word	0x0000d8f0


	//   ....[48]....
        /*09cc*/ 	.word	0x0000dac0


	//   ....[49]....
        /*09d0*/ 	.word	0x0000dca0


	//   ....[50]....
        /*09d4*/ 	.word	0x0000dcd0


	//   ....[51]....
        /*09d8*/ 	.word	0x0000dd00


	//   ....[52]....
        /*09dc*/ 	.word	0x0000dd30


	//   ....[53]....
        /*09e0*/ 	.word	0x0000dd60


	//   ....[54]....
        /*09e4*/ 	.word	0x0000dd90


	//   ....[55]....
        /*09e8*/ 	.word	0x0000df00


	//   ....[56]....
        /*09ec*/ 	.word	0x0000df30


	//   ....[57]....
        /*09f0*/ 	.word	0x0000df60


	//   ....[58]....
        /*09f4*/ 	.word	0x0000df90


	//   ....[59]....
        /*09f8*/ 	.word	0x0000dfc0


	//   ....[60]....
        /*09fc*/ 	.word	0x0000dff0


	//   ....[61]....
        /*0a00*/ 	.word	0x0000e090


	//   ....[62]....
        /*0a04*/ 	.word	0x0000e0f0


	//   ....[63]....
        /*0a08*/ 	.word	0x0000e180


	//   ....[64]....
        /*0a0c*/ 	.word	0x0000f420


	//   ....[65]....
        /*0a10*/ 	.word	0x0000ffb0


	//   ....[66]....
        /*0a14*/ 	.word	0x0000ffd0


	//   ....[67]....
        /*0a18*/ 	.word	0x00010000


	//   ....[68]....
        /*0a1c*/ 	.word	0x00010020


	//   ....[69]....
        /*0a20*/ 	.word	0x000100d0


	//   ....[70]....
        /*0a24*/ 	.word	0x00010160


	//   ....[71]....
        /*0a28*/ 	.word	0x00010190


	//   ....[72]....
        /*0a2c*/ 	.word	0x00010210


	//   ....[73]....
        /*0a30*/ 	.word	0x00010240


	//   ....[74]....
        /*0a34*/ 	.word	0x000102c0


	//   ....[75]....
        /*0a38*/ 	.word	0x000102f0


	//   ....[76]....
        /*0a3c*/ 	.word	0x00010370


	//   ....[77]....
        /*0a40*/ 	.word	0x000103a0


	//   ....[78]....
        /*0a44*/ 	.word	0x000103c0


	//   ....[79]....
        /*0a48*/ 	.word	0x00010410


	//   ....[80]....
        /*0a4c*/ 	.word	0x00010420


	//   ....[81]....
        /*0a50*/ 	.word	0x00010b80


	//   ....[82]....
        /*0a54*/ 	.word	0x00010be0


	//   ....[83]....
        /*0a58*/ 	.word	0x00010c90


	//   ....[84]....
        /*0a5c*/ 	.word	0x00010ca0


	//   ....[85]....
        /*0a60*/ 	.word	0x00010d30


	//   ....[86]....
        /*0a64*/ 	.word	0x00010d40


	//   ....[87]....
        /*0a68*/ 	.word	0x00010dd0


	//   ....[88]....
        /*0a6c*/ 	.word	0x00010de0


	//   ....[89]....
        /*0a70*/ 	.word	0x00010e50


	//   ....[90]....
        /*0a74*/ 	.word	0x00010e60


	//   ....[91]....
        /*0a78*/ 	.word	0x00010ee0


	//   ....[92]....
        /*0a7c*/ 	.word	0x00010ef0


	//   ....[93]....
        /*0a80*/ 	.word	0x00010f70


	//   ....[94]....
        /*0a84*/ 	.word	0x00010f80


	//   ....[95]....
        /*0a88*/ 	.word	0x00011000


	//   ....[96]....
        /*0a8c*/ 	.word	0x00011010


	//   ....[97]....
        /*0a90*/ 	.word	0x00013cf0


	//   ....[98]....
        /*0a94*/ 	.word	0x00013d50


	//   ....[99]....
        /*0a98*/ 	.word	0x00013d80


	//   ....[100]....
        /*0a9c*/ 	.word	0x00013d90


	//   ....[101]....
        /*0aa0*/ 	.word	0x00013dc0


	//   ....[102]....
        /*0aa4*/ 	.word	0x00013df0


	//   ....[103]....
        /*0aa8*/ 	.word	0x00013e20


	//   ....[104]....
        /*0aac*/ 	.word	0x00013e50


	//   ....[105]....
        /*0ab0*/ 	.word	0x00013fd0


	//   ....[106]....
        /*0ab4*/ 	.word	0x00014000


	//   ....[107]....
        /*0ab8*/ 	.word	0x00014030


	//   ....[108]....
        /*0abc*/ 	.word	0x00014060


	//   ....[109]....
        /*0ac0*/ 	.word	0x00014090


	//   ....[110]....
        /*0ac4*/ 	.word	0x000140c0


	//   ....[111]....
        /*0ac8*/ 	.word	0x00014180


	//   ....[112]....
        /*0acc*/ 	.word	0x000141a0


	//   ....[113]....
        /*0ad0*/ 	.word	0x00014210


	//   ....[114]....
        /*0ad4*/ 	.word	0x000148e0


	//   ....[115]....
        /*0ad8*/ 	.word	0x00014f00


	//   ....[116]....
        /*0adc*/ 	.word	0x00015080


	//   ....[117]....
        /*0ae0*/ 	.word	0x000150f0


	//   ....[118]....
        /*0ae4*/ 	.word	0x00015150


	//   ....[119]....
        /*0ae8*/ 	.word	0x000151b0


	//   ....[120]....
        /*0aec*/ 	.word	0x00015280


	//   ....[121]....
        /*0af0*/ 	.word	0x00015340


	//   ....[122]....
        /*0af4*/ 	.word	0x00015450


	//   ....[123]....
        /*0af8*/ 	.word	0x000154f0


	//   ....[124]....
        /*0afc*/ 	.word	0x000155c0


	//   ....[125]....
        /*0b00*/ 	.word	0x00015660


	//   ....[126]....
        /*0b04*/ 	.word	0x00015730


	//   ....[127]....
        /*0b08*/ 	.word	0x000157d0


	//   ....[128]....
        /*0b0c*/ 	.word	0x000158a0


	//   ....[129]....
        /*0b10*/ 	.word	0x00015940


	//   ....[130]....
        /*0b14*/ 	.word	0x000159f0


	//   ....[131]....
        /*0b18*/ 	.word	0x00015a90


	//   ....[132]....
        /*0b1c*/ 	.word	0x00015d20


	//   ....[133]....
        /*0b20*/ 	.word	0x00015df0


	//   ....[134]....
        /*0b24*/ 	.word	0x00015ed0


	//   ....[135]....
        /*0b28*/ 	.word	0x00015f40


	//   ....[136]....
        /*0b2c*/ 	.word	0x00016050


	//   ....[137]....
        /*0b30*/ 	.word	0x00016110


	//   ....[138]....
        /*0b34*/ 	.word	0x000161d0


	//   ....[139]....
        /*0b38*/ 	.word	0x00016290


	//   ....[140]....
        /*0b3c*/ 	.word	0x00016350


	//   ....[141]....
        /*0b40*/ 	.word	0x00016410


	//   ....[142]....
        /*0b44*/ 	.word	0x000164d0


	//   ....[143]....
        /*0b48*/ 	.word	0x00016580


	//   ....[144]....
        /*0b4c*/ 	.word	0x00016680


	//   ....[145]....
        /*0b50*/ 	.word	0x000166d0


	//   ....[146]....
        /*0b54*/ 	.word	0x00016730


	//   ....[147]....
        /*0b58*/ 	.word	0x00016810


	//   ....[148]....
        /*0b5c*/ 	.word	0x00016b40


	//   ....[149]....
        /*0b60*/ 	.word	0x00016be0


	//   ....[150]....
        /*0b64*/ 	.word	0x00016d00


	//   ....[151]....
        /*0b68*/ 	.word	0x00016d80


	//   ....[152]....
        /*0b6c*/ 	.word	0x00016e00


	//   ....[153]....
        /*0b70*/ 	.word	0x00016e80


	//   ....[154]....
        /*0b74*/ 	.word	0x00016f00


	//   ....[155]....
        /*0b78*/ 	.word	0x00016f90


	//   ....[156]....
        /*0b7c*/ 	.word	0x00017030


	//   ....[157]....
        /*0b80*/ 	.word	0x000170d0


	//   ....[158]....
        /*0b84*/ 	.word	0x00017150


	//   ....[159]....
        /*0b88*/ 	.word	0x000171d0


	//   ....[160]....
        /*0b8c*/ 	.word	0x00017250


	//   ....[161]....
        /*0b90*/ 	.word	0x000172e0


	//   ....[162]....
        /*0b94*/ 	.word	0x00017360


	//   ....[163]....
        /*0b98*/ 	.word	0x00017400


	//   ....[164]....
        /*0b9c*/ 	.word	0x00017490


	//   ....[165]....
        /*0ba0*/ 	.word	0x000175c0


	//----- nvinfo : EIATTR_REG_RECONFIG
	.align		4
.L_1627:
        /*0ba4*/ 	.byte	0x01, 0x54
	.zero		2


	//----- nvinfo : EIATTR_SYSCALL_OFFSETS
	.align		4
        /*0ba8*/ 	.byte	0x04, 0x46
        /*0baa*/ 	.short	(.L_1629 - .L_1628)


	//   ....[0]....
.L_1628:
        /*0bac*/ 	.word	0x00001b80


	//   ....[1]....
        /*0bb0*/ 	.word	0x0000f020


	//   ....[2]....
        /*0bb4*/ 	.word	0x0000f180


	//   ....[3]....
        /*0bb8*/ 	.word	0x0000f280


	//   ....[4]....
        /*0bbc*/ 	.word	0x0000fb90


	//   ....[5]....
        /*0bc0*/ 	.word	0x000107a0


	//----- nvinfo : EIATTR_MBARRIER_INSTR_OFFSETS
	.align		4
.L_1629:
        /*0bc4*/ 	.byte	0x04, 0x39
        /*0bc6*/ 	.short	(.L_1631 - .L_1630)


	//   ....[0]....
.L_1630:
        /*0bc8*/ 	.word	0x00000280
        /*0bcc*/ 	.word	0x000000ff
        /*0bd0*/ 	.word	0x00032400
        /*0bd4*/ 	.short	0x0100
        /*0bd6*/ 	.byte	0x08
	.zero		1


	//   ....[1]....
        /*0bd8*/ 	.word	0x00000290
        /*0bdc*/ 	.word	0x000000ff
        /*0be0*/ 	.word	0x00032410
        /*0be4*/ 	.short	0x0100
        /*0be6*/ 	.byte	0x08
	.zero		1


	//   ....[2]....
        /*0be8*/ 	.word	0x000002a0
        /*0bec*/ 	.word	0x000000ff
        /*0bf0*/ 	.word	0x00032420
        /*0bf4*/ 	.short	0x0100
        /*0bf6*/ 	.byte	0x08
	.zero		1


	//   ....[3]....
        /*0bf8*/ 	.word	0x00000390
        /*0bfc*/ 	.word	0x000000ff
        /*0c00*/ 	.word	0x00032430
        /*0c04*/ 	.short	0x0100
        /*0c06*/ 	.byte	0x08
	.zero		1


	//   ....[4]....
        /*0c08*/ 	.word	0x000003a0
        /*0c0c*/ 	.word	0x000000ff
        /*0c10*/ 	.word	0x00032440
        /*0c14*/ 	.short	0x0100
        /*0c16*/ 	.byte	0x08
	.zero		1


	//   ....[5]....
        /*0c18*/ 	.word	0x000003b0
        /*0c1c*/ 	.word	0x000000ff
        /*0c20*/ 	.word	0x00032438
        /*0c24*/ 	.short	0x0100
        /*0c26*/ 	.byte	0x08
	.zero		1


	//   ....[6]....
        /*0c28*/ 	.word	0x000003c0
        /*0c2c*/ 	.word	0x000000ff
        /*0c30*/ 	.word	0x00032448
        /*0c34*/ 	.short	0x0100
        /*0c36*/ 	.byte	0x08
	.zero		1


	//   ....[7]....
        /*0c38*/ 	.word	0x000004f0
        /*0c3c*/ 	.word	0x000000ff
        /*0c40*/ 	.word	0x00032450
        /*0c44*/ 	.short	0x0100
        /*0c46*/ 	.byte	0x08
	.zero		1


	//   ....[8]....
        /*0c48*/ 	.word	0x00000500
        /*0c4c*/ 	.word	0x000000ff
        /*0c50*/ 	.word	0x00032460
        /*0c54*/ 	.short	0x0100
        /*0c56*/ 	.byte	0x08
	.zero		1


	//   ....[9]....
        /*0c58*/ 	.word	0x00000510
        /*0c5c*/ 	.word	0x000000ff
        /*0c60*/ 	.word	0x00032458
        /*0c64*/ 	.short	0x0100
        /*0c66*/ 	.byte	0x08
	.zero		1


	//   ....[10]....
        /*0c68*/ 	.word	0x00000520
        /*0c6c*/ 	.word	0x000000ff
        /*0c70*/ 	.word	0x00032468
        /*0c74*/ 	.short	0x0100
        /*0c76*/ 	.byte	0x08
	.zero		1


	//   ....[11]....
        /*0c78*/ 	.word	0x00000610
        /*0c7c*/ 	.word	0x000000ff
        /*0c80*/ 	.word	0x00032470
        /*0c84*/ 	.short	0x0100
        /*0c86*/ 	.byte	0x06
	.zero		1


	//   ....[12]....
        /*0c88*/ 	.word	0x00000620
        /*0c8c*/ 	.word	0x000000ff
        /*0c90*/ 	.word	0x00032480
        /*0c94*/ 	.short	0x0100
        /*0c96*/ 	.byte	0x06
	.zero		1


	//   ....[13]....
        /*0c98*/ 	.word	0x00000630
        /*0c9c*/ 	.word	0x000000ff
        /*0ca0*/ 	.word	0x00032478
        /*0ca4*/ 	.short	0x0100
        /*0ca6*/ 	.byte	0x06
	.zero		1


	//   ....[14]....
        /*0ca8*/ 	.word	0x00000640
        /*0cac*/ 	.word	0x000000ff
        /*0cb0*/ 	.word	0x00032488
        /*0cb4*/ 	.short	0x0100
        /*0cb6*/ 	.byte	0x06
	.zero		1


	//   ....[15]....
        /*0cb8*/ 	.word	0x00000770
        /*0cbc*/ 	.word	0x000000ff
        /*0cc0*/ 	.word	0x00032490
        /*0cc4*/ 	.short	0x0100
        /*0cc6*/ 	.byte	0x08
	.zero		1


	//   ....[16]....
        /*0cc8*/ 	.word	0x00000780
        /*0ccc*/ 	.word	0x000000ff
        /*0cd0*/ 	.word	0x000324a0
        /*0cd4*/ 	.short	0x0100
        /*0cd6*/ 	.byte	0x08
	.zero		1


	//   ....[17]....
        /*0cd8*/ 	.word	0x00000790
        /*0cdc*/ 	.word	0x000000ff
        /*0ce0*/ 	.word	0x00032498
        /*0ce4*/ 	.short	0x0100
        /*0ce6*/ 	.byte	0x08
	.zero		1


	//   ....[18]....
        /*0ce8*/ 	.word	0x000007a0
        /*0cec*/ 	.word	0x000000ff
        /*0cf0*/ 	.word	0x000324a8
        /*0cf4*/ 	.short	0x0100
        /*0cf6*/ 	.byte	0x08
	.zero		1


	//   ....[19]....
        /*0cf8*/ 	.word	0x000008d0
        /*0cfc*/ 	.word	0x000000ff
        /*0d00*/ 	.word	0x000324b0
        /*0d04*/ 	.short	0x0100
        /*0d06*/ 	.byte	0x08
	.zero		1


	//   ....[20]....
        /*0d08*/ 	.word	0x000008e0
        /*0d0c*/ 	.word	0x000000ff
        /*0d10*/ 	.word	0x000324c0
        /*0d14*/ 	.short	0x0100
        /*0d16*/ 	.byte	0x08
	.zero		1


	//   ....[21]....
        /*0d18*/ 	.word	0x000008f0
        /*0d1c*/ 	.word	0x000000ff
        /*0d20*/ 	.word	0x000324b8
        /*0d24*/ 	.short	0x0100
        /*0d26*/ 	.byte	0x08
	.zero		1


	//   ....[22]....
        /*0d28*/ 	.word	0x00000900
        /*0d2c*/ 	.word	0x000000ff
        /*0d30*/ 	.word	0x000324c8
        /*0d34*/ 	.short	0x0100
        /*0d36*/ 	.byte	0x08
	.zero		1


	//   ....[23]....
        /*0d38*/ 	.word	0x00001c40
        /*0d3c*/ 	.word	0x00000005
        /*0d40*/ 	.word	0x00032400
        /*0d44*/ 	.short	0x010a
        /*0d46*/ 	.byte	0x3f
	.zero		1


	//   ....[24]....
        /*0d48*/ 	.word	0x00001d20
        /*0d4c*/ 	.word	0x00000000
        /*0d50*/ 	.word	0x00032430
        /*0d54*/ 	.short	0x010a
        /*0d56*/ 	.byte	0x3f
	.zero		1


	//   ....[25]....
        /*0d58*/ 	.word	0x00001d60
        /*0d5c*/ 	.word	0x00000000
        /*0d60*/ 	.word	0x00032430
        /*0d64*/ 	.short	0x010a
        /*0d66*/ 	.byte	0x3f
	.zero		1


	//   ....[26]....
        /*0d68*/ 	.word	0x00002060
        /*0d6c*/ 	.word	0x00000005
        /*0d70*/ 	.word	0x00032410
        /*0d74*/ 	.short	0x010a
        /*0d76*/ 	.byte	0x3f
	.zero		1


	//   ....[27]....
        /*0d78*/ 	.word	0x000020a0
        /*0d7c*/ 	.word	0x00000000
        /*0d80*/ 	.word	0x00032450
        /*0d84*/ 	.short	0x010a
        /*0d86*/ 	.byte	0x3f
	.zero		1


	//   ....[28]....
        /*0d88*/ 	.word	0x000020e0
        /*0d8c*/ 	.word	0x00000000
        /*0d90*/ 	.word	0x00032450
        /*0d94*/ 	.short	0x010a
        /*0d96*/ 	.byte	0x3f
	.zero		1


	//   ....[29]....
        /*0d98*/ 	.word	0x00003c80
        /*0d9c*/ 	.word	0x00000018
        /*0da0*/ 	.word	0x00000000
        /*0da4*/ 	.short	0x0101
        /*0da6*/ 	.byte	0x3f
	.zero		1


	//   ....[30]....
        /*0da8*/ 	.word	0x00004820
        /*0dac*/ 	.word	0x00000000
        /*0db0*/ 	.word	0x00000000
        /*0db4*/ 	.short	0x0101
        /*0db6*/ 	.byte	0x3f
	.zero		1


	//   ....[31]....
        /*0db8*/ 	.word	0x00004940
        /*0dbc*/ 	.word	0x000000ff
        /*0dc0*/ 	.word	0x00032430
        /*0dc4*/ 	.short	0x010a
        /*0dc6*/ 	.byte	0x04
	.zero		1


	//   ....[32]....
        /*0dc8*/ 	.word	0x00004980
        /*0dcc*/ 	.word	0x000000ff
        /*0dd0*/ 	.word	0x00032430
        /*0dd4*/ 	.short	0x010a
        /*0dd6*/ 	.byte	0x04
	.zero		1


	//   ....[33]....
        /*0dd8*/ 	.word	0x00004b90
        /*0ddc*/ 	.word	0x000000ff
        /*0de0*/ 	.word	0x00032450
        /*0de4*/ 	.short	0x010a
        /*0de6*/ 	.byte	0x04
	.zero		1


	//   ....[34]....
        /*0de8*/ 	.word	0x00004bd0
        /*0dec*/ 	.word	0x000000ff
        /*0df0*/ 	.word	0x00032450
        /*0df4*/ 	.short	0x010a
        /*0df6*/ 	.byte	0x04
	.zero		1


	//   ....[35]....
        /*0df8*/ 	.word	0x00006480
        /*0dfc*/ 	.word	0x00000099
        /*0e00*/ 	.word	0x00000000
        /*0e04*/ 	.short	0x0101
        /*0e06*/ 	.byte	0x3f
	.zero		1


	//   ....[36]....
        /*0e08*/ 	.word	0x00007870
        /*0e0c*/ 	.word	0x000000bb
        /*0e10*/ 	.word	0x00000000
        /*0e14*/ 	.short	0x0101
        /*0e16*/ 	.byte	0x3f
	.zero		1


	//   ....[37]....
        /*0e18*/ 	.word	0x000079a0
        /*0e1c*/ 	.word	0x000000ff
        /*0e20*/ 	.word	0x00032430
        /*0e24*/ 	.short	0x010a
        /*0e26*/ 	.byte	0x04
	.zero		1


	//   ....[38]....
        /*0e28*/ 	.word	0x000079e0
        /*0e2c*/ 	.word	0x000000ff
        /*0e30*/ 	.word	0x00032430
        /*0e34*/ 	.short	0x010a
        /*0e36*/ 	.byte	0x04
	.zero		1


	//   ....[39]....
        /*0e38*/ 	.word	0x00007bf0
        /*0e3c*/ 	.word	0x000000ff
        /*0e40*/ 	.word	0x00032450
        /*0e44*/ 	.short	0x010a
        /*0e46*/ 	.byte	0x04
	.zero		1


	//   ....[40]....
        /*0e48*/ 	.word	0x00007c30
        /*0e4c*/ 	.word	0x000000ff
        /*0e50*/ 	.word	0x00032450
        /*0e54*/ 	.short	0x010a
        /*0e56*/ 	.byte	0x04
	.zero		1


	//   ....[41]....
        /*0e58*/ 	.word	0x00008fe0
        /*0e5c*/ 	.word	0x00000098
        /*0e60*/ 	.word	0x00000000
        /*0e64*/ 	.short	0x0101
        /*0e66*/ 	.byte	0x3f
	.zero		1


	//   ....[42]....
        /*0e68*/ 	.word	0x0000a190
        /*0e6c*/ 	.word	0x000000d6
        /*0e70*/ 	.word	0x00000000
        /*0e74*/ 	.short	0x0101
        /*0e76*/ 	.byte	0x3f
	.zero		1


	//   ....[43]....
        /*0e78*/ 	.word	0x0000c690
        /*0e7c*/ 	.word	0x00000097
        /*0e80*/ 	.word	0x00000000
        /*0e84*/ 	.short	0x0101
        /*0e86*/ 	.byte	0x3f
	.zero		1


	//   ....[44]....
        /*0e88*/ 	.word	0x0000f6d0
        /*0e8c*/ 	.word	0x00000000
        /*0e90*/ 	.word	0x00032440
        /*0e94*/ 	.short	0x010a
        /*0e96*/ 	.byte	0x3f
	.zero		1


	//   ....[45]....
        /*0e98*/ 	.word	0x00010540
        /*0e9c*/ 	.word	0x00000008
        /*0ea0*/ 	.word	0x00032400
        /*0ea4*/ 	.short	0x0107
        /*0ea6*/ 	.byte	0x3f
	.zero		1


	//   ....[46]....
        /*0ea8*/ 	.word	0x000105e0
        /*0eac*/ 	.word	0x00000002
        /*0eb0*/ 	.word	0x00032400
        /*0eb4*/ 	.short	0x0101
        /*0eb6*/ 	.byte	0x3f
	.zero		1


	//   ....[47]....
        /*0eb8*/ 	.word	0x00011130
        /*0ebc*/ 	.word	0x00000007
        /*0ec0*/ 	.word	0x00032410
        /*0ec4*/ 	.short	0x0107
        /*0ec6*/ 	.byte	0x3f
	.zero		1


	//   ....[48]....
        /*0ec8*/ 	.word	0x00011230
        /*0ecc*/ 	.word	0x00000002
        /*0ed0*/ 	.word	0x00032410
        /*0ed4*/ 	.short	0x0101
        /*0ed6*/ 	.byte	0x3f
	.zero		1


	//   ....[49]....
        /*0ed8*/ 	.word	0x00011250
        /*0edc*/ 	.word	0x00000002
        /*0ee0*/ 	.word	0x00032420
        /*0ee4*/ 	.short	0x010a
        /*0ee6*/ 	.byte	0x3f
	.zero		1


	//   ....[50]....
        /*0ee8*/ 	.word	0x00011360
        /*0eec*/ 	.word	0x00000002
        /*0ef0*/ 	.word	0x00032460
        /*0ef4*/ 	.short	0x010a
        /*0ef6*/ 	.byte	0x3f
	.zero		1


	//   ....[51]....
        /*0ef8*/ 	.word	0x00011c40
        /*0efc*/ 	.word	0x00000003
        /*0f00*/ 	.word	0x00032440
        /*0f04*/ 	.short	0x010a
        /*0f06*/ 	.byte	0x3f
	.zero		1


	//   ....[52]....
        /*0f08*/ 	.word	0x00011ea0
        /*0f0c*/ 	.word	0x00000003
        /*0f10*/ 	.word	0x00032460
        /*0f14*/ 	.short	0x010a
        /*0f16*/ 	.byte	0x3f
	.zero		1


	//   ....[53]....
        /*0f18*/ 	.word	0x00012720
        /*0f1c*/ 	.word	0x00000004
        /*0f20*/ 	.word	0x00032440
        /*0f24*/ 	.short	0x010a
        /*0f26*/ 	.byte	0x3f
	.zero		1


	//   ....[54]....
        /*0f28*/ 	.word	0x00012970
        /*0f2c*/ 	.word	0x00000004
        /*0f30*/ 	.word	0x00032460
        /*0f34*/ 	.short	0x010a
        /*0f36*/ 	.byte	0x3f
	.zero		1


	//   ....[55]....
        /*0f38*/ 	.word	0x00013180
        /*0f3c*/ 	.word	0x00000004
        /*0f40*/ 	.word	0x00032440
        /*0f44*/ 	.short	0x010a
        /*0f46*/ 	.byte	0x3f
	.zero		1


	//   ....[56]....
        /*0f48*/ 	.word	0x000133e0
        /*0f4c*/ 	.word	0x00000004
        /*0f50*/ 	.word	0x00032460
        /*0f54*/ 	.short	0x010a
        /*0f56*/ 	.byte	0x3f
	.zero		1


	//   ....[57]....
        /*0f58*/ 	.word	0x00014860
        /*0f5c*/ 	.word	0x00000000
        /*0f60*/ 	.word	0x00032420
        /*0f64*/ 	.short	0x010a
        /*0f66*/ 	.byte	0x3f
	.zero		1


	//   ....[58]....
        /*0f68*/ 	.word	0x00014a40
        /*0f6c*/ 	.word	0x00000006
        /*0f70*/ 	.word	0x00000000
        /*0f74*/ 	.short	0x010a
        /*0f76*/ 	.byte	0x3f
	.zero		1


	//   ....[59]....
        /*0f78*/ 	.word	0x00014ab0
        /*0f7c*/ 	.word	0x00000007
        /*0f80*/ 	.word	0x00000000
        /*0f84*/ 	.short	0x010a
        /*0f86*/ 	.byte	0x3f
	.zero		1


	//   ....[60]....
        /*0f88*/ 	.word	0x00014b20
        /*0f8c*/ 	.word	0x00000004
        /*0f90*/ 	.word	0x00000000
        /*0f94*/ 	.short	0x010a
        /*0f96*/ 	.byte	0x3f
	.zero		1


	//   ....[61]....
        /*0f98*/ 	.word	0x00014b50
        /*0f9c*/ 	.word	0x00000003
        /*0fa0*/ 	.word	0x00000000
        /*0fa4*/ 	.short	0x010a
        /*0fa6*/ 	.byte	0x3f
	.zero		1


	//   ....[62]....
        /*0fa8*/ 	.word	0x00014bb0
        /*0fac*/ 	.word	0x00000005
        /*0fb0*/ 	.word	0x00032400
        /*0fb4*/ 	.short	0x010a
        /*0fb6*/ 	.byte	0x3f
	.zero		1


	//   ....[63]....
        /*0fb8*/ 	.word	0x00014c00
        /*0fbc*/ 	.word	0x00000000
        /*0fc0*/ 	.word	0x00032430
        /*0fc4*/ 	.short	0x010a
        /*0fc6*/ 	.byte	0x3f
	.zero		1


	//   ....[64]....
        /*0fc8*/ 	.word	0x00014c50
        /*0fcc*/ 	.word	0x00000005
        /*0fd0*/ 	.word	0x00032410
        /*0fd4*/ 	.short	0x010a
        /*0fd6*/ 	.byte	0x3f
	.zero		1


	//   ....[65]....
        /*0fd8*/ 	.word	0x00014ca0
        /*0fdc*/ 	.word	0x00000000
        /*0fe0*/ 	.word	0x00032450
        /*0fe4*/ 	.short	0x010a
        /*0fe6*/ 	.byte	0x3f
	.zero		1


	//   ....[66]....
        /*0fe8*/ 	.word	0x00014d00
        /*0fec*/ 	.word	0x00000098
        /*0ff0*/ 	.word	0x00032430
        /*0ff4*/ 	.short	0x010a
        /*0ff6*/ 	.byte	0x3f
	.zero		1


	//   ....[67]....
        /*0ff8*/ 	.word	0x00014d60
        /*0ffc*/ 	.word	0x000000d4
        /*1000*/ 	.word	0x00032450
        /*1004*/ 	.short	0x010a
        /*1006*/ 	.byte	0x3f
	.zero		1


	//   ....[68]....
        /*1008*/ 	.word	0x00014dc0
        /*100c*/ 	.word	0x00000098
        /*1010*/ 	.word	0x00032430
        /*1014*/ 	.short	0x010a
        /*1016*/ 	.byte	0x3f
	.zero		1


	//   ....[69]....
        /*1018*/ 	.word	0x00014e20
        /*101c*/ 	.word	0x000000ca
        /*1020*/ 	.word	0x00032450
        /*1024*/ 	.short	0x010a
        /*1026*/ 	.byte	0x3f
	.zero		1


	//   ....[70]....
        /*1028*/ 	.word	0x00014fc0
        /*102c*/ 	.word	0x00000000
        /*1030*/ 	.word	0x00032440
        /*1034*/ 	.short	0x010a
        /*1036*/ 	.byte	0x3f
	.zero		1


	//   ....[71]....
        /*1038*/ 	.word	0x00016860
        /*103c*/ 	.word	0x00000002
        /*1040*/ 	.word	0x00032420
        /*1044*/ 	.short	0x010a
        /*1046*/ 	.byte	0x3f
	.zero		1


	//   ....[72]....
        /*1048*/ 	.word	0x000168b0
        /*104c*/ 	.word	0x00000002
        /*1050*/ 	.word	0x00032460
        /*1054*/ 	.short	0x010a
        /*1056*/ 	.byte	0x3f
	.zero		1


	//   ....[73]....
        /*1058*/ 	.word	0x00016900
        /*105c*/ 	.word	0x00000003
        /*1060*/ 	.word	0x00032440
        /*1064*/ 	.short	0x010a
        /*1066*/ 	.byte	0x3f
	.zero		1


	//   ....[74]....
        /*1068*/ 	.word	0x00016950
        /*106c*/ 	.word	0x00000003
        /*1070*/ 	.word	0x00032460
        /*1074*/ 	.short	0x010a
        /*1076*/ 	.byte	0x3f
	.zero		1


	//   ....[75]....
        /*1078*/ 	.word	0x000169a0
        /*107c*/ 	.word	0x00000004
        /*1080*/ 	.word	0x00032440
        /*1084*/ 	.short	0x010a
        /*1086*/ 	.byte	0x3f
	.zero		1


	//   ....[76]....
        /*1088*/ 	.word	0x000169f0
        /*108c*/ 	.word	0x00000004
        /*1090*/ 	.word	0x00032460
        /*1094*/ 	.short	0x010a
        /*1096*/ 	.byte	0x3f
	.zero		1


	//   ....[77]....
        /*1098*/ 	.word	0x00016a40
        /*109c*/ 	.word	0x00000004
        /*10a0*/ 	.word	0x00032440
        /*10a4*/ 	.short	0x010a
        /*10a6*/ 	.byte	0x3f
	.zero		1


	//   ....[78]....
        /*10a8*/ 	.word	0x00016a90
        /*10ac*/ 	.word	0x00000004
        /*10b0*/ 	.word	0x00032460
        /*10b4*/ 	.short	0x010a
        /*10b6*/ 	.byte	0x3f
	.zero		1


	//   ....[79]....
        /*10b8*/ 	.word	0x000174e0
        /*10bc*/ 	.word	0x00000000
        /*10c0*/ 	.word	0x00032420
        /*10c4*/ 	.short	0x010a
        /*10c6*/ 	.byte	0x3f
	.zero		1


	//   ....[80]....
        /*10c8*/ 	.word	0x00017680
        /*10cc*/ 	.word	0x00000006
        /*10d0*/ 	.word	0x00000000
        /*10d4*/ 	.short	0x010a
        /*10d6*/ 	.byte	0x3f
	.zero		1


	//   ....[81]....
        /*10d8*/ 	.word	0x000176d0
        /*10dc*/ 	.word	0x00000007
        /*10e0*/ 	.word	0x00000000
        /*10e4*/ 	.short	0x010a
        /*10e6*/ 	.byte	0x3f
	.zero		1


	//   ....[82]....
        /*10e8*/ 	.word	0x00017720
        /*10ec*/ 	.word	0x00000004
        /*10f0*/ 	.word	0x00000000
        /*10f4*/ 	.short	0x010a
        /*10f6*/ 	.byte	0x3f
	.zero		1


	//----- nvinfo : EIATTR_NUM_MBARRIERS
	.align		4
.L_1631:
        /*10f8*/ 	.byte	0x03, 0x38
        /*10fa*/ 	.short	0x0017


	//----- nvinfo : EIATTR_EXIT_INSTR_OFFSETS
	.align		4
        /*10fc*/ 	.byte	0x04, 0x1c
        /*10fe*/ 	.short	(.L_1633 - .L_1632)


	//   ....[0]....
.L_1632:
        /*1100*/ 	.word	0x00000ac0


	//   ....[1]....
        /*1104*/ 	.word	0x0000da60


	//   ....[2]....
        /*1108*/ 	.word	0x00014ba0


	//----- nvinfo : EIATTR_MAX_THREADS
	.align		4
.L_1633:
        /*110c*/ 	.byte	0x04, 0x05
        /*110e*/ 	.short	(.L_1635 - .L_1634)
.L_1634:
        /*1110*/ 	.word	0x00000180
        /*1114*/ 	.word	0x00000001
        /*1118*/ 	.word	0x00000001


	//----- nvinfo : EIATTR_CRS_STACK_SIZE
	.align		4
.L_1635:
        /*111c*/ 	.byte	0x04, 0x1e
        /*111e*/ 	.short	(.L_1637 - .L_1636)
.L_1636:
        /*1120*/ 	.word	0x00000000


	//----- nvinfo : EIATTR_CBANK_PARAM_SIZE
	.align		4
.L_1637:
        /*1124*/ 	.byte	0x03, 0x19
        /*1126*/ 	.short	0x0bf0


	//----- nvinfo : EIATTR_PARAM_CBANK
	.align		4
        /*1128*/ 	.byte	0x04, 0x0a
        /*112a*/ 	.short	(.L_1639 - .L_1638)
	.align		4
.L_1638:
        /*112c*/ 	.word	index@(.nv.constant0._ZN7cutlass13device_kernelIN5flash11enable_sm90INS1_16FlashAttnFwdSm90INS1_25CollectiveMainloopFwdSm90ILi2EN4cute5tupleIJNS5_1CILi1EEES8_S8_EEENS6_IJNS7_ILi128EEENS7_ILi96EEENS7_ILi64EEEEEELi256ENS_10bfloat16_tEfNS_4arch4Sm90ELb1ELb0ELb1ELb1ELb0ELb0ELb1ELb1ELb0ELb1ELb0ELb0EEENS1_21CollectiveEpilogueFwdINS6_IJSA_NS7_ILi256EEESB_EEES9_SE_SG_Li256ELb1ELb1ELb0ELb0EEENS1_36VarlenDynamicPersistentTileSchedulerILi128ELi96ELi256ELi128ELb0ELb1ELb1ELb1ELb1ELb1EEEEEEEEEvNT_6ParamsE)
        /*1130*/ 	.short	0x0210
        /*1132*/ 	.short	0x0bf0


	//----- nvinfo : EIATTR_SW_WAR
	.align		4
.L_1639:
        /*1134*/ 	.byte	0x04, 0x36
        /*1136*/ 	.short	(.L_1641 - .L_1640)
.L_1640:
        /*1138*/ 	.word	0x00000008
.L_1641:


//--------------------- .nv.info._ZN7cutlass13device_kernelIN5flash11enable_sm90INS1_16FlashAttnFwdSm90INS1_25CollectiveMainloopFwdSm90ILi2EN4cute5tupleIJNS5_1CILi1EEES8_S8_EEENS6_IJNS7_ILi128EEENS7_ILi96EEENS7_ILi64EEEEEELi256ENS_10bfloat16_tEfNS_4arch4Sm90ELb1ELb0ELb1ELb1ELb0ELb1ELb1ELb1ELb0ELb1ELb0ELb0EEENS1_21CollectiveEpilogueFwdINS6_IJSA_NS7_ILi256EEESB_EEES9_SE_SG_Li256ELb1ELb1ELb0ELb0EEENS1_36VarlenDynamicPersistentTileSchedulerILi128ELi96ELi256ELi128ELb0ELb1ELb1ELb1ELb1ELb1EEEEEEEEEvNT_6ParamsE --------------------------
	.section	.nv.info._ZN7cutlass13device_kernelIN5flash11enable_sm90INS1_16FlashAttnFwdSm90INS1_25CollectiveMainloopFwdSm90ILi2EN4cute5tupleIJNS5_1CILi1EEES8_S8_EEENS6_IJNS7_ILi128EEENS7_ILi96EEENS7_ILi64EEEEEELi256ENS_10bfloat16_tEfNS_4arch4Sm90ELb1ELb0ELb1ELb1ELb0ELb1ELb1ELb1ELb0ELb1ELb0ELb0EEENS1_21CollectiveEpilogueFwdINS6_IJSA_NS7_ILi256EEESB_EEES9_SE_SG_Li256ELb1ELb1ELb0ELb0EEENS1_36VarlenDynamicPersistentTileSchedulerILi128ELi96ELi256ELi128ELb0ELb1ELb1ELb1ELb1ELb1EEEEEEEEEvNT_6ParamsE,"",@"SHT_CUDA_INFO"
	.sectionflags	@""
	.align	4


	//----- nvinfo : EIATTR_CUDA_API_VERSION
	.align		4
        /*0000*/ 	.byte	0x04, 0x37
        /*0002*/ 	.short	(.L_1643 - .L_1642)
.L_1642:
        /*0004*/ 	.word	0x00000082


	//----- nvinfo : EIATTR_KPARAM_INFO
	.align		4
.L_1643:
        /*0008*/ 	.byte	0x04, 0x17
        /*000a*/ 	.short	(.L_1645 - .L_1644)
.L_1644:
        /*000c*/ 	.word	0x00000000
        /*0010*/ 	.short	0x0000
        /*0012*/ 	.short	0x0070
        /*0014*/ 	.byte	0x00, 0xf0, 0x01, 0x2e


	//----- nvinfo : EIATTR_SPARSE_MMA_MASK
	.align		4
.L_1645:
        /*0018*/ 	.byte	0x03, 0x50
        /*001a*/ 	.short	0x0000


	//----- nvinfo : EIATTR_MAXREG_COUNT
	.align		4
        /*001c*/ 	.byte	0x03, 0x1b
        /*001e*/ 	.short	0x00a8


	//----- nvinfo : EIATTR_NUM_BARRIERS
	.align		4
        /*0020*/ 	.byte	0x02, 0x4c
        /*0022*/ 	.byte	0x10
	.zero		1


	//----- nvinfo : EIATTR_EXTERNS
	.align		4
        /*0024*/ 	.byte	0x04, 0x0f
        /*0026*/ 	.short	(.L_1647 - .L_1646)


	//   ....[0]....
	.align		4
.L_1646:
        /*0028*/ 	.word	index@(__assertfail)


	//----- nvinfo : EIATTR_ANNOTATIONS
	.align		4
.L_1647:
        /*002c*/ 	.byte	0x04, 0x55
        /*002e*/ 	.short	(.L_1649 - .L_1648)


	//   ....[0]....
.L_1648:
        /* <DEDUP_REMOVED lines=181> */


	//----- nvinfo : EIATTR_MERCURY_ISA_VERSION
	.align		4
.L_1649:
        /*0b70*/ 	.byte	0x03, 0x5f
        /*0b72*/ 	.short	0x0101


	//----- nvinfo : EIATTR_UNUSED_LOAD_BYTE_OFFSET
	.align		4
        /*0b74*/ 	.byte	0x04, 0x44
        /*0b76*/ 	.short	(.L_1651 - .L_1650)


	//   ....[0]....
.L_1650:
        /*0b78*/ 	.word	0x00000af0
        /*0b7c*/ 	.word	0x0000fff0


	//   ....[1]....
        /*0b80*/ 	.word	0x00013720
        /*0b84*/ 	.word	0x0000fff0


	//----- nvinfo : EIATTR_INT_WARP_WIDE_INSTR_OFFSETS
	.align		4
.L_1651:
        /*0b88*/ 	.byte	0x04, 0x31
        /*0b8a*/ 	.short	(.L_1653 - .L_1652)


	//   ....[0]....
.L_1652:
        /*0b8c*/ 	.word	0x00000180


	//   ....[1]....
        /*0b90*/ 	.word	0x000001c0


	//   ....[2]....
        /*0b94*/ 	.word	0x00000230


	//   ....[3]....
        /*0b98*/ 	.word	0x000002a0


	//   ....[4]....
        /*0b9c*/ 	.word	0x00019280


	//   ....[5]....
        /*0ba0*/ 	.word	0x00019310


	//   ....[6]....
        /*0ba4*/ 	.word	0x0001dfe0


	//   ....[7]....
        /*0ba8*/ 	.word	0x0001e070


	//----- nvinfo : EIATTR_COOP_GROUP_MASK_REGIDS
	.align		4
.L_1653:
        /*0bac*/ 	.byte	0x04, 0x29
        /*0bae*/ 	.short	(.L_1655 - .L_1654)


	//   ....[0]....
.L_1654:
        /*0bb0*/ 	.word	0xffffffff


	//   ....[1]....
        /*0bb4*/ 	.word	0xffffffff


	//   ....[2]....
        /*0bb8*/ 	.word	0xffffffff


	//   ....[3]....
        /*0bbc*/ 	.word	0xffffffff


	//   ....[4]....
        /*0bc0*/ 	.word	0xffffffff


	//   ....[5]....
        /*0bc4*/ 	.word	0xffffffff


	//   ....[6]....
        /*0bc8*/ 	.word	0xffffffff


	//   ....[7]....
        /*0bcc*/ 	.word	0xffffffff


	//   ....[8]....
        /*0bd0*/ 	.word	0xffffffff


	//   ....[9]....
        /*0bd4*/ 	.word	0xffffffff


	//   ....[10]....
        /*0bd8*/ 	.word	0xffffffff


	//   ....[11]....
        /*0bdc*/ 	.word	0xffffffff


	//   ....[12]....
        /*0be0*/ 	.word	0xffffffff


	//   ....[13]....
        /*0be4*/ 	.word	0xffffffff


	//   ....[14]....
        /*0be8*/ 	.word	0xffffffff


	//   ....[15]....
        /*0bec*/ 	.word	0xffffffff


	//   ....[16]....
        /*0bf0*/ 	.word	0xffffffff


	//   ....[17]....
        /*0bf4*/ 	.word	0xffffffff


	//   ....[18]....
        /*0bf8*/ 	.word	0xffffffff


	//   ....[19]....
        /*0bfc*/ 	.word	0xffffffff


	//   ....[20]....
        /*0c00*/ 	.word	0xffffffff


	//   ....[21]....
        /*0c04*/ 	.word	0xffffffff


	//   ....[22]....
        /*0c08*/ 	.word	0xffffffff


	//   ....[23]....
        /*0c0c*/ 	.word	0xffffffff


	//   ....[24]....
        /*0c10*/ 	.word	0xffffffff


	//   ....[25]....
        /*0c14*/ 	.word	0xffffffff


	//   ....[26]....
        /*0c18*/ 	.word	0xffffffff


	//   ....[27]....
        /*0c1c*/ 	.word	0xffffffff


	//   ....[28]....
        /*0c20*/ 	.word	0xffffffff


	//   ....[29]....
        /*0c24*/ 	.word	0xffffffff


	//   ....[30]....
        /*0c28*/ 	.word	0xffffffff


	//   ....[31]....
        /*0c2c*/ 	.word	0xffffffff


	//   ....[32]....
        /*0c30*/ 	.word	0xffffffff


	//   ....[33]....
        /*0c34*/ 	.word	0xffffffff


	//   ....[34]....
        /*0c38*/ 	.word	0xffffffff


	//   ....[35]....
        /*0c3c*/ 	.word	0xffffffff


	//   ....[36]....
        /*0c40*/ 	.word	0xffffffff


	//   ....[37]....
        /*0c44*/ 	.word	0xffffffff


	//   ....[38]....
        /*0c48*/ 	.word	0xffffffff


	//   ....[39]....
        /*0c4c*/ 	.word	0xffffffff


	//   ....[40]....
        /*0c50*/ 	.word	0xffffffff


	//   ....[41]....
        /*0c54*/ 	.word	0xffffffff


	//   ....[42]....
        /*0c58*/ 	.word	0xffffffff


	//   ....[43]....
        /*0c5c*/ 	.word	0xffffffff


	//   ....[44]....
        /*0c60*/ 	.word	0xffffffff


	//   ....[45]....
        /*0c64*/ 	.word	0xffffffff


	//   ....[46]....
        /*0c68*/ 	.word	0xffffffff


	//   ....[47]....
        /*0c6c*/ 	.word	0xffffffff


	//   ....[48]....
        /*0c70*/ 	.word	0xffffffff


	//   ....[49]....
        /*0c74*/ 	.word	0xffffffff


	//   ....[50]....
        /*0c78*/ 	.word	0xffffffff


	//   ....[51]....
        /*0c7c*/ 	.word	0xffffffff


	//   ....[52]....
        /*0c80*/ 	.word	0xffffffff


	//   ....[53]....
        /*0c84*/ 	.word	0xffffffff


	//   ....[54]....
        /*0c88*/ 	.word	0xffffffff


	//   ....[55]....
        /*0c8c*/ 	.word	0xffffffff


	//   ....[56]....
        /*0c90*/ 	.word	0xffffffff


	//   ....[57]....
        /*0c94*/ 	.word	0xffffffff


	//   ....[58]....
        /*0c98*/ 	.word	0xffffffff


	//   ....[59]....
        /*0c9c*/ 	.word	0xffffffff


	//   ....[60]....
        /*0ca0*/ 	.word	0xffffffff


	//   ....[61]....
        /*0ca4*/ 	.word	0xffffffff


	//   ....[62]....
        /*0ca8*/ 	.word	0xffffffff


	//   ....[63]....
        /*0cac*/ 	.word	0xffffffff


	//   ....[64]....
        /*0cb0*/ 	.word	0xffffffff


	//   ....[65]....
        /*0cb4*/ 	.word	0xffffffff


	//   ....[66]....
        /*0cb8*/ 	.word	0xffffffff


	//   ....[67]....
        /*0cbc*/ 	.word	0xffffffff


	//   ....[68]....
        /*0cc0*/ 	.word	0xffffffff


	//   ....[69]....
        /*0cc4*/ 	.word	0xffffffff


	//   ....[70]....
        /*0cc8*/ 	.word	0xffffffff


	//   ....[71]....
        /*0ccc*/ 	.word	0xffffffff


	//   ....[72]....
        /*0cd0*/ 	.word	0xffffffff


	//   ....[73]....
        /*0cd4*/ 	.word	0xffffffff


	//   ....[74]....
        /*0cd8*/ 	.word	0xffffffff


	//   ....[75]....
        /*0cdc*/ 	.word	0xffffffff


	//   ....[76]....
        /*0ce0*/ 	.word	0xffffffff


	//   ....[77]....
        /*0ce4*/ 	.word	0xffffffff


	//   ....[78]....
        /*0ce8*/ 	.word	0xffffffff


	//   ....[79]....
        /*0cec*/ 	.word	0xffffffff


	//   ....[80]....
        /*0cf0*/ 	.word	0xffffffff


	//   ....[81]....
        /*0cf4*/ 	.word	0xffffffff


	//   ....[82]....
        /*0cf8*/ 	.word	0xffffffff


	//   ....[83]....
        /*0cfc*/ 	.word	0xffffffff


	//   ....[84]....
        /*0d00*/ 	.word	0xffffffff


	//   ....[85]....
        /*0d04*/ 	.word	0xffffffff


	//   ....[86]....
        /*0d08*/ 	.word	0xffffffff


	//   ....[87]....
        /*0d0c*/ 	.word	0xffffffff


	//   ....[88]....
        /*0d10*/ 	.word	0xffffffff


	//   ....[89]....
        /*0d14*/ 	.word	0xffffffff


	//   ....[90]....
        /*0d18*/ 	.word	0xffffffff


	//   ....[91]....
        /*0d1c*/ 	.word	0xffffffff


	//   ....[92]....
        /*0d20*/ 	.word	0xffffffff


	//   ....[93]....
        /*0d24*/ 	.word	0xffffffff


	//   ....[94]....
        /*0d28*/ 	.word	0xffffffff


	//   ....[95]....
        /*0d2c*/ 	.word	0xffffffff


	//   ....[96]....
        /*0d30*/ 	.word	0xffffffff


	//   ....[97]....
        /*0d34*/ 	.word	0xffffffff


	//   ....[98]....
        /*0d38*/ 	.word	0xffffffff


	//   ....[99]....
        /*0d3c*/ 	.word	0xffffffff


	//   ....[100]....
        /*0d40*/ 	.word	0xffffffff


	//   ....[101]....
        /*0d44*/ 	.word	0xffffffff


	//   ....[102]....
        /*0d48*/ 	.word	0xffffffff


	//   ....[103]....
        /*0d4c*/ 	.word	0xffffffff


	//   ....[104]....
        /*0d50*/ 	.word	0xffffffff


	//   ....[105]....
        /*0d54*/ 	.word	0xffffffff


	//   ....[106]....
        /*0d58*/ 	.word	0xffffffff


	//   ....[107]....
        /*0d5c*/ 	.word	0xffffffff


	//   ....[108]....
        /*0d60*/ 	.word	0xffffffff


	//   ....[109]....
        /*0d64*/ 	.word	0xffffffff


	//   ....[110]....
        /*0d68*/ 	.word	0xffffffff


	//   ....[111]....
        /*0d6c*/ 	.word	0xffffffff


	//   ....[112]....
        /*0d70*/ 	.word	0xffffffff


	//   ....[113]....
        /*0d74*/ 	.word	0xffffffff


	//   ....[114]....
        /*0d78*/ 	.word	0xffffffff


	//   ....[115]....
        /*0d7c*/ 	.word	0xffffffff


	//   ....[116]....
        /*0d80*/ 	.word	0xffffffff


	//   ....[117]....
        /*0d84*/ 	.word	0xffffffff


	//   ....[118]....
        /*0d88*/ 	.word	0xffffffff


	//   ....[119]....
        /*0d8c*/ 	.word	0xffffffff


	//   ....[120]....
        /*0d90*/ 	.word	0xffffffff


	//   ....[121]....
        /*0d94*/ 	.word	0xffffffff


	//   ....[122]....
        /*0d98*/ 	.word	0xffffffff


	//   ....[123]....
        /*0d9c*/ 	.word	0xffffffff


	//   ....[124]....
        /*0da0*/ 	.word	0xffffffff


	//   ....[125]....
        /*0da4*/ 	.word	0xffffffff


	//   ....[126]....
        /*0da8*/ 	.word	0xffffffff


	//   ....[127]....
        /*0dac*/ 	.word	0xffffffff


	//   ....[128]....
        /*0db0*/ 	.word	0xffffffff


	//   ....[129]....
        /*0db4*/ 	.word	0xffffffff


	//   ....[130]....
        /*0db8*/ 	.word	0xffffffff


	//   ....[131]....
        /*0dbc*/ 	.word	0xffffffff


	//   ....[132]....
        /*0dc0*/ 	.word	0x0500000f


	//   ....[133]....
        /*0dc4*/ 	.word	0x0500000f


	//   ....[134]....
        /*0dc8*/ 	.word	0x0500000f


	//   ....[135]....
        /*0dcc*/ 	.word	0x0500000f


	//   ....[136]....
        /*0dd0*/ 	.word	0x0500000f


	//   ....[137]....
        /*0dd4*/ 	.word	0x0500000f


	//   ....[138]....
        /*0dd8*/ 	.word	0x0500000f


	//   ....[139]....
        /*0ddc*/ 	.word	0x0500000f


	//   ....[140]....
        /*0de0*/ 	.word	0x0500000f


	//   ....[141]....
        /*0de4*/ 	.word	0x0500000f


	//   ....[142]....
        /*0de8*/ 	.word	0x0500000f


	//   ....[143]....
        /*0dec*/ 	.word	0x0500000f


	//   ....[144]....
        /*0df0*/ 	.word	0x0500000f


	//   ....[145]....
        /*0df4*/ 	.word	0x0500000f


	//   ....[146]....
        /*0df8*/ 	.word	0x0500000f


	//   ....[147]....
        /*0dfc*/ 	.word	0x0500000f


	//   ....[148]....
        /*0e00*/ 	.word	0x0500000f


	//   ....[149]....
        /*0e04*/ 	.word	0x0500000f


	//   ....[150]....
        /*0e08*/ 	.word	0x0500000f


	//   ....[151]....
        /*0e0c*/ 	.word	0x0500000f


	//   ....[152]....
        /*0e10*/ 	.word	0x0500000f


	//   ....[153]....
        /*0e14*/ 	.word	0x0500000f


	//   ....[154]....
        /*0e18*/ 	.word	0x0500000f


	//   ....[155]....
        /*0e1c*/ 	.word	0x0500000f


	//   ....[156]....
        /*0e20*/ 	.word	0x0500000f


	//   ....[157]....
        /*0e24*/ 	.word	0x0500000f


	//   ....[158]....
        /*0e28*/ 	.word	0x0500000f


	//   ....[159]....
        /*0e2c*/ 	.word	0x0500000f


	//   ....[160]....
        /*0e30*/ 	.word	0x0500000f


	//   ....[161]....
        /*0e34*/ 	.word	0x0500000f


	//   ....[162]....
        /*0e38*/ 	.word	0x0500000f


	//   ....[163]....
        /*0e3c*/ 	.word	0x0500000f


	//   ....[164]....
        /*0e40*/ 	.word	0x0500000f


	//   ....[165]....
        /*0e44*/ 	.word	0x0500000f


	//   ....[166]....
        /*0e48*/ 	.word	0x0500000f


	//   ....[167]....
        /*0e4c*/ 	.word	0x0500000f


	//   ....[168]....
        /*0e50*/ 	.word	0x0500000f


	//   ....[169]....
        /*0e54*/ 	.word	0x0500000f


	//   ....[170]....
        /*0e58*/ 	.word	0x0500000f


	//   ....[171]....
        /*0e5c*/ 	.word	0x0500000f


	//   ....[172]....
        /*0e60*/ 	.word	0x0500000f


	//   ....[173]....
        /*0e64*/ 	.word	0x0500000f


	//   ....[174]....
        /*0e68*/ 	.word	0x0500000f


	//   ....[175]....
        /*0e6c*/ 	.word	0x0500000f


	//   ....[176]....
        /*0e70*/ 	.word	0x0500000f


	//   ....[177]....
        /*0e74*/ 	.word	0x0500000f


	//   ....[178]....
        /*0e78*/ 	.word	0x0500000f


	//   ....[179]....
        /*0e7c*/ 	.word	0x0500000f


	//   ....[180]....
        /*0e80*/ 	.word	0x0500000f


	//   ....[181]....
        /*0e84*/ 	.word	0x0500000f


	//   ....[182]....
        /*0e88*/ 	.word	0x0500000f


	//   ....[183]....
        /*0e8c*/ 	.word	0x0500000f


	//   ....[184]....
        /*0e90*/ 	.word	0x0500000f


	//   ....[185]....
        /*0e94*/ 	.word	0x0500000f


	//   ....[186]....
        /*0e98*/ 	.word	0x0500000f


	//   ....[187]....
        /*0e9c*/ 	.word	0x0500000f


	//   ....[188]....
        /*0ea0*/ 	.word	0x0500000f


	//   ....[189]....
        /*0ea4*/ 	.word	0x0500000f


	//   ....[190]....
        /*0ea8*/ 	.word	0x0500000f


	//   ....[191]....
        /*0eac*/ 	.word	0x0500000f


	//   ....[192]....
        /*0eb0*/ 	.word	0x0500000f


	//   ....[193]....
        /*0eb4*/ 	.word	0x0500000f


	//   ....[194]....
        /*0eb8*/ 	.word	0x0500000f


	//   ....[195]....
        /*0ebc*/ 	.word	0x0500000f


	//   ....[196]....
        /*0ec0*/ 	.word	0x0500000f


	//   ....[197]....
        /*0ec4*/ 	.word	0x0500000f


	//   ....[198]....
        /*0ec8*/ 	.word	0x0500000f


	//   ....[199]....
        /*0ecc*/ 	.word	0x0500000f


	//   ....[200]....
        /*0ed0*/ 	.word	0x0500000f


	//   ....[201]....
        /*0ed4*/ 	.word	0x0500000f


	//   ....[202]....
        /*0ed8*/ 	.word	0x0500000f


	//   ....[203]....
        /*0edc*/ 	.word	0x0500000f


	//   ....[204]....
        /*0ee0*/ 	.word	0x0500000f


	//   ....[205]....
        /*0ee4*/ 	.word	0x0500000f


	//   ....[206]....
        /*0ee8*/ 	.word	0x0500000f


	//   ....[207]....
        /*0eec*/ 	.word	0x0500000f


	//   ....[208]....
        /*0ef0*/ 	.word	0x0500000f


	//----- nvinfo : EIATTR_COOP_GROUP_INSTR_OFFSETS
	.align		4
.L_1655:
        /*0ef4*/ 	.byte	0x04, 0x28
        /*0ef6*/ 	.short	(.L_1657 - .L_1656)


	//   ....[0]....
.L_1656:
        /*0ef8*/ 	.word	0x00000060


	//   ....[1]....
        /*0efc*/ 	.word	0x00000190


	//   ....[2]....
        /*0f00*/ 	.word	0x00000250


	//   ....[3]....
        /*0f04*/ 	.word	0x00000420


	//   ....[4]....
        /*0f08*/ 	.word	0x00000580


	//   ....[5]....
        /*0f0c*/ 	.word	0x000006a0


	//   ....[6]....
        /*0f10*/ 	.word	0x00000800


	//   ....[7]....
        /*0f14*/ 	.word	0x000062e0


	//   ....[8]....
        /*0f18*/ 	.word	0x00006ab0


	//   ....[9]....
        /*0f1c*/ 	.word	0x00006ac0


	//   ....[10]....
        /*0f20*/ 	.word	0x00006ad0


	//   ....[11]....
        /*0f24*/ 	.word	0x00006ae0


	//   ....[12]....
        /*0f28*/ 	.word	0x00006e30


	//   ....[13]....
        /*0f2c*/ 	.word	0x00006e40


	//   ....[14]....
        /*0f30*/ 	.word	0x00006e50


	//   ....[15]....
        /*0f34*/ 	.word	0x00006e60


	//   ....[16]....
        /*0f38*/ 	.word	0x00008240


	//   ....[17]....
        /*0f3c*/ 	.word	0x00008250


	//   ....[18]....
        /*0f40*/ 	.word	0x00008260


	//   ....[19]....
        /*0f44*/ 	.word	0x00008270


	//   ....[20]....
        /*0f48*/ 	.word	0x00008360


	//   ....[21]....
        /*0f4c*/ 	.word	0x00008370


	//   ....[22]....
        /*0f50*/ 	.word	0x00008400


	//   ....[23]....
        /*0f54*/ 	.word	0x000084a0


	//   ....[24]....
        /*0f58*/ 	.word	0x0000a920


	//   ....[25]....
        /*0f5c*/ 	.word	0x0000b110


	//   ....[26]....
        /*0f60*/ 	.word	0x0000b130


	//   ....[27]....
        /*0f64*/ 	.word	0x0000b240


	//   ....[28]....
        /*0f68*/ 	.word	0x0000b910


	//   ....[29]....
        /*0f6c*/ 	.word	0x0000b930


	//   ....[30]....
        /*0f70*/ 	.word	0x0000d7c0


	//   ....[31]....
        /*0f74*/ 	.word	0x0000d920


	//   ....[32]....
        /*0f78*/ 	.word	0x0000e3e0


	//   ....[33]....
        /*0f7c*/ 	.word	0x0000e400


	//   ....[34]....
        /*0f80*/ 	.word	0x0000e910


	//   ....[35]....
        /*0f84*/ 	.word	0x0000e930


	//   ....[36]....
        /*0f88*/ 	.word	0x000110c0


	//   ....[37]....
        /*0f8c*/ 	.word	0x00011130


	//   ....[38]....
        /*0f90*/ 	.word	0x000117d0


	//   ....[39]....
        /*0f94*/ 	.word	0x000117f0


	//   ....[40]....
        /*0f98*/ 	.word	0x00012c90


	//   ....[41]....
        /*0f9c*/ 	.word	0x00012ce0


	//   ....[42]....
        /*0fa0*/ 	.word	0x00012d40


	//   ....[43]....
        /*0fa4*/ 	.word	0x00012d60


	//   ....[44]....
        /*0fa8*/ 	.word	0x000148d0


	//   ....[45]....
        /*0fac*/ 	.word	0x00014910


	//   ....[46]....
        /*0fb0*/ 	.word	0x00014950


	//   ....[47]....
        /*0fb4*/ 	.word	0x00014990


	//   ....[48]....
        /*0fb8*/ 	.word	0x00015230


	//   ....[49]....
        /*0fbc*/ 	.word	0x00015270


	//   ....[50]....
        /*0fc0*/ 	.word	0x000153b0


	//   ....[51]....
        /*0fc4*/ 	.word	0x000153d0


	//   ....[52]....
        /*0fc8*/ 	.word	0x00015510


	//   ....[53]....
        /*0fcc*/ 	.word	0x00015530


	//   ....[54]....
        /*0fd0*/ 	.word	0x00015680


	//   ....[55]....
        /*0fd4*/ 	.word	0x000156a0


	//   ....[56]....
        /*0fd8*/ 	.word	0x00015fb0


	//   ....[57]....
        /*0fdc*/ 	.word	0x00015fc0


	//   ....[58]....
        /*0fe0*/ 	.word	0x000161e0


	//   ....[59]....
        /*0fe4*/ 	.word	0x000161f0


	//   ....[60]....
        /*0fe8*/ 	.word	0x00016400


	//   ....[61]....
        /*0fec*/ 	.word	0x00016410


	//   ....[62]....
        /*0ff0*/ 	.word	0x00016620


	//   ....[63]....
        /*0ff4*/ 	.word	0x00016630


	//   ....[64]....
        /*0ff8*/ 	.word	0x000168a0


	//   ....[65]....
        /*0ffc*/ 	.word	0x00016a80


	//   ....[66]....
        /*1000*/ 	.word	0x00016ab0


	//   ....[67]....
        /*1004*/ 	.word	0x00016ae0


	//   ....[68]....
        /*1008*/ 	.word	0x00016b10


	//   ....[69]....
        /*100c*/ 	.word	0x00016b40


	//   ....[70]....
        /*1010*/ 	.word	0x00016b70


	//   ....[71]....
        /*1014*/ 	.word	0x00016ce0


	//   ....[72]....
        /*1018*/ 	.word	0x00016d10


	//   ....[73]....
        /*101c*/ 	.word	0x00016d40


	//   ....[74]....
        /*1020*/ 	.word	0x00016d70


	//   ....[75]....
        /*1024*/ 	.word	0x00016da0


	//   ....[76]....
        /*1028*/ 	.word	0x00016dd0


	//   ....[77]....
        /*102c*/ 	.word	0x00016e70


	//   ....[78]....
        /*1030*/ 	.word	0x00016ed0


	//   ....[79]....
        /*1034*/ 	.word	0x00016f60


	//   ....[80]....
        /*1038*/ 	.word	0x00017de0


	//   ....[81]....
        /*103c*/ 	.word	0x00019880


	//   ....[82]....
        /*1040*/ 	.word	0x0001a410


	//   ....[83]....
        /*1044*/ 	.word	0x0001a430


	//   ....[84]....
        /*1048*/ 	.word	0x0001a460


	//   ....[85]....
        /*104c*/ 	.word	0x0001a480


	//   ....[86]....
        /*1050*/ 	.word	0x0001a530


	//   ....[87]....
        /*1054*/ 	.word	0x0001a5c0


	//   ....[88]....
        /*1058*/ 	.word	0x0001a5f0


	//   ....[89]....
        /*105c*/ 	.word	0x0001a670


	//   ....[90]....
        /*1060*/ 	.word	0x0001a6a0


	//   ....[91]....
        /*1064*/ 	.word	0x0001a720


	//   ....[92]....
        /*1068*/ 	.word	0x0001a750


	//   ....[93]....
        /*106c*/ 	.word	0x0001a7d0


	//   ....[94]....
        /*1070*/ 	.word	0x0001a800


	//   ....[95]....
        /*1074*/ 	.word	0x0001a860


	//   ....[96]....
        /*1078*/ 	.word	0x0001a870


	//   ....[97]....
        /*107c*/ 	.word	0x0001a8e0


	//   ....[98]....
        /*1080*/ 	.word	0x0001b000


	//   ....[99]....
        /*1084*/ 	.word	0x0001b020


	//   ....[100]....
        /*1088*/ 	.word	0x0001b040


	//   ....[101]....
        /*108c*/ 	.word	0x0001b0f0


	//   ....[102]....
        /*1090*/ 	.word	0x0001b1b0


	//   ....[103]....
        /*1094*/ 	.word	0x0001b1c0


	//   ....[104]....
        /*1098*/ 	.word	0x0001b280


	//   ....[105]....
        /*109c*/ 	.word	0x0001b290


	//   ....[106]....
        /*10a0*/ 	.word	0x0001b330


	//   ....[107]....
        /*10a4*/ 	.word	0x0001b340


	//   ....[108]....
        /*10a8*/ 	.word	0x0001b3f0


	//   ....[109]....
        /*10ac*/ 	.word	0x0001b400


	//   ....[110]....
        /*10b0*/ 	.word	0x0001b4b0


	//   ....[111]....
        /*10b4*/ 	.word	0x0001b4c0


	//   ....[112]....
        /*10b8*/ 	.word	0x0001b530


	//   ....[113]....
        /*10bc*/ 	.word	0x0001b580


	//   ....[114]....
        /*10c0*/ 	.word	0x0001e270


	//   ....[115]....
        /*10c4*/ 	.word	0x0001e2a0


	//   ....[116]....
        /*10c8*/ 	.word	0x0001e2e0


	//   ....[117]....
        /*10cc*/ 	.word	0x0001e310


	//   ....[118]....
        /*10d0*/ 	.word	0x0001e340


	//   ....[119]....
        /*10d4*/ 	.word	0x0001e370


	//   ....[120]....
        /*10d8*/ 	.word	0x0001e3a0


	//   ....[121]....
        /*10dc*/ 	.word	0x0001e3d0


	//   ....[122]....
        /*10e0*/ 	.word	0x0001e550


	//   ....[123]....
        /*10e4*/ 	.word	0x0001e580


	//   ....[124]....
        /*10e8*/ 	.word	0x0001e5b0


	//   ....[125]....
        /*10ec*/ 	.word	0x0001e5e0


	//   ....[126]....
        /*10f0*/ 	.word	0x0001e610


	//   ....[127]....
        /*10f4*/ 	.word	0x0001e640


	//   ....[128]....
        /*10f8*/ 	.word	0x0001e700


	//   ....[129]....
        /*10fc*/ 	.word	0x0001e720


	//   ....[130]....
        /*1100*/ 	.word	0x0001e790


	//   ....[131]....
        /*1104*/ 	.word	0x0001ee50


	//   ....[132]....
        /*1108*/ 	.word	0x0001f2e0


	//   ....[133]....
        /*110c*/ 	.word	0x0001f380


	//   ....[134]....
        /*1110*/ 	.word	0x0001f410


	//   ....[135]....
        /*1114*/ 	.word	0x0001f460


	//   ....[136]....
        /*1118*/ 	.word	0x0001f4b0


	//   ....[137]....
        /*111c*/ 	.word	0x0001f540


	//   ....[138]....
        /*1120*/ 	.word	0x0001f5d0


	//   ....[139]....
        /*1124*/ 	.word	0x0001f620


	//   ....[140]....
        /*1128*/ 	.word	0x0001f670


	//   ....[141]....
        /*112c*/ 	.word	0x0001f760


	//   ....[142]....
        /*1130*/ 	.word	0x0001f810


	//   ....[143]....
        /*1134*/ 	.word	0x0001f860


	//   ....[144]....
        /*1138*/ 	.word	0x0001f8b0


	//   ....[145]....
        /*113c*/ 	.word	0x0001f9e0


	//   ....[146]....
        /*1140*/ 	.word	0x0001fab0


	//   ....[147]....
        /*1144*/ 	.word	0x0001fbf0


	//   ....[148]....
        /*1148*/ 	.word	0x0001fc60


	//   ....[149]....
        /*114c*/ 	.word	0x0001ff90


	//   ....[150]....
        /*1150*/ 	.word	0x0001ffe0


	//   ....[151]....
        /*1154*/ 	.word	0x00020070


	//   ....[152]....
        /*1158*/ 	.word	0x00020100


	//   ....[153]....
        /*115c*/ 	.word	0x00020190


	//   ....[154]....
        /*1160*/ 	.word	0x00020220


	//   ....[155]....
        /*1164*/ 	.word	0x000202b0


	//   ....[156]....
        /*1168*/ 	.word	0x00020340


	//   ....[157]....
        /*116c*/ 	.word	0x00020400


	//   ....[158]....
        /*1170*/ 	.word	0x000206f0


	//   ....[159]....
        /*1174*/ 	.word	0x00020870


	//   ....[160]....
        /*1178*/ 	.word	0x000208e0


	//   ....[161]....
        /*117c*/ 	.word	0x00020940


	//   ....[162]....
        /*1180*/ 	.word	0x000209a0


	//   ....[163]....
        /*1184*/ 	.word	0x00020a70


	//   ....[164]....
        /*1188*/ 	.word	0x00020b30


	//   ....[165]....
        /*118c*/ 	.word	0x00020c40


	//   ....[166]....
        /*1190*/ 	.word	0x00020ce0


	//   ....[167]....
        /*1194*/ 	.word	0x00020db0


	//   ....[168]....
        /*1198*/ 	.word	0x00020e50


	//   ....[169]....
        /*119c*/ 	.word	0x00020f20


	//   ....[170]....
        /*11a0*/ 	.word	0x00020fc0


	//   ....[171]....
        /*11a4*/ 	.word	0x00021090


	//   ....[172]....
        /*11a8*/ 	.word	0x00021130


	//   ....[173]....
        /*11ac*/ 	.word	0x000211e0


	//   ....[174]....
        /*11b0*/ 	.word	0x000212c0


	//   ....[175]....
        /*11b4*/ 	.word	0x00021510


	//   ....[176]....
        /*11b8*/ 	.word	0x000215e0


	//   ....[177]....
        /*11bc*/ 	.word	0x000216b0


	//   ....[178]....
        /*11c0*/ 	.word	0x00021720


	//   ....[179]....
        /*11c4*/ 	.word	0x00021830


	//   ....[180]....
        /*11c8*/ 	.word	0x00021920


	//   ....[181]....
        /*11cc*/ 	.word	0x000219b0


	//   ....[182]....
        /*11d0*/ 	.word	0x00021aa0


	//   ....[183]....
        /*11d4*/ 	.word	0x00021b30


	//   ....[184]....
        /*11d8*/ 	.word	0x00021c20


	//   ....[185]....
        /*11dc*/ 	.word	0x00021cb0


	//   ....[186]....
        /*11e0*/ 	.word	0x00021d90


	//   ....[187]....
        /*11e4*/ 	.word	0x00021ec0


	//   ....[188]....
        /*11e8*/ 	.word	0x00021f10


	//   ....[189]....
        /*11ec*/ 	.word	0x00021f70


	//   ....[190]....
        /*11f0*/ 	.word	0x00022010


	//   ....[191]....
        /*11f4*/ 	.word	0x000223b0


	//   ....[192]....
        /*11f8*/ 	.word	0x00022450


	//   ....[193]....
        /*11fc*/ 	.word	0x00022570


	//   ....[194]....
        /*1200*/ 	.word	0x000225f0


	//   ....[195]....
        /*1204*/ 	.word	0x00022670


	//   ....[196]....
        /*1208*/ 	.word	0x000226f0


	//   ....[197]....
        /*120c*/ 	.word	0x00022770


	//   ....[198]....
        /*1210*/ 	.word	0x00022800


	//   ....[199]....
        /*1214*/ 	.word	0x000228a0


	//   ....[200]....
        /*1218*/ 	.word	0x00022950


	//   ....[201]....
        /*121c*/ 	.word	0x000229d0


	//   ....[202]....
        /*1220*/ 	.word	0x00022a50


	//   ....[203]....
        /*1224*/ 	.word	0x00022ad0


	//   ....[204]....
        /*1228*/ 	.word	0x00022b60


	//   ....[205]....
        /*122c*/ 	.word	0x00022be0


	//   ....[206]....
        /*1230*/ 	.word	0x00022c80


	//   ....[207]....
        /*1234*/ 	.word	0x00022d10


	//   ....[208]....
        /*1238*/ 	.word	0x00022e40


	//----- nvinfo : EIATTR_REG_RECONFIG
	.align		4
.L_1657:
        /*123c*/ 	.byte	0x01, 0x54
	.zero		2


	//----- nvinfo : EIATTR_SYSCALL_OFFSETS
	.align		4
        /*1240*/ 	.byte	0x04, 0x46
        /*1242*/ 	.short	(.L_1659 - .L_1658)


	//   ....[0]....
.L_1658:
        /*1244*/ 	.word	0x00001a50


	//   ....[1]....
        /*1248*/ 	.word	0x00001ba0


	//   ....[2]....
        /*124c*/ 	.word	0x000064d0


	//   ....[3]....
        /*1250*/ 	.word	0x000067f0


	//   ....[4]....
        /*1254*/ 	.word	0x00019480


	//   ....[5]....
        /*1258*/ 	.word	0x000195e0


	//   ....[6]....
        /*125c*/ 	.word	0x000196e0


	//   ....[7]....
        /*1260*/ 	.word	0x00019ff0


	//   ....[8]....
        /*1264*/ 	.word	0x0001ac00


	//----- nvinfo : EIATTR_MBARRIER_INSTR_OFFSETS
	.align		4
.L_1659:
        /*1268*/ 	.byte	0x04, 0x39
        /*126a*/ 	.short	(.L_1661 - .L_1660)


	//   ....[0]....
.L_1660:
        /*126c*/ 	.word	0x000002c0
        /*1270*/ 	.word	0x000000ff
        /*1274*/ 	.word	0x00032400
        /*1278*/ 	.short	0x0100
        /*127a*/ 	.byte	0x08
	.zero		1


	//   ....[1]....
        /*127c*/ 	.word	0x000002d0
        /*1280*/ 	.word	0x000000ff
        /*1284*/ 	.word	0x00032410
        /*1288*/ 	.short	0x0100
        /*128a*/ 	.byte	0x08
	.zero		1


	//   ....[2]....
        /*128c*/ 	.word	0x000002e0
        /*1290*/ 	.word	0x000000ff
        /*1294*/ 	.word	0x00032420
        /*1298*/ 	.short	0x0100
        /*129a*/ 	.byte	0x08
	.zero		1


	//   ....[3]....
        /*129c*/ 	.word	0x000003d0
        /*12a0*/ 	.word	0x000000ff
        /*12a4*/ 	.word	0x00032430
        /*12a8*/ 	.short	0x0100
        /*12aa*/ 	.byte	0x08
	.zero		1


	//   ....[4]....
        /*12ac*/ 	.word	0x000003e0
        /*12b0*/ 	.word	0x000000ff
        /*12b4*/ 	.word	0x00032440
        /*12b8*/ 	.short	0x0100
        /*12ba*/ 	.byte	0x08
	.zero		1


	//   ....[5]....
        /*12bc*/ 	.word	0x000003f0
        /*12c0*/ 	.word	0x000000ff
        /*12c4*/ 	.word	0x00032438
        /*12c8*/ 	.short	0x0100
        /*12ca*/ 	.byte	0x08
	.zero		1


	//   ....[6]....
        /*12cc*/ 	.word	0x00000400
        /*12d0*/ 	.word	0x000000ff
        /*12d4*/ 	.word	0x00032448
        /*12d8*/ 	.short	0x0100
        /*12da*/ 	.byte	0x08
	.zero		1


	//   ....[7]....
        /*12dc*/ 	.word	0x00000530
        /*12e0*/ 	.word	0x000000ff
        /*12e4*/ 	.word	0x00032450
        /*12e8*/ 	.short	0x0100
        /*12ea*/ 	.byte	0x08
	.zero		1


	//   ....[8]....
        /*12ec*/ 	.word	0x00000540
        /*12f0*/ 	.word	0x000000ff
        /*12f4*/ 	.word	0x00032460
        /*12f8*/ 	.short	0x0100
        /*12fa*/ 	.byte	0x08
	.zero		1


	//   ....[9]....
        /*12fc*/ 	.word	0x00000550
        /*1300*/ 	.word	0x000000ff
        /*1304*/ 	.word	0x00032458
        /*1308*/ 	.short	0x0100
        /*130a*/ 	.byte	0x08
	.zero		1


	//   ....[10]....
        /*130c*/ 	.word	0x00000560
        /*1310*/ 	.word	0x000000ff
        /*1314*/ 	.word	0x00032468
        /*1318*/ 	.short	0x0100
        /*131a*/ 	.byte	0x08
	.zero		1


	//   ....[11]....
        /*131c*/ 	.word	0x00000650
        /*1320*/ 	.word	0x000000ff
        /*1324*/ 	.word	0x00032470
        /*1328*/ 	.short	0x0100
        /*132a*/ 	.byte	0x06
	.zero		1


	//   ....[12]....
        /*132c*/ 	.word	0x00000660
        /*1330*/ 	.word	0x000000ff
        /*1334*/ 	.word	0x00032480
        /*1338*/ 	.short	0x0100
        /*133a*/ 	.byte	0x06
	.zero		1


	//   ....[13]....
        /*133c*/ 	.word	0x00000670
        /*1340*/ 	.word	0x000000ff
        /*1344*/ 	.word	0x00032478
        /*1348*/ 	.short	0x0100
        /*134a*/ 	.byte	0x06
	.zero		1


	//   ....[14]....
        /*134c*/ 	.word	0x00000680
        /*1350*/ 	.word	0x000000ff
        /*1354*/ 	.word	0x00032488
        /*1358*/ 	.short	0x0100
        /*135a*/ 	.byte	0x06
	.zero		1


	//   ....[15]....
        /*135c*/ 	.word	0x000007b0
        /*1360*/ 	.word	0x000000ff
        /*1364*/ 	.word	0x00032490
        /*1368*/ 	.short	0x0100
        /*136a*/ 	.byte	0x08
	.zero		1


	//   ....[16]....
        /*136c*/ 	.word	0x000007c0
        /*1370*/ 	.word	0x000000ff
        /*1374*/ 	.word	0x000324a0
        /*1378*/ 	.short	0x0100
        /*137a*/ 	.byte	0x08
	.zero		1


	//   ....[17]....
        /*137c*/ 	.word	0x000007d0
        /*1380*/ 	.word	0x000000ff
        /*1384*/ 	.word	0x00032498
        /*1388*/ 	.short	0x0100
        /*138a*/ 	.byte	0x08
	.zero		1


	//   ....[18]....
        /*138c*/ 	.word	0x000007e0
        /*1390*/ 	.word	0x000000ff
        /*1394*/ 	.word	0x000324a8
        /*1398*/ 	.short	0x0100
        /*139a*/ 	.byte	0x08
	.zero		1


	//   ....[19]....
        /*139c*/ 	.word	0x00000910
        /*13a0*/ 	.word	0x000000ff
        /*13a4*/ 	.word	0x000324b0
        /*13a8*/ 	.short	0x0100
        /*13aa*/ 	.byte	0x08
	.zero		1


	//   ....[20]....
        /*13ac*/ 	.word	0x00000920
        /*13b0*/ 	.word	0x000000ff
        /*13b4*/ 	.word	0x000324c0
        /*13b8*/ 	.short	0x0100
        /*13ba*/ 	.byte	0x08
	.zero		1


	//   ....[21]....
        /*13bc*/ 	.word	0x00000930
        /*13c0*/ 	.word	0x000000ff
        /*13c4*/ 	.word	0x000324b8
        /*13c8*/ 	.short	0x0100
        /*13ca*/ 	.byte	0x08
	.zero		1


	//   ....[22]....
        /*13cc*/ 	.word	0x00000940
        /*13d0*/ 	.word	0x000000ff
        /*13d4*/ 	.word	0x000324c8
        /*13d8*/ 	.short	0x0100
        /*13da*/ 	.byte	0x08
	.zero		1


	//   ....[23]....
        /*13dc*/ 	.word	0x00002f10
        /*13e0*/ 	.word	0x00000060
        /*13e4*/ 	.word	0x00032490
        /*13e8*/ 	.short	0x010a
        /*13ea*/ 	.byte	0x3f
	.zero		1


	//   ....[24]....
        /*13ec*/ 	.word	0x000041f0
        /*13f0*/ 	.word	0x00000060
        /*13f4*/ 	.word	0x00032490
        /*13f8*/ 	.short	0x010a
        /*13fa*/ 	.byte	0x3f
	.zero		1


	//   ....[25]....
        /*13fc*/ 	.word	0x000053d0
        /*1400*/ 	.word	0x00000060
        /*1404*/ 	.word	0x00032490
        /*1408*/ 	.short	0x010a
        /*140a*/ 	.byte	0x3f
	.zero		1


	//   ....[26]....
        /*140c*/ 	.word	0x000055f0
        /*1410*/ 	.word	0x00000020
        /*1414*/ 	.word	0x00000000
        /*1418*/ 	.short	0x0101
        /*141a*/ 	.byte	0x3f
	.zero		1


	//   ....[27]....
        /*141c*/ 	.word	0x00005630
        /*1420*/ 	.word	0x00000060
        /*1424*/ 	.word	0x000324b0
        /*1428*/ 	.short	0x010a
        /*142a*/ 	.byte	0x3f
	.zero		1


	//   ....[28]....
        /*142c*/ 	.word	0x00005c90
        /*1430*/ 	.word	0x00000060
        /*1434*/ 	.word	0x00000000
        /*1438*/ 	.short	0x0101
        /*143a*/ 	.byte	0x3f
	.zero		1


	//   ....[29]....
        /*143c*/ 	.word	0x00006570
        /*1440*/ 	.word	0x00000013
        /*1444*/ 	.word	0x00032400
        /*1448*/ 	.short	0x010a
        /*144a*/ 	.byte	0x3f
	.zero		1


	//   ....[30]....
        /*144c*/ 	.word	0x000065c0
        /*1450*/ 	.word	0x00000013
        /*1454*/ 	.word	0x00032400
        /*1458*/ 	.short	0x010a
        /*145a*/ 	.byte	0x3f
	.zero		1


	//   ....[31]....
        /*145c*/ 	.word	0x000070e0
        /*1460*/ 	.word	0x00000013
        /*1464*/ 	.word	0x00032400
        /*1468*/ 	.short	0x010a
        /*146a*/ 	.byte	0x3f
	.zero		1


	//   ....[32]....
        /*146c*/ 	.word	0x000086f0
        /*1470*/ 	.word	0x00000013
        /*1474*/ 	.word	0x00032400
        /*1478*/ 	.short	0x010a
        /*147a*/ 	.byte	0x3f
	.zero		1


	//   ....[33]....
        /*147c*/ 	.word	0x00009730
        /*1480*/ 	.word	0x000000b4
        /*1484*/ 	.word	0x00032430
        /*1488*/ 	.short	0x010a
        /*148a*/ 	.byte	0x3f
	.zero		1


	//   ....[34]....
        /*148c*/ 	.word	0x000097c0
        /*1490*/ 	.word	0x000000b4
        /*1494*/ 	.word	0x00032430
        /*1498*/ 	.short	0x010a
        /*149a*/ 	.byte	0x3f
	.zero		1


	//   ....[35]....
        /*149c*/ 	.word	0x00009af0
        /*14a0*/ 	.word	0x00000013
        /*14a4*/ 	.word	0x00032410
        /*14a8*/ 	.short	0x010a
        /*14aa*/ 	.byte	0x3f
	.zero		1


	//   ....[36]....
        /*14ac*/ 	.word	0x00009b40
        /*14b0*/ 	.word	0x000000b4
        /*14b4*/ 	.word	0x00032450
        /*14b8*/ 	.short	0x010a
        /*14ba*/ 	.byte	0x3f
	.zero		1


	//   ....[37]....
        /*14bc*/ 	.word	0x00009bc0
        /*14c0*/ 	.word	0x000000b4
        /*14c4*/ 	.word	0x00032450
        /*14c8*/ 	.short	0x010a
        /*14ca*/ 	.byte	0x3f
	.zero		1


	//   ....[38]....
        /*14cc*/ 	.word	0x0000bca0
        /*14d0*/ 	.word	0x00000018
        /*14d4*/ 	.word	0x00000000
        /*14d8*/ 	.short	0x0101
        /*14da*/ 	.byte	0x3f
	.zero		1


	//   ....[39]....
        /*14dc*/ 	.word	0x0000c7c0
        /*14e0*/ 	.word	0x000000b4
        /*14e4*/ 	.word	0x00000000
        /*14e8*/ 	.short	0x0101
        /*14ea*/ 	.byte	0x3f
	.zero		1


	//   ....[40]....
        /*14ec*/ 	.word	0x0000c8a0
        /*14f0*/ 	.word	0x000000d2
        /*14f4*/ 	.word	0x00032430
        /*14f8*/ 	.short	0x010a
        /*14fa*/ 	.byte	0x3f
	.zero		1


	//   ....[41]....
        /*14fc*/ 	.word	0x0000c910
        /*1500*/ 	.word	0x000000d2
        /*1504*/ 	.word	0x00032430
        /*1508*/ 	.short	0x010a
        /*150a*/ 	.byte	0x3f
	.zero		1


	//   ....[42]....
        /*150c*/ 	.word	0x0000cbb0
        /*1510*/ 	.word	0x000000d2
        /*1514*/ 	.word	0x00032450
        /*1518*/ 	.short	0x010a
        /*151a*/ 	.byte	0x3f
	.zero		1


	//   ....[43]....
        /*151c*/ 	.word	0x0000cc00
        /*1520*/ 	.word	0x000000d2
        /*1524*/ 	.word	0x00032450
        /*1528*/ 	.short	0x010a
        /*152a*/ 	.byte	0x3f
	.zero		1


	//   ....[44]....
        /*152c*/ 	.word	0x0000f2c0
        /*1530*/ 	.word	0x0000009c
        /*1534*/ 	.word	0x00000000
        /*1538*/ 	.short	0x0101
        /*153a*/ 	.byte	0x3f
	.zero		1


	//   ....[45]....
        /*153c*/ 	.word	0x0000fdc0
        /*1540*/ 	.word	0x000000d2
        /*1544*/ 	.word	0x00000000
        /*1548*/ 	.short	0x0101
        /*154a*/ 	.byte	0x3f
	.zero		1


	//   ....[46]....
        /*154c*/ 	.word	0x0000fec0
        /*1550*/ 	.word	0x000000d2
        /*1554*/ 	.word	0x00032430
        /*1558*/ 	.short	0x010a
        /*155a*/ 	.byte	0x3f
	.zero		1


	//   ....[47]....
        /*155c*/ 	.word	0x0000ff30
        /*1560*/ 	.word	0x000000d2
        /*1564*/ 	.word	0x00032430
        /*1568*/ 	.short	0x010a
        /*156a*/ 	.byte	0x3f
	.zero		1


	//   ....[48]....
        /*156c*/ 	.word	0x000101d0
        /*1570*/ 	.word	0x000000d2
        /*1574*/ 	.word	0x00032450
        /*1578*/ 	.short	0x010a
        /*157a*/ 	.byte	0x3f
	.zero		1


	//   ....[49]....
        /*157c*/ 	.word	0x00010220
        /*1580*/ 	.word	0x000000d2
        /*1584*/ 	.word	0x00032450
        /*1588*/ 	.short	0x010a
        /*158a*/ 	.byte	0x3f
	.zero		1


	//   ....[50]....
        /*158c*/ 	.word	0x00012300
        /*1590*/ 	.word	0x00000003
        /*1594*/ 	.word	0x00000000
        /*1598*/ 	.short	0x0101
        /*159a*/ 	.byte	0x3f
	.zero		1


	//   ....[51]....
        /*159c*/ 	.word	0x00012c50
        /*15a0*/ 	.word	0x000000d2
        /*15a4*/ 	.word	0x00000000
        /*15a8*/ 	.short	0x0101
        /*15aa*/ 	.byte	0x3f
	.zero		1


	//   ....[52]....
        /*15ac*/ 	.word	0x00015220
        /*15b0*/ 	.word	0x00000000
        /*15b4*/ 	.word	0x00000000
        /*15b8*/ 	.short	0x0101
        /*15ba*/ 	.byte	0x3f
	.zero		1


	//   ....[53]....
        /*15bc*/ 	.word	0x00017ed0
        /*15c0*/ 	.word	0x00000006
        /*15c4*/ 	.word	0x00032420
        /*15c8*/ 	.short	0x010a
        /*15ca*/ 	.byte	0x3f
	.zero		1


	//   ....[54]....
        /*15cc*/ 	.word	0x00017fc0
        /*15d0*/ 	.word	0x00000004
        /*15d4*/ 	.word	0x000324a0
        /*15d8*/ 	.short	0x010a
        /*15da*/ 	.byte	0x3f
	.zero		1


	//   ....[55]....
        /*15dc*/ 	.word	0x00018210
        /*15e0*/ 	.word	0x00000004
        /*15e4*/ 	.word	0x000324c0
        /*15e8*/ 	.short	0x010a
        /*15ea*/ 	.byte	0x3f
	.zero		1


	//   ....[56]....
        /*15ec*/ 	.word	0x000188d0
        /*15f0*/ 	.word	0x00000005
        /*15f4*/ 	.word	0x000324a0
        /*15f8*/ 	.short	0x010a
        /*15fa*/ 	.byte	0x3f
	.zero		1


	//   ....[57]....
        /*15fc*/ 	.word	0x00018b10
        /*1600*/ 	.word	0x00000005
        /*1604*/ 	.word	0x000324c0
        /*1608*/ 	.short	0x010a
        /*160a*/ 	.byte	0x3f
	.zero		1


	//   ....[58]....
        /*160c*/ 	.word	0x00019b30
        /*1610*/ 	.word	0x00000000
        /*1614*/ 	.word	0x00032440
        /*1618*/ 	.short	0x010a
        /*161a*/ 	.byte	0x3f
	.zero		1


	//   ....[59]....
        /*161c*/ 	.word	0x0001a9a0
        /*1620*/ 	.word	0x00000008
        /*1624*/ 	.word	0x00032400
        /*1628*/ 	.short	0x0107
        /*162a*/ 	.byte	0x3f
	.zero		1


	//   ....[60]....
        /*162c*/ 	.word	0x0001aa40
        /*1630*/ 	.word	0x00000002
        /*1634*/ 	.word	0x00032400
        /*1638*/ 	.short	0x0101
        /*163a*/ 	.byte	0x3f
	.zero		1


	//   ....[61]....
        /*163c*/ 	.word	0x0001b6a0
        /*1640*/ 	.word	0x00000008
        /*1644*/ 	.word	0x00032410
        /*1648*/ 	.short	0x0107
        /*164a*/ 	.byte	0x3f
	.zero		1


	//   ....[62]....
        /*164c*/ 	.word	0x0001b7a0
        /*1650*/ 	.word	0x00000002
        /*1654*/ 	.word	0x00032410
        /*1658*/ 	.short	0x0101
        /*165a*/ 	.byte	0x3f
	.zero		1


	//   ....[63]....
        /*165c*/ 	.word	0x0001b7c0
        /*1660*/ 	.word	0x00000002
        /*1664*/ 	.word	0x00032420
        /*1668*/ 	.short	0x010a
        /*166a*/ 	.byte	0x3f
	.zero		1


	//   ....[64]....
        /*166c*/ 	.word	0x0001b8d0
        /*1670*/ 	.word	0x00000002
        /*1674*/ 	.word	0x00032460
        /*1678*/ 	.short	0x010a
        /*167a*/ 	.byte	0x3f
	.zero		1


	//   ....[65]....
        /*167c*/ 	.word	0x0001c1c0
        /*1680*/ 	.word	0x00000002
        /*1684*/ 	.word	0x00032440
        /*1688*/ 	.short	0x010a
        /*168a*/ 	.byte	0x3f
	.zero		1


	//   ....[66]....
        /*168c*/ 	.word	0x0001c420
        /*1690*/ 	.word	0x00000002
        /*1694*/ 	.word	0x00032460
        /*1698*/ 	.short	0x010a
        /*169a*/ 	.byte	0x3f
	.zero		1


	//   ....[67]....
        /*169c*/ 	.word	0x0001cca0
        /*16a0*/ 	.word	0x00000003
        /*16a4*/ 	.word	0x00032440
        /*16a8*/ 	.short	0x010a
        /*16aa*/ 	.byte	0x3f
	.zero		1


	//   ....[68]....
        /*16ac*/ 	.word	0x0001cef0
        /*16b0*/ 	.word	0x00000003
        /*16b4*/ 	.word	0x00032460
        /*16b8*/ 	.short	0x010a
        /*16ba*/ 	.byte	0x3f
	.zero		1


	//   ....[69]....
        /*16bc*/ 	.word	0x0001d700
        /*16c0*/ 	.word	0x00000003
        /*16c4*/ 	.word	0x00032440
        /*16c8*/ 	.short	0x010a
        /*16ca*/ 	.byte	0x3f
	.zero		1


	//   ....[70]....
        /*16cc*/ 	.word	0x0001d960
        /*16d0*/ 	.word	0x00000003
        /*16d4*/ 	.word	0x00032460
        /*16d8*/ 	.short	0x010a
        /*16da*/ 	.byte	0x3f
	.zero		1


	//   ....[71]....
        /*16dc*/ 	.word	0x0001edd0
        /*16e0*/ 	.word	0x00000000
        /*16e4*/ 	.word	0x00032420
        /*16e8*/ 	.short	0x010a
        /*16ea*/ 	.byte	0x3f
	.zero		1


	//   ....[72]....
        /*16ec*/ 	.word	0x0001ef80
        /*16f0*/ 	.word	0x00000006
        /*16f4*/ 	.word	0x00000000
        /*16f8*/ 	.short	0x010a
        /*16fa*/ 	.byte	0x3f
	.zero		1


	//   ....[73]....
        /*16fc*/ 	.word	0x0001eff0
        /*1700*/ 	.word	0x00000007
        /*1704*/ 	.word	0x00000000
        /*1708*/ 	.short	0x010a
        /*170a*/ 	.byte	0x3f
	.zero		1


	//   ....[74]....
        /*170c*/ 	.word	0x0001f060
        /*1710*/ 	.word	0x00000004
        /*1714*/ 	.word	0x00000000
        /*1718*/ 	.short	0x010a
        /*171a*/ 	.byte	0x3f
	.zero		1


	//   ....[75]....
        /*171c*/ 	.word	0x0001f090
        /*1720*/ 	.word	0x00000003
        /*1724*/ 	.word	0x00000000
        /*1728*/ 	.short	0x010a
        /*172a*/ 	.byte	0x3f
	.zero		1


	//   ....[76]....
        /*172c*/ 	.word	0x0001f0f0
        /*1730*/ 	.word	0x00000060
        /*1734*/ 	.word	0x00032490
        /*1738*/ 	.short	0x010a
        /*173a*/ 	.byte	0x3f
	.zero		1


	//   ....[77]....
        /*173c*/ 	.word	0x0001f140
        /*1740*/ 	.word	0x00000060
        /*1744*/ 	.word	0x00032490
        /*1748*/ 	.short	0x010a
        /*174a*/ 	.byte	0x3f
	.zero		1


	//   ....[78]....
        /*174c*/ 	.word	0x0001f190
        /*1750*/ 	.word	0x00000060
        /*1754*/ 	.word	0x00032490
        /*1758*/ 	.short	0x010a
        /*175a*/ 	.byte	0x3f
	.zero		1


	//   ....[79]....
        /*175c*/ 	.word	0x0001f1e0
        /*1760*/ 	.word	0x00000060
        /*1764*/ 	.word	0x000324b0
        /*1768*/ 	.short	0x010a
        /*176a*/ 	.byte	0x3f
	.zero		1


	//   ....[80]....
        /*176c*/ 	.word	0x0001f6a0
        /*1770*/ 	.word	0x00000013
        /*1774*/ 	.word	0x00032400
        /*1778*/ 	.short	0x010a
        /*177a*/ 	.byte	0x3f
	.zero		1


	//   ....[81]....
        /*177c*/ 	.word	0x0001fcc0
        /*1780*/ 	.word	0x00000013
        /*1784*/ 	.word	0x00032400
        /*1788*/ 	.short	0x010a
        /*178a*/ 	.byte	0x3f
	.zero		1


	//   ....[82]....
        /*178c*/ 	.word	0x0001fd10
        /*1790*/ 	.word	0x000000b4
        /*1794*/ 	.word	0x00032430
        /*1798*/ 	.short	0x010a
        /*179a*/ 	.byte	0x3f
	.zero		1


	//   ....[83]....
        /*179c*/ 	.word	0x0001fd60
        /*17a0*/ 	.word	0x00000013
        /*17a4*/ 	.word	0x00032410
        /*17a8*/ 	.short	0x010a
        /*17aa*/ 	.byte	0x3f
	.zero		1


	//   ....[84]....
        /*17ac*/ 	.word	0x0001fdb0
        /*17b0*/ 	.word	0x000000b4
        /*17b4*/ 	.word	0x00032450
        /*17b8*/ 	.short	0x010a
        /*17ba*/ 	.byte	0x3f
	.zero		1


	//   ....[85]....
        /*17bc*/ 	.word	0x0001fe00
        /*17c0*/ 	.word	0x000000d2
        /*17c4*/ 	.word	0x00032430
        /*17c8*/ 	.short	0x010a
        /*17ca*/ 	.byte	0x3f
	.zero		1


	//   ....[86]....
        /*17cc*/ 	.word	0x0001fe50
        /*17d0*/ 	.word	0x000000d2
        /*17d4*/ 	.word	0x00032450
        /*17d8*/ 	.short	0x010a
        /*17da*/ 	.byte	0x3f
	.zero		1


	//   ....[87]....
        /*17dc*/ 	.word	0x0001fea0
        /*17e0*/ 	.word	0x000000d2
        /*17e4*/ 	.word	0x00032430
        /*17e8*/ 	.short	0x010a
        /*17ea*/ 	.byte	0x3f
	.zero		1


	//   ....[88]....
        /*17ec*/ 	.word	0x0001fef0
        /*17f0*/ 	.word	0x000000d2
        /*17f4*/ 	.word	0x00032450
        /*17f8*/ 	.short	0x010a
        /*17fa*/ 	.byte	0x3f
	.zero		1


	//   ....[89]....
        /*17fc*/ 	.word	0x000204d0
        /*1800*/ 	.word	0x00000005
        /*1804*/ 	.word	0x00032420
        /*1808*/ 	.short	0x010a
        /*180a*/ 	.byte	0x3f
	.zero		1


	//   ....[90]....
        /*180c*/ 	.word	0x00020520
        /*1810*/ 	.word	0x00000004
        /*1814*/ 	.word	0x000324a0
        /*1818*/ 	.short	0x010a
        /*181a*/ 	.byte	0x3f
	.zero		1


	//   ....[91]....
        /*181c*/ 	.word	0x00020570
        /*1820*/ 	.word	0x00000004
        /*1824*/ 	.word	0x000324c0
        /*1828*/ 	.short	0x010a
        /*182a*/ 	.byte	0x3f
	.zero		1


	//   ....[92]....
        /*182c*/ 	.word	0x000205c0
        /*1830*/ 	.word	0x00000005
        /*1834*/ 	.word	0x000324a0
        /*1838*/ 	.short	0x010a
        /*183a*/ 	.byte	0x3f
	.zero		1


	//   ....[93]....
        /*183c*/ 	.word	0x00020610
        /*1840*/ 	.word	0x00000005
        /*1844*/ 	.word	0x000324c0
        /*1848*/ 	.short	0x010a
        /*184a*/ 	.byte	0x3f
	.zero		1


	//   ....[94]....
        /*184c*/ 	.word	0x000207b0
        /*1850*/ 	.word	0x00000000
        /*1854*/ 	.word	0x00032440
        /*1858*/ 	.short	0x010a
        /*185a*/ 	.byte	0x3f
	.zero		1


	//   ....[95]....
        /*185c*/ 	.word	0x000220d0
        /*1860*/ 	.word	0x00000002
        /*1864*/ 	.word	0x00032420
        /*1868*/ 	.short	0x010a
        /*186a*/ 	.byte	0x3f
	.zero		1


	//   ....[96]....
        /*186c*/ 	.word	0x00022120
        /*1870*/ 	.word	0x00000002
        /*1874*/ 	.word	0x00032460
        /*1878*/ 	.short	0x010a
        /*187a*/ 	.byte	0x3f
	.zero		1


	//   ....[97]....
        /*187c*/ 	.word	0x00022170
        /*1880*/ 	.word	0x00000002
        /*1884*/ 	.word	0x00032440
        /*1888*/ 	.short	0x010a
        /*188a*/ 	.byte	0x3f
	.zero		1


	//   ....[98]....
        /*188c*/ 	.word	0x000221c0
        /*1890*/ 	.word	0x00000002
        /*1894*/ 	.word	0x00032460
        /*1898*/ 	.short	0x010a
        /*189a*/ 	.byte	0x3f
	.zero		1


	//   ....[99]....
        /*189c*/ 	.word	0x00022210
        /*18a0*/ 	.word	0x00000003
        /*18a4*/ 	.word	0x00032440
        /*18a8*/ 	.short	0x010a
        /*18aa*/ 	.byte	0x3f
	.zero		1


	//   ....[100]....
        /*18ac*/ 	.word	0x00022260
        /*18b0*/ 	.word	0x00000003
        /*18b4*/ 	.word	0x00032460
        /*18b8*/ 	.short	0x010a
        /*18ba*/ 	.byte	0x3f
	.zero		1


	//   ....[101]....
        /*18bc*/ 	.word	0x000222b0
        /*18c0*/ 	.word	0x00000003
        /*18c4*/ 	.word	0x00032440
        /*18c8*/ 	.short	0x010a
        /*18ca*/ 	.byte	0x3f
	.zero		1


	//   ....[102]....
        /*18cc*/ 	.word	0x00022300
        /*18d0*/ 	.word	0x00000003
        /*18d4*/ 	.word	0x00032460
        /*18d8*/ 	.short	0x010a
        /*18da*/ 	.byte	0x3f
	.zero		1


	//   ....[103]....
        /*18dc*/ 	.word	0x00022d60
        /*18e0*/ 	.word	0x00000000
        /*18e4*/ 	.word	0x00032420
        /*18e8*/ 	.short	0x010a
        /*18ea*/ 	.byte	0x3f
	.zero		1


	//   ....[104]....
        /*18ec*/ 	.word	0x00022f00
        /*18f0*/ 	.word	0x00000006
        /*18f4*/ 	.word	0x00000000
        /*18f8*/ 	.short	0x010a
        /*18fa*/ 	.byte	0x3f
	.zero		1


	//   ....[105]....
        /*18fc*/ 	.word	0x00022f50
        /*1900*/ 	.word	0x00000007
        /*1904*/ 	.word	0x00000000
        /*1908*/ 	.short	0x010a
        /*190a*/ 	.byte	0x3f
	.zero		1


	//   ....[106]....
        /*190c*/ 	.word	0x00022fa0
        /*1910*/ 	.word	0x00000004
        /*1914*/ 	.word	0x00000000
        /*1918*/ 	.short	0x010a
        /*191a*/ 	.byte	0x3f
	.zero		1


	//----- nvinfo : EIATTR_NUM_MBARRIERS
	.align		4
.L_1661:
        /*191c*/ 	.byte	0x03, 0x38
        /*191e*/ 	.short	0x0017


	//----- nvinfo : EIATTR_EXIT_INSTR_OFFSETS
	.align		4
        /*1920*/ 	.byte	0x04, 0x1c
        /*1922*/ 	.short	(.L_1663 - .L_1662)


	//   ....[0]....
.L_1662:
        /*1924*/ 	.word	0x0001f0e0


	//----- nvinfo : EIATTR_MAX_THREADS
	.align		4
.L_1663:
        /*1928*/ 	.byte	0x04, 0x05
        /*192a*/ 	.short	(.L_1665 - .L_1664)
.L_1664:
        /*192c*/ 	.word	0x00000180
        /*1930*/ 	.word	0x00000001
        /*1934*/ 	.word	0x00000001


	//----- nvinfo : EIATTR_CRS_STACK_SIZE
	.align		4
.L_1665:
        /*1938*/ 	.byte	0x04, 0x1e
        /*193a*/ 	.short	(.L_1667 - .L_1666)
.L_1666:
        /*193c*/ 	.word	0x00000000


	//----- nvinfo : EIATTR_CBANK_PARAM_SIZE
	.align		4
.L_1667:
        /*1940*/ 	.byte	0x03, 0x19
        /*1942*/ 	.short	0x0bf0


	//----- nvinfo : EIATTR_PARAM_CBANK
	.align		4
        /*1944*/ 	.byte	0x04, 0x0a
        /*1946*/ 	.short	(.L_1669 - .L_1668)
	.align		4
.L_1668:
        /*1948*/ 	.word	index@(.nv.constant0._ZN7cutlass13device_kernelIN5flash11enable_sm90INS1_16FlashAttnFwdSm90INS1_25CollectiveMainloopFwdSm90ILi2EN4cute5tupleIJNS5_1CILi1EEES8_S8_EEENS6_IJNS7_ILi128EEENS7_ILi96EEENS7_ILi64EEEEEELi256ENS_10bfloat16_tEfNS_4arch4Sm90ELb1ELb0ELb1ELb1ELb0ELb1ELb1ELb1ELb0ELb1ELb0ELb0EEENS1_21CollectiveEpilogueFwdINS6_IJSA_NS7_ILi256EEESB_EEES9_SE_SG_Li256ELb1ELb1ELb0ELb0EEENS1_36VarlenDynamicPersistentTileSchedulerILi128ELi96ELi256ELi128ELb0ELb1ELb1ELb1ELb1ELb1EEEEEEEEEvNT_6ParamsE)
        /*194c*/ 	.short	0x0210
        /*194e*/ 	.short	0x0bf0


	//----- nvinfo : EIATTR_SW_WAR
	.align		4
.L_1669:
        /*1950*/ 	.byte	0x04, 0x36
        /*1952*/ 	.short	(.L_1671 - .L_1670)
.L_1670:
        /*1954*/ 	.word	0x00000008
.L_1671:


//--------------------- .nv.callgraph             --------------------------
	.section	.nv.callgraph,"",@"SHT_CUDA_CALLGRAPH"
	.align	4
	.sectionentsize	8
	.align		4
        /*0000*/ 	.word	0x00000000
	.align		4
        /*0004*/ 	.word	0xffffffff
	.align		4
        /*0008*/ 	.word	index@(_ZN7cutlass13device_kernelIN5flash11enable_sm90INS1_16FlashAttnFwdSm90INS1_25CollectiveMainloopFwdSm90ILi2EN4cute5tupleIJNS5_1CILi1EEES8_S8_EEENS6_IJNS7_ILi128EEESA_NS7_ILi192EEEEEELi128ENS_10bfloat16_tEfNS_4arch4Sm90ELb0ELb0ELb1ELb0ELb0ELb0ELb0ELb1ELb1ELb1ELb0ELb0EEENS1_21CollectiveEpilogueFwdINS6_IJSA_SA_SA_EEES9_SD_SF_Li256ELb0ELb1ELb0ELb0EEENS1_29StaticPersistentTileSchedulerILb0EEEEEEEEEvNT_6ParamsE)
	.align		4
        /*000c*/ 	.word	index@(__assertfail)
	.align		4
        /*0010*/ 	.word	index@(_ZN7cutlass13device_kernelIN5flash11enable_sm90INS1_16FlashAttnFwdSm90INS1_25CollectiveMainloopFwdSm90ILi2EN4cute5tupleIJNS5_1CILi2EEENS7_ILi1EEES9_EEENS6_IJNS7_ILi128EEESB_NS7_ILi192EEEEEELi128ENS_10bfloat16_tEfNS_4arch4Sm90ELb0ELb0ELb1ELb0ELb0ELb0ELb0ELb1ELb1ELb1ELb0ELb0EEENS1_21CollectiveEpilogueFwdINS6_IJSB_SB_SB_EEESA_SE_SG_Li256ELb0ELb1ELb0ELb0EEENS1_29StaticPersistentTileSchedulerILb0EEEEEEEEEvNT_6ParamsE)
	.align		4
        /*0014*/ 	.word	index@(__assertfail)
	.align		4
        /*0018*/ 	.word	index@(_ZN7cutlass13device_kernelIN5flash11enable_sm90INS1_16FlashAttnFwdSm90INS1_25CollectiveMainloopFwdSm90ILi2EN4cute5tupleIJNS5_1CILi1EEES8_S8_EEENS6_IJNS7_ILi128EEESA_NS7_ILi192EEEEEELi128ENS_10bfloat16_tEfNS_4arch4Sm90ELb0ELb0ELb1ELb1ELb0ELb0ELb0ELb1ELb1ELb1ELb0ELb0EEENS1_21CollectiveEpilogueFwdINS6_IJSA_SA_SA_EEES9_SD_SF_Li256ELb1ELb1ELb0ELb0EEENS1_36VarlenDynamicPersistentTileSchedulerILi128ELi128ELi256ELi128ELb0ELb1ELb1ELb0ELb1ELb1EEEEEEEEEvNT_6ParamsE)
	.align		4
        /*001c*/ 	.word	index@(__assertfail)
	.align		4
        /*0020*/ 	.word	index@(_ZN7cutlass13device_kernelIN5flash11enable_sm90INS1_16FlashAttnFwdSm90INS1_25CollectiveMainloopFwdSm90ILi2EN4cute5tupleIJNS5_1CILi1EEES8_S8_EEENS6_IJNS7_ILi128EEESA_NS7_ILi192EEEEEELi128ENS_10bfloat16_tEfNS_4arch4Sm90ELb0ELb0ELb1ELb1ELb0ELb1ELb0ELb1ELb1ELb1ELb0ELb0EEENS1_21CollectiveEpilogueFwdINS6_IJSA_SA_SA_EEES9_SD_SF_Li256ELb1ELb1ELb0ELb0EEENS1_36VarlenDynamicPersistentTileSchedulerILi128ELi128ELi256ELi128ELb0ELb1ELb1ELb0ELb1ELb1EEEEEEEEEvNT_6ParamsE)
	.align		4
        /*0024*/ 	.word	index@(__assertfail)
	.align		4
        /*0028*/ 	.word	index@(_ZN7cutlass13device_kernelIN5flash11enable_sm90INS1_16FlashAttnFwdSm90INS1_25CollectiveMainloopFwdSm90ILi2EN4cute5tupleIJNS5_1CILi1EEES8_S8_EEENS6_IJNS7_ILi128EEENS7_ILi96EEENS7_ILi192EEEEEELi128ENS_10bfloat16_tEfNS_4arch4Sm90ELb0ELb1ELb1ELb0ELb0ELb0ELb0ELb1ELb1ELb1ELb0ELb0EEENS1_21CollectiveEpilogueFwdINS6_IJSA_SA_SB_EEES9_SE_SG_Li256ELb0ELb1ELb0ELb0EEENS1_30DynamicPersistentTileSchedulerILi256ELi128ELb0ELb1ELb1EEEEEEEEEvNT_6ParamsE)
	.align		4
        /*002c*/ 	.word	index@(__assertfail)
	.align		4
        /*0030*/ 	.word	index@(_ZN7cutlass13device_kernelIN5flash11enable_sm90INS1_16FlashAttnFwdSm90INS1_25CollectiveMainloopFwdSm90ILi2EN4cute5tupleIJNS5_1CILi1EEES8_S8_EEENS6_IJNS7_ILi128EEENS7_ILi96EEENS7_ILi192EEEEEELi128ENS_10bfloat16_tEfNS_4arch4Sm90ELb0ELb1ELb1ELb1ELb0ELb0ELb0ELb1ELb1ELb1ELb0ELb0EEENS1_21CollectiveEpilogueFwdINS6_IJSA_SA_SB_EEES9_SE_SG_Li256ELb1ELb1ELb0ELb0EEENS1_36VarlenDynamicPersistentTileSchedulerILi128ELi96ELi256ELi128ELb0ELb1ELb1ELb1ELb0ELb1EEEEEEEEEvNT_6ParamsE)
	.align		4
        /*0034*/ 	.word	index@(__assertfail)
	.align		4
        /*0038*/ 	.word	index@(_ZN7cutlass13device_kernelIN5flash11enable_sm90INS1_16FlashAttnFwdSm90INS1_25CollectiveMainloopFwdSm90ILi2EN4cute5tupleIJNS5_1CILi1EEES8_S8_EEENS6_IJNS7_ILi128EEENS7_ILi96EEENS7_ILi192EEEEEELi128ENS_10bfloat16_tEfNS_4arch4Sm90ELb0ELb1ELb1ELb1ELb0ELb1ELb0ELb1ELb1ELb1ELb0ELb0EEENS1_21CollectiveEpilogueFwdINS6_IJSA_SA_SB_EEES9_SE_SG_Li256ELb1ELb1ELb0ELb0EEENS1_36VarlenDynamicPersistentTileSchedulerILi128ELi96ELi256ELi128ELb0ELb1ELb1ELb1ELb0ELb1EEEEEEEEEvNT_6ParamsE)
	.align		4
        /*003c*/ 	.word	index@(__assertfail)
	.align		4
        /*0040*/ 	.word	index@(_ZN7cutlass13device_kernelIN5flash11enable_sm90INS1_16FlashAttnFwdSm90INS1_25CollectiveMainloopFwdSm90ILi2EN4cute5tupleIJNS5_1CILi1EEES8_S8_EEENS6_IJNS7_ILi128EEESA_NS7_ILi192EEEEEELi128ENS_10bfloat16_tEfNS_4arch4Sm90ELb1ELb0ELb1ELb0ELb0ELb0ELb0ELb1ELb1ELb1ELb0ELb0EEENS1_21CollectiveEpilogueFwdINS6_IJSA_SA_SA_EEES9_SD_SF_Li256ELb0ELb1ELb0ELb0EEENS1_30DynamicPersistentTileSchedulerILi256ELi128ELb0ELb1ELb1EEEEEEEEEvNT_6ParamsE)
	.align		4
        /*0044*/ 	.word	index@(__assertfail)
	.align		4
        /*0048*/ 	.word	index@(_ZN7cutlass13device_kernelIN5flash11enable_sm90INS1_16FlashAttnFwdSm90INS1_25CollectiveMainloopFwdSm90ILi2EN4cute5tupleIJNS5_1CILi1EEES8_S8_EEENS6_IJNS7_ILi128EEESA_NS7_ILi192EEEEEELi128ENS_10bfloat16_tEfNS_4arch4Sm90ELb1ELb0ELb1ELb1ELb0ELb0ELb0ELb1ELb1ELb1ELb0ELb0EEENS1_21CollectiveEpilogueFwdINS6_IJSA_SA_SA_EEES9_SD_SF_Li256ELb1ELb1ELb0ELb0EEENS1_36VarlenDynamicPersistentTileSchedulerILi128ELi128ELi256ELi128ELb0ELb1ELb1ELb1ELb1ELb1EEEEEEEEEvNT_6ParamsE)
	.align		4
        /*004c*/ 	.word	index@(__assertfail)
	.align		4
        /*0050*/ 	.word	index@(_ZN7cutlass13device_kernelIN5flash11enable_sm90INS1_16FlashAttnFwdSm90INS1_25CollectiveMainloopFwdSm90ILi2EN4cute5tupleIJNS5_1CILi1EEES8_S8_EEENS6_IJNS7_ILi128EEESA_NS7_ILi192EEEEEELi128ENS_10bfloat16_tEfNS_4arch4Sm90ELb1ELb0ELb1ELb1ELb0ELb1ELb0ELb1ELb1ELb1ELb0ELb0EEENS1_21CollectiveEpilogueFwdINS6_IJSA_SA_SA_EEES9_SD_SF_Li256ELb1ELb1ELb0ELb0EEENS1_36VarlenDynamicPersistentTileSchedulerILi128ELi128ELi256ELi128ELb0ELb1ELb1ELb1ELb1ELb1EEEEEEEEEvNT_6ParamsE)
	.align		4
        /*0054*/ 	.word	index@(__assertfail)
	.align		4
        /*0058*/ 	.word	index@(_ZN7cutlass13device_kernelIN5flash11enable_sm90INS1_16FlashAttnFwdSm90INS1_25CollectiveMainloopFwdSm90ILi2EN4cute5tupleIJNS5_1CILi1EEES8_S8_EEENS6_IJNS7_ILi64EEESA_SA_EEELi512ENS_10bfloat16_tEfNS_4arch4Sm90ELb0ELb0ELb1ELb0ELb0ELb0ELb0ELb0ELb0ELb1ELb0ELb0EEENS1_21CollectiveEpilogueFwdINS6_IJSA_NS7_ILi512EEESA_EEES9_SC_SE_Li256ELb0ELb1ELb0ELb0EEENS1_29StaticPersistentTileSchedulerILb0EEEEEEEEEvNT_6ParamsE)
	.align		4
        /*005c*/ 	.word	index@(__assertfail)
	.align		4
        /*0060*/ 	.word	index@(_ZN7cutlass13device_kernelIN5flash11enable_sm90INS1_16FlashAttnFwdSm90INS1_25CollectiveMainloopFwdSm90ILi2EN4cute5tupleIJNS5_1CILi1EEES8_S8_EEENS6_IJNS7_ILi64EEESA_SA_EEELi512ENS_10bfloat16_tEfNS_4arch4Sm90ELb0ELb0ELb1ELb0ELb0ELb0ELb1ELb0ELb0ELb1ELb0ELb0EEENS1_21CollectiveEpilogueFwdINS6_IJSA_NS7_ILi512EEESA_EEES9_SC_SE_Li256ELb0ELb1ELb0ELb0EEENS1_29StaticPersistentTileSchedulerILb0EEEEEEEEEvNT_6ParamsE)
	.align		4
        /*0064*/ 	.word	index@(__assertfail)
	.align		4
        /*0068*/ 	.word	index@(_ZN7cutlass13device_kernelIN5flash11enable_sm90INS1_16FlashAttnFwdSm90INS1_25CollectiveMainloopFwdSm90ILi2EN4cute5tupleIJNS5_1CILi1EEES8_S8_EEENS6_IJNS7_ILi64EEESA_SA_EEELi512ENS_10bfloat16_tEfNS_4arch4Sm90ELb0ELb0ELb1ELb1ELb0ELb0ELb0ELb0ELb0ELb1ELb0ELb0EEENS1_21CollectiveEpilogueFwdINS6_IJSA_NS7_ILi512EEESA_EEES9_SC_SE_Li256ELb1ELb1ELb0ELb0EEENS1_36VarlenDynamicPersistentTileSchedulerILi64ELi64ELi256ELi128ELb0ELb1ELb1ELb0ELb1ELb1EEEEEEEEEvNT_6ParamsE)
	.align		4
        /*006c*/ 	.word	index@(__assertfail)
	.align		4
        /*0070*/ 	.word	index@(_ZN7cutlass13device_kernelIN5flash11enable_sm90INS1_16FlashAttnFwdSm90INS1_25CollectiveMainloopFwdSm90ILi2EN4cute5tupleIJNS5_1CILi1EEES8_S8_EEENS6_IJNS7_ILi64EEESA_SA_EEELi512ENS_10bfloat16_tEfNS_4arch4Sm90ELb0ELb0ELb1ELb1ELb0ELb1ELb0ELb0ELb0ELb1ELb0ELb0EEENS1_21CollectiveEpilogueFwdINS6_IJSA_NS7_ILi512EEESA_EEES9_SC_SE_Li256ELb1ELb1ELb0ELb0EEENS1_36VarlenDynamicPersistentTileSchedulerILi64ELi64ELi256ELi128ELb0ELb1ELb1ELb0ELb1ELb1EEEEEEEEEvNT_6ParamsE)
	.align		4
        /*0074*/ 	.word	index@(__assertfail)
	.align		4
        /*0078*/ 	.word	index@(_ZN7cutlass13device_kernelIN5flash11enable_sm90INS1_16FlashAttnFwdSm90INS1_25CollectiveMainloopFwdSm90ILi2EN4cute5tupleIJNS5_1CILi1EEES8_S8_EEENS6_IJNS7_ILi64EEESA_SA_EEELi512ENS_10bfloat16_tEfNS_4arch4Sm90ELb0ELb0ELb1ELb1ELb0ELb0ELb1ELb0ELb0ELb1ELb0ELb0EEENS1_21CollectiveEpilogueFwdINS6_IJSA_NS7_ILi512EEESA_EEES9_SC_SE_Li256ELb1ELb1ELb0ELb0EEENS1_36VarlenDynamicPersistentTileSchedulerILi64ELi64ELi256ELi128ELb0ELb1ELb1ELb0ELb1ELb1EEEEEEEEEvNT_6ParamsE)
	.align		4
        /*007c*/ 	.word	index@(__assertfail)
	.align		4
        /*0080*/ 	.word	index@(_ZN7cutlass13device_kernelIN5flash11enable_sm90INS1_16FlashAttnFwdSm90INS1_25CollectiveMainloopFwdSm90ILi2EN4cute5tupleIJNS5_1CILi1EEES8_S8_EEENS6_IJNS7_ILi64EEESA_SA_EEELi512ENS_10bfloat16_tEfNS_4arch4Sm90ELb0ELb0ELb1ELb1ELb0ELb1ELb1ELb0ELb0ELb1ELb0ELb0EEENS1_21CollectiveEpilogueFwdINS6_IJSA_NS7_ILi512EEESA_EEES9_SC_SE_Li256ELb1ELb1ELb0ELb0EEENS1_36VarlenDynamicPersistentTileSchedulerILi64ELi64ELi256ELi128ELb0ELb1ELb1ELb0ELb1ELb1EEEEEEEEEvNT_6ParamsE)
	.align		4
        /*0084*/ 	.word	index@(__assertfail)
	.align		4
        /*0088*/ 	.word	index@(_ZN7cutlass13device_kernelIN5flash11enable_sm90INS1_16FlashAttnFwdSm90INS1_25CollectiveMainloopFwdSm90ILi2EN4cute5tupleIJNS5_1CILi1EEES8_S8_EEENS6_IJNS7_ILi64EEESA_SA_EEELi512ENS_10bfloat16_tEfNS_4arch4Sm90ELb0ELb1ELb1ELb0ELb0ELb0ELb0ELb0ELb0ELb1ELb0ELb0EEENS1_21CollectiveEpilogueFwdINS6_IJSA_NS7_ILi512EEESA_EEES9_SC_SE_Li256ELb0ELb1ELb0ELb0EEENS1_30DynamicPersistentTileSchedulerILi256ELi128ELb0ELb1ELb1EEEEEEEEEvNT_6ParamsE)
	.align		4
        /*008c*/ 	.word	index@(__assertfail)
	.align		4
        /*0090*/ 	.word	index@(_ZN7cutlass13device_kernelIN5flash11enable_sm90INS1_16FlashAttnFwdSm90INS1_25CollectiveMainloopFwdSm90ILi2EN4cute5tupleIJNS5_1CILi1EEES8_S8_EEENS6_IJNS7_ILi64EEESA_SA_EEELi512ENS_10bfloat16_tEfNS_4arch4Sm90ELb0ELb1ELb1ELb0ELb0ELb0ELb1ELb0ELb0ELb1ELb0ELb0EEENS1_21CollectiveEpilogueFwdINS6_IJSA_NS7_ILi512EEESA_EEES9_SC_SE_Li256ELb0ELb1ELb0ELb0EEENS1_30DynamicPersistentTileSchedulerILi256ELi128ELb0ELb1ELb1EEEEEEEEEvNT_6ParamsE)
	.align		4
        /*0094*/ 	.word	index@(__assertfail)
	.align		4
        /*0098*/ 	.word	index@(_ZN7cutlass13device_kernelIN5flash11enable_sm90INS1_16FlashAttnFwdSm90INS1_25CollectiveMainloopFwdSm90ILi2EN4cute5tupleIJNS5_1CILi1EEES8_S8_EEENS6_IJNS7_ILi64EEESA_SA_EEELi512ENS_10bfloat16_tEfNS_4arch4Sm90ELb0ELb1ELb1ELb1ELb0ELb0ELb0ELb0ELb0ELb1ELb0ELb0EEENS1_21CollectiveEpilogueFwdINS6_IJSA_NS7_ILi512EEESA_EEES9_SC_SE_Li256ELb1ELb1ELb0ELb0EEENS1_36VarlenDynamicPersistentTileSchedulerILi64ELi64ELi256ELi128ELb0ELb1ELb1ELb1ELb0ELb1EEEEEEEEEvNT_6ParamsE)
	.align		4
        /*009c*/ 	.word	index@(__assertfail)
	.align		4
        /*00a0*/ 	.word	index@(_ZN7cutlass13device_kernelIN5flash11enable_sm90INS1_16FlashAttnFwdSm90INS1_25CollectiveMainloopFwdSm90ILi2EN4cute5tupleIJNS5_1CILi1EEES8_S8_EEENS6_IJNS7_ILi64EEESA_SA_EEELi512ENS_10bfloat16_tEfNS_4arch4Sm90ELb0ELb1ELb1ELb1ELb0ELb1ELb0ELb0ELb0ELb1ELb0ELb0EEENS1_21CollectiveEpilogueFwdINS6_IJSA_NS7_ILi512EEESA_EEES9_SC_SE_Li256ELb1ELb1ELb0ELb0EEENS1_36VarlenDynamicPersistentTileSchedulerILi64ELi64ELi256ELi128ELb0ELb1ELb1ELb1ELb0ELb1EEEEEEEEEvNT_6ParamsE)
	.align		4
        /*00a4*/ 	.word	index@(__assertfail)
	.align		4
        /*00a8*/ 	.word	index@(_ZN7cutlass13device_kernelIN5flash11enable_sm90INS1_16FlashAttnFwdSm90INS1_25CollectiveMainloopFwdSm90ILi2EN4cute5tupleIJNS5_1CILi1EEES8_S8_EEENS6_IJNS7_ILi64EEESA_SA_EEELi512ENS_10bfloat16_tEfNS_4arch4Sm90ELb0ELb1ELb1ELb1ELb0ELb0ELb1ELb0ELb0ELb1ELb0ELb0EEENS1_21CollectiveEpilogueFwdINS6_IJSA_NS7_ILi512EEESA_EEES9_SC_SE_Li256ELb1ELb1ELb0ELb0EEENS1_36VarlenDynamicPersistentTileSchedulerILi64ELi64ELi256ELi128ELb0ELb1ELb1ELb1ELb0ELb1EEEEEEEEEvNT_6ParamsE)
	.align		4
        /*00ac*/ 	.word	index@(__assertfail)
	.align		4
        /*00b0*/ 	.word	index@(_ZN7cutlass13device_kernelIN5flash11enable_sm90INS1_16FlashAttnFwdSm90INS1_25CollectiveMainloopFwdSm90ILi2EN4cute5tupleIJNS5_1CILi1EEES8_S8_EEENS6_IJNS7_ILi64EEESA_SA_EEELi512ENS_10bfloat16_tEfNS_4arch4Sm90ELb0ELb1ELb1ELb1ELb0ELb1ELb1ELb0ELb0ELb1ELb0ELb0EEENS1_21CollectiveEpilogueFwdINS6_IJSA_NS7_ILi512EEESA_EEES9_SC_SE_Li256ELb1ELb1ELb0ELb0EEENS1_36VarlenDynamicPersistentTileSchedulerILi64ELi64ELi256ELi128ELb0ELb1ELb1ELb1ELb0ELb1EEEEEEEEEvNT_6ParamsE)
	.align		4
        /*00b4*/ 	.word	index@(__assertfail)
	.align		4
        /*00b8*/ 	.word	index@(_ZN7cutlass13device_kernelIN5flash11enable_sm90INS1_16FlashAttnFwdSm90INS1_25CollectiveMainloopFwdSm90ILi2EN4cute5tupleIJNS5_1CILi1EEES8_S8_EEENS6_IJNS7_ILi64EEESA_SA_EEELi512ENS_10bfloat16_tEfNS_4arch4Sm90ELb1ELb0ELb1ELb0ELb0ELb0ELb0ELb0ELb0ELb1ELb0ELb0EEENS1_21CollectiveEpilogueFwdINS6_IJSA_NS7_ILi512EEESA_EEES9_SC_SE_Li256ELb0ELb1ELb0ELb0EEENS1_30DynamicPersistentTileSchedulerILi256ELi128ELb0ELb1ELb1EEEEEEEEEvNT_6ParamsE)
	.align		4
        /*00bc*/ 	.word	index@(__assertfail)
	.align		4
        /*00c0*/ 	.word	index@(_ZN7cutlass13device_kernelIN5flash11enable_sm90INS1_16FlashAttnFwdSm90INS1_25CollectiveMainloopFwdSm90ILi2EN4cute5tupleIJNS5_1CILi1EEES8_S8_EEENS6_IJNS7_ILi64EEESA_SA_EEELi512ENS_10bfloat16_tEfNS_4arch4Sm90ELb1ELb0ELb1ELb0ELb0ELb0ELb1ELb0ELb0ELb1ELb0ELb0EEENS1_21CollectiveEpilogueFwdINS6_IJSA_NS7_ILi512EEESA_EEES9_SC_SE_Li256ELb0ELb1ELb0ELb0EEENS1_30DynamicPersistentTileSchedulerILi256ELi128ELb0ELb1ELb1EEEEEEEEEvNT_6ParamsE)
	.align		4
        /*00c4*/ 	.word	index@(__assertfail)
	.align		4
        /*00c8*/ 	.word	index@(_ZN7cutlass13device_kernelIN5flash11enable_sm90INS1_16FlashAttnFwdSm90INS1_25CollectiveMainloopFwdSm90ILi2EN4cute5tupleIJNS5_1CILi1EEES8_S8_EEENS6_IJNS7_ILi64EEESA_SA_EEELi512ENS_10bfloat16_tEfNS_4arch4Sm90ELb1ELb0ELb1ELb1ELb0ELb0ELb0ELb0ELb0ELb1ELb0ELb0EEENS1_21CollectiveEpilogueFwdINS6_IJSA_NS7_ILi512EEESA_EEES9_SC_SE_Li256ELb1ELb1ELb0ELb0EEENS1_36VarlenDynamicPersistentTileSchedulerILi64ELi64ELi256ELi128ELb0ELb1ELb1ELb1ELb1ELb1EEEEEEEEEvNT_6ParamsE)
	.align		4
        /*00cc*/ 	.word	index@(__assertfail)
	.align		4
        /*00d0*/ 	.word	index@(_ZN7cutlass13device_kernelIN5flash11enable_sm90INS1_16FlashAttnFwdSm90INS1_25CollectiveMainloopFwdSm90ILi2EN4cute5tupleIJNS5_1CILi1EEES8_S8_EEENS6_IJNS7_ILi64EEESA_SA_EEELi512ENS_10bfloat16_tEfNS_4arch4Sm90ELb1ELb0ELb1ELb1ELb0ELb1ELb0ELb0ELb0ELb1ELb0ELb0EEENS1_21CollectiveEpilogueFwdINS6_IJSA_NS7_ILi512EEESA_EEES9_SC_SE_Li256ELb1ELb1ELb0ELb0EEENS1_36VarlenDynamicPersistentTileSchedulerILi64ELi64ELi256ELi128ELb0ELb1ELb1ELb1ELb1ELb1EEEEEEEEEvNT_6ParamsE)
	.align		4
        /*00d4*/ 	.word	index@(__assertfail)
	.align		4
        /*00d8*/ 	.word	index@(_ZN7cutlass13device_kernelIN5flash11enable_sm90INS1_16FlashAttnFwdSm90INS1_25CollectiveMainloopFwdSm90ILi2EN4cute5tupleIJNS5_1CILi1EEES8_S8_EEENS6_IJNS7_ILi64EEESA_SA_EEELi512ENS_10bfloat16_tEfNS_4arch4Sm90ELb1ELb0ELb1ELb1ELb0ELb0ELb1ELb0ELb0ELb1ELb0ELb0EEENS1_21CollectiveEpilogueFwdINS6_IJSA_NS7_ILi512EEESA_EEES9_SC_SE_Li256ELb1ELb1ELb0ELb0EEENS1_36VarlenDynamicPersistentTileSchedulerILi64ELi64ELi256ELi128ELb0ELb1ELb1ELb1ELb1ELb1EEEEEEEEEvNT_6ParamsE)
	.align		4
        /*00dc*/ 	.word	index@(__assertfail)
	.align		4
        /*00e0*/ 	.word	index@(_ZN7cutlass13device_kernelIN5flash11enable_sm90INS1_16FlashAttnFwdSm90INS1_25CollectiveMainloopFwdSm90ILi2EN4cute5tupleIJNS5_1CILi1EEES8_S8_EEENS6_IJNS7_ILi64EEESA_SA_EEELi512ENS_10bfloat16_tEfNS_4arch4Sm90ELb1ELb0ELb1ELb1ELb0ELb1ELb1ELb0ELb0ELb1ELb0ELb0EEENS1_21CollectiveEpilogueFwdINS6_IJSA_NS7_ILi512EEESA_EEES9_SC_SE_Li256ELb1ELb1ELb0ELb0EEENS1_36VarlenDynamicPersistentTileSchedulerILi64ELi64ELi256ELi128ELb0ELb1ELb1ELb1ELb1ELb1EEEEEEEEEvNT_6ParamsE)
	.align		4
        /*00e4*/ 	.word	index@(__assertfail)
	.align		4
        /*00e8*/ 	.word	index@(_ZN7cutlass13device_kernelIN5flash11enable_sm90INS1_16FlashAttnFwdSm90INS1_25CollectiveMainloopFwdSm90ILi2EN4cute5tupleIJNS5_1CILi1EEES8_S8_EEENS6_IJNS7_ILi128EEENS7_ILi96EEENS7_ILi64EEEEEELi256ENS_10bfloat16_tEfNS_4arch4Sm90ELb0ELb0ELb1ELb0ELb0ELb0ELb0ELb1ELb0ELb1ELb0ELb0EEENS1_21CollectiveEpilogueFwdINS6_IJSA_NS7_ILi256EEESB_EEES9_SE_SG_Li256ELb0ELb1ELb0ELb0EEENS1_29StaticPersistentTileSchedulerILb0EEEEEEEEEvNT_6ParamsE)
	.align		4
        /*00ec*/ 	.word	index@(__assertfail)
	.align		4
        /*00f0*/ 	.word	index@(_ZN7cutlass13device_kernelIN5flash11enable_sm90INS1_16FlashAttnFwdSm90INS1_25CollectiveMainloopFwdSm90ILi2EN4cute5tupleIJNS5_1CILi1EEES8_S8_EEENS6_IJNS7_ILi128EEENS7_ILi96EEENS7_ILi64EEEEEELi256ENS_10bfloat16_tEfNS_4arch4Sm90ELb0ELb0ELb1ELb0ELb0ELb0ELb1ELb1ELb0ELb1ELb0ELb0EEENS1_21CollectiveEpilogueFwdINS6_IJSA_NS7_ILi256EEESB_EEES9_SE_SG_Li256ELb0ELb1ELb0ELb0EEENS1_29StaticPersistentTileSchedulerILb0EEEEEEEEEvNT_6ParamsE)
	.align		4
        /*00f4*/ 	.word	index@(__assertfail)
	.align		4
        /*00f8*/ 	.word	index@(_ZN7cutlass13device_kernelIN5flash11enable_sm90INS1_16FlashAttnFwdSm90INS1_25CollectiveMainloopFwdSm90ILi2EN4cute5tupleIJNS5_1CILi1EEES8_S8_EEENS6_IJNS7_ILi128EEENS7_ILi96EEENS7_ILi64EEEEEELi256ENS_10bfloat16_tEfNS_4arch4Sm90ELb0ELb0ELb1ELb1ELb0ELb0ELb0ELb1ELb0ELb1ELb0ELb0EEENS1_21CollectiveEpilogueFwdINS6_IJSA_NS7_ILi256EEESB_EEES9_SE_SG_Li256ELb1ELb1ELb0ELb0EEENS1_36VarlenDynamicPersistentTileSchedulerILi128ELi96ELi256ELi128ELb0ELb1ELb1ELb0ELb1ELb1EEEEEEEEEvNT_6ParamsE)
	.align		4
        /*00fc*/ 	.word	index@(__assertfail)
	.align		4
        /*0100*/ 	.word	index@(_ZN7cutlass13device_kernelIN5flash11enable_sm90INS1_16FlashAttnFwdSm90INS1_25CollectiveMainloopFwdSm90ILi2EN4cute5tupleIJNS5_1CILi1EEES8_S8_EEENS6_IJNS7_ILi128EEENS7_ILi96EEENS7_ILi64EEEEEELi256ENS_10bfloat16_tEfNS_4arch4Sm90ELb0ELb0ELb1ELb1ELb0ELb1ELb0ELb1ELb0ELb1ELb0ELb0EEENS1_21CollectiveEpilogueFwdINS6_IJSA_NS7_ILi256EEESB_EEES9_SE_SG_Li256ELb1ELb1ELb0ELb0EEENS1_36VarlenDynamicPersistentTileSchedulerILi128ELi96ELi256ELi128ELb0ELb1ELb1ELb0ELb1ELb1EEEEEEEEEvNT_6ParamsE)
	.align		4
        /*0104*/ 	.word	index@(__assertfail)
	.align		4
        /*0108*/ 	.word	index@(_ZN7cutlass13device_kernelIN5flash11enable_sm90INS1_16FlashAttnFwdSm90INS1_25CollectiveMainloopFwdSm90ILi2EN4cute5tupleIJNS5_1CILi1EEES8_S8_EEENS6_IJNS7_ILi128EEENS7_ILi96EEENS7_ILi64EEEEEELi256ENS_10bfloat16_tEfNS_4arch4Sm90ELb0ELb0ELb1ELb1ELb0ELb0ELb1ELb1ELb0ELb1ELb0ELb0EEENS1_21CollectiveEpilogueFwdINS6_IJSA_NS7_ILi256EEESB_EEES9_SE_SG_Li256ELb1ELb1ELb0ELb0EEENS1_36VarlenDynamicPersistentTileSchedulerILi128ELi96ELi256ELi128ELb0ELb1ELb1ELb0ELb1ELb1EEEEEEEEEvNT_6ParamsE)
	.align		4
        /*010c*/ 	.word	index@(__assertfail)
	.align		4
        /*0110*/ 	.word	index@(_ZN7cutlass13device_kernelIN5flash11enable_sm90INS1_16FlashAttnFwdSm90INS1_25CollectiveMainloopFwdSm90ILi2EN4cute5tupleIJNS5_1CILi1EEES8_S8_EEENS6_IJNS7_ILi128EEENS7_ILi96EEENS7_ILi64EEEEEELi256ENS_10bfloat16_tEfNS_4arch4Sm90ELb0ELb0ELb1ELb1ELb0ELb1ELb1ELb1ELb0ELb1ELb0ELb0EEENS1_21CollectiveEpilogueFwdINS6_IJSA_NS7_ILi256EEESB_EEES9_SE_SG_Li256ELb1ELb1ELb0ELb0EEENS1_36VarlenDynamicPersistentTileSchedulerILi128ELi96ELi256ELi128ELb0ELb1ELb1ELb0ELb1ELb1EEEEEEEEEvNT_6ParamsE)
	.align		4
        /*0114*/ 	.word	index@(__assertfail)
	.align		4
        /*0118*/ 	.word	index@(_ZN7cutlass13device_kernelIN5flash11enable_sm90INS1_16FlashAttnFwdSm90INS1_25CollectiveMainloopFwdSm90ILi2EN4cute5tupleIJNS5_1CILi1EEES8_S8_EEENS6_IJNS7_ILi128EEENS7_ILi96EEENS7_ILi64EEEEEELi256ENS_10bfloat16_tEfNS_4arch4Sm90ELb0ELb1ELb1ELb0ELb0ELb0ELb0ELb1ELb0ELb1ELb0ELb0EEENS1_21CollectiveEpilogueFwdINS6_IJSA_NS7_ILi256EEESB_EEES9_SE_SG_Li256ELb0ELb1ELb0ELb0EEENS1_30DynamicPersistentTileSchedulerILi256ELi128ELb0ELb1ELb1EEEEEEEEEvNT_6ParamsE)
	.align		4
        /*011c*/ 	.word	index@(__assertfail)
	.align		4
        /*0120*/ 	.word	index@(_ZN7cutlass13device_kernelIN5flash11enable_sm90INS1_16FlashAttnFwdSm90INS1_25CollectiveMainloopFwdSm90ILi2EN4cute5tupleIJNS5_1CILi1EEES8_S8_EEENS6_IJNS7_ILi128EEENS7_ILi96EEENS7_ILi64EEEEEELi256ENS_10bfloat16_tEfNS_4arch4Sm90ELb0ELb1ELb1ELb0ELb0ELb0ELb1ELb1ELb0ELb1ELb0ELb0EEENS1_21CollectiveEpilogueFwdINS6_IJSA_NS7_ILi256EEESB_EEES9_SE_SG_Li256ELb0ELb1ELb0ELb0EEENS1_30DynamicPersistentTileSchedulerILi256ELi128ELb0ELb1ELb1EEEEEEEEEvNT_6ParamsE)
	.align		4
        /*0124*/ 	.word	index@(__assertfail)
	.align		4
        /*0128*/ 	.word	index@(_ZN7cutlass13device_kernelIN5flash11enable_sm90INS1_16FlashAttnFwdSm90INS1_25CollectiveMainloopFwdSm90ILi2EN4cute5tupleIJNS5_1CILi1EEES8_S8_EEENS6_IJNS7_ILi128EEENS7_ILi96EEENS7_ILi64EEEEEELi256ENS_10bfloat16_tEfNS_4arch4Sm90ELb0ELb1ELb1ELb1ELb0ELb0ELb0ELb1ELb0ELb1ELb0ELb0EEENS1_21CollectiveEpilogueFwdINS6_IJSA_NS7_ILi256EEESB_EEES9_SE_SG_Li256ELb1ELb1ELb0ELb0EEENS1_36VarlenDynamicPersistentTileSchedulerILi128ELi96ELi256ELi128ELb0ELb1ELb1ELb1ELb0ELb1EEEEEEEEEvNT_6ParamsE)
	.align		4
        /*012c*/ 	.word	index@(__assertfail)
	.align		4
        /*0130*/ 	.word	index@(_ZN7cutlass13device_kernelIN5flash11enable_sm90INS1_16FlashAttnFwdSm90INS1_25CollectiveMainloopFwdSm90ILi2EN4cute5tupleIJNS5_1CILi1EEES8_S8_EEENS6_IJNS7_ILi128EEENS7_ILi96EEENS7_ILi64EEEEEELi256ENS_10bfloat16_tEfNS_4arch4Sm90ELb0ELb1ELb1ELb1ELb0ELb1ELb0ELb1ELb0ELb1ELb0ELb0EEENS1_21CollectiveEpilogueFwdINS6_IJSA_NS7_ILi256EEESB_EEES9_SE_SG_Li256ELb1ELb1ELb0ELb0EEENS1_36VarlenDynamicPersistentTileSchedulerILi128ELi96ELi256ELi128ELb0ELb1ELb1ELb1ELb0ELb1EEEEEEEEEvNT_6ParamsE)
	.align		4
        /*0134*/ 	.word	index@(__assertfail)
	.align		4
        /*0138*/ 	.word	index@(_ZN7cutlass13device_kernelIN5flash11enable_sm90INS1_16FlashAttnFwdSm90INS1_25CollectiveMainloopFwdSm90ILi2EN4cute5tupleIJNS5_1CILi1EEES8_S8_EEENS6_IJNS7_ILi128EEENS7_ILi96EEENS7_ILi64EEEEEELi256ENS_10bfloat16_tEfNS_4arch4Sm90ELb0ELb1ELb1ELb1ELb0ELb0ELb1ELb1ELb0ELb1ELb0ELb0EEENS1_21CollectiveEpilogueFwdINS6_IJSA_NS7_ILi256EEESB_EEES9_SE_SG_Li256ELb1ELb1ELb0ELb0EEENS1_36VarlenDynamicPersistentTileSchedulerILi128ELi96ELi256ELi128ELb0ELb1ELb1ELb1ELb0ELb1EEEEEEEEEvNT_6ParamsE)
	.align		4
        /*013c*/ 	.word	index@(__assertfail)
	.align		4
        /*0140*/ 	.word	index@(_ZN7cutlass13device_kernelIN5flash11enable_sm90INS1_16FlashAttnFwdSm90INS1_25CollectiveMainloopFwdSm90ILi2EN4cute5tupleIJNS5_1CILi1EEES8_S8_EEENS6_IJNS7_ILi128EEENS7_ILi96EEENS7_ILi64EEEEEELi256ENS_10bfloat16_tEfNS_4arch4Sm90ELb0ELb1ELb1ELb1ELb0ELb1ELb1ELb1ELb0ELb1ELb0ELb0EEENS1_21CollectiveEpilogueFwdINS6_IJSA_NS7_ILi256EEESB_EEES9_SE_SG_Li256ELb1ELb1ELb0ELb0EEENS1_36VarlenDynamicPersistentTileSchedulerILi128ELi96ELi256ELi128ELb0ELb1ELb1ELb1ELb0ELb1EEEEEEEEEvNT_6ParamsE)
	.align		4
        /*0144*/ 	.word	index@(__assertfail)
	.align		4
        /*0148*/ 	.word	index@(_ZN7cutlass13device_kernelIN5flash11enable_sm90INS1_16FlashAttnFwdSm90INS1_25CollectiveMainloopFwdSm90ILi2EN4cute5tupleIJNS5_1CILi1EEES8_S8_EEENS6_IJNS7_ILi128EEENS7_ILi96EEENS7_ILi64EEEEEELi256ENS_10bfloat16_tEfNS_4arch4Sm90ELb1ELb0ELb1ELb0ELb0ELb0ELb0ELb1ELb0ELb1ELb0ELb0EEENS1_21CollectiveEpilogueFwdINS6_IJSA_NS7_ILi256EEESB_EEES9_SE_SG_Li256ELb0ELb1ELb0ELb0EEENS1_30DynamicPersistentTileSchedulerILi256ELi128ELb0ELb1ELb1EEEEEEEEEvNT_6ParamsE)
	.align		4
        /*014c*/ 	.word	index@(__assertfail)
	.align		4
        /*0150*/ 	.word	index@(_ZN7cutlass13device_kernelIN5flash11enable_sm90INS1_16FlashAttnFwdSm90INS1_25CollectiveMainloopFwdSm90ILi2EN4cute5tupleIJNS5_1CILi1EEES8_S8_EEENS6_IJNS7_ILi128EEENS7_ILi96EEENS7_ILi64EEEEEELi256ENS_10bfloat16_tEfNS_4arch4Sm90ELb1ELb0ELb1ELb0ELb0ELb0ELb1ELb1ELb0ELb1ELb0ELb0EEENS1_21CollectiveEpilogueFwdINS6_IJSA_NS7_ILi256EEESB_EEES9_SE_SG_Li256ELb0ELb1ELb0ELb0EEENS1_30DynamicPersistentTileSchedulerILi256ELi128ELb0ELb1ELb1EEEEEEEEEvNT_6ParamsE)
	.align		4
        /*0154*/ 	.word	index@(__assertfail)
	.align		4
        /*0158*/ 	.word	index@(_ZN7cutlass13device_kernelIN5flash11enable_sm90INS1_16FlashAttnFwdSm90INS1_25CollectiveMainloopFwdSm90ILi2EN4cute5tupleIJNS5_1CILi1EEES8_S8_EEENS6_IJNS7_ILi128EEENS7_ILi96EEENS7_ILi64EEEEEELi256ENS_10bfloat16_tEfNS_4arch4Sm90ELb1ELb0ELb1ELb1ELb0ELb0ELb0ELb1ELb0ELb1ELb0ELb0EEENS1_21CollectiveEpilogueFwdINS6_IJSA_NS7_ILi256EEESB_EEES9_SE_SG_Li256ELb1ELb1ELb0ELb0EEENS1_36VarlenDynamicPersistentTileSchedulerILi128ELi96ELi256ELi128ELb0ELb1ELb1ELb1ELb1ELb1EEEEEEEEEvNT_6ParamsE)
	.align		4
        /*015c*/ 	.word	index@(__assertfail)
	.align		4
        /*0160*/ 	.word	index@(_ZN7cutlass13device_kernelIN5flash11enable_sm90INS1_16FlashAttnFwdSm90INS1_25CollectiveMainloopFwdSm90ILi2EN4cute5tupleIJNS5_1CILi1EEES8_S8_EEENS6_IJNS7_ILi128EEENS7_ILi96EEENS7_ILi64EEEEEELi256ENS_10bfloat16_tEfNS_4arch4Sm90ELb1ELb0ELb1ELb1ELb0ELb1ELb0ELb1ELb0ELb1ELb0ELb0EEENS1_21CollectiveEpilogueFwdINS6_IJSA_NS7_ILi256EEESB_EEES9_SE_SG_Li256ELb1ELb1ELb0ELb0EEENS1_36VarlenDynamicPersistentTileSchedulerILi128ELi96ELi256ELi128ELb0ELb1ELb1ELb1ELb1ELb1EEEEEEEEEvNT_6ParamsE)
	.align		4
        /*0164*/ 	.word	index@(__assertfail)
	.align		4
        /*0168*/ 	.word	index@(_ZN7cutlass13device_kernelIN5flash11enable_sm90INS1_16FlashAttnFwdSm90INS1_25CollectiveMainloopFwdSm90ILi2EN4cute5tupleIJNS5_1CILi1EEES8_S8_EEENS6_IJNS7_ILi128EEENS7_ILi96EEENS7_ILi64EEEEEELi256ENS_10bfloat16_tEfNS_4arch4Sm90ELb1ELb0ELb1ELb1ELb0ELb0ELb1ELb1ELb0ELb1ELb0ELb0EEENS1_21CollectiveEpilogueFwdINS6_IJSA_NS7_ILi256EEESB_EEES9_SE_SG_Li256ELb1ELb1ELb0ELb0EEENS1_36VarlenDynamicPersistentTileSchedulerILi128ELi96ELi256ELi128ELb0ELb1ELb1ELb1ELb1ELb1EEEEEEEEEvNT_6ParamsE)
	.align		4
        /*016c*/ 	.word	index@(__assertfail)
	.align		4
        /*0170*/ 	.word	index@(_ZN7cutlass13device_kernelIN5flash11enable_sm90INS1_16FlashAttnFwdSm90INS1_25CollectiveMainloopFwdSm90ILi2EN4cute5tupleIJNS5_1CILi1EEES8_S8_EEENS6_IJNS7_ILi128EEENS7_ILi96EEENS7_ILi64EEEEEELi256ENS_10bfloat16_tEfNS_4arch4Sm90ELb1ELb0ELb1ELb1ELb0ELb1ELb1ELb1ELb0ELb1ELb0ELb0EEENS1_21CollectiveEpilogueFwdINS6_IJSA_NS7_ILi256EEESB_EEES9_SE_SG_Li256ELb1ELb1ELb0ELb0EEENS1_36VarlenDynamicPersistentTileSchedulerILi128ELi96ELi256ELi128ELb0ELb1ELb1ELb1ELb1ELb1EEEEEEEEEvNT_6ParamsE)
	.align		4
        /*0174*/ 	.word	index@(__assertfail)
	.align		4
        /*0178*/ 	.word	0x00000000
	.align		4
        /*017c*/ 	.word	0xfffffffe
	.align		4
        /*0180*/ 	.word	0x00000000
	.align		4
        /*0184*/ 	.word	0xfffffffd
	.align		4
        /*0188*/ 	.word	0x00000000
	.align		4
        /*018c*/ 	.word	0xfffffffc


//--------------------- .nv.constant4             --------------------------
	.section	.nv.constant4,"a",@progbits
	.align	8
	.align		8
.nv.constant4:
        /*0000*/ 	.dword	__assertfail
	.align		8
        /*0008*/ 	.dword	__unnamed_1
	.align		8
        /*0010*/ 	.dword	__unnamed_2
	.align		8
        /*0018*/ 	.dword	__unnamed_3
	.align		8
        /*0020*/ 	.dword	__unnamed_4
	.align		8
        /*0028*/ 	.dword	__unnamed_5
	.align		8
        /*0030*/ 	.dword	__unnamed_6
	.align		8
        /*0038*/ 	.dword	__unnamed_7
	.align		8
        /*0040*/ 	.dword	__unnamed_8
	.align		8
        /*0048*/ 	.dword	__unnamed_9
	.align		8
        /*0050*/ 	.dword	__unnamed_10
	.align		8
        /*0058*/ 	.dword	__unnamed_11
	.align		8
        /*0060*/ 	.dword	__unnamed_12
	.align		8
        /*0068*/ 	.dword	__unnamed_13
	.align		8
        /*0070*/ 	.dword	__unnamed_14
	.align		8
        /*0078*/ 	.dword	__unnamed_15
	.align		8
        /*0080*/ 	.dword	__unnamed_16
	.align		8
        /*0088*/ 	.dword	__unnamed_17
	.align		8
        /*0090*/ 	.dword	__unnamed_18
	.align		8
        /*0098*/ 	.dword	__unnamed_19
	.align		8
        /*00a0*/ 	.dword	__unnamed_20
	.align		8
        /*00a8*/ 	.dword	__unnamed_21
	.align		8
        /*00b0*/ 	.dword	__unnamed_22
	.align		8
        /*00b8*/ 	.dword	__unnamed_23
	.align		8
        /*00c0*/ 	.dword	_ZN83_INTERNAL_67309024_47_flash_fwd_hdimdiff_bf16_softcap_packgqa_sm90_cu_a6473388_34844cuda3std3__45__cpo5beginE
	.align		8
        /*00c8*/ 	.dword	_ZN83_INTERNAL_67309024_47_flash_fwd_hdimdiff_bf16_softcap_packgqa_sm90_cu_a6473388_34844cuda3std3__45__cpo3endE
	.align		8
        /*00d0*/ 	.dword	_ZN83_INTERNAL_67309024_47_flash_fwd_hdimdiff_bf16_softcap_packgqa_sm90_cu_a6473388_34844cuda3std3__45__cpo6cbeginE
	.align		8
        /*00d8*/ 	.dword	_ZN83_INTERNAL_67309024_47_flash_fwd_hdimdiff_bf16_softcap_packgqa_sm90_cu_a6473388_34844cuda3std3__45__cpo4cendE
	.align		8
        /*00e0*/ 	.dword	_ZN83_INTERNAL_67309024_47_flash_fwd_hdimdiff_bf16_softcap_packgqa_sm90_cu_a6473388_34844cuda3std3__485_GLOBAL__N__67309024_47_flash_fwd_hdimdiff_bf16_softcap_packgqa_sm90_cu_a6473388_34846ignoreE
	.align		8
        /*00e8*/ 	.dword	_ZN83_INTERNAL_67309024_47_flash_fwd_hdimdiff_bf16_softcap_packgqa_sm90_cu_a6473388_34844cuda3std3__419piecewise_constructE
	.align		8
        /*00f0*/ 	.dword	_ZN83_INTERNAL_67309024_47_flash_fwd_hdimdiff_bf16_softcap_packgqa_sm90_cu_a6473388_34844cuda3std3__48in_placeE
	.align		8
        /*00f8*/ 	.dword	_ZN83_INTERNAL_67309024_47_flash_fwd_hdimdiff_bf16_softcap_packgqa_sm90_cu_a6473388_34844cuda3std6ranges3__45__cpo4swapE
	.align		8
        /*0100*/ 	.dword	_ZN83_INTERNAL_67309024_47_flash_fwd_hdimdiff_bf16_softcap_packgqa_sm90_cu_a6473388_34844cuda3std6ranges3__45__cpo9iter_moveE
	.align		8
        /*0108*/ 	.dword	_ZN83_INTERNAL_67309024_47_flash_fwd_hdimdiff_bf16_softcap_packgqa_sm90_cu_a6473388_34844cute7productE
	.align		8
        /*0110*/ 	.dword	_ZN83_INTERNAL_67309024_47_flash_fwd_hdimdiff_bf16_softcap_packgqa_sm90_cu_a6473388_34844cute1_E
	.align		8
        /*0118*/ 	.dword	$str$23
	.align		8
        /*0120*/ 	.dword	$str$24


//--------------------- .text._ZN7cutlass13device_kernelIN5flash11enable_sm90INS1_16FlashAttnFwdSm90INS1_25CollectiveMainloopFwdSm90ILi2EN4cute5tupleIJNS5_1CILi1EEES8_S8_EEENS6_IJNS7_ILi128EEESA_NS7_ILi192EEEEEELi128ENS_10bfloat16_tEfNS_4arch4Sm90ELb0ELb0ELb1ELb0ELb0ELb0ELb0ELb1ELb1ELb1ELb0ELb0EEENS1_21CollectiveEpilogueFwdINS6_IJSA_SA_SA_EEES9_SD_SF_Li256ELb0ELb1ELb0ELb0EEENS1_29StaticPersistentTileSchedulerILb0EEEEEEEEEvNT_6ParamsE --------------------------
	.section	.text._ZN7cutlass13device_kernelIN5flash11enable_sm90INS1_16FlashAttnFwdSm90INS1_25CollectiveMainloopFwdSm90ILi2EN4cute5tupleIJNS5_1CILi1EEES8_S8_EEENS6_IJNS7_ILi128EEESA_NS7_ILi192EEEEEELi128ENS_10bfloat16_tEfNS_4arch4Sm90ELb0ELb0ELb1ELb0ELb0ELb0ELb0ELb1ELb1ELb1ELb0ELb0EEENS1_21CollectiveEpilogueFwdINS6_IJSA_SA_SA_EEES9_SD_SF_Li256ELb0ELb1ELb0ELb0EEENS1_29StaticPersistentTileSchedulerILb0EEEEEEEEEvNT_6ParamsE,"ax",@progbits
	.align	128
.text._ZN7cutlass13device_kernelIN5flash11enable_sm90INS1_16FlashAttnFwdSm90INS1_25CollectiveMainloopFwdSm90ILi2EN4cute5tupleIJNS5_1CILi1EEES8_S8_EEENS6_IJNS7_ILi128EEESA_NS7_ILi192EEEEEELi128ENS_10bfloat16_tEfNS_4arch4Sm90ELb0ELb0ELb1ELb0ELb0ELb0ELb0ELb1ELb1ELb1ELb0ELb0EEENS1_21CollectiveEpilogueFwdINS6_IJSA_SA_SA_EEES9_SD_SF_Li256ELb0ELb1ELb0ELb0EEENS1_29StaticPersistentTileSchedulerILb0EEEEEEEEEvNT_6ParamsE:
        .type           _ZN7cutlass13device_kernelIN5flash11enable_sm90INS1_16FlashAttnFwdSm90INS1_25CollectiveMainloopFwdSm90ILi2EN4cute5tupleIJNS5_1CILi1EEES8_S8_EEENS6_IJNS7_ILi128EEESA_NS7_ILi192EEEEEELi128ENS_10bfloat16_tEfNS_4arch4Sm90ELb0ELb0ELb1ELb0ELb0ELb0ELb0ELb1ELb1ELb1ELb0ELb0EEENS1_21CollectiveEpilogueFwdINS6_IJSA_SA_SA_EEES9_SD_SF_Li256ELb0ELb1ELb0ELb0EEENS1_29StaticPersistentTileSchedulerILb0EEEEEEEEEvNT_6ParamsE,@function
        .size           _ZN7cutlass13device_kernelIN5flash11enable_sm90INS1_16FlashAttnFwdSm90INS1_25CollectiveMainloopFwdSm90ILi2EN4cute5tupleIJNS5_1CILi1EEES8_S8_EEENS6_IJNS7_ILi128EEESA_NS7_ILi192EEEEEELi128ENS_10bfloat16_tEfNS_4arch4Sm90ELb0ELb0ELb1ELb0ELb0ELb0ELb0ELb1ELb1ELb1ELb0ELb0EEENS1_21CollectiveEpilogueFwdINS6_IJSA_SA_SA_EEES9_SD_SF_Li256ELb0ELb1ELb0ELb0EEENS1_29StaticPersistentTileSchedulerILb0EEEEEEEEEvNT_6ParamsE,(.L_x_15274 - _ZN7cutlass13device_kernelIN5flash11enable_sm90INS1_16FlashAttnFwdSm90INS1_25CollectiveMainloopFwdSm90ILi2EN4cute5tupleIJNS5_1CILi1EEES8_S8_EEENS6_IJNS7_ILi128EEESA_NS7_ILi192EEEEEELi128ENS_10bfloat16_tEfNS_4arch4Sm90ELb0ELb0ELb1ELb0ELb0ELb0ELb0ELb1ELb1ELb1ELb0ELb0EEENS1_21CollectiveEpilogueFwdINS6_IJSA_SA_SA_EEES9_SD_SF_Li256ELb0ELb1ELb0ELb0EEENS1_29StaticPersistentTileSchedulerILb0EEEEEEEEEvNT_6ParamsE)
        .other          _ZN7cutlass13device_kernelIN5flash11enable_sm90INS1_16FlashAttnFwdSm90INS1_25CollectiveMainloopFwdSm90ILi2EN4cute5tupleIJNS5_1CILi1EEES8_S8_EEENS6_IJNS7_ILi128EEESA_NS7_ILi192EEEEEELi128ENS_10bfloat16_tEfNS_4arch4Sm90ELb0ELb0ELb1ELb0ELb0ELb0ELb0ELb1ELb1ELb1ELb0ELb0EEENS1_21CollectiveEpilogueFwdINS6_IJSA_SA_SA_EEES9_SD_SF_Li256ELb0ELb1ELb0ELb0EEENS1_29StaticPersistentTileSchedulerILb0EEEEEEEEEvNT_6ParamsE,@"STO_CUDA_ENTRY STV_DEFAULT"
_ZN7cutlass13device_kernelIN5flash11enable_sm90INS1_16FlashAttnFwdSm90INS1_25CollectiveMainloopFwdSm90ILi2EN4cute5tupleIJNS5_1CILi1EEES8_S8_EEENS6_IJNS7_ILi128EEESA_NS7_ILi192EEEEEELi128ENS_10bfloat16_tEfNS_4arch4Sm90ELb0ELb0ELb1ELb0ELb0ELb0ELb0ELb1ELb1ELb1ELb0ELb0EEENS1_21CollectiveEpilogueFwdINS6_IJSA_SA_SA_EEES9_SD_SF_Li256ELb0ELb1ELb0ELb0EEENS1_29StaticPersistentTileSchedulerILb0EEEEEEEEEvNT_6ParamsE:
[----:B------:R-:W0:Y:S02]  /*0000*/  LDC R1, c[0x0][0x28] ;  /* 0x00000a00ff017b82 */ /* 0x000e240000000800 */
[----:B0-----:R-:W-:Y:S01]  /*0010*/  VIADD R1, R1, 0xffffffc8 ;  /* 0xffffffc801017836 */ /* 0x001fe20000000000 */
[----:B------:R-:W0:Y:S01]  /*0020*/  S2R R0, SR_TID.X ;  /* 0x0000000000007919 */ /* 0x000e220000002100 */
[----:B------:R-:W-:Y:S01]  /*0030*/  ELECT P0, URZ, PT ;  /* 0x00000000003f782f */ /* 0x000fe20003800000 */
[----:B------:R-:W-:Y:S01]  /*0040*/  BSSY B0, `(.L_x_0) ;  /* 0x000000d000007945 */ /* 0x000fe20003800000 */
[----:B0-----:R-:W-:-:S05]  /*0050*/  SHF.R.U32.HI R2, RZ, 0x5, R0 ;  /* 0x00000005ff027819 */ /* 0x001fca0000011600 */
[----:B------:R-:W0:Y:S02]  /*0060*/  SHFL.IDX PT, R3, R2, RZ, 0x1f ;  /* 0x00001fff02037589 */ /* 0x000e2400000e0000 */
[----:B0-----:R-:W-:-:S13]  /*0070*/  ISETP.EQ.AND P0, PT, R3, RZ, P0 ;  /* 0x000000ff0300720c */ /* 0x001fda0000702270 */
[----:B------:R-:W-:Y:S05]  /*0080*/  @!P0 BRA `(.L_x_1) ;  /* 0x0000000000208947 */ /* 0x000fea0003800000 */
[----:B------:R-:W-:Y:S02]  /*0090*/  ULDC.64 UR4, c[0x0][0x198] ;  /* 0x0000660000047ab9 */ /* 0x000fe40000000a00 */
[----:B------:R-:W-:Y:S02]  /*00a0*/  UIADD3 UR6, UP0, UR4, 0x370, URZ ;  /* 0x0000037004067890 */ /* 0x000fe4000ff1e03f */
[----:B------:R-:W-:Y:S02]  /*00b0*/  UIADD3 UR4, UP1, UR4, 0x470, URZ ;  /* 0x0000047004047890 */ /* 0x000fe4000ff3e03f */
[----:B------:R-:W-:Y:S02]  /*00c0*/  UIADD3.X UR7, URZ, UR5, URZ, UP0, !UPT ;  /* 0x000000053f077290 */ /* 0x000fe400087fe43f */
[----:B------:R-:W-:-:S07]  /*00d0*/  UIADD3.X UR5, URZ, UR5, URZ, UP1, !UPT ;  /* 0x000000053f057290 */ /* 0x000fce0008ffe43f */
[----:B------:R0:W-:Y:S02]  /*00e0*/  UTMACCTL.PF [UR6] ;  /* 0x00000000060079b9 */ /* 0x0001e40008040000 */
[----:B------:R0:W-:Y:S02]  /*00f0*/  UTMACCTL.PF [UR4] ;  /* 0x00000000040079b9 */ /* 0x0001e40008040000 */
[----:B0-----:R-:W-:Y:S01]  /*0100*/  NOP ;  /* 0x0000000000007918 */ /* 0x001fe20000000000 */
.L_x_1:
[----:B------:R-:W-:Y:S05]  /*0110*/  BSYNC B0 ;  /* 0x0000000000007941 */ /* 0x000fea0003800000 */
.L_x_0:
[----:B------:R-:W-:Y:S01]  /*0120*/  VOTEU.ANY UP0, P0 ;  /* 0x00000000003f7886 */ /* 0x000fe20000000100 */
[----:B------:R-:W0:Y:S01]  /*0130*/  SHFL.IDX PT, R3, R2, RZ, 0x1f ;  /* 0x00001fff02037589 */ /* 0x000e2200000e0000 */
[----:B------:R-:W-:Y:S01]  /*0140*/  UMOV UR4, 0x80 ;  /* 0x0000008000047882 */ /* 0x000fe20000000000 */
[----:B------:R-:W-:Y:S01]  /*0150*/  UMOV UR7, 0x100 ;  /* 0x0000010000077882 */ /* 0x000fe20000000000 */
[----:B------:R-:W-:Y:S01]  /*0160*/  VOTEU.ANY UP1, P0 ;  /* 0x00000000003f7886 */ /* 0x000fe20000020100 */
[----:B------:R-:W1:Y:S01]  /*0170*/  @UP0 S2UR UR8, SR_CgaCtaId ;  /* 0x00000000000809c3 */ /* 0x000e620000008800 */
[----:B------:R-:W-:Y:S01]  /*0180*/  @UP0 UMOV UR6, 0x400 ;  /* 0x0000040000060882 */ /* 0x000fe20000000000 */
[----:B------:R-:W-:-:S04]  /*0190*/  @UP0 UIADD3 UR4, -UR4, 0x100000, URZ ;  /* 0x0010000004040890 */ /* 0x000fc8000fffe13f */
[----:B------:R-:W-:Y:S02]  /*01a0*/  @UP0 USHF.L.U32 UR5, UR4, 0xb, URZ ;  /* 0x0000000b04050899 */ /* 0x000fe4000800063f */
[----:B------:R-:W-:Y:S01]  /*01b0*/  @UP0 USHF.L.U32 UR4, UR4, 0x1, URZ ;  /* 0x0000000104040899 */ /* 0x000fe2000800063f */
[----:B0-----:R-:W-:Y:S02]  /*01c0*/  ISETP.NE.AND P1, PT, R3, RZ, PT ;  /* 0x000000ff0300720c */ /* 0x001fe40003f25270 */
[----:B------:R-:W-:Y:S01]  /*01d0*/  SHF.R.U32.HI R3, RZ, 0x7, R0 ;  /* 0x00000007ff037819 */ /* 0x000fe20000011600 */
[----:B-1----:R-:W-:Y:S02]  /*01e0*/  @UP0 ULEA UR8, UR8, UR6, 0x18 ;  /* 0x0000000608080291 */ /* 0x002fe4000f8ec03f */
[----:B------:R-:W-:-:S04]  /*01f0*/  @UP0 UIADD3 UR6, -UR7, 0x100000, URZ ;  /* 0x0010000007060890 */ /* 0x000fc8000fffe13f */
[----:B------:R-:W-:Y:S02]  /*0200*/  @UP0 USHF.L.U32 UR7, UR6, 0xb, URZ ;  /* 0x0000000b06070899 */ /* 0x000fe4000800063f */
[----:B------:R-:W-:Y:S01]  /*0210*/  @UP0 USHF.L.U32 UR6, UR6, 0x1, URZ ;  /* 0x0000000106060899 */ /* 0x000fe2000800063f */
[----:B------:R-:W-:Y:S01]  /*0220*/  VOTEU.ANY UP0, P0 ;  /* 0x00000000003f7886 */ /* 0x000fe20000000100 */
[----:B------:R-:W0:Y:S04]  /*0230*/  SHFL.IDX PT, R3, R3, RZ, 0x1f ;  /* 0x00001fff03037589 */ /* 0x000e2800000e0000 */
[----:B------:R-:W1:Y:S02]  /*0240*/  FENCE.VIEW.ASYNC.S ;  /* 0x00000000000073c6 */ /* 0x000e640000000000 */
[----:B-1----:R1:W2:Y:S04]  /*0250*/  @UP0 SYNCS.EXCH.64 URZ, [UR8+0x34800], UR4 ;  /* 0x03480004083f05b2 */ /* 0x0022a80008000100 */
[----:B------:R1:W3:Y:S01]  /*0260*/  @UP1 SYNCS.EXCH.64 URZ, [UR8+0x34820], UR6 ;  /* 0x03482006083f15b2 */ /* 0x0002e20008000100 */
[----:B------:R-:W-:Y:S05]  /*0270*/  @P1 BRA `(.L_x_2) ;  /* 0x0000000000481947 */ /* 0x000fea0003800000 */
[----:B-1----:R-:W1:Y:S01]  /*0280*/  S2UR UR5, SR_CgaCtaId ;  /* 0x00000000000579c3 */ /* 0x002e620000008800 */
[----:B------:R-:W-:Y:S01]  /*0290*/  UMOV UR4, 0x400 ;  /* 0x0000040000047882 */ /* 0x000fe20000000000 */
[----:B------:R-:W-:Y:S01]  /*02a0*/  UMOV UR6, 0x1 ;  /* 0x0000000100067882 */ /* 0x000fe20000000000 */
[----:B------:R-:W-:Y:S01]  /*02b0*/  UMOV UR7, 0x2 ;  /* 0x0000000200077882 */ /* 0x000fe20000000000 */
[----:B------:R-:W-:Y:S01]  /*02c0*/  ELECT P0, URZ, PT ;  /* 0x00000000003f782f */ /* 0x000fe20003800000 */
[----:B-1----:R-:W-:Y:S02]  /*02d0*/  ULEA UR8, UR5, UR4, 0x18 ;  /* 0x0000000405087291 */ /* 0x002fe4000f8ec03f */
[----:B------:R-:W-:-:S04]  /*02e0*/  UIADD3 UR4, -UR6, 0x100000, URZ ;  /* 0x0010000006047890 */ /* 0x000fc8000fffe13f */
[----:B------:R-:W-:Y:S02]  /*02f0*/  USHF.L.U32 UR5, UR4, 0xb, URZ ;  /* 0x0000000b04057899 */ /* 0x000fe4000800063f */
[----:B------:R-:W-:Y:S02]  /*0300*/  USHF.L.U32 UR4, UR4, 0x1, URZ ;  /* 0x0000000104047899 */ /* 0x000fe4000800063f */
[----:B------:R-:W-:-:S04]  /*0310*/  UIADD3 UR6, -UR7, 0x100000, URZ ;  /* 0x0010000007067890 */ /* 0x000fc8000fffe13f */
[----:B------:R-:W-:Y:S02]  /*0320*/  USHF.L.U32 UR7, UR6, 0xb, URZ ;  /* 0x0000000b06077899 */ /* 0x000fe4000800063f */
[----:B------:R-:W-:Y:S01]  /*0330*/  USHF.L.U32 UR6, UR6, 0x1, URZ ;  /* 0x0000000106067899 */ /* 0x000fe2000800063f */
[----:B------:R-:W1:Y:S03]  /*0340*/  FENCE.VIEW.ASYNC.S ;  /* 0x00000000000073c6 */ /* 0x000e660000000000 */
[----:B-1----:R4:W1:Y:S08]  /*0350*/  SYNCS.EXCH.64 URZ, [UR8+0x34830], UR4 ;  /* 0x03483004083f75b2 */ /* 0x0028700008000100 */
[----:B------:R4:W0:Y:S01]  /*0360*/  SYNCS.EXCH.64 URZ, [UR8+0x34840], UR6 ;  /* 0x03484006083f75b2 */ /* 0x0008220008000100 */
[----:B------:R4:W0:Y:S01]  /*0370*/  SYNCS.EXCH.64 URZ, [UR8+0x34838], UR4 ;  /* 0x03483804083f75b2 */ /* 0x0008220008000100 */
[----:B------:R4:W0:Y:S02]  /*0380*/  SYNCS.EXCH.64 URZ, [UR8+0x34848], UR6 ;  /* 0x03484806083f75b2 */ /* 0x0008240008000100 */
[----:B----4-:R-:W-:Y:S01]  /*0390*/  NOP ;  /* 0x0000000000007918 */ /* 0x010fe20000000000 */
.L_x_2:
[----:B------:R-:W4:Y:S01]  /*03a0*/  SHFL.IDX PT, R4, R2, RZ, 0x1f ;  /* 0x00001fff02047589 */ /* 0x000f2200000e0000 */
[----:B------:R-:W-:Y:S01]  /*03b0*/  NOP ;  /* 0x0000000000007918 */ /* 0x000fe20000000000 */
[----:B----4-:R-:W-:-:S13]  /*03c0*/  ISETP.NE.AND P0, PT, R4, RZ, PT ;  /* 0x000000ff0400720c */ /* 0x010fda0003f05270 */
        /* <DEDUP_REMOVED lines=19> */
.L_x_3:
[----:B------:R-:W4:Y:S01]  /*0500*/  SHFL.IDX PT, R4, R2, RZ, 0x1f ;  /* 0x00001fff02047589 */ /* 0x000f2200000e0000 */
[----:B------:R-:W-:Y:S01]  /*0510*/  NOP ;  /* 0x0000000000007918 */ /* 0x000fe20000000000 */
[----:B----4-:R-:W-:-:S13]  /*0520*/  ISETP.NE.AND P0, PT, R4, RZ, PT ;  /* 0x000000ff0400720c */ /* 0x010fda0003f05270 */
[----:B------:R-:W-:Y:S05]  /*0530*/  @P0 BRA `(.L_x_4) ;  /* 0x0000000000380947 */ /* 0x000fea0003800000 */
[----:B-1----:R-:W1:Y:S01]  /*0540*/  S2UR UR5, SR_CgaCtaId ;  /* 0x00000000000579c3 */ /* 0x002e620000008800 */
[----:B------:R-:W-:Y:S01]  /*0550*/  UMOV UR4, 0x400 ;  /* 0x0000040000047882 */ /* 0x000fe20000000000 */
[----:B------:R-:W-:Y:S01]  /*0560*/  UMOV UR7, 0x1 ;  /* 0x0000000100077882 */ /* 0x000fe20000000000 */
[----:B------:R-:W-:Y:S01]  /*0570*/  ELECT P0, URZ, PT ;  /* 0x00000000003f782f */ /* 0x000fe20003800000 */
[----:B-1----:R-:W-:Y:S02]  /*0580*/  ULEA UR6, UR5, UR4, 0x18 ;  /* 0x0000000405067291 */ /* 0x002fe4000f8ec03f */
[----:B------:R-:W-:-:S04]  /*0590*/  UIADD3 UR4, -UR7, 0x100000, URZ ;  /* 0x0010000007047890 */ /* 0x000fc8000fffe13f */
[----:B------:R-:W-:Y:S02]  /*05a0*/  USHF.L.U32 UR5, UR4, 0xb, URZ ;  /* 0x0000000b04057899 */ /* 0x000fe4000800063f */
[----:B------:R-:W-:Y:S01]  /*05b0*/  USHF.L.U32 UR4, UR4, 0x1, URZ ;  /* 0x0000000104047899 */ /* 0x000fe2000800063f */
[----:B------:R-:W1:Y:S11]  /*05c0*/  FENCE.VIEW.ASYNC.S ;  /* 0x00000000000073c6 */ /* 0x000e760000000000 */
[----:B-1----:R4:W1:Y:S01]  /*05d0*/  SYNCS.EXCH.64 URZ, [UR6+0x34870], UR4 ;  /* 0x03487004063f75b2 */ /* 0x0028620008000100 */
[----:B------:R4:W0:Y:S01]  /*05e0*/  SYNCS.EXCH.64 URZ, [UR6+0x34880], UR4 ;  /* 0x03488004063f75b2 */ /* 0x0008220008000100 */
[----:B------:R4:W0:Y:S01]  /*05f0*/  SYNCS.EXCH.64 URZ, [UR6+0x34878], UR4 ;  /* 0x03487804063f75b2 */ /* 0x0008220008000100 */
[----:B------:R4:W0:Y:S02]  /*0600*/  SYNCS.EXCH.64 URZ, [UR6+0x34888], UR4 ;  /* 0x03488804063f75b2 */ /* 0x0008240008000100 */
[----:B----4-:R-:W-:Y:S01]  /*0610*/  NOP ;  /* 0x0000000000007918 */ /* 0x010fe20000000000 */
.L_x_4:
        /* <DEDUP_REMOVED lines=22> */
.L_x_5:
        /* <DEDUP_REMOVED lines=22> */
.L_x_6:
[----:B0-----:R-:W-:Y:S01]  /*08e0*/  ISETP.NE.AND P0, PT, R3, RZ, PT ;  /* 0x000000ff0300720c */ /* 0x001fe20003f05270 */
[----:B------:R-:W-:Y:S01]  /*08f0*/  IMAD.MOV.U32 R3, RZ, RZ, 0x1 ;  /* 0x00000001ff037424 */ /* 0x000fe200078e00ff */
[----:B------:R-:W-:Y:S01]  /*0900*/  NOP ;  /* 0x0000000000007918 */ /* 0x000fe20000000000 */
[----:B------:R-:W-:-:S03]  /*0910*/  ULDC.64 UR60, c[0x0][0x208] ;  /* 0x00008200003c7ab9 */ /* 0x000fc60000000a00 */
[----:B------:R-:W-:-:S05]  /*0920*/  SEL R3, R3, 0x2, !P0 ;  /* 0x0000000203037807 */ /* 0x000fca0004000000 */
[----:B------:R0:W-:Y:S01]  /*0930*/  STL [R1+0x34], R3 ;  /* 0x0000340301007387 */ /* 0x0001e20000100800 */
[----:B-123--:R-:W-:Y:S06]  /*0940*/  BAR.SYNC.DEFER_BLOCKING 0x0 ;  /* 0x0000000000007b1d */ /* 0x00efec0000010000 */
[----:B------:R-:W-:Y:S05]  /*0950*/  @!P0 BRA `(.L_x_7) ;  /* 0x0000008000448947 */ /* 0x000fea0003800000 */
.L_x_8:
[----:B------:R-:W-:-:S08]  /*0960*/  NOP ;  /* 0x0000000000007918 */ /* 0x000fd00000000000 */
[----:B------:R-:W1:Y:S02]  /*0970*/  USETMAXREG.TRY_ALLOC.CTAPOOL UP0, 0xf0 ;  /* 0x000000f0000079c8 */ /* 0x000e640008000600 */
[----:B-1----:R-:W-:-:S13]  /*0980*/  PLOP3.LUT P0, PT, PT, PT, UP0, 0x80, 0x0 ;  /* 0x000000000000781c */ /* 0x002fda0003f0f008 */
[----:B------:R-:W-:Y:S05]  /*0990*/  @!P0 BRA `(.L_x_8) ;  /* 0xfffffffc00f08947 */ /* 0x000fea000383ffff */
[----:B------:R-:W1:Y:S08]  /*09a0*/  S2UR UR39, SR_CTAID.X ;  /* 0x00000000002779c3 */ /* 0x000e700000002500 */
[----:B------:R-:W-:Y:S08]  /*09b0*/  BAR.ARV 0x8, 0x180 ;  /* 0x0206000000007b1d */ /* 0x000ff00000002000 */
[----:B------:R-:W1:Y:S02]  /*09c0*/  LDC R2, c[0x0][0xc34] ;  /* 0x00030d00ff027b82 */ /* 0x000e640000000800 */
[----:B-1----:R-:W-:-:S13]  /*09d0*/  ISETP.LE.AND P0, PT, R2, UR39, PT ;  /* 0x0000002702007c0c */ /* 0x002fda000bf03270 */
[----:B------:R-:W-:Y:S05]  /*09e0*/  @P0 EXIT ;  /* 0x000000000000094d */ /* 0x000fea0003800000 */
[----:B------:R-:W2:Y:S01]  /*09f0*/  LDL.LU R12, [R1+0x34] ;  /* 0x00003400010c7983 */ /* 0x000ea20000300800 */
[----:B------:R-:W-:Y:S01]  /*0a00*/  VIADD R0, R0, 0xffffff80 ;  /* 0xffffff8000007836 */ /* 0x000fe20000000000 */
[----:B------:R-:W-:Y:S01]  /*0a10*/  MOV R19, RZ ;  /* 0x000000ff00137202 */ /* 0x000fe20000000f00 */
[----:B------:R-:W-:Y:S01]  /*0a20*/  IMAD.MOV.U32 R189, RZ, RZ, -0x2 ;  /* 0xfffffffeffbd7424 */ /* 0x000fe200078e00ff */
[----:B------:R-:W-:Y:S01]  /*0a30*/  UMOV UR37, URZ ;  /* 0x0000003f00257c82 */ /* 0x000fe20008000000 */
[----:B------:R-:W-:Y:S01]  /*0a40*/  UMOV UR36, URZ ;  /* 0x0000003f00247c82 */ /* 0x000fe20008000000 */
[----:B0-----:R-:W-:-:S04]  /*0a50*/  SHF.R.S32.HI R3, RZ, 0x1f, R0 ;  /* 0x0000001fff037819 */ /* 0x001fc80000011400 */
[CC--:B------:R-:W-:Y:S02]  /*0a60*/  LEA.HI R2, R3.reuse, R0.reuse, RZ, 0x7 ;  /* 0x0000000003027211 */ /* 0x0c0fe400078f38ff */
[CC--:B------:R-:W-:Y:S02]  /*0a70*/  LEA.HI R4, R3.reuse, R0.reuse, RZ, 0x5 ;  /* 0x0000000003047211 */ /* 0x0c0fe400078f28ff */
[----:B------:R-:W-:Y:S02]  /*0a80*/  LOP3.LUT R23, R2, 0xffffff80, RZ, 0xc0, !PT ;  /* 0xffffff8002177812 */ /* 0x000fe400078ec0ff */
[CC--:B------:R-:W-:Y:S01]  /*0a90*/  LEA.HI R6, R3.reuse, R0.reuse, RZ, 0x4 ;  /* 0x0000000003067211 */ /* 0x0c0fe200078f20ff */
[----:B------:R-:W-:Y:S01]  /*0aa0*/  IMAD.SHL.U32 R4, R4, 0x20, RZ ;  /* 0x0000002004047824 */ /* 0x000fe200078e00ff */
[----:B------:R-:W-:Y:S01]  /*0ab0*/  LEA.HI R10, R3, R0, RZ, 0x2 ;  /* 0x00000000030a7211 */ /* 0x000fe200078f10ff */
[----:B------:R-:W-:Y:S01]  /*0ac0*/  IMAD.IADD R23, R0, 0x1, -R23 ;  /* 0x0000000100177824 */ /* 0x000fe200078e0a17 */
[----:B------:R-:W-:-:S02]  /*0ad0*/  LOP3.LUT R5, R6, 0x3fffff0, RZ, 0xc0, !PT ;  /* 0x03fffff006057812 */ /* 0x000fc400078ec0ff */
[----:B------:R-:W-:Y:S02]  /*0ae0*/  LOP3.LUT R8, R4, 0xfffffc00, RZ, 0xc0, !PT ;  /* 0xfffffc0004087812 */ /* 0x000fe400078ec0ff */
[----:B------:R-:W-:Y:S01]  /*0af0*/  SHF.R.S32.HI R4, RZ, 0x1f, R23 ;  /* 0x0000001fff047819 */ /* 0x000fe20000011417 */
[----:B------:R-:W-:Y:S01]  /*0b00*/  IMAD.IADD R7, R0, 0x1, -R5 ;  /* 0x0000000100077824 */ /* 0x000fe200078e0a05 */
[----:B------:R-:W-:Y:S02]  /*0b10*/  SHF.R.S32.HI R9, RZ, 0x4, R6 ;  /* 0x00000004ff097819 */ /* 0x000fe40000011406 */
[----:B------:R-:W-:Y:S02]  /*0b20*/  LEA.HI R5, R4, R23, RZ, 0x2 ;  /* 0x0000001704057211 */ /* 0x000fe400078f10ff */
[----:B------:R-:W-:Y:S02]  /*0b30*/  LEA.HI R6, R6, R9, RZ, 0x1 ;  /* 0x0000000906067211 */ /* 0x000fe400078f08ff */
[----:B------:R-:W-:-:S02]  /*0b40*/  LEA R7, R7, R8, 0x6 ;  /* 0x0000000807077211 */ /* 0x000fc400078e30ff */
[--C-:B------:R-:W-:Y:S02]  /*0b50*/  SHF.R.S32.HI R8, RZ, 0x2, R5.reuse ;  /* 0x00000002ff087819 */ /* 0x100fe40000011405 */
[----:B------:R-:W-:Y:S02]  /*0b60*/  SHF.R.S32.HI R11, RZ, 0x1f, R5 ;  /* 0x0000001fff0b7819 */ /* 0x000fe40000011405 */
[----:B------:R-:W-:Y:S02]  /*0b70*/  LEA.HI R22, R3, R0, RZ, 0x3 ;  /* 0x0000000003167211 */ /* 0x000fe400078f18ff */
[----:B------:R-:W-:Y:S02]  /*0b80*/  LOP3.LUT R6, R6, 0x1ffffffe, RZ, 0xc0, !PT ;  /* 0x1ffffffe06067812 */ /* 0x000fe400078ec0ff */
[----:B------:R-:W-:Y:S02]  /*0b90*/  LOP3.LUT R3, R10, 0xfffffffc, RZ, 0xc0, !PT ;  /* 0xfffffffc0a037812 */ /* 0x000fe400078ec0ff */
[----:B------:R-:W-:Y:S01]  /*0ba0*/  LEA.HI R11, R11, R8, RZ, 0x3 ;  /* 0x000000080b0b7211 */ /* 0x000fe200078f18ff */
[----:B------:R-:W-:Y:S01]  /*0bb0*/  IMAD.IADD R6, R9, 0x1, -R6 ;  /* 0x0000000109067824 */ /* 0x000fe200078e0a06 */
[----:B------:R-:W-:Y:S01]  /*0bc0*/  SHF.R.S32.HI R185, RZ, 0x7, R2 ;  /* 0x00000007ffb97819 */ /* 0x000fe20000011402 */
[----:B------:R-:W-:Y:S01]  /*0bd0*/  IMAD.IADD R3, R0, 0x1, -R3 ;  /* 0x0000000100037824 */ /* 0x000fe200078e0a03 */
[----:B------:R-:W-:Y:S01]  /*0be0*/  LOP3.LUT R13, R22, 0xfffffff8, RZ, 0xc0, !PT ;  /* 0xfffffff8160d7812 */ /* 0x000fe200078ec0ff */
[----:B------:R-:W-:Y:S01]  /*0bf0*/  IMAD R188, R6, 0x8, R7 ;  /* 0x0000000806bc7824 */ /* 0x000fe200078e0207 */
[----:B------:R-:W-:-:S02]  /*0c00*/  LOP3.LUT R11, R11, 0xfffffff8, RZ, 0xc0, !PT ;  /* 0xfffffff80b0b7812 */ /* 0x000fc400078ec0ff */
[----:B------:R-:W-:Y:S01]  /*0c10*/  LEA.HI R4, R4, R23, RZ, 0x5 ;  /* 0x0000001704047211 */ /* 0x000fe200078f28ff */
[----:B------:R-:W-:Y:S01]  /*0c20*/  IMAD.IADD R18, R0, 0x1, -R13 ;  /* 0x0000000100127824 */ /* 0x000fe200078e0a0d */
[----:B------:R-:W-:Y:S01]  /*0c30*/  LEA.HI R2, R2, R185, RZ, 0x1 ;  /* 0x000000b902027211 */ /* 0x000fe200078f08ff */
[----:B------:R-:W-:Y:S01]  /*0c40*/  IMAD.IADD R11, R8, 0x1, -R11 ;  /* 0x00000001080b7824 */ /* 0x000fe200078e0a0b */
[----:B------:R-:W-:Y:S01]  /*0c50*/  LEA.HI R6, R3, R3, RZ, 0x1 ;  /* 0x0000000303067211 */ /* 0x000fe200078f08ff */
[----:B------:R-:W-:Y:S01]  /*0c60*/  IMAD.SHL.U32 R16, R18, 0x8, RZ ;  /* 0x0000000812107824 */ /* 0x000fe200078e00ff */
[----:B------:R-:W-:Y:S02]  /*0c70*/  SHF.R.S32.HI R4, RZ, 0x5, R4 ;  /* 0x00000005ff047819 */ /* 0x000fe40000011404 */
[----:B------:R-:W-:Y:S01]  /*0c80*/  LOP3.LUT R2, R2, 0x3fffffe, RZ, 0xc0, !PT ;  /* 0x03fffffe02027812 */ /* 0x000fe200078ec0ff */
[----:B------:R-:W-:Y:S01]  /*0c90*/  VIADD R17, R16, 0x40 ;  /* 0x0000004010117836 */ /* 0x000fe20000000000 */
[----:B------:R-:W-:Y:S01]  /*0ca0*/  LOP3.LUT R0, R5, 0x7ffffffc, RZ, 0xc0, !PT ;  /* 0x7ffffffc05007812 */ /* 0x000fe200078ec0ff */
[----:B------:R-:W-:Y:S01]  /*0cb0*/  IMAD R11, R4, 0x10, R11 ;  /* 0x00000010040b7824 */ /* 0x000fe200078e020b */
[----:B------:R-:W-:Y:S01]  /*0cc0*/  LOP3.LUT R6, R6, 0x1ffffffe, RZ, 0xc0, !PT ;  /* 0x1ffffffe06067812 */ /* 0x000fe200078ec0ff */
[----:B------:R-:W-:Y:S01]  /*0cd0*/  IMAD.IADD R2, R185, 0x1, -R2 ;  /* 0x00000001b9027824 */ /* 0x000fe200078e0a02 */
[----:B------:R-:W-:-:S02]  /*0ce0*/  IADD3 R0, R23, -R0, RZ ;  /* 0x8000000017007210 */ /* 0x000fc40007ffe0ff */
[----:B------:R-:W-:Y:S01]  /*0cf0*/  SHF.R.S32.HI R22, RZ, 0x3, R22 ;  /* 0x00000003ff167819 */ /* 0x000fe20000011416 */
[----:B------:R-:W-:Y:S01]  /*0d00*/  IMAD.IADD R187, R3, 0x1, -R6 ;  /* 0x0000000103bb7824 */ /* 0x000fe200078e0a06 */
[----:B------:R-:W-:Y:S01]  /*0d10*/  SHF.R.S32.HI R190, RZ, 0x1f, R17 ;  /* 0x0000001fffbe7819 */ /* 0x000fe20000011411 */
[----:B------:R-:W-:Y:S02]  /*0d20*/  IMAD R186, R2, 0x40, R11 ;  /* 0x0000004002ba7824 */ /* 0x000fe400078e020b */
[----:B------:R-:W-:Y:S02]  /*0d30*/  IMAD R189, R0, R189, 0x80 ;  /* 0x0000008000bd7424 */ /* 0x000fe400078e02bd */
[----:B------:R-:W-:Y:S01]  /*0d40*/  IMAD R187, R187, 0x8, R186 ;  /* 0x00000008bbbb7824 */ /* 0x000fe200078e02ba */
[----:B--2---:R-:W-:-:S07]  /*0d50*/  LOP3.LUT R2, R12, 0x1, RZ, 0xfc, !PT ;  /* 0x000000010c027812 */ /* 0x004fce00078efcff */
.L_x_37:
[----:B0-----:R-:W0:Y:S01]  /*0d60*/  SHFL.IDX PT, R0, R185, RZ, 0x1f ;  /* 0x00001fffb9007589 */ /* 0x001e2200000e0000 */
[----:B-1----:R-:W1:Y:S01]  /*0d70*/  S2UR UR4, SR_CgaCtaId ;  /* 0x00000000000479c3 */ /* 0x002e620000008800 */
[----:B------:R-:W-:Y:S01]  /*0d80*/  ULDC.64 UR8, c[0x0][0x418] ;  /* 0x0001060000087ab9 */ /* 0x000fe20000000a00 */
[----:B------:R-:W-:Y:S01]  /*0d90*/  UMOV UR40, 0x400 ;  /* 0x0000040000287882 */ /* 0x000fe20000000000 */
[----:B------:R-:W-:Y:S01]  /*0da0*/  UISETP.NE.U32.AND UP0, UPT, UR8, URZ, UPT ;  /* 0x0000003f0800728c */ /* 0x000fe2000bf05070 */
[----:B------:R-:W-:Y:S01]  /*0db0*/  ULDC UR5, c[0x0][0xc38] ;  /* 0x00030e0000057ab9 */ /* 0x000fe20000000800 */
[----:B------:R-:W-:Y:S01]  /*0dc0*/  ULDC UR6, c[0x0][0x424] ;  /* 0x0001090000067ab9 */ /* 0x000fe20000000800 */
[----:B------:R-:W-:Y:S02]  /*0dd0*/  UISETP.NE.AND UP1, UPT, UR5, 0x1, UPT ;  /* 0x000000010500788c */ /* 0x000fe4000bf25270 */
[----:B---3-5:R-:W2:Y:S01]  /*0de0*/  LDC R88, c[0x0][0x2f0] ;  /* 0x0000bc00ff587b82 */ /* 0x028ea20000000800 */
[----:B------:R-:W-:Y:S01]  /*0df0*/  UISETP.NE.AND.EX UP0, UPT, UR9, URZ, UPT, UP0 ;  /* 0x0000003f0900728c */ /* 0x000fe2000bf05300 */
[----:B------:R-:W-:Y:S01]  /*0e00*/  ULDC UR5, c[0x0][0xc44] ;  /* 0x0003110000057ab9 */ /* 0x000fe20000000800 */
[----:B------:R-:W-:-:S02]  /*0e10*/  UMOV UR11, UR39 ;  /* 0x00000027000b7c82 */ /* 0x000fc40008000000 */
[----:B------:R-:W-:Y:S02]  /*0e20*/  USEL UR6, UR6, 0x1, UP0 ;  /* 0x0000000106067887 */ /* 0x000fe40008000000 */
[----:B------:R-:W-:Y:S02]  /*0e30*/  UISETP.NE.AND UP2, UPT, UR5, 0x1, UPT ;  /* 0x000000010500788c */ /* 0x000fe4000bf45270 */
[----:B------:R-:W-:Y:S01]  /*0e40*/  @UP1 ULDC UR10, c[0x0][0xc40] ;  /* 0x00031000000a1ab9 */ /* 0x000fe20000000800 */
[----:B0-----:R-:W-:Y:S01]  /*0e50*/  R2UR UR7, R0 ;  /* 0x00000000000772ca */ /* 0x001fe200000e0000 */
[----:B-1----:R-:W-:-:S03]  /*0e60*/  ULEA UR40, UR4, UR40, 0x18 ;  /* 0x0000002804287291 */ /* 0x002fc6000f8ec03f */
[----:B------:R-:W-:Y:S01]  /*0e70*/  @UP1 ULDC UR4, c[0x0][0xc3c] ;  /* 0x00030f0000041ab9 */ /* 0x000fe20000000800 */
[----:B------:R-:W-:Y:S02]  /*0e80*/  UIADD3 UR9, UR40, 0x10400, URZ ;  /* 0x0001040028097890 */ /* 0x000fe4000fffe03f */
[----:B------:R-:W-:Y:S02]  /*0e90*/  UIMAD.WIDE.U32 UR4, UR39, UR4, URZ ;  /* 0x00000004270472a5 */ /* 0x000fe4000f8e003f */
[----:B------:R-:W-:Y:S01]  /*0ea0*/  ULOP3.LUT UP0, URZ, UR9, 0x3ff, URZ, 0xc0, !UPT ;  /* 0x000003ff093f7892 */ /* 0x000fe2000f80c03f */
[----:B--2---:R-:W-:Y:S01]  /*0eb0*/  IMAD R88, R88, UR6, RZ ;  /* 0x0000000658587c24 */ /* 0x004fe2000f8e02ff */
[----:B------:R-:W-:Y:S02]  /*0ec0*/  @UP1 USHF.R.U32.HI UR11, URZ, UR10, UR5 ;  /* 0x0000000a3f0b1299 */ /* 0x000fe40008011605 */
[----:B------:R-:W-:Y:S01]  /*0ed0*/  ULEA.HI UR8, UR7, UR7, URZ, 0x1 ;  /* 0x0000000707087291 */ /* 0x000fe2000f8f083f */
[----:B------:R-:W-:Y:S01]  /*0ee0*/  VIADD R0, R88, 0x7f ;  /* 0x0000007f58007836 */ /* 0x000fe20000000000 */
[----:B------:R-:W-:-:S02]  /*0ef0*/  PLOP3.LUT P0, PT, PT, PT, UP0, 0x80, 0x0 ;  /* 0x000000000000781c */ /* 0x000fc40003f0f008 */
[----:B------:R-:W-:Y:S01]  /*0f00*/  ULOP3.LUT UR8, UR8, 0x1e, URZ, 0xc0, !UPT ;  /* 0x0000001e08087892 */ /* 0x000fe2000f8ec03f */
[----:B------:R-:W-:Y:S01]  /*0f10*/  IMAD.U32 R184, RZ, RZ, UR11 ;  /* 0x0000000bffb87e24 */ /* 0x000fe2000f8e00ff */
[----:B------:R-:W-:Y:S01]  /*0f20*/  SHF.R.S32.HI R3, RZ, 0x1f, R0 ;  /* 0x0000001fff037819 */ /* 0x000fe20000011400 */
[----:B------:R-:W-:Y:S01]  /*0f30*/  UMOV UR38, UR11 ;  /* 0x0000000b00267c82 */ /* 0x000fe20008000000 */
[----:B------:R-:W-:Y:S02]  /*0f40*/  UIADD3 UR8, UR7, -UR8, URZ ;  /* 0x8000000807087290 */ /* 0x000fe4000fffe03f */
[----:B------:R-:W-:Y:S01]  /*0f50*/  LEA.HI R3, R3, R0, RZ, 0x7 ;  /* 0x0000000003037211 */ /* 0x000fe200078f38ff */
[----:B------:R-:W-:Y:S01]  /*0f60*/  @UP2 ULDC.64 UR6, c[0x0][0xc48] ;  /* 0x0003120000062ab9 */ /* 0x000fe20000000a00 */
[----:B------:R-:W-:Y:S02]  /*0f70*/  ULEA UR8, UR8, UR9, 0xd ;  /* 0x0000000908087291 */ /* 0x000fe4000f8e683f */
[----:B------:R-:W-:Y:S01]  /*0f80*/  UIMAD.WIDE.U32 UR4, UR11, UR6, URZ ;  /* 0x000000060b0472a5 */ /* 0x000fe2000f8e003f */
[----:B------:R-:W-:Y:S01]  /*0f90*/  SHF.R.S32.HI R191, RZ, 0x7, R3 ;  /* 0x00000007ffbf7819 */ /* 0x000fe20000011403 */
[----:B------:R-:W-:-:S02]  /*0fa0*/  USHF.R.U32.HI UR8, URZ, 0x4, UR8 ;  /* 0x000000043f087899 */ /* 0x000fc40008011608 */
[----:B------:R-:W-:Y:S02]  /*0fb0*/  @UP2 USHF.R.U32.HI UR38, URZ, UR7, UR5 ;  /* 0x000000073f262299 */ /* 0x000fe40008011605 */
[----:B------:R-:W-:Y:S01]  /*0fc0*/  ULOP3.LUT UR41, UR8, 0x3fff, URZ, 0xc0, !UPT ;  /* 0x00003fff08297892 */ /* 0x000fe2000f8ec03f */
[----:B------:R-:W-:Y:S11]  /*0fd0*/  @!P0 BRA `(.L_x_9) ;  /* 0x0000000000408947 */ /* 0x000ff60003800000 */
[----:B------:R-:W-:Y:S01]  /*0fe0*/  MOV R0, 0x0 ;  /* 0x0000000000007802 */ /* 0x000fe20000000f00 */
[----:B------:R-:W-:Y:S01]  /*0ff0*/  ULDC.64 UR4, c[0x4][0x118] ;  /* 0x0100460000047ab9 */ /* 0x000fe20000000a00 */
[----:B------:R-:W-:Y:S01]  /*1000*/  ULDC.64 UR6, c[0x4][0x98] ;  /* 0x0100260000067ab9 */ /* 0x000fe20000000a00 */
[----:B------:R-:W-:Y:S01]  /*1010*/  IMAD.U32 R4, RZ, RZ, UR4 ;  /* 0x00000004ff047e24 */ /* 0x000fe2000f8e00ff */
[----:B------:R0:W1:Y:S01]  /*1020*/  LDC.64 R14, c[0x4][R0] ;  /* 0x01000000000e7b82 */ /* 0x0000620000000a00 */
[----:B------:R-:W-:Y:S01]  /*1030*/  IMAD.U32 R5, RZ, RZ, UR5 ;  /* 0x00000005ff057e24 */ /* 0x000fe2000f8e00ff */
[----:B------:R-:W-:Y:S01]  /*1040*/  ULDC.64 UR4, c[0x4][0x120] ;  /* 0x0100480000047ab9 */ /* 0x000fe20000000a00 */
[----:B------:R-:W-:Y:S01]  /*1050*/  IMAD.U32 R10, RZ, RZ, UR6 ;  /* 0x00000006ff0a7e24 */ /* 0x000fe2000f8e00ff */
[----:B------:R-:W-:Y:S01]  /*1060*/  MOV R7, UR5 ;  /* 0x0000000500077c02 */ /* 0x000fe20008000f00 */
[----:B------:R-:W-:Y:S02]  /*1070*/  IMAD.U32 R6, RZ, RZ, UR4 ;  /* 0x00000004ff067e24 */ /* 0x000fe4000f8e00ff */
[----:B------:R-:W-:-:S02]  /*1080*/  IMAD.U32 R11, RZ, RZ, UR7 ;  /* 0x00000007ff0b7e24 */ /* 0x000fc4000f8e00ff */
[----:B------:R-:W-:Y:S02]  /*1090*/  IMAD.MOV.U32 R8, RZ, RZ, 0x70 ;  /* 0x00000070ff087424 */ /* 0x000fe400078e00ff */
[----:B------:R-:W-:Y:S02]  /*10a0*/  IMAD.MOV.U32 R12, RZ, RZ, 0x1 ;  /* 0x00000001ff0c7424 */ /* 0x000fe400078e00ff */
[----:B0-----:R-:W-:-:S07]  /*10b0*/  IMAD.MOV.U32 R13, RZ, RZ, RZ ;  /* 0x000000ffff0d7224 */ /* 0x001fce00078e00ff */
[----:B------:R-:W-:-:S07]  /*10c0*/  LEPC R20, `(.L_x_9) ;  /* 0x000000001014794e */ /* 0x000fce0000000000 */
[----:B-1----:R-:W-:Y:S05]  /*10d0*/  CALL.ABS.NOINC R14 ;  /* 0x000000000e007343 */ /* 0x002fea0003c00000 */
.L_x_9:
[----:B------:R-:W-:Y:S02]  /*10e0*/  LOP3.LUT R0, R19, 0x1, RZ, 0xc0, !PT ;  /* 0x0000000113007812 */ /* 0x000fe400078ec0ff */
[----:B------:R-:W-:Y:S02]  /*10f0*/  ISETP.NE.AND P0, PT, R2, 0x3, PT ;  /* 0x000000030200780c */ /* 0x000fe40003f05270 */
[----:B------:R-:W-:-:S04]  /*1100*/  SHF.L.U32 R0, R0, 0x1f, RZ ;  /* 0x0000001f00007819 */ /* 0x000fc800000006ff */
[----:B------:R-:W0:Y:S02]  /*1110*/  SYNCS.PHASECHK.TRANS64.TRYWAIT P1, [UR40+0x34800], R0 ;  /* 0x03480000ff0075a7 */ /* 0x000e240008020168 */
[----:B0-----:R-:W-:Y:S05]  /*1120*/  @!P1 BRA `(.L_x_10) ;  /* 0x000000b800fc9947 */ /* 0x001fea0003800000 */
.L_x_127:
[----:B------:R-:W-:Y:S05]  /*1130*/  @!P0 BRA `(.L_x_11) ;  /* 0x0000000000048947 */ /* 0x000fea0003800000 */
[----:B------:R-:W-:Y:S01]  /*1140*/  BPT.TRAP 0x1 ;  /* 0x000000040000795c */ /* 0x000fe20000300000 */
.L_x_11:
[----:B0-----:R-:W-:Y:S01]  /*1150*/  IMAD.U32 R0, RZ, RZ, UR36 ;  /* 0x00000024ff007e24 */ /* 0x001fe2000f8e00ff */
[----:B------:R-:W-:-:S04]  /*1160*/  MOV R3, UR37 ;  /* 0x0000002500037c02 */ /* 0x000fc80008000f00 */
[----:B------:R-:W-:Y:S02]  /*1170*/  LEA R0, R0, UR40, 0x3 ;  /* 0x0000002800007c11 */ /* 0x000fe4000f8e18ff */
[----:B------:R-:W-:-:S04]  /*1180*/  SHF.L.U32 R3, R3, 0x1f, RZ ;  /* 0x0000001f03037819 */ /* 0x000fc800000006ff */
[----:B------:R0:W1:Y:S01]  /*1190*/  SYNCS.PHASECHK.TRANS64.TRYWAIT P2, [R0+URZ+0x34830], R3 ;  /* 0x03483003000075a7 */ /* 0x000062000804017f */
[----:B------:R-:W-:Y:S05]  /*11a0*/  @!P0 BRA `(.L_x_12) ;  /* 0x0000000000048947 */ /* 0x000fea0003800000 */
[----:B------:R-:W-:Y:S01]  /*11b0*/  BPT.TRAP 0x1 ;  /* 0x000000040000795c */ /* 0x000fe20000300000 */
.L_x_12:
[----:B------:R-:W2:Y:S01]  /*11c0*/  S2R R4, SR_TID.X ;  /* 0x0000000000047919 */ /* 0x000ea20000002100 */
[----:B------:R-:W-:Y:S01]  /*11d0*/  IMAD.MOV.U32 R151, RZ, RZ, RZ ;  /* 0x000000ffff977224 */ /* 0x000fe200078e00ff */
[----:B--2---:R-:W-:-:S04]  /*11e0*/  LOP3.LUT R4, R4, 0x7f, RZ, 0xc0, !PT ;  /* 0x0000007f04047812 */ /* 0x004fc800078ec0ff */
[----:B------:R-:W-:Y:S01]  /*11f0*/  ISETP.NE.AND P1, PT, R4, RZ, PT ;  /* 0x000000ff0400720c */ /* 0x000fe20003f25270 */
[----:B-1----:R-:W-:-:S12]  /*1200*/  @P2 BRA `(.L_x_13) ;  /* 0x0000000000082947 */ /* 0x002fd80003800000 */
[----:B------:R-:W1:Y:S02]  /*1210*/  SYNCS.PHASECHK.TRANS64.TRYWAIT P2, [R0+URZ+0x34830], R3 ;  /* 0x03483003000075a7 */ /* 0x000e64000804017f */
[----:B-1----:R-:W-:Y:S05]  /*1220*/  @!P2 BRA `(.L_x_14) ;  /* 0x000000b800d4a947 */ /* 0x002fea0003800000 */
.L_x_13:
[----:B------:R-:W-:Y:S05]  /*1230*/  WARPSYNC.ALL ;  /* 0x0000000000007948 */ /* 0x000fea0003800000 */
[----:B------:R-:W-:Y:S01]  /*1240*/  UIADD3 UR40, UR40, 0x1c400, URZ ;  /* 0x0001c40028287890 */ /* 0x000fe2000fffe03f */
[----:B------:R-:W-:Y:S01]  /*1250*/  WARPGROUP.ARRIVE ;  /* 0x00000000000079c5 */ /* 0x000fe20000000000 */
[----:B------:R-:W-:Y:S01]  /*1260*/  ULOP3.LUT UR5, UR41, 0x10000, URZ, 0xfc, !UPT ;  /* 0x0001000029057892 */ /* 0x000fe2000f8efc3f */
[----:B------:R-:W-:Y:S01]  /*1270*/  IMAD.IADD R12, R189, 0x1, R88 ;  /* 0x00000001bd0c7824 */ /* 0x000fe200078e0258 */
[----:B------:R-:W-:Y:S01]  /*1280*/  USHF.R.U32.HI UR40, URZ, 0x4, UR40 ;  /* 0x000000043f287899 */ /* 0x000fe20008011628 */
[----:B------:R-:W-:Y:S01]  /*1290*/  P2R R11, PR, RZ, 0x1 ;  /* 0x00000001ff0b7803 */ /* 0x000fe20000000000 */
[----:B------:R-:W-:Y:S01]  /*12a0*/  UMOV UR13, 0x40000040 ;  /* 0x40000040000d7882 */ /* 0x000fe20000000000 */
[----:B------:R-:W-:Y:S01]  /*12b0*/  UMOV UR15, 0x40000040 ;  /* 0x40000040000f7882 */ /* 0x000fe20000000000 */
[----:B------:R-:W-:Y:S01]  /*12c0*/  ULOP3.LUT UR10, UR40, 0x3fff, URZ, 0xc0, !UPT ;  /* 0x00003fff280a7892 */ /* 0x000fe2000f8ec03f */
[----:B------:R-:W-:Y:S01]  /*12d0*/  IMAD.U32 R5, RZ, RZ, UR13 ;  /* 0x0000000dff057e24 */ /* 0x000fe2000f8e00ff */
[----:B------:R-:W-:Y:S01]  /*12e0*/  UMOV UR12, UR5 ;  /* 0x00000005000c7c82 */ /* 0x000fe20008000000 */
[----:B------:R-:W-:Y:S01]  /*12f0*/  UIADD3 UR6, UR5, 0x2, URZ ;  /* 0x0000000205067890 */ /* 0x000fe2000fffe03f */
[----:B------:R-:W-:Y:S01]  /*1300*/  IMAD.U32 R4, RZ, RZ, UR12 ;  /* 0x0000000cff047e24 */ /* 0x000fe2000f8e00ff */
[----:B------:R-:W-:Y:S01]  /*1310*/  ULOP3.LUT UR10, UR10, 0x10000, URZ, 0xfc, !UPT ;  /* 0x000100000a0a7892 */ /* 0x000fe2000f8efc3f */
[----:B------:R-:W-:Y:S01]  /*1320*/  IMAD R12, R191, -0x80, R12 ;  /* 0xffffff80bf0c7824 */ /* 0x000fe200078e020c */
[----:B------:R-:W-:Y:S01]  /*1330*/  UIADD3 UR56, UR5, 0x4, URZ ;  /* 0x0000000405387890 */ /* 0x000fe2000fffe03f */
[----:B01----:R-:W-:Y:S01]  /*1340*/  @!P1 VIADD R0, R0, 0x34840 ;  /* 0x0003484000009836 */ /* 0x003fe20000000000 */
[----:B------:R-:W-:Y:S01]  /*1350*/  UIMAD UR4, UR36, 0xc00, UR10 ;  /* 0x00000c00240478a4 */ /* 0x000fe2000f8e020a */
[--C-:B------:R-:W-:Y:S01]  /*1360*/  IMAD.MOV.U32 R150, RZ, RZ, R151.reuse ;  /* 0x000000ffff967224 */ /* 0x100fe200078e0097 */
[----:B------:R-:W-:Y:S01]  /*1370*/  UMOV UR57, 0x40000040 ;  /* 0x4000004000397882 */ /* 0x000fe20000000000 */
[----:B------:R-:W-:Y:S01]  /*1380*/  UMOV UR59, 0x40000040 ;  /* 0x40000040003b7882 */ /* 0x000fe20000000000 */
[----:B------:R-:W-:Y:S01]  /*1390*/  UIADD3 UR7, UR4, 0x2, URZ ;  /* 0x0000000204077890 */ /* 0x000fe2000fffe03f */
[C---:B------:R-:W-:Y:S01]  /*13a0*/  ISETP.GT.AND P2, PT, R12.reuse, RZ, PT ;  /* 0x000000ff0c00720c */ /* 0x040fe20003f44270 */
[----:B------:R-:W-:Y:S01]  /*13b0*/  UIADD3 UR58, UR4, 0x4, URZ ;  /* 0x00000004043a7890 */ /* 0x000fe2000fffe03f */
[C---:B------:R-:W-:Y:S01]  /*13c0*/  ISETP.GT.AND P3, PT, R12.reuse, 0x1, PT ;  /* 0x000000010c00780c */ /* 0x040fe20003f64270 */
[----:B------:R-:W-:Y:S01]  /*13d0*/  UMOV UR14, UR4 ;  /* 0x00000004000e7c82 */ /* 0x000fe20008000000 */
[----:B------:R-:W-:Y:S01]  /*13e0*/  UIADD3 UR52, UR5, 0x6, URZ ;  /* 0x0000000605347890 */ /* 0x000fe2000fffe03f */
[----:B------:R-:W-:Y:S01]  /*13f0*/  HGMMA.64x128x16.F32.BF16 R24, gdesc[UR12], RZ, !UPT, gsb0 ;  /* 0x01e000000c1879f0 */ /* 0x000fe2000c0018ff */
[----:B------:R-:W-:Y:S01]  /*1400*/  UMOV UR12, UR6 ;  /* 0x00000006000c7c82 */ /* 0x000fe20008000000 */
[----:B------:R-:W-:Y:S01]  /*1410*/  UMOV UR13, 0x40000040 ;  /* 0x40000040000d7882 */ /* 0x000fe20000000000 */
[----:B------:R-:W-:Y:S01]  /*1420*/  UMOV UR14, UR7 ;  /* 0x00000007000e7c82 */ /* 0x000fe20008000000 */
[----:B------:R-:W-:Y:S01]  /*1430*/  UMOV UR15, 0x40000040 ;  /* 0x40000040000f7882 */ /* 0x000fe20000000000 */
[----:B------:R-:W-:Y:S01]  /*1440*/  UIADD3 UR54, UR4, 0x6, URZ ;  /* 0x0000000604367890 */ /* 0x000fe2000fffe03f */
[----:B------:R-:W-:Y:S01]  /*1450*/  IMAD.U32 R6, RZ, RZ, UR12 ;  /* 0x0000000cff067e24 */ /* 0x000fe2000f8e00ff */
[----:B------:R-:W-:Y:S01]  /*1460*/  UMOV UR53, 0x40000040 ;  /* 0x4000004000357882 */ /* 0x000fe20000000000 */
[----:B------:R-:W-:Y:S01]  /*1470*/  UMOV UR55, 0x40000040 ;  /* 0x4000004000377882 */ /* 0x000fe20000000000 */
[----:B------:R-:W-:Y:S01]  /*1480*/  IMAD.U32 R7, RZ, RZ, UR13 ;  /* 0x0000000dff077e24 */ /* 0x000fe2000f8e00ff */
[----:B------:R-:W-:Y:S01]  /*1490*/  UIADD3 UR16, UR5, 0x402, URZ ;  /* 0x0000040205107890 */ /* 0x000fe2000fffe03f */
[C---:B------:R-:W-:Y:S01]  /*14a0*/  ISETP.GT.AND P6, PT, R12.reuse, 0x8, PT ;  /* 0x000000080c00780c */ /* 0x040fe20003fc4270 */
[----:B------:R-:W-:Y:S01]  /*14b0*/  UIADD3 UR18, UR4, 0x402, URZ ;  /* 0x0000040204127890 */ /* 0x000fe2000fffe03f */
[C---:B------:R-:W-:Y:S01]  /*14c0*/  ISETP.GT.AND P5, PT, R12.reuse, 0x9, PT ;  /* 0x000000090c00780c */ /* 0x040fe20003fa4270 */
[----:B------:R-:W-:Y:S01]  /*14d0*/  UMOV UR17, 0x40000040 ;  /* 0x4000004000117882 */ /* 0x000fe20000000000 */
[----:B------:R-:W-:Y:S01]  /*14e0*/  UMOV UR19, 0x40000040 ;  /* 0x4000004000137882 */ /* 0x000fe20000000000 */
[----:B------:R-:W-:Y:S01]  /*14f0*/  UIADD3 UR20, UR5, 0x404, URZ ;  /* 0x0000040405147890 */ /* 0x000fe2000fffe03f */
[----:B------:R-:W-:Y:S01]  /*1500*/  ISETP.GT.AND P4, PT, R12, 0x10, PT ;  /* 0x000000100c00780c */ /* 0x000fe20003f84270 */
[----:B------:R-:W-:Y:S01]  /*1510*/  UIADD3 UR22, UR4, 0x404, URZ ;  /* 0x0000040404167890 */ /* 0x000fe2000fffe03f */
[----:B------:R-:W-:Y:S01]  /*1520*/  @!P1 PRMT R0, RZ, 0x654, R0 ;  /* 0x00000654ff009816 */ /* 0x000fe20000000000 */
[----:B------:R-:W-:Y:S01]  /*1530*/  UMOV UR21, 0x40000040 ;  /* 0x4000004000157882 */ /* 0x000fe20000000000 */
[----:B------:R-:W-:Y:S01]  /*1540*/  UMOV UR23, 0x40000040 ;  /* 0x4000004000177882 */ /* 0x000fe20000000000 */
[----:B------:R-:W-:Y:S01]  /*1550*/  UIADD3 UR24, UR5, 0x406, URZ ;  /* 0x0000040605187890 */ /* 0x000fe2000fffe03f */
[--C-:B------:R-:W-:Y:S01]  /*1560*/  IMAD.MOV.U32 R149, RZ, RZ, R151.reuse ;  /* 0x000000ffff957224 */ /* 0x100fe200078e0097 */
[----:B------:R-:W-:Y:S01]  /*1570*/  UIADD3 UR26, UR4, 0x406, URZ ;  /* 0x00000406041a7890 */ /* 0x000fe2000fffe03f */
[--C-:B------:R-:W-:Y:S01]  /*1580*/  IMAD.MOV.U32 R148, RZ, RZ, R151.reuse ;  /* 0x000000ffff947224 */ /* 0x100fe200078e0097 */
[----:B------:R-:W-:Y:S01]  /*1590*/  UMOV UR25, 0x40000040 ;  /* 0x4000004000197882 */ /* 0x000fe20000000000 */
[----:B------:R-:W-:Y:S01]  /*15a0*/  UMOV UR27, 0x40000040 ;  /* 0x40000040001b7882 */ /* 0x000fe20000000000 */
[----:B------:R-:W-:Y:S01]  /*15b0*/  UIADD3 UR28, UR5, 0x800, URZ ;  /* 0x00000800051c7890 */ /* 0x000fe2000fffe03f */
[-C--:B------:R-:W-:Y:S01]  /*15c0*/  MOV R147, R151.reuse ;  /* 0x0000009700937202 */ /* 0x080fe20000000f00 */
[----:B------:R-:W-:Y:S01]  /*15d0*/  UIADD3 UR30, UR4, 0x800, URZ ;  /* 0x00000800041e7890 */ /* 0x000fe2000fffe03f */
[--C-:B------:R-:W-:Y:S01]  /*15e0*/  IMAD.MOV.U32 R146, RZ, RZ, R151.reuse ;  /* 0x000000ffff927224 */ /* 0x100fe200078e0097 */
        /* <DEDUP_REMOVED lines=20> */
[--C-:B------:R-:W-:Y:S01]  /*1730*/  IMAD.MOV.U32 R139, RZ, RZ, R151.reuse ;  /* 0x000000ffff8b7224 */ /* 0x100fe200078e0097 */
[-C--:B------:R-:W-:Y:S01]  /*1740*/  MOV R135, R151.reuse ;  /* 0x0000009700877202 */ /* 0x080fe20000000f00 */
        /* <DEDUP_REMOVED lines=13> */
[----:B------:R-:W-:Y:S01]  /*1820*/  MOV R93, R151 ;  /* 0x00000097005d7202 */ /* 0x000fe20000000f00 */
[----:B------:R-:W-:-:S02]  /*1830*/  IMAD.MOV.U32 R115, RZ, RZ, R151 ;  /* 0x000000ffff737224 */ /* 0x000fc400078e0097 */
[--C-:B------:R-:W-:Y:S02]  /*1840*/  IMAD.MOV.U32 R113, RZ, RZ, R151.reuse ;  /* 0x000000ffff717224 */ /* 0x100fe400078e0097 */
[--C-:B------:R-:W-:Y:S02]  /*1850*/  IMAD.MOV.U32 R109, RZ, RZ, R151.reuse ;  /* 0x000000ffff6d7224 */ /* 0x100fe400078e0097 */
[--C-:B------:R-:W-:Y:S02]  /*1860*/  IMAD.MOV.U32 R107, RZ, RZ, R151.reuse ;  /* 0x000000ffff6b7224 */ /* 0x100fe400078e0097 */
[--C-:B------:R-:W-:Y:S02]  /*1870*/  IMAD.MOV.U32 R103, RZ, RZ, R151.reuse ;  /* 0x000000ffff677224 */ /* 0x100fe400078e0097 */
[--C-:B------:R-:W-:Y:S02]  /*1880*/  IMAD.MOV.U32 R101, RZ, RZ, R151.reuse ;  /* 0x000000ffff657224 */ /* 0x100fe400078e0097 */
[----:B------:R-:W-:-:S02]  /*1890*/  IMAD.MOV.U32 R97, RZ, RZ, R151 ;  /* 0x000000ffff617224 */ /* 0x000fc400078e0097 */
[--C-:B------:R-:W-:Y:S02]  /*18a0*/  IMAD.MOV.U32 R95, RZ, RZ, R151.reuse ;  /* 0x000000ffff5f7224 */ /* 0x100fe400078e0097 */
[--C-:B------:R-:W-:Y:S02]  /*18b0*/  IMAD.MOV.U32 R91, RZ, RZ, R151.reuse ;  /* 0x000000ffff5b7224 */ /* 0x100fe400078e0097 */
[----:B------:R-:W-:Y:S01]  /*18c0*/  IMAD.MOV.U32 R89, RZ, RZ, R151 ;  /* 0x000000ffff597224 */ /* 0x000fe200078e0097 */
[----:B------:R-:W-:Y:S02]  /*18d0*/  WARPGROUP.DEPBAR.LE gsb0, 0x0 ;  /* 0x00008000000079c5 */ /* 0x000fe40000010000 */
[----:B------:R-:W-:-:S06]  /*18e0*/  WARPGROUP.ARRIVE ;  /* 0x00000000000079c5 */ /* 0x000fcc0000000000 */
[----:B------:R-:W-:Y:S01]  /*18f0*/  HGMMA.64x128x16.F32.BF16 R24, gdesc[UR12], R24, gsb0 ;  /* 0x01e000000c1879f0 */ /* 0x000fe20008001818 */
[----:B------:R-:W-:Y:S02]  /*1900*/  UIADD3 UR12, UR5, 0x400, URZ ;  /* 0x00000400050c7890 */ /* 0x000fe4000fffe03f */
[----:B------:R-:W-:Y:S01]  /*1910*/  UIADD3 UR14, UR4, 0x400, URZ ;  /* 0x00000400040e7890 */ /* 0x000fe2000fffe03f */
[----:B------:R-:W-:Y:S01]  /*1920*/  UMOV UR13, 0x40000040 ;  /* 0x40000040000d7882 */ /* 0x000fe20000000000 */
[----:B------:R-:W-:Y:S01]  /*1930*/  UMOV UR15, 0x40000040 ;  /* 0x40000040000f7882 */ /* 0x000fe20000000000 */
[----:B------:R-:W-:Y:S01]  /*1940*/  ULDC UR4, c[0x0][0x9d8] ;  /* 0x0002760000047ab9 */ /* 0x000fe20000000800 */
[----:B------:R-:W-:Y:S01]  /*1950*/  ULDC UR5, c[0x0][0x988] ;  /* 0x0002620000057ab9 */ /* 0x000fe20000000800 */
[----:B------:R-:W-:Y:S02]  /*1960*/  WARPGROUP.DEPBAR.LE gsb0, 0x0 ;  /* 0x00008000000079c5 */ /* 0x000fe40000010000 */
[----:B------:R-:W-:-:S06]  /*1970*/  WARPGROUP.ARRIVE ;  /* 0x00000000000079c5 */ /* 0x000fcc0000000000 */
[----:B------:R-:W-:Y:S03]  /*1980*/  HGMMA.64x128x16.F32.BF16 R24, gdesc[UR56], R24, gsb0 ;  /* 0x01e00000381879f0 */ /* 0x000fe60008001818 */
[----:B------:R-:W-:Y:S02]  /*1990*/  WARPGROUP.DEPBAR.LE gsb0, 0x0 ;  /* 0x00008000000079c5 */ /* 0x000fe40000010000 */
[----:B------:R-:W-:-:S07]  /*19a0*/  WARPGROUP.ARRIVE ;  /* 0x00000000000079c5 */ /* 0x000fce0000000000 */
        /* <DEDUP_REMOVED lines=26> */
[----:B------:R-:W-:Y:S01]  /*1b50*/  FMUL.FTZ R24, R24, UR4 ;  /* 0x0000000418187c20 */ /* 0x000fe20008410000 */
[----:B------:R-:W-:Y:S01]  /*1b60*/  FMUL.FTZ R25, R25, UR4 ;  /* 0x0000000419197c20 */ /* 0x000fe20008410000 */
[----:B------:R-:W-:Y:S01]  /*1b70*/  FMUL.FTZ R28, R28, UR4 ;  /* 0x000000041c1c7c20 */ /* 0x000fe20008410000 */
[----:B------:R-:W-:Y:S01]  /*1b80*/  FMUL.FTZ R29, R29, UR4 ;  /* 0x000000041d1d7c20 */ /* 0x000fe20008410000 */
[----:B------:R-:W-:Y:S01]  /*1b90*/  FMUL.FTZ R32, R32, UR4 ;  /* 0x0000000420207c20 */ /* 0x000fe20008410000 */
[----:B------:R-:W-:Y:S01]  /*1ba0*/  FMUL.FTZ R26, R26, UR4 ;  /* 0x000000041a1a7c20 */ /* 0x000fe20008410000 */
[----:B------:R-:W0:Y:S01]  /*1bb0*/  MUFU.TANH R24, R24 ;  /* 0x0000001800187308 */ /* 0x000e220000002400 */
[----:B------:R-:W-:Y:S01]  /*1bc0*/  FMUL.FTZ R33, R33, UR4 ;  /* 0x0000000421217c20 */ /* 0x000fe20008410000 */
[----:B------:R-:W-:Y:S01]  /*1bd0*/  FMUL.FTZ R27, R27, UR4 ;  /* 0x000000041b1b7c20 */ /* 0x000fe20008410000 */
[----:B------:R-:W-:Y:S01]  /*1be0*/  FMUL.FTZ R36, R36, UR4 ;  /* 0x0000000424247c20 */ /* 0x000fe20008410000 */
[----:B------:R-:W-:Y:S01]  /*1bf0*/  FMUL.FTZ R30, R30, UR4 ;  /* 0x000000041e1e7c20 */ /* 0x000fe20008410000 */
[----:B------:R-:W-:Y:S01]  /*1c00*/  FMUL.FTZ R37, R37, UR4 ;  /* 0x0000000425257c20 */ /* 0x000fe20008410000 */
[----:B------:R-:W-:Y:S01]  /*1c10*/  FMUL.FTZ R31, R31, UR4 ;  /* 0x000000041f1f7c20 */ /* 0x000fe20008410000 */
[----:B------:R-:W-:Y:S01]  /*1c20*/  FMUL.FTZ R34, R34, UR4 ;  /* 0x0000000422227c20 */ /* 0x000fe20008410000 */
[----:B------:R-:W1:Y:S01]  /*1c30*/  MUFU.TANH R25, R25 ;  /* 0x0000001900197308 */ /* 0x000e620000002400 */
[----:B------:R-:W-:Y:S01]  /*1c40*/  FMUL.FTZ R40, R40, UR4 ;  /* 0x0000000428287c20 */ /* 0x000fe20008410000 */
[----:B------:R-:W-:Y:S01]  /*1c50*/  FMUL.FTZ R41, R41, UR4 ;  /* 0x0000000429297c20 */ /* 0x000fe20008410000 */
[----:B------:R-:W-:Y:S01]  /*1c60*/  FMUL.FTZ R35, R35, UR4 ;  /* 0x0000000423237c20 */ /* 0x000fe20008410000 */
[----:B------:R-:W-:Y:S01]  /*1c70*/  FMUL.FTZ R38, R38, UR4 ;  /* 0x0000000426267c20 */ /* 0x000fe20008410000 */
[----:B------:R-:W-:Y:S01]  /*1c80*/  FMUL.FTZ R44, R44, UR4 ;  /* 0x000000042c2c7c20 */ /* 0x000fe20008410000 */
[----:B------:R-:W-:Y:S01]  /*1c90*/  FMUL.FTZ R45, R45, UR4 ;  /* 0x000000042d2d7c20 */ /* 0x000fe20008410000 */
[----:B------:R-:W-:Y:S01]  /*1ca0*/  FMUL.FTZ R39, R39, UR4 ;  /* 0x0000000427277c20 */ /* 0x000fe20008410000 */
[----:B------:R-:W2:Y:S01]  /*1cb0*/  MUFU.TANH R28, R28 ;  /* 0x0000001c001c7308 */ /* 0x000ea20000002400 */
[----:B0-----:R-:W-:Y:S01]  /*1cc0*/  FSEL R14, R24, -INF , P2 ;  /* 0xff800000180e7808 */ /* 0x001fe20001000000 */
[----:B------:R-:W-:Y:S01]  /*1cd0*/  FMUL.FTZ R42, R42, UR4 ;  /* 0x000000042a2a7c20 */ /* 0x000fe20008410000 */
[----:B------:R-:W-:Y:S01]  /*1ce0*/  FMUL.FTZ R48, R48, UR4 ;  /* 0x0000000430307c20 */ /* 0x000fe20008410000 */
[----:B------:R-:W-:Y:S01]  /*1cf0*/  FMUL.FTZ R43, R43, UR4 ;  /* 0x000000042b2b7c20 */ /* 0x000fe20008410000 */
[----:B------:R-:W-:Y:S01]  /*1d00*/  FMUL.FTZ R49, R49, UR4 ;  /* 0x0000000431317c20 */ /* 0x000fe20008410000 */
[----:B------:R-:W-:Y:S01]  /*1d10*/  FMUL.FTZ R46, R46, UR4 ;  /* 0x000000042e2e7c20 */ /* 0x000fe20008410000 */
[----:B------:R-:W-:Y:S01]  /*1d20*/  FMUL.FTZ R52, R52, UR4 ;  /* 0x0000000434347c20 */ /* 0x000fe20008410000 */
[----:B------:R-:W0:Y:S01]  /*1d30*/  MUFU.TANH R29, R29 ;  /* 0x0000001d001d7308 */ /* 0x000e220000002400 */
[----:B-1----:R-:W-:Y:S01]  /*1d40*/  FSEL R25, R25, -INF , P3 ;  /* 0xff80000019197808 */ /* 0x002fe20001800000 */
[----:B------:R-:W-:Y:S01]  /*1d50*/  FMUL.FTZ R47, R47, UR4 ;  /* 0x000000042f2f7c20 */ /* 0x000fe20008410000 */
[----:B------:R-:W-:Y:S01]  /*1d60*/  FMUL.FTZ R53, R53, UR4 ;  /* 0x0000000435357c20 */ /* 0x000fe20008410000 */
[----:B------:R-:W-:Y:S01]  /*1d70*/  FMUL.FTZ R50, R50, UR4 ;  /* 0x0000000432327c20 */ /* 0x000fe20008410000 */
[----:B------:R-:W-:Y:S01]  /*1d80*/  FMNMX.FTZ R9, R14, R25, !PT ;  /* 0x000000190e097209 */ /* 0x000fe20007810000 */
[----:B------:R-:W-:Y:S01]  /*1d90*/  FMUL.FTZ R56, R56, UR4 ;  /* 0x0000000438387c20 */ /* 0x000fe20008410000 */
[----:B------:R-:W-:Y:S01]  /*1da0*/  FMUL.FTZ R51, R51, UR4 ;  /* 0x0000000433337c20 */ /* 0x000fe20008410000 */
[----:B------:R-:W1:Y:S01]  /*1db0*/  MUFU.TANH R8, R26 ;  /* 0x0000001a00087308 */ /* 0x000e620000002400 */
[----:B--2---:R-:W-:Y:S01]  /*1dc0*/  FSEL R90, R28, -INF , P6 ;  /* 0xff8000001c5a7808 */ /* 0x004fe20003000000 */
[----:B------:R-:W-:Y:S01]  /*1dd0*/  FMUL.FTZ R57, R57, UR4 ;  /* 0x0000000439397c20 */ /* 0x000fe20008410000 */
[----:B------:R-:W-:Y:S01]  /*1de0*/  FMUL.FTZ R54, R54, UR4 ;  /* 0x0000000436367c20 */ /* 0x000fe20008410000 */
[----:B------:R-:W-:Y:S01]  /*1df0*/  FMUL.FTZ R60, R60, UR4 ;  /* 0x000000043c3c7c20 */ /* 0x000fe20008410000 */
[----:B------:R-:W-:Y:S01]  /*1e00*/  FMNMX.FTZ R9, R90, R9, !PT ;  /* 0x000000095a097209 */ /* 0x000fe20007810000 */
[----:B------:R-:W-:Y:S01]  /*1e10*/  FMUL.FTZ R55, R55, UR4 ;  /* 0x0000000437377c20 */ /* 0x000fe20008410000 */
[----:B------:R-:W-:Y:S01]  /*1e20*/  FMUL.FTZ R61, R61, UR4 ;  /* 0x000000043d3d7c20 */ /* 0x000fe20008410000 */
[----:B------:R-:W2:Y:S01]  /*1e30*/  MUFU.TANH R32, R32 ;  /* 0x0000002000207308 */ /* 0x000ea20000002400 */
[----:B0-----:R-:W-:Y:S01]  /*1e40*/  FSEL R92, R29, -INF , P5 ;  /* 0xff8000001d5c7808 */ /* 0x001fe20002800000 */
[----:B------:R-:W-:Y:S01]  /*1e50*/  FMUL.FTZ R58, R58, UR4 ;  /* 0x000000043a3a7c20 */ /* 0x000fe20008410000 */
[----:B------:R-:W-:Y:S01]  /*1e60*/  FMUL.FTZ R64, R64, UR4 ;  /* 0x0000000440407c20 */ /* 0x000fe20008410000 */
[----:B------:R-:W-:Y:S01]  /*1e70*/  FMUL.FTZ R59, R59, UR4 ;  /* 0x000000043b3b7c20 */ /* 0x000fe20008410000 */
[----:B------:R-:W-:Y:S01]  /*1e80*/  FMNMX.FTZ R9, R92, R9, !PT ;  /* 0x000000095c097209 */ /* 0x000fe20007810000 */
[----:B------:R-:W-:Y:S01]  /*1e90*/  FMUL.FTZ R65, R65, UR4 ;  /* 0x0000000441417c20 */ /* 0x000fe20008410000 */
[----:B------:R-:W-:Y:S01]  /*1ea0*/  FMUL.FTZ R62, R62, UR4 ;  /* 0x000000043e3e7c20 */ /* 0x000fe20008410000 */
[----:B------:R-:W0:Y:S01]  /*1eb0*/  MUFU.TANH R3, R27 ;  /* 0x0000001b00037308 */ /* 0x000e220000002400 */
[----:B-1----:R-:W-:Y:S01]  /*1ec0*/  FSEL R8, R8, -INF , P2 ;  /* 0xff80000008087808 */ /* 0x002fe20001000000 */
[----:B------:R-:W-:Y:S01]  /*1ed0*/  FMUL.FTZ R68, R68, UR4 ;  /* 0x0000000444447c20 */ /* 0x000fe20008410000 */
[----:B------:R-:W-:Y:S01]  /*1ee0*/  ISETP.GT.AND P2, PT, R12, 0x11, PT ;  /* 0x000000110c00780c */ /* 0x000fe20003f44270 */
[----:B------:R-:W-:Y:S01]  /*1ef0*/  FMUL.FTZ R63, R63, UR4 ;  /* 0x000000043f3f7c20 */ /* 0x000fe20008410000 */
[----:B------:R-:W-:Y:S01]  /*1f00*/  FMUL.FTZ R69, R69, UR4 ;  /* 0x0000000445457c20 */ /* 0x000fe20008410000 */
        /* <DEDUP_REMOVED lines=13> */
[----:B------:R-:W-:Y:S01]  /*1fe0*/  ISETP.GT.AND P3, PT, R12, 0x18, PT ;  /* 0x000000180c00780c */ /* 0x000fe20003f64270 */
        /* <DEDUP_REMOVED lines=15> */
[----:B------:R-:W-:Y:S01]  /*20e0*/  ISETP.GT.AND P6, PT, R12, 0x19, PT ;  /* 0x000000190c00780c */ /* 0x000fe20003fc4270 */
[----:B------:R-:W-:Y:S01]  /*20f0*/  FMUL.FTZ R86, R86, UR4 ;  /* 0x0000000456567c20 */ /* 0x000fe20008410000 */
[----:B------:R-:W-:Y:S01]  /*2100*/  FMUL.FTZ R87, R87, UR4 ;  /* 0x0000000457577c20 */ /* 0x000fe20008410000 */
[----:B------:R2:W-:Y:S02]  /*2110*/  @!P1 SYNCS.ARRIVE.TRANS64.RED.A1T0 RZ, [R0+URZ], RZ ;  /* 0x000000ff00ff99a7 */ /* 0x0005e4000810043f */
[----:B------:R-:W3:Y:S01]  /*2120*/  MUFU.TANH R37, R37 ;  /* 0x0000002500257308 */ /* 0x000ee20000002400 */
[----:B0-----:R-:W-:-:S04]  /*2130*/  FSEL R98, R36, -INF , P3 ;  /* 0xff80000024627808 */ /* 0x001fc80001800000 */
[----:B------:R-:W-:-:S03]  /*2140*/  FMNMX.FTZ R9, R98, R9, !PT ;  /* 0x0000000962097209 */ /* 0x000fc60007810000 */
[----:B------:R-:W0:Y:S01]  /*2150*/  MUFU.TANH R34, R34 ;  /* 0x0000002200227308 */ /* 0x000e220000002400 */
[----:B-1----:R-:W-:Y:S02]  /*2160*/  FSEL R20, R20, -INF , P5 ;  /* 0xff80000014147808 */ /* 0x002fe40002800000 */
[----:B------:R-:W-:-:S05]  /*2170*/  ISETP.GT.AND P5, PT, R12, 0x20, PT ;  /* 0x000000200c00780c */ /* 0x000fca0003fa4270 */
[----:B------:R-:W1:Y:S01]  /*2180*/  MUFU.TANH R40, R40 ;  /* 0x0000002800287308 */ /* 0x000e620000002400 */
[----:B---3--:R-:W-:-:S04]  /*2190*/  FSEL R100, R37, -INF , P6 ;  /* 0xff80000025647808 */ /* 0x008fc80003000000 */
[----:B------:R-:W-:-:S03]  /*21a0*/  FMNMX.FTZ R9, R100, R9, !PT ;  /* 0x0000000964097209 */ /* 0x000fc60007810000 */
[----:B------:R-:W3:Y:S01]  /*21b0*/  MUFU.TANH R26, R35 ;  /* 0x00000023001a7308 */ /* 0x000ee20000002400 */
[----:B0-----:R-:W-:Y:S02]  /*21c0*/  FSEL R24, R34, -INF , P4 ;  /* 0xff80000022187808 */ /* 0x001fe40002000000 */
[----:B------:R-:W-:-:S05]  /*21d0*/  ISETP.GT.AND P4, PT, R12, 0x21, PT ;  /* 0x000000210c00780c */ /* 0x000fca0003f84270 */
[----:B------:R-:W0:Y:S01]  /*21e0*/  MUFU.TANH R41, R41 ;  /* 0x0000002900297308 */ /* 0x000e220000002400 */
[----:B-1----:R-:W-:-:S04]  /*21f0*/  FSEL R102, R40, -INF , P5 ;  /* 0xff80000028667808 */ /* 0x002fc80002800000 */
[----:B------:R-:W-:-:S03]  /*2200*/  FMNMX.FTZ R9, R102, R9, !PT ;  /* 0x0000000966097209 */ /* 0x000fc60007810000 */
[----:B------:R-:W1:Y:S01]  /*2210*/  MUFU.TANH R38, R38 ;  /* 0x0000002600267308 */ /* 0x000e620000002400 */
[----:B---3--:R-:W-:Y:S02]  /*2220*/  FSEL R26, R26, -INF , P2 ;  /* 0xff8000001a1a7808 */ /* 0x008fe40001000000 */
[----:B------:R-:W-:-:S05]  /*2230*/  ISETP.GT.AND P2, PT, R12, 0x28, PT ;  /* 0x000000280c00780c */ /* 0x000fca0003f44270 */
        /* <DEDUP_REMOVED lines=97> */
[----:B---3--:R-:W-:Y:S02]  /*2850*/  FSEL R60, R70, -INF , P6 ;  /* 0xff800000463c7808 */ /* 0x008fe40003000000 */
[----:B------:R-:W-:-:S05]  /*2860*/  ISETP.GT.AND P6, PT, R12, 0x69, PT ;  /* 0x000000690c00780c */ /* 0x000fca0003fc4270 */
[----:B------:R-:W3:Y:S01]  /*2870*/  MUFU.TANH R71, R71 ;  /* 0x0000004700477308 */ /* 0x000ee20000002400 */
[----:B0-----:R-:W-:-:S04]  /*2880*/  FSEL R70, R73, -INF , P3 ;  /* 0xff80000049467808 */ /* 0x001fc80001800000 */
[----:B------:R-:W-:-:S03]  /*2890*/  FMNMX.FTZ R9, R70, R9, !PT ;  /* 0x0000000946097209 */ /* 0x000fc60007810000 */
        /* <DEDUP_REMOVED lines=29> */
[----:B------:R-:W-:Y:S02]  /*2a70*/  FMNMX.FTZ R13, R138, R9, !PT ;  /* 0x000000098a0d7209 */ /* 0x000fe40007810000 */
[----:B------:R-:W-:Y:S01]  /*2a80*/  MOV R9, UR5 ;  /* 0x0000000500097c02 */ /* 0x000fe20008000f00 */
[----:B------:R-:W1:Y:S01]  /*2a90*/  MUFU.TANH R83, R83 ;  /* 0x0000005300537308 */ /* 0x000e620000002400 */
[----:B---3--:R-:W-:Y:S01]  /*2aa0*/  FSEL R74, R79, -INF , P6 ;  /* 0xff8000004f4a7808 */ /* 0x008fe20003000000 */
[----:B------:R-:W3:Y:S06]  /*2ab0*/  SHFL.BFLY PT, R12, R13, 0x2, 0x1f ;  /* 0x0c401f000d0c7f89 */ /* 0x000eec00000e0000 */
[----:B------:R-:W4:Y:S01]  /*2ac0*/  MUFU.TANH R86, R86 ;  /* 0x0000005600567308 */ /* 0x000f220000002400 */
[----:B0-----:R-:W-:-:S07]  /*2ad0*/  FSEL R82, R82, -INF , P5 ;  /* 0xff80000052527808 */ /* 0x001fce0002800000 */
[----:B------:R-:W0:Y:S01]  /*2ae0*/  MUFU.TANH R87, R87 ;  /* 0x0000005700577308 */ /* 0x000e220000002400 */
[----:B-1----:R-:W-:Y:S02]  /*2af0*/  FSEL R78, R83, -INF , P4 ;  /* 0xff800000534e7808 */ /* 0x002fe40002000000 */
[----:B----4-:R-:W-:Y:S02]  /*2b00*/  FSEL R86, R86, -INF , P3 ;  /* 0xff80000056567808 */ /* 0x010fe40001800000 */
[----:B---3--:R-:W-:-:S05]  /*2b10*/  FMNMX.FTZ R15, R13, R12, !PT ;  /* 0x0000000c0d0f7209 */ /* 0x008fca0007810000 */
[----:B------:R-:W1:Y:S02]  /*2b20*/  SHFL.BFLY PT, R12, R15, 0x1, 0x1f ;  /* 0x0c201f000f0c7f89 */ /* 0x000e6400000e0000 */
[----:B-1----:R-:W-:Y:S02]  /*2b30*/  FMNMX.FTZ R12, R15, R12, !PT ;  /* 0x0000000c0f0c7209 */ /* 0x002fe40007810000 */
[----:B------:R-:W-:Y:S02]  /*2b40*/  FMNMX.FTZ R15, R8, R3, !PT ;  /* 0x00000003080f7209 */ /* 0x000fe40007810000 */
[C---:B------:R-:W-:Y:S01]  /*2b50*/  FSETP.NEU.FTZ.AND P0, PT, R12.reuse, -INF , PT ;  /* 0xff8000000c00780b */ /* 0x040fe20003f1d000 */
[----:B------:R-:W-:Y:S01]  /*2b60*/  FMUL.FTZ R21, R12, R9 ;  /* 0x000000090c157220 */ /* 0x000fe20000410000 */
[----:B------:R-:W-:-:S04]  /*2b70*/  FMNMX.FTZ R15, R10, R15, !PT ;  /* 0x0000000f0a0f7209 */ /* 0x000fc80007810000 */
[----:B------:R-:W-:Y:S02]  /*2b80*/  FMNMX.FTZ R15, R20, R15, !PT ;  /* 0x0000000f140f7209 */ /* 0x000fe40007810000 */
[----:B------:R-:W-:Y:S02]  /*2b90*/  FSEL R41, R21, RZ, P0 ;  /* 0x000000ff15297208 */ /* 0x000fe40000000000 */
[----:B------:R-:W-:Y:S02]  /*2ba0*/  FMNMX.FTZ R15, R24, R15, !PT ;  /* 0x0000000f180f7209 */ /* 0x000fe40007810000 */
[----:B------:R-:W-:Y:S01]  /*2bb0*/  ISETP.NE.AND P0, PT, R11, RZ, PT ;  /* 0x000000ff0b00720c */ /* 0x000fe20003f05270 */
[--C-:B------:R-:W-:Y:S01]  /*2bc0*/  FFMA.FTZ R11, R25, R9, -R41.reuse ;  /* 0x00000009190b7223 */ /* 0x100fe20000010829 */
[----:B------:R-:W-:Y:S01]  /*2bd0*/  FMNMX.FTZ R21, R26, R15, !PT ;  /* 0x0000000f1a157209 */ /* 0x000fe20007810000 */
[-CC-:B------:R-:W-:Y:S01]  /*2be0*/  FFMA.FTZ R182, R90, R9.reuse, -R41.reuse ;  /* 0x000000095ab67223 */ /* 0x180fe20000010829 */
[----:B0-----:R-:W-:Y:S01]  /*2bf0*/  FSEL R90, R87, -INF , P2 ;  /* 0xff800000575a7808 */ /* 0x001fe20001000000 */
[--C-:B------:R-:W-:Y:S01]  /*2c00*/  FFMA.FTZ R180, R14, R9, -R41.reuse ;  /* 0x000000090eb47223 */ /* 0x100fe20000010829 */
[----:B------:R-:W-:Y:S01]  /*2c10*/  FMNMX.FTZ R21, R28, R21, !PT ;  /* 0x000000151c157209 */ /* 0x000fe20007810000 */
[----:B------:R-:W-:Y:S01]  /*2c20*/  MUFU.EX2 R11, R11 ;  /* 0x0000000b000b7308 */ /* 0x000fe20000000800 */
[-CC-:B------:R-:W-:Y:S01]  /*2c30*/  FFMA.FTZ R13, R92, R9.reuse, -R41.reuse ;  /* 0x000000095c0d7223 */ /* 0x180fe20000010829 */
[--C-:B------:R-:W-:Y:S01]  /*2c40*/  FFMA.FTZ R176, R94, R9, -R41.reuse ;  /* 0x000000095eb07223 */ /* 0x100fe20000010829 */
[----:B------:R-:W-:Y:S01]  /*2c50*/  FMNMX.FTZ R21, R30, R21, !PT ;  /* 0x000000151e157209 */ /* 0x000fe20007810000 */
[-CC-:B------:R-:W-:Y:S01]  /*2c60*/  FFMA.FTZ R96, R96, R9.reuse, -R41.reuse ;  /* 0x0000000960607223 */ /* 0x180fe20000010829 */
[-CC-:B------:R-:W-:Y:S01]  /*2c70*/  FFMA.FTZ R178, R98, R9.reuse, -R41.reuse ;  /* 0x0000000962b27223 */ /* 0x180fe20000010829 */
[--C-:B------:R-:W-:Y:S01]  /*2c80*/  FFMA.FTZ R100, R100, R9, -R41.reuse ;  /* 0x0000000964647223 */ /* 0x100fe20000010829 */
[----:B------:R-:W-:Y:S01]  /*2c90*/  FMNMX.FTZ R21, R32, R21, !PT ;  /* 0x0000001520157209 */ /* 0x000fe20007810000 */
[----:B------:R-:W0:Y:S01]  /*2ca0*/  MUFU.EX2 R180, R180 ;  /* 0x000000b400b47308 */ /* 0x000e220000000800 */
[-CC-:B------:R-:W-:Y:S01]  /*2cb0*/  FFMA.FTZ R172, R102, R9.reuse, -R41.reuse ;  /* 0x0000000966ac7223 */ /* 0x180fe20000010829 */
[--C-:B------:R-:W-:Y:S01]  /*2cc0*/  FFMA.FTZ R104, R104, R9, -R41.reuse ;  /* 0x0000000968687223 */ /* 0x100fe20000010829 */
[----:B------:R-:W-:Y:S01]  /*2cd0*/  FMNMX.FTZ R25, R34, R21, !PT ;  /* 0x0000001522197209 */ /* 0x000fe20007810000 */
[-CC-:B------:R-:W-:Y:S01]  /*2ce0*/  FFMA.FTZ R174, R106, R9.reuse, -R41.reuse ;  /* 0x000000096aae7223 */ /* 0x180fe20000010829 */
[-CC-:B------:R-:W-:Y:S01]  /*2cf0*/  FFMA.FTZ R108, R108, R9.reuse, -R41.reuse ;  /* 0x000000096c6c7223 */ /* 0x180fe20000010829 */
[--C-:B------:R-:W-:Y:S01]  /*2d00*/  FFMA.FTZ R168, R110, R9, -R41.reuse ;  /* 0x000000096ea87223 */ /* 0x100fe20000010829 */
[----:B------:R-:W-:Y:S01]  /*2d10*/  FMNMX.FTZ R25, R36, R25, !PT ;  /* 0x0000001924197209 */ /* 0x000fe20007810000 */
[----:B------:R-:W1:Y:S01]  /*2d20*/  MUFU.EX2 R182, R182 ;  /* 0x000000b600b67308 */ /* 0x000e620000000800 */
[-CC-:B------:R-:W-:Y:S01]  /*2d30*/  FFMA.FTZ R112, R112, R9.reuse, -R41.reuse ;  /* 0x0000000970707223 */ /* 0x180fe20000010829 */
[--C-:B------:R-:W-:Y:S01]  /*2d40*/  FFMA.FTZ R170, R114, R9, -R41.reuse ;  /* 0x0000000972aa7223 */ /* 0x100fe20000010829 */
[----:B------:R-:W-:Y:S01]  /*2d50*/  FMNMX.FTZ R25, R38, R25, !PT ;  /* 0x0000001926197209 */ /* 0x000fe20007810000 */
[-CC-:B------:R-:W-:Y:S01]  /*2d60*/  FFMA.FTZ R116, R116, R9.reuse, -R41.reuse ;  /* 0x0000000974747223 */ /* 0x180fe20000010829 */
[-CC-:B------:R-:W-:Y:S01]  /*2d70*/  FFMA.FTZ R152, R118, R9.reuse, -R41.reuse ;  /* 0x0000000976987223 */ /* 0x180fe20000010829 */
[--C-:B------:R-:W-:Y:S01]  /*2d80*/  FFMA.FTZ R120, R120, R9, -R41.reuse ;  /* 0x0000000978787223 */ /* 0x100fe20000010829 */
[----:B------:R-:W-:Y:S01]  /*2d90*/  FMNMX.FTZ R25, R40, R25, !PT ;  /* 0x0000001928197209 */ /* 0x000fe20007810000 */
[----:B------:R-:W3:Y:S01]  /*2da0*/  MUFU.EX2 R13, R13 ;  /* 0x0000000d000d7308 */ /* 0x000ee20000000800 */
[-CC-:B------:R-:W-:Y:S01]  /*2db0*/  FFMA.FTZ R154, R122, R9.reuse, -R41.reuse ;  /* 0x000000097a9a7223 */ /* 0x180fe20000010829 */
[--C-:B------:R-:W-:Y:S01]  /*2dc0*/  FFMA.FTZ R156, R126, R9, -R41.reuse ;  /* 0x000000097e9c7223 */ /* 0x100fe20000010829 */
[----:B------:R-:W-:Y:S01]  /*2dd0*/  FMNMX.FTZ R27, R42, R25, !PT ;  /* 0x000000192a1b7209 */ /* 0x000fe20007810000 */
[-CC-:B------:R-:W-:Y:S01]  /*2de0*/  FFMA.FTZ R37, R128, R9.reuse, -R41.reuse ;  /* 0x0000000980257223 */ /* 0x180fe20000010829 */
[-CC-:B------:R-:W-:Y:S01]  /*2df0*/  FFMA.FTZ R158, R130, R9.reuse, -R41.reuse ;  /* 0x00000009829e7223 */ /* 0x180fe20000010829 */
[--C-:B------:R-:W-:Y:S01]  /*2e00*/  FFMA.FTZ R132, R132, R9, -R41.reuse ;  /* 0x0000000984847223 */ /* 0x100fe20000010829 */
[----:B------:R-:W-:Y:S01]  /*2e10*/  FMNMX.FTZ R27, R44, R27, !PT ;  /* 0x0000001b2c1b7209 */ /* 0x000fe20007810000 */
[----:B------:R-:W4:Y:S01]  /*2e20*/  MUFU.EX2 R176, R176 ;  /* 0x000000b000b07308 */ /* 0x000f220000000800 */
[-CC-:B------:R-:W-:Y:S01]  /*2e30*/  FFMA.FTZ R72, R72, R9.reuse, -R41.reuse ;  /* 0x0000000948487223 */ /* 0x180fe20000010829 */
[--C-:B------:R-:W-:Y:S01]  /*2e40*/  FFMA.FTZ R70, R70, R9, -R41.reuse ;  /* 0x0000000946467223 */ /* 0x100fe20000010829 */
[----:B------:R-:W-:Y:S01]  /*2e50*/  FMNMX.FTZ R27, R46, R27, !PT ;  /* 0x0000001b2e1b7209 */ /* 0x000fe20007810000 */
[-CC-:B------:R-:W-:Y:S01]  /*2e60*/  FFMA.FTZ R76, R76, R9.reuse, -R41.reuse ;  /* 0x000000094c4c7223 */ /* 0x180fe20000010829 */
[-CC-:B------:R-:W-:Y:S01]  /*2e70*/  FFMA.FTZ R134, R134, R9.reuse, -R41.reuse ;  /* 0x0000000986867223 */ /* 0x180fe20000010829 */
[--C-:B------:R-:W-:Y:S01]  /*2e80*/  FFMA.FTZ R80, R80, R9, -R41.reuse ;  /* 0x0000000950507223 */ /* 0x100fe20000010829 */
[----:B------:R-:W-:Y:S01]  /*2e90*/  FMNMX.FTZ R27, R48, R27, !PT ;  /* 0x0000001b301b7209 */ /* 0x000fe20007810000 */
[----:B------:R-:W5:Y:S01]  /*2ea0*/  MUFU.EX2 R15, R96 ;  /* 0x00000060000f7308 */ /* 0x000f620000000800 */
[-CC-:B------:R-:W-:Y:S01]  /*2eb0*/  FFMA.FTZ R136, R136, R9.reuse, -R41.reuse ;  /* 0x0000000988887223 */ /* 0x180fe20000010829 */
[----:B------:R-:W-:Y:S01]  /*2ec0*/  FFMA.FTZ R84, R84, R9, -R41 ;  /* 0x0000000954547223 */ /* 0x000fe20000010829 */
[----:B------:R-:W-:Y:S01]  /*2ed0*/  FMNMX.FTZ R29, R50, R27, !PT ;  /* 0x0000001b321d7209 */ /* 0x000fe20007810000 */
[----:B------:R-:W-:-:S02]  /*2ee0*/  IMAD.MOV.U32 R130, RZ, RZ, R151 ;  /* 0x000000ffff827224 */ /* 0x000fc400078e0097 */
[--C-:B------:R-:W-:Y:S01]  /*2ef0*/  IMAD.MOV.U32 R128, RZ, RZ, R151.reuse ;  /* 0x000000ffff807224 */ /* 0x100fe200078e0097 */
[----:B------:R-:W-:Y:S01]  /*2f00*/  FMNMX.FTZ R29, R52, R29, !PT ;  /* 0x0000001d341d7209 */ /* 0x000fe20007810000 */
[----:B------:R-:W2:Y:S01]  /*2f10*/  MUFU.EX2 R178, R178 ;  /* 0x000000b200b27308 */ /* 0x000ea20000000800 */
[--C-:B------:R-:W-:Y:S02]  /*2f20*/  IMAD.MOV.U32 R126, RZ, RZ, R151.reuse ;  /* 0x000000ffff7e7224 */ /* 0x100fe400078e0097 */
[----:B------:R-:W-:Y:S01]  /*2f30*/  FMNMX.FTZ R29, R54, R29, !PT ;  /* 0x0000001d361d7209 */ /* 0x000fe20007810000 */
[--C-:B------:R-:W-:Y:S02]  /*2f40*/  IMAD.MOV.U32 R122, RZ, RZ, R151.reuse ;  /* 0x000000ffff7a7224 */ /* 0x100fe400078e0097 */
[--C-:B------:R-:W-:Y:S01]  /*2f50*/  IMAD.MOV.U32 R118, RZ, RZ, R151.reuse ;  /* 0x000000ffff767224 */ /* 0x100fe200078e0097 */
[----:B------:R-:W-:Y:S01]  /*2f60*/  FMNMX.FTZ R29, R56, R29, !PT ;  /* 0x0000001d381d7209 */ /* 0x000fe20007810000 */
[----:B------:R0:W-:Y:S01]  /*2f70*/  MUFU.EX2 R21, R100 ;  /* 0x0000006400157308 */ /* 0x0001e20000000800 */
[----:B------:R-:W-:-:S02]  /*2f80*/  IMAD.MOV.U32 R114, RZ, RZ, R151 ;  /* 0x000000ffff727224 */ /* 0x000fc400078e0097 */
[----:B------:R-:W-:Y:S01]  /*2f90*/  FMNMX.FTZ R31, R58, R29, !PT ;  /* 0x0000001d3a1f7209 */ /* 0x000fe20007810000 */
[--C-:B------:R-:W-:Y:S02]  /*2fa0*/  IMAD.MOV.U32 R110, RZ, RZ, R151.reuse ;  /* 0x000000ffff6e7224 */ /* 0x100fe400078e0097 */
[--C-:B------:R-:W-:Y:S01]  /*2fb0*/  IMAD.MOV.U32 R106, RZ, RZ, R151.reuse ;  /* 0x000000ffff6a7224 */ /* 0x100fe200078e0097 */
[----:B------:R-:W-:Y:S01]  /*2fc0*/  FMNMX.FTZ R31, R60, R31, !PT ;  /* 0x0000001f3c1f7209 */ /* 0x000fe20007810000 */
[----:B------:R-:W-:Y:S01]  /*2fd0*/  MUFU.EX2 R172, R172 ;  /* 0x000000ac00ac7308 */ /* 0x000fe20000000800 */
[--C-:B------:R-:W-:Y:S02]  /*2fe0*/  IMAD.MOV.U32 R102, RZ, RZ, R151.reuse ;  /* 0x000000ffff667224 */ /* 0x100fe400078e0097 */
[----:B------:R-:W-:Y:S01]  /*2ff0*/  FMNMX.FTZ R31, R62, R31, !PT ;  /* 0x0000001f3e1f7209 */ /* 0x000fe20007810000 */
[--C-:B0-----:R-:W-:Y:S02]  /*3000*/  IMAD.MOV.U32 R100, RZ, RZ, R151.reuse ;  /* 0x000000ffff647224 */ /* 0x101fe400078e0097 */
        /* <DEDUP_REMOVED lines=9> */
[----:B0-----:R-:W-:Y:S02]  /*30a0*/  IMAD.MOV.U32 R104, RZ, RZ, R151 ;  /* 0x000000ffff687224 */ /* 0x001fe400078e0097 */
[----:B------:R-:W-:-:S04]  /*30b0*/  FMNMX.FTZ R33, R74, R33, !PT ;  /* 0x000000214a217209 */ /* 0x000fc80007810000 */
[----:B------:R-:W-:Y:S01]  /*30c0*/  FMNMX.FTZ R33, R82, R33, !PT ;  /* 0x0000002152217209 */ /* 0x000fe20007810000 */
[----:B------:R0:W-:Y:S03]  /*30d0*/  MUFU.EX2 R27, R108 ;  /* 0x0000006c001b7308 */ /* 0x0001e60000000800 */
[----:B------:R-:W-:-:S04]  /*30e0*/  FMNMX.FTZ R35, R78, R33, !PT ;  /* 0x000000214e237209 */ /* 0x000fc80007810000 */
[----:B------:R-:W-:Y:S01]  /*30f0*/  FMNMX.FTZ R35, R86, R35, !PT ;  /* 0x0000002356237209 */ /* 0x000fe20007810000 */
[----:B------:R-:W-:Y:S01]  /*3100*/  MUFU.EX2 R168, R168 ;  /* 0x000000a800a87308 */ /* 0x000fe20000000800 */
[----:B0-----:R-:W-:Y:S02]  /*3110*/  IMAD.MOV.U32 R108, RZ, RZ, R151 ;  /* 0x000000ffff6c7224 */ /* 0x001fe400078e0097 */
[----:B------:R-:W-:Y:S01]  /*3120*/  FMNMX.FTZ R14, R90, R35, !PT ;  /* 0x000000235a0e7209 */ /* 0x000fe20007810000 */
[-CC-:B------:R-:W-:Y:S01]  /*3130*/  FFMA.FTZ R35, R124, R9.reuse, -R41.reuse ;  /* 0x000000097c237223 */ /* 0x180fe20000010829 */
[----:B------:R-:W-:Y:S01]  /*3140*/  FFMA.FTZ R41, R138, R9, -R41 ;  /* 0x000000098a297223 */ /* 0x000fe20000010829 */
[--C-:B------:R-:W-:Y:S02]  /*3150*/  IMAD.MOV.U32 R138, RZ, RZ, R151.reuse ;  /* 0x000000ffff8a7224 */ /* 0x100fe400078e0097 */
[----:B------:R-:W0:Y:S01]  /*3160*/  SHFL.BFLY PT, R39, R14, 0x2, 0x1f ;  /* 0x0c401f000e277f89 */ /* 0x000e2200000e0000 */
[----:B------:R1:W-:Y:S01]  /*3170*/  MUFU.EX2 R29, R112 ;  /* 0x00000070001d7308 */ /* 0x0003e20000000800 */
[----:B------:R-:W-:-:S07]  /*3180*/  IMAD.MOV.U32 R124, RZ, RZ, R151 ;  /* 0x000000ffff7c7224 */ /* 0x000fce00078e0097 */
[----:B------:R-:W-:Y:S01]  /*3190*/  MUFU.EX2 R170, R170 ;  /* 0x000000aa00aa7308 */ /* 0x000fe20000000800 */
[----:B-1----:R-:W-:-:S07]  /*31a0*/  IMAD.MOV.U32 R112, RZ, RZ, R151 ;  /* 0x000000ffff707224 */ /* 0x002fce00078e0097 */
[----:B------:R1:W-:Y:S01]  /*31b0*/  MUFU.EX2 R31, R116 ;  /* 0x00000074001f7308 */ /* 0x0003e20000000800 */
[----:B0-----:R-:W-:-:S07]  /*31c0*/  FMNMX.FTZ R39, R14, R39, !PT ;  /* 0x000000270e277209 */ /* 0x001fce0007810000 */
[----:B------:R-:W-:Y:S01]  /*31d0*/  MUFU.EX2 R152, R152 ;  /* 0x0000009800987308 */ /* 0x000fe20000000800 */
[--C-:B-1----:R-:W-:Y:S01]  /*31e0*/  IMAD.MOV.U32 R116, RZ, RZ, R151.reuse ;  /* 0x000000ffff747224 */ /* 0x102fe200078e0097 */
[----:B------:R-:W0:Y:S06]  /*31f0*/  SHFL.BFLY PT, R14, R39, 0x1, 0x1f ;  /* 0x0c201f00270e7f89 */ /* 0x000e2c00000e0000 */
[----:B------:R1:W-:Y:S08]  /*3200*/  MUFU.EX2 R33, R120 ;  /* 0x0000007800217308 */ /* 0x0003f00000000800 */
[----:B------:R-:W-:Y:S01]  /*3210*/  MUFU.EX2 R154, R154 ;  /* 0x0000009a009a7308 */ /* 0x000fe20000000800 */
[----:B-1----:R-:W-:-:S07]  /*3220*/  IMAD.MOV.U32 R120, RZ, RZ, R151 ;  /* 0x000000ffff787224 */ /* 0x002fce00078e0097 */
[----:B------:R-:W-:Y:S01]  /*3230*/  MUFU.EX2 R35, R35 ;  /* 0x0000002300237308 */ /* 0x000fe20000000800 */
[----:B0-----:R-:W-:-:S04]  /*3240*/  FMNMX.FTZ R14, R39, R14, !PT ;  /* 0x0000000e270e7209 */ /* 0x001fc80007810000 */
[C---:B------:R-:W-:Y:S01]  /*3250*/  FSETP.NEU.FTZ.AND P2, PT, R14.reuse, -INF , PT ;  /* 0xff8000000e00780b */ /* 0x040fe20003f5d000 */
[-C--:B------:R-:W-:Y:S02]  /*3260*/  FMUL.FTZ R49, R14, R9.reuse ;  /* 0x000000090e317220 */ /* 0x080fe40000410000 */
[----:B------:R-:W-:Y:S03]  /*3270*/  MUFU.EX2 R156, R156 ;  /* 0x0000009c009c7308 */ /* 0x000fe60000000800 */
[----:B------:R-:W-:Y:S02]  /*3280*/  FSEL R49, R49, RZ, P2 ;  /* 0x000000ff31317208 */ /* 0x000fe40001000000 */
[----:B------:R-:W-:Y:S01]  /*3290*/  ISETP.GE.AND P2, PT, R88, 0x81, PT ;  /* 0x000000815800780c */ /* 0x000fe20003f46270 */
[----:B------:R-:W-:Y:S02]  /*32a0*/  IMAD.MOV.U32 R88, RZ, RZ, R151 ;  /* 0x000000ffff587224 */ /* 0x000fe400078e0097 */
[----:B------:R-:W-:Y:S01]  /*32b0*/  MUFU.EX2 R37, R37 ;  /* 0x0000002500257308 */ /* 0x000fe20000000800 */
[-CC-:B------:R-:W-:Y:S01]  /*32c0*/  FFMA.FTZ R3, R3, R9.reuse, -R49.reuse ;  /* 0x0000000903037223 */ /* 0x180fe20000010831 */
[-CC-:B------:R-:W-:Y:S01]  /*32d0*/  FFMA.FTZ R8, R8, R9.reuse, -R49.reuse ;  /* 0x0000000908087223 */ /* 0x180fe20000010831 */
[-CC-:B------:R-:W-:Y:S01]  /*32e0*/  FFMA.FTZ R20, R20, R9.reuse, -R49.reuse ;  /* 0x0000000914147223 */ /* 0x180fe20000010831 */
[-CC-:B------:R-:W-:Y:S01]  /*32f0*/  FFMA.FTZ R10, R10, R9.reuse, -R49.reuse ;  /* 0x000000090a0a7223 */ /* 0x180fe20000010831 */
[-CC-:B------:R-:W-:Y:S01]  /*3300*/  FFMA.FTZ R24, R24, R9.reuse, -R49.reuse ;  /* 0x0000000918187223 */ /* 0x180fe20000010831 */
[-CC-:B------:R-:W-:Y:S01]  /*3310*/  FFMA.FTZ R26, R26, R9.reuse, -R49.reuse ;  /* 0x000000091a1a7223 */ /* 0x180fe20000010831 */
[-CC-:B------:R-:W-:Y:S01]  /*3320*/  FFMA.FTZ R28, R28, R9.reuse, -R49.reuse ;  /* 0x000000091c1c7223 */ /* 0x180fe20000010831 */
[----:B------:R0:W-:Y:S01]  /*3330*/  MUFU.EX2 R181, R3 ;  /* 0x0000000300b57308 */ /* 0x0001e20000000800 */
[-CC-:B------:R-:W-:Y:S01]  /*3340*/  FFMA.FTZ R30, R30, R9.reuse, -R49.reuse ;  /* 0x000000091e1e7223 */ /* 0x180fe20000010831 */
[-CC-:B------:R-:W-:Y:S01]  /*3350*/  FFMA.FTZ R32, R32, R9.reuse, -R49.reuse ;  /* 0x0000000920207223 */ /* 0x180fe20000010831 */
[-CC-:B------:R-:W-:Y:S01]  /*3360*/  FFMA.FTZ R34, R34, R9.reuse, -R49.reuse ;  /* 0x0000000922227223 */ /* 0x180fe20000010831 */
[-CC-:B------:R-:W-:Y:S01]  /*3370*/  FFMA.FTZ R36, R36, R9.reuse, -R49.reuse ;  /* 0x0000000924247223 */ /* 0x180fe20000010831 */
[-CC-:B------:R-:W-:Y:S01]  /*3380*/  FFMA.FTZ R38, R38, R9.reuse, -R49.reuse ;  /* 0x0000000926267223 */ /* 0x180fe20000010831 */
[-CC-:B------:R-:W-:Y:S01]  /*3390*/  FFMA.FTZ R40, R40, R9.reuse, -R49.reuse ;  /* 0x0000000928287223 */ /* 0x180fe20000010831 */
[-C--:B------:R-:W-:Y:S01]  /*33a0*/  FFMA.FTZ R42, R42, R9.reuse, -R49 ;  /* 0x000000092a2a7223 */ /* 0x080fe20000010831 */
[----:B------:R1:W-:Y:S01]  /*33b0*/  MUFU.EX2 R183, R20 ;  /* 0x0000001400b77308 */ /* 0x0003e20000000800 */
[----:B0-----:R-:W-:Y:S01]  /*33c0*/  FADD.FTZ R3, R180, R11 ;  /* 0x0000000bb4037221 */ /* 0x001fe20000010000 */
[-CC-:B------:R-:W-:Y:S01]  /*33d0*/  FFMA.FTZ R44, R44, R9.reuse, -R49.reuse ;  /* 0x000000092c2c7223 */ /* 0x180fe20000010831 */
[-CC-:B------:R-:W-:Y:S01]  /*33e0*/  FFMA.FTZ R46, R46, R9.reuse, -R49.reuse ;  /* 0x000000092e2e7223 */ /* 0x180fe20000010831 */
[-CC-:B------:R-:W-:Y:S01]  /*33f0*/  FFMA.FTZ R48, R48, R9.reuse, -R49.reuse ;  /* 0x0000000930307223 */ /* 0x180fe20000010831 */
[-CC-:B------:R-:W-:Y:S01]  /*3400*/  FFMA.FTZ R50, R50, R9.reuse, -R49.reuse ;  /* 0x0000000932327223 */ /* 0x180fe20000010831 */
[-CC-:B------:R-:W-:Y:S01]  /*3410*/  FFMA.FTZ R52, R52, R9.reuse, -R49.reuse ;  /* 0x0000000934347223 */ /* 0x180fe20000010831 */
[-C--:B------:R-:W-:Y:S01]  /*3420*/  FFMA.FTZ R54, R54, R9.reuse, -R49 ;  /* 0x0000000936367223 */ /* 0x080fe20000010831 */
[----:B------:R-:W0:Y:S01]  /*3430*/  MUFU.EX2 R8, R8 ;  /* 0x0000000800087308 */ /* 0x000e220000000800 */
[----:B-1----:R-:W-:Y:S01]  /*3440*/  FADD.FTZ R20, R182, R3 ;  /* 0x00000003b6147221 */ /* 0x002fe20000010000 */
[-CC-:B------:R-:W-:Y:S01]  /*3450*/  FFMA.FTZ R56, R56, R9.reuse, -R49.reuse ;  /* 0x0000000938387223 */ /* 0x180fe20000010831 */
[-CC-:B------:R-:W-:Y:S01]  /*3460*/  FFMA.FTZ R58, R58, R9.reuse, -R49.reuse ;  /* 0x000000093a3a7223 */ /* 0x180fe20000010831 */
[-CC-:B------:R-:W-:Y:S01]  /*3470*/  FFMA.FTZ R60, R60, R9.reuse, -R49.reuse ;  /* 0x000000093c3c7223 */ /* 0x180fe20000010831 */
[----:B---3--:R-:W-:Y:S01]  /*3480*/  FADD.FTZ R3, R13, R20 ;  /* 0x000000140d037221 */ /* 0x008fe20000010000 */
[----:B------:R-:W-:Y:S01]  /*3490*/  F2FP.BF16.F32.PACK_AB R180, R11, R180 ;  /* 0x000000b40bb4723e */ /* 0x000fe200000010ff */
[-C--:B------:R-:W-:Y:S01]  /*34a0*/  FFMA.FTZ R62, R62, R9.reuse, -R49 ;  /* 0x000000093e3e7223 */ /* 0x080fe20000010831 */
[----:B------:R-:W1:Y:S01]  /*34b0*/  MUFU.EX2 R10, R10 ;  /* 0x0000000a000a7308 */ /* 0x000e620000000800 */
[----:B----4-:R-:W-:Y:S01]  /*34c0*/  FADD.FTZ R20, R176, R3 ;  /* 0x00000003b0147221 */ /* 0x010fe20000010000 */
[-CC-:B------:R-:W-:Y:S01]  /*34d0*/  FFMA.FTZ R64, R64, R9.reuse, -R49.reuse ;  /* 0x0000000940407223 */ /* 0x180fe20000010831 */
[-CC-:B------:R-:W-:Y:S01]  /*34e0*/  FFMA.FTZ R66, R66, R9.reuse, -R49.reuse ;  /* 0x0000000942427223 */ /* 0x180fe20000010831 */
[-CC-:B------:R-:W-:Y:S01]  /*34f0*/  FFMA.FTZ R68, R68, R9.reuse, -R49.reuse ;  /* 0x0000000944447223 */ /* 0x180fe20000010831 */
[----:B-----5:R-:W-:Y:S01]  /*3500*/  FADD.FTZ R3, R15, R20 ;  /* 0x000000140f037221 */ /* 0x020fe20000010000 */
[-CC-:B------:R-:W-:Y:S01]  /*3510*/  FFMA.FTZ R74, R74, R9.reuse, -R49.reuse ;  /* 0x000000094a4a7223 */ /* 0x180fe20000010831 */
[-C--:B------:R-:W-:Y:S01]  /*3520*/  FFMA.FTZ R82, R82, R9.reuse, -R49 ;  /* 0x0000000952527223 */ /* 0x080fe20000010831 */
[----:B------:R-:W3:Y:S01]  /*3530*/  MUFU.EX2 R24, R24 ;  /* 0x0000001800187308 */ /* 0x000ee20000000800 */
[----:B--2---:R-:W-:Y:S01]  /*3540*/  FADD.FTZ R20, R178, R3 ;  /* 0x00000003b2147221 */ /* 0x004fe20000010000 */
[----:B0-----:R-:W-:Y:S01]  /*3550*/  FADD.FTZ R3, R8, R181 ;  /* 0x000000b508037221 */ /* 0x001fe20000010000 */
[-CC-:B------:R-:W-:Y:S01]  /*3560*/  FFMA.FTZ R78, R78, R9.reuse, -R49.reuse ;  /* 0x000000094e4e7223 */ /* 0x180fe20000010831 */
[-CC-:B------:R-:W-:Y:S01]  /*3570*/  FFMA.FTZ R86, R86, R9.reuse, -R49.reuse ;  /* 0x0000000956567223 */ /* 0x180fe20000010831 */
[----:B------:R-:W-:Y:S01]  /*3580*/  FADD.FTZ R51, R21, R20 ;  /* 0x0000001415337221 */ /* 0x000fe20000010000 */
[----:B------:R-:W-:Y:S01]  /*3590*/  FFMA.FTZ R49, R90, R9, -R49 ;  /* 0x000000095a317223 */ /* 0x000fe20000010831 */
[----:B------:R-:W-:Y:S01]  /*35a0*/  F2FP.BF16.F32.PACK_AB R181, R181, R8 ;  /* 0x00000008b5b5723e */ /* 0x000fe200000010ff */
[----:B------:R0:W2:Y:S01]  /*35b0*/  MUFU.EX2 R177, R26 ;  /* 0x0000001a00b17308 */ /* 0x0000a20000000800 */
[----:B-1----:R-:W-:Y:S01]  /*35c0*/  FADD.FTZ R20, R10, R3 ;  /* 0x000000030a147221 */ /* 0x002fe20000010000 */
[----:B------:R-:W-:Y:S01]  /*35d0*/  F2FP.BF16.F32.PACK_AB R182, R13, R182 ;  /* 0x000000b60db6723e */ /* 0x000fe200000010ff */
[----:B------:R-:W-:Y:S01]  /*35e0*/  IMAD.MOV.U32 R8, RZ, RZ, 0x3f800000 ;  /* 0x3f800000ff087424 */ /* 0x000fe200078e00ff */
[----:B------:R-:W-:Y:S01]  /*35f0*/  F2FP.BF16.F32.PACK_AB R176, R15, R176 ;  /* 0x000000b00fb0723e */ /* 0x000fe200000010ff */
[C---:B------:R-:W-:Y:S01]  /*3600*/  FADD.FTZ R3, R183.reuse, R20 ;  /* 0x00000014b7037221 */ /* 0x040fe20000010000 */
[----:B------:R-:W-:Y:S01]  /*3610*/  F2FP.BF16.F32.PACK_AB R183, R183, R10 ;  /* 0x0000000ab7b7723e */ /* 0x000fe200000010ff */
[----:B------:R-:W-:Y:S01]  /*3620*/  IMAD.MOV.U32 R10, RZ, RZ, 0x3f800000 ;  /* 0x3f800000ff0a7424 */ /* 0x000fe200078e00ff */
[----:B------:R-:W1:Y:S01]  /*3630*/  MUFU.EX2 R28, R28 ;  /* 0x0000001c001c7308 */ /* 0x000e620000000800 */
[----:B0-----:R-:W-:Y:S01]  /*3640*/  FADD.FTZ R26, R172, R51 ;  /* 0x00000033ac1a7221 */ /* 0x001fe20000010000 */
[----:B---3--:R-:W-:Y:S01]  /*3650*/  FADD.FTZ R20, R24, R3 ;  /* 0x0000000318147221 */ /* 0x008fe20000010000 */
[----:B------:R-:W-:Y:S01]  /*3660*/  F2FP.BF16.F32.PACK_AB R178, R21, R178 ;  /* 0x000000b215b2723e */ /* 0x000fe200000010ff */
[----:B------:R-:W-:-:S02]  /*3670*/  IMAD.MOV.U32 R90, RZ, RZ, R151 ;  /* 0x000000ffff5a7224 */ /* 0x000fc400078e0097 */
[C---:B------:R-:W-:Y:S01]  /*3680*/  FADD.FTZ R51, R25.reuse, R26 ;  /* 0x0000001a19337221 */ /* 0x040fe20000010000 */
[----:B------:R-:W-:Y:S01]  /*3690*/  F2FP.BF16.F32.PACK_AB R172, R25, R172 ;  /* 0x000000ac19ac723e */ /* 0x000fe200000010ff */
[----:B------:R-:W0:Y:S02]  /*36a0*/  MUFU.EX2 R179, R30 ;  /* 0x0000001e00b37308 */ /* 0x000e240000000800 */
[----:B------:R-:W-:Y:S01]  /*36b0*/  FADD.FTZ R26, R174, R51 ;  /* 0x00000033ae1a7221 */ /* 0x000fe20000010000 */
[----:B--2---:R-:W-:Y:S01]  /*36c0*/  FADD.FTZ R3, R177, R20 ;  /* 0x00000014b1037221 */ /* 0x004fe20000010000 */
[C---:B------:R-:W-:Y:S02]  /*36d0*/  F2FP.BF16.F32.PACK_AB R174, R27.reuse, R174 ;  /* 0x000000ae1bae723e */ /* 0x040fe400000010ff */
[----:B------:R-:W-:Y:S01]  /*36e0*/  FADD.FTZ R51, R27, R26 ;  /* 0x0000001a1b337221 */ /* 0x000fe20000010000 */
[----:B------:R-:W-:Y:S01]  /*36f0*/  F2FP.BF16.F32.PACK_AB R177, R177, R24 ;  /* 0x00000018b1b1723e */ /* 0x000fe200000010ff */
[----:B------:R-:W2:Y:S01]  /*3700*/  MUFU.EX2 R32, R32 ;  /* 0x0000002000207308 */ /* 0x000ea20000000800 */
[----:B-1----:R-:W-:Y:S01]  /*3710*/  FADD.FTZ R20, R28, R3 ;  /* 0x000000031c147221 */ /* 0x002fe20000010000 */
[----:B------:R-:W-:Y:S01]  /*3720*/  FADD.FTZ R26, R168, R51 ;  /* 0x00000033a81a7221 */ /* 0x000fe20000010000 */
[----:B------:R-:W-:-:S03]  /*3730*/  F2FP.BF16.F32.PACK_AB R168, R29, R168 ;  /* 0x000000a81da8723e */ /* 0x000fc600000010ff */
[----:B------:R-:W-:Y:S02]  /*3740*/  FADD.FTZ R51, R29, R26 ;  /* 0x0000001a1d337221 */ /* 0x000fe40000010000 */
[----:B------:R-:W1:Y:S01]  /*3750*/  MUFU.EX2 R173, R34 ;  /* 0x0000002200ad7308 */ /* 0x000e620000000800 */
[----:B0-----:R-:W-:Y:S01]  /*3760*/  FADD.FTZ R3, R179, R20 ;  /* 0x00000014b3037221 */ /* 0x001fe20000010000 */
[----:B------:R-:W-:Y:S01]  /*3770*/  FADD.FTZ R26, R170, R51 ;  /* 0x00000033aa1a7221 */ /* 0x000fe20000010000 */
[----:B------:R-:W-:Y:S02]  /*3780*/  F2FP.BF16.F32.PACK_AB R170, R31, R170 ;  /* 0x000000aa1faa723e */ /* 0x000fe400000010ff */
[----:B------:R-:W-:Y:S01]  /*3790*/  F2FP.BF16.F32.PACK_AB R179, R179, R28 ;  /* 0x0000001cb3b3723e */ /* 0x000fe200000010ff */
[----:B------:R-:W-:Y:S02]  /*37a0*/  FADD.FTZ R51, R31, R26 ;  /* 0x0000001a1f337221 */ /* 0x000fe40000010000 */
[----:B------:R-:W0:Y:S01]  /*37b0*/  MUFU.EX2 R36, R36 ;  /* 0x0000002400247308 */ /* 0x000e220000000800 */
[----:B--2---:R-:W-:-:S07]  /*37c0*/  FADD.FTZ R20, R32, R3 ;  /* 0x0000000320147221 */ /* 0x004fce0000010000 */
[----:B------:R-:W2:Y:S01]  /*37d0*/  MUFU.EX2 R175, R38 ;  /* 0x0000002600af7308 */ /* 0x000ea20000000800 */
[----:B-1----:R-:W-:Y:S01]  /*37e0*/  FADD.FTZ R3, R173, R20 ;  /* 0x00000014ad037221 */ /* 0x002fe20000010000 */
[----:B------:R-:W-:Y:S01]  /*37f0*/  FADD.FTZ R20, R152, R51 ;  /* 0x0000003398147221 */ /* 0x000fe20000010000 */
[----:B------:R-:W-:Y:S02]  /*3800*/  F2FP.BF16.F32.PACK_AB R152, R33, R152 ;  /* 0x000000982198723e */ /* 0x000fe400000010ff */
[----:B------:R-:W-:Y:S01]  /*3810*/  F2FP.BF16.F32.PACK_AB R173, R173, R32 ;  /* 0x00000020adad723e */ /* 0x000fe200000010ff */
[----:B------:R-:W-:Y:S02]  /*3820*/  FADD.FTZ R51, R33, R20 ;  /* 0x0000001421337221 */ /* 0x000fe40000010000 */
[----:B------:R-:W1:Y:S01]  /*3830*/  MUFU.EX2 R40, R40 ;  /* 0x0000002800287308 */ /* 0x000e620000000800 */
[----:B0-----:R-:W-:Y:S01]  /*3840*/  FADD.FTZ R0, R36, R3 ;  /* 0x0000000324007221 */ /* 0x001fe20000010000 */
[----:B------:R-:W-:Y:S01]  /*3850*/  FADD.FTZ R20, R154, R51 ;  /* 0x000000339a147221 */ /* 0x000fe20000010000 */
[----:B------:R-:W-:-:S03]  /*3860*/  F2FP.BF16.F32.PACK_AB R154, R35, R154 ;  /* 0x0000009a239a723e */ /* 0x000fc600000010ff */
[----:B------:R-:W-:Y:S02]  /*3870*/  FADD.FTZ R51, R35, R20 ;  /* 0x0000001423337221 */ /* 0x000fe40000010000 */
[----:B------:R-:W0:Y:S01]  /*3880*/  MUFU.EX2 R169, R42 ;  /* 0x0000002a00a97308 */ /* 0x000e220000000800 */
[----:B--2---:R-:W-:Y:S01]  /*3890*/  FADD.FTZ R3, R175, R0 ;  /* 0x00000000af037221 */ /* 0x004fe20000010000 */
[----:B------:R-:W-:Y:S01]  /*38a0*/  FADD.FTZ R20, R156, R51 ;  /* 0x000000339c147221 */ /* 0x000fe20000010000 */
[----:B------:R-:W-:Y:S02]  /*38b0*/  F2FP.BF16.F32.PACK_AB R156, R37, R156 ;  /* 0x0000009c259c723e */ /* 0x000fe400000010ff */
[----:B------:R-:W-:Y:S01]  /*38c0*/  F2FP.BF16.F32.PACK_AB R175, R175, R36 ;  /* 0x00000024afaf723e */ /* 0x000fe200000010ff */
[----:B------:R-:W-:Y:S02]  /*38d0*/  FADD.FTZ R51, R37, R20 ;  /* 0x0000001425337221 */ /* 0x000fe40000010000 */
[----:B------:R-:W2:Y:S01]  /*38e0*/  MUFU.EX2 R44, R44 ;  /* 0x0000002c002c7308 */ /* 0x000ea20000000800 */
[----:B-1----:R-:W-:-:S07]  /*38f0*/  FADD.FTZ R0, R40, R3 ;  /* 0x0000000328007221 */ /* 0x002fce0000010000 */
[----:B------:R-:W1:Y:S01]  /*3900*/  MUFU.EX2 R171, R46 ;  /* 0x0000002e00ab7308 */ /* 0x000e620000000800 */
[C---:B0-----:R-:W-:Y:S01]  /*3910*/  FADD.FTZ R3, R169.reuse, R0 ;  /* 0x00000000a9037221 */ /* 0x041fe20000010000 */
[----:B------:R-:W-:-:S06]  /*3920*/  F2FP.BF16.F32.PACK_AB R169, R169, R40 ;  /* 0x00000028a9a9723e */ /* 0x000fcc00000010ff */
[----:B------:R-:W0:Y:S01]  /*3930*/  MUFU.EX2 R48, R48 ;  /* 0x0000003000307308 */ /* 0x000e220000000800 */
[----:B--2---:R-:W-:-:S07]  /*3940*/  FADD.FTZ R0, R44, R3 ;  /* 0x000000032c007221 */ /* 0x004fce0000010000 */
[----:B------:R-:W2:Y:S01]  /*3950*/  MUFU.EX2 R158, R158 ;  /* 0x0000009e009e7308 */ /* 0x000ea20000000800 */
[C---:B-1----:R-:W-:Y:S01]  /*3960*/  FADD.FTZ R3, R171.reuse, R0 ;  /* 0x00000000ab037221 */ /* 0x042fe20000010000 */
[----:B------:R-:W-:-:S06]  /*3970*/  F2FP.BF16.F32.PACK_AB R171, R171, R44 ;  /* 0x0000002cabab723e */ /* 0x000fcc00000010ff */
[----:B------:R-:W1:Y:S01]  /*3980*/  MUFU.EX2 R153, R50 ;  /* 0x0000003200997308 */ /* 0x000e620000000800 */
[----:B0-----:R-:W-:-:S07]  /*3990*/  FADD.FTZ R0, R48, R3 ;  /* 0x0000000330007221 */ /* 0x001fce0000010000 */
[----:B------:R0:W3:Y:S01]  /*39a0*/  MUFU.EX2 R43, R132 ;  /* 0x00000084002b7308 */ /* 0x0000e20000000800 */
[----:B--2---:R-:W-:-:S07]  /*39b0*/  FADD.FTZ R20, R158, R51 ;  /* 0x000000339e147221 */ /* 0x004fce0000010000 */
[----:B------:R-:W2:Y:S01]  /*39c0*/  MUFU.EX2 R52, R52 ;  /* 0x0000003400347308 */ /* 0x000ea20000000800 */
[C---:B-1----:R-:W-:Y:S01]  /*39d0*/  FADD.FTZ R3, R153.reuse, R0 ;  /* 0x0000000099037221 */ /* 0x042fe20000010000 */
[----:B------:R-:W-:Y:S01]  /*39e0*/  F2FP.BF16.F32.PACK_AB R153, R153, R48 ;  /* 0x000000309999723e */ /* 0x000fe200000010ff */
[----:B0-----:R-:W-:-:S05]  /*39f0*/  IMAD.MOV.U32 R132, RZ, RZ, R151 ;  /* 0x000000ffff847224 */ /* 0x001fca00078e0097 */
[----:B------:R-:W0:Y:S01]  /*3a00*/  MUFU.EX2 R72, R72 ;  /* 0x0000004800487308 */ /* 0x000e220000000800 */
[C---:B---3--:R-:W-:Y:S01]  /*3a10*/  FADD.FTZ R11, R43.reuse, R20 ;  /* 0x000000142b0b7221 */ /* 0x048fe20000010000 */
[----:B------:R-:W-:-:S06]  /*3a20*/  F2FP.BF16.F32.PACK_AB R158, R43, R158 ;  /* 0x0000009e2b9e723e */ /* 0x000fcc00000010ff */
[----:B------:R-:W1:Y:S01]  /*3a30*/  MUFU.EX2 R155, R54 ;  /* 0x00000036009b7308 */ /* 0x000e620000000800 */
[----:B--2---:R-:W-:-:S07]  /*3a40*/  FADD.FTZ R0, R52, R3 ;  /* 0x0000000334007221 */ /* 0x004fce0000010000 */
[----:B------:R-:W2:Y:S01]  /*3a50*/  MUFU.EX2 R45, R70 ;  /* 0x00000046002d7308 */ /* 0x000ea20000000800 */
[----:B0-----:R-:W-:-:S07]  /*3a60*/  FADD.FTZ R20, R72, R11 ;  /* 0x0000000b48147221 */ /* 0x001fce0000010000 */
[----:B------:R-:W0:Y:S01]  /*3a70*/  MUFU.EX2 R56, R56 ;  /* 0x0000003800387308 */ /* 0x000e220000000800 */
[C---:B-1----:R-:W-:Y:S01]  /*3a80*/  FADD.FTZ R3, R155.reuse, R0 ;  /* 0x000000009b037221 */ /* 0x042fe20000010000 */
[----:B------:R-:W-:-:S06]  /*3a90*/  F2FP.BF16.F32.PACK_AB R155, R155, R52 ;  /* 0x000000349b9b723e */ /* 0x000fcc00000010ff */
[----:B------:R-:W1:Y:S01]  /*3aa0*/  MUFU.EX2 R76, R76 ;  /* 0x0000004c004c7308 */ /* 0x000e620000000800 */
[C---:B--2---:R-:W-:Y:S01]  /*3ab0*/  FADD.FTZ R11, R45.reuse, R20 ;  /* 0x000000142d0b7221 */ /* 0x044fe20000010000 */
[----:B------:R-:W-:-:S06]  /*3ac0*/  F2FP.BF16.F32.PACK_AB R160, R45, R72 ;  /* 0x000000482da0723e */ /* 0x000fcc00000010ff */
[----:B------:R-:W2:Y:S01]  /*3ad0*/  MUFU.EX2 R157, R58 ;  /* 0x0000003a009d7308 */ /* 0x000ea20000000800 */
[----:B0-----:R-:W-:-:S07]  /*3ae0*/  FADD.FTZ R0, R56, R3 ;  /* 0x0000000338007221 */ /* 0x001fce0000010000 */
[----:B------:R0:W3:Y:S01]  /*3af0*/  MUFU.EX2 R47, R134 ;  /* 0x00000086002f7308 */ /* 0x0000e20000000800 */
[----:B-1----:R-:W-:-:S07]  /*3b00*/  FADD.FTZ R20, R76, R11 ;  /* 0x0000000b4c147221 */ /* 0x002fce0000010000 */
[----:B------:R-:W1:Y:S01]  /*3b10*/  MUFU.EX2 R60, R60 ;  /* 0x0000003c003c7308 */ /* 0x000e620000000800 */
[C---:B--2---:R-:W-:Y:S01]  /*3b20*/  FADD.FTZ R3, R157.reuse, R0 ;  /* 0x000000009d037221 */ /* 0x044fe20000010000 */
[----:B------:R-:W-:Y:S01]  /*3b30*/  F2FP.BF16.F32.PACK_AB R157, R157, R56 ;  /* 0x000000389d9d723e */ /* 0x000fe200000010ff */
[----:B0-----:R-:W-:-:S05]  /*3b40*/  IMAD.MOV.U32 R134, RZ, RZ, R151 ;  /* 0x000000ffff867224 */ /* 0x001fca00078e0097 */
[----:B------:R-:W0:Y:S01]  /*3b50*/  MUFU.EX2 R80, R80 ;  /* 0x0000005000507308 */ /* 0x000e220000000800 */
[C---:B---3--:R-:W-:Y:S01]  /*3b60*/  FADD.FTZ R11, R47.reuse, R20 ;  /* 0x000000142f0b7221 */ /* 0x048fe20000010000 */
[----:B------:R-:W-:-:S06]  /*3b70*/  F2FP.BF16.F32.PACK_AB R162, R47, R76 ;  /* 0x0000004c2fa2723e */ /* 0x000fcc00000010ff */
[----:B------:R-:W2:Y:S01]  /*3b80*/  MUFU.EX2 R159, R62 ;  /* 0x0000003e009f7308 */ /* 0x000ea20000000800 */
[----:B-1----:R-:W-:-:S07]  /*3b90*/  FADD.FTZ R0, R60, R3 ;  /* 0x000000033c007221 */ /* 0x002fce0000010000 */
[----:B------:R1:W3:Y:S01]  /*3ba0*/  MUFU.EX2 R39, R136 ;  /* 0x0000008800277308 */ /* 0x0002e20000000800 */
[----:B0-----:R-:W-:-:S07]  /*3bb0*/  FADD.FTZ R20, R80, R11 ;  /* 0x0000000b50147221 */ /* 0x001fce0000010000 */
[----:B------:R-:W0:Y:S01]  /*3bc0*/  MUFU.EX2 R64, R64 ;  /* 0x0000004000407308 */ /* 0x000e220000000800 */
[C---:B--2---:R-:W-:Y:S01]  /*3bd0*/  FADD.FTZ R3, R159.reuse, R0 ;  /* 0x000000009f037221 */ /* 0x044fe20000010000 */
[----:B------:R-:W-:Y:S01]  /*3be0*/  F2FP.BF16.F32.PACK_AB R159, R159, R60 ;  /* 0x0000003c9f9f723e */ /* 0x000fe200000010ff */
[----:B-1----:R-:W-:-:S05]  /*3bf0*/  IMAD.MOV.U32 R136, RZ, RZ, R151 ;  /* 0x000000ffff887224 */ /* 0x002fca00078e0097 */
[----:B------:R-:W1:Y:S01]  /*3c00*/  MUFU.EX2 R84, R84 ;  /* 0x0000005400547308 */ /* 0x000e620000000800 */
[C---:B---3--:R-:W-:Y:S01]  /*3c10*/  FADD.FTZ R11, R39.reuse, R20 ;  /* 0x00000014270b7221 */ /* 0x048fe20000010000 */
[----:B------:R-:W-:-:S06]  /*3c20*/  F2FP.BF16.F32.PACK_AB R164, R39, R80 ;  /* 0x0000005027a4723e */ /* 0x000fcc00000010ff */
[----:B------:R-:W2:Y:S01]  /*3c30*/  MUFU.EX2 R161, R66 ;  /* 0x0000004200a17308 */ /* 0x000ea20000000800 */
[----:B0-----:R-:W-:-:S07]  /*3c40*/  FADD.FTZ R0, R64, R3 ;  /* 0x0000000340007221 */ /* 0x001fce0000010000 */
[----:B------:R-:W0:Y:S01]  /*3c50*/  MUFU.EX2 R68, R68 ;  /* 0x0000004400447308 */ /* 0x000e220000000800 */
[----:B-1----:R-:W-:-:S07]  /*3c60*/  FADD.FTZ R20, R84, R11 ;  /* 0x0000000b54147221 */ /* 0x002fce0000010000 */
[----:B------:R-:W1:Y:S01]  /*3c70*/  MUFU.EX2 R163, R74 ;  /* 0x0000004a00a37308 */ /* 0x000e620000000800 */
[C---:B--2---:R-:W-:Y:S01]  /*3c80*/  FADD.FTZ R11, R161.reuse, R0 ;  /* 0x00000000a10b7221 */ /* 0x044fe20000010000 */
[----:B------:R-:W-:-:S06]  /*3c90*/  F2FP.BF16.F32.PACK_AB R161, R161, R64 ;  /* 0x00000040a1a1723e */ /* 0x000fcc00000010ff */
[----:B------:R-:W2:Y:S01]  /*3ca0*/  MUFU.EX2 R82, R82 ;  /* 0x0000005200527308 */ /* 0x000ea20000000800 */
[----:B0-----:R-:W-:-:S07]  /*3cb0*/  FADD.FTZ R0, R68, R11 ;  /* 0x0000000b44007221 */ /* 0x001fce0000010000 */
[----:B------:R-:W0:Y:S01]  /*3cc0*/  MUFU.EX2 R165, R78 ;  /* 0x0000004e00a57308 */ /* 0x000e220000000800 */
[C---:B-1----:R-:W-:Y:S01]  /*3cd0*/  FADD.FTZ R11, R163.reuse, R0 ;  /* 0x00000000a30b7221 */ /* 0x042fe20000010000 */
[----:B------:R-:W-:-:S06]  /*3ce0*/  F2FP.BF16.F32.PACK_AB R163, R163, R68 ;  /* 0x00000044a3a3723e */ /* 0x000fcc00000010ff */
[----:B------:R-:W1:Y:S01]  /*3cf0*/  MUFU.EX2 R86, R86 ;  /* 0x0000005600567308 */ /* 0x000e620000000800 */
[----:B--2---:R-:W-:-:S07]  /*3d00*/  FADD.FTZ R0, R82, R11 ;  /* 0x0000000b52007221 */ /* 0x004fce0000010000 */
[----:B------:R-:W2:Y:S01]  /*3d10*/  MUFU.EX2 R41, R41 ;  /* 0x0000002900297308 */ /* 0x000ea20000000800 */
[C---:B0-----:R-:W-:Y:S01]  /*3d20*/  FADD.FTZ R11, R165.reuse, R0 ;  /* 0x00000000a50b7221 */ /* 0x041fe20000010000 */
[----:B------:R-:W-:-:S06]  /*3d30*/  F2FP.BF16.F32.PACK_AB R165, R165, R82 ;  /* 0x00000052a5a5723e */ /* 0x000fcc00000010ff */
[----:B------:R-:W0:Y:S01]  /*3d40*/  MUFU.EX2 R49, R49 ;  /* 0x0000003100317308 */ /* 0x000e220000000800 */
[----:B-1----:R-:W-:Y:S01]  /*3d50*/  FADD.FTZ R0, R86, R11 ;  /* 0x0000000b56007221 */ /* 0x002fe20000010000 */
[C---:B--2---:R-:W-:Y:S01]  /*3d60*/  FADD.FTZ R3, R41.reuse, R20 ;  /* 0x0000001429037221 */ /* 0x044fe20000010000 */
[----:B------:R-:W-:Y:S02]  /*3d70*/  F2FP.BF16.F32.PACK_AB R166, R41, R84 ;  /* 0x0000005429a6723e */ /* 0x000fe400000010ff */
[C---:B0-----:R-:W-:Y:S01]  /*3d80*/  FADD.FTZ R0, R49.reuse, R0 ;  /* 0x0000000031007221 */ /* 0x041fe20000010000 */
[----:B------:R-:W-:Y:S01]  /*3d90*/  F2FP.BF16.F32.PACK_AB R167, R49, R86 ;  /* 0x0000005631a7723e */ /* 0x000fe200000010ff */
[----:B------:R-:W-:Y:S06]  /*3da0*/  @!P2 BRA `(.L_x_15) ;  /* 0x0000002800e8a947 */ /* 0x000fec0003800000 */
[----:B------:R-:W-:Y:S01]  /*3db0*/  IADD3 R191, R191, -0x2, RZ ;  /* 0xfffffffebfbf7810 */ /* 0x000fe20007ffe0ff */
[----:B------:R-:W-:Y:S01]  /*3dc0*/  IMAD.MOV.U32 R11, RZ, RZ, R14 ;  /* 0x000000ffff0b7224 */ /* 0x000fe200078e000e */
[----:B------:R-:W-:Y:S01]  /*3dd0*/  CS2R R150, SRZ ;  /* 0x0000000000967805 */ /* 0x000fe2000001ff00 */
[----:B------:R-:W-:Y:S01]  /*3de0*/  IMAD.MOV.U32 R13, RZ, RZ, R12 ;  /* 0x000000ffff0d7224 */ /* 0x000fe200078e000c */
[----:B------:R-:W-:Y:S01]  /*3df0*/  CS2R R146, SRZ ;  /* 0x0000000000927805 */ /* 0x000fe2000001ff00 */
[----:B------:R-:W-:Y:S01]  /*3e00*/  IMAD.MOV.U32 R8, RZ, RZ, 0x3f800000 ;  /* 0x3f800000ff087424 */ /* 0x000fe200078e00ff */
[----:B------:R-:W-:Y:S02]  /*3e10*/  CS2R R142, SRZ ;  /* 0x00000000008e7805 */ /* 0x000fe4000001ff00 */
[----:B------:R-:W-:Y:S02]  /*3e20*/  CS2R R138, SRZ ;  /* 0x00000000008a7805 */ /* 0x000fe4000001ff00 */
[----:B------:R-:W-:-:S02]  /*3e30*/  CS2R R134, SRZ ;  /* 0x0000000000867805 */ /* 0x000fc4000001ff00 */
[----:B------:R-:W-:Y:S02]  /*3e40*/  CS2R R130, SRZ ;  /* 0x0000000000827805 */ /* 0x000fe4000001ff00 */
[----:B------:R-:W-:Y:S02]  /*3e50*/  CS2R R126, SRZ ;  /* 0x00000000007e7805 */ /* 0x000fe4000001ff00 */
[----:B------:R-:W-:Y:S02]  /*3e60*/  CS2R R122, SRZ ;  /* 0x00000000007a7805 */ /* 0x000fe4000001ff00 */
        /* <DEDUP_REMOVED lines=23> */
[----:B------:R-:W-:Y:S01]  /*3fe0*/  CS2R R88, SRZ ;  /* 0x0000000000587805 */ /* 0x000fe2000001ff00 */
[----:B------:R-:W-:Y:S01]  /*3ff0*/  UMOV UR4, UR37 ;  /* 0x0000002500047c82 */ /* 0x000fe20008000000 */
[----:B------:R-:W-:Y:S01]  /*4000*/  UMOV UR5, UR36 ;  /* 0x0000002400057c82 */ /* 0x000fe20008000000 */
[----:B------:R-:W-:-:S05]  /*4010*/  ULDC UR6, c[0x0][0x9d8] ;  /* 0x0002760000067ab9 */ /* 0x000fca0000000800 */
.L_x_24:
[----:B------:R-:W-:-:S04]  /*4020*/  UIADD3 UR7, UR5, 0x1, URZ ;  /* 0x0000000105077890 */ /* 0x000fc8000fffe03f */
[----:B------:R-:W-:-:S04]  /*4030*/  UISETP.NE.AND UP0, UPT, UR7, 0x2, UPT ;  /* 0x000000020700788c */ /* 0x000fc8000bf05270 */
[----:B------:R-:W-:Y:S02]  /*4040*/  USEL UR37, URZ, 0x1, UP0 ;  /* 0x000000013f257887 */ /* 0x000fe40008000000 */
[----:B------:R-:W-:Y:S02]  /*4050*/  USEL UR36, UR7, URZ, UP0 ;  /* 0x0000003f07247287 */ /* 0x000fe40008000000 */
[----:B------:R-:W-:Y:S01]  /*4060*/  ULOP3.LUT UR37, UR4, UR37, URZ, 0x3c, !UPT ;  /* 0x0000002504257292 */ /* 0x000fe2000f8e3c3f */
[----:B------:R-:W-:Y:S11]  /*4070*/  @!P0 BRA `(.L_x_16) ;  /* 0x0000000000048947 */ /* 0x000ff60003800000 */
[----:B------:R-:W-:Y:S01]  /*4080*/  BPT.TRAP 0x1 ;  /* 0x000000040000795c */ /* 0x000fe20000300000 */
.L_x_16:
[----:B------:R-:W0:Y:S01]  /*4090*/  S2UR UR8, SR_CgaCtaId ;  /* 0x00000000000879c3 */ /* 0x000e220000008800 */
[----:B------:R-:W-:Y:S01]  /*40a0*/  UMOV UR7, 0x400 ;  /* 0x0000040000077882 */ /* 0x000fe20000000000 */
[----:B------:R-:W-:-:S05]  /*40b0*/  IMAD.U32 R9, RZ, RZ, UR37 ;  /* 0x00000025ff097e24 */ /* 0x000fca000f8e00ff */
[----:B------:R-:W-:Y:S01]  /*40c0*/  SHF.L.U32 R9, R9, 0x1f, RZ ;  /* 0x0000001f09097819 */ /* 0x000fe200000006ff */
[----:B0-----:R-:W-:-:S04]  /*40d0*/  ULEA UR7, UR8, UR7, 0x18 ;  /* 0x0000000708077291 */ /* 0x001fc8000f8ec03f */
[----:B------:R-:W-:-:S09]  /*40e0*/  ULEA UR8, UR36, UR7, 0x3 ;  /* 0x0000000724087291 */ /* 0x000fd2000f8e183f */
[----:B------:R0:W1:Y:S01]  /*40f0*/  SYNCS.PHASECHK.TRANS64.TRYWAIT P2, [UR8+0x34830], R9 ;  /* 0x03483009ff0075a7 */ /* 0x0000620008040148 */
[----:B------:R-:W-:Y:S05]  /*4100*/  @!P0 BRA `(.L_x_17) ;  /* 0x0000000000048947 */ /* 0x000fea0003800000 */
[----:B------:R-:W-:Y:S01]  /*4110*/  BPT.TRAP 0x1 ;  /* 0x000000040000795c */ /* 0x000fe20000300000 */
.L_x_17:
[----:B-1----:R-:W-:Y:S05]  /*4120*/  @P2 BRA `(.L_x_18) ;  /* 0x0000000000082947 */ /* 0x002fea0003800000 */
[----:B------:R-:W1:Y:S02]  /*4130*/  SYNCS.PHASECHK.TRANS64.TRYWAIT P2, [UR8+0x34830], R9 ;  /* 0x03483009ff0075a7 */ /* 0x000e640008040148 */
[----:B-1----:R-:W-:Y:S05]  /*4140*/  @!P2 BRA `(.L_x_19) ;  /* 0x0000008c0020a947 */ /* 0x002fea0003800000 */
.L_x_18:
[----:B------:R-:W-:Y:S01]  /*4150*/  R2UR UR44, R4 ;  /* 0x00000000042c72ca */ /* 0x000fe200000e0000 */
[----:B------:R-:W-:Y:S01]  /*4160*/  UIMAD UR9, UR36, 0xc00, UR10 ;  /* 0x00000c00240978a4 */ /* 0x000fe2000f8e020a */
[----:B------:R-:W-:Y:S01]  /*4170*/  R2UR UR45, R5 ;  /* 0x00000000052d72ca */ /* 0x000fe200000e0000 */
[----:B------:R-:W-:Y:S01]  /*4180*/  WARPGROUP.ARRIVE ;  /* 0x00000000000079c5 */ /* 0x000fe20000000000 */
[----:B------:R-:W-:Y:S01]  /*4190*/  UMOV UR47, 0x40000040 ;  /* 0x40000040002f7882 */ /* 0x000fe20000000000 */
[----:B------:R-:W-:Y:S01]  /*41a0*/  UIADD3 UR14, UR9, 0x400, URZ ;  /* 0x00000400090e7890 */ /* 0x000fe2000fffe03f */
[-C--:B------:R-:W-:Y:S01]  /*41b0*/  FMUL.FTZ R88, R88, R10.reuse ;  /* 0x0000000a58587220 */ /* 0x080fe20000410000 */
[----:B------:R-:W-:Y:S01]  /*41c0*/  UMOV UR15, 0x40000040 ;  /* 0x40000040000f7882 */ /* 0x000fe20000000000 */
[----:B------:R-:W-:Y:S01]  /*41d0*/  UMOV UR46, UR9 ;  /* 0x00000009002e7c82 */ /* 0x000fe20008000000 */
[----:B------:R-:W-:Y:S01]  /*41e0*/  UIADD3 UR18, UR9, 0x402, URZ ;  /* 0x0000040209127890 */ /* 0x000fe2000fffe03f */
[-C--:B------:R-:W-:Y:S01]  /*41f0*/  FMUL.FTZ R89, R89, R10.reuse ;  /* 0x0000000a59597220 */ /* 0x080fe20000410000 */
[----:B------:R-:W-:Y:S01]  /*4200*/  UMOV UR19, 0x40000040 ;  /* 0x4000004000137882 */ /* 0x000fe20000000000 */
[----:B------:R-:W-:Y:S01]  /*4210*/  UIADD3 UR22, UR9, 0x404, URZ ;  /* 0x0000040409167890 */ /* 0x000fe2000fffe03f */
[-C--:B------:R-:W-:Y:S01]  /*4220*/  FMUL.FTZ R92, R92, R10.reuse ;  /* 0x0000000a5c5c7220 */ /* 0x080fe20000410000 */
[----:B------:R-:W-:Y:S01]  /*4230*/  UMOV UR23, 0x40000040 ;  /* 0x4000004000177882 */ /* 0x000fe20000000000 */
[----:B------:R-:W-:Y:S01]  /*4240*/  HGMMA.64x128x16.F32.BF16 R24, gdesc[UR44], RZ, !UPT, gsb0 ;  /* 0x01e000002c1879f0 */ /* 0x000fe2000c0018ff */
[----:B------:R-:W-:Y:S01]  /*4250*/  R2UR UR44, R6 ;  /* 0x00000000062c72ca */ /* 0x000fe200000e0000 */
[----:B------:R-:W-:Y:S01]  /*4260*/  UIADD3 UR46, UR9, 0x2, URZ ;  /* 0x00000002092e7890 */ /* 0x000fe2000fffe03f */
[----:B------:R-:W-:Y:S01]  /*4270*/  R2UR UR45, R7 ;  /* 0x00000000072d72ca */ /* 0x000fe200000e0000 */
[----:B------:R-:W-:Y:S01]  /*4280*/  UMOV UR47, 0x40000040 ;  /* 0x40000040002f7882 */ /* 0x000fe20000000000 */
[----:B------:R-:W-:Y:S01]  /*4290*/  UIADD3 UR26, UR9, 0x406, URZ ;  /* 0x00000406091a7890 */ /* 0x000fe2000fffe03f */
[-C--:B------:R-:W-:Y:S01]  /*42a0*/  FMUL.FTZ R93, R93, R10.reuse ;  /* 0x0000000a5d5d7220 */ /* 0x080fe20000410000 */
        /* <DEDUP_REMOVED lines=10> */
[-C--:B------:R-:W-:Y:S01]  /*4350*/  FMUL.FTZ R101, R101, R10.reuse ;  /* 0x0000000a65657220 */ /* 0x080fe20000410000 */
        /* <DEDUP_REMOVED lines=23> */
[----:B------:R-:W-:Y:S01]  /*44d0*/  FMUL.FTZ R149, R149, R10 ;  /* 0x0000000a95957220 */ /* 0x000fe20000410000 */
        /* <DEDUP_REMOVED lines=32> */
[----:B------:R-:W-:-:S02]  /*46e0*/  WARPGROUP.DEPBAR.LE gsb0, 0x0 ;  /* 0x00008000000079c5 */ /* 0x000fc40000010000 */
[----:B------:R-:W-:-:S06]  /*46f0*/  WARPGROUP.ARRIVE ;  /* 0x00000000000079c5 */ /* 0x000fcc0000000000 */
[----:B------:R-:W-:Y:S01]  /*4700*/  HGMMA.64x128x16.F32.BF16 R24, gdesc[UR44], R24, gsb0 ;  /* 0x01e000002c1879f0 */ /* 0x000fe20008001818 */
[----:B------:R-:W-:Y:S01]  /*4710*/  UIADD3 UR46, UR9, 0x4, URZ ;  /* 0x00000004092e7890 */ /* 0x000fe2000fffe03f */
[----:B------:R-:W-:Y:S01]  /*4720*/  UMOV UR44, UR56 ;  /* 0x00000038002c7c82 */ /* 0x000fe20008000000 */
[----:B------:R-:W-:Y:S01]  /*4730*/  UMOV UR45, UR57 ;  /* 0x00000039002d7c82 */ /* 0x000fe20008000000 */
[----:B------:R-:W-:Y:S01]  /*4740*/  UMOV UR47, 0x40000040 ;  /* 0x40000040002f7882 */ /* 0x000fe20000000000 */
[----:B------:R-:W-:Y:S02]  /*4750*/  WARPGROUP.DEPBAR.LE gsb0, 0x0 ;  /* 0x00008000000079c5 */ /* 0x000fe40000010000 */
        /* <DEDUP_REMOVED lines=38> */
[----:B------:R-:W-:Y:S05]  /*49c0*/  @!P0 BRA `(.L_x_20) ;  /* 0x0000000000048947 */ /* 0x000fea0003800000 */
[----:B------:R-:W-:Y:S01]  /*49d0*/  BPT.TRAP 0x1 ;  /* 0x000000040000795c */ /* 0x000fe20000300000 */
.L_x_20:
[----:B------:R-:W-:Y:S01]  /*49e0*/  ULEA UR9, UR5, UR7, 0x3 ;  /* 0x0000000705097291 */ /* 0x000fe2000f8e183f */
[----:B------:R-:W-:-:S05]  /*49f0*/  IMAD.U32 R8, RZ, RZ, UR4 ;  /* 0x00000004ff087e24 */ /* 0x000fca000f8e00ff */
[----:B------:R-:W-:-:S04]  /*4a00*/  SHF.L.U32 R8, R8, 0x1f, RZ ;  /* 0x0000001f08087819 */ /* 0x000fc800000006ff */
[----:B------:R2:W3:Y:S01]  /*4a10*/  SYNCS.PHASECHK.TRANS64.TRYWAIT P2, [UR9+0x34850], R8 ;  /* 0x03485008ff0075a7 */ /* 0x0004e20008040149 */
[----:B------:R-:W-:Y:S05]  /*4a20*/  @!P0 BRA `(.L_x_21) ;  /* 0x0000000000048947 */ /* 0x000fea0003800000 */
[----:B------:R-:W-:Y:S01]  /*4a30*/  BPT.TRAP 0x1 ;  /* 0x000000040000795c */ /* 0x000fe20000300000 */
.L_x_21:
[----:B---3--:R-:W-:Y:S05]  /*4a40*/  @P2 BRA `(.L_x_22) ;  /* 0x0000000000082947 */ /* 0x008fea0003800000 */
[----:B------:R-:W3:Y:S02]  /*4a50*/  SYNCS.PHASECHK.TRANS64.TRYWAIT P2, [UR9+0x34850], R8 ;  /* 0x03485008ff0075a7 */ /* 0x000ee40008040149 */
[----:B---3--:R-:W-:Y:S05]  /*4a60*/  @!P2 BRA `(.L_x_23) ;  /* 0x0000008000f0a947 */ /* 0x008fea0003800000 */
.L_x_22:
[----:B------:R-:W-:Y:S01]  /*4a70*/  UIADD3 UR7, UR7, 0x400, URZ ;  /* 0x0000040007077890 */ /* 0x000fe2000fffe03f */
[----:B------:R-:W-:Y:S01]  /*4a80*/  WARPGROUP.ARRIVE ;  /* 0x00000000000079c5 */ /* 0x000fe20000000000 */
[----:B------:R-:W-:Y:S01]  /*4a90*/  UMOV UR15, 0x40000040 ;  /* 0x40000040000f7882 */ /* 0x000fe20000000000 */
[----:B0-2---:R-:W-:Y:S01]  /*4aa0*/  FMUL.FTZ R8, R24, UR6 ;  /* 0x0000000618087c20 */ /* 0x005fe20008410000 */
[----:B------:R-:W-:Y:S01]  /*4ab0*/  USHF.R.U32.HI UR7, URZ, 0x4, UR7 ;  /* 0x000000043f077899 */ /* 0x000fe20008011607 */
[----:B------:R-:W-:Y:S01]  /*4ac0*/  FMUL.FTZ R14, R25, UR6 ;  /* 0x00000006190e7c20 */ /* 0x000fe20008410000 */
[----:B------:R-:W-:Y:S01]  /*4ad0*/  FMUL.FTZ R20, R26, UR6 ;  /* 0x000000061a147c20 */ /* 0x000fe20008410000 */
[----:B------:R-:W-:Y:S01]  /*4ae0*/  FMUL.FTZ R26, R28, UR6 ;  /* 0x000000061c1a7c20 */ /* 0x000fe20008410000 */
[----:B------:R-:W-:Y:S01]  /*4af0*/  ULOP3.LUT UR7, UR7, 0x3fff, URZ, 0xc0, !UPT ;  /* 0x00003fff07077892 */ /* 0x000fe2000f8ec03f */
[----:B------:R-:W1:Y:S01]  /*4b00*/  MUFU.TANH R8, R8 ;  /* 0x0000000800087308 */ /* 0x000e620000002400 */
[----:B------:R-:W-:Y:S01]  /*4b10*/  FMUL.FTZ R32, R32, UR6 ;  /* 0x0000000620207c20 */ /* 0x000fe20008410000 */
[----:B------:R-:W-:Y:S01]  /*4b20*/  FMUL.FTZ R194, R36, UR6 ;  /* 0x0000000624c27c20 */ /* 0x000fe20008410000 */
[----:B------:R-:W-:Y:S01]  /*4b30*/  ULOP3.LUT UR4, UR7, 0x4000000, URZ, 0xfc, !UPT ;  /* 0x0400000007047892 */ /* 0x000fe2000f8efc3f */
[----:B------:R-:W-:Y:S01]  /*4b40*/  FMUL.FTZ R196, R37, UR6 ;  /* 0x0000000625c47c20 */ /* 0x000fe20008410000 */
[----:B------:R-:W-:Y:S01]  /*4b50*/  FMUL.FTZ R198, R40, UR6 ;  /* 0x0000000628c67c20 */ /* 0x000fe20008410000 */
[----:B------:R-:W-:Y:S01]  /*4b60*/  FMUL.FTZ R200, R41, UR6 ;  /* 0x0000000629c87c20 */ /* 0x000fe20008410000 */
[----:B------:R-:W-:Y:S01]  /*4b70*/  ULEA UR4, UR5, UR4, 0xb ;  /* 0x0000000405047291 */ /* 0x000fe2000f8e583f */
[----:B------:R-:W0:Y:S01]  /*4b80*/  MUFU.TANH R14, R14 ;  /* 0x0000000e000e7308 */ /* 0x000e220000002400 */
[----:B------:R-:W-:Y:S01]  /*4b90*/  FMUL.FTZ R202, R44, UR6 ;  /* 0x000000062cca7c20 */ /* 0x000fe20008410000 */
[----:B------:R-:W-:Y:S01]  /*4ba0*/  FMUL.FTZ R204, R45, UR6 ;  /* 0x000000062dcc7c20 */ /* 0x000fe20008410000 */
[----:B------:R-:W-:Y:S01]  /*4bb0*/  FMUL.FTZ R206, R52, UR6 ;  /* 0x0000000634ce7c20 */ /* 0x000fe20008410000 */
[----:B------:R-:W-:Y:S01]  /*4bc0*/  FMUL.FTZ R208, R53, UR6 ;  /* 0x0000000635d07c20 */ /* 0x000fe20008410000 */
[----:B------:R-:W-:Y:S01]  /*4bd0*/  FMUL.FTZ R210, R56, UR6 ;  /* 0x0000000638d27c20 */ /* 0x000fe20008410000 */
[----:B------:R-:W-:Y:S01]  /*4be0*/  UMOV UR14, UR4 ;  /* 0x00000004000e7c82 */ /* 0x000fe20008000000 */
[----:B------:R-:W-:Y:S01]  /*4bf0*/  FMUL.FTZ R212, R57, UR6 ;  /* 0x0000000639d47c20 */ /* 0x000fe20008410000 */
[----:B------:R-:W-:Y:S01]  /*4c00*/  HGMMA.64x128x16.F32.BF16 R88, R180, gdesc[UR12].tnspB, R88, gsb0 ;  /* 0x41e0000cb4587df0 */ /* 0x000fe20008001858 */
[----:B------:R-:W-:Y:S01]  /*4c10*/  UIADD3 UR14, UR4, 0x80, URZ ;  /* 0x00000080040e7890 */ /* 0x000fe2000fffe03f */
[----:B------:R-:W2:Y:S01]  /*4c20*/  MUFU.TANH R26, R26 ;  /* 0x0000001a001a7308 */ /* 0x000ea20000002400 */
[----:B------:R-:W-:Y:S01]  /*4c30*/  UMOV UR15, 0x40000040 ;  /* 0x40000040000f7882 */ /* 0x000fe20000000000 */
[----:B-1----:R-:W-:Y:S01]  /*4c40*/  FMNMX.FTZ R9, R8, R13, !PT ;  /* 0x0000000d08097209 */ /* 0x002fe20007810000 */
[----:B------:R-:W-:Y:S01]  /*4c50*/  FMUL.FTZ R24, R27, UR6 ;  /* 0x000000061b187c20 */ /* 0x000fe20008410000 */
[----:B------:R-:W-:Y:S01]  /*4c60*/  FMUL.FTZ R214, R60, UR6 ;  /* 0x000000063cd67c20 */ /* 0x000fe20008410000 */
[----:B------:R-:W-:Y:S01]  /*4c70*/  FMUL.FTZ R28, R30, UR6 ;  /* 0x000000061e1c7c20 */ /* 0x000fe20008410000 */
[----:B------:R-:W-:Y:S01]  /*4c80*/  FMUL.FTZ R216, R61, UR6 ;  /* 0x000000063dd87c20 */ /* 0x000fe20008410000 */
[----:B0-----:R-:W-:Y:S01]  /*4c90*/  FMNMX.FTZ R9, R14, R9, !PT ;  /* 0x000000090e097209 */ /* 0x001fe20007810000 */
[----:B------:R-:W-:Y:S01]  /*4ca0*/  MUFU.TANH R32, R32 ;  /* 0x0000002000207308 */ /* 0x000fe20000002400 */
[----:B------:R-:W-:Y:S01]  /*4cb0*/  FMUL.FTZ R30, R31, UR6 ;  /* 0x000000061f1e7c20 */ /* 0x000fe20008410000 */
[----:B------:R-:W-:Y:S01]  /*4cc0*/  FMUL.FTZ R218, R64, UR6 ;  /* 0x0000000640da7c20 */ /* 0x000fe20008410000 */
[----:B------:R-:W-:Y:S01]  /*4cd0*/  FMUL.FTZ R34, R34, UR6 ;  /* 0x0000000622227c20 */ /* 0x000fe20008410000 */
[----:B------:R-:W-:Y:S01]  /*4ce0*/  FMUL.FTZ R192, R35, UR6 ;  /* 0x0000000623c07c20 */ /* 0x000fe20008410000 */
[----:B------:R-:W-:Y:S01]  /*4cf0*/  FMUL.FTZ R36, R38, UR6 ;  /* 0x0000000626247c20 */ /* 0x000fe20008410000 */
[----:B------:R-:W-:Y:S01]  /*4d00*/  FMUL.FTZ R220, R69, UR6 ;  /* 0x0000000645dc7c20 */ /* 0x000fe20008410000 */
[----:B------:R-:W-:Y:S01]  /*4d10*/  FMUL.FTZ R38, R39, UR6 ;  /* 0x0000000627267c20 */ /* 0x000fe20008410000 */
[----:B------:R-:W-:Y:S01]  /*4d20*/  MUFU.TANH R194, R194 ;  /* 0x000000c200c27308 */ /* 0x000fe20000002400 */
[----:B--2---:R-:W-:Y:S01]  /*4d30*/  FMNMX.FTZ R9, R26, R9, !PT ;  /* 0x000000091a097209 */ /* 0x004fe20007810000 */
[----:B------:R-:W-:Y:S01]  /*4d40*/  FMUL.FTZ R222, R72, UR6 ;  /* 0x0000000648de7c20 */ /* 0x000fe20008410000 */
[----:B------:R-:W-:Y:S01]  /*4d50*/  FMUL.FTZ R40, R42, UR6 ;  /* 0x000000062a287c20 */ /* 0x000fe20008410000 */
[----:B------:R-:W-:Y:S01]  /*4d60*/  FMUL.FTZ R224, R73, UR6 ;  /* 0x0000000649e07c20 */ /* 0x000fe20008410000 */
[----:B------:R-:W-:Y:S01]  /*4d70*/  FMUL.FTZ R42, R43, UR6 ;  /* 0x000000062b2a7c20 */ /* 0x000fe20008410000 */
[----:B------:R-:W-:Y:S01]  /*4d80*/  FMUL.FTZ R76, R76, UR6 ;  /* 0x000000064c4c7c20 */ /* 0x000fe20008410000 */
[----:B------:R-:W-:Y:S01]  /*4d90*/  FMUL.FTZ R44, R46, UR6 ;  /* 0x000000062e2c7c20 */ /* 0x000fe20008410000 */
        /* <DEDUP_REMOVED lines=23> */
[C---:B------:R-:W-:Y:S01]  /*4f10*/  ISETP.GT.AND P2, PT, R191.reuse, RZ, PT ;  /* 0x000000ffbf00720c */ /* 0x040fe20003f44270 */
[----:B------:R-:W-:Y:S01]  /*4f20*/  MUFU.TANH R202, R202 ;  /* 0x000000ca00ca7308 */ /* 0x000fe20000002400 */
[----:B------:R-:W-:Y:S01]  /*4f30*/  UMOV UR5, UR36 ;  /* 0x0000002400057c82 */ /* 0x000fe20008000000 */
[----:B------:R-:W-:-:S06]  /*4f40*/  VIADD R191, R191, 0xffffffff ;  /* 0xffffffffbfbf7836 */ /* 0x000fcc0000000000 */
[----:B------:R-:W-:Y:S08]  /*4f50*/  MUFU.TANH R204, R204 ;  /* 0x000000cc00cc7308 */ /* 0x000ff00000002400 */
[----:B------:R-:W-:Y:S08]  /*4f60*/  MUFU.TANH R206, R206 ;  /* 0x000000ce00ce7308 */ /* 0x000ff00000002400 */
[----:B------:R-:W-:Y:S08]  /*4f70*/  MUFU.TANH R208, R208 ;  /* 0x000000d000d07308 */ /* 0x000ff00000002400 */
[----:B------:R-:W-:Y:S08]  /*4f80*/  MUFU.TANH R210, R210 ;  /* 0x000000d200d27308 */ /* 0x000ff00000002400 */
[----:B------:R-:W0:Y:S08]  /*4f90*/  MUFU.TANH R20, R20 ;  /* 0x0000001400147308 */ /* 0x000e300000002400 */
[----:B------:R-:W-:Y:S08]  /*4fa0*/  MUFU.TANH R212, R212 ;  /* 0x000000d400d47308 */ /* 0x000ff00000002400 */
[----:B------:R-:W1:Y:S01]  /*4fb0*/  MUFU.TANH R24, R24 ;  /* 0x0000001800187308 */ /* 0x000e620000002400 */
[----:B0-----:R-:W-:-:S07]  /*4fc0*/  FMNMX.FTZ R25, R20, R11, !PT ;  /* 0x0000000b14197209 */ /* 0x001fce0007810000 */
[----:B------:R-:W-:Y:S08]  /*4fd0*/  MUFU.TANH R214, R214 ;  /* 0x000000d600d67308 */ /* 0x000ff00000002400 */
[----:B------:R-:W0:Y:S01]  /*4fe0*/  MUFU.TANH R28, R28 ;  /* 0x0000001c001c7308 */ /* 0x000e220000002400 */
[----:B-1----:R-:W-:-:S07]  /*4ff0*/  FMNMX.FTZ R25, R24, R25, !PT ;  /* 0x0000001918197209 */ /* 0x002fce0007810000 */
[----:B------:R-:W-:Y:S08]  /*5000*/  MUFU.TANH R216, R216 ;  /* 0x000000d800d87308 */ /* 0x000ff00000002400 */
[----:B------:R-:W1:Y:S01]  /*5010*/  MUFU.TANH R30, R30 ;  /* 0x0000001e001e7308 */ /* 0x000e620000002400 */
[----:B0-----:R-:W-:Y:S01]  /*5020*/  FMNMX.FTZ R25, R28, R25, !PT ;  /* 0x000000191c197209 */ /* 0x001fe20007810000 */
[----:B------:R-:W-:-:S02]  /*5030*/  WARPGROUP.DEPBAR.LE gsb0, 0x0 ;  /* 0x00008000000079c5 */ /* 0x000fc40000010000 */
[----:B------:R-:W-:Y:S01]  /*5040*/  WARPGROUP.ARRIVE ;  /* 0x00000000000079c5 */ /* 0x000fe20000000000 */
[----:B------:R-:W-:Y:S01]  /*5050*/  FMUL.FTZ R180, R29, UR6 ;  /* 0x000000061db47c20 */ /* 0x000fe20008410000 */
[----:B------:R-:W-:Y:S02]  /*5060*/  FMUL.FTZ R182, R33, UR6 ;  /* 0x0000000621b67c20 */ /* 0x000fe40008410000 */
[----:B------:R-:W-:Y:S02]  /*5070*/  MUFU.TANH R218, R218 ;  /* 0x000000da00da7308 */ /* 0x000fe40000002400 */
[----:B------:R-:W-:Y:S01]  /*5080*/  HGMMA.64x128x16.F32.BF16 R88, R176, gdesc[UR12].tnspB, R88, gsb0 ;  /* 0x41e0000cb0587df0 */ /* 0x000fe20008001858 */
[----:B------:R-:W-:Y:S01]  /*5090*/  UIADD3 UR14, UR4, 0x100, URZ ;  /* 0x00000100040e7890 */ /* 0x000fe2000fffe03f */
[----:B------:R-:W-:-:S04]  /*50a0*/  UMOV UR15, 0x40000040 ;  /* 0x40000040000f7882 */ /* 0x000fc80000000000 */
[----:B------:R-:W0:Y:S01]  /*50b0*/  MUFU.TANH R180, R180 ;  /* 0x000000b400b47308 */ /* 0x000e220000002400 */
[----:B-1----:R-:W-:-:S07]  /*50c0*/  FMNMX.FTZ R25, R30, R25, !PT ;  /* 0x000000191e197209 */ /* 0x002fce0007810000 */
[----:B------:R-:W1:Y:S08]  /*50d0*/  MUFU.TANH R182, R182 ;  /* 0x000000b600b67308 */ /* 0x000e700000002400 */
[----:B------:R-:W2:Y:S01]  /*50e0*/  MUFU.TANH R34, R34 ;  /* 0x0000002200227308 */ /* 0x000ea20000002400 */
[----:B0-----:R-:W-:-:S04]  /*50f0*/  FMNMX.FTZ R9, R180, R9, !PT ;  /* 0x00000009b4097209 */ /* 0x001fc80007810000 */
[----:B------:R-:W-:-:S03]  /*5100*/  FMNMX.FTZ R9, R32, R9, !PT ;  /* 0x0000000920097209 */ /* 0x000fc60007810000 */
[----:B------:R-:W0:Y:S01]  /*5110*/  MUFU.TANH R192, R192 ;  /* 0x000000c000c07308 */ /* 0x000e220000002400 */
[----:B-1----:R-:W-:-:S04]  /*5120*/  FMNMX.FTZ R9, R182, R9, !PT ;  /* 0x00000009b6097209 */ /* 0x002fc80007810000 */
[----:B------:R-:W-:-:S03]  /*5130*/  FMNMX.FTZ R9, R194, R9, !PT ;  /* 0x00000009c2097209 */ /* 0x000fc60007810000 */
[----:B------:R-:W1:Y:S01]  /*5140*/  MUFU.TANH R36, R36 ;  /* 0x0000002400247308 */ /* 0x000e620000002400 */
[----:B------:R-:W-:Y:S02]  /*5150*/  FMNMX.FTZ R9, R196, R9, !PT ;  /* 0x00000009c4097209 */ /* 0x000fe40007810000 */
[----:B--2---:R-:W-:Y:S02]  /*5160*/  FMNMX.FTZ R27, R34, R25, !PT ;  /* 0x00000019221b7209 */ /* 0x004fe40007810000 */
[----:B------:R-:W-:-:S03]  /*5170*/  FMNMX.FTZ R9, R198, R9, !PT ;  /* 0x00000009c6097209 */ /* 0x000fc60007810000 */
[----:B------:R-:W-:Y:S01]  /*5180*/  MUFU.TANH R220, R220 ;  /* 0x000000dc00dc7308 */ /* 0x000fe20000002400 */
[----:B------:R-:W-:Y:S02]  /*5190*/  FMNMX.FTZ R9, R200, R9, !PT ;  /* 0x00000009c8097209 */ /* 0x000fe40007810000 */
[----:B0-----:R-:W-:Y:S02]  /*51a0*/  FMNMX.FTZ R27, R192, R27, !PT ;  /* 0x0000001bc01b7209 */ /* 0x001fe40007810000 */
[----:B------:R-:W-:-:S03]  /*51b0*/  FMNMX.FTZ R9, R202, R9, !PT ;  /* 0x00000009ca097209 */ /* 0x000fc60007810000 */
[----:B------:R-:W0:Y:S01]  /*51c0*/  MUFU.TANH R38, R38 ;  /* 0x0000002600267308 */ /* 0x000e220000002400 */
[----:B------:R-:W-:Y:S02]  /*51d0*/  FMNMX.FTZ R9, R204, R9, !PT ;  /* 0x00000009cc097209 */ /* 0x000fe40007810000 */
[----:B-1----:R-:W-:-:S05]  /*51e0*/  FMNMX.FTZ R27, R36, R27, !PT ;  /* 0x0000001b241b7209 */ /* 0x002fca0007810000 */
        /* <DEDUP_REMOVED lines=8> */
[----:B0-----:R-:W-:-:S07]  /*5270*/  FMNMX.FTZ R29, R42, R29, !PT ;  /* 0x0000001d2a1d7209 */ /* 0x001fce0007810000 */
[----:B------:R-:W-:Y:S08]  /*5280*/  MUFU.TANH R226, R226 ;  /* 0x000000e200e27308 */ /* 0x000ff00000002400 */
[----:B------:R-:W0:Y:S01]  /*5290*/  MUFU.TANH R46, R46 ;  /* 0x0000002e002e7308 */ /* 0x000e220000002400 */
[----:B-1----:R-:W-:-:S07]  /*52a0*/  FMNMX.FTZ R29, R44, R29, !PT ;  /* 0x0000001d2c1d7209 */ /* 0x002fce0007810000 */
[----:B------:R-:W-:Y:S08]  /*52b0*/  MUFU.TANH R228, R228 ;  /* 0x000000e400e47308 */ /* 0x000ff00000002400 */
[----:B------:R-:W-:Y:S01]  /*52c0*/  MUFU.TANH R230, R230 ;  /* 0x000000e600e67308 */ /* 0x000fe20000002400 */
[----:B0-----:R-:W-:-:S07]  /*52d0*/  FMNMX.FTZ R29, R46, R29, !PT ;  /* 0x0000001d2e1d7209 */ /* 0x001fce0007810000 */
[----:B------:R-:W-:Y:S01]  /*52e0*/  MUFU.TANH R232, R232 ;  /* 0x000000e800e87308 */ /* 0x000fe20000002400 */
[----:B------:R-:W-:Y:S02]  /*52f0*/  WARPGROUP.DEPBAR.LE gsb0, 0x0 ;  /* 0x00008000000079c5 */ /* 0x000fe40000010000 */
[----:B------:R-:W-:Y:S01]  /*5300*/  WARPGROUP.ARRIVE ;  /* 0x00000000000079c5 */ /* 0x000fe20000000000 */
[----:B------:R-:W-:Y:S01]  /*5310*/  FMUL.FTZ R176, R48, UR6 ;  /* 0x0000000630b07c20 */ /* 0x000fe20008410000 */
[----:B------:R-:W-:Y:S01]  /*5320*/  FMUL.FTZ R178, R49, UR6 ;  /* 0x0000000631b27c20 */ /* 0x000fe20008410000 */
[----:B------:R-:W-:Y:S01]  /*5330*/  FMUL.FTZ R48, R50, UR6 ;  /* 0x0000000632307c20 */ /* 0x000fe20008410000 */
[----:B------:R-:W-:Y:S01]  /*5340*/  FMUL.FTZ R50, R51, UR6 ;  /* 0x0000000633327c20 */ /* 0x000fe20008410000 */
[----:B------:R-:W-:Y:S01]  /*5350*/  MUFU.TANH R52, R52 ;  /* 0x0000003400347308 */ /* 0x000fe20000002400 */
[----:B------:R-:W-:Y:S01]  /*5360*/  HGMMA.64x128x16.F32.BF16 R88, R172, gdesc[UR12].tnspB, R88, gsb0 ;  /* 0x41e0000cac587df0 */ /* 0x000fe20008001858 */
[----:B------:R-:W-:Y:S01]  /*5370*/  UIADD3 UR14, UR4, 0x180, URZ ;  /* 0x00000180040e7890 */ /* 0x000fe2000fffe03f */
[----:B------:R-:W-:-:S05]  /*5380*/  UMOV UR15, 0x40000040 ;  /* 0x40000040000f7882 */ /* 0x000fca0000000000 */
[----:B------:R-:W0:Y:S08]  /*5390*/  MUFU.TANH R176, R176 ;  /* 0x000000b000b07308 */ /* 0x000e300000002400 */
[----:B------:R-:W1:Y:S08]  /*53a0*/  MUFU.TANH R178, R178 ;  /* 0x000000b200b27308 */ /* 0x000e700000002400 */
[----:B------:R-:W2:Y:S01]  /*53b0*/  MUFU.TANH R48, R48 ;  /* 0x0000003000307308 */ /* 0x000ea20000002400 */
[----:B0-----:R-:W-:-:S07]  /*53c0*/  FMNMX.FTZ R9, R176, R9, !PT ;  /* 0x00000009b0097209 */ /* 0x001fce0007810000 */
[----:B------:R-:W0:Y:S01]  /*53d0*/  MUFU.TANH R50, R50 ;  /* 0x0000003200327308 */ /* 0x000e220000002400 */
[----:B-1----:R-:W-:-:S04]  /*53e0*/  FMNMX.FTZ R9, R178, R9, !PT ;  /* 0x00000009b2097209 */ /* 0x002fc80007810000 */
[----:B------:R-:W-:-:S03]  /*53f0*/  FMNMX.FTZ R9, R206, R9, !PT ;  /* 0x00000009ce097209 */ /* 0x000fc60007810000 */
[----:B------:R-:W-:Y:S01]  /*5400*/  MUFU.TANH R84, R84 ;  /* 0x0000005400547308 */ /* 0x000fe20000002400 */
[----:B------:R-:W-:Y:S02]  /*5410*/  FMNMX.FTZ R9, R208, R9, !PT ;  /* 0x00000009d0097209 */ /* 0x000fe40007810000 */
[----:B--2---:R-:W-:Y:S02]  /*5420*/  FMNMX.FTZ R31, R48, R29, !PT ;  /* 0x0000001d301f7209 */ /* 0x004fe40007810000 */
[----:B------:R-:W-:-:S03]  /*5430*/  FMNMX.FTZ R9, R210, R9, !PT ;  /* 0x00000009d2097209 */ /* 0x000fc60007810000 */
[----:B------:R-:W1:Y:S01]  /*5440*/  MUFU.TANH R54, R54 ;  /* 0x0000003600367308 */ /* 0x000e620000002400 */
[----:B------:R-:W-:Y:S02]  /*5450*/  FMNMX.FTZ R9, R212, R9, !PT ;  /* 0x00000009d4097209 */ /* 0x000fe40007810000 */
[----:B0-----:R-:W-:Y:S02]  /*5460*/  FMNMX.FTZ R31, R50, R31, !PT ;  /* 0x0000001f321f7209 */ /* 0x001fe40007810000 */
[----:B------:R-:W-:Y:S02]  /*5470*/  FMNMX.FTZ R9, R214, R9, !PT ;  /* 0x00000009d6097209 */ /* 0x000fe40007810000 */
[----:B------:R-:W-:Y:S01]  /*5480*/  FMNMX.FTZ R31, R52, R31, !PT ;  /* 0x0000001f341f7209 */ /* 0x000fe20007810000 */
[----:B------:R-:W0:Y:S01]  /*5490*/  MUFU.TANH R56, R56 ;  /* 0x0000003800387308 */ /* 0x000e220000002400 */
[----:B------:R-:W-:-:S04]  /*54a0*/  FMNMX.FTZ R9, R216, R9, !PT ;  /* 0x00000009d8097209 */ /* 0x000fc80007810000 */
[----:B------:R-:W-:-:S03]  /*54b0*/  FMNMX.FTZ R9, R218, R9, !PT ;  /* 0x00000009da097209 */ /* 0x000fc60007810000 */
[----:B------:R-:W2:Y:S01]  /*54c0*/  MUFU.TANH R58, R58 ;  /* 0x0000003a003a7308 */ /* 0x000ea20000002400 */
[----:B-1----:R-:W-:-:S07]  /*54d0*/  FMNMX.FTZ R31, R54, R31, !PT ;  /* 0x0000001f361f7209 */ /* 0x002fce0007810000 */
[----:B------:R-:W1:Y:S01]  /*54e0*/  MUFU.TANH R60, R60 ;  /* 0x0000003c003c7308 */ /* 0x000e620000002400 */
[----:B0-----:R-:W-:-:S07]  /*54f0*/  FMNMX.FTZ R35, R56, R31, !PT ;  /* 0x0000001f38237209 */ /* 0x001fce0007810000 */
[----:B------:R-:W0:Y:S01]  /*5500*/  MUFU.TANH R62, R62 ;  /* 0x0000003e003e7308 */ /* 0x000e220000002400 */
[----:B--2---:R-:W-:-:S07]  /*5510*/  FMNMX.FTZ R35, R58, R35, !PT ;  /* 0x000000233a237209 */ /* 0x004fce0007810000 */
[----:B------:R-:W2:Y:S01]  /*5520*/  MUFU.TANH R64, R64 ;  /* 0x0000004000407308 */ /* 0x000ea20000002400 */
[----:B-1----:R-:W-:-:S07]  /*5530*/  FMNMX.FTZ R35, R60, R35, !PT ;  /* 0x000000233c237209 */ /* 0x002fce0007810000 */
[----:B------:R-:W1:Y:S01]  /*5540*/  MUFU.TANH R66, R66 ;  /* 0x0000004200427308 */ /* 0x000e620000002400 */
[----:B0-----:R-:W-:-:S07]  /*5550*/  FMNMX.FTZ R35, R62, R35, !PT ;  /* 0x000000233e237209 */ /* 0x001fce0007810000 */
[----:B------:R-:W-:Y:S01]  /*5560*/  MUFU.TANH R72, R72 ;  /* 0x0000004800487308 */ /* 0x000fe20000002400 */
[----:B--2---:R-:W-:-:S07]  /*5570*/  FMNMX.FTZ R37, R64, R35, !PT ;  /* 0x0000002340257209 */ /* 0x004fce0007810000 */
[----:B------:R-:W-:Y:S01]  /*5580*/  MUFU.TANH R74, R74 ;  /* 0x0000004a004a7308 */ /* 0x000fe20000002400 */
[----:B-1----:R-:W-:-:S07]  /*5590*/  FMNMX.FTZ R37, R66, R37, !PT ;  /* 0x0000002542257209 */ /* 0x002fce0007810000 */
[----:B------:R-:W-:Y:S08]  /*55a0*/  MUFU.TANH R78, R78 ;  /* 0x0000004e004e7308 */ /* 0x000ff00000002400 */
[----:B------:R-:W-:Y:S08]  /*55b0*/  MUFU.TANH R80, R80 ;  /* 0x0000005000507308 */ /* 0x000ff00000002400 */
[----:B------:R-:W-:Y:S01]  /*55c0*/  MUFU.TANH R82, R82 ;  /* 0x0000005200527308 */ /* 0x000fe20000002400 */
[----:B------:R-:W-:-:S02]  /*55d0*/  WARPGROUP.DEPBAR.LE gsb0, 0x0 ;  /* 0x00008000000079c5 */ /* 0x000fc40000010000 */
        /* <DEDUP_REMOVED lines=15> */
[----:B------:R-:W-:-:S04]  /*56d0*/  FMNMX.FTZ R9, R220, R9, !PT ;  /* 0x00000009dc097209 */ /* 0x000fc80007810000 */
[----:B------:R-:W-:Y:S02]  /*56e0*/  FMNMX.FTZ R9, R222, R9, !PT ;  /* 0x00000009de097209 */ /* 0x000fe40007810000 */
[----:B--2---:R-:W-:Y:S02]  /*56f0*/  FMNMX.FTZ R37, R68, R37, !PT ;  /* 0x0000002544257209 */ /* 0x004fe40007810000 */
[----:B------:R-:W-:-:S04]  /*5700*/  FMNMX.FTZ R9, R224, R9, !PT ;  /* 0x00000009e0097209 */ /* 0x000fc80007810000 */
[----:B------:R-:W-:Y:S02]  /*5710*/  FMNMX.FTZ R9, R76, R9, !PT ;  /* 0x000000094c097209 */ /* 0x000fe40007810000 */
[----:B0-----:R-:W-:Y:S02]  /*5720*/  FMNMX.FTZ R37, R70, R37, !PT ;  /* 0x0000002546257209 */ /* 0x001fe40007810000 */
[----:B------:R-:W-:Y:S02]  /*5730*/  FMNMX.FTZ R9, R226, R9, !PT ;  /* 0x00000009e2097209 */ /* 0x000fe40007810000 */
[----:B------:R-:W-:Y:S02]  /*5740*/  FMNMX.FTZ R39, R72, R37, !PT ;  /* 0x0000002548277209 */ /* 0x000fe40007810000 */
[----:B------:R-:W-:Y:S02]  /*5750*/  FMNMX.FTZ R9, R228, R9, !PT ;  /* 0x00000009e4097209 */ /* 0x000fe40007810000 */
[----:B------:R-:W-:-:S02]  /*5760*/  FMNMX.FTZ R39, R74, R39, !PT ;  /* 0x000000274a277209 */ /* 0x000fc40007810000 */
[----:B------:R-:W-:Y:S02]  /*5770*/  FMNMX.FTZ R9, R230, R9, !PT ;  /* 0x00000009e6097209 */ /* 0x000fe40007810000 */
[----:B------:R-:W-:Y:S02]  /*5780*/  FMNMX.FTZ R39, R78, R39, !PT ;  /* 0x000000274e277209 */ /* 0x000fe40007810000 */
[----:B------:R-:W-:Y:S02]  /*5790*/  FMNMX.FTZ R9, R232, R9, !PT ;  /* 0x00000009e8097209 */ /* 0x000fe40007810000 */
[----:B------:R-:W-:Y:S02]  /*57a0*/  FMNMX.FTZ R39, R80, R39, !PT ;  /* 0x0000002750277209 */ /* 0x000fe40007810000 */
[----:B------:R-:W-:Y:S02]  /*57b0*/  FMNMX.FTZ R9, R84, R9, !PT ;  /* 0x0000000954097209 */ /* 0x000fe40007810000 */
[----:B------:R-:W-:-:S03]  /*57c0*/  FMNMX.FTZ R41, R82, R39, !PT ;  /* 0x0000002752297209 */ /* 0x000fc60007810000 */
[----:B------:R-:W0:Y:S02]  /*57d0*/  SHFL.BFLY PT, R10, R9, 0x2, 0x1f ;  /* 0x0c401f00090a7f89 */ /* 0x000e2400000e0000 */
[----:B0-----:R-:W-:Y:S02]  /*57e0*/  FMNMX.FTZ R10, R9, R10, !PT ;  /* 0x0000000a090a7209 */ /* 0x001fe40007810000 */
[----:B------:R-:W0:Y:S03]  /*57f0*/  LDC R9, c[0x0][0x988] ;  /* 0x00026200ff097b82 */ /* 0x000e260000000800 */
[----:B------:R-:W1:Y:S02]  /*5800*/  SHFL.BFLY PT, R15, R10, 0x1, 0x1f ;  /* 0x0c201f000a0f7f89 */ /* 0x000e6400000e0000 */
[----:B-1----:R-:W-:-:S05]  /*5810*/  FMNMX.FTZ R12, R10, R15, !PT ;  /* 0x0000000f0a0c7209 */ /* 0x002fca0007810000 */
[C---:B0-----:R-:W-:Y:S01]  /*5820*/  FMUL.FTZ R33, R12.reuse, R9 ;  /* 0x000000090c217220 */ /* 0x041fe20000410000 */
[----:B------:R-:W-:-:S03]  /*5830*/  FADD.FTZ R10, -R12, R13 ;  /* 0x0000000d0c0a7221 */ /* 0x000fc60000010100 */
[-CC-:B------:R-:W-:Y:S01]  /*5840*/  FFMA.FTZ R13, R8, R9.reuse, -R33.reuse ;  /* 0x00000009080d7223 */ /* 0x180fe20000010821 */
[-CC-:B------:R-:W-:Y:S01]  /*5850*/  FFMA.FTZ R234, R14, R9.reuse, -R33.reuse ;  /* 0x000000090eea7223 */ /* 0x180fe20000010821 */
[-C--:B------:R-:W-:Y:S01]  /*5860*/  FMUL.FTZ R10, R10, R9.reuse ;  /* 0x000000090a0a7220 */ /* 0x080fe20000410000 */
[-CC-:B------:R-:W-:Y:S01]  /*5870*/  FFMA.FTZ R194, R194, R9.reuse, -R33.reuse ;  /* 0x00000009c2c27223 */ /* 0x180fe20000010821 */
[-CC-:B------:R-:W-:Y:S01]  /*5880*/  FFMA.FTZ R198, R198, R9.reuse, -R33.reuse ;  /* 0x00000009c6c67223 */ /* 0x180fe20000010821 */
[-CC-:B------:R-:W-:Y:S01]  /*5890*/  FFMA.FTZ R202, R202, R9.reuse, -R33.reuse ;  /* 0x00000009caca7223 */ /* 0x180fe20000010821 */
[-CC-:B------:R-:W-:Y:S01]  /*58a0*/  FFMA.FTZ R206, R206, R9.reuse, -R33.reuse ;  /* 0x00000009cece7223 */ /* 0x180fe20000010821 */
[----:B------:R-:W-:Y:S02]  /*58b0*/  WARPGROUP.DEPBAR.LE gsb0, 0x0 ;  /* 0x00008000000079c5 */ /* 0x000fe40000010000 */
[----:B------:R-:W-:Y:S01]  /*58c0*/  WARPGROUP.ARRIVE ;  /* 0x00000000000079c5 */ /* 0x000fe20000000000 */
[----:B------:R-:W-:Y:S01]  /*58d0*/  FMUL.FTZ R168, R83, UR6 ;  /* 0x0000000653a87c20 */ /* 0x000fe20008410000 */
[----:B------:R-:W-:Y:S01]  /*58e0*/  FMUL.FTZ R170, R87, UR6 ;  /* 0x0000000657aa7c20 */ /* 0x000fe20008410000 */
[----:B------:R0:W-:Y:S01]  /*58f0*/  MUFU.EX2 R25, R194 ;  /* 0x000000c200197308 */ /* 0x0001e20000000800 */
[-CC-:B------:R-:W-:Y:S01]  /*5900*/  FFMA.FTZ R15, R26, R9.reuse, -R33.reuse ;  /* 0x000000091a0f7223 */ /* 0x180fe20000010821 */
[-CC-:B------:R-:W-:Y:S01]  /*5910*/  FFMA.FTZ R21, R32, R9.reuse, -R33.reuse ;  /* 0x0000000920157223 */ /* 0x180fe20000010821 */
[----:B------:R-:W-:Y:S01]  /*5920*/  HGMMA.64x128x16.F32.BF16 R88, R152, gdesc[UR12].tnspB, R88, gsb0 ;  /* 0x41e0000c98587df0 */ /* 0x000fe20008001858 */
[----:B------:R-:W-:Y:S01]  /*5930*/  UIADD3 UR14, UR4, 0x280, URZ ;  /* 0x00000280040e7890 */ /* 0x000fe2000fffe03f */
[-CC-:B------:R-:W-:Y:S01]  /*5940*/  FFMA.FTZ R26, R180, R9.reuse, -R33.reuse ;  /* 0x00000009b41a7223 */ /* 0x180fe20000010821 */
[----:B------:R-:W-:Y:S01]  /*5950*/  UMOV UR15, 0x40000040 ;  /* 0x40000040000f7882 */ /* 0x000fe20000000000 */
[-CC-:B------:R-:W-:Y:S01]  /*5960*/  FFMA.FTZ R32, R182, R9.reuse, -R33.reuse ;  /* 0x00000009b6207223 */ /* 0x180fe20000010821 */
[----:B------:R-:W1:Y:S01]  /*5970*/  MUFU.TANH R168, R168 ;  /* 0x000000a800a87308 */ /* 0x000e620000002400 */
[-CC-:B0-----:R-:W-:Y:S01]  /*5980*/  FFMA.FTZ R194, R204, R9.reuse, -R33.reuse ;  /* 0x00000009ccc27223 */ /* 0x181fe20000010821 */
[-CC-:B------:R-:W-:Y:S01]  /*5990*/  FFMA.FTZ R176, R176, R9.reuse, -R33.reuse ;  /* 0x00000009b0b07223 */ /* 0x180fe20000010821 */
[-CC-:B------:R-:W-:Y:S01]  /*59a0*/  FFMA.FTZ R210, R210, R9.reuse, -R33.reuse ;  /* 0x00000009d2d27223 */ /* 0x180fe20000010821 */
[-CC-:B------:R-:W-:Y:S01]  /*59b0*/  FFMA.FTZ R214, R214, R9.reuse, -R33.reuse ;  /* 0x00000009d6d67223 */ /* 0x180fe20000010821 */
[-CC-:B------:R-:W-:Y:S01]  /*59c0*/  FFMA.FTZ R43, R174, R9.reuse, -R33.reuse ;  /* 0x00000009ae2b7223 */ /* 0x180fe20000010821 */
[-CC-:B------:R-:W-:Y:S01]  /*59d0*/  FFMA.FTZ R45, R222, R9.reuse, -R33.reuse ;  /* 0x00000009de2d7223 */ /* 0x180fe20000010821 */
[-CC-:B------:R-:W-:Y:S01]  /*59e0*/  FFMA.FTZ R204, R224, R9.reuse, -R33.reuse ;  /* 0x00000009e0cc7223 */ /* 0x180fe20000010821 */
[----:B------:R-:W0:Y:S01]  /*59f0*/  MUFU.TANH R170, R170 ;  /* 0x000000aa00aa7308 */ /* 0x000e220000002400 */
[-CC-:B------:R-:W-:Y:S01]  /*5a00*/  FFMA.FTZ R49, R228, R9.reuse, -R33.reuse ;  /* 0x00000009e4317223 */ /* 0x180fe20000010821 */
[-CC-:B------:R-:W-:Y:S01]  /*5a10*/  FFMA.FTZ R51, R232, R9.reuse, -R33.reuse ;  /* 0x00000009e8337223 */ /* 0x180fe20000010821 */
[----:B------:R-:W-:-:S05]  /*5a20*/  FFMA.FTZ R84, R84, R9, -R33 ;  /* 0x0000000954547223 */ /* 0x000fca0000010821 */
[----:B------:R2:W-:Y:S01]  /*5a30*/  MUFU.EX2 R27, R198 ;  /* 0x000000c6001b7308 */ /* 0x0005e20000000800 */
[----:B-1----:R-:W-:-:S04]  /*5a40*/  FMNMX.FTZ R41, R168, R41, !PT ;  /* 0x00000029a8297209 */ /* 0x002fc80007810000 */
[----:B------:R-:W-:-:S03]  /*5a50*/  FMNMX.FTZ R41, R86, R41, !PT ;  /* 0x0000002956297209 */ /* 0x000fc60007810000 */
[----:B------:R1:W-:Y:S01]  /*5a60*/  MUFU.EX2 R29, R202 ;  /* 0x000000ca001d7308 */ /* 0x0003e20000000800 */
[----:B0-----:R-:W-:Y:S01]  /*5a70*/  FMNMX.FTZ R8, R170, R41, !PT ;  /* 0x00000029aa087209 */ /* 0x001fe20007810000 */
[-CC-:B--2---:R-:W-:Y:S01]  /*5a80*/  FFMA.FTZ R198, R208, R9.reuse, -R33.reuse ;  /* 0x00000009d0c67223 */ /* 0x184fe20000010821 */
[----:B------:R-:W-:-:S03]  /*5a90*/  FFMA.FTZ R41, R218, R9, -R33 ;  /* 0x00000009da297223 */ /* 0x000fc60000010821 */
[----:B------:R-:W0:Y:S02]  /*5aa0*/  SHFL.BFLY PT, R47, R8, 0x2, 0x1f ;  /* 0x0c401f00082f7f89 */ /* 0x000e2400000e0000 */
[----:B------:R2:W-:Y:S01]  /*5ab0*/  MUFU.EX2 R35, R206 ;  /* 0x000000ce00237308 */ /* 0x0005e20000000800 */
[----:B-1----:R-:W-:-:S07]  /*5ac0*/  FFMA.FTZ R202, R220, R9, -R33 ;  /* 0x00000009dcca7223 */ /* 0x002fce0000010821 */
[----:B------:R-:W-:Y:S01]  /*5ad0*/  MUFU.EX2 R10, R10 ;  /* 0x0000000a000a7308 */ /* 0x000fe20000000800 */
[----:B--2---:R-:W-:-:S07]  /*5ae0*/  FFMA.FTZ R206, R230, R9, -R33 ;  /* 0x00000009e6ce7223 */ /* 0x004fce0000010821 */
[----:B------:R-:W1:Y:S01]  /*5af0*/  MUFU.EX2 R13, R13 ;  /* 0x0000000d000d7308 */ /* 0x000e620000000800 */
[----:B0-----:R-:W-:Y:S01]  /*5b00*/  FMNMX.FTZ R53, R8, R47, !PT ;  /* 0x0000002f08357209 */ /* 0x001fe20007810000 */
[-CC-:B------:R-:W-:Y:S01]  /*5b10*/  FFMA.FTZ R47, R76, R9.reuse, -R33.reuse ;  /* 0x000000094c2f7223 */ /* 0x180fe20000010821 */
[----:B------:R-:W-:-:S05]  /*5b20*/  FFMA.FTZ R76, R226, R9, -R33 ;  /* 0x00000009e24c7223 */ /* 0x000fca0000010821 */
[----:B------:R-:W0:Y:S01]  /*5b30*/  MUFU.EX2 R234, R234 ;  /* 0x000000ea00ea7308 */ /* 0x000e220000000800 */
[----:B------:R-:W2:Y:S07]  /*5b40*/  SHFL.BFLY PT, R14, R53, 0x1, 0x1f ;  /* 0x0c201f00350e7f89 */ /* 0x000eae00000e0000 */
[----:B------:R-:W-:Y:S01]  /*5b50*/  MUFU.EX2 R15, R15 ;  /* 0x0000000f000f7308 */ /* 0x000fe20000000800 */
[----:B-1----:R-:W-:-:S07]  /*5b60*/  FFMA.FTZ R3, R10, R3, R13 ;  /* 0x000000030a037223 */ /* 0x002fce000001000d */
[----:B------:R-:W1:Y:S01]  /*5b70*/  MUFU.EX2 R26, R26 ;  /* 0x0000001a001a7308 */ /* 0x000e620000000800 */
[----:B0-----:R-:W-:-:S07]  /*5b80*/  F2FP.BF16.F32.PACK_AB R180, R234, R13 ;  /* 0x0000000deab4723e */ /* 0x001fce00000010ff */
[----:B------:R-:W-:Y:S01]  /*5b90*/  MUFU.EX2 R21, R21 ;  /* 0x0000001500157308 */ /* 0x000fe20000000800 */
[----:B--2---:R-:W-:-:S05]  /*5ba0*/  FMNMX.FTZ R14, R53, R14, !PT ;  /* 0x0000000e350e7209 */ /* 0x004fca0007810000 */
[C---:B------:R-:W-:Y:S01]  /*5bb0*/  FADD.FTZ R8, -R14.reuse, R11 ;  /* 0x0000000b0e087221 */ /* 0x040fe20000010100 */
[----:B------:R-:W-:Y:S01]  /*5bc0*/  FMUL.FTZ R11, R14, R9 ;  /* 0x000000090e0b7220 */ /* 0x000fe20000410000 */
[----:B------:R-:W-:Y:S01]  /*5bd0*/  MUFU.EX2 R32, R32 ;  /* 0x0000002000207308 */ /* 0x000fe20000000800 */
[----:B-1----:R-:W-:Y:S01]  /*5be0*/  F2FP.BF16.F32.PACK_AB R182, R26, R15 ;  /* 0x0000000f1ab6723e */ /* 0x002fe200000010ff */
[-C--:B------:R-:W-:Y:S01]  /*5bf0*/  FMUL.FTZ R8, R8, R9.reuse ;  /* 0x0000000908087220 */ /* 0x080fe20000410000 */
[-CC-:B------:R-:W-:Y:S01]  /*5c00*/  FFMA.FTZ R181, R20, R9.reuse, -R11.reuse ;  /* 0x0000000914b57223 */ /* 0x180fe2000001080b */
[-CC-:B------:R-:W-:Y:S01]  /*5c10*/  FFMA.FTZ R20, R24, R9.reuse, -R11.reuse ;  /* 0x0000000918147223 */ /* 0x180fe2000001080b */
[-CC-:B------:R-:W-:Y:S01]  /*5c20*/  FFMA.FTZ R183, R28, R9.reuse, -R11.reuse ;  /* 0x000000091cb77223 */ /* 0x180fe2000001080b */
[-CC-:B------:R-:W-:Y:S01]  /*5c30*/  FFMA.FTZ R177, R34, R9.reuse, -R11.reuse ;  /* 0x0000000922b17223 */ /* 0x180fe2000001080b */
[----:B------:R-:W-:Y:S01]  /*5c40*/  FFMA.FTZ R173, R40, R9, -R11 ;  /* 0x0000000928ad7223 */ /* 0x000fe2000001080b */
[----:B------:R-:W-:Y:S01]  /*5c50*/  MUFU.EX2 R8, R8 ;  /* 0x0000000800087308 */ /* 0x000fe20000000800 */
[----:B------:R-:W-:-:S02]  /*5c60*/  IMAD.U32 R40, RZ, RZ, UR9 ;  /* 0x00000009ff287e24 */ /* 0x000fc4000f8e00ff */
[-CC-:B------:R-:W-:Y:S01]  /*5c70*/  FFMA.FTZ R179, R36, R9.reuse, -R11.reuse ;  /* 0x0000000924b37223 */ /* 0x180fe2000001080b */
[-CC-:B------:R-:W-:Y:S01]  /*5c80*/  FFMA.FTZ R36, R42, R9.reuse, -R11.reuse ;  /* 0x000000092a247223 */ /* 0x180fe2000001080b */
[-CC-:B------:R-:W-:Y:S01]  /*5c90*/  FFMA.FTZ R34, R38, R9.reuse, -R11.reuse ;  /* 0x0000000926227223 */ /* 0x180fe2000001080b */
[----:B------:R-:W-:Y:S02]  /*5ca0*/  @!P1 VIADD R40, R40, 0x34860 ;  /* 0x0003486028289836 */ /* 0x000fe40000000000 */
[-CC-:B------:R-:W-:Y:S01]  /*5cb0*/  FFMA.FTZ R175, R44, R9.reuse, -R11.reuse ;  /* 0x000000092caf7223 */ /* 0x180fe2000001080b */
[-CC-:B------:R-:W-:Y:S01]  /*5cc0*/  FFMA.FTZ R169, R48, R9.reuse, -R11.reuse ;  /* 0x0000000930a97223 */ /* 0x180fe2000001080b */
[----:B------:R-:W-:Y:S01]  /*5cd0*/  MUFU.EX2 R181, R181 ;  /* 0x000000b500b57308 */ /* 0x000fe20000000800 */
[-CC-:B------:R-:W-:Y:S01]  /*5ce0*/  FFMA.FTZ R24, R50, R9.reuse, -R11.reuse ;  /* 0x0000000932187223 */ /* 0x180fe2000001080b */
[----:B------:R-:W-:Y:S01]  /*5cf0*/  @!P1 PRMT R42, RZ, 0x654, R40 ;  /* 0x00000654ff2a9816 */ /* 0x000fe20000000028 */
[-CC-:B------:R-:W-:Y:S01]  /*5d00*/  FFMA.FTZ R171, R52, R9.reuse, -R11.reuse ;  /* 0x0000000934ab7223 */ /* 0x180fe2000001080b */
[-CC-:B------:R-:W-:Y:S01]  /*5d10*/  FFMA.FTZ R28, R54, R9.reuse, -R11.reuse ;  /* 0x00000009361c7223 */ /* 0x180fe2000001080b */
[-CC-:B------:R-:W-:Y:S01]  /*5d20*/  FFMA.FTZ R38, R58, R9.reuse, -R11.reuse ;  /* 0x000000093a267223 */ /* 0x180fe2000001080b */
[-CC-:B------:R-:W-:Y:S01]  /*5d30*/  FFMA.FTZ R62, R62, R9.reuse, -R11.reuse ;  /* 0x000000093e3e7223 */ /* 0x180fe2000001080b */
[-CC-:B------:R-:W-:Y:S01]  /*5d40*/  FFMA.FTZ R64, R64, R9.reuse, -R11.reuse ;  /* 0x0000000940407223 */ /* 0x180fe2000001080b */
        /* <DEDUP_REMOVED lines=8> */
[----:B------:R-:W-:Y:S01]  /*5dd0*/  MUFU.EX2 R183, R183 ;  /* 0x000000b700b77308 */ /* 0x000fe20000000800 */
[-CC-:B------:R-:W-:Y:S01]  /*5de0*/  FFMA.FTZ R82, R82, R9.reuse, -R11.reuse ;  /* 0x0000000952527223 */ /* 0x180fe2000001080b */
[----:B------:R-:W-:-:S06]  /*5df0*/  FFMA.FTZ R86, R86, R9, -R11 ;  /* 0x0000000956567223 */ /* 0x000fcc000001080b */
[----:B------:R-:W-:Y:S01]  /*5e00*/  MUFU.EX2 R177, R177 ;  /* 0x000000b100b17308 */ /* 0x000fe20000000800 */
[----:B------:R-:W-:Y:S02]  /*5e10*/  WARPGROUP.DEPBAR.LE gsb0, 0x0 ;  /* 0x00008000000079c5 */ /* 0x000fe40000010000 */
[----:B------:R-:W-:Y:S01]  /*5e20*/  WARPGROUP.ARRIVE ;  /* 0x00000000000079c5 */ /* 0x000fe20000000000 */
[-CC-:B------:R-:W-:Y:S01]  /*5e30*/  FFMA.FTZ R152, R196, R9.reuse, -R33.reuse ;  /* 0x00000009c4987223 */ /* 0x180fe20000010821 */
[-CC-:B------:R-:W-:Y:S01]  /*5e40*/  FFMA.FTZ R154, R200, R9.reuse, -R33.reuse ;  /* 0x00000009c89a7223 */ /* 0x180fe20000010821 */
[-CC-:B------:R-:W-:Y:S01]  /*5e50*/  FFMA.FTZ R196, R178, R9.reuse, -R33.reuse ;  /* 0x00000009b2c47223 */ /* 0x180fe20000010821 */
[-C--:B------:R-:W-:Y:S01]  /*5e60*/  FFMA.FTZ R200, R172, R9.reuse, -R33 ;  /* 0x00000009acc87223 */ /* 0x080fe20000010821 */
[----:B------:R-:W-:Y:S01]  /*5e70*/  MUFU.EX2 R179, R179 ;  /* 0x000000b300b37308 */ /* 0x000fe20000000800 */
[----:B------:R-:W-:Y:S01]  /*5e80*/  HGMMA.64x128x16.F32.BF16 R88, R156, gdesc[UR12].tnspB, R88, gsb0 ;  /* 0x41e0000c9c587df0 */ /* 0x000fe20008001858 */
[----:B------:R-:W-:Y:S01]  /*5e90*/  UIADD3 UR14, UR4, 0x300, URZ ;  /* 0x00000300040e7890 */ /* 0x000fe2000fffe03f */
[-CC-:B------:R-:W-:Y:S01]  /*5ea0*/  FFMA.FTZ R153, R56, R9.reuse, -R11.reuse ;  /* 0x0000000938997223 */ /* 0x180fe2000001080b */
[----:B------:R-:W-:Y:S01]  /*5eb0*/  UMOV UR15, 0x40000040 ;  /* 0x40000040000f7882 */ /* 0x000fe20000000000 */
[----:B------:R-:W-:Y:S01]  /*5ec0*/  UIADD3 UR4, UR4, 0x380, URZ ;  /* 0x0000038004047890 */ /* 0x000fe2000fffe03f */
[----:B------:R-:W-:-:S02]  /*5ed0*/  FFMA.FTZ R155, R60, R9, -R11 ;  /* 0x000000093c9b7223 */ /* 0x000fc4000001080b */
[----:B------:R-:W-:Y:S08]  /*5ee0*/  MUFU.EX2 R34, R34 ;  /* 0x0000002200227308 */ /* 0x000ff00000000800 */
[----:B------:R-:W0:Y:S08]  /*5ef0*/  MUFU.EX2 R152, R152 ;  /* 0x0000009800987308 */ /* 0x000e300000000800 */
[----:B------:R-:W-:Y:S08]  /*5f00*/  MUFU.EX2 R173, R173 ;  /* 0x000000ad00ad7308 */ /* 0x000ff00000000800 */
[----:B------:R-:W-:Y:S01]  /*5f10*/  MUFU.EX2 R36, R36 ;  /* 0x0000002400247308 */ /* 0x000fe20000000800 */
[----:B0-----:R-:W-:-:S07]  /*5f20*/  F2FP.BF16.F32.PACK_AB R178, R152, R25 ;  /* 0x0000001998b2723e */ /* 0x001fce00000010ff */
[----:B------:R-:W0:Y:S08]  /*5f30*/  MUFU.EX2 R154, R154 ;  /* 0x0000009a009a7308 */ /* 0x000e300000000800 */
[----:B------:R-:W-:Y:S08]  /*5f40*/  MUFU.EX2 R175, R175 ;  /* 0x000000af00af7308 */ /* 0x000ff00000000800 */
[----:B------:R-:W1:Y:S01]  /*5f50*/  MUFU.EX2 R194, R194 ;  /* 0x000000c200c27308 */ /* 0x000e620000000800 */
[----:B0-----:R-:W-:-:S07]  /*5f60*/  F2FP.BF16.F32.PACK_AB R172, R154, R27 ;  /* 0x0000001b9aac723e */ /* 0x001fce00000010ff */
[----:B------:R-:W-:Y:S08]  /*5f70*/  MUFU.EX2 R169, R169 ;  /* 0x000000a900a97308 */ /* 0x000ff00000000800 */
[----:B------:R0:W-:Y:S01]  /*5f80*/  MUFU.EX2 R31, R176 ;  /* 0x000000b0001f7308 */ /* 0x0001e20000000800 */
[----:B-1----:R-:W-:-:S07]  /*5f90*/  F2FP.BF16.F32.PACK_AB R174, R194, R29 ;  /* 0x0000001dc2ae723e */ /* 0x002fce00000010ff */
[----:B------:R-:W-:Y:S01]  /*5fa0*/  MUFU.EX2 R24, R24 ;  /* 0x0000001800187308 */ /* 0x000fe20000000800 */
[----:B0-----:R-:W-:-:S07]  /*5fb0*/  F2FP.BF16.F32.PACK_AB R176, R32, R21 ;  /* 0x0000001520b0723e */ /* 0x001fce00000010ff */
[----:B------:R-:W-:Y:S08]  /*5fc0*/  MUFU.EX2 R196, R196 ;  /* 0x000000c400c47308 */ /* 0x000ff00000000800 */
[----:B------:R-:W-:Y:S08]  /*5fd0*/  MUFU.EX2 R171, R171 ;  /* 0x000000ab00ab7308 */ /* 0x000ff00000000800 */
[----:B------:R-:W-:Y:S08]  /*5fe0*/  MUFU.EX2 R28, R28 ;  /* 0x0000001c001c7308 */ /* 0x000ff00000000800 */
[----:B------:R-:W-:Y:S08]  /*5ff0*/  MUFU.EX2 R198, R198 ;  /* 0x000000c600c67308 */ /* 0x000ff00000000800 */
[----:B------:R-:W-:Y:S08]  /*6000*/  MUFU.EX2 R153, R153 ;  /* 0x0000009900997308 */ /* 0x000ff00000000800 */
[----:B------:R-:W-:Y:S08]  /*6010*/  MUFU.EX2 R37, R210 ;  /* 0x000000d200257308 */ /* 0x000ff00000000800 */
[----:B------:R-:W-:Y:S01]  /*6020*/  MUFU.EX2 R38, R38 ;  /* 0x0000002600267308 */ /* 0x000fe20000000800 */
[----:B------:R-:W-:-:S02]  /*6030*/  WARPGROUP.DEPBAR.LE gsb0, 0x0 ;  /* 0x00008000000079c5 */ /* 0x000fc40000010000 */
[----:B------:R-:W-:Y:S01]  /*6040*/  WARPGROUP.ARRIVE ;  /* 0x00000000000079c5 */ /* 0x000fe20000000000 */
[-CC-:B------:R-:W-:Y:S01]  /*6050*/  FFMA.FTZ R156, R212, R9.reuse, -R33.reuse ;  /* 0x00000009d49c7223 */ /* 0x180fe20000010821 */
[----:B------:R-:W-:Y:S01]  /*6060*/  FFMA.FTZ R158, R216, R9, -R33 ;  /* 0x00000009d89e7223 */ /* 0x000fe20000010821 */
[----:B------:R-:W-:Y:S02]  /*6070*/  MOV R33, UR8 ;  /* 0x0000000800217c02 */ /* 0x000fe40008000f00 */
[----:B------:R-:W-:Y:S01]  /*6080*/  MUFU.EX2 R155, R155 ;  /* 0x0000009b009b7308 */ /* 0x000fe20000000800 */
[----:B------:R-:W-:Y:S01]  /*6090*/  HGMMA.64x128x16.F32.BF16 R88, R160, gdesc[UR12].tnspB, R88, gsb0 ;  /* 0x41e0000ca0587df0 */ /* 0x000fe20008001858 */
[----:B------:R-:W-:Y:S01]  /*60a0*/  UMOV UR14, UR4 ;  /* 0x00000004000e7c82 */ /* 0x000fe20008000000 */
[----:B------:R-:W-:Y:S01]  /*60b0*/  UMOV UR15, 0x40000040 ;  /* 0x40000040000f7882 */ /* 0x000fe20000000000 */
[----:B------:R-:W-:Y:S01]  /*60c0*/  @!P1 VIADD R33, R33, 0x34840 ;  /* 0x0003484021219836 */ /* 0x000fe20000000000 */
[----:B------:R-:W-:-:S03]  /*60d0*/  UMOV UR4, UR37 ;  /* 0x0000002500047c82 */ /* 0x000fc60008000000 */
[----:B------:R-:W-:Y:S01]  /*60e0*/  MUFU.EX2 R156, R156 ;  /* 0x0000009c009c7308 */ /* 0x000fe20000000800 */
[----:B------:R-:W-:-:S07]  /*60f0*/  @!P1 PRMT R33, RZ, 0x654, R33 ;  /* 0x00000654ff219816 */ /* 0x000fce0000000021 */
[----:B------:R-:W-:Y:S08]  /*6100*/  MUFU.EX2 R39, R214 ;  /* 0x000000d600277308 */ /* 0x000ff00000000800 */
        /* <DEDUP_REMOVED lines=18> */
[-CC-:B------:R-:W-:Y:S01]  /*6230*/  FFMA.FTZ R162, R192, R9.reuse, -R11.reuse ;  /* 0x00000009c0a27223 */ /* 0x180fe2000001080b */
[----:B------:R-:W-:Y:S02]  /*6240*/  FFMA.FTZ R30, R46, R9, -R11 ;  /* 0x000000092e1e7223 */ /* 0x000fe4000001080b */
[----:B------:R-:W-:Y:S01]  /*6250*/  MUFU.EX2 R161, R72 ;  /* 0x0000004800a17308 */ /* 0x000fe20000000800 */
[----:B------:R-:W-:Y:S07]  /*6260*/  HGMMA.64x128x16.F32.BF16 R88, R164, gdesc[UR12].tnspB, R88, gsb0 ;  /* 0x41e0000ca4587df0 */ /* 0x000fee0008001858 */
[----:B------:R-:W-:Y:S08]  /*6270*/  MUFU.EX2 R160, R160 ;  /* 0x000000a000a07308 */ /* 0x000ff00000000800 */
[----:B------:R-:W-:Y:S08]  /*6280*/  MUFU.EX2 R162, R162 ;  /* 0x000000a200a27308 */ /* 0x000ff00000000800 */
[----:B------:R-:W-:Y:S08]  /*6290*/  MUFU.EX2 R30, R30 ;  /* 0x0000001e001e7308 */ /* 0x000ff00000000800 */
[----:B------:R-:W-:Y:S08]  /*62a0*/  MUFU.EX2 R163, R78 ;  /* 0x0000004e00a37308 */ /* 0x000ff00000000800 */
[----:B------:R-:W-:Y:S08]  /*62b0*/  MUFU.EX2 R76, R76 ;  /* 0x0000004c004c7308 */ /* 0x000ff00000000800 */
[----:B------:R-:W-:Y:S08]  /*62c0*/  MUFU.EX2 R49, R49 ;  /* 0x0000003100317308 */ /* 0x000ff00000000800 */
[----:B------:R-:W0:Y:S08]  /*62d0*/  MUFU.EX2 R206, R206 ;  /* 0x000000ce00ce7308 */ /* 0x000e300000000800 */
[----:B------:R-:W-:Y:S08]  /*62e0*/  MUFU.EX2 R51, R51 ;  /* 0x0000003300337308 */ /* 0x000ff00000000800 */
[----:B------:R-:W1:Y:S01]  /*62f0*/  MUFU.EX2 R84, R84 ;  /* 0x0000005400547308 */ /* 0x000e620000000800 */
[----:B------:R-:W-:-:S02]  /*6300*/  WARPGROUP.DEPBAR.LE gsb0, 0x0 ;  /* 0x00008000000079c5 */ /* 0x000fc40000010000 */
[----:B------:R2:W-:Y:S05]  /*6310*/  @!P1 SYNCS.ARRIVE.TRANS64.RED.A1T0 RZ, [R33+URZ], RZ ;  /* 0x000000ff21ff99a7 */ /* 0x0005ea000810043f */
[----:B------:R-:W3:Y:S01]  /*6320*/  MUFU.EX2 R165, R82 ;  /* 0x0000005200a57308 */ /* 0x000ee20000000800 */
[----:B0-----:R-:W-:Y:S02]  /*6330*/  F2FP.BF16.F32.PACK_AB R164, R206, R49 ;  /* 0x00000031cea4723e */ /* 0x001fe400000010ff */
[----:B-1----:R-:W-:Y:S01]  /*6340*/  F2FP.BF16.F32.PACK_AB R166, R84, R51 ;  /* 0x0000003354a6723e */ /* 0x002fe200000010ff */
[----:B--2---:R-:W-:Y:S01]  /*6350*/  FFMA.FTZ R33, R8, R0, R181 ;  /* 0x0000000008217223 */ /* 0x004fe200000100b5 */
[----:B------:R-:W-:Y:S01]  /*6360*/  FADD.FTZ R0, R234, R3 ;  /* 0x00000003ea007221 */ /* 0x000fe20000010000 */
[----:B------:R0:W-:Y:S01]  /*6370*/  @!P1 SYNCS.ARRIVE.TRANS64.RED.A1T0 RZ, [R42+URZ], RZ ;  /* 0x000000ff2aff99a7 */ /* 0x0001e2000810043f */
[C---:B------:R-:W-:Y:S01]  /*6380*/  F2FP.BF16.F32.PACK_AB R181, R20.reuse, R181 ;  /* 0x000000b514b5723e */ /* 0x040fe200000010ff */
[----:B------:R-:W-:Y:S01]  /*6390*/  FADD.FTZ R40, R20, R33 ;  /* 0x0000002114287221 */ /* 0x000fe20000010000 */
[----:B------:R-:W-:Y:S01]  /*63a0*/  FADD.FTZ R3, R15, R0 ;  /* 0x000000000f037221 */ /* 0x000fe20000010000 */
[----:B------:R-:W-:Y:S02]  /*63b0*/  MUFU.EX2 R167, R86 ;  /* 0x0000005600a77308 */ /* 0x000fe40000000800 */
[----:B------:R-:W-:Y:S01]  /*63c0*/  FADD.FTZ R33, R183, R40 ;  /* 0x00000028b7217221 */ /* 0x000fe20000010000 */
[----:B------:R-:W-:Y:S01]  /*63d0*/  FADD.FTZ R0, R26, R3 ;  /* 0x000000031a007221 */ /* 0x000fe20000010000 */
[----:B------:R-:W-:-:S02]  /*63e0*/  F2FP.BF16.F32.PACK_AB R183, R160, R183 ;  /* 0x000000b7a0b7723e */ /* 0x000fc400000010ff */
[----:B------:R-:W-:Y:S01]  /*63f0*/  FADD.FTZ R40, R160, R33 ;  /* 0x00000021a0287221 */ /* 0x000fe20000010000 */
[----:B------:R-:W-:Y:S01]  /*6400*/  FADD.FTZ R3, R21, R0 ;  /* 0x0000000015037221 */ /* 0x000fe20000010000 */
[----:B------:R-:W-:Y:S02]  /*6410*/  F2FP.BF16.F32.PACK_AB R160, R204, R45 ;  /* 0x0000002dcca0723e */ /* 0x000fe400000010ff */
[----:B------:R-:W-:Y:S01]  /*6420*/  FADD.FTZ R33, R177, R40 ;  /* 0x00000028b1217221 */ /* 0x000fe20000010000 */
[----:B------:R-:W-:Y:S01]  /*6430*/  FADD.FTZ R0, R32, R3 ;  /* 0x0000000320007221 */ /* 0x000fe20000010000 */
[C---:B------:R-:W-:Y:S02]  /*6440*/  F2FP.BF16.F32.PACK_AB R177, R162.reuse, R177 ;  /* 0x000000b1a2b1723e */ /* 0x040fe400000010ff */
        /* <DEDUP_REMOVED lines=8> */
[-CC-:B------:R-:W-:Y:S01]  /*64d0*/  FFMA.FTZ R0, R168, R9.reuse, -R11.reuse ;  /* 0x00000009a8007223 */ /* 0x180fe2000001080b */
[----:B------:R-:W-:Y:S01]  /*64e0*/  FFMA.FTZ R11, R170, R9, -R11 ;  /* 0x00000009aa0b7223 */ /* 0x000fe2000001080b */
[----:B------:R-:W-:Y:S01]  /*64f0*/  FADD.FTZ R33, R173, R40 ;  /* 0x00000028ad217221 */ /* 0x000fe20000010000 */
[----:B------:R-:W-:Y:S01]  /*6500*/  FADD.FTZ R40, R154, R3 ;  /* 0x000000039a287221 */ /* 0x000fe20000010000 */
[----:B------:R-:W-:-:S02]  /*6510*/  F2FP.BF16.F32.PACK_AB R154, R158, R39 ;  /* 0x000000279e9a723e */ /* 0x000fc400000010ff */
[----:B0-----:R-:W-:Y:S01]  /*6520*/  FADD.FTZ R42, R36, R33 ;  /* 0x00000021242a7221 */ /* 0x001fe20000010000 */
[----:B------:R-:W-:Y:S01]  /*6530*/  FADD.FTZ R3, R29, R40 ;  /* 0x000000281d037221 */ /* 0x000fe20000010000 */
[----:B------:R-:W-:Y:S01]  /*6540*/  MUFU.EX2 R11, R11 ;  /* 0x0000000b000b7308 */ /* 0x000fe20000000800 */
[----:B------:R-:W-:Y:S01]  /*6550*/  F2FP.BF16.F32.PACK_AB R179, R34, R179 ;  /* 0x000000b322b3723e */ /* 0x000fe200000010ff */
[----:B------:R-:W-:Y:S01]  /*6560*/  FADD.FTZ R33, R175, R42 ;  /* 0x0000002aaf217221 */ /* 0x000fe20000010000 */
[----:B------:R-:W-:Y:S01]  /*6570*/  FADD.FTZ R40, R194, R3 ;  /* 0x00000003c2287221 */ /* 0x000fe20000010000 */
[----:B------:R-:W-:Y:S02]  /*6580*/  F2FP.BF16.F32.PACK_AB R173, R36, R173 ;  /* 0x000000ad24ad723e */ /* 0x000fe400000010ff */
[C---:B------:R-:W-:Y:S01]  /*6590*/  FADD.FTZ R42, R30.reuse, R33 ;  /* 0x000000211e2a7221 */ /* 0x040fe20000010000 */
[----:B------:R-:W-:Y:S01]  /*65a0*/  FADD.FTZ R3, R31, R40 ;  /* 0x000000281f037221 */ /* 0x000fe20000010000 */
[----:B------:R-:W-:-:S02]  /*65b0*/  F2FP.BF16.F32.PACK_AB R175, R30, R175 ;  /* 0x000000af1eaf723e */ /* 0x000fc400000010ff */
[----:B------:R-:W-:Y:S01]  /*65c0*/  FADD.FTZ R13, R169, R42 ;  /* 0x0000002aa90d7221 */ /* 0x000fe20000010000 */
[C---:B------:R-:W-:Y:S01]  /*65d0*/  FADD.FTZ R20, R196.reuse, R3 ;  /* 0x00000003c4147221 */ /* 0x040fe20000010000 */
[----:B------:R-:W-:Y:S02]  /*65e0*/  F2FP.BF16.F32.PACK_AB R168, R196, R31 ;  /* 0x0000001fc4a8723e */ /* 0x000fe400000010ff */
[C---:B------:R-:W-:Y:S01]  /*65f0*/  FADD.FTZ R26, R24.reuse, R13 ;  /* 0x0000000d181a7221 */ /* 0x040fe20000010000 */
[----:B------:R-:W-:Y:S01]  /*6600*/  FADD.FTZ R3, R35, R20 ;  /* 0x0000001423037221 */ /* 0x000fe20000010000 */
[----:B------:R-:W-:Y:S02]  /*6610*/  F2FP.BF16.F32.PACK_AB R169, R24, R169 ;  /* 0x000000a918a9723e */ /* 0x000fe400000010ff */
[----:B------:R-:W-:Y:S01]  /*6620*/  FADD.FTZ R13, R171, R26 ;  /* 0x0000001aab0d7221 */ /* 0x000fe20000010000 */
[C---:B------:R-:W-:Y:S01]  /*6630*/  FADD.FTZ R20, R198.reuse, R3 ;  /* 0x00000003c6147221 */ /* 0x040fe20000010000 */
[----:B------:R-:W-:-:S02]  /*6640*/  F2FP.BF16.F32.PACK_AB R170, R198, R35 ;  /* 0x00000023c6aa723e */ /* 0x000fc400000010ff */
[C---:B------:R-:W-:Y:S01]  /*6650*/  FADD.FTZ R26, R28.reuse, R13 ;  /* 0x0000000d1c1a7221 */ /* 0x040fe20000010000 */
[----:B------:R-:W-:Y:S01]  /*6660*/  FADD.FTZ R3, R37, R20 ;  /* 0x0000001425037221 */ /* 0x000fe20000010000 */
[----:B------:R-:W-:Y:S02]  /*6670*/  F2FP.BF16.F32.PACK_AB R171, R28, R171 ;  /* 0x000000ab1cab723e */ /* 0x000fe400000010ff */
[----:B------:R-:W-:Y:S01]  /*6680*/  FADD.FTZ R13, R153, R26 ;  /* 0x0000001a990d7221 */ /* 0x000fe20000010000 */
[----:B------:R-:W-:Y:S01]  /*6690*/  FADD.FTZ R20, R156, R3 ;  /* 0x000000039c147221 */ /* 0x000fe20000010000 */
[C---:B------:R-:W-:Y:S02]  /*66a0*/  F2FP.BF16.F32.PACK_AB R153, R38.reuse, R153 ;  /* 0x000000992699723e */ /* 0x040fe400000010ff */
[----:B------:R-:W-:Y:S01]  /*66b0*/  FADD.FTZ R26, R38, R13 ;  /* 0x0000000d261a7221 */ /* 0x000fe20000010000 */
[----:B------:R-:W-:Y:S01]  /*66c0*/  FADD.FTZ R3, R39, R20 ;  /* 0x0000001427037221 */ /* 0x000fe20000010000 */
[----:B------:R0:W1:Y:S01]  /*66d0*/  MUFU.EX2 R13, R0 ;  /* 0x00000000000d7308 */ /* 0x0000620000000800 */
[----:B------:R-:W-:Y:S01]  /*66e0*/  F2FP.BF16.F32.PACK_AB R156, R200, R41 ;  /* 0x00000029c89c723e */ /* 0x000fe200000010ff */
        /* <DEDUP_REMOVED lines=10> */
[----:B------:R-:W-:-:S03]  /*6790*/  FADD.FTZ R3, R43, R20 ;  /* 0x000000142b037221 */ /* 0x000fc60000010000 */
        /* <DEDUP_REMOVED lines=11> */
[----:B0-----:R-:W-:Y:S01]  /*6850*/  FADD.FTZ R0, R76, R3 ;  /* 0x000000034c007221 */ /* 0x001fe20000010000 */
[C---:B------:R-:W-:Y:S02]  /*6860*/  F2FP.BF16.F32.PACK_AB R163, R80.reuse, R163 ;  /* 0x000000a350a3723e */ /* 0x040fe400000010ff */
[----:B------:R-:W-:Y:S01]  /*6870*/  FADD.FTZ R26, R80, R26 ;  /* 0x0000001a501a7221 */ /* 0x000fe20000010000 */
[----:B------:R-:W-:-:S03]  /*6880*/  FADD.FTZ R3, R49, R0 ;  /* 0x0000000031037221 */ /* 0x000fc60000010000 */
[----:B---3--:R-:W-:Y:S01]  /*6890*/  FADD.FTZ R26, R165, R26 ;  /* 0x0000001aa51a7221 */ /* 0x008fe20000010000 */
[----:B------:R-:W-:Y:S01]  /*68a0*/  FADD.FTZ R0, R206, R3 ;  /* 0x00000003ce007221 */ /* 0x000fe20000010000 */
[C---:B-1----:R-:W-:Y:S02]  /*68b0*/  F2FP.BF16.F32.PACK_AB R165, R13.reuse, R165 ;  /* 0x000000a50da5723e */ /* 0x042fe400000010ff */
[----:B------:R-:W-:Y:S01]  /*68c0*/  FADD.FTZ R26, R13, R26 ;  /* 0x0000001a0d1a7221 */ /* 0x000fe20000010000 */
[----:B------:R-:W-:Y:S01]  /*68d0*/  FADD.FTZ R3, R51, R0 ;  /* 0x0000000033037221 */ /* 0x000fe20000010000 */
[----:B------:R-:W-:Y:S02]  /*68e0*/  MOV R13, R12 ;  /* 0x0000000c000d7202 */ /* 0x000fe40000000f00 */
[----:B------:R-:W-:Y:S01]  /*68f0*/  FADD.FTZ R26, R167, R26 ;  /* 0x0000001aa71a7221 */ /* 0x000fe20000010000 */
[----:B------:R-:W-:Y:S01]  /*6900*/  F2FP.BF16.F32.PACK_AB R167, R11, R167 ;  /* 0x000000a70ba7723e */ /* 0x000fe200000010ff */
[----:B------:R-:W-:-:S02]  /*6910*/  FADD.FTZ R3, R84, R3 ;  /* 0x0000000354037221 */ /* 0x000fc40000010000 */
[----:B------:R-:W-:Y:S01]  /*6920*/  FADD.FTZ R0, R11, R26 ;  /* 0x0000001a0b007221 */ /* 0x000fe20000010000 */
[----:B------:R-:W-:Y:S01]  /*6930*/  IMAD.MOV.U32 R11, RZ, RZ, R14 ;  /* 0x000000ffff0b7224 */ /* 0x000fe200078e000e */
[----:B------:R-:W-:Y:S06]  /*6940*/  @P2 BRA `(.L_x_24) ;  /* 0xffffffd400b42947 */ /* 0x000fec000383ffff */
.L_x_15:
[----:B------:R-:W-:Y:S06]  /*6950*/  BAR.ARV 0x8, 0x180 ;  /* 0x0206000000007b1d */ /* 0x000fec0000002000 */
        /* <DEDUP_REMOVED lines=64> */
[----:B------:R-:W-:Y:S06]  /*6d60*/  @!P0 BRA `(.L_x_25) ;  /* 0x0000000000048947 */ /* 0x000fec0003800000 */
[----:B------:R-:W-:Y:S01]  /*6d70*/  BPT.TRAP 0x1 ;  /* 0x000000040000795c */ /* 0x000fe20000300000 */
.L_x_25:
        /* <DEDUP_REMOVED lines=9> */
.L_x_26:
[----:B-1----:R-:W-:Y:S05]  /*6e10*/  @P2 BRA `(.L_x_27) ;  /* 0x0000000000082947 */ /* 0x002fea0003800000 */
[----:B------:R-:W1:Y:S02]  /*6e20*/  SYNCS.PHASECHK.TRANS64.TRYWAIT P0, [UR12+0x34850], R4 ;  /* 0x03485004ff0075a7 */ /* 0x000e64000800014c */
[----:B-1----:R-:W-:Y:S05]  /*6e30*/  @!P0 BRA `(.L_x_28) ;  /* 0x0000006000148947 */ /* 0x002fea0003800000 */
.L_x_27:
[----:B------:R-:W-:Y:S01]  /*6e40*/  UIADD3 UR5, UR4, 0x400, URZ ;  /* 0x0000040004057890 */ /* 0x000fe2000fffe03f */
[----:B------:R-:W-:Y:S01]  /*6e50*/  WARPGROUP.ARRIVE ;  /* 0x00000000000079c5 */ /* 0x000fe20000000000 */
[----:B------:R-:W-:Y:S01]  /*6e60*/  UMOV UR7, 0x40000040 ;  /* 0x4000004000077882 */ /* 0x000fe20000000000 */
[----:B01----:R-:W0:Y:S01]  /*6e70*/  SHFL.BFLY PT, R4, R3, 0x2, 0x1f ;  /* 0x0c401f0003047f89 */ /* 0x003e2200000e0000 */
[----:B------:R-:W-:Y:S01]  /*6e80*/  USHF.R.U32.HI UR5, URZ, 0x4, UR5 ;  /* 0x000000043f057899 */ /* 0x000fe20008011605 */
[----:B------:R-:W-:Y:S01]  /*6e90*/  IMAD.MOV.U32 R95, RZ, RZ, -0x800000 ;  /* 0xff800000ff5f7424 */ /* 0x000fe200078e00ff */
[----:B------:R-:W-:Y:S01]  /*6ea0*/  CS2R R98, SRZ ;  /* 0x0000000000627805 */ /* 0x000fe2000001ff00 */
[----:B------:R-:W1:Y:S01]  /*6eb0*/  SHFL.BFLY PT, R5, R0, 0x2, 0x1f ;  /* 0x0c401f0000057f89 */ /* 0x000e6200000e0000 */
[----:B------:R-:W-:Y:S01]  /*6ec0*/  ULOP3.LUT UR5, UR5, 0x3fff, URZ, 0xc0, !UPT ;  /* 0x00003fff05057892 */ /* 0x000fe2000f8ec03f */
[----:B------:R-:W-:Y:S01]  /*6ed0*/  MOV R94, 0xff800000 ;  /* 0xff800000005e7802 */ /* 0x000fe20000000f00 */
[----:B------:R-:W2:Y:S01]  /*6ee0*/  LDC R114, c[0x0][0xc38] ;  /* 0x00030e00ff727b82 */ /* 0x000ea20000000800 */
[----:B------:R-:W-:Y:S01]  /*6ef0*/  R2UR UR13, R184 ;  /* 0x00000000b80d72ca */ /* 0x000fe200000e0000 */
[----:B------:R-:W-:Y:S01]  /*6f00*/  ULOP3.LUT UR5, UR5, 0x4000000, URZ, 0xfc, !UPT ;  /* 0x0400000005057892 */ /* 0x000fe2000f8efc3f */
[----:B------:R-:W-:-:S03]  /*6f10*/  ULDC UR10, c[0x0][0xc44] ;  /* 0x00031100000a7ab9 */ /* 0x000fc60000000800 */
[----:B------:R-:W-:-:S07]  /*6f20*/  ULEA UR8, UR36, UR5, 0xb ;  /* 0x0000000524087291 */ /* 0x000fce000f8e583f */
[----:B------:R-:W-:Y:S01]  /*6f30*/  UMOV UR6, UR8 ;  /* 0x0000000800067c82 */ /* 0x000fe20008000000 */
[----:B------:R-:W3:Y:S02]  /*6f40*/  S2UR UR5, SR_SWINHI ;  /* 0x00000000000579c3 */ /* 0x000ee40000002f00 */
[----:B---3--:R-:W-:Y:S01]  /*6f50*/  HGMMA.64x128x16.F32.BF16 R24, R180, gdesc[UR4].tnspB, R24, gsb0 ;  /* 0x41e00004b4187df0 */ /* 0x008fe20008001818 */
[----:B------:R-:W-:Y:S01]  /*6f60*/  UIADD3 UR6, UR8, 0x80, URZ ;  /* 0x0000008008067890 */ /* 0x000fe2000fffe03f */
[----:B0-----:R-:W-:Y:S01]  /*6f70*/  FADD.FTZ R4, R4, R3 ;  /* 0x0000000304047221 */ /* 0x001fe20000010000 */
[----:B------:R-:W-:Y:S01]  /*6f80*/  UMOV UR7, 0x40000040 ;  /* 0x4000004000077882 */ /* 0x000fe20000000000 */
[----:B------:R-:W-:Y:S02]  /*6f90*/  IMAD R3, R22, 0x40, R16 ;  /* 0x0000004016037824 */ /* 0x000fe400078e0210 */
[----:B-1----:R-:W-:Y:S02]  /*6fa0*/  FADD.FTZ R6, R5, R0 ;  /* 0x0000000005067221 */ /* 0x002fe40000010000 */
[----:B------:R-:W0:Y:S04]  /*6fb0*/  SHFL.BFLY PT, R5, R4, 0x1, 0x1f ;  /* 0x0c201f0004057f89 */ /* 0x000e2800000e0000 */
[----:B------:R-:W1:Y:S01]  /*6fc0*/  SHFL.BFLY PT, R7, R6, 0x1, 0x1f ;  /* 0x0c201f0006077f89 */ /* 0x000e6200000e0000 */
[----:B0-----:R-:W-:Y:S01]  /*6fd0*/  FADD.FTZ R8, R4, R5 ;  /* 0x0000000504087221 */ /* 0x001fe20000010000 */
[----:B-1----:R-:W-:-:S04]  /*6fe0*/  FADD.FTZ R11, R6, R7 ;  /* 0x00000007060b7221 */ /* 0x002fc80000010000 */
[----:B------:R-:W-:Y:S02]  /*6ff0*/  FSETP.NE.FTZ.AND P0, PT, R8, RZ, PT ;  /* 0x000000ff0800720b */ /* 0x000fe40003f15000 */
[----:B------:R-:W-:-:S11]  /*7000*/  FSETP.NE.FTZ.AND P2, PT, R11, RZ, PT ;  /* 0x000000ff0b00720b */ /* 0x000fd60003f55000 */
[----:B------:R-:W0:Y:S02]  /*7010*/  @P0 MUFU.LG2 R0, R8 ;  /* 0x0000000800000308 */ /* 0x000e240000000c00 */
[----:B------:R-:W-:-:S06]  /*7020*/  @P2 FMUL.FTZ R6, R9, 0.69314718246459960938 ;  /* 0x3f31721809062820 */ /* 0x000fcc0000410000 */
[----:B------:R-:W1:Y:S08]  /*7030*/  @P2 MUFU.LG2 R7, R11 ;  /* 0x0000000b00072308 */ /* 0x000e700000000c00 */
[----:B------:R3:W4:Y:S01]  /*7040*/  @P0 MUFU.RCP R99, R8 ;  /* 0x0000000800630308 */ /* 0x0007220000001000 */
[----:B0-----:R-:W-:-:S07]  /*7050*/  @P0 FMUL.FTZ R0, R0, 0.69314718246459960938 ;  /* 0x3f31721800000820 */ /* 0x001fce0000410000 */
[----:B------:R0:W4:Y:S01]  /*7060*/  @P2 MUFU.RCP R98, R11 ;  /* 0x0000000b00622308 */ /* 0x0001220000001000 */
[----:B-1----:R-:W-:-:S04]  /*7070*/  @P2 FMUL.FTZ R7, R7, 0.69314718246459960938 ;  /* 0x3f31721807072820 */ /* 0x002fc80000410000 */
[----:B------:R-:W-:Y:S01]  /*7080*/  @P2 FFMA.FTZ R94, R6, R14, R7 ;  /* 0x0000000e065e2223 */ /* 0x000fe20000010007 */
[----:B------:R-:W-:Y:S02]  /*7090*/  WARPGROUP.DEPBAR.LE gsb0, 0x0 ;  /* 0x00008000000079c5 */ /* 0x000fe40000010000 */
[----:B------:R-:W-:-:S06]  /*70a0*/  WARPGROUP.ARRIVE ;  /* 0x00000000000079c5 */ /* 0x000fcc0000000000 */
[----:B------:R-:W-:Y:S01]  /*70b0*/  HGMMA.64x128x16.F32.BF16 R24, R176, gdesc[UR4].tnspB, R24, gsb0 ;  /* 0x41e00004b0187df0 */ /* 0x000fe20008001818 */
[----:B------:R-:W-:Y:S01]  /*70c0*/  UIADD3 UR6, UR8, 0x100, URZ ;  /* 0x0000010008067890 */ /* 0x000fe2000fffe03f */
[----:B------:R-:W-:Y:S01]  /*70d0*/  UMOV UR7, 0x40000040 ;  /* 0x4000004000077882 */ /* 0x000fe20000000000 */
[----:B------:R-:W-:Y:S02]  /*70e0*/  WARPGROUP.DEPBAR.LE gsb0, 0x0 ;  /* 0x00008000000079c5 */ /* 0x000fe40000010000 */
[----:B------:R-:W-:-:S07]  /*70f0*/  WARPGROUP.ARRIVE ;  /* 0x00000000000079c5 */ /* 0x000fce0000000000 */
        /* <DEDUP_REMOVED lines=18> */
[----:B------:R-:W-:Y:S01]  /*7220*/  UIADD3 UR8, UR8, 0x380, URZ ;  /* 0x0000038008087890 */ /* 0x000fe2000fffe03f */
[----:B------:R-:W-:Y:S02]  /*7230*/  WARPGROUP.DEPBAR.LE gsb0, 0x0 ;  /* 0x00008000000079c5 */ /* 0x000fe40000010000 */
[----:B------:R-:W-:-:S06]  /*7240*/  WARPGROUP.ARRIVE ;  /* 0x00000000000079c5 */ /* 0x000fcc0000000000 */
[----:B------:R-:W-:Y:S01]  /*7250*/  HGMMA.64x128x16.F32.BF16 R24, R160, gdesc[UR4].tnspB, R24, gsb0 ;  /* 0x41e00004a0187df0 */ /* 0x000fe20008001818 */
[----:B------:R-:W-:Y:S01]  /*7260*/  UMOV UR6, UR4 ;  /* 0x0000000400067c82 */ /* 0x000fe20008000000 */
[----:B------:R-:W-:Y:S01]  /*7270*/  UMOV UR7, UR5 ;  /* 0x0000000500077c82 */ /* 0x000fe20008000000 */
[----:B------:R-:W-:Y:S01]  /*7280*/  UIADD3 UR5, -UR38, URZ, URZ ;  /* 0x0000003f26057290 */ /* 0x000fe2000fffe13f */
[----:B------:R-:W-:Y:S01]  /*7290*/  IMAD.U32 R88, RZ, RZ, UR6 ;  /* 0x00000006ff587e24 */ /* 0x000fe2000f8e00ff */
[----:B------:R-:W-:Y:S01]  /*72a0*/  UMOV UR6, UR8 ;  /* 0x0000000800067c82 */ /* 0x000fe20008000000 */
[----:B------:R-:W-:Y:S01]  /*72b0*/  IMAD.U32 R89, RZ, RZ, UR7 ;  /* 0x00000007ff597e24 */ /* 0x000fe2000f8e00ff */
[----:B------:R-:W-:Y:S01]  /*72c0*/  UMOV UR7, 0x40000040 ;  /* 0x4000004000077882 */ /* 0x000fe20000000000 */
[----:B------:R-:W-:Y:S01]  /*72d0*/  UIMAD UR10, UR10, UR5, UR13 ;  /* 0x000000050a0a72a4 */ /* 0x000fe2000f8e020d */
[----:B------:R-:W-:Y:S01]  /*72e0*/  IMAD.WIDE R4, R188, 0x2, R88 ;  /* 0x00000002bc047825 */ /* 0x000fe200078e0258 */
[----:B------:R-:W-:-:S02]  /*72f0*/  ULDC.64 UR8, c[0x0][0xb90] ;  /* 0x0002e40000087ab9 */ /* 0x000fc40000000a00 */
[----:B------:R-:W-:Y:S01]  /*7300*/  USHF.R.S32.HI UR11, URZ, 0x1f, UR10 ;  /* 0x0000001f3f0b7899 */ /* 0x000fe2000801140a */
[----:B------:R-:W-:-:S04]  /*7310*/  IMAD.WIDE R88, R3, 0x2, R88 ;  /* 0x0000000203587825 */ /* 0x000fc800078e0258 */
[----:B------:R-:W-:Y:S01]  /*7320*/  @P0 FMUL.FTZ R3, R9, 0.69314718246459960938 ;  /* 0x3f31721809030820 */ /* 0x000fe20000410000 */
[C---:B------:R-:W-:Y:S01]  /*7330*/  IADD3 R97, P6, R4.reuse, 0x4060, RZ ;  /* 0x0000406004617810 */ /* 0x040fe20007fde0ff */
[----:B------:R-:W-:Y:S01]  /*7340*/  UIMAD UR5, UR11, UR8, URZ ;  /* 0x000000080b0572a4 */ /* 0x000fe2000f8e023f */
[C---:B------:R-:W-:Y:S01]  /*7350*/  LOP3.LUT R111, R4.reuse, 0x380, RZ, 0xc0, !PT ;  /* 0x00000380046f7812 */ /* 0x040fe200078ec0ff */
[----:B------:R-:W-:Y:S01]  /*7360*/  @P0 FFMA.FTZ R95, R3, R12, R0 ;  /* 0x0000000c035f0223 */ /* 0x000fe20000010000 */
[----:B------:R-:W-:Y:S01]  /*7370*/  IADD3 R3, P5, R4, 0x4040, RZ ;  /* 0x0000404004037810 */ /* 0x000fe20007fbe0ff */
[----:B------:R-:W-:Y:S01]  /*7380*/  UIMAD UR5, UR10, UR9, UR5 ;  /* 0x000000090a0572a4 */ /* 0x000fe2000f8e0205 */
[----:B------:R-:W-:Y:S02]  /*7390*/  LOP3.LUT R96, R97, 0x380, RZ, 0xc0, !PT ;  /* 0x0000038061607812 */ /* 0x000fe400078ec0ff */
[----:B------:R-:W-:Y:S01]  /*73a0*/  LOP3.LUT R0, R3, 0x380, RZ, 0xc0, !PT ;  /* 0x0000038003007812 */ /* 0x000fe200078ec0ff */
[----:B------:R-:W-:Y:S01]  /*73b0*/  IMAD.X R109, RZ, RZ, R5, P5 ;  /* 0x000000ffff6d7224 */ /* 0x000fe200028e0605 */
[----:B------:R-:W-:-:S02]  /*73c0*/  SHF.R.U64 R96, R96, 0x3, RZ ;  /* 0x0000000360607819 */ /* 0x000fc400000012ff */
[----:B------:R-:W-:Y:S02]  /*73d0*/  SHF.R.U64 R0, R0, 0x3, RZ ;  /* 0x0000000300007819 */ /* 0x000fe400000012ff */
[----:B------:R-:W-:Y:S02]  /*73e0*/  SHF.R.U64 R111, R111, 0x3, RZ ;  /* 0x000000036f6f7819 */ /* 0x000fe400000012ff */
[----:B------:R-:W-:Y:S02]  /*73f0*/  LOP3.LUT R108, R0, R3, RZ, 0x3c, !PT ;  /* 0x00000003006c7212 */ /* 0x000fe400078e3cff */
[----:B------:R-:W1:Y:S01]  /*7400*/  LDC R0, c[0x0][0xbe8] ;  /* 0x0002fa00ff007b82 */ /* 0x000e620000000800 */
[----:B------:R-:W-:Y:S02]  /*7410*/  IADD3 R9, P3, R4, 0x4000, RZ ;  /* 0x0000400004097810 */ /* 0x000fe40007f7e0ff */
[----:B------:R-:W-:Y:S01]  /*7420*/  LOP3.LUT R96, R96, R97, RZ, 0x3c, !PT ;  /* 0x0000006160607212 */ /* 0x000fe200078e3cff */
[--C-:B------:R-:W-:Y:S01]  /*7430*/  IMAD.X R97, RZ, RZ, R5.reuse, P6 ;  /* 0x000000ffff617224 */ /* 0x100fe200030e0605 */
[C---:B------:R-:W-:Y:S01]  /*7440*/  IADD3 R10, P4, R4.reuse, 0x4020, RZ ;  /* 0x00004020040a7810 */ /* 0x040fe20007f9e0ff */
[----:B------:R-:W-:Y:S01]  /*7450*/  IMAD.X R107, RZ, RZ, R5, P3 ;  /* 0x000000ffff6b7224 */ /* 0x000fe200018e0605 */
[----:B------:R-:W-:-:S02]  /*7460*/  IADD3 R6, P2, R4, 0x20, RZ ;  /* 0x0000002004067810 */ /* 0x000fc40007f5e0ff */
[C---:B------:R-:W-:Y:S01]  /*7470*/  IADD3 R7, P0, R4.reuse, 0x60, RZ ;  /* 0x0000006004077810 */ /* 0x040fe20007f1e0ff */
[--C-:B------:R-:W-:Y:S01]  /*7480*/  IMAD.X R105, RZ, RZ, R5.reuse, P4 ;  /* 0x000000ffff697224 */ /* 0x100fe200020e0605 */
[----:B---3--:R-:W-:Y:S01]  /*7490*/  IADD3 R8, P6, R4, 0x40, RZ ;  /* 0x0000004004087810 */ /* 0x008fe20007fde0ff */
[--C-:B------:R-:W-:Y:S01]  /*74a0*/  IMAD.X R103, RZ, RZ, R5.reuse, P2 ;  /* 0x000000ffff677224 */ /* 0x100fe200010e0605 */
[----:B------:R-:W-:Y:S01]  /*74b0*/  LOP3.LUT R110, R111, R4, RZ, 0x3c, !PT ;  /* 0x000000046f6e7212 */ /* 0x000fe200078e3cff */
[--C-:B------:R-:W-:Y:S01]  /*74c0*/  IMAD.MOV.U32 R111, RZ, RZ, R5.reuse ;  /* 0x000000ffff6f7224 */ /* 0x100fe200078e0005 */
[----:B------:R-:W-:Y:S01]  /*74d0*/  LOP3.LUT R4, R9, 0x380, RZ, 0xc0, !PT ;  /* 0x0000038009047812 */ /* 0x000fe200078ec0ff */
[----:B------:R-:W-:Y:S01]  /*74e0*/  IMAD.X R93, RZ, RZ, R5, P6 ;  /* 0x000000ffff5d7224 */ /* 0x000fe200030e0605 */
[----:B------:R-:W-:Y:S02]  /*74f0*/  IADD3.X R101, RZ, R5, RZ, P0, !PT ;  /* 0x00000005ff657210 */ /* 0x000fe400007fe4ff */
[----:B------:R-:W-:-:S02]  /*7500*/  LOP3.LUT R3, R6, 0x380, RZ, 0xc0, !PT ;  /* 0x0000038006037812 */ /* 0x000fc400078ec0ff */
[----:B------:R-:W-:Y:S02]  /*7510*/  SHF.R.U64 R4, R4, 0x3, RZ ;  /* 0x0000000304047819 */ /* 0x000fe400000012ff */
[----:B------:R-:W-:Y:S02]  /*7520*/  IADD3 R15, P0, R88, 0x2000, RZ ;  /* 0x00002000580f7810 */ /* 0x000fe40007f1e0ff */
[----:B-1----:R-:W-:Y:S02]  /*7530*/  ISETP.NE.AND P2, PT, R0, 0x1, PT ;  /* 0x000000010000780c */ /* 0x002fe40003f45270 */
[----:B------:R-:W-:Y:S02]  /*7540*/  SHF.R.U64 R3, R3, 0x3, RZ ;  /* 0x0000000303037819 */ /* 0x000fe400000012ff */
[----:B------:R-:W-:Y:S02]  /*7550*/  LOP3.LUT R106, R4, R9, RZ, 0x3c, !PT ;  /* 0x00000009046a7212 */ /* 0x000fe400078e3cff */
[----:B------:R-:W-:-:S02]  /*7560*/  LOP3.LUT R14, R15, 0x380, RZ, 0xc0, !PT ;  /* 0x000003800f0e7812 */ /* 0x000fc400078ec0ff */
[----:B------:R-:W-:Y:S02]  /*7570*/  LOP3.LUT R4, R7, 0x380, RZ, 0xc0, !PT ;  /* 0x0000038007047812 */ /* 0x000fe400078ec0ff */
[----:B------:R-:W-:Y:S02]  /*7580*/  LOP3.LUT R102, R3, R6, RZ, 0x3c, !PT ;  /* 0x0000000603667212 */ /* 0x000fe400078e3cff */
[----:B------:R-:W-:Y:S01]  /*7590*/  SHF.R.U64 R14, R14, 0x3, RZ ;  /* 0x000000030e0e7819 */ /* 0x000fe200000012ff */
[----:B------:R-:W1:Y:S01]  /*75a0*/  @P2 LDC R112, c[0x0][0xbec] ;  /* 0x0002fb00ff702b82 */ /* 0x000e620000000800 */
[----:B------:R-:W-:Y:S02]  /*75b0*/  LOP3.LUT R3, R8, 0x380, RZ, 0xc0, !PT ;  /* 0x0000038008037812 */ /* 0x000fe400078ec0ff */
[----:B------:R-:W-:Y:S02]  /*75c0*/  SHF.R.U64 R4, R4, 0x3, RZ ;  /* 0x0000000304047819 */ /* 0x000fe400000012ff */
[----:B------:R-:W-:Y:S01]  /*75d0*/  LOP3.LUT R14, R14, R15, RZ, 0x3c, !PT ;  /* 0x0000000f0e0e7212 */ /* 0x000fe200078e3cff */
[----:B------:R-:W-:Y:S01]  /*75e0*/  IMAD.X R15, RZ, RZ, R89, P0 ;  /* 0x000000ffff0f7224 */ /* 0x000fe200000e0659 */
[----:B------:R-:W-:-:S02]  /*75f0*/  SHF.R.U64 R3, R3, 0x3, RZ ;  /* 0x0000000303037819 */ /* 0x000fc400000012ff */
[----:B------:R-:W-:Y:S02]  /*7600*/  LOP3.LUT R100, R4, R7, RZ, 0x3c, !PT ;  /* 0x0000000704647212 */ /* 0x000fe400078e3cff */
[----:B------:R-:W-:Y:S02]  /*7610*/  IADD3 R4, P0, R88, 0x7000, RZ ;  /* 0x0000700058047810 */ /* 0x000fe40007f1e0ff */
[----:B------:R-:W-:Y:S02]  /*7620*/  LOP3.LUT R92, R3, R8, RZ, 0x3c, !PT ;  /* 0x00000008035c7212 */ /* 0x000fe400078e3cff */
[----:B------:R-:W-:Y:S02]  /*7630*/  LOP3.LUT R3, R4, 0x380, RZ, 0xc0, !PT ;  /* 0x0000038004037812 */ /* 0x000fe400078ec0ff */
[----:B------:R-:W-:Y:S02]  /*7640*/  MOV R110, R110 ;  /* 0x0000006e006e7202 */ /* 0x000fe40000000f00 */
[----:B------:R-:W3:Y:S01]  /*7650*/  @P2 LDC R111, c[0x0][0xbf0] ;  /* 0x0002fc00ff6f2b82 */ /* 0x000ee20000000800 */
[----:B------:R-:W-:-:S02]  /*7660*/  SHF.R.U64 R3, R3, 0x3, RZ ;  /* 0x0000000303037819 */ /* 0x000fc400000012ff */
[----:B------:R-:W-:Y:S02]  /*7670*/  LOP3.LUT R5, R10, 0x380, RZ, 0xc0, !PT ;  /* 0x000003800a057812 */ /* 0x000fe400078ec0ff */
[----:B------:R-:W-:Y:S01]  /*7680*/  LOP3.LUT R4, R3, R4, RZ, 0x3c, !PT ;  /* 0x0000000403047212 */ /* 0x000fe200078e3cff */
[----:B------:R-:W-:Y:S01]  /*7690*/  IMAD R3, RZ, RZ, -UR13 ;  /* 0x8000000dff037e24 */ /* 0x000fe2000f8e02ff */
[----:B------:R-:W-:Y:S02]  /*76a0*/  MOV R106, R106 ;  /* 0x0000006a006a7202 */ /* 0x000fe40000000f00 */
[----:B------:R-:W-:Y:S01]  /*76b0*/  SHF.R.U64 R5, R5, 0x3, RZ ;  /* 0x0000000305057819 */ /* 0x000fe200000012ff */
[----:B--2---:R-:W-:Y:S01]  /*76c0*/  IMAD R3, R114, R3, UR39 ;  /* 0x0000002772037e24 */ /* 0x004fe2000f8e0203 */
[----:B------:R-:W-:Y:S02]  /*76d0*/  MOV R107, R102 ;  /* 0x00000066006b7202 */ /* 0x000fe40000000f00 */
[----:B------:R-:W-:-:S02]  /*76e0*/  MOV R103, R92 ;  /* 0x0000005c00677202 */ /* 0x000fc40000000f00 */
[----:B------:R-:W2:Y:S01]  /*76f0*/  LDC.64 R92, c[0x0][0xb98] ;  /* 0x0002e600ff5c7b82 */ /* 0x000ea20000000a00 */
[----:B------:R-:W-:Y:S02]  /*7700*/  MOV R96, R96 ;  /* 0x0000006000607202 */ /* 0x000fe40000000f00 */
[----:B------:R-:W-:Y:S02]  /*7710*/  LOP3.LUT R104, R5, R10, RZ, 0x3c, !PT ;  /* 0x0000000a05687212 */ /* 0x000fe400078e3cff */
[----:B------:R-:W-:Y:S01]  /*7720*/  MOV R97, R108 ;  /* 0x0000006c00617202 */ /* 0x000fe20000000f00 */
[----:B------:R-:W-:Y:S01]  /*7730*/  IMAD.U32 R108, RZ, RZ, UR12 ;  /* 0x0000000cff6c7e24 */ /* 0x000fe2000f8e00ff */
[----:B------:R-:W-:Y:S01]  /*7740*/  MOV R104, R104 ;  /* 0x0000006800687202 */ /* 0x000fe20000000f00 */
[----:B------:R-:W-:Y:S01]  /*7750*/  IMAD R109, R3, 0x80, R187 ;  /* 0x00000080036d7824 */ /* 0x000fe200078e02bb */
[----:B------:R-:W-:Y:S01]  /*7760*/  MOV R100, R100 ;  /* 0x0000006400647202 */ /* 0x000fe20000000f00 */
[----:B------:R-:W-:Y:S01]  /*7770*/  @!P1 VIADD R105, R108, 0x34860 ;  /* 0x000348606c699836 */ /* 0x000fe20000000000 */
[C---:B------:R-:W-:Y:S01]  /*7780*/  IADD3 R21, P6, R88.reuse, 0x1000, RZ ;  /* 0x0000100058157810 */ /* 0x040fe20007fde0ff */
[----:B-1----:R-:W-:Y:S01]  /*7790*/  @P2 IMAD.HI.U32 R102, R109, R112, RZ ;  /* 0x000000706d662227 */ /* 0x002fe200078e00ff */
[----:B------:R-:W-:Y:S01]  /*77a0*/  USHF.R.S32.HI UR12, URZ, 0x1f, UR38 ;  /* 0x0000001f3f0c7899 */ /* 0x000fe20008011426 */
[----:B------:R-:W-:-:S02]  /*77b0*/  LOP3.LUT R5, R88, 0x380, RZ, 0xc0, !PT ;  /* 0x0000038058057812 */ /* 0x000fc400078ec0ff */
[----:B------:R-:W-:Y:S01]  /*77c0*/  @!P1 PRMT R105, RZ, 0x654, R105 ;  /* 0x00000654ff699816 */ /* 0x000fe20000000069 */
[----:B------:R-:W-:Y:S01]  /*77d0*/  IMAD.MOV.U32 R101, RZ, RZ, R109 ;  /* 0x000000ffff657224 */ /* 0x000fe200078e006d */
[----:B---3--:R-:W-:Y:S02]  /*77e0*/  @P2 SHF.R.U32.HI R101, RZ, R111, R102 ;  /* 0x0000006fff652219 */ /* 0x008fe40000011666 */
[----:B------:R-:W-:Y:S02]  /*77f0*/  LOP3.LUT R20, R21, 0x380, RZ, 0xc0, !PT ;  /* 0x0000038015147812 */ /* 0x000fe400078ec0ff */
[----:B------:R-:W-:Y:S02]  /*7800*/  SHF.R.U64 R5, R5, 0x3, RZ ;  /* 0x0000000305057819 */ /* 0x000fe400000012ff */
[----:B------:R-:W-:Y:S02]  /*7810*/  SHF.R.U64 R20, R20, 0x3, RZ ;  /* 0x0000000314147819 */ /* 0x000fe400000012ff */
[----:B------:R-:W-:-:S02]  /*7820*/  IADD3 R13, P3, R88, 0x3000, RZ ;  /* 0x00003000580d7810 */ /* 0x000fc40007f7e0ff */
[----:B------:R-:W-:Y:S02]  /*7830*/  LOP3.LUT R20, R20, R21, RZ, 0x3c, !PT ;  /* 0x0000001514147212 */ /* 0x000fe400078e3cff */
[----:B------:R-:W-:Y:S02]  /*7840*/  IADD3.X R21, RZ, R89, RZ, P6, !PT ;  /* 0x00000059ff157210 */ /* 0x000fe400037fe4ff */
[C---:B0-----:R-:W-:Y:S02]  /*7850*/  IADD3 R11, P4, R88.reuse, 0x4000, RZ ;  /* 0x00004000580b7810 */ /* 0x041fe40007f9e0ff */
[C---:B------:R-:W-:Y:S02]  /*7860*/  IADD3 R9, P5, R88.reuse, 0x5000, RZ ;  /* 0x0000500058097810 */ /* 0x040fe40007fbe0ff */
[----:B------:R-:W-:Y:S01]  /*7870*/  IADD3 R7, P6, R88, 0x6000, RZ ;  /* 0x0000600058077810 */ /* 0x000fe20007fde0ff */
[----:B------:R-:W-:Y:S02]  /*7880*/  WARPGROUP.DEPBAR.LE gsb0, 0x0 ;  /* 0x00008000000079c5 */ /* 0x000fe40000010000 */
[----:B------:R-:W-:Y:S01]  /*7890*/  WARPGROUP.ARRIVE ;  /* 0x00000000000079c5 */ /* 0x000fe20000000000 */
[----:B------:R-:W-:-:S02]  /*78a0*/  LOP3.LUT R88, R5, R88, RZ, 0x3c, !PT ;  /* 0x0000005805587212 */ /* 0x000fc400078e3cff */
[----:B------:R-:W-:Y:S02]  /*78b0*/  IADD3.X R5, RZ, R89, RZ, P0, !PT ;  /* 0x00000059ff057210 */ /* 0x000fe400007fe4ff */
[----:B------:R-:W-:Y:S01]  /*78c0*/  LOP3.LUT R12, R13, 0x380, RZ, 0xc0, !PT ;  /* 0x000003800d0c7812 */ /* 0x000fe200078ec0ff */
[----:B------:R-:W-:Y:S01]  /*78d0*/  HGMMA.64x128x16.F32.BF16 R24, R164, gdesc[UR4].tnspB, R24, gsb0 ;  /* 0x41e00004a4187df0 */ /* 0x000fe20008001818 */
[----:B------:R-:W-:Y:S01]  /*78e0*/  UIMAD.WIDE.U32 UR6, UR10, UR8, URZ ;  /* 0x000000080a0672a5 */ /* 0x000fe2000f8e003f */
[----:B------:R-:W-:Y:S02]  /*78f0*/  LOP3.LUT R6, R7, 0x380, RZ, 0xc0, !PT ;  /* 0x0000038007067812 */ /* 0x000fe400078ec0ff */
[----:B------:R-:W-:Y:S01]  /*7900*/  SHF.R.U64 R12, R12, 0x3, RZ ;  /* 0x000000030c0c7819 */ /* 0x000fe200000012ff */
[----:B------:R-:W-:Y:S01]  /*7910*/  ULDC.64 UR8, c[0x0][0xae8] ;  /* 0x0002ba0000087ab9 */ /* 0x000fe20000000a00 */
[----:B------:R-:W-:Y:S01]  /*7920*/  SHF.R.U64 R6, R6, 0x3, RZ ;  /* 0x0000000306067819 */ /* 0x000fe200000012ff */
[----:B------:R-:W-:Y:S01]  /*7930*/  IMAD.U32 R90, RZ, RZ, UR6 ;  /* 0x00000006ff5a7e24 */ /* 0x000fe2000f8e00ff */
[----:B------:R-:W-:-:S02]  /*7940*/  UIADD3 UR6, UR7, UR5, URZ ;  /* 0x0000000507067290 */ /* 0x000fc4000fffe03f */
[----:B------:R-:W-:Y:S01]  /*7950*/  IMAD.U32 R91, RZ, RZ, UR7 ;  /* 0x00000007ff5b7e24 */ /* 0x000fe2000f8e00ff */
[----:B------:R-:W-:Y:S01]  /*7960*/  LOP3.LUT R12, R12, R13, RZ, 0x3c, !PT ;  /* 0x0000000d0c0c7212 */ /* 0x000fe200078e3cff */
[----:B------:R-:W-:Y:S01]  /*7970*/  ULDC UR5, c[0x0][0xa88] ;  /* 0x0002a20000057ab9 */ /* 0x000fe20000000800 */
[----:B------:R-:W-:Y:S01]  /*7980*/  IMAD.X R13, RZ, RZ, R89, P3 ;  /* 0x000000ffff0d7224 */ /* 0x000fe200018e0659 */
[----:B------:R-:W-:Y:S01]  /*7990*/  LOP3.LUT R10, R11, 0x380, RZ, 0xc0, !PT ;  /* 0x000003800b0a7812 */ /* 0x000fe200078ec0ff */
[----:B------:R-:W-:Y:S01]  /*79a0*/  IMAD.U32 R91, RZ, RZ, UR6 ;  /* 0x00000006ff5b7e24 */ /* 0x000fe2000f8e00ff */
[----:B------:R-:W-:Y:S01]  /*79b0*/  ULDC.64 UR6, c[0x0][0xb88] ;  /* 0x0002e20000067ab9 */ /* 0x000fe20000000a00 */
[----:B------:R-:W-:Y:S01]  /*79c0*/  LOP3.LUT R8, R9, 0x380, RZ, 0xc0, !PT ;  /* 0x0000038009087812 */ /* 0x000fe200078ec0ff */
[----:B--2---:R-:W-:Y:S01]  /*79d0*/  IMAD.WIDE.U32 R90, R92, UR38, R90 ;  /* 0x000000265c5a7c25 */ /* 0x004fe2000f8e005a */
[----:B------:R-:W-:Y:S02]  /*79e0*/  LOP3.LUT R6, R6, R7, RZ, 0x3c, !PT ;  /* 0x0000000706067212 */ /* 0x000fe400078e3cff */
[----:B------:R-:W-:Y:S01]  /*79f0*/  SHF.R.U64 R10, R10, 0x3, RZ ;  /* 0x000000030a0a7819 */ /* 0x000fe200000012ff */
[----:B------:R-:W-:Y:S01]  /*7a00*/  IMAD.X R7, RZ, RZ, R89, P6 ;  /* 0x000000ffff077224 */ /* 0x000fe200030e0659 */
[----:B------:R-:W-:-:S02]  /*7a10*/  SHF.R.U64 R8, R8, 0x3, RZ ;  /* 0x0000000308087819 */ /* 0x000fc400000012ff */
[----:B------:R-:W-:Y:S01]  /*7a20*/  LOP3.LUT R10, R10, R11, RZ, 0x3c, !PT ;  /* 0x0000000b0a0a7212 */ /* 0x000fe200078e3cff */
[--C-:B------:R-:W-:Y:S01]  /*7a30*/  IMAD.X R11, RZ, RZ, R89.reuse, P4 ;  /* 0x000000ffff0b7224 */ /* 0x100fe200020e0659 */
[----:B------:R-:W-:Y:S01]  /*7a40*/  LOP3.LUT R8, R8, R9, RZ, 0x3c, !PT ;  /* 0x0000000908087212 */ /* 0x000fe200078e3cff */
[----:B------:R-:W-:Y:S01]  /*7a50*/  IMAD.X R9, RZ, RZ, R89, P5 ;  /* 0x000000ffff097224 */ /* 0x000fe200028e0659 */
[----:B------:R-:W-:Y:S02]  /*7a60*/  UIADD3 UR4, UR4, 0x34820, URZ ;  /* 0x0003482004047890 */ /* 0x000fe4000fffe03f */
[----:B------:R-:W-:Y:S01]  /*7a70*/  UIADD3 UR36, UR36, 0x1, URZ ;  /* 0x0000000124247890 */ /* 0x000fe2000fffe03f */
[----:B------:R-:W-:Y:S02]  /*7a80*/  WARPGROUP.DEPBAR.LE gsb0, 0x0 ;  /* 0x00008000000079c5 */ /* 0x000fe40000010000 */
[----:B------:R0:W-:Y:S01]  /*7a90*/  @!P1 SYNCS.ARRIVE.TRANS64.RED.A1T0 RZ, [R105+URZ], RZ ;  /* 0x000000ff69ff99a7 */ /* 0x0001e2000810043f */
[-C--:B----4-:R-:W-:Y:S01]  /*7aa0*/  FMUL.FTZ R25, R25, R99.reuse ;  /* 0x0000006319197220 */ /* 0x090fe20000410000 */
        /* <DEDUP_REMOVED lines=31> */
[----:B------:R-:W-:Y:S01]  /*7ca0*/  IADD3 R99, -R101, RZ, RZ ;  /* 0x000000ff65637210 */ /* 0x000fe20007ffe1ff */
[-C--:B------:R-:W-:Y:S01]  /*7cb0*/  FMUL.FTZ R27, R27, R98.reuse ;  /* 0x000000621b1b7220 */ /* 0x080fe20000410000 */
[----:B------:R-:W-:Y:S01]  /*7cc0*/  FMUL.FTZ R26, R26, R98 ;  /* 0x000000621a1a7220 */ /* 0x000fe20000410000 */
[----:B------:R-:W-:Y:S01]  /*7cd0*/  F2FP.BF16.F32.PACK_AB R24, R25, R24 ;  /* 0x000000181918723e */ /* 0x000fe200000010ff */
[----:B------:R-:W-:-:S02]  /*7ce0*/  IMAD R36, R92, UR12, RZ ;  /* 0x0000000c5c247c24 */ /* 0x000fc4000f8e02ff */
[----:B------:R-:W-:Y:S01]  /*7cf0*/  FMUL.FTZ R31, R31, R98 ;  /* 0x000000621f1f7220 */ /* 0x000fe20000410000 */
[----:B------:R-:W-:Y:S01]  /*7d00*/  IMAD R99, R0, R99, R109 ;  /* 0x0000006300637224 */ /* 0x000fe200078e026d */
[----:B------:R-:W-:Y:S01]  /*7d10*/  F2FP.BF16.F32.PACK_AB R25, R27, R26 ;  /* 0x0000001a1b19723e */ /* 0x000fe200000010ff */
[----:B------:R-:W-:Y:S01]  /*7d20*/  FMUL.FTZ R30, R30, R98 ;  /* 0x000000621e1e7220 */ /* 0x000fe20000410000 */
[----:B------:R-:W-:Y:S01]  /*7d30*/  F2FP.BF16.F32.PACK_AB R26, R29, R28 ;  /* 0x0000001c1d1a723e */ /* 0x000fe200000010ff */
[----:B------:R-:W-:Y:S01]  /*7d40*/  IMAD R93, R93, UR38, R36 ;  /* 0x000000265d5d7c24 */ /* 0x000fe2000f8e0224 */
[----:B------:R-:W-:Y:S01]  /*7d50*/  F2FP.BF16.F32.PACK_AB R28, R33, R32 ;  /* 0x00000020211c723e */ /* 0x000fe200000010ff */
[-C--:B------:R-:W-:Y:S01]  /*7d60*/  FMUL.FTZ R39, R39, R98.reuse ;  /* 0x0000006227277220 */ /* 0x080fe20000410000 */
[----:B------:R-:W-:Y:S01]  /*7d70*/  SHF.R.S32.HI R32, RZ, 0x1f, R99 ;  /* 0x0000001fff207819 */ /* 0x000fe20000011463 */
[-C--:B------:R-:W-:Y:S01]  /*7d80*/  FMUL.FTZ R38, R38, R98.reuse ;  /* 0x0000006226267220 */ /* 0x080fe20000410000 */
[----:B------:R-:W-:Y:S01]  /*7d90*/  SHF.R.S32.HI R33, RZ, 0x1f, R101 ;  /* 0x0000001fff217819 */ /* 0x000fe20000011465 */
[----:B------:R-:W-:Y:S01]  /*7da0*/  FMUL.FTZ R35, R35, R98 ;  /* 0x0000006223237220 */ /* 0x000fe20000410000 */
[----:B------:R-:W-:Y:S01]  /*7db0*/  IADD3 R36, P0, R101, R90, RZ ;  /* 0x0000005a65247210 */ /* 0x000fe20007f1e0ff */
[----:B------:R-:W-:Y:S01]  /*7dc0*/  IMAD R32, R32, UR6, RZ ;  /* 0x0000000620207c24 */ /* 0x000fe2000f8e02ff */
[----:B------:R-:W-:Y:S01]  /*7dd0*/  F2FP.BF16.F32.PACK_AB R27, R31, R30 ;  /* 0x0000001e1f1b723e */ /* 0x000fe200000010ff */
[----:B------:R-:W-:Y:S01]  /*7de0*/  BAR.SYNC.DEFER_BLOCKING 0x1, 0x100 ;  /* 0x0044000000007b1d */ /* 0x000fe20000010000 */
[----:B------:R-:W-:Y:S01]  /*7df0*/  F2FP.BF16.F32.PACK_AB R30, R37, R102 ;  /* 0x00000066251e723e */ /* 0x000fe200000010ff */
[-C--:B------:R-:W-:Y:S01]  /*7e00*/  FMUL.FTZ R34, R34, R98.reuse ;  /* 0x0000006222227220 */ /* 0x080fe20000410000 */
[----:B------:R-:W-:Y:S01]  /*7e10*/  IADD3.X R37, R33, R91, R93, P0, !PT ;  /* 0x0000005b21257210 */ /* 0x000fe200007fe45d */
[----:B------:R-:W-:Y:S01]  /*7e20*/  FMUL.FTZ R43, R43, R98 ;  /* 0x000000622b2b7220 */ /* 0x000fe20000410000 */
[----:B------:R-:W-:Y:S01]  /*7e30*/  F2FP.BF16.F32.PACK_AB R31, R39, R38 ;  /* 0x00000026271f723e */ /* 0x000fe200000010ff */
[----:B------:R-:W-:Y:S01]  /*7e40*/  IMAD R39, R99, UR7, R32 ;  /* 0x0000000763277c24 */ /* 0x000fe2000f8e0220 */
[----:B------:R-:W-:Y:S01]  /*7e50*/  F2FP.BF16.F32.PACK_AB R32, R41, R40 ;  /* 0x000000282920723e */ /* 0x000fe200000010ff */
[----:B------:R-:W-:-:S04]  /*7e60*/  IMAD.WIDE.U32 R36, R99, UR6, R36 ;  /* 0x0000000663247c25 */ /* 0x000fc8000f8e0024 */
[-C--:B------:R-:W-:Y:S01]  /*7e70*/  FMUL.FTZ R42, R42, R98.reuse ;  /* 0x000000622a2a7220 */ /* 0x080fe20000410000 */
[-C--:B------:R-:W-:Y:S01]  /*7e80*/  FMUL.FTZ R47, R47, R98.reuse ;  /* 0x000000622f2f7220 */ /* 0x080fe20000410000 */
[-C--:B------:R-:W-:Y:S01]  /*7e90*/  FMUL.FTZ R46, R46, R98.reuse ;  /* 0x000000622e2e7220 */ /* 0x080fe20000410000 */
[----:B------:R-:W-:Y:S01]  /*7ea0*/  IMAD R41, R3, 0x80, R186 ;  /* 0x0000008003297824 */ /* 0x000fe200078e02ba */
[----:B------:R-:W-:Y:S01]  /*7eb0*/  ULDC.64 UR6, c[0x0][0xb50] ;  /* 0x0002d40000067ab9 */ /* 0x000fe20000000a00 */
[----:B------:R-:W-:Y:S01]  /*7ec0*/  IMAD R92, R0, UR5, RZ ;  /* 0x00000005005c7c24 */ /* 0x000fe2000f8e02ff */
[----:B------:R-:W-:Y:S01]  /*7ed0*/  LOP3.LUT P0, RZ, R23, 0x3, RZ, 0xc0, !PT ;  /* 0x0000000317ff7812 */ /* 0x000fe2000780c0ff */
[-C--:B------:R-:W-:Y:S01]  /*7ee0*/  FMUL.FTZ R51, R51, R98.reuse ;  /* 0x0000006233337220 */ /* 0x080fe20000410000 */
[-C--:B------:R-:W-:Y:S01]  /*7ef0*/  FMUL.FTZ R50, R50, R98.reuse ;  /* 0x0000006232327220 */ /* 0x080fe20000410000 */
[-C--:B------:R-:W-:Y:S01]  /*7f00*/  FMUL.FTZ R55, R55, R98.reuse ;  /* 0x0000006237377220 */ /* 0x080fe20000410000 */
[----:B------:R-:W-:Y:S01]  /*7f10*/  FMUL.FTZ R54, R54, R98 ;  /* 0x0000006236367220 */ /* 0x000fe20000410000 */
[----:B------:R-:W-:Y:S01]  /*7f20*/  F2FP.BF16.F32.PACK_AB R29, R35, R34 ;  /* 0x00000022231d723e */ /* 0x000fe200000010ff */
[-C--:B------:R-:W-:Y:S01]  /*7f30*/  FMUL.FTZ R59, R59, R98.reuse ;  /* 0x000000623b3b7220 */ /* 0x080fe20000410000 */
[-C--:B------:R-:W-:Y:S01]  /*7f40*/  FMUL.FTZ R58, R58, R98.reuse ;  /* 0x000000623a3a7220 */ /* 0x080fe20000410000 */
[-C--:B------:R-:W-:Y:S01]  /*7f50*/  FMUL.FTZ R63, R63, R98.reuse ;  /* 0x000000623f3f7220 */ /* 0x080fe20000410000 */
[----:B------:R1:W-:Y:S01]  /*7f60*/  STSM.16.M88.4 [R110], R24 ;  /* 0x000000186e007844 */ /* 0x0003e20000000200 */
[----:B------:R-:W-:Y:S01]  /*7f70*/  FMUL.FTZ R62, R62, R98 ;  /* 0x000000623e3e7220 */ /* 0x000fe20000410000 */
[----:B------:R-:W-:Y:S01]  /*7f80*/  F2FP.BF16.F32.PACK_AB R33, R43, R42 ;  /* 0x0000002a2b21723e */ /* 0x000fe200000010ff */
[----:B------:R-:W-:Y:S01]  /*7f90*/  FMUL.FTZ R67, R67, R98 ;  /* 0x0000006243437220 */ /* 0x000fe20000410000 */
[----:B------:R-:W-:Y:S01]  /*7fa0*/  F2FP.BF16.F32.PACK_AB R34, R45, R44 ;  /* 0x0000002c2d22723e */ /* 0x000fe200000010ff */
[----:B------:R-:W-:Y:S01]  /*7fb0*/  FMUL.FTZ R66, R66, R98 ;  /* 0x0000006242427220 */ /* 0x000fe20000410000 */
[----:B------:R-:W-:Y:S01]  /*7fc0*/  F2FP.BF16.F32.PACK_AB R35, R47, R46 ;  /* 0x0000002e2f23723e */ /* 0x000fe200000010ff */
        /* <DEDUP_REMOVED lines=8> */
[C---:B------:R-:W-:Y:S01]  /*8050*/  ISETP.GE.OR P1, PT, R41.reuse, R92, P0 ;  /* 0x0000005c2900720c */ /* 0x040fe20000726670 */
[----:B-1----:R-:W-:-:S02]  /*8060*/  VIADD R25, R41, 0x8 ;  /* 0x0000000829197836 */ /* 0x002fc40000000000 */
[-C--:B------:R-:W-:Y:S01]  /*8070*/  FMUL.FTZ R87, R87, R98.reuse ;  /* 0x0000006257577220 */ /* 0x080fe20000410000 */
[----:B------:R-:W-:Y:S01]  /*8080*/  IMAD.IADD R27, R37, 0x1, R39 ;  /* 0x00000001251b7824 */ /* 0x000fe200078e0227 */
[----:B------:R-:W-:Y:S01]  /*8090*/  LEA R37, P3, R36, UR6, 0x2 ;  /* 0x0000000624257c11 */ /* 0x000fe2000f8610ff */
[----:B------:R-:W-:Y:S01]  /*80a0*/  FMUL.FTZ R86, R86, R98 ;  /* 0x0000006256567220 */ /* 0x000fe20000410000 */
[----:B------:R-:W-:Y:S01]  /*80b0*/  ISETP.GE.OR P0, PT, R25, R92, P0 ;  /* 0x0000005c1900720c */ /* 0x000fe20000706670 */
[----:B------:R1:W-:Y:S01]  /*80c0*/  STSM.16.M88.4 [R107], R28 ;  /* 0x0000001c6b007844 */ /* 0x0003e20000000200 */
[----:B------:R-:W-:Y:S02]  /*80d0*/  LEA.HI.X R36, R36, UR7, R27, 0x2, P3 ;  /* 0x0000000724247c11 */ /* 0x000fe400098f141b */
[----:B------:R-:W-:Y:S01]  /*80e0*/  F2FP.BF16.F32.PACK_AB R24, R49, R48 ;  /* 0x000000303118723e */ /* 0x000fe200000010ff */
[----:B------:R2:W-:Y:S01]  /*80f0*/  STSM.16.M88.4 [R103], R32 ;  /* 0x0000002067007844 */ /* 0x0005e20000000200 */
[----:B------:R-:W-:-:S02]  /*8100*/  F2FP.BF16.F32.PACK_AB R25, R51, R50 ;  /* 0x000000323319723e */ /* 0x000fc400000010ff */
[----:B------:R-:W-:Y:S02]  /*8110*/  F2FP.BF16.F32.PACK_AB R26, R53, R52 ;  /* 0x00000034351a723e */ /* 0x000fe400000010ff */
[----:B------:R-:W-:Y:S01]  /*8120*/  F2FP.BF16.F32.PACK_AB R27, R55, R54 ;  /* 0x00000036371b723e */ /* 0x000fe200000010ff */
[----:B------:R-:W-:Y:S01]  /*8130*/  SHFL.IDX PT, R52, R37, RZ, 0x1c1f ;  /* 0x001c1fff25347589 */ /* 0x000fe200000e0000 */
[----:B------:R-:W-:Y:S02]  /*8140*/  F2FP.BF16.F32.PACK_AB R72, R73, R72 ;  /* 0x000000484948723e */ /* 0x000fe400000010ff */
[----:B------:R-:W-:Y:S01]  /*8150*/  F2FP.BF16.F32.PACK_AB R73, R75, R74 ;  /* 0x0000004a4b49723e */ /* 0x000fe200000010ff */
[----:B------:R-:W-:Y:S01]  /*8160*/  STSM.16.M88.4 [R100], R24 ;  /* 0x0000001864007844 */ /* 0x000fe20000000200 */
[----:B------:R-:W-:Y:S02]  /*8170*/  F2FP.BF16.F32.PACK_AB R80, R81, R80 ;  /* 0x000000505150723e */ /* 0x000fe400000010ff */
[----:B-1----:R-:W-:Y:S01]  /*8180*/  F2FP.BF16.F32.PACK_AB R28, R57, R56 ;  /* 0x00000038391c723e */ /* 0x002fe200000010ff */
[----:B------:R-:W1:Y:S01]  /*8190*/  SHFL.IDX PT, R53, R36, RZ, 0x1c1f ;  /* 0x001c1fff24357589 */ /* 0x000e6200000e0000 */
[----:B------:R-:W-:Y:S01]  /*81a0*/  F2FP.BF16.F32.PACK_AB R29, R59, R58 ;  /* 0x0000003a3b1d723e */ /* 0x000fe200000010ff */
[----:B------:R-:W3:Y:S01]  /*81b0*/  @P2 LDC R57, c[0x0][0xbec] ;  /* 0x0002fb00ff392b82 */ /* 0x000ee20000000800 */
[----:B------:R-:W-:Y:S01]  /*81c0*/  F2FP.BF16.F32.PACK_AB R30, R61, R60 ;  /* 0x0000003c3d1e723e */ /* 0x000fe200000010ff */
[----:B------:R-:W-:Y:S01]  /*81d0*/  SHFL.IDX PT, R54, R37, 0x1, 0x1c1f ;  /* 0x003c1f0025367f89 */ /* 0x000fe200000e0000 */
[----:B------:R-:W-:-:S02]  /*81e0*/  F2FP.BF16.F32.PACK_AB R31, R63, R62 ;  /* 0x0000003e3f1f723e */ /* 0x000fc400000010ff */
[----:B--2---:R-:W-:Y:S01]  /*81f0*/  F2FP.BF16.F32.PACK_AB R32, R65, R64 ;  /* 0x000000404120723e */ /* 0x004fe200000010ff */
[----:B------:R-:W2:Y:S01]  /*8200*/  SHFL.IDX PT, R55, R36, 0x1, 0x1c1f ;  /* 0x003c1f0024377f89 */ /* 0x000ea200000e0000 */
[----:B------:R-:W-:Y:S01]  /*8210*/  F2FP.BF16.F32.PACK_AB R33, R67, R66 ;  /* 0x000000424321723e */ /* 0x000fe200000010ff */
[----:B------:R-:W4:Y:S01]  /*8220*/  @P2 LDC R56, c[0x0][0xbf0] ;  /* 0x0002fc00ff382b82 */ /* 0x000f220000000800 */
[----:B------:R-:W-:Y:S01]  /*8230*/  F2FP.BF16.F32.PACK_AB R34, R69, R68 ;  /* 0x000000444522723e */ /* 0x000fe200000010ff */
[----:B------:R0:W-:Y:S01]  /*8240*/  STSM.16.M88.4 [R106], R28 ;  /* 0x0000001c6a007844 */ /* 0x0001e20000000200 */
[----:B------:R-:W-:Y:S02]  /*8250*/  F2FP.BF16.F32.PACK_AB R35, R71, R70 ;  /* 0x000000464723723e */ /* 0x000fe400000010ff */
[----:B------:R-:W-:Y:S02]  /*8260*/  F2FP.BF16.F32.PACK_AB R74, R77, R76 ;  /* 0x0000004c4d4a723e */ /* 0x000fe400000010ff */
[----:B------:R-:W-:Y:S01]  /*8270*/  F2FP.BF16.F32.PACK_AB R75, R79, R78 ;  /* 0x0000004e4f4b723e */ /* 0x000fe200000010ff */
[----:B------:R-:W-:Y:S01]  /*8280*/  STSM.16.M88.4 [R104], R32 ;  /* 0x0000002068007844 */ /* 0x000fe20000000200 */
[----:B------:R-:W-:-:S02]  /*8290*/  F2FP.BF16.F32.PACK_AB R81, R83, R82 ;  /* 0x000000525351723e */ /* 0x000fc400000010ff */
[----:B------:R-:W-:Y:S01]  /*82a0*/  F2FP.BF16.F32.PACK_AB R82, R85, R84 ;  /* 0x000000545552723e */ /* 0x000fe200000010ff */
[----:B------:R-:W-:Y:S01]  /*82b0*/  STSM.16.M88.4 [R97], R72 ;  /* 0x0000004861007844 */ /* 0x000fe20000000200 */
[----:B------:R-:W-:-:S05]  /*82c0*/  F2FP.BF16.F32.PACK_AB R83, R87, R86 ;  /* 0x000000565753723e */ /* 0x000fca00000010ff */
[----:B------:R-:W-:Y:S01]  /*82d0*/  STSM.16.M88.4 [R96], R80 ;  /* 0x0000005060007844 */ /* 0x000fe20000000200 */
[----:B------:R-:W-:Y:S01]  /*82e0*/  BAR.SYNC.DEFER_BLOCKING 0x1, 0x100 ;  /* 0x0044000000007b1d */ /* 0x000fe20000010000 */
[----:B------:R-:W-:Y:S02]  /*82f0*/  UIMAD UR5, UR11, UR8, URZ ;  /* 0x000000080b0572a4 */ /* 0x000fe4000f8e023f */
[----:B------:R-:W-:Y:S02]  /*8300*/  UIMAD.WIDE.U32 UR6, UR10, UR8, URZ ;  /* 0x000000080a0672a5 */ /* 0x000fe4000f8e003f */
[----:B------:R-:W-:-:S03]  /*8310*/  UIMAD UR5, UR10, UR9, UR5 ;  /* 0x000000090a0572a4 */ /* 0x000fc6000f8e0205 */
[----:B------:R-:W-:Y:S01]  /*8320*/  ULDC.64 UR8, c[0x0][0xaf0] ;  /* 0x0002bc0000087ab9 */ /* 0x000fe20000000a00 */
[----:B-1----:R1:W-:Y:S04]  /*8330*/  @!P1 ST.E desc[UR60][R52.64], R95 ;  /* 0x0000005f34009985 */ /* 0x0023e8000c10193c */
[----:B--2---:R2:W-:Y:S04]  /*8340*/  @!P0 ST.E desc[UR60][R54.64], R94 ;  /* 0x0000005e36008985 */ /* 0x0045e8000c10193c */
[----:B0-----:R3:W5:Y:S01]  /*8350*/  LD.E.128 R28, desc[UR60][R4.64] ;  /* 0x0000003c041c7980 */ /* 0x001762000c101d00 */
[----:B-1----:R-:W-:Y:S01]  /*8360*/  IMAD R52, R18, 0x20, R22 ;  /* 0x0000002012347824 */ /* 0x002fe200078e0216 */
[----:B------:R-:W-:-:S02]  /*8370*/  UIADD3 UR7, UR7, UR5, URZ ;  /* 0x0000000507077290 */ /* 0x000fc4000fffe03f */
[----:B------:R0:W5:Y:S01]  /*8380*/  LD.E.128 R32, desc[UR60][R6.64] ;  /* 0x0000003c06207980 */ /* 0x000162000c101d00 */
[----:B--2---:R-:W1:Y:S01]  /*8390*/  LDC.64 R54, c[0x0][0xae0] ;  /* 0x0002b800ff367b82 */ /* 0x004e620000000a00 */
[----:B------:R-:W-:Y:S02]  /*83a0*/  IMAD R52, R3, 0x80, R52 ;  /* 0x0000008003347824 */ /* 0x000fe400078e0234 */
[----:B------:R-:W5:Y:S02]  /*83b0*/  LD.E.128 R88, desc[UR60][R88.64] ;  /* 0x0000003c58587980 */ /* 0x000f64000c101d00 */
[----:B---3--:R-:W-:Y:S01]  /*83c0*/  @P2 IMAD.HI.U32 R5, R52, R57, RZ ;  /* 0x0000003934052227 */ /* 0x008fe200078e00ff */
[----:B------:R-:W-:Y:S01]  /*83d0*/  MOV R4, R52 ;  /* 0x0000003400047202 */ /* 0x000fe20000000f00 */
[----:B------:R-:W-:Y:S01]  /*83e0*/  UIMAD UR5, UR12, UR8, URZ ;  /* 0x000000080c0572a4 */ /* 0x000fe2000f8e023f */
[----:B------:R-:W5:Y:S02]  /*83f0*/  LD.E.128 R40, desc[UR60][R20.64] ;  /* 0x0000003c14287980 */ /* 0x000f64000c101d00 */
[----:B----4-:R-:W-:Y:S01]  /*8400*/  @P2 SHF.R.U32.HI R4, RZ, R56, R5 ;  /* 0x00000038ff042219 */ /* 0x010fe20000011605 */
[----:B------:R-:W-:Y:S01]  /*8410*/  UIMAD UR5, UR38, UR9, UR5 ;  /* 0x00000009260572a4 */ /* 0x000fe2000f8e0205 */
[----:B------:R-:W5:Y:S01]  /*8420*/  LD.E.128 R36, desc[UR60][R14.64] ;  /* 0x0000003c0e247980 */ /* 0x000f62000c101d00 */
[----:B------:R-:W-:Y:S01]  /*8430*/  UIMAD.WIDE.U32 UR6, UR38, UR8, UR6 ;  /* 0x00000008260672a5 */ /* 0x000fe2000f8e0006 */
[--C-:B------:R-:W-:Y:S01]  /*8440*/  SHF.R.S32.HI R5, RZ, 0x1f, R4.reuse ;  /* 0x0000001fff057819 */ /* 0x100fe20000011404 */
[----:B0-----:R-:W-:Y:S01]  /*8450*/  IMAD.MOV R7, RZ, RZ, -R4 ;  /* 0x000000ffff077224 */ /* 0x001fe200078e0a04 */
[----:B------:R-:W5:Y:S01]  /*8460*/  LD.E.128 R24, desc[UR60][R12.64] ;  /* 0x0000003c0c187980 */ /* 0x000f62000c101d00 */
[----:B------:R-:W-:-:S02]  /*8470*/  UIADD3 UR7, UR7, UR5, URZ ;  /* 0x0000000507077290 */ /* 0x000fc4000fffe03f */
[----:B------:R-:W-:Y:S01]  /*8480*/  IMAD R7, R0, R7, R52 ;  /* 0x0000000700077224 */ /* 0x000fe200078e0234 */
[----:B------:R-:W5:Y:S01]  /*8490*/  LD.E.128 R44, desc[UR60][R10.64] ;  /* 0x0000003c0a2c7980 */ /* 0x000f62000c101d00 */
[----:B-1----:R-:W-:-:S03]  /*84a0*/  IMAD R5, R5, R54, RZ ;  /* 0x0000003605057224 */ /* 0x002fc600078e02ff */
[----:B------:R0:W5:Y:S01]  /*84b0*/  LD.E.128 R48, desc[UR60][R8.64] ;  /* 0x0000003c08307980 */ /* 0x000162000c101d00 */
[----:B------:R-:W-:Y:S01]  /*84c0*/  SHF.R.S32.HI R0, RZ, 0x1f, R7 ;  /* 0x0000001fff007819 */ /* 0x000fe20000011407 */
[----:B------:R-:W-:Y:S01]  /*84d0*/  @!PT LDS RZ, [RZ] ;  /* 0x00000000fffff984 */ /* 0x000fe20000000800 */
[----:B------:R-:W-:Y:S01]  /*84e0*/  @!PT LDS RZ, [RZ] ;  /* 0x00000000fffff984 */ /* 0x000fe20000000800 */
[----:B------:R-:W-:Y:S01]  /*84f0*/  @!PT LDS RZ, [RZ] ;  /* 0x00000000fffff984 */ /* 0x000fe20000000800 */
[----:B------:R-:W-:Y:S01]  /*8500*/  @!PT LDS RZ, [RZ] ;  /* 0x00000000fffff984 */ /* 0x000fe20000000800 */
[----:B------:R1:W-:Y:S06]  /*8510*/  MEMBAR.ALL.CTA ;  /* 0x0000000000007992 */ /* 0x0003ec0000008000 */
[----:B-1----:R-:W1:Y:S01]  /*8520*/  FENCE.VIEW.ASYNC.S ;  /* 0x00000000000073c6 */ /* 0x002e620000000000 */
[C---:B0-----:R-:W-:Y:S02]  /*8530*/  IMAD R9, R4.reuse, R55, R5 ;  /* 0x0000003704097224 */ /* 0x041fe400078e0205 */
[----:B------:R-:W-:Y:S01]  /*8540*/  IMAD.WIDE.U32 R4, R4, R54, UR6 ;  /* 0x0000000604047e25 */ /* 0x000fe2000f8e0036 */
[----:B------:R-:W-:-:S03]  /*8550*/  ULDC.64 UR6, c[0x0][0xad8] ;  /* 0x0002b60000067ab9 */ /* 0x000fc60000000a00 */
[----:B------:R-:W-:Y:S02]  /*8560*/  IMAD.IADD R5, R5, 0x1, R9 ;  /* 0x0000000105057824 */ /* 0x000fe400078e0209 */
[----:B------:R-:W-:Y:S02]  /*8570*/  IMAD R0, R0, UR6, RZ ;  /* 0x0000000600007c24 */ /* 0x000fe4000f8e02ff */
[----:B------:R-:W-:Y:S02]  /*8580*/  IMAD R11, R3, 0x80, R22 ;  /* 0x00000080030b7824 */ /* 0x000fe400078e0216 */
[C---:B------:R-:W-:Y:S02]  /*8590*/  IMAD R9, R7.reuse, UR7, R0 ;  /* 0x0000000707097c24 */ /* 0x040fe4000f8e0200 */
[----:B------:R-:W-:Y:S01]  /*85a0*/  IMAD.WIDE.U32 R4, R7, UR6, R4 ;  /* 0x0000000607047c25 */ /* 0x000fe2000f8e0004 */
[CC--:B------:R-:W-:Y:S01]  /*85b0*/  ISETP.GE.AND P1, PT, R11.reuse, R92.reuse, PT ;  /* 0x0000005c0b00720c */ /* 0x0c0fe20003f26270 */
[----:B------:R-:W-:Y:S01]  /*85c0*/  ULDC.64 UR6, c[0x0][0xa80] ;  /* 0x0002a00000067ab9 */ /* 0x000fe20000000a00 */
[----:B------:R-:W-:Y:S01]  /*85d0*/  UPRMT UR4, URZ, 0x654, UR4 ;  /* 0x000006543f047896 */ /* 0x000fe20008000004 */
[----:B------:R-:W-:Y:S01]  /*85e0*/  VIADD R3, R11, 0x20 ;  /* 0x000000200b037836 */ /* 0x000fe20000000000 */
[----:B------:R-:W-:Y:S01]  /*85f0*/  IADD3 R5, R5, R9, RZ ;  /* 0x0000000905057210 */ /* 0x000fe20007ffe0ff */
[----:B------:R-:W-:Y:S01]  /*8600*/  UISETP.NE.AND UP0, UPT, UR36, 0x2, UPT ;  /* 0x000000022400788c */ /* 0x000fe2000bf05270 */
[C---:B------:R-:W-:Y:S01]  /*8610*/  LEA R0, P2, R4.reuse, UR6, 0x1 ;  /* 0x0000000604007c11 */ /* 0x040fe2000f8408ff */
[----:B------:R-:W-:Y:S01]  /*8620*/  ULDC UR5, c[0x0][0xc] ;  /* 0x0000030000057ab9 */ /* 0x000fe20000000800 */
[-C--:B------:R-:W-:Y:S01]  /*8630*/  ISETP.GE.AND P3, PT, R3, R92.reuse, PT ;  /* 0x0000005c0300720c */ /* 0x080fe20003f66270 */
[----:B------:R-:W-:Y:S01]  /*8640*/  USEL UR6, URZ, 0x1, UP0 ;  /* 0x000000013f067887 */ /* 0x000fe20008000000 */
[----:B------:R-:W-:Y:S01]  /*8650*/  LEA.HI.X R10, R4, UR7, R5, 0x1, P2 ;  /* 0x00000007040a7c11 */ /* 0x000fe200090f0c05 */
[----:B------:R-:W-:Y:S01]  /*8660*/  VIADD R3, R11, 0x40 ;  /* 0x000000400b037836 */ /* 0x000fe20000000000 */
[----:B------:R-:W-:Y:S01]  /*8670*/  UIADD3 UR39, UR5, UR39, URZ ;  /* 0x0000002705277290 */ /* 0x000fe2000fffe03f */
[----:B-1----:R0:W1:Y:S01]  /*8680*/  SHFL.IDX PT, R8, R0, RZ, 0x181f ;  /* 0x00181fff00087589 */ /* 0x00206200000e0000 */
[----:B------:R-:W-:Y:S01]  /*8690*/  ULOP3.LUT UR37, UR37, UR6, URZ, 0x3c, !UPT ;  /* 0x0000000625257292 */ /* 0x000fe2000f8e3c3f */
[----:B------:R-:W-:Y:S01]  /*86a0*/  SYNCS.ARRIVE.TRANS64.RED.A1T0 RZ, [UR4], RZ ;  /* 0x000000ffffff79a7 */ /* 0x000fe20008100404 */
[----:B------:R-:W-:Y:S01]  /*86b0*/  USEL UR36, UR36, URZ, UP0 ;  /* 0x0000003f24247287 */ /* 0x000fe20008000000 */
[----:B------:R0:W2:Y:S01]  /*86c0*/  SHFL.IDX PT, R9, R10, RZ, 0x181f ;  /* 0x00181fff0a097589 */ /* 0x0000a200000e0000 */
[----:B------:R-:W-:Y:S01]  /*86d0*/  BSSY B0, `(.L_x_29) ;  /* 0x000000b000007945 */ /* 0x000fe20003800000 */
[----:B------:R-:W-:-:S03]  /*86e0*/  ISETP.GE.AND P0, PT, R3, R92, PT ;  /* 0x0000005c0300720c */ /* 0x000fc60003f06270 */
[----:B------:R-:W-:Y:S10]  /*86f0*/  @P1 BRA `(.L_x_30) ;  /* 0x0000000000201947 */ /* 0x000ff40003800000 */
[----:B------:R-:W-:Y:S02]  /*8700*/  ULDC UR4, c[0x0][0xac8] ;  /* 0x0002b20000047ab9 */ /* 0x000fe40000000800 */
[----:B------:R-:W-:Y:S02]  /*8710*/  ISETP.GE.AND P2, PT, R17, UR4, PT ;  /* 0x0000000411007c0c */ /* 0x000fe4000bf46270 */
[----:B------:R-:W-:-:S11]  /*8720*/  ISETP.GE.AND P1, PT, R16, UR4, PT ;  /* 0x0000000410007c0c */ /* 0x000fd6000bf26270 */
[C---:B-1----:R-:W-:Y:S02]  /*8730*/  @!P2 LEA R6, P4, R17.reuse, R8, 0x1 ;  /* 0x000000081106a211 */ /* 0x042fe400078808ff */
[----:B--2---:R-:W-:Y:S02]  /*8740*/  @!P1 IMAD.WIDE R4, R16, 0x2, R8 ;  /* 0x0000000210049825 */ /* 0x004fe400078e0208 */
[----:B------:R-:W-:-:S03]  /*8750*/  @!P2 LEA.HI.X R7, R17, R9, R190, 0x1, P4 ;  /* 0x000000091107a211 */ /* 0x000fc600020f0cbe */
[----:B-----5:R3:W-:Y:S04]  /*8760*/  @!P1 ST.E.128 desc[UR60][R4.64], R88 ;  /* 0x0000005804009985 */ /* 0x0207e8000c101d3c */
[----:B------:R3:W-:Y:S02]  /*8770*/  @!P2 ST.E.128 desc[UR60][R6.64], R44 ;  /* 0x0000002c0600a985 */ /* 0x0007e4000c101d3c */
.L_x_30:
[----:B------:R-:W-:Y:S05]  /*8780*/  BSYNC B0 ;  /* 0x0000000000007941 */ /* 0x000fea0003800000 */
.L_x_29:
[----:B--2---:R2:W4:Y:S01]  /*8790*/  SHFL.IDX PT, R9, R10, 0x1, 0x181f ;  /* 0x00381f000a097f89 */ /* 0x00452200000e0000 */
[----:B------:R-:W-:Y:S03]  /*87a0*/  BSSY B0, `(.L_x_31) ;  /* 0x000000b000007945 */ /* 0x000fe60003800000 */
[----:B-1----:R2:W1:Y:S01]  /*87b0*/  SHFL.IDX PT, R8, R0, 0x1, 0x181f ;  /* 0x00381f0000087f89 */ /* 0x00246200000e0000 */
[----:B------:R-:W-:Y:S05]  /*87c0*/  @P3 BRA `(.L_x_32) ;  /* 0x0000000000203947 */ /* 0x000fea0003800000 */
[----:B------:R-:W-:Y:S02]  /*87d0*/  ULDC UR4, c[0x0][0xac8] ;  /* 0x0002b20000047ab9 */ /* 0x000fe40000000800 */
[----:B------:R-:W-:Y:S02]  /*87e0*/  ISETP.GE.AND P3, PT, R17, UR4, PT ;  /* 0x0000000411007c0c */ /* 0x000fe4000bf66270 */
[----:B------:R-:W-:-:S11]  /*87f0*/  ISETP.GE.AND P2, PT, R16, UR4, PT ;  /* 0x0000000410007c0c */ /* 0x000fd6000bf46270 */
[C---:B-1-3--:R-:W-:Y:S02]  /*8800*/  @!P3 LEA R6, P1, R17.reuse, R8, 0x1 ;  /* 0x000000081106b211 */ /* 0x04afe400078208ff */
[----:B----4-:R-:W-:Y:S02]  /*8810*/  @!P2 IMAD.WIDE R4, R16, 0x2, R8 ;  /* 0x000000021004a825 */ /* 0x010fe400078e0208 */
[----:B------:R-:W-:-:S03]  /*8820*/  @!P3 LEA.HI.X R7, R17, R9, R190, 0x1, P1 ;  /* 0x000000091107b211 */ /* 0x000fc600008f0cbe */
[----:B-----5:R1:W-:Y:S04]  /*8830*/  @!P2 ST.E.128 desc[UR60][R4.64], R40 ;  /* 0x000000280400a985 */ /* 0x0203e8000c101d3c */
[----:B------:R1:W-:Y:S02]  /*8840*/  @!P3 ST.E.128 desc[UR60][R6.64], R48 ;  /* 0x000000300600b985 */ /* 0x0003e4000c101d3c */
.L_x_32:
[----:B------:R-:W-:Y:S05]  /*8850*/  BSYNC B0 ;  /* 0x0000000000007941 */ /* 0x000fea0003800000 */
.L_x_31:
[----:B----4-:R4:W0:Y:S01]  /*8860*/  SHFL.IDX PT, R9, R10, 0x2, 0x181f ;  /* 0x00581f000a097f89 */ /* 0x01082200000e0000 */
[----:B------:R-:W-:Y:S03]  /*8870*/  BSSY B0, `(.L_x_33) ;  /* 0x000000b000007945 */ /* 0x000fe60003800000 */
[----:B-1----:R4:W1:Y:S01]  /*8880*/  SHFL.IDX PT, R8, R0, 0x2, 0x181f ;  /* 0x00581f0000087f89 */ /* 0x00286200000e0000 */
[----:B------:R-:W-:Y:S05]  /*8890*/  @P0 BRA `(.L_x_34) ;  /* 0x0000000000200947 */ /* 0x000fea0003800000 */
[----:B------:R-:W-:Y:S02]  /*88a0*/  ULDC UR4, c[0x0][0xac8] ;  /* 0x0002b20000047ab9 */ /* 0x000fe40000000800 */
[----:B------:R-:W-:Y:S02]  /*88b0*/  ISETP.GE.AND P2, PT, R17, UR4, PT ;  /* 0x0000000411007c0c */ /* 0x000fe4000bf46270 */
[----:B------:R-:W-:-:S11]  /*88c0*/  ISETP.GE.AND P1, PT, R16, UR4, PT ;  /* 0x0000000410007c0c */ /* 0x000fd6000bf26270 */
[C---:B-1-3--:R-:W-:Y:S02]  /*88d0*/  @!P2 LEA R6, P0, R17.reuse, R8, 0x1 ;  /* 0x000000081106a211 */ /* 0x04afe400078008ff */
[----:B0-----:R-:W-:Y:S02]  /*88e0*/  @!P1 IMAD.WIDE R4, R16, 0x2, R8 ;  /* 0x0000000210049825 */ /* 0x001fe400078e0208 */
[----:B------:R-:W-:-:S03]  /*88f0*/  @!P2 LEA.HI.X R7, R17, R9, R190, 0x1, P0 ;  /* 0x000000091107a211 */ /* 0x000fc600000f0cbe */
[----:B-----5:R0:W-:Y:S04]  /*8900*/  @!P1 ST.E.128 desc[UR60][R4.64], R36 ;  /* 0x0000002404009985 */ /* 0x0201e8000c101d3c */
[----:B------:R0:W-:Y:S02]  /*8910*/  @!P2 ST.E.128 desc[UR60][R6.64], R32 ;  /* 0x000000200600a985 */ /* 0x0001e4000c101d3c */
.L_x_34:
[----:B------:R-:W-:Y:S05]  /*8920*/  BSYNC B0 ;  /* 0x0000000000007941 */ /* 0x000fea0003800000 */
.L_x_33:
[----:B------:R-:W-:Y:S01]  /*8930*/  VIADD R3, R11, 0x60 ;  /* 0x000000600b037836 */ /* 0x000fe20000000000 */
[----:B0-----:R0:W0:Y:S01]  /*8940*/  SHFL.IDX PT, R9, R10, 0x3, 0x181f ;  /* 0x00781f000a097f89 */ /* 0x00102200000e0000 */
[----:B------:R-:W-:Y:S01]  /*8950*/  BSSY B0, `(.L_x_35) ;  /* 0x000000d000007945 */ /* 0x000fe20003800000 */
[----:B------:R-:W-:Y:S02]  /*8960*/  VIADD R19, R19, 0x1 ;  /* 0x0000000113137836 */ /* 0x000fe40000000000 */
[----:B------:R-:W-:Y:S01]  /*8970*/  ISETP.GE.AND P0, PT, R3, R92, PT ;  /* 0x0000005c0300720c */ /* 0x000fe20003f06270 */
[----:B-1----:R1:W0:-:S12]  /*8980*/  SHFL.IDX PT, R8, R0, 0x3, 0x181f ;  /* 0x00781f0000087f89 */ /* 0x00221800000e0000 */
[----:B-1----:R-:W-:Y:S05]  /*8990*/  @P0 BRA `(.L_x_36) ;  /* 0x0000000000200947 */ /* 0x002fea0003800000 */
[----:B------:R-:W-:Y:S02]  /*89a0*/  ULDC UR4, c[0x0][0xac8] ;  /* 0x0002b20000047ab9 */ /* 0x000fe40000000800 */
[----:B------:R-:W-:Y:S02]  /*89b0*/  ISETP.GE.AND P2, PT, R17, UR4, PT ;  /* 0x0000000411007c0c */ /* 0x000fe4000bf46270 */
[----:B------:R-:W-:-:S11]  /*89c0*/  ISETP.GE.AND P1, PT, R16, UR4, PT ;  /* 0x0000000410007c0c */ /* 0x000fd6000bf26270 */
[C---:B0--3--:R-:W-:Y:S02]  /*89d0*/  @!P2 LEA R6, P0, R17.reuse, R8, 0x1 ;  /* 0x000000081106a211 */ /* 0x049fe400078008ff */
[----:B------:R-:W-:Y:S02]  /*89e0*/  @!P1 IMAD.WIDE R4, R16, 0x2, R8 ;  /* 0x0000000210049825 */ /* 0x000fe400078e0208 */
[----:B------:R-:W-:-:S03]  /*89f0*/  @!P2 LEA.HI.X R7, R17, R9, R190, 0x1, P0 ;  /* 0x000000091107a211 */ /* 0x000fc600000f0cbe */
[----:B-----5:R1:W-:Y:S04]  /*8a00*/  @!P1 ST.E.128 desc[UR60][R4.64], R24 ;  /* 0x0000001804009985 */ /* 0x0203e8000c101d3c */
[----:B------:R1:W-:Y:S02]  /*8a10*/  @!P2 ST.E.128 desc[UR60][R6.64], R28 ;  /* 0x0000001c0600a985 */ /* 0x0003e4000c101d3c */
.L_x_36:
[----:B------:R-:W-:Y:S05]  /*8a20*/  BSYNC B0 ;  /* 0x0000000000007941 */ /* 0x000fea0003800000 */
.L_x_35:
[----:B--2-4-:R-:W2:Y:S02]  /*8a30*/  LDC R0, c[0x0][0xc34] ;  /* 0x00030d00ff007b82 */ /* 0x014ea40000000800 */
[----:B--2---:R-:W-:-:S13]  /*8a40*/  ISETP.LE.AND P0, PT, R0, UR39, PT ;  /* 0x0000002700007c0c */ /* 0x004fda000bf03270 */
[----:B------:R-:W-:Y:S05]  /*8a50*/  @!P0 BRA `(.L_x_37) ;  /* 0xffffff8000c08947 */ /* 0x000fea000383ffff */
[----:B------:R-:W-:Y:S05]  /*8a60*/  EXIT ;  /* 0x000000000000794d */ /* 0x000fea0003800000 */
.L_x_7:
[----:B------:R-:W-:-:S08]  /*8a70*/  NOP ;  /* 0x0000000000007918 */ /* 0x000fd00000000000 */
[----:B0-----:R-:W0:-:S00]  /*8a80*/  USETMAXREG.DEALLOC.CTAPOOL 0x18 ;  /* 0x00000018000079c8 */ /* 0x001e0000080e0500 */
[----:B------:R-:W1:Y:S01]  /*8a90*/  S2UR UR5, SR_CTAID.X ;  /* 0x00000000000579c3 */ /* 0x000e620000002500 */
[----:B0-----:R-:W-:Y:S02]  /*8aa0*/  IMAD.MOV.U32 R2, RZ, RZ, 0x1 ;  /* 0x00000001ff027424 */ /* 0x001fe400078e00ff */
[----:B------:R-:W-:-:S05]  /*8ab0*/  IMAD.MOV.U32 R18, RZ, RZ, RZ ;  /* 0x000000ffff127224 */ /* 0x000fca00078e00ff */
[----:B------:R-:W1:Y:S02]  /*8ac0*/  LDC R3, c[0x0][0xc34] ;  /* 0x00030d00ff037b82 */ /* 0x000e640000000800 */
[----:B-1----:R-:W-:Y:S01]  /*8ad0*/  ISETP.LE.AND P0, PT, R3, UR5, PT ;  /* 0x0000000503007c0c */ /* 0x002fe2000bf03270 */
[----:B------:R-:W-:-:S05]  /*8ae0*/  IMAD.MOV.U32 R3, RZ, RZ, 0x1 ;  /* 0x00000001ff037424 */ /* 0x000fca00078e00ff */
[----:B------:R0:W-:Y:S07]  /*8af0*/  STL [R1], R3 ;  /* 0x0000000301007387 */ /* 0x0001ee0000100800 */
[----:B------:R-:W-:Y:S05]  /*8b00*/  @P0 BRA `(.L_x_38) ;  /* 0x0000003c00ac0947 */ /* 0x000fea0003800000 */
[----:B------:R-:W1:Y:S01]  /*8b10*/  S2UR UR4, SR_CgaCtaId ;  /* 0x00000000000479c3 */ /* 0x000e620000008800 */
[C---:B------:R-:W-:Y:S01]  /*8b20*/  SHF.L.U32 R2, R0.reuse, 0x3, RZ ;  /* 0x0000000300027819 */ /* 0x040fe200000006ff */
[----:B------:R-:W-:Y:S01]  /*8b30*/  UMOV UR36, 0x400 ;  /* 0x0000040000247882 */ /* 0x000fe20000000000 */
[----:B------:R-:W-:Y:S01]  /*8b40*/  LOP3.LUT R5, R0, 0x7f, RZ, 0xc0, !PT ;  /* 0x0000007f00057812 */ /* 0x000fe200078ec0ff */
[----:B------:R-:W-:Y:S01]  /*8b50*/  IMAD.MOV.U32 R18, RZ, RZ, RZ ;  /* 0x000000ffff127224 */ /* 0x000fe200078e00ff */
[C---:B0-----:R-:W-:Y:S01]  /*8b60*/  LOP3.LUT R3, R2.reuse, 0x1f8, RZ, 0xc0, !PT ;  /* 0x000001f802037812 */ /* 0x041fe200078ec0ff */
[----:B------:R-:W-:Y:S01]  /*8b70*/  ULDC.64 UR38, c[0x0][0x198] ;  /* 0x0000660000267ab9 */ /* 0x000fe20000000a00 */
[----:B------:R-:W-:Y:S01]  /*8b80*/  LOP3.LUT R2, R2, 0x38, RZ, 0xc0, !PT ;  /* 0x0000003802027812 */ /* 0x000fe200078ec0ff */
[----:B------:R-:W-:Y:S01]  /*8b90*/  ULDC UR37, c[0x0][0xc] ;  /* 0x0000030000257ab9 */ /* 0x000fe20000000800 */
[----:B------:R-:W-:Y:S01]  /*8ba0*/  LOP3.LUT R4, R3, 0x38, R0, 0x78, !PT ;  /* 0x0000003803047812 */ /* 0x000fe200078e7800 */
[----:B------:R-:W-:Y:S01]  /*8bb0*/  IMAD.SHL.U32 R3, R5, 0x8, RZ ;  /* 0x0000000805037824 */ /* 0x000fe200078e00ff */
[----:B------:R-:W-:-:S04]  /*8bc0*/  SHF.R.U32.HI R5, RZ, 0x3, R5 ;  /* 0x00000003ff057819 */ /* 0x000fc80000011605 */
[----:B------:R-:W-:Y:S01]  /*8bd0*/  LOP3.LUT R4, R4, 0x200, R3, 0xf8, !PT ;  /* 0x0000020004047812 */ /* 0x000fe200078ef803 */
[----:B------:R-:W-:-:S05]  /*8be0*/  IMAD.SHL.U32 R3, R0, 0x10, RZ ;  /* 0x0000001000037824 */ /* 0x000fca00078e00ff */
[----:B------:R-:W-:Y:S01]  /*8bf0*/  LOP3.LUT R0, R5, 0x70, R3, 0xf8, !PT ;  /* 0x0000007005007812 */ /* 0x000fe200078ef803 */
[----:B------:R-:W-:Y:S01]  /*8c00*/  IMAD.U32 R3, RZ, RZ, UR5 ;  /* 0x00000005ff037e24 */ /* 0x000fe2000f8e00ff */
[----:B-1----:R-:W-:Y:S01]  /*8c10*/  ULEA UR36, UR4, UR36, 0x18 ;  /* 0x0000002404247291 */ /* 0x002fe2000f8ec03f */
[----:B------:R-:W-:-:S05]  /*8c20*/  IMAD.MOV.U32 R0, RZ, RZ, 0x1 ;  /* 0x00000001ff007424 */ /* 0x000fca00078e00ff */
[----:B------:R-:W-:-:S05]  /*8c30*/  LEA R4, R4, UR36, 0x1 ;  /* 0x0000002404047c11 */ /* 0x000fca000f8e08ff */
[----:B------:R-:W-:Y:S04]  /*8c40*/  STL [R1+0x14], R4 ;  /* 0x0000140401007387 */ /* 0x000fe80000100800 */
[----:B------:R0:W-:Y:S04]  /*8c50*/  STL [R1+0x28], R3 ;  /* 0x0000280301007387 */ /* 0x0001e80000100800 */
[----:B------:R1:W-:Y:S04]  /*8c60*/  STL [R1], R0 ;  /* 0x0000000001007387 */ /* 0x0003e80000100800 */
[----:B------:R2:W-:Y:S01]  /*8c70*/  STL [R1+0x30], RZ ;  /* 0x000030ff01007387 */ /* 0x0005e20000100800 */
[----:B0-----:R-:W-:-:S02]  /*8c80*/  LOP3.LUT R3, R2, 0x40, RZ, 0xfc, !PT ;  /* 0x0000004002037812 */ /* 0x001fc400078efcff */
[----:B-1----:R-:W-:-:S07]  /*8c90*/  LOP3.LUT R0, R2, 0x80, RZ, 0xfc, !PT ;  /* 0x0000008002007812 */ /* 0x002fce00078efcff */
.L_x_114:
[----:B------:R-:W3:Y:S01]  /*8ca0*/  LDL R2, [R1+0x28] ;  /* 0x0000280001027983 */ /* 0x000ee20000100800 */
[----:B0-----:R-:W0:Y:S01]  /*8cb0*/  LDC R0, c[0x0][0xc38] ;  /* 0x00030e00ff007b82 */ /* 0x001e220000000800 */
[----:B------:R-:W-:Y:S05]  /*8cc0*/  YIELD ;  /* 0x0000000000007946 */ /* 0x000fea0003800000 */
[----:B------:R-:W-:Y:S02]  /*8cd0*/  ULDC.64 UR4, c[0x0][0x418] ;  /* 0x0001060000047ab9 */ /* 0x000fe40000000a00 */
[----:B-1----:R-:W1:Y:S01]  /*8ce0*/  LDC R16, c[0x0][0xc44] ;  /* 0x00031100ff107b82 */ /* 0x002e620000000800 */
[----:B------:R-:W-:-:S03]  /*8cf0*/  UISETP.NE.U32.AND UP0, UPT, UR4, URZ, UPT ;  /* 0x0000003f0400728c */ /* 0x000fc6000bf05070 */
[----:B------:R-:W-:Y:S01]  /*8d00*/  ULDC UR4, c[0x0][0x424] ;  /* 0x0001090000047ab9 */ /* 0x000fe20000000800 */
[----:B------:R-:W-:Y:S02]  /*8d10*/  UISETP.NE.AND.EX UP0, UPT, UR5, URZ, UPT, UP0 ;  /* 0x0000003f0500728c */ /* 0x000fe4000bf05300 */
[----:B------:R-:W-:Y:S02]  /*8d20*/  UIADD3 UR5, UR36, 0x1c400, URZ ;  /* 0x0001c40024057890 */ /* 0x000fe4000fffe03f */
[----:B------:R-:W-:Y:S02]  /*8d30*/  USEL UR4, UR4, 0x1, UP0 ;  /* 0x0000000104047887 */ /* 0x000fe40008000000 */
[----:B------:R-:W-:Y:S01]  /*8d40*/  ULOP3.LUT UP0, URZ, UR5, 0x3ff, URZ, 0xc0, !UPT ;  /* 0x000003ff053f7892 */ /* 0x000fe2000f80c03f */
[----:B0-----:R-:W-:-:S13]  /*8d50*/  ISETP.NE.AND P0, PT, R0, 0x1, PT ;  /* 0x000000010000780c */ /* 0x001fda0003f05270 */
[----:B------:R-:W3:Y:S08]  /*8d60*/  @P0 LDC R0, c[0x0][0xc3c] ;  /* 0x00030f00ff000b82 */ /* 0x000ef00000000800 */
[----:B------:R-:W0:Y:S01]  /*8d70*/  @P0 LDC R3, c[0x0][0xc40] ;  /* 0x00031000ff030b82 */ /* 0x000e220000000800 */
[----:B---3--:R-:W-:Y:S01]  /*8d80*/  @P0 IMAD.HI.U32 R0, R2, R0, RZ ;  /* 0x0000000002000227 */ /* 0x008fe200078e00ff */
[----:B------:R-:W-:-:S04]  /*8d90*/  MOV R4, R2 ;  /* 0x0000000200047202 */ /* 0x000fc80000000f00 */
[----:B0-----:R-:W-:Y:S02]  /*8da0*/  @P0 SHF.R.U32.HI R4, RZ, R3, R0 ;  /* 0x00000003ff040219 */ /* 0x001fe40000011600 */
[----:B-1----:R-:W-:Y:S01]  /*8db0*/  ISETP.NE.AND P0, PT, R16, 0x1, PT ;  /* 0x000000011000780c */ /* 0x002fe20003f05270 */
[----:B------:R-:W0:Y:S02]  /*8dc0*/  LDC R0, c[0x0][0x2f0] ;  /* 0x0000bc00ff007b82 */ /* 0x000e240000000800 */
[----:B------:R-:W-:Y:S01]  /*8dd0*/  IMAD.MOV.U32 R19, RZ, RZ, R4 ;  /* 0x000000ffff137224 */ /* 0x000fe200078e0004 */
[----:B------:R1:W-:Y:S09]  /*8de0*/  STL [R1+0x20], R4 ;  /* 0x0000200401007387 */ /* 0x0003f20000100800 */
[----:B------:R-:W3:Y:S02]  /*8df0*/  @P0 LDC.64 R2, c[0x0][0xc48] ;  /* 0x00031200ff020b82 */ /* 0x000ee40000000a00 */
[----:B---3--:R-:W-:-:S05]  /*8e00*/  @P0 IMAD.HI.U32 R2, R4, R2, RZ ;  /* 0x0000000204020227 */ /* 0x008fca00078e00ff */
[----:B------:R-:W-:Y:S01]  /*8e10*/  @P0 SHF.R.U32.HI R19, RZ, R3, R2 ;  /* 0x00000003ff130219 */ /* 0x000fe20000011602 */
[----:B0-----:R-:W-:Y:S01]  /*8e20*/  IMAD R2, R0, UR4, RZ ;  /* 0x0000000400027c24 */ /* 0x001fe2000f8e02ff */
[----:B------:R-:W-:-:S03]  /*8e30*/  PLOP3.LUT P0, PT, PT, PT, UP0, 0x80, 0x0 ;  /* 0x000000000000781c */ /* 0x000fc60003f0f008 */
[----:B------:R-:W-:Y:S01]  /*8e40*/  IMAD.MOV R3, RZ, RZ, -R19 ;  /* 0x000000ffff037224 */ /* 0x000fe200078e0a13 */
[----:B------:R1:W-:Y:S01]  /*8e50*/  STL [R1+0x18], R19 ;  /* 0x0000181301007387 */ /* 0x0003e20000100800 */
[----:B------:R-:W-:Y:S02]  /*8e60*/  VIADD R0, R2, 0x7f ;  /* 0x0000007f02007836 */ /* 0x000fe40000000000 */
[----:B------:R-:W-:Y:S01]  /*8e70*/  IMAD R16, R16, R3, R4 ;  /* 0x0000000310107224 */ /* 0x000fe200078e0204 */
[----:B------:R1:W-:Y:S02]  /*8e80*/  STL [R1+0x2c], R2 ;  /* 0x00002c0201007387 */ /* 0x0003e40000100800 */
[----:B------:R-:W-:-:S04]  /*8e90*/  SHF.R.S32.HI R3, RZ, 0x1f, R0 ;  /* 0x0000001fff037819 */ /* 0x000fc80000011400 */
[----:B------:R-:W-:-:S04]  /*8ea0*/  LEA.HI R3, R3, R0, RZ, 0x7 ;  /* 0x0000000003037211 */ /* 0x000fc800078f38ff */
[----:B------:R-:W-:-:S05]  /*8eb0*/  SHF.R.S32.HI R0, RZ, 0x7, R3 ;  /* 0x00000007ff007819 */ /* 0x000fca0000011403 */
[----:B------:R1:W-:Y:S01]  /*8ec0*/  STL [R1+0x24], R0 ;  /* 0x0000240001007387 */ /* 0x0003e20000100800 */
[----:B--2---:R-:W-:Y:S05]  /*8ed0*/  @!P0 BRA `(.L_x_39) ;  /* 0x0000000000408947 */ /* 0x004fea0003800000 */
[----:B-1----:R-:W-:Y:S01]  /*8ee0*/  MOV R2, 0x0 ;  /* 0x0000000000027802 */ /* 0x002fe20000000f00 */
[----:B------:R-:W-:Y:S01]  /*8ef0*/  ULDC.64 UR6, c[0x4][0x118] ;  /* 0x0100460000067ab9 */ /* 0x000fe20000000a00 */
[----:B------:R-:W-:Y:S01]  /*8f00*/  ULDC.64 UR8, c[0x4][0x120] ;  /* 0x0100480000087ab9 */ /* 0x000fe20000000a00 */
[----:B------:R-:W-:Y:S01]  /*8f10*/  ULDC.64 UR4, c[0x4][0x70] ;  /* 0x01001c0000047ab9 */ /* 0x000fe20000000a00 */
[----:B------:R-:W-:Y:S01]  /*8f20*/  IMAD.U32 R4, RZ, RZ, UR6 ;  /* 0x00000006ff047e24 */ /* 0x000fe2000f8e00ff */
[----:B------:R-:W-:Y:S01]  /*8f30*/  MOV R6, UR8 ;  /* 0x0000000800067c02 */ /* 0x000fe20008000f00 */
[----:B------:R-:W0:Y:S01]  /*8f40*/  LDC.64 R2, c[0x4][R2] ;  /* 0x0100000002027b82 */ /* 0x000e220000000a00 */
[----:B------:R-:W-:Y:S01]  /*8f50*/  IMAD.U32 R5, RZ, RZ, UR7 ;  /* 0x00000007ff057e24 */ /* 0x000fe2000f8e00ff */
[----:B------:R-:W-:Y:S01]  /*8f60*/  MOV R13, RZ ;  /* 0x000000ff000d7202 */ /* 0x000fe20000000f00 */
[----:B------:R-:W-:Y:S02]  /*8f70*/  IMAD.U32 R7, RZ, RZ, UR9 ;  /* 0x00000009ff077e24 */ /* 0x000fe4000f8e00ff */
[----:B------:R-:W-:-:S02]  /*8f80*/  IMAD.U32 R10, RZ, RZ, UR4 ;  /* 0x00000004ff0a7e24 */ /* 0x000fc4000f8e00ff */
[----:B------:R-:W-:Y:S02]  /*8f90*/  IMAD.U32 R11, RZ, RZ, UR5 ;  /* 0x00000005ff0b7e24 */ /* 0x000fe4000f8e00ff */
[----:B------:R-:W-:Y:S02]  /*8fa0*/  IMAD.MOV.U32 R8, RZ, RZ, 0x70 ;  /* 0x00000070ff087424 */ /* 0x000fe400078e00ff */
[----:B------:R-:W-:-:S07]  /*8fb0*/  IMAD.MOV.U32 R12, RZ, RZ, 0x1 ;  /* 0x00000001ff0c7424 */ /* 0x000fce00078e00ff */
[----:B------:R-:W-:-:S07]  /*8fc0*/  LEPC R20, `(.L_x_39) ;  /* 0x000000001014794e */ /* 0x000fce0000000000 */
[----:B0-2---:R-:W-:Y:S05]  /*8fd0*/  CALL.ABS.NOINC R2 ;  /* 0x0000000002007343 */ /* 0x005fea0003c00000 */
.L_x_39:
[----:B------:R-:W-:-:S04]  /*8fe0*/  UIADD3 UR4, UR36, 0x400, URZ ;  /* 0x0000040024047890 */ /* 0x000fc8000fffe03f */
[----:B------:R-:W-:-:S06]  /*8ff0*/  ULOP3.LUT UP0, URZ, UR4, 0x3ff, URZ, 0xc0, !UPT ;  /* 0x000003ff043f7892 */ /* 0x000fcc000f80c03f */
[----:B------:R-:W-:-:S13]  /*9000*/  PLOP3.LUT P0, PT, PT, PT, UP0, 0x80, 0x0 ;  /* 0x000000000000781c */ /* 0x000fda0003f0f008 */
[----:B------:R-:W-:Y:S05]  /*9010*/  @!P0 BRA `(.L_x_40) ;  /* 0x00000000007c8947 */ /* 0x000fea0003800000 */
[----:B------:R-:W-:Y:S01]  /*9020*/  MOV R17, 0x0 ;  /* 0x0000000000117802 */ /* 0x000fe20000000f00 */
[----:B------:R-:W-:Y:S01]  /*9030*/  ULDC.64 UR6, c[0x4][0x118] ;  /* 0x0100460000067ab9 */ /* 0x000fe20000000a00 */
[----:B------:R-:W-:Y:S01]  /*9040*/  ULDC.64 UR8, c[0x4][0x120] ;  /* 0x0100480000087ab9 */ /* 0x000fe20000000a00 */
[----:B------:R-:W-:Y:S01]  /*9050*/  ULDC.64 UR4, c[0x4][0x78] ;  /* 0x01001e0000047ab9 */ /* 0x000fe20000000a00 */
[----:B-1----:R0:W1:Y:S01]  /*9060*/  LDC.64 R2, c[0x4][R17] ;  /* 0x0100000011027b82 */ /* 0x0020620000000a00 */
[----:B------:R-:W-:Y:S01]  /*9070*/  IMAD.U32 R4, RZ, RZ, UR6 ;  /* 0x00000006ff047e24 */ /* 0x000fe2000f8e00ff */
[----:B------:R-:W-:Y:S01]  /*9080*/  MOV R11, UR5 ;  /* 0x00000005000b7c02 */ /* 0x000fe20008000f00 */
[----:B------:R-:W-:Y:S02]  /*9090*/  IMAD.U32 R5, RZ, RZ, UR7 ;  /* 0x00000007ff057e24 */ /* 0x000fe4000f8e00ff */
[----:B------:R-:W-:Y:S02]  /*90a0*/  IMAD.U32 R6, RZ, RZ, UR8 ;  /* 0x00000008ff067e24 */ /* 0x000fe4000f8e00ff */
[----:B------:R-:W-:-:S02]  /*90b0*/  IMAD.U32 R7, RZ, RZ, UR9 ;  /* 0x00000009ff077e24 */ /* 0x000fc4000f8e00ff */
[----:B------:R-:W-:Y:S02]  /*90c0*/  IMAD.U32 R10, RZ, RZ, UR4 ;  /* 0x00000004ff0a7e24 */ /* 0x000fe4000f8e00ff */
[----:B------:R-:W-:Y:S02]  /*90d0*/  IMAD.MOV.U32 R8, RZ, RZ, 0x70 ;  /* 0x00000070ff087424 */ /* 0x000fe400078e00ff */
[----:B------:R-:W-:Y:S02]  /*90e0*/  IMAD.MOV.U32 R12, RZ, RZ, 0x1 ;  /* 0x00000001ff0c7424 */ /* 0x000fe400078e00ff */
[----:B0-----:R-:W-:-:S07]  /*90f0*/  IMAD.MOV.U32 R13, RZ, RZ, RZ ;  /* 0x000000ffff0d7224 */ /* 0x001fce00078e00ff */
[----:B------:R-:W-:-:S07]  /*9100*/  LEPC R20, `(.L_x_41) ;  /* 0x000000001014794e */ /* 0x000fce0000000000 */
[----:B-12---:R-:W-:Y:S05]  /*9110*/  CALL.ABS.NOINC R2 ;  /* 0x0000000002007343 */ /* 0x006fea0003c00000 */
.L_x_41:
[----:B------:R0:W1:Y:S01]  /*9120*/  LDC.64 R2, c[0x4][R17] ;  /* 0x0100000011027b82 */ /* 0x0000620000000a00 */
[----:B------:R-:W-:Y:S01]  /*9130*/  ULDC.64 UR6, c[0x4][0x118] ;  /* 0x0100460000067ab9 */ /* 0x000fe20000000a00 */
[----:B------:R-:W-:Y:S01]  /*9140*/  ULDC.64 UR8, c[0x4][0x120] ;  /* 0x0100480000087ab9 */ /* 0x000fe20000000a00 */
[----:B------:R-:W-:Y:S01]  /*9150*/  ULDC.64 UR4, c[0x4][0x80] ;  /* 0x0100200000047ab9 */ /* 0x000fe20000000a00 */
[----:B------:R-:W-:Y:S01]  /*9160*/  IMAD.U32 R4, RZ, RZ, UR6 ;  /* 0x00000006ff047e24 */ /* 0x000fe2000f8e00ff */
[----:B------:R-:W-:Y:S01]  /*9170*/  MOV R6, UR8 ;  /* 0x0000000800067c02 */ /* 0x000fe20008000f00 */
[----:B------:R-:W-:Y:S01]  /*9180*/  IMAD.U32 R5, RZ, RZ, UR7 ;  /* 0x00000007ff057e24 */ /* 0x000fe2000f8e00ff */
[----:B------:R-:W-:Y:S01]  /*9190*/  MOV R13, RZ ;  /* 0x000000ff000d7202 */ /* 0x000fe20000000f00 */
[----:B------:R-:W-:Y:S02]  /*91a0*/  IMAD.U32 R7, RZ, RZ, UR9 ;  /* 0x00000009ff077e24 */ /* 0x000fe4000f8e00ff */
[----:B------:R-:W-:-:S02]  /*91b0*/  IMAD.U32 R10, RZ, RZ, UR4 ;  /* 0x00000004ff0a7e24 */ /* 0x000fc4000f8e00ff */
[----:B------:R-:W-:Y:S02]  /*91c0*/  IMAD.U32 R11, RZ, RZ, UR5 ;  /* 0x00000005ff0b7e24 */ /* 0x000fe4000f8e00ff */
[----:B------:R-:W-:Y:S02]  /*91d0*/  IMAD.MOV.U32 R8, RZ, RZ, 0x70 ;  /* 0x00000070ff087424 */ /* 0x000fe400078e00ff */
[----:B0-----:R-:W-:-:S07]  /*91e0*/  IMAD.MOV.U32 R12, RZ, RZ, 0x1 ;  /* 0x00000001ff0c7424 */ /* 0x001fce00078e00ff */
[----:B------:R-:W-:-:S07]  /*91f0*/  LEPC R20, `(.L_x_40) ;  /* 0x000000001014794e */ /* 0x000fce0000000000 */
[----:B-1----:R-:W-:Y:S05]  /*9200*/  CALL.ABS.NOINC R2 ;  /* 0x0000000002007343 */ /* 0x002fea0003c00000 */
.L_x_40:
[----:B------:R-:W-:Y:S01]  /*9210*/  ULDC.64 UR4, c[0x0][0x9f8] ;  /* 0x00027e0000047ab9 */ /* 0x000fe20000000a00 */
[----:B------:R-:W3:Y:S01]  /*9220*/  LDL R17, [R1+0x24] ;  /* 0x0000240001117983 */ /* 0x000ee20000100800 */
[----:B------:R-:W-:-:S04]  /*9230*/  ISETP.NE.U32.AND P0, PT, RZ, UR4, PT ;  /* 0x00000004ff007c0c */ /* 0x000fc8000bf05070 */
[----:B------:R-:W-:-:S13]  /*9240*/  ISETP.NE.AND.EX P0, PT, RZ, UR5, PT, P0 ;  /* 0x00000005ff007c0c */ /* 0x000fda000bf05300 */
[----:B-1----:R-:W0:Y:S02]  /*9250*/  @P0 LDC.64 R2, c[0x0][0x9f8] ;  /* 0x00027e00ff020b82 */ /* 0x002e240000000a00 */
[----:B0-----:R-:W-:-:S05]  /*9260*/  @P0 IMAD.WIDE R2, R19, 0x4, R2 ;  /* 0x0000000413020825 */ /* 0x001fca00078e0202 */
[----:B------:R0:W4:Y:S01]  /*9270*/  @P0 LDG.E R19, desc[UR60][R2.64] ;  /* 0x0000003c02130981 */ /* 0x000122000c1e1900 */
[----:B------:R-:W-:Y:S01]  /*9280*/  UMOV UR4, 0xffffffff ;  /* 0xffffffff00047882 */ /* 0x000fe20000000000 */
[----:B0-----:R-:W0:Y:S02]  /*9290*/  LDC.64 R2, c[0x0][0x418] ;  /* 0x00010600ff027b82 */ /* 0x001e240000000a00 */
[----:B0-----:R-:W-:-:S04]  /*92a0*/  ISETP.NE.U32.AND P0, PT, R2, RZ, PT ;  /* 0x000000ff0200720c */ /* 0x001fc80003f05070 */
[----:B------:R-:W-:-:S04]  /*92b0*/  ISETP.NE.AND.EX P1, PT, R3, RZ, PT, P0 ;  /* 0x000000ff0300720c */ /* 0x000fc80003f25300 */
[----:B------:R-:W-:Y:S01]  /*92c0*/  P2R R0, PR, RZ, 0x2 ;  /* 0x00000002ff007803 */ /* 0x000fe20000000000 */
[----:B---3--:R-:W-:-:S05]  /*92d0*/  VIADD R8, R17, 0xffffffff ;  /* 0xffffffff11087836 */ /* 0x008fca0000000000 */
[----:B------:R0:W-:Y:S04]  /*92e0*/  STL [R1+0x1c], R8 ;  /* 0x00001c0801007387 */ /* 0x0001e80000100800 */
[----:B------:R0:W-:Y:S01]  /*92f0*/  STL [R1+0x10], R0 ;  /* 0x0000100001007387 */ /* 0x0001e20000100800 */
[----:B----4-:R-:W-:Y:S02]  /*9300*/  SHF.R.S32.HI R7, RZ, 0x1f, R19 ;  /* 0x0000001fff077819 */ /* 0x010fe40000011413 */
[----:B------:R-:W-:-:S03]  /*9310*/  SEL R17, R19, RZ, !P1 ;  /* 0x000000ff13117207 */ /* 0x000fc60004800000 */
[----:B------:R0:W-:Y:S01]  /*9320*/  STL [R1+0x8], R7 ;  /* 0x0000080701007387 */ /* 0x0001e20000100800 */
[----:B------:R-:W-:Y:S05]  /*9330*/  BRA.DIV UR4, `(.L_x_42) ;  /* 0x0000003a04ec7947 */ /* 0x000fea000b800000 */
[----:B0-----:R-:W0:Y:S02]  /*9340*/  S2R R0, SR_TID.X ;  /* 0x0000000000007919 */ /* 0x001e240000002100 */
[----:B0-----:R-:W-:-:S04]  /*9350*/  SHF.R.U32.HI R0, RZ, 0x5, R0 ;  /* 0x00000005ff007819 */ /* 0x001fc80000011600 */
[----:B------:R-:W-:-:S05]  /*9360*/  LOP3.LUT R0, R0, 0x3, RZ, 0xc0, !PT ;  /* 0x0000000300007812 */ /* 0x000fca00078ec0ff */
[----:B------:R0:W1:Y:S02]  /*9370*/  SHFL.IDX PT, R14, R0, RZ, 0x1f ;  /* 0x00001fff000e7589 */ /* 0x00006400000e0000 */
.L_x_130:
[----:B------:R-:W-:Y:S02]  /*9380*/  PLOP3.LUT P2, PT, PT, PT, PT, 0x8, 0x0 ;  /* 0x000000000000781c */ /* 0x000fe40003f4e170 */
[----:B-1----:R-:W-:Y:S02]  /*9390*/  ISETP.NE.AND P0, PT, R14, RZ, PT ;  /* 0x000000ff0e00720c */ /* 0x002fe40003f05270 */
[----:B0-----:R-:W-:-:S05]  /*93a0*/  P2R R0, PR, RZ, 0x4 ;  /* 0x00000004ff007803 */ /* 0x001fca0000000000 */
[----:B------:R0:W-:Y:S06]  /*93b0*/  STL [R1+0xc], R0 ;  /* 0x00000c0001007387 */ /* 0x0001ec0000100800 */
[----:B------:R-:W-:Y:S05]  /*93c0*/  @P0 BRA `(.L_x_43) ;  /* 0x0000000400240947 */ /* 0x000fea0003800000 */
[----:B------:R-:W-:-:S03]  /*93d0*/  UMOV UR4, 0xffffffff ;  /* 0xffffffff00047882 */ /* 0x000fc60000000000 */
[----:B------:R-:W-:Y:S05]  /*93e0*/  BRA.DIV UR4, `(.L_x_44) ;  /* 0x0000003a04f47947 */ /* 0x000fea000b800000 */
[----:B------:R-:W-:-:S13]  /*93f0*/  ELECT P6, URZ, PT ;  /* 0x00000000003f782f */ /* 0x000fda00038c0000 */
.L_x_133:
[----:B------:R-:W-:Y:S05]  /*9400*/  @!P6 BRA `(.L_x_43) ;  /* 0x000000040014e947 */ /* 0x000fea0003800000 */
[----:B------:R1:W-:Y:S01]  /*9410*/  STL [R1+0x4], R8 ;  /* 0x0000040801007387 */ /* 0x0003e20000100800 */
[----:B------:R-:W-:Y:S01]  /*9420*/  IMAD.MOV.U32 R17, RZ, RZ, R19 ;  /* 0x000000ffff117224 */ /* 0x000fe200078e0013 */
[----:B------:R-:W-:Y:S06]  /*9430*/  @!P1 BRA `(.L_x_45) ;  /* 0x00000000004c9947 */ /* 0x000fec0003800000 */
[----:B------:R-:W3:Y:S01]  /*9440*/  LDC R6, c[0x0][0x43c] ;  /* 0x00010f00ff067b82 */ /* 0x000ee20000000800 */
[----:B0-----:R-:W-:Y:S01]  /*9450*/  IMAD.MOV.U32 R0, RZ, RZ, R8 ;  /* 0x000000ffff007224 */ /* 0x001fe200078e0008 */
[----:B------:R-:W-:Y:S01]  /*9460*/  ULDC.64 UR4, c[0x0][0x428] ;  /* 0x00010a0000047ab9 */ /* 0x000fe20000000a00 */
[----:B---3--:R-:W-:-:S13]  /*9470*/  ISETP.NE.AND P0, PT, R6, 0x1, PT ;  /* 0x000000010600780c */ /* 0x008fda0003f05270 */
[----:B------:R-:W0:Y:S02]  /*9480*/  @P0 LDC.64 R4, c[0x0][0x440] ;  /* 0x00011000ff040b82 */ /* 0x000e240000000a00 */
[----:B0-----:R-:W-:-:S05]  /*9490*/  @P0 IMAD.HI.U32 R4, R8, R4, RZ ;  /* 0x0000000408040227 */ /* 0x001fca00078e00ff */
[----:B------:R-:W-:-:S04]  /*94a0*/  @P0 SHF.R.U32.HI R0, RZ, R5, R4 ;  /* 0x00000005ff000219 */ /* 0x000fc80000011604 */
[--C-:B------:R-:W-:Y:S01]  /*94b0*/  SHF.R.S32.HI R5, RZ, 0x1f, R0.reuse ;  /* 0x0000001fff057819 */ /* 0x100fe20000011400 */
[----:B------:R-:W-:-:S04]  /*94c0*/  IMAD.MOV R4, RZ, RZ, -R0 ;  /* 0x000000ffff047224 */ /* 0x000fc800078e0a00 */
[----:B------:R-:W-:Y:S02]  /*94d0*/  IMAD R6, R6, R4, R8 ;  /* 0x0000000406067224 */ /* 0x000fe400078e0208 */
[----:B------:R-:W-:-:S03]  /*94e0*/  IMAD.MOV.U32 R4, RZ, RZ, R0 ;  /* 0x000000ffff047224 */ /* 0x000fc600078e0000 */
[----:B------:R0:W-:Y:S01]  /*94f0*/  STL [R1+0x4], R6 ;  /* 0x0000040601007387 */ /* 0x0001e20000100800 */
[----:B------:R-:W-:-:S03]  /*9500*/  IMAD.WIDE.U32 R4, R19, UR4, R4 ;  /* 0x0000000413047c25 */ /* 0x000fc6000f8e0004 */
[----:B------:R-:W-:Y:S01]  /*9510*/  LEA R2, P0, R4, R2, 0x2 ;  /* 0x0000000204027211 */ /* 0x000fe200078010ff */
[----:B0-----:R-:W-:-:S04]  /*9520*/  IMAD R6, R7, UR4, RZ ;  /* 0x0000000407067c24 */ /* 0x001fc8000f8e02ff */
[----:B------:R-:W-:-:S05]  /*9530*/  IMAD R0, R19, UR5, R6 ;  /* 0x0000000513007c24 */ /* 0x000fca000f8e0206 */
[----:B------:R-:W-:-:S04]  /*9540*/  IADD3 R0, R5, R0, RZ ;  /* 0x0000000005007210 */ /* 0x000fc80007ffe0ff */
[----:B------:R-:W-:-:S05]  /*9550*/  LEA.HI.X R3, R4, R3, R0, 0x2, P0 ;  /* 0x0000000304037211 */ /* 0x000fca00000f1400 */
[----:B------:R3:W5:Y:S02]  /*9560*/  LDG.E R17, desc[UR60][R2.64] ;  /* 0x0000003c02117981 */ /* 0x000764000c1e1900 */
.L_x_45:
[----:B---3--:R-:W3:Y:S01]  /*9570*/  LDL R2, [R1] ;  /* 0x0000000001027983 */ /* 0x008ee20000100800 */
[----:B0-----:R-:W-:Y:S02]  /*9580*/  LEA R0, R18, UR36, 0x3 ;  /* 0x0000002412007c11 */ /* 0x001fe4000f8e18ff */
[----:B---3--:R-:W-:-:S04]  /*9590*/  SHF.L.U32 R2, R2, 0x1f, RZ ;  /* 0x0000001f02027819 */ /* 0x008fc800000006ff */
[----:B------:R-:W0:Y:S02]  /*95a0*/  SYNCS.PHASECHK.TRANS64.TRYWAIT P0, [R0+URZ+0x34840], R2 ;  /* 0x03484002000075a7 */ /* 0x000e24000800017f */
[----:B0-----:R-:W-:Y:S05]  /*95b0*/  @!P0 BRA `(.L_x_46) ;  /* 0x0000003800a08947 */ /* 0x001fea0003800000 */
.L_x_134:
[----:B------:R-:W3:Y:S02]  /*95c0*/  S2R R3, SR_TID.X ;  /* 0x0000000000037919 */ /* 0x000ee40000002100 */
[----:B---3--:R-:W-:-:S04]  /*95d0*/  LOP3.LUT R3, R3, 0x7f, RZ, 0xc0, !PT ;  /* 0x0000007f03037812 */ /* 0x008fc800078ec0ff */
[----:B------:R-:W-:-:S13]  /*95e0*/  ISETP.NE.AND P0, PT, R3, RZ, PT ;  /* 0x000000ff0300720c */ /* 0x000fda0003f05270 */
[----:B------:R-:W-:Y:S05]  /*95f0*/  @P0 BRA `(.L_x_47) ;  /* 0x00000000001c0947 */ /* 0x000fea0003800000 */
[----:B------:R-:W3:Y:S01]  /*9600*/  S2R R3, SR_TID.X ;  /* 0x0000000000037919 */ /* 0x000ee20000002100 */
[----:B0-----:R-:W-:-:S04]  /*9610*/  IMAD.MOV.U32 R2, RZ, RZ, 0xc000 ;  /* 0x0000c000ff027424 */ /* 0x001fc800078e00ff */
[----:B------:R4:W-:Y:S01]  /*9620*/  SYNCS.ARRIVE.TRANS64 RZ, [R0+URZ+0x34830], R2 ;  /* 0x0348300200ff79a7 */ /* 0x0009e2000800003f */
[----:B---3--:R-:W-:-:S04]  /*9630*/  LOP3.LUT R3, R3, 0x1f, RZ, 0xc0, !PT ;  /* 0x0000001f03037812 */ /* 0x008fc800078ec0ff */
[----:B------:R-:W-:-:S13]  /*9640*/  ISETP.NE.AND P0, PT, R3, RZ, PT ;  /* 0x000000ff0300720c */ /* 0x000fda0003f05270 */
[----:B----4-:R-:W-:Y:S05]  /*9650*/  @!P0 BRA `(.L_x_47) ;  /* 0x0000000000048947 */ /* 0x010fea0003800000 */
[----:B------:R-:W-:Y:S01]  /*9660*/  BPT.TRAP 0x1 ;  /* 0x000000040000795c */ /* 0x000fe20000300000 */
.L_x_47:
[----:B0-----:R-:W3:Y:S01]  /*9670*/  LDL R2, [R1+0x4] ;  /* 0x0000040001027983 */ /* 0x001ee20000100800 */
[----:B------:R-:W-:Y:S01]  /*9680*/  R2UR UR8, R18 ;  /* 0x00000000120872ca */ /* 0x000fe200000e0000 */
[----:B------:R-:W-:Y:S01]  /*9690*/  UIADD3 UR4, UP0, UR38, 0x370, URZ ;  /* 0x0000037026047890 */ /* 0x000fe2000ff1e03f */
[----:B------:R-:W-:Y:S01]  /*96a0*/  R2UR UR9, R0 ;  /* 0x00000000000972ca */ /* 0x000fe200000e0000 */
[----:B------:R-:W-:Y:S01]  /*96b0*/  UMOV UR10, URZ ;  /* 0x0000003f000a7c82 */ /* 0x000fe20008000000 */
[----:B------:R-:W-:Y:S01]  /*96c0*/  R2UR UR12, R16 ;  /* 0x00000000100c72ca */ /* 0x000fe200000e0000 */
[----:B------:R-:W-:Y:S01]  /*96d0*/  UIADD3.X UR5, URZ, UR39, URZ, UP0, !UPT ;  /* 0x000000273f057290 */ /* 0x000fe200087fe43f */
[----:B-----5:R-:W-:Y:S01]  /*96e0*/  R2UR UR13, R17 ;  /* 0x00000000110d72ca */ /* 0x020fe200000e0000 */
[----:B------:R-:W-:Y:S01]  /*96f0*/  UMOV UR6, 0x0 ;  /* 0x0000000000067882 */ /* 0x000fe20000000000 */
[----:B------:R-:W-:Y:S01]  /*9700*/  PLOP3.LUT P0, PT, PT, PT, PT, 0x80, 0x0 ;  /* 0x000000000000781c */ /* 0x000fe20003f0f070 */
[----:B------:R-:W-:Y:S01]  /*9710*/  UMOV UR7, 0x14f00000 ;  /* 0x14f0000000077882 */ /* 0x000fe20000000000 */
[----:B------:R-:W-:-:S02]  /*9720*/  UMOV UR16, 0x40 ;  /* 0x0000004000107882 */ /* 0x000fc40000000000 */
[----:B------:R-:W-:Y:S01]  /*9730*/  P2R R0, PR, RZ, 0x1 ;  /* 0x00000001ff007803 */ /* 0x000fe20000000000 */
[----:B------:R-:W-:Y:S02]  /*9740*/  UIMAD UR8, UR8, 0xc000, UR36 ;  /* 0x0000c000080878a4 */ /* 0x000fe4000f8e0224 */
[----:B------:R-:W-:Y:S02]  /*9750*/  UIADD3 UR9, UR9, 0x34830, URZ ;  /* 0x0003483009097890 */ /* 0x000fe4000fffe03f */
[----:B------:R-:W-:Y:S01]  /*9760*/  UIADD3 UR14, UR8, 0x1c400, URZ ;  /* 0x0001c400080e7890 */ /* 0x000fe2000fffe03f */
[----:B------:R4:W-:Y:S01]  /*9770*/  STL [R1+0xc], R0 ;  /* 0x00000c0001007387 */ /* 0x0009e20000100800 */
[----:B------:R-:W-:Y:S02]  /*9780*/  UIADD3 UR15, UR8, 0x20400, URZ ;  /* 0x00020400080f7890 */ /* 0x000fe4000fffe03f */
[----:B------:R-:W-:-:S03]  /*9790*/  UIADD3 UR17, UR8, 0x24400, URZ ;  /* 0x0002440008117890 */ /* 0x000fc6000fffe03f */
[----:B------:R-:W-:Y:S01]  /*97a0*/  UMOV UR8, UR14 ;  /* 0x0000000e00087c82 */ /* 0x000fe20008000000 */
[----:B------:R-:W-:Y:S01]  /*97b0*/  UMOV UR14, 0x80 ;  /* 0x00000080000e7882 */ /* 0x000fe20000000000 */
[----:B---3--:R-:W-:-:S13]  /*97c0*/  R2UR UR11, R2 ;  /* 0x00000000020b72ca */ /* 0x008fda00000e0000 */
[----:B------:R-:W-:-:S09]  /*97d0*/  USHF.L.U32 UR11, UR11, 0x7, URZ ;  /* 0x000000070b0b7899 */ /* 0x000fd2000800063f */
[----:B------:R0:W-:Y:S02]  /*97e0*/  UTMALDG.4D [UR8], [UR4], desc[UR6] ;  /* 0x00000608040075b4 */ /* 0x0001e40008019000 */
[----:B0-----:R-:W-:Y:S01]  /*97f0*/  UMOV UR8, UR15 ;  /* 0x0000000f00087c82 */ /* 0x001fe20008000000 */
[----:B------:R-:W-:Y:S02]  /*9800*/  UMOV UR10, UR16 ;  /* 0x00000010000a7c82 */ /* 0x000fe40008000000 */
[----:B------:R0:W-:Y:S02]  /*9810*/  UTMALDG.4D [UR8], [UR4], desc[UR6] ;  /* 0x00000608040075b4 */ /* 0x0001e40008019000 */
[----:B0-----:R-:W-:Y:S01]  /*9820*/  UMOV UR8, UR17 ;  /* 0x0000001100087c82 */ /* 0x001fe20008000000 */
[----:B------:R-:W-:Y:S02]  /*9830*/  UMOV UR10, UR14 ;  /* 0x0000000e000a7c82 */ /* 0x000fe40008000000 */
[----:B------:R4:W-:Y:S02]  /*9840*/  UTMALDG.4D [UR8], [UR4], desc[UR6] ;  /* 0x00000608040075b4 */ /* 0x0009e40008019000 */
[----:B----4-:R-:W-:Y:S01]  /*9850*/  NOP ;  /* 0x0000000000007918 */ /* 0x010fe20000000000 */
.L_x_43:
[----:B------:R-:W-:Y:S05]  /*9860*/  WARPSYNC.ALL ;  /* 0x0000000000007948 */ /* 0x000fea0003800000 */
[----:B------:R-:W-:Y:S01]  /*9870*/  UIADD3 UR4, UR36, 0x10400, URZ ;  /* 0x0001040024047890 */ /* 0x000fe2000fffe03f */
[----:B------:R-:W-:Y:S03]  /*9880*/  BAR.SYNC.DEFER_BLOCKING 0x8, 0x180 ;  /* 0x0206000000007b1d */ /* 0x000fe60000010000 */
[----:B------:R-:W-:-:S06]  /*9890*/  ULOP3.LUT UP0, URZ, UR4, 0x3ff, URZ, 0xc0, !UPT ;  /* 0x000003ff043f7892 */ /* 0x000fcc000f80c03f */
[----:B------:R-:W-:-:S13]  /*98a0*/  PLOP3.LUT P0, PT, PT, PT, UP0, 0x80, 0x0 ;  /* 0x000000000000781c */ /* 0x000fda0003f0f008 */
[----:B------:R-:W-:Y:S05]  /*98b0*/  @!P0 BRA `(.L_x_48) ;  /* 0x0000000000408947 */ /* 0x000fea0003800000 */
[----:B------:R-:W-:Y:S01]  /*98c0*/  MOV R2, 0x0 ;  /* 0x0000000000027802 */ /* 0x000fe20000000f00 */
[----:B------:R-:W-:Y:S01]  /*98d0*/  ULDC.64 UR6, c[0x4][0x118] ;  /* 0x0100460000067ab9 */ /* 0x000fe20000000a00 */
[----:B------:R-:W-:Y:S01]  /*98e0*/  ULDC.64 UR8, c[0x4][0x120] ;  /* 0x0100480000087ab9 */ /* 0x000fe20000000a00 */
[----:B------:R-:W-:Y:S01]  /*98f0*/  ULDC.64 UR4, c[0x4][0x88] ;  /* 0x0100220000047ab9 */ /* 0x000fe20000000a00 */
[----:B------:R-:W-:Y:S01]  /*9900*/  IMAD.U32 R4, RZ, RZ, UR6 ;  /* 0x00000006ff047e24 */ /* 0x000fe2000f8e00ff */
[----:B------:R-:W-:Y:S01]  /*9910*/  MOV R10, UR4 ;  /* 0x00000004000a7c02 */ /* 0x000fe20008000f00 */
[----:B------:R-:W3:Y:S01]  /*9920*/  LDC.64 R2, c[0x4][R2] ;  /* 0x0100000002027b82 */ /* 0x000ee20000000a00 */
[----:B------:R-:W-:Y:S02]  /*9930*/  IMAD.U32 R5, RZ, RZ, UR7 ;  /* 0x00000007ff057e24 */ /* 0x000fe4000f8e00ff */
[----:B------:R-:W-:Y:S02]  /*9940*/  IMAD.U32 R6, RZ, RZ, UR8 ;  /* 0x00000008ff067e24 */ /* 0x000fe4000f8e00ff */
[----:B------:R-:W-:-:S02]  /*9950*/  IMAD.U32 R7, RZ, RZ, UR9 ;  /* 0x00000009ff077e24 */ /* 0x000fc4000f8e00ff */
[----:B------:R-:W-:Y:S02]  /*9960*/  IMAD.U32 R11, RZ, RZ, UR5 ;  /* 0x00000005ff0b7e24 */ /* 0x000fe4000f8e00ff */
[----:B-1----:R-:W-:Y:S02]  /*9970*/  IMAD.MOV.U32 R8, RZ, RZ, 0x70 ;  /* 0x00000070ff087424 */ /* 0x002fe400078e00ff */
[----:B------:R-:W-:Y:S02]  /*9980*/  IMAD.MOV.U32 R12, RZ, RZ, 0x1 ;  /* 0x00000001ff0c7424 */ /* 0x000fe400078e00ff */
[----:B------:R-:W-:-:S07]  /*9990*/  IMAD.MOV.U32 R13, RZ, RZ, RZ ;  /* 0x000000ffff0d7224 */ /* 0x000fce00078e00ff */
[----:B------:R-:W-:-:S07]  /*99a0*/  LEPC R20, `(.L_x_48) ;  /* 0x000000001014794e */ /* 0x000fce0000000000 */
[----:B0-23--:R-:W-:Y:S05]  /*99b0*/  CALL.ABS.NOINC R2 ;  /* 0x0000000002007343 */ /* 0x00dfea0003c00000 */
.L_x_48:
[----:B------:R-:W3:Y:S01]  /*99c0*/  LDL.LU R5, [R1+0x18] ;  /* 0x0000180001057983 */ /* 0x000ee20000300800 */
[----:B0-----:R-:W-:Y:S01]  /*99d0*/  SHF.R.S32.HI R0, RZ, 0x1f, R16 ;  /* 0x0000001fff007819 */ /* 0x001fe20000011410 */
[----:B------:R-:W-:Y:S01]  /*99e0*/  ULDC.64 UR4, c[0x0][0x2d8] ;  /* 0x0000b60000047ab9 */ /* 0x000fe20000000a00 */
[----:B-1----:R-:W0:Y:S01]  /*99f0*/  LDC R8, c[0x0][0x448] ;  /* 0x00011200ff087b82 */ /* 0x002e220000000800 */
[----:B------:R-:W4:Y:S01]  /*9a00*/  LDL.LU R7, [R1+0x20] ;  /* 0x0000200001077983 */ /* 0x000f220000300800 */
[----:B------:R-:W-:-:S03]  /*9a10*/  ULDC.64 UR6, c[0x0][0x280] ;  /* 0x0000a00000067ab9 */ /* 0x000fc60000000a00 */
[----:B------:R-:W2:Y:S01]  /*9a20*/  LDL R4, [R1+0x28] ;  /* 0x0000280001047983 */ /* 0x000ea20000100800 */
[----:B------:R-:W-:Y:S02]  /*9a30*/  IMAD R0, R0, UR4, RZ ;  /* 0x0000000400007c24 */ /* 0x000fe4000f8e02ff */
[C---:B------:R-:W-:Y:S01]  /*9a40*/  IMAD.WIDE.U32 R2, R16.reuse, UR4, RZ ;  /* 0x0000000410027c25 */ /* 0x040fe2000f8e00ff */
[----:B------:R-:W1:Y:S03]  /*9a50*/  S2R R11, SR_TID.X ;  /* 0x00000000000b7919 */ /* 0x000e660000002100 */
[----:B------:R-:W-:Y:S01]  /*9a60*/  IMAD R0, R16, UR5, R0 ;  /* 0x0000000510007c24 */ /* 0x000fe2000f8e0200 */
[----:B------:R-:W-:-:S03]  /*9a70*/  ULDC.64 UR4, c[0x0][0x2e0] ;  /* 0x0000b80000047ab9 */ /* 0x000fc60000000a00 */
[----:B------:R-:W-:Y:S01]  /*9a80*/  IMAD.IADD R3, R3, 0x1, R0 ;  /* 0x0000000103037824 */ /* 0x000fe200078e0200 */
[----:B0-----:R-:W-:-:S13]  /*9a90*/  ISETP.NE.AND P0, PT, R8, 0x1, PT ;  /* 0x000000010800780c */ /* 0x001fda0003f05270 */
[----:B------:R-:W0:Y:S01]  /*9aa0*/  @P0 LDC R6, c[0x0][0x44c] ;  /* 0x00011300ff060b82 */ /* 0x000e220000000800 */
[----:B-1----:R-:W-:-:S05]  /*9ab0*/  IMAD.SHL.U32 R11, R11, 0x8, RZ ;  /* 0x000000080b0b7824 */ /* 0x002fca00078e00ff */
[----:B------:R-:W-:-:S04]  /*9ac0*/  LOP3.LUT R11, R11, 0x38, RZ, 0xc0, !PT ;  /* 0x000000380b0b7812 */ /* 0x000fc800078ec0ff */
[----:B------:R-:W-:Y:S02]  /*9ad0*/  LOP3.LUT R10, R11, 0x40, RZ, 0xfc, !PT ;  /* 0x000000400b0a7812 */ /* 0x000fe400078efcff */
[----:B---3--:R-:W-:Y:S01]  /*9ae0*/  SHF.R.S32.HI R0, RZ, 0x1f, R5 ;  /* 0x0000001fff007819 */ /* 0x008fe20000011405 */
[----:B------:R-:W-:-:S04]  /*9af0*/  IMAD.WIDE.U32 R2, R5, UR4, R2 ;  /* 0x0000000405027c25 */ /* 0x000fc8000f8e0002 */
[----:B------:R-:W-:Y:S01]  /*9b00*/  IMAD R0, R0, UR4, RZ ;  /* 0x0000000400007c24 */ /* 0x000fe2000f8e02ff */
[----:B------:R-:W-:-:S03]  /*9b10*/  ULDC UR4, c[0x0][0xc38] ;  /* 0x00030e0000047ab9 */ /* 0x000fc60000000800 */
[----:B------:R-:W-:Y:S02]  /*9b20*/  IMAD R0, R5, UR5, R0 ;  /* 0x0000000505007c24 */ /* 0x000fe4000f8e0200 */
[----:B------:R-:W1:Y:S03]  /*9b30*/  S2R R5, SR_TID.X ;  /* 0x0000000000057919 */ /* 0x000e660000002100 */
[----:B------:R-:W-:Y:S01]  /*9b40*/  IADD3 R3, R3, R0, RZ ;  /* 0x0000000003037210 */ /* 0x000fe20007ffe0ff */
[----:B----4-:R-:W-:Y:S02]  /*9b50*/  IMAD.MOV R0, RZ, RZ, -R7 ;  /* 0x000000ffff007224 */ /* 0x010fe400078e0a07 */
[----:B------:R-:W3:Y:S02]  /*9b60*/  @P0 LDC R7, c[0x0][0x450] ;  /* 0x00011400ff070b82 */ /* 0x000ee40000000800 */
[----:B--2---:R-:W-:Y:S01]  /*9b70*/  IMAD R0, R0, UR4, R4 ;  /* 0x0000000400007c24 */ /* 0x004fe2000f8e0204 */
[----:B------:R-:W-:-:S03]  /*9b80*/  ULDC.64 UR4, c[0x0][0x2d0] ;  /* 0x0000b40000047ab9 */ /* 0x000fc60000000a00 */
[----:B------:R-:W-:Y:S01]  /*9b90*/  IMAD.SHL.U32 R4, R0, 0x80, RZ ;  /* 0x0000008000047824 */ /* 0x000fe200078e00ff */
[----:B-1----:R-:W-:-:S04]  /*9ba0*/  LOP3.LUT R5, R5, 0x7f, RZ, 0xc0, !PT ;  /* 0x0000007f05057812 */ /* 0x002fc800078ec0ff */
[----:B------:R-:W-:Y:S02]  /*9bb0*/  SHF.R.U32.HI R9, RZ, 0x3, R5 ;  /* 0x00000003ff097819 */ /* 0x000fe40000011605 */
[----:B------:R-:W1:Y:S02]  /*9bc0*/  S2R R5, SR_TID.X ;  /* 0x0000000000057919 */ /* 0x000e640000002100 */
[----:B-1----:R-:W-:-:S05]  /*9bd0*/  IMAD.SHL.U32 R5, R5, 0x10, RZ ;  /* 0x0000001005057824 */ /* 0x002fca00078e00ff */
[----:B------:R-:W-:Y:S02]  /*9be0*/  LOP3.LUT R5, R9, 0x70, R5, 0xf8, !PT ;  /* 0x0000007009057812 */ /* 0x000fe400078ef805 */
[----:B------:R-:W-:Y:S02]  /*9bf0*/  LOP3.LUT R9, R11, 0x80, RZ, 0xfc, !PT ;  /* 0x000000800b097812 */ /* 0x000fe400078efcff */
[----:B------:R-:W-:-:S05]  /*9c00*/  LOP3.LUT R0, R5, R4, RZ, 0xfc, !PT ;  /* 0x0000000405007212 */ /* 0x000fca00078efcff */
[----:B0-----:R-:W-:-:S04]  /*9c10*/  @P0 IMAD.HI.U32 R6, R0, R6, RZ ;  /* 0x0000000600060227 */ /* 0x001fc800078e00ff */
[----:B------:R-:W-:Y:S01]  /*9c20*/  IMAD.MOV.U32 R5, RZ, RZ, R0 ;  /* 0x000000ffff057224 */ /* 0x000fe200078e0000 */
[----:B---3--:R-:W-:-:S05]  /*9c30*/  @P0 SHF.R.U32.HI R5, RZ, R7, R6 ;  /* 0x00000007ff050219 */ /* 0x008fca0000011606 */
[----:B------:R-:W-:Y:S02]  /*9c40*/  IMAD.MOV R6, RZ, RZ, -R5 ;  /* 0x000000ffff067224 */ /* 0x000fe400078e0a05 */
[----:B------:R-:W-:-:S04]  /*9c50*/  IMAD.WIDE.U32 R2, R5, UR4, R2 ;  /* 0x0000000405027c25 */ /* 0x000fc8000f8e0002 */
[----:B------:R-:W-:Y:S01]  /*9c60*/  IMAD R0, R8, R6, R0 ;  /* 0x0000000608007224 */ /* 0x000fe200078e0200 */
[----:B------:R-:W-:-:S05]  /*9c70*/  SHF.R.S32.HI R6, RZ, 0x1f, R5 ;  /* 0x0000001fff067819 */ /* 0x000fca0000011405 */
[----:B------:R-:W-:-:S04]  /*9c80*/  IMAD R6, R6, UR4, RZ ;  /* 0x0000000406067c24 */ /* 0x000fc8000f8e02ff */
[----:B------:R-:W-:Y:S01]  /*9c90*/  IMAD R6, R5, UR5, R6 ;  /* 0x0000000505067c24 */ /* 0x000fe2000f8e0206 */
[----:B------:R-:W-:Y:S01]  /*9ca0*/  SHF.R.S32.HI R5, RZ, 0x1f, R0 ;  /* 0x0000001fff057819 */ /* 0x000fe20000011400 */
[----:B------:R-:W-:-:S03]  /*9cb0*/  ULDC.64 UR4, c[0x0][0x2c8] ;  /* 0x0000b20000047ab9 */ /* 0x000fc60000000a00 */
[----:B------:R-:W-:Y:S01]  /*9cc0*/  IADD3 R3, R3, R6, RZ ;  /* 0x0000000603037210 */ /* 0x000fe20007ffe0ff */
[----:B------:R-:W-:Y:S02]  /*9cd0*/  IMAD R5, R5, UR4, RZ ;  /* 0x0000000405057c24 */ /* 0x000fe4000f8e02ff */
[----:B------:R-:W-:Y:S01]  /*9ce0*/  IMAD.WIDE.U32 R2, R0, UR4, R2 ;  /* 0x0000000400027c25 */ /* 0x000fe2000f8e0002 */
[----:B------:R-:W-:Y:S02]  /*9cf0*/  ULDC UR4, c[0x0][0x2b8] ;  /* 0x0000ae0000047ab9 */ /* 0x000fe40000000800 */
[----:B------:R-:W-:Y:S01]  /*9d00*/  ISETP.GE.AND P1, PT, R10, UR4, PT ;  /* 0x000000040a007c0c */ /* 0x000fe2000bf26270 */
[----:B------:R-:W-:Y:S01]  /*9d10*/  IMAD R5, R0, UR5, R5 ;  /* 0x0000000500057c24 */ /* 0x000fe2000f8e0205 */
[----:B------:R0:W5:Y:S01]  /*9d20*/  LDL R10, [R1+0x14] ;  /* 0x00001400010a7983 */ /* 0x0001620000100800 */
[----:B------:R-:W-:Y:S02]  /*9d30*/  LEA R0, P3, R2, UR6, 0x1 ;  /* 0x0000000602007c11 */ /* 0x000fe4000f8608ff */
[----:B------:R-:W-:Y:S01]  /*9d40*/  IMAD.IADD R5, R3, 0x1, R5 ;  /* 0x0000000103057824 */ /* 0x000fe200078e0205 */
[----:B------:R-:W-:-:S02]  /*9d50*/  ISETP.GE.AND P0, PT, R11, UR4, PT ;  /* 0x000000040b007c0c */ /* 0x000fc4000bf06270 */
[----:B------:R-:W-:Y:S01]  /*9d60*/  ISETP.GE.AND P2, PT, R9, UR4, PT ;  /* 0x0000000409007c0c */ /* 0x000fe2000bf46270 */
[----:B------:R-:W-:Y:S01]  /*9d70*/  UMOV UR4, 0xffffffff ;  /* 0xffffffff00047882 */ /* 0x000fe20000000000 */
[----:B------:R-:W-:Y:S02]  /*9d80*/  LEA.HI.X R2, R2, UR7, R5, 0x1, P3 ;  /* 0x0000000702027c11 */ /* 0x000fe400098f0c05 */
[----:B0-----:R-:W-:Y:S09]  /*9d90*/  BRA.DIV UR4, `(.L_x_49) ;  /* 0x0000003204bc7947 */ /* 0x001ff2000b800000 */
[----:B------:R-:W0:Y:S01]  /*9da0*/  S2R R6, SR_TID.X ;  /* 0x0000000000067919 */ /* 0x000e220000002100 */
[----:B------:R-:W-:Y:S02]  /*9db0*/  ULDC UR4, c[0x0][0x288] ;  /* 0x0000a20000047ab9 */ /* 0x000fe40000000800 */
[----:B------:R-:W-:Y:S01]  /*9dc0*/  IMAD R3, R8, UR4, RZ ;  /* 0x0000000408037c24 */ /* 0x000fe2000f8e02ff */
[----:B------:R-:W1:Y:S01]  /*9dd0*/  S2R R11, SR_TID.X ;  /* 0x00000000000b7919 */ /* 0x000e620000002100 */
[----:B------:R-:W2:Y:S04]  /*9de0*/  SHFL.IDX PT, R7, R0, RZ, 0x181f ;  /* 0x00181fff00077589 */ /* 0x000ea800000e0000 */
[----:B------:R-:W-:Y:S01]  /*9df0*/  SHFL.IDX PT, R9, R2, 0x1, 0x181f ;  /* 0x00381f0002097f89 */ /* 0x000fe200000e0000 */
[----:B0-----:R-:W-:-:S04]  /*9e00*/  LOP3.LUT R6, R6, 0x7f, RZ, 0xc0, !PT ;  /* 0x0000007f06067812 */ /* 0x001fc800078ec0ff */
[----:B------:R-:W-:Y:S01]  /*9e10*/  SHF.R.U32.HI R6, RZ, 0x3, R6 ;  /* 0x00000003ff067819 */ /* 0x000fe20000011606 */
[----:B-1----:R-:W-:-:S04]  /*9e20*/  IMAD.SHL.U32 R11, R11, 0x8, RZ ;  /* 0x000000080b0b7824 */ /* 0x002fc800078e00ff */
[----:B------:R-:W-:Y:S01]  /*9e30*/  IMAD.IADD R4, R6, 0x1, R4 ;  /* 0x0000000106047824 */ /* 0x000fe200078e0204 */
[----:B------:R-:W-:Y:S01]  /*9e40*/  LOP3.LUT R11, R11, 0x38, RZ, 0xc0, !PT ;  /* 0x000000380b0b7812 */ /* 0x000fe200078ec0ff */
[----:B------:R-:W0:Y:S02]  /*9e50*/  SHFL.IDX PT, R6, R2, RZ, 0x181f ;  /* 0x00181fff02067589 */ /* 0x000e2400000e0000 */
[C---:B------:R-:W-:Y:S01]  /*9e60*/  VIADD R5, R4.reuse, 0x10 ;  /* 0x0000001004057836 */ /* 0x040fe20000000000 */
[----:B------:R-:W-:-:S04]  /*9e70*/  ISETP.GE.AND P4, PT, R4, R3, PT ;  /* 0x000000030400720c */ /* 0x000fc80003f86270 */
[----:B------:R-:W-:Y:S02]  /*9e80*/  ISETP.GE.AND P3, PT, R5, R3, PT ;  /* 0x000000030500720c */ /* 0x000fe40003f66270 */
[----:B------:R-:W1:Y:S07]  /*9e90*/  SHFL.IDX PT, R5, R0, 0x1, 0x181f ;  /* 0x00381f0000057f89 */ /* 0x000e6e00000e0000 */
[----:B--2---:R-:W-:-:S04]  /*9ea0*/  @!P4 LEA R7, P5, R11, R7, 0x1 ;  /* 0x000000070b07c211 */ /* 0x004fc800078a08ff */
[----:B0-----:R-:W-:-:S04]  /*9eb0*/  @!P4 IADD3.X R6, RZ, R6, RZ, P5, !PT ;  /* 0x00000006ff06c210 */ /* 0x001fc80002ffe4ff */
[----:B------:R-:W-:-:S04]  /*9ec0*/  @!P4 LOP3.LUT R7, R7, R6, RZ, 0x3c, !PT ;  /* 0x000000060707c212 */ /* 0x000fc800078e3cff */
[----:B------:R-:W-:Y:S02]  /*9ed0*/  @!P4 LOP3.LUT R6, R7, R6, RZ, 0x3c, !PT ;  /* 0x000000060706c212 */ /* 0x000fe400078e3cff */
[----:B-1----:R-:W-:Y:S02]  /*9ee0*/  @!P3 LEA R8, P5, R11, R5, 0x1 ;  /* 0x000000050b08b211 */ /* 0x002fe400078a08ff */
[----:B------:R-:W-:-:S03]  /*9ef0*/  @!P4 LOP3.LUT R7, R7, R6, RZ, 0x3c, !PT ;  /* 0x000000060707c212 */ /* 0x000fc600078e3cff */
[----:B------:R-:W-:Y:S02]  /*9f00*/  @!P3 IMAD.X R5, RZ, RZ, R9, P5 ;  /* 0x000000ffff05b224 */ /* 0x000fe400028e0609 */
[----:B-----5:R-:W-:Y:S04]  /*9f10*/  @!P4 LDGSTS.E.BYPASS.LTC128B.128 [R10+0x10400], desc[UR60][R6.64], !P0 ;  /* 0x10400000060acfae */ /* 0x020fe8000c101d7c */
[----:B------:R-:W-:Y:S04]  /*9f20*/  @!P4 LDGSTS.E.BYPASS.LTC128B.128 [R10+0x14400], desc[UR60][R6.64+0x80], !P1 ;  /* 0x14400080060acfae */ /* 0x000fe8000c901d7c */
[----:B------:R0:W-:Y:S02]  /*9f30*/  @!P4 LDGSTS.E.BYPASS.LTC128B.128 [R10+0x18400], desc[UR60][R6.64+0x100], !P2 ;  /* 0x18400100060acfae */ /* 0x0001e4000d101d7c */
[----:B0-----:R-:W-:-:S02]  /*9f40*/  @!P3 IMAD.MOV.U32 R6, RZ, RZ, R8 ;  /* 0x000000ffff06b224 */ /* 0x001fc400078e0008 */
[----:B------:R-:W-:Y:S01]  /*9f50*/  @!P3 IMAD.MOV.U32 R7, RZ, RZ, R5 ;  /* 0x000000ffff07b224 */ /* 0x000fe200078e0005 */
[----:B------:R-:W0:Y:S01]  /*9f60*/  SHFL.IDX PT, R8, R0, 0x2, 0x181f ;  /* 0x00581f0000087f89 */ /* 0x000e2200000e0000 */
[----:B------:R-:W-:-:S03]  /*9f70*/  VIADD R5, R4, 0x20 ;  /* 0x0000002004057836 */ /* 0x000fc60000000000 */
[----:B------:R-:W-:Y:S04]  /*9f80*/  @!P3 LDGSTS.E.BYPASS.LTC128B.128 [R10+0x10c00], desc[UR60][R6.64], !P0 ;  /* 0x10c00000060abfae */ /* 0x000fe8000c101d7c */
[----:B------:R-:W-:Y:S04]  /*9f90*/  @!P3 LDGSTS.E.BYPASS.LTC128B.128 [R10+0x14c00], desc[UR60][R6.64+0x80], !P1 ;  /* 0x14c00080060abfae */ /* 0x000fe8000c901d7c */
[----:B------:R1:W-:Y:S01]  /*9fa0*/  @!P3 LDGSTS.E.BYPASS.LTC128B.128 [R10+0x18c00], desc[UR60][R6.64+0x100], !P2 ;  /* 0x18c00100060abfae */ /* 0x0003e2000d101d7c */
[----:B------:R-:W-:-:S03]  /*9fb0*/  ISETP.GE.AND P3, PT, R5, R3, PT ;  /* 0x000000030500720c */ /* 0x000fc60003f66270 */
[----:B------:R-:W2:Y:S10]  /*9fc0*/  SHFL.IDX PT, R5, R2, 0x2, 0x181f ;  /* 0x00581f0002057f89 */ /* 0x000eb400000e0000 */
[----:B0-----:R-:W-:-:S04]  /*9fd0*/  @!P3 LEA R8, P4, R11, R8, 0x1 ;  /* 0x000000080b08b211 */ /* 0x001fc800078808ff */
[----:B-1----:R-:W-:Y:S01]  /*9fe0*/  @!P3 MOV R6, R8 ;  /* 0x000000080006b202 */ /* 0x002fe20000000f00 */
[----:B--2---:R-:W-:Y:S02]  /*9ff0*/  @!P3 IMAD.X R9, RZ, RZ, R5, P4 ;  /* 0x000000ffff09b224 */ /* 0x004fe400020e0605 */
[----:B------:R-:W-:Y:S02]  /*a000*/  VIADD R5, R4, 0x30 ;  /* 0x0000003004057836 */ /* 0x000fe40000000000 */
[----:B------:R-:W-:-:S05]  /*a010*/  @!P3 IMAD.MOV.U32 R7, RZ, RZ, R9 ;  /* 0x000000ffff07b224 */ /* 0x000fca00078e0009 */
[----:B------:R-:W-:Y:S04]  /*a020*/  @!P3 LDGSTS.E.BYPASS.LTC128B.128 [R10+0x11400], desc[UR60][R6.64], !P0 ;  /* 0x11400000060abfae */ /* 0x000fe8000c101d7c */
[----:B------:R-:W-:Y:S04]  /*a030*/  @!P3 LDGSTS.E.BYPASS.LTC128B.128 [R10+0x15400], desc[UR60][R6.64+0x80], !P1 ;  /* 0x15400080060abfae */ /* 0x000fe8000c901d7c */
[----:B------:R0:W-:Y:S01]  /*a040*/  @!P3 LDGSTS.E.BYPASS.LTC128B.128 [R10+0x19400], desc[UR60][R6.64+0x100], !P2 ;  /* 0x19400100060abfae */ /* 0x0001e2000d101d7c */
[----:B------:R-:W-:-:S03]  /*a050*/  ISETP.GE.AND P3, PT, R5, R3, PT ;  /* 0x000000030500720c */ /* 0x000fc60003f66270 */
[----:B------:R-:W-:Y:S04]  /*a060*/  SHFL.IDX PT, R5, R2, 0x3, 0x181f ;  /* 0x00781f0002057f89 */ /* 0x000fe800000e0000 */
[----:B0-----:R-:W0:Y:S06]  /*a070*/  SHFL.IDX PT, R6, R0, 0x3, 0x181f ;  /* 0x00781f0000067f89 */ /* 0x001e2c00000e0000 */
[----:B0-----:R-:W-:-:S05]  /*a080*/  @!P3 LEA R6, P4, R11, R6, 0x1 ;  /* 0x000000060b06b211 */ /* 0x001fca00078808ff */
[----:B------:R-:W-:-:S04]  /*a090*/  @!P3 IMAD.X R5, RZ, RZ, R5, P4 ;  /* 0x000000ffff05b224 */ /* 0x000fc800020e0605 */
[----:B------:R-:W-:Y:S02]  /*a0a0*/  @!P3 IMAD.MOV.U32 R7, RZ, RZ, R5 ;  /* 0x000000ffff07b224 */ /* 0x000fe400078e0005 */
[----:B------:R-:W-:-:S03]  /*a0b0*/  VIADD R5, R4, 0x40 ;  /* 0x0000004004057836 */ /* 0x000fc60000000000 */
[----:B------:R-:W-:Y:S04]  /*a0c0*/  @!P3 LDGSTS.E.BYPASS.LTC128B.128 [R10+0x11c00], desc[UR60][R6.64], !P0 ;  /* 0x11c00000060abfae */ /* 0x000fe8000c101d7c */
[----:B------:R-:W-:Y:S04]  /*a0d0*/  @!P3 LDGSTS.E.BYPASS.LTC128B.128 [R10+0x15c00], desc[UR60][R6.64+0x80], !P1 ;  /* 0x15c00080060abfae */ /* 0x000fe8000c901d7c */
[----:B------:R0:W-:Y:S01]  /*a0e0*/  @!P3 LDGSTS.E.BYPASS.LTC128B.128 [R10+0x19c00], desc[UR60][R6.64+0x100], !P2 ;  /* 0x19c00100060abfae */ /* 0x0001e2000d101d7c */
[----:B------:R-:W-:-:S03]  /*a0f0*/  ISETP.GE.AND P3, PT, R5, R3, PT ;  /* 0x000000030500720c */ /* 0x000fc60003f66270 */
[----:B------:R-:W-:Y:S04]  /*a100*/  SHFL.IDX PT, R5, R2, 0x4, 0x181f ;  /* 0x00981f0002057f89 */ /* 0x000fe800000e0000 */
[----:B0-----:R-:W0:Y:S06]  /*a110*/  SHFL.IDX PT, R6, R0, 0x4, 0x181f ;  /* 0x00981f0000067f89 */ /* 0x001e2c00000e0000 */
[----:B0-----:R-:W-:-:S04]  /*a120*/  @!P3 LEA R6, P4, R11, R6, 0x1 ;  /* 0x000000060b06b211 */ /* 0x001fc800078808ff */
[----:B------:R-:W-:-:S05]  /*a130*/  @!P3 IADD3.X R5, RZ, R5, RZ, P4, !PT ;  /* 0x00000005ff05b210 */ /* 0x000fca00027fe4ff */
        /* <DEDUP_REMOVED lines=12> */
[----:B------:R-:W-:Y:S02]  /*a200*/  @!P3 LDGSTS.E.BYPASS.LTC128B.128 [R10+0x12c00], desc[UR60][R6.64], !P0 ;  /* 0x12c00000060abfae */ /* 0x000fe4000c101d7c */
[----:B------:R-:W-:Y:S02]  /*a210*/  ISETP.GE.AND P4, PT, R5, R3, PT ;  /* 0x000000030500720c */ /* 0x000fe40003f86270 */
[----:B------:R-:W-:Y:S04]  /*a220*/  @!P3 LDGSTS.E.BYPASS.LTC128B.128 [R10+0x16c00], desc[UR60][R6.64+0x80], !P1 ;  /* 0x16c00080060abfae */ /* 0x000fe8000c901d7c */
[----:B------:R0:W-:Y:S04]  /*a230*/  @!P3 LDGSTS.E.BYPASS.LTC128B.128 [R10+0x1ac00], desc[UR60][R6.64+0x100], !P2 ;  /* 0x1ac00100060abfae */ /* 0x0001e8000d101d7c */
[----:B------:R-:W-:Y:S04]  /*a240*/  SHFL.IDX PT, R5, R2, 0x6, 0x181f ;  /* 0x00d81f0002057f89 */ /* 0x000fe800000e0000 */
[----:B0-----:R-:W0:Y:S04]  /*a250*/  SHFL.IDX PT, R6, R0, 0x6, 0x181f ;  /* 0x00d81f0000067f89 */ /* 0x001e2800000e0000 */
[----:B------:R-:W1:Y:S01]  /*a260*/  SHFL.IDX PT, R0, R0, 0x7, 0x181f ;  /* 0x00f81f0000007f89 */ /* 0x000e6200000e0000 */
[----:B0-----:R-:W-:-:S04]  /*a270*/  @!P4 LEA R6, P3, R11, R6, 0x1 ;  /* 0x000000060b06c211 */ /* 0x001fc800078608ff */
[----:B------:R-:W-:-:S05]  /*a280*/  @!P4 IADD3.X R5, RZ, R5, RZ, P3, !PT ;  /* 0x00000005ff05c210 */ /* 0x000fca0001ffe4ff */
[----:B------:R-:W-:Y:S02]  /*a290*/  @!P4 IMAD.MOV.U32 R7, RZ, RZ, R5 ;  /* 0x000000ffff07c224 */ /* 0x000fe400078e0005 */
[----:B------:R2:W3:Y:S04]  /*a2a0*/  SHFL.IDX PT, R5, R2, 0x7, 0x181f ;  /* 0x00f81f0002057f89 */ /* 0x0004e800000e0000 */
[----:B------:R2:W-:Y:S04]  /*a2b0*/  @!P4 LDGSTS.E.BYPASS.LTC128B.128 [R10+0x13400], desc[UR60][R6.64], !P0 ;  /* 0x13400000060acfae */ /* 0x0005e8000c101d7c */
[----:B------:R2:W-:Y:S04]  /*a2c0*/  @!P4 LDGSTS.E.BYPASS.LTC128B.128 [R10+0x17400], desc[UR60][R6.64+0x80], !P1 ;  /* 0x17400080060acfae */ /* 0x0005e8000c901d7c */
[----:B-1----:R2:W-:Y:S02]  /*a2d0*/  @!P4 LDGSTS.E.BYPASS.LTC128B.128 [R10+0x1b400], desc[UR60][R6.64+0x100], !P2 ;  /* 0x1b400100060acfae */ /* 0x0025e4000d101d7c */
.L_x_151:
[----:B------:R-:W-:Y:S01]  /*a2e0*/  VIADD R4, R4, 0x70 ;  /* 0x0000007004047836 */ /* 0x000fe20000000000 */
[----:B------:R-:W-:Y:S04]  /*a2f0*/  BSSY B0, `(.L_x_50) ;  /* 0x000000e000007945 */ /* 0x000fe80003800000 */
[----:B------:R-:W-:-:S13]  /*a300*/  ISETP.GE.AND P3, PT, R4, R3, PT ;  /* 0x000000030400720c */ /* 0x000fda0003f66270 */
[----:B------:R-:W-:Y:S05]  /*a310*/  @P3 BRA `(.L_x_51) ;  /* 0x00000000002c3947 */ /* 0x000fea0003800000 */
[----:B--2---:R-:W1:Y:S02]  /*a320*/  S2R R2, SR_TID.X ;  /* 0x0000000000027919 */ /* 0x004e640000002100 */
[----:B-1----:R-:W-:-:S05]  /*a330*/  IMAD.SHL.U32 R2, R2, 0x8, RZ ;  /* 0x0000000802027824 */ /* 0x002fca00078e00ff */
[----:B------:R-:W-:-:S04]  /*a340*/  LOP3.LUT R2, R2, 0x38, RZ, 0xc0, !PT ;  /* 0x0000003802027812 */ /* 0x000fc800078ec0ff */
[----:B------:R-:W-:-:S05]  /*a350*/  LEA R2, P3, R2, R0, 0x1 ;  /* 0x0000000002027211 */ /* 0x000fca00078608ff */
[----:B---3--:R-:W-:-:S05]  /*a360*/  IMAD.X R3, RZ, RZ, R5, P3 ;  /* 0x000000ffff037224 */ /* 0x008fca00018e0605 */
[----:B------:R-:W-:Y:S01]  /*a370*/  @!PT LDS RZ, [RZ] ;  /* 0x00000000fffff984 */ /* 0x000fe20000000800 */
[----:B------:R-:W-:Y:S01]  /*a380*/  @!PT LDS RZ, [RZ] ;  /* 0x00000000fffff984 */ /* 0x000fe20000000800 */
[----:B------:R-:W-:Y:S01]  /*a390*/  @!PT LDS RZ, [RZ] ;  /* 0x00000000fffff984 */ /* 0x000fe20000000800 */
[----:B------:R1:W-:Y:S04]  /*a3a0*/  LDGSTS.E.BYPASS.LTC128B.128 [R10+0x13c00], desc[UR60][R2.64], !P0 ;  /* 0x13c00000020a7fae */ /* 0x0003e8000c101d7c */
[----:B------:R1:W-:Y:S04]  /*a3b0*/  LDGSTS.E.BYPASS.LTC128B.128 [R10+0x17c00], desc[UR60][R2.64+0x80], !P1 ;  /* 0x17c00080020a7fae */ /* 0x0003e8000c901d7c */
[----:B------:R1:W-:Y:S02]  /*a3c0*/  LDGSTS.E.BYPASS.LTC128B.128 [R10+0x1bc00], desc[UR60][R2.64+0x100], !P2 ;  /* 0x1bc00100020a7fae */ /* 0x0003e4000d101d7c */
.L_x_51:
[----:B------:R-:W-:Y:S05]  /*a3d0*/  BSYNC B0 ;  /* 0x0000000000007941 */ /* 0x000fea0003800000 */
.L_x_50:
[----:B-12---:R-:W2:Y:S01]  /*a3e0*/  LDL R2, [R1+0x30] ;  /* 0x0000300001027983 */ /* 0x006ea20000100800 */
[----:B------:R-:W-:Y:S01]  /*a3f0*/  NOP ;  /* 0x0000000000007918 */ /* 0x000fe20000000000 */
[----:B------:R-:W-:Y:S02]  /*a400*/  SYNCS.ARRIVE.TRANS64.RED.A0T1 RZ, [UR36+0x34800], RZ ;  /* 0x034800ffffff79a7 */ /* 0x000fe40008200424 */
[----:B------:R-:W-:Y:S01]  /*a410*/  ARRIVES.LDGSTSBAR.64.TRANSCNT [UR36+0x34800] ;  /* 0x03480000ff0079b0 */ /* 0x000fe20008000aa4 */
[----:B--2---:R-:W-:-:S04]  /*a420*/  LOP3.LUT R0, R2, 0x1, RZ, 0xc, !PT ;  /* 0x0000000102007812 */ /* 0x004fc800078e0cff */
[----:B------:R-:W-:Y:S01]  /*a430*/  SHF.L.U32 R0, R0, 0x1f, RZ ;  /* 0x0000001f00007819 */ /* 0x000fe200000006ff */
[----:B------:R-:W-:Y:S01]  /*a440*/  NOP ;  /* 0x0000000000007918 */ /* 0x000fe20000000000 */
[----:B------:R-:W2:Y:S01]  /*a450*/  LDL.LU R2, [R1+0x2c] ;  /* 0x00002c0001027983 */ /* 0x000ea20000300800 */
[----:B------:R-:W-:Y:S01]  /*a460*/  SYNCS.ARRIVE.TRANS64.A1T0 RZ, [UR36+0x34800], RZ ;  /* 0x034800ffffff79a7 */ /* 0x000fe20008100024 */
[----:B------:R-:W-:Y:S01]  /*a470*/  BSSY B0, `(.L_x_52) ;  /* 0x0000005000007945 */ /* 0x000fe20003800000 */
[----:B------:R-:W-:Y:S01]  /*a480*/  IMAD.U32 R15, RZ, RZ, UR36 ;  /* 0x00000024ff0f7e24 */ /* 0x000fe2000f8e00ff */
[----:B------:R-:W1:Y:S01]  /*a490*/  SYNCS.PHASECHK.TRANS64.TRYWAIT P0, [UR36+0x34820], R0 ;  /* 0x03482000ff0075a7 */ /* 0x000e620008000164 */
[----:B--2---:R-:W-:Y:S01]  /*a4a0*/  ISETP.GE.AND P1, PT, R2, 0x81, PT ;  /* 0x000000810200780c */ /* 0x004fe20003f26270 */
[----:B-1----:R-:W-:-:S12]  /*a4b0*/  @!P0 BRA `(.L_x_53) ;  /* 0x0000003400e88947 */ /* 0x002fd80003800000 */
.L_x_152:
[----:B------:R-:W-:Y:S05]  /*a4c0*/  BSYNC B0 ;  /* 0x0000000000007941 */ /* 0x000fea0003800000 */
.L_x_52:
[----:B0-----:R-:W-:Y:S01]  /*a4d0*/  IADD3 R10, R15, 0x34800, RZ ;  /* 0x000348000f0a7810 */ /* 0x001fe20007ffe0ff */
[----:B------:R-:W-:Y:S06]  /*a4e0*/  @!P1 BRA `(.L_x_54) ;  /* 0x0000001c00fc9947 */ /* 0x000fec0003800000 */
[----:B------:R-:W2:Y:S01]  /*a4f0*/  LDL R2, [R1+0x24] ;  /* 0x0000240001027983 */ /* 0x000ea20000100800 */
[----:B-1----:R-:W-:Y:S02]  /*a500*/  IMAD.MOV.U32 R0, RZ, RZ, 0x1 ;  /* 0x00000001ff007424 */ /* 0x002fe400078e00ff */
[----:B--2---:R-:W-:-:S05]  /*a510*/  IMAD.MOV R9, RZ, RZ, -R2 ;  /* 0x000000ffff097224 */ /* 0x004fca00078e0a02 */
[----:B------:R-:W-:-:S05]  /*a520*/  VIADDMNMX R9, R9, R0, 0xffffffff, !PT ;  /* 0xffffffff09097446 */ /* 0x000fca0007800100 */
[----:B------:R-:W-:-:S05]  /*a530*/  IMAD.IADD R0, R2, 0x1, R9 ;  /* 0x0000000102007824 */ /* 0x000fca00078e0209 */
[----:B------:R-:W-:-:S04]  /*a540*/  LOP3.LUT R0, R0, 0x1, RZ, 0xc0, !PT ;  /* 0x0000000100007812 */ /* 0x000fc800078ec0ff */
[----:B------:R-:W-:Y:S01]  /*a550*/  ISETP.NE.U32.AND P0, PT, R0, 0x1, PT ;  /* 0x000000010000780c */ /* 0x000fe20003f05070 */
[----:B------:R-:W-:-:S12]  /*a560*/  VIADD R0, R2, 0xfffffffe ;  /* 0xfffffffe02007836 */ /* 0x000fd80000000000 */
[----:B------:R-:W-:Y:S05]  /*a570*/  @P0 BRA `(.L_x_55) ;  /* 0x0000000800a00947 */ /* 0x000fea0003800000 */
[----:B------:R-:W2:Y:S04]  /*a580*/  LDL R3, [R1+0xc] ;  /* 0x00000c0001037983 */ /* 0x000ea80000100800 */
[----:B------:R-:W4:Y:S01]  /*a590*/  LDL R2, [R1] ;  /* 0x0000000001027983 */ /* 0x000f220000100800 */
[----:B------:R-:W-:Y:S01]  /*a5a0*/  VIADD R4, R18, 0x1 ;  /* 0x0000000112047836 */ /* 0x000fe20000000000 */
[----:B------:R-:W-:Y:S04]  /*a5b0*/  BSSY B0, `(.L_x_56) ;  /* 0x00000a0000007945 */ /* 0x000fe80003800000 */
[----:B------:R-:W-:-:S04]  /*a5c0*/  ISETP.NE.AND P0, PT, R4, 0x2, PT ;  /* 0x000000020400780c */ /* 0x000fc80003f05270 */
[----:B------:R-:W-:Y:S02]  /*a5d0*/  SEL R8, RZ, 0x1, P0 ;  /* 0x00000001ff087807 */ /* 0x000fe40000000000 */
[----:B------:R-:W-:Y:S02]  /*a5e0*/  SEL R4, R4, RZ, P0 ;  /* 0x000000ff04047207 */ /* 0x000fe40000000000 */
[----:B--2---:R-:W-:Y:S02]  /*a5f0*/  ISETP.NE.AND P2, PT, R3, RZ, PT ;  /* 0x000000ff0300720c */ /* 0x004fe40003f45270 */
[----:B----4-:R-:W-:-:S11]  /*a600*/  LOP3.LUT R8, R2, R8, RZ, 0x3c, !PT ;  /* 0x0000000802087212 */ /* 0x010fd600078e3cff */
[----:B------:R-:W-:Y:S05]  /*a610*/  @!P2 BRA `(.L_x_57) ;  /* 0x000000080064a947 */ /* 0x000fea0003800000 */
[----:B------:R-:W2:Y:S01]  /*a620*/  LDL R2, [R1+0x10] ;  /* 0x0000100001027983 */ /* 0x000ea20000100800 */
[----:B------:R-:W-:Y:S02]  /*a630*/  MOV R6, R17 ;  /* 0x0000001100067202 */ /* 0x000fe40000000f00 */
[----:B--2---:R-:W-:-:S13]  /*a640*/  ISETP.NE.AND P2, PT, R2, RZ, PT ;  /* 0x000000ff0200720c */ /* 0x004fda0003f45270 */
[----:B------:R-:W-:Y:S05]  /*a650*/  @!P2 BRA `(.L_x_58) ;  /* 0x00000000004ca947 */ /* 0x000fea0003800000 */
[----:B------:R-:W2:Y:S01]  /*a660*/  LDL R7, [R1+0x8] ;  /* 0x0000080001077983 */ /* 0x000ea20000100800 */
[----:B------:R-:W0:Y:S01]  /*a670*/  LDC R6, c[0x0][0x43c] ;  /* 0x00010f00ff067b82 */ /* 0x000e220000000800 */
[----:B------:R-:W-:Y:S01]  /*a680*/  ULDC.64 UR4, c[0x0][0x428] ;  /* 0x00010a0000047ab9 */ /* 0x000fe20000000a00 */
[----:B0-----:R-:W-:-:S13]  /*a690*/  ISETP.NE.AND P0, PT, R6, 0x1, PT ;  /* 0x000000010600780c */ /* 0x001fda0003f05270 */
[----:B------:R-:W3:Y:S02]  /*a6a0*/  @P0 LDC.64 R2, c[0x0][0x440] ;  /* 0x00011000ff020b82 */ /* 0x000ee40000000a00 */
[----:B---3--:R-:W-:-:S04]  /*a6b0*/  @P0 IMAD.HI.U32 R5, R0, R2, RZ ;  /* 0x0000000200050227 */ /* 0x008fc800078e00ff */
[----:B------:R-:W-:Y:S01]  /*a6c0*/  IMAD.MOV.U32 R2, RZ, RZ, R0 ;  /* 0x000000ffff027224 */ /* 0x000fe200078e0000 */
[----:B------:R-:W-:-:S05]  /*a6d0*/  @P0 SHF.R.U32.HI R2, RZ, R3, R5 ;  /* 0x00000003ff020219 */ /* 0x000fca0000011605 */
[----:B------:R-:W-:-:S04]  /*a6e0*/  IMAD.MOV R3, RZ, RZ, -R2 ;  /* 0x000000ffff037224 */ /* 0x000fc800078e0a02 */
[----:B------:R-:W-:Y:S01]  /*a6f0*/  IMAD R0, R6, R3, R0 ;  /* 0x0000000306007224 */ /* 0x000fe200078e0200 */
[----:B------:R-:W-:-:S03]  /*a700*/  SHF.R.S32.HI R3, RZ, 0x1f, R2 ;  /* 0x0000001fff037819 */ /* 0x000fc60000011402 */
[----:B------:R-:W-:-:S04]  /*a710*/  IMAD.WIDE.U32 R2, R19, UR4, R2 ;  /* 0x0000000413027c25 */ /* 0x000fc8000f8e0002 */
[----:B--2---:R-:W-:-:S04]  /*a720*/  IMAD R5, R7, UR4, RZ ;  /* 0x0000000407057c24 */ /* 0x004fc8000f8e02ff */
[----:B------:R-:W-:Y:S01]  /*a730*/  IMAD R5, R19, UR5, R5 ;  /* 0x0000000513057c24 */ /* 0x000fe2000f8e0205 */
[----:B------:R-:W-:Y:S02]  /*a740*/  ULDC.64 UR4, c[0x0][0x418] ;  /* 0x0001060000047ab9 */ /* 0x000fe40000000a00 */
[----:B------:R-:W-:Y:S01]  /*a750*/  LEA R6, P0, R2, UR4, 0x2 ;  /* 0x0000000402067c11 */ /* 0x000fe2000f8010ff */
[----:B------:R-:W-:-:S05]  /*a760*/  IMAD.IADD R3, R5, 0x1, R3 ;  /* 0x0000000105037824 */ /* 0x000fca00078e0203 */
[----:B------:R-:W-:-:S05]  /*a770*/  LEA.HI.X R7, R2, UR5, R3, 0x2, P0 ;  /* 0x0000000502077c11 */ /* 0x000fca00080f1403 */
[----:B------:R0:W5:Y:S02]  /*a780*/  LDG.E R6, desc[UR60][R6.64] ;  /* 0x0000003c06067981 */ /* 0x000164000c1e1900 */
.L_x_58:
[----:B------:R-:W-:Y:S01]  /*a790*/  LEA R3, R4, UR36, 0x3 ;  /* 0x0000002404037c11 */ /* 0x000fe2000f8e18ff */
[----:B------:R-:W-:Y:S01]  /*a7a0*/  BSSY B1, `(.L_x_59) ;  /* 0x0000004000017945 */ /* 0x000fe20003800000 */
[----:B------:R-:W-:-:S04]  /*a7b0*/  SHF.L.U32 R2, R8, 0x1f, RZ ;  /* 0x0000001f08027819 */ /* 0x000fc800000006ff */
[----:B------:R-:W1:Y:S02]  /*a7c0*/  SYNCS.PHASECHK.TRANS64.TRYWAIT P0, [R3+URZ+0x34840], R2 ;  /* 0x03484002030075a7 */ /* 0x000e64000800017f */
[----:B-1----:R-:W-:Y:S05]  /*a7d0*/  @!P0 BRA `(.L_x_60) ;  /* 0x0000003400348947 */ /* 0x002fea0003800000 */
.L_x_153:
[----:B------:R-:W-:Y:S05]  /*a7e0*/  BSYNC B1 ;  /* 0x0000000000017941 */ /* 0x000fea0003800000 */
.L_x_59:
[----:B---3--:R-:W2:Y:S01]  /*a7f0*/  S2R R5, SR_TID.X ;  /* 0x0000000000057919 */ /* 0x008ea20000002100 */
[----:B------:R-:W-:Y:S01]  /*a800*/  BSSY B1, `(.L_x_61) ;  /* 0x000000b000017945 */ /* 0x000fe20003800000 */
[----:B--2---:R-:W-:-:S04]  /*a810*/  LOP3.LUT R5, R5, 0x7f, RZ, 0xc0, !PT ;  /* 0x0000007f05057812 */ /* 0x004fc800078ec0ff */
[----:B------:R-:W-:-:S13]  /*a820*/  ISETP.NE.AND P1, PT, R5, RZ, PT ;  /* 0x000000ff0500720c */ /* 0x000fda0003f25270 */
[----:B------:R-:W-:Y:S05]  /*a830*/  @P1 BRA `(.L_x_62) ;  /* 0x00000000001c1947 */ /* 0x000fea0003800000 */
[----:B------:R-:W2:Y:S01]  /*a840*/  S2R R5, SR_TID.X ;  /* 0x0000000000057919 */ /* 0x000ea20000002100 */
[----:B-1----:R-:W-:-:S04]  /*a850*/  IMAD.MOV.U32 R2, RZ, RZ, 0xc000 ;  /* 0x0000c000ff027424 */ /* 0x002fc800078e00ff */
[----:B------:R3:W-:Y:S01]  /*a860*/  SYNCS.ARRIVE.TRANS64 RZ, [R3+URZ+0x34830], R2 ;  /* 0x0348300203ff79a7 */ /* 0x0007e2000800003f */
[----:B--2---:R-:W-:-:S04]  /*a870*/  LOP3.LUT R5, R5, 0x1f, RZ, 0xc0, !PT ;  /* 0x0000001f05057812 */ /* 0x004fc800078ec0ff */
[----:B------:R-:W-:-:S13]  /*a880*/  ISETP.NE.AND P0, PT, R5, RZ, PT ;  /* 0x000000ff0500720c */ /* 0x000fda0003f05270 */
[----:B---3--:R-:W-:Y:S05]  /*a890*/  @!P0 BRA `(.L_x_62) ;  /* 0x0000000000048947 */ /* 0x008fea0003800000 */
[----:B------:R-:W-:Y:S01]  /*a8a0*/  BPT.TRAP 0x1 ;  /* 0x000000040000795c */ /* 0x000fe20000300000 */
.L_x_62:
[----:B------:R-:W-:Y:S05]  /*a8b0*/  BSYNC B1 ;  /* 0x0000000000017941 */ /* 0x000fea0003800000 */
.L_x_61:
[----:B------:R-:W-:Y:S01]  /*a8c0*/  IMAD.MOV.U32 R11, RZ, RZ, RZ ;  /* 0x000000ffff0b7224 */ /* 0x000fe200078e00ff */
[----:B------:R-:W-:Y:S01]  /*a8d0*/  UIADD3 UR4, UP0, UR38, 0x370, URZ ;  /* 0x0000037026047890 */ /* 0x000fe2000ff1e03f */
[----:B------:R-:W-:Y:S01]  /*a8e0*/  IMAD R5, R4, 0xc000, R15 ;  /* 0x0000c00004057824 */ /* 0x000fe200078e020f */
[----:B------:R-:W-:Y:S01]  /*a8f0*/  PLOP3.LUT P0, PT, PT, PT, PT, 0x80, 0x0 ;  /* 0x000000000000781c */ /* 0x000fe20003f0f070 */
[----:B-1----:R-:W-:Y:S01]  /*a900*/  IMAD.SHL.U32 R2, R0, 0x80, RZ ;  /* 0x0000008000027824 */ /* 0x002fe200078e00ff */
[----:B------:R-:W-:Y:S01]  /*a910*/  R2UR UR10, R11 ;  /* 0x000000000b0a72ca */ /* 0x000fe200000e0000 */
[----:B0-----:R-:W-:Y:S01]  /*a920*/  VIADD R7, R5, 0x1c400 ;  /* 0x0001c40005077836 */ /* 0x001fe20000000000 */
[----:B------:R-:W-:Y:S01]  /*a930*/  IADD3 R3, R3, 0x34830, RZ ;  /* 0x0003483003037810 */ /* 0x000fe20007ffe0ff */
[----:B------:R-:W-:Y:S01]  /*a940*/  UIADD3.X UR5, URZ, UR39, URZ, UP0, !UPT ;  /* 0x000000273f057290 */ /* 0x000fe200087fe43f */
[----:B------:R-:W-:Y:S01]  /*a950*/  UMOV UR6, 0x0 ;  /* 0x0000000000067882 */ /* 0x000fe20000000000 */
[----:B------:R-:W-:-:S10]  /*a960*/  UMOV UR7, 0x14f00000 ;  /* 0x14f0000000077882 */ /* 0x000fd40000000000 */
.L_x_63:
[----:B------:R-:W-:-:S13]  /*a970*/  @P0 ELECT P2, URZ, PT ;  /* 0x00000000003f082f */ /* 0x000fda0003840000 */
[----:B-----5:R-:W-:Y:S02]  /*a980*/  @P2 R2UR UR13, R6 ;  /* 0x00000000060d22ca */ /* 0x020fe400000e0000 */
[----:B------:R-:W-:Y:S02]  /*a990*/  @P2 R2UR UR12, R16 ;  /* 0x00000000100c22ca */ /* 0x000fe400000e0000 */
[----:B------:R-:W-:Y:S02]  /*a9a0*/  @P2 R2UR UR11, R2 ;  /* 0x00000000020b22ca */ /* 0x000fe400000e0000 */
[----:B------:R-:W-:Y:S02]  /*a9b0*/  @P2 R2UR UR9, R3 ;  /* 0x00000000030922ca */ /* 0x000fe400000e0000 */
[----:B------:R-:W-:Y:S02]  /*a9c0*/  @P2 R2UR UR8, R7 ;  /* 0x00000000070822ca */ /* 0x000fe400000e0000 */
[----:B------:R-:W-:-:S02]  /*a9d0*/  @P2 PLOP3.LUT P0, PT, P2, PT, PT, 0x8, 0x0 ;  /* 0x000000000000281c */ /* 0x000fc4000170e170 */
[----:B------:R-:W-:-:S09]  /*a9e0*/  PLOP3.LUT P2, PT, PT, PT, PT, 0x8, 0x0 ;  /* 0x000000000000781c */ /* 0x000fd20003f4e170 */
[----:B------:R0:W-:Y:S02]  /*a9f0*/  UTMALDG.4D [UR8], [UR4], desc[UR6] ;  /* 0x00000608040075b4 */ /* 0x0001e40008019000 */
[----:B0-----:R-:W-:Y:S05]  /*aa00*/  @P0 BRA.U.ANY `(.L_x_63) ;  /* 0xfffffffd00d80947 */ /* 0x001fea000393ffff */
[----:B------:R-:W-:Y:S01]  /*aa10*/  IMAD.MOV.U32 R14, RZ, RZ, 0x40 ;  /* 0x00000040ff0e7424 */ /* 0x000fe200078e00ff */
[----:B------:R-:W-:Y:S01]  /*aa20*/  PLOP3.LUT P0, PT, PT, PT, PT, 0x80, 0x0 ;  /* 0x000000000000781c */ /* 0x000fe20003f0f070 */
[----:B------:R-:W-:Y:S01]  /*aa30*/  VIADD R7, R5, 0x20400 ;  /* 0x0002040005077836 */ /* 0x000fe20000000000 */
[----:B------:R-:W-:Y:S01]  /*aa40*/  UMOV UR6, 0x0 ;  /* 0x0000000000067882 */ /* 0x000fe20000000000 */
[----:B------:R-:W-:Y:S01]  /*aa50*/  UMOV UR7, 0x14f00000 ;  /* 0x14f0000000077882 */ /* 0x000fe20000000000 */
[----:B------:R-:W-:-:S15]  /*aa60*/  R2UR UR10, R14 ;  /* 0x000000000e0a72ca */ /* 0x000fde00000e0000 */
.L_x_64:
[----:B------:R-:W-:-:S13]  /*aa70*/  @P0 ELECT P2, URZ, PT ;  /* 0x00000000003f082f */ /* 0x000fda0003840000 */
[----:B------:R-:W-:Y:S02]  /*aa80*/  @P2 R2UR UR13, R6 ;  /* 0x00000000060d22ca */ /* 0x000fe400000e0000 */
        /* <DEDUP_REMOVED lines=8> */
[----:B------:R-:W-:Y:S01]  /*ab10*/  PLOP3.LUT P0, PT, PT, PT, PT, 0x80, 0x0 ;  /* 0x000000000000781c */ /* 0x000fe20003f0f070 */
[----:B------:R-:W-:Y:S01]  /*ab20*/  VIADD R5, R5, 0x24400 ;  /* 0x0002440005057836 */ /* 0x000fe20000000000 */
[----:B------:R-:W-:Y:S01]  /*ab30*/  UMOV UR6, 0x0 ;  /* 0x0000000000067882 */ /* 0x000fe20000000000 */
[----:B------:R-:W-:Y:S01]  /*ab40*/  UMOV UR7, 0x14f00000 ;  /* 0x14f0000000077882 */ /* 0x000fe20000000000 */
[----:B------:R-:W-:-:S09]  /*ab50*/  UMOV UR10, 0x80 ;  /* 0x00000080000a7882 */ /* 0x000fd20000000000 */
.L_x_65:
        /* <DEDUP_REMOVED lines=10> */
[----:B------:R-:W2:Y:S01]  /*ac00*/  LDL.LU R7, [R1] ;  /* 0x0000000001077983 */ /* 0x000ea20000300800 */
[----:B------:R-:W-:Y:S01]  /*ac10*/  LEA R3, R18, R10, 0x3 ;  /* 0x0000000a12037211 */ /* 0x000fe200078e18ff */
[----:B------:R-:W-:Y:S01]  /*ac20*/  BSSY B1, `(.L_x_66) ;  /* 0x0000004000017945 */ /* 0x000fe20003800000 */
[----:B--2---:R-:W-:-:S04]  /*ac30*/  SHF.L.U32 R2, R7, 0x1f, RZ ;  /* 0x0000001f07027819 */ /* 0x004fc800000006ff */
[----:B------:R-:W0:Y:S02]  /*ac40*/  SYNCS.PHASECHK.TRANS64.TRYWAIT P0, [R3+URZ+0x60], R2 ;  /* 0x00006002030075a7 */ /* 0x000e24000800017f */
[----:B0-----:R-:W-:Y:S05]  /*ac50*/  @!P0 BRA `(.L_x_67) ;  /* 0x0000003000288947 */ /* 0x001fea0003800000 */
.L_x_154:
[----:B------:R-:W-:Y:S05]  /*ac60*/  BSYNC B1 ;  /* 0x0000000000017941 */ /* 0x000fea0003800000 */
.L_x_66:
[----:B------:R-:W-:Y:S01]  /*ac70*/  BSSY B1, `(.L_x_68) ;  /* 0x000000c000017945 */ /* 0x000fe20003800000 */
[----:B------:R-:W-:Y:S02]  /*ac80*/  IMAD.MOV.U32 R12, RZ, RZ, 0x0 ;  /* 0x00000000ff0c7424 */ /* 0x000fe400078e00ff */
[----:B------:R-:W-:Y:S01]  /*ac90*/  IMAD.MOV.U32 R13, RZ, RZ, 0x14f00000 ;  /* 0x14f00000ff0d7424 */ /* 0x000fe200078e00ff */
[----:B------:R-:W-:Y:S06]  /*aca0*/  @P1 BRA `(.L_x_69) ;  /* 0x0000000000201947 */ /* 0x000fec0003800000 */
[----:B------:R-:W1:Y:S01]  /*acb0*/  S2R R5, SR_TID.X ;  /* 0x0000000000057919 */ /* 0x000e620000002100 */
[----:B0-----:R-:W-:Y:S01]  /*acc0*/  LEA R2, R18, UR36, 0x3 ;  /* 0x0000002412027c11 */ /* 0x001fe2000f8e18ff */
[----:B------:R-:W-:-:S04]  /*acd0*/  IMAD.MOV.U32 R3, RZ, RZ, 0x8000 ;  /* 0x00008000ff037424 */ /* 0x000fc800078e00ff */
[----:B------:R2:W-:Y:S01]  /*ace0*/  SYNCS.ARRIVE.TRANS64 RZ, [R2+URZ+0x34850], R3 ;  /* 0x0348500302ff79a7 */ /* 0x0005e2000800003f */
[----:B-1----:R-:W-:-:S04]  /*acf0*/  LOP3.LUT R5, R5, 0x1f, RZ, 0xc0, !PT ;  /* 0x0000001f05057812 */ /* 0x002fc800078ec0ff */
[----:B------:R-:W-:-:S13]  /*ad00*/  ISETP.NE.AND P0, PT, R5, RZ, PT ;  /* 0x000000ff0500720c */ /* 0x000fda0003f05270 */
[----:B--2---:R-:W-:Y:S05]  /*ad10*/  @!P0 BRA `(.L_x_69) ;  /* 0x0000000000048947 */ /* 0x004fea0003800000 */
[----:B------:R-:W-:Y:S01]  /*ad20*/  BPT.TRAP 0x1 ;  /* 0x000000040000795c */ /* 0x000fe20000300000 */
.L_x_69:
[----:B------:R-:W-:Y:S05]  /*ad30*/  BSYNC B1 ;  /* 0x0000000000017941 */ /* 0x000fea0003800000 */
.L_x_68:
[----:B------:R-:W2:Y:S01]  /*ad40*/  LDL.LU R5, [R1+0x4] ;  /* 0x0000040001057983 */ /* 0x000ea20000300800 */
[----:B------:R-:W-:Y:S01]  /*ad50*/  R2UR UR10, R11 ;  /* 0x000000000b0a72ca */ /* 0x000fe200000e0000 */
[----:B------:R-:W-:Y:S01]  /*ad60*/  UIADD3 UR4, UP0, UR38, 0x470, URZ ;  /* 0x0000047026047890 */ /* 0x000fe2000ff1e03f */
[----:B------:R-:W-:Y:S02]  /*ad70*/  R2UR UR6, R12 ;  /* 0x000000000c0672ca */ /* 0x000fe400000e0000 */
[----:B------:R-:W-:Y:S01]  /*ad80*/  R2UR UR7, R13 ;  /* 0x000000000d0772ca */ /* 0x000fe200000e0000 */
[----:B------:R-:W-:Y:S01]  /*ad90*/  UIADD3.X UR5, URZ, UR39, URZ, UP0, !UPT ;  /* 0x000000273f057290 */ /* 0x000fe200087fe43f */
[C---:B0-----:R-:W-:Y:S02]  /*ada0*/  LEA R2, R18.reuse, UR36, 0x3 ;  /* 0x0000002412027c11 */ /* 0x041fe4000f8e18ff */
[----:B------:R-:W-:Y:S02]  /*adb0*/  LEA R3, R18, UR36, 0xf ;  /* 0x0000002412037c11 */ /* 0x000fe4000f8e78ff */
[----:B------:R-:W-:Y:S01]  /*adc0*/  PLOP3.LUT P0, PT, PT, PT, PT, 0x80, 0x0 ;  /* 0x000000000000781c */ /* 0x000fe20003f0f070 */
[----:B------:R-:W-:Y:S01]  /*add0*/  VIADD R2, R2, 0x34850 ;  /* 0x0003485002027836 */ /* 0x000fe20000000000 */
[----:B------:R-:W-:Y:S01]  /*ade0*/  IADD3 R7, R3, 0x400, RZ ;  /* 0x0000040003077810 */ /* 0x000fe20007ffe0ff */
[----:B--2---:R-:W-:-:S10]  /*adf0*/  IMAD.SHL.U32 R5, R5, 0x80, RZ ;  /* 0x0000008005057824 */ /* 0x004fd400078e00ff */
.L_x_70:
        /* <DEDUP_REMOVED lines=10> */
[----:B------:R-:W-:Y:S01]  /*aea0*/  R2UR UR10, R14 ;  /* 0x000000000e0a72ca */ /* 0x000fe200000e0000 */
[----:B------:R-:W-:Y:S01]  /*aeb0*/  VIADD R3, R3, 0x4400 ;  /* 0x0000440003037836 */ /* 0x000fe20000000000 */
[----:B------:R-:W-:Y:S02]  /*aec0*/  R2UR UR6, R12 ;  /* 0x000000000c0672ca */ /* 0x000fe400000e0000 */
[----:B------:R-:W-:Y:S02]  /*aed0*/  R2UR UR7, R13 ;  /* 0x000000000d0772ca */ /* 0x000fe400000e0000 */
[----:B------:R-:W-:-:S13]  /*aee0*/  PLOP3.LUT P0, PT, PT, PT, PT, 0x80, 0x0 ;  /* 0x000000000000781c */ /* 0x000fda0003f0f070 */
.L_x_71:
        /* <DEDUP_REMOVED lines=10> */
[----:B------:R0:W-:Y:S01]  /*af90*/  STL [R1+0x4], R0 ;  /* 0x0000040001007387 */ /* 0x0001e20000100800 */
[----:B------:R-:W-:-:S07]  /*afa0*/  IMAD.MOV.U32 R17, RZ, RZ, R6 ;  /* 0x000000ffff117224 */ /* 0x000fce00078e0006 */
.L_x_57:
[----:B------:R-:W-:Y:S05]  /*afb0*/  BSYNC B0 ;  /* 0x0000000000007941 */ /* 0x000fea0003800000 */
.L_x_56:
[----:B0-----:R-:W2:Y:S01]  /*afc0*/  LDL.LU R0, [R1+0x24] ;  /* 0x0000240001007983 */ /* 0x001ea20000300800 */
[----:B------:R-:W-:-:S03]  /*afd0*/  IMAD.MOV.U32 R18, RZ, RZ, R4 ;  /* 0x000000ffff127224 */ /* 0x000fc600078e0004 */
[----:B------:R0:W-:Y:S02]  /*afe0*/  STL [R1], R8 ;  /* 0x0000000801007387 */ /* 0x0001e40000100800 */
[----:B0-2---:R-:W-:-:S07]  /*aff0*/  VIADD R0, R0, 0xfffffffd ;  /* 0xfffffffd00007836 */ /* 0x005fce0000000000 */
.L_x_55:
[----:B------:R-:W2:Y:S01]  /*b000*/  LDL.LU R2, [R1+0x1c] ;  /* 0x00001c0001027983 */ /* 0x000ea20000300800 */
[----:B------:R-:W-:Y:S01]  /*b010*/  IMAD.MOV R9, RZ, RZ, -R9 ;  /* 0x000000ffff097224 */ /* 0x000fe200078e0a09 */
[----:B------:R-:W-:Y:S04]  /*b020*/  BSSY B0, `(.L_x_54) ;  /* 0x000014b000007945 */ /* 0x000fe80003800000 */
[----:B--2---:R-:W-:-:S13]  /*b030*/  ISETP.NE.AND P0, PT, R2, R9, PT ;  /* 0x000000090200720c */ /* 0x004fda0003f05270 */
[----:B------:R-:W-:Y:S05]  /*b040*/  @!P0 BRA `(.L_x_72) ;  /* 0x0000001400208947 */ /* 0x000fea0003800000 */
[----:B------:R-:W-:-:S07]  /*b050*/  MOV R4, R17 ;  /* 0x0000001100047202 */ /* 0x000fce0000000f00 */
.L_x_105:
[----:B--2---:R-:W2:Y:S04]  /*b060*/  LDL R3, [R1+0xc] ;  /* 0x00000c0001037983 */ /* 0x004ea80000100800 */
        /* <DEDUP_REMOVED lines=8> */
[----:B01----:R-:W-:Y:S05]  /*b0f0*/  @!P1 BRA `(.L_x_74) ;  /* 0x00000008005c9947 */ /* 0x003fea0003800000 */
[----:B------:R-:W2:Y:S01]  /*b100*/  LDL R2, [R1+0x10] ;  /* 0x0000100001027983 */ /* 0x000ea20000100800 */
[----:B------:R-:W-:Y:S01]  /*b110*/  IMAD.MOV.U32 R8, RZ, RZ, R0 ;  /* 0x000000ffff087224 */ /* 0x000fe200078e0000 */
[----:B--2---:R-:W-:-:S13]  /*b120*/  ISETP.NE.AND P1, PT, R2, RZ, PT ;  /* 0x000000ff0200720c */ /* 0x004fda0003f25270 */
[----:B------:R-:W-:Y:S05]  /*b130*/  @!P1 BRA `(.L_x_75) ;  /* 0x00000000004c9947 */ /* 0x000fea0003800000 */
[----:B---3--:R-:W2:Y:S01]  /*b140*/  LDL R5, [R1+0x8] ;  /* 0x0000080001057983 */ /* 0x008ea20000100800 */
[----:B------:R-:W0:Y:S01]  /*b150*/  LDC R8, c[0x0][0x43c] ;  /* 0x00010f00ff087b82 */ /* 0x000e220000000800 */
[----:B------:R-:W-:Y:S01]  /*b160*/  ULDC.64 UR4, c[0x0][0x428] ;  /* 0x00010a0000047ab9 */ /* 0x000fe20000000a00 */
[----:B0-----:R-:W-:-:S13]  /*b170*/  ISETP.NE.AND P0, PT, R8, 0x1, PT ;  /* 0x000000010800780c */ /* 0x001fda0003f05270 */
[----:B------:R-:W0:Y:S02]  /*b180*/  @P0 LDC.64 R2, c[0x0][0x440] ;  /* 0x00011000ff020b82 */ /* 0x000e240000000a00 */
[----:B0-----:R-:W-:-:S04]  /*b190*/  @P0 IMAD.HI.U32 R4, R0, R2, RZ ;  /* 0x0000000200040227 */ /* 0x001fc800078e00ff */
        /* <DEDUP_REMOVED lines=8> */
[----:B------:R-:W-:-:S03]  /*b220*/  ULDC.64 UR4, c[0x0][0x418] ;  /* 0x0001060000047ab9 */ /* 0x000fc60000000a00 */
[----:B------:R-:W-:Y:S01]  /*b230*/  IMAD.IADD R3, R4, 0x1, R3 ;  /* 0x0000000104037824 */ /* 0x000fe200078e0203 */
[----:B------:R-:W-:-:S04]  /*b240*/  LEA R4, P0, R2, UR4, 0x2 ;  /* 0x0000000402047c11 */ /* 0x000fc8000f8010ff */
[----:B------:R-:W-:-:S05]  /*b250*/  LEA.HI.X R5, R2, UR5, R3, 0x2, P0 ;  /* 0x0000000502057c11 */ /* 0x000fca00080f1403 */
[----:B------:R0:W5:Y:S04]  /*b260*/  LDG.E R4, desc[UR60][R4.64] ;  /* 0x0000003c04047981 */ /* 0x000168000c1e1900 */
.L_x_75:
[----:B------:R-:W-:Y:S01]  /*b270*/  LEA R3, R6, UR36, 0x3 ;  /* 0x0000002406037c11 */ /* 0x000fe2000f8e18ff */
[----:B------:R-:W-:Y:S01]  /*b280*/  BSSY B2, `(.L_x_76) ;  /* 0x0000004000027945 */ /* 0x000fe20003800000 */
[----:B------:R-:W-:-:S04]  /*b290*/  SHF.L.U32 R2, R7, 0x1f, RZ ;  /* 0x0000001f07027819 */ /* 0x000fc800000006ff */
[----:B------:R-:W1:Y:S02]  /*b2a0*/  SYNCS.PHASECHK.TRANS64.TRYWAIT P0, [R3+URZ+0x34840], R2 ;  /* 0x03484002030075a7 */ /* 0x000e64000800017f */
[----:B-1----:R-:W-:Y:S05]  /*b2b0*/  @!P0 BRA `(.L_x_77) ;  /* 0x0000002800a48947 */ /* 0x002fea0003800000 */
.L_x_155:
[----:B------:R-:W-:Y:S05]  /*b2c0*/  BSYNC B2 ;  /* 0x0000000000027941 */ /* 0x000fea0003800000 */
.L_x_76:
[----:B0--3--:R-:W0:Y:S01]  /*b2d0*/  S2R R5, SR_TID.X ;  /* 0x0000000000057919 */ /* 0x009e220000002100 */
[----:B------:R-:W-:Y:S01]  /*b2e0*/  BSSY B2, `(.L_x_78) ;  /* 0x000000b000027945 */ /* 0x000fe20003800000 */
[----:B0-----:R-:W-:-:S04]  /*b2f0*/  LOP3.LUT R5, R5, 0x7f, RZ, 0xc0, !PT ;  /* 0x0000007f05057812 */ /* 0x001fc800078ec0ff */
[----:B------:R-:W-:-:S13]  /*b300*/  ISETP.NE.AND P1, PT, R5, RZ, PT ;  /* 0x000000ff0500720c */ /* 0x000fda0003f25270 */
[----:B------:R-:W-:Y:S05]  /*b310*/  @P1 BRA `(.L_x_79) ;  /* 0x00000000001c1947 */ /* 0x000fea0003800000 */
[----:B------:R-:W0:Y:S01]  /*b320*/  S2R R5, SR_TID.X ;  /* 0x0000000000057919 */ /* 0x000e220000002100 */
[----:B-1----:R-:W-:-:S04]  /*b330*/  MOV R2, 0xc000 ;  /* 0x0000c00000027802 */ /* 0x002fc80000000f00 */
[----:B------:R2:W-:Y:S01]  /*b340*/  SYNCS.ARRIVE.TRANS64 RZ, [R3+URZ+0x34830], R2 ;  /* 0x0348300203ff79a7 */ /* 0x0005e2000800003f */
[----:B0-----:R-:W-:-:S04]  /*b350*/  LOP3.LUT R5, R5, 0x1f, RZ, 0xc0, !PT ;  /* 0x0000001f05057812 */ /* 0x001fc800078ec0ff */
[----:B------:R-:W-:-:S13]  /*b360*/  ISETP.NE.AND P0, PT, R5, RZ, PT ;  /* 0x000000ff0500720c */ /* 0x000fda0003f05270 */
[----:B--2---:R-:W-:Y:S05]  /*b370*/  @!P0 BRA `(.L_x_79) ;  /* 0x0000000000048947 */ /* 0x004fea0003800000 */
[----:B------:R-:W-:Y:S01]  /*b380*/  BPT.TRAP 0x1 ;  /* 0x000000040000795c */ /* 0x000fe20000300000 */
.L_x_79:
[----:B------:R-:W-:Y:S05]  /*b390*/  BSYNC B2 ;  /* 0x0000000000027941 */ /* 0x000fea0003800000 */
.L_x_78:
[----:B------:R-:W-:Y:S01]  /*b3a0*/  IMAD.MOV.U32 R11, RZ, RZ, RZ ;  /* 0x000000ffff0b7224 */ /* 0x000fe200078e00ff */
[----:B------:R-:W-:Y:S01]  /*b3b0*/  UIADD3 UR4, UP0, UR38, 0x370, URZ ;  /* 0x0000037026047890 */ /* 0x000fe2000ff1e03f */
[----:B------:R-:W-:Y:S01]  /*b3c0*/  IMAD R5, R6, 0xc000, R15 ;  /* 0x0000c00006057824 */ /* 0x000fe200078e020f */
[----:B------:R-:W-:Y:S01]  /*b3d0*/  PLOP3.LUT P0, PT, PT, PT, PT, 0x80, 0x0 ;  /* 0x000000000000781c */ /* 0x000fe20003f0f070 */
[----:B-1----:R-:W-:Y:S01]  /*b3e0*/  VIADD R3, R3, 0x34830 ;  /* 0x0003483003037836 */ /* 0x002fe20000000000 */
[----:B------:R-:W-:Y:S01]  /*b3f0*/  R2UR UR10, R11 ;  /* 0x000000000b0a72ca */ /* 0x000fe200000e0000 */
[----:B------:R-:W-:Y:S01]  /*b400*/  IMAD.SHL.U32 R2, R8, 0x80, RZ ;  /* 0x0000008008027824 */ /* 0x000fe200078e00ff */
[----:B------:R-:W-:Y:S01]  /*b410*/  UIADD3.X UR5, URZ, UR39, URZ, UP0, !UPT ;  /* 0x000000273f057290 */ /* 0x000fe200087fe43f */
[----:B------:R-:W-:Y:S01]  /*b420*/  VIADD R9, R5, 0x1c400 ;  /* 0x0001c40005097836 */ /* 0x000fe20000000000 */
[----:B------:R-:W-:Y:S01]  /*b430*/  UMOV UR6, 0x0 ;  /* 0x0000000000067882 */ /* 0x000fe20000000000 */
[----:B------:R-:W-:-:S10]  /*b440*/  UMOV UR7, 0x14f00000 ;  /* 0x14f0000000077882 */ /* 0x000fd40000000000 */
.L_x_80:
        /* <DEDUP_REMOVED lines=12> */
[----:B------:R-:W-:Y:S01]  /*b510*/  UMOV UR6, 0x0 ;  /* 0x0000000000067882 */ /* 0x000fe20000000000 */
[----:B------:R-:W-:Y:S01]  /*b520*/  IADD3 R9, R5, 0x20400, RZ ;  /* 0x0002040005097810 */ /* 0x000fe20007ffe0ff */
[----:B------:R-:W-:Y:S01]  /*b530*/  UMOV UR7, 0x14f00000 ;  /* 0x14f0000000077882 */ /* 0x000fe20000000000 */
[----:B------:R-:W-:-:S15]  /*b540*/  R2UR UR10, R14 ;  /* 0x000000000e0a72ca */ /* 0x000fde00000e0000 */
.L_x_81:
        /* <DEDUP_REMOVED lines=15> */
.L_x_82:
        /* <DEDUP_REMOVED lines=11> */
[----:B------:R-:W-:Y:S01]  /*b6f0*/  IMAD R2, R18, 0x8, R10 ;  /* 0x0000000812027824 */ /* 0x000fe200078e020a */
[----:B------:R-:W-:Y:S01]  /*b700*/  BSSY B2, `(.L_x_83) ;  /* 0x0000004000027945 */ /* 0x000fe20003800000 */
[----:B--2---:R-:W-:-:S04]  /*b710*/  SHF.L.U32 R3, R9, 0x1f, RZ ;  /* 0x0000001f09037819 */ /* 0x004fc800000006ff */
[----:B------:R-:W0:Y:S02]  /*b720*/  SYNCS.PHASECHK.TRANS64.TRYWAIT P0, [R2+URZ+0x60], R3 ;  /* 0x00006003020075a7 */ /* 0x000e24000800017f */
[----:B0-----:R-:W-:Y:S05]  /*b730*/  @!P0 BRA `(.L_x_84) ;  /* 0x0000002400988947 */ /* 0x001fea0003800000 */
.L_x_156:
[----:B------:R-:W-:Y:S05]  /*b740*/  BSYNC B2 ;  /* 0x0000000000027941 */ /* 0x000fea0003800000 */
.L_x_83:
[----:B------:R-:W-:Y:S01]  /*b750*/  BSSY B2, `(.L_x_85) ;  /* 0x000000b000027945 */ /* 0x000fe20003800000 */
[----:B------:R-:W-:Y:S02]  /*b760*/  IMAD.MOV.U32 R12, RZ, RZ, 0x0 ;  /* 0x00000000ff0c7424 */ /* 0x000fe400078e00ff */
[----:B------:R-:W-:Y:S01]  /*b770*/  IMAD.MOV.U32 R13, RZ, RZ, 0x14f00000 ;  /* 0x14f00000ff0d7424 */ /* 0x000fe200078e00ff */
[----:B------:R-:W-:Y:S06]  /*b780*/  @P1 BRA `(.L_x_86) ;  /* 0x00000000001c1947 */ /* 0x000fec0003800000 */
[----:B------:R-:W1:Y:S01]  /*b790*/  S2R R5, SR_TID.X ;  /* 0x0000000000057919 */ /* 0x000e620000002100 */
[----:B0-----:R-:W-:-:S04]  /*b7a0*/  IMAD.MOV.U32 R3, RZ, RZ, 0x8000 ;  /* 0x00008000ff037424 */ /* 0x001fc800078e00ff */
[----:B------:R2:W-:Y:S01]  /*b7b0*/  SYNCS.ARRIVE.TRANS64 RZ, [R2+URZ+0x50], R3 ;  /* 0x0000500302ff79a7 */ /* 0x0005e2000800003f */
[----:B-1----:R-:W-:-:S04]  /*b7c0*/  LOP3.LUT R5, R5, 0x1f, RZ, 0xc0, !PT ;  /* 0x0000001f05057812 */ /* 0x002fc800078ec0ff */
[----:B------:R-:W-:-:S13]  /*b7d0*/  ISETP.NE.AND P0, PT, R5, RZ, PT ;  /* 0x000000ff0500720c */ /* 0x000fda0003f05270 */
[----:B--2---:R-:W-:Y:S05]  /*b7e0*/  @!P0 BRA `(.L_x_86) ;  /* 0x0000000000048947 */ /* 0x004fea0003800000 */
[----:B------:R-:W-:Y:S01]  /*b7f0*/  BPT.TRAP 0x1 ;  /* 0x000000040000795c */ /* 0x000fe20000300000 */
.L_x_86:
[----:B------:R-:W-:Y:S05]  /*b800*/  BSYNC B2 ;  /* 0x0000000000027941 */ /* 0x000fea0003800000 */
.L_x_85:
[----:B0-----:R-:W2:Y:S01]  /*b810*/  LDL.LU R3, [R1+0x4] ;  /* 0x0000040001037983 */ /* 0x001ea20000300800 */
[----:B------:R-:W-:Y:S01]  /*b820*/  R2UR UR10, R11 ;  /* 0x000000000b0a72ca */ /* 0x000fe200000e0000 */
[----:B------:R-:W-:Y:S01]  /*b830*/  UIADD3 UR4, UP0, UR38, 0x470, URZ ;  /* 0x0000047026047890 */ /* 0x000fe2000ff1e03f */
[----:B------:R-:W-:Y:S01]  /*b840*/  R2UR UR6, R12 ;  /* 0x000000000c0672ca */ /* 0x000fe200000e0000 */
[----:B------:R-:W-:Y:S01]  /*b850*/  VIADD R2, R2, 0x50 ;  /* 0x0000005002027836 */ /* 0x000fe20000000000 */
[----:B------:R-:W-:Y:S01]  /*b860*/  R2UR UR7, R13 ;  /* 0x000000000d0772ca */ /* 0x000fe200000e0000 */
[----:B------:R-:W-:Y:S01]  /*b870*/  UIADD3.X UR5, URZ, UR39, URZ, UP0, !UPT ;  /* 0x000000273f057290 */ /* 0x000fe200087fe43f */
[----:B------:R-:W-:Y:S02]  /*b880*/  LEA R18, R18, UR36, 0xf ;  /* 0x0000002412127c11 */ /* 0x000fe4000f8e78ff */
[----:B------:R-:W-:-:S03]  /*b890*/  PLOP3.LUT P0, PT, PT, PT, PT, 0x80, 0x0 ;  /* 0x000000000000781c */ /* 0x000fc60003f0f070 */
[----:B------:R-:W-:Y:S01]  /*b8a0*/  VIADD R5, R18, 0x400 ;  /* 0x0000040012057836 */ /* 0x000fe20000000000 */
[----:B--2---:R-:W-:-:S09]  /*b8b0*/  SHF.L.U32 R3, R3, 0x7, RZ ;  /* 0x0000000703037819 */ /* 0x004fd200000006ff */
.L_x_87:
        /* <DEDUP_REMOVED lines=15> */
.L_x_88:
        /* <DEDUP_REMOVED lines=12> */
.L_x_74:
[----:B------:R-:W-:Y:S05]  /*ba70*/  BSYNC B1 ;  /* 0x0000000000017941 */ /* 0x000fea0003800000 */
.L_x_73:
[----:B------:R-:W2:Y:S01]  /*ba80*/  LDL R2, [R1+0xc] ;  /* 0x00000c0001027983 */ /* 0x000ea20000100800 */
[----:B------:R-:W-:Y:S01]  /*ba90*/  VIADD R18, R6, 0x1 ;  /* 0x0000000106127836 */ /* 0x000fe20000000000 */
[----:B------:R-:W-:Y:S04]  /*baa0*/  BSSY B1, `(.L_x_89) ;  /* 0x000009f000017945 */ /* 0x000fe80003800000 */
[----:B------:R-:W-:-:S04]  /*bab0*/  ISETP.NE.AND P0, PT, R18, 0x2, PT ;  /* 0x000000021200780c */ /* 0x000fc80003f05270 */
[----:B------:R-:W-:Y:S02]  /*bac0*/  SEL R18, R18, RZ, P0 ;  /* 0x000000ff12127207 */ /* 0x000fe40000000000 */
[----:B--2---:R-:W-:Y:S02]  /*bad0*/  ISETP.NE.AND P1, PT, R2, RZ, PT ;  /* 0x000000ff0200720c */ /* 0x004fe40003f25270 */
[----:B------:R-:W-:-:S04]  /*bae0*/  SEL R2, RZ, 0x1, P0 ;  /* 0x00000001ff027807 */ /* 0x000fc80000000000 */
[----:B------:R-:W-:-:S05]  /*baf0*/  LOP3.LUT R9, R7, R2, RZ, 0x3c, !PT ;  /* 0x0000000207097212 */ /* 0x000fca00078e3cff */
[----:B------:R1:W-:Y:S02]  /*bb00*/  STL [R1], R9 ;  /* 0x0000000901007387 */ /* 0x0003e40000100800 */
[----:B------:R-:W-:Y:S05]  /*bb10*/  @!P1 BRA `(.L_x_90) ;  /* 0x00000008005c9947 */ /* 0x000fea0003800000 */
[----:B------:R-:W2:Y:S01]  /*bb20*/  LDL R3, [R1+0x10] ;  /* 0x0000100001037983 */ /* 0x000ea20000100800 */
[----:B0-----:R-:W-:Y:S02]  /*bb30*/  IADD3 R8, R0, -0x1, RZ ;  /* 0xffffffff00087810 */ /* 0x001fe40007ffe0ff */
[----:B--2---:R-:W-:-:S13]  /*bb40*/  ISETP.NE.AND P1, PT, R3, RZ, PT ;  /* 0x000000ff0300720c */ /* 0x004fda0003f25270 */
[----:B------:R-:W-:Y:S05]  /*bb50*/  @!P1 BRA `(.L_x_91) ;  /* 0x00000000004c9947 */ /* 0x000fea0003800000 */
[----:B------:R-:W2:Y:S01]  /*bb60*/  LDL R11, [R1+0x8] ;  /* 0x00000800010b7983 */ /* 0x000ea20000100800 */
[----:B---3--:R-:W0:Y:S01]  /*bb70*/  LDC R5, c[0x0][0x43c] ;  /* 0x00010f00ff057b82 */ /* 0x008e220000000800 */
        /* <DEDUP_REMOVED lines=17> */
.L_x_91:
[----:B------:R-:W-:Y:S01]  /*bc90*/  LEA R2, R18, UR36, 0x3 ;  /* 0x0000002412027c11 */ /* 0x000fe2000f8e18ff */
[----:B------:R-:W-:Y:S01]  /*bca0*/  BSSY B2, `(.L_x_92) ;  /* 0x0000004000027945 */ /* 0x000fe20003800000 */
[----:B------:R-:W-:-:S04]  /*bcb0*/  SHF.L.U32 R3, R9, 0x1f, RZ ;  /* 0x0000001f09037819 */ /* 0x000fc800000006ff */
[----:B------:R-:W2:Y:S02]  /*bcc0*/  SYNCS.PHASECHK.TRANS64.TRYWAIT P0, [R2+URZ+0x34840], R3 ;  /* 0x03484003020075a7 */ /* 0x000ea4000800017f */
[----:B--2---:R-:W-:Y:S05]  /*bcd0*/  @!P0 BRA `(.L_x_93) ;  /* 0x0000002000448947 */ /* 0x004fea0003800000 */
.L_x_157:
[----:B------:R-:W-:Y:S05]  /*bce0*/  BSYNC B2 ;  /* 0x0000000000027941 */ /* 0x000fea0003800000 */
.L_x_92:
[----:B0--3--:R-:W0:Y:S01]  /*bcf0*/  S2R R5, SR_TID.X ;  /* 0x0000000000057919 */ /* 0x009e220000002100 */
[----:B------:R-:W-:Y:S01]  /*bd00*/  BSSY B2, `(.L_x_94) ;  /* 0x000000b000027945 */ /* 0x000fe20003800000 */
[----:B0-----:R-:W-:-:S04]  /*bd10*/  LOP3.LUT R5, R5, 0x7f, RZ, 0xc0, !PT ;  /* 0x0000007f05057812 */ /* 0x001fc800078ec0ff */
[----:B------:R-:W-:-:S13]  /*bd20*/  ISETP.NE.AND P1, PT, R5, RZ, PT ;  /* 0x000000ff0500720c */ /* 0x000fda0003f25270 */
[----:B------:R-:W-:Y:S05]  /*bd30*/  @P1 BRA `(.L_x_95) ;  /* 0x00000000001c1947 */ /* 0x000fea0003800000 */
[----:B------:R-:W0:Y:S01]  /*bd40*/  S2R R5, SR_TID.X ;  /* 0x0000000000057919 */ /* 0x000e220000002100 */
[----:B--2---:R-:W-:-:S04]  /*bd50*/  IMAD.MOV.U32 R3, RZ, RZ, 0xc000 ;  /* 0x0000c000ff037424 */ /* 0x004fc800078e00ff */
[----:B------:R3:W-:Y:S01]  /*bd60*/  SYNCS.ARRIVE.TRANS64 RZ, [R2+URZ+0x34830], R3 ;  /* 0x0348300302ff79a7 */ /* 0x0007e2000800003f */
[----:B0-----:R-:W-:-:S04]  /*bd70*/  LOP3.LUT R5, R5, 0x1f, RZ, 0xc0, !PT ;  /* 0x0000001f05057812 */ /* 0x001fc800078ec0ff */
[----:B------:R-:W-:-:S13]  /*bd80*/  ISETP.NE.AND P0, PT, R5, RZ, PT ;  /* 0x000000ff0500720c */ /* 0x000fda0003f05270 */
[----:B---3--:R-:W-:Y:S05]  /*bd90*/  @!P0 BRA `(.L_x_95) ;  /* 0x0000000000048947 */ /* 0x008fea0003800000 */
[----:B------:R-:W-:Y:S01]  /*bda0*/  BPT.TRAP 0x1 ;  /* 0x000000040000795c */ /* 0x000fe20000300000 */
.L_x_95:
[----:B------:R-:W-:Y:S05]  /*bdb0*/  BSYNC B2 ;  /* 0x0000000000027941 */ /* 0x000fea0003800000 */
.L_x_94:
[----:B------:R-:W-:Y:S01]  /*bdc0*/  IMAD.MOV.U32 R11, RZ, RZ, RZ ;  /* 0x000000ffff0b7224 */ /* 0x000fe200078e00ff */
[C---:B--2---:R-:W-:Y:S01]  /*bdd0*/  LEA R3, R18.reuse, R10, 0x3 ;  /* 0x0000000a12037211 */ /* 0x044fe200078e18ff */
[----:B------:R-:W-:Y:S01]  /*bde0*/  IMAD R5, R18, 0xc000, R15 ;  /* 0x0000c00012057824 */ /* 0x000fe200078e020f */
[----:B------:R-:W-:Y:S01]  /*bdf0*/  UIADD3 UR4, UP0, UR38, 0x370, URZ ;  /* 0x0000037026047890 */ /* 0x000fe2000ff1e03f */
[----:B------:R-:W-:Y:S01]  /*be00*/  PLOP3.LUT P0, PT, PT, PT, PT, 0x80, 0x0 ;  /* 0x000000000000781c */ /* 0x000fe20003f0f070 */
[----:B------:R-:W-:Y:S01]  /*be10*/  IMAD.SHL.U32 R2, R8, 0x80, RZ ;  /* 0x0000008008027824 */ /* 0x000fe200078e00ff */
[----:B------:R-:W-:Y:S01]  /*be20*/  R2UR UR10, R11 ;  /* 0x000000000b0a72ca */ /* 0x000fe200000e0000 */
[----:B------:R-:W-:Y:S01]  /*be30*/  VIADD R3, R3, 0x30 ;  /* 0x0000003003037836 */ /* 0x000fe20000000000 */
[----:B------:R-:W-:Y:S01]  /*be40*/  UIADD3.X UR5, URZ, UR39, URZ, UP0, !UPT ;  /* 0x000000273f057290 */ /* 0x000fe200087fe43f */
[----:B-1----:R-:W-:Y:S01]  /*be50*/  VIADD R9, R5, 0x1c400 ;  /* 0x0001c40005097836 */ /* 0x002fe20000000000 */
[----:B------:R-:W-:Y:S01]  /*be60*/  UMOV UR6, 0x0 ;  /* 0x0000000000067882 */ /* 0x000fe20000000000 */
[----:B------:R-:W-:-:S10]  /*be70*/  UMOV UR7, 0x14f00000 ;  /* 0x14f0000000077882 */ /* 0x000fd40000000000 */
.L_x_96:
        /* <DEDUP_REMOVED lines=16> */
.L_x_97:
        /* <DEDUP_REMOVED lines=11> */
[----:B------:R-:W-:Y:S01]  /*c030*/  UMOV UR6, 0x0 ;  /* 0x0000000000067882 */ /* 0x000fe20000000000 */
[----:B------:R-:W-:Y:S01]  /*c040*/  IADD3 R5, R5, 0x24400, RZ ;  /* 0x0002440005057810 */ /* 0x000fe20007ffe0ff */
[----:B------:R-:W-:Y:S01]  /*c050*/  UMOV UR7, 0x14f00000 ;  /* 0x14f0000000077882 */ /* 0x000fe20000000000 */
[----:B------:R-:W-:-:S09]  /*c060*/  UMOV UR10, 0x80 ;  /* 0x00000080000a7882 */ /* 0x000fd20000000000 */
.L_x_98:
        /* <DEDUP_REMOVED lines=10> */
[----:B------:R-:W-:Y:S01]  /*c110*/  SHF.L.U32 R7, R7, 0x1f, RZ ;  /* 0x0000001f07077819 */ /* 0x000fe200000006ff */
[----:B------:R-:W-:Y:S01]  /*c120*/  IMAD R2, R6, 0x8, R10 ;  /* 0x0000000806027824 */ /* 0x000fe200078e020a */
[----:B------:R-:W-:Y:S03]  /*c130*/  BSSY B2, `(.L_x_99) ;  /* 0x0000003000027945 */ /* 0x000fe60003800000 */
[----:B------:R-:W0:Y:S02]  /*c140*/  SYNCS.PHASECHK.TRANS64.TRYWAIT P0, [R2+URZ+0x60], R7 ;  /* 0x00006007020075a7 */ /* 0x000e24000800017f */
[----:B0-----:R-:W-:Y:S05]  /*c150*/  @!P0 BRA `(.L_x_100) ;  /* 0x0000001c00388947 */ /* 0x001fea0003800000 */
.L_x_158:
[----:B------:R-:W-:Y:S05]  /*c160*/  BSYNC B2 ;  /* 0x0000000000027941 */ /* 0x000fea0003800000 */
.L_x_99:
[----:B------:R-:W-:Y:S01]  /*c170*/  BSSY B2, `(.L_x_101) ;  /* 0x000000b000027945 */ /* 0x000fe20003800000 */
[----:B------:R-:W-:Y:S02]  /*c180*/  IMAD.MOV.U32 R12, RZ, RZ, 0x0 ;  /* 0x00000000ff0c7424 */ /* 0x000fe400078e00ff */
[----:B------:R-:W-:Y:S01]  /*c190*/  IMAD.MOV.U32 R13, RZ, RZ, 0x14f00000 ;  /* 0x14f00000ff0d7424 */ /* 0x000fe200078e00ff */
[----:B------:R-:W-:Y:S06]  /*c1a0*/  @P1 BRA `(.L_x_102) ;  /* 0x00000000001c1947 */ /* 0x000fec0003800000 */
[----:B------:R-:W1:Y:S01]  /*c1b0*/  S2R R5, SR_TID.X ;  /* 0x0000000000057919 */ /* 0x000e620000002100 */
[----:B------:R-:W-:-:S04]  /*c1c0*/  IMAD.MOV.U32 R3, RZ, RZ, 0x8000 ;  /* 0x00008000ff037424 */ /* 0x000fc800078e00ff */
[----:B------:R2:W-:Y:S01]  /*c1d0*/  SYNCS.ARRIVE.TRANS64 RZ, [R2+URZ+0x50], R3 ;  /* 0x0000500302ff79a7 */ /* 0x0005e2000800003f */
[----:B-1----:R-:W-:-:S04]  /*c1e0*/  LOP3.LUT R5, R5, 0x1f, RZ, 0xc0, !PT ;  /* 0x0000001f05057812 */ /* 0x002fc800078ec0ff */
[----:B------:R-:W-:-:S13]  /*c1f0*/  ISETP.NE.AND P0, PT, R5, RZ, PT ;  /* 0x000000ff0500720c */ /* 0x000fda0003f05270 */
[----:B--2---:R-:W-:Y:S05]  /*c200*/  @!P0 BRA `(.L_x_102) ;  /* 0x0000000000048947 */ /* 0x004fea0003800000 */
[----:B------:R-:W-:Y:S01]  /*c210*/  BPT.TRAP 0x1 ;  /* 0x000000040000795c */ /* 0x000fe20000300000 */
.L_x_102:
[----:B------:R-:W-:Y:S05]  /*c220*/  BSYNC B2 ;  /* 0x0000000000027941 */ /* 0x000fea0003800000 */
.L_x_101:
[----:B------:R-:W2:Y:S01]  /*c230*/  LDL.LU R3, [R1+0x4] ;  /* 0x0000040001037983 */ /* 0x000ea20000300800 */
[----:B------:R-:W-:Y:S01]  /*c240*/  R2UR UR10, R11 ;  /* 0x000000000b0a72ca */ /* 0x000fe200000e0000 */
[----:B------:R-:W-:Y:S01]  /*c250*/  UIADD3 UR4, UP0, UR38, 0x470, URZ ;  /* 0x0000047026047890 */ /* 0x000fe2000ff1e03f */
[----:B------:R-:W-:Y:S02]  /*c260*/  R2UR UR6, R12 ;  /* 0x000000000c0672ca */ /* 0x000fe400000e0000 */
[----:B------:R-:W-:Y:S01]  /*c270*/  R2UR UR7, R13 ;  /* 0x000000000d0772ca */ /* 0x000fe200000e0000 */
[----:B------:R-:W-:Y:S01]  /*c280*/  UIADD3.X UR5, URZ, UR39, URZ, UP0, !UPT ;  /* 0x000000273f057290 */ /* 0x000fe200087fe43f */
[----:B------:R-:W-:Y:S02]  /*c290*/  LEA R6, R6, UR36, 0xf ;  /* 0x0000002406067c11 */ /* 0x000fe4000f8e78ff */
[----:B------:R-:W-:Y:S02]  /*c2a0*/  PLOP3.LUT P0, PT, PT, PT, PT, 0x80, 0x0 ;  /* 0x000000000000781c */ /* 0x000fe40003f0f070 */
[----:B0-----:R-:W-:Y:S01]  /*c2b0*/  IADD3 R2, R2, 0x50, RZ ;  /* 0x0000005002027810 */ /* 0x001fe20007ffe0ff */
[----:B------:R-:W-:-:S02]  /*c2c0*/  VIADD R5, R6, 0x400 ;  /* 0x0000040006057836 */ /* 0x000fc40000000000 */
[----:B--2---:R-:W-:-:S08]  /*c2d0*/  IMAD.SHL.U32 R3, R3, 0x80, RZ ;  /* 0x0000008003037824 */ /* 0x004fd000078e00ff */
.L_x_103:
        /* <DEDUP_REMOVED lines=15> */
.L_x_104:
        /* <DEDUP_REMOVED lines=12> */
.L_x_90:
[----:B------:R-:W-:Y:S05]  /*c490*/  BSYNC B1 ;  /* 0x0000000000017941 */ /* 0x000fea0003800000 */
.L_x_89:
[C---:B------:R-:W-:Y:S01]  /*c4a0*/  ISETP.GT.AND P0, PT, R0.reuse, 0x1, PT ;  /* 0x000000010000780c */ /* 0x040fe20003f04270 */
[----:B------:R-:W-:-:S12]  /*c4b0*/  VIADD R0, R0, 0xfffffffe ;  /* 0xfffffffe00007836 */ /* 0x000fd80000000000 */
[----:B------:R-:W-:Y:S05]  /*c4c0*/  @P0 BRA `(.L_x_105) ;  /* 0xffffffe800e40947 */ /* 0x000fea000383ffff */
.L_x_72:
[----:B------:R-:W-:Y:S05]  /*c4d0*/  BSYNC B0 ;  /* 0x0000000000007941 */ /* 0x000fea0003800000 */
.L_x_54:
[----:B-1----:R-:W4:Y:S01]  /*c4e0*/  LDL.LU R0, [R1+0xc] ;  /* 0x00000c0001007983 */ /* 0x002f220000300800 */
[----:B------:R-:W-:Y:S01]  /*c4f0*/  BSSY B0, `(.L_x_106) ;  /* 0x000003b000007945 */ /* 0x000fe20003800000 */
[----:B----4-:R-:W-:-:S13]  /*c500*/  ISETP.NE.AND P0, PT, R0, RZ, PT ;  /* 0x000000ff0000720c */ /* 0x010fda0003f05270 */
[----:B------:R-:W-:Y:S05]  /*c510*/  @!P0 BRA `(.L_x_107) ;  /* 0x0000000000e08947 */ /* 0x000fea0003800000 */
[----:B------:R-:W4:Y:S01]  /*c520*/  LDL R0, [R1] ;  /* 0x0000000001007983 */ /* 0x000f220000100800 */
[----:B------:R-:W-:Y:S01]  /*c530*/  LEA R3, R18, UR36, 0x3 ;  /* 0x0000002412037c11 */ /* 0x000fe2000f8e18ff */
[----:B------:R-:W-:Y:S01]  /*c540*/  BSSY B1, `(.L_x_108) ;  /* 0x0000007000017945 */ /* 0x000fe20003800000 */
[----:B------:R-:W1:Y:S02]  /*c550*/  S2R R2, SR_TID.X ;  /* 0x0000000000027919 */ /* 0x000e640000002100 */
[----:B-1----:R-:W-:-:S04]  /*c560*/  LOP3.LUT R2, R2, 0x7f, RZ, 0xc0, !PT ;  /* 0x0000007f02027812 */ /* 0x002fc800078ec0ff */
[----:B------:R-:W-:Y:S02]  /*c570*/  ISETP.NE.AND P1, PT, R2, RZ, PT ;  /* 0x000000ff0200720c */ /* 0x000fe40003f25270 */
[----:B----4-:R-:W-:-:S04]  /*c580*/  SHF.L.U32 R0, R0, 0x1f, RZ ;  /* 0x0000001f00007819 */ /* 0x010fc800000006ff */
[----:B------:R-:W1:Y:S02]  /*c590*/  SYNCS.PHASECHK.TRANS64.TRYWAIT P0, [R3+URZ+0x34860], R0 ;  /* 0x03486000030075a7 */ /* 0x000e64000800017f */
[----:B-1----:R-:W-:Y:S05]  /*c5a0*/  @!P0 BRA `(.L_x_109) ;  /* 0x0000001800388947 */ /* 0x002fea0003800000 */
.L_x_159:
[----:B------:R-:W-:Y:S05]  /*c5b0*/  BSYNC B1 ;  /* 0x0000000000017941 */ /* 0x000fea0003800000 */
.L_x_108:
[----:B------:R-:W-:Y:S04]  /*c5c0*/  BSSY B1, `(.L_x_110) ;  /* 0x0000009000017945 */ /* 0x000fe80003800000 */
[----:B------:R-:W-:Y:S05]  /*c5d0*/  @P1 BRA `(.L_x_111) ;  /* 0x00000000001c1947 */ /* 0x000fea0003800000 */
[----:B------:R-:W4:Y:S01]  /*c5e0*/  S2R R2, SR_TID.X ;  /* 0x0000000000027919 */ /* 0x000f220000002100 */
[----:B-1----:R-:W-:-:S04]  /*c5f0*/  IMAD.MOV.U32 R0, RZ, RZ, 0x8000 ;  /* 0x00008000ff007424 */ /* 0x002fc800078e00ff */
[----:B------:R1:W-:Y:S01]  /*c600*/  SYNCS.ARRIVE.TRANS64 RZ, [R3+URZ+0x34850], R0 ;  /* 0x0348500003ff79a7 */ /* 0x0003e2000800003f */
[----:B----4-:R-:W-:-:S04]  /*c610*/  LOP3.LUT R2, R2, 0x1f, RZ, 0xc0, !PT ;  /* 0x0000001f02027812 */ /* 0x010fc800078ec0ff */
[----:B------:R-:W-:-:S13]  /*c620*/  ISETP.NE.AND P0, PT, R2, RZ, PT ;  /* 0x000000ff0200720c */ /* 0x000fda0003f05270 */
[----:B-1----:R-:W-:Y:S05]  /*c630*/  @!P0 BRA `(.L_x_111) ;  /* 0x0000000000048947 */ /* 0x002fea0003800000 */
[----:B------:R-:W-:Y:S01]  /*c640*/  BPT.TRAP 0x1 ;  /* 0x000000040000795c */ /* 0x000fe20000300000 */
.L_x_111:
[----:B------:R-:W-:Y:S05]  /*c650*/  BSYNC B1 ;  /* 0x0000000000017941 */ /* 0x000fea0003800000 */
.L_x_110:
[----:B------:R-:W4:Y:S01]  /*c660*/  LDL R4, [R1+0x4] ;  /* 0x0000040001047983 */ /* 0x000f220000100800 */
[----:B------:R-:W-:Y:S01]  /*c670*/  LEA R2, R18, UR36, 0xf ;  /* 0x0000002412027c11 */ /* 0x000fe2000f8e78ff */
[----:B------:R-:W-:Y:S01]  /*c680*/  UIADD3 UR4, UP0, UR38, 0x470, URZ ;  /* 0x0000047026047890 */ /* 0x000fe2000ff1e03f */
[----:B-1----:R-:W-:Y:S01]  /*c690*/  IADD3 R0, R3, 0x34850, RZ ;  /* 0x0003485003007810 */ /* 0x002fe20007ffe0ff */
[----:B------:R-:W-:Y:S01]  /*c6a0*/  UMOV UR6, 0x0 ;  /* 0x0000000000067882 */ /* 0x000fe20000000000 */
[----:B------:R-:W-:Y:S01]  /*c6b0*/  PLOP3.LUT P0, PT, PT, PT, PT, 0x80, 0x0 ;  /* 0x000000000000781c */ /* 0x000fe20003f0f070 */
[----:B------:R-:W-:Y:S01]  /*c6c0*/  UIADD3.X UR5, URZ, UR39, URZ, UP0, !UPT ;  /* 0x000000273f057290 */ /* 0x000fe200087fe43f */
[----:B------:R-:W-:Y:S01]  /*c6d0*/  UMOV UR7, 0x14f00000 ;  /* 0x14f0000000077882 */ /* 0x000fe20000000000 */
[----:B------:R-:W-:Y:S01]  /*c6e0*/  UMOV UR10, URZ ;  /* 0x0000003f000a7c82 */ /* 0x000fe20008000000 */
[----:B----4-:R-:W-:Y:S02]  /*c6f0*/  IMAD.SHL.U32 R3, R4, 0x80, RZ ;  /* 0x0000008004037824 */ /* 0x010fe400078e00ff */
[----:B------:R-:W-:-:S07]  /*c700*/  VIADD R4, R2, 0x400 ;  /* 0x0000040002047836 */ /* 0x000fce0000000000 */
.L_x_112:
        /* <DEDUP_REMOVED lines=9> */
[----:B-1----:R-:W-:Y:S05]  /*c7a0*/  @P0 BRA.U.ANY `(.L_x_112) ;  /* 0xfffffffd00d80947 */ /* 0x002fea000393ffff */
[----:B------:R-:W-:Y:S01]  /*c7b0*/  PLOP3.LUT P0, PT, PT, PT, PT, 0x80, 0x0 ;  /* 0x000000000000781c */ /* 0x000fe20003f0f070 */
[----:B------:R-:W-:Y:S01]  /*c7c0*/  VIADD R2, R2, 0x4400 ;  /* 0x0000440002027836 */ /* 0x000fe20000000000 */
[----:B------:R-:W-:Y:S01]  /*c7d0*/  UMOV UR6, 0x0 ;  /* 0x0000000000067882 */ /* 0x000fe20000000000 */
[----:B------:R-:W-:Y:S01]  /*c7e0*/  UMOV UR7, 0x14f00000 ;  /* 0x14f0000000077882 */ /* 0x000fe20000000000 */
[----:B------:R-:W-:-:S09]  /*c7f0*/  UMOV UR10, 0x40 ;  /* 0x00000040000a7882 */ /* 0x000fd20000000000 */
.L_x_113:
        /* <DEDUP_REMOVED lines=10> */
.L_x_107:
[----:B------:R-:W-:Y:S05]  /*c8a0*/  BSYNC B0 ;  /* 0x0000000000007941 */ /* 0x000fea0003800000 */
.L_x_106:
[----:B------:R-:W4:Y:S01]  /*c8b0*/  LDL.LU R6, [R1+0x28] ;  /* 0x0000280001067983 */ /* 0x000f220000300800 */
[----:B------:R-:W-:Y:S01]  /*c8c0*/  VIADD R18, R18, 0x1 ;  /* 0x0000000112127836 */ /* 0x000fe20000000000 */
[----:B------:R-:W-:Y:S02]  /*c8d0*/  ULDC UR4, c[0x0][0xc34] ;  /* 0x00030d0000047ab9 */ /* 0x000fe40000000800 */
[----:B---3--:R-:W3:Y:S04]  /*c8e0*/  LDL.LU R5, [R1] ;  /* 0x0000000001057983 */ /* 0x008ee80000300800 */
[----:B------:R-:W5:Y:S01]  /*c8f0*/  LDL.LU R4, [R1+0x30] ;  /* 0x0000300001047983 */ /* 0x000f620000300800 */
[----:B------:R-:W-:-:S04]  /*c900*/  ISETP.NE.AND P0, PT, R18, 0x2, PT ;  /* 0x000000021200780c */ /* 0x000fc80003f05270 */
[----:B------:R-:W-:Y:S02]  /*c910*/  SEL R0, RZ, 0x1, P0 ;  /* 0x00000001ff007807 */ /* 0x000fe40000000000 */
[----:B------:R-:W-:Y:S01]  /*c920*/  SEL R18, R18, RZ, P0 ;  /* 0x000000ff12127207 */ /* 0x000fe20000000000 */
[----:B----4-:R-:W-:Y:S01]  /*c930*/  VIADD R6, R6, UR37 ;  /* 0x0000002506067c36 */ /* 0x010fe20008000000 */
[----:B---3--:R-:W-:-:S04]  /*c940*/  LOP3.LUT R5, R5, R0, RZ, 0x3c, !PT ;  /* 0x0000000005057212 */ /* 0x008fc800078e3cff */
[----:B------:R1:W-:Y:S01]  /*c950*/  STL [R1+0x28], R6 ;  /* 0x0000280601007387 */ /* 0x0003e20000100800 */
[----:B------:R-:W-:Y:S02]  /*c960*/  ISETP.GE.AND P1, PT, R6, UR4, PT ;  /* 0x0000000406007c0c */ /* 0x000fe4000bf26270 */
[----:B-----5:R-:W-:-:S05]  /*c970*/  IADD3 R4, R4, 0x1, RZ ;  /* 0x0000000104047810 */ /* 0x020fca0007ffe0ff */
[----:B------:R1:W-:Y:S04]  /*c980*/  STL [R1+0x30], R4 ;  /* 0x0000300401007387 */ /* 0x0003e80000100800 */
[----:B------:R1:W-:Y:S02]  /*c990*/  STL [R1], R5 ;  /* 0x0000000501007387 */ /* 0x0003e40000100800 */
[----:B------:R-:W-:Y:S05]  /*c9a0*/  @!P1 BRA `(.L_x_114) ;  /* 0xffffffc000bc9947 */ /* 0x000fea000383ffff */
[----:B------:R-:W-:-:S07]  /*c9b0*/  LOP3.LUT R2, R4, 0x1, RZ, 0xc, !PT ;  /* 0x0000000104027812 */ /* 0x000fce00078e0cff */
.L_x_38:
[----:B0-----:R-:W0:Y:S01]  /*c9c0*/  S2R R3, SR_CgaCtaId ;  /* 0x0000000000037919 */ /* 0x001e220000008800 */
[----:B------:R-:W-:Y:S01]  /*c9d0*/  MOV R0, 0x400 ;  /* 0x0000040000007802 */ /* 0x000fe20000000f00 */
[----:B------:R-:W-:Y:S03]  /*c9e0*/  BSSY B0, `(.L_x_115) ;  /* 0x0000005000007945 */ /* 0x000fe60003800000 */
[----:B0-----:R-:W-:Y:S02]  /*c9f0*/  LEA R0, R3, R0, 0x18 ;  /* 0x0000000003007211 */ /* 0x001fe400078ec0ff */
[----:B------:R-:W-:-:S04]  /*ca00*/  SHF.L.U32 R3, R2, 0x1f, RZ ;  /* 0x0000001f02037819 */ /* 0x000fc800000006ff */
[----:B------:R-:W0:Y:S02]  /*ca10*/  SYNCS.PHASECHK.TRANS64.TRYWAIT P0, [R0+URZ+0x34820], R3 ;  /* 0x03482003000075a7 */ /* 0x000e24000800017f */
[----:B0-----:R-:W-:Y:S05]  /*ca20*/  @!P0 BRA `(.L_x_116) ;  /* 0x00000014002c8947 */ /* 0x001fea0003800000 */
.L_x_160:
[----:B------:R-:W-:Y:S05]  /*ca30*/  BSYNC B0 ;  /* 0x0000000000007941 */ /* 0x000fea0003800000 */
.L_x_115:
[----:B------:R-:W-:-:S03]  /*ca40*/  UMOV UR4, 0xffffffff ;  /* 0xffffffff00047882 */ /* 0x000fc60000000000 */
[----:B------:R-:W-:Y:S05]  /*ca50*/  BRA.DIV UR4, `(.L_x_117) ;  /* 0x0000001604347947 */ /* 0x000fea000b800000 */
[----:B------:R-:W3:Y:S02]  /*ca60*/  S2R R2, SR_TID.X ;  /* 0x0000000000027919 */ /* 0x000ee40000002100 */
[----:B---3--:R-:W-:-:S04]  /*ca70*/  SHF.R.U32.HI R2, RZ, 0x5, R2 ;  /* 0x00000005ff027819 */ /* 0x008fc80000011602 */
[----:B------:R-:W-:-:S05]  /*ca80*/  LOP3.LUT R2, R2, 0x3, RZ, 0xc0, !PT ;  /* 0x0000000302027812 */ /* 0x000fca00078ec0ff */
[----:B------:R3:W4:Y:S02]  /*ca90*/  SHFL.IDX PT, R14, R2, RZ, 0x1f ;  /* 0x00001fff020e7589 */ /* 0x00072400000e0000 */
.L_x_163:
[----:B----4-:R-:W-:Y:S01]  /*caa0*/  ISETP.NE.AND P0, PT, R14, RZ, PT ;  /* 0x000000ff0e00720c */ /* 0x010fe20003f05270 */
[----:B------:R-:W-:-:S12]  /*cab0*/  BSSY B0, `(.L_x_118) ;  /* 0x0000025000007945 */ /* 0x000fd80003800000 */
[----:B------:R-:W-:Y:S05]  /*cac0*/  @P0 BRA `(.L_x_119) ;  /* 0x00000000008c0947 */ /* 0x000fea0003800000 */
[----:B------:R-:W-:-:S03]  /*cad0*/  UMOV UR4, 0xffffffff ;  /* 0xffffffff00047882 */ /* 0x000fc60000000000 */
[----:B------:R-:W-:Y:S05]  /*cae0*/  BRA.DIV UR4, `(.L_x_120) ;  /* 0x0000001604447947 */ /* 0x000fea000b800000 */
[----:B------:R-:W-:-:S13]  /*caf0*/  ELECT P6, URZ, PT ;  /* 0x00000000003f782f */ /* 0x000fda00038c0000 */
.L_x_166:
[----:B------:R-:W-:Y:S05]  /*cb00*/  @!P6 BRA `(.L_x_119) ;  /* 0x00000000007ce947 */ /* 0x000fea0003800000 */
[----:B---3--:R-:W3:Y:S02]  /*cb10*/  LDL.LU R2, [R1+0x34] ;  /* 0x0000340001027983 */ /* 0x008ee40000300800 */
[----:B---3--:R-:W-:-:S04]  /*cb20*/  LOP3.LUT R2, R2, 0x2, RZ, 0xfc, !PT ;  /* 0x0000000202027812 */ /* 0x008fc800078efcff */
[----:B------:R-:W-:-:S13]  /*cb30*/  ISETP.NE.AND P2, PT, R2, 0x3, PT ;  /* 0x000000030200780c */ /* 0x000fda0003f45270 */
[----:B------:R-:W-:Y:S05]  /*cb40*/  @!P2 BRA `(.L_x_121) ;  /* 0x000000000004a947 */ /* 0x000fea0003800000 */
[----:B------:R-:W-:Y:S01]  /*cb50*/  BPT.TRAP 0x1 ;  /* 0x000000040000795c */ /* 0x000fe20000300000 */
.L_x_121:
[----:B------:R-:W3:Y:S01]  /*cb60*/  LDL.LU R7, [R1] ;  /* 0x0000000001077983 */ /* 0x000ee20000300800 */
[----:B0-----:R-:W-:Y:S02]  /*cb70*/  VIADD R3, R0, 0x34840 ;  /* 0x0003484000037836 */ /* 0x001fe40000000000 */
[C---:B------:R-:W-:Y:S02]  /*cb80*/  VIADD R2, R18.reuse, 0x1 ;  /* 0x0000000112027836 */ /* 0x040fe40000000000 */
[----:B-1----:R-:W-:-:S03]  /*cb90*/  IMAD R6, R18, 0x8, R3 ;  /* 0x0000000812067824 */ /* 0x002fc600078e0203 */
[----:B------:R-:W-:-:S04]  /*cba0*/  ISETP.NE.AND P1, PT, R2, 0x2, PT ;  /* 0x000000020200780c */ /* 0x000fc80003f25270 */
[----:B------:R-:W-:Y:S02]  /*cbb0*/  SEL R4, RZ, 0x1, P1 ;  /* 0x00000001ff047807 */ /* 0x000fe40000800000 */
[C---:B---3--:R-:W-:Y:S02]  /*cbc0*/  SHF.L.U32 R5, R7.reuse, 0x1f, RZ ;  /* 0x0000001f07057819 */ /* 0x048fe400000006ff */
[----:B------:R-:W-:Y:S02]  /*cbd0*/  LOP3.LUT R7, R7, R4, RZ, 0x3c, !PT ;  /* 0x0000000407077212 */ /* 0x000fe400078e3cff */
[----:B------:R-:W0:Y:S01]  /*cbe0*/  SYNCS.PHASECHK.TRANS64.TRYWAIT P0, [R6+URZ], R5 ;  /* 0x00000005060075a7 */ /* 0x000e22000800017f */
[----:B------:R-:W-:Y:S02]  /*cbf0*/  SEL R4, R2, RZ, P1 ;  /* 0x000000ff02047207 */ /* 0x000fe40000800000 */
[----:B------:R-:W-:-:S03]  /*cc00*/  SHF.L.U32 R2, R7, 0x1f, RZ ;  /* 0x0000001f07027819 */ /* 0x000fc600000006ff */
[----:B------:R-:W-:Y:S01]  /*cc10*/  IMAD R3, R4, 0x8, R3 ;  /* 0x0000000804037824 */ /* 0x000fe200078e0203 */
[----:B0-----:R-:W-:Y:S06]  /*cc20*/  @!P0 BRA `(.L_x_122) ;  /* 0x0000001400148947 */ /* 0x001fec0003800000 */
.L_x_167:
[----:B------:R-:W1:Y:S02]  /*cc30*/  SYNCS.PHASECHK.TRANS64.TRYWAIT P0, [R3+URZ], R2 ;  /* 0x00000002030075a7 */ /* 0x000e64000800017f */
[----:B-1----:R-:W-:Y:S05]  /*cc40*/  @!P0 BRA `(.L_x_123) ;  /* 0x0000001400208947 */ /* 0x002fea0003800000 */
.L_x_168:
[----:B------:R-:W-:Y:S05]  /*cc50*/  @!P2 BRA `(.L_x_124) ;  /* 0x000000000004a947 */ /* 0x000fea0003800000 */
[----:B------:R-:W-:Y:S01]  /*cc60*/  BPT.TRAP 0x1 ;  /* 0x000000040000795c */ /* 0x000fe20000300000 */
.L_x_124:
[----:B-1----:R-:W-:-:S05]  /*cc70*/  VIADD R3, R0, 0x34860 ;  /* 0x0003486000037836 */ /* 0x002fca0000000000 */
[----:B------:R-:W-:-:S04]  /*cc80*/  LEA R18, R18, R3, 0x3 ;  /* 0x0000000312127211 */ /* 0x000fc800078e18ff */
[----:B------:R-:W1:Y:S02]  /*cc90*/  SYNCS.PHASECHK.TRANS64.TRYWAIT P0, [R18+URZ], R5 ;  /* 0x00000005120075a7 */ /* 0x000e64000800017f */
[----:B-1----:R-:W-:Y:S05]  /*cca0*/  @!P0 BRA `(.L_x_125) ;  /* 0x00000014001c8947 */ /* 0x002fea0003800000 */
.L_x_169:
[----:B------:R-:W-:-:S07]  /*ccb0*/  IMAD R3, R4, 0x8, R3 ;  /* 0x0000000804037824 */ /* 0x000fce00078e0203 */
.L_x_126:
[----:B---3--:R3:W4:Y:S02]  /*ccc0*/  SYNCS.PHASECHK.TRANS64.TRYWAIT P0, [R3+URZ], R2 ;  /* 0x00000002030075a7 */ /* 0x008724000800017f */
[----:B----4-:R-:W-:Y:S05]  /*ccd0*/  @!P0 NANOSLEEP.SYNCS 0x989680 ;  /* 0x009896800000895d */ /* 0x010fea0003900000 */
[----:B------:R-:W4:Y:S02]  /*cce0*/  @!P0 SYNCS.PHASECHK.TRANS64 P0, [R3+URZ], R2 ;  /* 0x00000002030085a7 */ /* 0x000f24000800007f */
[----:B----4-:R-:W-:Y:S05]  /*ccf0*/  @!P0 BRA `(.L_x_126) ;  /* 0xfffffffc00f08947 */ /* 0x010fea000383ffff */
.L_x_119:
[----:B------:R-:W-:Y:S05]  /*cd00*/  BSYNC B0 ;  /* 0x0000000000007941 */ /* 0x000fea0003800000 */
.L_x_118:
[----:B------:R-:W-:Y:S05]  /*cd10*/  EXIT ;  /* 0x000000000000794d */ /* 0x000fea0003800000 */
.L_x_10:
[----:B0-----:R-:W-:-:S04]  /*cd20*/  IMAD.U32 R3, RZ, RZ, UR40 ;  /* 0x00000028ff037e24 */ /* 0x001fc8000f8e00ff */
[----:B------:R0:W1:Y:S03]  /*cd30*/  SYNCS.PHASECHK.TRANS64.TRYWAIT P1, [R3+URZ+0x34800], R0 ;  /* 0x03480000030075a7 */ /* 0x000066000802017f */
[----:B-1----:R-:W-:Y:S05]  /*cd40*/  @!P1 NANOSLEEP.SYNCS 0x989680 ;  /* 0x009896800000995d */ /* 0x002fea0003900000 */
[----:B------:R-:W1:Y:S02]  /*cd50*/  @!P1 SYNCS.PHASECHK.TRANS64 P1, [R3+URZ+0x34800], R0 ;  /* 0x03480000030095a7 */ /* 0x000e64000802007f */
[----:B-1----:R-:W-:Y:S05]  /*cd60*/  @!P1 BRA `(.L_x_10) ;  /* 0xfffffffc00ec9947 */ /* 0x002fea000383ffff */
[----:B------:R-:W-:Y:S05]  /*cd70*/  BRA `(.L_x_127) ;  /* 0xffffff4000ec7947 */ /* 0x000fea000383ffff */
.L_x_14:
[----:B-1----:R1:W2:Y:S02]  /*cd80*/  SYNCS.PHASECHK.TRANS64.TRYWAIT P2, [R0+URZ+0x34830], R3 ;  /* 0x03483003000075a7 */ /* 0x0022a4000804017f */
[----:B--2---:R-:W-:Y:S05]  /*cd90*/  @!P2 NANOSLEEP.SYNCS 0x989680 ;  /* 0x009896800000a95d */ /* 0x004fea0003900000 */
[----:B------:R-:W2:Y:S02]  /*cda0*/  @!P2 SYNCS.PHASECHK.TRANS64 P2, [R0+URZ+0x34830], R3 ;  /* 0x034830030000a5a7 */ /* 0x000ea4000804007f */
[----:B--2---:R-:W-:Y:S05]  /*cdb0*/  @!P2 BRA `(.L_x_14) ;  /* 0xfffffffc00f0a947 */ /* 0x004fea000383ffff */
[----:B------:R-:W-:Y:S05]  /*cdc0*/  BRA `(.L_x_13) ;  /* 0xffffff4400187947 */ /* 0x000fea000383ffff */
.L_x_19:
[----:B-1----:R-:W-:-:S04]  /*cdd0*/  IMAD.U32 R12, RZ, RZ, UR8 ;  /* 0x00000008ff0c7e24 */ /* 0x002fc8000f8e00ff */
[----:B------:R1:W2:Y:S03]  /*cde0*/  SYNCS.PHASECHK.TRANS64.TRYWAIT P2, [R12+URZ+0x34830], R9 ;  /* 0x034830090c0075a7 */ /* 0x0002a6000804017f */
[----:B--2---:R-:W-:Y:S05]  /*cdf0*/  @!P2 NANOSLEEP.SYNCS 0x989680 ;  /* 0x009896800000a95d */ /* 0x004fea0003900000 */
[----:B------:R-:W2:Y:S02]  /*ce00*/  @!P2 SYNCS.PHASECHK.TRANS64 P2, [R12+URZ+0x34830], R9 ;  /* 0x034830090c00a5a7 */ /* 0x000ea4000804007f */
[----:B--2---:R-:W-:Y:S05]  /*ce10*/  @!P2 BRA `(.L_x_19) ;  /* 0xfffffffc00eca947 */ /* 0x004fea000383ffff */
[----:B------:R-:W-:Y:S05]  /*ce20*/  BRA `(.L_x_18) ;  /* 0xffffff7000c87947 */ /* 0x000fea000383ffff */
.L_x_23:
[----:B01----:R-:W-:-:S04]  /*ce30*/  IMAD.U32 R9, RZ, RZ, UR9 ;  /* 0x00000009ff097e24 */ /* 0x003fc8000f8e00ff */
[----:B------:R0:W1:Y:S03]  /*ce40*/  SYNCS.PHASECHK.TRANS64.TRYWAIT P2, [R9+URZ+0x34850], R8 ;  /* 0x03485008090075a7 */ /* 0x000066000804017f */
[----:B-1----:R-:W-:Y:S05]  /*ce50*/  @!P2 NANOSLEEP.SYNCS 0x989680 ;  /* 0x009896800000a95d */ /* 0x002fea0003900000 */
[----:B------:R-:W1:Y:S02]  /*ce60*/  @!P2 SYNCS.PHASECHK.TRANS64 P2, [R9+URZ+0x34850], R8 ;  /* 0x034850080900a5a7 */ /* 0x000e64000804007f */
[----:B-1----:R-:W-:Y:S05]  /*ce70*/  @!P2 BRA `(.L_x_23) ;  /* 0xfffffffc00eca947 */ /* 0x002fea000383ffff */
[----:B------:R-:W-:Y:S05]  /*ce80*/  BRA `(.L_x_22) ;  /* 0xffffff7800f87947 */ /* 0x000fea000383ffff */
.L_x_28:
[----:B-1----:R-:W-:-:S04]  /*ce90*/  IMAD.U32 R5, RZ, RZ, UR12 ;  /* 0x0000000cff057e24 */ /* 0x002fc8000f8e00ff */
[----:B------:R1:W2:Y:S03]  /*cea0*/  SYNCS.PHASECHK.TRANS64.TRYWAIT P0, [R5+URZ+0x34850], R4 ;  /* 0x03485004050075a7 */ /* 0x0002a6000800017f */
[----:B--2---:R-:W-:Y:S05]  /*ceb0*/  @!P0 NANOSLEEP.SYNCS 0x989680 ;  /* 0x009896800000895d */ /* 0x004fea0003900000 */
[----:B------:R-:W2:Y:S02]  /*cec0*/  @!P0 SYNCS.PHASECHK.TRANS64 P0, [R5+URZ+0x34850], R4 ;  /* 0x03485004050085a7 */ /* 0x000ea4000800007f */
[----:B--2---:R-:W-:Y:S05]  /*ced0*/  @!P0 BRA `(.L_x_28) ;  /* 0xfffffffc00ec8947 */ /* 0x004fea000383ffff */
[----:B------:R-:W-:Y:S05]  /*cee0*/  BRA `(.L_x_27) ;  /* 0xffffff9c00d47947 */ /* 0x000fea000383ffff */
.L_x_42:
[----:B0-----:R-:W0:Y:S01]  /*cef0*/  S2R R0, SR_TID.X ;  /* 0x0000000000007919 */ /* 0x001e220000002100 */
[----:B------:R-:W-:Y:S01]  /*cf00*/  BSSY B0, `(.L_x_128) ;  /* 0x000000a000007945 */ /* 0x000fe20003800000 */
[----:B------:R-:W-:Y:S02]  /*cf10*/  IMAD.MOV.U32 R12, RZ, RZ, RZ ;  /* 0x000000ffff0c7224 */ /* 0x000fe400078e00ff */
[----:B------:R-:W-:Y:S02]  /*cf20*/  IMAD.MOV.U32 R11, RZ, RZ, 0x1f ;  /* 0x0000001fff0b7424 */ /* 0x000fe400078e00ff */
[----:B------:R-:W-:Y:S01]  /*cf30*/  IMAD.MOV.U32 R15, RZ, RZ, -0x1 ;  /* 0xffffffffff0f7424 */ /* 0x000fe200078e00ff */
[----:B0-----:R-:W-:-:S04]  /*cf40*/  SHF.R.U32.HI R0, RZ, 0x5, R0 ;  /* 0x00000005ff007819 */ /* 0x001fc80000011600 */
[----:B------:R-:W-:-:S04]  /*cf50*/  LOP3.LUT R0, R0, 0x3, RZ, 0xc0, !PT ;  /* 0x0000000300007812 */ /* 0x000fc800078ec0ff */
[----:B------:R-:W-:-:S07]  /*cf60*/  MOV R13, R0 ;  /* 0x00000000000d7202 */ /* 0x000fce0000000f00 */
[----:B--2---:R-:W-:Y:S05]  /*cf70*/  WARPSYNC.COLLECTIVE R15, `(.L_x_129) ;  /* 0x000000000f087348 */ /* 0x004fea0003c00000 */
[----:B------:R0:W1:Y:S02]  /*cf80*/  SHFL.IDX P6, R14, R13, R12, R11 ;  /* 0x0000000c0d0e7389 */ /* 0x00006400000c000b */
[----:B012---:R-:W-:Y:S01]  /*cf90*/  ENDCOLLECTIVE ;  /* 0x000000000000791b */ /* 0x007fe20003800000 */
.L_x_129:
[----:B------:R-:W-:Y:S05]  /*cfa0*/  BSYNC B0 ;  /* 0x0000000000007941 */ /* 0x000fea0003800000 */
.L_x_128:
[----:B------:R-:W-:Y:S05]  /*cfb0*/  BRA `(.L_x_130) ;  /* 0xffffffc000f07947 */ /* 0x000fea000383ffff */
.L_x_44:
[----:B------:R-:W-:Y:S01]  /*cfc0*/  BSSY B0, `(.L_x_131) ;  /* 0x0000006000007945 */ /* 0x000fe20003800000 */
[----:B------:R-:W-:-:S07]  /*cfd0*/  IMAD.MOV.U32 R15, RZ, RZ, -0x1 ;  /* 0xffffffffff0f7424 */ /* 0x000fce00078e00ff */
[----:B0-2---:R-:W-:Y:S05]  /*cfe0*/  WARPSYNC.COLLECTIVE R15, `(.L_x_132) ;  /* 0x000000000f0c7348 */ /* 0x005fea0003c00000 */
[----:B------:R-:W-:Y:S02]  /*cff0*/  ELECT P6, UR62, PT ;  /* 0x00000000003e782f */ /* 0x000fe400038c0000 */
[----:B------:R-:W-:Y:S01]  /*d000*/  MOV R14, UR62 ;  /* 0x0000003e000e7c02 */ /* 0x000fe20008000f00 */
[----:B0-2---:R-:W-:Y:S10]  /*d010*/  ENDCOLLECTIVE ;  /* 0x000000000000791b */ /* 0x005ff40003800000 */
.L_x_132:
[----:B------:R-:W-:Y:S05]  /*d020*/  BSYNC B0 ;  /* 0x0000000000007941 */ /* 0x000fea0003800000 */
.L_x_131:
[----:B------:R-:W-:Y:S05]  /*d030*/  BRA `(.L_x_133) ;  /* 0xffffffc000f07947 */ /* 0x000fea000383ffff */
.L_x_46:
[----:B0-----:R0:W3:Y:S02]  /*d040*/  SYNCS.PHASECHK.TRANS64.TRYWAIT P0, [R0+URZ+0x34840], R2 ;  /* 0x03484002000075a7 */ /* 0x0010e4000800017f */
[----:B---3--:R-:W-:Y:S05]  /*d050*/  @!P0 NANOSLEEP.SYNCS 0x989680 ;  /* 0x009896800000895d */ /* 0x008fea0003900000 */
[----:B------:R-:W3:Y:S02]  /*d060*/  @!P0 SYNCS.PHASECHK.TRANS64 P0, [R0+URZ+0x34840], R2 ;  /* 0x03484002000085a7 */ /* 0x000ee4000800007f */
[----:B---3--:R-:W-:Y:S05]  /*d070*/  @!P0 BRA `(.L_x_46) ;  /* 0xfffffffc00f08947 */ /* 0x008fea000383ffff */
[----:B------:R-:W-:Y:S05]  /*d080*/  BRA `(.L_x_134) ;  /* 0xffffffc4004c7947 */ /* 0x000fea000383ffff */
.L_x_49:
[----:B------:R-:W-:Y:S01]  /*d090*/  IMAD.MOV.U32 R13, RZ, RZ, R2 ;  /* 0x000000ffff0d7224 */ /* 0x000fe200078e0002 */
[----:B------:R-:W-:Y:S01]  /*d0a0*/  MOV R12, RZ ;  /* 0x000000ff000c7202 */ /* 0x000fe20000000f00 */
[----:B------:R-:W-:Y:S01]  /*d0b0*/  IMAD.MOV.U32 R11, RZ, RZ, 0x181f ;  /* 0x0000181fff0b7424 */ /* 0x000fe200078e00ff */
[----:B------:R-:W0:Y:S01]  /*d0c0*/  S2R R9, SR_TID.X ;  /* 0x0000000000097919 */ /* 0x000e220000002100 */
[----:B------:R-:W-:-:S07]  /*d0d0*/  IMAD.MOV.U32 R15, RZ, RZ, -0x1 ;  /* 0xffffffffff0f7424 */ /* 0x000fce00078e00ff */
[----:B0----5:R-:W-:Y:S05]  /*d0e0*/  WARPSYNC.COLLECTIVE R15, `(.L_x_135) ;  /* 0x000000000f087348 */ /* 0x021fea0003c00000 */
[----:B------:R1:W2:Y:S02]  /*d0f0*/  SHFL.IDX P6, R14, R13, R12, R11 ;  /* 0x0000000c0d0e7389 */ /* 0x0002a400000c000b */
[----:B012--5:R-:W-:Y:S01]  /*d100*/  ENDCOLLECTIVE ;  /* 0x000000000000791b */ /* 0x027fe20003800000 */
.L_x_135:
[----:B------:R-:W-:Y:S02]  /*d110*/  IMAD.MOV.U32 R13, RZ, RZ, R0 ;  /* 0x000000ffff0d7224 */ /* 0x000fe400078e0000 */
[----:B------:R-:W-:-:S07]  /*d120*/  IMAD.MOV.U32 R6, RZ, RZ, R14 ;  /* 0x000000ffff067224 */ /* 0x000fce00078e000e */
[----:B------:R-:W-:Y:S05]  /*d130*/  WARPSYNC.COLLECTIVE R15, `(.L_x_136) ;  /* 0x000000000f087348 */ /* 0x000fea0003c00000 */
[----:B------:R0:W1:Y:S02]  /*d140*/  SHFL.IDX P6, R14, R13, R12, R11 ;  /* 0x0000000c0d0e7389 */ /* 0x00006400000c000b */
[----:B01----:R-:W-:Y:S01]  /*d150*/  ENDCOLLECTIVE ;  /* 0x000000000000791b */ /* 0x003fe20003800000 */
.L_x_136:
[----:B------:R-:W-:Y:S01]  /*d160*/  ULDC UR4, c[0x0][0x288] ;  /* 0x0000a20000047ab9 */ /* 0x000fe20000000800 */
[----:B------:R-:W-:Y:S01]  /*d170*/  LOP3.LUT R9, R9, 0x7f, RZ, 0xc0, !PT ;  /* 0x0000007f09097812 */ /* 0x000fe200078ec0ff */
[----:B------:R-:W-:Y:S02]  /*d180*/  IMAD R3, R8, UR4, RZ ;  /* 0x0000000408037c24 */ /* 0x000fe4000f8e02ff */
[----:B------:R-:W0:Y:S01]  /*d190*/  S2R R8, SR_TID.X ;  /* 0x0000000000087919 */ /* 0x000e220000002100 */
[----:B------:R-:W-:-:S05]  /*d1a0*/  SHF.R.U32.HI R9, RZ, 0x3, R9 ;  /* 0x00000003ff097819 */ /* 0x000fca0000011609 */
[----:B------:R-:W-:Y:S02]  /*d1b0*/  IMAD.IADD R4, R9, 0x1, R4 ;  /* 0x0000000109047824 */ /* 0x000fe400078e0204 */
[----:B------:R-:W-:Y:S02]  /*d1c0*/  IMAD.MOV.U32 R13, RZ, RZ, R2 ;  /* 0x000000ffff0d7224 */ /* 0x000fe400078e0002 */
[----:B------:R-:W-:Y:S01]  /*d1d0*/  IMAD.MOV.U32 R12, RZ, RZ, 0x1 ;  /* 0x00000001ff0c7424 */ /* 0x000fe200078e00ff */
[C---:B------:R-:W-:Y:S01]  /*d1e0*/  ISETP.GE.AND P3, PT, R4.reuse, R3, PT ;  /* 0x000000030400720c */ /* 0x040fe20003f66270 */
[----:B------:R-:W-:Y:S02]  /*d1f0*/  VIADD R5, R4, 0x10 ;  /* 0x0000001004057836 */ /* 0x000fe40000000000 */
[----:B------:R-:W-:-:S10]  /*d200*/  IMAD.MOV.U32 R7, RZ, RZ, R14 ;  /* 0x000000ffff077224 */ /* 0x000fd400078e000e */
[----:B0-----:R-:W-:Y:S05]  /*d210*/  WARPSYNC.COLLECTIVE R15, `(.L_x_137) ;  /* 0x000000000f087348 */ /* 0x001fea0003c00000 */
[----:B------:R1:W2:Y:S02]  /*d220*/  SHFL.IDX P6, R14, R13, R12, R11 ;  /* 0x0000000c0d0e7389 */ /* 0x0002a400000c000b */
[----:B012---:R-:W-:Y:S01]  /*d230*/  ENDCOLLECTIVE ;  /* 0x000000000000791b */ /* 0x007fe20003800000 */
.L_x_137:
[----:B------:R-:W-:Y:S01]  /*d240*/  SHF.L.U32 R8, R8, 0x3, RZ ;  /* 0x0000000308087819 */ /* 0x000fe200000006ff */
[----:B------:R-:W-:-:S03]  /*d250*/  IMAD.MOV.U32 R13, RZ, RZ, R0 ;  /* 0x000000ffff0d7224 */ /* 0x000fc600078e0000 */
[----:B------:R-:W-:-:S04]  /*d260*/  LOP3.LUT R8, R8, 0x38, RZ, 0xc0, !PT ;  /* 0x0000003808087812 */ /* 0x000fc800078ec0ff */
[----:B------:R-:W-:-:S05]  /*d270*/  @!P3 LEA R7, P5, R8, R7, 0x1 ;  /* 0x000000070807b211 */ /* 0x000fca00078a08ff */
[----:B------:R-:W-:Y:S01]  /*d280*/  @!P3 IMAD.X R6, RZ, RZ, R6, P5 ;  /* 0x000000ffff06b224 */ /* 0x000fe200028e0606 */
[----:B------:R-:W-:-:S07]  /*d290*/  MOV R9, R14 ;  /* 0x0000000e00097202 */ /* 0x000fce0000000f00 */
[----:B------:R-:W-:Y:S05]  /*d2a0*/  WARPSYNC.COLLECTIVE R15, `(.L_x_138) ;  /* 0x000000000f087348 */ /* 0x000fea0003c00000 */
[----:B------:R0:W1:Y:S02]  /*d2b0*/  SHFL.IDX P6, R14, R13, R12, R11 ;  /* 0x0000000c0d0e7389 */ /* 0x00006400000c000b */
[----:B01----:R-:W-:Y:S01]  /*d2c0*/  ENDCOLLECTIVE ;  /* 0x000000000000791b */ /* 0x003fe20003800000 */
.L_x_138:
[----:B------:R-:W-:-:S04]  /*d2d0*/  @!P3 LOP3.LUT R7, R7, R6, RZ, 0x3c, !PT ;  /* 0x000000060707b212 */ /* 0x000fc800078e3cff */
[----:B------:R-:W-:-:S04]  /*d2e0*/  @!P3 LOP3.LUT R6, R7, R6, RZ, 0x3c, !PT ;  /* 0x000000060706b212 */ /* 0x000fc800078e3cff */
[----:B------:R-:W-:Y:S01]  /*d2f0*/  @!P3 LOP3.LUT R7, R7, R6, RZ, 0x3c, !PT ;  /* 0x000000060707b212 */ /* 0x000fe200078e3cff */
[----:B------:R-:W-:-:S04]  /*d300*/  IMAD.MOV.U32 R13, RZ, RZ, R2 ;  /* 0x000000ffff0d7224 */ /* 0x000fc800078e0002 */
[----:B------:R-:W-:Y:S01]  /*d310*/  @!PT LDS RZ, [RZ] ;  /* 0x00000000fffff984 */ /* 0x000fe20000000800 */
[----:B------:R-:W-:Y:S01]  /*d320*/  @!PT LDS RZ, [RZ] ;  /* 0x00000000fffff984 */ /* 0x000fe20000000800 */
[----:B------:R-:W-:Y:S01]  /*d330*/  @!PT LDS RZ, [RZ] ;  /* 0x00000000fffff984 */ /* 0x000fe20000000800 */
[----:B------:R0:W-:Y:S01]  /*d340*/  @!P3 LDGSTS.E.BYPASS.LTC128B.128 [R10+0x10400], desc[UR60][R6.64], !P0 ;  /* 0x10400000060abfae */ /* 0x0001e2000c101d7c */
[----:B------:R-:W-:-:S03]  /*d350*/  IMAD.MOV.U32 R12, RZ, RZ, 0x2 ;  /* 0x00000002ff0c7424 */ /* 0x000fc600078e00ff */
[----:B------:R0:W-:Y:S04]  /*d360*/  @!P3 LDGSTS.E.BYPASS.LTC128B.128 [R10+0x14400], desc[UR60][R6.64+0x80], !P1 ;  /* 0x14400080060abfae */ /* 0x0001e8000c901d7c */
[----:B------:R0:W-:Y:S01]  /*d370*/  @!P3 LDGSTS.E.BYPASS.LTC128B.128 [R10+0x18400], desc[UR60][R6.64+0x100], !P2 ;  /* 0x18400100060abfae */ /* 0x0001e2000d101d7c */
[----:B------:R-:W-:Y:S01]  /*d380*/  ISETP.GE.AND P3, PT, R5, R3, PT ;  /* 0x000000030500720c */ /* 0x000fe20003f66270 */
[----:B------:R-:W-:-:S12]  /*d390*/  IMAD.MOV.U32 R5, RZ, RZ, R14 ;  /* 0x000000ffff057224 */ /* 0x000fd800078e000e */
[----:B0-----:R-:W-:Y:S05]  /*d3a0*/  WARPSYNC.COLLECTIVE R15, `(.L_x_139) ;  /* 0x000000000f087348 */ /* 0x001fea0003c00000 */
[----:B------:R1:W2:Y:S02]  /*d3b0*/  SHFL.IDX P6, R14, R13, R12, R11 ;  /* 0x0000000c0d0e7389 */ /* 0x0002a400000c000b */
[----:B012---:R-:W-:Y:S01]  /*d3c0*/  ENDCOLLECTIVE ;  /* 0x000000000000791b */ /* 0x007fe20003800000 */
.L_x_139:
[----:B------:R-:W-:Y:S01]  /*d3d0*/  @!P3 LEA R8, P5, R8, R5, 0x1 ;  /* 0x000000050808b211 */ /* 0x000fe200078a08ff */
[----:B------:R-:W-:-:S04]  /*d3e0*/  IMAD.MOV.U32 R13, RZ, RZ, R0 ;  /* 0x000000ffff0d7224 */ /* 0x000fc800078e0000 */
[----:B------:R-:W-:Y:S02]  /*d3f0*/  @!P3 IMAD.X R5, RZ, RZ, R9, P5 ;  /* 0x000000ffff05b224 */ /* 0x000fe400028e0609 */
[----:B------:R-:W0:Y:S01]  /*d400*/  S2R R9, SR_TID.X ;  /* 0x0000000000097919 */ /* 0x000e220000002100 */
[----:B------:R-:W-:Y:S02]  /*d410*/  @!P3 IMAD.MOV.U32 R6, RZ, RZ, R8 ;  /* 0x000000ffff06b224 */ /* 0x000fe400078e0008 */
[----:B------:R-:W-:Y:S01]  /*d420*/  @!P3 IMAD.MOV.U32 R7, RZ, RZ, R5 ;  /* 0x000000ffff07b224 */ /* 0x000fe200078e0005 */
[----:B------:R-:W-:-:S04]  /*d430*/  IADD3 R5, R4, 0x20, RZ ;  /* 0x0000002004057810 */ /* 0x000fc80007ffe0ff */
[----:B------:R-:W-:Y:S01]  /*d440*/  @!PT LDS RZ, [RZ] ;  /* 0x00000000fffff984 */ /* 0x000fe20000000800 */
[----:B------:R-:W-:Y:S01]  /*d450*/  @!PT LDS RZ, [RZ] ;  /* 0x00000000fffff984 */ /* 0x000fe20000000800 */
[----:B------:R-:W-:Y:S01]  /*d460*/  @!PT LDS RZ, [RZ] ;  /* 0x00000000fffff984 */ /* 0x000fe20000000800 */
[----:B------:R1:W-:Y:S04]  /*d470*/  @!P3 LDGSTS.E.BYPASS.LTC128B.128 [R10+0x10c00], desc[UR60][R6.64], !P0 ;  /* 0x10c00000060abfae */ /* 0x0003e8000c101d7c */
[----:B------:R1:W-:Y:S04]  /*d480*/  @!P3 LDGSTS.E.BYPASS.LTC128B.128 [R10+0x14c00], desc[UR60][R6.64+0x80], !P1 ;  /* 0x14c00080060abfae */ /* 0x0003e8000c901d7c */
[----:B------:R1:W-:Y:S01]  /*d490*/  @!P3 LDGSTS.E.BYPASS.LTC128B.128 [R10+0x18c00], desc[UR60][R6.64+0x100], !P2 ;  /* 0x18c00100060abfae */ /* 0x0003e2000d101d7c */
[----:B------:R-:W-:Y:S01]  /*d4a0*/  ISETP.GE.AND P3, PT, R5, R3, PT ;  /* 0x000000030500720c */ /* 0x000fe20003f66270 */
[----:B------:R-:W-:-:S12]  /*d4b0*/  IMAD.MOV.U32 R5, RZ, RZ, R14 ;  /* 0x000000ffff057224 */ /* 0x000fd800078e000e */
[----:B01----:R-:W-:Y:S05]  /*d4c0*/  WARPSYNC.COLLECTIVE R15, `(.L_x_140) ;  /* 0x000000000f087348 */ /* 0x003fea0003c00000 */
[----:B------:R2:W3:Y:S02]  /*d4d0*/  SHFL.IDX P6, R14, R13, R12, R11 ;  /* 0x0000000c0d0e7389 */ /* 0x0004e400000c000b */
[----:B0123--:R-:W-:Y:S01]  /*d4e0*/  ENDCOLLECTIVE ;  /* 0x000000000000791b */ /* 0x00ffe20003800000 */
.L_x_140:
[----:B------:R-:W-:Y:S02]  /*d4f0*/  IMAD.SHL.U32 R9, R9, 0x8, RZ ;  /* 0x0000000809097824 */ /* 0x000fe400078e00ff */
[----:B------:R-:W-:Y:S01]  /*d500*/  IMAD.MOV.U32 R13, RZ, RZ, R2 ;  /* 0x000000ffff0d7224 */ /* 0x000fe200078e0002 */
[----:B------:R-:W-:Y:S02]  /*d510*/  MOV R12, 0x3 ;  /* 0x00000003000c7802 */ /* 0x000fe40000000f00 */
[----:B------:R-:W-:Y:S02]  /*d520*/  LOP3.LUT R9, R9, 0x38, RZ, 0xc0, !PT ;  /* 0x0000003809097812 */ /* 0x000fe400078ec0ff */
[----:B------:R-:W-:-:S07]  /*d530*/  MOV R8, R14 ;  /* 0x0000000e00087202 */ /* 0x000fce0000000f00 */
[----:B------:R-:W-:Y:S05]  /*d540*/  WARPSYNC.COLLECTIVE R15, `(.L_x_141) ;  /* 0x000000000f087348 */ /* 0x000fea0003c00000 */
[----:B------:R0:W1:Y:S02]  /*d550*/  SHFL.IDX P6, R14, R13, R12, R11 ;  /* 0x0000000c0d0e7389 */ /* 0x00006400000c000b */
[----:B01----:R-:W-:Y:S01]  /*d560*/  ENDCOLLECTIVE ;  /* 0x000000000000791b */ /* 0x003fe20003800000 */
.L_x_141:
[----:B------:R-:W-:-:S05]  /*d570*/  @!P3 LEA R8, P4, R9, R8, 0x1 ;  /* 0x000000080908b211 */ /* 0x000fca00078808ff */
[----:B------:R-:W-:Y:S02]  /*d580*/  @!P3 IMAD.X R9, RZ, RZ, R5, P4 ;  /* 0x000000ffff09b224 */ /* 0x000fe400020e0605 */
[----:B------:R-:W-:Y:S02]  /*d590*/  @!P3 IMAD.MOV.U32 R6, RZ, RZ, R8 ;  /* 0x000000ffff06b224 */ /* 0x000fe400078e0008 */
[----:B------:R-:W-:Y:S02]  /*d5a0*/  @!P3 IMAD.MOV.U32 R7, RZ, RZ, R9 ;  /* 0x000000ffff07b224 */ /* 0x000fe400078e0009 */
[----:B------:R-:W0:Y:S01]  /*d5b0*/  S2R R9, SR_TID.X ;  /* 0x0000000000097919 */ /* 0x000e220000002100 */
[C---:B------:R-:W-:Y:S02]  /*d5c0*/  VIADD R5, R4.reuse, 0x30 ;  /* 0x0000003004057836 */ /* 0x040fe40000000000 */
[----:B------:R-:W-:Y:S01]  /*d5d0*/  IMAD.MOV.U32 R13, RZ, RZ, R0 ;  /* 0x000000ffff0d7224 */ /* 0x000fe200078e0000 */
[----:B------:R-:W-:Y:S01]  /*d5e0*/  @!PT LDS RZ, [RZ] ;  /* 0x00000000fffff984 */ /* 0x000fe20000000800 */
[----:B------:R-:W-:Y:S01]  /*d5f0*/  @!PT LDS RZ, [RZ] ;  /* 0x00000000fffff984 */ /* 0x000fe20000000800 */
[----:B------:R-:W-:Y:S01]  /*d600*/  @!PT LDS RZ, [RZ] ;  /* 0x00000000fffff984 */ /* 0x000fe20000000800 */
[----:B------:R1:W-:Y:S01]  /*d610*/  @!P3 LDGSTS.E.BYPASS.LTC128B.128 [R10+0x11400], desc[UR60][R6.64], !P0 ;  /* 0x11400000060abfae */ /* 0x0003e2000c101d7c */
[----:B------:R-:W-:-:S03]  /*d620*/  VIADD R8, R4, 0x60 ;  /* 0x0000006004087836 */ /* 0x000fc60000000000 */
[----:B------:R1:W-:Y:S04]  /*d630*/  @!P3 LDGSTS.E.BYPASS.LTC128B.128 [R10+0x15400], desc[UR60][R6.64+0x80], !P1 ;  /* 0x15400080060abfae */ /* 0x0003e8000c901d7c */
[----:B------:R1:W-:Y:S01]  /*d640*/  @!P3 LDGSTS.E.BYPASS.LTC128B.128 [R10+0x19400], desc[UR60][R6.64+0x100], !P2 ;  /* 0x19400100060abfae */ /* 0x0003e2000d101d7c */
[----:B------:R-:W-:Y:S01]  /*d650*/  ISETP.GE.AND P3, PT, R5, R3, PT ;  /* 0x000000030500720c */ /* 0x000fe20003f66270 */
[----:B------:R-:W-:-:S12]  /*d660*/  IMAD.MOV.U32 R5, RZ, RZ, R14 ;  /* 0x000000ffff057224 */ /* 0x000fd800078e000e */
[----:B01----:R-:W-:Y:S05]  /*d670*/  WARPSYNC.COLLECTIVE R15, `(.L_x_142) ;  /* 0x000000000f087348 */ /* 0x003fea0003c00000 */
[----:B------:R2:W3:Y:S02]  /*d680*/  SHFL.IDX P6, R14, R13, R12, R11 ;  /* 0x0000000c0d0e7389 */ /* 0x0004e400000c000b */
[----:B0123--:R-:W-:Y:S01]  /*d690*/  ENDCOLLECTIVE ;  /* 0x000000000000791b */ /* 0x00ffe20003800000 */
.L_x_142:
[----:B------:R-:W-:Y:S02]  /*d6a0*/  IMAD.MOV.U32 R13, RZ, RZ, R2 ;  /* 0x000000ffff0d7224 */ /* 0x000fe400078e0002 */
[----:B------:R-:W-:Y:S02]  /*d6b0*/  IMAD.MOV.U32 R12, RZ, RZ, 0x4 ;  /* 0x00000004ff0c7424 */ /* 0x000fe400078e00ff */
[----:B------:R-:W-:-:S05]  /*d6c0*/  IMAD.SHL.U32 R9, R9, 0x8, RZ ;  /* 0x0000000809097824 */ /* 0x000fca00078e00ff */
[----:B------:R-:W-:Y:S01]  /*d6d0*/  LOP3.LUT R9, R9, 0x38, RZ, 0xc0, !PT ;  /* 0x0000003809097812 */ /* 0x000fe200078ec0ff */
[----:B------:R-:W-:-:S07]  /*d6e0*/  IMAD.MOV.U32 R6, RZ, RZ, R14 ;  /* 0x000000ffff067224 */ /* 0x000fce00078e000e */
[----:B------:R-:W-:Y:S05]  /*d6f0*/  WARPSYNC.COLLECTIVE R15, `(.L_x_143) ;  /* 0x000000000f087348 */ /* 0x000fea0003c00000 */
[----:B------:R0:W1:Y:S02]  /*d700*/  SHFL.IDX P6, R14, R13, R12, R11 ;  /* 0x0000000c0d0e7389 */ /* 0x00006400000c000b */
[----:B01----:R-:W-:Y:S01]  /*d710*/  ENDCOLLECTIVE ;  /* 0x000000000000791b */ /* 0x003fe20003800000 */
.L_x_143:
[----:B------:R-:W-:-:S05]  /*d720*/  @!P3 LEA R6, P4, R9, R6, 0x1 ;  /* 0x000000060906b211 */ /* 0x000fca00078808ff */
[----:B------:R-:W-:-:S05]  /*d730*/  @!P3 IMAD.X R5, RZ, RZ, R5, P4 ;  /* 0x000000ffff05b224 */ /* 0x000fca00020e0605 */
[----:B------:R-:W-:Y:S01]  /*d740*/  @!P3 MOV R7, R5 ;  /* 0x000000050007b202 */ /* 0x000fe20000000f00 */
[----:B------:R-:W-:Y:S02]  /*d750*/  VIADD R5, R4, 0x40 ;  /* 0x0000004004057836 */ /* 0x000fe40000000000 */
[----:B------:R-:W-:Y:S02]  /*d760*/  IMAD.MOV.U32 R13, RZ, RZ, R0 ;  /* 0x000000ffff0d7224 */ /* 0x000fe400078e0000 */
        /* <DEDUP_REMOVED lines=8> */
[----:B0-----:R-:W-:Y:S05]  /*d7f0*/  WARPSYNC.COLLECTIVE R15, `(.L_x_144) ;  /* 0x000000000f087348 */ /* 0x001fea0003c00000 */
[----:B------:R1:W2:Y:S02]  /*d800*/  SHFL.IDX P6, R14, R13, R12, R11 ;  /* 0x0000000c0d0e7389 */ /* 0x0002a400000c000b */
[----:B012---:R-:W-:Y:S01]  /*d810*/  ENDCOLLECTIVE ;  /* 0x000000000000791b */ /* 0x007fe20003800000 */
.L_x_144:
[----:B------:R-:W-:Y:S02]  /*d820*/  IMAD.MOV.U32 R13, RZ, RZ, R2 ;  /* 0x000000ffff0d7224 */ /* 0x000fe400078e0002 */
[----:B------:R-:W-:Y:S01]  /*d830*/  IMAD.MOV.U32 R12, RZ, RZ, 0x5 ;  /* 0x00000005ff0c7424 */ /* 0x000fe200078e00ff */
[----:B------:R-:W-:-:S07]  /*d840*/  MOV R6, R14 ;  /* 0x0000000e00067202 */ /* 0x000fce0000000f00 */
[----:B------:R-:W-:Y:S05]  /*d850*/  WARPSYNC.COLLECTIVE R15, `(.L_x_145) ;  /* 0x000000000f087348 */ /* 0x000fea0003c00000 */
[----:B------:R0:W1:Y:S02]  /*d860*/  SHFL.IDX P6, R14, R13, R12, R11 ;  /* 0x0000000c0d0e7389 */ /* 0x00006400000c000b */
[----:B01----:R-:W-:Y:S01]  /*d870*/  ENDCOLLECTIVE ;  /* 0x000000000000791b */ /* 0x003fe20003800000 */
.L_x_145:
[----:B------:R-:W-:-:S05]  /*d880*/  @!P3 LEA R6, P4, R9, R6, 0x1 ;  /* 0x000000060906b211 */ /* 0x000fca00078808ff */
[----:B------:R-:W-:-:S04]  /*d890*/  @!P3 IMAD.X R5, RZ, RZ, R5, P4 ;  /* 0x000000ffff05b224 */ /* 0x000fc800020e0605 */
[----:B------:R-:W-:Y:S02]  /*d8a0*/  @!P3 IMAD.MOV.U32 R7, RZ, RZ, R5 ;  /* 0x000000ffff07b224 */ /* 0x000fe400078e0005 */
[----:B------:R-:W-:Y:S02]  /*d8b0*/  VIADD R5, R4, 0x50 ;  /* 0x0000005004057836 */ /* 0x000fe40000000000 */
[----:B------:R-:W-:Y:S01]  /*d8c0*/  IMAD.MOV.U32 R13, RZ, RZ, R0 ;  /* 0x000000ffff0d7224 */ /* 0x000fe200078e0000 */
[----:B------:R-:W-:Y:S01]  /*d8d0*/  @!PT LDS RZ, [RZ] ;  /* 0x00000000fffff984 */ /* 0x000fe20000000800 */
[----:B------:R-:W-:Y:S01]  /*d8e0*/  @!PT LDS RZ, [RZ] ;  /* 0x00000000fffff984 */ /* 0x000fe20000000800 */
[----:B------:R-:W-:Y:S01]  /*d8f0*/  @!PT LDS RZ, [RZ] ;  /* 0x00000000fffff984 */ /* 0x000fe20000000800 */
[----:B------:R0:W-:Y:S04]  /*d900*/  @!P3 LDGSTS.E.BYPASS.LTC128B.128 [R10+0x12400], desc[UR60][R6.64], !P0 ;  /* 0x12400000060abfae */ /* 0x0001e8000c101d7c */
[----:B------:R0:W-:Y:S04]  /*d910*/  @!P3 LDGSTS.E.BYPASS.LTC128B.128 [R10+0x16400], desc[UR60][R6.64+0x80], !P1 ;  /* 0x16400080060abfae */ /* 0x0001e8000c901d7c */
[----:B------:R0:W-:Y:S01]  /*d920*/  @!P3 LDGSTS.E.BYPASS.LTC128B.128 [R10+0x1a400], desc[UR60][R6.64+0x100], !P2 ;  /* 0x1a400100060abfae */ /* 0x0001e2000d101d7c */
[----:B------:R-:W-:-:S02]  /*d930*/  ISETP.GE.AND P3, PT, R5, R3, PT ;  /* 0x000000030500720c */ /* 0x000fc40003f66270 */
[----:B------:R-:W-:-:S11]  /*d940*/  MOV R5, R14 ;  /* 0x0000000e00057202 */ /* 0x000fd60000000f00 */
[----:B0-----:R-:W-:Y:S05]  /*d950*/  WARPSYNC.COLLECTIVE R15, `(.L_x_146) ;  /* 0x000000000f087348 */ /* 0x001fea0003c00000 */
[----:B------:R1:W2:Y:S02]  /*d960*/  SHFL.IDX P6, R14, R13, R12, R11 ;  /* 0x0000000c0d0e7389 */ /* 0x0002a400000c000b */
[----:B012---:R-:W-:Y:S01]  /*d970*/  ENDCOLLECTIVE ;  /* 0x000000000000791b */ /* 0x007fe20003800000 */
.L_x_146:
[----:B------:R-:W-:Y:S01]  /*d980*/  IMAD.MOV.U32 R13, RZ, RZ, R2 ;  /* 0x000000ffff0d7224 */ /* 0x000fe200078e0002 */
[----:B------:R-:W-:Y:S01]  /*d990*/  MOV R12, 0x6 ;  /* 0x00000006000c7802 */ /* 0x000fe20000000f00 */
[----:B------:R-:W-:-:S07]  /*d9a0*/  IMAD.MOV.U32 R6, RZ, RZ, R14 ;  /* 0x000000ffff067224 */ /* 0x000fce00078e000e */
[----:B------:R-:W-:Y:S05]  /*d9b0*/  WARPSYNC.COLLECTIVE R15, `(.L_x_147) ;  /* 0x000000000f087348 */ /* 0x000fea0003c00000 */
[----:B------:R0:W1:Y:S02]  /*d9c0*/  SHFL.IDX P6, R14, R13, R12, R11 ;  /* 0x0000000c0d0e7389 */ /* 0x00006400000c000b */
[----:B01----:R-:W-:Y:S01]  /*d9d0*/  ENDCOLLECTIVE ;  /* 0x000000000000791b */ /* 0x003fe20003800000 */
.L_x_147:
[----:B------:R-:W-:-:S05]  /*d9e0*/  @!P3 LEA R6, P4, R9, R6, 0x1 ;  /* 0x000000060906b211 */ /* 0x000fca00078808ff */
[----:B------:R-:W-:Y:S01]  /*d9f0*/  @!P3 IMAD.X R5, RZ, RZ, R5, P4 ;  /* 0x000000ffff05b224 */ /* 0x000fe200020e0605 */
[----:B------:R-:W-:-:S03]  /*da00*/  ISETP.GE.AND P4, PT, R8, R3, PT ;  /* 0x000000030800720c */ /* 0x000fc60003f86270 */
[----:B------:R-:W-:Y:S02]  /*da10*/  @!P3 IMAD.MOV.U32 R7, RZ, RZ, R5 ;  /* 0x000000ffff07b224 */ /* 0x000fe400078e0005 */
[----:B------:R-:W-:-:S03]  /*da20*/  IMAD.MOV.U32 R13, RZ, RZ, R0 ;  /* 0x000000ffff0d7224 */ /* 0x000fc600078e0000 */
[----:B------:R-:W-:Y:S01]  /*da30*/  @!PT LDS RZ, [RZ] ;  /* 0x00000000fffff984 */ /* 0x000fe20000000800 */
[----:B------:R-:W-:Y:S01]  /*da40*/  @!PT LDS RZ, [RZ] ;  /* 0x00000000fffff984 */ /* 0x000fe20000000800 */
[----:B------:R-:W-:Y:S01]  /*da50*/  @!PT LDS RZ, [RZ] ;  /* 0x00000000fffff984 */ /* 0x000fe20000000800 */
[----:B------:R0:W-:Y:S04]  /*da60*/  @!P3 LDGSTS.E.BYPASS.LTC128B.128 [R10+0x12c00], desc[UR60][R6.64], !P0 ;  /* 0x12c00000060abfae */ /* 0x0001e8000c101d7c */
[----:B------:R0:W-:Y:S01]  /*da70*/  @!P3 LDGSTS.E.BYPASS.LTC128B.128 [R10+0x16c00], desc[UR60][R6.64+0x80], !P1 ;  /* 0x16c00080060abfae */ /* 0x0001e2000c901d7c */
[----:B------:R-:W-:-:S03]  /*da80*/  IMAD.MOV.U32 R5, RZ, RZ, R14 ;  /* 0x000000ffff057224 */ /* 0x000fc600078e000e */
[----:B------:R0:W-:Y:S04]  /*da90*/  @!P3 LDGSTS.E.BYPASS.LTC128B.128 [R10+0x1ac00], desc[UR60][R6.64+0x100], !P2 ;  /* 0x1ac00100060abfae */ /* 0x0001e8000d101d7c */
[----:B0-----:R-:W-:Y:S05]  /*daa0*/  WARPSYNC.COLLECTIVE R15, `(.L_x_148) ;  /* 0x000000000f087348 */ /* 0x001fea0003c00000 */
[----:B------:R1:W2:Y:S02]  /*dab0*/  SHFL.IDX P6, R14, R13, R12, R11 ;  /* 0x0000000c0d0e7389 */ /* 0x0002a400000c000b */
[----:B012---:R-:W-:Y:S01]  /*dac0*/  ENDCOLLECTIVE ;  /* 0x000000000000791b */ /* 0x007fe20003800000 */
.L_x_148:
[----:B------:R-:W-:Y:S02]  /*dad0*/  IMAD.MOV.U32 R13, RZ, RZ, R2 ;  /* 0x000000ffff0d7224 */ /* 0x000fe400078e0002 */
[----:B------:R-:W-:Y:S02]  /*dae0*/  IMAD.MOV.U32 R12, RZ, RZ, 0x7 ;  /* 0x00000007ff0c7424 */ /* 0x000fe400078e00ff */
[----:B------:R-:W-:-:S07]  /*daf0*/  IMAD.MOV.U32 R6, RZ, RZ, R14 ;  /* 0x000000ffff067224 */ /* 0x000fce00078e000e */
[----:B------:R-:W-:Y:S05]  /*db00*/  WARPSYNC.COLLECTIVE R15, `(.L_x_149) ;  /* 0x000000000f087348 */ /* 0x000fea0003c00000 */
[----:B------:R0:W1:Y:S02]  /*db10*/  SHFL.IDX P6, R14, R13, R12, R11 ;  /* 0x0000000c0d0e7389 */ /* 0x00006400000c000b */
[----:B01----:R-:W-:Y:S01]  /*db20*/  ENDCOLLECTIVE ;  /* 0x000000000000791b */ /* 0x003fe20003800000 */
.L_x_149:
[----:B------:R-:W-:-:S05]  /*db30*/  @!P4 LEA R6, P3, R9, R6, 0x1 ;  /* 0x000000060906c211 */ /* 0x000fca00078608ff */
[----:B------:R-:W-:-:S05]  /*db40*/  @!P4 IMAD.X R5, RZ, RZ, R5, P3 ;  /* 0x000000ffff05c224 */ /* 0x000fca00018e0605 */
[----:B------:R-:W-:Y:S01]  /*db50*/  @!P4 MOV R7, R5 ;  /* 0x000000050007c202 */ /* 0x000fe20000000f00 */
[----:B------:R-:W-:-:S04]  /*db60*/  IMAD.MOV.U32 R13, RZ, RZ, R0 ;  /* 0x000000ffff0d7224 */ /* 0x000fc800078e0000 */
[----:B------:R-:W-:Y:S01]  /*db70*/  @!PT LDS RZ, [RZ] ;  /* 0x00000000fffff984 */ /* 0x000fe20000000800 */
[----:B------:R-:W-:Y:S01]  /*db80*/  @!PT LDS RZ, [RZ] ;  /* 0x00000000fffff984 */ /* 0x000fe20000000800 */
[----:B------:R-:W-:Y:S01]  /*db90*/  @!PT LDS RZ, [RZ] ;  /* 0x00000000fffff984 */ /* 0x000fe20000000800 */
[----:B------:R0:W-:Y:S04]  /*dba0*/  @!P4 LDGSTS.E.BYPASS.LTC128B.128 [R10+0x13400], desc[UR60][R6.64], !P0 ;  /* 0x13400000060acfae */ /* 0x0001e8000c101d7c */
[----:B------:R0:W-:Y:S01]  /*dbb0*/  @!P4 LDGSTS.E.BYPASS.LTC128B.128 [R10+0x17400], desc[UR60][R6.64+0x80], !P1 ;  /* 0x17400080060acfae */ /* 0x0001e2000c901d7c */
[----:B------:R-:W-:-:S07]  /*dbc0*/  IMAD.MOV.U32 R5, RZ, RZ, R14 ;  /* 0x000000ffff057224 */ /* 0x000fce00078e000e */
[----:B0-----:R-:W-:Y:S05]  /*dbd0*/  WARPSYNC.COLLECTIVE R15, `(.L_x_150) ;  /* 0x000000000f087348 */ /* 0x001fea0003c00000 */
[----:B------:R1:W2:Y:S02]  /*dbe0*/  SHFL.IDX P6, R14, R13, R12, R11 ;  /* 0x0000000c0d0e7389 */ /* 0x0002a400000c000b */
[----:B012---:R-:W-:Y:S01]  /*dbf0*/  ENDCOLLECTIVE ;  /* 0x000000000000791b */ /* 0x007fe20003800000 */
.L_x_150:
[----:B------:R-:W-:Y:S01]  /*dc00*/  @!PT LDS RZ, [RZ] ;  /* 0x00000000fffff984 */ /* 0x000fe20000000800 */
[----:B------:R-:W-:Y:S01]  /*dc10*/  @!PT LDS RZ, [RZ] ;  /* 0x00000000fffff984 */ /* 0x000fe20000000800 */
[----:B------:R-:W-:Y:S01]  /*dc20*/  @!PT LDS RZ, [RZ] ;  /* 0x00000000fffff984 */ /* 0x000fe20000000800 */
[----:B------:R0:W-:Y:S01]  /*dc30*/  @!P4 LDGSTS.E.BYPASS.LTC128B.128 [R10+0x1b400], desc[UR60][R6.64+0x100], !P2 ;  /* 0x1b400100060acfae */ /* 0x0001e2000d101d7c */
[----:B------:R-:W-:Y:S01]  /*dc40*/  IMAD.MOV.U32 R0, RZ, RZ, R14 ;  /* 0x000000ffff007224 */ /* 0x000fe200078e000e */
[----:B------:R-:W-:Y:S06]  /*dc50*/  BRA `(.L_x_151) ;  /* 0xffffffc400a07947 */ /* 0x000fec000383ffff */
.L_x_53:
[----:B-1----:R1:W2:Y:S02]  /*dc60*/  SYNCS.PHASECHK.TRANS64.TRYWAIT P0, [R15+URZ+0x34820], R0 ;  /* 0x034820000f0075a7 */ /* 0x0022a4000800017f */
[----:B--2---:R-:W-:Y:S05]  /*dc70*/  @!P0 NANOSLEEP.SYNCS 0x989680 ;  /* 0x009896800000895d */ /* 0x004fea0003900000 */
[----:B------:R-:W2:Y:S02]  /*dc80*/  @!P0 SYNCS.PHASECHK.TRANS64 P0, [R15+URZ+0x34820], R0 ;  /* 0x034820000f0085a7 */ /* 0x000ea4000800007f */
[----:B--2---:R-:W-:Y:S05]  /*dc90*/  @!P0 BRA `(.L_x_53) ;  /* 0xfffffffc00f08947 */ /* 0x004fea000383ffff */
[----:B------:R-:W-:Y:S05]  /*dca0*/  BRA `(.L_x_152) ;  /* 0xffffffc800047947 */ /* 0x000fea000383ffff */
.L_x_60:
[----:B-1----:R1:W2:Y:S02]  /*dcb0*/  SYNCS.PHASECHK.TRANS64.TRYWAIT P0, [R3+URZ+0x34840], R2 ;  /* 0x03484002030075a7 */ /* 0x0022a4000800017f */
[----:B--2---:R-:W-:Y:S05]  /*dcc0*/  @!P0 NANOSLEEP.SYNCS 0x989680 ;  /* 0x009896800000895d */ /* 0x004fea0003900000 */
[----:B------:R-:W2:Y:S02]  /*dcd0*/  @!P0 SYNCS.PHASECHK.TRANS64 P0, [R3+URZ+0x34840], R2 ;  /* 0x03484002030085a7 */ /* 0x000ea4000800007f */
[----:B--2---:R-:W-:Y:S05]  /*dce0*/  @!P0 BRA `(.L_x_60) ;  /* 0xfffffffc00f08947 */ /* 0x004fea000383ffff */
[----:B------:R-:W-:Y:S05]  /*dcf0*/  BRA `(.L_x_153) ;  /* 0xffffffc800b87947 */ /* 0x000fea000383ffff */
.L_x_67:
[----:B0-----:R0:W1:Y:S02]  /*dd00*/  SYNCS.PHASECHK.TRANS64.TRYWAIT P0, [R3+URZ+0x60], R2 ;  /* 0x00006002030075a7 */ /* 0x001064000800017f */
[----:B-1----:R-:W-:Y:S05]  /*dd10*/  @!P0 NANOSLEEP.SYNCS 0x989680 ;  /* 0x009896800000895d */ /* 0x002fea0003900000 */
[----:B------:R-:W1:Y:S02]  /*dd20*/  @!P0 SYNCS.PHASECHK.TRANS64 P0, [R3+URZ+0x60], R2 ;  /* 0x00006002030085a7 */ /* 0x000e64000800007f */
[----:B-1----:R-:W-:Y:S05]  /*dd30*/  @!P0 BRA `(.L_x_67) ;  /* 0xfffffffc00f08947 */ /* 0x002fea000383ffff */
[----:B------:R-:W-:Y:S05]  /*dd40*/  BRA `(.L_x_154) ;  /* 0xffffffcc00c47947 */ /* 0x000fea000383ffff */
.L_x_77:
[----:B-1----:R1:W2:Y:S02]  /*dd50*/  SYNCS.PHASECHK.TRANS64.TRYWAIT P0, [R3+URZ+0x34840], R2 ;  /* 0x03484002030075a7 */ /* 0x0022a4000800017f */
[----:B--2---:R-:W-:Y:S05]  /*dd60*/  @!P0 NANOSLEEP.SYNCS 0x989680 ;  /* 0x009896800000895d */ /* 0x004fea0003900000 */
[----:B------:R-:W2:Y:S02]  /*dd70*/  @!P0 SYNCS.PHASECHK.TRANS64 P0, [R3+URZ+0x34840], R2 ;  /* 0x03484002030085a7 */ /* 0x000ea4000800007f */
[----:B--2---:R-:W-:Y:S05]  /*dd80*/  @!P0 BRA `(.L_x_77) ;  /* 0xfffffffc00f08947 */ /* 0x004fea000383ffff */
[----:B------:R-:W-:Y:S05]  /*dd90*/  BRA `(.L_x_155) ;  /* 0xffffffd400487947 */ /* 0x000fea000383ffff */
.L_x_84:
[----:B0-----:R0:W1:Y:S02]  /*dda0*/  SYNCS.PHASECHK.TRANS64.TRYWAIT P0, [R2+URZ+0x60], R3 ;  /* 0x00006003020075a7 */ /* 0x001064000800017f */
[----:B-1----:R-:W-:Y:S05]  /*ddb0*/  @!P0 NANOSLEEP.SYNCS 0x989680 ;  /* 0x009896800000895d */ /* 0x002fea0003900000 */
[----:B------:R-:W1:Y:S02]  /*ddc0*/  @!P0 SYNCS.PHASECHK.TRANS64 P0, [R2+URZ+0x60], R3 ;  /* 0x00006003020085a7 */ /* 0x000e64000800007f */
[----:B-1----:R-:W-:Y:S05]  /*ddd0*/  @!P0 BRA `(.L_x_84) ;  /* 0xfffffffc00f08947 */ /* 0x002fea000383ffff */
[----:B------:R-:W-:Y:S05]  /*dde0*/  BRA `(.L_x_156) ;  /* 0xffffffd800547947 */ /* 0x000fea000383ffff */
.L_x_93:
[----:B--2---:R2:W4:Y:S02]  /*ddf0*/  SYNCS.PHASECHK.TRANS64.TRYWAIT P0, [R2+URZ+0x34840], R3 ;  /* 0x03484003020075a7 */ /* 0x004524000800017f */
[----:B----4-:R-:W-:Y:S05]  /*de00*/  @!P0 NANOSLEEP.SYNCS 0x989680 ;  /* 0x009896800000895d */ /* 0x010fea0003900000 */
[----:B------:R-:W4:Y:S02]  /*de10*/  @!P0 SYNCS.PHASECHK.TRANS64 P0, [R2+URZ+0x34840], R3 ;  /* 0x03484003020085a7 */ /* 0x000f24000800007f */
[----:B----4-:R-:W-:Y:S05]  /*de20*/  @!P0 BRA `(.L_x_93) ;  /* 0xfffffffc00f08947 */ /* 0x010fea000383ffff */
[----:B------:R-:W-:Y:S05]  /*de30*/  BRA `(.L_x_157) ;  /* 0xffffffdc00a87947 */ /* 0x000fea000383ffff */
.L_x_100:
[----:B0-----:R0:W1:Y:S02]  /*de40*/  SYNCS.PHASECHK.TRANS64.TRYWAIT P0, [R2+URZ+0x60], R7 ;  /* 0x00006007020075a7 */ /* 0x001064000800017f */
[----:B-1----:R-:W-:Y:S05]  /*de50*/  @!P0 NANOSLEEP.SYNCS 0x989680 ;  /* 0x009896800000895d */ /* 0x002fea0003900000 */
[----:B------:R-:W1:Y:S02]  /*de60*/  @!P0 SYNCS.PHASECHK.TRANS64 P0, [R2+URZ+0x60], R7 ;  /* 0x00006007020085a7 */ /* 0x000e64000800007f */
[----:B-1----:R-:W-:Y:S05]  /*de70*/  @!P0 BRA `(.L_x_100) ;  /* 0xfffffffc00f08947 */ /* 0x002fea000383ffff */
[----:B------:R-:W-:Y:S05]  /*de80*/  BRA `(.L_x_158) ;  /* 0xffffffe000b47947 */ /* 0x000fea000383ffff */
.L_x_109:
[----:B-1----:R1:W4:Y:S02]  /*de90*/  SYNCS.PHASECHK.TRANS64.TRYWAIT P0, [R3+URZ+0x34860], R0 ;  /* 0x03486000030075a7 */ /* 0x002324000800017f */
[----:B----4-:R-:W-:Y:S05]  /*dea0*/  @!P0 NANOSLEEP.SYNCS 0x989680 ;  /* 0x009896800000895d */ /* 0x010fea0003900000 */
[----:B------:R-:W4:Y:S02]  /*deb0*/  @!P0 SYNCS.PHASECHK.TRANS64 P0, [R3+URZ+0x34860], R0 ;  /* 0x03486000030085a7 */ /* 0x000f24000800007f */
[----:B----4-:R-:W-:Y:S05]  /*dec0*/  @!P0 BRA `(.L_x_109) ;  /* 0xfffffffc00f08947 */ /* 0x010fea000383ffff */
[----:B------:R-:W-:Y:S05]  /*ded0*/  BRA `(.L_x_159) ;  /* 0xffffffe400b47947 */ /* 0x000fea000383ffff */
.L_x_116:
[----:B0-----:R0:W3:Y:S02]  /*dee0*/  SYNCS.PHASECHK.TRANS64.TRYWAIT P0, [R0+URZ+0x34820], R3 ;  /* 0x03482003000075a7 */ /* 0x0010e4000800017f */
[----:B---3--:R-:W-:Y:S05]  /*def0*/  @!P0 NANOSLEEP.SYNCS 0x989680 ;  /* 0x009896800000895d */ /* 0x008fea0003900000 */
[----:B------:R-:W3:Y:S02]  /*df00*/  @!P0 SYNCS.PHASECHK.TRANS64 P0, [R0+URZ+0x34820], R3 ;  /* 0x03482003000085a7 */ /* 0x000ee4000800007f */
[----:B---3--:R-:W-:Y:S05]  /*df10*/  @!P0 BRA `(.L_x_116) ;  /* 0xfffffffc00f08947 */ /* 0x008fea000383ffff */
[----:B------:R-:W-:Y:S05]  /*df20*/  BRA `(.L_x_160) ;  /* 0xffffffe800c07947 */ /* 0x000fea000383ffff */
.L_x_117:
[----:B------:R-:W3:Y:S01]  /*df30*/  S2R R2, SR_TID.X ;  /* 0x0000000000027919 */ /* 0x000ee20000002100 */
[----:B------:R-:W-:Y:S01]  /*df40*/  BSSY B0, `(.L_x_161) ;  /* 0x000000a000007945 */ /* 0x000fe20003800000 */
[----:B------:R-:W-:Y:S02]  /*df50*/  IMAD.MOV.U32 R12, RZ, RZ, RZ ;  /* 0x000000ffff0c7224 */ /* 0x000fe400078e00ff */
[----:B------:R-:W-:Y:S02]  /*df60*/  IMAD.MOV.U32 R11, RZ, RZ, 0x1f ;  /* 0x0000001fff0b7424 */ /* 0x000fe400078e00ff */
[----:B------:R-:W-:Y:S01]  /*df70*/  IMAD.MOV.U32 R15, RZ, RZ, -0x1 ;  /* 0xffffffffff0f7424 */ /* 0x000fe200078e00ff */
[----:B---3--:R-:W-:-:S04]  /*df80*/  SHF.R.U32.HI R2, RZ, 0x5, R2 ;  /* 0x00000005ff027819 */ /* 0x008fc80000011602 */
[----:B------:R-:W-:-:S04]  /*df90*/  LOP3.LUT R2, R2, 0x3, RZ, 0xc0, !PT ;  /* 0x0000000302027812 */ /* 0x000fc800078ec0ff */
[----:B------:R-:W-:-:S07]  /*dfa0*/  MOV R13, R2 ;  /* 0x00000002000d7202 */ /* 0x000fce0000000f00 */
[----:B012---:R-:W-:Y:S05]  /*dfb0*/  WARPSYNC.COLLECTIVE R15, `(.L_x_162) ;  /* 0x000000000f087348 */ /* 0x007fea0003c00000 */
[----:B------:R3:W4:Y:S02]  /*dfc0*/  SHFL.IDX P6, R14, R13, R12, R11 ;  /* 0x0000000c0d0e7389 */ /* 0x00072400000c000b */
[----:B01234-:R-:W-:Y:S01]  /*dfd0*/  ENDCOLLECTIVE ;  /* 0x000000000000791b */ /* 0x01ffe20003800000 */
.L_x_162:
[----:B------:R-:W-:Y:S05]  /*dfe0*/  BSYNC B0 ;  /* 0x0000000000007941 */ /* 0x000fea0003800000 */
.L_x_161:
[----:B------:R-:W-:Y:S05]  /*dff0*/  BRA `(.L_x_163) ;  /* 0xffffffe800a87947 */ /* 0x000fea000383ffff */
.L_x_120:
[----:B------:R-:W-:Y:S01]  /*e000*/  BSSY B1, `(.L_x_164) ;  /* 0x0000006000017945 */ /* 0x000fe20003800000 */
[----:B------:R-:W-:-:S07]  /*e010*/  IMAD.MOV.U32 R15, RZ, RZ, -0x1 ;  /* 0xffffffffff0f7424 */ /* 0x000fce00078e00ff */
[----:B0123--:R-:W-:Y:S05]  /*e020*/  WARPSYNC.COLLECTIVE R15, `(.L_x_165) ;  /* 0x000000000f0c7348 */ /* 0x00ffea0003c00000 */
[----:B------:R-:W-:Y:S02]  /*e030*/  ELECT P6, UR62, PT ;  /* 0x00000000003e782f */ /* 0x000fe400038c0000 */
[----:B------:R-:W-:Y:S01]  /*e040*/  MOV R14, UR62 ;  /* 0x0000003e000e7c02 */ /* 0x000fe20008000f00 */
[----:B0123--:R-:W-:Y:S10]  /*e050*/  ENDCOLLECTIVE ;  /* 0x000000000000791b */ /* 0x00fff40003800000 */
.L_x_165:
[----:B------:R-:W-:Y:S05]  /*e060*/  BSYNC B1 ;  /* 0x0000000000017941 */ /* 0x000fea0003800000 */
.L_x_164:
[----:B------:R-:W-:Y:S05]  /*e070*/  BRA `(.L_x_166) ;  /* 0xffffffe800a07947 */ /* 0x000fea000383ffff */
.L_x_122:
[----:B0-----:R0:W1:Y:S02]  /*e080*/  SYNCS.PHASECHK.TRANS64.TRYWAIT P0, [R6+URZ], R5 ;  /* 0x00000005060075a7 */ /* 0x001064000800017f */
[----:B-1----:R-:W-:Y:S05]  /*e090*/  @!P0 NANOSLEEP.SYNCS 0x989680 ;  /* 0x009896800000895d */ /* 0x002fea0003900000 */
[----:B------:R-:W1:Y:S02]  /*e0a0*/  @!P0 SYNCS.PHASECHK.TRANS64 P0, [R6+URZ], R5 ;  /* 0x00000005060085a7 */ /* 0x000e64000800007f */
[----:B-1----:R-:W-:Y:S05]  /*e0b0*/  @!P0 BRA `(.L_x_122) ;  /* 0xfffffffc00f08947 */ /* 0x002fea000383ffff */
[----:B------:R-:W-:Y:S05]  /*e0c0*/  BRA `(.L_x_167) ;  /* 0xffffffe800d87947 */ /* 0x000fea000383ffff */
.L_x_123:
[----:B-1----:R1:W3:Y:S02]  /*e0d0*/  SYNCS.PHASECHK.TRANS64.TRYWAIT P0, [R3+URZ], R2 ;  /* 0x00000002030075a7 */ /* 0x0022e4000800017f */
[----:B---3--:R-:W-:Y:S05]  /*e0e0*/  @!P0 NANOSLEEP.SYNCS 0x989680 ;  /* 0x009896800000895d */ /* 0x008fea0003900000 */
[----:B------:R-:W3:Y:S02]  /*e0f0*/  @!P0 SYNCS.PHASECHK.TRANS64 P0, [R3+URZ], R2 ;  /* 0x00000002030085a7 */ /* 0x000ee4000800007f */
[----:B---3--:R-:W-:Y:S05]  /*e100*/  @!P0 BRA `(.L_x_123) ;  /* 0xfffffffc00f08947 */ /* 0x008fea000383ffff */
[----:B------:R-:W-:Y:S05]  /*e110*/  BRA `(.L_x_168) ;  /* 0xffffffe800cc7947 */ /* 0x000fea000383ffff */
.L_x_125:
[----:B-1----:R1:W3:Y:S02]  /*e120*/  SYNCS.PHASECHK.TRANS64.TRYWAIT P0, [R18+URZ], R5 ;  /* 0x00000005120075a7 */ /* 0x0022e4000800017f */
[----:B---3--:R-:W-:Y:S05]  /*e130*/  @!P0 NANOSLEEP.SYNCS 0x989680 ;  /* 0x009896800000895d */ /* 0x008fea0003900000 */
[----:B------:R-:W3:Y:S02]  /*e140*/  @!P0 SYNCS.PHASECHK.TRANS64 P0, [R18+URZ], R5 ;  /* 0x00000005120085a7 */ /* 0x000ee4000800007f */
[----:B---3--:R-:W-:Y:S05]  /*e150*/  @!P0 BRA `(.L_x_125) ;  /* 0xfffffffc00f08947 */ /* 0x008fea000383ffff */
[----:B------:R-:W-:Y:S05]  /*e160*/  BRA `(.L_x_169) ;  /* 0xffffffe800d07947 */ /* 0x000fea000383ffff */
.L_x_170:
[----:B------:R-:W-:-:S00]  /*e170*/  BRA `(.L_x_170) ;  /* 0xfffffffc00fc7947 */ /* 0x000fc0000383ffff */
[----:B------:R-:W-:-:S00]  /*e180*/  NOP ;  /* 0x0000000000007918 */ /* 0x000fc00000000000 */
[----:B------:R-:W-:-:S00]  /*e190*/  NOP ;  /* 0x0000000000007918 */ /* 0x000fc00000000000 */
[----:B------:R-:W-:-:S00]  /*e1a0*/  NOP ;  /* 0x0000000000007918 */ /* 0x000fc00000000000 */
[----:B------:R-:W-:-:S00]  /*e1b0*/  NOP ;  /* 0x0000000000007918 */ /* 0x000fc00000000000 */
[----:B------:R-:W-:-:S00]  /*e1c0*/  NOP ;  /* 0x0000000000007918 */ /* 0x000fc00000000000 */
[----:B------:R-:W-:-:S00]  /*e1d0*/  NOP ;  /* 0x0000000000007918 */ /* 0x000fc00000000000 */
[----:B------:R-:W-:-:S00]  /*e1e0*/  NOP ;  /* 0x0000000000007918 */ /* 0x000fc00000000000 */
[----:B------:R-:W-:-:S00]  /*e1f0*/  NOP ;  /* 0x0000000000007918 */ /* 0x000fc00000000000 */
.L_x_15274:


//--------------------- .text._ZN7cutlass13device_kernelIN5flash11enable_sm90INS1_16FlashAttnFwdSm90INS1_25CollectiveMainloopFwdSm90ILi2EN4cute5tupleIJNS5_1CILi2EEENS7_ILi1EEES9_EEENS6_IJNS7_ILi128EEESB_NS7_ILi192EEEEEELi128ENS_10bfloat16_tEfNS_4arch4Sm90ELb0ELb0ELb1ELb0ELb0ELb0ELb0ELb1ELb1ELb1ELb0ELb0EEENS1_21CollectiveEpilogueFwdINS6_IJSB_SB_SB_EEESA_SE_SG_Li256ELb0ELb1ELb0ELb0EEENS1_29StaticPersistentTileSchedulerILb0EEEEEEEEEvNT_6ParamsE --------------------------
	.section	.text._ZN7cutlass13device_kernelIN5flash11enable_sm90INS1_16FlashAttnFwdSm90INS1_25CollectiveMainloopFwdSm90ILi2EN4cute5tupleIJNS5_1CILi2EEENS7_ILi1EEES9_EEENS6_IJNS7_ILi128EEESB_NS7_ILi192EEEEEELi128ENS_10bfloat16_tEfNS_4arch4Sm90ELb0ELb0ELb1ELb0ELb0ELb0ELb0ELb1ELb1ELb1ELb0ELb0EEENS1_21CollectiveEpilogueFwdINS6_IJSB_SB_SB_EEESA_SE_SG_Li256ELb0ELb1ELb0ELb0EEENS1_29StaticPersistentTileSchedulerILb0EEEEEEEEEvNT_6ParamsE,"ax",@progbits
	.align	128
.text._ZN7cutlass13device_kernelIN5flash11enable_sm90INS1_16FlashAttnFwdSm90INS1_25CollectiveMainloopFwdSm90ILi2EN4cute5tupleIJNS5_1CILi2EEENS7_ILi1EEES9_EEENS6_IJNS7_ILi128EEESB_NS7_ILi192EEEEEELi128ENS_10bfloat16_tEfNS_4arch4Sm90ELb0ELb0ELb1ELb0ELb0ELb0ELb0ELb1ELb1ELb1ELb0ELb0EEENS1_21CollectiveEpilogueFwdINS6_IJSB_SB_SB_EEESA_SE_SG_Li256ELb0ELb1ELb0ELb0EEENS1_29StaticPersistentTileSchedulerILb0EEEEEEEEEvNT_6ParamsE:
        .type           _ZN7cutlass13device_kernelIN5flash11enable_sm90INS1_16FlashAttnFwdSm90INS1_25CollectiveMainloopFwdSm90ILi2EN4cute5tupleIJNS5_1CILi2EEENS7_ILi1EEES9_EEENS6_IJNS7_ILi128EEESB_NS7_ILi192EEEEEELi128ENS_10bfloat16_tEfNS_4arch4Sm90ELb0ELb0ELb1ELb0ELb0ELb0ELb0ELb1ELb1ELb1ELb0ELb0EEENS1_21CollectiveEpilogueFwdINS6_IJSB_SB_SB_EEESA_SE_SG_Li256ELb0ELb1ELb0ELb0EEENS1_29StaticPersistentTileSchedulerILb0EEEEEEEEEvNT_6ParamsE,@function
        .size           _ZN7cutlass13device_kernelIN5flash11enable_sm90INS1_16FlashAttnFwdSm90INS1_25CollectiveMainloopFwdSm90ILi2EN4cute5tupleIJNS5_1CILi2EEENS7_ILi1EEES9_EEENS6_IJNS7_ILi128EEESB_NS7_ILi192EEEEEELi128ENS_10bfloat16_tEfNS_4arch4Sm90ELb0ELb0ELb1ELb0ELb0ELb0ELb0ELb1ELb1ELb1ELb0ELb0EEENS1_21CollectiveEpilogueFwdINS6_IJSB_SB_SB_EEESA_SE_SG_Li256ELb0ELb1ELb0ELb0EEENS1_29StaticPersistentTileSchedulerILb0EEEEEEEEEvNT_6ParamsE,(.L_x_15275 - _ZN7cutlass13device_kernelIN5flash11enable_sm90INS1_16FlashAttnFwdSm90INS1_25CollectiveMainloopFwdSm90ILi2EN4cute5tupleIJNS5_1CILi2EEENS7_ILi1EEES9_EEENS6_IJNS7_ILi128EEESB_NS7_ILi192EEEEEELi128ENS_10bfloat16_tEfNS_4arch4Sm90ELb0ELb0ELb1ELb0ELb0ELb0ELb0ELb1ELb1ELb1ELb0ELb0EEENS1_21CollectiveEpilogueFwdINS6_IJSB_SB_SB_EEESA_SE_SG_Li256ELb0ELb1ELb0ELb0EEENS1_29StaticPersistentTileSchedulerILb0EEEEEEEEEvNT_6ParamsE)
        .other          _ZN7cutlass13device_kernelIN5flash11enable_sm90INS1_16FlashAttnFwdSm90INS1_25CollectiveMainloopFwdSm90ILi2EN4cute5tupleIJNS5_1CILi2EEENS7_ILi1EEES9_EEENS6_IJNS7_ILi128EEESB_NS7_ILi192EEEEEELi128ENS_10bfloat16_tEfNS_4arch4Sm90ELb0ELb0ELb1ELb0ELb0ELb0ELb0ELb1ELb1ELb1ELb0ELb0EEENS1_21CollectiveEpilogueFwdINS6_IJSB_SB_SB_EEESA_SE_SG_Li256ELb0ELb1ELb0ELb0EEENS1_29StaticPersistentTileSchedulerILb0EEEEEEEEEvNT_6ParamsE,@"STO_CUDA_ENTRY STV_DEFAULT"
_ZN7cutlass13device_kernelIN5flash11enable_sm90INS1_16FlashAttnFwdSm90INS1_25CollectiveMainloopFwdSm90ILi2EN4cute5tupleIJNS5_1CILi2EEENS7_ILi1EEES9_EEENS6_IJNS7_ILi128EEESB_NS7_ILi192EEEEEELi128ENS_10bfloat16_tEfNS_4arch4Sm90ELb0ELb0ELb1ELb0ELb0ELb0ELb0ELb1ELb1ELb1ELb0ELb0EEENS1_21CollectiveEpilogueFwdINS6_IJSB_SB_SB_EEESA_SE_SG_Li256ELb0ELb1ELb0ELb0EEENS1_29StaticPersistentTileSchedulerILb0EEEEEEEEEvNT_6ParamsE:
[----:B------:R-:W0:Y:S02]  /*0000*/  LDC R1, c[0x0][0x28] ;  /* 0x00000a00ff017b82 */ /* 0x000e240000000800 */
[----:B0-----:R-:W-:Y:S01]  /*0010*/  VIADD R1, R1, 0xffffffc8 ;  /* 0xffffffc801017836 */ /* 0x001fe20000000000 */
[----:B------:R-:W0:Y:S01]  /*0020*/  S2R R0, SR_TID.X ;  /* 0x0000000000007919 */ /* 0x000e220000002100 */
[----:B------:R-:W-:Y:S01]  /*0030*/  ELECT P0, URZ, PT ;  /* 0x00000000003f782f */ /* 0x000fe20003800000 */
[----:B------:R-:W-:Y:S01]  /*0040*/  BSSY B0, `(.L_x_171) ;  /* 0x000000e000007945 */ /* 0x000fe20003800000 */
[----:B0-----:R-:W-:-:S05]  /*0050*/  SHF.R.U32.HI R3, RZ, 0x5, R0 ;  /* 0x00000005ff037819 */ /* 0x001fca0000011600 */
[----:B------:R-:W0:Y:S02]  /*0060*/  SHFL.IDX PT, R2, R3, RZ, 0x1f ;  /* 0x00001fff03027589 */ /* 0x000e2400000e0000 */
[----:B0-----:R-:W-:Y:S02]  /*0070*/  ISETP.EQ.AND P0, PT, R2, RZ, P0 ;  /* 0x000000ff0200720c */ /* 0x001fe40000702270 */
[----:B------:R-:W-:-:S11]  /*0080*/  SHF.R.U32.HI R2, RZ, 0x7, R0 ;  /* 0x00000007ff027819 */ /* 0x000fd60000011600 */
        /* <DEDUP_REMOVED lines=9> */
.L_x_172:
[----:B------:R-:W-:Y:S05]  /*0120*/  BSYNC B0 ;  /* 0x0000000000007941 */ /* 0x000fea0003800000 */
.L_x_171:
[----:B------:R-:W-:Y:S01]  /*0130*/  VOTEU.ANY UP0, P0 ;  /* 0x00000000003f7886 */ /* 0x000fe20000000100 */
[----:B------:R-:W0:Y:S01]  /*0140*/  SHFL.IDX PT, R2, R2, RZ, 0x1f ;  /* 0x00001fff02027589 */ /* 0x000e2200000e0000 */
[----:B------:R-:W-:Y:S01]  /*0150*/  UMOV UR4, 0x80 ;  /* 0x0000008000047882 */ /* 0x000fe20000000000 */
[----:B------:R-:W-:Y:S01]  /*0160*/  UMOV UR7, 0x200 ;  /* 0x0000020000077882 */ /* 0x000fe20000000000 */
[----:B------:R-:W-:Y:S01]  /*0170*/  VOTEU.ANY UP1, P0 ;  /* 0x00000000003f7886 */ /* 0x000fe20000020100 */
[----:B------:R-:W1:Y:S01]  /*0180*/  @UP0 S2UR UR8, SR_CgaCtaId ;  /* 0x00000000000809c3 */ /* 0x000e620000008800 */
[----:B------:R-:W2:Y:S01]  /*0190*/  SHFL.IDX PT, R4, R3, RZ, 0x1f ;  /* 0x00001fff03047589 */ /* 0x000ea200000e0000 */
[----:B------:R-:W-:Y:S01]  /*01a0*/  @UP0 UMOV UR6, 0x400 ;  /* 0x0000040000060882 */ /* 0x000fe20000000000 */
[----:B------:R-:W-:-:S04]  /*01b0*/  @UP0 UIADD3 UR4, -UR4, 0x100000, URZ ;  /* 0x0010000004040890 */ /* 0x000fc8000fffe13f */
[----:B------:R-:W-:Y:S02]  /*01c0*/  @UP0 USHF.L.U32 UR5, UR4, 0xb, URZ ;  /* 0x0000000b04050899 */ /* 0x000fe4000800063f */
[----:B------:R-:W-:Y:S01]  /*01d0*/  @UP0 USHF.L.U32 UR4, UR4, 0x1, URZ ;  /* 0x0000000104040899 */ /* 0x000fe2000800063f */
[----:B------:R-:W-:Y:S01]  /*01e0*/  VOTEU.ANY UP2, P0 ;  /* 0x00000000003f7886 */ /* 0x000fe20000040100 */
[----:B0-----:R-:W-:Y:S01]  /*01f0*/  R2UR UR9, R2 ;  /* 0x00000000020972ca */ /* 0x001fe200000e0000 */
[----:B-1----:R-:W-:Y:S01]  /*0200*/  @UP0 ULEA UR8, UR8, UR6, 0x18 ;  /* 0x0000000608080291 */ /* 0x002fe2000f8ec03f */
[----:B--2---:R-:W-:Y:S01]  /*0210*/  ISETP.NE.AND P1, PT, R4, RZ, PT ;  /* 0x000000ff0400720c */ /* 0x004fe20003f25270 */
[----:B------:R-:W-:-:S04]  /*0220*/  @UP0 UIADD3 UR6, -UR7, 0x100000, URZ ;  /* 0x0010000007060890 */ /* 0x000fc8000fffe13f */
[----:B------:R-:W-:Y:S02]  /*0230*/  @UP0 USHF.L.U32 UR7, UR6, 0xb, URZ ;  /* 0x0000000b06070899 */ /* 0x000fe4000800063f */
[----:B------:R-:W-:-:S04]  /*0240*/  @UP0 USHF.L.U32 UR6, UR6, 0x1, URZ ;  /* 0x0000000106060899 */ /* 0x000fc8000800063f */
[----:B------:R-:W-:Y:S01]  /*0250*/  UISETP.NE.AND UP0, UPT, UR9, URZ, UPT ;  /* 0x0000003f0900728c */ /* 0x000fe2000bf05270 */
[----:B------:R-:W0:Y:S02]  /*0260*/  FENCE.VIEW.ASYNC.S ;  /* 0x00000000000073c6 */ /* 0x000e240000000000 */
[----:B0-----:R0:W1:Y:S05]  /*0270*/  @UP1 SYNCS.EXCH.64 URZ, [UR8+0x34800], UR4 ;  /* 0x03480004083f15b2 */ /* 0x00106a0008000100 */
[----:B------:R0:W2:Y:S01]  /*0280*/  @UP2 SYNCS.EXCH.64 URZ, [UR8+0x34820], UR6 ;  /* 0x03482006083f25b2 */ /* 0x0000a20008000100 */
[----:B------:R-:W-:Y:S05]  /*0290*/  @P1 BRA `(.L_x_173) ;  /* 0x0000000000481947 */ /* 0x000fea0003800000 */
[----:B0-----:R-:W0:Y:S01]  /*02a0*/  S2UR UR5, SR_CgaCtaId ;  /* 0x00000000000579c3 */ /* 0x001e220000008800 */
[----:B------:R-:W-:Y:S01]  /*02b0*/  UMOV UR4, 0x400 ;  /* 0x0000040000047882 */ /* 0x000fe20000000000 */
[----:B------:R-:W-:Y:S01]  /*02c0*/  UMOV UR6, 0x1 ;  /* 0x0000000100067882 */ /* 0x000fe20000000000 */
[----:B------:R-:W-:Y:S01]  /*02d0*/  UMOV UR7, 0x4 ;  /* 0x0000000400077882 */ /* 0x000fe20000000000 */
[----:B------:R-:W-:Y:S01]  /*02e0*/  ELECT P0, URZ, PT ;  /* 0x00000000003f782f */ /* 0x000fe20003800000 */
[----:B0-----:R-:W-:Y:S02]  /*02f0*/  ULEA UR8, UR5, UR4, 0x18 ;  /* 0x0000000405087291 */ /* 0x001fe4000f8ec03f */
[----:B------:R-:W-:-:S04]  /*0300*/  UIADD3 UR4, -UR6, 0x100000, URZ ;  /* 0x0010000006047890 */ /* 0x000fc8000fffe13f */
[----:B------:R-:W-:Y:S02]  /*0310*/  USHF.L.U32 UR5, UR4, 0xb, URZ ;  /* 0x0000000b04057899 */ /* 0x000fe4000800063f */
[----:B------:R-:W-:Y:S02]  /*0320*/  USHF.L.U32 UR4, UR4, 0x1, URZ ;  /* 0x0000000104047899 */ /* 0x000fe4000800063f */
[----:B------:R-:W-:-:S04]  /*0330*/  UIADD3 UR6, -UR7, 0x100000, URZ ;  /* 0x0010000007067890 */ /* 0x000fc8000fffe13f */
[----:B------:R-:W-:Y:S02]  /*0340*/  USHF.L.U32 UR7, UR6, 0xb, URZ ;  /* 0x0000000b06077899 */ /* 0x000fe4000800063f */
[----:B------:R-:W-:Y:S01]  /*0350*/  USHF.L.U32 UR6, UR6, 0x1, URZ ;  /* 0x0000000106067899 */ /* 0x000fe2000800063f */
[----:B------:R-:W0:Y:S03]  /*0360*/  FENCE.VIEW.ASYNC.S ;  /* 0x00000000000073c6 */ /* 0x000e260000000000 */
[----:B0-----:R3:W4:Y:S08]  /*0370*/  SYNCS.EXCH.64 URZ, [UR8+0x34830], UR4 ;  /* 0x03483004083f75b2 */ /* 0x0017300008000100 */
[----:B------:R3:W0:Y:S01]  /*0380*/  SYNCS.EXCH.64 URZ, [UR8+0x34840], UR6 ;  /* 0x03484006083f75b2 */ /* 0x0006220008000100 */
[----:B------:R3:W0:Y:S01]  /*0390*/  SYNCS.EXCH.64 URZ, [UR8+0x34838], UR4 ;  /* 0x03483804083f75b2 */ /* 0x0006220008000100 */
[----:B------:R3:W0:Y:S02]  /*03a0*/  SYNCS.EXCH.64 URZ, [UR8+0x34848], UR6 ;  /* 0x03484806083f75b2 */ /* 0x0006240008000100 */
[----:B---3--:R-:W-:Y:S01]  /*03b0*/  NOP ;  /* 0x0000000000007918 */ /* 0x008fe20000000000 */
.L_x_173:
[----:B0-----:R-:W0:Y:S01]  /*03c0*/  S2UR UR4, SR_CTAID.Y ;  /* 0x00000000000479c3 */ /* 0x001e220000002600 */
[----:B------:R-:W3:Y:S01]  /*03d0*/  SHFL.IDX PT, R8, R3, RZ, 0x1f ;  /* 0x00001fff03087589 */ /* 0x000ee200000e0000 */
[----:B------:R-:W-:Y:S01]  /*03e0*/  ULDC UR5, c[0x0][0x154] ;  /* 0x0000550000057ab9 */ /* 0x000fe20000000800 */
[----:B------:R-:W-:Y:S01]  /*03f0*/  SHF.R.S32.HI R5, RZ, 0x1f, R0 ;  /* 0x0000001fff057819 */ /* 0x000fe20000011400 */
[----:B------:R-:W-:-:S03]  /*0400*/  NOP ;  /* 0x0000000000007918 */ /* 0x000fc60000000000 */
[----:B------:R-:W-:Y:S01]  /*0410*/  LEA.HI R5, R5, R0, RZ, 0x7 ;  /* 0x0000000005057211 */ /* 0x000fe200078f38ff */
[----:B------:R-:W5:Y:S08]  /*0420*/  S2UR UR6, SR_CTAID.X ;  /* 0x00000000000679c3 */ /* 0x000f700000002500 */
[----:B------:R-:W1:Y:S01]  /*0430*/  LDC R7, c[0x0][0x148] ;  /* 0x00005200ff077b82 */ /* 0x000e620000000800 */
[----:B0-----:R-:W-:-:S02]  /*0440*/  I2FP.F32.U32 R2, UR4 ;  /* 0x0000000400027c45 */ /* 0x001fc40008201000 */
[----:B---3--:R-:W-:-:S03]  /*0450*/  ISETP.NE.AND P0, PT, R8, RZ, PT ;  /* 0x000000ff0800720c */ /* 0x008fc60003f05270 */
[----:B------:R-:W-:Y:S01]  /*0460*/  FMUL R6, R2, UR5 ;  /* 0x0000000502067c20 */ /* 0x000fe20008400000 */
[----:B-----5:R-:W-:-:S05]  /*0470*/  I2FP.F32.U32 R2, UR6 ;  /* 0x0000000600027c45 */ /* 0x020fca0008201000 */
[----:B------:R-:W0:Y:S02]  /*0480*/  F2I.U32.TRUNC.NTZ R6, R6 ;  /* 0x0000000600067305 */ /* 0x000e24000020f000 */
[----:B0-----:R-:W-:-:S04]  /*0490*/  IMAD.MOV R10, RZ, RZ, -R6 ;  /* 0x000000ffff0a7224 */ /* 0x001fc800078e0a06 */
[----:B-1----:R-:W-:Y:S01]  /*04a0*/  IMAD R13, R7, R10, UR4 ;  /* 0x00000004070d7e24 */ /* 0x002fe2000f8e020a */
[----:B------:R-:W-:Y:S02]  /*04b0*/  ULDC UR4, c[0x0][0x150] ;  /* 0x0000540000047ab9 */ /* 0x000fe40000000800 */
[----:B------:R-:W-:Y:S01]  /*04c0*/  FMUL R10, R2, UR4 ;  /* 0x00000004020a7c20 */ /* 0x000fe20008400000 */
[----:B------:R-:W-:Y:S06]  /*04d0*/  @P0 BRA `(.L_x_174) ;  /* 0x0000000000480947 */ /* 0x000fec0003800000 */
[----:B------:R-:W0:Y:S01]  /*04e0*/  S2UR UR5, SR_CgaCtaId ;  /* 0x00000000000579c3 */ /* 0x000e220000008800 */
        /* <DEDUP_REMOVED lines=12> */
[----:B0-----:R0:W1:Y:S08]  /*05b0*/  SYNCS.EXCH.64 URZ, [UR8+0x34850], UR4 ;  /* 0x03485004083f75b2 */ /* 0x0010700008000100 */
[----:B------:R0:W3:Y:S01]  /*05c0*/  SYNCS.EXCH.64 URZ, [UR8+0x34860], UR6 ;  /* 0x03486006083f75b2 */ /* 0x0000e20008000100 */
[----:B------:R0:W0:Y:S01]  /*05d0*/  SYNCS.EXCH.64 URZ, [UR8+0x34858], UR4 ;  /* 0x03485804083f75b2 */ /* 0x0000220008000100 */
[----:B------:R0:W0:Y:S01]  /*05e0*/  SYNCS.EXCH.64 URZ, [UR8+0x34868], UR6 ;  /* 0x03486806083f75b2 */ /* 0x0000220008000100 */
[----:B------:R-:W-:Y:S01]  /*05f0*/  NOP ;  /* 0x0000000000007918 */ /* 0x000fe20000000000 */
.L_x_174:
[----:B------:R-:W5:Y:S01]  /*0600*/  SHFL.IDX PT, R9, R3, RZ, 0x1f ;  /* 0x00001fff03097589 */ /* 0x000f6200000e0000 */
[----:B------:R-:W-:Y:S01]  /*0610*/  LOP3.LUT R5, R5, 0xffffff80, RZ, 0xc0, !PT ;  /* 0xffffff8005057812 */ /* 0x000fe200078ec0ff */
[----:B------:R-:W0:Y:S01]  /*0620*/  LDC R12, c[0x0][0x144] ;  /* 0x00005100ff0c7b82 */ /* 0x000e220000000800 */
[----:B------:R-:W0:Y:S01]  /*0630*/  F2I.U32.TRUNC.NTZ R10, R10 ;  /* 0x0000000a000a7305 */ /* 0x000e22000020f000 */
[----:B------:R-:W-:Y:S01]  /*0640*/  SHF.R.S32.HI R11, RZ, 0x1f, R8 ;  /* 0x0000001fff0b7819 */ /* 0x000fe20000011408 */
[----:B------:R-:W-:Y:S01]  /*0650*/  NOP ;  /* 0x0000000000007918 */ /* 0x000fe20000000000 */
[----:B------:R-:W-:-:S05]  /*0660*/  IMAD.IADD R5, R0, 0x1, -R5 ;  /* 0x0000000100057824 */ /* 0x000fca00078e0a05 */
[----:B------:R-:W-:-:S04]  /*0670*/  SHF.R.S32.HI R2, RZ, 0x1f, R5 ;  /* 0x0000001fff027819 */ /* 0x000fc80000011405 */
[----:B------:R-:W-:-:S04]  /*0680*/  LEA.HI R2, R2, R5, RZ, 0x3 ;  /* 0x0000000502027211 */ /* 0x000fc800078f18ff */
[--C-:B------:R-:W-:Y:S02]  /*0690*/  SHF.R.S32.HI R6, RZ, 0x3, R2.reuse ;  /* 0x00000003ff067819 */ /* 0x100fe40000011402 */
[----:B------:R-:W-:Y:S02]  /*06a0*/  SHF.R.S32.HI R7, RZ, 0x1f, R2 ;  /* 0x0000001fff077819 */ /* 0x000fe40000011402 */
[----:B-----5:R-:W-:Y:S02]  /*06b0*/  ISETP.NE.AND P0, PT, R9, RZ, PT ;  /* 0x000000ff0900720c */ /* 0x020fe40003f05270 */
[----:B------:R-:W-:Y:S02]  /*06c0*/  LEA.HI R7, R7, R6, RZ, 0x2 ;  /* 0x0000000607077211 */ /* 0x000fe400078f10ff */
[----:B------:R-:W-:Y:S02]  /*06d0*/  SHF.R.S32.HI R9, RZ, 0x1f, R4 ;  /* 0x0000001fff097819 */ /* 0x000fe40000011404 */
[----:B------:R-:W-:-:S02]  /*06e0*/  LOP3.LUT R7, R7, 0xfffffffc, RZ, 0xc0, !PT ;  /* 0xfffffffc07077812 */ /* 0x000fc400078ec0ff */
[----:B------:R-:W-:-:S05]  /*06f0*/  LEA.HI R9, R9, R4, RZ, 0x2 ;  /* 0x0000000409097211 */ /* 0x000fca00078f10ff */
[----:B------:R-:W-:Y:S05]  /*0700*/  @P0 BRA `(.L_x_175) ;  /* 0x0000000000480947 */ /* 0x000fea0003800000 */
[----:B0-----:R-:W0:Y:S01]  /*0710*/  S2UR UR5, SR_CgaCtaId ;  /* 0x00000000000579c3 */ /* 0x001e220000008800 */
[----:B------:R-:W-:Y:S01]  /*0720*/  UMOV UR4, 0x400 ;  /* 0x0000040000047882 */ /* 0x000fe20000000000 */
[----:B------:R-:W-:Y:S01]  /*0730*/  UMOV UR6, 0x1 ;  /* 0x0000000100067882 */ /* 0x000fe20000000000 */
[----:B------:R-:W-:Y:S01]  /*0740*/  UMOV UR9, 0x2 ;  /* 0x0000000200097882 */ /* 0x000fe20000000000 */
[----:B------:R-:W-:-:S04]  /*0750*/  UIADD3 UR6, -UR6, 0x100000, URZ ;  /* 0x0010000006067890 */ /* 0x000fc8000fffe13f */
[----:B------:R-:W-:Y:S02]  /*0760*/  USHF.L.U32 UR7, UR6, 0xb, URZ ;  /* 0x0000000b06077899 */ /* 0x000fe4000800063f */
[----:B------:R-:W-:Y:S01]  /*0770*/  USHF.L.U32 UR6, UR6, 0x1, URZ ;  /* 0x0000000106067899 */ /* 0x000fe2000800063f */
[----:B------:R-:W-:Y:S01]  /*0780*/  ELECT P0, URZ, PT ;  /* 0x00000000003f782f */ /* 0x000fe20003800000 */
[----:B0-----:R-:W-:Y:S02]  /*0790*/  ULEA UR8, UR5, UR4, 0x18 ;  /* 0x0000000405087291 */ /* 0x001fe4000f8ec03f */
[----:B------:R-:W-:-:S04]  /*07a0*/  UIADD3 UR4, -UR9, 0x100000, URZ ;  /* 0x0010000009047890 */ /* 0x000fc8000fffe13f */
[----:B------:R-:W-:Y:S02]  /*07b0*/  USHF.L.U32 UR5, UR4, 0xb, URZ ;  /* 0x0000000b04057899 */ /* 0x000fe4000800063f */
[----:B------:R-:W-:Y:S01]  /*07c0*/  USHF.L.U32 UR4, UR4, 0x1, URZ ;  /* 0x0000000104047899 */ /* 0x000fe2000800063f */
[----:B------:R-:W0:Y:S03]  /*07d0*/  FENCE.VIEW.ASYNC.S ;  /* 0x00000000000073c6 */ /* 0x000e260000000000 */
[----:B0-----:R0:W0:Y:S08]  /*07e0*/  SYNCS.EXCH.64 URZ, [UR8+0x34870], UR6 ;  /* 0x03487006083f75b2 */ /* 0x0010300008000100 */
[----:B------:R0:W0:Y:S01]  /*07f0*/  SYNCS.EXCH.64 URZ, [UR8+0x34880], UR4 ;  /* 0x03488004083f75b2 */ /* 0x0000220008000100 */
[----:B------:R0:W0:Y:S01]  /*0800*/  SYNCS.EXCH.64 URZ, [UR8+0x34878], UR6 ;  /* 0x03487806083f75b2 */ /* 0x0000220008000100 */
[----:B------:R0:W0:Y:S01]  /*0810*/  SYNCS.EXCH.64 URZ, [UR8+0x34888], UR4 ;  /* 0x03488804083f75b2 */ /* 0x0000220008000100 */
[----:B------:R-:W-:Y:S01]  /*0820*/  NOP ;  /* 0x0000000000007918 */ /* 0x000fe20000000000 */
.L_x_175:
[----:B------:R-:W5:Y:S01]  /*0830*/  SHFL.IDX PT, R14, R3, RZ, 0x1f ;  /* 0x00001fff030e7589 */ /* 0x000f6200000e0000 */
[----:B0-----:R-:W0:Y:S01]  /*0840*/  S2UR UR4, SR_CTAID.X ;  /* 0x00000000000479c3 */ /* 0x001e220000002500 */
[----:B------:R-:W-:Y:S01]  /*0850*/  LOP3.LUT R9, R9, 0x3ffffffc, RZ, 0xc0, !PT ;  /* 0x3ffffffc09097812 */ /* 0x000fe200078ec0ff */
[----:B------:R-:W-:Y:S01]  /*0860*/  IMAD.IADD R7, R6, 0x1, -R7 ;  /* 0x0000000106077824 */ /* 0x000fe200078e0a07 */
[----:B------:R-:W-:Y:S01]  /*0870*/  LEA.HI R11, R11, R8, RZ, 0x2 ;  /* 0x000000080b0b7211 */ /* 0x000fe200078f10ff */
[----:B------:R-:W-:Y:S02]  /*0880*/  NOP ;  /* 0x0000000000007918 */ /* 0x000fe40000000000 */
[----:B------:R-:W-:Y:S01]  /*0890*/  IMAD.IADD R4, R4, 0x1, -R9 ;  /* 0x0000000104047824 */ /* 0x000fe200078e0a09 */
[----:B------:R-:W-:Y:S01]  /*08a0*/  LOP3.LUT R11, R11, 0x3ffffffc, RZ, 0xc0, !PT ;  /* 0x3ffffffc0b0b7812 */ /* 0x000fe200078ec0ff */
[----:B------:R-:W1:Y:S02]  /*08b0*/  LDC R6, c[0x0][0x140] ;  /* 0x00005000ff067b82 */ /* 0x000e640000000800 */
[----:B------:R-:W-:-:S02]  /*08c0*/  IMAD R4, R4, 0x4, R7 ;  /* 0x0000000404047824 */ /* 0x000fc400078e0207 */
[----:B------:R-:W-:Y:S02]  /*08d0*/  IMAD.IADD R8, R8, 0x1, -R11 ;  /* 0x0000000108087824 */ /* 0x000fe400078e0a0b */
[----:B------:R-:W-:Y:S01]  /*08e0*/  IMAD.MOV R11, RZ, RZ, -R10 ;  /* 0x000000ffff0b7224 */ /* 0x000fe200078e0a0a */
[----:B------:R-:W-:Y:S01]  /*08f0*/  LEA.HI R2, R4, R4, RZ, 0x1 ;  /* 0x0000000404027211 */ /* 0x000fe200078f08ff */
[----:B------:R-:W-:-:S03]  /*0900*/  IMAD R8, R8, 0x4, R7 ;  /* 0x0000000408087824 */ /* 0x000fc600078e0207 */
[----:B------:R-:W-:Y:S02]  /*0910*/  LOP3.LUT R9, R2, 0xfffffffe, RZ, 0xc0, !PT ;  /* 0xfffffffe02097812 */ /* 0x000fe400078ec0ff */
[----:B------:R-:W-:Y:S02]  /*0920*/  LEA.HI R2, R8, R8, RZ, 0x1 ;  /* 0x0000000808027211 */ /* 0x000fe400078f08ff */
[----:B-----5:R-:W-:Y:S01]  /*0930*/  ISETP.NE.AND P0, PT, R14, RZ, PT ;  /* 0x000000ff0e00720c */ /* 0x020fe20003f05270 */
[----:B0-----:R-:W-:Y:S01]  /*0940*/  IMAD R12, R12, R11, UR4 ;  /* 0x000000040c0c7e24 */ /* 0x001fe2000f8e020b */
[----:B------:R-:W-:Y:S01]  /*0950*/  LOP3.LUT R7, R2, 0xfffffffe, RZ, 0xc0, !PT ;  /* 0xfffffffe02077812 */ /* 0x000fe200078ec0ff */
[----:B------:R-:W-:-:S04]  /*0960*/  IMAD.IADD R9, R4, 0x1, -R9 ;  /* 0x0000000104097824 */ /* 0x000fc800078e0a09 */
[----:B------:R-:W-:Y:S01]  /*0970*/  IMAD.IADD R7, R8, 0x1, -R7 ;  /* 0x0000000108077824 */ /* 0x000fe200078e0a07 */
[----:B------:R-:W-:-:S05]  /*0980*/  ISETP.NE.AND P5, PT, R9, R12, PT ;  /* 0x0000000c0900720c */ /* 0x000fca0003fa5270 */
[----:B------:R-:W-:Y:S08]  /*0990*/  @P0 BRA `(.L_x_176) ;  /* 0x0000000000480947 */ /* 0x000ff00003800000 */
        /* <DEDUP_REMOVED lines=18> */
.L_x_176:
[----:B------:R-:W5:Y:S01]  /*0ac0*/  SHFL.IDX PT, R9, R3, RZ, 0x1f ;  /* 0x00001fff03097589 */ /* 0x000f6200000e0000 */
[----:B------:R-:W-:Y:S01]  /*0ad0*/  ISETP.NE.AND P2, PT, R7, R12, PT ;  /* 0x0000000c0700720c */ /* 0x000fe20003f45270 */
[----:B------:R-:W-:Y:S01]  /*0ae0*/  IMAD.SHL.U32 R7, R4, 0x4, RZ ;  /* 0x0000000404077824 */ /* 0x000fe200078e00ff */
[----:B------:R-:W-:Y:S01]  /*0af0*/  LOP3.LUT P0, RZ, R5, 0x7, RZ, 0xc0, !PT ;  /* 0x0000000705ff7812 */ /* 0x000fe2000780c0ff */
[----:B------:R-:W-:Y:S01]  /*0b00*/  IMAD.SHL.U32 R17, R8, 0x4, RZ ;  /* 0x0000000408117824 */ /* 0x000fe200078e00ff */
[----:B-1----:R-:W-:Y:S01]  /*0b10*/  ISETP.EQ.U32.AND P1, PT, R6, 0x1, PT ;  /* 0x000000010600780c */ /* 0x002fe20003f22070 */
[----:B------:R-:W-:Y:S01]  /*0b20*/  IMAD.MOV.U32 R16, RZ, RZ, 0x1 ;  /* 0x00000001ff107424 */ /* 0x000fe200078e00ff */
[----:B------:R-:W-:Y:S01]  /*0b30*/  LOP3.LUT R18, R4, 0xc, R7, 0x78, !PT ;  /* 0x0000000c04127812 */ /* 0x000fe200078e7807 */
[----:B------:R-:W-:Y:S01]  /*0b40*/  NOP ;  /* 0x0000000000007918 */ /* 0x000fe20000000000 */
[----:B------:R-:W-:Y:S02]  /*0b50*/  LOP3.LUT R17, R8, 0xc, R17, 0x78, !PT ;  /* 0x0000000c08117812 */ /* 0x000fe400078e7811 */
[----:B------:R-:W-:-:S02]  /*0b60*/  ISETP.LT.U32.AND P4, PT, R18, 0x2, !P0 ;  /* 0x000000021200780c */ /* 0x000fc40004781070 */
[----:B------:R-:W-:Y:S02]  /*0b70*/  @P5 LEA.HI R2, R18, R18, RZ, 0x1 ;  /* 0x0000001212025211 */ /* 0x000fe400078f08ff */
[----:B------:R-:W-:Y:S02]  /*0b80*/  SEL R5, RZ, 0x1, !P4 ;  /* 0x00000001ff057807 */ /* 0x000fe40006000000 */
[----:B------:R-:W-:Y:S02]  /*0b90*/  @P5 SHF.R.S32.HI R2, RZ, 0x1, R2 ;  /* 0x00000001ff025819 */ /* 0x000fe40000011402 */
[----:B------:R-:W-:Y:S02]  /*0ba0*/  @P2 LEA.HI R4, R17, R17, RZ, 0x1 ;  /* 0x0000001111042211 */ /* 0x000fe400078f08ff */
[----:B------:R-:W-:Y:S01]  /*0bb0*/  @P5 ISETP.NE.AND P6, PT, R2, R13, PT ;  /* 0x0000000d0200520c */ /* 0x000fe20003fc5270 */
[----:B------:R-:W-:Y:S01]  /*0bc0*/  IMAD.MOV.U32 R2, RZ, RZ, 0x1 ;  /* 0x00000001ff027424 */ /* 0x000fe200078e00ff */
[----:B------:R-:W-:-:S02]  /*0bd0*/  @P2 SHF.R.S32.HI R4, RZ, 0x1, R4 ;  /* 0x00000001ff042819 */ /* 0x000fc40000011404 */
[----:B-----5:R-:W-:Y:S02]  /*0be0*/  ISETP.NE.AND P4, PT, R9, RZ, PT ;  /* 0x000000ff0900720c */ /* 0x020fe40003f85270 */
[----:B------:R-:W-:Y:S02]  /*0bf0*/  @P5 SEL R16, RZ, 0x1, P6 ;  /* 0x00000001ff105807 */ /* 0x000fe40003000000 */
[----:B------:R-:W-:Y:S02]  /*0c00*/  @P2 ISETP.NE.AND P3, PT, R4, R13, PT ;  /* 0x0000000d0400220c */ /* 0x000fe40003f65270 */
[----:B------:R-:W-:Y:S02]  /*0c10*/  ISETP.LT.U32.AND P0, PT, R17, 0x2, !P0 ;  /* 0x000000021100780c */ /* 0x000fe40004701070 */
[----:B------:R-:W-:Y:S02]  /*0c20*/  LOP3.LUT R16, R16, R5, RZ, 0xc0, !PT ;  /* 0x0000000510107212 */ /* 0x000fe400078ec0ff */
[----:B------:R-:W-:-:S02]  /*0c30*/  SEL R5, RZ, 0x1, !P0 ;  /* 0x00000001ff057807 */ /* 0x000fc40004000000 */
[----:B------:R-:W-:Y:S01]  /*0c40*/  @P2 SEL R2, RZ, 0x1, P3 ;  /* 0x00000001ff022807 */ /* 0x000fe20001800000 */
[----:B------:R-:W-:Y:S06]  /*0c50*/  @P4 BRA `(.L_x_177) ;  /* 0x0000000000484947 */ /* 0x000fec0003800000 */
        /* <DEDUP_REMOVED lines=16> */
[----:B------:R1:W0:Y:S02]  /*0d60*/  SYNCS.EXCH.64 URZ, [UR8+0x348c8], UR6 ;  /* 0x0348c806083f75b2 */ /* 0x0002240008000100 */
[----:B-1----:R-:W-:Y:S01]  /*0d70*/  NOP ;  /* 0x0000000000007918 */ /* 0x002fe20000000000 */
.L_x_177:
[----:B------:R-:W-:Y:S01]  /*0d80*/  LOP3.LUT R2, R2, R5, RZ, 0xc0, !PT ;  /* 0x0000000502027212 */ /* 0x000fe200078ec0ff */
[----:B------:R-:W-:Y:S01]  /*0d90*/  NOP ;  /* 0x0000000000007918 */ /* 0x000fe20000000000 */
[----:B------:R-:W-:Y:S05]  /*0da0*/  @!P1 BRA `(.L_x_178) ;  /* 0x0000000000089947 */ /* 0x000fea0003800000 */
[----:B0-234-:R-:W-:Y:S01]  /*0db0*/  UCGABAR_ARV ;  /* 0x00000000000079c7 */ /* 0x01dfe20008000000 */
[----:B------:R-:W-:Y:S05]  /*0dc0*/  BRA `(.L_x_179) ;  /* 0x0000000000047947 */ /* 0x000fea0003800000 */
.L_x_178:
[----:B0-234-:R-:W-:Y:S01]  /*0dd0*/  NOP ;  /* 0x0000000000007918 */ /* 0x01dfe20000000000 */
.L_x_179:
[----:B------:R-:W-:Y:S05]  /*0de0*/  @!P1 BRA `(.L_x_180) ;  /* 0x00000000000c9947 */ /* 0x000fea0003800000 */
[----:B------:R-:W-:Y:S01]  /*0df0*/  UCGABAR_WAIT ;  /* 0x0000000000007dc7 */ /* 0x000fe20008000000 */
[----:B------:R-:W-:Y:S01]  /*0e00*/  CCTL.IVALL ;  /* 0x00000000ff00798f */ /* 0x000fe20002000000 */
[----:B------:R-:W-:Y:S05]  /*0e10*/  BRA `(.L_x_181) ;  /* 0x0000000000047947 */ /* 0x000fea0003800000 */
.L_x_180:
[----:B------:R-:W-:Y:S06]  /*0e20*/  BAR.SYNC.DEFER_BLOCKING 0x0 ;  /* 0x0000000000007b1d */ /* 0x000fec0000010000 */
.L_x_181:
[----:B------:R-:W-:Y:S01]  /*0e30*/  UMOV UR4, 0x1 ;  /* 0x0000000100047882 */ /* 0x000fe20000000000 */
[----:B------:R-:W-:Y:S01]  /*0e40*/  PLOP3.LUT P0, PT, PT, PT, UP0, 0x80, 0x0 ;  /* 0x000000000000781c */ /* 0x000fe20003f0f008 */
[----:B------:R-:W-:Y:S01]  /*0e50*/  USEL UR4, UR4, 0x2, !UP0 ;  /* 0x0000000204047887 */ /* 0x000fe2000c000000 */
[----:B------:R-:W-:-:S05]  /*0e60*/  ULDC.64 UR60, c[0x0][0x208] ;  /* 0x00008200003c7ab9 */ /* 0x000fca0000000a00 */
[----:B------:R-:W-:-:S05]  /*0e70*/  IMAD.U32 R4, RZ, RZ, UR4 ;  /* 0x00000004ff047e24 */ /* 0x000fca000f8e00ff */
[----:B------:R0:W-:Y:S01]  /*0e80*/  STL [R1+0x30], R4 ;  /* 0x0000300401007387 */ /* 0x0001e20000100800 */
[----:B------:R-:W-:Y:S05]  /*0e90*/  @!P0 BRA `(.L_x_182) ;  /* 0x0000007c00948947 */ /* 0x000fea0003800000 */
.L_x_183:
        /* <DEDUP_REMOVED lines=9> */
[----:B0-----:R-:W2:Y:S01]  /*0f30*/  LDL R4, [R1+0x30] ;  /* 0x0000300001047983 */ /* 0x001ea20000100800 */
[----:B------:R-:W-:Y:S01]  /*0f40*/  VIADD R0, R0, 0xffffff80 ;  /* 0xffffff8000007836 */ /* 0x000fe20000000000 */
[----:B------:R-:W-:Y:S01]  /*0f50*/  UMOV UR37, URZ ;  /* 0x0000003f00257c82 */ /* 0x000fe20008000000 */
[----:B------:R-:W-:Y:S01]  /*0f60*/  IMAD.MOV.U32 R192, RZ, RZ, -0x2 ;  /* 0xfffffffeffc07424 */ /* 0x000fe200078e00ff */
[----:B------:R-:W-:Y:S01]  /*0f70*/  UMOV UR36, URZ ;  /* 0x0000003f00247c82 */ /* 0x000fe20008000000 */
[----:B------:R-:W-:Y:S01]  /*0f80*/  IMAD.MOV.U32 R184, RZ, RZ, RZ ;  /* 0x000000ffffb87224 */ /* 0x000fe200078e00ff */
[----:B------:R-:W-:-:S04]  /*0f90*/  SHF.R.S32.HI R3, RZ, 0x1f, R0 ;  /* 0x0000001fff037819 */ /* 0x000fc80000011400 */
[CC--:B------:R-:W-:Y:S02]  /*0fa0*/  LEA.HI R5, R3.reuse, R0.reuse, RZ, 0x7 ;  /* 0x0000000003057211 */ /* 0x0c0fe400078f38ff */
[-C--:B------:R-:W-:Y:S02]  /*0fb0*/  LEA.HI R6, R3, R0.reuse, RZ, 0x4 ;  /* 0x0000000003067211 */ /* 0x080fe400078f20ff */
[----:B------:R-:W-:Y:S02]  /*0fc0*/  LOP3.LUT R7, R5, 0xffffff80, RZ, 0xc0, !PT ;  /* 0xffffff8005077812 */ /* 0x000fe400078ec0ff */
[----:B------:R-:W-:Y:S02]  /*0fd0*/  LOP3.LUT R9, R6, 0x3fffff0, RZ, 0xc0, !PT ;  /* 0x03fffff006097812 */ /* 0x000fe400078ec0ff */
[----:B------:R-:W-:Y:S01]  /*0fe0*/  SHF.R.S32.HI R11, RZ, 0x4, R6 ;  /* 0x00000004ff0b7819 */ /* 0x000fe20000011406 */
[C---:B------:R-:W-:Y:S01]  /*0ff0*/  IMAD.IADD R186, R0.reuse, 0x1, -R7 ;  /* 0x0000000100ba7824 */ /* 0x040fe200078e0a07 */
[CC--:B------:R-:W-:Y:S01]  /*1000*/  LEA.HI R10, R3.reuse, R0.reuse, RZ, 0x2 ;  /* 0x00000000030a7211 */ /* 0x0c0fe200078f10ff */
[----:B------:R-:W-:Y:S01]  /*1010*/  IMAD.IADD R9, R0, 0x1, -R9 ;  /* 0x0000000100097824 */ /* 0x000fe200078e0a09 */
[----:B------:R-:W-:-:S02]  /*1020*/  LEA.HI R185, R3, R0, RZ, 0x3 ;  /* 0x0000000003b97211 */ /* 0x000fc400078f18ff */
[----:B------:R-:W-:Y:S02]  /*1030*/  SHF.R.S32.HI R7, RZ, 0x1f, R186 ;  /* 0x0000001fff077819 */ /* 0x000fe400000114ba */
[----:B------:R-:W-:Y:S02]  /*1040*/  LEA.HI R6, R6, R11, RZ, 0x1 ;  /* 0x0000000b06067211 */ /* 0x000fe400078f08ff */
[----:B------:R-:W-:Y:S02]  /*1050*/  SHF.R.S32.HI R188, RZ, 0x7, R5 ;  /* 0x00000007ffbc7819 */ /* 0x000fe40000011405 */
[----:B------:R-:W-:Y:S02]  /*1060*/  LOP3.LUT R6, R6, 0x1ffffffe, RZ, 0xc0, !PT ;  /* 0x1ffffffe06067812 */ /* 0x000fe400078ec0ff */
[----:B------:R-:W-:Y:S02]  /*1070*/  LOP3.LUT R23, R185, 0xfffffff8, RZ, 0xc0, !PT ;  /* 0xfffffff8b9177812 */ /* 0x000fe400078ec0ff */
[----:B------:R-:W-:Y:S01]  /*1080*/  LEA.HI R5, R5, R188, RZ, 0x1 ;  /* 0x000000bc05057211 */ /* 0x000fe200078f08ff */
[----:B------:R-:W-:Y:S01]  /*1090*/  IMAD.IADD R6, R11, 0x1, -R6 ;  /* 0x000000010b067824 */ /* 0x000fe200078e0a06 */
[----:B------:R-:W-:Y:S01]  /*10a0*/  SHF.R.S32.HI R185, RZ, 0x3, R185 ;  /* 0x00000003ffb97819 */ /* 0x000fe200000114b9 */
[----:B------:R-:W-:Y:S01]  /*10b0*/  IMAD.IADD R23, R0, 0x1, -R23 ;  /* 0x0000000100177824 */ /* 0x000fe200078e0a17 */
[----:B------:R-:W-:-:S03]  /*10c0*/  LOP3.LUT R5, R5, 0x3fffffe, RZ, 0xc0, !PT ;  /* 0x03fffffe05057812 */ /* 0x000fc600078ec0ff */
[----:B------:R-:W-:Y:S02]  /*10d0*/  IMAD.SHL.U32 R19, R23, 0x8, RZ ;  /* 0x0000000817137824 */ /* 0x000fe400078e00ff */
[----:B------:R-:W-:Y:S02]  /*10e0*/  IMAD.IADD R5, R188, 0x1, -R5 ;  /* 0x00000001bc057824 */ /* 0x000fe400078e0a05 */
[----:B------:R-:W-:-:S05]  /*10f0*/  VIADD R22, R19, 0x40 ;  /* 0x0000004013167836 */ /* 0x000fca0000000000 */
[----:B------:R-:W-:Y:S02]  /*1100*/  SHF.R.S32.HI R194, RZ, 0x1f, R22 ;  /* 0x0000001fffc27819 */ /* 0x000fe40000011416 */
[----:B--2---:R-:W-:Y:S02]  /*1110*/  R2UR UR4, R4 ;  /* 0x00000000040472ca */ /* 0x004fe400000e0000 */
[----:B------:R-:W-:Y:S02]  /*1120*/  LEA.HI R4, R3, R0, RZ, 0x5 ;  /* 0x0000000003047211 */ /* 0x000fe400078f28ff */
[----:B------:R-:W-:-:S03]  /*1130*/  LOP3.LUT R3, R10, 0xfffffffc, RZ, 0xc0, !PT ;  /* 0xfffffffc0a037812 */ /* 0x000fc600078ec0ff */
[----:B------:R-:W-:Y:S02]  /*1140*/  IMAD.SHL.U32 R4, R4, 0x20, RZ ;  /* 0x0000002004047824 */ /* 0x000fe400078e00ff */
[----:B------:R-:W-:-:S03]  /*1150*/  IMAD.IADD R10, R0, 0x1, -R3 ;  /* 0x00000001000a7824 */ /* 0x000fc600078e0a03 */
[----:B------:R-:W-:Y:S01]  /*1160*/  LOP3.LUT R8, R4, 0xfffffc00, RZ, 0xc0, !PT ;  /* 0xfffffc0004087812 */ /* 0x000fe200078ec0ff */
[----:B------:R-:W-:Y:S01]  /*1170*/  ULOP3.LUT UR4, UR4, 0x1, URZ, 0xfc, !UPT ;  /* 0x0000000104047892 */ /* 0x000fe2000f8efc3f */
[CC--:B------:R-:W-:Y:S02]  /*1180*/  LEA.HI R4, R7.reuse, R186.reuse, RZ, 0x2 ;  /* 0x000000ba07047211 */ /* 0x0c0fe400078f10ff */
[----:B------:R-:W-:Y:S01]  /*1190*/  LEA.HI R7, R7, R186, RZ, 0x5 ;  /* 0x000000ba07077211 */ /* 0x000fe200078f28ff */
[----:B------:R-:W-:Y:S01]  /*11a0*/  IMAD R9, R9, 0x40, R8 ;  /* 0x0000004009097824 */ /* 0x000fe200078e0208 */
[--C-:B------:R-:W-:Y:S01]  /*11b0*/  SHF.R.S32.HI R8, RZ, 0x2, R4.reuse ;  /* 0x00000002ff087819 */ /* 0x100fe20000011404 */
[----:B------:R-:W-:Y:S01]  /*11c0*/  IMAD.U32 R193, RZ, RZ, UR4 ;  /* 0x00000004ffc17e24 */ /* 0x000fe2000f8e00ff */
[----:B------:R-:W-:Y:S01]  /*11d0*/  SHF.R.S32.HI R13, RZ, 0x1f, R4 ;  /* 0x0000001fff0d7819 */ /* 0x000fe20000011404 */
[----:B------:R-:W-:Y:S01]  /*11e0*/  IMAD R191, R6, 0x8, R9 ;  /* 0x0000000806bf7824 */ /* 0x000fe200078e0209 */
[----:B------:R-:W-:-:S02]  /*11f0*/  LEA.HI R0, R10, R10, RZ, 0x1 ;  /* 0x0000000a0a007211 */ /* 0x000fc400078f08ff */
[----:B------:R-:W-:Y:S02]  /*1200*/  LEA.HI R13, R13, R8, RZ, 0x3 ;  /* 0x000000080d0d7211 */ /* 0x000fe400078f18ff */
[----:B------:R-:W-:Y:S02]  /*1210*/  SHF.R.S32.HI R7, RZ, 0x5, R7 ;  /* 0x00000005ff077819 */ /* 0x000fe40000011407 */
[----:B------:R-:W-:Y:S02]  /*1220*/  LOP3.LUT R13, R13, 0xfffffff8, RZ, 0xc0, !PT ;  /* 0xfffffff80d0d7812 */ /* 0x000fe400078ec0ff */
[----:B------:R-:W-:Y:S02]  /*1230*/  LOP3.LUT R3, R4, 0x7ffffffc, RZ, 0xc0, !PT ;  /* 0x7ffffffc04037812 */ /* 0x000fe400078ec0ff */
[----:B------:R-:W-:Y:S01]  /*1240*/  LOP3.LUT R9, R0, 0x1ffffffe, RZ, 0xc0, !PT ;  /* 0x1ffffffe00097812 */ /* 0x000fe200078ec0ff */
[----:B------:R-:W-:Y:S02]  /*1250*/  IMAD.IADD R8, R8, 0x1, -R13 ;  /* 0x0000000108087824 */ /* 0x000fe400078e0a0d */
[----:B------:R-:W-:-:S02]  /*1260*/  IMAD.IADD R3, R186, 0x1, -R3 ;  /* 0x00000001ba037824 */ /* 0x000fc400078e0a03 */
[----:B------:R-:W-:Y:S02]  /*1270*/  IMAD R8, R7, 0x10, R8 ;  /* 0x0000001007087824 */ /* 0x000fe400078e0208 */
[----:B------:R-:W-:Y:S02]  /*1280*/  IMAD.IADD R190, R10, 0x1, -R9 ;  /* 0x000000010abe7824 */ /* 0x000fe400078e0a09 */
[----:B------:R-:W-:Y:S02]  /*1290*/  IMAD R189, R5, 0x40, R8 ;  /* 0x0000004005bd7824 */ /* 0x000fe400078e0208 */
[----:B------:R-:W-:Y:S02]  /*12a0*/  IMAD R192, R3, R192, 0x80 ;  /* 0x0000008003c07424 */ /* 0x000fe400078e02c0 */
[----:B------:R-:W-:-:S07]  /*12b0*/  IMAD R190, R190, 0x8, R189 ;  /* 0x00000008bebe7824 */ /* 0x000fce00078e02bd */
.L_x_216:
[----:B0-----:R-:W0:Y:S01]  /*12c0*/  SHFL.IDX PT, R0, R188, RZ, 0x1f ;  /* 0x00001fffbc007589 */ /* 0x001e2200000e0000 */
[----:B------:R-:W1:Y:S01]  /*12d0*/  S2UR UR4, SR_CgaCtaId ;  /* 0x00000000000479c3 */ /* 0x000e620000008800 */
[----:B------:R-:W-:Y:S01]  /*12e0*/  ULDC.64 UR8, c[0x0][0x418] ;  /* 0x0001060000087ab9 */ /* 0x000fe20000000a00 */
[----:B------:R-:W-:Y:S01]  /*12f0*/  UMOV UR40, 0x400 ;  /* 0x0000040000287882 */ /* 0x000fe20000000000 */
[----:B------:R-:W-:Y:S01]  /*1300*/  UISETP.NE.U32.AND UP0, UPT, UR8, URZ, UPT ;  /* 0x0000003f0800728c */ /* 0x000fe2000bf05070 */
[----:B------:R-:W-:Y:S01]  /*1310*/  ULDC UR5, c[0x0][0xc38] ;  /* 0x00030e0000057ab9 */ /* 0x000fe20000000800 */
[----:B------:R-:W-:Y:S01]  /*1320*/  ULDC UR6, c[0x0][0x424] ;  /* 0x0001090000067ab9 */ /* 0x000fe20000000800 */
[----:B------:R-:W-:Y:S02]  /*1330*/  UISETP.NE.AND UP1, UPT, UR5, 0x1, UPT ;  /* 0x000000010500788c */ /* 0x000fe4000bf25270 */
[----:B--2---:R-:W2:Y:S01]  /*1340*/  LDC R89, c[0x0][0x2f0] ;  /* 0x0000bc00ff597b82 */ /* 0x004ea20000000800 */
        /* <DEDUP_REMOVED lines=19> */
[----:B----4-:R-:W-:Y:S01]  /*1480*/  SHF.R.S32.HI R3, RZ, 0x1f, R0 ;  /* 0x0000001fff037819 */ /* 0x010fe20000011400 */
        /* <DEDUP_REMOVED lines=10> */
[----:B---3-5:R-:W-:Y:S11]  /*1530*/  @!P0 BRA `(.L_x_184) ;  /* 0x0000000000408947 */ /* 0x028ff60003800000 */
[----:B------:R-:W-:Y:S01]  /*1540*/  MOV R0, 0x0 ;  /* 0x0000000000007802 */ /* 0x000fe20000000f00 */
[----:B------:R-:W-:Y:S01]  /*1550*/  ULDC.64 UR4, c[0x4][0x118] ;  /* 0x0100460000047ab9 */ /* 0x000fe20000000a00 */
[----:B------:R-:W-:Y:S01]  /*1560*/  ULDC.64 UR6, c[0x4][0x98] ;  /* 0x0100260000067ab9 */ /* 0x000fe20000000a00 */
[----:B------:R-:W-:Y:S01]  /*1570*/  IMAD.U32 R4, RZ, RZ, UR4 ;  /* 0x00000004ff047e24 */ /* 0x000fe2000f8e00ff */
[----:B------:R0:W1:Y:S01]  /*1580*/  LDC.64 R14, c[0x4][R0] ;  /* 0x01000000000e7b82 */ /* 0x0000620000000a00 */
[----:B------:R-:W-:Y:S01]  /*1590*/  IMAD.U32 R5, RZ, RZ, UR5 ;  /* 0x00000005ff057e24 */ /* 0x000fe2000f8e00ff */
[----:B------:R-:W-:Y:S01]  /*15a0*/  ULDC.64 UR4, c[0x4][0x120] ;  /* 0x0100480000047ab9 */ /* 0x000fe20000000a00 */
        /* <DEDUP_REMOVED lines=8> */
[----:B-1----:R-:W-:Y:S05]  /*1630*/  CALL.ABS.NOINC R14 ;  /* 0x000000000e007343 */ /* 0x002fea0003c00000 */
.L_x_184:
[----:B------:R-:W-:Y:S02]  /*1640*/  LOP3.LUT R0, R184, 0x1, RZ, 0xc0, !PT ;  /* 0x00000001b8007812 */ /* 0x000fe400078ec0ff */
[----:B------:R-:W-:Y:S02]  /*1650*/  R2UR UR4, R193 ;  /* 0x00000000c10472ca */ /* 0x000fe400000e0000 */
[----:B------:R-:W-:-:S04]  /*1660*/  SHF.L.U32 R0, R0, 0x1f, RZ ;  /* 0x0000001f00007819 */ /* 0x000fc800000006ff */
[----:B------:R-:W0:Y:S07]  /*1670*/  SYNCS.PHASECHK.TRANS64.TRYWAIT P1, [UR40+0x34800], R0 ;  /* 0x03480000ff0075a7 */ /* 0x000e2e0008020168 */
[----:B------:R-:W-:-:S05]  /*1680*/  IMAD.U32 R3, RZ, RZ, UR4 ;  /* 0x00000004ff037e24 */ /* 0x000fca000f8e00ff */
[----:B------:R-:W-:Y:S01]  /*1690*/  ISETP.NE.AND P0, PT, R3, 0x3, PT ;  /* 0x000000030300780c */ /* 0x000fe20003f05270 */
[----:B0-----:R-:W-:-:S12]  /*16a0*/  @!P1 BRA `(.L_x_185) ;  /* 0x000000bc00c49947 */ /* 0x001fd80003800000 */
.L_x_314:
[----:B------:R-:W-:Y:S05]  /*16b0*/  @!P0 BRA `(.L_x_186) ;  /* 0x0000000000048947 */ /* 0x000fea0003800000 */
[----:B------:R-:W-:Y:S01]  /*16c0*/  BPT.TRAP 0x1 ;  /* 0x000000040000795c */ /* 0x000fe20000300000 */
.L_x_186:
[----:B0-----:R-:W-:Y:S02]  /*16d0*/  IMAD.U32 R0, RZ, RZ, UR36 ;  /* 0x00000024ff007e24 */ /* 0x001fe4000f8e00ff */
[----:B------:R-:W-:-:S03]  /*16e0*/  IMAD.U32 R3, RZ, RZ, UR37 ;  /* 0x00000025ff037e24 */ /* 0x000fc6000f8e00ff */
[----:B------:R-:W-:Y:S02]  /*16f0*/  LEA R0, R0, UR40, 0x3 ;  /* 0x0000002800007c11 */ /* 0x000fe4000f8e18ff */
[----:B------:R-:W-:-:S04]  /*1700*/  SHF.L.U32 R3, R3, 0x1f, RZ ;  /* 0x0000001f03037819 */ /* 0x000fc800000006ff */
[----:B------:R0:W1:Y:S01]  /*1710*/  SYNCS.PHASECHK.TRANS64.TRYWAIT P1, [R0+URZ+0x34830], R3 ;  /* 0x03483003000075a7 */ /* 0x000062000802017f */
[----:B------:R-:W-:Y:S05]  /*1720*/  @!P0 BRA `(.L_x_187) ;  /* 0x0000000000048947 */ /* 0x000fea0003800000 */
[----:B------:R-:W-:Y:S01]  /*1730*/  BPT.TRAP 0x1 ;  /* 0x000000040000795c */ /* 0x000fe20000300000 */
.L_x_187:
[----:B-1----:R-:W-:Y:S05]  /*1740*/  @P1 BRA `(.L_x_188) ;  /* 0x0000000000081947 */ /* 0x002fea0003800000 */
[----:B------:R-:W1:Y:S02]  /*1750*/  SYNCS.PHASECHK.TRANS64.TRYWAIT P1, [R0+URZ+0x34830], R3 ;  /* 0x03483003000075a7 */ /* 0x000e64000802017f */
[----:B-1----:R-:W-:Y:S05]  /*1760*/  @!P1 BRA `(.L_x_189) ;  /* 0x000000bc00ac9947 */ /* 0x002fea0003800000 */
.L_x_188:
[----:B------:R-:W-:Y:S05]  /*1770*/  WARPSYNC.ALL ;  /* 0x0000000000007948 */ /* 0x000fea0003800000 */
[----:B------:R-:W-:Y:S01]  /*1780*/  UIADD3 UR40, UR40, 0x1c400, URZ ;  /* 0x0001c40028287890 */ /* 0x000fe2000fffe03f */
[----:B------:R-:W-:Y:S01]  /*1790*/  WARPGROUP.ARRIVE ;  /* 0x00000000000079c5 */ /* 0x000fe20000000000 */
[----:B------:R-:W-:Y:S02]  /*17a0*/  ULOP3.LUT UR4, UR41, 0x10000, URZ, 0xfc, !UPT ;  /* 0x0001000029047892 */ /* 0x000fe4000f8efc3f */
[----:B------:R-:W-:Y:S01]  /*17b0*/  USHF.R.U32.HI UR40, URZ, 0x4, UR40 ;  /* 0x000000043f287899 */ /* 0x000fe20008011628 */
[----:B------:R-:W-:Y:S01]  /*17c0*/  UMOV UR13, 0x40000040 ;  /* 0x40000040000d7882 */ /* 0x000fe20000000000 */
[----:B------:R-:W-:-:S02]  /*17d0*/  UMOV UR15, 0x40000040 ;  /* 0x40000040000f7882 */ /* 0x000fc40000000000 */
[----:B------:R-:W-:Y:S01]  /*17e0*/  ULOP3.LUT UR10, UR40, 0x3fff, URZ, 0xc0, !UPT ;  /* 0x00003fff280a7892 */ /* 0x000fe2000f8ec03f */
[----:B------:R-:W-:Y:S01]  /*17f0*/  IMAD.U32 R5, RZ, RZ, UR13 ;  /* 0x0000000dff057e24 */ /* 0x000fe2000f8e00ff */
[----:B------:R-:W-:Y:S01]  /*1800*/  UMOV UR12, UR4 ;  /* 0x00000004000c7c82 */ /* 0x000fe20008000000 */
[----:B------:R-:W-:Y:S01]  /*1810*/  UIADD3 UR6, UR4, 0x2, URZ ;  /* 0x0000000204067890 */ /* 0x000fe2000fffe03f */
[----:B------:R-:W-:Y:S01]  /*1820*/  IMAD.U32 R4, RZ, RZ, UR12 ;  /* 0x0000000cff047e24 */ /* 0x000fe2000f8e00ff */
[----:B------:R-:W-:Y:S02]  /*1830*/  ULOP3.LUT UR10, UR10, 0x10000, URZ, 0xfc, !UPT ;  /* 0x000100000a0a7892 */ /* 0x000fe4000f8efc3f */
[----:B------:R-:W-:Y:S02]  /*1840*/  UIADD3 UR56, UR4, 0x4, URZ ;  /* 0x0000000404387890 */ /* 0x000fe4000fffe03f */
[----:B------:R-:W-:Y:S01]  /*1850*/  UIMAD UR5, UR36, 0xc00, UR10 ;  /* 0x00000c00240578a4 */ /* 0x000fe2000f8e020a */
[----:B------:R-:W-:Y:S01]  /*1860*/  UMOV UR57, 0x40000040 ;  /* 0x4000004000397882 */ /* 0x000fe20000000000 */
[----:B------:R-:W-:-:S02]  /*1870*/  UMOV UR59, 0x40000040 ;  /* 0x40000040003b7882 */ /* 0x000fc40000000000 */
[----:B------:R-:W-:Y:S02]  /*1880*/  UIADD3 UR7, UR5, 0x2, URZ ;  /* 0x0000000205077890 */ /* 0x000fe4000fffe03f */
[----:B------:R-:W-:Y:S02]  /*1890*/  UIADD3 UR58, UR5, 0x4, URZ ;  /* 0x00000004053a7890 */ /* 0x000fe4000fffe03f */
        /* <DEDUP_REMOVED lines=12> */
[----:B------:R-:W-:-:S02]  /*1960*/  UIADD3 UR16, UR4, 0x402, URZ ;  /* 0x0000040204107890 */ /* 0x000fc4000fffe03f */
[----:B------:R-:W-:Y:S01]  /*1970*/  UIADD3 UR18, UR5, 0x402, URZ ;  /* 0x0000040205127890 */ /* 0x000fe2000fffe03f */
[----:B------:R-:W-:Y:S01]  /*1980*/  UMOV UR17, 0x40000040 ;  /* 0x4000004000117882 */ /* 0x000fe20000000000 */
[----:B------:R-:W-:Y:S01]  /*1990*/  UMOV UR19, 0x40000040 ;  /* 0x4000004000137882 */ /* 0x000fe20000000000 */
[----:B------:R-:W-:Y:S02]  /*19a0*/  UIADD3 UR20, UR4, 0x404, URZ ;  /* 0x0000040404147890 */ /* 0x000fe4000fffe03f */
[----:B------:R-:W-:Y:S01]  /*19b0*/  UIADD3 UR22, UR5, 0x404, URZ ;  /* 0x0000040405167890 */ /* 0x000fe2000fffe03f */
[----:B------:R-:W-:Y:S01]  /*19c0*/  UMOV UR21, 0x40000040 ;  /* 0x4000004000157882 */ /* 0x000fe20000000000 */
[----:B------:R-:W-:Y:S01]  /*19d0*/  UMOV UR23, 0x40000040 ;  /* 0x4000004000177882 */ /* 0x000fe20000000000 */
[----:B------:R-:W-:Y:S02]  /*19e0*/  UIADD3 UR24, UR4, 0x406, URZ ;  /* 0x0000040604187890 */ /* 0x000fe4000fffe03f */
[----:B------:R-:W-:Y:S01]  /*19f0*/  UIADD3 UR26, UR5, 0x406, URZ ;  /* 0x00000406051a7890 */ /* 0x000fe2000fffe03f */
[----:B------:R-:W-:Y:S01]  /*1a00*/  UMOV UR25, 0x40000040 ;  /* 0x4000004000197882 */ /* 0x000fe20000000000 */
[----:B------:R-:W-:Y:S01]  /*1a10*/  UMOV UR27, 0x40000040 ;  /* 0x40000040001b7882 */ /* 0x000fe20000000000 */
        /* <DEDUP_REMOVED lines=16> */
[----:B------:R-:W-:Y:S02]  /*1b20*/  WARPGROUP.DEPBAR.LE gsb0, 0x0 ;  /* 0x00008000000079c5 */ /* 0x000fe40000010000 */
[----:B------:R-:W-:-:S06]  /*1b30*/  WARPGROUP.ARRIVE ;  /* 0x00000000000079c5 */ /* 0x000fcc0000000000 */
[----:B------:R-:W-:Y:S01]  /*1b40*/  HGMMA.64x128x16.F32.BF16 R24, gdesc[UR12], R24, gsb0 ;  /* 0x01e000000c1879f0 */ /* 0x000fe20008001818 */
[----:B------:R-:W-:Y:S02]  /*1b50*/  UIADD3 UR12, UR4, 0x400, URZ ;  /* 0x00000400040c7890 */ /* 0x000fe4000fffe03f */
[----:B------:R-:W-:Y:S01]  /*1b60*/  UIADD3 UR14, UR5, 0x400, URZ ;  /* 0x00000400050e7890 */ /* 0x000fe2000fffe03f */
[----:B------:R-:W-:Y:S01]  /*1b70*/  UMOV UR13, 0x40000040 ;  /* 0x40000040000d7882 */ /* 0x000fe20000000000 */
        /* <DEDUP_REMOVED lines=34> */
.L_x_190:
[----:B------:R-:W-:Y:S01]  /*1da0*/  ULDC UR4, c[0x0][0x9d8] ;  /* 0x0002760000047ab9 */ /* 0x000fe20000000800 */
[----:B------:R-:W-:Y:S02]  /*1db0*/  IMAD.IADD R12, R192, 0x1, R89 ;  /* 0x00000001c00c7824 */ /* 0x000fe400078e0259 */
[----:B------:R-:W-:Y:S01]  /*1dc0*/  FMUL.FTZ R24, R24, UR4 ;  /* 0x0000000418187c20 */ /* 0x000fe20008410000 */
[----:B------:R-:W-:Y:S01]  /*1dd0*/  FMUL.FTZ R25, R25, UR4 ;  /* 0x0000000419197c20 */ /* 0x000fe20008410000 */
[----:B------:R-:W-:Y:S01]  /*1de0*/  FMUL.FTZ R28, R28, UR4 ;  /* 0x000000041c1c7c20 */ /* 0x000fe20008410000 */
[----:B------:R-:W-:Y:S01]  /*1df0*/  FMUL.FTZ R29, R29, UR4 ;  /* 0x000000041d1d7c20 */ /* 0x000fe20008410000 */
[----:B------:R-:W-:Y:S01]  /*1e00*/  FMUL.FTZ R32, R32, UR4 ;  /* 0x0000000420207c20 */ /* 0x000fe20008410000 */
[----:B------:R-:W-:Y:S01]  /*1e10*/  IMAD R12, R195, -0x80, R12 ;  /* 0xffffff80c30c7824 */ /* 0x000fe200078e020c */
[----:B------:R-:W2:Y:S01]  /*1e20*/  MUFU.TANH R24, R24 ;  /* 0x0000001800187308 */ /* 0x000ea20000002400 */
[----:B------:R-:W-:Y:S01]  /*1e30*/  FMUL.FTZ R33, R33, UR4 ;  /* 0x0000000421217c20 */ /* 0x000fe20008410000 */
[----:B------:R-:W-:Y:S01]  /*1e40*/  FMUL.FTZ R26, R26, UR4 ;  /* 0x000000041a1a7c20 */ /* 0x000fe20008410000 */
[----:B------:R-:W-:Y:S01]  /*1e50*/  FMUL.FTZ R36, R36, UR4 ;  /* 0x0000000424247c20 */ /* 0x000fe20008410000 */
[C---:B------:R-:W-:Y:S01]  /*1e60*/  ISETP.GT.AND P2, PT, R12.reuse, RZ, PT ;  /* 0x000000ff0c00720c */ /* 0x040fe20003f44270 */
[----:B------:R-:W-:Y:S01]  /*1e70*/  FMUL.FTZ R27, R27, UR4 ;  /* 0x000000041b1b7c20 */ /* 0x000fe20008410000 */
[C---:B------:R-:W-:Y:S01]  /*1e80*/  ISETP.GT.AND P1, PT, R12.reuse, 0x1, PT ;  /* 0x000000010c00780c */ /* 0x040fe20003f24270 */
[----:B------:R-:W-:Y:S01]  /*1e90*/  FMUL.FTZ R37, R37, UR4 ;  /* 0x0000000425257c20 */ /* 0x000fe20008410000 */
[----:B------:R-:W3:Y:S01]  /*1ea0*/  MUFU.TANH R25, R25 ;  /* 0x0000001900197308 */ /* 0x000ee20000002400 */
[----:B------:R-:W-:Y:S01]  /*1eb0*/  ISETP.GT.AND P6, PT, R12, 0x8, PT ;  /* 0x000000080c00780c */ /* 0x000fe20003fc4270 */
[----:B------:R-:W-:Y:S01]  /*1ec0*/  FMUL.FTZ R30, R30, UR4 ;  /* 0x000000041e1e7c20 */ /* 0x000fe20008410000 */
[----:B------:R-:W-:Y:S01]  /*1ed0*/  ISETP.GT.AND P5, PT, R12, 0x9, PT ;  /* 0x000000090c00780c */ /* 0x000fe20003fa4270 */
[----:B------:R-:W-:Y:S01]  /*1ee0*/  FMUL.FTZ R40, R40, UR4 ;  /* 0x0000000428287c20 */ /* 0x000fe20008410000 */
[----:B------:R-:W-:Y:S01]  /*1ef0*/  FMUL.FTZ R31, R31, UR4 ;  /* 0x000000041f1f7c20 */ /* 0x000fe20008410000 */
[----:B------:R-:W-:Y:S01]  /*1f00*/  FMUL.FTZ R34, R34, UR4 ;  /* 0x0000000422227c20 */ /* 0x000fe20008410000 */
[----:B------:R-:W-:Y:S01]  /*1f10*/  ISETP.GT.AND P4, PT, R12, 0x10, PT ;  /* 0x000000100c00780c */ /* 0x000fe20003f84270 */
[----:B------:R-:W4:Y:S01]  /*1f20*/  MUFU.TANH R28, R28 ;  /* 0x0000001c001c7308 */ /* 0x000f220000002400 */
[----:B--2---:R-:W-:Y:S01]  /*1f30*/  FSEL R14, R24, -INF , P2 ;  /* 0xff800000180e7808 */ /* 0x004fe20001000000 */
[----:B------:R-:W-:Y:S01]  /*1f40*/  FMUL.FTZ R41, R41, UR4 ;  /* 0x0000000429297c20 */ /* 0x000fe20008410000 */
[----:B------:R-:W-:Y:S01]  /*1f50*/  ISETP.GT.AND P3, PT, R12, 0x11, PT ;  /* 0x000000110c00780c */ /* 0x000fe20003f64270 */
[----:B------:R-:W-:Y:S01]  /*1f60*/  FMUL.FTZ R44, R44, UR4 ;  /* 0x000000042c2c7c20 */ /* 0x000fe20008410000 */
[----:B------:R-:W-:Y:S01]  /*1f70*/  FMUL.FTZ R35, R35, UR4 ;  /* 0x0000000423237c20 */ /* 0x000fe20008410000 */
[----:B------:R-:W-:Y:S01]  /*1f80*/  FMUL.FTZ R38, R38, UR4 ;  /* 0x0000000426267c20 */ /* 0x000fe20008410000 */
[----:B------:R-:W-:Y:S01]  /*1f90*/  FMUL.FTZ R45, R45, UR4 ;  /* 0x000000042d2d7c20 */ /* 0x000fe20008410000 */
[----:B------:R-:W2:Y:S01]  /*1fa0*/  MUFU.TANH R29, R29 ;  /* 0x0000001d001d7308 */ /* 0x000ea20000002400 */
[----:B---3--:R-:W-:Y:S01]  /*1fb0*/  FSEL R25, R25, -INF , P1 ;  /* 0xff80000019197808 */ /* 0x008fe20000800000 */
[----:B------:R-:W-:Y:S01]  /*1fc0*/  FMUL.FTZ R48, R48, UR4 ;  /* 0x0000000430307c20 */ /* 0x000fe20008410000 */
[----:B------:R-:W-:Y:S01]  /*1fd0*/  FMUL.FTZ R39, R39, UR4 ;  /* 0x0000000427277c20 */ /* 0x000fe20008410000 */
[----:B------:R-:W-:Y:S01]  /*1fe0*/  FMUL.FTZ R42, R42, UR4 ;  /* 0x000000042a2a7c20 */ /* 0x000fe20008410000 */
[----:B------:R-:W-:Y:S01]  /*1ff0*/  FMNMX.FTZ R9, R14, R25, !PT ;  /* 0x000000190e097209 */ /* 0x000fe20007810000 */
[----:B------:R-:W-:Y:S01]  /*2000*/  FMUL.FTZ R49, R49, UR4 ;  /* 0x0000000431317c20 */ /* 0x000fe20008410000 */
[----:B------:R-:W-:Y:S01]  /*2010*/  FMUL.FTZ R43, R43, UR4 ;  /* 0x000000042b2b7c20 */ /* 0x000fe20008410000 */
[----:B------:R-:W3:Y:S01]  /*2020*/  MUFU.TANH R32, R32 ;  /* 0x0000002000207308 */ /* 0x000ee20000002400 */
[----:B----4-:R-:W-:Y:S01]  /*2030*/  FSEL R88, R28, -INF , P6 ;  /* 0xff8000001c587808 */ /* 0x010fe20003000000 */
[----:B------:R-:W-:Y:S01]  /*2040*/  FMUL.FTZ R52, R52, UR4 ;  /* 0x0000000434347c20 */ /* 0x000fe20008410000 */
[----:B------:R-:W-:Y:S01]  /*2050*/  FMUL.FTZ R46, R46, UR4 ;  /* 0x000000042e2e7c20 */ /* 0x000fe20008410000 */
[----:B------:R-:W-:Y:S01]  /*2060*/  FMUL.FTZ R53, R53, UR4 ;  /* 0x0000000435357c20 */ /* 0x000fe20008410000 */
[----:B------:R-:W-:Y:S01]  /*2070*/  FMNMX.FTZ R9, R88, R9, !PT ;  /* 0x0000000958097209 */ /* 0x000fe20007810000 */
[----:B------:R-:W-:Y:S01]  /*2080*/  FMUL.FTZ R47, R47, UR4 ;  /* 0x000000042f2f7c20 */ /* 0x000fe20008410000 */
[----:B------:R-:W-:Y:S01]  /*2090*/  FMUL.FTZ R56, R56, UR4 ;  /* 0x0000000438387c20 */ /* 0x000fe20008410000 */
[----:B------:R-:W4:Y:S01]  /*20a0*/  MUFU.TANH R8, R26 ;  /* 0x0000001a00087308 */ /* 0x000f220000002400 */
        /* <DEDUP_REMOVED lines=15> */
[----:B01----:R-:W0:Y:S01]  /*21a0*/  MUFU.TANH R3, R27 ;  /* 0x0000001b00037308 */ /* 0x003e220000002400 */
[----:B----4-:R-:W-:Y:S01]  /*21b0*/  FSEL R8, R8, -INF , P2 ;  /* 0xff80000008087808 */ /* 0x010fe20001000000 */
        /* <DEDUP_REMOVED lines=29> */
[----:B------:R-:W-:Y:S01]  /*2390*/  ULDC UR5, c[0x0][0x988] ;  /* 0x0002620000057ab9 */ /* 0x000fe20000000800 */
[----:B------:R-:W1:Y:S01]  /*23a0*/  MUFU.TANH R20, R31 ;  /* 0x0000001f00147308 */ /* 0x000e620000002400 */
[----:B--2---:R-:W-:Y:S01]  /*23b0*/  FSEL R10, R10, -INF , P6 ;  /* 0xff8000000a0a7808 */ /* 0x004fe20003000000 */
[----:B------:R-:W-:Y:S01]  /*23c0*/  FMUL.FTZ R78, R78, UR4 ;  /* 0x000000044e4e7c20 */ /* 0x000fe20008410000 */
[----:B------:R-:W-:Y:S01]  /*23d0*/  ISETP.GT.AND P6, PT, R12, 0x20, PT ;  /* 0x000000200c00780c */ /* 0x000fe20003fc4270 */
[----:B------:R-:W-:Y:S01]  /*23e0*/  FMUL.FTZ R79, R79, UR4 ;  /* 0x000000044f4f7c20 */ /* 0x000fe20008410000 */
[----:B------:R-:W-:Y:S01]  /*23f0*/  P2R R11, PR, RZ, 0x1 ;  /* 0x00000001ff0b7803 */ /* 0x000fe20000000000 */
[----:B------:R-:W-:Y:S01]  /*2400*/  FMUL.FTZ R82, R82, UR4 ;  /* 0x0000000452527c20 */ /* 0x000fe20008410000 */
[----:B------:R-:W-:Y:S01]  /*2410*/  FMUL.FTZ R83, R83, UR4 ;  /* 0x0000000453537c20 */ /* 0x000fe20008410000 */
[----:B------:R-:W2:Y:S01]  /*2420*/  MUFU.TANH R40, R40 ;  /* 0x0000002800287308 */ /* 0x000ea20000002400 */
[----:B0-----:R-:W-:Y:S01]  /*2430*/  FSEL R98, R37, -INF , P1 ;  /* 0xff80000025627808 */ /* 0x001fe20000800000 */
[----:B------:R-:W-:Y:S01]  /*2440*/  FMUL.FTZ R86, R86, UR4 ;  /* 0x0000000456567c20 */ /* 0x000fe20008410000 */
[----:B------:R-:W-:Y:S01]  /*2450*/  FMUL.FTZ R87, R87, UR4 ;  /* 0x0000000457577c20 */ /* 0x000fe20008410000 */
[----:B------:R-:W-:-:S02]  /*2460*/  CS2R R150, SRZ ;  /* 0x0000000000967805 */ /* 0x000fc4000001ff00 */
[----:B------:R-:W-:Y:S02]  /*2470*/  FMNMX.FTZ R9, R98, R9, !PT ;  /* 0x0000000962097209 */ /* 0x000fe40007810000 */
[----:B------:R-:W-:Y:S02]  /*2480*/  CS2R R148, SRZ ;  /* 0x0000000000947805 */ /* 0x000fe4000001ff00 */
[----:B------:R-:W-:Y:S01]  /*2490*/  CS2R R146, SRZ ;  /* 0x0000000000927805 */ /* 0x000fe2000001ff00 */
[----:B------:R-:W0:Y:S01]  /*24a0*/  MUFU.TANH R34, R34 ;  /* 0x0000002200227308 */ /* 0x000e220000002400 */
[----:B-1----:R-:W-:Y:S02]  /*24b0*/  FSEL R20, R20, -INF , P5 ;  /* 0xff80000014147808 */ /* 0x002fe40002800000 */
[----:B------:R-:W-:Y:S02]  /*24c0*/  CS2R R144, SRZ ;  /* 0x0000000000907805 */ /* 0x000fe4000001ff00 */
[----:B------:R-:W-:-:S02]  /*24d0*/  ISETP.GT.AND P5, PT, R12, 0x21, PT ;  /* 0x000000210c00780c */ /* 0x000fc40003fa4270 */
[----:B------:R-:W-:Y:S02]  /*24e0*/  CS2R R142, SRZ ;  /* 0x00000000008e7805 */ /* 0x000fe4000001ff00 */
[----:B------:R-:W-:Y:S02]  /*24f0*/  CS2R R140, SRZ ;  /* 0x00000000008c7805 */ /* 0x000fe4000001ff00 */
[----:B------:R-:W-:Y:S01]  /*2500*/  CS2R R138, SRZ ;  /* 0x00000000008a7805 */ /* 0x000fe2000001ff00 */
[----:B------:R-:W1:Y:S01]  /*2510*/  MUFU.TANH R41, R41 ;  /* 0x0000002900297308 */ /* 0x000e620000002400 */
[----:B--2---:R-:W-:-:S04]  /*2520*/  FSEL R100, R40, -INF , P6 ;  /* 0xff80000028647808 */ /* 0x004fc80003000000 */
[----:B------:R-:W-:-:S03]  /*2530*/  FMNMX.FTZ R9, R100, R9, !PT ;  /* 0x0000000964097209 */ /* 0x000fc60007810000 */
[----:B------:R-:W2:Y:S01]  /*2540*/  MUFU.TANH R26, R35 ;  /* 0x00000023001a7308 */ /* 0x000ea20000002400 */
[----:B0-----:R-:W-:Y:S02]  /*2550*/  FSEL R24, R34, -INF , P4 ;  /* 0xff80000022187808 */ /* 0x001fe40002000000 */
[----:B------:R-:W-:-:S05]  /*2560*/  ISETP.GT.AND P4, PT, R12, 0x28, PT ;  /* 0x000000280c00780c */ /* 0x000fca0003f84270 */
[----:B------:R-:W0:Y:S01]  /*2570*/  MUFU.TANH R44, R44 ;  /* 0x0000002c002c7308 */ /* 0x000e220000002400 */
[----:B-1----:R-:W-:-:S04]  /*2580*/  FSEL R102, R41, -INF , P5 ;  /* 0xff80000029667808 */ /* 0x002fc80002800000 */
[----:B------:R-:W-:-:S03]  /*2590*/  FMNMX.FTZ R9, R102, R9, !PT ;  /* 0x0000000966097209 */ /* 0x000fc60007810000 */
[----:B------:R-:W1:Y:S01]  /*25a0*/  MUFU.TANH R38, R38 ;  /* 0x0000002600267308 */ /* 0x000e620000002400 */
[----:B--2---:R-:W-:Y:S02]  /*25b0*/  FSEL R26, R26, -INF , P3 ;  /* 0xff8000001a1a7808 */ /* 0x004fe40001800000 */
[----:B------:R-:W-:-:S05]  /*25c0*/  ISETP.GT.AND P3, PT, R12, 0x29, PT ;  /* 0x000000290c00780c */ /* 0x000fca0003f64270 */
[----:B------:R-:W2:Y:S01]  /*25d0*/  MUFU.TANH R45, R45 ;  /* 0x0000002d002d7308 */ /* 0x000ea20000002400 */
[----:B0-----:R-:W-:-:S04]  /*25e0*/  FSEL R104, R44, -INF , P4 ;  /* 0xff8000002c687808 */ /* 0x001fc80002000000 */
[----:B------:R-:W-:-:S03]  /*25f0*/  FMNMX.FTZ R9, R104, R9, !PT ;  /* 0x0000000968097209 */ /* 0x000fc60007810000 */
[----:B------:R-:W0:Y:S01]  /*2600*/  MUFU.TANH R30, R39 ;  /* 0x00000027001e7308 */ /* 0x000e220000002400 */
[----:B-1----:R-:W-:Y:S02]  /*2610*/  FSEL R28, R38, -INF , P2 ;  /* 0xff800000261c7808 */ /* 0x002fe40001000000 */
[----:B------:R-:W-:-:S05]  /*2620*/  ISETP.GT.AND P2, PT, R12, 0x30, PT ;  /* 0x000000300c00780c */ /* 0x000fca0003f44270 */
        /* <DEDUP_REMOVED lines=118> */
[----:B--2---:R-:W-:-:S04]  /*2d90*/  FSEL R136, R85, -INF , P1 ;  /* 0xff80000055887808 */ /* 0x004fc80000800000 */
[----:B------:R-:W-:Y:S01]  /*2da0*/  FMNMX.FTZ R13, R136, R9, !PT ;  /* 0x00000009880d7209 */ /* 0x000fe20007810000 */
[----:B------:R-:W-:Y:S02]  /*2db0*/  IMAD.U32 R9, RZ, RZ, UR5 ;  /* 0x00000005ff097e24 */ /* 0x000fe4000f8e00ff */
[----:B------:R-:W2:Y:S01]  /*2dc0*/  MUFU.TANH R82, R82 ;  /* 0x0000005200527308 */ /* 0x000ea20000002400 */
[----:B0-----:R-:W-:Y:S01]  /*2dd0*/  FSEL R78, R78, -INF , P6 ;  /* 0xff8000004e4e7808 */ /* 0x001fe20003000000 */
[----:B------:R-:W0:Y:S06]  /*2de0*/  SHFL.BFLY PT, R12, R13, 0x2, 0x1f ;  /* 0x0c401f000d0c7f89 */ /* 0x000e2c00000e0000 */
[----:B------:R-:W3:Y:S01]  /*2df0*/  MUFU.TANH R83, R83 ;  /* 0x0000005300537308 */ /* 0x000ee20000002400 */
[----:B-1----:R-:W-:-:S07]  /*2e00*/  FSEL R70, R79, -INF , P5 ;  /* 0xff8000004f467808 */ /* 0x002fce0002800000 */
[----:B------:R-:W1:Y:S01]  /*2e10*/  MUFU.TANH R86, R86 ;  /* 0x0000005600567308 */ /* 0x000e620000002400 */
[----:B--2---:R-:W-:-:S07]  /*2e20*/  FSEL R82, R82, -INF , P4 ;  /* 0xff80000052527808 */ /* 0x004fce0002000000 */
[----:B------:R-:W2:Y:S01]  /*2e30*/  MUFU.TANH R87, R87 ;  /* 0x0000005700577308 */ /* 0x000ea20000002400 */
[----:B---3--:R-:W-:Y:S02]  /*2e40*/  FSEL R74, R83, -INF , P3 ;  /* 0xff800000534a7808 */ /* 0x008fe40001800000 */
[----:B0-----:R-:W-:-:S05]  /*2e50*/  FMNMX.FTZ R15, R13, R12, !PT ;  /* 0x0000000c0d0f7209 */ /* 0x001fca0007810000 */
[----:B------:R-:W0:Y:S01]  /*2e60*/  SHFL.BFLY PT, R12, R15, 0x1, 0x1f ;  /* 0x0c201f000f0c7f89 */ /* 0x000e2200000e0000 */
[----:B-1----:R-:W-:Y:S02]  /*2e70*/  FSEL R86, R86, -INF , P2 ;  /* 0xff80000056567808 */ /* 0x002fe40001000000 */
[----:B------:R-:W-:Y:S02]  /*2e80*/  ISETP.GE.AND P2, PT, R89, 0x81, PT ;  /* 0x000000815900780c */ /* 0x000fe40003f46270 */
[----:B0-----:R-:W-:Y:S02]  /*2e90*/  FMNMX.FTZ R12, R15, R12, !PT ;  /* 0x0000000c0f0c7209 */ /* 0x001fe40007810000 */
        /* <DEDUP_REMOVED lines=11> */
[----:B--2---:R-:W-:Y:S01]  /*2f50*/  FSEL R88, R87, -INF , P1 ;  /* 0xff80000057587808 */ /* 0x004fe20000800000 */
        /* <DEDUP_REMOVED lines=26> */
[----:B------:R-:W2:Y:S01]  /*3100*/  MUFU.EX2 R13, R13 ;  /* 0x0000000d000d7308 */ /* 0x000ea20000000800 */
        /* <DEDUP_REMOVED lines=15> */
[----:B------:R4:W5:Y:S01]  /*3200*/  MUFU.EX2 R15, R94 ;  /* 0x0000005e000f7308 */ /* 0x0009620000000800 */
[----:B------:R-:W-:Y:S01]  /*3210*/  FFMA.FTZ R84, R84, R9, -R45 ;  /* 0x0000000954547223 */ /* 0x000fe2000001082d */
[----:B------:R-:W-:-:S02]  /*3220*/  CS2R R128, SRZ ;  /* 0x0000000000807805 */ /* 0x000fc4000001ff00 */
[----:B------:R-:W-:Y:S02]  /*3230*/  FMNMX.FTZ R29, R50, R27, !PT ;  /* 0x0000001b321d7209 */ /* 0x000fe40007810000 */
[----:B------:R-:W-:Y:S02]  /*3240*/  CS2R R126, SRZ ;  /* 0x00000000007e7805 */ /* 0x000fe4000001ff00 */
[----:B------:R-:W-:Y:S02]  /*3250*/  CS2R R124, SRZ ;  /* 0x00000000007c7805 */ /* 0x000fe4000001ff00 */
[----:B------:R-:W-:Y:S02]  /*3260*/  CS2R R120, SRZ ;  /* 0x0000000000787805 */ /* 0x000fe4000001ff00 */
[----:B------:R-:W-:Y:S01]  /*3270*/  FMNMX.FTZ R29, R52, R29, !PT ;  /* 0x0000001d341d7209 */ /* 0x000fe20007810000 */
[----:B------:R-:W5:Y:S01]  /*3280*/  MUFU.EX2 R178, R178 ;  /* 0x000000b200b27308 */ /* 0x000f620000000800 */
[----:B------:R-:W-:-:S02]  /*3290*/  CS2R R116, SRZ ;  /* 0x0000000000747805 */ /* 0x000fc4000001ff00 */
[----:B------:R-:W-:Y:S02]  /*32a0*/  CS2R R112, SRZ ;  /* 0x0000000000707805 */ /* 0x000fe4000001ff00 */
[----:B------:R-:W-:Y:S02]  /*32b0*/  FMNMX.FTZ R29, R54, R29, !PT ;  /* 0x0000001d361d7209 */ /* 0x000fe40007810000 */
[----:B------:R-:W-:Y:S02]  /*32c0*/  CS2R R108, SRZ ;  /* 0x00000000006c7805 */ /* 0x000fe4000001ff00 */
[----:B------:R-:W-:Y:S02]  /*32d0*/  CS2R R104, SRZ ;  /* 0x0000000000687805 */ /* 0x000fe4000001ff00 */
[----:B------:R-:W-:Y:S02]  /*32e0*/  CS2R R100, SRZ ;  /* 0x0000000000647805 */ /* 0x000fe4000001ff00 */
[----:B------:R-:W-:Y:S01]  /*32f0*/  FMNMX.FTZ R29, R56, R29, !PT ;  /* 0x0000001d381d7209 */ /* 0x000fe20007810000 */
[----:B------:R0:W-:Y:S01]  /*3300*/  MUFU.EX2 R21, R98 ;  /* 0x0000006200157308 */ /* 0x0001e20000000800 */
[----:B------:R-:W-:-:S02]  /*3310*/  CS2R R96, SRZ ;  /* 0x0000000000607805 */ /* 0x000fc4000001ff00 */
[----:B----4-:R-:W-:Y:S02]  /*3320*/  CS2R R94, SRZ ;  /* 0x00000000005e7805 */ /* 0x010fe4000001ff00 */
[----:B------:R-:W-:Y:S02]  /*3330*/  FMNMX.FTZ R31, R58, R29, !PT ;  /* 0x0000001d3a1f7209 */ /* 0x000fe40007810000 */
[----:B------:R-:W-:Y:S02]  /*3340*/  CS2R R92, SRZ ;  /* 0x00000000005c7805 */ /* 0x000fe4000001ff00 */
[----:B------:R-:W-:Y:S02]  /*3350*/  CS2R R90, SRZ ;  /* 0x00000000005a7805 */ /* 0x000fe4000001ff00 */
[----:B------:R-:W-:Y:S01]  /*3360*/  FMNMX.FTZ R31, R60, R31, !PT ;  /* 0x0000001f3c1f7209 */ /* 0x000fe20007810000 */
[----:B------:R-:W-:Y:S01]  /*3370*/  MUFU.EX2 R172, R172 ;  /* 0x000000ac00ac7308 */ /* 0x000fe20000000800 */
[----:B0-----:R-:W-:-:S02]  /*3380*/  CS2R R98, SRZ ;  /* 0x0000000000627805 */ /* 0x001fc4000001ff00 */
[----:B------:R-:W-:-:S04]  /*3390*/  FMNMX.FTZ R31, R62, R31, !PT ;  /* 0x0000001f3e1f7209 */ /* 0x000fc80007810000 */
[----:B------:R-:W-:Y:S01]  /*33a0*/  FMNMX.FTZ R31, R64, R31, !PT ;  /* 0x0000001f401f7209 */ /* 0x000fe20007810000 */
[----:B------:R0:W-:Y:S03]  /*33b0*/  MUFU.EX2 R25, R102 ;  /* 0x0000006600197308 */ /* 0x0001e60000000800 */
[----:B------:R-:W-:-:S04]  /*33c0*/  FMNMX.FTZ R33, R66, R31, !PT ;  /* 0x0000001f42217209 */ /* 0x000fc80007810000 */
[----:B------:R-:W-:Y:S01]  /*33d0*/  FMNMX.FTZ R33, R78, R33, !PT ;  /* 0x000000214e217209 */ /* 0x000fe20007810000 */
[----:B------:R-:W-:Y:S01]  /*33e0*/  MUFU.EX2 R174, R174 ;  /* 0x000000ae00ae7308 */ /* 0x000fe20000000800 */
[----:B0-----:R-:W-:Y:S02]  /*33f0*/  CS2R R102, SRZ ;  /* 0x0000000000667805 */ /* 0x001fe4000001ff00 */
[----:B------:R-:W-:-:S04]  /*3400*/  FMNMX.FTZ R33, R70, R33, !PT ;  /* 0x0000002146217209 */ /* 0x000fc80007810000 */
[----:B------:R-:W-:Y:S01]  /*3410*/  FMNMX.FTZ R33, R82, R33, !PT ;  /* 0x0000002152217209 */ /* 0x000fe20007810000 */
[----:B------:R0:W-:Y:S03]  /*3420*/  MUFU.EX2 R27, R106 ;  /* 0x0000006a001b7308 */ /* 0x0001e60000000800 */
[----:B------:R-:W-:-:S04]  /*3430*/  FMNMX.FTZ R35, R74, R33, !PT ;  /* 0x000000214a237209 */ /* 0x000fc80007810000 */
[----:B------:R-:W-:Y:S01]  /*3440*/  FMNMX.FTZ R35, R86, R35, !PT ;  /* 0x0000002356237209 */ /* 0x000fe20007810000 */
[----:B------:R-:W-:Y:S01]  /*3450*/  MUFU.EX2 R168, R168 ;  /* 0x000000a800a87308 */ /* 0x000fe20000000800 */
[----:B0-----:R-:W-:Y:S02]  /*3460*/  CS2R R106, SRZ ;  /* 0x00000000006a7805 */ /* 0x001fe4000001ff00 */
[----:B------:R-:W-:Y:S01]  /*3470*/  FMNMX.FTZ R14, R88, R35, !PT ;  /* 0x00000023580e7209 */ /* 0x000fe20007810000 */
[----:B------:R-:W-:Y:S01]  /*3480*/  FFMA.FTZ R35, R122, R9, -R45 ;  /* 0x000000097a237223 */ /* 0x000fe2000001082d */
[----:B------:R-:W-:-:S03]  /*3490*/  CS2R R122, SRZ ;  /* 0x00000000007a7805 */ /* 0x000fc6000001ff00 */
[----:B------:R-:W0:Y:S01]  /*34a0*/  SHFL.BFLY PT, R41, R14, 0x2, 0x1f ;  /* 0x0c401f000e297f89 */ /* 0x000e2200000e0000 */
[----:B------:R4:W-:Y:S08]  /*34b0*/  MUFU.EX2 R29, R110 ;  /* 0x0000006e001d7308 */ /* 0x0009f00000000800 */
[----:B------:R-:W-:Y:S01]  /*34c0*/  MUFU.EX2 R170, R170 ;  /* 0x000000aa00aa7308 */ /* 0x000fe20000000800 */
[----:B----4-:R-:W-:-:S07]  /*34d0*/  CS2R R110, SRZ ;  /* 0x00000000006e7805 */ /* 0x010fce000001ff00 */
[----:B------:R4:W-:Y:S01]  /*34e0*/  MUFU.EX2 R31, R114 ;  /* 0x00000072001f7308 */ /* 0x0009e20000000800 */
[----:B0-----:R-:W-:-:S07]  /*34f0*/  FMNMX.FTZ R43, R14, R41, !PT ;  /* 0x000000290e2b7209 */ /* 0x001fce0007810000 */
[----:B------:R-:W-:Y:S01]  /*3500*/  MUFU.EX2 R152, R152 ;  /* 0x0000009800987308 */ /* 0x000fe20000000800 */
[-CC-:B------:R-:W-:Y:S01]  /*3510*/  FFMA.FTZ R41, R130, R9.reuse, -R45.reuse ;  /* 0x0000000982297223 */ /* 0x180fe2000001082d */
[----:B------:R-:W-:Y:S01]  /*3520*/  FFMA.FTZ R45, R136, R9, -R45 ;  /* 0x00000009882d7223 */ /* 0x000fe2000001082d */
[----:B------:R-:W-:Y:S01]  /*3530*/  CS2R R136, SRZ ;  /* 0x0000000000887805 */ /* 0x000fe2000001ff00 */
[----:B------:R-:W0:Y:S01]  /*3540*/  SHFL.BFLY PT, R14, R43, 0x1, 0x1f ;  /* 0x0c201f002b0e7f89 */ /* 0x000e2200000e0000 */
[----:B------:R-:W-:Y:S02]  /*3550*/  CS2R R130, SRZ ;  /* 0x0000000000827805 */ /* 0x000fe4000001ff00 */
[----:B----4-:R-:W-:Y:S01]  /*3560*/  CS2R R114, SRZ ;  /* 0x0000000000727805 */ /* 0x010fe2000001ff00 */
[----:B------:R4:W-:Y:S08]  /*3570*/  MUFU.EX2 R33, R118 ;  /* 0x0000007600217308 */ /* 0x0009f00000000800 */
[----:B------:R-:W-:Y:S01]  /*3580*/  MUFU.EX2 R154, R154 ;  /* 0x0000009a009a7308 */ /* 0x000fe20000000800 */
[----:B----4-:R-:W-:-:S07]  /*3590*/  CS2R R118, SRZ ;  /* 0x0000000000767805 */ /* 0x010fce000001ff00 */
[----:B------:R-:W-:Y:S01]  /*35a0*/  MUFU.EX2 R35, R35 ;  /* 0x0000002300237308 */ /* 0x000fe20000000800 */
[----:B0-----:R-:W-:-:S04]  /*35b0*/  FMNMX.FTZ R14, R43, R14, !PT ;  /* 0x0000000e2b0e7209 */ /* 0x001fc80007810000 */
[C---:B------:R-:W-:Y:S01]  /*35c0*/  FSETP.NEU.FTZ.AND P1, PT, R14.reuse, -INF , PT ;  /* 0xff8000000e00780b */ /* 0x040fe20003f3d000 */
[----:B------:R-:W-:Y:S02]  /*35d0*/  FMUL.FTZ R49, R14, R9 ;  /* 0x000000090e317220 */ /* 0x000fe40000410000 */
[----:B------:R-:W-:Y:S03]  /*35e0*/  MUFU.EX2 R156, R156 ;  /* 0x0000009c009c7308 */ /* 0x000fe60000000800 */
[----:B------:R-:W-:Y:S02]  /*35f0*/  FSEL R49, R49, RZ, P1 ;  /* 0x000000ff31317208 */ /* 0x000fe40000800000 */
[----:B------:R-:W-:-:S03]  /*3600*/  ISETP.NE.AND P1, PT, R16, RZ, PT ;  /* 0x000000ff1000720c */ /* 0x000fc60003f25270 */
        /* <DEDUP_REMOVED lines=29> */
[----:B--2---:R-:W-:Y:S01]  /*37e0*/  FADD.FTZ R3, R13, R20 ;  /* 0x000000140d037221 */ /* 0x004fe20000010000 */
[----:B------:R-:W-:Y:S01]  /*37f0*/  F2FP.BF16.F32.PACK_AB R180, R11, R180 ;  /* 0x000000b40bb4723e */ /* 0x000fe200000010ff */
[-C--:B------:R-:W-:Y:S01]  /*3800*/  FFMA.FTZ R62, R62, R9.reuse, -R49 ;  /* 0x000000093e3e7223 */ /* 0x080fe20000010831 */
[----:B------:R-:W1:Y:S01]  /*3810*/  MUFU.EX2 R10, R10 ;  /* 0x0000000a000a7308 */ /* 0x000e620000000800 */
[----:B---3--:R-:W-:Y:S01]  /*3820*/  FADD.FTZ R20, R176, R3 ;  /* 0x00000003b0147221 */ /* 0x008fe20000010000 */
[-CC-:B------:R-:W-:Y:S01]  /*3830*/  FFMA.FTZ R64, R64, R9.reuse, -R49.reuse ;  /* 0x0000000940407223 */ /* 0x180fe20000010831 */
[-CC-:B------:R-:W-:Y:S01]  /*3840*/  FFMA.FTZ R66, R66, R9.reuse, -R49.reuse ;  /* 0x0000000942427223 */ /* 0x180fe20000010831 */
[-CC-:B------:R-:W-:Y:S01]  /*3850*/  FFMA.FTZ R78, R78, R9.reuse, -R49.reuse ;  /* 0x000000094e4e7223 */ /* 0x180fe20000010831 */
[----:B-----5:R-:W-:Y:S01]  /*3860*/  FADD.FTZ R3, R15, R20 ;  /* 0x000000140f037221 */ /* 0x020fe20000010000 */
[-CC-:B------:R-:W-:Y:S01]  /*3870*/  FFMA.FTZ R70, R70, R9.reuse, -R49.reuse ;  /* 0x0000000946467223 */ /* 0x180fe20000010831 */
[-C--:B------:R-:W-:Y:S01]  /*3880*/  FFMA.FTZ R82, R82, R9.reuse, -R49 ;  /* 0x0000000952527223 */ /* 0x080fe20000010831 */
[----:B------:R-:W2:Y:S01]  /*3890*/  MUFU.EX2 R24, R24 ;  /* 0x0000001800187308 */ /* 0x000ea20000000800 */
[----:B------:R-:W-:Y:S01]  /*38a0*/  FADD.FTZ R20, R178, R3 ;  /* 0x00000003b2147221 */ /* 0x000fe20000010000 */
[----:B0-----:R-:W-:Y:S01]  /*38b0*/  FADD.FTZ R3, R8, R181 ;  /* 0x000000b508037221 */ /* 0x001fe20000010000 */
[-CC-:B------:R-:W-:Y:S01]  /*38c0*/  FFMA.FTZ R74, R74, R9.reuse, -R49.reuse ;  /* 0x000000094a4a7223 */ /* 0x180fe20000010831 */
[-CC-:B------:R-:W-:Y:S01]  /*38d0*/  FFMA.FTZ R86, R86, R9.reuse, -R49.reuse ;  /* 0x0000000956567223 */ /* 0x180fe20000010831 */
[----:B------:R-:W-:Y:S01]  /*38e0*/  FADD.FTZ R51, R21, R20 ;  /* 0x0000001415337221 */ /* 0x000fe20000010000 */
[----:B------:R-:W-:Y:S01]  /*38f0*/  FFMA.FTZ R49, R88, R9, -R49 ;  /* 0x0000000958317223 */ /* 0x000fe20000010831 */
[----:B------:R-:W-:Y:S01]  /*3900*/  F2FP.BF16.F32.PACK_AB R181, R181, R8 ;  /* 0x00000008b5b5723e */ /* 0x000fe200000010ff */
[----:B------:R0:W3:Y:S01]  /*3910*/  MUFU.EX2 R177, R26 ;  /* 0x0000001a00b17308 */ /* 0x0000e20000000800 */
        /* <DEDUP_REMOVED lines=9> */
[----:B--2---:R-:W-:Y:S01]  /*39b0*/  FADD.FTZ R20, R24, R3 ;  /* 0x0000000318147221 */ /* 0x004fe20000010000 */
[----:B------:R-:W-:-:S02]  /*39c0*/  F2FP.BF16.F32.PACK_AB R178, R21, R178 ;  /* 0x000000b215b2723e */ /* 0x000fc400000010ff */
[----:B------:R-:W-:Y:S01]  /*39d0*/  CS2R R88, SRZ ;  /* 0x0000000000587805 */ /* 0x000fe2000001ff00 */
[C---:B------:R-:W-:Y:S01]  /*39e0*/  FADD.FTZ R51, R25.reuse, R26 ;  /* 0x0000001a19337221 */ /* 0x040fe20000010000 */
[----:B------:R-:W-:Y:S01]  /*39f0*/  F2FP.BF16.F32.PACK_AB R172, R25, R172 ;  /* 0x000000ac19ac723e */ /* 0x000fe200000010ff */
[----:B------:R-:W0:Y:S02]  /*3a00*/  MUFU.EX2 R179, R30 ;  /* 0x0000001e00b37308 */ /* 0x000e240000000800 */
[----:B------:R-:W-:Y:S01]  /*3a10*/  FADD.FTZ R26, R174, R51 ;  /* 0x00000033ae1a7221 */ /* 0x000fe20000010000 */
[----:B---3--:R-:W-:Y:S01]  /*3a20*/  FADD.FTZ R3, R177, R20 ;  /* 0x00000014b1037221 */ /* 0x008fe20000010000 */
[C---:B------:R-:W-:Y:S02]  /*3a30*/  F2FP.BF16.F32.PACK_AB R174, R27.reuse, R174 ;  /* 0x000000ae1bae723e */ /* 0x040fe400000010ff */
[----:B------:R-:W-:Y:S01]  /*3a40*/  FADD.FTZ R51, R27, R26 ;  /* 0x0000001a1b337221 */ /* 0x000fe20000010000 */
[----:B------:R-:W-:Y:S01]  /*3a50*/  F2FP.BF16.F32.PACK_AB R177, R177, R24 ;  /* 0x00000018b1b1723e */ /* 0x000fe200000010ff */
[----:B------:R-:W2:Y:S01]  /*3a60*/  MUFU.EX2 R32, R32 ;  /* 0x0000002000207308 */ /* 0x000ea20000000800 */
[----:B-1----:R-:W-:Y:S01]  /*3a70*/  FADD.FTZ R20, R28, R3 ;  /* 0x000000031c147221 */ /* 0x002fe20000010000 */
[----:B------:R-:W-:-:S02]  /*3a80*/  @P1 VIADD R3, R0, 0x34840 ;  /* 0x0003484000031836 */ /* 0x000fc40000000000 */
[----:B------:R-:W-:Y:S01]  /*3a90*/  FADD.FTZ R26, R168, R51 ;  /* 0x00000033a81a7221 */ /* 0x000fe20000010000 */
[----:B------:R-:W-:-:S03]  /*3aa0*/  F2FP.BF16.F32.PACK_AB R168, R29, R168 ;  /* 0x000000a81da8723e */ /* 0x000fc600000010ff */
[----:B------:R-:W-:Y:S01]  /*3ab0*/  FADD.FTZ R53, R29, R26 ;  /* 0x0000001a1d357221 */ /* 0x000fe20000010000 */
[----:B------:R-:W1:Y:S01]  /*3ac0*/  MUFU.EX2 R173, R34 ;  /* 0x0000002200ad7308 */ /* 0x000e620000000800 */
[----:B0-----:R-:W-:Y:S01]  /*3ad0*/  FADD.FTZ R51, R179, R20 ;  /* 0x00000014b3337221 */ /* 0x001fe20000010000 */
[----:B------:R-:W-:Y:S01]  /*3ae0*/  @P1 PRMT R3, R18, 0x654, R3 ;  /* 0x0000065412031816 */ /* 0x000fe20000000003 */
[----:B------:R-:W-:Y:S01]  /*3af0*/  FADD.FTZ R20, R170, R53 ;  /* 0x00000035aa147221 */ /* 0x000fe20000010000 */
[----:B------:R-:W-:Y:S02]  /*3b00*/  F2FP.BF16.F32.PACK_AB R170, R31, R170 ;  /* 0x000000aa1faa723e */ /* 0x000fe400000010ff */
[----:B------:R1:W-:Y:S01]  /*3b10*/  @P1 SYNCS.ARRIVE.TRANS64.RED.A1T0 RZ, [R3+URZ], RZ ;  /* 0x000000ff03ff19a7 */ /* 0x0003e2000810043f */
[----:B------:R-:W-:Y:S01]  /*3b20*/  F2FP.BF16.F32.PACK_AB R179, R179, R28 ;  /* 0x0000001cb3b3723e */ /* 0x000fe200000010ff */
[----:B------:R-:W0:Y:S01]  /*3b30*/  MUFU.EX2 R36, R36 ;  /* 0x0000002400247308 */ /* 0x000e220000000800 */
[----:B--2---:R-:W-:Y:S01]  /*3b40*/  FADD.FTZ R0, R32, R51 ;  /* 0x0000003320007221 */ /* 0x004fe20000010000 */
[----:B------:R-:W-:-:S04]  /*3b50*/  FADD.FTZ R51, R31, R20 ;  /* 0x000000141f337221 */ /* 0x000fc80000010000 */
[----:B------:R-:W-:Y:S01]  /*3b60*/  FADD.FTZ R20, R152, R51 ;  /* 0x0000003398147221 */ /* 0x000fe20000010000 */
[----:B------:R-:W-:Y:S01]  /*3b70*/  F2FP.BF16.F32.PACK_AB R152, R33, R152 ;  /* 0x000000982198723e */ /* 0x000fe200000010ff */
[----:B------:R-:W2:Y:S01]  /*3b80*/  MUFU.EX2 R175, R38 ;  /* 0x0000002600af7308 */ /* 0x000ea20000000800 */
[----:B-1----:R-:W-:Y:S01]  /*3b90*/  FADD.FTZ R3, R173, R0 ;  /* 0x00000000ad037221 */ /* 0x002fe20000010000 */
[----:B------:R-:W-:Y:S01]  /*3ba0*/  FADD.FTZ R51, R33, R20 ;  /* 0x0000001421337221 */ /* 0x000fe20000010000 */
[----:B------:R-:W-:-:S03]  /*3bb0*/  F2FP.BF16.F32.PACK_AB R173, R173, R32 ;  /* 0x00000020adad723e */ /* 0x000fc600000010ff */
[----:B------:R-:W-:Y:S01]  /*3bc0*/  FADD.FTZ R20, R154, R51 ;  /* 0x000000339a147221 */ /* 0x000fe20000010000 */
[C---:B------:R-:W-:Y:S01]  /*3bd0*/  F2FP.BF16.F32.PACK_AB R154, R35.reuse, R154 ;  /* 0x0000009a239a723e */ /* 0x040fe200000010ff */
[----:B------:R-:W1:Y:S01]  /*3be0*/  MUFU.EX2 R40, R40 ;  /* 0x0000002800287308 */ /* 0x000e620000000800 */
[----:B0-----:R-:W-:Y:S01]  /*3bf0*/  FADD.FTZ R0, R36, R3 ;  /* 0x0000000324007221 */ /* 0x001fe20000010000 */
[----:B------:R-:W-:-:S04]  /*3c00*/  FADD.FTZ R51, R35, R20 ;  /* 0x0000001423337221 */ /* 0x000fc80000010000 */
[----:B------:R-:W-:Y:S01]  /*3c10*/  FADD.FTZ R20, R156, R51 ;  /* 0x000000339c147221 */ /* 0x000fe20000010000 */
[----:B------:R-:W-:Y:S01]  /*3c20*/  F2FP.BF16.F32.PACK_AB R156, R37, R156 ;  /* 0x0000009c259c723e */ /* 0x000fe200000010ff */
[----:B------:R-:W0:Y:S01]  /*3c30*/  MUFU.EX2 R169, R42 ;  /* 0x0000002a00a97308 */ /* 0x000e220000000800 */
[----:B--2---:R-:W-:Y:S01]  /*3c40*/  FADD.FTZ R3, R175, R0 ;  /* 0x00000000af037221 */ /* 0x004fe20000010000 */
[----:B------:R-:W-:Y:S01]  /*3c50*/  FADD.FTZ R51, R37, R20 ;  /* 0x0000001425337221 */ /* 0x000fe20000010000 */
[----:B------:R-:W-:-:S05]  /*3c60*/  F2FP.BF16.F32.PACK_AB R175, R175, R36 ;  /* 0x00000024afaf723e */ /* 0x000fca00000010ff */
        /* <DEDUP_REMOVED lines=12> */
[----:B------:R-:W0:Y:S01]  /*3d30*/  MUFU.EX2 R39, R39 ;  /* 0x0000002700277308 */ /* 0x000e220000000800 */
[----:B--2---:R-:W-:-:S07]  /*3d40*/  FADD.FTZ R20, R158, R51 ;  /* 0x000000339e147221 */ /* 0x004fce0000010000 */
[----:B------:R-:W2:Y:S01]  /*3d50*/  MUFU.EX2 R52, R52 ;  /* 0x0000003400347308 */ /* 0x000ea20000000800 */
[C---:B-1----:R-:W-:Y:S01]  /*3d60*/  FADD.FTZ R3, R153.reuse, R0 ;  /* 0x0000000099037221 */ /* 0x042fe20000010000 */
[----:B------:R-:W-:-:S06]  /*3d70*/  F2FP.BF16.F32.PACK_AB R153, R153, R48 ;  /* 0x000000309999723e */ /* 0x000fcc00000010ff */
[----:B------:R-:W1:Y:S01]  /*3d80*/  MUFU.EX2 R160, R160 ;  /* 0x000000a000a07308 */ /* 0x000e620000000800 */
[C---:B0-----:R-:W-:Y:S01]  /*3d90*/  FADD.FTZ R11, R39.reuse, R20 ;  /* 0x00000014270b7221 */ /* 0x041fe20000010000 */
[----:B------:R-:W-:-:S06]  /*3da0*/  F2FP.BF16.F32.PACK_AB R158, R39, R158 ;  /* 0x0000009e279e723e */ /* 0x000fcc00000010ff */
[----:B------:R-:W0:Y:S01]  /*3db0*/  MUFU.EX2 R155, R54 ;  /* 0x00000036009b7308 */ /* 0x000e220000000800 */
[----:B--2---:R-:W-:-:S07]  /*3dc0*/  FADD.FTZ R0, R52, R3 ;  /* 0x0000000334007221 */ /* 0x004fce0000010000 */
[----:B------:R-:W2:Y:S01]  /*3dd0*/  MUFU.EX2 R41, R41 ;  /* 0x0000002900297308 */ /* 0x000ea20000000800 */
[----:B-1----:R-:W-:-:S07]  /*3de0*/  FADD.FTZ R20, R160, R11 ;  /* 0x0000000ba0147221 */ /* 0x002fce0000010000 */
[----:B------:R-:W1:Y:S01]  /*3df0*/  MUFU.EX2 R56, R56 ;  /* 0x0000003800387308 */ /* 0x000e620000000800 */
[C---:B0-----:R-:W-:Y:S01]  /*3e00*/  FADD.FTZ R3, R155.reuse, R0 ;  /* 0x000000009b037221 */ /* 0x041fe20000010000 */
[----:B------:R-:W-:-:S06]  /*3e10*/  F2FP.BF16.F32.PACK_AB R155, R155, R52 ;  /* 0x000000349b9b723e */ /* 0x000fcc00000010ff */
[----:B------:R-:W0:Y:S01]  /*3e20*/  MUFU.EX2 R76, R76 ;  /* 0x0000004c004c7308 */ /* 0x000e220000000800 */
[C---:B--2---:R-:W-:Y:S01]  /*3e30*/  FADD.FTZ R11, R41.reuse, R20 ;  /* 0x00000014290b7221 */ /* 0x044fe20000010000 */
[----:B------:R-:W-:-:S06]  /*3e40*/  F2FP.BF16.F32.PACK_AB R160, R41, R160 ;  /* 0x000000a029a0723e */ /* 0x000fcc00000010ff */
[----:B------:R-:W2:Y:S01]  /*3e50*/  MUFU.EX2 R157, R58 ;  /* 0x0000003a009d7308 */ /* 0x000ea20000000800 */
[----:B-1----:R-:W-:-:S07]  /*3e60*/  FADD.FTZ R0, R56, R3 ;  /* 0x0000000338007221 */ /* 0x002fce0000010000 */
[----:B------:R1:W3:Y:S01]  /*3e70*/  MUFU.EX2 R47, R132 ;  /* 0x00000084002f7308 */ /* 0x0002e20000000800 */
[----:B0-----:R-:W-:-:S07]  /*3e80*/  FADD.FTZ R20, R76, R11 ;  /* 0x0000000b4c147221 */ /* 0x001fce0000010000 */
[----:B------:R-:W0:Y:S01]  /*3e90*/  MUFU.EX2 R60, R60 ;  /* 0x0000003c003c7308 */ /* 0x000e220000000800 */
[C---:B--2---:R-:W-:Y:S01]  /*3ea0*/  FADD.FTZ R3, R157.reuse, R0 ;  /* 0x000000009d037221 */ /* 0x044fe20000010000 */
[----:B------:R-:W-:Y:S02]  /*3eb0*/  F2FP.BF16.F32.PACK_AB R157, R157, R56 ;  /* 0x000000389d9d723e */ /* 0x000fe400000010ff */
[----:B-1----:R-:W-:-:S04]  /*3ec0*/  CS2R R132, SRZ ;  /* 0x0000000000847805 */ /* 0x002fc8000001ff00 */
[----:B------:R-:W1:Y:S01]  /*3ed0*/  MUFU.EX2 R80, R80 ;  /* 0x0000005000507308 */ /* 0x000e620000000800 */
[C---:B---3--:R-:W-:Y:S01]  /*3ee0*/  FADD.FTZ R11, R47.reuse, R20 ;  /* 0x000000142f0b7221 */ /* 0x048fe20000010000 */
[----:B------:R-:W-:-:S06]  /*3ef0*/  F2FP.BF16.F32.PACK_AB R162, R47, R76 ;  /* 0x0000004c2fa2723e */ /* 0x000fcc00000010ff */
[----:B------:R-:W2:Y:S01]  /*3f00*/  MUFU.EX2 R159, R62 ;  /* 0x0000003e009f7308 */ /* 0x000ea20000000800 */
[----:B0-----:R-:W-:-:S07]  /*3f10*/  FADD.FTZ R0, R60, R3 ;  /* 0x000000033c007221 */ /* 0x001fce0000010000 */
[----:B------:R0:W3:Y:S01]  /*3f20*/  MUFU.EX2 R43, R134 ;  /* 0x00000086002b7308 */ /* 0x0000e20000000800 */
[----:B-1----:R-:W-:-:S07]  /*3f30*/  FADD.FTZ R20, R80, R11 ;  /* 0x0000000b50147221 */ /* 0x002fce0000010000 */
[----:B------:R-:W1:Y:S01]  /*3f40*/  MUFU.EX2 R64, R64 ;  /* 0x0000004000407308 */ /* 0x000e620000000800 */
[C---:B--2---:R-:W-:Y:S01]  /*3f50*/  FADD.FTZ R3, R159.reuse, R0 ;  /* 0x000000009f037221 */ /* 0x044fe20000010000 */
[----:B------:R-:W-:Y:S02]  /*3f60*/  F2FP.BF16.F32.PACK_AB R159, R159, R60 ;  /* 0x0000003c9f9f723e */ /* 0x000fe400000010ff */
[----:B0-----:R-:W-:-:S04]  /*3f70*/  CS2R R134, SRZ ;  /* 0x0000000000867805 */ /* 0x001fc8000001ff00 */
[----:B------:R-:W0:Y:S01]  /*3f80*/  MUFU.EX2 R84, R84 ;  /* 0x0000005400547308 */ /* 0x000e220000000800 */
[C---:B---3--:R-:W-:Y:S01]  /*3f90*/  FADD.FTZ R11, R43.reuse, R20 ;  /* 0x000000142b0b7221 */ /* 0x048fe20000010000 */
[----:B------:R-:W-:-:S06]  /*3fa0*/  F2FP.BF16.F32.PACK_AB R164, R43, R80 ;  /* 0x000000502ba4723e */ /* 0x000fcc00000010ff */
[----:B------:R-:W2:Y:S01]  /*3fb0*/  MUFU.EX2 R161, R66 ;  /* 0x0000004200a17308 */ /* 0x000ea20000000800 */
[----:B-1----:R-:W-:-:S07]  /*3fc0*/  FADD.FTZ R0, R64, R3 ;  /* 0x0000000340007221 */ /* 0x002fce0000010000 */
[----:B------:R-:W1:Y:S01]  /*3fd0*/  MUFU.EX2 R78, R78 ;  /* 0x0000004e004e7308 */ /* 0x000e620000000800 */
[----:B0-----:R-:W-:-:S07]  /*3fe0*/  FADD.FTZ R20, R84, R11 ;  /* 0x0000000b54147221 */ /* 0x001fce0000010000 */
[----:B------:R-:W0:Y:S01]  /*3ff0*/  MUFU.EX2 R163, R70 ;  /* 0x0000004600a37308 */ /* 0x000e220000000800 */
[C---:B--2---:R-:W-:Y:S01]  /*4000*/  FADD.FTZ R11, R161.reuse, R0 ;  /* 0x00000000a10b7221 */ /* 0x044fe20000010000 */
[----:B------:R-:W-:-:S06]  /*4010*/  F2FP.BF16.F32.PACK_AB R161, R161, R64 ;  /* 0x00000040a1a1723e */ /* 0x000fcc00000010ff */
        /* <DEDUP_REMOVED lines=11> */
[----:B0-----:R-:W-:Y:S01]  /*40d0*/  FADD.FTZ R0, R86, R11 ;  /* 0x0000000b56007221 */ /* 0x001fe20000010000 */
[C---:B--2---:R-:W-:Y:S01]  /*40e0*/  FADD.FTZ R3, R45.reuse, R20 ;  /* 0x000000142d037221 */ /* 0x044fe20000010000 */
[----:B------:R-:W-:Y:S02]  /*40f0*/  F2FP.BF16.F32.PACK_AB R166, R45, R84 ;  /* 0x000000542da6723e */ /* 0x000fe400000010ff */
[C---:B-1----:R-:W-:Y:S01]  /*4100*/  FADD.FTZ R0, R49.reuse, R0 ;  /* 0x0000000031007221 */ /* 0x042fe20000010000 */
[----:B------:R-:W-:Y:S01]  /*4110*/  F2FP.BF16.F32.PACK_AB R167, R49, R86 ;  /* 0x0000005631a7723e */ /* 0x000fe200000010ff */
[----:B------:R-:W-:Y:S06]  /*4120*/  @!P2 BRA `(.L_x_191) ;  /* 0x000000280080a947 */ /* 0x000fec0003800000 */
[----:B------:R-:W-:Y:S01]  /*4130*/  VIADD R195, R195, 0xfffffffe ;  /* 0xfffffffec3c37836 */ /* 0x000fe20000000000 */
[----:B------:R-:W-:Y:S01]  /*4140*/  UMOV UR4, UR37 ;  /* 0x0000002500047c82 */ /* 0x000fe20008000000 */
[----:B------:R-:W-:Y:S01]  /*4150*/  IMAD.MOV.U32 R13, RZ, RZ, R14 ;  /* 0x000000ffff0d7224 */ /* 0x000fe200078e000e */
[----:B------:R-:W-:Y:S01]  /*4160*/  UMOV UR5, UR36 ;  /* 0x0000002400057c82 */ /* 0x000fe20008000000 */
[----:B------:R-:W-:Y:S01]  /*4170*/  IMAD.MOV.U32 R11, RZ, RZ, R12 ;  /* 0x000000ffff0b7224 */ /* 0x000fe200078e000c */
[----:B------:R-:W-:Y:S01]  /*4180*/  ULDC UR6, c[0x0][0x9d8] ;  /* 0x0002760000067ab9 */ /* 0x000fe20000000800 */
[----:B------:R-:W-:Y:S02]  /*4190*/  IMAD.MOV.U32 R8, RZ, RZ, 0x3f800000 ;  /* 0x3f800000ff087424 */ /* 0x000fe400078e00ff */
[----:B------:R-:W-:-:S07]  /*41a0*/  IMAD.MOV.U32 R151, RZ, RZ, RZ ;  /* 0x000000ffff977224 */ /* 0x000fce00078e00ff */
.L_x_202:
[----:B------:R-:W-:-:S04]  /*41b0*/  UIADD3 UR7, UR5, 0x1, URZ ;  /* 0x0000000105077890 */ /* 0x000fc8000fffe03f */
[----:B------:R-:W-:-:S04]  /*41c0*/  UISETP.NE.AND UP0, UPT, UR7, 0x2, UPT ;  /* 0x000000020700788c */ /* 0x000fc8000bf05270 */
[----:B------:R-:W-:Y:S02]  /*41d0*/  USEL UR37, URZ, 0x1, UP0 ;  /* 0x000000013f257887 */ /* 0x000fe40008000000 */
[----:B------:R-:W-:Y:S02]  /*41e0*/  USEL UR36, UR7, URZ, UP0 ;  /* 0x0000003f07247287 */ /* 0x000fe40008000000 */
[----:B------:R-:W-:Y:S01]  /*41f0*/  ULOP3.LUT UR37, UR4, UR37, URZ, 0x3c, !UPT ;  /* 0x0000002504257292 */ /* 0x000fe2000f8e3c3f */
[----:B------:R-:W-:Y:S11]  /*4200*/  @!P0 BRA `(.L_x_192) ;  /* 0x0000000000048947 */ /* 0x000ff60003800000 */
[----:B------:R-:W-:Y:S01]  /*4210*/  BPT.TRAP 0x1 ;  /* 0x000000040000795c */ /* 0x000fe20000300000 */
.L_x_192:
        /* <DEDUP_REMOVED lines=9> */
.L_x_193:
[----:B-1----:R-:W-:Y:S05]  /*42b0*/  @P1 BRA `(.L_x_194) ;  /* 0x0000000000081947 */ /* 0x002fea0003800000 */
[----:B------:R-:W1:Y:S02]  /*42c0*/  SYNCS.PHASECHK.TRANS64.TRYWAIT P1, [UR8+0x34830], R9 ;  /* 0x03483009ff0075a7 */ /* 0x000e640008020148 */
[----:B-1----:R-:W-:Y:S05]  /*42d0*/  @!P1 BRA `(.L_x_195) ;  /* 0x0000009000e49947 */ /* 0x002fea0003800000 */
.L_x_194:
        /* <DEDUP_REMOVED lines=137> */
.L_x_196:
[----:B------:R-:W-:Y:S01]  /*4b70*/  ULEA UR9, UR5, UR7, 0x3 ;  /* 0x0000000705097291 */ /* 0x000fe2000f8e183f */
[----:B------:R-:W-:-:S05]  /*4b80*/  IMAD.U32 R8, RZ, RZ, UR4 ;  /* 0x00000004ff087e24 */ /* 0x000fca000f8e00ff */
[----:B------:R-:W-:-:S04]  /*4b90*/  SHF.L.U32 R8, R8, 0x1f, RZ ;  /* 0x0000001f08087819 */ /* 0x000fc800000006ff */
[----:B------:R2:W3:Y:S01]  /*4ba0*/  SYNCS.PHASECHK.TRANS64.TRYWAIT P1, [UR9+0x34850], R8 ;  /* 0x03485008ff0075a7 */ /* 0x0004e20008020149 */
[----:B------:R-:W-:Y:S05]  /*4bb0*/  @!P0 BRA `(.L_x_197) ;  /* 0x0000000000048947 */ /* 0x000fea0003800000 */
[----:B------:R-:W-:Y:S01]  /*4bc0*/  BPT.TRAP 0x1 ;  /* 0x000000040000795c */ /* 0x000fe20000300000 */
.L_x_197:
[----:B---3--:R-:W-:Y:S05]  /*4bd0*/  @P1 BRA `(.L_x_198) ;  /* 0x0000000000081947 */ /* 0x008fea0003800000 */
[----:B------:R-:W3:Y:S02]  /*4be0*/  SYNCS.PHASECHK.TRANS64.TRYWAIT P1, [UR9+0x34850], R8 ;  /* 0x03485008ff0075a7 */ /* 0x000ee40008020149 */
[----:B---3--:R-:W-:Y:S05]  /*4bf0*/  @!P1 BRA `(.L_x_199) ;  /* 0x0000008800b49947 */ /* 0x008fea0003800000 */
.L_x_198:
[----:B------:R-:W-:Y:S01]  /*4c00*/  UIADD3 UR7, UR7, 0x400, URZ ;  /* 0x0000040007077890 */ /* 0x000fe2000fffe03f */
[----:B------:R-:W-:Y:S01]  /*4c10*/  WARPGROUP.ARRIVE ;  /* 0x00000000000079c5 */ /* 0x000fe20000000000 */
[----:B------:R-:W-:Y:S02]  /*4c20*/  UMOV UR15, 0x40000040 ;  /* 0x40000040000f7882 */ /* 0x000fe40000000000 */
[----:B------:R-:W-:-:S04]  /*4c30*/  USHF.R.U32.HI UR7, URZ, 0x4, UR7 ;  /* 0x000000043f077899 */ /* 0x000fc80008011607 */
[----:B------:R-:W-:-:S04]  /*4c40*/  ULOP3.LUT UR7, UR7, 0x3fff, URZ, 0xc0, !UPT ;  /* 0x00003fff07077892 */ /* 0x000fc8000f8ec03f */
[----:B------:R-:W-:-:S04]  /*4c50*/  ULOP3.LUT UR4, UR7, 0x4000000, URZ, 0xfc, !UPT ;  /* 0x0400000007047892 */ /* 0x000fc8000f8efc3f */
[----:B------:R-:W-:-:S07]  /*4c60*/  ULEA UR4, UR5, UR4, 0xb ;  /* 0x0000000405047291 */ /* 0x000fce000f8e583f */
[----:B------:R-:W-:Y:S02]  /*4c70*/  UMOV UR14, UR4 ;  /* 0x00000004000e7c82 */ /* 0x000fe40008000000 */
        /* <DEDUP_REMOVED lines=35> */
[----:B------:R-:W-:Y:S03]  /*4eb0*/  HGMMA.64x128x16.F32.BF16 R88, R164, gdesc[UR12].tnspB, R88, gsb0 ;  /* 0x41e0000ca4587df0 */ /* 0x000fe60008001858 */
[----:B------:R-:W-:Y:S02]  /*4ec0*/  WARPGROUP.DEPBAR.LE gsb0, 0x0 ;  /* 0x00008000000079c5 */ /* 0x000fe40000010000 */
[----:B------:R-:W-:Y:S05]  /*4ed0*/  @!P0 BRA `(.L_x_200) ;  /* 0x0000000000048947 */ /* 0x000fea0003800000 */
[----:B------:R-:W-:Y:S01]  /*4ee0*/  BPT.TRAP 0x1 ;  /* 0x000000040000795c */ /* 0x000fe20000300000 */
.L_x_200:
        /* <DEDUP_REMOVED lines=14> */
[----:B------:R-:W3:Y:S01]  /*4fd0*/  MUFU.TANH R154, R154 ;  /* 0x0000009a009a7308 */ /* 0x000ee20000002400 */
[----:B------:R-:W-:Y:S01]  /*4fe0*/  FMUL.FTZ R166, R37, UR6 ;  /* 0x0000000625a67c20 */ /* 0x000fe20008410000 */
[----:B------:R-:W-:Y:S01]  /*4ff0*/  FMUL.FTZ R34, R38, UR6 ;  /* 0x0000000626227c20 */ /* 0x000fe20008410000 */
[----:B------:R-:W-:Y:S01]  /*5000*/  FMUL.FTZ R36, R39, UR6 ;  /* 0x0000000627247c20 */ /* 0x000fe20008410000 */
[----:B------:R-:W-:Y:S01]  /*5010*/  FMUL.FTZ R168, R40, UR6 ;  /* 0x0000000628a87c20 */ /* 0x000fe20008410000 */
[----:B------:R-:W-:Y:S01]  /*5020*/  FMUL.FTZ R170, R41, UR6 ;  /* 0x0000000629aa7c20 */ /* 0x000fe20008410000 */
[----:B------:R-:W-:Y:S01]  /*5030*/  FMUL.FTZ R38, R42, UR6 ;  /* 0x000000062a267c20 */ /* 0x000fe20008410000 */
[----:B------:R-:W-:Y:S01]  /*5040*/  FMUL.FTZ R40, R43, UR6 ;  /* 0x000000062b287c20 */ /* 0x000fe20008410000 */
[----:B------:R-:W4:Y:S01]  /*5050*/  MUFU.TANH R20, R20 ;  /* 0x0000001400147308 */ /* 0x000f220000002400 */
[----:B01----:R-:W-:Y:S01]  /*5060*/  FMNMX.FTZ R9, R152, R11, !PT ;  /* 0x0000000b98097209 */ /* 0x003fe20007810000 */
[----:B------:R-:W-:Y:S01]  /*5070*/  FMUL.FTZ R172, R44, UR6 ;  /* 0x000000062cac7c20 */ /* 0x000fe20008410000 */
[----:B------:R-:W-:Y:S01]  /*5080*/  FMUL.FTZ R174, R45, UR6 ;  /* 0x000000062dae7c20 */ /* 0x000fe20008410000 */
[----:B------:R-:W-:Y:S01]  /*5090*/  FMUL.FTZ R42, R46, UR6 ;  /* 0x000000062e2a7c20 */ /* 0x000fe20008410000 */
[----:B------:R-:W-:Y:S01]  /*50a0*/  FMUL.FTZ R44, R47, UR6 ;  /* 0x000000062f2c7c20 */ /* 0x000fe20008410000 */
[----:B------:R-:W-:Y:S01]  /*50b0*/  FMUL.FTZ R176, R48, UR6 ;  /* 0x0000000630b07c20 */ /* 0x000fe20008410000 */
[----:B------:R-:W-:Y:S01]  /*50c0*/  FMUL.FTZ R178, R49, UR6 ;  /* 0x0000000631b27c20 */ /* 0x000fe20008410000 */
[----:B------:R-:W0:Y:S01]  /*50d0*/  MUFU.TANH R24, R24 ;  /* 0x0000001800187308 */ /* 0x000e220000002400 */
[----:B---3--:R-:W-:Y:S01]  /*50e0*/  FMNMX.FTZ R9, R154, R9, !PT ;  /* 0x000000099a097209 */ /* 0x008fe20007810000 */
[----:B------:R-:W-:Y:S01]  /*50f0*/  FMUL.FTZ R46, R50, UR6 ;  /* 0x00000006322e7c20 */ /* 0x000fe20008410000 */
[----:B------:R-:W-:Y:S01]  /*5100*/  FMUL.FTZ R48, R51, UR6 ;  /* 0x0000000633307c20 */ /* 0x000fe20008410000 */
[----:B------:R-:W-:Y:S01]  /*5110*/  FMUL.FTZ R180, R52, UR6 ;  /* 0x0000000634b47c20 */ /* 0x000fe20008410000 */
[----:B------:R-:W-:Y:S01]  /*5120*/  FMUL.FTZ R182, R53, UR6 ;  /* 0x0000000635b67c20 */ /* 0x000fe20008410000 */
[----:B------:R-:W-:Y:S01]  /*5130*/  FMUL.FTZ R50, R54, UR6 ;  /* 0x0000000636327c20 */ /* 0x000fe20008410000 */
[----:B------:R-:W-:Y:S01]  /*5140*/  FMUL.FTZ R52, R55, UR6 ;  /* 0x0000000637347c20 */ /* 0x000fe20008410000 */
[----:B------:R-:W1:Y:S01]  /*5150*/  MUFU.TANH R156, R156 ;  /* 0x0000009c009c7308 */ /* 0x000e620000002400 */
[----:B----4-:R-:W-:Y:S01]  /*5160*/  FMNMX.FTZ R15, R20, R13, !PT ;  /* 0x0000000d140f7209 */ /* 0x010fe20007810000 */
[----:B------:R-:W-:Y:S01]  /*5170*/  FMUL.FTZ R196, R56, UR6 ;  /* 0x0000000638c47c20 */ /* 0x000fe20008410000 */
[----:B------:R-:W-:Y:S01]  /*5180*/  FMUL.FTZ R198, R57, UR6 ;  /* 0x0000000639c67c20 */ /* 0x000fe20008410000 */
[----:B------:R-:W-:Y:S01]  /*5190*/  FMUL.FTZ R54, R58, UR6 ;  /* 0x000000063a367c20 */ /* 0x000fe20008410000 */
[----:B------:R-:W-:Y:S01]  /*51a0*/  FMUL.FTZ R56, R59, UR6 ;  /* 0x000000063b387c20 */ /* 0x000fe20008410000 */
[----:B------:R-:W-:Y:S01]  /*51b0*/  FMUL.FTZ R200, R60, UR6 ;  /* 0x000000063cc87c20 */ /* 0x000fe20008410000 */
[----:B------:R-:W-:Y:S01]  /*51c0*/  FMUL.FTZ R202, R61, UR6 ;  /* 0x000000063dca7c20 */ /* 0x000fe20008410000 */
[----:B------:R-:W3:Y:S01]  /*51d0*/  MUFU.TANH R158, R158 ;  /* 0x0000009e009e7308 */ /* 0x000ee20000002400 */
[----:B0-----:R-:W-:Y:S01]  /*51e0*/  FMNMX.FTZ R15, R24, R15, !PT ;  /* 0x0000000f180f7209 */ /* 0x001fe20007810000 */
[----:B------:R-:W-:Y:S01]  /*51f0*/  FMUL.FTZ R58, R62, UR6 ;  /* 0x000000063e3a7c20 */ /* 0x000fe20008410000 */
[----:B------:R-:W-:Y:S01]  /*5200*/  FMUL.FTZ R60, R63, UR6 ;  /* 0x000000063f3c7c20 */ /* 0x000fe20008410000 */
[----:B------:R-:W-:Y:S01]  /*5210*/  FMUL.FTZ R204, R64, UR6 ;  /* 0x0000000640cc7c20 */ /* 0x000fe20008410000 */
[----:B------:R-:W-:Y:S01]  /*5220*/  FMUL.FTZ R206, R65, UR6 ;  /* 0x0000000641ce7c20 */ /* 0x000fe20008410000 */
[----:B------:R-:W-:Y:S01]  /*5230*/  FMUL.FTZ R62, R66, UR6 ;  /* 0x00000006423e7c20 */ /* 0x000fe20008410000 */
[----:B------:R-:W-:Y:S01]  /*5240*/  FMUL.FTZ R64, R67, UR6 ;  /* 0x0000000643407c20 */ /* 0x000fe20008410000 */
[----:B------:R-:W0:Y:S01]  /*5250*/  MUFU.TANH R26, R26 ;  /* 0x0000001a001a7308 */ /* 0x000e220000002400 */
[----:B-1----:R-:W-:Y:S01]  /*5260*/  FMNMX.FTZ R9, R156, R9, !PT ;  /* 0x000000099c097209 */ /* 0x002fe20007810000 */
[----:B------:R-:W-:Y:S01]  /*5270*/  FMUL.FTZ R208, R68, UR6 ;  /* 0x0000000644d07c20 */ /* 0x000fe20008410000 */
[----:B------:R-:W-:Y:S01]  /*5280*/  FMUL.FTZ R210, R69, UR6 ;  /* 0x0000000645d27c20 */ /* 0x000fe20008410000 */
[----:B------:R-:W-:Y:S01]  /*5290*/  FMUL.FTZ R66, R70, UR6 ;  /* 0x0000000646427c20 */ /* 0x000fe20008410000 */
[----:B------:R-:W-:Y:S01]  /*52a0*/  FMUL.FTZ R68, R71, UR6 ;  /* 0x0000000647447c20 */ /* 0x000fe20008410000 */
[----:B------:R-:W-:Y:S01]  /*52b0*/  FMUL.FTZ R212, R72, UR6 ;  /* 0x0000000648d47c20 */ /* 0x000fe20008410000 */
[----:B------:R-:W-:Y:S01]  /*52c0*/  FMUL.FTZ R214, R73, UR6 ;  /* 0x0000000649d67c20 */ /* 0x000fe20008410000 */
[----:B------:R-:W1:Y:S01]  /*52d0*/  MUFU.TANH R28, R28 ;  /* 0x0000001c001c7308 */ /* 0x000e620000002400 */
[----:B---3--:R-:W-:Y:S01]  /*52e0*/  FMNMX.FTZ R9, R158, R9, !PT ;  /* 0x000000099e097209 */ /* 0x008fe20007810000 */
        /* <DEDUP_REMOVED lines=18> */
[----:B------:R-:W-:-:S04]  /*5410*/  ISETP.NE.AND P1, PT, R16, RZ, PT ;  /* 0x000000ff1000720c */ /* 0x000fc80003f25270 */
[----:B------:R-:W1:Y:S01]  /*5420*/  MUFU.TANH R30, R30 ;  /* 0x0000001e001e7308 */ /* 0x000e620000002400 */
[----:B---3--:R-:W-:-:S07]  /*5430*/  FMNMX.FTZ R9, R160, R9, !PT ;  /* 0x00000009a0097209 */ /* 0x008fce0007810000 */
[----:B------:R-:W3:Y:S01]  /*5440*/  MUFU.TANH R32, R32 ;  /* 0x0000002000207308 */ /* 0x000ee20000002400 */
[----:B0-----:R-:W-:-:S07]  /*5450*/  FMNMX.FTZ R9, R162, R9, !PT ;  /* 0x00000009a2097209 */ /* 0x001fce0007810000 */
[----:B------:R-:W0:Y:S01]  /*5460*/  MUFU.TANH R164, R164 ;  /* 0x000000a400a47308 */ /* 0x000e220000002400 */
[----:B-1----:R-:W-:-:S07]  /*5470*/  FMNMX.FTZ R15, R30, R15, !PT ;  /* 0x0000000f1e0f7209 */ /* 0x002fce0007810000 */
        /* <DEDUP_REMOVED lines=96> */
[----:B------:R-:W2:Y:S01]  /*5a80*/  MUFU.TANH R226, R226 ;  /* 0x000000e200e27308 */ /* 0x000ea20000002400 */
[----:B---3--:R-:W-:-:S07]  /*5a90*/  FMNMX.FTZ R15, R80, R15, !PT ;  /* 0x0000000f500f7209 */ /* 0x008fce0007810000 */
[----:B------:R-:W1:Y:S01]  /*5aa0*/  MUFU.TANH R82, R82 ;  /* 0x0000005200527308 */ /* 0x000e620000002400 */
[----:B0-----:R-:W-:-:S07]  /*5ab0*/  FMNMX.FTZ R9, R224, R9, !PT ;  /* 0x00000009e0097209 */ /* 0x001fce0007810000 */
[----:B------:R-:W0:Y:S01]  /*5ac0*/  MUFU.TANH R84, R84 ;  /* 0x0000005400547308 */ /* 0x000e220000002400 */
[----:B--2---:R-:W-:-:S05]  /*5ad0*/  FMNMX.FTZ R8, R226, R9, !PT ;  /* 0x00000009e2087209 */ /* 0x004fca0007810000 */
[----:B------:R-:W2:Y:S01]  /*5ae0*/  SHFL.BFLY PT, R9, R8, 0x2, 0x1f ;  /* 0x0c401f0008097f89 */ /* 0x000ea200000e0000 */
[----:B-1----:R-:W-:-:S04]  /*5af0*/  FMNMX.FTZ R15, R82, R15, !PT ;  /* 0x0000000f520f7209 */ /* 0x002fc80007810000 */
[----:B0-----:R-:W-:-:S05]  /*5b00*/  FMNMX.FTZ R15, R84, R15, !PT ;  /* 0x0000000f540f7209 */ /* 0x001fca0007810000 */
[----:B------:R-:W0:Y:S01]  /*5b10*/  SHFL.BFLY PT, R10, R15, 0x2, 0x1f ;  /* 0x0c401f000f0a7f89 */ /* 0x000e2200000e0000 */
[----:B--2---:R-:W-:Y:S02]  /*5b20*/  FMNMX.FTZ R21, R8, R9, !PT ;  /* 0x0000000908157209 */ /* 0x004fe40007810000 */
[----:B------:R-:W1:Y:S03]  /*5b30*/  LDC R9, c[0x0][0x988] ;  /* 0x00026200ff097b82 */ /* 0x000e660000000800 */
[----:B------:R-:W2:Y:S01]  /*5b40*/  SHFL.BFLY PT, R12, R21, 0x1, 0x1f ;  /* 0x0c201f00150c7f89 */ /* 0x000ea200000e0000 */
[----:B0-----:R-:W-:-:S05]  /*5b50*/  FMNMX.FTZ R25, R15, R10, !PT ;  /* 0x0000000a0f197209 */ /* 0x001fca0007810000 */
[----:B------:R-:W0:Y:S01]  /*5b60*/  SHFL.BFLY PT, R14, R25, 0x1, 0x1f ;  /* 0x0c201f00190e7f89 */ /* 0x000e2200000e0000 */
[----:B--2---:R-:W-:-:S05]  /*5b70*/  FMNMX.FTZ R12, R21, R12, !PT ;  /* 0x0000000c150c7209 */ /* 0x004fca0007810000 */
[C---:B-1----:R-:W-:Y:S01]  /*5b80*/  FMUL.FTZ R49, R12.reuse, R9 ;  /* 0x000000090c317220 */ /* 0x042fe20000410000 */
[----:B------:R-:W-:-:S03]  /*5b90*/  FADD.FTZ R10, -R12, R11 ;  /* 0x0000000b0c0a7221 */ /* 0x000fc60000010100 */
[-CC-:B------:R-:W-:Y:S01]  /*5ba0*/  FFMA.FTZ R11, R152, R9.reuse, -R49.reuse ;  /* 0x00000009980b7223 */ /* 0x180fe20000010831 */
[-CC-:B------:R-:W-:Y:S01]  /*5bb0*/  FFMA.FTZ R86, R154, R9.reuse, -R49.reuse ;  /* 0x000000099a567223 */ /* 0x180fe20000010831 */
[-CC-:B------:R-:W-:Y:S01]  /*5bc0*/  FFMA.FTZ R152, R158, R9.reuse, -R49.reuse ;  /* 0x000000099e987223 */ /* 0x180fe20000010831 */
[-CC-:B------:R-:W-:Y:S01]  /*5bd0*/  FFMA.FTZ R15, R160, R9.reuse, -R49.reuse ;  /* 0x00000009a00f7223 */ /* 0x180fe20000010831 */
[-CC-:B------:R-:W-:Y:S01]  /*5be0*/  FFMA.FTZ R154, R162, R9.reuse, -R49.reuse ;  /* 0x00000009a29a7223 */ /* 0x180fe20000010831 */
[-CC-:B------:R-:W-:Y:S01]  /*5bf0*/  FFMA.FTZ R21, R164, R9.reuse, -R49.reuse ;  /* 0x00000009a4157223 */ /* 0x180fe20000010831 */
[-CC-:B------:R-:W-:Y:S01]  /*5c00*/  FFMA.FTZ R158, R170, R9.reuse, -R49.reuse ;  /* 0x00000009aa9e7223 */ /* 0x180fe20000010831 */
[----:B0-----:R-:W-:Y:S01]  /*5c10*/  FMNMX.FTZ R14, R25, R14, !PT ;  /* 0x0000000e190e7209 */ /* 0x001fe20007810000 */
[-CC-:B------:R-:W-:Y:S01]  /*5c20*/  FFMA.FTZ R25, R168, R9.reuse, -R49.reuse ;  /* 0x00000009a8197223 */ /* 0x180fe20000010831 */
[-CC-:B------:R-:W-:Y:S01]  /*5c30*/  FFMA.FTZ R33, R196, R9.reuse, -R49.reuse ;  /* 0x00000009c4217223 */ /* 0x180fe20000010831 */
[-CC-:B------:R-:W-:Y:S01]  /*5c40*/  FFMA.FTZ R160, R198, R9.reuse, -R49.reuse ;  /* 0x00000009c6a07223 */ /* 0x180fe20000010831 */
[-C--:B------:R-:W-:Y:S01]  /*5c50*/  FFMA.FTZ R35, R200, R9.reuse, -R49 ;  /* 0x00000009c8237223 */ /* 0x080fe20000010831 */
[----:B------:R-:W-:Y:S01]  /*5c60*/  FADD.FTZ R8, -R14, R13 ;  /* 0x0000000d0e087221 */ /* 0x000fe20000010100 */
[-CC-:B------:R-:W-:Y:S01]  /*5c70*/  FFMA.FTZ R13, R156, R9.reuse, -R49.reuse ;  /* 0x000000099c0d7223 */ /* 0x180fe20000010831 */
        /* <DEDUP_REMOVED lines=19> */
[-C--:B------:R-:W-:Y:S01]  /*5db0*/  FFMA.FTZ R202, R226, R9.reuse, -R49 ;  /* 0x00000009e2ca7223 */ /* 0x080fe20000010831 */
[-C--:B------:R-:W-:Y:S01]  /*5dc0*/  FMUL.FTZ R49, R14, R9.reuse ;  /* 0x000000090e317220 */ /* 0x080fe20000410000 */
[-C--:B------:R-:W-:Y:S01]  /*5dd0*/  FMUL.FTZ R10, R10, R9.reuse ;  /* 0x000000090a0a7220 */ /* 0x080fe20000410000 */
[-C--:B------:R-:W-:Y:S01]  /*5de0*/  FMUL.FTZ R8, R8, R9.reuse ;  /* 0x0000000908087220 */ /* 0x080fe20000410000 */
        /* <DEDUP_REMOVED lines=8> */
[----:B------:R-:W0:Y:S01]  /*5e70*/  MUFU.EX2 R10, R10 ;  /* 0x0000000a000a7308 */ /* 0x000e220000000800 */
        /* <DEDUP_REMOVED lines=14> */
[----:B------:R-:W-:Y:S01]  /*5f60*/  FFMA.FTZ R157, R62, R9, -R49 ;  /* 0x000000093e9d7223 */ /* 0x000fe20000010831 */
[----:B------:R-:W1:Y:S01]  /*5f70*/  MUFU.EX2 R181, R181 ;  /* 0x000000b500b57308 */ /* 0x000e620000000800 */
[----:B0-----:R-:W-:Y:S01]  /*5f80*/  FFMA.FTZ R3, R10, R3, R11 ;  /* 0x000000030a037223 */ /* 0x001fe2000001000b */
        /* <DEDUP_REMOVED lines=8> */
[----:B------:R-:W-:-:S06]  /*6010*/  FFMA.FTZ R82, R82, R9, -R49 ;  /* 0x0000000952527223 */ /* 0x000fcc0000010831 */
[----:B------:R-:W2:Y:S01]  /*6020*/  MUFU.EX2 R20, R20 ;  /* 0x0000001400147308 */ /* 0x000ea20000000800 */
[----:B-1----:R-:W-:-:S07]  /*6030*/  FFMA.FTZ R51, R8, R0, R181 ;  /* 0x0000000008337223 */ /* 0x002fce00000100b5 */
[----:B------:R-:W1:Y:S01]  /*6040*/  MUFU.EX2 R13, R13 ;  /* 0x0000000d000d7308 */ /* 0x000e620000000800 */
[----:B0-----:R-:W-:-:S07]  /*6050*/  FADD.FTZ R0, R86, R3 ;  /* 0x0000000356007221 */ /* 0x001fce0000010000 */
[----:B------:R-:W0:Y:S01]  /*6060*/  MUFU.EX2 R183, R183 ;  /* 0x000000b700b77308 */ /* 0x000e220000000800 */
[----:B--2---:R-:W-:-:S07]  /*6070*/  FADD.FTZ R42, R20, R51 ;  /* 0x00000033142a7221 */ /* 0x004fce0000010000 */
[----:B------:R-:W2:Y:S01]  /*6080*/  MUFU.EX2 R152, R152 ;  /* 0x0000009800987308 */ /* 0x000ea20000000800 */
[----:B-1----:R-:W-:-:S07]  /*6090*/  FADD.FTZ R3, R13, R0 ;  /* 0x000000000d037221 */ /* 0x002fce0000010000 */
        /* <DEDUP_REMOVED lines=9> */
[----:B--2---:R-:W-:Y:S01]  /*6130*/  FADD.FTZ R51, R177, R42 ;  /* 0x0000002ab1337221 */ /* 0x004fe20000010000 */
[----:B------:R-:W-:-:S06]  /*6140*/  FFMA.FTZ R42, R64, R9, -R49 ;  /* 0x00000009402a7223 */ /* 0x000fcc0000010831 */
        /* <DEDUP_REMOVED lines=15> */
[----:B0-----:R-:W-:Y:S01]  /*6240*/  FADD.FTZ R51, R173, R44 ;  /* 0x0000002cad337221 */ /* 0x001fe20000010000 */
[-CC-:B------:R-:W-:Y:S01]  /*6250*/  FFMA.FTZ R44, R68, R9.reuse, -R49.reuse ;  /* 0x00000009442c7223 */ /* 0x180fe20000010831 */
[----:B------:R-:W-:-:S05]  /*6260*/  FFMA.FTZ R49, R84, R9, -R49 ;  /* 0x0000000954317223 */ /* 0x000fca0000010831 */
        /* <DEDUP_REMOVED lines=57> */
[----:B-1----:R-:W-:Y:S01]  /*6600*/  FADD.FTZ R0, R166, R3 ;  /* 0x00000003a6007221 */ /* 0x002fe20000010000 */
[----:B------:R-:W-:-:S04]  /*6610*/  IMAD.U32 R3, RZ, RZ, UR8 ;  /* 0x00000008ff037e24 */ /* 0x000fc8000f8e00ff */
[----:B------:R-:W-:Y:S02]  /*6620*/  @P1 VIADD R3, R3, 0x34840 ;  /* 0x0003484003031836 */ /* 0x000fe40000000000 */
[----:B------:R-:W1:Y:S01]  /*6630*/  MUFU.EX2 R161, R161 ;  /* 0x000000a100a17308 */ /* 0x000e620000000800 */
[----:B0-----:R-:W-:Y:S02]  /*6640*/  FADD.FTZ R46, R44, R51 ;  /* 0x000000332c2e7221 */ /* 0x001fe40000010000 */
[----:B------:R-:W-:-:S04]  /*6650*/  @P1 PRMT R3, R18, 0x654, R3 ;  /* 0x0000065412031816 */ /* 0x000fc80000000003 */
[----:B------:R0:W-:Y:S01]  /*6660*/  @P1 SYNCS.ARRIVE.TRANS64.RED.A1T0 RZ, [R3+URZ], RZ ;  /* 0x000000ff03ff19a7 */ /* 0x0001e2000810043f */
[----:B------:R-:W3:Y:S01]  /*6670*/  MUFU.EX2 R196, R196 ;  /* 0x000000c400c47308 */ /* 0x000ee20000000800 */
[----:B--2---:R-:W-:-:S07]  /*6680*/  FADD.FTZ R51, R41, R0 ;  /* 0x0000000029337221 */ /* 0x004fce0000010000 */
[----:B------:R-:W2:Y:S01]  /*6690*/  MUFU.EX2 R72, R72 ;  /* 0x0000004800487308 */ /* 0x000ea20000000800 */
[----:B-1----:R-:W-:-:S07]  /*66a0*/  FADD.FTZ R46, R161, R46 ;  /* 0x0000002ea12e7221 */ /* 0x002fce0000010000 */
[----:B------:R-:W1:Y:S01]  /*66b0*/  MUFU.EX2 R43, R43 ;  /* 0x0000002b002b7308 */ /* 0x000e620000000800 */
[----:B---3--:R-:W-:-:S07]  /*66c0*/  FADD.FTZ R0, R196, R51 ;  /* 0x00000033c4007221 */ /* 0x008fce0000010000 */
[----:B------:R-:W3:Y:S01]  /*66d0*/  MUFU.EX2 R163, R74 ;  /* 0x0000004a00a37308 */ /* 0x000ee20000000800 */
[----:B--2---:R-:W-:-:S07]  /*66e0*/  FADD.FTZ R46, R72, R46 ;  /* 0x0000002e482e7221 */ /* 0x004fce0000010000 */
[----:B------:R-:W2:Y:S01]  /*66f0*/  MUFU.EX2 R198, R198 ;  /* 0x000000c600c67308 */ /* 0x000ea20000000800 */
[----:B-1----:R-:W-:-:S07]  /*6700*/  FADD.FTZ R51, R43, R0 ;  /* 0x000000002b337221 */ /* 0x002fce0000010000 */
[----:B------:R-:W1:Y:S01]  /*6710*/  MUFU.EX2 R76, R76 ;  /* 0x0000004c004c7308 */ /* 0x000e620000000800 */
[----:B---3--:R-:W-:-:S07]  /*6720*/  FADD.FTZ R46, R163, R46 ;  /* 0x0000002ea32e7221 */ /* 0x008fce0000010000 */
        /* <DEDUP_REMOVED lines=16> */
[----:B0-----:R-:W-:-:S03]  /*6830*/  FADD.FTZ R3, R202, R3 ;  /* 0x00000003ca037221 */ /* 0x001fc60000010000 */
[----:B--2---:R-:W-:Y:S01]  /*6840*/  FADD.FTZ R0, R49, R46 ;  /* 0x0000002e31007221 */ /* 0x004fe20000010000 */
[----:B------:R-:W-:Y:S06]  /*6850*/  @!P0 BRA `(.L_x_201) ;  /* 0x0000000000048947 */ /* 0x000fec0003800000 */
[----:B------:R-:W-:Y:S01]  /*6860*/  BPT.TRAP 0x1 ;  /* 0x000000040000795c */ /* 0x000fe20000300000 */
.L_x_201:
[----:B------:R-:W-:Y:S01]  /*6870*/  ISETP.NE.AND P1, PT, R2, RZ, PT ;  /* 0x000000ff0200720c */ /* 0x000fe20003f25270 */
[----:B------:R-:W-:Y:S01]  /*6880*/  IMAD.U32 R46, RZ, RZ, UR9 ;  /* 0x00000009ff2e7e24 */ /* 0x000fe2000f8e00ff */
[----:B------:R-:W-:Y:S01]  /*6890*/  UMOV UR4, UR37 ;  /* 0x0000002500047c82 */ /* 0x000fe20008000000 */
[----:B------:R-:W-:Y:S01]  /*68a0*/  UMOV UR5, UR36 ;  /* 0x0000002400057c82 */ /* 0x000fe20008000000 */
[----:B------:R-:W-:Y:S01]  /*68b0*/  F2FP.BF16.F32.PACK_AB R182, R152, R13 ;  /* 0x0000000d98b6723e */ /* 0x000fe200000010ff */
[----:B------:R-:W-:Y:S01]  /*68c0*/  IMAD.MOV.U32 R13, RZ, RZ, R14 ;  /* 0x000000ffff0d7224 */ /* 0x000fe200078e000e */
[----:B------:R-:W-:Y:S02]  /*68d0*/  F2FP.BF16.F32.PACK_AB R176, R154, R15 ;  /* 0x0000000f9ab0723e */ /* 0x000fe400000010ff */
[----:B------:R-:W-:Y:S02]  /*68e0*/  F2FP.BF16.F32.PACK_AB R178, R156, R21 ;  /* 0x000000159cb2723e */ /* 0x000fe400000010ff */
[----:B------:R-:W-:-:S02]  /*68f0*/  F2FP.BF16.F32.PACK_AB R172, R158, R25 ;  /* 0x000000199eac723e */ /* 0x000fc400000010ff */
[----:B------:R-:W-:Y:S01]  /*6900*/  F2FP.BF16.F32.PACK_AB R180, R86, R11 ;  /* 0x0000000b56b4723e */ /* 0x000fe200000010ff */
[----:B------:R-:W-:Y:S01]  /*6910*/  @P1 VIADD R46, R46, 0x34860 ;  /* 0x000348602e2e1836 */ /* 0x000fe20000000000 */
[----:B------:R-:W-:Y:S01]  /*6920*/  F2FP.BF16.F32.PACK_AB R152, R160, R33 ;  /* 0x00000021a098723e */ /* 0x000fe200000010ff */
[----:B------:R-:W-:Y:S01]  /*6930*/  IMAD.MOV.U32 R11, RZ, RZ, R12 ;  /* 0x000000ffff0b7224 */ /* 0x000fe200078e000c */
[----:B------:R-:W-:Y:S02]  /*6940*/  F2FP.BF16.F32.PACK_AB R154, R162, R35 ;  /* 0x00000023a29a723e */ /* 0x000fe400000010ff */
[----:B------:R-:W-:Y:S02]  /*6950*/  @P1 PRMT R46, R17, 0x654, R46 ;  /* 0x00000654112e1816 */ /* 0x000fe4000000002e */
[----:B------:R-:W-:Y:S02]  /*6960*/  F2FP.BF16.F32.PACK_AB R156, R164, R37 ;  /* 0x00000025a49c723e */ /* 0x000fe400000010ff */
[----:B------:R0:W-:Y:S01]  /*6970*/  @P1 SYNCS.ARRIVE.TRANS64.RED.A1T0 RZ, [R46+URZ], RZ ;  /* 0x000000ff2eff19a7 */ /* 0x0001e2000810043f */
[C---:B------:R-:W-:Y:S01]  /*6980*/  ISETP.GT.AND P1, PT, R195.reuse, RZ, PT ;  /* 0x000000ffc300720c */ /* 0x040fe20003f24270 */
[----:B------:R-:W-:Y:S01]  /*6990*/  VIADD R195, R195, 0xffffffff ;  /* 0xffffffffc3c37836 */ /* 0x000fe20000000000 */
[----:B------:R-:W-:-:S02]  /*69a0*/  F2FP.BF16.F32.PACK_AB R158, R166, R39 ;  /* 0x00000027a69e723e */ /* 0x000fc400000010ff */
[----:B------:R-:W-:Y:S02]  /*69b0*/  F2FP.BF16.F32.PACK_AB R181, R20, R181 ;  /* 0x000000b514b5723e */ /* 0x000fe400000010ff */
[----:B------:R-:W-:Y:S02]  /*69c0*/  F2FP.BF16.F32.PACK_AB R183, R24, R183 ;  /* 0x000000b718b7723e */ /* 0x000fe400000010ff */
[----:B------:R-:W-:Y:S02]  /*69d0*/  F2FP.BF16.F32.PACK_AB R177, R26, R177 ;  /* 0x000000b11ab1723e */ /* 0x000fe400000010ff */
[----:B------:R-:W-:Y:S02]  /*69e0*/  F2FP.BF16.F32.PACK_AB R179, R28, R179 ;  /* 0x000000b31cb3723e */ /* 0x000fe400000010ff */
[----:B------:R-:W-:Y:S02]  /*69f0*/  F2FP.BF16.F32.PACK_AB R173, R30, R173 ;  /* 0x000000ad1ead723e */ /* 0x000fe400000010ff */
        /* <DEDUP_REMOVED lines=17> */
[----:B------:R-:W-:Y:S01]  /*6b10*/  F2FP.BF16.F32.PACK_AB R167, R49, R167 ;  /* 0x000000a731a7723e */ /* 0x000fe200000010ff */
[----:B0-----:R-:W-:Y:S06]  /*6b20*/  @P1 BRA `(.L_x_202) ;  /* 0xffffffd400a01947 */ /* 0x001fec000383ffff */
.L_x_191:
        /* <DEDUP_REMOVED lines=67> */
.L_x_203:
        /* <DEDUP_REMOVED lines=9> */
.L_x_204:
[----:B-1----:R-:W-:Y:S05]  /*6ff0*/  @P1 BRA `(.L_x_205) ;  /* 0x0000000000081947 */ /* 0x002fea0003800000 */
[----:B------:R-:W1:Y:S02]  /*7000*/  SYNCS.PHASECHK.TRANS64.TRYWAIT P1, [UR9+0x34850], R4 ;  /* 0x03485004ff0075a7 */ /* 0x000e640008020149 */
[----:B-1----:R-:W-:Y:S05]  /*7010*/  @!P1 BRA `(.L_x_206) ;  /* 0x0000006400c49947 */ /* 0x002fea0003800000 */
.L_x_205:
[----:B------:R-:W-:Y:S01]  /*7020*/  UIADD3 UR5, UR4, 0x400, URZ ;  /* 0x0000040004057890 */ /* 0x000fe2000fffe03f */
[----:B------:R-:W-:Y:S01]  /*7030*/  WARPGROUP.ARRIVE ;  /* 0x00000000000079c5 */ /* 0x000fe20000000000 */
[----:B------:R-:W-:Y:S01]  /*7040*/  UMOV UR7, 0x40000040 ;  /* 0x4000004000077882 */ /* 0x000fe20000000000 */
[----:B------:R-:W-:Y:S01]  /*7050*/  UMOV UR11, 0x40000040 ;  /* 0x40000040000b7882 */ /* 0x000fe20000000000 */
[----:B------:R-:W-:Y:S01]  /*7060*/  USHF.R.U32.HI UR5, URZ, 0x4, UR5 ;  /* 0x000000043f057899 */ /* 0x000fe20008011605 */
[----:B01----:R-:W0:Y:S01]  /*7070*/  SHFL.BFLY PT, R4, R3, 0x2, 0x1f ;  /* 0x0c401f0003047f89 */ /* 0x003e2200000e0000 */
[----:B------:R-:W-:Y:S02]  /*7080*/  IMAD.MOV.U32 R10, RZ, RZ, RZ ;  /* 0x000000ffff0a7224 */ /* 0x000fe400078e00ff */
[----:B------:R-:W-:Y:S01]  /*7090*/  ULOP3.LUT UR5, UR5, 0x3fff, URZ, 0xc0, !UPT ;  /* 0x00003fff05057892 */ /* 0x000fe2000f8ec03f */
[----:B------:R-:W1:Y:S03]  /*70a0*/  SHFL.BFLY PT, R5, R0, 0x2, 0x1f ;  /* 0x0c401f0000057f89 */ /* 0x000e6600000e0000 */
[----:B------:R-:W-:-:S04]  /*70b0*/  ULOP3.LUT UR5, UR5, 0x4000000, URZ, 0xfc, !UPT ;  /* 0x0400000005057892 */ /* 0x000fc8000f8efc3f */
[----:B------:R-:W-:-:S04]  /*70c0*/  ULEA UR6, UR36, UR5, 0xb ;  /* 0x0000000524067291 */ /* 0x000fc8000f8e583f */
[----:B------:R-:W-:-:S05]  /*70d0*/  UIADD3 UR8, UR6, 0x80, URZ ;  /* 0x0000008006087890 */ /* 0x000fca000fffe03f */
[----:B------:R-:W-:Y:S01]  /*70e0*/  HGMMA.64x128x16.F32.BF16 R24, R180, gdesc[UR4].tnspB, R24, gsb0 ;  /* 0x41e00004b4187df0 */ /* 0x000fe20008001818 */
[----:B------:R-:W-:Y:S01]  /*70f0*/  UMOV UR7, 0x40000040 ;  /* 0x4000004000077882 */ /* 0x000fe20000000000 */
[----:B------:R-:W-:Y:S01]  /*7100*/  UMOV UR10, UR8 ;  /* 0x00000008000a7c82 */ /* 0x000fe20008000000 */
[----:B------:R-:W-:Y:S01]  /*7110*/  UIADD3 UR8, UR6, 0x100, URZ ;  /* 0x0000010006087890 */ /* 0x000fe2000fffe03f */
[----:B0-----:R-:W-:Y:S01]  /*7120*/  FADD.FTZ R4, R4, R3 ;  /* 0x0000000304047221 */ /* 0x001fe20000010000 */
[----:B------:R-:W-:Y:S02]  /*7130*/  IMAD.MOV.U32 R3, RZ, RZ, -0x800000 ;  /* 0xff800000ff037424 */ /* 0x000fe400078e00ff */
[----:B-1----:R-:W-:Y:S01]  /*7140*/  FADD.FTZ R6, R5, R0 ;  /* 0x0000000005067221 */ /* 0x002fe20000010000 */
[----:B------:R-:W-:Y:S01]  /*7150*/  IMAD.MOV.U32 R0, RZ, RZ, -0x800000 ;  /* 0xff800000ff007424 */ /* 0x000fe200078e00ff */
[----:B------:R-:W0:Y:S04]  /*7160*/  SHFL.BFLY PT, R5, R4, 0x1, 0x1f ;  /* 0x0c201f0004057f89 */ /* 0x000e2800000e0000 */
[----:B------:R-:W1:Y:S01]  /*7170*/  SHFL.BFLY PT, R7, R6, 0x1, 0x1f ;  /* 0x0c201f0006077f89 */ /* 0x000e6200000e0000 */
[----:B0-----:R-:W-:Y:S01]  /*7180*/  FADD.FTZ R13, R4, R5 ;  /* 0x00000005040d7221 */ /* 0x001fe20000010000 */
[----:B------:R-:W-:-:S02]  /*7190*/  IMAD.MOV.U32 R5, RZ, RZ, RZ ;  /* 0x000000ffff057224 */ /* 0x000fc400078e00ff */
[----:B-1----:R-:W-:Y:S02]  /*71a0*/  FADD.FTZ R15, R6, R7 ;  /* 0x00000007060f7221 */ /* 0x002fe40000010000 */
[----:B------:R-:W-:-:S03]  /*71b0*/  FSETP.NE.FTZ.AND P1, PT, R13, RZ, PT ;  /* 0x000000ff0d00720b */ /* 0x000fc60003f35000 */
[----:B------:R-:W-:-:S10]  /*71c0*/  FSETP.NE.FTZ.AND P2, PT, R15, RZ, PT ;  /* 0x000000ff0f00720b */ /* 0x000fd40003f55000 */
[----:B------:R-:W0:Y:S01]  /*71d0*/  @P1 MUFU.LG2 R8, R13 ;  /* 0x0000000d00081308 */ /* 0x000e220000000c00 */
[C---:B------:R-:W-:Y:S02]  /*71e0*/  @P1 FMUL.FTZ R7, R9.reuse, 0.69314718246459960938 ;  /* 0x3f31721809071820 */ /* 0x040fe40000410000 */
[----:B------:R-:W-:-:S05]  /*71f0*/  @P2 FMUL.FTZ R4, R9, 0.69314718246459960938 ;  /* 0x3f31721809042820 */ /* 0x000fca0000410000 */
[----:B------:R-:W1:Y:S08]  /*7200*/  @P2 MUFU.LG2 R11, R15 ;  /* 0x0000000f000b2308 */ /* 0x000e700000000c00 */
[----:B------:R2:W3:Y:S01]  /*7210*/  @P1 MUFU.RCP R5, R13 ;  /* 0x0000000d00051308 */ /* 0x0004e20000001000 */
[----:B0-----:R-:W-:-:S04]  /*7220*/  @P1 FMUL.FTZ R8, R8, 0.69314718246459960938 ;  /* 0x3f31721808081820 */ /* 0x001fc80000410000 */
[----:B------:R-:W-:-:S03]  /*7230*/  @P1 FFMA.FTZ R3, R7, R12, R8 ;  /* 0x0000000c07031223 */ /* 0x000fc60000010008 */
[----:B------:R2:W0:Y:S01]  /*7240*/  @P2 MUFU.RCP R10, R15 ;  /* 0x0000000f000a2308 */ /* 0x0004220000001000 */
[----:B-1----:R-:W-:-:S04]  /*7250*/  @P2 FMUL.FTZ R11, R11, 0.69314718246459960938 ;  /* 0x3f3172180b0b2820 */ /* 0x002fc80000410000 */
[----:B------:R-:W-:Y:S01]  /*7260*/  @P2 FFMA.FTZ R0, R4, R14, R11 ;  /* 0x0000000e04002223 */ /* 0x000fe2000001000b */
[----:B------:R-:W-:Y:S02]  /*7270*/  WARPGROUP.DEPBAR.LE gsb0, 0x0 ;  /* 0x00008000000079c5 */ /* 0x000fe40000010000 */
[----:B------:R-:W-:-:S06]  /*7280*/  WARPGROUP.ARRIVE ;  /* 0x00000000000079c5 */ /* 0x000fcc0000000000 */
[----:B------:R-:W-:Y:S01]  /*7290*/  HGMMA.64x128x16.F32.BF16 R24, R176, gdesc[UR8].tnspB, R24, gsb0 ;  /* 0x41e00008b0187df0 */ /* 0x000fe20008001818 */
[----:B------:R-:W-:Y:S01]  /*72a0*/  UMOV UR10, UR8 ;  /* 0x00000008000a7c82 */ /* 0x000fe20008000000 */
[----:B------:R-:W-:Y:S01]  /*72b0*/  UMOV UR11, 0x40000040 ;  /* 0x40000040000b7882 */ /* 0x000fe20000000000 */
[----:B------:R-:W-:Y:S01]  /*72c0*/  UIADD3 UR8, UR6, 0x180, URZ ;  /* 0x0000018006087890 */ /* 0x000fe2000fffe03f */
        /* <DEDUP_REMOVED lines=17> */
[----:B------:R-:W-:Y:S02]  /*73e0*/  UIADD3 UR8, UR6, 0x300, URZ ;  /* 0x0000030006087890 */ /* 0x000fe4000fffe03f */
[----:B------:R-:W-:Y:S01]  /*73f0*/  UIADD3 UR6, UR6, 0x380, URZ ;  /* 0x0000038006067890 */ /* 0x000fe2000fffe03f */
[----:B------:R-:W-:Y:S02]  /*7400*/  WARPGROUP.DEPBAR.LE gsb0, 0x0 ;  /* 0x00008000000079c5 */ /* 0x000fe40000010000 */
[----:B------:R-:W-:-:S06]  /*7410*/  WARPGROUP.ARRIVE ;  /* 0x00000000000079c5 */ /* 0x000fcc0000000000 */
[----:B------:R-:W-:Y:S01]  /*7420*/  HGMMA.64x128x16.F32.BF16 R24, R156, gdesc[UR8].tnspB, R24, gsb0 ;  /* 0x41e000089c187df0 */ /* 0x000fe20008001818 */
[----:B------:R-:W-:Y:S01]  /*7430*/  UMOV UR10, UR8 ;  /* 0x00000008000a7c82 */ /* 0x000fe20008000000 */
[----:B------:R-:W-:Y:S01]  /*7440*/  UMOV UR11, 0x40000040 ;  /* 0x40000040000b7882 */ /* 0x000fe20000000000 */
[----:B------:R-:W-:Y:S02]  /*7450*/  WARPGROUP.DEPBAR.LE gsb0, 0x0 ;  /* 0x00008000000079c5 */ /* 0x000fe40000010000 */
[----:B------:R-:W-:-:S07]  /*7460*/  WARPGROUP.ARRIVE ;  /* 0x00000000000079c5 */ /* 0x000fce0000000000 */
[----:B------:R-:W-:Y:S03]  /*7470*/  HGMMA.64x128x16.F32.BF16 R24, R160, gdesc[UR8].tnspB, R24, gsb0 ;  /* 0x41e00008a0187df0 */ /* 0x000fe60008001818 */
[----:B------:R-:W-:Y:S02]  /*7480*/  WARPGROUP.DEPBAR.LE gsb0, 0x0 ;  /* 0x00008000000079c5 */ /* 0x000fe40000010000 */
[----:B------:R-:W-:-:S07]  /*7490*/  WARPGROUP.ARRIVE ;  /* 0x00000000000079c5 */ /* 0x000fce0000000000 */
[----:B------:R-:W-:Y:S03]  /*74a0*/  HGMMA.64x128x16.F32.BF16 R24, R164, gdesc[UR4].tnspB, R24, gsb0 ;  /* 0x41e00004a4187df0 */ /* 0x000fe60008001818 */
[----:B------:R-:W-:Y:S02]  /*74b0*/  WARPGROUP.DEPBAR.LE gsb0, 0x0 ;  /* 0x00008000000079c5 */ /* 0x000fe40000010000 */
[----:B0-23--:R-:W-:Y:S05]  /*74c0*/  @!P0 BRA `(.L_x_207) ;  /* 0x0000000000048947 */ /* 0x00dfea0003800000 */
[----:B------:R-:W-:Y:S01]  /*74d0*/  BPT.TRAP 0x1 ;  /* 0x000000040000795c */ /* 0x000fe20000300000 */
.L_x_207:
[----:B------:R-:W0:Y:S01]  /*74e0*/  S2UR UR5, SR_SWINHI ;  /* 0x00000000000579c3 */ /* 0x000e220000002f00 */
[----:B------:R-:W-:Y:S01]  /*74f0*/  ISETP.NE.AND P1, PT, R2, RZ, PT ;  /* 0x000000ff0200720c */ /* 0x000fe20003f25270 */
[----:B------:R-:W-:Y:S01]  /*7500*/  FMUL.FTZ R98, R46, R10 ;  /* 0x0000000a2e627220 */ /* 0x000fe20000410000 */
[----:B------:R-:W-:Y:S02]  /*7510*/  IMAD.U32 R6, RZ, RZ, UR9 ;  /* 0x00000009ff067e24 */ /* 0x000fe4000f8e00ff */
[-C--:B------:R-:W-:Y:S01]  /*7520*/  FMUL.FTZ R92, R37, R5.reuse ;  /* 0x00000005255c7220 */ /* 0x080fe20000410000 */
[-C--:B------:R-:W-:Y:S01]  /*7530*/  FMUL.FTZ R93, R36, R5.reuse ;  /* 0x00000005245d7220 */ /* 0x080fe20000410000 */
[-C--:B------:R-:W-:Y:S01]  /*7540*/  FMUL.FTZ R25, R25, R5.reuse ;  /* 0x0000000519197220 */ /* 0x080fe20000410000 */
[-C--:B------:R-:W-:Y:S01]  /*7550*/  FMUL.FTZ R20, R24, R5.reuse ;  /* 0x0000000518147220 */ /* 0x080fe20000410000 */
[----:B------:R-:W1:Y:S01]  /*7560*/  LDC R46, c[0x0][0xbe8] ;  /* 0x0002fa00ff2e7b82 */ /* 0x000e620000000800 */
[-C--:B------:R-:W-:Y:S01]  /*7570*/  FMUL.FTZ R29, R29, R5.reuse ;  /* 0x000000051d1d7220 */ /* 0x080fe20000410000 */
[-C--:B------:R-:W-:Y:S01]  /*7580*/  FMUL.FTZ R104, R28, R5.reuse ;  /* 0x000000051c687220 */ /* 0x080fe20000410000 */
[-C--:B------:R-:W-:Y:S01]  /*7590*/  FMUL.FTZ R94, R33, R5.reuse ;  /* 0x00000005215e7220 */ /* 0x080fe20000410000 */
[-C--:B------:R-:W-:Y:S01]  /*75a0*/  FMUL.FTZ R95, R32, R5.reuse ;  /* 0x00000005205f7220 */ /* 0x080fe20000410000 */
[----:B------:R-:W-:Y:S01]  /*75b0*/  FMUL.FTZ R88, R41, R5 ;  /* 0x0000000529587220 */ /* 0x000fe20000410000 */
[----:B------:R-:W-:-:S02]  /*75c0*/  @P1 VIADD R6, R6, 0x34860 ;  /* 0x0003486006061836 */ /* 0x000fc40000000000 */
        /* <DEDUP_REMOVED lines=9> */
[----:B------:R-:W-:Y:S01]  /*7660*/  UMOV UR6, UR4 ;  /* 0x0000000400067c82 */ /* 0x000fe20008000000 */
[----:B0-----:R-:W-:Y:S01]  /*7670*/  UMOV UR7, UR5 ;  /* 0x0000000500077c82 */ /* 0x001fe20008000000 */
[----:B------:R-:W-:Y:S01]  /*7680*/  FMUL.FTZ R61, R61, R5 ;  /* 0x000000053d3d7220 */ /* 0x000fe20000410000 */
[----:B------:R-:W-:-:S02]  /*7690*/  IMAD.U32 R36, RZ, RZ, UR6 ;  /* 0x00000006ff247e24 */ /* 0x000fc4000f8e00ff */
[-C--:B------:R-:W-:Y:S01]  /*76a0*/  FMUL.FTZ R60, R60, R5.reuse ;  /* 0x000000053c3c7220 */ /* 0x080fe20000410000 */
[----:B------:R-:W-:Y:S02]  /*76b0*/  IMAD.U32 R37, RZ, RZ, UR7 ;  /* 0x00000007ff257e24 */ /* 0x000fe4000f8e00ff */
        /* <DEDUP_REMOVED lines=12> */
[----:B------:R-:W-:Y:S01]  /*7780*/  IMAD.WIDE R4, R191, 0x2, R36 ;  /* 0x00000002bf047825 */ /* 0x000fe200078e0224 */
[----:B------:R-:W-:-:S03]  /*7790*/  @P1 PRMT R6, R17, 0x654, R6 ;  /* 0x0000065411061816 */ /* 0x000fc60000000006 */
[-C--:B------:R-:W-:Y:S01]  /*77a0*/  FMUL.FTZ R96, R43, R10.reuse ;  /* 0x0000000a2b607220 */ /* 0x080fe20000410000 */
[-C--:B------:R-:W-:Y:S01]  /*77b0*/  FMUL.FTZ R97, R42, R10.reuse ;  /* 0x0000000a2a617220 */ /* 0x080fe20000410000 */
[-C--:B------:R-:W-:Y:S01]  /*77c0*/  FMUL.FTZ R7, R31, R10.reuse ;  /* 0x0000000a1f077220 */ /* 0x080fe20000410000 */
[----:B------:R0:W-:Y:S01]  /*77d0*/  @P1 SYNCS.ARRIVE.TRANS64.RED.A1T0 RZ, [R6+URZ], RZ ;  /* 0x000000ff06ff19a7 */ /* 0x0001e2000810043f */
[----:B------:R-:W-:Y:S01]  /*77e0*/  IADD3 R103, P1, R4, 0x4040, RZ ;  /* 0x0000404004677810 */ /* 0x000fe20007f3e0ff */
[-C--:B------:R-:W-:Y:S01]  /*77f0*/  FMUL.FTZ R106, R30, R10.reuse ;  /* 0x0000000a1e6a7220 */ /* 0x080fe20000410000 */
[----:B------:R-:W-:Y:S01]  /*7800*/  IMAD R9, R185, 0x40, R19 ;  /* 0x00000040b9097824 */ /* 0x000fe200078e0213 */
[----:B------:R-:W-:Y:S01]  /*7810*/  R2UR UR12, R187 ;  /* 0x00000000bb0c72ca */ /* 0x000fe200000e0000 */
[----:B------:R-:W-:Y:S01]  /*7820*/  FMUL.FTZ R99, R35, R10 ;  /* 0x0000000a23637220 */ /* 0x000fe20000410000 */
[----:B------:R-:W-:Y:S01]  /*7830*/  IMAD.X R43, RZ, RZ, R5, P1 ;  /* 0x000000ffff2b7224 */ /* 0x000fe200008e0605 */
[----:B-1----:R-:W-:Y:S01]  /*7840*/  ISETP.NE.AND P1, PT, R46, 0x1, PT ;  /* 0x000000012e00780c */ /* 0x002fe20003f25270 */
[----:B------:R-:W-:Y:S01]  /*7850*/  IMAD.WIDE R36, R9, 0x2, R36 ;  /* 0x0000000209247825 */ /* 0x000fe200078e0224 */
[----:B0-----:R-:W-:-:S03]  /*7860*/  LOP3.LUT R6, R103, 0x380, RZ, 0xc0, !PT ;  /* 0x0000038067067812 */ /* 0x001fc600078ec0ff */
[-C--:B------:R-:W-:Y:S01]  /*7870*/  FMUL.FTZ R27, R27, R10.reuse ;  /* 0x0000000a1b1b7220 */ /* 0x080fe20000410000 */
[----:B------:R-:W-:Y:S01]  /*7880*/  IADD3 R45, P0, R4, 0x4060, RZ ;  /* 0x00004060042d7810 */ /* 0x000fe20007f1e0ff */
[-C--:B------:R-:W-:Y:S01]  /*7890*/  FMUL.FTZ R102, R26, R10.reuse ;  /* 0x0000000a1a667220 */ /* 0x080fe20000410000 */
[----:B------:R-:W-:Y:S01]  /*78a0*/  SHF.R.U64 R6, R6, 0x3, RZ ;  /* 0x0000000306067819 */ /* 0x000fe200000012ff */
[----:B------:R-:W-:Y:S01]  /*78b0*/  UIADD3 UR5, -UR38, URZ, URZ ;  /* 0x0000003f26057290 */ /* 0x000fe2000fffe13f */
[----:B------:R-:W-:Y:S01]  /*78c0*/  IADD3 R33, P3, R4, 0x4000, RZ ;  /* 0x0000400004217810 */ /* 0x000fe20007f7e0ff */
[----:B------:R-:W-:Y:S01]  /*78d0*/  FMUL.FTZ R108, R34, R10 ;  /* 0x0000000a226c7220 */ /* 0x000fe20000410000 */
[----:B------:R-:W-:Y:S01]  /*78e0*/  LOP3.LUT R42, R6, R103, RZ, 0x3c, !PT ;  /* 0x00000067062a7212 */ /* 0x000fe200078e3cff */
[----:B------:R-:W-:Y:S01]  /*78f0*/  IMAD R100, RZ, RZ, -UR12 ;  /* 0x8000000cff647e24 */ /* 0x000fe2000f8e02ff */
[----:B------:R-:W0:Y:S01]  /*7900*/  LDC R103, c[0x0][0xc38] ;  /* 0x00030e00ff677b82 */ /* 0x000e220000000800 */
[----:B------:R-:W-:Y:S01]  /*7910*/  F2FP.BF16.F32.PACK_AB R7, R7, R106 ;  /* 0x0000006a0707723e */ /* 0x000fe200000010ff */
[-C--:B------:R-:W-:Y:S01]  /*7920*/  FMUL.FTZ R101, R39, R10.reuse ;  /* 0x0000000a27657220 */ /* 0x080fe20000410000 */
[----:B------:R-:W-:Y:S01]  /*7930*/  LOP3.LUT R9, R4, 0x380, RZ, 0xc0, !PT ;  /* 0x0000038004097812 */ /* 0x000fe200078ec0ff */
[-C--:B------:R-:W-:Y:S01]  /*7940*/  FMUL.FTZ R110, R38, R10.reuse ;  /* 0x0000000a266e7220 */ /* 0x080fe20000410000 */
[----:B------:R-:W-:Y:S01]  /*7950*/  IADD3 R13, P6, R4, 0x20, RZ ;  /* 0x00000020040d7810 */ /* 0x000fe20007fde0ff */
[-C--:B------:R-:W-:Y:S01]  /*7960*/  FMUL.FTZ R47, R47, R10.reuse ;  /* 0x0000000a2f2f7220 */ /* 0x080fe20000410000 */
[----:B------:R-:W-:Y:S01]  /*7970*/  LOP3.LUT R44, R45, 0x380, RZ, 0xc0, !PT ;  /* 0x000003802d2c7812 */ /* 0x000fe200078ec0ff */
[----:B------:R-:W1:Y:S01]  /*7980*/  @P1 LDC R106, c[0x0][0xbec] ;  /* 0x0002fb00ff6a1b82 */ /* 0x000e620000000800 */
[----:B------:R-:W-:Y:S01]  /*7990*/  LOP3.LUT R8, R33, 0x380, RZ, 0xc0, !PT ;  /* 0x0000038021087812 */ /* 0x000fe200078ec0ff */
[-C--:B------:R-:W-:Y:S01]  /*79a0*/  FMUL.FTZ R51, R51, R10.reuse ;  /* 0x0000000a33337220 */ /* 0x080fe20000410000 */
[----:B------:R-:W-:Y:S01]  /*79b0*/  SHF.R.U64 R9, R9, 0x3, RZ ;  /* 0x0000000309097819 */ /* 0x000fe200000012ff */
[-C--:B------:R-:W-:Y:S01]  /*79c0*/  FMUL.FTZ R50, R50, R10.reuse ;  /* 0x0000000a32327220 */ /* 0x080fe20000410000 */
[----:B------:R-:W-:Y:S01]  /*79d0*/  LOP3.LUT R6, R13, 0x380, RZ, 0xc0, !PT ;  /* 0x000003800d067812 */ /* 0x000fe200078ec0ff */
[-C--:B------:R-:W-:Y:S01]  /*79e0*/  FMUL.FTZ R55, R55, R10.reuse ;  /* 0x0000000a37377220 */ /* 0x080fe20000410000 */
[----:B------:R-:W-:Y:S01]  /*79f0*/  SHF.R.U64 R44, R44, 0x3, RZ ;  /* 0x000000032c2c7819 */ /* 0x000fe200000012ff */
[----:B------:R-:W2:Y:S01]  /*7a00*/  @P1 LDC R107, c[0x0][0xbf0] ;  /* 0x0002fc00ff6b1b82 */ /* 0x000ea20000000800 */
[----:B------:R-:W-:Y:S01]  /*7a10*/  IADD3 R35, P2, R4, 0x4020, RZ ;  /* 0x0000402004237810 */ /* 0x000fe20007f5e0ff */
[-C--:B------:R-:W-:Y:S01]  /*7a20*/  FMUL.FTZ R54, R54, R10.reuse ;  /* 0x0000000a36367220 */ /* 0x080fe20000410000 */
[C---:B------:R-:W-:Y:S01]  /*7a30*/  IADD3 R31, P4, R4.reuse, 0x60, RZ ;  /* 0x00000060041f7810 */ /* 0x040fe20007f9e0ff */
[-C--:B------:R-:W-:Y:S01]  /*7a40*/  FMUL.FTZ R59, R59, R10.reuse ;  /* 0x0000000a3b3b7220 */ /* 0x080fe20000410000 */
[----:B------:R-:W-:Y:S01]  /*7a50*/  IADD3 R21, P5, R4, 0x40, RZ ;  /* 0x0000004004157810 */ /* 0x000fe20007fbe0ff */
[-C--:B------:R-:W-:Y:S01]  /*7a60*/  FMUL.FTZ R58, R58, R10.reuse ;  /* 0x0000000a3a3a7220 */ /* 0x080fe20000410000 */
[----:B------:R-:W-:Y:S01]  /*7a70*/  SHF.R.U64 R8, R8, 0x3, RZ ;  /* 0x0000000308087819 */ /* 0x000fe200000012ff */
[----:B------:R-:W-:Y:S01]  /*7a80*/  FMUL.FTZ R63, R63, R10 ;  /* 0x0000000a3f3f7220 */ /* 0x000fe20000410000 */
[----:B------:R-:W-:Y:S01]  /*7a90*/  LOP3.LUT R4, R9, R4, RZ, 0x3c, !PT ;  /* 0x0000000409047212 */ /* 0x000fe200078e3cff */
[-C--:B------:R-:W-:Y:S01]  /*7aa0*/  FMUL.FTZ R62, R62, R10.reuse ;  /* 0x0000000a3e3e7220 */ /* 0x080fe20000410000 */
[----:B------:R-:W-:Y:S01]  /*7ab0*/  SHF.R.U64 R6, R6, 0x3, RZ ;  /* 0x0000000306067819 */ /* 0x000fe200000012ff */
        /* <DEDUP_REMOVED lines=12> */
[----:B------:R-:W-:Y:S01]  /*7b80*/  ULDC UR10, c[0x0][0xc44] ;  /* 0x00031100000a7ab9 */ /* 0x000fe20000000800 */
[----:B------:R-:W-:Y:S01]  /*7b90*/  LOP3.LUT R44, R44, R45, RZ, 0x3c, !PT ;  /* 0x0000002d2c2c7212 */ /* 0x000fe200078e3cff */
[--C-:B------:R-:W-:Y:S01]  /*7ba0*/  IMAD.X R45, RZ, RZ, R5.reuse, P0 ;  /* 0x000000ffff2d7224 */ /* 0x100fe200000e0605 */
[----:B------:R-:W-:Y:S01]  /*7bb0*/  LOP3.LUT R10, R35, 0x380, RZ, 0xc0, !PT ;  /* 0x00000380230a7812 */ /* 0x000fe200078ec0ff */
[--C-:B------:R-:W-:Y:S01]  /*7bc0*/  IMAD.X R41, RZ, RZ, R5.reuse, P2 ;  /* 0x000000ffff297224 */ /* 0x100fe200010e0605 */
[----:B------:R-:W-:Y:S01]  /*7bd0*/  LOP3.LUT R38, R8, R33, RZ, 0x3c, !PT ;  /* 0x0000002108267212 */ /* 0x000fe200078e3cff */
[--C-:B------:R-:W-:Y:S01]  /*7be0*/  IMAD.X R39, RZ, RZ, R5.reuse, P3 ;  /* 0x000000ffff277224 */ /* 0x100fe200018e0605 */
[----:B------:R-:W-:Y:S01]  /*7bf0*/  UIMAD UR10, UR10, UR5, UR12 ;  /* 0x000000050a0a72a4 */ /* 0x000fe2000f8e020c */
[--C-:B------:R-:W-:Y:S01]  /*7c00*/  IMAD.X R15, RZ, RZ, R5.reuse, P6 ;  /* 0x000000ffff0f7224 */ /* 0x100fe200030e0605 */
[----:B------:R-:W-:Y:S01]  /*7c10*/  LOP3.LUT R14, R6, R13, RZ, 0x3c, !PT ;  /* 0x0000000d060e7212 */ /* 0x000fe200078e3cff */
[--C-:B------:R-:W-:Y:S01]  /*7c20*/  IMAD.X R11, RZ, RZ, R5.reuse, P4 ;  /* 0x000000ffff0b7224 */ /* 0x100fe200020e0605 */
[----:B------:R-:W-:Y:S01]  /*7c30*/  LOP3.LUT R8, R31, 0x380, RZ, 0xc0, !PT ;  /* 0x000003801f087812 */ /* 0x000fe200078ec0ff */
[----:B------:R-:W-:Y:S01]  /*7c40*/  IMAD.X R9, RZ, RZ, R5, P5 ;  /* 0x000000ffff097224 */ /* 0x000fe200028e0605 */
[----:B------:R-:W-:Y:S01]  /*7c50*/  MOV R109, R4 ;  /* 0x00000004006d7202 */ /* 0x000fe20000000f00 */
[----:B0-----:R-:W-:Y:S01]  /*7c60*/  IMAD R100, R103, R100, UR39 ;  /* 0x0000002767647e24 */ /* 0x001fe2000f8e0264 */
[----:B------:R-:W-:Y:S01]  /*7c70*/  LOP3.LUT R6, R21, 0x380, RZ, 0xc0, !PT ;  /* 0x0000038015067812 */ /* 0x000fe200078ec0ff */
[----:B------:R-:W-:Y:S01]  /*7c80*/  USHF.R.S32.HI UR11, URZ, 0x1f, UR10 ;  /* 0x0000001f3f0b7899 */ /* 0x000fe2000801140a */
[----:B------:R-:W-:Y:S01]  /*7c90*/  F2FP.BF16.F32.PACK_AB R5, R27, R102 ;  /* 0x000000661b05723e */ /* 0x000fe200000010ff */
[----:B------:R-:W-:Y:S01]  /*7ca0*/  ULDC.64 UR8, c[0x0][0xb90] ;  /* 0x0002e40000087ab9 */ /* 0x000fe20000000a00 */
[----:B------:R-:W0:Y:S01]  /*7cb0*/  LDC.64 R102, c[0x0][0xb98] ;  /* 0x0002e600ff667b82 */ /* 0x000e220000000a00 */
[----:B------:R-:W-:Y:S01]  /*7cc0*/  SHF.R.U64 R10, R10, 0x3, RZ ;  /* 0x000000030a0a7819 */ /* 0x000fe200000012ff */
[----:B------:R-:W-:Y:S01]  /*7cd0*/  UIMAD UR5, UR11, UR8, URZ ;  /* 0x000000080b0572a4 */ /* 0x000fe2000f8e023f */
[----:B------:R-:W-:Y:S01]  /*7ce0*/  SHF.R.U64 R8, R8, 0x3, RZ ;  /* 0x0000000308087819 */ /* 0x000fe200000012ff */
[----:B------:R-:W-:Y:S01]  /*7cf0*/  IMAD R111, R100, 0x80, R190 ;  /* 0x00000080646f7824 */ /* 0x000fe200078e02be */
[----:B------:R-:W-:Y:S01]  /*7d00*/  SHF.R.U64 R6, R6, 0x3, RZ ;  /* 0x0000000306067819 */ /* 0x000fe200000012ff */
[----:B------:R-:W-:Y:S01]  /*7d10*/  UIMAD.WIDE.U32 UR6, UR10, UR8, URZ ;  /* 0x000000080a0672a5 */ /* 0x000fe2000f8e003f */
[----:B------:R-:W-:Y:S01]  /*7d20*/  LOP3.LUT R40, R10, R35, RZ, 0x3c, !PT ;  /* 0x000000230a287212 */ /* 0x000fe200078e3cff */
[----:B------:R-:W-:Y:S01]  /*7d30*/  UIMAD UR5, UR10, UR9, UR5 ;  /* 0x000000090a0572a4 */ /* 0x000fe2000f8e0205 */
[----:B------:R-:W-:Y:S01]  /*7d40*/  LOP3.LUT R10, R8, R31, RZ, 0x3c, !PT ;  /* 0x0000001f080a7212 */ /* 0x000fe200078e3cff */
[----:B------:R-:W-:Y:S01]  /*7d50*/  USHF.R.S32.HI UR12, URZ, 0x1f, UR38 ;  /* 0x0000001f3f0c7899 */ /* 0x000fe20008011426 */
[----:B------:R-:W-:Y:S01]  /*7d60*/  LOP3.LUT R8, R6, R21, RZ, 0x3c, !PT ;  /* 0x0000001506087212 */ /* 0x000fe200078e3cff */
[----:B------:R-:W-:Y:S01]  /*7d70*/  UIADD3 UR5, UR7, UR5, URZ ;  /* 0x0000000507057290 */ /* 0x000fe2000fffe03f */
[----:B------:R-:W-:Y:S01]  /*7d80*/  F2FP.BF16.F32.PACK_AB R6, R29, R104 ;  /* 0x000000681d06723e */ /* 0x000fe200000010ff */
[----:B------:R-:W-:Y:S01]  /*7d90*/  IMAD.U32 R13, RZ, RZ, UR7 ;  /* 0x00000007ff0d7e24 */ /* 0x000fe2000f8e00ff */
[----:B------:R-:W-:Y:S01]  /*7da0*/  MOV R104, R44 ;  /* 0x0000002c00687202 */ /* 0x000fe20000000f00 */
[----:B-1----:R-:W-:Y:S01]  /*7db0*/  @P1 IMAD.HI.U32 R44, R111, R106, RZ ;  /* 0x0000006a6f2c1227 */ /* 0x002fe200078e00ff */
[----:B------:R-:W-:Y:S01]  /*7dc0*/  IADD3 R21, P6, R36, 0x1000, RZ ;  /* 0x0000100024157810 */ /* 0x000fe20007fde0ff */
[----:B------:R-:W-:Y:S01]  /*7dd0*/  ULDC.64 UR8, c[0x0][0xae8] ;  /* 0x0002ba0000087ab9 */ /* 0x000fe20000000a00 */
[----:B------:R-:W-:Y:S01]  /*7de0*/  F2FP.BF16.F32.PACK_AB R4, R25, R20 ;  /* 0x000000141904723e */ /* 0x000fe200000010ff */
[----:B------:R-:W-:Y:S01]  /*7df0*/  BAR.SYNC.DEFER_BLOCKING 0x1, 0x100 ;  /* 0x0044000000007b1d */ /* 0x000fe20000010000 */
[----:B------:R-:W-:Y:S01]  /*7e00*/  LOP3.LUT R34, R21, 0x380, RZ, 0xc0, !PT ;  /* 0x0000038015227812 */ /* 0x000fe200078ec0ff */
[----:B------:R-:W-:Y:S01]  /*7e10*/  IMAD.MOV.U32 R45, RZ, RZ, R111 ;  /* 0x000000ffff2d7224 */ /* 0x000fe200078e006f */
[----:B--2---:R-:W-:Y:S01]  /*7e20*/  @P1 SHF.R.U32.HI R45, RZ, R107, R44 ;  /* 0x0000006bff2d1219 */ /* 0x004fe2000001162c */
[----:B------:R-:W-:Y:S01]  /*7e30*/  IMAD.U32 R12, RZ, RZ, UR6 ;  /* 0x00000006ff0c7e24 */ /* 0x000fe2000f8e00ff */
[----:B------:R-:W-:Y:S01]  /*7e40*/  SHF.R.U64 R34, R34, 0x3, RZ ;  /* 0x0000000322227819 */ /* 0x000fe200000012ff */
[----:B------:R-:W-:Y:S01]  /*7e50*/  IMAD.U32 R13, RZ, RZ, UR5 ;  /* 0x00000005ff0d7e24 */ /* 0x000fe2000f8e00ff */
[----:B------:R-:W-:Y:S01]  /*7e60*/  MOV R107, R38 ;  /* 0x00000026006b7202 */ /* 0x000fe20000000f00 */
[----:B------:R-:W-:Y:S01]  /*7e70*/  IMAD.MOV R39, RZ, RZ, -R45 ;  /* 0x000000ffff277224 */ /* 0x000fe200078e0a2d */
[----:B------:R-:W-:Y:S01]  /*7e80*/  LOP3.LUT R34, R34, R21, RZ, 0x3c, !PT ;  /* 0x0000001522227212 */ /* 0x000fe200078e3cff */
[----:B0-----:R-:W-:Y:S01]  /*7e90*/  IMAD.WIDE.U32 R12, R102, UR38, R12 ;  /* 0x00000026660c7c25 */ /* 0x001fe2000f8e000c */
[C---:B------:R-:W-:Y:S01]  /*7ea0*/  IADD3 R21, P0, R36.reuse, 0x6000, RZ ;  /* 0x0000600024157810 */ /* 0x040fe20007f1e0ff */
[----:B------:R-:W-:Y:S01]  /*7eb0*/  ULDC.64 UR6, c[0x0][0xb88] ;  /* 0x0002e20000067ab9 */ /* 0x000fe20000000a00 */
[C---:B------:R-:W-:Y:S01]  /*7ec0*/  IADD3 R33, P5, R36.reuse, 0x2000, RZ ;  /* 0x0000200024217810 */ /* 0x040fe20007fbe0ff */
[----:B------:R-:W-:Y:S01]  /*7ed0*/  ULDC UR5, c[0x0][0xa88] ;  /* 0x0002a20000057ab9 */ /* 0x000fe20000000800 */
[----:B------:R-:W-:Y:S01]  /*7ee0*/  IADD3 R35, P4, R36, 0x3000, RZ ;  /* 0x0000300024237810 */ /* 0x000fe20007f9e0ff */
[----:B------:R-:W-:Y:S01]  /*7ef0*/  IMAD.X R25, RZ, RZ, R37, P0 ;  /* 0x000000ffff197224 */ /* 0x000fe200000e0625 */
[----:B------:R-:W-:-:S02]  /*7f00*/  LOP3.LUT R32, R33, 0x380, RZ, 0xc0, !PT ;  /* 0x0000038021207812 */ /* 0x000fc400078ec0ff */
[----:B------:R-:W-:Y:S02]  /*7f10*/  LOP3.LUT R30, R35, 0x380, RZ, 0xc0, !PT ;  /* 0x00000380231e7812 */ /* 0x000fe400078ec0ff */
[----:B------:R-:W-:Y:S02]  /*7f20*/  IADD3 R12, P0, R45, R12, RZ ;  /* 0x0000000c2d0c7210 */ /* 0x000fe40007f1e0ff */
[----:B------:R-:W-:Y:S01]  /*7f30*/  SHF.R.U64 R32, R32, 0x3, RZ ;  /* 0x0000000320207819 */ /* 0x000fe200000012ff */
[----:B------:R0:W-:Y:S01]  /*7f40*/  STSM.16.M88.4 [R109], R4 ;  /* 0x000000046d007844 */ /* 0x0001e20000000200 */
[----:B------:R-:W-:Y:S02]  /*7f50*/  SHF.R.U64 R30, R30, 0x3, RZ ;  /* 0x000000031e1e7819 */ /* 0x000fe400000012ff */
[----:B------:R-:W-:Y:S02]  /*7f60*/  LOP3.LUT R32, R32, R33, RZ, 0x3c, !PT ;  /* 0x0000002120207212 */ /* 0x000fe400078e3cff */
[----:B------:R-:W-:Y:S01]  /*7f70*/  LOP3.LUT R30, R30, R35, RZ, 0x3c, !PT ;  /* 0x000000231e1e7212 */ /* 0x000fe200078e3cff */
[----:B------:R-:W-:Y:S01]  /*7f80*/  IMAD.X R35, RZ, RZ, R37, P6 ;  /* 0x000000ffff237224 */ /* 0x000fe200030e0625 */
[----:B------:R-:W-:-:S02]  /*7f90*/  MOV R15, R14 ;  /* 0x0000000e000f7202 */ /* 0x000fc40000000f00 */
[----:B------:R-:W-:Y:S02]  /*7fa0*/  IADD3 R33, P3, R36, 0x4000, RZ ;  /* 0x0000400024217810 */ /* 0x000fe40007f7e0ff */
[----:B------:R-:W-:Y:S01]  /*7fb0*/  MOV R106, R40 ;  /* 0x00000028006a7202 */ /* 0x000fe20000000f00 */
[----:B------:R-:W-:Y:S01]  /*7fc0*/  IMAD R40, R100, 0x80, R189 ;  /* 0x0000008064287824 */ /* 0x000fe200078e02bd */
[C---:B------:R-:W-:Y:S01]  /*7fd0*/  IADD3 R105, P6, R36.reuse, 0x7000, RZ ;  /* 0x0000700024697810 */ /* 0x040fe20007fde0ff */
[----:B------:R-:W-:Y:S01]  /*7fe0*/  IMAD.X R29, RZ, RZ, R37, P3 ;  /* 0x000000ffff1d7224 */ /* 0x000fe200018e0625 */
[----:B------:R-:W-:Y:S01]  /*7ff0*/  IADD3 R31, P2, R36, 0x5000, RZ ;  /* 0x00005000241f7810 */ /* 0x000fe20007f5e0ff */
[----:B0-----:R-:W-:Y:S01]  /*8000*/  IMAD R4, R102, UR12, RZ ;  /* 0x0000000c66047c24 */ /* 0x001fe2000f8e02ff */
[----:B------:R-:W-:Y:S01]  /*8010*/  MOV R109, R10 ;  /* 0x0000000a006d7202 */ /* 0x000fe20000000f00 */
[----:B------:R-:W-:Y:S01]  /*8020*/  IMAD R11, R46, R39, R111 ;  /* 0x000000272e0b7224 */ /* 0x000fe200078e026f */
[----:B------:R-:W-:Y:S01]  /*8030*/  SHF.R.S32.HI R39, RZ, 0x1f, R45 ;  /* 0x0000001fff277819 */ /* 0x000fe2000001142d */
[----:B------:R-:W-:Y:S01]  /*8040*/  IMAD R103, R103, UR38, R4 ;  /* 0x0000002667677c24 */ /* 0x000fe2000f8e0204 */
[----:B------:R-:W-:Y:S01]  /*8050*/  F2FP.BF16.F32.PACK_AB R4, R94, R95 ;  /* 0x0000005f5e04723e */ /* 0x000fe200000010ff */
[----:B------:R-:W-:Y:S01]  /*8060*/  IMAD.X R27, RZ, RZ, R37, P2 ;  /* 0x000000ffff1b7224 */ /* 0x000fe200010e0625 */
[----:B------:R-:W-:-:S02]  /*8070*/  SHF.R.S32.HI R10, RZ, 0x1f, R11 ;  /* 0x0000001fff0a7819 */ /* 0x000fc4000001140b */
[----:B------:R-:W-:Y:S02]  /*8080*/  IADD3.X R13, R39, R13, R103, P0, !PT ;  /* 0x0000000d270d7210 */ /* 0x000fe400007fe467 */
[----:B------:R-:W-:Y:S01]  /*8090*/  F2FP.BF16.F32.PACK_AB R5, R99, R108 ;  /* 0x0000006c6305723e */ /* 0x000fe200000010ff */
[----:B------:R-:W-:Y:S01]  /*80a0*/  IMAD R10, R10, UR6, RZ ;  /* 0x000000060a0a7c24 */ /* 0x000fe2000f8e02ff */
[----:B------:R-:W-:Y:S01]  /*80b0*/  F2FP.BF16.F32.PACK_AB R6, R92, R93 ;  /* 0x0000005d5c06723e */ /* 0x000fe200000010ff */
[----:B------:R-:W-:Y:S01]  /*80c0*/  IMAD.WIDE.U32 R12, R11, UR6, R12 ;  /* 0x000000060b0c7c25 */ /* 0x000fe2000f8e000c */
[----:B------:R-:W-:Y:S02]  /*80d0*/  F2FP.BF16.F32.PACK_AB R7, R101, R110 ;  /* 0x0000006e6507723e */ /* 0x000fe400000010ff */
[----:B------:R-:W-:Y:S01]  /*80e0*/  LOP3.LUT R20, R105, 0x380, RZ, 0xc0, !PT ;  /* 0x0000038069147812 */ /* 0x000fe200078ec0ff */
[----:B------:R-:W-:Y:S01]  /*80f0*/  IMAD R39, R11, UR7, R10 ;  /* 0x000000070b277c24 */ /* 0x000fe2000f8e020a */
[----:B------:R-:W-:Y:S01]  /*8100*/  F2FP.BF16.F32.PACK_AB R11, R47, R98 ;  /* 0x000000622f0b723e */ /* 0x000fe200000010ff */
[----:B------:R0:W-:Y:S01]  /*8110*/  STSM.16.M88.4 [R15], R4 ;  /* 0x000000040f007844 */ /* 0x0001e20000000200 */
[----:B------:R-:W-:Y:S01]  /*8120*/  ULDC.64 UR6, c[0x0][0xb50] ;  /* 0x0002d40000067ab9 */ /* 0x000fe20000000a00 */
[----:B------:R-:W-:Y:S01]  /*8130*/  IMAD R47, R46, UR5, RZ ;  /* 0x000000052e2f7c24 */ /* 0x000fe2000f8e02ff */
[----:B------:R-:W-:-:S02]  /*8140*/  MOV R14, R8 ;  /* 0x00000008000e7202 */ /* 0x000fc40000000f00 */
[----:B------:R-:W-:Y:S02]  /*8150*/  LOP3.LUT P0, RZ, R186, 0x3, RZ, 0xc0, !PT ;  /* 0x00000003baff7812 */ /* 0x000fe4000780c0ff */
[----:B------:R-:W-:Y:S02]  /*8160*/  F2FP.BF16.F32.PACK_AB R8, R88, R91 ;  /* 0x0000005b5808723e */ /* 0x000fe400000010ff */
[----:B------:R-:W-:Y:S02]  /*8170*/  F2FP.BF16.F32.PACK_AB R9, R96, R97 ;  /* 0x000000616009723e */ /* 0x000fe400000010ff */
[----:B------:R-:W-:Y:S02]  /*8180*/  F2FP.BF16.F32.PACK_AB R10, R89, R90 ;  /* 0x0000005a590a723e */ /* 0x000fe400000010ff */
[----:B------:R-:W-:Y:S02]  /*8190*/  LEA R38, P3, R12, UR6, 0x2 ;  /* 0x000000060c267c11 */ /* 0x000fe4000f8610ff */
[----:B------:R-:W-:Y:S01]  /*81a0*/  SHF.R.U64 R20, R20, 0x3, RZ ;  /* 0x0000000314147819 */ /* 0x000fe200000012ff */
[C---:B0-----:R-:W-:Y:S01]  /*81b0*/  VIADD R4, R40.reuse, 0x8 ;  /* 0x0000000828047836 */ /* 0x041fe20000000000 */
[----:B------:R-:W-:Y:S01]  /*81c0*/  ISETP.GE.OR P2, PT, R40, R47, P0 ;  /* 0x0000002f2800720c */ /* 0x000fe20000746670 */
[----:B------:R-:W-:Y:S01]  /*81d0*/  IMAD.IADD R5, R13, 0x1, R39 ;  /* 0x000000010d057824 */ /* 0x000fe200078e0227 */
[----:B------:R0:W-:Y:S01]  /*81e0*/  STSM.16.M88.4 [R14], R8 ;  /* 0x000000080e007844 */ /* 0x0001e20000000200 */
[----:B------:R-:W-:-:S02]  /*81f0*/  F2FP.BF16.F32.PACK_AB R6, R53, R52 ;  /* 0x000000343506723e */ /* 0x000fc400000010ff */
[----:B------:R-:W-:Y:S01]  /*8200*/  ISETP.GE.OR P0, PT, R4, R47, P0 ;  /* 0x0000002f0400720c */ /* 0x000fe20000706670 */
[----:B------:R-:W-:Y:S01]  /*8210*/  SHFL.IDX PT, R44, R38, RZ, 0x1c1f ;  /* 0x001c1fff262c7589 */ /* 0x000fe200000e0000 */
[----:B------:R-:W-:Y:S02]  /*8220*/  LEA.HI.X R39, R12, UR7, R5, 0x2, P3 ;  /* 0x000000070c277c11 */ /* 0x000fe400098f1405 */
[----:B------:R-:W-:Y:S01]  /*8230*/  F2FP.BF16.F32.PACK_AB R4, R49, R48 ;  /* 0x000000303104723e */ /* 0x000fe200000010ff */
[----:B------:R-:W-:Y:S01]  /*8240*/  SHFL.IDX PT, R88, R38, 0x1, 0x1c1f ;  /* 0x003c1f0026587f89 */ /* 0x000fe200000e0000 */
[----:B------:R-:W-:Y:S02]  /*8250*/  F2FP.BF16.F32.PACK_AB R5, R51, R50 ;  /* 0x000000323305723e */ /* 0x000fe400000010ff */
[----:B------:R-:W-:Y:S01]  /*8260*/  F2FP.BF16.F32.PACK_AB R7, R55, R54 ;  /* 0x000000363707723e */ /* 0x000fe200000010ff */
[----:B------:R-:W1:Y:S01]  /*8270*/  SHFL.IDX PT, R45, R39, RZ, 0x1c1f ;  /* 0x001c1fff272d7589 */ /* 0x000e6200000e0000 */
[----:B------:R-:W-:-:S02]  /*8280*/  F2FP.BF16.F32.PACK_AB R12, R57, R56 ;  /* 0x00000038390c723e */ /* 0x000fc400000010ff */
[----:B------:R-:W-:Y:S01]  /*8290*/  F2FP.BF16.F32.PACK_AB R13, R59, R58 ;  /* 0x0000003a3b0d723e */ /* 0x000fe200000010ff */
[----:B------:R-:W-:Y:S01]  /*82a0*/  STSM.16.M88.4 [R109], R4 ;  /* 0x000000046d007844 */ /* 0x000fe20000000200 */
[----:B0-----:R-:W-:Y:S02]  /*82b0*/  F2FP.BF16.F32.PACK_AB R14, R61, R60 ;  /* 0x0000003c3d0e723e */ /* 0x001fe400000010ff */
[----:B------:R-:W-:Y:S01]  /*82c0*/  F2FP.BF16.F32.PACK_AB R15, R63, R62 ;  /* 0x0000003e3f0f723e */ /* 0x000fe200000010ff */
[----:B------:R-:W0:Y:S01]  /*82d0*/  SHFL.IDX PT, R89, R39, 0x1, 0x1c1f ;  /* 0x003c1f0027597f89 */ /* 0x000e2200000e0000 */
[----:B------:R-:W-:Y:S01]  /*82e0*/  F2FP.BF16.F32.PACK_AB R72, R73, R72 ;  /* 0x000000484948723e */ /* 0x000fe200000010ff */
[----:B------:R-:W2:Y:S01]  /*82f0*/  @P1 LDC R61, c[0x0][0xbec] ;  /* 0x0002fb00ff3d1b82 */ /* 0x000ea20000000800 */
[----:B------:R-:W-:Y:S01]  /*8300*/  LOP3.LUT R20, R20, R105, RZ, 0x3c, !PT ;  /* 0x0000006914147212 */ /* 0x000fe200078e3cff */
[----:B------:R-:W-:Y:S01]  /*8310*/  STSM.16.M88.4 [R107], R12 ;  /* 0x0000000c6b007844 */ /* 0x000fe20000000200 */
[----:B------:R-:W-:-:S02]  /*8320*/  F2FP.BF16.F32.PACK_AB R8, R65, R64 ;  /* 0x000000404108723e */ /* 0x000fc400000010ff */
[----:B------:R-:W-:Y:S02]  /*8330*/  F2FP.BF16.F32.PACK_AB R9, R67, R66 ;  /* 0x000000424309723e */ /* 0x000fe400000010ff */
[----:B------:R-:W-:Y:S02]  /*8340*/  F2FP.BF16.F32.PACK_AB R10, R69, R68 ;  /* 0x00000044450a723e */ /* 0x000fe400000010ff */
[----:B------:R-:W-:Y:S02]  /*8350*/  F2FP.BF16.F32.PACK_AB R11, R71, R70 ;  /* 0x00000046470b723e */ /* 0x000fe400000010ff */
[----:B------:R-:W-:Y:S02]  /*8360*/  F2FP.BF16.F32.PACK_AB R73, R75, R74 ;  /* 0x0000004a4b49723e */ /* 0x000fe400000010ff */
[----:B------:R-:W-:Y:S01]  /*8370*/  F2FP.BF16.F32.PACK_AB R80, R81, R80 ;  /* 0x000000505150723e */ /* 0x000fe200000010ff */
[----:B------:R-:W-:Y:S01]  /*8380*/  STSM.16.M88.4 [R106], R8 ;  /* 0x000000086a007844 */ /* 0x000fe20000000200 */
[----:B------:R-:W-:-:S02]  /*8390*/  MOV R105, R42 ;  /* 0x0000002a00697202 */ /* 0x000fc40000000f00 */
[----:B------:R-:W-:Y:S02]  /*83a0*/  F2FP.BF16.F32.PACK_AB R74, R77, R76 ;  /* 0x0000004c4d4a723e */ /* 0x000fe400000010ff */
[----:B------:R-:W-:Y:S02]  /*83b0*/  F2FP.BF16.F32.PACK_AB R75, R79, R78 ;  /* 0x0000004e4f4b723e */ /* 0x000fe400000010ff */
[----:B------:R-:W-:Y:S02]  /*83c0*/  F2FP.BF16.F32.PACK_AB R81, R83, R82 ;  /* 0x000000525351723e */ /* 0x000fe400000010ff */
[----:B------:R-:W-:Y:S01]  /*83d0*/  F2FP.BF16.F32.PACK_AB R82, R85, R84 ;  /* 0x000000545552723e */ /* 0x000fe200000010ff */
[----:B------:R-:W-:Y:S01]  /*83e0*/  STSM.16.M88.4 [R105], R72 ;  /* 0x0000004869007844 */ /* 0x000fe20000000200 */
[----:B------:R-:W-:Y:S02]  /*83f0*/  F2FP.BF16.F32.PACK_AB R83, R87, R86 ;  /* 0x000000565753723e */ /* 0x000fe400000010ff */
[----:B------:R-:W-:-:S02]  /*8400*/  LOP3.LUT R28, R33, 0x380, RZ, 0xc0, !PT ;  /* 0x00000380211c7812 */ /* 0x000fc400078ec0ff */
[----:B------:R-:W-:Y:S01]  /*8410*/  LOP3.LUT R24, R21, 0x380, RZ, 0xc0, !PT ;  /* 0x0000038015187812 */ /* 0x000fe200078ec0ff */
[----:B------:R-:W-:Y:S01]  /*8420*/  STSM.16.M88.4 [R104], R80 ;  /* 0x0000005068007844 */ /* 0x000fe20000000200 */
[----:B------:R-:W-:Y:S01]  /*8430*/  SHF.R.U64 R28, R28, 0x3, RZ ;  /* 0x000000031c1c7819 */ /* 0x000fe200000012ff */
[----:B------:R-:W-:Y:S01]  /*8440*/  UIMAD UR5, UR11, UR8, URZ ;  /* 0x000000080b0572a4 */ /* 0x000fe2000f8e023f */
[----:B------:R-:W-:Y:S01]  /*8450*/  LOP3.LUT R26, R31, 0x380, RZ, 0xc0, !PT ;  /* 0x000003801f1a7812 */ /* 0x000fe200078ec0ff */
[----:B------:R-:W-:Y:S01]  /*8460*/  BAR.SYNC.DEFER_BLOCKING 0x1, 0x100 ;  /* 0x0044000000007b1d */ /* 0x000fe20000010000 */
[----:B------:R-:W-:Y:S02]  /*8470*/  LOP3.LUT R28, R28, R33, RZ, 0x3c, !PT ;  /* 0x000000211c1c7212 */ /* 0x000fe400078e3cff */
[----:B------:R-:W-:Y:S01]  /*8480*/  SHF.R.U64 R24, R24, 0x3, RZ ;  /* 0x0000000318187819 */ /* 0x000fe200000012ff */
[----:B------:R-:W-:Y:S01]  /*8490*/  UIMAD.WIDE.U32 UR6, UR10, UR8, URZ ;  /* 0x000000080a0672a5 */ /* 0x000fe2000f8e003f */
[----:B------:R-:W-:Y:S01]  /*84a0*/  SHF.R.U64 R26, R26, 0x3, RZ ;  /* 0x000000031a1a7819 */ /* 0x000fe200000012ff */
[----:B------:R-:W-:Y:S01]  /*84b0*/  UIMAD UR5, UR10, UR9, UR5 ;  /* 0x000000090a0572a4 */ /* 0x000fe2000f8e0205 */
[----:B------:R-:W-:Y:S01]  /*84c0*/  LOP3.LUT R24, R24, R21, RZ, 0x3c, !PT ;  /* 0x0000001518187212 */ /* 0x000fe200078e3cff */
[--C-:B------:R-:W-:Y:S01]  /*84d0*/  IMAD.X R33, RZ, RZ, R37.reuse, P5 ;  /* 0x000000ffff217224 */ /* 0x100fe200028e0625 */
[----:B------:R-:W-:Y:S01]  /*84e0*/  LOP3.LUT R21, R36, 0x380, RZ, 0xc0, !PT ;  /* 0x0000038024157812 */ /* 0x000fe200078ec0ff */
[----:B------:R-:W-:Y:S01]  /*84f0*/  ULDC.64 UR8, c[0x0][0xaf0] ;  /* 0x0002bc0000087ab9 */ /* 0x000fe20000000a00 */
[----:B-1----:R1:W-:Y:S01]  /*8500*/  @!P2 ST.E desc[UR60][R44.64], R3 ;  /* 0x000000032c00a985 */ /* 0x0023e2000c10193c */
[----:B------:R-:W-:Y:S01]  /*8510*/  UIADD3 UR7, UR7, UR5, URZ ;  /* 0x0000000507077290 */ /* 0x000fe2000fffe03f */
[----:B------:R-:W-:Y:S01]  /*8520*/  LOP3.LUT R26, R26, R31, RZ, 0x3c, !PT ;  /* 0x0000001f1a1a7212 */ /* 0x000fe200078e3cff */
[----:B------:R-:W-:Y:S01]  /*8530*/  UIADD3 UR4, UR4, 0x34820, URZ ;  /* 0x0003482004047890 */ /* 0x000fe2000fffe03f */
[----:B0-----:R0:W-:Y:S01]  /*8540*/  @!P0 ST.E desc[UR60][R88.64], R0 ;  /* 0x0000000058008985 */ /* 0x0011e2000c10193c */
[----:B------:R-:W-:Y:S01]  /*8550*/  SHF.R.U64 R21, R21, 0x3, RZ ;  /* 0x0000000315157819 */ /* 0x000fe200000012ff */
[----:B------:R-:W-:Y:S01]  /*8560*/  UIADD3 UR36, UR36, 0x1, URZ ;  /* 0x0000000124247890 */ /* 0x000fe2000fffe03f */
[----:B------:R-:W-:Y:S01]  /*8570*/  IMAD.X R31, RZ, RZ, R37, P4 ;  /* 0x000000ffff1f7224 */ /* 0x000fe200020e0625 */
[----:B------:R3:W5:Y:S01]  /*8580*/  LD.E.128 R48, desc[UR60][R34.64] ;  /* 0x0000003c22307980 */ /* 0x000762000c101d00 */
[----:B------:R-:W-:Y:S01]  /*8590*/  ULDC.64 UR10, c[0x0][0xa80] ;  /* 0x0002a000000a7ab9 */ /* 0x000fe20000000a00 */
[----:B-1----:R-:W1:Y:S01]  /*85a0*/  @P1 LDC R44, c[0x0][0xbf0] ;  /* 0x0002fc00ff2c1b82 */ /* 0x002e620000000800 */
[----:B------:R-:W-:Y:S01]  /*85b0*/  IMAD R3, R23, 0x20, R185 ;  /* 0x0000002017037824 */ /* 0x000fe200078e02b9 */
[----:B------:R4:W5:Y:S01]  /*85c0*/  LD.E.128 R56, desc[UR60][R28.64] ;  /* 0x0000003c1c387980 */ /* 0x000962000c101d00 */
[----:B------:R-:W-:Y:S01]  /*85d0*/  UIMAD UR5, UR12, UR8, URZ ;  /* 0x000000080c0572a4 */ /* 0x000fe2000f8e023f */
[----:B------:R-:W-:Y:S01]  /*85e0*/  LOP3.LUT R36, R21, R36, RZ, 0x3c, !PT ;  /* 0x0000002415247212 */ /* 0x000fe200078e3cff */
[----:B------:R-:W-:Y:S01]  /*85f0*/  UIMAD.WIDE.U32 UR6, UR38, UR8, UR6 ;  /* 0x00000008260672a5 */ /* 0x000fe2000f8e0006 */
[----:B------:R1:W5:Y:S02]  /*8600*/  LD.E.128 R52, desc[UR60][R26.64] ;  /* 0x0000003c1a347980 */ /* 0x000364000c101d00 */
[----:B---3--:R-:W3:Y:S02]  /*8610*/  LDC.64 R34, c[0x0][0xae0] ;  /* 0x0002b800ff227b82 */ /* 0x008ee40000000a00 */
[----:B------:R3:W5:Y:S01]  /*8620*/  LD.E.128 R12, desc[UR60][R24.64] ;  /* 0x0000003c180c7980 */ /* 0x000762000c101d00 */
[----:B----4-:R-:W-:Y:S01]  /*8630*/  IMAD R28, R100, 0x80, R3 ;  /* 0x00000080641c7824 */ /* 0x010fe200078e0203 */
[----:B------:R-:W-:Y:S01]  /*8640*/  UIMAD UR5, UR38, UR9, UR5 ;  /* 0x00000009260572a4 */ /* 0x000fe2000f8e0205 */
[----:B------:R-:W-:Y:S01]  /*8650*/  IMAD.X R21, RZ, RZ, R37, P6 ;  /* 0x000000ffff157224 */ /* 0x000fe200030e0625 */
[----:B------:R-:W5:Y:S01]  /*8660*/  LD.E.128 R40, desc[UR60][R32.64] ;  /* 0x0000003c20287980 */ /* 0x000f62000c101d00 */
[----:B--2---:R-:W-:-:S03]  /*8670*/  @P1 IMAD.HI.U32 R3, R28, R61, RZ ;  /* 0x0000003d1c031227 */ /* 0x004fc600078e00ff */
[----:B------:R-:W5:Y:S01]  /*8680*/  LD.E.128 R4, desc[UR60][R30.64] ;  /* 0x0000003c1e047980 */ /* 0x000f62000c101d00 */
[----:B0-----:R-:W-:Y:S01]  /*8690*/  IMAD.MOV.U32 R0, RZ, RZ, R28 ;  /* 0x000000ffff007224 */ /* 0x001fe200078e001c */
[----:B------:R-:W-:Y:S02]  /*86a0*/  UIADD3 UR7, UR7, UR5, URZ ;  /* 0x0000000507077290 */ /* 0x000fe4000fffe03f */
[----:B------:R-:W5:Y:S01]  /*86b0*/  LD.E.128 R36, desc[UR60][R36.64] ;  /* 0x0000003c24247980 */ /* 0x000f62000c101d00 */
[----:B-1----:R-:W-:Y:S01]  /*86c0*/  @P1 SHF.R.U32.HI R0, RZ, R44, R3 ;  /* 0x0000002cff001219 */ /* 0x002fe20000011603 */
[----:B------:R-:W-:Y:S02]  /*86d0*/  ULDC.64 UR8, c[0x0][0xad8] ;  /* 0x0002b60000087ab9 */ /* 0x000fe40000000a00 */
[----:B------:R0:W5:Y:S01]  /*86e0*/  LD.E.128 R8, desc[UR60][R20.64] ;  /* 0x0000003c14087980 */ /* 0x000162000c101d00 */
[--C-:B------:R-:W-:Y:S01]  /*86f0*/  SHF.R.S32.HI R3, RZ, 0x1f, R0.reuse ;  /* 0x0000001fff037819 */ /* 0x100fe20000011400 */
[----:B------:R-:W-:Y:S01]  /*8700*/  IMAD.MOV R27, RZ, RZ, -R0 ;  /* 0x000000ffff1b7224 */ /* 0x000fe200078e0a00 */
[----:B------:R-:W-:Y:S01]  /*8710*/  @!PT LDS RZ, [RZ] ;  /* 0x00000000fffff984 */ /* 0x000fe20000000800 */
[----:B------:R-:W-:Y:S01]  /*8720*/  @!PT LDS RZ, [RZ] ;  /* 0x00000000fffff984 */ /* 0x000fe20000000800 */
[----:B------:R-:W-:Y:S01]  /*8730*/  @!PT LDS RZ, [RZ] ;  /* 0x00000000fffff984 */ /* 0x000fe20000000800 */
[----:B------:R-:W-:Y:S01]  /*8740*/  @!PT LDS RZ, [RZ] ;  /* 0x00000000fffff984 */ /* 0x000fe20000000800 */
[----:B------:R1:W-:Y:S06]  /*8750*/  MEMBAR.ALL.CTA ;  /* 0x0000000000007992 */ /* 0x0003ec0000008000 */
[----:B-1----:R-:W1:Y:S01]  /*8760*/  FENCE.VIEW.ASYNC.S ;  /* 0x00000000000073c6 */ /* 0x002e620000000000 */
[----:B---3--:R-:W-:-:S04]  /*8770*/  IMAD R3, R3, R34, RZ ;  /* 0x0000002203037224 */ /* 0x008fc800078e02ff */
[----:B------:R-:W-:Y:S02]  /*8780*/  IMAD R25, R0, R35, R3 ;  /* 0x0000002300197224 */ /* 0x000fe400078e0203 */
[----:B------:R-:W-:Y:S02]  /*8790*/  IMAD R3, R46, R27, R28 ;  /* 0x0000001b2e037224 */ /* 0x000fe400078e021c */
[----:B0-----:R-:W-:-:S03]  /*87a0*/  IMAD.WIDE.U32 R20, R0, R34, UR6 ;  /* 0x0000000600147e25 */ /* 0x001fc6000f8e0022 */
[----:B------:R-:W-:Y:S01]  /*87b0*/  SHF.R.S32.HI R0, RZ, 0x1f, R3 ;  /* 0x0000001fff007819 */ /* 0x000fe20000011403 */
[----:B------:R-:W-:Y:S02]  /*87c0*/  IMAD.IADD R21, R21, 0x1, R25 ;  /* 0x0000000115157824 */ /* 0x000fe400078e0219 */
[----:B------:R-:W-:Y:S02]  /*87d0*/  IMAD R100, R100, 0x80, R185 ;  /* 0x0000008064647824 */ /* 0x000fe400078e02b9 */
[----:B------:R-:W-:Y:S01]  /*87e0*/  IMAD R0, R0, UR8, RZ ;  /* 0x0000000800007c24 */ /* 0x000fe2000f8e02ff */
[----:B------:R-:W-:Y:S01]  /*87f0*/  ULDC UR5, c[0x0][0xc] ;  /* 0x0000030000057ab9 */ /* 0x000fe20000000800 */
[----:B------:R-:W-:Y:S01]  /*8800*/  IMAD.WIDE.U32 R20, R3, UR8, R20 ;  /* 0x0000000803147c25 */ /* 0x000fe2000f8e0014 */
[----:B------:R-:W-:-:S03]  /*8810*/  ISETP.GE.AND P1, PT, R100, R47, PT ;  /* 0x0000002f6400720c */ /* 0x000fc60003f26270 */
[----:B------:R-:W-:Y:S01]  /*8820*/  IMAD R25, R3, UR9, R0 ;  /* 0x0000000903197c24 */ /* 0x000fe2000f8e0200 */
[----:B------:R-:W-:Y:S01]  /*8830*/  UMOV UR6, 0x1 ;  /* 0x0000000100067882 */ /* 0x000fe20000000000 */
[----:B------:R-:W-:Y:S01]  /*8840*/  UIADD3 UR39, UR5, UR39, URZ ;  /* 0x0000002705277290 */ /* 0x000fe2000fffe03f */
[----:B------:R-:W-:Y:S01]  /*8850*/  LEA R28, P0, R20, UR10, 0x1 ;  /* 0x0000000a141c7c11 */ /* 0x000fe2000f8008ff */
[----:B------:R-:W-:Y:S01]  /*8860*/  UPRMT UR5, URZ, 0x654, UR4 ;  /* 0x000006543f057896 */ /* 0x000fe20008000004 */
[----:B------:R-:W-:Y:S01]  /*8870*/  IMAD.IADD R3, R21, 0x1, R25 ;  /* 0x0000000115037824 */ /* 0x000fe200078e0219 */
[----:B------:R-:W-:Y:S01]  /*8880*/  UPRMT UR4, UR6, 0x654, UR4 ;  /* 0x0000065406047896 */ /* 0x000fe20008000004 */
[----:B------:R-:W-:Y:S01]  /*8890*/  VIADD R0, R100, 0x20 ;  /* 0x0000002064007836 */ /* 0x000fe20000000000 */
[----:B------:R-:W-:Y:S02]  /*88a0*/  UISETP.NE.AND UP0, UPT, UR36, 0x2, UPT ;  /* 0x000000022400788c */ /* 0x000fe4000bf05270 */
[----:B------:R-:W-:-:S02]  /*88b0*/  LEA.HI.X R3, R20, UR11, R3, 0x1, P0 ;  /* 0x0000000b14037c11 */ /* 0x000fc400080f0c03 */
[----:B------:R-:W-:Y:S01]  /*88c0*/  USEL UR6, URZ, 0x1, UP0 ;  /* 0x000000013f067887 */ /* 0x000fe20008000000 */
[-C--:B------:R-:W-:Y:S01]  /*88d0*/  ISETP.GE.AND P3, PT, R0, R47.reuse, PT ;  /* 0x0000002f0000720c */ /* 0x080fe20003f66270 */
[----:B------:R-:W-:Y:S01]  /*88e0*/  VIADD R0, R100, 0x40 ;  /* 0x0000004064007836 */ /* 0x000fe20000000000 */
[----:B-1----:R-:W-:Y:S01]  /*88f0*/  SYNCS.ARRIVE.TRANS64.RED.A1T0 RZ, [UR5], RZ ;  /* 0x000000ffffff79a7 */ /* 0x002fe20008100405 */
[----:B------:R-:W-:Y:S01]  /*8900*/  USEL UR36, UR36, URZ, UP0 ;  /* 0x0000003f24247287 */ /* 0x000fe20008000000 */
[----:B------:R0:W1:Y:S01]  /*8910*/  SHFL.IDX PT, R26, R28, RZ, 0x181f ;  /* 0x00181fff1c1a7589 */ /* 0x00006200000e0000 */
[----:B------:R-:W-:Y:S01]  /*8920*/  ULOP3.LUT UR37, UR37, UR6, URZ, 0x3c, !UPT ;  /* 0x0000000625257292 */ /* 0x000fe2000f8e3c3f */
[----:B------:R-:W-:Y:S02]  /*8930*/  BSSY B0, `(.L_x_208) ;  /* 0x000000d000007945 */ /* 0x000fe40003800000 */
[----:B------:R0:W2:Y:S01]  /*8940*/  SHFL.IDX PT, R27, R3, RZ, 0x181f ;  /* 0x00181fff031b7589 */ /* 0x0000a200000e0000 */
[----:B------:R-:W-:Y:S01]  /*8950*/  SYNCS.ARRIVE.TRANS64.RED.A1T0 RZ, [UR4], RZ ;  /* 0x000000ffffff79a7 */ /* 0x000fe20008100404 */
[----:B------:R-:W-:Y:S01]  /*8960*/  ISETP.GE.AND P0, PT, R0, R47, PT ;  /* 0x0000002f0000720c */ /* 0x000fe20003f06270 */
[----:B------:R-:W-:-:S12]  /*8970*/  @P1 BRA `(.L_x_209) ;  /* 0x0000000000201947 */ /* 0x000fd80003800000 */
        /* <DEDUP_REMOVED lines=8> */
.L_x_209:
[----:B------:R-:W-:Y:S05]  /*8a00*/  BSYNC B0 ;  /* 0x0000000000007941 */ /* 0x000fea0003800000 */
.L_x_208:
        /* <DEDUP_REMOVED lines=12> */
.L_x_211:
[----:B------:R-:W-:Y:S05]  /*8ad0*/  BSYNC B0 ;  /* 0x0000000000007941 */ /* 0x000fea0003800000 */
.L_x_210:
        /* <DEDUP_REMOVED lines=12> */
.L_x_213:
[----:B------:R-:W-:Y:S05]  /*8ba0*/  BSYNC B0 ;  /* 0x0000000000007941 */ /* 0x000fea0003800000 */
.L_x_212:
[----:B------:R-:W-:Y:S01]  /*8bb0*/  VIADD R0, R100, 0x60 ;  /* 0x0000006064007836 */ /* 0x000fe20000000000 */
[----:B0--3--:R0:W3:Y:S01]  /*8bc0*/  SHFL.IDX PT, R21, R3, 0x3, 0x181f ;  /* 0x00781f0003157f89 */ /* 0x0090e200000e0000 */
[----:B------:R-:W-:Y:S01]  /*8bd0*/  BSSY B0, `(.L_x_214) ;  /* 0x000000d000007945 */ /* 0x000fe20003800000 */
[----:B------:R-:W-:Y:S02]  /*8be0*/  VIADD R184, R184, 0x1 ;  /* 0x00000001b8b87836 */ /* 0x000fe40000000000 */
[----:B------:R-:W-:Y:S01]  /*8bf0*/  ISETP.GE.AND P0, PT, R0, R47, PT ;  /* 0x0000002f0000720c */ /* 0x000fe20003f06270 */
[----:B------:R0:W0:-:S12]  /*8c00*/  SHFL.IDX PT, R20, R28, 0x3, 0x181f ;  /* 0x00781f001c147f89 */ /* 0x00001800000e0000 */
[----:B------:R-:W-:Y:S05]  /*8c10*/  @P0 BRA `(.L_x_215) ;  /* 0x0000000000200947 */ /* 0x000fea0003800000 */
[----:B------:R-:W-:Y:S02]  /*8c20*/  ULDC UR4, c[0x0][0xac8] ;  /* 0x0002b20000047ab9 */ /* 0x000fe40000000800 */
[----:B------:R-:W-:Y:S02]  /*8c30*/  ISETP.GE.AND P2, PT, R22, UR4, PT ;  /* 0x0000000416007c0c */ /* 0x000fe4000bf46270 */
[----:B------:R-:W-:-:S11]  /*8c40*/  ISETP.GE.AND P1, PT, R19, UR4, PT ;  /* 0x0000000413007c0c */ /* 0x000fd6000bf26270 */
[C---:B0----5:R-:W-:Y:S02]  /*8c50*/  @!P2 LEA R14, P0, R22.reuse, R20, 0x1 ;  /* 0x00000014160ea211 */ /* 0x061fe400078008ff */
[----:B---3--:R-:W-:Y:S02]  /*8c60*/  @!P1 IMAD.WIDE R12, R19, 0x2, R20 ;  /* 0x00000002130c9825 */ /* 0x008fe400078e0214 */
[----:B------:R-:W-:-:S03]  /*8c70*/  @!P2 LEA.HI.X R15, R22, R21, R194, 0x1, P0 ;  /* 0x00000015160fa211 */ /* 0x000fc600000f0cc2 */
[----:B------:R0:W-:Y:S04]  /*8c80*/  @!P1 ST.E.128 desc[UR60][R12.64], R4 ;  /* 0x000000040c009985 */ /* 0x0001e8000c101d3c */
[----:B------:R0:W-:Y:S02]  /*8c90*/  @!P2 ST.E.128 desc[UR60][R14.64], R8 ;  /* 0x000000080e00a985 */ /* 0x0001e4000c101d3c */
.L_x_215:
[----:B------:R-:W-:Y:S05]  /*8ca0*/  BSYNC B0 ;  /* 0x0000000000007941 */ /* 0x000fea0003800000 */
.L_x_214:
[----:B------:R-:W1:Y:S02]  /*8cb0*/  LDC R0, c[0x0][0xc34] ;  /* 0x00030d00ff007b82 */ /* 0x000e640000000800 */
[----:B-1----:R-:W-:-:S13]  /*8cc0*/  ISETP.LE.AND P0, PT, R0, UR39, PT ;  /* 0x0000002700007c0c */ /* 0x002fda000bf03270 */
[----:B------:R-:W-:Y:S05]  /*8cd0*/  @!P0 BRA `(.L_x_216) ;  /* 0xffffff8400788947 */ /* 0x000fea000383ffff */
[----:B------:R-:W-:Y:S05]  /*8ce0*/  EXIT ;  /* 0x000000000000794d */ /* 0x000fea0003800000 */
.L_x_182:
[----:B------:R-:W-:-:S08]  /*8cf0*/  NOP ;  /* 0x0000000000007918 */ /* 0x000fd00000000000 */
[----:B0-----:R-:W0:-:S00]  /*8d00*/  USETMAXREG.DEALLOC.CTAPOOL 0x18 ;  /* 0x00000018000079c8 */ /* 0x001e0000080e0500 */
[----:B------:R-:W1:Y:S01]  /*8d10*/  S2UR UR4, SR_CTAID.X ;  /* 0x00000000000479c3 */ /* 0x000e620000002500 */
[----:B0-----:R-:W-:Y:S02]  /*8d20*/  IMAD.MOV.U32 R3, RZ, RZ, 0x1 ;  /* 0x00000001ff037424 */ /* 0x001fe400078e00ff */
[----:B------:R-:W-:-:S03]  /*8d30*/  IMAD.MOV.U32 R19, RZ, RZ, RZ ;  /* 0x000000ffff137224 */ /* 0x000fc600078e00ff */
[----:B------:R0:W-:Y:S02]  /*8d40*/  STL [R1], R3 ;  /* 0x0000000301007387 */ /* 0x0001e40000100800 */
[----:B------:R-:W1:Y:S02]  /*8d50*/  LDC R2, c[0x0][0xc34] ;  /* 0x00030d00ff027b82 */ /* 0x000e640000000800 */
[----:B-1----:R-:W-:Y:S01]  /*8d60*/  ISETP.LE.AND P0, PT, R2, UR4, PT ;  /* 0x0000000402007c0c */ /* 0x002fe2000bf03270 */
[----:B------:R-:W-:-:S12]  /*8d70*/  IMAD.MOV.U32 R2, RZ, RZ, 0x1 ;  /* 0x00000001ff027424 */ /* 0x000fd800078e00ff */
[----:B0-----:R-:W-:Y:S05]  /*8d80*/  @P0 BRA `(.L_x_217) ;  /* 0x00000044002c0947 */ /* 0x001fea0003800000 */
[----:B------:R-:W2:Y:S01]  /*8d90*/  LDL R4, [R1+0x30] ;  /* 0x0000300001047983 */ /* 0x000ea20000100800 */
[----:B------:R-:W0:Y:S01]  /*8da0*/  S2UR UR4, SR_CgaCtaId ;  /* 0x00000000000479c3 */ /* 0x000e220000008800 */
[C---:B------:R-:W-:Y:S01]  /*8db0*/  IMAD.SHL.U32 R2, R0.reuse, 0x8, RZ ;  /* 0x0000000800027824 */ /* 0x040fe200078e00ff */
[C---:B------:R-:W-:Y:S01]  /*8dc0*/  LOP3.LUT R5, R0.reuse, 0x7f, RZ, 0xc0, !PT ;  /* 0x0000007f00057812 */ /* 0x040fe200078ec0ff */
[----:B------:R-:W-:Y:S01]  /*8dd0*/  UMOV UR36, 0x400 ;  /* 0x0000040000247882 */ /* 0x000fe20000000000 */
[----:B------:R-:W-:Y:S01]  /*8de0*/  LOP3.LUT P0, RZ, R0, 0x1f, RZ, 0xc0, !PT ;  /* 0x0000001f00ff7812 */ /* 0x000fe2000780c0ff */
[----:B------:R-:W-:Y:S01]  /*8df0*/  IMAD.MOV.U32 R19, RZ, RZ, RZ ;  /* 0x000000ffff137224 */ /* 0x000fe200078e00ff */
[----:B------:R-:W-:Y:S01]  /*8e00*/  LOP3.LUT R3, R2, 0x1f8, RZ, 0xc0, !PT ;  /* 0x000001f802037812 */ /* 0x000fe200078ec0ff */
[----:B------:R-:W-:Y:S01]  /*8e10*/  ULDC.64 UR38, c[0x0][0x198] ;  /* 0x0000660000267ab9 */ /* 0x000fe20000000a00 */
[C---:B------:R-:W-:Y:S01]  /*8e20*/  ISETP.NE.AND P1, PT, R5.reuse, RZ, PT ;  /* 0x000000ff0500720c */ /* 0x040fe20003f25270 */
[----:B------:R-:W-:Y:S01]  /*8e30*/  ULDC UR40, c[0x0][0xc] ;  /* 0x0000030000287ab9 */ /* 0x000fe20000000800 */
[----:B------:R-:W-:-:S02]  /*8e40*/  ISETP.NE.OR P0, PT, R5, RZ, !P0 ;  /* 0x000000ff0500720c */ /* 0x000fc40004705670 */
[----:B------:R-:W-:Y:S02]  /*8e50*/  LOP3.LUT R18, R18, 0xfffffffe, RZ, 0xc0, !PT ;  /* 0xfffffffe12127812 */ /* 0x000fe400078ec0ff */
[----:B------:R-:W-:-:S07]  /*8e60*/  LOP3.LUT R2, R2, 0x38, RZ, 0xc0, !PT ;  /* 0x0000003802027812 */ /* 0x000fce00078ec0ff */
[----:B------:R-:W-:Y:S01]  /*8e70*/  @P1 LOP3.LUT R18, R18, 0x1, RZ, 0xfc, !PT ;  /* 0x0000000112121812 */ /* 0x000fe200078efcff */
[----:B0-----:R-:W-:-:S03]  /*8e80*/  ULEA UR36, UR4, UR36, 0x18 ;  /* 0x0000002404247291 */ /* 0x001fc6000f8ec03f */
[----:B------:R-:W-:-:S04]  /*8e90*/  LOP3.LUT R18, R18, 0xfffffffd, RZ, 0xc0, !PT ;  /* 0xfffffffd12127812 */ /* 0x000fc800078ec0ff */
[----:B------:R-:W-:Y:S02]  /*8ea0*/  @P0 LOP3.LUT R18, R18, 0x2, RZ, 0xfc, !PT ;  /* 0x0000000212120812 */ /* 0x000fe400078efcff */
[----:B--2---:R-:W-:Y:S02]  /*8eb0*/  R2UR UR5, R4 ;  /* 0x00000000040572ca */ /* 0x004fe400000e0000 */
[----:B------:R-:W-:Y:S01]  /*8ec0*/  LOP3.LUT R4, R3, 0x38, R0, 0x78, !PT ;  /* 0x0000003803047812 */ /* 0x000fe200078e7800 */
[----:B------:R-:W-:Y:S02]  /*8ed0*/  IMAD.SHL.U32 R3, R5, 0x8, RZ ;  /* 0x0000000805037824 */ /* 0x000fe400078e00ff */
[----:B------:R-:W-:-:S03]  /*8ee0*/  IMAD.SHL.U32 R0, R0, 0x10, RZ ;  /* 0x0000001000007824 */ /* 0x000fc600078e00ff */
[----:B------:R-:W-:Y:S02]  /*8ef0*/  LOP3.LUT R3, R4, 0x200, R3, 0xf8, !PT ;  /* 0x0000020004037812 */ /* 0x000fe400078ef803 */
[----:B------:R-:W-:-:S03]  /*8f00*/  SHF.R.U32.HI R4, RZ, 0x3, R5 ;  /* 0x00000003ff047819 */ /* 0x000fc60000011605 */
[----:B------:R-:W-:Y:S01]  /*8f10*/  ULOP3.LUT UR37, UR5, 0x2, URZ, 0xfc, !UPT ;  /* 0x0000000205257892 */ /* 0x000fe2000f8efc3f */
[----:B------:R-:W0:Y:S01]  /*8f20*/  S2UR UR5, SR_CTAID.X ;  /* 0x00000000000579c3 */ /* 0x000e220000002500 */
[----:B------:R-:W-:Y:S02]  /*8f30*/  LOP3.LUT R4, R4, 0x70, R0, 0xf8, !PT ;  /* 0x0000007004047812 */ /* 0x000fe400078ef800 */
[----:B------:R-:W-:-:S05]  /*8f40*/  LEA R0, R3, UR36, 0x1 ;  /* 0x0000002403007c11 */ /* 0x000fca000f8e08ff */
[----:B------:R1:W-:Y:S02]  /*8f50*/  STL [R1+0x10], R0 ;  /* 0x0000100001007387 */ /* 0x0003e40000100800 */
[----:B-1----:R-:W-:Y:S02]  /*8f60*/  IMAD.MOV.U32 R0, RZ, RZ, 0x1 ;  /* 0x00000001ff007424 */ /* 0x002fe400078e00ff */
[----:B0-----:R-:W-:-:S05]  /*8f70*/  IMAD.U32 R3, RZ, RZ, UR5 ;  /* 0x00000005ff037e24 */ /* 0x001fca000f8e00ff */
[----:B------:R0:W-:Y:S04]  /*8f80*/  STL [R1+0x24], R3 ;  /* 0x0000240301007387 */ /* 0x0001e80000100800 */
[----:B------:R-:W-:Y:S04]  /*8f90*/  STL [R1+0x2c], RZ ;  /* 0x00002cff01007387 */ /* 0x000fe80000100800 */
[----:B------:R1:W-:Y:S01]  /*8fa0*/  STL [R1], R0 ;  /* 0x0000000001007387 */ /* 0x0003e20000100800 */
[C---:B0-----:R-:W-:Y:S02]  /*8fb0*/  LOP3.LUT R3, R2.reuse, 0x40, RZ, 0xfc, !PT ;  /* 0x0000004002037812 */ /* 0x041fe400078efcff */
[----:B-1----:R-:W-:-:S07]  /*8fc0*/  LOP3.LUT R0, R2, 0x80, RZ, 0xfc, !PT ;  /* 0x0000008002007812 */ /* 0x002fce00078efcff */
.L_x_301:
[----:B0-----:R-:W2:Y:S01]  /*8fd0*/  LDL R4, [R1+0x24] ;  /* 0x0000240001047983 */ /* 0x001ea20000100800 */
[----:B------:R-:W0:Y:S01]  /*8fe0*/  LDC R0, c[0x0][0xc38] ;  /* 0x00030e00ff007b82 */ /* 0x000e220000000800 */
[----:B------:R-:W-:Y:S05]  /*8ff0*/  YIELD ;  /* 0x0000000000007946 */ /* 0x000fea0003800000 */
[----:B------:R-:W-:Y:S02]  /*9000*/  ULDC.64 UR4, c[0x0][0x418] ;  /* 0x0001060000047ab9 */ /* 0x000fe40000000a00 */
[----:B------:R-:W1:Y:S01]  /*9010*/  LDC R16, c[0x0][0xc44] ;  /* 0x00031100ff107b82 */ /* 0x000e620000000800 */
[----:B------:R-:W-:-:S03]  /*9020*/  UISETP.NE.U32.AND UP0, UPT, UR4, URZ, UPT ;  /* 0x0000003f0400728c */ /* 0x000fc6000bf05070 */
[----:B------:R-:W-:Y:S01]  /*9030*/  ULDC UR4, c[0x0][0x424] ;  /* 0x0001090000047ab9 */ /* 0x000fe20000000800 */
[----:B------:R-:W-:Y:S02]  /*9040*/  UISETP.NE.AND.EX UP0, UPT, UR5, URZ, UPT, UP0 ;  /* 0x0000003f0500728c */ /* 0x000fe4000bf05300 */
[----:B------:R-:W-:Y:S02]  /*9050*/  UIADD3 UR5, UR36, 0x1c400, URZ ;  /* 0x0001c40024057890 */ /* 0x000fe4000fffe03f */
[----:B------:R-:W-:Y:S02]  /*9060*/  USEL UR4, UR4, 0x1, UP0 ;  /* 0x0000000104047887 */ /* 0x000fe40008000000 */
[----:B------:R-:W-:Y:S01]  /*9070*/  ULOP3.LUT UP0, URZ, UR5, 0x3ff, URZ, 0xc0, !UPT ;  /* 0x000003ff053f7892 */ /* 0x000fe2000f80c03f */
[----:B0-----:R-:W-:Y:S02]  /*9080*/  ISETP.NE.AND P0, PT, R0, 0x1, PT ;  /* 0x000000010000780c */ /* 0x001fe40003f05270 */
[----:B-1----:R-:W-:-:S11]  /*9090*/  ISETP.NE.AND P1, PT, R16, 0x1, PT ;  /* 0x000000011000780c */ /* 0x002fd60003f25270 */
[----:B------:R-:W2:Y:S08]  /*90a0*/  @P0 LDC R5, c[0x0][0xc3c] ;  /* 0x00030f00ff050b82 */ /* 0x000eb00000000800 */
[----:B------:R-:W0:Y:S08]  /*90b0*/  @P0 LDC R0, c[0x0][0xc40] ;  /* 0x00031000ff000b82 */ /* 0x000e300000000800 */
[----:B------:R-:W1:Y:S01]  /*90c0*/  @P1 LDC.64 R2, c[0x0][0xc48] ;  /* 0x00031200ff021b82 */ /* 0x000e620000000a00 */
[----:B--2---:R-:W-:-:S05]  /*90d0*/  @P0 IMAD.HI.U32 R5, R4, R5, RZ ;  /* 0x0000000504050227 */ /* 0x004fca00078e00ff */
[----:B0-----:R-:W-:Y:S02]  /*90e0*/  @P0 SHF.R.U32.HI R4, RZ, R0, R5 ;  /* 0x00000000ff040219 */ /* 0x001fe40000011605 */
[----:B------:R-:W0:Y:S01]  /*90f0*/  LDC R0, c[0x0][0x2f0] ;  /* 0x0000bc00ff007b82 */ /* 0x000e220000000800 */
[----:B------:R-:W-:Y:S02]  /*9100*/  PLOP3.LUT P0, PT, PT, PT, UP0, 0x80, 0x0 ;  /* 0x000000000000781c */ /* 0x000fe40003f0f008 */
[----:B-1----:R-:W-:Y:S01]  /*9110*/  @P1 IMAD.HI.U32 R2, R4, R2, RZ ;  /* 0x0000000204021227 */ /* 0x002fe200078e00ff */
[----:B------:R-:W-:Y:S03]  /*9120*/  STL [R1+0x1c], R4 ;  /* 0x00001c0401007387 */ /* 0x000fe60000100800 */
[----:B------:R-:W-:Y:S01]  /*9130*/  IMAD.MOV.U32 R6, RZ, RZ, R4 ;  /* 0x000000ffff067224 */ /* 0x000fe200078e0004 */
[----:B------:R-:W-:-:S05]  /*9140*/  @P1 SHF.R.U32.HI R6, RZ, R3, R2 ;  /* 0x00000003ff061219 */ /* 0x000fca0000011602 */
[----:B------:R-:W-:Y:S01]  /*9150*/  STL [R1+0x14], R6 ;  /* 0x0000140601007387 */ /* 0x000fe20000100800 */
[----:B------:R-:W-:-:S04]  /*9160*/  IMAD.MOV R3, RZ, RZ, -R6 ;  /* 0x000000ffff037224 */ /* 0x000fc800078e0a06 */
[----:B------:R-:W-:Y:S02]  /*9170*/  IMAD R16, R16, R3, R4 ;  /* 0x0000000310107224 */ /* 0x000fe400078e0204 */
[----:B0-----:R-:W-:-:S05]  /*9180*/  IMAD R0, R0, UR4, RZ ;  /* 0x0000000400007c24 */ /* 0x001fca000f8e02ff */
[----:B------:R0:W-:Y:S02]  /*9190*/  STL [R1+0x28], R0 ;  /* 0x0000280001007387 */ /* 0x0001e40000100800 */
[----:B0-----:R-:W-:-:S05]  /*91a0*/  VIADD R0, R0, 0x7f ;  /* 0x0000007f00007836 */ /* 0x001fca0000000000 */
[----:B------:R-:W-:-:S04]  /*91b0*/  SHF.R.S32.HI R3, RZ, 0x1f, R0 ;  /* 0x0000001fff037819 */ /* 0x000fc80000011400 */
[----:B------:R-:W-:-:S04]  /*91c0*/  LEA.HI R3, R3, R0, RZ, 0x7 ;  /* 0x0000000003037211 */ /* 0x000fc800078f38ff */
[----:B------:R-:W-:-:S05]  /*91d0*/  SHF.R.S32.HI R0, RZ, 0x7, R3 ;  /* 0x00000007ff007819 */ /* 0x000fca0000011403 */
[----:B------:R0:W-:Y:S01]  /*91e0*/  STL [R1+0x20], R0 ;  /* 0x0000200001007387 */ /* 0x0001e20000100800 */
[----:B------:R-:W-:Y:S05]  /*91f0*/  @!P0 BRA `(.L_x_218) ;  /* 0x0000000000408947 */ /* 0x000fea0003800000 */
[----:B------:R-:W-:Y:S01]  /*9200*/  MOV R2, 0x0 ;  /* 0x0000000000027802 */ /* 0x000fe20000000f00 */
[----:B------:R-:W-:Y:S01]  /*9210*/  ULDC.64 UR6, c[0x4][0x118] ;  /* 0x0100460000067ab9 */ /* 0x000fe20000000a00 */
[----:B------:R-:W-:Y:S01]  /*9220*/  ULDC.64 UR8, c[0x4][0x120] ;  /* 0x0100480000087ab9 */ /* 0x000fe20000000a00 */
[----:B------:R-:W-:Y:S01]  /*9230*/  ULDC.64 UR4, c[0x4][0x70] ;  /* 0x01001c0000047ab9 */ /* 0x000fe20000000a00 */
[----:B------:R-:W-:Y:S02]  /*9240*/  IMAD.U32 R4, RZ, RZ, UR6 ;  /* 0x00000006ff047e24 */ /* 0x000fe4000f8e00ff */
[----:B------:R-:W1:Y:S01]  /*9250*/  LDC.64 R2, c[0x4][R2] ;  /* 0x0100000002027b82 */ /* 0x000e620000000a00 */
[----:B------:R-:W-:Y:S02]  /*9260*/  IMAD.U32 R5, RZ, RZ, UR7 ;  /* 0x00000007ff057e24 */ /* 0x000fe4000f8e00ff */
[----:B------:R-:W-:Y:S02]  /*9270*/  IMAD.U32 R6, RZ, RZ, UR8 ;  /* 0x00000008ff067e24 */ /* 0x000fe4000f8e00ff */
[----:B------:R-:W-:-:S02]  /*9280*/  IMAD.U32 R7, RZ, RZ, UR9 ;  /* 0x00000009ff077e24 */ /* 0x000fc4000f8e00ff */
[----:B------:R-:W-:Y:S02]  /*9290*/  IMAD.U32 R10, RZ, RZ, UR4 ;  /* 0x00000004ff0a7e24 */ /* 0x000fe4000f8e00ff */
[----:B------:R-:W-:Y:S02]  /*92a0*/  IMAD.U32 R11, RZ, RZ, UR5 ;  /* 0x00000005ff0b7e24 */ /* 0x000fe4000f8e00ff */
[----:B------:R-:W-:Y:S02]  /*92b0*/  IMAD.MOV.U32 R8, RZ, RZ, 0x70 ;  /* 0x00000070ff087424 */ /* 0x000fe400078e00ff */
[----:B------:R-:W-:Y:S02]  /*92c0*/  IMAD.MOV.U32 R12, RZ, RZ, 0x1 ;  /* 0x00000001ff0c7424 */ /* 0x000fe400078e00ff */
[----:B------:R-:W-:-:S07]  /*92d0*/  IMAD.MOV.U32 R13, RZ, RZ, RZ ;  /* 0x000000ffff0d7224 */ /* 0x000fce00078e00ff */
[----:B------:R-:W-:-:S07]  /*92e0*/  LEPC R20, `(.L_x_218) ;  /* 0x000000001014794e */ /* 0x000fce0000000000 */
[----:B01----:R-:W-:Y:S05]  /*92f0*/  CALL.ABS.NOINC R2 ;  /* 0x0000000002007343 */ /* 0x003fea0003c00000 */
.L_x_218:
        /* <DEDUP_REMOVED lines=8> */
[----:B------:R1:W2:Y:S01]  /*9380*/  LDC.64 R2, c[0x4][R17] ;  /* 0x0100000011027b82 */ /* 0x0002a20000000a00 */
[----:B------:R-:W-:Y:S02]  /*9390*/  IMAD.U32 R4, RZ, RZ, UR6 ;  /* 0x00000006ff047e24 */ /* 0x000fe4000f8e00ff */
[----:B------:R-:W-:Y:S02]  /*93a0*/  IMAD.U32 R5, RZ, RZ, UR7 ;  /* 0x00000007ff057e24 */ /* 0x000fe4000f8e00ff */
[----:B------:R-:W-:Y:S02]  /*93b0*/  IMAD.U32 R6, RZ, RZ, UR8 ;  /* 0x00000008ff067e24 */ /* 0x000fe4000f8e00ff */
[----:B------:R-:W-:-:S02]  /*93c0*/  IMAD.U32 R7, RZ, RZ, UR9 ;  /* 0x00000009ff077e24 */ /* 0x000fc4000f8e00ff */
[----:B------:R-:W-:Y:S02]  /*93d0*/  IMAD.U32 R10, RZ, RZ, UR4 ;  /* 0x00000004ff0a7e24 */ /* 0x000fe4000f8e00ff */
[----:B------:R-:W-:Y:S02]  /*93e0*/  IMAD.U32 R11, RZ, RZ, UR5 ;  /* 0x00000005ff0b7e24 */ /* 0x000fe4000f8e00ff */
[----:B------:R-:W-:Y:S02]  /*93f0*/  IMAD.MOV.U32 R8, RZ, RZ, 0x70 ;  /* 0x00000070ff087424 */ /* 0x000fe400078e00ff */
[----:B------:R-:W-:Y:S02]  /*9400*/  IMAD.MOV.U32 R12, RZ, RZ, 0x1 ;  /* 0x00000001ff0c7424 */ /* 0x000fe400078e00ff */
[----:B-1----:R-:W-:-:S07]  /*9410*/  IMAD.MOV.U32 R13, RZ, RZ, RZ ;  /* 0x000000ffff0d7224 */ /* 0x002fce00078e00ff */
[----:B------:R-:W-:-:S07]  /*9420*/  LEPC R20, `(.L_x_220) ;  /* 0x000000001014794e */ /* 0x000fce0000000000 */
[----:B0-2---:R-:W-:Y:S05]  /*9430*/  CALL.ABS.NOINC R2 ;  /* 0x0000000002007343 */ /* 0x005fea0003c00000 */
.L_x_220:
[----:B------:R0:W1:Y:S01]  /*9440*/  LDC.64 R2, c[0x4][R17] ;  /* 0x0100000011027b82 */ /* 0x0000620000000a00 */
[----:B------:R-:W-:Y:S01]  /*9450*/  ULDC.64 UR6, c[0x4][0x118] ;  /* 0x0100460000067ab9 */ /* 0x000fe20000000a00 */
[----:B------:R-:W-:Y:S01]  /*9460*/  ULDC.64 UR8, c[0x4][0x120] ;  /* 0x0100480000087ab9 */ /* 0x000fe20000000a00 */
[----:B------:R-:W-:Y:S01]  /*9470*/  ULDC.64 UR4, c[0x4][0x80] ;  /* 0x0100200000047ab9 */ /* 0x000fe20000000a00 */
        /* <DEDUP_REMOVED lines=8> */
[----:B0-----:R-:W-:-:S07]  /*9500*/  IMAD.MOV.U32 R13, RZ, RZ, RZ ;  /* 0x000000ffff0d7224 */ /* 0x001fce00078e00ff */
[----:B------:R-:W-:-:S07]  /*9510*/  LEPC R20, `(.L_x_219) ;  /* 0x000000001014794e */ /* 0x000fce0000000000 */
[----:B-1----:R-:W-:Y:S05]  /*9520*/  CALL.ABS.NOINC R2 ;  /* 0x0000000002007343 */ /* 0x002fea0003c00000 */
.L_x_219:
[----:B------:R-:W2:Y:S01]  /*9530*/  LDL R2, [R1+0x20] ;  /* 0x0000200001027983 */ /* 0x000ea20000100800 */
[----:B------:R-:W-:-:S03]  /*9540*/  ULDC.64 UR4, c[0x0][0x9f8] ;  /* 0x00027e0000047ab9 */ /* 0x000fc60000000a00 */
[----:B0-----:R-:W3:Y:S01]  /*9550*/  LDL R0, [R1+0x14] ;  /* 0x0000140001007983 */ /* 0x001ee20000100800 */
[----:B------:R-:W-:-:S04]  /*9560*/  ISETP.NE.U32.AND P0, PT, RZ, UR4, PT ;  /* 0x00000004ff007c0c */ /* 0x000fc8000bf05070 */
[----:B------:R-:W-:Y:S01]  /*9570*/  ISETP.NE.AND.EX P0, PT, RZ, UR5, PT, P0 ;  /* 0x00000005ff007c0c */ /* 0x000fe2000bf05300 */
[----:B--2---:R-:W-:-:S12]  /*9580*/  IMAD.MOV.U32 R17, RZ, RZ, R2 ;  /* 0x000000ffff117224 */ /* 0x004fd800078e0002 */
[----:B------:R-:W3:Y:S02]  /*9590*/  @P0 LDC.64 R2, c[0x0][0x9f8] ;  /* 0x00027e00ff020b82 */ /* 0x000ee40000000a00 */
[----:B---3--:R-:W-:-:S05]  /*95a0*/  @P0 IMAD.WIDE R2, R0, 0x4, R2 ;  /* 0x0000000400020825 */ /* 0x008fca00078e0202 */
[----:B------:R0:W2:Y:S01]  /*95b0*/  @P0 LDG.E R0, desc[UR60][R2.64] ;  /* 0x0000003c02000981 */ /* 0x0000a2000c1e1900 */
[----:B------:R-:W-:Y:S01]  /*95c0*/  VIADD R9, R17, 0xffffffff ;  /* 0xffffffff11097836 */ /* 0x000fe20000000000 */
[----:B------:R-:W-:Y:S01]  /*95d0*/  UMOV UR4, 0xffffffff ;  /* 0xffffffff00047882 */ /* 0x000fe20000000000 */
[----:B------:R-:W-:-:S03]  /*95e0*/  LOP3.LUT R18, R18, 0xfffffffb, RZ, 0xc0, !PT ;  /* 0xfffffffb12127812 */ /* 0x000fc600078ec0ff */
[----:B------:R1:W-:Y:S01]  /*95f0*/  STL [R1+0x18], R9 ;  /* 0x0000180901007387 */ /* 0x0003e20000100800 */
[----:B0-----:R-:W0:Y:S02]  /*9600*/  LDC.64 R2, c[0x0][0x418] ;  /* 0x00010600ff027b82 */ /* 0x001e240000000a00 */
[----:B0-----:R-:W-:-:S04]  /*9610*/  ISETP.NE.U32.AND P0, PT, R2, RZ, PT ;  /* 0x000000ff0200720c */ /* 0x001fc80003f05070 */
[----:B------:R-:W-:-:S13]  /*9620*/  ISETP.NE.AND.EX P1, PT, R3, RZ, PT, P0 ;  /* 0x000000ff0300720c */ /* 0x000fda0003f25300 */
[----:B------:R-:W-:Y:S02]  /*9630*/  @P1 LOP3.LUT R18, R18, 0x4, RZ, 0xfc, !PT ;  /* 0x0000000412121812 */ /* 0x000fe400078efcff */
[----:B--2---:R-:W-:Y:S01]  /*9640*/  SHF.R.S32.HI R8, RZ, 0x1f, R0 ;  /* 0x0000001fff087819 */ /* 0x004fe20000011400 */
[----:B------:R1:W-:Y:S01]  /*9650*/  STL [R1+0x8], R0 ;  /* 0x0000080001007387 */ /* 0x0003e20000100800 */
[----:B------:R-:W-:-:S03]  /*9660*/  SEL R17, R0, RZ, !P1 ;  /* 0x000000ff00117207 */ /* 0x000fc60004800000 */
[----:B------:R1:W-:Y:S01]  /*9670*/  STL [R1+0xc], R8 ;  /* 0x00000c0801007387 */ /* 0x0003e20000100800 */
[----:B------:R-:W-:Y:S05]  /*9680*/  BRA.DIV UR4, `(.L_x_221) ;  /* 0x0000004204407947 */ /* 0x000fea000b800000 */
[----:B------:R-:W0:Y:S02]  /*9690*/  S2R R4, SR_TID.X ;  /* 0x0000000000047919 */ /* 0x000e240000002100 */
[----:B0-----:R-:W-:-:S04]  /*96a0*/  SHF.R.U32.HI R4, RZ, 0x5, R4 ;  /* 0x00000005ff047819 */ /* 0x001fc80000011604 */
[----:B------:R-:W-:-:S05]  /*96b0*/  LOP3.LUT R4, R4, 0x3, RZ, 0xc0, !PT ;  /* 0x0000000304047812 */ /* 0x000fca00078ec0ff */
[----:B------:R0:W2:Y:S02]  /*96c0*/  SHFL.IDX PT, R14, R4, RZ, 0x1f ;  /* 0x00001fff040e7589 */ /* 0x0000a400000e0000 */
.L_x_317:
[----:B--2---:R-:W-:Y:S02]  /*96d0*/  ISETP.NE.AND P0, PT, R14, RZ, PT ;  /* 0x000000ff0e00720c */ /* 0x004fe40003f05270 */
[----:B------:R-:W-:Y:S02]  /*96e0*/  PLOP3.LUT P2, PT, PT, PT, PT, 0x8, 0x0 ;  /* 0x000000000000781c */ /* 0x000fe40003f4e170 */
[----:B------:R-:W-:-:S11]  /*96f0*/  LOP3.LUT R18, R18, 0xfffffff7, RZ, 0xc0, !PT ;  /* 0xfffffff712127812 */ /* 0x000fd600078ec0ff */
[----:B------:R-:W-:Y:S01]  /*9700*/  @P2 LOP3.LUT R18, R18, 0x8, RZ, 0xfc, !PT ;  /* 0x0000000812122812 */ /* 0x000fe200078efcff */
[----:B------:R-:W-:Y:S06]  /*9710*/  @P0 BRA `(.L_x_222) ;  /* 0x00000004004c0947 */ /* 0x000fec0003800000 */
[----:B------:R-:W-:-:S03]  /*9720*/  UMOV UR4, 0xffffffff ;  /* 0xffffffff00047882 */ /* 0x000fc60000000000 */
[----:B------:R-:W-:Y:S05]  /*9730*/  BRA.DIV UR4, `(.L_x_223) ;  /* 0x0000004204487947 */ /* 0x000fea000b800000 */
[----:B------:R-:W-:-:S13]  /*9740*/  ELECT P6, URZ, PT ;  /* 0x00000000003f782f */ /* 0x000fda00038c0000 */
.L_x_320:
[----:B------:R-:W-:Y:S05]  /*9750*/  @!P6 BRA `(.L_x_222) ;  /* 0x00000004003ce947 */ /* 0x000fea0003800000 */
[----:B------:R2:W-:Y:S01]  /*9760*/  STL [R1+0x4], R9 ;  /* 0x0000040901007387 */ /* 0x0005e20000100800 */
[----:B------:R-:W-:Y:S05]  /*9770*/  @!P1 BRA `(.L_x_224) ;  /* 0x0000000000489947 */ /* 0x000fea0003800000 */
[----:B------:R-:W3:Y:S01]  /*9780*/  LDC R7, c[0x0][0x43c] ;  /* 0x00010f00ff077b82 */ /* 0x000ee20000000800 */
[----:B------:R-:W-:Y:S01]  /*9790*/  ULDC.64 UR4, c[0x0][0x428] ;  /* 0x00010a0000047ab9 */ /* 0x000fe20000000a00 */
[----:B---3--:R-:W-:-:S13]  /*97a0*/  ISETP.NE.AND P0, PT, R7, 0x1, PT ;  /* 0x000000010700780c */ /* 0x008fda0003f05270 */
[----:B0-----:R-:W0:Y:S02]  /*97b0*/  @P0 LDC.64 R4, c[0x0][0x440] ;  /* 0x00011000ff040b82 */ /* 0x001e240000000a00 */
[----:B0-----:R-:W-:-:S04]  /*97c0*/  @P0 IMAD.HI.U32 R6, R9, R4, RZ ;  /* 0x0000000409060227 */ /* 0x001fc800078e00ff */
[----:B------:R-:W-:Y:S01]  /*97d0*/  IMAD.MOV.U32 R4, RZ, RZ, R9 ;  /* 0x000000ffff047224 */ /* 0x000fe200078e0009 */
[----:B------:R-:W-:-:S05]  /*97e0*/  @P0 SHF.R.U32.HI R4, RZ, R5, R6 ;  /* 0x00000005ff040219 */ /* 0x000fca0000011606 */
[----:B------:R-:W-:-:S04]  /*97f0*/  IMAD.MOV R5, RZ, RZ, -R4 ;  /* 0x000000ffff057224 */ /* 0x000fc800078e0a04 */
[----:B------:R-:W-:Y:S01]  /*9800*/  IMAD R6, R7, R5, R9 ;  /* 0x0000000507067224 */ /* 0x000fe200078e0209 */
[----:B------:R-:W-:-:S04]  /*9810*/  SHF.R.S32.HI R5, RZ, 0x1f, R4 ;  /* 0x0000001fff057819 */ /* 0x000fc80000011404 */
[----:B------:R0:W-:Y:S01]  /*9820*/  STL [R1+0x4], R6 ;  /* 0x0000040601007387 */ /* 0x0001e20000100800 */
[----:B------:R-:W-:-:S03]  /*9830*/  IMAD.WIDE.U32 R4, R0, UR4, R4 ;  /* 0x0000000400047c25 */ /* 0x000fc6000f8e0004 */
[----:B------:R-:W-:Y:S01]  /*9840*/  LEA R2, P0, R4, R2, 0x2 ;  /* 0x0000000204027211 */ /* 0x000fe200078010ff */
[----:B0-----:R-:W-:-:S04]  /*9850*/  IMAD R6, R8, UR4, RZ ;  /* 0x0000000408067c24 */ /* 0x001fc8000f8e02ff */
[----:B-1----:R-:W-:-:S04]  /*9860*/  IMAD R0, R0, UR5, R6 ;  /* 0x0000000500007c24 */ /* 0x002fc8000f8e0206 */
[----:B------:R-:W-:-:S05]  /*9870*/  IMAD.IADD R0, R5, 0x1, R0 ;  /* 0x0000000105007824 */ /* 0x000fca00078e0200 */
[----:B------:R-:W-:-:S05]  /*9880*/  LEA.HI.X R3, R4, R3, R0, 0x2, P0 ;  /* 0x0000000304037211 */ /* 0x000fca00000f1400 */
[----:B------:R3:W5:Y:S02]  /*9890*/  LDG.E R0, desc[UR60][R2.64] ;  /* 0x0000003c02007981 */ /* 0x000764000c1e1900 */
.L_x_224:
[----:B---3--:R-:W3:Y:S01]  /*98a0*/  LDL R3, [R1] ;  /* 0x0000000001037983 */ /* 0x008ee20000100800 */
[----:B------:R-:W-:Y:S02]  /*98b0*/  LEA R2, R19, UR36, 0x3 ;  /* 0x0000002413027c11 */ /* 0x000fe4000f8e18ff */
[----:B---3--:R-:W-:-:S04]  /*98c0*/  SHF.L.U32 R3, R3, 0x1f, RZ ;  /* 0x0000001f03037819 */ /* 0x008fc800000006ff */
[----:B------:R-:W3:Y:S02]  /*98d0*/  SYNCS.PHASECHK.TRANS64.TRYWAIT P0, [R2+URZ+0x34840], R3 ;  /* 0x03484003020075a7 */ /* 0x000ee4000800017f */
[----:B---3--:R-:W-:Y:S05]  /*98e0*/  @!P0 BRA `(.L_x_225) ;  /* 0x0000003c00fc8947 */ /* 0x008fea0003800000 */
.L_x_321:
[----:B0-----:R-:W0:Y:S01]  /*98f0*/  S2R R4, SR_TID.X ;  /* 0x0000000000047919 */ /* 0x001e220000002100 */
[----:B------:R-:W-:-:S04]  /*9900*/  UPRMT UR4, UR37, 0x9910, URZ ;  /* 0x0000991025047896 */ /* 0x000fc8000800003f */
[----:B------:R-:W-:Y:S01]  /*9910*/  UISETP.NE.AND UP0, UPT, UR4, 0x2, UPT ;  /* 0x000000020400788c */ /* 0x000fe2000bf05270 */
[----:B0-----:R-:W-:-:S04]  /*9920*/  LOP3.LUT R4, R4, 0x7f, RZ, 0xc0, !PT ;  /* 0x0000007f04047812 */ /* 0x001fc800078ec0ff */
[----:B------:R-:W-:-:S13]  /*9930*/  ISETP.NE.AND P0, PT, R4, RZ, PT ;  /* 0x000000ff0400720c */ /* 0x000fda0003f05270 */
[----:B---3--:R-:W-:-:S04]  /*9940*/  @!P0 IMAD.MOV.U32 R3, RZ, RZ, 0xc000 ;  /* 0x0000c000ff038424 */ /* 0x008fc800078e00ff */
[----:B------:R0:W-:Y:S01]  /*9950*/  @!P0 SYNCS.ARRIVE.TRANS64 RZ, [R2+URZ+0x34830], R3 ;  /* 0x0348300302ff89a7 */ /* 0x0001e2000800003f */
[----:B------:R-:W-:-:S13]  /*9960*/  PLOP3.LUT P0, PT, PT, PT, UP0, 0x80, 0x0 ;  /* 0x000000000000781c */ /* 0x000fda0003f0f008 */
[----:B0-----:R-:W-:Y:S05]  /*9970*/  @P0 BRA `(.L_x_226) ;  /* 0x0000000000040947 */ /* 0x001fea0003800000 */
[----:B------:R-:W-:Y:S01]  /*9980*/  BPT.TRAP 0x1 ;  /* 0x000000040000795c */ /* 0x000fe20000300000 */
.L_x_226:
[----:B------:R-:W-:-:S13]  /*9990*/  LOP3.LUT P0, RZ, R18, 0x2, RZ, 0xc0, !PT ;  /* 0x0000000212ff7812 */ /* 0x000fda000780c0ff */
[----:B------:R-:W-:Y:S05]  /*99a0*/  @P0 BRA `(.L_x_227) ;  /* 0x0000000000040947 */ /* 0x000fea0003800000 */
[----:B------:R-:W-:Y:S01]  /*99b0*/  BPT.TRAP 0x1 ;  /* 0x000000040000795c */ /* 0x000fe20000300000 */
.L_x_227:
[----:B------:R-:W3:Y:S01]  /*99c0*/  LDL R4, [R1+0x4] ;  /* 0x0000040001047983 */ /* 0x000ee20000100800 */
[----:B------:R-:W-:Y:S01]  /*99d0*/  R2UR UR14, R2 ;  /* 0x00000000020e72ca */ /* 0x000fe200000e0000 */
[----:B------:R-:W-:Y:S01]  /*99e0*/  UIADD3 UR4, UP0, UR38, 0x370, URZ ;  /* 0x0000037026047890 */ /* 0x000fe2000ff1e03f */
[----:B------:R-:W-:Y:S01]  /*99f0*/  R2UR UR12, R16 ;  /* 0x00000000100c72ca */ /* 0x000fe200000e0000 */
[----:B------:R-:W0:Y:S01]  /*9a00*/  S2R R5, SR_CgaCtaId ;  /* 0x0000000000057919 */ /* 0x000e220000008800 */
[----:B-----5:R-:W-:Y:S01]  /*9a10*/  R2UR UR13, R0 ;  /* 0x00000000000d72ca */ /* 0x020fe200000e0000 */
[----:B------:R-:W-:Y:S01]  /*9a20*/  UMOV UR10, URZ ;  /* 0x0000003f000a7c82 */ /* 0x000fe20008000000 */
[----:B------:R-:W-:Y:S01]  /*9a30*/  UMOV UR18, 0x30000 ;  /* 0x0003000000127882 */ /* 0x000fe20000000000 */
[----:B------:R-:W4:Y:S01]  /*9a40*/  S2R R3, SR_CgaCtaId ;  /* 0x0000000000037919 */ /* 0x000f220000008800 */
[----:B------:R-:W-:Y:S01]  /*9a50*/  UMOV UR6, 0x0 ;  /* 0x0000000000067882 */ /* 0x000fe20000000000 */
[----:B------:R-:W-:Y:S01]  /*9a60*/  UMOV UR7, 0x14f00000 ;  /* 0x14f0000000077882 */ /* 0x000fe20000000000 */
[----:B------:R-:W-:Y:S01]  /*9a70*/  UMOV UR16, 0x40 ;  /* 0x0000004000107882 */ /* 0x000fe20000000000 */
[----:B------:R-:W-:Y:S01]  /*9a80*/  PLOP3.LUT P0, PT, PT, PT, PT, 0x80, 0x0 ;  /* 0x000000000000781c */ /* 0x000fe20003f0f070 */
[----:B------:R-:W-:Y:S01]  /*9a90*/  IMAD.MOV.U32 R17, RZ, RZ, R0 ;  /* 0x000000ffff117224 */ /* 0x000fe200078e0000 */
[----:B------:R-:W-:-:S11]  /*9aa0*/  LOP3.LUT R18, R18, 0xfffffff7, RZ, 0xc0, !PT ;  /* 0xfffffff712127812 */ /* 0x000fd600078ec0ff */
[----:B------:R-:W-:Y:S01]  /*9ab0*/  @P0 LOP3.LUT R18, R18, 0x8, RZ, 0xfc, !PT ;  /* 0x0000000812120812 */ /* 0x000fe200078efcff */
[----:B0-----:R-:W-:Y:S02]  /*9ac0*/  IMAD.SHL.U32 R5, R5, 0x1000, RZ ;  /* 0x0000100005057824 */ /* 0x001fe400078e00ff */
[----:B----4-:R-:W-:-:S03]  /*9ad0*/  IMAD.SHL.U32 R3, R3, 0x40, RZ ;  /* 0x0000004003037824 */ /* 0x010fc600078e00ff */
[----:B------:R-:W-:Y:S02]  /*9ae0*/  LOP3.LUT R5, R5, 0x1000, RZ, 0xc0, !PT ;  /* 0x0000100005057812 */ /* 0x000fe400078ec0ff */
[----:B------:R-:W-:-:S03]  /*9af0*/  LOP3.LUT R3, R3, 0x40, RZ, 0xc0, !PT ;  /* 0x0000004003037812 */ /* 0x000fc600078ec0ff */
[----:B------:R-:W-:Y:S01]  /*9b00*/  IMAD R2, R19, 0x6000, R5 ;  /* 0x0000600013027824 */ /* 0x000fe200078e0205 */
[----:B------:R-:W-:-:S04]  /*9b10*/  R2UR UR9, R3 ;  /* 0x00000000030972ca */ /* 0x000fc800000e0000 */
[----:B------:R-:W-:-:S13]  /*9b20*/  R2UR UR5, R2 ;  /* 0x00000000020572ca */ /* 0x000fda00000e0000 */
[----:B------:R-:W-:Y:S02]  /*9b30*/  ULEA UR8, UR5, UR36, 0x1 ;  /* 0x0000002405087291 */ /* 0x000fe4000f8e083f */
[----:B------:R-:W-:Y:S02]  /*9b40*/  UIADD3.X UR5, URZ, UR39, URZ, UP0, !UPT ;  /* 0x000000273f057290 */ /* 0x000fe400087fe43f */
[----:B------:R-:W-:Y:S02]  /*9b50*/  UIADD3 UR15, UR8, 0x20400, URZ ;  /* 0x00020400080f7890 */ /* 0x000fe4000fffe03f */
[----:B------:R-:W-:Y:S01]  /*9b60*/  UIADD3 UR17, UR8, 0x24400, URZ ;  /* 0x0002440008117890 */ /* 0x000fe2000fffe03f */
[----:B---3--:R-:W-:-:S13]  /*9b70*/  R2UR UR11, R4 ;  /* 0x00000000040b72ca */ /* 0x008fda00000e0000 */
[----:B------:R-:W-:Y:S02]  /*9b80*/  ULEA UR11, UR11, UR9, 0x7 ;  /* 0x000000090b0b7291 */ /* 0x000fe4000f8e383f */
[----:B------:R-:W-:Y:S02]  /*9b90*/  UIADD3 UR9, UR14, 0x34830, URZ ;  /* 0x000348300e097890 */ /* 0x000fe4000fffe03f */
[----:B------:R-:W-:-:S07]  /*9ba0*/  UIADD3 UR14, UR8, 0x1c400, URZ ;  /* 0x0001c400080e7890 */ /* 0x000fce000fffe03f */
[----:B------:R-:W-:Y:S01]  /*9bb0*/  UMOV UR8, UR14 ;  /* 0x0000000e00087c82 */ /* 0x000fe20008000000 */
[----:B------:R-:W-:Y:S01]  /*9bc0*/  UMOV UR14, 0x80 ;  /* 0x00000080000e7882 */ /* 0x000fe20000000000 */
[----:B------:R0:W-:Y:S02]  /*9bd0*/  UTMALDG.4D.MULTICAST [UR8], [UR4], UR18, desc[UR6] ;  /* 0x00000608040073b4 */ /* 0x0001e40008019812 */
[----:B0-----:R-:W-:Y:S01]  /*9be0*/  UMOV UR8, UR15 ;  /* 0x0000000f00087c82 */ /* 0x001fe20008000000 */
[----:B------:R-:W-:Y:S02]  /*9bf0*/  UMOV UR10, UR16 ;  /* 0x00000010000a7c82 */ /* 0x000fe40008000000 */
[----:B------:R0:W-:Y:S02]  /*9c00*/  UTMALDG.4D.MULTICAST [UR8], [UR4], UR18, desc[UR6] ;  /* 0x00000608040073b4 */ /* 0x0001e40008019812 */
[----:B0-----:R-:W-:Y:S01]  /*9c10*/  UMOV UR8, UR17 ;  /* 0x0000001100087c82 */ /* 0x001fe20008000000 */
[----:B------:R-:W-:-:S02]  /*9c20*/  UMOV UR10, UR14 ;  /* 0x0000000e000a7c82 */ /* 0x000fc40008000000 */
[----:B------:R3:W-:Y:S02]  /*9c30*/  UTMALDG.4D.MULTICAST [UR8], [UR4], UR18, desc[UR6] ;  /* 0x00000608040073b4 */ /* 0x0007e40008019812 */
[----:B---3--:R-:W-:Y:S01]  /*9c40*/  NOP ;  /* 0x0000000000007918 */ /* 0x008fe20000000000 */
.L_x_222:
        /* <DEDUP_REMOVED lines=10> */
[----:B0-----:R-:W-:Y:S02]  /*9cf0*/  IMAD.U32 R4, RZ, RZ, UR6 ;  /* 0x00000006ff047e24 */ /* 0x001fe4000f8e00ff */
[----:B------:R-:W0:Y:S01]  /*9d00*/  LDC.64 R2, c[0x4][R2] ;  /* 0x0100000002027b82 */ /* 0x000e220000000a00 */
[----:B------:R-:W-:Y:S02]  /*9d10*/  IMAD.U32 R5, RZ, RZ, UR7 ;  /* 0x00000007ff057e24 */ /* 0x000fe4000f8e00ff */
[----:B------:R-:W-:Y:S02]  /*9d20*/  IMAD.U32 R6, RZ, RZ, UR8 ;  /* 0x00000008ff067e24 */ /* 0x000fe4000f8e00ff */
[----:B------:R-:W-:-:S02]  /*9d30*/  IMAD.U32 R7, RZ, RZ, UR9 ;  /* 0x00000009ff077e24 */ /* 0x000fc4000f8e00ff */
[----:B------:R-:W-:Y:S02]  /*9d40*/  IMAD.U32 R10, RZ, RZ, UR4 ;  /* 0x00000004ff0a7e24 */ /* 0x000fe4000f8e00ff */
[----:B------:R-:W-:Y:S02]  /*9d50*/  IMAD.U32 R11, RZ, RZ, UR5 ;  /* 0x00000005ff0b7e24 */ /* 0x000fe4000f8e00ff */
[----:B-1----:R-:W-:Y:S02]  /*9d60*/  IMAD.MOV.U32 R8, RZ, RZ, 0x70 ;  /* 0x00000070ff087424 */ /* 0x002fe400078e00ff */
[----:B------:R-:W-:Y:S02]  /*9d70*/  IMAD.MOV.U32 R12, RZ, RZ, 0x1 ;  /* 0x00000001ff0c7424 */ /* 0x000fe400078e00ff */
[----:B------:R-:W-:-:S07]  /*9d80*/  IMAD.MOV.U32 R13, RZ, RZ, RZ ;  /* 0x000000ffff0d7224 */ /* 0x000fce00078e00ff */
[----:B------:R-:W-:-:S07]  /*9d90*/  LEPC R20, `(.L_x_228) ;  /* 0x000000001014794e */ /* 0x000fce0000000000 */
[----:B0-2---:R-:W-:Y:S05]  /*9da0*/  CALL.ABS.NOINC R2 ;  /* 0x0000000002007343 */ /* 0x005fea0003c00000 */
.L_x_228:
[----:B------:R-:W3:Y:S01]  /*9db0*/  LDL.LU R5, [R1+0x14] ;  /* 0x0000140001057983 */ /* 0x000ee20000300800 */
[----:B-1----:R-:W-:Y:S01]  /*9dc0*/  SHF.R.S32.HI R0, RZ, 0x1f, R16 ;  /* 0x0000001fff007819 */ /* 0x002fe20000011410 */
[----:B------:R-:W-:Y:S01]  /*9dd0*/  ULDC.64 UR4, c[0x0][0x2d8] ;  /* 0x0000b60000047ab9 */ /* 0x000fe20000000a00 */
[----:B------:R-:W1:Y:S01]  /*9de0*/  LDC R8, c[0x0][0x448] ;  /* 0x00011200ff087b82 */ /* 0x000e620000000800 */
[----:B------:R-:W4:Y:S04]  /*9df0*/  LDL.LU R7, [R1+0x1c] ;  /* 0x00001c0001077983 */ /* 0x000f280000300800 */
[----:B0-----:R-:W2:Y:S01]  /*9e00*/  LDL R4, [R1+0x24] ;  /* 0x0000240001047983 */ /* 0x001ea20000100800 */
[----:B------:R-:W-:Y:S02]  /*9e10*/  IMAD R0, R0, UR4, RZ ;  /* 0x0000000400007c24 */ /* 0x000fe4000f8e02ff */
[C---:B------:R-:W-:Y:S01]  /*9e20*/  IMAD.WIDE.U32 R2, R16.reuse, UR4, RZ ;  /* 0x0000000410027c25 */ /* 0x040fe2000f8e00ff */
[----:B------:R-:W0:Y:S03]  /*9e30*/  S2R R10, SR_TID.X ;  /* 0x00000000000a7919 */ /* 0x000e260000002100 */
[----:B------:R-:W-:Y:S01]  /*9e40*/  IMAD R0, R16, UR5, R0 ;  /* 0x0000000510007c24 */ /* 0x000fe2000f8e0200 */
[----:B------:R-:W-:-:S03]  /*9e50*/  ULDC.64 UR4, c[0x0][0x2e0] ;  /* 0x0000b80000047ab9 */ /* 0x000fc60000000a00 */
[----:B------:R-:W-:Y:S01]  /*9e60*/  IMAD.IADD R3, R3, 0x1, R0 ;  /* 0x0000000103037824 */ /* 0x000fe200078e0200 */
[----:B-1----:R-:W-:-:S13]  /*9e70*/  ISETP.NE.AND P0, PT, R8, 0x1, PT ;  /* 0x000000010800780c */ /* 0x002fda0003f05270 */
[----:B------:R-:W1:Y:S01]  /*9e80*/  @P0 LDC R6, c[0x0][0x44c] ;  /* 0x00011300ff060b82 */ /* 0x000e620000000800 */
[----:B0-----:R-:W-:-:S05]  /*9e90*/  IMAD.SHL.U32 R10, R10, 0x8, RZ ;  /* 0x000000080a0a7824 */ /* 0x001fca00078e00ff */
[----:B------:R-:W-:Y:S02]  /*9ea0*/  LOP3.LUT R10, R10, 0x38, RZ, 0xc0, !PT ;  /* 0x000000380a0a7812 */ /* 0x000fe400078ec0ff */
[----:B---3--:R-:W-:Y:S01]  /*9eb0*/  SHF.R.S32.HI R0, RZ, 0x1f, R5 ;  /* 0x0000001fff007819 */ /* 0x008fe20000011405 */
[----:B------:R-:W-:-:S04]  /*9ec0*/  IMAD.WIDE.U32 R2, R5, UR4, R2 ;  /* 0x0000000405027c25 */ /* 0x000fc8000f8e0002 */
[----:B------:R-:W-:Y:S01]  /*9ed0*/  IMAD R0, R0, UR4, RZ ;  /* 0x0000000400007c24 */ /* 0x000fe2000f8e02ff */
[----:B------:R-:W-:-:S03]  /*9ee0*/  ULDC UR4, c[0x0][0xc38] ;  /* 0x00030e0000047ab9 */ /* 0x000fc60000000800 */
[----:B------:R-:W-:Y:S02]  /*9ef0*/  IMAD R0, R5, UR5, R0 ;  /* 0x0000000505007c24 */ /* 0x000fe4000f8e0200 */
[----:B------:R-:W0:Y:S02]  /*9f00*/  S2R R5, SR_TID.X ;  /* 0x0000000000057919 */ /* 0x000e240000002100 */
[----:B------:R-:W-:Y:S02]  /*9f10*/  IMAD.IADD R3, R3, 0x1, R0 ;  /* 0x0000000103037824 */ /* 0x000fe400078e0200 */
[----:B----4-:R-:W-:Y:S02]  /*9f20*/  IMAD.MOV R0, RZ, RZ, -R7 ;  /* 0x000000ffff007224 */ /* 0x010fe400078e0a07 */
[----:B------:R-:W3:Y:S02]  /*9f30*/  @P0 LDC R7, c[0x0][0x450] ;  /* 0x00011400ff070b82 */ /* 0x000ee40000000800 */
[----:B--2---:R-:W-:Y:S01]  /*9f40*/  IMAD R0, R0, UR4, R4 ;  /* 0x0000000400007c24 */ /* 0x004fe2000f8e0204 */
[----:B------:R-:W-:-:S03]  /*9f50*/  ULDC.64 UR4, c[0x0][0x2d0] ;  /* 0x0000b40000047ab9 */ /* 0x000fc60000000a00 */
[----:B------:R-:W-:Y:S01]  /*9f60*/  IMAD.SHL.U32 R4, R0, 0x80, RZ ;  /* 0x0000008000047824 */ /* 0x000fe200078e00ff */
[----:B0-----:R-:W-:-:S04]  /*9f70*/  LOP3.LUT R5, R5, 0x7f, RZ, 0xc0, !PT ;  /* 0x0000007f05057812 */ /* 0x001fc800078ec0ff */
[----:B------:R-:W-:Y:S02]  /*9f80*/  SHF.R.U32.HI R9, RZ, 0x3, R5 ;  /* 0x00000003ff097819 */ /* 0x000fe40000011605 */
[----:B------:R-:W0:Y:S02]  /*9f90*/  S2R R5, SR_TID.X ;  /* 0x0000000000057919 */ /* 0x000e240000002100 */
[----:B0-----:R-:W-:-:S05]  /*9fa0*/  IMAD.SHL.U32 R5, R5, 0x10, RZ ;  /* 0x0000001005057824 */ /* 0x001fca00078e00ff */
[----:B------:R-:W-:Y:S02]  /*9fb0*/  LOP3.LUT R5, R9, 0x70, R5, 0xf8, !PT ;  /* 0x0000007009057812 */ /* 0x000fe400078ef805 */
[----:B------:R-:W0:Y:S02]  /*9fc0*/  S2R R9, SR_TID.X ;  /* 0x0000000000097919 */ /* 0x000e240000002100 */
[----:B------:R-:W-:-:S05]  /*9fd0*/  LOP3.LUT R0, R5, R4, RZ, 0xfc, !PT ;  /* 0x0000000405007212 */ /* 0x000fca00078efcff */
[----:B-1----:R-:W-:-:S04]  /*9fe0*/  @P0 IMAD.HI.U32 R6, R0, R6, RZ ;  /* 0x0000000600060227 */ /* 0x002fc800078e00ff */
[----:B------:R-:W-:Y:S01]  /*9ff0*/  IMAD.MOV.U32 R5, RZ, RZ, R0 ;  /* 0x000000ffff057224 */ /* 0x000fe200078e0000 */
[----:B---3--:R-:W-:-:S05]  /*a000*/  @P0 SHF.R.U32.HI R5, RZ, R7, R6 ;  /* 0x00000007ff050219 */ /* 0x008fca0000011606 */
[----:B------:R-:W-:Y:S02]  /*a010*/  IMAD.MOV R6, RZ, RZ, -R5 ;  /* 0x000000ffff067224 */ /* 0x000fe400078e0a05 */
[----:B------:R-:W-:-:S04]  /*a020*/  IMAD.WIDE.U32 R2, R5, UR4, R2 ;  /* 0x0000000405027c25 */ /* 0x000fc8000f8e0002 */
[----:B------:R-:W-:Y:S01]  /*a030*/  IMAD R0, R8, R6, R0 ;  /* 0x0000000608007224 */ /* 0x000fe200078e0200 */
[----:B------:R-:W-:-:S05]  /*a040*/  SHF.R.S32.HI R6, RZ, 0x1f, R5 ;  /* 0x0000001fff067819 */ /* 0x000fca0000011405 */
[----:B------:R-:W-:Y:S02]  /*a050*/  IMAD R6, R6, UR4, RZ ;  /* 0x0000000406067c24 */ /* 0x000fe4000f8e02ff */
[----:B0-----:R-:W-:Y:S02]  /*a060*/  IMAD.SHL.U32 R9, R9, 0x8, RZ ;  /* 0x0000000809097824 */ /* 0x001fe400078e00ff */
[----:B------:R-:W-:Y:S01]  /*a070*/  IMAD R6, R5, UR5, R6 ;  /* 0x0000000505067c24 */ /* 0x000fe2000f8e0206 */
[----:B------:R-:W-:Y:S01]  /*a080*/  SHF.R.S32.HI R5, RZ, 0x1f, R0 ;  /* 0x0000001fff057819 */ /* 0x000fe20000011400 */
[----:B------:R-:W-:Y:S01]  /*a090*/  ULDC.64 UR4, c[0x0][0x2c8] ;  /* 0x0000b20000047ab9 */ /* 0x000fe20000000a00 */
[----:B------:R-:W-:Y:S01]  /*a0a0*/  LOP3.LUT R9, R9, 0x38, RZ, 0xc0, !PT ;  /* 0x0000003809097812 */ /* 0x000fe200078ec0ff */
[----:B------:R-:W-:Y:S02]  /*a0b0*/  IMAD.IADD R3, R3, 0x1, R6 ;  /* 0x0000000103037824 */ /* 0x000fe400078e0206 */
[----:B------:R-:W-:Y:S01]  /*a0c0*/  IMAD R5, R5, UR4, RZ ;  /* 0x0000000405057c24 */ /* 0x000fe2000f8e02ff */
[C---:B------:R-:W-:Y:S01]  /*a0d0*/  LOP3.LUT R11, R9.reuse, 0x40, RZ, 0xfc, !PT ;  /* 0x00000040090b7812 */ /* 0x040fe200078efcff */
[----:B------:R-:W-:Y:S01]  /*a0e0*/  IMAD.WIDE.U32 R2, R0, UR4, R2 ;  /* 0x0000000400027c25 */ /* 0x000fe2000f8e0002 */
[----:B------:R-:W-:-:S03]  /*a0f0*/  LOP3.LUT R9, R9, 0x80, RZ, 0xfc, !PT ;  /* 0x0000008009097812 */ /* 0x000fc600078efcff */
[----:B------:R-:W-:Y:S01]  /*a100*/  IMAD R5, R0, UR5, R5 ;  /* 0x0000000500057c24 */ /* 0x000fe2000f8e0205 */
[----:B------:R-:W-:Y:S02]  /*a110*/  ULDC.64 UR4, c[0x0][0x280] ;  /* 0x0000a00000047ab9 */ /* 0x000fe40000000a00 */
[----:B------:R-:W-:Y:S01]  /*a120*/  LEA R0, P0, R2, UR4, 0x1 ;  /* 0x0000000402007c11 */ /* 0x000fe2000f8008ff */
[----:B------:R-:W-:Y:S01]  /*a130*/  ULDC UR4, c[0x0][0x2b8] ;  /* 0x0000ae0000047ab9 */ /* 0x000fe20000000800 */
[----:B------:R-:W-:Y:S01]  /*a140*/  IMAD.IADD R3, R3, 0x1, R5 ;  /* 0x0000000103037824 */ /* 0x000fe200078e0205 */
[----:B------:R-:W-:Y:S02]  /*a150*/  ISETP.GE.AND P1, PT, R9, UR4, PT ;  /* 0x0000000409007c0c */ /* 0x000fe4000bf26270 */
[----:B------:R0:W5:Y:S01]  /*a160*/  LDL R9, [R1+0x10] ;  /* 0x0000100001097983 */ /* 0x0001620000100800 */
[----:B------:R-:W-:Y:S02]  /*a170*/  ISETP.GE.AND P3, PT, R10, UR4, PT ;  /* 0x000000040a007c0c */ /* 0x000fe4000bf66270 */
[----:B------:R-:W-:-:S02]  /*a180*/  LEA.HI.X R2, R2, UR5, R3, 0x1, P0 ;  /* 0x0000000502027c11 */ /* 0x000fc400080f0c03 */
[----:B------:R-:W-:Y:S01]  /*a190*/  ISETP.GE.AND P0, PT, R11, UR4, PT ;  /* 0x000000040b007c0c */ /* 0x000fe2000bf06270 */
[----:B------:R-:W-:-:S03]  /*a1a0*/  UMOV UR4, 0xffffffff ;  /* 0xffffffff00047882 */ /* 0x000fc60000000000 */
[----:B0-----:R-:W-:Y:S09]  /*a1b0*/  BRA.DIV UR4, `(.L_x_229) ;  /* 0x0000003604dc7947 */ /* 0x001ff2000b800000 */
[----:B------:R-:W0:Y:S01]  /*a1c0*/  S2R R6, SR_TID.X ;  /* 0x0000000000067919 */ /* 0x000e220000002100 */
[----:B------:R-:W-:Y:S02]  /*a1d0*/  ULDC UR4, c[0x0][0x288] ;  /* 0x0000a20000047ab9 */ /* 0x000fe40000000800 */
[----:B------:R-:W-:Y:S01]  /*a1e0*/  IMAD R3, R8, UR4, RZ ;  /* 0x0000000408037c24 */ /* 0x000fe2000f8e02ff */
[----:B------:R-:W1:Y:S01]  /*a1f0*/  SHFL.IDX PT, R7, R0, RZ, 0x181f ;  /* 0x00181fff00077589 */ /* 0x000e6200000e0000 */
[----:B0-----:R-:W-:-:S04]  /*a200*/  LOP3.LUT R6, R6, 0x7f, RZ, 0xc0, !PT ;  /* 0x0000007f06067812 */ /* 0x001fc800078ec0ff */
[----:B------:R-:W-:Y:S02]  /*a210*/  SHF.R.U32.HI R11, RZ, 0x3, R6 ;  /* 0x00000003ff0b7819 */ /* 0x000fe40000011606 */
[----:B------:R-:W0:Y:S03]  /*a220*/  SHFL.IDX PT, R6, R2, RZ, 0x181f ;  /* 0x00181fff02067589 */ /* 0x000e2600000e0000 */
[----:B------:R-:W-:-:S04]  /*a230*/  IMAD.IADD R4, R11, 0x1, R4 ;  /* 0x000000010b047824 */ /* 0x000fc800078e0204 */
[C---:B------:R-:W-:Y:S01]  /*a240*/  VIADD R5, R4.reuse, 0x10 ;  /* 0x0000001004057836 */ /* 0x040fe20000000000 */
[----:B------:R-:W-:-:S13]  /*a250*/  ISETP.GE.AND P2, PT, R4, R3, PT ;  /* 0x000000030400720c */ /* 0x000fda0003f46270 */
[----:B-1----:R-:W-:-:S05]  /*a260*/  @!P2 LEA R7, P4, R10, R7, 0x1 ;  /* 0x000000070a07a211 */ /* 0x002fca00078808ff */
[----:B0-----:R-:W-:-:S05]  /*a270*/  @!P2 IMAD.X R6, RZ, RZ, R6, P4 ;  /* 0x000000ffff06a224 */ /* 0x001fca00020e0606 */
[----:B------:R-:W-:-:S04]  /*a280*/  @!P2 LOP3.LUT R7, R7, R6, RZ, 0x3c, !PT ;  /* 0x000000060707a212 */ /* 0x000fc800078e3cff */
[----:B------:R-:W-:-:S04]  /*a290*/  @!P2 LOP3.LUT R6, R7, R6, RZ, 0x3c, !PT ;  /* 0x000000060706a212 */ /* 0x000fc800078e3cff */
[----:B------:R-:W-:-:S05]  /*a2a0*/  @!P2 LOP3.LUT R7, R7, R6, RZ, 0x3c, !PT ;  /* 0x000000060707a212 */ /* 0x000fca00078e3cff */
[----:B------:R-:W-:Y:S01]  /*a2b0*/  @!PT LDS RZ, [RZ] ;  /* 0x00000000fffff984 */ /* 0x000fe20000000800 */
[----:B-----5:R-:W-:Y:S04]  /*a2c0*/  @!P2 LDGSTS.E.BYPASS.LTC128B.128 [R9+0x10400], desc[UR60][R6.64], !P3 ;  /* 0x104000000609afae */ /* 0x020fe8000d901d7c */
[----:B------:R-:W-:Y:S04]  /*a2d0*/  @!P2 LDGSTS.E.BYPASS.LTC128B.128 [R9+0x14400], desc[UR60][R6.64+0x80], !P0 ;  /* 0x144000800609afae */ /* 0x000fe8000c101d7c */
[----:B------:R0:W-:Y:S01]  /*a2e0*/  @!P2 LDGSTS.E.BYPASS.LTC128B.128 [R9+0x18400], desc[UR60][R6.64+0x100], !P1 ;  /* 0x184001000609afae */ /* 0x0001e2000c901d7c */
[----:B------:R-:W-:Y:S01]  /*a2f0*/  ISETP.GE.AND P2, PT, R5, R3, PT ;  /* 0x000000030500720c */ /* 0x000fe20003f46270 */
[----:B------:R-:W-:-:S02]  /*a300*/  VIADD R5, R4, 0x20 ;  /* 0x0000002004057836 */ /* 0x000fc40000000000 */
[----:B0-----:R-:W0:Y:S04]  /*a310*/  SHFL.IDX PT, R7, R0, 0x1, 0x181f ;  /* 0x00381f0000077f89 */ /* 0x001e2800000e0000 */
[----:B------:R-:W1:Y:S06]  /*a320*/  SHFL.IDX PT, R6, R2, 0x1, 0x181f ;  /* 0x00381f0002067f89 */ /* 0x000e6c00000e0000 */
[----:B0-----:R-:W-:-:S05]  /*a330*/  @!P2 LEA R7, P4, R10, R7, 0x1 ;  /* 0x000000070a07a211 */ /* 0x001fca00078808ff */
[----:B-1----:R-:W-:-:S05]  /*a340*/  @!P2 IMAD.X R6, RZ, RZ, R6, P4 ;  /* 0x000000ffff06a224 */ /* 0x002fca00020e0606 */
[----:B------:R-:W-:-:S04]  /*a350*/  @!P2 LOP3.LUT R7, R7, R6, RZ, 0x3c, !PT ;  /* 0x000000060707a212 */ /* 0x000fc800078e3cff */
[----:B------:R-:W-:-:S04]  /*a360*/  @!P2 LOP3.LUT R6, R7, R6, RZ, 0x3c, !PT ;  /* 0x000000060706a212 */ /* 0x000fc800078e3cff */
[----:B------:R-:W-:-:S05]  /*a370*/  @!P2 LOP3.LUT R7, R7, R6, RZ, 0x3c, !PT ;  /* 0x000000060707a212 */ /* 0x000fca00078e3cff */
[----:B------:R-:W-:Y:S04]  /*a380*/  @!P2 LDGSTS.E.BYPASS.LTC128B.128 [R9+0x10c00], desc[UR60][R6.64], !P3 ;  /* 0x10c000000609afae */ /* 0x000fe8000d901d7c */
        /* <DEDUP_REMOVED lines=50> */
[----:B------:R-:W-:-:S03]  /*a6b0*/  ISETP.GE.AND P2, PT, R5, R3, PT ;  /* 0x000000030500720c */ /* 0x000fc60003f46270 */
[----:B------:R-:W-:Y:S04]  /*a6c0*/  SHFL.IDX PT, R5, R2, 0x7, 0x181f ;  /* 0x00f81f0002057f89 */ /* 0x000fe800000e0000 */
[----:B0-----:R-:W0:Y:S04]  /*a6d0*/  SHFL.IDX PT, R7, R0, 0x6, 0x181f ;  /* 0x00d81f0000077f89 */ /* 0x001e2800000e0000 */
[----:B------:R-:W1:Y:S04]  /*a6e0*/  SHFL.IDX PT, R6, R2, 0x6, 0x181f ;  /* 0x00d81f0002067f89 */ /* 0x000e6800000e0000 */
[----:B------:R-:W2:Y:S01]  /*a6f0*/  SHFL.IDX PT, R0, R0, 0x7, 0x181f ;  /* 0x00f81f0000007f89 */ /* 0x000ea200000e0000 */
[----:B0-----:R-:W-:-:S05]  /*a700*/  @!P2 LEA R7, P4, R10, R7, 0x1 ;  /* 0x000000070a07a211 */ /* 0x001fca00078808ff */
[----:B-1----:R-:W-:-:S05]  /*a710*/  @!P2 IMAD.X R6, RZ, RZ, R6, P4 ;  /* 0x000000ffff06a224 */ /* 0x002fca00020e0606 */
[----:B------:R-:W-:-:S04]  /*a720*/  @!P2 LOP3.LUT R7, R7, R6, RZ, 0x3c, !PT ;  /* 0x000000060707a212 */ /* 0x000fc800078e3cff */
[----:B------:R-:W-:-:S04]  /*a730*/  @!P2 LOP3.LUT R6, R7, R6, RZ, 0x3c, !PT ;  /* 0x000000060706a212 */ /* 0x000fc800078e3cff */
[----:B------:R-:W-:-:S05]  /*a740*/  @!P2 LOP3.LUT R7, R7, R6, RZ, 0x3c, !PT ;  /* 0x000000060707a212 */ /* 0x000fca00078e3cff */
[----:B------:R1:W-:Y:S04]  /*a750*/  @!P2 LDGSTS.E.BYPASS.LTC128B.128 [R9+0x13400], desc[UR60][R6.64], !P3 ;  /* 0x134000000609afae */ /* 0x0003e8000d901d7c */
[----:B------:R1:W-:Y:S04]  /*a760*/  @!P2 LDGSTS.E.BYPASS.LTC128B.128 [R9+0x17400], desc[UR60][R6.64+0x80], !P0 ;  /* 0x174000800609afae */ /* 0x0003e8000c101d7c */
[----:B--2---:R1:W-:Y:S02]  /*a770*/  @!P2 LDGSTS.E.BYPASS.LTC128B.128 [R9+0x1b400], desc[UR60][R6.64+0x100], !P1 ;  /* 0x1b4001000609afae */ /* 0x0043e4000c901d7c */
.L_x_338:
[----:B------:R-:W-:Y:S01]  /*a780*/  VIADD R4, R4, 0x70 ;  /* 0x0000007004047836 */ /* 0x000fe20000000000 */
[----:B------:R-:W-:Y:S04]  /*a790*/  BSSY B0, `(.L_x_230) ;  /* 0x000000b000007945 */ /* 0x000fe80003800000 */
[----:B------:R-:W-:-:S13]  /*a7a0*/  ISETP.GE.AND P2, PT, R4, R3, PT ;  /* 0x000000030400720c */ /* 0x000fda0003f46270 */
[----:B------:R-:W-:Y:S05]  /*a7b0*/  @P2 BRA `(.L_x_231) ;  /* 0x0000000000202947 */ /* 0x000fea0003800000 */
[----:B------:R-:W-:-:S05]  /*a7c0*/  LEA R2, P2, R10, R0, 0x1 ;  /* 0x000000000a027211 */ /* 0x000fca00078408ff */
[----:B------:R-:W-:-:S05]  /*a7d0*/  IMAD.X R3, RZ, RZ, R5, P2 ;  /* 0x000000ffff037224 */ /* 0x000fca00010e0605 */
[----:B------:R-:W-:Y:S01]  /*a7e0*/  @!PT LDS RZ, [RZ] ;  /* 0x00000000fffff984 */ /* 0x000fe20000000800 */
[----:B------:R-:W-:Y:S01]  /*a7f0*/  @!PT LDS RZ, [RZ] ;  /* 0x00000000fffff984 */ /* 0x000fe20000000800 */
[----:B------:R-:W-:Y:S01]  /*a800*/  @!PT LDS RZ, [RZ] ;  /* 0x00000000fffff984 */ /* 0x000fe20000000800 */
[----:B------:R2:W-:Y:S04]  /*a810*/  LDGSTS.E.BYPASS.LTC128B.128 [R9+0x13c00], desc[UR60][R2.64], !P3 ;  /* 0x13c0000002097fae */ /* 0x0005e8000d901d7c */
[----:B------:R2:W-:Y:S04]  /*a820*/  LDGSTS.E.BYPASS.LTC128B.128 [R9+0x17c00], desc[UR60][R2.64+0x80], !P0 ;  /* 0x17c0008002097fae */ /* 0x0005e8000c101d7c */
[----:B------:R2:W-:Y:S02]  /*a830*/  LDGSTS.E.BYPASS.LTC128B.128 [R9+0x1bc00], desc[UR60][R2.64+0x100], !P1 ;  /* 0x1bc0010002097fae */ /* 0x0005e4000c901d7c */
.L_x_231:
[----:B------:R-:W-:Y:S05]  /*a840*/  BSYNC B0 ;  /* 0x0000000000007941 */ /* 0x000fea0003800000 */
.L_x_230:
[----:B--2---:R-:W2:Y:S01]  /*a850*/  LDL R2, [R1+0x2c] ;  /* 0x00002c0001027983 */ /* 0x004ea20000100800 */
        /* <DEDUP_REMOVED lines=9> */
[----:B------:R-:W3:Y:S01]  /*a8f0*/  SYNCS.PHASECHK.TRANS64.TRYWAIT P0, [UR36+0x34820], R0 ;  /* 0x03482000ff0075a7 */ /* 0x000ee20008000164 */
[----:B--2---:R-:W-:Y:S02]  /*a900*/  ISETP.GE.AND P1, PT, R2, 0x81, PT ;  /* 0x000000810200780c */ /* 0x004fe40003f26270 */
[----:B---3--:R-:W-:Y:S11]  /*a910*/  @!P0 BRA `(.L_x_233) ;  /* 0x0000003800f08947 */ /* 0x008ff60003800000 */
.L_x_339:
[----:B------:R-:W-:Y:S05]  /*a920*/  BSYNC B0 ;  /* 0x0000000000007941 */ /* 0x000fea0003800000 */
.L_x_232:
[----:B------:R-:W-:Y:S05]  /*a930*/  @!P1 BRA `(.L_x_234) ;  /* 0x0000002000e09947 */ /* 0x000fea0003800000 */
[----:B------:R-:W0:Y:S01]  /*a940*/  LDL R2, [R1+0x20] ;  /* 0x0000200001027983 */ /* 0x000e220000100800 */
[----:B--2---:R-:W-:Y:S02]  /*a950*/  IMAD.MOV.U32 R0, RZ, RZ, 0x1 ;  /* 0x00000001ff007424 */ /* 0x004fe400078e00ff */
[----:B01----:R-:W-:-:S05]  /*a960*/  IMAD.MOV R9, RZ, RZ, -R2 ;  /* 0x000000ffff097224 */ /* 0x003fca00078e0a02 */
[----:B------:R-:W-:-:S05]  /*a970*/  VIADDMNMX R9, R9, R0, 0xffffffff, !PT ;  /* 0xffffffff09097446 */ /* 0x000fca0007800100 */
[----:B------:R-:W-:-:S05]  /*a980*/  IMAD.IADD R0, R2, 0x1, R9 ;  /* 0x0000000102007824 */ /* 0x000fca00078e0209 */
[----:B------:R-:W-:-:S04]  /*a990*/  LOP3.LUT R0, R0, 0x1, RZ, 0xc0, !PT ;  /* 0x0000000100007812 */ /* 0x000fc800078ec0ff */
[----:B------:R-:W-:Y:S01]  /*a9a0*/  ISETP.NE.U32.AND P0, PT, R0, 0x1, PT ;  /* 0x000000010000780c */ /* 0x000fe20003f05070 */
[----:B------:R-:W-:-:S12]  /*a9b0*/  VIADD R0, R2, 0xfffffffe ;  /* 0xfffffffe02007836 */ /* 0x000fd80000000000 */
[----:B------:R-:W-:Y:S05]  /*a9c0*/  @P0 BRA `(.L_x_235) ;  /* 0x0000000800e80947 */ /* 0x000fea0003800000 */
[----:B------:R-:W2:Y:S01]  /*a9d0*/  LDL R2, [R1] ;  /* 0x0000000001027983 */ /* 0x000ea20000100800 */
[----:B------:R-:W-:Y:S01]  /*a9e0*/  LOP3.LUT P2, RZ, R18, 0x8, RZ, 0xc0, !PT ;  /* 0x0000000812ff7812 */ /* 0x000fe2000784c0ff */
[----:B------:R-:W-:Y:S01]  /*a9f0*/  VIADD R4, R19, 0x1 ;  /* 0x0000000113047836 */ /* 0x000fe20000000000 */
[----:B------:R-:W-:Y:S04]  /*aa00*/  BSSY B0, `(.L_x_236) ;  /* 0x00000b2000007945 */ /* 0x000fe80003800000 */
[----:B------:R-:W-:-:S04]  /*aa10*/  ISETP.NE.AND P0, PT, R4, 0x2, PT ;  /* 0x000000020400780c */ /* 0x000fc80003f05270 */
[----:B------:R-:W-:Y:S02]  /*aa20*/  SEL R8, RZ, 0x1, P0 ;  /* 0x00000001ff087807 */ /* 0x000fe40000000000 */
[----:B------:R-:W-:Y:S02]  /*aa30*/  SEL R4, R4, RZ, P0 ;  /* 0x000000ff04047207 */ /* 0x000fe40000000000 */
[----:B--2---:R-:W-:Y:S01]  /*aa40*/  LOP3.LUT R8, R2, R8, RZ, 0x3c, !PT ;  /* 0x0000000802087212 */ /* 0x004fe200078e3cff */
[----:B------:R-:W-:Y:S06]  /*aa50*/  @!P2 BRA `(.L_x_237) ;  /* 0x0000000800b0a947 */ /* 0x000fec0003800000 */
[----:B------:R-:W-:Y:S01]  /*aa60*/  LOP3.LUT P2, RZ, R18, 0x4, RZ, 0xc0, !PT ;  /* 0x0000000412ff7812 */ /* 0x000fe2000784c0ff */
[----:B------:R-:W-:-:S12]  /*aa70*/  IMAD.MOV.U32 R6, RZ, RZ, R17 ;  /* 0x000000ffff067224 */ /* 0x000fd800078e0011 */
[----:B------:R-:W-:Y:S05]  /*aa80*/  @!P2 BRA `(.L_x_238) ;  /* 0x000000000050a947 */ /* 0x000fea0003800000 */
[----:B------:R-:W2:Y:S01]  /*aa90*/  LDL R10, [R1+0xc] ;  /* 0x00000c00010a7983 */ /* 0x000ea20000100800 */
[----:B------:R-:W0:Y:S01]  /*aaa0*/  LDC R6, c[0x0][0x43c] ;  /* 0x00010f00ff067b82 */ /* 0x000e220000000800 */
[----:B------:R-:W-:Y:S02]  /*aab0*/  ULDC.64 UR4, c[0x0][0x428] ;  /* 0x00010a0000047ab9 */ /* 0x000fe40000000a00 */
[----:B------:R-:W3:Y:S01]  /*aac0*/  LDL R7, [R1+0x8] ;  /* 0x0000080001077983 */ /* 0x000ee20000100800 */
[----:B0-----:R-:W-:-:S13]  /*aad0*/  ISETP.NE.AND P0, PT, R6, 0x1, PT ;  /* 0x000000010600780c */ /* 0x001fda0003f05270 */
[----:B------:R-:W0:Y:S02]  /*aae0*/  @P0 LDC.64 R2, c[0x0][0x440] ;  /* 0x00011000ff020b82 */ /* 0x000e240000000a00 */
[----:B0-----:R-:W-:-:S04]  /*aaf0*/  @P0 IMAD.HI.U32 R5, R0, R2, RZ ;  /* 0x0000000200050227 */ /* 0x001fc800078e00ff */
[----:B------:R-:W-:Y:S01]  /*ab00*/  IMAD.MOV.U32 R2, RZ, RZ, R0 ;  /* 0x000000ffff027224 */ /* 0x000fe200078e0000 */
[----:B------:R-:W-:-:S05]  /*ab10*/  @P0 SHF.R.U32.HI R2, RZ, R3, R5 ;  /* 0x00000003ff020219 */ /* 0x000fca0000011605 */
[----:B------:R-:W-:-:S04]  /*ab20*/  IMAD.MOV R3, RZ, RZ, -R2 ;  /* 0x000000ffff037224 */ /* 0x000fc800078e0a02 */
[----:B------:R-:W-:Y:S01]  /*ab30*/  IMAD R0, R6, R3, R0 ;  /* 0x0000000306007224 */ /* 0x000fe200078e0200 */
[----:B------:R-:W-:Y:S01]  /*ab40*/  SHF.R.S32.HI R3, RZ, 0x1f, R2 ;  /* 0x0000001fff037819 */ /* 0x000fe20000011402 */
[----:B--2---:R-:W-:-:S04]  /*ab50*/  IMAD R5, R10, UR4, RZ ;  /* 0x000000040a057c24 */ /* 0x004fc8000f8e02ff */
[C---:B---3--:R-:W-:Y:S02]  /*ab60*/  IMAD R5, R7.reuse, UR5, R5 ;  /* 0x0000000507057c24 */ /* 0x048fe4000f8e0205 */
[----:B------:R-:W-:Y:S01]  /*ab70*/  IMAD.WIDE.U32 R2, R7, UR4, R2 ;  /* 0x0000000407027c25 */ /* 0x000fe2000f8e0002 */
[----:B------:R-:W-:-:S03]  /*ab80*/  ULDC.64 UR4, c[0x0][0x418] ;  /* 0x0001060000047ab9 */ /* 0x000fc60000000a00 */
[----:B------:R-:W-:Y:S01]  /*ab90*/  IMAD.IADD R3, R5, 0x1, R3 ;  /* 0x0000000105037824 */ /* 0x000fe200078e0203 */
[----:B------:R-:W-:-:S04]  /*aba0*/  LEA R6, P0, R2, UR4, 0x2 ;  /* 0x0000000402067c11 */ /* 0x000fc8000f8010ff */
[----:B------:R-:W-:-:S05]  /*abb0*/  LEA.HI.X R7, R2, UR5, R3, 0x2, P0 ;  /* 0x0000000502077c11 */ /* 0x000fca00080f1403 */
[----:B------:R0:W5:Y:S04]  /*abc0*/  LDG.E R6, desc[UR60][R6.64] ;  /* 0x0000003c06067981 */ /* 0x000168000c1e1900 */
.L_x_238:
[----:B------:R-:W-:Y:S01]  /*abd0*/  LEA R3, R4, UR36, 0x3 ;  /* 0x0000002404037c11 */ /* 0x000fe2000f8e18ff */
[----:B------:R-:W-:Y:S01]  /*abe0*/  BSSY B1, `(.L_x_239) ;  /* 0x0000004000017945 */ /* 0x000fe20003800000 */
[----:B------:R-:W-:-:S04]  /*abf0*/  SHF.L.U32 R2, R8, 0x1f, RZ ;  /* 0x0000001f08027819 */ /* 0x000fc800000006ff */
[----:B------:R-:W1:Y:S02]  /*ac00*/  SYNCS.PHASECHK.TRANS64.TRYWAIT P0, [R3+URZ+0x34840], R2 ;  /* 0x03484002030075a7 */ /* 0x000e64000800017f */
[----:B-1----:R-:W-:Y:S05]  /*ac10*/  @!P0 BRA `(.L_x_240) ;  /* 0x0000003800488947 */ /* 0x002fea0003800000 */
.L_x_340:
[----:B------:R-:W-:Y:S05]  /*ac20*/  BSYNC B1 ;  /* 0x0000000000017941 */ /* 0x000fea0003800000 */
.L_x_239:
[----:B------:R-:W2:Y:S01]  /*ac30*/  S2R R5, SR_TID.X ;  /* 0x0000000000057919 */ /* 0x000ea20000002100 */
[----:B------:R-:W-:Y:S01]  /*ac40*/  UPRMT UR4, UR37, 0x9910, URZ ;  /* 0x0000991025047896 */ /* 0x000fe2000800003f */
[----:B--2---:R-:W-:-:S04]  /*ac50*/  LOP3.LUT R5, R5, 0x7f, RZ, 0xc0, !PT ;  /* 0x0000007f05057812 */ /* 0x004fc800078ec0ff */
[----:B------:R-:W-:-:S13]  /*ac60*/  ISETP.NE.AND P0, PT, R5, RZ, PT ;  /* 0x000000ff0500720c */ /* 0x000fda0003f05270 */
[----:B-1----:R-:W-:-:S04]  /*ac70*/  @!P0 IMAD.MOV.U32 R2, RZ, RZ, 0xc000 ;  /* 0x0000c000ff028424 */ /* 0x002fc800078e00ff */
[----:B------:R1:W-:Y:S02]  /*ac80*/  @!P0 SYNCS.ARRIVE.TRANS64 RZ, [R3+URZ+0x34830], R2 ;  /* 0x0348300203ff89a7 */ /* 0x0003e4000800003f */
[----:B-1----:R-:W-:-:S05]  /*ac90*/  IMAD.U32 R2, RZ, RZ, UR4 ;  /* 0x00000004ff027e24 */ /* 0x002fca000f8e00ff */
[----:B------:R-:W-:-:S13]  /*aca0*/  ISETP.NE.AND P1, PT, R2, 0x2, PT ;  /* 0x000000020200780c */ /* 0x000fda0003f25270 */
[----:B------:R-:W-:Y:S05]  /*acb0*/  @P1 BRA `(.L_x_241) ;  /* 0x0000000000041947 */ /* 0x000fea0003800000 */
[----:B------:R-:W-:Y:S01]  /*acc0*/  BPT.TRAP 0x1 ;  /* 0x000000040000795c */ /* 0x000fe20000300000 */
.L_x_241:
[----:B------:R-:W-:Y:S01]  /*acd0*/  LOP3.LUT P0, RZ, R18, 0x2, RZ, 0xc0, !PT ;  /* 0x0000000212ff7812 */ /* 0x000fe2000780c0ff */
[----:B------:R-:W-:-:S12]  /*ace0*/  BSSY B1, `(.L_x_242) ;  /* 0x0000003000017945 */ /* 0x000fd80003800000 */
[----:B------:R-:W-:Y:S05]  /*acf0*/  @P0 BRA `(.L_x_243) ;  /* 0x0000000000040947 */ /* 0x000fea0003800000 */
[----:B------:R-:W-:Y:S01]  /*ad00*/  BPT.TRAP 0x1 ;  /* 0x000000040000795c */ /* 0x000fe20000300000 */
.L_x_243:
[----:B------:R-:W-:Y:S05]  /*ad10*/  BSYNC B1 ;  /* 0x0000000000017941 */ /* 0x000fea0003800000 */
.L_x_242:
[----:B------:R-:W1:Y:S01]  /*ad20*/  S2R R2, SR_CgaCtaId ;  /* 0x0000000000027919 */ /* 0x000e620000008800 */
[----:B------:R-:W-:Y:S01]  /*ad30*/  IMAD.MOV.U32 R10, RZ, RZ, RZ ;  /* 0x000000ffff0a7224 */ /* 0x000fe200078e00ff */
[----:B------:R-:W-:Y:S01]  /*ad40*/  UIADD3 UR4, UP0, UR38, 0x370, URZ ;  /* 0x0000037026047890 */ /* 0x000fe2000ff1e03f */
[----:B------:R-:W-:Y:S01]  /*ad50*/  PLOP3.LUT P0, PT, PT, PT, PT, 0x80, 0x0 ;  /* 0x000000000000781c */ /* 0x000fe20003f0f070 */
[----:B------:R-:W-:Y:S01]  /*ad60*/  VIADD R3, R3, 0x34830 ;  /* 0x0003483003037836 */ /* 0x000fe20000000000 */
[----:B------:R-:W-:Y:S01]  /*ad70*/  UMOV UR6, 0x30000 ;  /* 0x0003000000067882 */ /* 0x000fe20000000000 */
[----:B------:R-:W-:Y:S01]  /*ad80*/  R2UR UR10, R10 ;  /* 0x000000000a0a72ca */ /* 0x000fe200000e0000 */
[----:B------:R-:W-:Y:S01]  /*ad90*/  UIADD3.X UR5, URZ, UR39, URZ, UP0, !UPT ;  /* 0x000000273f057290 */ /* 0x000fe200087fe43f */
[----:B------:R-:W-:Y:S01]  /*ada0*/  UMOV UR14, 0x0 ;  /* 0x00000000000e7882 */ /* 0x000fe20000000000 */
[----:B------:R-:W-:Y:S01]  /*adb0*/  UMOV UR15, 0x14f00000 ;  /* 0x14f00000000f7882 */ /* 0x000fe20000000000 */
[----:B-1----:R-:W-:-:S05]  /*adc0*/  IMAD.SHL.U32 R2, R2, 0x1000, RZ ;  /* 0x0000100002027824 */ /* 0x002fca00078e00ff */
[----:B------:R-:W-:-:S05]  /*add0*/  LOP3.LUT R2, R2, 0x1000, RZ, 0xc0, !PT ;  /* 0x0000100002027812 */ /* 0x000fca00078ec0ff */
[----:B------:R-:W-:Y:S02]  /*ade0*/  IMAD R5, R4, 0x6000, R2 ;  /* 0x0000600004057824 */ /* 0x000fe400078e0202 */
[----:B------:R-:W1:Y:S03]  /*adf0*/  S2R R2, SR_CgaCtaId ;  /* 0x0000000000027919 */ /* 0x000e660000008800 */
[----:B------:R-:W-:-:S05]  /*ae00*/  LEA R5, R5, UR36, 0x1 ;  /* 0x0000002405057c11 */ /* 0x000fca000f8e08ff */
[----:B0-----:R-:W-:Y:S02]  /*ae10*/  VIADD R7, R5, 0x1c400 ;  /* 0x0001c40005077836 */ /* 0x001fe40000000000 */
[----:B-1----:R-:W-:-:S05]  /*ae20*/  IMAD.SHL.U32 R2, R2, 0x40, RZ ;  /* 0x0000004002027824 */ /* 0x002fca00078e00ff */
[----:B------:R-:W-:-:S05]  /*ae30*/  LOP3.LUT R2, R2, 0x40, RZ, 0xc0, !PT ;  /* 0x0000004002027812 */ /* 0x000fca00078ec0ff */
[----:B------:R-:W-:-:S07]  /*ae40*/  IMAD R2, R0, 0x80, R2 ;  /* 0x0000008000027824 */ /* 0x000fce00078e0202 */
.L_x_244:
        /* <DEDUP_REMOVED lines=8> */
[----:B------:R0:W-:Y:S02]  /*aed0*/  UTMALDG.4D.MULTICAST [UR8], [UR4], UR6, desc[UR14] ;  /* 0x00000e08040073b4 */ /* 0x0001e40008019806 */
[----:B0-----:R-:W-:Y:S05]  /*aee0*/  @P0 BRA.U.ANY `(.L_x_244) ;  /* 0xfffffffd00d80947 */ /* 0x001fea000393ffff */
[----:B------:R-:W-:Y:S01]  /*aef0*/  IMAD.MOV.U32 R11, RZ, RZ, 0x40 ;  /* 0x00000040ff0b7424 */ /* 0x000fe200078e00ff */
[----:B------:R-:W-:Y:S01]  /*af00*/  PLOP3.LUT P0, PT, PT, PT, PT, 0x80, 0x0 ;  /* 0x000000000000781c */ /* 0x000fe20003f0f070 */
[----:B------:R-:W-:Y:S01]  /*af10*/  VIADD R7, R5, 0x20400 ;  /* 0x0002040005077836 */ /* 0x000fe20000000000 */
[----:B------:R-:W-:Y:S01]  /*af20*/  UMOV UR6, 0x30000 ;  /* 0x0003000000067882 */ /* 0x000fe20000000000 */
[----:B------:R-:W-:Y:S01]  /*af30*/  UMOV UR14, 0x0 ;  /* 0x00000000000e7882 */ /* 0x000fe20000000000 */
[----:B------:R-:W-:Y:S01]  /*af40*/  R2UR UR10, R11 ;  /* 0x000000000b0a72ca */ /* 0x000fe200000e0000 */
[----:B------:R-:W-:-:S14]  /*af50*/  UMOV UR15, 0x14f00000 ;  /* 0x14f00000000f7882 */ /* 0x000fdc0000000000 */
.L_x_245:
        /* <DEDUP_REMOVED lines=10> */
[----:B------:R-:W-:Y:S01]  /*b000*/  PLOP3.LUT P0, PT, PT, PT, PT, 0x80, 0x0 ;  /* 0x000000000000781c */ /* 0x000fe20003f0f070 */
[----:B------:R-:W-:Y:S01]  /*b010*/  VIADD R5, R5, 0x24400 ;  /* 0x0002440005057836 */ /* 0x000fe20000000000 */
[----:B------:R-:W-:Y:S01]  /*b020*/  UMOV UR6, 0x30000 ;  /* 0x0003000000067882 */ /* 0x000fe20000000000 */
[----:B------:R-:W-:Y:S01]  /*b030*/  UMOV UR14, 0x0 ;  /* 0x00000000000e7882 */ /* 0x000fe20000000000 */
[----:B------:R-:W-:Y:S01]  /*b040*/  UMOV UR15, 0x14f00000 ;  /* 0x14f00000000f7882 */ /* 0x000fe20000000000 */
[----:B------:R-:W-:-:S08]  /*b050*/  UMOV UR10, 0x80 ;  /* 0x00000080000a7882 */ /* 0x000fd00000000000 */
.L_x_246:
        /* <DEDUP_REMOVED lines=10> */
[----:B------:R-:W2:Y:S01]  /*b100*/  LDL.LU R7, [R1] ;  /* 0x0000000001077983 */ /* 0x000ea20000300800 */
[----:B------:R-:W-:Y:S01]  /*b110*/  LEA R2, R19, UR36, 0x3 ;  /* 0x0000002413027c11 */ /* 0x000fe2000f8e18ff */
[----:B------:R-:W-:Y:S01]  /*b120*/  BSSY B1, `(.L_x_247) ;  /* 0x0000004000017945 */ /* 0x000fe20003800000 */
[----:B--2---:R-:W-:-:S04]  /*b130*/  SHF.L.U32 R3, R7, 0x1f, RZ ;  /* 0x0000001f07037819 */ /* 0x004fc800000006ff */
[----:B------:R-:W0:Y:S02]  /*b140*/  SYNCS.PHASECHK.TRANS64.TRYWAIT P0, [R2+URZ+0x34860], R3 ;  /* 0x03486003020075a7 */ /* 0x000e24000800017f */
[----:B0-----:R-:W-:Y:S05]  /*b150*/  @!P0 BRA `(.L_x_248) ;  /* 0x00000034000c8947 */ /* 0x001fea0003800000 */
.L_x_341:
[----:B------:R-:W-:Y:S05]  /*b160*/  BSYNC B1 ;  /* 0x0000000000017941 */ /* 0x000fea0003800000 */
.L_x_247:
[----:B------:R-:W1:Y:S02]  /*b170*/  S2R R5, SR_TID.X ;  /* 0x0000000000057919 */ /* 0x000e640000002100 */
[----:B-1----:R-:W-:-:S04]  /*b180*/  LOP3.LUT R5, R5, 0x7f, RZ, 0xc0, !PT ;  /* 0x0000007f05057812 */ /* 0x002fc800078ec0ff */
[----:B------:R-:W-:-:S13]  /*b190*/  ISETP.NE.AND P0, PT, R5, RZ, PT ;  /* 0x000000ff0500720c */ /* 0x000fda0003f05270 */
[----:B0-----:R-:W-:-:S04]  /*b1a0*/  @!P0 IMAD.MOV.U32 R3, RZ, RZ, 0x8000 ;  /* 0x00008000ff038424 */ /* 0x001fc800078e00ff */
[----:B------:R0:W-:Y:S01]  /*b1b0*/  @!P0 SYNCS.ARRIVE.TRANS64 RZ, [R2+URZ+0x34850], R3 ;  /* 0x0348500302ff89a7 */ /* 0x0001e2000800003f */
[----:B------:R-:W-:Y:S05]  /*b1c0*/  @P1 BRA `(.L_x_249) ;  /* 0x0000000000041947 */ /* 0x000fea0003800000 */
[----:B------:R-:W-:Y:S01]  /*b1d0*/  BPT.TRAP 0x1 ;  /* 0x000000040000795c */ /* 0x000fe20000300000 */
.L_x_249:
[----:B------:R-:W-:Y:S01]  /*b1e0*/  LOP3.LUT P0, RZ, R18, 0x2, RZ, 0xc0, !PT ;  /* 0x0000000212ff7812 */ /* 0x000fe2000780c0ff */
[----:B------:R-:W-:-:S12]  /*b1f0*/  BSSY B1, `(.L_x_250) ;  /* 0x0000003000017945 */ /* 0x000fd80003800000 */
[----:B------:R-:W-:Y:S05]  /*b200*/  @P0 BRA `(.L_x_251) ;  /* 0x0000000000040947 */ /* 0x000fea0003800000 */
[----:B------:R-:W-:Y:S01]  /*b210*/  BPT.TRAP 0x1 ;  /* 0x000000040000795c */ /* 0x000fe20000300000 */
.L_x_251:
[----:B------:R-:W-:Y:S05]  /*b220*/  BSYNC B1 ;  /* 0x0000000000017941 */ /* 0x000fea0003800000 */
.L_x_250:
[----:B------:R-:W2:Y:S01]  /*b230*/  LDL.LU R5, [R1+0x4] ;  /* 0x0000040001057983 */ /* 0x000ea20000300800 */
[----:B0-----:R-:W0:Y:S01]  /*b240*/  S2R R3, SR_CgaCtaId ;  /* 0x0000000000037919 */ /* 0x001e220000008800 */
[----:B------:R-:W1:Y:S01]  /*b250*/  S2R R7, SR_CgaCtaId ;  /* 0x0000000000077919 */ /* 0x000e620000008800 */
[----:B------:R-:W-:Y:S01]  /*b260*/  R2UR UR10, R10 ;  /* 0x000000000a0a72ca */ /* 0x000fe200000e0000 */
[----:B------:R-:W-:Y:S01]  /*b270*/  UIADD3 UR4, UP0, UR38, 0x470, URZ ;  /* 0x0000047026047890 */ /* 0x000fe2000ff1e03f */
[----:B------:R-:W-:Y:S01]  /*b280*/  PLOP3.LUT P0, PT, PT, PT, PT, 0x80, 0x0 ;  /* 0x000000000000781c */ /* 0x000fe20003f0f070 */
[----:B------:R-:W-:Y:S01]  /*b290*/  VIADD R2, R2, 0x34850 ;  /* 0x0003485002027836 */ /* 0x000fe20000000000 */
[----:B------:R-:W-:Y:S01]  /*b2a0*/  UMOV UR6, 0x30000 ;  /* 0x0003000000067882 */ /* 0x000fe20000000000 */
[----:B0-----:R-:W-:-:S05]  /*b2b0*/  IMAD.SHL.U32 R3, R3, 0x1000, RZ ;  /* 0x0000100003037824 */ /* 0x001fca00078e00ff */
[----:B------:R-:W-:Y:S01]  /*b2c0*/  LOP3.LUT R3, R3, 0x1000, RZ, 0xc0, !PT ;  /* 0x0000100003037812 */ /* 0x000fe200078ec0ff */
[----:B-1----:R-:W-:-:S04]  /*b2d0*/  IMAD.SHL.U32 R7, R7, 0x40, RZ ;  /* 0x0000004007077824 */ /* 0x002fc800078e00ff */
[----:B------:R-:W-:Y:S01]  /*b2e0*/  IMAD R3, R19, 0x4000, R3 ;  /* 0x0000400013037824 */ /* 0x000fe200078e0203 */
[----:B------:R-:W-:-:S04]  /*b2f0*/  LOP3.LUT R7, R7, 0x40, RZ, 0xc0, !PT ;  /* 0x0000004007077812 */ /* 0x000fc800078ec0ff */
[----:B------:R-:W-:Y:S01]  /*b300*/  LEA R3, R3, UR36, 0x1 ;  /* 0x0000002403037c11 */ /* 0x000fe2000f8e08ff */
[----:B------:R-:W-:Y:S01]  /*b310*/  UIADD3.X UR5, URZ, UR39, URZ, UP0, !UPT ;  /* 0x000000273f057290 */ /* 0x000fe200087fe43f */
[----:B------:R-:W-:Y:S01]  /*b320*/  UMOV UR14, 0x0 ;  /* 0x00000000000e7882 */ /* 0x000fe20000000000 */
[----:B------:R-:W-:Y:S01]  /*b330*/  UMOV UR15, 0x14f00000 ;  /* 0x14f00000000f7882 */ /* 0x000fe20000000000 */
[----:B--2---:R-:W-:Y:S02]  /*b340*/  IMAD R5, R5, 0x80, R7 ;  /* 0x0000008005057824 */ /* 0x004fe400078e0207 */
[----:B------:R-:W-:-:S07]  /*b350*/  VIADD R7, R3, 0x400 ;  /* 0x0000040003077836 */ /* 0x000fce0000000000 */
.L_x_252:
        /* <DEDUP_REMOVED lines=10> */
[----:B------:R-:W-:Y:S01]  /*b400*/  R2UR UR10, R11 ;  /* 0x000000000b0a72ca */ /* 0x000fe200000e0000 */
[----:B------:R-:W-:Y:S01]  /*b410*/  VIADD R3, R3, 0x4400 ;  /* 0x0000440003037836 */ /* 0x000fe20000000000 */
[----:B------:R-:W-:Y:S01]  /*b420*/  PLOP3.LUT P0, PT, PT, PT, PT, 0x80, 0x0 ;  /* 0x000000000000781c */ /* 0x000fe20003f0f070 */
[----:B------:R-:W-:Y:S01]  /*b430*/  UMOV UR6, 0x30000 ;  /* 0x0003000000067882 */ /* 0x000fe20000000000 */
[----:B------:R-:W-:Y:S01]  /*b440*/  UMOV UR14, 0x0 ;  /* 0x00000000000e7882 */ /* 0x000fe20000000000 */
[----:B------:R-:W-:-:S10]  /*b450*/  UMOV UR15, 0x14f00000 ;  /* 0x14f00000000f7882 */ /* 0x000fd40000000000 */
.L_x_253:
        /* <DEDUP_REMOVED lines=10> */
[----:B------:R0:W-:Y:S01]  /*b500*/  STL [R1+0x4], R0 ;  /* 0x0000040001007387 */ /* 0x0001e20000100800 */
[----:B------:R-:W-:-:S07]  /*b510*/  IMAD.MOV.U32 R17, RZ, RZ, R6 ;  /* 0x000000ffff117224 */ /* 0x000fce00078e0006 */
.L_x_237:
[----:B------:R-:W-:Y:S05]  /*b520*/  BSYNC B0 ;  /* 0x0000000000007941 */ /* 0x000fea0003800000 */
.L_x_236:
[----:B0-----:R-:W2:Y:S01]  /*b530*/  LDL.LU R0, [R1+0x20] ;  /* 0x0000200001007983 */ /* 0x001ea20000300800 */
[----:B------:R-:W-:-:S03]  /*b540*/  IMAD.MOV.U32 R19, RZ, RZ, R4 ;  /* 0x000000ffff137224 */ /* 0x000fc600078e0004 */
[----:B------:R0:W-:Y:S02]  /*b550*/  STL [R1], R8 ;  /* 0x0000000801007387 */ /* 0x0001e40000100800 */
[----:B0-2---:R-:W-:-:S07]  /*b560*/  VIADD R0, R0, 0xfffffffd ;  /* 0xfffffffd00007836 */ /* 0x005fce0000000000 */
.L_x_235:
[----:B------:R-:W2:Y:S01]  /*b570*/  LDL.LU R2, [R1+0x18] ;  /* 0x0000180001027983 */ /* 0x000ea20000300800 */
[----:B------:R-:W-:Y:S01]  /*b580*/  IMAD.MOV R9, RZ, RZ, -R9 ;  /* 0x000000ffff097224 */ /* 0x000fe200078e0a09 */
[----:B------:R-:W-:Y:S04]  /*b590*/  BSSY B0, `(.L_x_234) ;  /* 0x0000172000007945 */ /* 0x000fe80003800000 */
[----:B--2---:R-:W-:-:S13]  /*b5a0*/  ISETP.NE.AND P0, PT, R2, R9, PT ;  /* 0x000000090200720c */ /* 0x004fda0003f05270 */
[----:B------:R-:W-:Y:S05]  /*b5b0*/  @!P0 BRA `(.L_x_254) ;  /* 0x0000001400bc8947 */ /* 0x000fea0003800000 */
[----:B------:R-:W-:-:S07]  /*b5c0*/  IMAD.MOV.U32 R6, RZ, RZ, R17 ;  /* 0x000000ffff067224 */ /* 0x000fce00078e0011 */
.L_x_291:
[----:B--2---:R-:W2:Y:S01]  /*b5d0*/  LDL R2, [R1] ;  /* 0x0000000001027983 */ /* 0x004ea20000100800 */
[----:B------:R-:W-:Y:S01]  /*b5e0*/  LOP3.LUT P1, RZ, R18, 0x8, RZ, 0xc0, !PT ;  /* 0x0000000812ff7812 */ /* 0x000fe2000782c0ff */
[----:B------:R-:W-:Y:S01]  /*b5f0*/  VIADD R4, R19, 0x1 ;  /* 0x0000000113047836 */ /* 0x000fe20000000000 */
[----:B------:R-:W-:Y:S04]  /*b600*/  BSSY B1, `(.L_x_255) ;  /* 0x00000b2000017945 */ /* 0x000fe80003800000 */
[----:B------:R-:W-:-:S04]  /*b610*/  ISETP.NE.AND P0, PT, R4, 0x2, PT ;  /* 0x000000020400780c */ /* 0x000fc80003f05270 */
[----:B------:R-:W-:Y:S02]  /*b620*/  SEL R5, RZ, 0x1, P0 ;  /* 0x00000001ff057807 */ /* 0x000fe40000000000 */
[----:B------:R-:W-:Y:S02]  /*b630*/  SEL R4, R4, RZ, P0 ;  /* 0x000000ff04047207 */ /* 0x000fe40000000000 */
[----:B--2---:R-:W-:Y:S01]  /*b640*/  LOP3.LUT R5, R2, R5, RZ, 0x3c, !PT ;  /* 0x0000000502057212 */ /* 0x004fe200078e3cff */
[----:B01----:R-:W-:Y:S06]  /*b650*/  @!P1 BRA `(.L_x_256) ;  /* 0x0000000800b09947 */ /* 0x003fec0003800000 */
        /* <DEDUP_REMOVED lines=23> */
.L_x_257:
[----:B------:R-:W-:Y:S01]  /*b7d0*/  LEA R3, R4, UR36, 0x3 ;  /* 0x0000002404037c11 */ /* 0x000fe2000f8e18ff */
[----:B------:R-:W-:Y:S01]  /*b7e0*/  BSSY B2, `(.L_x_258) ;  /* 0x0000004000027945 */ /* 0x000fe20003800000 */
[----:B------:R-:W-:-:S04]  /*b7f0*/  SHF.L.U32 R2, R5, 0x1f, RZ ;  /* 0x0000001f05027819 */ /* 0x000fc800000006ff */
[----:B------:R-:W1:Y:S02]  /*b800*/  SYNCS.PHASECHK.TRANS64.TRYWAIT P0, [R3+URZ+0x34840], R2 ;  /* 0x03484002030075a7 */ /* 0x000e64000800017f */
[----:B-1----:R-:W-:Y:S05]  /*b810*/  @!P0 BRA `(.L_x_259) ;  /* 0x0000002c00708947 */ /* 0x002fea0003800000 */
.L_x_342:
[----:B------:R-:W-:Y:S05]  /*b820*/  BSYNC B2 ;  /* 0x0000000000027941 */ /* 0x000fea0003800000 */
.L_x_258:
[----:B0-----:R-:W0:Y:S01]  /*b830*/  S2R R7, SR_TID.X ;  /* 0x0000000000077919 */ /* 0x001e220000002100 */
[----:B------:R-:W-:Y:S01]  /*b840*/  UPRMT UR4, UR37, 0x9910, URZ ;  /* 0x0000991025047896 */ /* 0x000fe2000800003f */
[----:B0-----:R-:W-:-:S04]  /*b850*/  LOP3.LUT R7, R7, 0x7f, RZ, 0xc0, !PT ;  /* 0x0000007f07077812 */ /* 0x001fc800078ec0ff */
[----:B------:R-:W-:-:S13]  /*b860*/  ISETP.NE.AND P0, PT, R7, RZ, PT ;  /* 0x000000ff0700720c */ /* 0x000fda0003f05270 */
[----:B-1----:R-:W-:-:S04]  /*b870*/  @!P0 IMAD.MOV.U32 R2, RZ, RZ, 0xc000 ;  /* 0x0000c000ff028424 */ /* 0x002fc800078e00ff */
[----:B------:R0:W-:Y:S02]  /*b880*/  @!P0 SYNCS.ARRIVE.TRANS64 RZ, [R3+URZ+0x34830], R2 ;  /* 0x0348300203ff89a7 */ /* 0x0001e4000800003f */
[----:B0-----:R-:W-:-:S05]  /*b890*/  IMAD.U32 R2, RZ, RZ, UR4 ;  /* 0x00000004ff027e24 */ /* 0x001fca000f8e00ff */
[----:B------:R-:W-:-:S13]  /*b8a0*/  ISETP.NE.AND P1, PT, R2, 0x2, PT ;  /* 0x000000020200780c */ /* 0x000fda0003f25270 */
[----:B------:R-:W-:Y:S05]  /*b8b0*/  @P1 BRA `(.L_x_260) ;  /* 0x0000000000041947 */ /* 0x000fea0003800000 */
[----:B------:R-:W-:Y:S01]  /*b8c0*/  BPT.TRAP 0x1 ;  /* 0x000000040000795c */ /* 0x000fe20000300000 */
.L_x_260:
[----:B------:R-:W-:Y:S01]  /*b8d0*/  LOP3.LUT P0, RZ, R18, 0x2, RZ, 0xc0, !PT ;  /* 0x0000000212ff7812 */ /* 0x000fe2000780c0ff */
[----:B------:R-:W-:-:S12]  /*b8e0*/  BSSY B2, `(.L_x_261) ;  /* 0x0000003000027945 */ /* 0x000fd80003800000 */
[----:B------:R-:W-:Y:S05]  /*b8f0*/  @P0 BRA `(.L_x_262) ;  /* 0x0000000000040947 */ /* 0x000fea0003800000 */
[----:B------:R-:W-:Y:S01]  /*b900*/  BPT.TRAP 0x1 ;  /* 0x000000040000795c */ /* 0x000fe20000300000 */
.L_x_262:
[----:B------:R-:W-:Y:S05]  /*b910*/  BSYNC B2 ;  /* 0x0000000000027941 */ /* 0x000fea0003800000 */
.L_x_261:
[----:B------:R-:W0:Y:S01]  /*b920*/  S2R R2, SR_CgaCtaId ;  /* 0x0000000000027919 */ /* 0x000e220000008800 */
        /* <DEDUP_REMOVED lines=9> */
[----:B0-----:R-:W-:-:S05]  /*b9c0*/  IMAD.SHL.U32 R2, R2, 0x1000, RZ ;  /* 0x0000100002027824 */ /* 0x001fca00078e00ff */
[----:B------:R-:W-:-:S05]  /*b9d0*/  LOP3.LUT R2, R2, 0x1000, RZ, 0xc0, !PT ;  /* 0x0000100002027812 */ /* 0x000fca00078ec0ff */
[----:B------:R-:W-:Y:S02]  /*b9e0*/  IMAD R7, R4, 0x6000, R2 ;  /* 0x0000600004077824 */ /* 0x000fe400078e0202 */
[----:B------:R-:W0:Y:S03]  /*b9f0*/  S2R R2, SR_CgaCtaId ;  /* 0x0000000000027919 */ /* 0x000e260000008800 */
[----:B------:R-:W-:-:S05]  /*ba00*/  LEA R7, R7, UR36, 0x1 ;  /* 0x0000002407077c11 */ /* 0x000fca000f8e08ff */
[----:B------:R-:W-:Y:S02]  /*ba10*/  VIADD R9, R7, 0x1c400 ;  /* 0x0001c40007097836 */ /* 0x000fe40000000000 */
[----:B0-----:R-:W-:-:S05]  /*ba20*/  IMAD.SHL.U32 R2, R2, 0x40, RZ ;  /* 0x0000004002027824 */ /* 0x001fca00078e00ff */
[----:B------:R-:W-:-:S05]  /*ba30*/  LOP3.LUT R2, R2, 0x40, RZ, 0xc0, !PT ;  /* 0x0000004002027812 */ /* 0x000fca00078ec0ff */
[----:B------:R-:W-:-:S07]  /*ba40*/  IMAD R2, R8, 0x80, R2 ;  /* 0x0000008008027824 */ /* 0x000fce00078e0202 */
.L_x_263:
        /* <DEDUP_REMOVED lines=17> */
.L_x_264:
        /* <DEDUP_REMOVED lines=16> */
.L_x_265:
        /* <DEDUP_REMOVED lines=16> */
.L_x_343:
[----:B------:R-:W-:Y:S05]  /*bd60*/  BSYNC B2 ;  /* 0x0000000000027941 */ /* 0x000fea0003800000 */
.L_x_266:
[----:B------:R-:W1:Y:S02]  /*bd70*/  S2R R7, SR_TID.X ;  /* 0x0000000000077919 */ /* 0x000e640000002100 */
[----:B-1----:R-:W-:-:S04]  /*bd80*/  LOP3.LUT R7, R7, 0x7f, RZ, 0xc0, !PT ;  /* 0x0000007f07077812 */ /* 0x002fc800078ec0ff */
[----:B------:R-:W-:-:S13]  /*bd90*/  ISETP.NE.AND P0, PT, R7, RZ, PT ;  /* 0x000000ff0700720c */ /* 0x000fda0003f05270 */
[----:B0-----:R-:W-:-:S04]  /*bda0*/  @!P0 IMAD.MOV.U32 R3, RZ, RZ, 0x8000 ;  /* 0x00008000ff038424 */ /* 0x001fc800078e00ff */
[----:B------:R0:W-:Y:S01]  /*bdb0*/  @!P0 SYNCS.ARRIVE.TRANS64 RZ, [R2+URZ+0x34850], R3 ;  /* 0x0348500302ff89a7 */ /* 0x0001e2000800003f */
[----:B------:R-:W-:Y:S05]  /*bdc0*/  @P1 BRA `(.L_x_268) ;  /* 0x0000000000041947 */ /* 0x000fea0003800000 */
[----:B------:R-:W-:Y:S01]  /*bdd0*/  BPT.TRAP 0x1 ;  /* 0x000000040000795c */ /* 0x000fe20000300000 */
.L_x_268:
[----:B------:R-:W-:Y:S01]  /*bde0*/  LOP3.LUT P0, RZ, R18, 0x2, RZ, 0xc0, !PT ;  /* 0x0000000212ff7812 */ /* 0x000fe2000780c0ff */
[----:B------:R-:W-:-:S12]  /*bdf0*/  BSSY B2, `(.L_x_269) ;  /* 0x0000003000027945 */ /* 0x000fd80003800000 */
[----:B------:R-:W-:Y:S05]  /*be00*/  @P0 BRA `(.L_x_270) ;  /* 0x0000000000040947 */ /* 0x000fea0003800000 */
[----:B------:R-:W-:Y:S01]  /*be10*/  BPT.TRAP 0x1 ;  /* 0x000000040000795c */ /* 0x000fe20000300000 */
.L_x_270:
[----:B------:R-:W-:Y:S05]  /*be20*/  BSYNC B2 ;  /* 0x0000000000027941 */ /* 0x000fea0003800000 */
.L_x_269:
        /* <DEDUP_REMOVED lines=19> */
.L_x_271:
        /* <DEDUP_REMOVED lines=16> */
.L_x_272:
        /* <DEDUP_REMOVED lines=12> */
.L_x_256:
[----:B------:R-:W-:Y:S05]  /*c120*/  BSYNC B1 ;  /* 0x0000000000017941 */ /* 0x000fea0003800000 */
.L_x_255:
[----:B------:R-:W-:Y:S01]  /*c130*/  VIADD R19, R4, 0x1 ;  /* 0x0000000104137836 */ /* 0x000fe20000000000 */
[----:B------:R-:W-:Y:S01]  /*c140*/  LOP3.LUT P1, RZ, R18, 0x8, RZ, 0xc0, !PT ;  /* 0x0000000812ff7812 */ /* 0x000fe2000782c0ff */
[----:B------:R-:W-:Y:S03]  /*c150*/  BSSY B1, `(.L_x_273) ;  /* 0x00000b2000017945 */ /* 0x000fe60003800000 */
[----:B------:R-:W-:-:S04]  /*c160*/  ISETP.NE.AND P0, PT, R19, 0x2, PT ;  /* 0x000000021300780c */ /* 0x000fc80003f05270 */
[----:B------:R-:W-:Y:S02]  /*c170*/  SEL R2, RZ, 0x1, P0 ;  /* 0x00000001ff027807 */ /* 0x000fe40000000000 */
[----:B------:R-:W-:Y:S02]  /*c180*/  SEL R19, R19, RZ, P0 ;  /* 0x000000ff13137207 */ /* 0x000fe40000000000 */
[----:B------:R-:W-:-:S05]  /*c190*/  LOP3.LUT R9, R5, R2, RZ, 0x3c, !PT ;  /* 0x0000000205097212 */ /* 0x000fca00078e3cff */
[----:B------:R1:W-:Y:S01]  /*c1a0*/  STL [R1], R9 ;  /* 0x0000000901007387 */ /* 0x0003e20000100800 */
[----:B------:R-:W-:Y:S05]  /*c1b0*/  @!P1 BRA `(.L_x_274) ;  /* 0x0000000800ac9947 */ /* 0x000fea0003800000 */
[----:B------:R-:W-:Y:S01]  /*c1c0*/  LOP3.LUT P1, RZ, R18, 0x4, RZ, 0xc0, !PT ;  /* 0x0000000412ff7812 */ /* 0x000fe2000782c0ff */
[----:B0-----:R-:W-:-:S12]  /*c1d0*/  VIADD R8, R0, 0xffffffff ;  /* 0xffffffff00087836 */ /* 0x001fd80000000000 */
        /* <DEDUP_REMOVED lines=21> */
.L_x_275:
[----:B------:R-:W-:Y:S01]  /*c330*/  LEA R3, R19, UR36, 0x3 ;  /* 0x0000002413037c11 */ /* 0x000fe2000f8e18ff */
[----:B------:R-:W-:Y:S01]  /*c340*/  BSSY B2, `(.L_x_276) ;  /* 0x0000004000027945 */ /* 0x000fe20003800000 */
[----:B------:R-:W-:-:S04]  /*c350*/  SHF.L.U32 R2, R9, 0x1f, RZ ;  /* 0x0000001f09027819 */ /* 0x000fc800000006ff */
[----:B------:R-:W2:Y:S02]  /*c360*/  SYNCS.PHASECHK.TRANS64.TRYWAIT P0, [R3+URZ+0x34840], R2 ;  /* 0x03484002030075a7 */ /* 0x000ea4000800017f */
[----:B--2---:R-:W-:Y:S05]  /*c370*/  @!P0 BRA `(.L_x_277) ;  /* 0x0000002000c08947 */ /* 0x004fea0003800000 */
.L_x_344:
[----:B------:R-:W-:Y:S05]  /*c380*/  BSYNC B2 ;  /* 0x0000000000027941 */ /* 0x000fea0003800000 */
.L_x_276:
[----:B0-----:R-:W0:Y:S01]  /*c390*/  S2R R7, SR_TID.X ;  /* 0x0000000000077919 */ /* 0x001e220000002100 */
[----:B------:R-:W-:Y:S01]  /*c3a0*/  UPRMT UR4, UR37, 0x9910, URZ ;  /* 0x0000991025047896 */ /* 0x000fe2000800003f */
[----:B0-----:R-:W-:-:S04]  /*c3b0*/  LOP3.LUT R7, R7, 0x7f, RZ, 0xc0, !PT ;  /* 0x0000007f07077812 */ /* 0x001fc800078ec0ff */
[----:B------:R-:W-:-:S13]  /*c3c0*/  ISETP.NE.AND P0, PT, R7, RZ, PT ;  /* 0x000000ff0700720c */ /* 0x000fda0003f05270 */
[----:B--2---:R-:W-:-:S04]  /*c3d0*/  @!P0 IMAD.MOV.U32 R2, RZ, RZ, 0xc000 ;  /* 0x0000c000ff028424 */ /* 0x004fc800078e00ff */
[----:B------:R0:W-:Y:S02]  /*c3e0*/  @!P0 SYNCS.ARRIVE.TRANS64 RZ, [R3+URZ+0x34830], R2 ;  /* 0x0348300203ff89a7 */ /* 0x0001e4000800003f */
[----:B0-----:R-:W-:-:S05]  /*c3f0*/  IMAD.U32 R2, RZ, RZ, UR4 ;  /* 0x00000004ff027e24 */ /* 0x001fca000f8e00ff */
[----:B------:R-:W-:-:S13]  /*c400*/  ISETP.NE.AND P1, PT, R2, 0x2, PT ;  /* 0x000000020200780c */ /* 0x000fda0003f25270 */
[----:B------:R-:W-:Y:S05]  /*c410*/  @P1 BRA `(.L_x_278) ;  /* 0x0000000000041947 */ /* 0x000fea0003800000 */
[----:B------:R-:W-:Y:S01]  /*c420*/  BPT.TRAP 0x1 ;  /* 0x000000040000795c */ /* 0x000fe20000300000 */
.L_x_278:
[----:B------:R-:W-:Y:S01]  /*c430*/  LOP3.LUT P0, RZ, R18, 0x2, RZ, 0xc0, !PT ;  /* 0x0000000212ff7812 */ /* 0x000fe2000780c0ff */
[----:B------:R-:W-:-:S12]  /*c440*/  BSSY B2, `(.L_x_279) ;  /* 0x0000003000027945 */ /* 0x000fd80003800000 */
[----:B------:R-:W-:Y:S05]  /*c450*/  @P0 BRA `(.L_x_280) ;  /* 0x0000000000040947 */ /* 0x000fea0003800000 */
[----:B------:R-:W-:Y:S01]  /*c460*/  BPT.TRAP 0x1 ;  /* 0x000000040000795c */ /* 0x000fe20000300000 */
.L_x_280:
[----:B------:R-:W-:Y:S05]  /*c470*/  BSYNC B2 ;  /* 0x0000000000027941 */ /* 0x000fea0003800000 */
.L_x_279:
        /* <DEDUP_REMOVED lines=15> */
[----:B-1----:R-:W-:Y:S02]  /*c570*/  VIADD R9, R7, 0x1c400 ;  /* 0x0001c40007097836 */ /* 0x002fe40000000000 */
[----:B0-----:R-:W-:-:S05]  /*c580*/  IMAD.SHL.U32 R2, R2, 0x40, RZ ;  /* 0x0000004002027824 */ /* 0x001fca00078e00ff */
[----:B------:R-:W-:-:S05]  /*c590*/  LOP3.LUT R2, R2, 0x40, RZ, 0xc0, !PT ;  /* 0x0000004002027812 */ /* 0x000fca00078ec0ff */
[----:B------:R-:W-:-:S07]  /*c5a0*/  IMAD R2, R8, 0x80, R2 ;  /* 0x0000008008027824 */ /* 0x000fce00078e0202 */
.L_x_281:
        /* <DEDUP_REMOVED lines=17> */
.L_x_282:
        /* <DEDUP_REMOVED lines=16> */
.L_x_283:
        /* <DEDUP_REMOVED lines=10> */
[----:B------:R-:W-:Y:S01]  /*c860*/  SHF.L.U32 R5, R5, 0x1f, RZ ;  /* 0x0000001f05057819 */ /* 0x000fe200000006ff */
[----:B------:R-:W-:Y:S01]  /*c870*/  BSSY B2, `(.L_x_284) ;  /* 0x0000004000027945 */ /* 0x000fe20003800000 */
[----:B------:R-:W-:-:S04]  /*c880*/  LEA R2, R4, UR36, 0x3 ;  /* 0x0000002404027c11 */ /* 0x000fc8000f8e18ff */
[----:B------:R-:W0:Y:S02]  /*c890*/  SYNCS.PHASECHK.TRANS64.TRYWAIT P0, [R2+URZ+0x34860], R5 ;  /* 0x03486005020075a7 */ /* 0x000e24000800017f */
[----:B0-----:R-:W-:Y:S05]  /*c8a0*/  @!P0 BRA `(.L_x_285) ;  /* 0x0000001c00888947 */ /* 0x001fea0003800000 */
.L_x_345:
[----:B------:R-:W-:Y:S05]  /*c8b0*/  BSYNC B2 ;  /* 0x0000000000027941 */ /* 0x000fea0003800000 */
.L_x_284:
[----:B------:R-:W1:Y:S02]  /*c8c0*/  S2R R3, SR_TID.X ;  /* 0x0000000000037919 */ /* 0x000e640000002100 */
[----:B-1----:R-:W-:-:S04]  /*c8d0*/  LOP3.LUT R3, R3, 0x7f, RZ, 0xc0, !PT ;  /* 0x0000007f03037812 */ /* 0x002fc800078ec0ff */
[----:B------:R-:W-:-:S13]  /*c8e0*/  ISETP.NE.AND P0, PT, R3, RZ, PT ;  /* 0x000000ff0300720c */ /* 0x000fda0003f05270 */
[----:B------:R-:W-:-:S04]  /*c8f0*/  @!P0 IMAD.MOV.U32 R3, RZ, RZ, 0x8000 ;  /* 0x00008000ff038424 */ /* 0x000fc800078e00ff */
[----:B------:R1:W-:Y:S01]  /*c900*/  @!P0 SYNCS.ARRIVE.TRANS64 RZ, [R2+URZ+0x34850], R3 ;  /* 0x0348500302ff89a7 */ /* 0x0003e2000800003f */
[----:B------:R-:W-:Y:S05]  /*c910*/  @P1 BRA `(.L_x_286) ;  /* 0x0000000000041947 */ /* 0x000fea0003800000 */
[----:B------:R-:W-:Y:S01]  /*c920*/  BPT.TRAP 0x1 ;  /* 0x000000040000795c */ /* 0x000fe20000300000 */
.L_x_286:
[----:B------:R-:W-:Y:S01]  /*c930*/  LOP3.LUT P0, RZ, R18, 0x2, RZ, 0xc0, !PT ;  /* 0x0000000212ff7812 */ /* 0x000fe2000780c0ff */
[----:B------:R-:W-:-:S12]  /*c940*/  BSSY B2, `(.L_x_287) ;  /* 0x0000003000027945 */ /* 0x000fd80003800000 */
[----:B------:R-:W-:Y:S05]  /*c950*/  @P0 BRA `(.L_x_288) ;  /* 0x0000000000040947 */ /* 0x000fea0003800000 */
[----:B------:R-:W-:Y:S01]  /*c960*/  BPT.TRAP 0x1 ;  /* 0x000000040000795c */ /* 0x000fe20000300000 */
.L_x_288:
[----:B------:R-:W-:Y:S05]  /*c970*/  BSYNC B2 ;  /* 0x0000000000027941 */ /* 0x000fea0003800000 */
.L_x_287:
[----:B0-----:R-:W2:Y:S01]  /*c980*/  LDL.LU R5, [R1+0x4] ;  /* 0x0000040001057983 */ /* 0x001ea20000300800 */
[----:B-1----:R-:W0:Y:S01]  /*c990*/  S2R R3, SR_CgaCtaId ;  /* 0x0000000000037919 */ /* 0x002e220000008800 */
        /* <DEDUP_REMOVED lines=17> */
.L_x_289:
        /* <DEDUP_REMOVED lines=16> */
.L_x_290:
        /* <DEDUP_REMOVED lines=12> */
.L_x_274:
[----:B------:R-:W-:Y:S05]  /*cc70*/  BSYNC B1 ;  /* 0x0000000000017941 */ /* 0x000fea0003800000 */
.L_x_273:
[C---:B------:R-:W-:Y:S01]  /*cc80*/  ISETP.GT.AND P0, PT, R0.reuse, 0x1, PT ;  /* 0x000000010000780c */ /* 0x040fe20003f04270 */
[----:B------:R-:W-:-:S12]  /*cc90*/  VIADD R0, R0, 0xfffffffe ;  /* 0xfffffffe00007836 */ /* 0x000fd80000000000 */
[----:B------:R-:W-:Y:S05]  /*cca0*/  @P0 BRA `(.L_x_291) ;  /* 0xffffffe800480947 */ /* 0x000fea000383ffff */
.L_x_254:
[----:B------:R-:W-:Y:S05]  /*ccb0*/  BSYNC B0 ;  /* 0x0000000000007941 */ /* 0x000fea0003800000 */
.L_x_234:
[----:B------:R-:W-:Y:S01]  /*ccc0*/  LOP3.LUT P0, RZ, R18, 0x8, RZ, 0xc0, !PT ;  /* 0x0000000812ff7812 */ /* 0x000fe2000780c0ff */
[----:B------:R-:W-:-:S12]  /*ccd0*/  BSSY B0, `(.L_x_292) ;  /* 0x0000045000007945 */ /* 0x000fd80003800000 */
[----:B------:R-:W-:Y:S05]  /*cce0*/  @!P0 BRA `(.L_x_293) ;  /* 0x00000004000c8947 */ /* 0x000fea0003800000 */
[----:B------:R-:W3:Y:S01]  /*ccf0*/  LDL R2, [R1] ;  /* 0x0000000001027983 */ /* 0x000ee20000100800 */
[----:B--2---:R-:W-:Y:S01]  /*cd00*/  LEA R0, R19, UR36, 0x3 ;  /* 0x0000002413007c11 */ /* 0x004fe2000f8e18ff */
[----:B------:R-:W-:Y:S01]  /*cd10*/  BSSY B1, `(.L_x_294) ;  /* 0x0000004000017945 */ /* 0x000fe20003800000 */
[----:B---3--:R-:W-:-:S04]  /*cd20*/  SHF.L.U32 R3, R2, 0x1f, RZ ;  /* 0x0000001f02037819 */ /* 0x008fc800000006ff */
[----:B------:R-:W2:Y:S02]  /*cd30*/  SYNCS.PHASECHK.TRANS64.TRYWAIT P0, [R0+URZ+0x34860], R3 ;  /* 0x03486003000075a7 */ /* 0x000ea4000800017f */
[----:B--2---:R-:W-:Y:S05]  /*cd40*/  @!P0 BRA `(.L_x_295) ;  /* 0x0000001800748947 */ /* 0x004fea0003800000 */
.L_x_346:
[----:B------:R-:W-:Y:S05]  /*cd50*/  BSYNC B1 ;  /* 0x0000000000017941 */ /* 0x000fea0003800000 */
.L_x_294:
[----:B------:R-:W3:Y:S01]  /*cd60*/  S2R R2, SR_TID.X ;  /* 0x0000000000027919 */ /* 0x000ee20000002100 */
[----:B------:R-:W-:-:S04]  /*cd70*/  UPRMT UR4, UR37, 0x9910, URZ ;  /* 0x0000991025047896 */ /* 0x000fc8000800003f */
[----:B------:R-:W-:Y:S01]  /*cd80*/  UISETP.NE.AND UP0, UPT, UR4, 0x2, UPT ;  /* 0x000000020400788c */ /* 0x000fe2000bf05270 */
[----:B---3--:R-:W-:-:S04]  /*cd90*/  LOP3.LUT R2, R2, 0x7f, RZ, 0xc0, !PT ;  /* 0x0000007f02027812 */ /* 0x008fc800078ec0ff */
[----:B------:R-:W-:-:S13]  /*cda0*/  ISETP.NE.AND P0, PT, R2, RZ, PT ;  /* 0x000000ff0200720c */ /* 0x000fda0003f05270 */
[----:B--2---:R-:W-:-:S04]  /*cdb0*/  @!P0 IMAD.MOV.U32 R3, RZ, RZ, 0x8000 ;  /* 0x00008000ff038424 */ /* 0x004fc800078e00ff */
[----:B------:R2:W-:Y:S01]  /*cdc0*/  @!P0 SYNCS.ARRIVE.TRANS64 RZ, [R0+URZ+0x34850], R3 ;  /* 0x0348500300ff89a7 */ /* 0x0005e2000800003f */
[----:B------:R-:W-:-:S13]  /*cdd0*/  PLOP3.LUT P0, PT, PT, PT, UP0, 0x80, 0x0 ;  /* 0x000000000000781c */ /* 0x000fda0003f0f008 */
[----:B--2---:R-:W-:Y:S05]  /*cde0*/  @P0 BRA `(.L_x_296) ;  /* 0x0000000000040947 */ /* 0x004fea0003800000 */
[----:B------:R-:W-:Y:S01]  /*cdf0*/  BPT.TRAP 0x1 ;  /* 0x000000040000795c */ /* 0x000fe20000300000 */
.L_x_296:
[----:B------:R-:W-:Y:S01]  /*ce00*/  LOP3.LUT P0, RZ, R18, 0x2, RZ, 0xc0, !PT ;  /* 0x0000000212ff7812 */ /* 0x000fe2000780c0ff */
[----:B------:R-:W-:-:S12]  /*ce10*/  BSSY B1, `(.L_x_297) ;  /* 0x0000003000017945 */ /* 0x000fd80003800000 */
[----:B------:R-:W-:Y:S05]  /*ce20*/  @P0 BRA `(.L_x_298) ;  /* 0x0000000000040947 */ /* 0x000fea0003800000 */
[----:B------:R-:W-:Y:S01]  /*ce30*/  BPT.TRAP 0x1 ;  /* 0x000000040000795c */ /* 0x000fe20000300000 */
.L_x_298:
[----:B------:R-:W-:Y:S05]  /*ce40*/  BSYNC B1 ;  /* 0x0000000000017941 */ /* 0x000fea0003800000 */
.L_x_297:
[----:B------:R-:W2:Y:S01]  /*ce50*/  LDL R2, [R1+0x4] ;  /* 0x0000040001027983 */ /* 0x000ea20000100800 */
[----:B------:R-:W3:Y:S01]  /*ce60*/  S2R R3, SR_CgaCtaId ;  /* 0x0000000000037919 */ /* 0x000ee20000008800 */
[----:B------:R-:W4:Y:S01]  /*ce70*/  S2R R4, SR_CgaCtaId ;  /* 0x0000000000047919 */ /* 0x000f220000008800 */
[----:B------:R-:W-:Y:S01]  /*ce80*/  UIADD3 UR4, UP0, UR38, 0x470, URZ ;  /* 0x0000047026047890 */ /* 0x000fe2000ff1e03f */
[----:B------:R-:W-:Y:S01]  /*ce90*/  PLOP3.LUT P0, PT, PT, PT, PT, 0x80, 0x0 ;  /* 0x000000000000781c */ /* 0x000fe20003f0f070 */
[----:B------:R-:W-:Y:S01]  /*cea0*/  VIADD R0, R0, 0x34850 ;  /* 0x0003485000007836 */ /* 0x000fe20000000000 */
[----:B------:R-:W-:Y:S01]  /*ceb0*/  UMOV UR6, 0x30000 ;  /* 0x0003000000067882 */ /* 0x000fe20000000000 */
[----:B------:R-:W-:Y:S01]  /*cec0*/  UIADD3.X UR5, URZ, UR39, URZ, UP0, !UPT ;  /* 0x000000273f057290 */ /* 0x000fe200087fe43f */
[----:B---3--:R-:W-:Y:S02]  /*ced0*/  IMAD.SHL.U32 R3, R3, 0x1000, RZ ;  /* 0x0000100003037824 */ /* 0x008fe400078e00ff */
[----:B----4-:R-:W-:-:S03]  /*cee0*/  IMAD.SHL.U32 R4, R4, 0x40, RZ ;  /* 0x0000004004047824 */ /* 0x010fc600078e00ff */
[----:B------:R-:W-:Y:S02]  /*cef0*/  LOP3.LUT R3, R3, 0x1000, RZ, 0xc0, !PT ;  /* 0x0000100003037812 */ /* 0x000fe400078ec0ff */
[----:B------:R-:W-:-:S03]  /*cf00*/  LOP3.LUT R4, R4, 0x40, RZ, 0xc0, !PT ;  /* 0x0000004004047812 */ /* 0x000fc600078ec0ff */
[----:B------:R-:W-:-:S05]  /*cf10*/  IMAD R3, R19, 0x4000, R3 ;  /* 0x0000400013037824 */ /* 0x000fca00078e0203 */
[----:B------:R-:W-:Y:S01]  /*cf20*/  LEA R3, R3, UR36, 0x1 ;  /* 0x0000002403037c11 */ /* 0x000fe2000f8e08ff */
[----:B------:R-:W-:Y:S01]  /*cf30*/  UMOV UR14, 0x0 ;  /* 0x00000000000e7882 */ /* 0x000fe20000000000 */
[----:B------:R-:W-:Y:S01]  /*cf40*/  UMOV UR15, 0x14f00000 ;  /* 0x14f00000000f7882 */ /* 0x000fe20000000000 */
[----:B------:R-:W-:Y:S01]  /*cf50*/  UMOV UR10, URZ ;  /* 0x0000003f000a7c82 */ /* 0x000fe20008000000 */
[----:B--2---:R-:W-:Y:S02]  /*cf60*/  IMAD R2, R2, 0x80, R4 ;  /* 0x0000008002027824 */ /* 0x004fe400078e0204 */
[----:B------:R-:W-:-:S07]  /*cf70*/  VIADD R4, R3, 0x400 ;  /* 0x0000040003047836 */ /* 0x000fce0000000000 */
.L_x_299:
        /* <DEDUP_REMOVED lines=9> */
[----:B--2---:R-:W-:Y:S05]  /*d010*/  @P0 BRA.U.ANY `(.L_x_299) ;  /* 0xfffffffd00d80947 */ /* 0x004fea000393ffff */
[----:B------:R-:W-:Y:S01]  /*d020*/  PLOP3.LUT P0, PT, PT, PT, PT, 0x80, 0x0 ;  /* 0x000000000000781c */ /* 0x000fe20003f0f070 */
[----:B------:R-:W-:Y:S01]  /*d030*/  VIADD R3, R3, 0x4400 ;  /* 0x0000440003037836 */ /* 0x000fe20000000000 */
[----:B------:R-:W-:Y:S01]  /*d040*/  UMOV UR6, 0x30000 ;  /* 0x0003000000067882 */ /* 0x000fe20000000000 */
[----:B------:R-:W-:Y:S01]  /*d050*/  UMOV UR14, 0x0 ;  /* 0x00000000000e7882 */ /* 0x000fe20000000000 */
[----:B------:R-:W-:Y:S01]  /*d060*/  UMOV UR15, 0x14f00000 ;  /* 0x14f00000000f7882 */ /* 0x000fe20000000000 */
[----:B------:R-:W-:-:S08]  /*d070*/  UMOV UR10, 0x40 ;  /* 0x00000040000a7882 */ /* 0x000fd00000000000 */
.L_x_300:
        /* <DEDUP_REMOVED lines=9> */
[----:B---3--:R-:W-:Y:S05]  /*d110*/  @P0 BRA.U.ANY `(.L_x_300) ;  /* 0xfffffffd00d80947 */ /* 0x008fea000393ffff */
.L_x_293:
[----:B------:R-:W-:Y:S05]  /*d120*/  BSYNC B0 ;  /* 0x0000000000007941 */ /* 0x000fea0003800000 */
.L_x_292:
[----:B01----:R-:W3:Y:S01]  /*d130*/  LDL.LU R6, [R1+0x24] ;  /* 0x0000240001067983 */ /* 0x003ee20000300800 */
[----:B------:R-:W-:Y:S01]  /*d140*/  VIADD R19, R19, 0x1 ;  /* 0x0000000113137836 */ /* 0x000fe20000000000 */
[----:B------:R-:W-:Y:S02]  /*d150*/  ULDC UR4, c[0x0][0xc34] ;  /* 0x00030d0000047ab9 */ /* 0x000fe40000000800 */
[----:B------:R-:W4:Y:S04]  /*d160*/  LDL.LU R5, [R1] ;  /* 0x0000000001057983 */ /* 0x000f280000300800 */
[----:B------:R-:W5:Y:S01]  /*d170*/  LDL.LU R4, [R1+0x2c] ;  /* 0x00002c0001047983 */ /* 0x000f620000300800 */
[----:B------:R-:W-:-:S04]  /*d180*/  ISETP.NE.AND P0, PT, R19, 0x2, PT ;  /* 0x000000021300780c */ /* 0x000fc80003f05270 */
[----:B--2---:R-:W-:Y:S02]  /*d190*/  SEL R0, RZ, 0x1, P0 ;  /* 0x00000001ff007807 */ /* 0x004fe40000000000 */
[----:B------:R-:W-:Y:S01]  /*d1a0*/  SEL R19, R19, RZ, P0 ;  /* 0x000000ff13137207 */ /* 0x000fe20000000000 */
[----:B---3--:R-:W-:Y:S01]  /*d1b0*/  VIADD R6, R6, UR40 ;  /* 0x0000002806067c36 */ /* 0x008fe20008000000 */
[----:B----4-:R-:W-:-:S04]  /*d1c0*/  LOP3.LUT R5, R5, R0, RZ, 0x3c, !PT ;  /* 0x0000000005057212 */ /* 0x010fc800078e3cff */
[----:B------:R0:W-:Y:S01]  /*d1d0*/  STL [R1+0x24], R6 ;  /* 0x0000240601007387 */ /* 0x0001e20000100800 */
[----:B------:R-:W-:Y:S01]  /*d1e0*/  ISETP.GE.AND P1, PT, R6, UR4, PT ;  /* 0x0000000406007c0c */ /* 0x000fe2000bf26270 */
[----:B-----5:R-:W-:-:S05]  /*d1f0*/  VIADD R4, R4, 0x1 ;  /* 0x0000000104047836 */ /* 0x020fca0000000000 */
[----:B------:R0:W-:Y:S04]  /*d200*/  STL [R1+0x2c], R4 ;  /* 0x00002c0401007387 */ /* 0x0001e80000100800 */
[----:B------:R0:W-:Y:S03]  /*d210*/  STL [R1], R5 ;  /* 0x0000000501007387 */ /* 0x0001e60000100800 */
[----:B------:R-:W-:Y:S05]  /*d220*/  @!P1 BRA `(.L_x_301) ;  /* 0xffffffbc00689947 */ /* 0x000fea000383ffff */
[----:B------:R-:W-:-:S07]  /*d230*/  LOP3.LUT R2, R4, 0x1, RZ, 0xc, !PT ;  /* 0x0000000104027812 */ /* 0x000fce00078e0cff */
.L_x_217:
[----:B------:R-:W1:Y:S01]  /*d240*/  S2R R3, SR_CgaCtaId ;  /* 0x0000000000037919 */ /* 0x000e620000008800 */
[----:B------:R-:W-:Y:S01]  /*d250*/  MOV R0, 0x400 ;  /* 0x0000040000007802 */ /* 0x000fe20000000f00 */
[----:B------:R-:W-:Y:S03]  /*d260*/  BSSY B0, `(.L_x_302) ;  /* 0x0000005000007945 */ /* 0x000fe60003800000 */
[----:B-1----:R-:W-:Y:S02]  /*d270*/  LEA R0, R3, R0, 0x18 ;  /* 0x0000000003007211 */ /* 0x002fe400078ec0ff */
[----:B------:R-:W-:-:S04]  /*d280*/  SHF.L.U32 R3, R2, 0x1f, RZ ;  /* 0x0000001f02037819 */ /* 0x000fc800000006ff */
[----:B------:R-:W1:Y:S02]  /*d290*/  SYNCS.PHASECHK.TRANS64.TRYWAIT P0, [R0+URZ+0x34820], R3 ;  /* 0x03482003000075a7 */ /* 0x000e64000800017f */
[----:B-1----:R-:W-:Y:S05]  /*d2a0*/  @!P0 BRA `(.L_x_303) ;  /* 0x0000001400308947 */ /* 0x002fea0003800000 */
.L_x_347:
[----:B------:R-:W-:Y:S05]  /*d2b0*/  BSYNC B0 ;  /* 0x0000000000007941 */ /* 0x000fea0003800000 */
.L_x_302:
[----:B------:R-:W-:-:S03]  /*d2c0*/  UMOV UR4, 0xffffffff ;  /* 0xffffffff00047882 */ /* 0x000fc60000000000 */
[----:B------:R-:W-:Y:S05]  /*d2d0*/  BRA.DIV UR4, `(.L_x_304) ;  /* 0x0000001604387947 */ /* 0x000fea000b800000 */
[----:B------:R-:W2:Y:S02]  /*d2e0*/  S2R R2, SR_TID.X ;  /* 0x0000000000027919 */ /* 0x000ea40000002100 */
[----:B--2---:R-:W-:-:S04]  /*d2f0*/  SHF.R.U32.HI R2, RZ, 0x5, R2 ;  /* 0x00000005ff027819 */ /* 0x004fc80000011602 */
[----:B------:R-:W-:-:S05]  /*d300*/  LOP3.LUT R2, R2, 0x3, RZ, 0xc0, !PT ;  /* 0x0000000302027812 */ /* 0x000fca00078ec0ff */
[----:B------:R2:W3:Y:S02]  /*d310*/  SHFL.IDX PT, R14, R2, RZ, 0x1f ;  /* 0x00001fff020e7589 */ /* 0x0004e400000e0000 */
.L_x_350:
[----:B---3--:R-:W-:Y:S01]  /*d320*/  ISETP.NE.AND P0, PT, R14, RZ, PT ;  /* 0x000000ff0e00720c */ /* 0x008fe20003f05270 */
[----:B------:R-:W-:-:S12]  /*d330*/  BSSY B0, `(.L_x_305) ;  /* 0x0000027000007945 */ /* 0x000fd80003800000 */
[----:B------:R-:W-:Y:S05]  /*d340*/  @P0 BRA `(.L_x_306) ;  /* 0x0000000000940947 */ /* 0x000fea0003800000 */
[----:B------:R-:W-:-:S03]  /*d350*/  UMOV UR4, 0xffffffff ;  /* 0xffffffff00047882 */ /* 0x000fc60000000000 */
[----:B------:R-:W-:Y:S05]  /*d360*/  BRA.DIV UR4, `(.L_x_307) ;  /* 0x0000001604487947 */ /* 0x000fea000b800000 */
[----:B------:R-:W-:-:S13]  /*d370*/  ELECT P6, URZ, PT ;  /* 0x00000000003f782f */ /* 0x000fda00038c0000 */
.L_x_353:
[----:B------:R-:W-:Y:S05]  /*d380*/  @!P6 BRA `(.L_x_306) ;  /* 0x000000000084e947 */ /* 0x000fea0003800000 */
[----:B--2---:R-:W2:Y:S02]  /*d390*/  LDL R2, [R1+0x30] ;  /* 0x0000300001027983 */ /* 0x004ea40000100800 */
[----:B--2---:R-:W-:-:S13]  /*d3a0*/  R2UR UR4, R2 ;  /* 0x00000000020472ca */ /* 0x004fda00000e0000 */
[----:B------:R-:W-:-:S06]  /*d3b0*/  ULOP3.LUT UR4, UR4, 0x2, URZ, 0xfc, !UPT ;  /* 0x0000000204047892 */ /* 0x000fcc000f8efc3f */
[----:B------:R-:W-:-:S05]  /*d3c0*/  IMAD.U32 R2, RZ, RZ, UR4 ;  /* 0x00000004ff027e24 */ /* 0x000fca000f8e00ff */
[----:B------:R-:W-:-:S13]  /*d3d0*/  ISETP.NE.AND P2, PT, R2, 0x3, PT ;  /* 0x000000030200780c */ /* 0x000fda0003f45270 */
[----:B------:R-:W-:Y:S05]  /*d3e0*/  @!P2 BRA `(.L_x_308) ;  /* 0x000000000004a947 */ /* 0x000fea0003800000 */
[----:B------:R-:W-:Y:S01]  /*d3f0*/  BPT.TRAP 0x1 ;  /* 0x000000040000795c */ /* 0x000fe20000300000 */
.L_x_308:
[----:B------:R-:W2:Y:S01]  /*d400*/  LDL.LU R7, [R1] ;  /* 0x0000000001077983 */ /* 0x000ea20000300800 */
[----:B------:R-:W-:Y:S02]  /*d410*/  VIADD R2, R0, 0x34840 ;  /* 0x0003484000027836 */ /* 0x000fe40000000000 */
[C---:B-1----:R-:W-:Y:S02]  /*d420*/  VIADD R3, R19.reuse, 0x1 ;  /* 0x0000000113037836 */ /* 0x042fe40000000000 */
[----:B0-----:R-:W-:-:S03]  /*d430*/  IMAD R6, R19, 0x8, R2 ;  /* 0x0000000813067824 */ /* 0x001fc600078e0202 */
[----:B------:R-:W-:-:S04]  /*d440*/  ISETP.NE.AND P1, PT, R3, 0x2, PT ;  /* 0x000000020300780c */ /* 0x000fc80003f25270 */
[----:B------:R-:W-:Y:S02]  /*d450*/  SEL R4, RZ, 0x1, P1 ;  /* 0x00000001ff047807 */ /* 0x000fe40000800000 */
[----:B------:R-:W-:Y:S02]  /*d460*/  SEL R3, R3, RZ, P1 ;  /* 0x000000ff03037207 */ /* 0x000fe40000800000 */
[C---:B--2---:R-:W-:Y:S02]  /*d470*/  SHF.L.U32 R5, R7.reuse, 0x1f, RZ ;  /* 0x0000001f07057819 */ /* 0x044fe400000006ff */
[----:B------:R-:W-:Y:S01]  /*d480*/  LOP3.LUT R4, R7, R4, RZ, 0x3c, !PT ;  /* 0x0000000407047212 */ /* 0x000fe200078e3cff */
[----:B------:R-:W-:Y:S01]  /*d490*/  IMAD R7, R3, 0x8, R2 ;  /* 0x0000000803077824 */ /* 0x000fe200078e0202 */
[----:B------:R-:W0:Y:S02]  /*d4a0*/  SYNCS.PHASECHK.TRANS64.TRYWAIT P0, [R6+URZ], R5 ;  /* 0x00000005060075a7 */ /* 0x000e24000800017f */
[----:B------:R-:W-:Y:S01]  /*d4b0*/  SHF.L.U32 R2, R4, 0x1f, RZ ;  /* 0x0000001f04027819 */ /* 0x000fe200000006ff */
[----:B0-----:R-:W-:Y:S06]  /*d4c0*/  @!P0 BRA `(.L_x_309) ;  /* 0x0000001400108947 */ /* 0x001fec0003800000 */
.L_x_354:
[----:B------:R-:W1:Y:S02]  /*d4d0*/  SYNCS.PHASECHK.TRANS64.TRYWAIT P0, [R7+URZ], R2 ;  /* 0x00000002070075a7 */ /* 0x000e64000800017f */
[----:B-1----:R-:W-:Y:S05]  /*d4e0*/  @!P0 BRA `(.L_x_310) ;  /* 0x00000014001c8947 */ /* 0x002fea0003800000 */
.L_x_355:
[----:B------:R-:W-:Y:S05]  /*d4f0*/  @!P2 BRA `(.L_x_311) ;  /* 0x000000000004a947 */ /* 0x000fea0003800000 */
[----:B------:R-:W-:Y:S01]  /*d500*/  BPT.TRAP 0x1 ;  /* 0x000000040000795c */ /* 0x000fe20000300000 */
.L_x_311:
[----:B------:R-:W-:-:S04]  /*d510*/  VIADD R0, R0, 0x34860 ;  /* 0x0003486000007836 */ /* 0x000fc80000000000 */
[----:B------:R-:W-:-:S04]  /*d520*/  IMAD R4, R19, 0x8, R0 ;  /* 0x0000000813047824 */ /* 0x000fc800078e0200 */
[----:B------:R-:W2:Y:S02]  /*d530*/  SYNCS.PHASECHK.TRANS64.TRYWAIT P0, [R4+URZ], R5 ;  /* 0x00000005040075a7 */ /* 0x000ea4000800017f */
[----:B--2---:R-:W-:Y:S05]  /*d540*/  @!P0 BRA `(.L_x_312) ;  /* 0x0000001400188947 */ /* 0x004fea0003800000 */
.L_x_356:
[----:B------:R-:W-:-:S07]  /*d550*/  IMAD R3, R3, 0x8, R0 ;  /* 0x0000000803037824 */ /* 0x000fce00078e0200 */
.L_x_313:
[----:B---3--:R3:W4:Y:S02]  /*d560*/  SYNCS.PHASECHK.TRANS64.TRYWAIT P0, [R3+URZ], R2 ;  /* 0x00000002030075a7 */ /* 0x008724000800017f */
[----:B----4-:R-:W-:Y:S05]  /*d570*/  @!P0 NANOSLEEP.SYNCS 0x989680 ;  /* 0x009896800000895d */ /* 0x010fea0003900000 */
[----:B------:R-:W4:Y:S02]  /*d580*/  @!P0 SYNCS.PHASECHK.TRANS64 P0, [R3+URZ], R2 ;  /* 0x00000002030085a7 */ /* 0x000f24000800007f */
[----:B----4-:R-:W-:Y:S05]  /*d590*/  @!P0 BRA `(.L_x_313) ;  /* 0xfffffffc00f08947 */ /* 0x010fea000383ffff */
.L_x_306:
[----:B------:R-:W-:Y:S05]  /*d5a0*/  BSYNC B0 ;  /* 0x0000000000007941 */ /* 0x000fea0003800000 */
.L_x_305:
[----:B------:R-:W-:Y:S05]  /*d5b0*/  EXIT ;  /* 0x000000000000794d */ /* 0x000fea0003800000 */
.L_x_185:
[----:B0-----:R-:W-:-:S04]  /*d5c0*/  IMAD.U32 R3, RZ, RZ, UR40 ;  /* 0x00000028ff037e24 */ /* 0x001fc8000f8e00ff */
[----:B------:R0:W1:Y:S03]  /*d5d0*/  SYNCS.PHASECHK.TRANS64.TRYWAIT P1, [R3+URZ+0x34800], R0 ;  /* 0x03480000030075a7 */ /* 0x000066000802017f */
[----:B-1----:R-:W-:Y:S05]  /*d5e0*/  @!P1 NANOSLEEP.SYNCS 0x989680 ;  /* 0x009896800000995d */ /* 0x002fea0003900000 */
[----:B------:R-:W1:Y:S02]  /*d5f0*/  @!P1 SYNCS.PHASECHK.TRANS64 P1, [R3+URZ+0x34800], R0 ;  /* 0x03480000030095a7 */ /* 0x000e64000802007f */
[----:B-1----:R-:W-:Y:S05]  /*d600*/  @!P1 BRA `(.L_x_185) ;  /* 0xfffffffc00ec9947 */ /* 0x002fea000383ffff */
[----:B------:R-:W-:Y:S05]  /*d610*/  BRA `(.L_x_314) ;  /* 0xffffff4000247947 */ /* 0x000fea000383ffff */
.L_x_189:
[----:B-1----:R1:W2:Y:S02]  /*d620*/  SYNCS.PHASECHK.TRANS64.TRYWAIT P1, [R0+URZ+0x34830], R3 ;  /* 0x03483003000075a7 */ /* 0x0022a4000802017f */
[----:B--2---:R-:W-:Y:S05]  /*d630*/  @!P1 NANOSLEEP.SYNCS 0x989680 ;  /* 0x009896800000995d */ /* 0x004fea0003900000 */
[----:B------:R-:W2:Y:S02]  /*d640*/  @!P1 SYNCS.PHASECHK.TRANS64 P1, [R0+URZ+0x34830], R3 ;  /* 0x03483003000095a7 */ /* 0x000ea4000802007f */
[----:B--2---:R-:W-:Y:S05]  /*d650*/  @!P1 BRA `(.L_x_189) ;  /* 0xfffffffc00f09947 */ /* 0x004fea000383ffff */
[----:B------:R-:W-:Y:S05]  /*d660*/  BRA `(.L_x_188) ;  /* 0xffffff4000407947 */ /* 0x000fea000383ffff */
.L_x_195:
[----:B-1----:R-:W-:-:S04]  /*d670*/  IMAD.U32 R12, RZ, RZ, UR8 ;  /* 0x00000008ff0c7e24 */ /* 0x002fc8000f8e00ff */
[----:B------:R1:W2:Y:S03]  /*d680*/  SYNCS.PHASECHK.TRANS64.TRYWAIT P1, [R12+URZ+0x34830], R9 ;  /* 0x034830090c0075a7 */ /* 0x0002a6000802017f */
[----:B--2---:R-:W-:Y:S05]  /*d690*/  @!P1 NANOSLEEP.SYNCS 0x989680 ;  /* 0x009896800000995d */ /* 0x004fea0003900000 */
[----:B------:R-:W2:Y:S02]  /*d6a0*/  @!P1 SYNCS.PHASECHK.TRANS64 P1, [R12+URZ+0x34830], R9 ;  /* 0x034830090c0095a7 */ /* 0x000ea4000802007f */
[----:B--2---:R-:W-:Y:S05]  /*d6b0*/  @!P1 BRA `(.L_x_195) ;  /* 0xfffffffc00ec9947 */ /* 0x004fea000383ffff */
[----:B------:R-:W-:Y:S05]  /*d6c0*/  BRA `(.L_x_194) ;  /* 0xffffff6c00047947 */ /* 0x000fea000383ffff */
.L_x_199:
[----:B01----:R-:W-:-:S04]  /*d6d0*/  IMAD.U32 R9, RZ, RZ, UR9 ;  /* 0x00000009ff097e24 */ /* 0x003fc8000f8e00ff */
[----:B------:R0:W1:Y:S03]  /*d6e0*/  SYNCS.PHASECHK.TRANS64.TRYWAIT P1, [R9+URZ+0x34850], R8 ;  /* 0x03485008090075a7 */ /* 0x000066000802017f */
[----:B-1----:R-:W-:Y:S05]  /*d6f0*/  @!P1 NANOSLEEP.SYNCS 0x989680 ;  /* 0x009896800000995d */ /* 0x002fea0003900000 */
[----:B------:R-:W1:Y:S02]  /*d700*/  @!P1 SYNCS.PHASECHK.TRANS64 P1, [R9+URZ+0x34850], R8 ;  /* 0x03485008090095a7 */ /* 0x000e64000802007f */
[----:B-1----:R-:W-:Y:S05]  /*d710*/  @!P1 BRA `(.L_x_199) ;  /* 0xfffffffc00ec9947 */ /* 0x002fea000383ffff */
[----:B------:R-:W-:Y:S05]  /*d720*/  BRA `(.L_x_198) ;  /* 0xffffff7400347947 */ /* 0x000fea000383ffff */
.L_x_206:
[----:B-1----:R-:W-:-:S04]  /*d730*/  IMAD.U32 R5, RZ, RZ, UR9 ;  /* 0x00000009ff057e24 */ /* 0x002fc8000f8e00ff */
[----:B------:R1:W2:Y:S03]  /*d740*/  SYNCS.PHASECHK.TRANS64.TRYWAIT P1, [R5+URZ+0x34850], R4 ;  /* 0x03485004050075a7 */ /* 0x0002a6000802017f */
[----:B--2---:R-:W-:Y:S05]  /*d750*/  @!P1 NANOSLEEP.SYNCS 0x989680 ;  /* 0x009896800000995d */ /* 0x004fea0003900000 */
[----:B------:R-:W2:Y:S02]  /*d760*/  @!P1 SYNCS.PHASECHK.TRANS64 P1, [R5+URZ+0x34850], R4 ;  /* 0x03485004050095a7 */ /* 0x000ea4000802007f */
[----:B--2---:R-:W-:Y:S05]  /*d770*/  @!P1 BRA `(.L_x_206) ;  /* 0xfffffffc00ec9947 */ /* 0x004fea000383ffff */
[----:B------:R-:W-:Y:S05]  /*d780*/  BRA `(.L_x_205) ;  /* 0xffffff9800247947 */ /* 0x000fea000383ffff */
.L_x_221:
[----:B------:R-:W0:Y:S01]  /*d790*/  S2R R6, SR_TID.X ;  /* 0x0000000000067919 */ /* 0x000e220000002100 */
[----:B------:R-:W-:Y:S01]  /*d7a0*/  BSSY B0, `(.L_x_315) ;  /* 0x000000a000007945 */ /* 0x000fe20003800000 */
[----:B------:R-:W-:Y:S02]  /*d7b0*/  IMAD.MOV.U32 R12, RZ, RZ, RZ ;  /* 0x000000ffff0c7224 */ /* 0x000fe400078e00ff */
[----:B------:R-:W-:Y:S02]  /*d7c0*/  IMAD.MOV.U32 R11, RZ, RZ, 0x1f ;  /* 0x0000001fff0b7424 */ /* 0x000fe400078e00ff */
[----:B------:R-:W-:Y:S01]  /*d7d0*/  IMAD.MOV.U32 R15, RZ, RZ, -0x1 ;  /* 0xffffffffff0f7424 */ /* 0x000fe200078e00ff */
[----:B0-----:R-:W-:-:S04]  /*d7e0*/  SHF.R.U32.HI R6, RZ, 0x5, R6 ;  /* 0x00000005ff067819 */ /* 0x001fc80000011606 */
[----:B------:R-:W-:-:S05]  /*d7f0*/  LOP3.LUT R6, R6, 0x3, RZ, 0xc0, !PT ;  /* 0x0000000306067812 */ /* 0x000fca00078ec0ff */
[----:B------:R-:W-:-:S07]  /*d800*/  IMAD.MOV.U32 R13, RZ, RZ, R6 ;  /* 0x000000ffff0d7224 */ /* 0x000fce00078e0006 */
[----:B-1----:R-:W-:Y:S05]  /*d810*/  WARPSYNC.COLLECTIVE R15, `(.L_x_316) ;  /* 0x000000000f087348 */ /* 0x002fea0003c00000 */
[----:B------:R0:W2:Y:S02]  /*d820*/  SHFL.IDX P6, R14, R13, R12, R11 ;  /* 0x0000000c0d0e7389 */ /* 0x0000a400000c000b */
[----:B012---:R-:W-:Y:S01]  /*d830*/  ENDCOLLECTIVE ;  /* 0x000000000000791b */ /* 0x007fe20003800000 */
.L_x_316:
[----:B------:R-:W-:Y:S05]  /*d840*/  BSYNC B0 ;  /* 0x0000000000007941 */ /* 0x000fea0003800000 */
.L_x_315:
[----:B------:R-:W-:Y:S05]  /*d850*/  BRA `(.L_x_317) ;  /* 0xffffffbc009c7947 */ /* 0x000fea000383ffff */
.L_x_223:
[----:B------:R-:W-:Y:S01]  /*d860*/  BSSY B0, `(.L_x_318) ;  /* 0x0000006000007945 */ /* 0x000fe20003800000 */
[----:B------:R-:W-:-:S07]  /*d870*/  IMAD.MOV.U32 R15, RZ, RZ, -0x1 ;  /* 0xffffffffff0f7424 */ /* 0x000fce00078e00ff */
[----:B01----:R-:W-:Y:S05]  /*d880*/  WARPSYNC.COLLECTIVE R15, `(.L_x_319) ;  /* 0x000000000f0c7348 */ /* 0x003fea0003c00000 */
[----:B------:R-:W-:Y:S02]  /*d890*/  ELECT P6, UR62, PT ;  /* 0x00000000003e782f */ /* 0x000fe400038c0000 */
[----:B------:R-:W-:Y:S01]  /*d8a0*/  MOV R14, UR62 ;  /* 0x0000003e000e7c02 */ /* 0x000fe20008000f00 */
[----:B01----:R-:W-:Y:S10]  /*d8b0*/  ENDCOLLECTIVE ;  /* 0x000000000000791b */ /* 0x003ff40003800000 */
.L_x_319:
[----:B------:R-:W-:Y:S05]  /*d8c0*/  BSYNC B0 ;  /* 0x0000000000007941 */ /* 0x000fea0003800000 */
.L_x_318:
[----:B------:R-:W-:Y:S05]  /*d8d0*/  BRA `(.L_x_320) ;  /* 0xffffffbc009c7947 */ /* 0x000fea000383ffff */
.L_x_225:
[----:B---3--:R3:W4:Y:S02]  /*d8e0*/  SYNCS.PHASECHK.TRANS64.TRYWAIT P0, [R2+URZ+0x34840], R3 ;  /* 0x03484003020075a7 */ /* 0x008724000800017f */
[----:B----4-:R-:W-:Y:S05]  /*d8f0*/  @!P0 NANOSLEEP.SYNCS 0x989680 ;  /* 0x009896800000895d */ /* 0x010fea0003900000 */
[----:B------:R-:W4:Y:S02]  /*d900*/  @!P0 SYNCS.PHASECHK.TRANS64 P0, [R2+URZ+0x34840], R3 ;  /* 0x03484003020085a7 */ /* 0x000f24000800007f */
[----:B----4-:R-:W-:Y:S05]  /*d910*/  @!P0 BRA `(.L_x_225) ;  /* 0xfffffffc00f08947 */ /* 0x010fea000383ffff */
[----:B------:R-:W-:Y:S05]  /*d920*/  BRA `(.L_x_321) ;  /* 0xffffffbc00f07947 */ /* 0x000fea000383ffff */
.L_x_229:
[----:B------:R-:W-:Y:S01]  /*d930*/  IMAD.MOV.U32 R13, RZ, RZ, R2 ;  /* 0x000000ffff0d7224 */ /* 0x000fe200078e0002 */
[----:B------:R-:W0:Y:S01]  /*d940*/  S2R R7, SR_TID.X ;  /* 0x0000000000077919 */ /* 0x000e220000002100 */
[----:B------:R-:W-:Y:S02]  /*d950*/  IMAD.MOV.U32 R12, RZ, RZ, RZ ;  /* 0x000000ffff0c7224 */ /* 0x000fe400078e00ff */
[----:B------:R-:W-:Y:S02]  /*d960*/  IMAD.MOV.U32 R11, RZ, RZ, 0x181f ;  /* 0x0000181fff0b7424 */ /* 0x000fe400078e00ff */
[----:B------:R-:W-:-:S07]  /*d970*/  IMAD.MOV.U32 R15, RZ, RZ, -0x1 ;  /* 0xffffffffff0f7424 */ /* 0x000fce00078e00ff */
[----:B0----5:R-:W-:Y:S05]  /*d980*/  WARPSYNC.COLLECTIVE R15, `(.L_x_322) ;  /* 0x000000000f087348 */ /* 0x021fea0003c00000 */
[----:B------:R1:W2:Y:S02]  /*d990*/  SHFL.IDX P6, R14, R13, R12, R11 ;  /* 0x0000000c0d0e7389 */ /* 0x0002a400000c000b */
[----:B012--5:R-:W-:Y:S01]  /*d9a0*/  ENDCOLLECTIVE ;  /* 0x000000000000791b */ /* 0x027fe20003800000 */
.L_x_322:
[----:B------:R-:W-:Y:S01]  /*d9b0*/  IMAD.MOV.U32 R13, RZ, RZ, R0 ;  /* 0x000000ffff0d7224 */ /* 0x000fe200078e0000 */
[----:B------:R-:W-:Y:S01]  /*d9c0*/  LOP3.LUT R7, R7, 0x7f, RZ, 0xc0, !PT ;  /* 0x0000007f07077812 */ /* 0x000fe200078ec0ff */
[----:B------:R-:W-:-:S07]  /*d9d0*/  IMAD.MOV.U32 R6, RZ, RZ, R14 ;  /* 0x000000ffff067224 */ /* 0x000fce00078e000e */
[----:B------:R-:W-:Y:S05]  /*d9e0*/  WARPSYNC.COLLECTIVE R15, `(.L_x_323) ;  /* 0x000000000f087348 */ /* 0x000fea0003c00000 */
[----:B------:R0:W1:Y:S02]  /*d9f0*/  SHFL.IDX P6, R14, R13, R12, R11 ;  /* 0x0000000c0d0e7389 */ /* 0x00006400000c000b */
[----:B01----:R-:W-:Y:S01]  /*da00*/  ENDCOLLECTIVE ;  /* 0x000000000000791b */ /* 0x003fe20003800000 */
.L_x_323:
[----:B------:R-:W-:Y:S01]  /*da10*/  SHF.R.U32.HI R5, RZ, 0x3, R7 ;  /* 0x00000003ff057819 */ /* 0x000fe20000011607 */
[----:B------:R-:W-:Y:S02]  /*da20*/  ULDC UR4, c[0x0][0x288] ;  /* 0x0000a20000047ab9 */ /* 0x000fe40000000800 */
[----:B------:R-:W-:Y:S02]  /*da30*/  IMAD R3, R8, UR4, RZ ;  /* 0x0000000408037c24 */ /* 0x000fe4000f8e02ff */
[----:B------:R-:W-:-:S04]  /*da40*/  IMAD.IADD R4, R5, 0x1, R4 ;  /* 0x0000000105047824 */ /* 0x000fc800078e0204 */
[C---:B------:R-:W-:Y:S01]  /*da50*/  VIADD R5, R4.reuse, 0x10 ;  /* 0x0000001004057836 */ /* 0x040fe20000000000 */
[----:B------:R-:W-:Y:S01]  /*da60*/  ISETP.GE.AND P2, PT, R4, R3, PT ;  /* 0x000000030400720c */ /* 0x000fe20003f46270 */
[----:B------:R-:W-:Y:S02]  /*da70*/  IMAD.MOV.U32 R13, RZ, RZ, R2 ;  /* 0x000000ffff0d7224 */ /* 0x000fe400078e0002 */
[----:B------:R-:W-:Y:S02]  /*da80*/  IMAD.MOV.U32 R12, RZ, RZ, 0x1 ;  /* 0x00000001ff0c7424 */ /* 0x000fe400078e00ff */
[----:B------:R-:W-:-:S08]  /*da90*/  IMAD.MOV.U32 R7, RZ, RZ, R14 ;  /* 0x000000ffff077224 */ /* 0x000fd000078e000e */
[----:B------:R-:W-:Y:S05]  /*daa0*/  WARPSYNC.COLLECTIVE R15, `(.L_x_324) ;  /* 0x000000000f087348 */ /* 0x000fea0003c00000 */
[----:B------:R0:W1:Y:S02]  /*dab0*/  SHFL.IDX P6, R14, R13, R12, R11 ;  /* 0x0000000c0d0e7389 */ /* 0x00006400000c000b */
[----:B01----:R-:W-:Y:S01]  /*dac0*/  ENDCOLLECTIVE ;  /* 0x000000000000791b */ /* 0x003fe20003800000 */
.L_x_324:
[----:B------:R-:W-:-:S05]  /*dad0*/  @!P2 LEA R7, P4, R10, R7, 0x1 ;  /* 0x000000070a07a211 */ /* 0x000fca00078808ff */
[----:B------:R-:W-:-:S05]  /*dae0*/  @!P2 IMAD.X R6, RZ, RZ, R6, P4 ;  /* 0x000000ffff06a224 */ /* 0x000fca00020e0606 */
[----:B------:R-:W-:Y:S01]  /*daf0*/  @!P2 LOP3.LUT R7, R7, R6, RZ, 0x3c, !PT ;  /* 0x000000060707a212 */ /* 0x000fe200078e3cff */
[----:B------:R-:W-:-:S03]  /*db00*/  IMAD.MOV.U32 R13, RZ, RZ, R0 ;  /* 0x000000ffff0d7224 */ /* 0x000fc600078e0000 */
[----:B------:R-:W-:-:S04]  /*db10*/  @!P2 LOP3.LUT R6, R7, R6, RZ, 0x3c, !PT ;  /* 0x000000060706a212 */ /* 0x000fc800078e3cff */
[----:B------:R-:W-:-:S05]  /*db20*/  @!P2 LOP3.LUT R7, R7, R6, RZ, 0x3c, !PT ;  /* 0x000000060707a212 */ /* 0x000fca00078e3cff */
[----:B------:R-:W-:Y:S01]  /*db30*/  @!PT LDS RZ, [RZ] ;  /* 0x00000000fffff984 */ /* 0x000fe20000000800 */
[----:B------:R-:W-:Y:S01]  /*db40*/  @!PT LDS RZ, [RZ] ;  /* 0x00000000fffff984 */ /* 0x000fe20000000800 */
[----:B------:R-:W-:Y:S01]  /*db50*/  @!PT LDS RZ, [RZ] ;  /* 0x00000000fffff984 */ /* 0x000fe20000000800 */
[----:B------:R-:W-:Y:S04]  /*db60*/  @!P2 LDGSTS.E.BYPASS.LTC128B.128 [R9+0x10400], desc[UR60][R6.64], !P3 ;  /* 0x104000000609afae */ /* 0x000fe8000d901d7c */
[----:B------:R-:W-:Y:S04]  /*db70*/  @!P2 LDGSTS.E.BYPASS.LTC128B.128 [R9+0x14400], desc[UR60][R6.64+0x80], !P0 ;  /* 0x144000800609afae */ /* 0x000fe8000c101d7c */
[----:B------:R0:W-:Y:S01]  /*db80*/  @!P2 LDGSTS.E.BYPASS.LTC128B.128 [R9+0x18400], desc[UR60][R6.64+0x100], !P1 ;  /* 0x184001000609afae */ /* 0x0001e2000c901d7c */
[----:B------:R-:W-:Y:S01]  /*db90*/  ISETP.GE.AND P2, PT, R5, R3, PT ;  /* 0x000000030500720c */ /* 0x000fe20003f46270 */
[----:B------:R-:W-:-:S02]  /*dba0*/  VIADD R5, R4, 0x20 ;  /* 0x0000002004057836 */ /* 0x000fc40000000000 */
[----:B0-----:R-:W-:-:S10]  /*dbb0*/  IMAD.MOV.U32 R6, RZ, RZ, R14 ;  /* 0x000000ffff067224 */ /* 0x001fd400078e000e */
[----:B------:R-:W-:Y:S05]  /*dbc0*/  WARPSYNC.COLLECTIVE R15, `(.L_x_325) ;  /* 0x000000000f087348 */ /* 0x000fea0003c00000 */
[----:B------:R0:W1:Y:S02]  /*dbd0*/  SHFL.IDX P6, R14, R13, R12, R11 ;  /* 0x0000000c0d0e7389 */ /* 0x00006400000c000b */
[----:B01----:R-:W-:Y:S01]  /*dbe0*/  ENDCOLLECTIVE ;  /* 0x000000000000791b */ /* 0x003fe20003800000 */
.L_x_325:
[----:B------:R-:W-:Y:S02]  /*dbf0*/  IMAD.MOV.U32 R13, RZ, RZ, R2 ;  /* 0x000000ffff0d7224 */ /* 0x000fe400078e0002 */
[----:B------:R-:W-:Y:S02]  /*dc00*/  IMAD.MOV.U32 R12, RZ, RZ, 0x2 ;  /* 0x00000002ff0c7424 */ /* 0x000fe400078e00ff */
[----:B------:R-:W-:-:S07]  /*dc10*/  IMAD.MOV.U32 R7, RZ, RZ, R14 ;  /* 0x000000ffff077224 */ /* 0x000fce00078e000e */
[----:B------:R-:W-:Y:S05]  /*dc20*/  WARPSYNC.COLLECTIVE R15, `(.L_x_326) ;  /* 0x000000000f087348 */ /* 0x000fea0003c00000 */
[----:B------:R0:W1:Y:S02]  /*dc30*/  SHFL.IDX P6, R14, R13, R12, R11 ;  /* 0x0000000c0d0e7389 */ /* 0x00006400000c000b */
[----:B01----:R-:W-:Y:S01]  /*dc40*/  ENDCOLLECTIVE ;  /* 0x000000000000791b */ /* 0x003fe20003800000 */
.L_x_326:
        /* <DEDUP_REMOVED lines=18> */
.L_x_327:
[----:B------:R-:W-:Y:S02]  /*dd70*/  IMAD.MOV.U32 R13, RZ, RZ, R2 ;  /* 0x000000ffff0d7224 */ /* 0x000fe400078e0002 */
[----:B------:R-:W-:Y:S02]  /*dd80*/  IMAD.MOV.U32 R12, RZ, RZ, 0x3 ;  /* 0x00000003ff0c7424 */ /* 0x000fe400078e00ff */
[----:B------:R-:W-:-:S07]  /*dd90*/  IMAD.MOV.U32 R7, RZ, RZ, R14 ;  /* 0x000000ffff077224 */ /* 0x000fce00078e000e */
[----:B------:R-:W-:Y:S05]  /*dda0*/  WARPSYNC.COLLECTIVE R15, `(.L_x_328) ;  /* 0x000000000f087348 */ /* 0x000fea0003c00000 */
[----:B------:R0:W1:Y:S02]  /*ddb0*/  SHFL.IDX P6, R14, R13, R12, R11 ;  /* 0x0000000c0d0e7389 */ /* 0x00006400000c000b */
[----:B01----:R-:W-:Y:S01]  /*ddc0*/  ENDCOLLECTIVE ;  /* 0x000000000000791b */ /* 0x003fe20003800000 */
.L_x_328:
        /* <DEDUP_REMOVED lines=18> */
.L_x_329:
[----:B------:R-:W-:Y:S02]  /*def0*/  IMAD.MOV.U32 R13, RZ, RZ, R2 ;  /* 0x000000ffff0d7224 */ /* 0x000fe400078e0002 */
[----:B------:R-:W-:Y:S02]  /*df00*/  IMAD.MOV.U32 R12, RZ, RZ, 0x4 ;  /* 0x00000004ff0c7424 */ /* 0x000fe400078e00ff */
[----:B------:R-:W-:-:S07]  /*df10*/  IMAD.MOV.U32 R7, RZ, RZ, R14 ;  /* 0x000000ffff077224 */ /* 0x000fce00078e000e */
[----:B------:R-:W-:Y:S05]  /*df20*/  WARPSYNC.COLLECTIVE R15, `(.L_x_330) ;  /* 0x000000000f087348 */ /* 0x000fea0003c00000 */
[----:B------:R0:W1:Y:S02]  /*df30*/  SHFL.IDX P6, R14, R13, R12, R11 ;  /* 0x0000000c0d0e7389 */ /* 0x00006400000c000b */
[----:B01----:R-:W-:Y:S01]  /*df40*/  ENDCOLLECTIVE ;  /* 0x000000000000791b */ /* 0x003fe20003800000 */
.L_x_330:
        /* <DEDUP_REMOVED lines=18> */
.L_x_331:
[----:B------:R-:W-:Y:S02]  /*e070*/  IMAD.MOV.U32 R13, RZ, RZ, R2 ;  /* 0x000000ffff0d7224 */ /* 0x000fe400078e0002 */
[----:B------:R-:W-:Y:S02]  /*e080*/  IMAD.MOV.U32 R12, RZ, RZ, 0x5 ;  /* 0x00000005ff0c7424 */ /* 0x000fe400078e00ff */
[----:B------:R-:W-:-:S07]  /*e090*/  IMAD.MOV.U32 R7, RZ, RZ, R14 ;  /* 0x000000ffff077224 */ /* 0x000fce00078e000e */
[----:B------:R-:W-:Y:S05]  /*e0a0*/  WARPSYNC.COLLECTIVE R15, `(.L_x_332) ;  /* 0x000000000f087348 */ /* 0x000fea0003c00000 */
[----:B------:R0:W1:Y:S02]  /*e0b0*/  SHFL.IDX P6, R14, R13, R12, R11 ;  /* 0x0000000c0d0e7389 */ /* 0x00006400000c000b */
[----:B01----:R-:W-:Y:S01]  /*e0c0*/  ENDCOLLECTIVE ;  /* 0x000000000000791b */ /* 0x003fe20003800000 */
.L_x_332:
        /* <DEDUP_REMOVED lines=18> */
.L_x_333:
[----:B------:R-:W-:Y:S02]  /*e1f0*/  IMAD.MOV.U32 R13, RZ, RZ, R2 ;  /* 0x000000ffff0d7224 */ /* 0x000fe400078e0002 */
[----:B------:R-:W-:Y:S02]  /*e200*/  IMAD.MOV.U32 R12, RZ, RZ, 0x6 ;  /* 0x00000006ff0c7424 */ /* 0x000fe400078e00ff */
[----:B------:R-:W-:-:S07]  /*e210*/  IMAD.MOV.U32 R7, RZ, RZ, R14 ;  /* 0x000000ffff077224 */ /* 0x000fce00078e000e */
[----:B------:R-:W-:Y:S05]  /*e220*/  WARPSYNC.COLLECTIVE R15, `(.L_x_334) ;  /* 0x000000000f087348 */ /* 0x000fea0003c00000 */
[----:B------:R0:W1:Y:S02]  /*e230*/  SHFL.IDX P6, R14, R13, R12, R11 ;  /* 0x0000000c0d0e7389 */ /* 0x00006400000c000b */
[----:B01----:R-:W-:Y:S01]  /*e240*/  ENDCOLLECTIVE ;  /* 0x000000000000791b */ /* 0x003fe20003800000 */
.L_x_334:
        /* <DEDUP_REMOVED lines=13> */
[----:B0-----:R-:W-:-:S12]  /*e320*/  IMAD.MOV.U32 R6, RZ, RZ, R14 ;  /* 0x000000ffff067224 */ /* 0x001fd800078e000e */
[----:B------:R-:W-:Y:S05]  /*e330*/  WARPSYNC.COLLECTIVE R15, `(.L_x_335) ;  /* 0x000000000f087348 */ /* 0x000fea0003c00000 */
[----:B------:R0:W1:Y:S02]  /*e340*/  SHFL.IDX P6, R14, R13, R12, R11 ;  /* 0x0000000c0d0e7389 */ /* 0x00006400000c000b */
[----:B01----:R-:W-:Y:S01]  /*e350*/  ENDCOLLECTIVE ;  /* 0x000000000000791b */ /* 0x003fe20003800000 */
.L_x_335:
[----:B------:R-:W-:Y:S02]  /*e360*/  IMAD.MOV.U32 R13, RZ, RZ, R2 ;  /* 0x000000ffff0d7224 */ /* 0x000fe400078e0002 */
[----:B------:R-:W-:Y:S02]  /*e370*/  IMAD.MOV.U32 R12, RZ, RZ, 0x7 ;  /* 0x00000007ff0c7424 */ /* 0x000fe400078e00ff */
[----:B------:R-:W-:-:S07]  /*e380*/  IMAD.MOV.U32 R7, RZ, RZ, R14 ;  /* 0x000000ffff077224 */ /* 0x000fce00078e000e */
[----:B------:R-:W-:Y:S05]  /*e390*/  WARPSYNC.COLLECTIVE R15, `(.L_x_336) ;  /* 0x000000000f087348 */ /* 0x000fea0003c00000 */
[----:B------:R0:W1:Y:S02]  /*e3a0*/  SHFL.IDX P6, R14, R13, R12, R11 ;  /* 0x0000000c0d0e7389 */ /* 0x00006400000c000b */
[----:B01----:R-:W-:Y:S01]  /*e3b0*/  ENDCOLLECTIVE ;  /* 0x000000000000791b */ /* 0x003fe20003800000 */
.L_x_336:
[----:B------:R-:W-:-:S05]  /*e3c0*/  @!P2 LEA R7, P4, R10, R7, 0x1 ;  /* 0x000000070a07a211 */ /* 0x000fca00078808ff */
[----:B------:R-:W-:-:S05]  /*e3d0*/  @!P2 IMAD.X R6, RZ, RZ, R6, P4 ;  /* 0x000000ffff06a224 */ /* 0x000fca00020e0606 */
[----:B------:R-:W-:Y:S01]  /*e3e0*/  @!P2 LOP3.LUT R7, R7, R6, RZ, 0x3c, !PT ;  /* 0x000000060707a212 */ /* 0x000fe200078e3cff */
[----:B------:R-:W-:-:S03]  /*e3f0*/  IMAD.MOV.U32 R13, RZ, RZ, R0 ;  /* 0x000000ffff0d7224 */ /* 0x000fc600078e0000 */
[----:B------:R-:W-:-:S04]  /*e400*/  @!P2 LOP3.LUT R6, R7, R6, RZ, 0x3c, !PT ;  /* 0x000000060706a212 */ /* 0x000fc800078e3cff */
[----:B------:R-:W-:Y:S01]  /*e410*/  @!P2 LOP3.LUT R7, R7, R6, RZ, 0x3c, !PT ;  /* 0x000000060707a212 */ /* 0x000fe200078e3cff */
[----:B------:R-:W-:-:S07]  /*e420*/  IMAD.MOV.U32 R5, RZ, RZ, R14 ;  /* 0x000000ffff057224 */ /* 0x000fce00078e000e */
[----:B------:R-:W-:Y:S05]  /*e430*/  WARPSYNC.COLLECTIVE R15, `(.L_x_337) ;  /* 0x000000000f087348 */ /* 0x000fea0003c00000 */
[----:B------:R0:W1:Y:S02]  /*e440*/  SHFL.IDX P6, R14, R13, R12, R11 ;  /* 0x0000000c0d0e7389 */ /* 0x00006400000c000b */
[----:B01----:R-:W-:Y:S01]  /*e450*/  ENDCOLLECTIVE ;  /* 0x000000000000791b */ /* 0x003fe20003800000 */
.L_x_337:
[----:B------:R-:W-:Y:S01]  /*e460*/  @!PT LDS RZ, [RZ] ;  /* 0x00000000fffff984 */ /* 0x000fe20000000800 */
[----:B------:R-:W-:Y:S01]  /*e470*/  @!PT LDS RZ, [RZ] ;  /* 0x00000000fffff984 */ /* 0x000fe20000000800 */
[----:B------:R-:W-:Y:S01]  /*e480*/  @!PT LDS RZ, [RZ] ;  /* 0x00000000fffff984 */ /* 0x000fe20000000800 */
[----:B------:R0:W-:Y:S04]  /*e490*/  @!P2 LDGSTS.E.BYPASS.LTC128B.128 [R9+0x13400], desc[UR60][R6.64], !P3 ;  /* 0x134000000609afae */ /* 0x0001e8000d901d7c */
[----:B------:R0:W-:Y:S04]  /*e4a0*/  @!P2 LDGSTS.E.BYPASS.LTC128B.128 [R9+0x17400], desc[UR60][R6.64+0x80], !P0 ;  /* 0x174000800609afae */ /* 0x0001e8000c101d7c */
[----:B------:R0:W-:Y:S01]  /*e4b0*/  @!P2 LDGSTS.E.BYPASS.LTC128B.128 [R9+0x1b400], desc[UR60][R6.64+0x100], !P1 ;  /* 0x1b4001000609afae */ /* 0x0001e2000c901d7c */
[----:B------:R-:W-:Y:S01]  /*e4c0*/  IMAD.MOV.U32 R0, RZ, RZ, R14 ;  /* 0x000000ffff007224 */ /* 0x000fe200078e000e */
[----:B------:R-:W-:Y:S06]  /*e4d0*/  BRA `(.L_x_338) ;  /* 0xffffffc000a87947 */ /* 0x000fec000383ffff */
.L_x_233:
[----:B--2---:R-:W-:-:S04]  /*e4e0*/  IMAD.U32 R3, RZ, RZ, UR36 ;  /* 0x00000024ff037e24 */ /* 0x004fc8000f8e00ff */
[----:B------:R2:W3:Y:S03]  /*e4f0*/  SYNCS.PHASECHK.TRANS64.TRYWAIT P0, [R3+URZ+0x34820], R0 ;  /* 0x03482000030075a7 */ /* 0x0004e6000800017f */
[----:B---3--:R-:W-:Y:S05]  /*e500*/  @!P0 NANOSLEEP.SYNCS 0x989680 ;  /* 0x009896800000895d */ /* 0x008fea0003900000 */
[----:B------:R-:W3:Y:S02]  /*e510*/  @!P0 SYNCS.PHASECHK.TRANS64 P0, [R3+URZ+0x34820], R0 ;  /* 0x03482000030085a7 */ /* 0x000ee4000800007f */
[----:B---3--:R-:W-:Y:S05]  /*e520*/  @!P0 BRA `(.L_x_233) ;  /* 0xfffffffc00ec8947 */ /* 0x008fea000383ffff */
[----:B------:R-:W-:Y:S05]  /*e530*/  BRA `(.L_x_339) ;  /* 0xffffffc000f87947 */ /* 0x000fea000383ffff */
.L_x_240:
[----:B-1----:R1:W2:Y:S02]  /*e540*/  SYNCS.PHASECHK.TRANS64.TRYWAIT P0, [R3+URZ+0x34840], R2 ;  /* 0x03484002030075a7 */ /* 0x0022a4000800017f */
[----:B--2---:R-:W-:Y:S05]  /*e550*/  @!P0 NANOSLEEP.SYNCS 0x989680 ;  /* 0x009896800000895d */ /* 0x004fea0003900000 */
[----:B------:R-:W2:Y:S02]  /*e560*/  @!P0 SYNCS.PHASECHK.TRANS64 P0, [R3+URZ+0x34840], R2 ;  /* 0x03484002030085a7 */ /* 0x000ea4000800007f */
[----:B--2---:R-:W-:Y:S05]  /*e570*/  @!P0 BRA `(.L_x_240) ;  /* 0xfffffffc00f08947 */ /* 0x004fea000383ffff */
[----:B------:R-:W-:Y:S05]  /*e580*/  BRA `(.L_x_340) ;  /* 0xffffffc400a47947 */ /* 0x000fea000383ffff */
.L_x_248:
[----:B0-----:R0:W1:Y:S02]  /*e590*/  SYNCS.PHASECHK.TRANS64.TRYWAIT P0, [R2+URZ+0x34860], R3 ;  /* 0x03486003020075a7 */ /* 0x001064000800017f */
[----:B-1----:R-:W-:Y:S05]  /*e5a0*/  @!P0 NANOSLEEP.SYNCS 0x989680 ;  /* 0x009896800000895d */ /* 0x002fea0003900000 */
[----:B------:R-:W1:Y:S02]  /*e5b0*/  @!P0 SYNCS.PHASECHK.TRANS64 P0, [R2+URZ+0x34860], R3 ;  /* 0x03486003020085a7 */ /* 0x000e64000800007f */
[----:B-1----:R-:W-:Y:S05]  /*e5c0*/  @!P0 BRA `(.L_x_248) ;  /* 0xfffffffc00f08947 */ /* 0x002fea000383ffff */
[----:B------:R-:W-:Y:S05]  /*e5d0*/  BRA `(.L_x_341) ;  /* 0xffffffc800e07947 */ /* 0x000fea000383ffff */
.L_x_259:
[----:B-1----:R1:W2:Y:S02]  /*e5e0*/  SYNCS.PHASECHK.TRANS64.TRYWAIT P0, [R3+URZ+0x34840], R2 ;  /* 0x03484002030075a7 */ /* 0x0022a4000800017f */
[----:B--2---:R-:W-:Y:S05]  /*e5f0*/  @!P0 NANOSLEEP.SYNCS 0x989680 ;  /* 0x009896800000895d */ /* 0x004fea0003900000 */
[----:B------:R-:W2:Y:S02]  /*e600*/  @!P0 SYNCS.PHASECHK.TRANS64 P0, [R3+URZ+0x34840], R2 ;  /* 0x03484002030085a7 */ /* 0x000ea4000800007f */
[----:B--2---:R-:W-:Y:S05]  /*e610*/  @!P0 BRA `(.L_x_259) ;  /* 0xfffffffc00f08947 */ /* 0x004fea000383ffff */
[----:B------:R-:W-:Y:S05]  /*e620*/  BRA `(.L_x_342) ;  /* 0xffffffd0007c7947 */ /* 0x000fea000383ffff */
.L_x_267:
[----:B0-----:R0:W1:Y:S02]  /*e630*/  SYNCS.PHASECHK.TRANS64.TRYWAIT P0, [R2+URZ+0x34860], R3 ;  /* 0x03486003020075a7 */ /* 0x001064000800017f */
[----:B-1----:R-:W-:Y:S05]  /*e640*/  @!P0 NANOSLEEP.SYNCS 0x989680 ;  /* 0x009896800000895d */ /* 0x002fea0003900000 */
[----:B------:R-:W1:Y:S02]  /*e650*/  @!P0 SYNCS.PHASECHK.TRANS64 P0, [R2+URZ+0x34860], R3 ;  /* 0x03486003020085a7 */ /* 0x000e64000800007f */
[----:B-1----:R-:W-:Y:S05]  /*e660*/  @!P0 BRA `(.L_x_267) ;  /* 0xfffffffc00f08947 */ /* 0x002fea000383ffff */
[----:B------:R-:W-:Y:S05]  /*e670*/  BRA `(.L_x_343) ;  /* 0xffffffd400b87947 */ /* 0x000fea000383ffff */
.L_x_277:
[----:B--2---:R2:W3:Y:S02]  /*e680*/  SYNCS.PHASECHK.TRANS64.TRYWAIT P0, [R3+URZ+0x34840], R2 ;  /* 0x03484002030075a7 */ /* 0x0044e4000800017f */
[----:B---3--:R-:W-:Y:S05]  /*e690*/  @!P0 NANOSLEEP.SYNCS 0x989680 ;  /* 0x009896800000895d */ /* 0x008fea0003900000 */
[----:B------:R-:W3:Y:S02]  /*e6a0*/  @!P0 SYNCS.PHASECHK.TRANS64 P0, [R3+URZ+0x34840], R2 ;  /* 0x03484002030085a7 */ /* 0x000ee4000800007f */
[----:B---3--:R-:W-:Y:S05]  /*e6b0*/  @!P0 BRA `(.L_x_277) ;  /* 0xfffffffc00f08947 */ /* 0x008fea000383ffff */
[----:B------:R-:W-:Y:S05]  /*e6c0*/  BRA `(.L_x_344) ;  /* 0xffffffdc002c7947 */ /* 0x000fea000383ffff */
.L_x_285:
[----:B0-----:R0:W1:Y:S02]  /*e6d0*/  SYNCS.PHASECHK.TRANS64.TRYWAIT P0, [R2+URZ+0x34860], R5 ;  /* 0x03486005020075a7 */ /* 0x001064000800017f */
[----:B-1----:R-:W-:Y:S05]  /*e6e0*/  @!P0 NANOSLEEP.SYNCS 0x989680 ;  /* 0x009896800000895d */ /* 0x002fea0003900000 */
[----:B------:R-:W1:Y:S02]  /*e6f0*/  @!P0 SYNCS.PHASECHK.TRANS64 P0, [R2+URZ+0x34860], R5 ;  /* 0x03486005020085a7 */ /* 0x000e64000800007f */
[----:B-1----:R-:W-:Y:S05]  /*e700*/  @!P0 BRA `(.L_x_285) ;  /* 0xfffffffc00f08947 */ /* 0x002fea000383ffff */
[----:B------:R-:W-:Y:S05]  /*e710*/  BRA `(.L_x_345) ;  /* 0xffffffe000647947 */ /* 0x000fea000383ffff */
.L_x_295:
[----:B--2---:R2:W3:Y:S02]  /*e720*/  SYNCS.PHASECHK.TRANS64.TRYWAIT P0, [R0+URZ+0x34860], R3 ;  /* 0x03486003000075a7 */ /* 0x0044e4000800017f */
[----:B---3--:R-:W-:Y:S05]  /*e730*/  @!P0 NANOSLEEP.SYNCS 0x989680 ;  /* 0x009896800000895d */ /* 0x008fea0003900000 */
[----:B------:R-:W3:Y:S02]  /*e740*/  @!P0 SYNCS.PHASECHK.TRANS64 P0, [R0+URZ+0x34860], R3 ;  /* 0x03486003000085a7 */ /* 0x000ee4000800007f */
[----:B---3--:R-:W-:Y:S05]  /*e750*/  @!P0 BRA `(.L_x_295) ;  /* 0xfffffffc00f08947 */ /* 0x008fea000383ffff */
[----:B------:R-:W-:Y:S05]  /*e760*/  BRA `(.L_x_346) ;  /* 0xffffffe400787947 */ /* 0x000fea000383ffff */
.L_x_303:
[----:B-1----:R1:W2:Y:S02]  /*e770*/  SYNCS.PHASECHK.TRANS64.TRYWAIT P0, [R0+URZ+0x34820], R3 ;  /* 0x03482003000075a7 */ /* 0x0022a4000800017f */
[----:B--2---:R-:W-:Y:S05]  /*e780*/  @!P0 NANOSLEEP.SYNCS 0x989680 ;  /* 0x009896800000895d */ /* 0x004fea0003900000 */
[----:B------:R-:W2:Y:S02]  /*e790*/  @!P0 SYNCS.PHASECHK.TRANS64 P0, [R0+URZ+0x34820], R3 ;  /* 0x03482003000085a7 */ /* 0x000ea4000800007f */
[----:B--2---:R-:W-:Y:S05]  /*e7a0*/  @!P0 BRA `(.L_x_303) ;  /* 0xfffffffc00f08947 */ /* 0x004fea000383ffff */
[----:B------:R-:W-:Y:S05]  /*e7b0*/  BRA `(.L_x_347) ;  /* 0xffffffe800bc7947 */ /* 0x000fea000383ffff */
.L_x_304:
[----:B------:R-:W2:Y:S01]  /*e7c0*/  S2R R2, SR_TID.X ;  /* 0x0000000000027919 */ /* 0x000ea20000002100 */
[----:B------:R-:W-:Y:S01]  /*e7d0*/  BSSY B0, `(.L_x_348) ;  /* 0x000000a000007945 */ /* 0x000fe20003800000 */
[----:B------:R-:W-:Y:S02]  /*e7e0*/  IMAD.MOV.U32 R12, RZ, RZ, RZ ;  /* 0x000000ffff0c7224 */ /* 0x000fe400078e00ff */
[----:B------:R-:W-:Y:S02]  /*e7f0*/  IMAD.MOV.U32 R11, RZ, RZ, 0x1f ;  /* 0x0000001fff0b7424 */ /* 0x000fe400078e00ff */
[----:B------:R-:W-:Y:S01]  /*e800*/  IMAD.MOV.U32 R15, RZ, RZ, -0x1 ;  /* 0xffffffffff0f7424 */ /* 0x000fe200078e00ff */
[----:B--2---:R-:W-:-:S04]  /*e810*/  SHF.R.U32.HI R2, RZ, 0x5, R2 ;  /* 0x00000005ff027819 */ /* 0x004fc80000011602 */
[----:B------:R-:W-:-:S05]  /*e820*/  LOP3.LUT R2, R2, 0x3, RZ, 0xc0, !PT ;  /* 0x0000000302027812 */ /* 0x000fca00078ec0ff */
[----:B------:R-:W-:-:S07]  /*e830*/  IMAD.MOV.U32 R13, RZ, RZ, R2 ;  /* 0x000000ffff0d7224 */ /* 0x000fce00078e0002 */
[----:B01----:R-:W-:Y:S05]  /*e840*/  WARPSYNC.COLLECTIVE R15, `(.L_x_349) ;  /* 0x000000000f087348 */ /* 0x003fea0003c00000 */
[----:B------:R2:W3:Y:S02]  /*e850*/  SHFL.IDX P6, R14, R13, R12, R11 ;  /* 0x0000000c0d0e7389 */ /* 0x0004e400000c000b */
[----:B0123--:R-:W-:Y:S01]  /*e860*/  ENDCOLLECTIVE ;  /* 0x000000000000791b */ /* 0x00ffe20003800000 */
.L_x_349:
[----:B------:R-:W-:Y:S05]  /*e870*/  BSYNC B0 ;  /* 0x0000000000007941 */ /* 0x000fea0003800000 */
.L_x_348:
[----:B------:R-:W-:Y:S05]  /*e880*/  BRA `(.L_x_350) ;  /* 0xffffffe800a47947 */ /* 0x000fea000383ffff */
.L_x_307:
[----:B------:R-:W-:Y:S01]  /*e890*/  BSSY B1, `(.L_x_351) ;  /* 0x0000006000017945 */ /* 0x000fe20003800000 */
[----:B------:R-:W-:-:S07]  /*e8a0*/  IMAD.MOV.U32 R15, RZ, RZ, -0x1 ;  /* 0xffffffffff0f7424 */ /* 0x000fce00078e00ff */
[----:B012---:R-:W-:Y:S05]  /*e8b0*/  WARPSYNC.COLLECTIVE R15, `(.L_x_352) ;  /* 0x000000000f0c7348 */ /* 0x007fea0003c00000 */
[----:B------:R-:W-:Y:S02]  /*e8c0*/  ELECT P6, UR62, PT ;  /* 0x00000000003e782f */ /* 0x000fe400038c0000 */
[----:B------:R-:W-:Y:S01]  /*e8d0*/  MOV R14, UR62 ;  /* 0x0000003e000e7c02 */ /* 0x000fe20008000f00 */
[----:B012---:R-:W-:Y:S10]  /*e8e0*/  ENDCOLLECTIVE ;  /* 0x000000000000791b */ /* 0x007ff40003800000 */
.L_x_352:
[----:B------:R-:W-:Y:S05]  /*e8f0*/  BSYNC B1 ;  /* 0x0000000000017941 */ /* 0x000fea0003800000 */
.L_x_351:
[----:B------:R-:W-:Y:S05]  /*e900*/  BRA `(.L_x_353) ;  /* 0xffffffe8009c7947 */ /* 0x000fea000383ffff */
.L_x_309:
[----:B0-----:R0:W1:Y:S02]  /*e910*/  SYNCS.PHASECHK.TRANS64.TRYWAIT P0, [R6+URZ], R5 ;  /* 0x00000005060075a7 */ /* 0x001064000800017f */
[----:B-1----:R-:W-:Y:S05]  /*e920*/  @!P0 NANOSLEEP.SYNCS 0x989680 ;  /* 0x009896800000895d */ /* 0x002fea0003900000 */
[----:B------:R-:W1:Y:S02]  /*e930*/  @!P0 SYNCS.PHASECHK.TRANS64 P0, [R6+URZ], R5 ;  /* 0x00000005060085a7 */ /* 0x000e64000800007f */
[----:B-1----:R-:W-:Y:S05]  /*e940*/  @!P0 BRA `(.L_x_309) ;  /* 0xfffffffc00f08947 */ /* 0x002fea000383ffff */
[----:B------:R-:W-:Y:S05]  /*e950*/  BRA `(.L_x_354) ;  /* 0xffffffe800dc7947 */ /* 0x000fea000383ffff */
.L_x_310:
[----:B-1----:R1:W2:Y:S02]  /*e960*/  SYNCS.PHASECHK.TRANS64.TRYWAIT P0, [R7+URZ], R2 ;  /* 0x00000002070075a7 */ /* 0x0022a4000800017f */
[----:B--2---:R-:W-:Y:S05]  /*e970*/  @!P0 NANOSLEEP.SYNCS 0x989680 ;  /* 0x009896800000895d */ /* 0x004fea0003900000 */
[----:B------:R-:W2:Y:S02]  /*e980*/  @!P0 SYNCS.PHASECHK.TRANS64 P0, [R7+URZ], R2 ;  /* 0x00000002070085a7 */ /* 0x000ea4000800007f */
[----:B--2---:R-:W-:Y:S05]  /*e990*/  @!P0 BRA `(.L_x_310) ;  /* 0xfffffffc00f08947 */ /* 0x004fea000383ffff */
[----:B------:R-:W-:Y:S05]  /*e9a0*/  BRA `(.L_x_355) ;  /* 0xffffffe800d07947 */ /* 0x000fea000383ffff */
.L_x_312:
[----:B--2---:R2:W3:Y:S02]  /*e9b0*/  SYNCS.PHASECHK.TRANS64.TRYWAIT P0, [R4+URZ], R5 ;  /* 0x00000005040075a7 */ /* 0x0044e4000800017f */
[----:B---3--:R-:W-:Y:S05]  /*e9c0*/  @!P0 NANOSLEEP.SYNCS 0x989680 ;  /* 0x009896800000895d */ /* 0x008fea0003900000 */
[----:B------:R-:W3:Y:S02]  /*e9d0*/  @!P0 SYNCS.PHASECHK.TRANS64 P0, [R4+URZ], R5 ;  /* 0x00000005040085a7 */ /* 0x000ee4000800007f */
[----:B---3--:R-:W-:Y:S05]  /*e9e0*/  @!P0 BRA `(.L_x_312) ;  /* 0xfffffffc00f08947 */ /* 0x008fea000383ffff */
[----:B------:R-:W-:Y:S05]  /*e9f0*/  BRA `(.L_x_356) ;  /* 0xffffffe800d47947 */ /* 0x000fea000383ffff */
.L_x_357:
        /* <DEDUP_REMOVED lines=16> */
.L_x_15275:


//--------------------- .text._ZN7cutlass13device_kernelIN5flash11enable_sm90INS1_16FlashAttnFwdSm90INS1_25CollectiveMainloopFwdSm90ILi2EN4cute5tupleIJNS5_1CILi1EEES8_S8_EEENS6_IJNS7_ILi128EEESA_NS7_ILi192EEEEEELi128ENS_10bfloat16_tEfNS_4arch4Sm90ELb0ELb0ELb1ELb1ELb0ELb0ELb0ELb1ELb1ELb1ELb0ELb0EEENS1_21CollectiveEpilogueFwdINS6_IJSA_SA_SA_EEES9_SD_SF_Li256ELb1ELb1ELb0ELb0EEENS1_36VarlenDynamicPersistentTileSchedulerILi128ELi128ELi256ELi128ELb0ELb1ELb1ELb0ELb1ELb1EEEEEEEEEvNT_6ParamsE --------------------------
	.section	.text._ZN7cutlass13device_kernelIN5flash11enable_sm90INS1_16FlashAttnFwdSm90INS1_25CollectiveMainloopFwdSm90ILi2EN4cute5tupleIJNS5_1CILi1EEES8_S8_EEENS6_IJNS7_ILi128EEESA_NS7_ILi192EEEEEELi128ENS_10bfloat16_tEfNS_4arch4Sm90ELb0ELb0ELb1ELb1ELb0ELb0ELb0ELb1ELb1ELb1ELb0ELb0EEENS1_21CollectiveEpilogueFwdINS6_IJSA_SA_SA_EEES9_SD_SF_Li256ELb1ELb1ELb0ELb0EEENS1_36VarlenDynamicPersistentTileSchedulerILi128ELi128ELi256ELi128ELb0ELb1ELb1ELb0ELb1ELb1EEEEEEEEEvNT_6ParamsE,"ax",@progbits
	.align	128
.text._ZN7cutlass13device_kernelIN5flash11enable_sm90INS1_16FlashAttnFwdSm90INS1_25CollectiveMainloopFwdSm90ILi2EN4cute5tupleIJNS5_1CILi1EEES8_S8_EEENS6_IJNS7_ILi128EEESA_NS7_ILi192EEEEEELi128ENS_10bfloat16_tEfNS_4arch4Sm90ELb0ELb0ELb1ELb1ELb0ELb0ELb0ELb1ELb1ELb1ELb0ELb0EEENS1_21CollectiveEpilogueFwdINS6_IJSA_SA_SA_EEES9_SD_SF_Li256ELb1ELb1ELb0ELb0EEENS1_36VarlenDynamicPersistentTileSchedulerILi128ELi128ELi256ELi128ELb0ELb1ELb1ELb0ELb1ELb1EEEEEEEEEvNT_6ParamsE:
        .type           _ZN7cutlass13device_kernelIN5flash11enable_sm90INS1_16FlashAttnFwdSm90INS1_25CollectiveMainloopFwdSm90ILi2EN4cute5tupleIJNS5_1CILi1EEES8_S8_EEENS6_IJNS7_ILi128EEESA_NS7_ILi192EEEEEELi128ENS_10bfloat16_tEfNS_4arch4Sm90ELb0ELb0ELb1ELb1ELb0ELb0ELb0ELb1ELb1ELb1ELb0ELb0EEENS1_21CollectiveEpilogueFwdINS6_IJSA_SA_SA_EEES9_SD_SF_Li256ELb1ELb1ELb0ELb0EEENS1_36VarlenDynamicPersistentTileSchedulerILi128ELi128ELi256ELi128ELb0ELb1ELb1ELb0ELb1ELb1EEEEEEEEEvNT_6ParamsE,@function
        .size           _ZN7cutlass13device_kernelIN5flash11enable_sm90INS1_16FlashAttnFwdSm90INS1_25CollectiveMainloopFwdSm90ILi2EN4cute5tupleIJNS5_1CILi1EEES8_S8_EEENS6_IJNS7_ILi128EEESA_NS7_ILi192EEEEEELi128ENS_10bfloat16_tEfNS_4arch4Sm90ELb0ELb0ELb1ELb1ELb0ELb0ELb0ELb1ELb1ELb1ELb0ELb0EEENS1_21CollectiveEpilogueFwdINS6_IJSA_SA_SA_EEES9_SD_SF_Li256ELb1ELb1ELb0ELb0EEENS1_36VarlenDynamicPersistentTileSchedulerILi128ELi128ELi256ELi128ELb0ELb1ELb1ELb0ELb1ELb1EEEEEEEEEvNT_6ParamsE,(.L_x_15276 - _ZN7cutlass13device_kernelIN5flash11enable_sm90INS1_16FlashAttnFwdSm90INS1_25CollectiveMainloopFwdSm90ILi2EN4cute5tupleIJNS5_1CILi1EEES8_S8_EEENS6_IJNS7_ILi128EEESA_NS7_ILi192EEEEEELi128ENS_10bfloat16_tEfNS_4arch4Sm90ELb0ELb0ELb1ELb1ELb0ELb0ELb0ELb1ELb1ELb1ELb0ELb0EEENS1_21CollectiveEpilogueFwdINS6_IJSA_SA_SA_EEES9_SD_SF_Li256ELb1ELb1ELb0ELb0EEENS1_36VarlenDynamicPersistentTileSchedulerILi128ELi128ELi256ELi128ELb0ELb1ELb1ELb0ELb1ELb1EEEEEEEEEvNT_6ParamsE)
        .other          _ZN7cutlass13device_kernelIN5flash11enable_sm90INS1_16FlashAttnFwdSm90INS1_25CollectiveMainloopFwdSm90ILi2EN4cute5tupleIJNS5_1CILi1EEES8_S8_EEENS6_IJNS7_ILi128EEESA_NS7_ILi192EEEEEELi128ENS_10bfloat16_tEfNS_4arch4Sm90ELb0ELb0ELb1ELb1ELb0ELb0ELb0ELb1ELb1ELb1ELb0ELb0EEENS1_21CollectiveEpilogueFwdINS6_IJSA_SA_SA_EEES9_SD_SF_Li256ELb1ELb1ELb0ELb0EEENS1_36VarlenDynamicPersistentTileSchedulerILi128ELi128ELi256ELi128ELb0ELb1ELb1ELb0ELb1ELb1EEEEEEEEEvNT_6ParamsE,@"STO_CUDA_ENTRY STV_DEFAULT"
_ZN7cutlass13device_kernelIN5flash11enable_sm90INS1_16FlashAttnFwdSm90INS1_25CollectiveMainloopFwdSm90ILi2EN4cute5tupleIJNS5_1CILi1EEES8_S8_EEENS6_IJNS7_ILi128EEESA_NS7_ILi192EEEEEELi128ENS_10bfloat16_tEfNS_4arch4Sm90ELb0ELb0ELb1ELb1ELb0ELb0ELb0ELb1ELb1ELb1ELb0ELb0EEENS1_21CollectiveEpilogueFwdINS6_IJSA_SA_SA_EEES9_SD_SF_Li256ELb1ELb1ELb0ELb0EEENS1_36VarlenDynamicPersistentTileSchedulerILi128ELi128ELi256ELi128ELb0ELb1ELb1ELb0ELb1ELb1EEEEEEEEEvNT_6ParamsE:
        /* <DEDUP_REMOVED lines=18> */
.L_x_359:
[----:B------:R-:W-:Y:S05]  /*0120*/  BSYNC B0 ;  /* 0x0000000000007941 */ /* 0x000fea0003800000 */
.L_x_358:
        /* <DEDUP_REMOVED lines=41> */
.L_x_360:
[----:B------:R-:W3:Y:S01]  /*03c0*/  SHFL.IDX PT, R2, R0, RZ, 0x1f ;  /* 0x00001fff00027589 */ /* 0x000ee200000e0000 */
[----:B------:R-:W-:Y:S01]  /*03d0*/  NOP ;  /* 0x0000000000007918 */ /* 0x000fe20000000000 */
[----:B---3--:R-:W-:-:S13]  /*03e0*/  ISETP.NE.AND P0, PT, R2, RZ, PT ;  /* 0x000000ff0200720c */ /* 0x008fda0003f05270 */
        /* <DEDUP_REMOVED lines=18> */
[----:B---3--:R-:W-:Y:S01]  /*0510*/  NOP ;  /* 0x0000000000007918 */ /* 0x008fe20000000000 */
.L_x_361:
[----:B------:R-:W3:Y:S01]  /*0520*/  SHFL.IDX PT, R2, R0, RZ, 0x1f ;  /* 0x00001fff00027589 */ /* 0x000ee200000e0000 */
[----:B------:R-:W-:Y:S01]  /*0530*/  NOP ;  /* 0x0000000000007918 */ /* 0x000fe20000000000 */
[----:B---3--:R-:W-:-:S13]  /*0540*/  ISETP.NE.AND P0, PT, R2, RZ, PT ;  /* 0x000000ff0200720c */ /* 0x008fda0003f05270 */
[----:B------:R-:W-:Y:S05]  /*0550*/  @P0 BRA `(.L_x_362) ;  /* 0x0000000000380947 */ /* 0x000fea0003800000 */
[----:B0-----:R-:W0:Y:S01]  /*0560*/  S2UR UR5, SR_CgaCtaId ;  /* 0x00000000000579c3 */ /* 0x001e220000008800 */
[----:B------:R-:W-:Y:S01]  /*0570*/  UMOV UR4, 0x400 ;  /* 0x0000040000047882 */ /* 0x000fe20000000000 */
[----:B------:R-:W-:Y:S01]  /*0580*/  UMOV UR7, 0x1 ;  /* 0x0000000100077882 */ /* 0x000fe20000000000 */
[----:B------:R-:W-:Y:S01]  /*0590*/  ELECT P0, URZ, PT ;  /* 0x00000000003f782f */ /* 0x000fe20003800000 */
[----:B0-----:R-:W-:Y:S02]  /*05a0*/  ULEA UR6, UR5, UR4, 0x18 ;  /* 0x0000000405067291 */ /* 0x001fe4000f8ec03f */
[----:B------:R-:W-:-:S04]  /*05b0*/  UIADD3 UR4, -UR7, 0x100000, URZ ;  /* 0x0010000007047890 */ /* 0x000fc8000fffe13f */
[----:B------:R-:W-:Y:S02]  /*05c0*/  USHF.L.U32 UR5, UR4, 0xb, URZ ;  /* 0x0000000b04057899 */ /* 0x000fe4000800063f */
[----:B------:R-:W-:Y:S01]  /*05d0*/  USHF.L.U32 UR4, UR4, 0x1, URZ ;  /* 0x0000000104047899 */ /* 0x000fe2000800063f */
[----:B------:R-:W0:Y:S11]  /*05e0*/  FENCE.VIEW.ASYNC.S ;  /* 0x00000000000073c6 */ /* 0x000e360000000000 */
[----:B0-----:R3:W0:Y:S01]  /*05f0*/  SYNCS.EXCH.64 URZ, [UR6+0x34870], UR4 ;  /* 0x03487004063f75b2 */ /* 0x0016220008000100 */
[----:B------:R3:W0:Y:S01]  /*0600*/  SYNCS.EXCH.64 URZ, [UR6+0x34880], UR4 ;  /* 0x03488004063f75b2 */ /* 0x0006220008000100 */
[----:B------:R3:W0:Y:S01]  /*0610*/  SYNCS.EXCH.64 URZ, [UR6+0x34878], UR4 ;  /* 0x03487804063f75b2 */ /* 0x0006220008000100 */
[----:B------:R3:W0:Y:S02]  /*0620*/  SYNCS.EXCH.64 URZ, [UR6+0x34888], UR4 ;  /* 0x03488804063f75b2 */ /* 0x0006240008000100 */
[----:B---3--:R-:W-:Y:S01]  /*0630*/  NOP ;  /* 0x0000000000007918 */ /* 0x008fe20000000000 */
.L_x_362:
        /* <DEDUP_REMOVED lines=22> */
.L_x_363:
        /* <DEDUP_REMOVED lines=22> */
.L_x_364:
[----:B0-----:R-:W-:Y:S01]  /*0900*/  UMOV UR4, 0x1 ;  /* 0x0000000100047882 */ /* 0x001fe20000000000 */
[----:B------:R-:W-:Y:S01]  /*0910*/  PLOP3.LUT P0, PT, PT, PT, UP0, 0x80, 0x0 ;  /* 0x000000000000781c */ /* 0x000fe20003f0f008 */
[----:B------:R-:W-:Y:S01]  /*0920*/  USEL UR4, UR4, 0x2, !UP0 ;  /* 0x0000000204047887 */ /* 0x000fe2000c000000 */
[----:B------:R-:W-:-:S05]  /*0930*/  NOP ;  /* 0x0000000000007918 */ /* 0x000fca0000000000 */
[----:B------:R-:W-:-:S05]  /*0940*/  IMAD.U32 R2, RZ, RZ, UR4 ;  /* 0x00000004ff027e24 */ /* 0x000fca000f8e00ff */
[----:B------:R0:W-:Y:S01]  /*0950*/  STL [R1+0x5c], R2 ;  /* 0x00005c0201007387 */ /* 0x0001e20000100800 */
[----:B-12-4-:R-:W-:Y:S06]  /*0960*/  BAR.SYNC.DEFER_BLOCKING 0x0 ;  /* 0x0000000000007b1d */ /* 0x016fec0000010000 */
[----:B------:R-:W-:Y:S05]  /*0970*/  @!P0 BRA `(.L_x_365) ;  /* 0x0000009400d88947 */ /* 0x000fea0003800000 */
.L_x_366:
[----:B------:R-:W-:-:S08]  /*0980*/  NOP ;  /* 0x0000000000007918 */ /* 0x000fd00000000000 */
[----:B------:R-:W1:Y:S02]  /*0990*/  USETMAXREG.TRY_ALLOC.CTAPOOL UP0, 0xf0 ;  /* 0x000000f0000079c8 */ /* 0x000e640008000600 */
[----:B-1----:R-:W-:-:S13]  /*09a0*/  PLOP3.LUT P0, PT, PT, PT, UP0, 0x80, 0x0 ;  /* 0x000000000000781c */ /* 0x002fda0003f0f008 */
[----:B------:R-:W-:Y:S05]  /*09b0*/  @!P0 BRA `(.L_x_366) ;  /* 0xfffffffc00f08947 */ /* 0x000fea000383ffff */
[----:B------:R-:W1:Y:S08]  /*09c0*/  S2UR UR5, SR_CgaCtaId ;  /* 0x00000000000579c3 */ /* 0x000e700000008800 */
[----:B------:R-:W-:Y:S06]  /*09d0*/  BAR.ARV 0x8, 0x180 ;  /* 0x0206000000007b1d */ /* 0x000fec0000002000 */
[----:B------:R-:W-:-:S02]  /*09e0*/  UMOV UR4, 0x400 ;  /* 0x0000040000047882 */ /* 0x000fc40000000000 */
[----:B------:R-:W-:Y:S01]  /*09f0*/  BAR.SYNC.DEFER_BLOCKING 0x5, 0x180 ;  /* 0x0146000000007b1d */ /* 0x000fe20000010000 */
[----:B-1----:R-:W-:-:S09]  /*0a00*/  ULEA UR4, UR5, UR4, 0x18 ;  /* 0x0000000405047291 */ /* 0x002fd2000f8ec03f */
[----:B------:R-:W1:Y:S01]  /*0a10*/  LDS.128 R44, [UR4+0x348d0] ;  /* 0x0348d004ff2c7984 */ /* 0x000e620008000c00 */
[----:B------:R-:W-:Y:S01]  /*0a20*/  ULDC UR4, c[0x0][0xc3c] ;  /* 0x00030f0000047ab9 */ /* 0x000fe20000000800 */
[----:B------:R-:W-:Y:S06]  /*0a30*/  BAR.ARV 0x4, 0x180 ;  /* 0x0106000000007b1d */ /* 0x000fec0000002000 */
[----:B-1----:R-:W-:-:S13]  /*0a40*/  ISETP.GE.AND P0, PT, R47, UR4, PT ;  /* 0x000000042f007c0c */ /* 0x002fda000bf06270 */
[----:B------:R-:W-:Y:S05]  /*0a50*/  @P0 EXIT ;  /* 0x000000000000094d */ /* 0x000fea0003800000 */
[----:B0-----:R-:W2:Y:S01]  /*0a60*/  LDL R2, [R1+0x5c] ;  /* 0x00005c0001027983 */ /* 0x001ea20000100800 */
[----:B------:R-:W-:Y:S01]  /*0a70*/  R2UR UR6, R45 ;  /* 0x000000002d0672ca */ /* 0x000fe200000e0000 */
[----:B------:R-:W-:Y:S01]  /*0a80*/  IMAD.MOV.U32 R16, RZ, RZ, RZ ;  /* 0x000000ffff107224 */ /* 0x000fe200078e00ff */
[----:B------:R-:W-:Y:S01]  /*0a90*/  R2UR UR5, R46 ;  /* 0x000000002e0572ca */ /* 0x000fe200000e0000 */
[----:B------:R-:W0:Y:S01]  /*0aa0*/  S2R R0, SR_TID.X ;  /* 0x0000000000007919 */ /* 0x000e220000002100 */
[----:B------:R-:W-:Y:S01]  /*0ab0*/  MOV R186, RZ ;  /* 0x000000ff00ba7202 */ /* 0x000fe20000000f00 */
[----:B0-----:R-:W-:-:S05]  /*0ac0*/  VIADD R196, R0, 0xffffff80 ;  /* 0xffffff8000c47836 */ /* 0x001fca0000000000 */
[----:B------:R-:W-:-:S04]  /*0ad0*/  SHF.R.S32.HI R3, RZ, 0x1f, R196 ;  /* 0x0000001fff037819 */ /* 0x000fc800000114c4 */
[CC--:B------:R-:W-:Y:S02]  /*0ae0*/  LEA.HI R5, R3.reuse, R196.reuse, RZ, 0x7 ;  /* 0x000000c403057211 */ /* 0x0c0fe400078f38ff */
[----:B------:R-:W-:Y:S02]  /*0af0*/  LEA.HI R0, R3, R196, RZ, 0x4 ;  /* 0x000000c403007211 */ /* 0x000fe400078f20ff */
[----:B------:R-:W-:Y:S02]  /*0b00*/  LOP3.LUT R187, R5, 0xffffff80, RZ, 0xc0, !PT ;  /* 0xffffff8005bb7812 */ /* 0x000fe400078ec0ff */
[----:B------:R-:W-:Y:S02]  /*0b10*/  SHF.R.S32.HI R9, RZ, 0x4, R0 ;  /* 0x00000004ff097819 */ /* 0x000fe40000011400 */
[----:B------:R-:W-:Y:S01]  /*0b20*/  LOP3.LUT R7, R0, 0x3fffff0, RZ, 0xc0, !PT ;  /* 0x03fffff000077812 */ /* 0x000fe200078ec0ff */
[----:B------:R-:W-:Y:S01]  /*0b30*/  IMAD.IADD R187, R196, 0x1, -R187 ;  /* 0x00000001c4bb7824 */ /* 0x000fe200078e0abb */
[----:B------:R-:W-:-:S02]  /*0b40*/  LEA.HI R0, R0, R9, RZ, 0x1 ;  /* 0x0000000900007211 */ /* 0x000fc400078f08ff */
[----:B------:R-:W-:Y:S01]  /*0b50*/  SHF.R.S32.HI R188, RZ, 0x7, R5 ;  /* 0x00000007ffbc7819 */ /* 0x000fe20000011405 */
[----:B------:R-:W-:Y:S01]  /*0b60*/  IMAD.IADD R7, R196, 0x1, -R7 ;  /* 0x00000001c4077824 */ /* 0x000fe200078e0a07 */
[----:B------:R-:W-:Y:S02]  /*0b70*/  SHF.R.S32.HI R4, RZ, 0x1f, R187 ;  /* 0x0000001fff047819 */ /* 0x000fe400000114bb */
[----:B------:R-:W-:Y:S02]  /*0b80*/  LOP3.LUT R0, R0, 0x1ffffffe, RZ, 0xc0, !PT ;  /* 0x1ffffffe00007812 */ /* 0x000fe400078ec0ff */
[CC--:B------:R-:W-:Y:S02]  /*0b90*/  LEA.HI R6, R4.reuse, R187.reuse, RZ, 0x2 ;  /* 0x000000bb04067211 */ /* 0x0c0fe400078f10ff */
[----:B------:R-:W-:Y:S01]  /*0ba0*/  LEA.HI R4, R4, R187, RZ, 0x5 ;  /* 0x000000bb04047211 */ /* 0x000fe200078f28ff */
[----:B------:R-:W-:Y:S01]  /*0bb0*/  IMAD.IADD R0, R9, 0x1, -R0 ;  /* 0x0000000109007824 */ /* 0x000fe200078e0a00 */
[--C-:B------:R-:W-:Y:S01]  /*0bc0*/  SHF.R.S32.HI R8, RZ, 0x2, R6.reuse ;  /* 0x00000002ff087819 */ /* 0x100fe20000011406 */
[----:B------:R-:W-:Y:S01]  /*0bd0*/  IMAD.MOV.U32 R9, RZ, RZ, -0x2 ;  /* 0xfffffffeff097424 */ /* 0x000fe200078e00ff */
[----:B------:R-:W-:-:S02]  /*0be0*/  SHF.R.S32.HI R11, RZ, 0x1f, R6 ;  /* 0x0000001fff0b7819 */ /* 0x000fc40000011406 */
[----:B------:R-:W-:Y:S02]  /*0bf0*/  LEA.HI R5, R5, R188, RZ, 0x1 ;  /* 0x000000bc05057211 */ /* 0x000fe400078f08ff */
[----:B------:R-:W-:Y:S02]  /*0c00*/  LEA.HI R11, R11, R8, RZ, 0x3 ;  /* 0x000000080b0b7211 */ /* 0x000fe400078f18ff */
[----:B------:R-:W-:Y:S02]  /*0c10*/  SHF.R.S32.HI R4, RZ, 0x5, R4 ;  /* 0x00000005ff047819 */ /* 0x000fe40000011404 */
[----:B------:R-:W-:Y:S02]  /*0c20*/  LOP3.LUT R11, R11, 0xfffffff8, RZ, 0xc0, !PT ;  /* 0xfffffff80b0b7812 */ /* 0x000fe400078ec0ff */
[----:B------:R-:W-:Y:S02]  /*0c30*/  LOP3.LUT R5, R5, 0x3fffffe, RZ, 0xc0, !PT ;  /* 0x03fffffe05057812 */ /* 0x000fe400078ec0ff */
[----:B------:R-:W-:-:S02]  /*0c40*/  IADD3 R11, R8, -R11, RZ ;  /* 0x8000000b080b7210 */ /* 0x000fc40007ffe0ff */
[----:B------:R-:W-:Y:S01]  /*0c50*/  LOP3.LUT R6, R6, 0x7ffffffc, RZ, 0xc0, !PT ;  /* 0x7ffffffc06067812 */ /* 0x000fe200078ec0ff */
[----:B------:R-:W-:Y:S02]  /*0c60*/  IMAD.IADD R5, R188, 0x1, -R5 ;  /* 0x00000001bc057824 */ /* 0x000fe400078e0a05 */
[----:B------:R-:W-:Y:S02]  /*0c70*/  IMAD R4, R4, 0x10, R11 ;  /* 0x0000001004047824 */ /* 0x000fe400078e020b */
[----:B------:R-:W-:Y:S02]  /*0c80*/  IMAD.IADD R6, R187, 0x1, -R6 ;  /* 0x00000001bb067824 */ /* 0x000fe400078e0a06 */
[----:B------:R-:W-:Y:S02]  /*0c90*/  IMAD R189, R5, 0x40, R4 ;  /* 0x0000004005bd7824 */ /* 0x000fe400078e0204 */
[----:B------:R-:W-:Y:S01]  /*0ca0*/  IMAD R190, R6, R9, 0x80 ;  /* 0x0000008006be7424 */ /* 0x000fe200078e0209 */
[----:B--2---:R-:W-:-:S02]  /*0cb0*/  R2UR UR4, R2 ;  /* 0x00000000020472ca */ /* 0x004fc400000e0000 */
[----:B------:R-:W-:-:S05]  /*0cc0*/  LEA.HI R2, R3, R196, RZ, 0x5 ;  /* 0x000000c403027211 */ /* 0x000fca00078f28ff */
[----:B------:R-:W-:-:S05]  /*0cd0*/  IMAD.SHL.U32 R2, R2, 0x20, RZ ;  /* 0x0000002002027824 */ /* 0x000fca00078e00ff */
[----:B------:R-:W-:Y:S01]  /*0ce0*/  LOP3.LUT R2, R2, 0xfffffc00, RZ, 0xc0, !PT ;  /* 0xfffffc0002027812 */ /* 0x000fe200078ec0ff */
[----:B------:R-:W-:-:S04]  /*0cf0*/  ULOP3.LUT UR4, UR4, 0x1, URZ, 0xfc, !UPT ;  /* 0x0000000104047892 */ /* 0x000fc8000f8efc3f */
[----:B------:R-:W-:Y:S01]  /*0d00*/  IMAD R7, R7, 0x40, R2 ;  /* 0x0000004007077824 */ /* 0x000fe200078e0202 */
[CC--:B------:R-:W-:Y:S01]  /*0d10*/  LEA.HI R2, R3.reuse, R196.reuse, RZ, 0x2 ;  /* 0x000000c403027211 */ /* 0x0c0fe200078f10ff */
[----:B------:R-:W-:Y:S01]  /*0d20*/  IMAD.U32 R193, RZ, RZ, UR4 ;  /* 0x00000004ffc17e24 */ /* 0x000fe2000f8e00ff */
[----:B------:R-:W-:Y:S01]  /*0d30*/  LEA.HI R3, R3, R196, RZ, 0x3 ;  /* 0x000000c403037211 */ /* 0x000fe200078f18ff */
[----:B------:R-:W-:Y:S01]  /*0d40*/  IMAD R192, R0, 0x8, R7 ;  /* 0x0000000800c07824 */ /* 0x000fe200078e0207 */
[----:B------:R-:W-:Y:S01]  /*0d50*/  LOP3.LUT R7, R2, 0xfffffffc, RZ, 0xc0, !PT ;  /* 0xfffffffc02077812 */ /* 0x000fe200078ec0ff */
[----:B------:R-:W-:Y:S01]  /*0d60*/  IMAD.MOV.U32 R2, RZ, RZ, RZ ;  /* 0x000000ffff027224 */ /* 0x000fe200078e00ff */
[----:B------:R-:W-:Y:S02]  /*0d70*/  LOP3.LUT R19, R3, 0xfffffff8, RZ, 0xc0, !PT ;  /* 0xfffffff803137812 */ /* 0x000fe400078ec0ff */
[----:B------:R-:W-:Y:S01]  /*0d80*/  SHF.R.S32.HI R184, RZ, 0x3, R3 ;  /* 0x00000003ffb87819 */ /* 0x000fe20000011403 */
[----:B------:R-:W-:-:S02]  /*0d90*/  IMAD.IADD R7, R196, 0x1, -R7 ;  /* 0x00000001c4077824 */ /* 0x000fc400078e0a07 */
[----:B------:R-:W-:-:S03]  /*0da0*/  IMAD.IADD R19, R196, 0x1, -R19 ;  /* 0x00000001c4137824 */ /* 0x000fc600078e0a13 */
[----:B------:R-:W-:Y:S01]  /*0db0*/  LEA.HI R0, R7, R7, RZ, 0x1 ;  /* 0x0000000707007211 */ /* 0x000fe200078f08ff */
[----:B------:R-:W-:-:S03]  /*0dc0*/  IMAD.SHL.U32 R17, R19, 0x8, RZ ;  /* 0x0000000813117824 */ /* 0x000fc600078e00ff */
[----:B------:R-:W-:Y:S01]  /*0dd0*/  LOP3.LUT R0, R0, 0x1ffffffe, RZ, 0xc0, !PT ;  /* 0x1ffffffe00007812 */ /* 0x000fe200078ec0ff */
[----:B------:R-:W-:Y:S01]  /*0de0*/  VIADD R18, R17, 0x40 ;  /* 0x0000004011127836 */ /* 0x000fe20000000000 */
[----:B------:R-:W-:-:S03]  /*0df0*/  SHF.R.S32.HI R195, RZ, 0x1f, R17 ;  /* 0x0000001fffc37819 */ /* 0x000fc60000011411 */
[----:B------:R-:W-:Y:S01]  /*0e00*/  IMAD.IADD R0, R7, 0x1, -R0 ;  /* 0x0000000107007824 */ /* 0x000fe200078e0a00 */
[----:B------:R-:W-:-:S03]  /*0e10*/  SHF.R.S32.HI R194, RZ, 0x1f, R18 ;  /* 0x0000001fffc27819 */ /* 0x000fc60000011412 */
[----:B------:R-:W-:-:S07]  /*0e20*/  IMAD R191, R0, 0x8, R189 ;  /* 0x0000000800bf7824 */ /* 0x000fce00078e02bd */
.L_x_409:
[----:B0-2-4-:R-:W0:Y:S01]  /*0e30*/  LDC.64 R4, c[0x0][0xc88] ;  /* 0x00032200ff047b82 */ /* 0x015e220000000a00 */
[----:B------:R-:W-:Y:S01]  /*0e40*/  ULDC.64 UR12, c[0x0][0x208] ;  /* 0x00008200000c7ab9 */ /* 0x000fe20000000a00 */
[----:B------:R-:W-:Y:S01]  /*0e50*/  ULDC.64 UR8, c[0x0][0xa28] ;  /* 0x00028a0000087ab9 */ /* 0x000fe20000000a00 */
[----:B------:R-:W-:Y:S01]  /*0e60*/  ULDC.64 UR10, c[0x0][0xa20] ;  /* 0x00028800000a7ab9 */ /* 0x000fe20000000a00 */
[----:B0-----:R-:W-:-:S06]  /*0e70*/  IMAD.WIDE R4, R47, 0x4, R4 ;  /* 0x000000042f047825 */ /* 0x001fcc00078e0204 */
[----:B------:R-:W2:Y:S01]  /*0e80*/  LDG.E R4, desc[UR12][R4.64] ;  /* 0x0000000c04047981 */ /* 0x000ea2000c1e1900 */
[----:B------:R-:W-:Y:S02]  /*0e90*/  UISETP.NE.U32.AND UP0, UPT, UR8, URZ, UPT ;  /* 0x0000003f0800728c */ /* 0x000fe4000bf05070 */
[----:B------:R-:W-:Y:S02]  /*0ea0*/  UISETP.NE.U32.AND UP1, UPT, UR10, URZ, UPT ;  /* 0x0000003f0a00728c */ /* 0x000fe4000bf25070 */
[----:B------:R-:W-:Y:S02]  /*0eb0*/  UISETP.NE.AND.EX UP0, UPT, UR9, URZ, UPT, UP0 ;  /* 0x0000003f0900728c */ /* 0x000fe4000bf05300 */
[----:B------:R-:W-:-:S04]  /*0ec0*/  UISETP.NE.AND.EX UP1, UPT, UR11, URZ, UPT, UP1 ;  /* 0x0000003f0b00728c */ /* 0x000fc8000bf25310 */
[----:B------:R-:W-:Y:S02]  /*0ed0*/  PLOP3.LUT P0, PT, PT, PT, UP0, 0x80, 0x0 ;  /* 0x000000000000781c */ /* 0x000fe40003f0f008 */
[----:B------:R-:W-:Y:S02]  /*0ee0*/  PLOP3.LUT P1, PT, PT, PT, UP1, 0x80, 0x0 ;  /* 0x000000000000781c */ /* 0x000fe40003f2f018 */
[----:B--2---:R-:W-:-:S13]  /*0ef0*/  R2UR UR61, R4 ;  /* 0x00000000043d72ca */ /* 0x004fda00000e0000 */
[----:B------:R-:W-:Y:S02]  /*0f00*/  USHF.R.S32.HI UR4, URZ, 0x1f, UR61 ;  /* 0x0000001f3f047899 */ /* 0x000fe4000801143d */
[----:B------:R-:W-:Y:S02]  /*0f10*/  @UP0 ULEA UR8, UP2, UR61, UR8, 0x2 ;  /* 0x000000083d080291 */ /* 0x000fe4000f84103f */
[----:B------:R-:W-:Y:S02]  /*0f20*/  @UP1 ULEA UR10, UP3, UR61, UR10, 0x2 ;  /* 0x0000000a3d0a1291 */ /* 0x000fe4000f86103f */
[----:B------:R-:W-:Y:S02]  /*0f30*/  @UP0 ULEA.HI.X UR9, UR61, UR9, UR4, 0x2, UP2 ;  /* 0x000000093d090291 */ /* 0x000fe400090f1404 */
[----:B------:R-:W-:Y:S01]  /*0f40*/  IMAD.U32 R185, RZ, RZ, UR4 ;  /* 0x00000004ffb97e24 */ /* 0x000fe2000f8e00ff */
[----:B------:R-:W-:Y:S01]  /*0f50*/  @UP1 ULEA.HI.X UR11, UR61, UR11, UR4, 0x2, UP3 ;  /* 0x0000000b3d0b1291 */ /* 0x000fe200098f1404 */
[----:B------:R-:W-:-:S02]  /*0f60*/  IMAD.U32 R4, RZ, RZ, UR8 ;  /* 0x00000008ff047e24 */ /* 0x000fc4000f8e00ff */
[----:B------:R-:W-:Y:S01]  /*0f70*/  IMAD.U32 R6, RZ, RZ, UR10 ;  /* 0x0000000aff067e24 */ /* 0x000fe2000f8e00ff */
[----:B------:R-:W-:Y:S01]  /*0f80*/  ULDC UR4, c[0x0][0x424] ;  /* 0x0001090000047ab9 */ /* 0x000fe20000000800 */
[----:B------:R-:W-:Y:S01]  /*0f90*/  IMAD.U32 R5, RZ, RZ, UR9 ;  /* 0x00000009ff057e24 */ /* 0x000fe2000f8e00ff */
[----:B------:R-:W-:Y:S01]  /*0fa0*/  MOV R7, UR11 ;  /* 0x0000000b00077c02 */ /* 0x000fe20008000f00 */
[----:B------:R-:W-:-:S03]  /*0fb0*/  ULDC.64 UR8, c[0x0][0x418] ;  /* 0x0001060000087ab9 */ /* 0x000fc60000000a00 */
[----:B------:R-:W2:Y:S04]  /*0fc0*/  @P0 LDG.E R4, desc[UR12][R4.64] ;  /* 0x0000000c04040981 */ /* 0x000ea8000c1e1900 */
[----:B---3--:R-:W3:Y:S01]  /*0fd0*/  @P1 LDG.E R6, desc[UR12][R6.64] ;  /* 0x0000000c06061981 */ /* 0x008ee2000c1e1900 */
[----:B------:R-:W-:Y:S01]  /*0fe0*/  UISETP.NE.U32.AND UP0, UPT, UR8, URZ, UPT ;  /* 0x0000003f0800728c */ /* 0x000fe2000bf05070 */
[----:B------:R-:W-:Y:S01]  /*0ff0*/  IMAD.U32 R23, RZ, RZ, UR6 ;  /* 0x00000006ff177e24 */ /* 0x000fe2000f8e00ff */
[----:B------:R-:W-:Y:S01]  /*1000*/  ULDC UR6, c[0x0][0x2f0] ;  /* 0x0000bc0000067ab9 */ /* 0x000fe20000000800 */
[----:B------:R-:W-:Y:S01]  /*1010*/  UMOV UR44, URZ ;  /* 0x0000003f002c7c82 */ /* 0x000fe20008000000 */
[----:B------:R-:W-:Y:S01]  /*1020*/  UISETP.NE.AND.EX UP0, UPT, UR9, URZ, UPT, UP0 ;  /* 0x0000003f0900728c */ /* 0x000fe2000bf05300 */
[----:B------:R-:W-:Y:S01]  /*1030*/  IMAD.MOV.U32 R0, RZ, RZ, RZ ;  /* 0x000000ffff007224 */ /* 0x000fe200078e00ff */
[----:B------:R-:W-:Y:S01]  /*1040*/  CS2R R86, SRZ ;  /* 0x0000000000567805 */ /* 0x000fe2000001ff00 */
[----:B------:R-:W-:Y:S01]  /*1050*/  IMAD.MOV.U32 R3, RZ, RZ, RZ ;  /* 0x000000ffff037224 */ /* 0x000fe200078e00ff */
[----:B------:R-:W-:Y:S01]  /*1060*/  USEL UR4, UR4, 0x1, UP0 ;  /* 0x0000000104047887 */ /* 0x000fe20008000000 */
[----:B------:R-:W-:-:S02]  /*1070*/  CS2R R84, SRZ ;  /* 0x0000000000547805 */ /* 0x000fc4000001ff00 */
[----:B------:R-:W-:Y:S02]  /*1080*/  CS2R R82, SRZ ;  /* 0x0000000000527805 */ /* 0x000fe4000001ff00 */
[----:B------:R-:W-:Y:S01]  /*1090*/  CS2R R80, SRZ ;  /* 0x0000000000507805 */ /* 0x000fe2000001ff00 */
[----:B------:R-:W-:Y:S01]  /*10a0*/  UIMAD UR4, UR4, UR6, URZ ;  /* 0x00000006040472a4 */ /* 0x000fe2000f8e023f */
        /* <DEDUP_REMOVED lines=15> */
[----:B------:R-:W-:Y:S01]  /*11a0*/  CS2R R48, SRZ ;  /* 0x0000000000307805 */ /* 0x000fe2000001ff00 */
[----:B------:R-:W-:Y:S01]  /*11b0*/  IMAD.MOV.U32 R29, RZ, RZ, RZ ;  /* 0x000000ffff1d7224 */ /* 0x000fe200078e00ff */
[----:B------:R-:W-:-:S02]  /*11c0*/  CS2R R32, SRZ ;  /* 0x0000000000207805 */ /* 0x000fc4000001ff00 */
[----:B------:R-:W-:Y:S02]  /*11d0*/  CS2R R36, SRZ ;  /* 0x0000000000247805 */ /* 0x000fe4000001ff00 */
[----:B------:R-:W-:Y:S02]  /*11e0*/  CS2R R42, SRZ ;  /* 0x00000000002a7805 */ /* 0x000fe4000001ff00 */
[----:B------:R-:W-:Y:S02]  /*11f0*/  CS2R R40, SRZ ;  /* 0x0000000000287805 */ /* 0x000fe4000001ff00 */
[----:B------:R-:W-:Y:S01]  /*1200*/  CS2R R38, SRZ ;  /* 0x0000000000267805 */ /* 0x000fe2000001ff00 */
[----:B------:R-:W-:Y:S01]  /*1210*/  IMAD.U32 R22, RZ, RZ, UR5 ;  /* 0x00000005ff167e24 */ /* 0x000fe2000f8e00ff */
[----:B--2---:R-:W-:Y:S02]  /*1220*/  @P0 R2UR UR44, R4 ;  /* 0x00000000042c02ca */ /* 0x004fe400000e0000 */
[----:B------:R-:W-:-:S02]  /*1230*/  PLOP3.LUT P0, PT, PT, PT, PT, 0x80, 0x0 ;  /* 0x000000000000781c */ /* 0x000fc40003f0f070 */
[----:B---3--:R-:W-:Y:S01]  /*1240*/  @P1 R2UR UR4, R6 ;  /* 0x00000000060412ca */ /* 0x008fe200000e0000 */
[----:B-1----:R-:W-:-:S14]  /*1250*/  @P1 BRA `(.L_x_367) ;  /* 0x0000000000381947 */ /* 0x002fdc0003800000 */
[----:B------:R-:W-:Y:S02]  /*1260*/  ULDC.64 UR6, c[0x0][0xa08] ;  /* 0x0002820000067ab9 */ /* 0x000fe40000000a00 */
[----:B------:R-:W-:-:S04]  /*1270*/  ISETP.NE.U32.AND P1, PT, RZ, UR6, PT ;  /* 0x00000006ff007c0c */ /* 0x000fc8000bf25070 */
[----:B------:R-:W-:-:S13]  /*1280*/  ISETP.NE.AND.EX P1, PT, RZ, UR7, PT, P1 ;  /* 0x00000007ff007c0c */ /* 0x000fda000bf25310 */
[----:B------:R-:W-:Y:S05]  /*1290*/  @!P1 BRA `(.L_x_367) ;  /* 0x0000000000289947 */ /* 0x000fea0003800000 */
[----:B------:R-:W-:Y:S01]  /*12a0*/  ULDC.64 UR4, c[0x0][0xa08] ;  /* 0x0002820000047ab9 */ /* 0x000fe20000000a00 */
[----:B------:R-:W-:Y:S01]  /*12b0*/  ULDC.64 UR6, c[0x0][0x208] ;  /* 0x0000820000067ab9 */ /* 0x000fe20000000a00 */
[----:B------:R-:W-:-:S06]  /*12c0*/  UIMAD.WIDE UR4, UR61, 0x4, UR4 ;  /* 0x000000043d0478a5 */ /* 0x000fcc000f8e0204 */
[----:B------:R-:W-:Y:S02]  /*12d0*/  IMAD.U32 R4, RZ, RZ, UR4 ;  /* 0x00000004ff047e24 */ /* 0x000fe4000f8e00ff */
[----:B------:R-:W-:-:S05]  /*12e0*/  IMAD.U32 R5, RZ, RZ, UR5 ;  /* 0x00000005ff057e24 */ /* 0x000fca000f8e00ff */
[----:B------:R-:W2:Y:S04]  /*12f0*/  LDG.E R7, desc[UR6][R4.64] ;  /* 0x0000000604077981 */ /* 0x000ea8000c1e1900 */
[----:B------:R-:W3:Y:S01]  /*1300*/  LDG.E R6, desc[UR6][R4.64+0x4] ;  /* 0x0000040604067981 */ /* 0x000ee2000c1e1900 */
[----:B--2---:R-:W-:Y:S02]  /*1310*/  R2UR UR4, R7 ;  /* 0x00000000070472ca */ /* 0x004fe400000e0000 */
[----:B---3--:R-:W-:-:S13]  /*1320*/  R2UR UR5, R6 ;  /* 0x00000000060572ca */ /* 0x008fda00000e0000 */
[----:B------:R-:W-:-:S12]  /*1330*/  UIADD3 UR4, -UR4, UR5, URZ ;  /* 0x0000000504047290 */ /* 0x000fd8000fffe13f */
.L_x_367:
[----:B------:R-:W-:Y:S01]  /*1340*/  UIADD3 UR44, -UR44, UR4, URZ ;  /* 0x000000042c2c7290 */ /* 0x000fe2000fffe13f */
[----:B------:R-:W-:Y:S02]  /*1350*/  CS2R R88, SRZ ;  /* 0x0000000000587805 */ /* 0x000fe4000001ff00 */
[----:B------:R-:W-:Y:S02]  /*1360*/  CS2R R34, SRZ ;  /* 0x0000000000227805 */ /* 0x000fe4000001ff00 */
[----:B------:R-:W-:Y:S01]  /*1370*/  CS2R R90, SRZ ;  /* 0x00000000005a7805 */ /* 0x000fe2000001ff00 */
[----:B------:R-:W-:Y:S01]  /*1380*/  UISETP.GE.AND UP0, UPT, UR44, 0x1, UPT ;  /* 0x000000012c00788c */ /* 0x000fe2000bf06270 */
[----:B------:R-:W-:Y:S01]  /*1390*/  CS2R R6, SRZ ;  /* 0x0000000000067805 */ /* 0x000fe2000001ff00 */
[----:B------:R-:W-:Y:S01]  /*13a0*/  UIADD3 UR4, UR44, 0x7f, URZ ;  /* 0x0000007f2c047890 */ /* 0x000fe2000fffe03f */
[----:B------:R-:W-:Y:S01]  /*13b0*/  IMAD.MOV.U32 R8, RZ, RZ, RZ ;  /* 0x000000ffff087224 */ /* 0x000fe200078e00ff */
[----:B------:R-:W-:Y:S01]  /*13c0*/  MOV R93, RZ ;  /* 0x000000ff005d7202 */ /* 0x000fe20000000f00 */
[----:B------:R-:W-:Y:S01]  /*13d0*/  IMAD.MOV.U32 R10, RZ, RZ, RZ ;  /* 0x000000ffff0a7224 */ /* 0x000fe200078e00ff */
[----:B------:R-:W-:Y:S01]  /*13e0*/  PLOP3.LUT P1, PT, PT, PT, UP0, 0x80, 0x0 ;  /* 0x000000000000781c */ /* 0x000fe20003f2f008 */
[----:B------:R-:W-:Y:S01]  /*13f0*/  USHF.R.S32.HI UR5, URZ, 0x1f, UR4 ;  /* 0x0000001f3f057899 */ /* 0x000fe20008011404 */
[----:B------:R-:W-:-:S02]  /*1400*/  IMAD.MOV.U32 R24, RZ, RZ, RZ ;  /* 0x000000ffff187224 */ /* 0x000fc400078e00ff */
[----:B------:R-:W-:Y:S01]  /*1410*/  IMAD.MOV.U32 R95, RZ, RZ, RZ ;  /* 0x000000ffff5f7224 */ /* 0x000fe200078e00ff */
[----:B------:R-:W-:-:S08]  /*1420*/  ULEA.HI UR5, UR5, UR4, URZ, 0x7 ;  /* 0x0000000405057291 */ /* 0x000fd0000f8f383f */
[----:B------:R-:W-:Y:S05]  /*1430*/  @!P1 BRA `(.L_x_368) ;  /* 0x0000006800549947 */ /* 0x000fea0003800000 */
[----:B------:R-:W0:Y:S01]  /*1440*/  SHFL.IDX PT, R0, R188, RZ, 0x1f ;  /* 0x00001fffbc007589 */ /* 0x000e2200000e0000 */
[----:B------:R-:W1:Y:S01]  /*1450*/  S2UR UR8, SR_CgaCtaId ;  /* 0x00000000000879c3 */ /* 0x000e620000008800 */
[----:B------:R-:W-:Y:S01]  /*1460*/  UMOV UR7, 0x400 ;  /* 0x0000040000077882 */ /* 0x000fe20000000000 */
[----:B------:R-:W-:Y:S01]  /*1470*/  USHF.R.S32.HI UR45, URZ, 0x7, UR5 ;  /* 0x000000073f2d7899 */ /* 0x000fe20008011405 */
[----:B0-----:R-:W-:Y:S01]  /*1480*/  R2UR UR4, R0 ;  /* 0x00000000000472ca */ /* 0x001fe200000e0000 */
[----:B-1----:R-:W-:-:S04]  /*1490*/  ULEA UR7, UR8, UR7, 0x18 ;  /* 0x0000000708077291 */ /* 0x002fc8000f8ec03f */
[----:B------:R-:W-:-:S04]  /*14a0*/  UIADD3 UR7, UR7, 0x10400, URZ ;  /* 0x0001040007077890 */ /* 0x000fc8000fffe03f */
[----:B------:R-:W-:-:S04]  /*14b0*/  ULOP3.LUT UP0, URZ, UR7, 0x3ff, URZ, 0xc0, !UPT ;  /* 0x000003ff073f7892 */ /* 0x000fc8000f80c03f */
[----:B------:R-:W-:Y:S02]  /*14c0*/  ULEA.HI UR6, UR4, UR4, URZ, 0x1 ;  /* 0x0000000404067291 */ /* 0x000fe4000f8f083f */
[----:B------:R-:W-:Y:S02]  /*14d0*/  PLOP3.LUT P0, PT, PT, PT, UP0, 0x80, 0x0 ;  /* 0x000000000000781c */ /* 0x000fe40003f0f008 */
[----:B------:R-:W-:-:S04]  /*14e0*/  ULOP3.LUT UR6, UR6, 0x1e, URZ, 0xc0, !UPT ;  /* 0x0000001e06067892 */ /* 0x000fc8000f8ec03f */
[----:B------:R-:W-:-:S04]  /*14f0*/  UIADD3 UR6, UR4, -UR6, URZ ;  /* 0x8000000604067290 */ /* 0x000fc8000fffe03f */
[----:B------:R-:W-:-:S04]  /*1500*/  ULEA UR6, UR6, UR7, 0xd ;  /* 0x0000000706067291 */ /* 0x000fc8000f8e683f */
[----:B------:R-:W-:-:S04]  /*1510*/  USHF.R.U32.HI UR6, URZ, 0x4, UR6 ;  /* 0x000000043f067899 */ /* 0x000fc80008011606 */
        /* <DEDUP_REMOVED lines=10> */
[----:B------:R-:W-:Y:S01]  /*15c0*/  MOV R12, 0x1 ;  /* 0x00000001000c7802 */ /* 0x000fe20000000f00 */
[----:B------:R-:W-:Y:S02]  /*15d0*/  IMAD.U32 R6, RZ, RZ, UR4 ;  /* 0x00000004ff067e24 */ /* 0x000fe4000f8e00ff */
[----:B------:R-:W-:-:S02]  /*15e0*/  IMAD.U32 R7, RZ, RZ, UR5 ;  /* 0x00000005ff077e24 */ /* 0x000fc4000f8e00ff */
[----:B------:R-:W-:Y:S02]  /*15f0*/  IMAD.U32 R11, RZ, RZ, UR7 ;  /* 0x00000007ff0b7e24 */ /* 0x000fe4000f8e00ff */
[----:B------:R-:W-:Y:S02]  /*1600*/  IMAD.MOV.U32 R8, RZ, RZ, 0x70 ;  /* 0x00000070ff087424 */ /* 0x000fe400078e00ff */
[----:B0-----:R-:W-:-:S07]  /*1610*/  IMAD.MOV.U32 R13, RZ, RZ, RZ ;  /* 0x000000ffff0d7224 */ /* 0x001fce00078e00ff */
[----:B------:R-:W-:-:S07]  /*1620*/  LEPC R20, `(.L_x_369) ;  /* 0x000000001014794e */ /* 0x000fce0000000000 */
[----:B-1----:R-:W-:Y:S05]  /*1630*/  CALL.ABS.NOINC R14 ;  /* 0x000000000e007343 */ /* 0x002fea0003c00000 */
.L_x_369:
[----:B------:R-:W0:Y:S01]  /*1640*/  S2UR UR5, SR_CgaCtaId ;  /* 0x00000000000579c3 */ /* 0x000e220000008800 */
[----:B------:R-:W-:Y:S01]  /*1650*/  LEA.HI R0, R186, R186, RZ, 0x1 ;  /* 0x000000baba007211 */ /* 0x000fe200078f08ff */
[----:B------:R-:W-:Y:S01]  /*1660*/  UMOV UR4, 0x400 ;  /* 0x0000040000047882 */ /* 0x000fe20000000000 */
[----:B------:R-:W-:Y:S01]  /*1670*/  R2UR UR6, R193 ;  /* 0x00000000c10672ca */ /* 0x000fe200000e0000 */
[----:B------:R-:W-:Y:S01]  /*1680*/  BSSY B0, `(.L_x_370) ;  /* 0x000000a000007945 */ /* 0x000fe20003800000 */
[----:B------:R-:W-:-:S05]  /*1690*/  LOP3.LUT R3, R0, 0xfffffffe, RZ, 0xc0, !PT ;  /* 0xfffffffe00037812 */ /* 0x000fca00078ec0ff */
[----:B------:R-:W-:-:S05]  /*16a0*/  IMAD.IADD R3, R186, 0x1, -R3 ;  /* 0x00000001ba037824 */ /* 0x000fca00078e0a03 */
[----:B------:R-:W-:Y:S01]  /*16b0*/  SHF.L.U32 R3, R3, 0x1f, RZ ;  /* 0x0000001f03037819 */ /* 0x000fe200000006ff */
[----:B------:R-:W-:-:S05]  /*16c0*/  IMAD.U32 R4, RZ, RZ, UR6 ;  /* 0x00000006ff047e24 */ /* 0x000fca000f8e00ff */
[----:B------:R-:W-:Y:S01]  /*16d0*/  ISETP.NE.AND P0, PT, R4, 0x3, PT ;  /* 0x000000030400780c */ /* 0x000fe20003f05270 */
[----:B0-----:R-:W-:-:S06]  /*16e0*/  ULEA UR4, UR5, UR4, 0x18 ;  /* 0x0000000405047291 */ /* 0x001fcc000f8ec03f */
[----:B------:R-:W-:-:S04]  /*16f0*/  IMAD.U32 R0, RZ, RZ, UR4 ;  /* 0x00000004ff007e24 */ /* 0x000fc8000f8e00ff */
[----:B------:R-:W0:Y:S02]  /*1700*/  SYNCS.PHASECHK.TRANS64.TRYWAIT P1, [R0+URZ+0x34800], R3 ;  /* 0x03480003000075a7 */ /* 0x000e24000802017f */
[----:B0-----:R-:W-:Y:S05]  /*1710*/  @!P1 BRA `(.L_x_371) ;  /* 0x000000e800f09947 */ /* 0x001fea0003800000 */
.L_x_534:
[----:B------:R-:W-:Y:S05]  /*1720*/  BSYNC B0 ;  /* 0x0000000000007941 */ /* 0x000fea0003800000 */
.L_x_370:
[----:B------:R-:W-:Y:S05]  /*1730*/  @!P0 BRA `(.L_x_372) ;  /* 0x0000000000048947 */ /* 0x000fea0003800000 */
[----:B------:R-:W-:Y:S01]  /*1740*/  BPT.TRAP 0x1 ;  /* 0x000000040000795c */ /* 0x000fe20000300000 */
.L_x_372:
[----:B0-----:R-:W-:Y:S01]  /*1750*/  IMAD R3, R2, 0x8, R0 ;  /* 0x0000000802037824 */ /* 0x001fe200078e0200 */
[----:B------:R-:W-:-:S04]  /*1760*/  SHF.L.U32 R4, R16, 0x1f, RZ ;  /* 0x0000001f10047819 */ /* 0x000fc800000006ff */
[----:B------:R0:W1:Y:S01]  /*1770*/  SYNCS.PHASECHK.TRANS64.TRYWAIT P2, [R3+URZ+0x34830], R4 ;  /* 0x03483004030075a7 */ /* 0x000062000804017f */
[----:B------:R-:W-:Y:S05]  /*1780*/  @!P0 BRA `(.L_x_373) ;  /* 0x0000000000048947 */ /* 0x000fea0003800000 */
[----:B------:R-:W-:Y:S01]  /*1790*/  BPT.TRAP 0x1 ;  /* 0x000000040000795c */ /* 0x000fe20000300000 */
.L_x_373:
[----:B------:R-:W2:Y:S01]  /*17a0*/  S2R R5, SR_TID.X ;  /* 0x0000000000057919 */ /* 0x000ea20000002100 */
[----:B------:R-:W-:Y:S01]  /*17b0*/  IMAD.MOV.U32 R151, RZ, RZ, RZ ;  /* 0x000000ffff977224 */ /* 0x000fe200078e00ff */
[----:B--2---:R-:W-:Y:S01]  /*17c0*/  LOP3.LUT P1, RZ, R5, 0x7f, RZ, 0xc0, !PT ;  /* 0x0000007f05ff7812 */ /* 0x004fe2000782c0ff */
[----:B-1----:R-:W-:-:S12]  /*17d0*/  @P2 BRA `(.L_x_374) ;  /* 0x0000000000082947 */ /* 0x002fd80003800000 */
[----:B------:R-:W1:Y:S02]  /*17e0*/  SYNCS.PHASECHK.TRANS64.TRYWAIT P2, [R3+URZ+0x34830], R4 ;  /* 0x03483004030075a7 */ /* 0x000e64000804017f */
[----:B-1----:R-:W-:Y:S05]  /*17f0*/  @!P2 BRA `(.L_x_375) ;  /* 0x000000e800cca947 */ /* 0x002fea0003800000 */
.L_x_374:
[----:B------:R-:W-:Y:S05]  /*1800*/  WARPSYNC.ALL ;  /* 0x0000000000007948 */ /* 0x000fea0003800000 */
[----:B------:R-:W-:Y:S01]  /*1810*/  R2UR UR4, R0 ;  /* 0x00000000000472ca */ /* 0x000fe200000e0000 */
[----:B------:R-:W-:Y:S01]  /*1820*/  ULOP3.LUT UR56, UR56, 0x10000, URZ, 0xfc, !UPT ;  /* 0x0001000038387892 */ /* 0x000fe2000f8efc3f */
[----:B------:R-:W-:Y:S01]  /*1830*/  R2UR UR58, R2 ;  /* 0x00000000023a72ca */ /* 0x000fe200000e0000 */
[----:B------:R-:W-:Y:S01]  /*1840*/  WARPGROUP.ARRIVE ;  /* 0x00000000000079c5 */ /* 0x000fe20000000000 */
[----:B------:R-:W-:Y:S01]  /*1850*/  UMOV UR57, 0x40000040 ;  /* 0x4000004000397882 */ /* 0x000fe20000000000 */
[----:B------:R-:W-:Y:S01]  /*1860*/  UMOV UR59, 0x40000040 ;  /* 0x40000040003b7882 */ /* 0x000fe20000000000 */
[----:B------:R-:W-:Y:S01]  /*1870*/  UIADD3 UR52, UR56, 0x2, URZ ;  /* 0x0000000238347890 */ /* 0x000fe2000fffe03f */
[----:B------:R-:W-:Y:S01]  /*1880*/  VIADD R6, R190, UR44 ;  /* 0x0000002cbe067c36 */ /* 0x000fe20008000000 */
[----:B------:R-:W-:Y:S01]  /*1890*/  UMOV UR53, 0x40000040 ;  /* 0x4000004000357882 */ /* 0x000fe20000000000 */
[----:B------:R-:W-:Y:S01]  /*18a0*/  UMOV UR55, 0x40000040 ;  /* 0x4000004000377882 */ /* 0x000fe20000000000 */
[----:B------:R-:W-:Y:S01]  /*18b0*/  UIADD3 UR8, UR56, 0x4, URZ ;  /* 0x0000000438087890 */ /* 0x000fe2000fffe03f */
[----:B------:R-:W-:Y:S01]  /*18c0*/  IMAD.U32 R9, RZ, RZ, UR45 ;  /* 0x0000002dff097e24 */ /* 0x000fe2000f8e00ff */
[----:B------:R-:W-:Y:S01]  /*18d0*/  UMOV UR9, 0x40000040 ;  /* 0x4000004000097882 */ /* 0x000fe20000000000 */
[----:B------:R-:W-:Y:S01]  /*18e0*/  UIADD3 UR4, UR4, 0x1c400, URZ ;  /* 0x0001c40004047890 */ /* 0x000fe2000fffe03f */
[----:B------:R-:W-:Y:S01]  /*18f0*/  P2R R8, PR, RZ, 0x1 ;  /* 0x00000001ff087803 */ /* 0x000fe20000000000 */
[----:B------:R-:W-:Y:S01]  /*1900*/  UMOV UR11, 0x40000040 ;  /* 0x40000040000b7882 */ /* 0x000fe20000000000 */
[----:B------:R-:W-:Y:S01]  /*1910*/  UIADD3 UR12, UR56, 0x6, URZ ;  /* 0x00000006380c7890 */ /* 0x000fe2000fffe03f */
[----:B------:R-:W-:Y:S01]  /*1920*/  IMAD R6, R9, -0x80, R6 ;  /* 0xffffff8009067824 */ /* 0x000fe200078e0206 */
[----:B------:R-:W-:Y:S01]  /*1930*/  USHF.R.U32.HI UR4, URZ, 0x4, UR4 ;  /* 0x000000043f047899 */ /* 0x000fe20008011604 */
[----:B01----:R-:W-:Y:S01]  /*1940*/  @!P1 IADD3 R3, R3, 0x34840, RZ ;  /* 0x0003484003039810 */ /* 0x003fe20007ffe0ff */
[----:B------:R-:W-:Y:S01]  /*1950*/  UMOV UR13, 0x40000040 ;  /* 0x40000040000d7882 */ /* 0x000fe20000000000 */
[----:B------:R-:W-:Y:S01]  /*1960*/  UMOV UR15, 0x40000040 ;  /* 0x40000040000f7882 */ /* 0x000fe20000000000 */
[----:B------:R-:W-:Y:S01]  /*1970*/  ULOP3.LUT UR4, UR4, 0x3fff, URZ, 0xc0, !UPT ;  /* 0x00003fff04047892 */ /* 0x000fe2000f8ec03f */
[C---:B------:R-:W-:Y:S01]  /*1980*/  ISETP.GT.AND P2, PT, R6.reuse, RZ, PT ;  /* 0x000000ff0600720c */ /* 0x040fe20003f44270 */
[----:B------:R-:W-:Y:S01]  /*1990*/  UIADD3 UR16, UR56, 0x400, URZ ;  /* 0x0000040038107890 */ /* 0x000fe2000fffe03f */
[C---:B------:R-:W-:Y:S01]  /*19a0*/  ISETP.GT.AND P3, PT, R6.reuse, 0x1, PT ;  /* 0x000000010600780c */ /* 0x040fe20003f64270 */
[----:B------:R-:W-:Y:S01]  /*19b0*/  ULOP3.LUT UR60, UR4, 0x10000, URZ, 0xfc, !UPT ;  /* 0x00010000043c7892 */ /* 0x000fe2000f8efc3f */
[C---:B------:R-:W-:Y:S01]  /*19c0*/  ISETP.GT.AND P6, PT, R6.reuse, 0x8, PT ;  /* 0x000000080600780c */ /* 0x040fe20003fc4270 */
[----:B------:R-:W-:Y:S01]  /*19d0*/  UMOV UR17, 0x40000040 ;  /* 0x4000004000117882 */ /* 0x000fe20000000000 */
[----:B------:R-:W-:Y:S01]  /*19e0*/  UMOV UR19, 0x40000040 ;  /* 0x4000004000137882 */ /* 0x000fe20000000000 */
[----:B------:R-:W-:Y:S01]  /*19f0*/  UIMAD UR58, UR58, 0xc00, UR60 ;  /* 0x00000c003a3a78a4 */ /* 0x000fe2000f8e023c */
[C---:B------:R-:W-:Y:S01]  /*1a00*/  ISETP.GT.AND P5, PT, R6.reuse, 0x9, PT ;  /* 0x000000090600780c */ /* 0x040fe20003fa4270 */
[----:B------:R-:W-:Y:S01]  /*1a10*/  UIADD3 UR20, UR56, 0x402, URZ ;  /* 0x0000040238147890 */ /* 0x000fe2000fffe03f */
[----:B------:R-:W-:Y:S01]  /*1a20*/  ISETP.GT.AND P4, PT, R6, 0x10, PT ;  /* 0x000000100600780c */ /* 0x000fe20003f84270 */
[----:B------:R-:W-:Y:S01]  /*1a30*/  UIADD3 UR54, UR58, 0x2, URZ ;  /* 0x000000023a367890 */ /* 0x000fe2000fffe03f */
[----:B------:R-:W-:Y:S01]  /*1a40*/  @!P1 PRMT R3, RZ, 0x654, R3 ;  /* 0x00000654ff039816 */ /* 0x000fe20000000003 */
[----:B------:R-:W-:Y:S01]  /*1a50*/  UIADD3 UR10, UR58, 0x4, URZ ;  /* 0x000000043a0a7890 */ /* 0x000fe2000fffe03f */
[----:B------:R-:W-:Y:S01]  /*1a60*/  IMAD.MOV.U32 R150, RZ, RZ, R151 ;  /* 0x000000ffff967224 */ /* 0x000fe200078e0097 */
[----:B------:R-:W-:-:S02]  /*1a70*/  UIADD3 UR14, UR58, 0x6, URZ ;  /* 0x000000063a0e7890 */ /* 0x000fc4000fffe03f */
[----:B------:R-:W-:Y:S01]  /*1a80*/  HGMMA.64x128x16.F32.BF16 R24, gdesc[UR56], RZ, !UPT, gsb0 ;  /* 0x01e00000381879f0 */ /* 0x000fe2000c0018ff */
        /* <DEDUP_REMOVED lines=42> */
[----:B------:R-:W-:Y:S01]  /*1d30*/  ULDC UR4, c[0x0][0x9d8] ;  /* 0x0002760000047ab9 */ /* 0x000fe20000000800 */
[----:B------:R-:W-:Y:S01]  /*1d40*/  ULDC UR5, c[0x0][0x988] ;  /* 0x0002620000057ab9 */ /* 0x000fe20000000800 */
[----:B------:R-:W-:Y:S01]  /*1d50*/  UISETP.GE.AND UP0, UPT, UR44, 0x81, UPT ;  /* 0x000000812c00788c */ /* 0x000fe2000bf06270 */
        /* <DEDUP_REMOVED lines=17> */
[----:B------:R-:W-:Y:S01]  /*1e70*/  IMAD.MOV.U32 R88, RZ, RZ, R151 ;  /* 0x000000ffff587224 */ /* 0x000fe200078e0097 */
        /* <DEDUP_REMOVED lines=270> */
[----:B------:R-:W-:Y:S01]  /*2f60*/  ISETP.GT.AND P2, PT, R6, 0x79, PT ;  /* 0x000000790600780c */ /* 0x000fe20003f44270 */
[----:B------:R-:W-:-:S04]  /*2f70*/  IMAD.U32 R6, RZ, RZ, UR5 ;  /* 0x00000005ff067e24 */ /* 0x000fc8000f8e00ff */
[----:B------:R-:W3:Y:S01]  /*2f80*/  MUFU.TANH R82, R82 ;  /* 0x0000005200527308 */ /* 0x000ee20000002400 */
[----:B0-----:R-:W-:-:S04]  /*2f90*/  FSEL R145, R84, -INF , P3 ;  /* 0xff80000054917808 */ /* 0x001fc80001800000 */
[----:B------:R-:W-:-:S03]  /*2fa0*/  FMNMX.FTZ R12, R145, R12, !PT ;  /* 0x0000000c910c7209 */ /* 0x000fc60007810000 */
[----:B------:R-:W0:Y:S01]  /*2fb0*/  MUFU.TANH R83, R83 ;  /* 0x0000005300537308 */ /* 0x000e220000002400 */
[----:B-1----:R-:W-:-:S04]  /*2fc0*/  FSEL R147, R85, -INF , P2 ;  /* 0xff80000055937808 */ /* 0x002fc80001000000 */
[----:B------:R-:W-:-:S03]  /*2fd0*/  FMNMX.FTZ R12, R147, R12, !PT ;  /* 0x0000000c930c7209 */ /* 0x000fc60007810000 */
[----:B------:R-:W1:Y:S02]  /*2fe0*/  MUFU.TANH R86, R86 ;  /* 0x0000005600567308 */ /* 0x000e640000002400 */
[----:B------:R-:W4:Y:S06]  /*2ff0*/  SHFL.BFLY PT, R9, R12, 0x2, 0x1f ;  /* 0x0c401f000c097f89 */ /* 0x000f2c00000e0000 */
[----:B------:R-:W-:Y:S01]  /*3000*/  MUFU.TANH R87, R87 ;  /* 0x0000005700577308 */ /* 0x000fe20000002400 */
[----:B----4-:R-:W-:-:S05]  /*3010*/  FMNMX.FTZ R14, R12, R9, !PT ;  /* 0x000000090c0e7209 */ /* 0x010fca0007810000 */
[----:B------:R-:W4:Y:S02]  /*3020*/  SHFL.BFLY PT, R9, R14, 0x1, 0x1f ;  /* 0x0c201f000e097f89 */ /* 0x000f2400000e0000 */
[----:B----4-:R-:W-:-:S04]  /*3030*/  FMNMX.FTZ R9, R14, R9, !PT ;  /* 0x000000090e097209 */ /* 0x010fc80007810000 */
[C---:B------:R-:W-:Y:S01]  /*3040*/  FSETP.NEU.FTZ.AND P0, PT, R9.reuse, -INF , PT ;  /* 0xff8000000900780b */ /* 0x040fe20003f1d000 */
[----:B------:R-:W-:-:S05]  /*3050*/  FMUL.FTZ R20, R9, R6 ;  /* 0x0000000609147220 */ /* 0x000fca0000410000 */
[----:B------:R-:W-:Y:S02]  /*3060*/  FSEL R20, R20, RZ, P0 ;  /* 0x000000ff14147208 */ /* 0x000fe40000000000 */
[----:B------:R-:W-:Y:S02]  /*3070*/  ISETP.NE.AND P0, PT, R8, RZ, PT ;  /* 0x000000ff0800720c */ /* 0x000fe40003f05270 */
[----:B------:R-:W4:Y:S01]  /*3080*/  MUFU.TANH R8, R79 ;  /* 0x0000004f00087308 */ /* 0x000f220000002400 */
[--C-:B------:R-:W-:Y:S01]  /*3090*/  FFMA.FTZ R67, R10, R6, -R20.reuse ;  /* 0x000000060a437223 */ /* 0x100fe20000010814 */
[----:B------:R-:W-:Y:S01]  /*30a0*/  FMNMX.FTZ R10, R5, R4, !PT ;  /* 0x00000004050a7209 */ /* 0x000fe20007810000 */
[-CC-:B------:R-:W-:Y:S01]  /*30b0*/  FFMA.FTZ R69, R91, R6.reuse, -R20.reuse ;  /* 0x000000065b457223 */ /* 0x180fe20000010814 */
[-CC-:B------:R-:W-:Y:S01]  /*30c0*/  FFMA.FTZ R176, R93, R6.reuse, -R20.reuse ;  /* 0x000000065db07223 */ /* 0x180fe20000010814 */
[----:B---3--:R-:W-:Y:S01]  /*30d0*/  FSEL R93, R82, -INF , P5 ;  /* 0xff800000525d7808 */ /* 0x008fe20002800000 */
[--C-:B------:R-:W-:Y:S01]  /*30e0*/  FFMA.FTZ R71, R95, R6, -R20.reuse ;  /* 0x000000065f477223 */ /* 0x100fe20000010814 */
[----:B------:R-:W-:Y:S01]  /*30f0*/  FMNMX.FTZ R10, R7, R10, !PT ;  /* 0x0000000a070a7209 */ /* 0x000fe20007810000 */
[-CC-:B------:R-:W-:Y:S01]  /*3100*/  FFMA.FTZ R178, R97, R6.reuse, -R20.reuse ;  /* 0x0000000661b27223 */ /* 0x180fe20000010814 */
[----:B0-----:R-:W-:Y:S01]  /*3110*/  FSEL R95, R83, -INF , P4 ;  /* 0xff800000535f7808 */ /* 0x001fe20002000000 */
[--C-:B------:R-:W-:Y:S01]  /*3120*/  FFMA.FTZ R73, R99, R6, -R20.reuse ;  /* 0x0000000663497223 */ /* 0x100fe20000010814 */
[----:B------:R-:W-:Y:S01]  /*3130*/  FMNMX.FTZ R10, R13, R10, !PT ;  /* 0x0000000a0d0a7209 */ /* 0x000fe20007810000 */
[-CC-:B------:R-:W-:Y:S01]  /*3140*/  FFMA.FTZ R180, R11, R6.reuse, -R20.reuse ;  /* 0x000000060bb47223 */ /* 0x180fe20000010814 */
[----:B-1----:R-:W-:Y:S01]  /*3150*/  FSEL R97, R86, -INF , P3 ;  /* 0xff80000056617808 */ /* 0x002fe20001800000 */
[--C-:B------:R-:W-:Y:S01]  /*3160*/  FFMA.FTZ R182, R89, R6, -R20.reuse ;  /* 0x0000000659b67223 */ /* 0x100fe20000010814 */
[----:B------:R-:W-:Y:S01]  /*3170*/  FMNMX.FTZ R10, R15, R10, !PT ;  /* 0x0000000a0f0a7209 */ /* 0x000fe20007810000 */
[----:B------:R-:W-:Y:S01]  /*3180*/  MUFU.EX2 R67, R67 ;  /* 0x0000004300437308 */ /* 0x000fe20000000800 */
[----:B----4-:R-:W-:Y:S01]  /*3190*/  FSEL R91, R8, -INF , P6 ;  /* 0xff800000085b7808 */ /* 0x010fe20003000000 */
[--C-:B------:R-:W-:Y:S01]  /*31a0*/  FFMA.FTZ R172, R101, R6, -R20.reuse ;  /* 0x0000000665ac7223 */ /* 0x100fe20000010814 */
[----:B------:R-:W-:Y:S01]  /*31b0*/  FMNMX.FTZ R10, R21, R10, !PT ;  /* 0x0000000a150a7209 */ /* 0x000fe20007810000 */
[-CC-:B------:R-:W-:Y:S01]  /*31c0*/  FFMA.FTZ R75, R103, R6.reuse, -R20.reuse ;  /* 0x00000006674b7223 */ /* 0x180fe20000010814 */
[----:B------:R-:W-:Y:S01]  /*31d0*/  FSEL R99, R87, -INF , P2 ;  /* 0xff80000057637808 */ /* 0x000fe20001000000 */
        /* <DEDUP_REMOVED lines=35> */
[----:B------:R-:W-:Y:S01]  /*3410*/  FFMA.FTZ R20, R147, R6, -R20 ;  /* 0x0000000693147223 */ /* 0x000fe20000010814 */
[--C-:B------:R-:W-:Y:S01]  /*3420*/  IMAD.MOV.U32 R147, RZ, RZ, R151.reuse ;  /* 0x000000ffff937224 */ /* 0x100fe200078e0097 */
[----:B------:R-:W-:Y:S01]  /*3430*/  FMNMX.FTZ R10, R43, R10, !PT ;  /* 0x0000000a2b0a7209 */ /* 0x000fe20007810000 */
[--C-:B------:R-:W-:Y:S01]  /*3440*/  IMAD.MOV.U32 R131, RZ, RZ, R151.reuse ;  /* 0x000000ffff837224 */ /* 0x100fe200078e0097 */
[-C--:B------:R-:W-:Y:S01]  /*3450*/  MOV R133, R151.reuse ;  /* 0x0000009700857202 */ /* 0x080fe20000000f00 */
[--C-:B------:R-:W-:Y:S01]  /*3460*/  IMAD.MOV.U32 R129, RZ, RZ, R151.reuse ;  /* 0x000000ffff817224 */ /* 0x100fe200078e0097 */
[----:B------:R-:W-:Y:S01]  /*3470*/  FMNMX.FTZ R10, R45, R10, !PT ;  /* 0x0000000a2d0a7209 */ /* 0x000fe20007810000 */
[----:B------:R-:W2:Y:S01]  /*3480*/  MUFU.EX2 R178, R178 ;  /* 0x000000b200b27308 */ /* 0x000ea20000000800 */
[--C-:B------:R-:W-:Y:S01]  /*3490*/  IMAD.MOV.U32 R127, RZ, RZ, R151.reuse ;  /* 0x000000ffff7f7224 */ /* 0x100fe200078e0097 */
[-C--:B------:R-:W-:Y:S01]  /*34a0*/  MOV R123, R151.reuse ;  /* 0x00000097007b7202 */ /* 0x080fe20000000f00 */
[--C-:B------:R-:W-:Y:S01]  /*34b0*/  IMAD.MOV.U32 R125, RZ, RZ, R151.reuse ;  /* 0x000000ffff7d7224 */ /* 0x100fe200078e0097 */
[----:B------:R-:W-:Y:S01]  /*34c0*/  FMNMX.FTZ R10, R47, R10, !PT ;  /* 0x0000000a2f0a7209 */ /* 0x000fe20007810000 */
[--C-:B------:R-:W-:Y:S01]  /*34d0*/  IMAD.MOV.U32 R121, RZ, RZ, R151.reuse ;  /* 0x000000ffff797224 */ /* 0x100fe200078e0097 */
[-C--:B------:R-:W-:Y:S01]  /*34e0*/  MOV R113, R151.reuse ;  /* 0x0000009700717202 */ /* 0x080fe20000000f00 */
[--C-:B------:R-:W-:Y:S01]  /*34f0*/  IMAD.MOV.U32 R119, RZ, RZ, R151.reuse ;  /* 0x000000ffff777224 */ /* 0x100fe200078e0097 */
[----:B------:R-:W-:Y:S01]  /*3500*/  FMNMX.FTZ R10, R49, R10, !PT ;  /* 0x0000000a310a7209 */ /* 0x000fe20007810000 */
[----:B------:R-:W-:Y:S01]  /*3510*/  MUFU.EX2 R73, R73 ;  /* 0x0000004900497308 */ /* 0x000fe20000000800 */
[--C-:B------:R-:W-:Y:S01]  /*3520*/  IMAD.MOV.U32 R117, RZ, RZ, R151.reuse ;  /* 0x000000ffff757224 */ /* 0x100fe200078e0097 */
[----:B------:R-:W-:Y:S01]  /*3530*/  MOV R103, R151 ;  /* 0x0000009700677202 */ /* 0x000fe20000000f00 */
[--C-:B------:R-:W-:Y:S01]  /*3540*/  IMAD.MOV.U32 R115, RZ, RZ, R151.reuse ;  /* 0x000000ffff737224 */ /* 0x100fe200078e0097 */
[----:B------:R-:W-:Y:S01]  /*3550*/  FMNMX.FTZ R10, R51, R10, !PT ;  /* 0x0000000a330a7209 */ /* 0x000fe20007810000 */
[----:B------:R-:W-:-:S02]  /*3560*/  IMAD.MOV.U32 R111, RZ, RZ, R151 ;  /* 0x000000ffff6f7224 */ /* 0x000fc400078e0097 */
[--C-:B------:R-:W-:Y:S01]  /*3570*/  IMAD.MOV.U32 R109, RZ, RZ, R151.reuse ;  /* 0x000000ffff6d7224 */ /* 0x100fe200078e0097 */
[----:B------:R-:W-:Y:S01]  /*3580*/  FMNMX.FTZ R10, R53, R10, !PT ;  /* 0x0000000a350a7209 */ /* 0x000fe20007810000 */
[----:B------:R-:W-:Y:S01]  /*3590*/  MUFU.EX2 R172, R172 ;  /* 0x000000ac00ac7308 */ /* 0x000fe20000000800 */
[--C-:B------:R-:W-:Y:S02]  /*35a0*/  IMAD.MOV.U32 R107, RZ, RZ, R151.reuse ;  /* 0x000000ffff6b7224 */ /* 0x100fe400078e0097 */
[----:B------:R-:W-:Y:S01]  /*35b0*/  FMNMX.FTZ R10, R55, R10, !PT ;  /* 0x0000000a370a7209 */ /* 0x000fe20007810000 */
[--C-:B------:R-:W-:Y:S02]  /*35c0*/  IMAD.MOV.U32 R105, RZ, RZ, R151.reuse ;  /* 0x000000ffff697224 */ /* 0x100fe400078e0097 */
[----:B------:R-:W-:Y:S01]  /*35d0*/  IMAD.MOV.U32 R101, RZ, RZ, R151 ;  /* 0x000000ffff657224 */ /* 0x000fe200078e0097 */
[----:B------:R-:W-:Y:S01]  /*35e0*/  FMNMX.FTZ R10, R57, R10, !PT ;  /* 0x0000000a390a7209 */ /* 0x000fe20007810000 */
[----:B------:R-:W-:Y:S03]  /*35f0*/  MUFU.EX2 R75, R75 ;  /* 0x0000004b004b7308 */ /* 0x000fe60000000800 */
[----:B------:R-:W-:-:S04]  /*3600*/  FMNMX.FTZ R10, R59, R10, !PT ;  /* 0x0000000a3b0a7209 */ /* 0x000fc80007810000 */
        /* <DEDUP_REMOVED lines=11> */
[----:B------:R-:W-:-:S05]  /*36c0*/  FMNMX.FTZ R10, R99, R10, !PT ;  /* 0x0000000a630a7209 */ /* 0x000fca0007810000 */
[----:B------:R-:W0:Y:S01]  /*36d0*/  SHFL.BFLY PT, R11, R10, 0x2, 0x1f ;  /* 0x0c401f000a0b7f89 */ /* 0x000e2200000e0000 */
[----:B------:R-:W-:Y:S08]  /*36e0*/  MUFU.EX2 R170, R170 ;  /* 0x000000aa00aa7308 */ /* 0x000ff00000000800 */
[----:B------:R-:W-:Y:S08]  /*36f0*/  MUFU.EX2 R81, R81 ;  /* 0x0000005100517308 */ /* 0x000ff00000000800 */
[----:B------:R-:W-:Y:S01]  /*3700*/  MUFU.EX2 R152, R152 ;  /* 0x0000009800987308 */ /* 0x000fe20000000800 */
[----:B0-----:R-:W-:-:S07]  /*3710*/  FMNMX.FTZ R8, R10, R11, !PT ;  /* 0x0000000b0a087209 */ /* 0x001fce0007810000 */
[----:B------:R-:W-:Y:S01]  /*3720*/  MUFU.EX2 R83, R83 ;  /* 0x0000005300537308 */ /* 0x000fe20000000800 */
[----:B------:R-:W0:Y:S07]  /*3730*/  SHFL.BFLY PT, R11, R8, 0x1, 0x1f ;  /* 0x0c201f00080b7f89 */ /* 0x000e2e00000e0000 */
[----:B------:R-:W-:Y:S08]  /*3740*/  MUFU.EX2 R154, R154 ;  /* 0x0000009a009a7308 */ /* 0x000ff00000000800 */
[----:B------:R-:W-:Y:S08]  /*3750*/  MUFU.EX2 R85, R85 ;  /* 0x0000005500557308 */ /* 0x000ff00000000800 */
[----:B------:R-:W-:Y:S01]  /*3760*/  MUFU.EX2 R156, R156 ;  /* 0x0000009c009c7308 */ /* 0x000fe20000000800 */
[----:B0-----:R-:W-:-:S04]  /*3770*/  FMNMX.FTZ R11, R8, R11, !PT ;  /* 0x0000000b080b7209 */ /* 0x001fc80007810000 */
[C---:B------:R-:W-:Y:S01]  /*3780*/  FSETP.NEU.FTZ.AND P2, PT, R11.reuse, -INF , PT ;  /* 0xff8000000b00780b */ /* 0x040fe20003f5d000 */
[----:B------:R-:W-:Y:S02]  /*3790*/  FMUL.FTZ R8, R11, R6 ;  /* 0x000000060b087220 */ /* 0x000fe40000410000 */
[----:B------:R-:W-:Y:S03]  /*37a0*/  MUFU.EX2 R87, R87 ;  /* 0x0000005700577308 */ /* 0x000fe60000000800 */
[----:B------:R-:W-:Y:S02]  /*37b0*/  FSEL R8, R8, RZ, P2 ;  /* 0x000000ff08087208 */ /* 0x000fe40001000000 */
[----:B------:R-:W-:-:S03]  /*37c0*/  PLOP3.LUT P2, PT, PT, PT, UP0, 0x80, 0x0 ;  /* 0x000000000000781c */ /* 0x000fc60003f4f008 */
        /* <DEDUP_REMOVED lines=17> */
[----:B0-----:R-:W-:Y:S01]  /*38e0*/  FADD.FTZ R13, R180, R67 ;  /* 0x00000043b40d7221 */ /* 0x001fe20000010000 */
[-CC-:B------:R-:W-:Y:S01]  /*38f0*/  FFMA.FTZ R41, R41, R6.reuse, -R8.reuse ;  /* 0x0000000629297223 */ /* 0x180fe20000010808 */
[-CC-:B------:R-:W-:Y:S01]  /*3900*/  FFMA.FTZ R43, R43, R6.reuse, -R8.reuse ;  /* 0x000000062b2b7223 */ /* 0x180fe20000010808 */
[-CC-:B------:R-:W-:Y:S01]  /*3910*/  FFMA.FTZ R45, R45, R6.reuse, -R8.reuse ;  /* 0x000000062d2d7223 */ /* 0x180fe20000010808 */
[-CC-:B------:R-:W-:Y:S01]  /*3920*/  FFMA.FTZ R47, R47, R6.reuse, -R8.reuse ;  /* 0x000000062f2f7223 */ /* 0x180fe20000010808 */
[-CC-:B------:R-:W-:Y:S01]  /*3930*/  FFMA.FTZ R49, R49, R6.reuse, -R8.reuse ;  /* 0x0000000631317223 */ /* 0x180fe20000010808 */
[-CC-:B------:R-:W-:Y:S01]  /*3940*/  FFMA.FTZ R51, R51, R6.reuse, -R8.reuse ;  /* 0x0000000633337223 */ /* 0x180fe20000010808 */
[----:B------:R-:W0:Y:S01]  /*3950*/  MUFU.EX2 R5, R5 ;  /* 0x0000000500057308 */ /* 0x000e220000000800 */
[----:B-1----:R-:W-:Y:S01]  /*3960*/  FADD.FTZ R4, R182, R13 ;  /* 0x0000000db6047221 */ /* 0x002fe20000010000 */
[-CC-:B------:R-:W-:Y:S01]  /*3970*/  FFMA.FTZ R53, R53, R6.reuse, -R8.reuse ;  /* 0x0000000635357223 */ /* 0x180fe20000010808 */
[-CC-:B------:R-:W-:Y:S01]  /*3980*/  FFMA.FTZ R55, R55, R6.reuse, -R8.reuse ;  /* 0x0000000637377223 */ /* 0x180fe20000010808 */
[-C--:B------:R-:W-:Y:S01]  /*3990*/  FFMA.FTZ R57, R57, R6.reuse, -R8 ;  /* 0x0000000639397223 */ /* 0x080fe20000010808 */
[----:B---3--:R-:W-:Y:S01]  /*39a0*/  FADD.FTZ R13, R69, R4 ;  /* 0x00000004450d7221 */ /* 0x008fe20000010000 */
[-CC-:B------:R-:W-:Y:S01]  /*39b0*/  FFMA.FTZ R59, R59, R6.reuse, -R8.reuse ;  /* 0x000000063b3b7223 */ /* 0x180fe20000010808 */
[-CC-:B------:R-:W-:Y:S01]  /*39c0*/  FFMA.FTZ R61, R61, R6.reuse, -R8.reuse ;  /* 0x000000063d3d7223 */ /* 0x180fe20000010808 */
[----:B------:R-:W1:Y:S01]  /*39d0*/  MUFU.EX2 R7, R7 ;  /* 0x0000000700077308 */ /* 0x000e620000000800 */
[----:B----4-:R-:W-:Y:S01]  /*39e0*/  FADD.FTZ R4, R176, R13 ;  /* 0x0000000db0047221 */ /* 0x010fe20000010000 */
[-CC-:B------:R-:W-:Y:S01]  /*39f0*/  FFMA.FTZ R63, R63, R6.reuse, -R8.reuse ;  /* 0x000000063f3f7223 */ /* 0x180fe20000010808 */
[-CC-:B------:R-:W-:Y:S01]  /*3a00*/  FFMA.FTZ R65, R65, R6.reuse, -R8.reuse ;  /* 0x0000000641417223 */ /* 0x180fe20000010808 */
[-C--:B------:R-:W-:Y:S01]  /*3a10*/  FFMA.FTZ R91, R91, R6.reuse, -R8 ;  /* 0x000000065b5b7223 */ /* 0x080fe20000010808 */
[----:B-----5:R-:W-:Y:S01]  /*3a20*/  FADD.FTZ R13, R71, R4 ;  /* 0x00000004470d7221 */ /* 0x020fe20000010000 */
[-CC-:B------:R-:W-:Y:S01]  /*3a30*/  FFMA.FTZ R93, R93, R6.reuse, -R8.reuse ;  /* 0x000000065d5d7223 */ /* 0x180fe20000010808 */
[-C--:B------:R-:W-:Y:S01]  /*3a40*/  FFMA.FTZ R95, R95, R6.reuse, -R8 ;  /* 0x000000065f5f7223 */ /* 0x080fe20000010808 */
[----:B------:R-:W3:Y:S01]  /*3a50*/  MUFU.EX2 R15, R15 ;  /* 0x0000000f000f7308 */ /* 0x000ee20000000800 */
[----:B--2---:R-:W-:Y:S01]  /*3a60*/  FADD.FTZ R36, R178, R13 ;  /* 0x0000000db2247221 */ /* 0x004fe20000010000 */
[----:B0-----:R-:W-:Y:S01]  /*3a70*/  FADD.FTZ R4, R5, R10 ;  /* 0x0000000a05047221 */ /* 0x001fe20000010000 */
[-CC-:B------:R-:W-:Y:S01]  /*3a80*/  FFMA.FTZ R97, R97, R6.reuse, -R8.reuse ;  /* 0x0000000661617223 */ /* 0x180fe20000010808 */
[----:B------:R-:W-:Y:S01]  /*3a90*/  FFMA.FTZ R99, R99, R6, -R8 ;  /* 0x0000000663637223 */ /* 0x000fe20000010808 */
[----:B------:R-:W-:Y:S01]  /*3aa0*/  F2FP.BF16.F32.PACK_AB R181, R10, R5 ;  /* 0x000000050ab5723e */ /* 0x000fe200000010ff */
[----:B------:R-:W-:Y:S01]  /*3ab0*/  IMAD.MOV.U32 R5, RZ, RZ, 0x3f800000 ;  /* 0x3f800000ff057424 */ /* 0x000fe200078e00ff */
[----:B------:R-:W-:Y:S01]  /*3ac0*/  F2FP.BF16.F32.PACK_AB R180, R67, R180 ;  /* 0x000000b443b4723e */ /* 0x000fe200000010ff */
[----:B------:R0:W2:Y:S01]  /*3ad0*/  MUFU.EX2 R14, R21 ;  /* 0x00000015000e7308 */ /* 0x0000a20000000800 */
[----:B-1----:R-:W-:Y:S01]  /*3ae0*/  FADD.FTZ R13, R7, R4 ;  /* 0x00000004070d7221 */ /* 0x002fe20000010000 */
[C---:B------:R-:W-:Y:S01]  /*3af0*/  F2FP.BF16.F32.PACK_AB R183, R12.reuse, R7 ;  /* 0x000000070cb7723e */ /* 0x040fe200000010ff */
[----:B------:R-:W-:Y:S01]  /*3b00*/  IMAD.MOV.U32 R7, RZ, RZ, 0x3f800000 ;  /* 0x3f800000ff077424 */ /* 0x000fe200078e00ff */
[----:B------:R-:W-:Y:S01]  /*3b10*/  F2FP.BF16.F32.PACK_AB R182, R69, R182 ;  /* 0x000000b645b6723e */ /* 0x000fe200000010ff */
[----:B------:R-:W-:Y:S01]  /*3b20*/  FADD.FTZ R4, R12, R13 ;  /* 0x0000000d0c047221 */ /* 0x000fe20000010000 */
[----:B------:R-:W-:-:S02]  /*3b30*/  F2FP.BF16.F32.PACK_AB R176, R71, R176 ;  /* 0x000000b047b0723e */ /* 0x000fc400000010ff */
[----:B------:R-:W1:Y:S01]  /*3b40*/  MUFU.EX2 R25, R25 ;  /* 0x0000001900197308 */ /* 0x000e620000000800 */
[----:B0-----:R-:W-:Y:S01]  /*3b50*/  FADD.FTZ R21, R73, R36 ;  /* 0x0000002449157221 */ /* 0x001fe20000010000 */
[----:B---3--:R-:W-:Y:S01]  /*3b60*/  FADD.FTZ R13, R15, R4 ;  /* 0x000000040f0d7221 */ /* 0x008fe20000010000 */
[----:B------:R-:W-:Y:S02]  /*3b70*/  F2FP.BF16.F32.PACK_AB R178, R73, R178 ;  /* 0x000000b249b2723e */ /* 0x000fe400000010ff */
[----:B------:R-:W-:Y:S01]  /*3b80*/  FADD.FTZ R38, R172, R21 ;  /* 0x00000015ac267221 */ /* 0x000fe20000010000 */
[C---:B------:R-:W-:Y:S02]  /*3b90*/  F2FP.BF16.F32.PACK_AB R172, R75.reuse, R172 ;  /* 0x000000ac4bac723e */ /* 0x040fe400000010ff */
[----:B------:R-:W0:Y:S01]  /*3ba0*/  MUFU.EX2 R24, R27 ;  /* 0x0000001b00187308 */ /* 0x000e220000000800 */
[----:B------:R-:W-:Y:S01]  /*3bb0*/  FADD.FTZ R21, R75, R38 ;  /* 0x000000264b157221 */ /* 0x000fe20000010000 */
[C---:B--2---:R-:W-:Y:S01]  /*3bc0*/  FADD.FTZ R4, R14.reuse, R13 ;  /* 0x0000000d0e047221 */ /* 0x044fe20000010000 */
[----:B------:R-:W-:-:S02]  /*3bd0*/  F2FP.BF16.F32.PACK_AB R177, R14, R15 ;  /* 0x0000000f0eb1723e */ /* 0x000fc400000010ff */
[----:B------:R-:W-:Y:S01]  /*3be0*/  FADD.FTZ R38, R174, R21 ;  /* 0x00000015ae267221 */ /* 0x000fe20000010000 */
[C---:B------:R-:W-:Y:S02]  /*3bf0*/  F2FP.BF16.F32.PACK_AB R174, R77.reuse, R174 ;  /* 0x000000ae4dae723e */ /* 0x040fe400000010ff */
[----:B------:R-:W2:Y:S01]  /*3c00*/  MUFU.EX2 R29, R29 ;  /* 0x0000001d001d7308 */ /* 0x000ea20000000800 */
[----:B------:R-:W-:Y:S01]  /*3c10*/  FADD.FTZ R21, R77, R38 ;  /* 0x000000264d157221 */ /* 0x000fe20000010000 */
[----:B-1----:R-:W-:-:S03]  /*3c20*/  FADD.FTZ R13, R25, R4 ;  /* 0x00000004190d7221 */ /* 0x002fc60000010000 */
[----:B------:R-:W-:Y:S01]  /*3c30*/  FADD.FTZ R40, R168, R21 ;  /* 0x00000015a8287221 */ /* 0x000fe20000010000 */
[C---:B------:R-:W-:Y:S02]  /*3c40*/  F2FP.BF16.F32.PACK_AB R168, R79.reuse, R168 ;  /* 0x000000a84fa8723e */ /* 0x040fe400000010ff */
[----:B------:R-:W1:Y:S01]  /*3c50*/  MUFU.EX2 R26, R31 ;  /* 0x0000001f001a7308 */ /* 0x000e620000000800 */
[C---:B0-----:R-:W-:Y:S01]  /*3c60*/  FADD.FTZ R4, R24.reuse, R13 ;  /* 0x0000000d18047221 */ /* 0x041fe20000010000 */
[----:B------:R-:W-:Y:S01]  /*3c70*/  FADD.FTZ R21, R79, R40 ;  /* 0x000000284f157221 */ /* 0x000fe20000010000 */
[----:B------:R-:W-:-:S03]  /*3c80*/  F2FP.BF16.F32.PACK_AB R179, R24, R25 ;  /* 0x0000001918b3723e */ /* 0x000fc600000010ff */
[----:B------:R-:W-:Y:S01]  /*3c90*/  FADD.FTZ R40, R170, R21 ;  /* 0x00000015aa287221 */ /* 0x000fe20000010000 */
[----:B------:R-:W-:Y:S01]  /*3ca0*/  F2FP.BF16.F32.PACK_AB R170, R81, R170 ;  /* 0x000000aa51aa723e */ /* 0x000fe200000010ff */
[----:B------:R-:W0:Y:S01]  /*3cb0*/  MUFU.EX2 R33, R33 ;  /* 0x0000002100217308 */ /* 0x000e220000000800 */
[----:B--2---:R-:W-:-:S07]  /*3cc0*/  FADD.FTZ R13, R29, R4 ;  /* 0x000000041d0d7221 */ /* 0x004fce0000010000 */
[----:B------:R-:W2:Y:S01]  /*3cd0*/  MUFU.EX2 R28, R35 ;  /* 0x00000023001c7308 */ /* 0x000ea20000000800 */
[C---:B-1----:R-:W-:Y:S01]  /*3ce0*/  FADD.FTZ R4, R26.reuse, R13 ;  /* 0x0000000d1a047221 */ /* 0x042fe20000010000 */
[----:B------:R-:W-:Y:S01]  /*3cf0*/  FADD.FTZ R13, R81, R40 ;  /* 0x00000028510d7221 */ /* 0x000fe20000010000 */
[----:B------:R-:W-:-:S03]  /*3d00*/  F2FP.BF16.F32.PACK_AB R173, R26, R29 ;  /* 0x0000001d1aad723e */ /* 0x000fc600000010ff */
[----:B------:R-:W-:Y:S01]  /*3d10*/  FADD.FTZ R42, R152, R13 ;  /* 0x0000000d982a7221 */ /* 0x000fe20000010000 */
[----:B------:R-:W-:Y:S01]  /*3d20*/  F2FP.BF16.F32.PACK_AB R152, R83, R152 ;  /* 0x000000985398723e */ /* 0x000fe200000010ff */
[----:B------:R-:W1:Y:S01]  /*3d30*/  MUFU.EX2 R37, R37 ;  /* 0x0000002500257308 */ /* 0x000e620000000800 */
[----:B0-----:R-:W-:Y:S01]  /*3d40*/  FADD.FTZ R3, R33, R4 ;  /* 0x0000000421037221 */ /* 0x001fe20000010000 */
[----:B------:R-:W-:-:S04]  /*3d50*/  FADD.FTZ R13, R83, R42 ;  /* 0x0000002a530d7221 */ /* 0x000fc80000010000 */
[----:B------:R-:W-:Y:S01]  /*3d60*/  FADD.FTZ R42, R154, R13 ;  /* 0x0000000d9a2a7221 */ /* 0x000fe20000010000 */
[C---:B------:R-:W-:Y:S01]  /*3d70*/  F2FP.BF16.F32.PACK_AB R154, R85.reuse, R154 ;  /* 0x0000009a559a723e */ /* 0x040fe200000010ff */
[----:B------:R-:W0:Y:S01]  /*3d80*/  MUFU.EX2 R30, R39 ;  /* 0x00000027001e7308 */ /* 0x000e220000000800 */
[C---:B--2---:R-:W-:Y:S01]  /*3d90*/  FADD.FTZ R4, R28.reuse, R3 ;  /* 0x000000031c047221 */ /* 0x044fe20000010000 */
[----:B------:R-:W-:Y:S01]  /*3da0*/  FADD.FTZ R13, R85, R42 ;  /* 0x0000002a550d7221 */ /* 0x000fe20000010000 */
[----:B------:R-:W-:-:S03]  /*3db0*/  F2FP.BF16.F32.PACK_AB R175, R28, R33 ;  /* 0x000000211caf723e */ /* 0x000fc600000010ff */
[----:B------:R-:W-:Y:S01]  /*3dc0*/  FADD.FTZ R42, R156, R13 ;  /* 0x0000000d9c2a7221 */ /* 0x000fe20000010000 */
[----:B------:R-:W-:Y:S01]  /*3dd0*/  F2FP.BF16.F32.PACK_AB R156, R87, R156 ;  /* 0x0000009c579c723e */ /* 0x000fe200000010ff */
[----:B------:R-:W2:Y:S01]  /*3de0*/  MUFU.EX2 R41, R41 ;  /* 0x0000002900297308 */ /* 0x000ea20000000800 */
[----:B-1----:R-:W-:Y:S01]  /*3df0*/  FADD.FTZ R3, R37, R4 ;  /* 0x0000000425037221 */ /* 0x002fe20000010000 */
[----:B------:R-:W-:-:S04]  /*3e00*/  FADD.FTZ R13, R87, R42 ;  /* 0x0000002a570d7221 */ /* 0x000fc80000010000 */
[----:B------:R-:W-:Y:S02]  /*3e10*/  FADD.FTZ R42, R158, R13 ;  /* 0x0000000d9e2a7221 */ /* 0x000fe40000010000 */
        /* <DEDUP_REMOVED lines=11> */
[C---:B--2---:R-:W-:Y:S01]  /*3ed0*/  FADD.FTZ R4, R34.reuse, R3 ;  /* 0x0000000322047221 */ /* 0x044fe20000010000 */
[----:B------:R-:W-:-:S06]  /*3ee0*/  F2FP.BF16.F32.PACK_AB R153, R34, R45 ;  /* 0x0000002d2299723e */ /* 0x000fcc00000010ff */
[----:B------:R-:W2:Y:S01]  /*3ef0*/  MUFU.EX2 R160, R160 ;  /* 0x000000a000a07308 */ /* 0x000ea20000000800 */
[C---:B-1----:R-:W-:Y:S01]  /*3f00*/  FADD.FTZ R13, R89.reuse, R42 ;  /* 0x0000002a590d7221 */ /* 0x042fe20000010000 */
[----:B------:R-:W-:Y:S01]  /*3f10*/  F2FP.BF16.F32.PACK_AB R158, R89, R158 ;  /* 0x0000009e599e723e */ /* 0x000fe200000010ff */
[----:B------:R-:W-:-:S05]  /*3f20*/  IMAD.MOV.U32 R89, RZ, RZ, R151 ;  /* 0x000000ffff597224 */ /* 0x000fca00078e0097 */
        /* <DEDUP_REMOVED lines=9> */
[----:B------:R-:W-:Y:S01]  /*3fc0*/  F2FP.BF16.F32.PACK_AB R160, R135, R160 ;  /* 0x000000a087a0723e */ /* 0x000fe200000010ff */
[----:B------:R-:W-:-:S05]  /*3fd0*/  IMAD.MOV.U32 R135, RZ, RZ, R151 ;  /* 0x000000ffff877224 */ /* 0x000fca00078e0097 */
[----:B------:R-:W0:Y:S01]  /*3fe0*/  MUFU.EX2 R38, R55 ;  /* 0x0000003700267308 */ /* 0x000e220000000800 */
[----:B--2---:R-:W-:-:S07]  /*3ff0*/  FADD.FTZ R3, R53, R4 ;  /* 0x0000000435037221 */ /* 0x004fce0000010000 */
[----:B------:R2:W3:Y:S01]  /*4000*/  MUFU.EX2 R162, R139 ;  /* 0x0000008b00a27308 */ /* 0x0004e20000000800 */
[----:B-1----:R-:W-:-:S07]  /*4010*/  FADD.FTZ R13, R137, R44 ;  /* 0x0000002c890d7221 */ /* 0x002fce0000010000 */
[----:B------:R-:W1:Y:S01]  /*4020*/  MUFU.EX2 R57, R57 ;  /* 0x0000003900397308 */ /* 0x000e620000000800 */
[C---:B0-----:R-:W-:Y:S01]  /*4030*/  FADD.FTZ R4, R38.reuse, R3 ;  /* 0x0000000326047221 */ /* 0x041fe20000010000 */
[----:B------:R-:W-:Y:S01]  /*4040*/  F2FP.BF16.F32.PACK_AB R157, R38, R53 ;  /* 0x00000035269d723e */ /* 0x000fe200000010ff */
[----:B--2---:R-:W-:-:S05]  /*4050*/  IMAD.MOV.U32 R139, RZ, RZ, R151 ;  /* 0x000000ffff8b7224 */ /* 0x004fca00078e0097 */
[----:B------:R-:W0:Y:S01]  /*4060*/  MUFU.EX2 R141, R141 ;  /* 0x0000008d008d7308 */ /* 0x000e220000000800 */
[C---:B---3--:R-:W-:Y:S01]  /*4070*/  FADD.FTZ R44, R162.reuse, R13 ;  /* 0x0000000da22c7221 */ /* 0x048fe20000010000 */
[----:B------:R-:W-:Y:S01]  /*4080*/  F2FP.BF16.F32.PACK_AB R162, R162, R137 ;  /* 0x00000089a2a2723e */ /* 0x000fe200000010ff */
[----:B------:R-:W-:-:S05]  /*4090*/  IMAD.MOV.U32 R137, RZ, RZ, R151 ;  /* 0x000000ffff897224 */ /* 0x000fca00078e0097 */
[----:B------:R-:W2:Y:S01]  /*40a0*/  MUFU.EX2 R40, R59 ;  /* 0x0000003b00287308 */ /* 0x000ea20000000800 */
[----:B-1----:R-:W-:-:S07]  /*40b0*/  FADD.FTZ R3, R57, R4 ;  /* 0x0000000439037221 */ /* 0x002fce0000010000 */
[----:B------:R1:W3:Y:S01]  /*40c0*/  MUFU.EX2 R164, R143 ;  /* 0x0000008f00a47308 */ /* 0x0002e20000000800 */
[----:B0-----:R-:W-:-:S07]  /*40d0*/  FADD.FTZ R13, R141, R44 ;  /* 0x0000002c8d0d7221 */ /* 0x001fce0000010000 */
[----:B------:R-:W0:Y:S01]  /*40e0*/  MUFU.EX2 R61, R61 ;  /* 0x0000003d003d7308 */ /* 0x000e220000000800 */
[C---:B--2---:R-:W-:Y:S01]  /*40f0*/  FADD.FTZ R4, R40.reuse, R3 ;  /* 0x0000000328047221 */ /* 0x044fe20000010000 */
[----:B------:R-:W-:Y:S02]  /*4100*/  F2FP.BF16.F32.PACK_AB R159, R40, R57 ;  /* 0x00000039289f723e */ /* 0x000fe400000010ff */
[----:B-1----:R-:W-:-:S04]  /*4110*/  MOV R143, R151 ;  /* 0x00000097008f7202 */ /* 0x002fc80000000f00 */
[----:B------:R-:W1:Y:S01]  /*4120*/  MUFU.EX2 R145, R145 ;  /* 0x0000009100917308 */ /* 0x000e620000000800 */
[C---:B---3--:R-:W-:Y:S01]  /*4130*/  FADD.FTZ R46, R164.reuse, R13 ;  /* 0x0000000da42e7221 */ /* 0x048fe20000010000 */
[----:B------:R-:W-:Y:S01]  /*4140*/  F2FP.BF16.F32.PACK_AB R164, R164, R141 ;  /* 0x0000008da4a4723e */ /* 0x000fe200000010ff */
[----:B------:R-:W-:-:S05]  /*4150*/  IMAD.MOV.U32 R141, RZ, RZ, R151 ;  /* 0x000000ffff8d7224 */ /* 0x000fca00078e0097 */
[----:B------:R-:W2:Y:S01]  /*4160*/  MUFU.EX2 R8, R63 ;  /* 0x0000003f00087308 */ /* 0x000ea20000000800 */
[----:B0-----:R-:W-:-:S07]  /*4170*/  FADD.FTZ R3, R61, R4 ;  /* 0x000000043d037221 */ /* 0x001fce0000010000 */
[----:B------:R-:W0:Y:S01]  /*4180*/  MUFU.EX2 R65, R65 ;  /* 0x0000004100417308 */ /* 0x000e220000000800 */
[----:B-1----:R-:W-:-:S07]  /*4190*/  FADD.FTZ R13, R145, R46 ;  /* 0x0000002e910d7221 */ /* 0x002fce0000010000 */
[----:B------:R1:W3:Y:S01]  /*41a0*/  MUFU.EX2 R42, R91 ;  /* 0x0000005b002a7308 */ /* 0x0002e20000000800 */
[C---:B--2---:R-:W-:Y:S01]  /*41b0*/  FADD.FTZ R46, R8.reuse, R3 ;  /* 0x00000003082e7221 */ /* 0x044fe20000010000 */
[----:B------:R-:W-:-:S06]  /*41c0*/  F2FP.BF16.F32.PACK_AB R161, R8, R61 ;  /* 0x0000003d08a1723e */ /* 0x000fcc00000010ff */
[----:B------:R-:W2:Y:S01]  /*41d0*/  MUFU.EX2 R93, R93 ;  /* 0x0000005d005d7308 */ /* 0x000ea20000000800 */
[----:B0-----:R-:W-:Y:S01]  /*41e0*/  FADD.FTZ R3, R65, R46 ;  /* 0x0000002e41037221 */ /* 0x001fe20000010000 */
[----:B-1----:R-:W-:-:S06]  /*41f0*/  IMAD.MOV.U32 R91, RZ, RZ, R151 ;  /* 0x000000ffff5b7224 */ /* 0x002fcc00078e0097 */
[----:B------:R0:W1:Y:S01]  /*4200*/  MUFU.EX2 R44, R95 ;  /* 0x0000005f002c7308 */ /* 0x0000620000000800 */
[C---:B---3--:R-:W-:Y:S01]  /*4210*/  FADD.FTZ R12, R42.reuse, R3 ;  /* 0x000000032a0c7221 */ /* 0x048fe20000010000 */
[----:B------:R-:W-:-:S06]  /*4220*/  F2FP.BF16.F32.PACK_AB R163, R42, R65 ;  /* 0x000000412aa3723e */ /* 0x000fcc00000010ff */
[----:B------:R-:W3:Y:S01]  /*4230*/  MUFU.EX2 R97, R97 ;  /* 0x0000006100617308 */ /* 0x000ee20000000800 */
[----:B--2---:R-:W-:Y:S01]  /*4240*/  FADD.FTZ R3, R93, R12 ;  /* 0x0000000c5d037221 */ /* 0x004fe20000010000 */
[----:B0-----:R-:W-:-:S06]  /*4250*/  IMAD.MOV.U32 R95, RZ, RZ, R151 ;  /* 0x000000ffff5f7224 */ /* 0x001fcc00078e0097 */
[----:B------:R-:W0:Y:S01]  /*4260*/  MUFU.EX2 R20, R20 ;  /* 0x0000001400147308 */ /* 0x000e220000000800 */
[C---:B-1----:R-:W-:Y:S01]  /*4270*/  FADD.FTZ R12, R44.reuse, R3 ;  /* 0x000000032c0c7221 */ /* 0x042fe20000010000 */
[----:B------:R-:W-:Y:S02]  /*4280*/  F2FP.BF16.F32.PACK_AB R165, R44, R93 ;  /* 0x0000005d2ca5723e */ /* 0x000fe400000010ff */
[----:B------:R-:W-:-:S04]  /*4290*/  MOV R93, R151 ;  /* 0x00000097005d7202 */ /* 0x000fc80000000f00 */
[----:B------:R1:W2:Y:S01]  /*42a0*/  MUFU.EX2 R10, R99 ;  /* 0x00000063000a7308 */ /* 0x0002a20000000800 */
[----:B---3--:R-:W-:Y:S01]  /*42b0*/  FADD.FTZ R3, R97, R12 ;  /* 0x0000000c61037221 */ /* 0x008fe20000010000 */
[C---:B0-----:R-:W-:Y:S01]  /*42c0*/  F2FP.BF16.F32.PACK_AB R166, R20.reuse, R145 ;  /* 0x0000009114a6723e */ /* 0x041fe200000010ff */
[----:B------:R-:W-:Y:S01]  /*42d0*/  FADD.FTZ R4, R20, R13 ;  /* 0x0000000d14047221 */ /* 0x000fe20000010000 */
[--C-:B------:R-:W-:Y:S02]  /*42e0*/  IMAD.MOV.U32 R145, RZ, RZ, R151.reuse ;  /* 0x000000ffff917224 */ /* 0x100fe400078e0097 */
[----:B-1----:R-:W-:Y:S01]  /*42f0*/  IMAD.MOV.U32 R99, RZ, RZ, R151 ;  /* 0x000000ffff637224 */ /* 0x002fe200078e0097 */
[C---:B--2---:R-:W-:Y:S01]  /*4300*/  F2FP.BF16.F32.PACK_AB R167, R10.reuse, R97 ;  /* 0x000000610aa7723e */ /* 0x044fe200000010ff */
[----:B------:R-:W-:Y:S01]  /*4310*/  FADD.FTZ R3, R10, R3 ;  /* 0x000000030a037221 */ /* 0x000fe20000010000 */
[----:B------:R-:W-:Y:S01]  /*4320*/  IMAD.MOV.U32 R97, RZ, RZ, R151 ;  /* 0x000000ffff617224 */ /* 0x000fe200078e0097 */
[----:B------:R-:W-:Y:S06]  /*4330*/  @!P2 BRA `(.L_x_376) ;  /* 0x0000002800eca947 */ /* 0x000fec0003800000 */
[----:B------:R-:W-:Y:S01]  /*4340*/  R2UR UR4, R2 ;  /* 0x00000000020472ca */ /* 0x000fe200000e0000 */
[----:B------:R-:W-:Y:S01]  /*4350*/  IMAD.MOV.U32 R8, RZ, RZ, R11 ;  /* 0x000000ffff087224 */ /* 0x000fe200078e000b */
[----:B------:R-:W-:Y:S01]  /*4360*/  CS2R R150, SRZ ;  /* 0x0000000000967805 */ /* 0x000fe2000001ff00 */
[----:B------:R-:W-:Y:S01]  /*4370*/  IMAD.MOV.U32 R12, RZ, RZ, R9 ;  /* 0x000000ffff0c7224 */ /* 0x000fe200078e0009 */
[----:B------:R-:W-:Y:S01]  /*4380*/  CS2R R146, SRZ ;  /* 0x0000000000927805 */ /* 0x000fe2000001ff00 */
[----:B------:R-:W-:Y:S01]  /*4390*/  IMAD.MOV.U32 R10, RZ, RZ, R16 ;  /* 0x000000ffff0a7224 */ /* 0x000fe200078e0010 */
[----:B------:R-:W-:Y:S01]  /*43a0*/  CS2R R142, SRZ ;  /* 0x00000000008e7805 */ /* 0x000fe2000001ff00 */
[----:B------:R-:W-:Y:S01]  /*43b0*/  IMAD.MOV.U32 R5, RZ, RZ, 0x3f800000 ;  /* 0x3f800000ff057424 */ /* 0x000fe200078e00ff */
        /* <DEDUP_REMOVED lines=29> */
[----:B------:R-:W-:Y:S01]  /*4590*/  UIADD3 UR5, UR45, -0x2, URZ ;  /* 0xfffffffe2d057890 */ /* 0x000fe2000fffe03f */
[----:B------:R-:W-:-:S11]  /*45a0*/  ULDC UR6, c[0x0][0x9d8] ;  /* 0x0002760000067ab9 */ /* 0x000fd60000000800 */
.L_x_385:
[----:B------:R-:W-:-:S04]  /*45b0*/  UIADD3 UR7, UR4, 0x1, URZ ;  /* 0x0000000104077890 */ /* 0x000fc8000fffe03f */
[----:B------:R-:W-:-:S04]  /*45c0*/  UISETP.NE.AND UP0, UPT, UR7, 0x2, UPT ;  /* 0x000000020700788c */ /* 0x000fc8000bf05270 */
[----:B------:R-:W-:Y:S02]  /*45d0*/  USEL UR10, URZ, 0x1, UP0 ;  /* 0x000000013f0a7887 */ /* 0x000fe40008000000 */
[----:B------:R-:W-:-:S04]  /*45e0*/  USEL UR7, UR7, URZ, UP0 ;  /* 0x0000003f07077287 */ /* 0x000fc80008000000 */
[----:B------:R-:W-:Y:S02]  /*45f0*/  LOP3.LUT R16, R10, UR10, RZ, 0x3c, !PT ;  /* 0x0000000a0a107c12 */ /* 0x000fe4000f8e3cff */
[----:B------:R-:W-:Y:S01]  /*4600*/  MOV R2, UR7 ;  /* 0x0000000700027c02 */ /* 0x000fe20008000f00 */
[----:B------:R-:W-:Y:S06]  /*4610*/  @!P0 BRA `(.L_x_377) ;  /* 0x0000000000048947 */ /* 0x000fec0003800000 */
[----:B------:R-:W-:Y:S01]  /*4620*/  BPT.TRAP 0x1 ;  /* 0x000000040000795c */ /* 0x000fe20000300000 */
.L_x_377:
[----:B------:R-:W0:Y:S01]  /*4630*/  S2UR UR11, SR_CgaCtaId ;  /* 0x00000000000b79c3 */ /* 0x000e220000008800 */
[----:B------:R-:W-:Y:S01]  /*4640*/  UMOV UR10, 0x400 ;  /* 0x00000400000a7882 */ /* 0x000fe20000000000 */
[----:B------:R-:W-:Y:S01]  /*4650*/  SHF.L.U32 R6, R16, 0x1f, RZ ;  /* 0x0000001f10067819 */ /* 0x000fe200000006ff */
[----:B0-----:R-:W-:-:S06]  /*4660*/  ULEA UR10, UR11, UR10, 0x18 ;  /* 0x0000000a0b0a7291 */ /* 0x001fcc000f8ec03f */
[----:B------:R-:W-:-:S05]  /*4670*/  IMAD.U32 R0, RZ, RZ, UR10 ;  /* 0x0000000aff007e24 */ /* 0x000fca000f8e00ff */
[----:B------:R-:W-:-:S13]  /*4680*/  R2UR UR10, R0 ;  /* 0x00000000000a72ca */ /* 0x000fda00000e0000 */
[----:B------:R-:W-:-:S09]  /*4690*/  ULEA UR7, UR7, UR10, 0x3 ;  /* 0x0000000a07077291 */ /* 0x000fd2000f8e183f */
[----:B------:R0:W1:Y:S01]  /*46a0*/  SYNCS.PHASECHK.TRANS64.TRYWAIT P2, [UR7+0x34830], R6 ;  /* 0x03483006ff0075a7 */ /* 0x0000620008040147 */
[----:B------:R-:W-:Y:S05]  /*46b0*/  @!P0 BRA `(.L_x_378) ;  /* 0x0000000000048947 */ /* 0x000fea0003800000 */
[----:B------:R-:W-:Y:S01]  /*46c0*/  BPT.TRAP 0x1 ;  /* 0x000000040000795c */ /* 0x000fe20000300000 */
.L_x_378:
[----:B-1----:R-:W-:Y:S05]  /*46d0*/  @P2 BRA `(.L_x_379) ;  /* 0x0000000000082947 */ /* 0x002fea0003800000 */
[----:B------:R-:W1:Y:S02]  /*46e0*/  SYNCS.PHASECHK.TRANS64.TRYWAIT P2, [UR7+0x34830], R6 ;  /* 0x03483006ff0075a7 */ /* 0x000e640008040147 */
[----:B-1----:R-:W-:Y:S05]  /*46f0*/  @!P2 BRA `(.L_x_380) ;  /* 0x000000bc0020a947 */ /* 0x002fea0003800000 */
.L_x_379:
[----:B------:R-:W-:Y:S01]  /*4700*/  R2UR UR10, R2 ;  /* 0x00000000020a72ca */ /* 0x000fe200000e0000 */
[----:B------:R-:W-:Y:S01]  /*4710*/  WARPGROUP.ARRIVE ;  /* 0x00000000000079c5 */ /* 0x000fe20000000000 */
[----:B------:R-:W-:Y:S01]  /*4720*/  UMOV UR44, UR56 ;  /* 0x00000038002c7c82 */ /* 0x000fe20008000000 */
[----:B------:R-:W-:Y:S01]  /*4730*/  UMOV UR45, UR57 ;  /* 0x00000039002d7c82 */ /* 0x000fe20008000000 */
[----:B------:R-:W-:Y:S01]  /*4740*/  UMOV UR47, 0x40000040 ;  /* 0x40000040002f7882 */ /* 0x000fe20000000000 */
        /* <DEDUP_REMOVED lines=8> */
[----:B------:R-:W-:Y:S01]  /*47d0*/  UIMAD UR10, UR10, 0xc00, UR60 ;  /* 0x00000c000a0a78a4 */ /* 0x000fe2000f8e023c */
[-C--:B------:R-:W-:Y:S01]  /*47e0*/  FMUL.FTZ R88, R88, R7.reuse ;  /* 0x0000000758587220 */ /* 0x080fe20000410000 */
[-C--:B------:R-:W-:Y:S01]  /*47f0*/  FMUL.FTZ R89, R89, R7.reuse ;  /* 0x0000000759597220 */ /* 0x080fe20000410000 */
[-C--:B------:R-:W-:Y:S01]  /*4800*/  FMUL.FTZ R92, R92, R7.reuse ;  /* 0x000000075c5c7220 */ /* 0x080fe20000410000 */
[----:B------:R-:W-:Y:S01]  /*4810*/  UIADD3 UR14, UR10, 0x6, URZ ;  /* 0x000000060a0e7890 */ /* 0x000fe2000fffe03f */
[-C--:B------:R-:W-:Y:S01]  /*4820*/  FMUL.FTZ R93, R93, R7.reuse ;  /* 0x000000075d5d7220 */ /* 0x080fe20000410000 */
[----:B------:R-:W-:Y:S01]  /*4830*/  UIADD3 UR18, UR10, 0x400, URZ ;  /* 0x000004000a127890 */ /* 0x000fe2000fffe03f */
[-C--:B------:R-:W-:Y:S01]  /*4840*/  FMUL.FTZ R96, R96, R7.reuse ;  /* 0x0000000760607220 */ /* 0x080fe20000410000 */
[----:B------:R-:W-:Y:S01]  /*4850*/  UMOV UR46, UR10 ;  /* 0x0000000a002e7c82 */ /* 0x000fe20008000000 */
[----:B------:R-:W-:Y:S01]  /*4860*/  UIADD3 UR22, UR10, 0x402, URZ ;  /* 0x000004020a167890 */ /* 0x000fe2000fffe03f */
[----:B------:R-:W-:Y:S01]  /*4870*/  HGMMA.64x128x16.F32.BF16 R24, gdesc[UR44], RZ, !UPT, gsb0 ;  /* 0x01e000002c1879f0 */ /* 0x000fe2000c0018ff */
[----:B------:R-:W-:Y:S01]  /*4880*/  UIADD3 UR46, UR10, 0x2, URZ ;  /* 0x000000020a2e7890 */ /* 0x000fe2000fffe03f */
[-C--:B------:R-:W-:Y:S01]  /*4890*/  FMUL.FTZ R97, R97, R7.reuse ;  /* 0x0000000761617220 */ /* 0x080fe20000410000 */
[----:B------:R-:W-:Y:S01]  /*48a0*/  UMOV UR44, UR52 ;  /* 0x00000034002c7c82 */ /* 0x000fe20008000000 */
[----:B------:R-:W-:Y:S01]  /*48b0*/  UMOV UR45, UR53 ;  /* 0x00000035002d7c82 */ /* 0x000fe20008000000 */
[----:B------:R-:W-:Y:S01]  /*48c0*/  UMOV UR47, 0x40000040 ;  /* 0x40000040002f7882 */ /* 0x000fe20000000000 */
[----:B------:R-:W-:Y:S01]  /*48d0*/  UIADD3 UR26, UR10, 0x404, URZ ;  /* 0x000004040a1a7890 */ /* 0x000fe2000fffe03f */
[-C--:B------:R-:W-:Y:S01]  /*48e0*/  FMUL.FTZ R100, R100, R7.reuse ;  /* 0x0000000764647220 */ /* 0x080fe20000410000 */
        /* <DEDUP_REMOVED lines=105> */
.L_x_381:
[----:B------:R-:W-:Y:S01]  /*4f80*/  IMAD.U32 R7, RZ, RZ, UR4 ;  /* 0x00000004ff077e24 */ /* 0x000fe2000f8e00ff */
[----:B------:R-:W-:-:S03]  /*4f90*/  SHF.L.U32 R5, R10, 0x1f, RZ ;  /* 0x0000001f0a057819 */ /* 0x000fc600000006ff */
[----:B------:R-:W-:-:S04]  /*4fa0*/  IMAD R10, R7, 0x8, R0 ;  /* 0x00000008070a7824 */ /* 0x000fc800078e0200 */
[----:B------:R2:W3:Y:S01]  /*4fb0*/  SYNCS.PHASECHK.TRANS64.TRYWAIT P2, [R10+URZ+0x34850], R5 ;  /* 0x034850050a0075a7 */ /* 0x0004e2000804017f */
[----:B------:R-:W-:Y:S05]  /*4fc0*/  @!P0 BRA `(.L_x_382) ;  /* 0x0000000000048947 */ /* 0x000fea0003800000 */
[----:B------:R-:W-:Y:S01]  /*4fd0*/  BPT.TRAP 0x1 ;  /* 0x000000040000795c */ /* 0x000fe20000300000 */
.L_x_382:
[----:B---3--:R-:W-:Y:S05]  /*4fe0*/  @P2 BRA `(.L_x_383) ;  /* 0x0000000000082947 */ /* 0x008fea0003800000 */
[----:B------:R-:W3:Y:S02]  /*4ff0*/  SYNCS.PHASECHK.TRANS64.TRYWAIT P2, [R10+URZ+0x34850], R5 ;  /* 0x034850050a0075a7 */ /* 0x000ee4000804017f */
[----:B---3--:R-:W-:Y:S05]  /*5000*/  @!P2 BRA `(.L_x_384) ;  /* 0x000000b000f4a947 */ /* 0x008fea0003800000 */
.L_x_383:
[----:B------:R-:W-:Y:S01]  /*5010*/  R2UR UR10, R0 ;  /* 0x00000000000a72ca */ /* 0x000fe200000e0000 */
[----:B------:R-:W-:Y:S01]  /*5020*/  WARPGROUP.ARRIVE ;  /* 0x00000000000079c5 */ /* 0x000fe20000000000 */
[----:B------:R-:W-:Y:S01]  /*5030*/  UMOV UR11, 0x40000040 ;  /* 0x40000040000b7882 */ /* 0x000fe20000000000 */
[----:B--23--:R-:W-:Y:S01]  /*5040*/  FMUL.FTZ R5, R24, UR6 ;  /* 0x0000000618057c20 */ /* 0x00cfe20008410000 */
        /* <DEDUP_REMOVED lines=9> */
[----:B------:R-:W-:Y:S01]  /*50e0*/  UIADD3 UR10, UR10, 0x400, URZ ;  /* 0x000004000a0a7890 */ /* 0x000fe2000fffe03f */
[----:B------:R-:W-:Y:S01]  /*50f0*/  FMUL.FTZ R45, R45, UR6 ;  /* 0x000000062d2d7c20 */ /* 0x000fe20008410000 */
[----:B------:R-:W-:Y:S01]  /*5100*/  FMUL.FTZ R205, R49, UR6 ;  /* 0x0000000631cd7c20 */ /* 0x000fe20008410000 */
[----:B------:R-:W-:Y:S01]  /*5110*/  FMUL.FTZ R207, R52, UR6 ;  /* 0x0000000634cf7c20 */ /* 0x000fe20008410000 */
[----:B------:R-:W-:Y:S01]  /*5120*/  USHF.R.U32.HI UR10, URZ, 0x4, UR10 ;  /* 0x000000043f0a7899 */ /* 0x000fe2000801160a */
[----:B------:R-:W2:Y:S01]  /*5130*/  MUFU.TANH R11, R11 ;  /* 0x0000000b000b7308 */ /* 0x000ea20000002400 */
[----:B------:R-:W-:Y:S01]  /*5140*/  FMUL.FTZ R209, R53, UR6 ;  /* 0x0000000635d17c20 */ /* 0x000fe20008410000 */
[----:B------:R-:W-:Y:S01]  /*5150*/  FMUL.FTZ R211, R56, UR6 ;  /* 0x0000000638d37c20 */ /* 0x000fe20008410000 */
[----:B------:R-:W-:Y:S01]  /*5160*/  ULOP3.LUT UR10, UR10, 0x3fff, URZ, 0xc0, !UPT ;  /* 0x00003fff0a0a7892 */ /* 0x000fe2000f8ec03f */
[----:B------:R-:W-:Y:S01]  /*5170*/  FMUL.FTZ R213, R57, UR6 ;  /* 0x0000000639d57c20 */ /* 0x000fe20008410000 */
[----:B------:R-:W-:Y:S01]  /*5180*/  FMUL.FTZ R215, R60, UR6 ;  /* 0x000000063cd77c20 */ /* 0x000fe20008410000 */
[----:B------:R-:W-:Y:S01]  /*5190*/  FMUL.FTZ R217, R61, UR6 ;  /* 0x000000063dd97c20 */ /* 0x000fe20008410000 */
[----:B------:R-:W-:Y:S01]  /*51a0*/  ULOP3.LUT UR10, UR10, 0x4000000, URZ, 0xfc, !UPT ;  /* 0x040000000a0a7892 */ /* 0x000fe2000f8efc3f */
[----:B------:R-:W3:Y:S01]  /*51b0*/  MUFU.TANH R21, R21 ;  /* 0x0000001500157308 */ /* 0x000ee20000002400 */
[----:B01----:R-:W-:Y:S01]  /*51c0*/  FMNMX.FTZ R6, R5, R12, !PT ;  /* 0x0000000c05067209 */ /* 0x003fe20007810000 */
[----:B------:R-:W-:Y:S01]  /*51d0*/  FMUL.FTZ R219, R64, UR6 ;  /* 0x0000000640db7c20 */ /* 0x000fe20008410000 */
[----:B------:R-:W-:Y:S01]  /*51e0*/  ULEA UR4, UR4, UR10, 0xb ;  /* 0x0000000a04047291 */ /* 0x000fe2000f8e583f */
[----:B------:R-:W-:Y:S01]  /*51f0*/  FMUL.FTZ R221, R69, UR6 ;  /* 0x0000000645dd7c20 */ /* 0x000fe20008410000 */
[----:B------:R-:W-:Y:S01]  /*5200*/  FMUL.FTZ R223, R72, UR6 ;  /* 0x0000000648df7c20 */ /* 0x000fe20008410000 */
[----:B------:R-:W-:Y:S01]  /*5210*/  FMUL.FTZ R225, R73, UR6 ;  /* 0x0000000649e17c20 */ /* 0x000fe20008410000 */
[----:B------:R-:W-:Y:S01]  /*5220*/  FMUL.FTZ R227, R76, UR6 ;  /* 0x000000064ce37c20 */ /* 0x000fe20008410000 */
[----:B------:R-:W0:Y:S01]  /*5230*/  MUFU.TANH R29, R29 ;  /* 0x0000001d001d7308 */ /* 0x000e220000002400 */
[----:B--2---:R-:W-:Y:S01]  /*5240*/  FMNMX.FTZ R6, R11, R6, !PT ;  /* 0x000000060b067209 */ /* 0x004fe20007810000 */
[----:B------:R-:W-:Y:S01]  /*5250*/  UMOV UR10, UR4 ;  /* 0x00000004000a7c82 */ /* 0x000fe20008000000 */
[----:B------:R-:W-:Y:S01]  /*5260*/  FMUL.FTZ R229, R77, UR6 ;  /* 0x000000064de57c20 */ /* 0x000fe20008410000 */
[----:B------:R-:W-:Y:S01]  /*5270*/  HGMMA.64x128x16.F32.BF16 R88, R180, gdesc[UR8].tnspB, R88, gsb0 ;  /* 0x41e00008b4587df0 */ /* 0x000fe20008001858 */
[----:B------:R-:W-:Y:S01]  /*5280*/  UIADD3 UR10, UR4, 0x80, URZ ;  /* 0x00000080040a7890 */ /* 0x000fe2000fffe03f */
[----:B------:R-:W-:Y:S01]  /*5290*/  FMUL.FTZ R231, R80, UR6 ;  /* 0x0000000650e77c20 */ /* 0x000fe20008410000 */
[----:B------:R-:W-:Y:S01]  /*52a0*/  UMOV UR11, 0x40000040 ;  /* 0x40000040000b7882 */ /* 0x000fe20000000000 */
[----:B------:R-:W-:Y:S01]  /*52b0*/  MUFU.TANH R33, R33 ;  /* 0x0000002100217308 */ /* 0x000fe20000002400 */
[----:B---3--:R-:W-:Y:S01]  /*52c0*/  FMNMX.FTZ R6, R21, R6, !PT ;  /* 0x0000000615067209 */ /* 0x008fe20007810000 */
[----:B------:R-:W-:Y:S01]  /*52d0*/  FMUL.FTZ R233, R81, UR6 ;  /* 0x0000000651e97c20 */ /* 0x000fe20008410000 */
[----:B------:R-:W-:Y:S01]  /*52e0*/  FMUL.FTZ R235, R84, UR6 ;  /* 0x0000000654eb7c20 */ /* 0x000fe20008410000 */
[----:B------:R-:W-:Y:S01]  /*52f0*/  FMUL.FTZ R85, R85, UR6 ;  /* 0x0000000655557c20 */ /* 0x000fe20008410000 */
[----:B------:R-:W-:Y:S01]  /*5300*/  FMUL.FTZ R13, R26, UR6 ;  /* 0x000000061a0d7c20 */ /* 0x000fe20008410000 */
[----:B------:R-:W-:Y:S01]  /*5310*/  FMUL.FTZ R15, R27, UR6 ;  /* 0x000000061b0f7c20 */ /* 0x000fe20008410000 */
[----:B------:R-:W-:Y:S01]  /*5320*/  FMUL.FTZ R25, R30, UR6 ;  /* 0x000000061e197c20 */ /* 0x000fe20008410000 */
[----:B------:R-:W-:Y:S01]  /*5330*/  MUFU.TANH R197, R197 ;  /* 0x000000c500c57308 */ /* 0x000fe20000002400 */
[----:B0-----:R-:W-:Y:S01]  /*5340*/  FMNMX.FTZ R6, R29, R6, !PT ;  /* 0x000000061d067209 */ /* 0x001fe20007810000 */
        /* <DEDUP_REMOVED lines=29> */
[----:B------:R-:W-:Y:S01]  /*5520*/  ISETP.LT.AND P2, PT, RZ, UR5, PT ;  /* 0x00000005ff007c0c */ /* 0x000fe2000bf41270 */
[----:B------:R-:W-:Y:S01]  /*5530*/  MUFU.TANH R45, R45 ;  /* 0x0000002d002d7308 */ /* 0x000fe20000002400 */
[----:B------:R-:W-:-:S07]  /*5540*/  UIADD3 UR5, UR5, -0x1, URZ ;  /* 0xffffffff05057890 */ /* 0x000fce000fffe03f */
[----:B------:R-:W-:Y:S08]  /*5550*/  MUFU.TANH R205, R205 ;  /* 0x000000cd00cd7308 */ /* 0x000ff00000002400 */
        /* <DEDUP_REMOVED lines=10> */
[----:B------:R-:W-:Y:S01]  /*5600*/  MUFU.TANH R227, R227 ;  /* 0x000000e300e37308 */ /* 0x000fe20000002400 */
[----:B------:R-:W-:-:S02]  /*5610*/  WARPGROUP.DEPBAR.LE gsb0, 0x0 ;  /* 0x00008000000079c5 */ /* 0x000fc40000010000 */
[----:B------:R-:W-:Y:S01]  /*5620*/  WARPGROUP.ARRIVE ;  /* 0x00000000000079c5 */ /* 0x000fe20000000000 */
[----:B------:R-:W-:Y:S01]  /*5630*/  FMUL.FTZ R181, R32, UR6 ;  /* 0x0000000620b57c20 */ /* 0x000fe20008410000 */
[----:B------:R-:W-:-:S03]  /*5640*/  FMUL.FTZ R183, R36, UR6 ;  /* 0x0000000624b77c20 */ /* 0x000fc60008410000 */
[----:B------:R-:W-:Y:S01]  /*5650*/  MUFU.TANH R229, R229 ;  /* 0x000000e500e57308 */ /* 0x000fe20000002400 */
[----:B------:R-:W-:Y:S01]  /*5660*/  HGMMA.64x128x16.F32.BF16 R88, R176, gdesc[UR8].tnspB, R88, gsb0 ;  /* 0x41e00008b0587df0 */ /* 0x000fe20008001858 */
[----:B------:R-:W-:Y:S01]  /*5670*/  UIADD3 UR10, UR4, 0x100, URZ ;  /* 0x00000100040a7890 */ /* 0x000fe2000fffe03f */
[----:B------:R-:W-:-:S05]  /*5680*/  UMOV UR11, 0x40000040 ;  /* 0x40000040000b7882 */ /* 0x000fca0000000000 */
[----:B------:R-:W0:Y:S08]  /*5690*/  MUFU.TANH R181, R181 ;  /* 0x000000b500b57308 */ /* 0x000e300000002400 */
[----:B------:R-:W1:Y:S08]  /*56a0*/  MUFU.TANH R183, R183 ;  /* 0x000000b700b77308 */ /* 0x000e700000002400 */
[----:B------:R-:W-:Y:S01]  /*56b0*/  MUFU.TANH R231, R231 ;  /* 0x000000e700e77308 */ /* 0x000fe20000002400 */
[----:B0-----:R-:W-:-:S04]  /*56c0*/  FMNMX.FTZ R6, R181, R6, !PT ;  /* 0x00000006b5067209 */ /* 0x001fc80007810000 */
[----:B------:R-:W-:-:S03]  /*56d0*/  FMNMX.FTZ R6, R33, R6, !PT ;  /* 0x0000000621067209 */ /* 0x000fc60007810000 */
[----:B------:R-:W-:Y:S01]  /*56e0*/  MUFU.TANH R233, R233 ;  /* 0x000000e900e97308 */ /* 0x000fe20000002400 */
[----:B-1----:R-:W-:-:S04]  /*56f0*/  FMNMX.FTZ R6, R183, R6, !PT ;  /* 0x00000006b7067209 */ /* 0x002fc80007810000 */
[----:B------:R-:W-:-:S03]  /*5700*/  FMNMX.FTZ R6, R197, R6, !PT ;  /* 0x00000006c5067209 */ /* 0x000fc60007810000 */
[----:B------:R-:W-:Y:S01]  /*5710*/  MUFU.TANH R235, R235 ;  /* 0x000000eb00eb7308 */ /* 0x000fe20000002400 */
[----:B------:R-:W-:-:S04]  /*5720*/  FMNMX.FTZ R6, R199, R6, !PT ;  /* 0x00000006c7067209 */ /* 0x000fc80007810000 */
[----:B------:R-:W-:-:S03]  /*5730*/  FMNMX.FTZ R6, R201, R6, !PT ;  /* 0x00000006c9067209 */ /* 0x000fc60007810000 */
[----:B------:R-:W-:Y:S01]  /*5740*/  MUFU.TANH R85, R85 ;  /* 0x0000005500557308 */ /* 0x000fe20000002400 */
[----:B------:R-:W-:-:S04]  /*5750*/  FMNMX.FTZ R6, R203, R6, !PT ;  /* 0x00000006cb067209 */ /* 0x000fc80007810000 */
[----:B------:R-:W-:-:S03]  /*5760*/  FMNMX.FTZ R6, R45, R6, !PT ;  /* 0x000000062d067209 */ /* 0x000fc60007810000 */
        /* <DEDUP_REMOVED lines=20> */
[----:B------:R-:W-:Y:S08]  /*58b0*/  MUFU.TANH R177, R177 ;  /* 0x000000b100b17308 */ /* 0x000ff00000002400 */
[----:B------:R-:W-:Y:S01]  /*58c0*/  MUFU.TANH R51, R51 ;  /* 0x0000003300337308 */ /* 0x000fe20000002400 */
[----:B0-----:R-:W-:-:S04]  /*58d0*/  FMNMX.FTZ R6, R179, R6, !PT ;  /* 0x00000006b3067209 */ /* 0x001fc80007810000 */
[----:B------:R-:W-:-:S03]  /*58e0*/  FMNMX.FTZ R6, R205, R6, !PT ;  /* 0x00000006cd067209 */ /* 0x000fc60007810000 */
[----:B------:R-:W-:Y:S01]  /*58f0*/  MUFU.TANH R53, R53 ;  /* 0x0000003500357308 */ /* 0x000fe20000002400 */
[----:B------:R-:W-:-:S04]  /*5900*/  FMNMX.FTZ R6, R207, R6, !PT ;  /* 0x00000006cf067209 */ /* 0x000fc80007810000 */
        /* <DEDUP_REMOVED lines=8> */
[----:B------:R-:W-:-:S07]  /*5990*/  FMNMX.FTZ R6, R219, R6, !PT ;  /* 0x00000006db067209 */ /* 0x000fce0007810000 */
        /* <DEDUP_REMOVED lines=14> */
[----:B------:R-:W-:Y:S01]  /*5a80*/  FMUL.FTZ R175, R68, UR6 ;  /* 0x0000000644af7c20 */ /* 0x000fe20008410000 */
[----:B------:R-:W-:Y:S02]  /*5a90*/  FMUL.FTZ R65, R66, UR6 ;  /* 0x0000000642417c20 */ /* 0x000fe40008410000 */
        /* <DEDUP_REMOVED lines=8> */
[----:B-1----:R-:W-:-:S04]  /*5b20*/  FMNMX.FTZ R6, R175, R6, !PT ;  /* 0x00000006af067209 */ /* 0x002fc80007810000 */
[----:B------:R-:W-:-:S04]  /*5b30*/  FMNMX.FTZ R6, R221, R6, !PT ;  /* 0x00000006dd067209 */ /* 0x000fc80007810000 */
[----:B------:R-:W-:-:S04]  /*5b40*/  FMNMX.FTZ R6, R223, R6, !PT ;  /* 0x00000006df067209 */ /* 0x000fc80007810000 */
[----:B------:R-:W-:-:S04]  /*5b50*/  FMNMX.FTZ R6, R225, R6, !PT ;  /* 0x00000006e1067209 */ /* 0x000fc80007810000 */
[----:B------:R-:W-:-:S04]  /*5b60*/  FMNMX.FTZ R6, R227, R6, !PT ;  /* 0x00000006e3067209 */ /* 0x000fc80007810000 */
[----:B------:R-:W-:-:S04]  /*5b70*/  FMNMX.FTZ R6, R229, R6, !PT ;  /* 0x00000006e5067209 */ /* 0x000fc80007810000 */
[----:B------:R-:W-:-:S04]  /*5b80*/  FMNMX.FTZ R6, R231, R6, !PT ;  /* 0x00000006e7067209 */ /* 0x000fc80007810000 */
[----:B------:R-:W-:-:S04]  /*5b90*/  FMNMX.FTZ R6, R233, R6, !PT ;  /* 0x00000006e9067209 */ /* 0x000fc80007810000 */
[----:B------:R-:W-:-:S04]  /*5ba0*/  FMNMX.FTZ R6, R235, R6, !PT ;  /* 0x00000006eb067209 */ /* 0x000fc80007810000 */
[----:B------:R-:W-:-:S05]  /*5bb0*/  FMNMX.FTZ R6, R85, R6, !PT ;  /* 0x0000000655067209 */ /* 0x000fca0007810000 */
[----:B------:R-:W0:Y:S02]  /*5bc0*/  SHFL.BFLY PT, R7, R6, 0x2, 0x1f ;  /* 0x0c401f0006077f89 */ /* 0x000e2400000e0000 */
[----:B0-----:R-:W-:Y:S02]  /*5bd0*/  FMNMX.FTZ R7, R6, R7, !PT ;  /* 0x0000000706077209 */ /* 0x001fe40007810000 */
[----:B------:R-:W0:Y:S03]  /*5be0*/  LDC R6, c[0x0][0x988] ;  /* 0x00026200ff067b82 */ /* 0x000e260000000800 */
[----:B------:R-:W1:Y:S02]  /*5bf0*/  SHFL.BFLY PT, R14, R7, 0x1, 0x1f ;  /* 0x0c201f00070e7f89 */ /* 0x000e6400000e0000 */
[----:B-1----:R-:W-:Y:S02]  /*5c00*/  FMNMX.FTZ R9, R7, R14, !PT ;  /* 0x0000000e07097209 */ /* 0x002fe40007810000 */
[----:B------:R-:W-:-:S03]  /*5c10*/  FMNMX.FTZ R14, R13, R8, !PT ;  /* 0x000000080d0e7209 */ /* 0x000fc60007810000 */
[----:B------:R-:W-:Y:S01]  /*5c20*/  FADD.FTZ R7, -R9, R12 ;  /* 0x0000000c09077221 */ /* 0x000fe20000010100 */
[----:B------:R-:W-:Y:S01]  /*5c30*/  FMNMX.FTZ R14, R15, R14, !PT ;  /* 0x0000000e0f0e7209 */ /* 0x000fe20007810000 */
[-C--:B0-----:R-:W-:Y:S02]  /*5c40*/  FMUL.FTZ R12, R9, R6.reuse ;  /* 0x00000006090c7220 */ /* 0x081fe40000410000 */
[----:B------:R-:W-:Y:S01]  /*5c50*/  FMUL.FTZ R7, R7, R6 ;  /* 0x0000000607077220 */ /* 0x000fe20000410000 */
[----:B------:R-:W-:Y:S01]  /*5c60*/  FMNMX.FTZ R14, R25, R14, !PT ;  /* 0x0000000e190e7209 */ /* 0x000fe20007810000 */
[-CC-:B------:R-:W-:Y:S01]  /*5c70*/  FFMA.FTZ R180, R5, R6.reuse, -R12.reuse ;  /* 0x0000000605b47223 */ /* 0x180fe2000001080c */
[-CC-:B------:R-:W-:Y:S01]  /*5c80*/  FFMA.FTZ R182, R21, R6.reuse, -R12.reuse ;  /* 0x0000000615b67223 */ /* 0x180fe2000001080c */
[--C-:B------:R-:W-:Y:S01]  /*5c90*/  FFMA.FTZ R21, R29, R6, -R12.reuse ;  /* 0x000000061d157223 */ /* 0x100fe2000001080c */
[----:B------:R-:W-:Y:S01]  /*5ca0*/  FMNMX.FTZ R14, R27, R14, !PT ;  /* 0x0000000e1b0e7209 */ /* 0x000fe20007810000 */
[----:B------:R-:W-:Y:S01]  /*5cb0*/  FFMA.FTZ R29, R33, R6, -R12 ;  /* 0x00000006211d7223 */ /* 0x000fe2000001080c */
[----:B------:R-:W-:-:S02]  /*5cc0*/  WARPGROUP.DEPBAR.LE gsb0, 0x0 ;  /* 0x00008000000079c5 */ /* 0x000fc40000010000 */
[----:B------:R-:W-:Y:S01]  /*5cd0*/  WARPGROUP.ARRIVE ;  /* 0x00000000000079c5 */ /* 0x000fe20000000000 */
[----:B------:R-:W-:Y:S01]  /*5ce0*/  FMNMX.FTZ R14, R31, R14, !PT ;  /* 0x0000000e1f0e7209 */ /* 0x000fe20007810000 */
[----:B------:R-:W-:Y:S01]  /*5cf0*/  FMUL.FTZ R169, R86, UR6 ;  /* 0x0000000656a97c20 */ /* 0x000fe20008410000 */
[-CC-:B------:R-:W-:Y:S01]  /*5d00*/  FFMA.FTZ R171, R11, R6.reuse, -R12.reuse ;  /* 0x000000060bab7223 */ /* 0x180fe2000001080c */
[--C-:B------:R-:W-:Y:S01]  /*5d10*/  FFMA.FTZ R33, R197, R6, -R12.reuse ;  /* 0x00000006c5217223 */ /* 0x100fe2000001080c */
[----:B------:R-:W-:Y:S01]  /*5d20*/  FMNMX.FTZ R14, R35, R14, !PT ;  /* 0x0000000e230e7209 */ /* 0x000fe20007810000 */
[----:B------:R-:W-:Y:S01]  /*5d30*/  HGMMA.64x128x16.F32.BF16 R88, R152, gdesc[UR8].tnspB, R88, gsb0 ;  /* 0x41e0000898587df0 */ /* 0x000fe20008001858 */
[----:B------:R-:W-:Y:S01]  /*5d40*/  UIADD3 UR10, UR4, 0x280, URZ ;  /* 0x00000280040a7890 */ /* 0x000fe2000fffe03f */
[----:B------:R-:W-:Y:S01]  /*5d50*/  MUFU.TANH R169, R169 ;  /* 0x000000a900a97308 */ /* 0x000fe20000002400 */
[----:B------:R-:W-:Y:S01]  /*5d60*/  UMOV UR11, 0x40000040 ;  /* 0x40000040000b7882 */ /* 0x000fe20000000000 */
[----:B------:R-:W-:Y:S01]  /*5d70*/  FMNMX.FTZ R14, R37, R14, !PT ;  /* 0x0000000e250e7209 */ /* 0x000fe20007810000 */
[-CC-:B------:R-:W-:Y:S01]  /*5d80*/  FFMA.FTZ R172, R199, R6.reuse, -R12.reuse ;  /* 0x00000006c7ac7223 */ /* 0x180fe2000001080c */
[-CC-:B------:R-:W-:Y:S01]  /*5d90*/  FFMA.FTZ R174, R203, R6.reuse, -R12.reuse ;  /* 0x00000006cbae7223 */ /* 0x180fe2000001080c */
[--C-:B------:R-:W-:Y:S01]  /*5da0*/  FFMA.FTZ R170, R207, R6, -R12.reuse ;  /* 0x00000006cfaa7223 */ /* 0x100fe2000001080c */
        /* <DEDUP_REMOVED lines=14> */
[----:B------:R-:W-:Y:S01]  /*5e90*/  FFMA.FTZ R85, R85, R6, -R12 ;  /* 0x0000000655557223 */ /* 0x000fe2000001080c */
[----:B------:R-:W-:Y:S01]  /*5ea0*/  MUFU.EX2 R7, R7 ;  /* 0x0000000700077308 */ /* 0x000fe20000000800 */
[----:B------:R-:W-:-:S04]  /*5eb0*/  FMNMX.FTZ R14, R47, R14, !PT ;  /* 0x0000000e2f0e7209 */ /* 0x000fc80007810000 */
[----:B------:R-:W-:-:S03]  /*5ec0*/  FMNMX.FTZ R14, R49, R14, !PT ;  /* 0x0000000e310e7209 */ /* 0x000fc60007810000 */
[----:B------:R-:W0:Y:S01]  /*5ed0*/  MUFU.EX2 R180, R180 ;  /* 0x000000b400b47308 */ /* 0x000e220000000800 */
[----:B------:R-:W-:-:S04]  /*5ee0*/  FMNMX.FTZ R14, R51, R14, !PT ;  /* 0x0000000e330e7209 */ /* 0x000fc80007810000 */
[----:B------:R-:W-:-:S03]  /*5ef0*/  FMNMX.FTZ R14, R53, R14, !PT ;  /* 0x0000000e350e7209 */ /* 0x000fc60007810000 */
[----:B------:R-:W1:Y:S01]  /*5f00*/  MUFU.EX2 R171, R171 ;  /* 0x000000ab00ab7308 */ /* 0x000e620000000800 */
[----:B------:R-:W-:-:S04]  /*5f10*/  FMNMX.FTZ R14, R55, R14, !PT ;  /* 0x0000000e370e7209 */ /* 0x000fc80007810000 */
[----:B------:R-:W-:-:S03]  /*5f20*/  FMNMX.FTZ R14, R57, R14, !PT ;  /* 0x0000000e390e7209 */ /* 0x000fc60007810000 */
[----:B------:R-:W-:Y:S01]  /*5f30*/  MUFU.EX2 R182, R182 ;  /* 0x000000b600b67308 */ /* 0x000fe20000000800 */
[----:B------:R-:W-:Y:S01]  /*5f40*/  FMNMX.FTZ R14, R59, R14, !PT ;  /* 0x0000000e3b0e7209 */ /* 0x000fe20007810000 */
[----:B0-----:R-:W-:-:S03]  /*5f50*/  FFMA.FTZ R4, R7, R4, R180 ;  /* 0x0000000407047223 */ /* 0x001fc600000100b4 */
[----:B------:R-:W-:-:S03]  /*5f60*/  FMNMX.FTZ R14, R61, R14, !PT ;  /* 0x0000000e3d0e7209 */ /* 0x000fc60007810000 */
[----:B------:R-:W-:Y:S01]  /*5f70*/  MUFU.EX2 R21, R21 ;  /* 0x0000001500157308 */ /* 0x000fe20000000800 */
[----:B------:R-:W-:Y:S02]  /*5f80*/  FMNMX.FTZ R14, R63, R14, !PT ;  /* 0x0000000e3f0e7209 */ /* 0x000fe40007810000 */
[----:B-1----:R-:W-:Y:S02]  /*5f90*/  F2FP.BF16.F32.PACK_AB R180, R171, R180 ;  /* 0x000000b4abb4723e */ /* 0x002fe400000010ff */
[----:B------:R-:W-:-:S03]  /*5fa0*/  FMNMX.FTZ R14, R65, R14, !PT ;  /* 0x0000000e410e7209 */ /* 0x000fc60007810000 */
[----:B------:R-:W-:Y:S01]  /*5fb0*/  MUFU.EX2 R176, R176 ;  /* 0x000000b000b07308 */ /* 0x000fe20000000800 */
[----:B------:R-:W-:-:S04]  /*5fc0*/  FMNMX.FTZ R14, R67, R14, !PT ;  /* 0x0000000e430e7209 */ /* 0x000fc80007810000 */
        /* <DEDUP_REMOVED lines=14> */
[----:B------:R-:W-:Y:S01]  /*60b0*/  FMNMX.FTZ R5, R87, R14, !PT ;  /* 0x0000000e57057209 */ /* 0x000fe20007810000 */
[----:B------:R-:W-:-:S04]  /*60c0*/  FFMA.FTZ R14, R223, R6, -R12 ;  /* 0x00000006df0e7223 */ /* 0x000fc8000001080c */
[----:B------:R-:W0:Y:S02]  /*60d0*/  SHFL.BFLY PT, R20, R5, 0x2, 0x1f ;  /* 0x0c401f0005147f89 */ /* 0x000e2400000e0000 */
[----:B------:R-:W-:Y:S08]  /*60e0*/  MUFU.EX2 R45, R45 ;  /* 0x0000002d002d7308 */ /* 0x000ff00000000800 */
[----:B------:R-:W-:Y:S08]  /*60f0*/  MUFU.EX2 R168, R168 ;  /* 0x000000a800a87308 */ /* 0x000ff00000000800 */
[----:B------:R-:W-:Y:S01]  /*6100*/  MUFU.EX2 R170, R170 ;  /* 0x000000aa00aa7308 */ /* 0x000fe20000000800 */
[----:B0-----:R-:W-:Y:S01]  /*6110*/  FMNMX.FTZ R28, R5, R20, !PT ;  /* 0x00000014051c7209 */ /* 0x001fe20007810000 */
[----:B------:R-:W-:-:S06]  /*6120*/  FFMA.FTZ R20, R227, R6, -R12 ;  /* 0x00000006e3147223 */ /* 0x000fcc000001080c */
[----:B------:R-:W-:Y:S01]  /*6130*/  MUFU.EX2 R197, R197 ;  /* 0x000000c500c57308 */ /* 0x000fe20000000800 */
[----:B------:R-:W0:Y:S01]  /*6140*/  SHFL.BFLY PT, R11, R28, 0x1, 0x1f ;  /* 0x0c201f001c0b7f89 */ /* 0x000e2200000e0000 */
[----:B------:R-:W-:Y:S02]  /*6150*/  WARPGROUP.DEPBAR.LE gsb0, 0x0 ;  /* 0x00008000000079c5 */ /* 0x000fe40000010000 */
[----:B------:R-:W-:Y:S01]  /*6160*/  WARPGROUP.ARRIVE ;  /* 0x00000000000079c5 */ /* 0x000fe20000000000 */
[-CC-:B------:R-:W-:Y:S01]  /*6170*/  FFMA.FTZ R153, R201, R6.reuse, -R12.reuse ;  /* 0x00000006c9997223 */ /* 0x180fe2000001080c */
[-CC-:B------:R-:W-:Y:S01]  /*6180*/  FFMA.FTZ R155, R205, R6.reuse, -R12.reuse ;  /* 0x00000006cd9b7223 */ /* 0x180fe2000001080c */
[-CC-:B------:R-:W-:Y:S01]  /*6190*/  FFMA.FTZ R152, R211, R6.reuse, -R12.reuse ;  /* 0x00000006d3987223 */ /* 0x180fe2000001080c */
[-CC-:B------:R-:W-:Y:S01]  /*61a0*/  FFMA.FTZ R154, R215, R6.reuse, -R12.reuse ;  /* 0x00000006d79a7223 */ /* 0x180fe2000001080c */
[-CC-:B------:R-:W-:Y:S01]  /*61b0*/  FFMA.FTZ R201, R221, R6.reuse, -R12.reuse ;  /* 0x00000006ddc97223 */ /* 0x180fe2000001080c */
[----:B------:R-:W-:Y:S01]  /*61c0*/  HGMMA.64x128x16.F32.BF16 R88, R156, gdesc[UR8].tnspB, R88, gsb0 ;  /* 0x41e000089c587df0 */ /* 0x000fe20008001858 */
[----:B------:R-:W-:Y:S01]  /*61d0*/  UIADD3 UR10, UR4, 0x300, URZ ;  /* 0x00000300040a7890 */ /* 0x000fe2000fffe03f */
[----:B------:R-:W-:Y:S01]  /*61e0*/  FFMA.FTZ R205, R229, R6, -R12 ;  /* 0x00000006e5cd7223 */ /* 0x000fe2000001080c */
[----:B------:R-:W-:Y:S01]  /*61f0*/  UMOV UR11, 0x40000040 ;  /* 0x40000040000b7882 */ /* 0x000fe20000000000 */
[----:B------:R-:W-:Y:S01]  /*6200*/  UIADD3 UR4, UR4, 0x380, URZ ;  /* 0x0000038004047890 */ /* 0x000fe2000fffe03f */
[----:B------:R-:W-:Y:S01]  /*6210*/  MUFU.EX2 R153, R153 ;  /* 0x0000009900997308 */ /* 0x000fe20000000800 */
[----:B0-----:R-:W-:-:S07]  /*6220*/  FMNMX.FTZ R11, R28, R11, !PT ;  /* 0x0000000b1c0b7209 */ /* 0x001fce0007810000 */
[----:B------:R-:W-:Y:S01]  /*6230*/  MUFU.EX2 R155, R155 ;  /* 0x0000009b009b7308 */ /* 0x000fe20000000800 */
[----:B------:R-:W-:-:S04]  /*6240*/  FADD.FTZ R5, -R11, R8 ;  /* 0x000000080b057221 */ /* 0x000fc80000010100 */
[----:B------:R-:W-:-:S03]  /*6250*/  FMUL.FTZ R5, R5, R6 ;  /* 0x0000000605057220 */ /* 0x000fc60000410000 */
        /* <DEDUP_REMOVED lines=17> */
[-CC-:B------:R-:W-:Y:S01]  /*6370*/  FFMA.FTZ R156, R219, R6.reuse, -R12.reuse ;  /* 0x00000006db9c7223 */ /* 0x180fe2000001080c */
[-C--:B------:R-:W-:Y:S01]  /*6380*/  FFMA.FTZ R158, R175, R6.reuse, -R12 ;  /* 0x00000006af9e7223 */ /* 0x080fe2000001080c */
[-C--:B------:R-:W-:Y:S01]  /*6390*/  FMUL.FTZ R12, R11, R6.reuse ;  /* 0x000000060b0c7220 */ /* 0x080fe20000410000 */
[----:B------:R-:W-:Y:S01]  /*63a0*/  HGMMA.64x128x16.F32.BF16 R88, R160, gdesc[UR8].tnspB, R88, gsb0 ;  /* 0x41e00008a0587df0 */ /* 0x000fe20008001858 */
[----:B------:R-:W-:Y:S01]  /*63b0*/  UMOV UR10, UR4 ;  /* 0x00000004000a7c82 */ /* 0x000fe20008000000 */
[----:B------:R-:W-:Y:S01]  /*63c0*/  UMOV UR11, 0x40000040 ;  /* 0x40000040000b7882 */ /* 0x000fe20000000000 */
[-CC-:B------:R-:W-:Y:S01]  /*63d0*/  FFMA.FTZ R8, R13, R6.reuse, -R12.reuse ;  /* 0x000000060d087223 */ /* 0x180fe2000001080c */
[-CC-:B------:R-:W-:Y:S01]  /*63e0*/  FFMA.FTZ R181, R15, R6.reuse, -R12.reuse ;  /* 0x000000060fb57223 */ /* 0x180fe2000001080c */
[-CC-:B------:R-:W-:Y:S01]  /*63f0*/  FFMA.FTZ R183, R25, R6.reuse, -R12.reuse ;  /* 0x0000000619b77223 */ /* 0x180fe2000001080c */
[-CC-:B------:R-:W-:Y:S01]  /*6400*/  FFMA.FTZ R13, R31, R6.reuse, -R12.reuse ;  /* 0x000000061f0d7223 */ /* 0x180fe2000001080c */
[-CC-:B------:R-:W-:Y:S01]  /*6410*/  FFMA.FTZ R28, R27, R6.reuse, -R12.reuse ;  /* 0x000000061b1c7223 */ /* 0x180fe2000001080c */
[----:B------:R-:W-:Y:S01]  /*6420*/  IMAD.U32 R31, RZ, RZ, UR7 ;  /* 0x00000007ff1f7e24 */ /* 0x000fe2000f8e00ff */
[----:B------:R-:W0:Y:S01]  /*6430*/  MUFU.EX2 R8, R8 ;  /* 0x0000000800087308 */ /* 0x000e220000000800 */
[----:B------:R-:W-:Y:S01]  /*6440*/  FFMA.FTZ R30, R35, R6, -R12 ;  /* 0x00000006231e7223 */ /* 0x000fe2000001080c */
[----:B------:R-:W-:-:S02]  /*6450*/  @!P1 VIADD R35, R10, 0x34860 ;  /* 0x000348600a239836 */ /* 0x000fc40000000000 */
[-CC-:B------:R-:W-:Y:S01]  /*6460*/  FFMA.FTZ R179, R37, R6.reuse, -R12.reuse ;  /* 0x0000000625b37223 */ /* 0x180fe2000001080c */
[----:B------:R-:W-:Y:S02]  /*6470*/  @!P1 VIADD R31, R31, 0x34840 ;  /* 0x000348401f1f9836 */ /* 0x000fe40000000000 */
[-CC-:B------:R-:W-:Y:S01]  /*6480*/  FFMA.FTZ R32, R39, R6.reuse, -R12.reuse ;  /* 0x0000000627207223 */ /* 0x180fe2000001080c */
[-CC-:B------:R-:W-:Y:S01]  /*6490*/  FFMA.FTZ R173, R41, R6.reuse, -R12.reuse ;  /* 0x0000000629ad7223 */ /* 0x180fe2000001080c */
[----:B------:R-:W-:Y:S01]  /*64a0*/  @!P1 PRMT R35, RZ, 0x654, R35 ;  /* 0x00000654ff239816 */ /* 0x000fe20000000023 */
[----:B------:R-:W1:Y:S01]  /*64b0*/  MUFU.EX2 R181, R181 ;  /* 0x000000b500b57308 */ /* 0x000e620000000800 */
[----:B------:R-:W-:Y:S01]  /*64c0*/  @!P1 PRMT R31, RZ, 0x654, R31 ;  /* 0x00000654ff1f9816 */ /* 0x000fe2000000001f */
[-CC-:B------:R-:W-:Y:S01]  /*64d0*/  FFMA.FTZ R34, R43, R6.reuse, -R12.reuse ;  /* 0x000000062b227223 */ /* 0x180fe2000001080c */
[-CC-:B------:R-:W-:Y:S01]  /*64e0*/  FFMA.FTZ R175, R177, R6.reuse, -R12.reuse ;  /* 0x00000006b1af7223 */ /* 0x180fe2000001080c */
[-CC-:B------:R-:W-:Y:S01]  /*64f0*/  FFMA.FTZ R36, R47, R6.reuse, -R12.reuse ;  /* 0x000000062f247223 */ /* 0x180fe2000001080c */
[-CC-:B------:R-:W-:Y:S01]  /*6500*/  FFMA.FTZ R15, R49, R6.reuse, -R12.reuse ;  /* 0x00000006310f7223 */ /* 0x180fe2000001080c */
[-CC-:B------:R-:W-:Y:S01]  /*6510*/  FFMA.FTZ R38, R51, R6.reuse, -R12.reuse ;  /* 0x0000000633267223 */ /* 0x180fe2000001080c */
[-C--:B------:R-:W-:Y:S01]  /*6520*/  FFMA.FTZ R25, R53, R6.reuse, -R12 ;  /* 0x0000000635197223 */ /* 0x080fe2000001080c */
[----:B------:R-:W-:Y:S01]  /*6530*/  MUFU.EX2 R183, R183 ;  /* 0x000000b700b77308 */ /* 0x000fe20000000800 */
[----:B0-----:R-:W-:Y:S01]  /*6540*/  FFMA.FTZ R10, R5, R3, R8 ;  /* 0x00000003050a7223 */ /* 0x001fe20000010008 */
[-CC-:B------:R-:W-:Y:S01]  /*6550*/  FFMA.FTZ R40, R55, R6.reuse, -R12.reuse ;  /* 0x0000000637287223 */ /* 0x180fe2000001080c */
[-CC-:B------:R-:W-:Y:S01]  /*6560*/  FFMA.FTZ R27, R57, R6.reuse, -R12.reuse ;  /* 0x00000006391b7223 */ /* 0x180fe2000001080c */
[-CC-:B------:R-:W-:Y:S01]  /*6570*/  FFMA.FTZ R42, R59, R6.reuse, -R12.reuse ;  /* 0x000000063b2a7223 */ /* 0x180fe2000001080c */
[-CC-:B------:R-:W-:Y:S01]  /*6580*/  FFMA.FTZ R61, R61, R6.reuse, -R12.reuse ;  /* 0x000000063d3d7223 */ /* 0x180fe2000001080c */
[-CC-:B------:R-:W-:Y:S01]  /*6590*/  FFMA.FTZ R65, R65, R6.reuse, -R12.reuse ;  /* 0x0000000641417223 */ /* 0x180fe2000001080c */
[----:B------:R-:W-:Y:S01]  /*65a0*/  FFMA.FTZ R67, R67, R6, -R12 ;  /* 0x0000000643437223 */ /* 0x000fe2000001080c */
[----:B------:R-:W-:Y:S01]  /*65b0*/  MUFU.EX2 R28, R28 ;  /* 0x0000001c001c7308 */ /* 0x000fe20000000800 */
[C---:B-1----:R-:W-:Y:S01]  /*65c0*/  FADD.FTZ R10, R181.reuse, R10 ;  /* 0x0000000ab50a7221 */ /* 0x042fe20000010000 */
[----:B------:R-:W-:Y:S01]  /*65d0*/  F2FP.BF16.F32.PACK_AB R181, R181, R8 ;  /* 0x00000008b5b5723e */ /* 0x000fe200000010ff */
        /* <DEDUP_REMOVED lines=8> */
[----:B------:R-:W-:Y:S01]  /*6660*/  FFMA.FTZ R83, R83, R6, -R12 ;  /* 0x0000000653537223 */ /* 0x000fe2000001080c */
[----:B------:R-:W-:-:S04]  /*6670*/  R2UR UR4, R2 ;  /* 0x00000000020472ca */ /* 0x000fc800000e0000 */
[----:B------:R-:W0:Y:S08]  /*6680*/  MUFU.EX2 R30, R30 ;  /* 0x0000001e001e7308 */ /* 0x000e300000000800 */
[----:B------:R-:W-:Y:S08]  /*6690*/  MUFU.EX2 R179, R179 ;  /* 0x000000b300b37308 */ /* 0x000ff00000000800 */
        /* <DEDUP_REMOVED lines=8> */
[----:B------:R-:W-:Y:S08]  /*6720*/  MUFU.EX2 R25, R25 ;  /* 0x0000001900197308 */ /* 0x000ff00000000800 */
[----:B------:R-:W0:Y:S08]  /*6730*/  MUFU.EX2 R40, R40 ;  /* 0x0000002800287308 */ /* 0x000e300000000800 */
[----:B------:R-:W-:Y:S01]  /*6740*/  MUFU.EX2 R27, R27 ;  /* 0x0000001b001b7308 */ /* 0x000fe20000000800 */
[----:B------:R-:W-:-:S02]  /*6750*/  WARPGROUP.DEPBAR.LE gsb0, 0x0 ;  /* 0x00008000000079c5 */ /* 0x000fc40000010000 */
[----:B------:R-:W-:-:S05]  /*6760*/  WARPGROUP.ARRIVE ;  /* 0x00000000000079c5 */ /* 0x000fca0000000000 */
[----:B------:R-:W-:Y:S01]  /*6770*/  MUFU.EX2 R42, R42 ;  /* 0x0000002a002a7308 */ /* 0x000fe20000000800 */
[----:B------:R-:W-:Y:S02]  /*6780*/  F2FP.BF16.F32.PACK_AB R160, R203, R14 ;  /* 0x0000000ecba0723e */ /* 0x000fe400000010ff */
[----:B------:R-:W-:Y:S01]  /*6790*/  F2FP.BF16.F32.PACK_AB R162, R205, R20 ;  /* 0x00000014cda2723e */ /* 0x000fe200000010ff */
[----:B------:R-:W-:Y:S04]  /*67a0*/  HGMMA.64x128x16.F32.BF16 R88, R164, gdesc[UR8].tnspB, R88, gsb0 ;  /* 0x41e00008a4587df0 */ /* 0x000fe80008001858 */
        /* <DEDUP_REMOVED lines=13> */
[----:B------:R1:W-:Y:S01]  /*6880*/  @!P1 SYNCS.ARRIVE.TRANS64.RED.A1T0 RZ, [R31+URZ], RZ ;  /* 0x000000ff1fff99a7 */ /* 0x0003e2000810043f */
[----:B------:R-:W-:Y:S02]  /*6890*/  F2FP.BF16.F32.PACK_AB R164, R207, R24 ;  /* 0x00000018cfa4723e */ /* 0x000fe400000010ff */
[----:B------:R-:W-:Y:S01]  /*68a0*/  F2FP.BF16.F32.PACK_AB R166, R85, R26 ;  /* 0x0000001a55a6723e */ /* 0x000fe200000010ff */
[----:B-1----:R-:W-:Y:S01]  /*68b0*/  FADD.FTZ R31, R171, R4 ;  /* 0x00000004ab1f7221 */ /* 0x002fe20000010000 */
[----:B------:R1:W-:Y:S01]  /*68c0*/  @!P1 SYNCS.ARRIVE.TRANS64.RED.A1T0 RZ, [R35+URZ], RZ ;  /* 0x000000ff23ff99a7 */ /* 0x0003e2000810043f */
[----:B------:R-:W-:Y:S01]  /*68d0*/  FFMA.FTZ R4, R63, R6, -R12 ;  /* 0x000000063f047223 */ /* 0x000fe2000001080c */
[----:B0-----:R-:W-:Y:S01]  /*68e0*/  F2FP.BF16.F32.PACK_AB R171, R40, R25 ;  /* 0x0000001928ab723e */ /* 0x001fe200000010ff */
[----:B------:R-:W-:Y:S01]  /*68f0*/  FADD.FTZ R44, R182, R31 ;  /* 0x0000001fb62c7221 */ /* 0x000fe20000010000 */
[----:B------:R-:W-:Y:S01]  /*6900*/  FADD.FTZ R31, R183, R10 ;  /* 0x0000000ab71f7221 */ /* 0x000fe20000010000 */
[----:B------:R-:W-:-:S02]  /*6910*/  F2FP.BF16.F32.PACK_AB R182, R21, R182 ;  /* 0x000000b615b6723e */ /* 0x000fc400000010ff */
[----:B------:R-:W0:Y:S01]  /*6920*/  MUFU.EX2 R4, R4 ;  /* 0x0000000400047308 */ /* 0x000e220000000800 */
[----:B-1----:R-:W-:Y:S01]  /*6930*/  FADD.FTZ R35, R21, R44 ;  /* 0x0000002c15237221 */ /* 0x002fe20000010000 */
[C---:B------:R-:W-:Y:S01]  /*6940*/  FADD.FTZ R10, R28.reuse, R31 ;  /* 0x0000001f1c0a7221 */ /* 0x040fe20000010000 */
[----:B------:R-:W-:Y:S02]  /*6950*/  F2FP.BF16.F32.PACK_AB R183, R28, R183 ;  /* 0x000000b71cb7723e */ /* 0x000fe400000010ff */
[----:B------:R-:W-:Y:S01]  /*6960*/  FADD.FTZ R44, R176, R35 ;  /* 0x00000023b02c7221 */ /* 0x000fe20000010000 */
[----:B------:R-:W-:Y:S01]  /*6970*/  FADD.FTZ R31, R13, R10 ;  /* 0x0000000a0d1f7221 */ /* 0x000fe20000010000 */
[C---:B------:R-:W-:Y:S02]  /*6980*/  F2FP.BF16.F32.PACK_AB R176, R29.reuse, R176 ;  /* 0x000000b01db0723e */ /* 0x040fe400000010ff */
[----:B------:R-:W-:Y:S01]  /*6990*/  FADD.FTZ R35, R29, R44 ;  /* 0x0000002c1d237221 */ /* 0x000fe20000010000 */
[----:B------:R-:W-:-:S02]  /*69a0*/  FADD.FTZ R10, R30, R31 ;  /* 0x0000001f1e0a7221 */ /* 0x000fc40000010000 */
[----:B------:R-:W-:Y:S01]  /*69b0*/  MUFU.EX2 R30, R77 ;  /* 0x0000004d001e7308 */ /* 0x000fe20000000800 */
[----:B------:R-:W-:Y:S01]  /*69c0*/  FADD.FTZ R44, R178, R35 ;  /* 0x00000023b22c7221 */ /* 0x000fe20000010000 */
[----:B------:R-:W-:Y:S01]  /*69d0*/  FADD.FTZ R31, R179, R10 ;  /* 0x0000000ab31f7221 */ /* 0x000fe20000010000 */
[C---:B------:R-:W-:Y:S02]  /*69e0*/  F2FP.BF16.F32.PACK_AB R178, R33.reuse, R178 ;  /* 0x000000b221b2723e */ /* 0x040fe400000010ff */
[----:B------:R-:W-:Y:S01]  /*69f0*/  FADD.FTZ R35, R33, R44 ;  /* 0x0000002c21237221 */ /* 0x000fe20000010000 */
[C---:B------:R-:W-:Y:S01]  /*6a00*/  FADD.FTZ R10, R32.reuse, R31 ;  /* 0x0000001f200a7221 */ /* 0x040fe20000010000 */
[----:B------:R-:W-:Y:S02]  /*6a10*/  F2FP.BF16.F32.PACK_AB R179, R32, R179 ;  /* 0x000000b320b3723e */ /* 0x000fe400000010ff */
[----:B------:R-:W-:Y:S01]  /*6a20*/  FADD.FTZ R44, R172, R35 ;  /* 0x00000023ac2c7221 */ /* 0x000fe20000010000 */
[----:B------:R-:W-:Y:S01]  /*6a30*/  FADD.FTZ R31, R173, R10 ;  /* 0x0000000aad1f7221 */ /* 0x000fe20000010000 */
[-C--:B------:R-:W-:Y:S01]  /*6a40*/  FFMA.FTZ R10, R169, R6.reuse, -R12 ;  /* 0x00000006a90a7223 */ /* 0x080fe2000001080c */
[----:B------:R-:W-:Y:S01]  /*6a50*/  F2FP.BF16.F32.PACK_AB R169, R38, R15 ;  /* 0x0000000f26a9723e */ /* 0x000fe200000010ff */
[----:B------:R-:W-:Y:S01]  /*6a60*/  FADD.FTZ R35, R153, R44 ;  /* 0x0000002c99237221 */ /* 0x000fe20000010000 */
[----:B------:R-:W-:Y:S01]  /*6a70*/  FADD.FTZ R44, R34, R31 ;  /* 0x0000001f222c7221 */ /* 0x000fe20000010000 */
[----:B------:R-:W-:Y:S01]  /*6a80*/  FFMA.FTZ R12, R87, R6, -R12 ;  /* 0x00000006570c7223 */ /* 0x000fe2000001080c */
[----:B------:R-:W-:Y:S01]  /*6a90*/  F2FP.BF16.F32.PACK_AB R172, R153, R172 ;  /* 0x000000ac99ac723e */ /* 0x000fe200000010ff */
[----:B------:R-:W-:Y:S01]  /*6aa0*/  FADD.FTZ R46, R174, R35 ;  /* 0x00000023ae2e7221 */ /* 0x000fe20000010000 */
[----:B------:R-:W-:Y:S01]  /*6ab0*/  FADD.FTZ R31, R175, R44 ;  /* 0x0000002caf1f7221 */ /* 0x000fe20000010000 */
[----:B------:R-:W-:Y:S01]  /*6ac0*/  MUFU.EX2 R10, R10 ;  /* 0x0000000a000a7308 */ /* 0x000fe20000000800 */
[----:B------:R-:W-:Y:S01]  /*6ad0*/  F2FP.BF16.F32.PACK_AB R173, R34, R173 ;  /* 0x000000ad22ad723e */ /* 0x000fe200000010ff */
[C---:B------:R-:W-:Y:S01]  /*6ae0*/  FADD.FTZ R35, R45.reuse, R46 ;  /* 0x0000002e2d237221 */ /* 0x040fe20000010000 */
[----:B------:R-:W-:Y:S01]  /*6af0*/  FADD.FTZ R44, R36, R31 ;  /* 0x0000001f242c7221 */ /* 0x000fe20000010000 */
[----:B------:R-:W-:-:S02]  /*6b00*/  F2FP.BF16.F32.PACK_AB R174, R45, R174 ;  /* 0x000000ae2dae723e */ /* 0x000fc400000010ff */
[----:B------:R-:W-:Y:S01]  /*6b10*/  FADD.FTZ R46, R168, R35 ;  /* 0x00000023a82e7221 */ /* 0x000fe20000010000 */
[----:B------:R-:W-:Y:S01]  /*6b20*/  FADD.FTZ R21, R15, R44 ;  /* 0x0000002c0f157221 */ /* 0x000fe20000010000 */
[C---:B------:R-:W-:Y:S01]  /*6b30*/  F2FP.BF16.F32.PACK_AB R168, R155.reuse, R168 ;  /* 0x000000a89ba8723e */ /* 0x040fe200000010ff */
[----:B------:R-:W1:Y:S01]  /*6b40*/  MUFU.EX2 R12, R12 ;  /* 0x0000000c000c7308 */ /* 0x000e620000000800 */
[----:B------:R-:W-:Y:S01]  /*6b50*/  FADD.FTZ R29, R155, R46 ;  /* 0x0000002e9b1d7221 */ /* 0x000fe20000010000 */
[----:B------:R-:W-:Y:S01]  /*6b60*/  FADD.FTZ R8, R38, R21 ;  /* 0x0000001526087221 */ /* 0x000fe20000010000 */
[----:B0-----:R-:W-:Y:S02]  /*6b70*/  F2FP.BF16.F32.PACK_AB R155, R4, R3 ;  /* 0x00000003049b723e */ /* 0x001fe400000010ff */
[----:B------:R-:W-:Y:S01]  /*6b80*/  FADD.FTZ R44, R170, R29 ;  /* 0x0000001daa2c7221 */ /* 0x000fe20000010000 */
[----:B------:R-:W-:Y:S01]  /*6b90*/  FADD.FTZ R13, R25, R8 ;  /* 0x00000008190d7221 */ /* 0x000fe20000010000 */
[----:B------:R-:W-:Y:S01]  /*6ba0*/  F2FP.BF16.F32.PACK_AB R175, R36, R175 ;  /* 0x000000af24af723e */ /* 0x000fe200000010ff */
[----:B------:R-:W0:Y:S01]  /*6bb0*/  MUFU.EX2 R46, R73 ;  /* 0x00000049002e7308 */ /* 0x000e220000000800 */
[C---:B------:R-:W-:Y:S01]  /*6bc0*/  FADD.FTZ R21, R197.reuse, R44 ;  /* 0x0000002cc5157221 */ /* 0x040fe20000010000 */
[----:B------:R-:W-:Y:S01]  /*6bd0*/  FADD.FTZ R8, R40, R13 ;  /* 0x0000000d28087221 */ /* 0x000fe20000010000 */
[----:B------:R-:W-:-:S02]  /*6be0*/  F2FP.BF16.F32.PACK_AB R170, R197, R170 ;  /* 0x000000aac5aa723e */ /* 0x000fc400000010ff */
[----:B------:R-:W-:Y:S01]  /*6bf0*/  FADD.FTZ R28, R152, R21 ;  /* 0x00000015981c7221 */ /* 0x000fe20000010000 */
[----:B------:R-:W-:Y:S01]  /*6c00*/  FADD.FTZ R13, R27, R8 ;  /* 0x000000081b0d7221 */ /* 0x000fe20000010000 */
[C---:B------:R-:W-:Y:S02]  /*6c10*/  F2FP.BF16.F32.PACK_AB R152, R157.reuse, R152 ;  /* 0x000000989d98723e */ /* 0x040fe400000010ff */
[----:B------:R-:W-:Y:S01]  /*6c20*/  FADD.FTZ R21, R157, R28 ;  /* 0x0000001c9d157221 */ /* 0x000fe20000010000 */
[----:B------:R-:W-:Y:S01]  /*6c30*/  FADD.FTZ R8, R42, R13 ;  /* 0x0000000d2a087221 */ /* 0x000fe20000010000 */
[----:B-1----:R-:W-:Y:S02]  /*6c40*/  F2FP.BF16.F32.PACK_AB R167, R12, R10 ;  /* 0x0000000a0ca7723e */ /* 0x002fe400000010ff */
[----:B------:R-:W-:Y:S01]  /*6c50*/  FADD.FTZ R28, R154, R21 ;  /* 0x000000159a1c7221 */ /* 0x000fe20000010000 */
[----:B------:R-:W-:Y:S01]  /*6c60*/  FADD.FTZ R13, R3, R8 ;  /* 0x00000008030d7221 */ /* 0x000fe20000010000 */
[----:B------:R-:W-:-:S02]  /*6c70*/  F2FP.BF16.F32.PACK_AB R154, R159, R154 ;  /* 0x0000009a9f9a723e */ /* 0x000fc400000010ff */
[----:B------:R-:W-:Y:S01]  /*6c80*/  FADD.FTZ R21, R159, R28 ;  /* 0x0000001c9f157221 */ /* 0x000fe20000010000 */
[----:B------:R-:W-:Y:S01]  /*6c90*/  FADD.FTZ R13, R4, R13 ;  /* 0x0000000d040d7221 */ /* 0x000fe20000010000 */
[----:B------:R-:W1:Y:S01]  /*6ca0*/  MUFU.EX2 R28, R81 ;  /* 0x00000051001c7308 */ /* 0x000e620000000800 */
[----:B------:R-:W-:Y:S01]  /*6cb0*/  F2FP.BF16.F32.PACK_AB R153, R42, R27 ;  /* 0x0000001b2a99723e */ /* 0x000fe200000010ff */
[----:B------:R-:W-:Y:S01]  /*6cc0*/  FADD.FTZ R8, R156, R21 ;  /* 0x000000159c087221 */ /* 0x000fe20000010000 */
[----:B------:R-:W-:Y:S01]  /*6cd0*/  FADD.FTZ R13, R48, R13 ;  /* 0x0000000d300d7221 */ /* 0x000fe20000010000 */
[C---:B------:R-:W-:Y:S02]  /*6ce0*/  F2FP.BF16.F32.PACK_AB R156, R199.reuse, R156 ;  /* 0x0000009cc79c723e */ /* 0x040fe400000010ff */
[----:B------:R-:W-:Y:S01]  /*6cf0*/  FADD.FTZ R15, R199, R8 ;  /* 0x00000008c70f7221 */ /* 0x000fe20000010000 */
[C---:B------:R-:W-:Y:S01]  /*6d00*/  FADD.FTZ R13, R67.reuse, R13 ;  /* 0x0000000d430d7221 */ /* 0x040fe20000010000 */
[----:B------:R-:W-:-:S02]  /*6d10*/  F2FP.BF16.F32.PACK_AB R157, R67, R48 ;  /* 0x00000030439d723e */ /* 0x000fc400000010ff */
[----:B------:R-:W-:Y:S01]  /*6d20*/  FADD.FTZ R8, R158, R15 ;  /* 0x0000000f9e087221 */ /* 0x000fe20000010000 */
[----:B------:R-:W-:Y:S01]  /*6d30*/  FADD.FTZ R13, R50, R13 ;  /* 0x0000000d320d7221 */ /* 0x000fe20000010000 */
[C---:B------:R-:W-:Y:S02]  /*6d40*/  F2FP.BF16.F32.PACK_AB R158, R201.reuse, R158 ;  /* 0x0000009ec99e723e */ /* 0x040fe400000010ff */
[----:B------:R-:W-:Y:S01]  /*6d50*/  FADD.FTZ R15, R201, R8 ;  /* 0x00000008c90f7221 */ /* 0x000fe20000010000 */
[C---:B------:R-:W-:Y:S01]  /*6d60*/  FADD.FTZ R13, R71.reuse, R13 ;  /* 0x0000000d470d7221 */ /* 0x040fe20000010000 */
[----:B------:R-:W-:Y:S02]  /*6d70*/  F2FP.BF16.F32.PACK_AB R159, R71, R50 ;  /* 0x00000032479f723e */ /* 0x000fe400000010ff */
[----:B------:R-:W-:Y:S01]  /*6d80*/  FADD.FTZ R8, R14, R15 ;  /* 0x0000000f0e087221 */ /* 0x000fe20000010000 */
[----:B0-----:R-:W-:Y:S01]  /*6d90*/  FADD.FTZ R13, R46, R13 ;  /* 0x0000000d2e0d7221 */ /* 0x001fe20000010000 */
[----:B------:R-:W-:-:S02]  /*6da0*/  F2FP.BF16.F32.PACK_AB R161, R75, R46 ;  /* 0x0000002e4ba1723e */ /* 0x000fc400000010ff */
[----:B------:R-:W-:Y:S01]  /*6db0*/  FADD.FTZ R3, R203, R8 ;  /* 0x00000008cb037221 */ /* 0x000fe20000010000 */
[----:B------:R-:W-:Y:S01]  /*6dc0*/  FADD.FTZ R13, R75, R13 ;  /* 0x0000000d4b0d7221 */ /* 0x000fe20000010000 */
[----:B------:R-:W-:Y:S01]  /*6dd0*/  F2FP.BF16.F32.PACK_AB R163, R79, R30 ;  /* 0x0000001e4fa3723e */ /* 0x000fe200000010ff */
[----:B------:R-:W-:Y:S02]  /*6de0*/  IMAD.MOV.U32 R8, RZ, RZ, R11 ;  /* 0x000000ffff087224 */ /* 0x000fe400078e000b */
[----:B------:R-:W-:Y:S01]  /*6df0*/  FADD.FTZ R4, R20, R3 ;  /* 0x0000000314047221 */ /* 0x000fe20000010000 */
[----:B------:R-:W-:Y:S01]  /*6e00*/  FADD.FTZ R13, R30, R13 ;  /* 0x0000000d1e0d7221 */ /* 0x000fe20000010000 */
[----:B-1----:R-:W-:Y:S02]  /*6e10*/  F2FP.BF16.F32.PACK_AB R165, R83, R28 ;  /* 0x0000001c53a5723e */ /* 0x002fe400000010ff */
[----:B------:R-:W-:Y:S01]  /*6e20*/  FADD.FTZ R3, R205, R4 ;  /* 0x00000004cd037221 */ /* 0x000fe20000010000 */
[----:B------:R-:W-:-:S03]  /*6e30*/  FADD.FTZ R13, R79, R13 ;  /* 0x0000000d4f0d7221 */ /* 0x000fc60000010000 */
[----:B------:R-:W-:Y:S01]  /*6e40*/  FADD.FTZ R4, R24, R3 ;  /* 0x0000000318047221 */ /* 0x000fe20000010000 */
[----:B------:R-:W-:-:S03]  /*6e50*/  FADD.FTZ R13, R28, R13 ;  /* 0x0000000d1c0d7221 */ /* 0x000fc60000010000 */
[----:B------:R-:W-:Y:S01]  /*6e60*/  FADD.FTZ R3, R207, R4 ;  /* 0x00000004cf037221 */ /* 0x000fe20000010000 */
[----:B------:R-:W-:-:S03]  /*6e70*/  FADD.FTZ R13, R83, R13 ;  /* 0x0000000d530d7221 */ /* 0x000fc60000010000 */
[----:B------:R-:W-:Y:S01]  /*6e80*/  FADD.FTZ R4, R26, R3 ;  /* 0x000000031a047221 */ /* 0x000fe20000010000 */
[----:B------:R-:W-:Y:S01]  /*6e90*/  FADD.FTZ R13, R10, R13 ;  /* 0x0000000d0a0d7221 */ /* 0x000fe20000010000 */
[----:B------:R-:W-:Y:S02]  /*6ea0*/  IMAD.MOV.U32 R10, RZ, RZ, R16 ;  /* 0x000000ffff0a7224 */ /* 0x000fe400078e0010 */
[----:B------:R-:W-:Y:S01]  /*6eb0*/  FADD.FTZ R4, R85, R4 ;  /* 0x0000000455047221 */ /* 0x000fe20000010000 */
[----:B------:R-:W-:Y:S01]  /*6ec0*/  FADD.FTZ R3, R12, R13 ;  /* 0x0000000d0c037221 */ /* 0x000fe20000010000 */
[----:B------:R-:W-:Y:S01]  /*6ed0*/  IMAD.MOV.U32 R12, RZ, RZ, R9 ;  /* 0x000000ffff0c7224 */ /* 0x000fe200078e0009 */
[----:B------:R-:W-:Y:S06]  /*6ee0*/  @P2 BRA `(.L_x_385) ;  /* 0xffffffd400b02947 */ /* 0x000fec000383ffff */
.L_x_376:
        /* <DEDUP_REMOVED lines=67> */
.L_x_386:
[----:B------:R-:W-:Y:S02]  /*7320*/  LEA R14, R2, R0, 0x3 ;  /* 0x00000000020e7211 */ /* 0x000fe400078e18ff */
[----:B------:R-:W-:-:S04]  /*7330*/  SHF.L.U32 R5, R16, 0x1f, RZ ;  /* 0x0000001f10057819 */ /* 0x000fc800000006ff */
[----:B------:R0:W1:Y:S01]  /*7340*/  SYNCS.PHASECHK.TRANS64.TRYWAIT P2, [R14+URZ+0x34850], R5 ;  /* 0x034850050e0075a7 */ /* 0x000062000804017f */
[----:B------:R-:W-:Y:S05]  /*7350*/  @!P0 BRA `(.L_x_387) ;  /* 0x0000000000048947 */ /* 0x000fea0003800000 */
[----:B------:R-:W-:Y:S01]  /*7360*/  BPT.TRAP 0x1 ;  /* 0x000000040000795c */ /* 0x000fe20000300000 */
.L_x_387:
[----:B-1----:R-:W-:Y:S05]  /*7370*/  @P2 BRA `(.L_x_388) ;  /* 0x0000000000082947 */ /* 0x002fea0003800000 */
[----:B------:R-:W1:Y:S02]  /*7380*/  SYNCS.PHASECHK.TRANS64.TRYWAIT P0, [R14+URZ+0x34850], R5 ;  /* 0x034850050e0075a7 */ /* 0x000e64000800017f */
[----:B-1----:R-:W-:Y:S05]  /*7390*/  @!P0 BRA `(.L_x_389) ;  /* 0x0000009000248947 */ /* 0x002fea0003800000 */
.L_x_388:
[----:B------:R-:W-:Y:S05]  /*73a0*/  WARPSYNC.ALL ;  /* 0x0000000000007948 */ /* 0x000fea0003800000 */
[----:B------:R-:W-:Y:S01]  /*73b0*/  VIADD R0, R0, 0x400 ;  /* 0x0000040000007836 */ /* 0x000fe20000000000 */
[----:B------:R-:W-:Y:S01]  /*73c0*/  WARPGROUP.ARRIVE ;  /* 0x00000000000079c5 */ /* 0x000fe20000000000 */
[----:B------:R-:W-:Y:S01]  /*73d0*/  IMAD.MOV.U32 R21, RZ, RZ, 0x40000040 ;  /* 0x40000040ff157424 */ /* 0x000fe200078e00ff */
[----:B01----:R-:W0:Y:S01]  /*73e0*/  SHFL.BFLY PT, R5, R4, 0x2, 0x1f ;  /* 0x0c401f0004057f89 */ /* 0x003e2200000e0000 */
[----:B------:R-:W-:Y:S01]  /*73f0*/  VIADD R186, R186, 0x1 ;  /* 0x00000001baba7836 */ /* 0x000fe20000000000 */
[----:B------:R-:W-:-:S04]  /*7400*/  SHF.R.U32.HI R0, RZ, 0x4, R0 ;  /* 0x00000004ff007819 */ /* 0x000fc80000011600 */
[----:B------:R-:W-:-:S04]  /*7410*/  LOP3.LUT R0, R0, 0x3fff, RZ, 0xc0, !PT ;  /* 0x00003fff00007812 */ /* 0x000fc800078ec0ff */
[----:B------:R-:W-:Y:S02]  /*7420*/  LOP3.LUT R13, R0, 0x4000000, RZ, 0xfc, !PT ;  /* 0x04000000000d7812 */ /* 0x000fe400078efcff */
[----:B------:R-:W1:Y:S03]  /*7430*/  SHFL.BFLY PT, R0, R3, 0x2, 0x1f ;  /* 0x0c401f0003007f89 */ /* 0x000e6600000e0000 */
[----:B------:R-:W-:Y:S02]  /*7440*/  IMAD R12, R2, 0x800, R13 ;  /* 0x00000800020c7824 */ /* 0x000fe400078e020d */
[----:B------:R-:W-:Y:S02]  /*7450*/  IMAD.MOV.U32 R13, RZ, RZ, 0x40000040 ;  /* 0x40000040ff0d7424 */ /* 0x000fe400078e00ff */
[C---:B------:R-:W-:Y:S01]  /*7460*/  VIADD R20, R12.reuse, 0x80 ;  /* 0x000000800c147836 */ /* 0x040fe20000000000 */
[----:B------:R-:W-:-:S02]  /*7470*/  R2UR UR6, R12 ;  /* 0x000000000c0672ca */ /* 0x000fc400000e0000 */
[----:B------:R-:W-:Y:S01]  /*7480*/  R2UR UR7, R13 ;  /* 0x000000000d0772ca */ /* 0x000fe200000e0000 */
[----:B------:R-:W-:Y:S02]  /*7490*/  IMAD.MOV.U32 R13, RZ, RZ, 0x40000040 ;  /* 0x40000040ff0d7424 */ /* 0x000fe400078e00ff */
[----:B0-----:R-:W-:-:S10]  /*74a0*/  FADD.FTZ R5, R5, R4 ;  /* 0x0000000405057221 */ /* 0x001fd40000010000 */
[----:B------:R-:W-:Y:S01]  /*74b0*/  HGMMA.64x128x16.F32.BF16 R24, R180, gdesc[UR4].tnspB, R24, gsb0 ;  /* 0x41e00004b4187df0 */ /* 0x000fe20008001818 */
[----:B------:R-:W-:Y:S01]  /*74c0*/  R2UR UR6, R20 ;  /* 0x00000000140672ca */ /* 0x000fe200000e0000 */
[----:B------:R-:W-:Y:S01]  /*74d0*/  VIADD R20, R12, 0x100 ;  /* 0x000001000c147836 */ /* 0x000fe20000000000 */
[----:B------:R-:W-:Y:S01]  /*74e0*/  R2UR UR7, R21 ;  /* 0x00000000150772ca */ /* 0x000fe200000e0000 */
[----:B------:R-:W-:Y:S02]  /*74f0*/  IMAD.MOV.U32 R21, RZ, RZ, 0x40000040 ;  /* 0x40000040ff157424 */ /* 0x000fe400078e00ff */
[----:B-1----:R-:W-:Y:S02]  /*7500*/  FADD.FTZ R7, R0, R3 ;  /* 0x0000000300077221 */ /* 0x002fe40000010000 */
[----:B------:R-:W0:Y:S04]  /*7510*/  SHFL.BFLY PT, R0, R5, 0x1, 0x1f ;  /* 0x0c201f0005007f89 */ /* 0x000e2800000e0000 */
[----:B------:R-:W1:Y:S01]  /*7520*/  SHFL.BFLY PT, R8, R7, 0x1, 0x1f ;  /* 0x0c201f0007087f89 */ /* 0x000e6200000e0000 */
[----:B0-----:R-:W-:Y:S01]  /*7530*/  FADD.FTZ R15, R5, R0 ;  /* 0x00000000050f7221 */ /* 0x001fe20000010000 */
[----:B------:R-:W-:-:S04]  /*7540*/  IMAD.MOV.U32 R0, RZ, RZ, -0x800000 ;  /* 0xff800000ff007424 */ /* 0x000fc800078e00ff */
[----:B------:R-:W-:-:S13]  /*7550*/  FSETP.NE.FTZ.AND P0, PT, R15, RZ, PT ;  /* 0x000000ff0f00720b */ /* 0x000fda0003f15000 */
[----:B------:R-:W-:Y:S01]  /*7560*/  @P0 FMUL.FTZ R4, R6, 0.69314718246459960938 ;  /* 0x3f31721806040820 */ /* 0x000fe20000410000 */
[----:B------:R-:W-:Y:S02]  /*7570*/  WARPGROUP.DEPBAR.LE gsb0, 0x0 ;  /* 0x00008000000079c5 */ /* 0x000fe40000010000 */
[----:B------:R-:W-:-:S06]  /*7580*/  WARPGROUP.ARRIVE ;  /* 0x00000000000079c5 */ /* 0x000fcc0000000000 */
[----:B------:R-:W-:Y:S01]  /*7590*/  HGMMA.64x128x16.F32.BF16 R24, R176, gdesc[UR4].tnspB, R24, gsb0 ;  /* 0x41e00004b0187df0 */ /* 0x000fe20008001818 */
[----:B------:R-:W-:Y:S01]  /*75a0*/  R2UR UR6, R20 ;  /* 0x00000000140672ca */ /* 0x000fe200000e0000 */
[----:B------:R-:W-:Y:S01]  /*75b0*/  VIADD R20, R12, 0x180 ;  /* 0x000001800c147836 */ /* 0x000fe20000000000 */
[----:B------:R-:W-:Y:S01]  /*75c0*/  R2UR UR7, R21 ;  /* 0x00000000150772ca */ /* 0x000fe200000e0000 */
[----:B------:R-:W-:Y:S01]  /*75d0*/  IMAD.MOV.U32 R21, RZ, RZ, 0x40000040 ;  /* 0x40000040ff157424 */ /* 0x000fe200078e00ff */
[----:B------:R-:W-:Y:S02]  /*75e0*/  WARPGROUP.DEPBAR.LE gsb0, 0x0 ;  /* 0x00008000000079c5 */ /* 0x000fe40000010000 */
[----:B------:R-:W-:-:S09]  /*75f0*/  WARPGROUP.ARRIVE ;  /* 0x00000000000079c5 */ /* 0x000fd20000000000 */
[----:B------:R-:W-:Y:S01]  /*7600*/  HGMMA.64x128x16.F32.BF16 R24, R172, gdesc[UR4].tnspB, R24, gsb0 ;  /* 0x41e00004ac187df0 */ /* 0x000fe20008001818 */
[----:B------:R-:W-:Y:S02]  /*7610*/  R2UR UR6, R20 ;  /* 0x00000000140672ca */ /* 0x000fe400000e0000 */
[----:B------:R-:W-:Y:S01]  /*7620*/  R2UR UR7, R21 ;  /* 0x00000000150772ca */ /* 0x000fe200000e0000 */
[----:B------:R-:W-:Y:S01]  /*7630*/  IMAD.MOV.U32 R21, RZ, RZ, 0x40000040 ;  /* 0x40000040ff157424 */ /* 0x000fe200078e00ff */
[----:B------:R-:W-:Y:S01]  /*7640*/  IADD3 R20, R12, 0x200, RZ ;  /* 0x000002000c147810 */ /* 0x000fe20007ffe0ff */
[----:B------:R-:W-:Y:S02]  /*7650*/  WARPGROUP.DEPBAR.LE gsb0, 0x0 ;  /* 0x00008000000079c5 */ /* 0x000fe40000010000 */
[----:B------:R-:W-:-:S08]  /*7660*/  WARPGROUP.ARRIVE ;  /* 0x00000000000079c5 */ /* 0x000fd00000000000 */
        /* <DEDUP_REMOVED lines=8> */
[----:B------:R-:W-:Y:S01]  /*76f0*/  R2UR UR6, R20 ;  /* 0x00000000140672ca */ /* 0x000fe200000e0000 */
[C---:B------:R-:W-:Y:S01]  /*7700*/  VIADD R20, R12.reuse, 0x300 ;  /* 0x000003000c147836 */ /* 0x040fe20000000000 */
[----:B------:R-:W-:Y:S01]  /*7710*/  R2UR UR7, R21 ;  /* 0x00000000150772ca */ /* 0x000fe200000e0000 */
[----:B------:R-:W-:Y:S02]  /*7720*/  IMAD.MOV.U32 R21, RZ, RZ, 0x40000040 ;  /* 0x40000040ff157424 */ /* 0x000fe400078e00ff */
[----:B------:R-:W-:Y:S01]  /*7730*/  VIADD R12, R12, 0x380 ;  /* 0x000003800c0c7836 */ /* 0x000fe20000000000 */
[----:B------:R-:W-:Y:S02]  /*7740*/  WARPGROUP.DEPBAR.LE gsb0, 0x0 ;  /* 0x00008000000079c5 */ /* 0x000fe40000010000 */
[----:B------:R-:W-:-:S07]  /*7750*/  WARPGROUP.ARRIVE ;  /* 0x00000000000079c5 */ /* 0x000fce0000000000 */
[----:B------:R-:W-:Y:S01]  /*7760*/  HGMMA.64x128x16.F32.BF16 R24, R156, gdesc[UR4].tnspB, R24, gsb0 ;  /* 0x41e000049c187df0 */ /* 0x000fe20008001818 */
[----:B------:R-:W-:Y:S01]  /*7770*/  R2UR UR6, R20 ;  /* 0x00000000140672ca */ /* 0x000fe200000e0000 */
[----:B-1----:R-:W-:Y:S01]  /*7780*/  FADD.FTZ R20, R7, R8 ;  /* 0x0000000807147221 */ /* 0x002fe20000010000 */
[----:B------:R-:W-:Y:S01]  /*7790*/  R2UR UR7, R21 ;  /* 0x00000000150772ca */ /* 0x000fe200000e0000 */
[----:B------:R-:W0:Y:S01]  /*77a0*/  @P0 MUFU.LG2 R8, R15 ;  /* 0x0000000f00080308 */ /* 0x000e220000000c00 */
[----:B------:R-:W-:Y:S02]  /*77b0*/  @!P1 IADD3 R7, R14, 0x34860, RZ ;  /* 0x000348600e079810 */ /* 0x000fe40007ffe0ff */
[----:B------:R-:W-:Y:S02]  /*77c0*/  FSETP.NE.FTZ.AND P3, PT, R20, RZ, PT ;  /* 0x000000ff1400720b */ /* 0x000fe40003f75000 */
[----:B------:R-:W-:-:S11]  /*77d0*/  @!P1 PRMT R7, RZ, 0x654, R7 ;  /* 0x00000654ff079816 */ /* 0x000fd60000000007 */
[----:B------:R-:W1:Y:S01]  /*77e0*/  @P3 MUFU.LG2 R10, R20 ;  /* 0x00000014000a3308 */ /* 0x000e620000000c00 */
[----:B------:R-:W-:Y:S01]  /*77f0*/  @P3 FMUL.FTZ R21, R6, 0.69314718246459960938 ;  /* 0x3f31721806153820 */ /* 0x000fe20000410000 */
[----:B0-----:R-:W-:Y:S01]  /*7800*/  @P0 FMUL.FTZ R5, R8, 0.69314718246459960938 ;  /* 0x3f31721808050820 */ /* 0x001fe20000410000 */
[----:B-1----:R-:W-:-:S04]  /*7810*/  @P3 FMUL.FTZ R10, R10, 0.69314718246459960938 ;  /* 0x3f3172180a0a3820 */ /* 0x002fc80000410000 */
[----:B------:R-:W-:Y:S01]  /*7820*/  @P3 FFMA.FTZ R0, R21, R11, R10 ;  /* 0x0000000b15003223 */ /* 0x000fe2000001000a */
[----:B------:R-:W-:Y:S02]  /*7830*/  WARPGROUP.DEPBAR.LE gsb0, 0x0 ;  /* 0x00008000000079c5 */ /* 0x000fe40000010000 */
[----:B------:R-:W-:-:S06]  /*7840*/  WARPGROUP.ARRIVE ;  /* 0x00000000000079c5 */ /* 0x000fcc0000000000 */
[----:B------:R-:W-:Y:S01]  /*7850*/  HGMMA.64x128x16.F32.BF16 R24, R160, gdesc[UR4].tnspB, R24, gsb0 ;  /* 0x41e00004a0187df0 */ /* 0x000fe20008001818 */
[----:B------:R-:W-:Y:S01]  /*7860*/  R2UR UR6, R12 ;  /* 0x000000000c0672ca */ /* 0x000fe200000e0000 */
[----:B------:R-:W-:Y:S01]  /*7870*/  IMAD.MOV.U32 R12, RZ, RZ, RZ ;  /* 0x000000ffff0c7224 */ /* 0x000fe200078e00ff */
[----:B------:R-:W-:Y:S01]  /*7880*/  R2UR UR7, R13 ;  /* 0x000000000d0772ca */ /* 0x000fe200000e0000 */
[----:B------:R-:W-:Y:S02]  /*7890*/  VIADD R13, R2, 0x1 ;  /* 0x00000001020d7836 */ /* 0x000fe40000000000 */
[----:B------:R-:W-:Y:S02]  /*78a0*/  IMAD.MOV.U32 R2, RZ, RZ, RZ ;  /* 0x000000ffff027224 */ /* 0x000fe400078e00ff */
[----:B------:R-:W-:Y:S01]  /*78b0*/  @P3 MUFU.RCP R12, R20 ;  /* 0x00000014000c3308 */ /* 0x000fe20000001000 */
[----:B------:R-:W-:-:S04]  /*78c0*/  ISETP.NE.AND P2, PT, R13, 0x2, PT ;  /* 0x000000020d00780c */ /* 0x000fc80003f45270 */
[----:B------:R-:W-:-:S03]  /*78d0*/  SEL R3, RZ, 0x1, P2 ;  /* 0x00000001ff037807 */ /* 0x000fc60001000000 */
[----:B------:R-:W0:Y:S01]  /*78e0*/  @P0 MUFU.RCP R2, R15 ;  /* 0x0000000f00020308 */ /* 0x000e220000001000 */
[----:B------:R-:W-:Y:S01]  /*78f0*/  LOP3.LUT R16, R16, R3, RZ, 0x3c, !PT ;  /* 0x0000000310107212 */ /* 0x000fe200078e3cff */
[----:B------:R-:W-:Y:S02]  /*7900*/  IMAD.MOV.U32 R3, RZ, RZ, -0x800000 ;  /* 0xff800000ff037424 */ /* 0x000fe400078e00ff */
[----:B------:R-:W-:Y:S01]  /*7910*/  @P0 FFMA.FTZ R3, R4, R9, R5 ;  /* 0x0000000904030223 */ /* 0x000fe20000010005 */
[----:B------:R-:W-:Y:S01]  /*7920*/  PLOP3.LUT P0, PT, PT, PT, PT, 0x8, 0x0 ;  /* 0x000000000000781c */ /* 0x000fe20003f0e170 */
[----:B------:R-:W-:Y:S02]  /*7930*/  WARPGROUP.DEPBAR.LE gsb0, 0x0 ;  /* 0x00008000000079c5 */ /* 0x000fe40000010000 */
[----:B------:R-:W-:-:S06]  /*7940*/  WARPGROUP.ARRIVE ;  /* 0x00000000000079c5 */ /* 0x000fcc0000000000 */
[----:B------:R-:W-:Y:S03]  /*7950*/  HGMMA.64x128x16.F32.BF16 R24, R164, gdesc[UR4].tnspB, R24, gsb0 ;  /* 0x41e00004a4187df0 */ /* 0x000fe60008001818 */
[----:B------:R-:W-:Y:S02]  /*7960*/  WARPGROUP.DEPBAR.LE gsb0, 0x0 ;  /* 0x00008000000079c5 */ /* 0x000fe40000010000 */
[-C--:B0-----:R-:W-:Y:S01]  /*7970*/  FMUL.FTZ R95, R24, R2.reuse ;  /* 0x00000002185f7220 */ /* 0x081fe20000410000 */
[-C--:B------:R-:W-:Y:S01]  /*7980*/  FMUL.FTZ R89, R33, R2.reuse ;  /* 0x0000000221597220 */ /* 0x080fe20000410000 */
[-C--:B------:R-:W-:Y:S01]  /*7990*/  FMUL.FTZ R88, R36, R2.reuse ;  /* 0x0000000224587220 */ /* 0x080fe20000410000 */
[----:B------:R0:W-:Y:S01]  /*79a0*/  @!P1 SYNCS.ARRIVE.TRANS64.RED.A1T0 RZ, [R7+URZ], RZ ;  /* 0x000000ff07ff99a7 */ /* 0x0001e2000810043f */
        /* <DEDUP_REMOVED lines=32> */
[-C--:B0-----:R-:W-:Y:S01]  /*7bb0*/  FMUL.FTZ R7, R31, R12.reuse ;  /* 0x0000000c1f077220 */ /* 0x081fe20000410000 */
        /* <DEDUP_REMOVED lines=28> */
[----:B------:R-:W-:-:S07]  /*7d80*/  SEL R2, R13, RZ, P2 ;  /* 0x000000ff0d027207 */ /* 0x000fce0001000000 */
.L_x_368:
[----:B------:R-:W0:Y:S01]  /*7d90*/  S2R R5, SR_CgaCtaId ;  /* 0x0000000000057919 */ /* 0x000e220000008800 */
[----:B------:R-:W-:Y:S01]  /*7da0*/  MOV R28, 0x400 ;  /* 0x00000400001c7802 */ /* 0x000fe20000000f00 */
[----:B------:R-:W-:Y:S01]  /*7db0*/  BSSY B0, `(.L_x_390) ;  /* 0x000022e000007945 */ /* 0x000fe20003800000 */
[----:B------:R-:W-:Y:S02]  /*7dc0*/  BAR.SYNC.DEFER_BLOCKING 0x5, 0x180 ;  /* 0x0146000000007b1d */ /* 0x000fe40000010000 */
[----:B0-----:R-:W-:-:S05]  /*7dd0*/  LEA R28, R5, R28, 0x18 ;  /* 0x0000001c051c7211 */ /* 0x001fca00078ec0ff */
[----:B------:R-:W0:Y:S02]  /*7de0*/  LDS.128 R44, [R28+0x348d0] ;  /* 0x0348d0001c2c7984 */ /* 0x000e240000000c00 */
[----:B0-----:R-:W-:Y:S02]  /*7df0*/  R2UR UR6, R45 ;  /* 0x000000002d0672ca */ /* 0x001fe400000e0000 */
[----:B------:R-:W-:Y:S01]  /*7e00*/  R2UR UR5, R46 ;  /* 0x000000002e0572ca */ /* 0x000fe200000e0000 */
[----:B------:R-:W-:Y:S06]  /*7e10*/  BAR.ARV 0x4, 0x180 ;  /* 0x0106000000007b1d */ /* 0x000fec0000002000 */
[----:B------:R-:W-:Y:S08]  /*7e20*/  @P0 BRA `(.L_x_391) ;  /* 0x0000001400700947 */ /* 0x000ff00003800000 */
[----:B------:R-:W0:Y:S01]  /*7e30*/  S2R R5, SR_SWINHI ;  /* 0x0000000000057919 */ /* 0x000e220000002f00 */
[----:B------:R-:W-:Y:S01]  /*7e40*/  F2FP.BF16.F32.PACK_AB R7, R7, R8 ;  /* 0x000000080707723e */ /* 0x000fe200000010ff */
[----:B------:R-:W-:Y:S01]  /*7e50*/  ULDC.64 UR8, c[0x0][0xc00] ;  /* 0x0003000000087ab9 */ /* 0x000fe20000000a00 */
[----:B------:R-:W-:Y:S01]  /*7e60*/  F2FP.BF16.F32.PACK_AB R6, R6, R91 ;  /* 0x0000005b0606723e */ /* 0x000fe200000010ff */
[----:B------:R-:W-:Y:S01]  /*7e70*/  UISETP.NE.U32.AND UP0, UPT, UR8, URZ, UPT ;  /* 0x0000003f0800728c */ /* 0x000fe2000bf05070 */
[----:B------:R-:W-:Y:S01]  /*7e80*/  F2FP.BF16.F32.PACK_AB R64, R65, R64 ;  /* 0x000000404140723e */ /* 0x000fe200000010ff */
[----:B------:R-:W-:Y:S01]  /*7e90*/  ULDC.64 UR10, c[0x0][0x208] ;  /* 0x00008200000a7ab9 */ /* 0x000fe20000000a00 */
[----:B------:R-:W-:Y:S01]  /*7ea0*/  F2FP.BF16.F32.PACK_AB R65, R67, R66 ;  /* 0x000000424341723e */ /* 0x000fe200000010ff */
[----:B------:R-:W-:Y:S01]  /*7eb0*/  UISETP.NE.AND.EX UP0, UPT, UR9, URZ, UPT, UP0 ;  /* 0x0000003f0900728c */ /* 0x000fe2000bf05300 */
[----:B------:R-:W-:Y:S02]  /*7ec0*/  F2FP.BF16.F32.PACK_AB R72, R73, R72 ;  /* 0x000000484948723e */ /* 0x000fe400000010ff */
[----:B------:R-:W-:Y:S01]  /*7ed0*/  F2FP.BF16.F32.PACK_AB R66, R69, R68 ;  /* 0x000000444542723e */ /* 0x000fe200000010ff */
[----:B------:R-:W-:Y:S01]  /*7ee0*/  ULDC.64 UR8, c[0x0][0xc00] ;  /* 0x0003000000087ab9 */ /* 0x000fe20000000a00 */
[----:B------:R-:W-:Y:S01]  /*7ef0*/  F2FP.BF16.F32.PACK_AB R67, R71, R70 ;  /* 0x000000464743723e */ /* 0x000fe200000010ff */
[----:B------:R-:W-:Y:S01]  /*7f00*/  UIMAD.WIDE UR8, UR61, 0x4, UR8 ;  /* 0x000000043d0878a5 */ /* 0x000fe2000f8e0208 */
[----:B------:R-:W-:-:S02]  /*7f10*/  F2FP.BF16.F32.PACK_AB R73, R75, R74 ;  /* 0x0000004a4b49723e */ /* 0x000fc400000010ff */
[----:B------:R-:W-:Y:S02]  /*7f20*/  F2FP.BF16.F32.PACK_AB R80, R81, R80 ;  /* 0x000000505150723e */ /* 0x000fe400000010ff */
[----:B------:R-:W-:Y:S02]  /*7f30*/  F2FP.BF16.F32.PACK_AB R74, R77, R76 ;  /* 0x0000004c4d4a723e */ /* 0x000fe400000010ff */
[----:B------:R-:W-:Y:S02]  /*7f40*/  F2FP.BF16.F32.PACK_AB R75, R79, R78 ;  /* 0x0000004e4f4b723e */ /* 0x000fe400000010ff */
[----:B------:R-:W-:Y:S02]  /*7f50*/  F2FP.BF16.F32.PACK_AB R81, R83, R82 ;  /* 0x000000525351723e */ /* 0x000fe400000010ff */
[----:B------:R-:W-:Y:S02]  /*7f60*/  F2FP.BF16.F32.PACK_AB R82, R85, R84 ;  /* 0x000000545552723e */ /* 0x000fe400000010ff */
[----:B------:R-:W-:-:S02]  /*7f70*/  F2FP.BF16.F32.PACK_AB R83, R87, R86 ;  /* 0x000000565753723e */ /* 0x000fc400000010ff */
[----:B------:R-:W-:Y:S02]  /*7f80*/  R2UR UR4, R185 ;  /* 0x00000000b90472ca */ /* 0x000fe400000e0000 */
[----:B------:R-:W-:Y:S02]  /*7f90*/  R2UR UR12, R23 ;  /* 0x00000000170c72ca */ /* 0x000fe400000e0000 */
[----:B------:R-:W-:Y:S02]  /*7fa0*/  MOV R20, R28 ;  /* 0x0000001c00147202 */ /* 0x000fe40000000f00 */
[----:B0-----:R-:W-:-:S03]  /*7fb0*/  MOV R21, R5 ;  /* 0x0000000500157202 */ /* 0x001fc60000000f00 */
[----:B------:R-:W-:-:S03]  /*7fc0*/  IMAD.WIDE R4, R192, 0x2, R20 ;  /* 0x00000002c0047825 */ /* 0x000fc600078e0214 */
[C---:B------:R-:W-:Y:S02]  /*7fd0*/  LOP3.LUT R9, R4.reuse, 0x380, RZ, 0xc0, !PT ;  /* 0x0000038004097812 */ /* 0x040fe400078ec0ff */
[C---:B------:R-:W-:Y:S02]  /*7fe0*/  IADD3 R97, P5, R4.reuse, 0x40, RZ ;  /* 0x0000004004617810 */ /* 0x040fe40007fbe0ff */
[C---:B------:R-:W-:Y:S02]  /*7ff0*/  IADD3 R99, P4, R4.reuse, 0x60, RZ ;  /* 0x0000006004637810 */ /* 0x040fe40007f9e0ff */
[----:B------:R-:W-:Y:S01]  /*8000*/  SHF.R.U64 R9, R9, 0x3, RZ ;  /* 0x0000000309097819 */ /* 0x000fe200000012ff */
[--C-:B------:R-:W-:Y:S01]  /*8010*/  IMAD.X R27, RZ, RZ, R5.reuse, P5 ;  /* 0x000000ffff1b7224 */ /* 0x100fe200028e0605 */
[C---:B------:R-:W-:Y:S01]  /*8020*/  IADD3 R45, P6, R4.reuse, 0x20, RZ ;  /* 0x00000020042d7810 */ /* 0x040fe20007fde0ff */
[----:B------:R-:W-:Y:S01]  /*8030*/  IMAD.X R15, RZ, RZ, R5, P4 ;  /* 0x000000ffff0f7224 */ /* 0x000fe200020e0605 */
[----:B------:R-:W-:-:S02]  /*8040*/  IADD3 R101, P3, R4, 0x4000, RZ ;  /* 0x0000400004657810 */ /* 0x000fc40007f7e0ff */
[C---:B------:R-:W-:Y:S01]  /*8050*/  IADD3 R103, P2, R4.reuse, 0x4020, RZ ;  /* 0x0000402004677810 */ /* 0x040fe20007f5e0ff */
[--C-:B------:R-:W-:Y:S01]  /*8060*/  IMAD.X R31, RZ, RZ, R5.reuse, P6 ;  /* 0x000000ffff1f7224 */ /* 0x100fe200030e0605 */
[C---:B------:R-:W-:Y:S01]  /*8070*/  IADD3 R105, P1, R4.reuse, 0x4040, RZ ;  /* 0x0000404004697810 */ /* 0x040fe20007f3e0ff */
[--C-:B------:R-:W-:Y:S01]  /*8080*/  IMAD.X R13, RZ, RZ, R5.reuse, P3 ;  /* 0x000000ffff0d7224 */ /* 0x100fe200018e0605 */
[----:B------:R-:W-:Y:S01]  /*8090*/  BAR.SYNC.DEFER_BLOCKING 0x1, 0x100 ;  /* 0x0044000000007b1d */ /* 0x000fe20000010000 */
[----:B------:R-:W-:Y:S01]  /*80a0*/  IADD3 R107, P0, R4, 0x4060, RZ ;  /* 0x00004060046b7810 */ /* 0x000fe20007f1e0ff */
[--C-:B------:R-:W-:Y:S01]  /*80b0*/  IMAD.X R11, RZ, RZ, R5.reuse, P2 ;  /* 0x000000ffff0b7224 */ /* 0x100fe200010e0605 */
[----:B------:R-:W-:Y:S02]  /*80c0*/  LOP3.LUT R14, R97, 0x380, RZ, 0xc0, !PT ;  /* 0x00000380610e7812 */ /* 0x000fe400078ec0ff */
[----:B------:R-:W-:Y:S01]  /*80d0*/  LOP3.LUT R4, R9, R4, RZ, 0x3c, !PT ;  /* 0x0000000409047212 */ /* 0x000fe200078e3cff */
[----:B------:R-:W-:Y:S01]  /*80e0*/  IMAD.X R25, RZ, RZ, R5, P0 ;  /* 0x000000ffff197224 */ /* 0x000fe200000e0605 */
[----:B------:R-:W-:-:S02]  /*80f0*/  LOP3.LUT R44, R99, 0x380, RZ, 0xc0, !PT ;  /* 0x00000380632c7812 */ /* 0x000fc400078ec0ff */
[----:B------:R-:W-:Y:S02]  /*8100*/  SHF.R.U64 R14, R14, 0x3, RZ ;  /* 0x000000030e0e7819 */ /* 0x000fe400000012ff */
[-C--:B------:R-:W-:Y:S02]  /*8110*/  IADD3.X R9, RZ, R5.reuse, RZ, P1, !PT ;  /* 0x00000005ff097210 */ /* 0x080fe40000ffe4ff */
[----:B------:R-:W-:Y:S02]  /*8120*/  SHF.R.U64 R44, R44, 0x3, RZ ;  /* 0x000000032c2c7819 */ /* 0x000fe400000012ff */
[----:B------:R-:W-:Y:S02]  /*8130*/  MOV R92, R4 ;  /* 0x00000004005c7202 */ /* 0x000fe40000000f00 */
[----:B------:R-:W-:Y:S02]  /*8140*/  LOP3.LUT R12, R45, 0x380, RZ, 0xc0, !PT ;  /* 0x000003802d0c7812 */ /* 0x000fe400078ec0ff */
[----:B------:R-:W-:-:S02]  /*8150*/  F2FP.BF16.F32.PACK_AB R4, R24, R95 ;  /* 0x0000005f1804723e */ /* 0x000fc400000010ff */
[----:B------:R-:W-:Y:S02]  /*8160*/  F2FP.BF16.F32.PACK_AB R5, R10, R93 ;  /* 0x0000005d0a05723e */ /* 0x000fe400000010ff */
[----:B------:R-:W-:Y:S02]  /*8170*/  LOP3.LUT R10, R103, 0x380, RZ, 0xc0, !PT ;  /* 0x00000380670a7812 */ /* 0x000fe400078ec0ff */
[----:B------:R-:W-:Y:S01]  /*8180*/  LOP3.LUT R24, R105, 0x380, RZ, 0xc0, !PT ;  /* 0x0000038069187812 */ /* 0x000fe200078ec0ff */
[----:B------:R0:W-:Y:S01]  /*8190*/  STSM.16.M88.4 [R92], R4 ;  /* 0x000000045c007844 */ /* 0x0001e20000000200 */
[----:B------:R-:W-:Y:S02]  /*81a0*/  LOP3.LUT R26, R14, R97, RZ, 0x3c, !PT ;  /* 0x000000610e1a7212 */ /* 0x000fe400078e3cff */
[----:B------:R-:W-:Y:S02]  /*81b0*/  LOP3.LUT R46, R101, 0x380, RZ, 0xc0, !PT ;  /* 0x00000380652e7812 */ /* 0x000fe400078ec0ff */
[----:B------:R-:W-:-:S02]  /*81c0*/  LOP3.LUT R14, R44, R99, RZ, 0x3c, !PT ;  /* 0x000000632c0e7212 */ /* 0x000fc400078e3cff */
[----:B------:R-:W-:Y:S02]  /*81d0*/  SHF.R.U64 R12, R12, 0x3, RZ ;  /* 0x000000030c0c7819 */ /* 0x000fe400000012ff */
[----:B------:R-:W-:Y:S02]  /*81e0*/  LOP3.LUT R44, R107, 0x380, RZ, 0xc0, !PT ;  /* 0x000003806b2c7812 */ /* 0x000fe400078ec0ff */
[----:B------:R-:W-:Y:S02]  /*81f0*/  SHF.R.U64 R10, R10, 0x3, RZ ;  /* 0x000000030a0a7819 */ /* 0x000fe400000012ff */
[----:B------:R-:W-:Y:S02]  /*8200*/  SHF.R.U64 R24, R24, 0x3, RZ ;  /* 0x0000000318187819 */ /* 0x000fe400000012ff */
[----:B------:R-:W-:Y:S02]  /*8210*/  SHF.R.U64 R46, R46, 0x3, RZ ;  /* 0x000000032e2e7819 */ /* 0x000fe400000012ff */
[----:B------:R-:W-:-:S02]  /*8220*/  LOP3.LUT R30, R12, R45, RZ, 0x3c, !PT ;  /* 0x0000002d0c1e7212 */ /* 0x000fc400078e3cff */
[----:B------:R-:W-:Y:S02]  /*8230*/  SHF.R.U64 R44, R44, 0x3, RZ ;  /* 0x000000032c2c7819 */ /* 0x000fe400000012ff */
[----:B------:R-:W-:Y:S02]  /*8240*/  LOP3.LUT R10, R10, R103, RZ, 0x3c, !PT ;  /* 0x000000670a0a7212 */ /* 0x000fe400078e3cff */
[----:B------:R-:W-:Y:S02]  /*8250*/  LOP3.LUT R8, R24, R105, RZ, 0x3c, !PT ;  /* 0x0000006918087212 */ /* 0x000fe400078e3cff */
[----:B------:R-:W-:Y:S02]  /*8260*/  LOP3.LUT R12, R46, R101, RZ, 0x3c, !PT ;  /* 0x000000652e0c7212 */ /* 0x000fe400078e3cff */
[----:B------:R-:W-:Y:S02]  /*8270*/  LOP3.LUT R24, R44, R107, RZ, 0x3c, !PT ;  /* 0x0000006b2c187212 */ /* 0x000fe400078e3cff */
[----:B------:R-:W-:-:S02]  /*8280*/  MOV R91, R30 ;  /* 0x0000001e005b7202 */ /* 0x000fc40000000f00 */
[----:B------:R-:W-:Y:S02]  /*8290*/  MOV R31, R10 ;  /* 0x0000000a001f7202 */ /* 0x000fe40000000f00 */
[----:B------:R-:W-:Y:S02]  /*82a0*/  MOV R30, R8 ;  /* 0x00000008001e7202 */ /* 0x000fe40000000f00 */
[----:B------:R-:W-:Y:S02]  /*82b0*/  F2FP.BF16.F32.PACK_AB R8, R89, R90 ;  /* 0x0000005a5908723e */ /* 0x000fe400000010ff */
[----:B------:R-:W-:Y:S02]  /*82c0*/  F2FP.BF16.F32.PACK_AB R9, R35, R34 ;  /* 0x000000222309723e */ /* 0x000fe400000010ff */
[----:B------:R-:W-:Y:S02]  /*82d0*/  F2FP.BF16.F32.PACK_AB R10, R37, R88 ;  /* 0x00000058250a723e */ /* 0x000fe400000010ff */
[----:B------:R-:W-:-:S02]  /*82e0*/  F2FP.BF16.F32.PACK_AB R11, R39, R38 ;  /* 0x00000026270b723e */ /* 0x000fc400000010ff */
[----:B------:R-:W-:Y:S02]  /*82f0*/  MOV R46, R26 ;  /* 0x0000001a002e7202 */ /* 0x000fe40000000f00 */
[----:B------:R-:W-:Y:S01]  /*8300*/  MOV R45, R14 ;  /* 0x0000000e002d7202 */ /* 0x000fe20000000f00 */
[----:B------:R-:W-:Y:S01]  /*8310*/  STSM.16.M88.4 [R91], R8 ;  /* 0x000000085b007844 */ /* 0x000fe20000000200 */
[----:B------:R-:W-:Y:S02]  /*8320*/  MOV R44, R12 ;  /* 0x0000000c002c7202 */ /* 0x000fe40000000f00 */
[----:B0-----:R-:W-:Y:S02]  /*8330*/  F2FP.BF16.F32.PACK_AB R4, R41, R40 ;  /* 0x000000282904723e */ /* 0x001fe400000010ff */
[----:B------:R-:W-:Y:S02]  /*8340*/  F2FP.BF16.F32.PACK_AB R5, R43, R42 ;  /* 0x0000002a2b05723e */ /* 0x000fe400000010ff */
[----:B------:R-:W-:-:S02]  /*8350*/  F2FP.BF16.F32.PACK_AB R6, R33, R36 ;  /* 0x000000242106723e */ /* 0x000fc400000010ff */
[----:B------:R-:W-:Y:S02]  /*8360*/  F2FP.BF16.F32.PACK_AB R7, R29, R32 ;  /* 0x000000201d07723e */ /* 0x000fe400000010ff */
[----:B------:R-:W-:Y:S02]  /*8370*/  F2FP.BF16.F32.PACK_AB R12, R49, R48 ;  /* 0x00000030310c723e */ /* 0x000fe400000010ff */
[----:B------:R-:W-:Y:S01]  /*8380*/  F2FP.BF16.F32.PACK_AB R13, R51, R50 ;  /* 0x00000032330d723e */ /* 0x000fe200000010ff */
[----:B------:R0:W-:Y:S01]  /*8390*/  STSM.16.M88.4 [R46], R4 ;  /* 0x000000042e007844 */ /* 0x0001e20000000200 */
[----:B------:R-:W-:Y:S02]  /*83a0*/  F2FP.BF16.F32.PACK_AB R14, R53, R52 ;  /* 0x00000034350e723e */ /* 0x000fe400000010ff */
[----:B------:R-:W-:Y:S02]  /*83b0*/  F2FP.BF16.F32.PACK_AB R15, R55, R54 ;  /* 0x00000036370f723e */ /* 0x000fe400000010ff */
[----:B------:R-:W-:-:S02]  /*83c0*/  MOV R29, R24 ;  /* 0x00000018001d7202 */ /* 0x000fc40000000f00 */
[----:B------:R-:W-:Y:S01]  /*83d0*/  F2FP.BF16.F32.PACK_AB R24, R57, R56 ;  /* 0x000000383918723e */ /* 0x000fe200000010ff */
[----:B------:R1:W-:Y:S01]  /*83e0*/  STSM.16.M88.4 [R45], R12 ;  /* 0x0000000c2d007844 */ /* 0x0003e20000000200 */
[----:B------:R-:W-:Y:S02]  /*83f0*/  F2FP.BF16.F32.PACK_AB R25, R59, R58 ;  /* 0x0000003a3b19723e */ /* 0x000fe400000010ff */
[----:B------:R-:W-:Y:S02]  /*8400*/  F2FP.BF16.F32.PACK_AB R26, R61, R60 ;  /* 0x0000003c3d1a723e */ /* 0x000fe400000010ff */
[----:B------:R-:W-:Y:S02]  /*8410*/  F2FP.BF16.F32.PACK_AB R27, R63, R62 ;  /* 0x0000003e3f1b723e */ /* 0x000fe400000010ff */
[----:B------:R-:W-:Y:S01]  /*8420*/  PLOP3.LUT P0, PT, PT, PT, UP0, 0x80, 0x0 ;  /* 0x000000000000781c */ /* 0x000fe20003f0f008 */
[----:B0-----:R-:W-:Y:S01]  /*8430*/  IMAD.U32 R4, RZ, RZ, UR8 ;  /* 0x00000008ff047e24 */ /* 0x001fe2000f8e00ff */
[----:B------:R-:W0:Y:S01]  /*8440*/  LDC R46, c[0x0][0xbe8] ;  /* 0x0002fa00ff2e7b82 */ /* 0x000e220000000800 */
[----:B------:R2:W-:Y:S01]  /*8450*/  STSM.16.M88.4 [R44], R24 ;  /* 0x000000182c007844 */ /* 0x0005e20000000200 */
[----:B------:R-:W-:Y:S01]  /*8460*/  IMAD.U32 R5, RZ, RZ, UR9 ;  /* 0x00000009ff057e24 */ /* 0x000fe2000f8e00ff */
[----:B------:R-:W-:-:S02]  /*8470*/  ULDC.64 UR8, c[0x0][0xc08] ;  /* 0x0003020000087ab9 */ /* 0x000fc40000000a00 */
[----:B------:R2:W-:Y:S04]  /*8480*/  STSM.16.M88.4 [R31], R64 ;  /* 0x000000401f007844 */ /* 0x0005e80000000200 */
[----:B------:R2:W-:Y:S04]  /*8490*/  STSM.16.M88.4 [R30], R72 ;  /* 0x000000481e007844 */ /* 0x0005e80000000200 */
[----:B------:R2:W-:Y:S01]  /*84a0*/  STSM.16.M88.4 [R29], R80 ;  /* 0x000000501d007844 */ /* 0x0005e20000000200 */
[----:B------:R-:W-:Y:S06]  /*84b0*/  BAR.SYNC.DEFER_BLOCKING 0x1, 0x100 ;  /* 0x0044000000007b1d */ /* 0x000fec0000010000 */
[----:B------:R-:W3:Y:S01]  /*84c0*/  @P0 LDG.E R6, desc[UR10][R4.64] ;  /* 0x0000000a04060981 */ /* 0x000ee2000c1e1900 */
[----:B0-----:R-:W-:Y:S01]  /*84d0*/  ISETP.NE.AND P1, PT, R46, 0x1, PT ;  /* 0x000000012e00780c */ /* 0x001fe20003f25270 */
[----:B------:R-:W-:Y:S01]  /*84e0*/  UISETP.NE.U32.AND UP1, UPT, UR8, URZ, UPT ;  /* 0x0000003f0800728c */ /* 0x000fe2000bf25070 */
[----:B-1----:R-:W-:Y:S01]  /*84f0*/  IMAD.U32 R12, RZ, RZ, UR12 ;  /* 0x0000000cff0c7e24 */ /* 0x002fe2000f8e00ff */
[----:B------:R-:W-:-:S02]  /*8500*/  ULDC UR7, c[0x0][0xa88] ;  /* 0x0002a20000077ab9 */ /* 0x000fc40000000800 */
[----:B------:R-:W-:Y:S01]  /*8510*/  UISETP.NE.AND.EX UP1, UPT, UR9, URZ, UPT, UP1 ;  /* 0x0000003f0900728c */ /* 0x000fe2000bf25310 */
[----:B------:R-:W-:-:S05]  /*8520*/  IMAD.U32 R7, RZ, RZ, UR7 ;  /* 0x00000007ff077e24 */ /* 0x000fca000f8e00ff */
[----:B------:R-:W-:Y:S02]  /*8530*/  PLOP3.LUT P2, PT, PT, PT, UP1, 0x80, 0x0 ;  /* 0x000000000000781c */ /* 0x000fe40003f4f018 */
[----:B------:R-:W0:Y:S03]  /*8540*/  @P1 LDC R8, c[0x0][0xbec] ;  /* 0x0002fb00ff081b82 */ /* 0x000e260000000800 */
[----:B------:R-:W-:-:S04]  /*8550*/  @UP1 ULEA UR8, UP2, UR61, UR8, 0x2 ;  /* 0x000000083d081291 */ /* 0x000fc8000f84103f */
[----:B------:R-:W-:Y:S01]  /*8560*/  @UP1 ULEA.HI.X UR9, UR61, UR9, UR4, 0x2, UP2 ;  /* 0x000000093d091291 */ /* 0x000fe200090f1404 */
[----:B------:R-:W1:Y:S01]  /*8570*/  @P1 LDC R10, c[0x0][0xbf0] ;  /* 0x0002fc00ff0a1b82 */ /* 0x000e620000000800 */
[----:B------:R-:W-:Y:S01]  /*8580*/  IMAD.U32 R14, RZ, RZ, UR8 ;  /* 0x00000008ff0e7e24 */ /* 0x000fe2000f8e00ff */
[----:B------:R-:W-:-:S03]  /*8590*/  UMOV UR4, URZ ;  /* 0x0000003f00047c82 */ /* 0x000fc60008000000 */
[----:B------:R-:W-:-:S05]  /*85a0*/  IMAD.U32 R15, RZ, RZ, UR9 ;  /* 0x00000009ff0f7e24 */ /* 0x000fca000f8e00ff */
[----:B------:R2:W5:Y:S01]  /*85b0*/  @P2 LDG.E R7, desc[UR10][R14.64] ;  /* 0x0000000a0e072981 */ /* 0x000562000c1e1900 */
[----:B---3--:R-:W-:Y:S01]  /*85c0*/  @P0 R2UR UR4, R6 ;  /* 0x00000000060402ca */ /* 0x008fe200000e0000 */
[----:B012---:R-:W-:-:S14]  /*85d0*/  @P2 BRA `(.L_x_392) ;  /* 0x0000000000142947 */ /* 0x007fdc0003800000 */
[----:B------:R-:W-:Y:S05]  /*85e0*/  @!P0 BRA `(.L_x_392) ;  /* 0x0000000000108947 */ /* 0x000fea0003800000 */
[----:B------:R-:W-:Y:S02]  /*85f0*/  ULDC.64 UR8, c[0x0][0x208] ;  /* 0x0000820000087ab9 */ /* 0x000fe40000000a00 */
[----:B------:R-:W2:Y:S04]  /*8600*/  LDG.E R6, desc[UR8][R4.64] ;  /* 0x0000000804067981 */ /* 0x000ea8000c1e1900 */
[----:B-----5:R-:W2:Y:S02]  /*8610*/  LDG.E R7, desc[UR8][R4.64+0x4] ;  /* 0x0000040804077981 */ /* 0x020ea4000c1e1900 */
[----:B--2---:R-:W-:-:S07]  /*8620*/  IMAD.IADD R7, R7, 0x1, -R6 ;  /* 0x0000000107077824 */ /* 0x004fce00078e0a06 */
.L_x_392:
[----:B------:R-:W-:Y:S01]  /*8630*/  R2UR UR17, R22 ;  /* 0x00000000161172ca */ /* 0x000fe200000e0000 */
[----:B------:R-:W-:Y:S01]  /*8640*/  ULDC.64 UR12, c[0x0][0xb90] ;  /* 0x0002e400000c7ab9 */ /* 0x000fe20000000a00 */
[----:B------:R-:W-:Y:S01]  /*8650*/  R2UR UR15, R185 ;  /* 0x00000000b90f72ca */ /* 0x000fe200000e0000 */
[----:B------:R-:W-:Y:S01]  /*8660*/  USHF.R.S32.HI UR11, URZ, 0x1f, UR4 ;  /* 0x0000001f3f0b7899 */ /* 0x000fe20008011404 */
[----:B------:R-:W-:Y:S01]  /*8670*/  IMAD R11, R12, 0x80, R191 ;  /* 0x000000800c0b7824 */ /* 0x000fe200078e02bf */
[----:B------:R-:W-:Y:S01]  /*8680*/  UMOV UR10, UR4 ;  /* 0x00000004000a7c82 */ /* 0x000fe20008000000 */
[----:B------:R-:W-:Y:S01]  /*8690*/  USEL UR61, UR61, URZ, !UP0 ;  /* 0x0000003f3d3d7287 */ /* 0x000fe2000c000000 */
[----:B------:R-:W-:Y:S01]  /*86a0*/  R2UR UR16, R23 ;  /* 0x00000000171072ca */ /* 0x000fe200000e0000 */
[----:B------:R-:W-:Y:S01]  /*86b0*/  @P1 IMAD.HI.U32 R5, R11, R8, RZ ;  /* 0x000000080b051227 */ /* 0x000fe200078e00ff */
[----:B------:R-:W-:Y:S01]  /*86c0*/  MOV R4, R11 ;  /* 0x0000000b00047202 */ /* 0x000fe20000000f00 */
[----:B------:R-:W0:Y:S01]  /*86d0*/  @P1 LDC R29, c[0x0][0xbec] ;  /* 0x0002fb00ff1d1b82 */ /* 0x000e220000000800 */
[----:B------:R-:W-:Y:S01]  /*86e0*/  ULDC.64 UR18, c[0x0][0x208] ;  /* 0x0000820000127ab9 */ /* 0x000fe20000000a00 */
[----:B-----5:R-:W-:Y:S01]  /*86f0*/  IMAD R49, R7, R46, RZ ;  /* 0x0000002e07317224 */ /* 0x020fe200078e02ff */
[----:B------:R-:W-:Y:S01]  /*8700*/  USHF.R.S32.HI UR14, URZ, 0x1f, UR17 ;  /* 0x0000001f3f0e7899 */ /* 0x000fe20008011411 */
[----:B------:R-:W-:Y:S01]  /*8710*/  @P1 SHF.R.U32.HI R4, RZ, R10, R5 ;  /* 0x0000000aff041219 */ /* 0x000fe20000011605 */
[----:B------:R-:W-:Y:S01]  /*8720*/  UIMAD.WIDE.U32 UR8, UR17, UR12, UR10 ;  /* 0x0000000c110872a5 */ /* 0x000fe2000f8e000a */
[----:B------:R-:W-:Y:S01]  /*8730*/  IMAD R5, R184, 0x40, R17 ;  /* 0x00000040b8057824 */ /* 0x000fe200078e0211 */
[----:B------:R-:W-:-:S02]  /*8740*/  UIMAD UR7, UR14, UR12, URZ ;  /* 0x0000000c0e0772a4 */ /* 0x000fc4000f8e023f */
[----:B------:R-:W-:Y:S01]  /*8750*/  USEL UR15, UR15, URZ, !UP0 ;  /* 0x0000003f0f0f7287 */ /* 0x000fe2000c000000 */
[----:B------:R-:W-:Y:S01]  /*8760*/  IMAD.MOV R9, RZ, RZ, -R4 ;  /* 0x000000ffff097224 */ /* 0x000fe200078e0a04 */
[----:B------:R-:W-:Y:S01]  /*8770*/  UIMAD UR7, UR17, UR13, UR7 ;  /* 0x0000000d110772a4 */ /* 0x000fe2000f8e0207 */
[----:B------:R-:W-:Y:S01]  /*8780*/  IMAD.WIDE R20, R5, 0x2, R20 ;  /* 0x0000000205147825 */ /* 0x000fe200078e0214 */
[----:B------:R-:W-:Y:S01]  /*8790*/  SHF.R.S32.HI R5, RZ, 0x1f, R4 ;  /* 0x0000001fff057819 */ /* 0x000fe20000011404 */
[----:B------:R-:W-:Y:S01]  /*87a0*/  ULDC.64 UR12, c[0x0][0xb98] ;  /* 0x0002e600000c7ab9 */ /* 0x000fe20000000a00 */
[----:B------:R-:W-:Y:S01]  /*87b0*/  UIADD3 UR9, UR9, UR7, URZ ;  /* 0x0000000709097290 */ /* 0x000fe2000fffe03f */
[----:B------:R-:W-:Y:S01]  /*87c0*/  IMAD R9, R46, R9, R11 ;  /* 0x000000092e097224 */ /* 0x000fe200078e020b */
[----:B------:R-:W-:Y:S01]  /*87d0*/  UIMAD UR7, UR15, UR12, URZ ;  /* 0x0000000c0f0772a4 */ /* 0x000fe2000f8e023f */
[C---:B------:R-:W-:Y:S01]  /*87e0*/  IADD3 R13, P3, R20.reuse, 0x2000, RZ ;  /* 0x00002000140d7810 */ /* 0x040fe20007f7e0ff */
[----:B------:R-:W-:Y:S01]  /*87f0*/  UIMAD.WIDE.U32 UR8, UR61, UR12, UR8 ;  /* 0x0000000c3d0872a5 */ /* 0x000fe2000f8e0008 */
[----:B------:R-:W-:Y:S01]  /*8800*/  IADD3 R15, P0, R20, 0x1000, RZ ;  /* 0x00001000140f7810 */ /* 0x000fe20007f1e0ff */
[----:B------:R-:W-:Y:S01]  /*8810*/  UIMAD UR7, UR61, UR13, UR7 ;  /* 0x0000000d3d0772a4 */ /* 0x000fe2000f8e0207 */
[----:B------:R-:W-:Y:S01]  /*8820*/  LOP3.LUT R8, R13, 0x380, RZ, 0xc0, !PT ;  /* 0x000003800d087812 */ /* 0x000fe200078ec0ff */
[----:B------:R-:W-:Y:S01]  /*8830*/  IMAD.U32 R22, RZ, RZ, UR16 ;  /* 0x00000010ff167e24 */ /* 0x000fe2000f8e00ff */
[----:B------:R-:W-:Y:S01]  /*8840*/  ULDC.64 UR12, c[0x0][0xaa0] ;  /* 0x0002a800000c7ab9 */ /* 0x000fe20000000a00 */
[----:B------:R-:W-:-:S02]  /*8850*/  IADD3 R4, P2, R4, UR8, RZ ;  /* 0x0000000804047c10 */ /* 0x000fc4000ff5e0ff */
[----:B------:R-:W-:Y:S01]  /*8860*/  IMAD.U32 R6, RZ, RZ, UR7 ;  /* 0x00000007ff067e24 */ /* 0x000fe2000f8e00ff */
[----:B------:R-:W-:Y:S01]  /*8870*/  SHF.R.U64 R8, R8, 0x3, RZ ;  /* 0x0000000308087819 */ /* 0x000fe200000012ff */
[----:B------:R-:W-:Y:S01]  /*8880*/  IMAD R22, R22, 0x80, R189 ;  /* 0x0000008016167824 */ /* 0x000fe200078e02bd */
[----:B------:R-:W-:Y:S02]  /*8890*/  IADD3 R41, P6, R20, 0x4000, RZ ;  /* 0x0000400014297810 */ /* 0x000fe40007fde0ff */
[----:B------:R-:W-:Y:S01]  /*88a0*/  IADD3.X R5, R5, UR9, R6, P2, !PT ;  /* 0x0000000905057c10 */ /* 0x000fe200097fe406 */
[----:B------:R-:W-:Y:S01]  /*88b0*/  ULDC.64 UR8, c[0x0][0xb88] ;  /* 0x0002e20000087ab9 */ /* 0x000fe20000000a00 */
[----:B------:R-:W-:Y:S02]  /*88c0*/  SHF.R.S32.HI R6, RZ, 0x1f, R9 ;  /* 0x0000001fff067819 */ /* 0x000fe40000011409 */
[----:B------:R-:W-:Y:S01]  /*88d0*/  LOP3.LUT R8, R8, R13, RZ, 0x3c, !PT ;  /* 0x0000000d08087212 */ /* 0x000fe200078e3cff */
[----:B------:R-:W-:Y:S01]  /*88e0*/  IMAD.WIDE.U32 R4, R9, UR8, R4 ;  /* 0x0000000809047c25 */ /* 0x000fe2000f8e0004 */
[C---:B------:R-:W-:Y:S01]  /*88f0*/  IADD3 R11, P2, R20.reuse, 0x3000, RZ ;  /* 0x00003000140b7810 */ /* 0x040fe20007f5e0ff */
[----:B------:R-:W-:Y:S01]  /*8900*/  UIMAD UR7, UR11, UR12, URZ ;  /* 0x0000000c0b0772a4 */ /* 0x000fe2000f8e023f */
[----:B------:R-:W-:Y:S01]  /*8910*/  IADD3 R37, P5, R20, 0x5000, RZ ;  /* 0x0000500014257810 */ /* 0x000fe20007fbe0ff */
[----:B------:R-:W-:Y:S01]  /*8920*/  IMAD R10, R6, UR8, RZ ;  /* 0x00000008060a7c24 */ /* 0x000fe2000f8e02ff */
[----:B------:R-:W-:Y:S01]  /*8930*/  IADD3.X R7, RZ, R21, RZ, P2, !PT ;  /* 0x00000015ff077210 */ /* 0x000fe200017fe4ff */
[----:B------:R-:W-:Y:S01]  /*8940*/  UIMAD UR7, UR4, UR13, UR7 ;  /* 0x0000000d040772a4 */ /* 0x000fe2000f8e0207 */
[----:B------:R-:W-:Y:S01]  /*8950*/  LOP3.LUT R6, R11, 0x380, RZ, 0xc0, !PT ;  /* 0x000003800b067812 */ /* 0x000fe200078ec0ff */
[----:B------:R-:W-:Y:S01]  /*8960*/  IMAD R13, R9, UR9, R10 ;  /* 0x00000009090d7c24 */ /* 0x000fe2000f8e020a */
[----:B------:R-:W-:Y:S01]  /*8970*/  ULDC.64 UR8, c[0x0][0xb50] ;  /* 0x0002d40000087ab9 */ /* 0x000fe20000000a00 */
[----:B------:R-:W-:Y:S01]  /*8980*/  ULDC.64 UR10, c[0x0][0xae8] ;  /* 0x0002ba00000a7ab9 */ /* 0x000fe20000000a00 */
[----:B------:R-:W-:Y:S01]  /*8990*/  LEA R10, P4, R4, UR8, 0x2 ;  /* 0x00000008040a7c11 */ /* 0x000fe2000f8810ff */
[----:B------:R-:W-:Y:S01]  /*89a0*/  IMAD.IADD R5, R5, 0x1, R13 ;  /* 0x0000000105057824 */ /* 0x000fe200078e020d */
[----:B------:R-:W-:Y:S01]  /*89b0*/  SHF.R.U64 R6, R6, 0x3, RZ ;  /* 0x0000000306067819 */ /* 0x000fe200000012ff */
[----:B------:R-:W-:Y:S01]  /*89c0*/  IMAD.X R13, RZ, RZ, R21, P0 ;  /* 0x000000ffff0d7224 */ /* 0x000fe200000e0615 */
[----:B------:R-:W-:Y:S01]  /*89d0*/  LOP3.LUT P0, RZ, R187, 0x3, RZ, 0xc0, !PT ;  /* 0x00000003bbff7812 */ /* 0x000fe2000780c0ff */
[----:B------:R-:W-:Y:S01]  /*89e0*/  SHFL.IDX PT, R30, R10, RZ, 0x1c1f ;  /* 0x001c1fff0a1e7589 */ /* 0x000fe200000e0000 */
[----:B------:R-:W-:Y:S01]  /*89f0*/  LEA.HI.X R14, R4, UR9, R5, 0x2, P4 ;  /* 0x00000009040e7c11 */ /* 0x000fe2000a0f1405 */
[C---:B------:R-:W-:Y:S01]  /*8a00*/  VIADD R4, R22.reuse, 0x8 ;  /* 0x0000000816047836 */ /* 0x040fe20000000000 */
[-C--:B------:R-:W-:Y:S01]  /*8a10*/  ISETP.GE.OR P2, PT, R22, R49.reuse, P0 ;  /* 0x000000311600720c */ /* 0x080fe20000746670 */
[----:B------:R-:W-:Y:S01]  /*8a20*/  SHFL.IDX PT, R44, R10, 0x1, 0x1c1f ;  /* 0x003c1f000a2c7f89 */ /* 0x000fe200000e0000 */
[----:B------:R-:W-:Y:S01]  /*8a30*/  UIMAD.WIDE.U32 UR8, UR4, UR12, URZ ;  /* 0x0000000c040872a5 */ /* 0x000fe2000f8e003f */
[----:B------:R-:W-:Y:S01]  /*8a40*/  IADD3 R33, P4, R20, 0x6000, RZ ;  /* 0x0000600014217810 */ /* 0x000fe20007f9e0ff */
[----:B------:R-:W-:Y:S01]  /*8a50*/  IMAD.X R9, RZ, RZ, R21, P3 ;  /* 0x000000ffff097224 */ /* 0x000fe200018e0615 */
[----:B------:R-:W1:Y:S01]  /*8a60*/  SHFL.IDX PT, R31, R14, RZ, 0x1c1f ;  /* 0x001c1fff0e1f7589 */ /* 0x000e6200000e0000 */
[----:B------:R-:W-:-:S02]  /*8a70*/  ISETP.GE.OR P0, PT, R4, R49, P0 ;  /* 0x000000310400720c */ /* 0x000fc40000706670 */
[----:B------:R-:W-:Y:S01]  /*8a80*/  LOP3.LUT R6, R6, R11, RZ, 0x3c, !PT ;  /* 0x0000000b06067212 */ /* 0x000fe200078e3cff */
[----:B------:R-:W2:Y:S01]  /*8a90*/  SHFL.IDX PT, R45, R14, 0x1, 0x1c1f ;  /* 0x003c1f000e2d7f89 */ /* 0x000ea200000e0000 */
[----:B------:R-:W-:Y:S01]  /*8aa0*/  UIADD3 UR9, UR9, UR7, URZ ;  /* 0x0000000709097290 */ /* 0x000fe2000fffe03f */
[C---:B------:R-:W-:Y:S01]  /*8ab0*/  IADD3 R5, P3, R20.reuse, 0x7000, RZ ;  /* 0x0000700014057810 */ /* 0x040fe20007f7e0ff */
[----:B------:R-:W-:Y:S01]  /*8ac0*/  UIMAD UR4, UR14, UR10, URZ ;  /* 0x0000000a0e0472a4 */ /* 0x000fe2000f8e023f */
[----:B------:R-:W-:Y:S02]  /*8ad0*/  LOP3.LUT R40, R41, 0x380, RZ, 0xc0, !PT ;  /* 0x0000038029287812 */ /* 0x000fe400078ec0ff */
[----:B------:R-:W-:Y:S02]  /*8ae0*/  LOP3.LUT R36, R37, 0x380, RZ, 0xc0, !PT ;  /* 0x0000038025247812 */ /* 0x000fe400078ec0ff */
[----:B------:R-:W-:Y:S02]  /*8af0*/  LOP3.LUT R32, R33, 0x380, RZ, 0xc0, !PT ;  /* 0x0000038021207812 */ /* 0x000fe400078ec0ff */
[----:B------:R-:W-:Y:S01]  /*8b00*/  LOP3.LUT R12, R15, 0x380, RZ, 0xc0, !PT ;  /* 0x000003800f0c7812 */ /* 0x000fe200078ec0ff */
[----:B-1----:R1:W-:Y:S01]  /*8b10*/  @!P2 ST.E desc[UR18][R30.64], R3 ;  /* 0x000000031e00a985 */ /* 0x0023e2000c101912 */
[----:B------:R-:W-:Y:S01]  /*8b20*/  UIMAD UR4, UR17, UR11, UR4 ;  /* 0x0000000b110472a4 */ /* 0x000fe2000f8e0204 */
[----:B------:R-:W-:Y:S01]  /*8b30*/  LOP3.LUT R11, R20, 0x380, RZ, 0xc0, !PT ;  /* 0x00000380140b7812 */ /* 0x000fe200078ec0ff */
[----:B------:R-:W-:Y:S01]  /*8b40*/  UIMAD.WIDE.U32 UR8, UR17, UR10, UR8 ;  /* 0x0000000a110872a5 */ /* 0x000fe2000f8e0008 */
[----:B--2---:R2:W-:Y:S01]  /*8b50*/  @!P0 ST.E desc[UR18][R44.64], R0 ;  /* 0x000000002c008985 */ /* 0x0045e2000c101912 */
[----:B------:R-:W-:Y:S01]  /*8b60*/  LOP3.LUT R4, R5, 0x380, RZ, 0xc0, !PT ;  /* 0x0000038005047812 */ /* 0x000fe200078ec0ff */
[----:B------:R-:W-:Y:S01]  /*8b70*/  ULDC.64 UR10, c[0x0][0xaf0] ;  /* 0x0002bc00000a7ab9 */ /* 0x000fe20000000a00 */
[----:B------:R-:W-:Y:S01]  /*8b80*/  SHF.R.U64 R40, R40, 0x3, RZ ;  /* 0x0000000328287819 */ /* 0x000fe200000012ff */
[----:B------:R-:W-:Y:S01]  /*8b90*/  IMAD.X R25, RZ, RZ, R21, P3 ;  /* 0x000000ffff197224 */ /* 0x000fe200018e0615 */
[----:B------:R-:W-:-:S02]  /*8ba0*/  SHF.R.U64 R36, R36, 0x3, RZ ;  /* 0x0000000324247819 */ /* 0x000fc400000012ff */
[----:B------:R-:W-:Y:S01]  /*8bb0*/  SHF.R.U64 R32, R32, 0x3, RZ ;  /* 0x0000000320207819 */ /* 0x000fe200000012ff */
[----:B-1----:R-:W1:Y:S01]  /*8bc0*/  @P1 LDC R31, c[0x0][0xbf0] ;  /* 0x0002fc00ff1f1b82 */ /* 0x002e620000000800 */
[----:B------:R-:W-:Y:S01]  /*8bd0*/  IMAD.U32 R3, RZ, RZ, UR16 ;  /* 0x00000010ff037e24 */ /* 0x000fe2000f8e00ff */
[----:B------:R-:W-:Y:S01]  /*8be0*/  UIADD3 UR9, UR9, UR4, URZ ;  /* 0x0000000409097290 */ /* 0x000fe2000fffe03f */
[----:B------:R-:W-:Y:S01]  /*8bf0*/  SHF.R.U64 R12, R12, 0x3, RZ ;  /* 0x000000030c0c7819 */ /* 0x000fe200000012ff */
[----:B--2---:R-:W-:Y:S01]  /*8c00*/  IMAD R0, R19, 0x20, R184 ;  /* 0x0000002013007824 */ /* 0x004fe200078e02b8 */
[----:B------:R-:W-:Y:S01]  /*8c10*/  UIMAD UR4, UR15, UR10, URZ ;  /* 0x0000000a0f0472a4 */ /* 0x000fe2000f8e023f */
[----:B------:R-:W-:Y:S02]  /*8c20*/  SHF.R.U64 R11, R11, 0x3, RZ ;  /* 0x000000030b0b7819 */ /* 0x000fe400000012ff */
[----:B------:R-:W-:Y:S01]  /*8c30*/  IMAD R44, R3, 0x80, R0 ;  /* 0x00000080032c7824 */ /* 0x000fe200078e0200 */
[----:B------:R-:W-:Y:S01]  /*8c40*/  UIMAD.WIDE.U32 UR8, UR61, UR10, UR8 ;  /* 0x0000000a3d0872a5 */ /* 0x000fe2000f8e0008 */
[----:B------:R-:W-:-:S02]  /*8c50*/  SHF.R.U64 R4, R4, 0x3, RZ ;  /* 0x0000000304047819 */ /* 0x000fc400000012ff */
[----:B0-----:R-:W-:Y:S01]  /*8c60*/  @P1 IMAD.HI.U32 R0, R44, R29, RZ ;  /* 0x0000001d2c001227 */ /* 0x001fe200078e00ff */
[----:B------:R-:W-:Y:S01]  /*8c70*/  UIMAD UR4, UR61, UR11, UR4 ;  /* 0x0000000b3d0472a4 */ /* 0x000fe2000f8e0204 */
[----:B------:R-:W-:Y:S02]  /*8c80*/  LOP3.LUT R40, R40, R41, RZ, 0x3c, !PT ;  /* 0x0000002928287212 */ /* 0x000fe400078e3cff */
[----:B------:R-:W-:Y:S01]  /*8c90*/  IMAD.MOV.U32 R3, RZ, RZ, R44 ;  /* 0x000000ffff037224 */ /* 0x000fe200078e002c */
[----:B------:R-:W-:Y:S01]  /*8ca0*/  LOP3.LUT R36, R36, R37, RZ, 0x3c, !PT ;  /* 0x0000002524247212 */ /* 0x000fe200078e3cff */
[----:B------:R-:W-:Y:S01]  /*8cb0*/  UIADD3 UR4, UR9, UR4, URZ ;  /* 0x0000000409047290 */ /* 0x000fe2000fffe03f */
[----:B------:R-:W-:Y:S01]  /*8cc0*/  LOP3.LUT R32, R32, R33, RZ, 0x3c, !PT ;  /* 0x0000002120207212 */ /* 0x000fe200078e3cff */
[--C-:B------:R-:W-:Y:S01]  /*8cd0*/  IMAD.X R41, RZ, RZ, R21.reuse, P6 ;  /* 0x000000ffff297224 */ /* 0x100fe200030e0615 */
[----:B------:R-:W-:Y:S01]  /*8ce0*/  LOP3.LUT R12, R12, R15, RZ, 0x3c, !PT ;  /* 0x0000000f0c0c7212 */ /* 0x000fe200078e3cff */
[--C-:B------:R-:W-:Y:S01]  /*8cf0*/  IMAD.X R37, RZ, RZ, R21.reuse, P5 ;  /* 0x000000ffff257224 */ /* 0x100fe200028e0615 */
[----:B------:R-:W-:Y:S01]  /*8d00*/  LOP3.LUT R20, R11, R20, RZ, 0x3c, !PT ;  /* 0x000000140b147212 */ /* 0x000fe200078e3cff */
[----:B------:R-:W-:Y:S01]  /*8d10*/  IMAD.X R33, RZ, RZ, R21, P4 ;  /* 0x000000ffff217224 */ /* 0x000fe200020e0615 */
[----:B-1----:R-:W-:Y:S01]  /*8d20*/  @P1 SHF.R.U32.HI R3, RZ, R31, R0 ;  /* 0x0000001fff031219 */ /* 0x002fe20000011600 */
[----:B------:R-:W-:Y:S01]  /*8d30*/  IMAD.U32 R30, RZ, RZ, UR8 ;  /* 0x00000008ff1e7e24 */ /* 0x000fe2000f8e00ff */
[----:B------:R-:W-:Y:S01]  /*8d40*/  LOP3.LUT R24, R4, R5, RZ, 0x3c, !PT ;  /* 0x0000000504187212 */ /* 0x000fe200078e3cff */
[----:B------:R-:W5:Y:S01]  /*8d50*/  LD.E.128 R12, desc[UR18][R12.64] ;  /* 0x000000120c0c7980 */ /* 0x000f62000c101d00 */
[--C-:B------:R-:W-:Y:S01]  /*8d60*/  SHF.R.S32.HI R0, RZ, 0x1f, R3.reuse ;  /* 0x0000001fff007819 */ /* 0x100fe20000011403 */
[----:B------:R-:W-:Y:S01]  /*8d70*/  IMAD.MOV R29, RZ, RZ, -R3 ;  /* 0x000000ffff1d7224 */ /* 0x000fe200078e0a03 */
[----:B------:R-:W-:Y:S01]  /*8d80*/  MOV R31, UR9 ;  /* 0x00000009001f7c02 */ /* 0x000fe20008000f00 */
[----:B------:R-:W-:Y:S01]  /*8d90*/  ULDC.64 UR8, c[0x0][0xae0] ;  /* 0x0002b80000087ab9 */ /* 0x000fe20000000a00 */
[----:B------:R-:W5:Y:S01]  /*8da0*/  LD.E.128 R20, desc[UR18][R20.64] ;  /* 0x0000001214147980 */ /* 0x000f62000c101d00 */
[----:B------:R-:W-:-:S02]  /*8db0*/  IMAD R0, R0, UR8, RZ ;  /* 0x0000000800007c24 */ /* 0x000fc4000f8e02ff */
[----:B------:R-:W-:Y:S01]  /*8dc0*/  IMAD R29, R46, R29, R44 ;  /* 0x0000001d2e1d7224 */ /* 0x000fe200078e022c */
[----:B------:R-:W5:Y:S01]  /*8dd0*/  LD.E.128 R8, desc[UR18][R8.64] ;  /* 0x0000001208087980 */ /* 0x000f62000c101d00 */
[----:B------:R-:W-:Y:S02]  /*8de0*/  IMAD.U32 R31, RZ, RZ, UR4 ;  /* 0x00000004ff1f7e24 */ /* 0x000fe4000f8e00ff */
[----:B------:R-:W-:Y:S01]  /*8df0*/  IMAD R45, R3, UR9, R0 ;  /* 0x00000009032d7c24 */ /* 0x000fe2000f8e0200 */
[----:B------:R-:W5:Y:S01]  /*8e00*/  LD.E.128 R4, desc[UR18][R6.64] ;  /* 0x0000001206047980 */ /* 0x000f62000c101d00 */
[----:B------:R-:W-:-:S03]  /*8e10*/  SHF.R.S32.HI R0, RZ, 0x1f, R29 ;  /* 0x0000001fff007819 */ /* 0x000fc6000001141d */
[----:B------:R-:W5:Y:S01]  /*8e20*/  LD.E.128 R40, desc[UR18][R40.64] ;  /* 0x0000001228287980 */ /* 0x000f62000c101d00 */
[----:B------:R-:W-:Y:S01]  /*8e30*/  IMAD.WIDE.U32 R30, R3, UR8, R30 ;  /* 0x00000008031e7c25 */ /* 0x000fe2000f8e001e */
[----:B------:R-:W-:Y:S02]  /*8e40*/  ULDC.64 UR8, c[0x0][0xad8] ;  /* 0x0002b60000087ab9 */ /* 0x000fe40000000a00 */
[----:B------:R-:W5:Y:S04]  /*8e50*/  LD.E.128 R36, desc[UR18][R36.64] ;  /* 0x0000001224247980 */ /* 0x000f68000c101d00 */
[----:B------:R-:W5:Y:S04]  /*8e60*/  LD.E.128 R32, desc[UR18][R32.64] ;  /* 0x0000001220207980 */ /* 0x000f68000c101d00 */
[----:B------:R-:W5:Y:S01]  /*8e70*/  LD.E.128 R24, desc[UR18][R24.64] ;  /* 0x0000001218187980 */ /* 0x000f62000c101d00 */
[----:B------:R-:W-:Y:S01]  /*8e80*/  IMAD.U32 R51, RZ, RZ, UR16 ;  /* 0x00000010ff337e24 */ /* 0x000fe2000f8e00ff */
[----:B------:R-:W-:Y:S01]  /*8e90*/  @!PT LDS RZ, [RZ] ;  /* 0x00000000fffff984 */ /* 0x000fe20000000800 */
[----:B------:R-:W-:Y:S01]  /*8ea0*/  @!PT LDS RZ, [RZ] ;  /* 0x00000000fffff984 */ /* 0x000fe20000000800 */
[----:B------:R-:W-:Y:S01]  /*8eb0*/  @!PT LDS RZ, [RZ] ;  /* 0x00000000fffff984 */ /* 0x000fe20000000800 */
[----:B------:R-:W-:Y:S01]  /*8ec0*/  @!PT LDS RZ, [RZ] ;  /* 0x00000000fffff984 */ /* 0x000fe20000000800 */
[----:B------:R0:W-:Y:S06]  /*8ed0*/  MEMBAR.ALL.CTA ;  /* 0x0000000000007992 */ /* 0x0001ec0000008000 */
[----:B0-----:R-:W0:Y:S01]  /*8ee0*/  FENCE.VIEW.ASYNC.S ;  /* 0x00000000000073c6 */ /* 0x001e220000000000 */
[----:B------:R-:W-:-:S02]  /*8ef0*/  IMAD.IADD R31, R31, 0x1, R45 ;  /* 0x000000011f1f7824 */ /* 0x000fc400078e022d */
[----:B------:R-:W-:Y:S02]  /*8f00*/  IMAD R44, R0, UR8, RZ ;  /* 0x00000008002c7c24 */ /* 0x000fe4000f8e02ff */
[----:B------:R-:W-:Y:S02]  /*8f10*/  IMAD R46, R51, 0x80, R184 ;  /* 0x00000080332e7824 */ /* 0x000fe400078e02b8 */
[C---:B------:R-:W-:Y:S02]  /*8f20*/  IMAD R3, R29.reuse, UR9, R44 ;  /* 0x000000091d037c24 */ /* 0x040fe4000f8e022c */
[----:B------:R-:W-:Y:S01]  /*8f30*/  IMAD.WIDE.U32 R30, R29, UR8, R30 ;  /* 0x000000081d1e7c25 */ /* 0x000fe2000f8e001e */
[C---:B------:R-:W-:Y:S01]  /*8f40*/  ISETP.GE.AND P2, PT, R46.reuse, R49, PT ;  /* 0x000000312e00720c */ /* 0x040fe20003f46270 */
[----:B------:R-:W-:Y:S02]  /*8f50*/  ULDC.64 UR8, c[0x0][0xa80] ;  /* 0x0002a00000087ab9 */ /* 0x000fe40000000a00 */
[----:B------:R-:W-:Y:S01]  /*8f60*/  VIADD R0, R46, 0x20 ;  /* 0x000000202e007836 */ /* 0x000fe20000000000 */
[----:B------:R-:W-:Y:S01]  /*8f70*/  LEA R44, P3, R30, UR8, 0x1 ;  /* 0x000000081e2c7c11 */ /* 0x000fe2000f8608ff */
[----:B------:R-:W-:-:S02]  /*8f80*/  IMAD.IADD R3, R31, 0x1, R3 ;  /* 0x000000011f037824 */ /* 0x000fc400078e0203 */
[----:B------:R-:W-:Y:S01]  /*8f90*/  VIADD R28, R28, 0x34820 ;  /* 0x000348201c1c7836 */ /* 0x000fe20000000000 */
[-C--:B------:R-:W-:Y:S01]  /*8fa0*/  ISETP.GE.AND P0, PT, R0, R49.reuse, PT ;  /* 0x000000310000720c */ /* 0x080fe20003f06270 */
[----:B------:R-:W-:Y:S01]  /*8fb0*/  VIADD R0, R46, 0x40 ;  /* 0x000000402e007836 */ /* 0x000fe20000000000 */
[----:B------:R-:W-:Y:S02]  /*8fc0*/  LEA.HI.X R3, R30, UR9, R3, 0x1, P3 ;  /* 0x000000091e037c11 */ /* 0x000fe400098f0c03 */
[----:B------:R-:W-:Y:S01]  /*8fd0*/  PRMT R28, RZ, 0x654, R28 ;  /* 0x00000654ff1c7816 */ /* 0x000fe2000000001c */
[----:B0-----:R0:W1:Y:S01]  /*8fe0*/  SHFL.IDX PT, R30, R44, RZ, 0x181f ;  /* 0x00181fff2c1e7589 */ /* 0x00106200000e0000 */
[----:B------:R-:W-:Y:S01]  /*8ff0*/  ISETP.GE.AND P1, PT, R0, R49, PT ;  /* 0x000000310000720c */ /* 0x000fe20003f26270 */
[----:B------:R-:W-:Y:S01]  /*9000*/  BSSY B1, `(.L_x_393) ;  /* 0x000000e000017945 */ /* 0x000fe20003800000 */
[----:B------:R0:W-:Y:S01]  /*9010*/  SYNCS.ARRIVE.TRANS64.RED.A1T0 RZ, [R28+URZ], RZ ;  /* 0x000000ff1cff79a7 */ /* 0x0001e2000810043f */
[----:B------:R0:W2:Y:S02]  /*9020*/  SHFL.IDX PT, R0, R3, RZ, 0x181f ;  /* 0x00181fff03007589 */ /* 0x0000a400000e0000 */
[----:B------:R-:W-:Y:S08]  /*9030*/  @P2 BRA `(.L_x_394) ;  /* 0x0000000000282947 */ /* 0x000ff00003800000 */
[----:B------:R-:W-:Y:S01]  /*9040*/  ULDC UR4, c[0x0][0xac8] ;  /* 0x0002b20000047ab9 */ /* 0x000fe20000000800 */
[----:B------:R-:W-:Y:S01]  /*9050*/  ULDC.64 UR8, c[0x0][0x208] ;  /* 0x0000820000087ab9 */ /* 0x000fe20000000a00 */
[----:B------:R-:W-:Y:S02]  /*9060*/  ISETP.GE.AND P2, PT, R17, UR4, PT ;  /* 0x0000000411007c0c */ /* 0x000fe4000bf46270 */
[----:B------:R-:W-:-:S11]  /*9070*/  ISETP.GE.AND P3, PT, R18, UR4, PT ;  /* 0x0000000412007c0c */ /* 0x000fd6000bf66270 */
[CC--:B01----:R-:W-:Y:S02]  /*9080*/  @!P2 LEA R28, P4, R17.reuse, R30.reuse, 0x1 ;  /* 0x0000001e111ca211 */ /* 0x0c3fe400078808ff */
[C---:B------:R-:W-:Y:S02]  /*9090*/  @!P3 LEA R30, P5, R18.reuse, R30, 0x1 ;  /* 0x0000001e121eb211 */ /* 0x040fe400078a08ff */
[-C--:B--2---:R-:W-:Y:S02]  /*90a0*/  @!P2 LEA.HI.X R29, R17, R0.reuse, R195, 0x1, P4 ;  /* 0x00000000111da211 */ /* 0x084fe400020f0cc3 */
[----:B------:R-:W-:-:S03]  /*90b0*/  @!P3 LEA.HI.X R31, R18, R0, R194, 0x1, P5 ;  /* 0x00000000121fb211 */ /* 0x000fc600028f0cc2 */
[----:B-----5:R3:W-:Y:S04]  /*90c0*/  @!P2 ST.E.128 desc[UR8][R28.64], R20 ;  /* 0x000000141c00a985 */ /* 0x0207e8000c101d08 */
[----:B------:R3:W-:Y:S02]  /*90d0*/  @!P3 ST.E.128 desc[UR8][R30.64], R40 ;  /* 0x000000281e00b985 */ /* 0x0007e4000c101d08 */
.L_x_394:
[----:B------:R-:W-:Y:S05]  /*90e0*/  BSYNC B1 ;  /* 0x0000000000017941 */ /* 0x000fea0003800000 */
.L_x_393:
[----:B--2---:R2:W4:Y:S01]  /*90f0*/  SHFL.IDX PT, R0, R3, 0x1, 0x181f ;  /* 0x00381f0003007f89 */ /* 0x00452200000e0000 */
[----:B------:R-:W-:Y:S03]  /*9100*/  BSSY B1, `(.L_x_395) ;  /* 0x000000d000017945 */ /* 0x000fe60003800000 */
[----:B---3-5:R2:W3:Y:S01]  /*9110*/  SHFL.IDX PT, R22, R44, 0x1, 0x181f ;  /* 0x00381f002c167f89 */ /* 0x0284e200000e0000 */
[----:B------:R-:W-:Y:S05]  /*9120*/  @P0 BRA `(.L_x_396) ;  /* 0x0000000000280947 */ /* 0x000fea0003800000 */
[----:B------:R-:W-:Y:S01]  /*9130*/  ULDC UR4, c[0x0][0xac8] ;  /* 0x0002b20000047ab9 */ /* 0x000fe20000000800 */
[----:B------:R-:W-:Y:S01]  /*9140*/  ULDC.64 UR8, c[0x0][0x208] ;  /* 0x0000820000087ab9 */ /* 0x000fe20000000a00 */
[----:B------:R-:W-:Y:S02]  /*9150*/  ISETP.GE.AND P3, PT, R17, UR4, PT ;  /* 0x0000000411007c0c */ /* 0x000fe4000bf66270 */
[----:B------:R-:W-:-:S11]  /*9160*/  ISETP.GE.AND P4, PT, R18, UR4, PT ;  /* 0x0000000412007c0c */ /* 0x000fd6000bf86270 */
[CC--:B---3--:R-:W-:Y:S02]  /*9170*/  @!P3 LEA R20, P0, R17.reuse, R22.reuse, 0x1 ;  /* 0x000000161114b211 */ /* 0x0c8fe400078008ff */
[C---:B------:R-:W-:Y:S02]  /*9180*/  @!P4 LEA R22, P2, R18.reuse, R22, 0x1 ;  /* 0x000000161216c211 */ /* 0x040fe400078408ff */
[-C--:B----4-:R-:W-:Y:S02]  /*9190*/  @!P3 LEA.HI.X R21, R17, R0.reuse, R195, 0x1, P0 ;  /* 0x000000001115b211 */ /* 0x090fe400000f0cc3 */
[----:B------:R-:W-:-:S03]  /*91a0*/  @!P4 LEA.HI.X R23, R18, R0, R194, 0x1, P2 ;  /* 0x000000001217c211 */ /* 0x000fc600010f0cc2 */
[----:B------:R3:W-:Y:S04]  /*91b0*/  @!P3 ST.E.128 desc[UR8][R20.64], R12 ;  /* 0x0000000c1400b985 */ /* 0x0007e8000c101d08 */
[----:B------:R3:W-:Y:S02]  /*91c0*/  @!P4 ST.E.128 desc[UR8][R22.64], R36 ;  /* 0x000000241600c985 */ /* 0x0007e4000c101d08 */
.L_x_396:
[----:B------:R-:W-:Y:S05]  /*91d0*/  BSYNC B1 ;  /* 0x0000000000017941 */ /* 0x000fea0003800000 */
.L_x_395:
[----:B----4-:R4:W0:Y:S01]  /*91e0*/  SHFL.IDX PT, R0, R3, 0x2, 0x181f ;  /* 0x00581f0003007f89 */ /* 0x01082200000e0000 */
[----:B------:R-:W-:Y:S03]  /*91f0*/  BSSY B1, `(.L_x_397) ;  /* 0x000000d000017945 */ /* 0x000fe60003800000 */
[----:B---3--:R4:W3:Y:S01]  /*9200*/  SHFL.IDX PT, R14, R44, 0x2, 0x181f ;  /* 0x00581f002c0e7f89 */ /* 0x0088e200000e0000 */
[----:B------:R-:W-:Y:S05]  /*9210*/  @P1 BRA `(.L_x_398) ;  /* 0x0000000000281947 */ /* 0x000fea0003800000 */
[----:B------:R-:W-:Y:S01]  /*9220*/  ULDC UR4, c[0x0][0xac8] ;  /* 0x0002b20000047ab9 */ /* 0x000fe20000000800 */
[----:B------:R-:W-:Y:S01]  /*9230*/  ULDC.64 UR8, c[0x0][0x208] ;  /* 0x0000820000087ab9 */ /* 0x000fe20000000a00 */
[----:B------:R-:W-:Y:S02]  /*9240*/  ISETP.GE.AND P2, PT, R17, UR4, PT ;  /* 0x0000000411007c0c */ /* 0x000fe4000bf46270 */
[----:B------:R-:W-:-:S11]  /*9250*/  ISETP.GE.AND P3, PT, R18, UR4, PT ;  /* 0x0000000412007c0c */ /* 0x000fd6000bf66270 */
[CC--:B---3--:R-:W-:Y:S02]  /*9260*/  @!P2 LEA R12, P0, R17.reuse, R14.reuse, 0x1 ;  /* 0x0000000e110ca211 */ /* 0x0c8fe400078008ff */
[C---:B------:R-:W-:Y:S02]  /*9270*/  @!P3 LEA R14, P1, R18.reuse, R14, 0x1 ;  /* 0x0000000e120eb211 */ /* 0x040fe400078208ff */
[-C--:B0-----:R-:W-:Y:S02]  /*9280*/  @!P2 LEA.HI.X R13, R17, R0.reuse, R195, 0x1, P0 ;  /* 0x00000000110da211 */ /* 0x081fe400000f0cc3 */
[----:B------:R-:W-:-:S03]  /*9290*/  @!P3 LEA.HI.X R15, R18, R0, R194, 0x1, P1 ;  /* 0x00000000120fb211 */ /* 0x000fc600008f0cc2 */
[----:B------:R0:W-:Y:S04]  /*92a0*/  @!P2 ST.E.128 desc[UR8][R12.64], R8 ;  /* 0x000000080c00a985 */ /* 0x0001e8000c101d08 */
[----:B------:R0:W-:Y:S02]  /*92b0*/  @!P3 ST.E.128 desc[UR8][R14.64], R32 ;  /* 0x000000200e00b985 */ /* 0x0001e4000c101d08 */
.L_x_398:
[----:B------:R-:W-:Y:S05]  /*92c0*/  BSYNC B1 ;  /* 0x0000000000017941 */ /* 0x000fea0003800000 */
.L_x_397:
[----:B0-----:R-:W-:Y:S01]  /*92d0*/  IADD3 R0, R46, 0x60, RZ ;  /* 0x000000602e007810 */ /* 0x001fe20007ffe0ff */
[----:B--2-4-:R-:W0:Y:S03]  /*92e0*/  SHFL.IDX PT, R3, R3, 0x3, 0x181f ;  /* 0x00781f0003037f89 */ /* 0x014e2600000e0000 */
[----:B------:R-:W-:Y:S01]  /*92f0*/  ISETP.GE.AND P0, PT, R0, R49, PT ;  /* 0x000000310000720c */ /* 0x000fe20003f06270 */
[----:B------:R-:W2:-:S12]  /*9300*/  SHFL.IDX PT, R44, R44, 0x3, 0x181f ;  /* 0x00781f002c2c7f89 */ /* 0x000e9800000e0000 */
[----:B------:R-:W-:Y:S05]  /*9310*/  @P0 BRA `(.L_x_399) ;  /* 0x0000000c005c0947 */ /* 0x000fea0003800000 */
[----:B------:R-:W-:Y:S01]  /*9320*/  ULDC UR4, c[0x0][0xac8] ;  /* 0x0002b20000047ab9 */ /* 0x000fe20000000800 */
[----:B------:R-:W-:Y:S01]  /*9330*/  ULDC.64 UR8, c[0x0][0x208] ;  /* 0x0000820000087ab9 */ /* 0x000fe20000000a00 */
[----:B------:R-:W-:-:S13]  /*9340*/  ISETP.GE.AND P1, PT, R17, UR4, PT ;  /* 0x0000000411007c0c */ /* 0x000fda000bf26270 */
[----:B--2---:R-:W-:-:S04]  /*9350*/  @!P1 LEA R8, P0, R17, R44, 0x1 ;  /* 0x0000002c11089211 */ /* 0x004fc800078008ff */
[----:B0-----:R-:W-:Y:S02]  /*9360*/  @!P1 LEA.HI.X R9, R17, R3, R195, 0x1, P0 ;  /* 0x0000000311099211 */ /* 0x001fe400000f0cc3 */
[----:B------:R-:W-:-:S03]  /*9370*/  ISETP.GE.AND P0, PT, R18, UR4, PT ;  /* 0x0000000412007c0c */ /* 0x000fc6000bf06270 */
[----:B------:R4:W-:Y:S10]  /*9380*/  @!P1 ST.E.128 desc[UR8][R8.64], R4 ;  /* 0x0000000408009985 */ /* 0x0009f4000c101d08 */
[----:B------:R-:W-:Y:S05]  /*9390*/  @P0 BRA `(.L_x_399) ;  /* 0x0000000c003c0947 */ /* 0x000fea0003800000 */
[----:B----4-:R-:W-:Y:S01]  /*93a0*/  LEA R4, P0, R18, R44, 0x1 ;  /* 0x0000002c12047211 */ /* 0x010fe200078008ff */
[----:B------:R-:W-:-:S03]  /*93b0*/  ULDC.64 UR8, c[0x0][0x208] ;  /* 0x0000820000087ab9 */ /* 0x000fc60000000a00 */
[----:B------:R-:W-:-:S05]  /*93c0*/  LEA.HI.X R5, R18, R3, R194, 0x1, P0 ;  /* 0x0000000312057211 */ /* 0x000fca00000f0cc2 */
[----:B------:R0:W-:Y:S01]  /*93d0*/  ST.E.128 desc[UR8][R4.64], R24 ;  /* 0x0000001804007985 */ /* 0x0001e2000c101d08 */
[----:B------:R-:W-:Y:S05]  /*93e0*/  BRA `(.L_x_399) ;  /* 0x0000000c00287947 */ /* 0x000fea0003800000 */
.L_x_391:
[----:B------:R-:W-:Y:S01]  /*93f0*/  R2UR UR4, R185 ;  /* 0x00000000b90472ca */ /* 0x000fe200000e0000 */
[----:B------:R-:W-:Y:S01]  /*9400*/  ULDC.64 UR10, c[0x0][0xc00] ;  /* 0x00030000000a7ab9 */ /* 0x000fe20000000a00 */
[----:B------:R-:W-:Y:S01]  /*9410*/  USHF.L.U32 UR8, UR61, 0x2, URZ ;  /* 0x000000023d087899 */ /* 0x000fe2000800063f */
[----:B------:R-:W0:Y:S01]  /*9420*/  LDC R11, c[0x0][0xbe8] ;  /* 0x0002fa00ff0b7b82 */ /* 0x000e220000000800 */
[----:B------:R-:W-:Y:S01]  /*9430*/  UISETP.NE.U32.AND UP0, UPT, UR10, URZ, UPT ;  /* 0x0000003f0a00728c */ /* 0x000fe2000bf05070 */
[----:B------:R-:W-:Y:S01]  /*9440*/  R2UR UR12, R22 ;  /* 0x00000000160c72ca */ /* 0x000fe200000e0000 */
[----:B------:R-:W-:Y:S02]  /*9450*/  ULDC.64 UR14, c[0x0][0x208] ;  /* 0x00008200000e7ab9 */ /* 0x000fe40000000a00 */
[----:B------:R-:W-:-:S05]  /*9460*/  UISETP.NE.AND.EX UP0, UPT, UR11, URZ, UPT, UP0 ;  /* 0x0000003f0b00728c */ /* 0x000fca000bf05300 */
[----:B------:R-:W-:Y:S01]  /*9470*/  USHF.L.U64.HI UR9, UR61, 0x2, UR4 ;  /* 0x000000023d097899 */ /* 0x000fe20008010204 */
[----:B------:R-:W-:Y:S01]  /*9480*/  PLOP3.LUT P2, PT, PT, PT, UP0, 0x80, 0x0 ;  /* 0x000000000000781c */ /* 0x000fe20003f4f008 */
[----:B------:R-:W-:-:S04]  /*9490*/  UIADD3 UR4, UP1, UR8, UR10, URZ ;  /* 0x0000000a08047290 */ /* 0x000fc8000ff3e03f */
[----:B------:R-:W-:Y:S02]  /*94a0*/  UIADD3.X UR7, UR9, UR11, URZ, UP1, !UPT ;  /* 0x0000000b09077290 */ /* 0x000fe40008ffe43f */
[----:B------:R-:W-:Y:S01]  /*94b0*/  IMAD.U32 R4, RZ, RZ, UR4 ;  /* 0x00000004ff047e24 */ /* 0x000fe2000f8e00ff */
[----:B------:R-:W-:-:S03]  /*94c0*/  ULDC.64 UR10, c[0x0][0xc08] ;  /* 0x00030200000a7ab9 */ /* 0x000fc60000000a00 */
[----:B------:R-:W-:-:S05]  /*94d0*/  IMAD.U32 R5, RZ, RZ, UR7 ;  /* 0x00000007ff057e24 */ /* 0x000fca000f8e00ff */
[----:B------:R-:W2:Y:S01]  /*94e0*/  @P2 LDG.E R3, desc[UR14][R4.64] ;  /* 0x0000000e04032981 */ /* 0x000ea2000c1e1900 */
[----:B------:R-:W-:Y:S01]  /*94f0*/  UISETP.NE.U32.AND UP1, UPT, UR10, URZ, UPT ;  /* 0x0000003f0a00728c */ /* 0x000fe2000bf25070 */
[----:B0-----:R-:W-:Y:S01]  /*9500*/  ISETP.NE.AND P0, PT, R11, 0x1, PT ;  /* 0x000000010b00780c */ /* 0x001fe20003f05270 */
[----:B------:R-:W-:Y:S02]  /*9510*/  ULDC UR4, c[0x0][0xa88] ;  /* 0x0002a20000047ab9 */ /* 0x000fe40000000800 */
[----:B------:R-:W-:Y:S01]  /*9520*/  UISETP.NE.AND.EX UP1, UPT, UR11, URZ, UPT, UP1 ;  /* 0x0000003f0b00728c */ /* 0x000fe2000bf25310 */
[----:B------:R-:W-:Y:S01]  /*9530*/  IMAD.U32 R0, RZ, RZ, UR4 ;  /* 0x00000004ff007e24 */ /* 0x000fe2000f8e00ff */
[----:B------:R-:W-:-:S04]  /*9540*/  UMOV UR4, URZ ;  /* 0x0000003f00047c82 */ /* 0x000fc80008000000 */
[----:B------:R-:W-:-:S04]  /*9550*/  PLOP3.LUT P3, PT, PT, PT, UP1, 0x80, 0x0 ;  /* 0x000000000000781c */ /* 0x000fc80003f6f018 */
[----:B------:R-:W0:Y:S01]  /*9560*/  @P0 LDC R9, c[0x0][0xbec] ;  /* 0x0002fb00ff090b82 */ /* 0x000e220000000800 */
[----:B------:R-:W-:-:S04]  /*9570*/  @UP1 UIADD3 UR8, UP2, UR8, UR10, URZ ;  /* 0x0000000a08081290 */ /* 0x000fc8000ff5e03f */
[----:B------:R-:W-:Y:S02]  /*9580*/  @UP1 UIADD3.X UR9, UR9, UR11, URZ, UP2, !UPT ;  /* 0x0000000b09091290 */ /* 0x000fe400097fe43f */
[----:B------:R-:W-:-:S04]  /*9590*/  IMAD.U32 R6, RZ, RZ, UR8 ;  /* 0x00000008ff067e24 */ /* 0x000fc8000f8e00ff */
[----:B------:R-:W-:Y:S01]  /*95a0*/  IMAD.U32 R7, RZ, RZ, UR9 ;  /* 0x00000009ff077e24 */ /* 0x000fe2000f8e00ff */
[----:B------:R-:W-:Y:S01]  /*95b0*/  USHF.R.S32.HI UR11, URZ, 0x1f, UR12 ;  /* 0x0000001f3f0b7899 */ /* 0x000fe2000801140c */
[----:B------:R-:W-:-:S03]  /*95c0*/  ISETP.GE.AND P1, PT, R196, 0x80, PT ;  /* 0x00000080c400780c */ /* 0x000fc60003f26270 */
[----:B------:R1:W5:Y:S01]  /*95d0*/  @P3 LDG.E R0, desc[UR14][R6.64] ;  /* 0x0000000e06003981 */ /* 0x000362000c1e1900 */
[----:B--2---:R-:W-:-:S13]  /*95e0*/  @P2 R2UR UR4, R3 ;  /* 0x00000000030422ca */ /* 0x004fda00000e0000 */
[----:B------:R-:W-:Y:S01]  /*95f0*/  USHF.R.S32.HI UR10, URZ, 0x1f, UR4 ;  /* 0x0000001f3f0a7899 */ /* 0x000fe20008011404 */
[----:B01----:R-:W-:Y:S11]  /*9600*/  @P3 BRA `(.L_x_400) ;  /* 0x0000000000143947 */ /* 0x003ff60003800000 */
[----:B------:R-:W-:Y:S05]  /*9610*/  @!P2 BRA `(.L_x_400) ;  /* 0x000000000010a947 */ /* 0x000fea0003800000 */
[----:B------:R-:W-:Y:S02]  /*9620*/  ULDC.64 UR8, c[0x0][0x208] ;  /* 0x0000820000087ab9 */ /* 0x000fe40000000a00 */
[----:B------:R-:W2:Y:S04]  /*9630*/  LDG.E R3, desc[UR8][R4.64] ;  /* 0x0000000804037981 */ /* 0x000ea8000c1e1900 */
[----:B-----5:R-:W2:Y:S02]  /*9640*/  LDG.E R0, desc[UR8][R4.64+0x4] ;  /* 0x0000040804007981 */ /* 0x020ea4000c1e1900 */
[----:B--2---:R-:W-:-:S07]  /*9650*/  IMAD.IADD R0, R0, 0x1, -R3 ;  /* 0x0000000100007824 */ /* 0x004fce00078e0a03 */
.L_x_400:
[----:B------:R-:W-:Y:S01]  /*9660*/  R2UR UR7, R185 ;  /* 0x00000000b90772ca */ /* 0x000fe200000e0000 */
[----:B------:R-:W-:Y:S01]  /*9670*/  USEL UR61, UR61, URZ, !UP0 ;  /* 0x0000003f3d3d7287 */ /* 0x000fe2000c000000 */
[----:B------:R-:W-:Y:S11]  /*9680*/  BSSY B1, `(.L_x_401) ;  /* 0x0000030000017945 */ /* 0x000ff60003800000 */
[----:B------:R-:W-:Y:S01]  /*9690*/  USEL UR12, UR7, URZ, !UP0 ;  /* 0x0000003f070c7287 */ /* 0x000fe2000c000000 */
[----:B------:R-:W-:Y:S11]  /*96a0*/  @P1 BRA `(.L_x_402) ;  /* 0x0000000000b41947 */ /* 0x000ff60003800000 */
[----:B------:R-:W0:Y:S01]  /*96b0*/  S2R R4, SR_TID.X ;  /* 0x0000000000047919 */ /* 0x000e220000002100 */
[----:B------:R-:W1:Y:S01]  /*96c0*/  LDC R6, c[0x0][0xbe8] ;  /* 0x0002fa00ff067b82 */ /* 0x000e620000000800 */
[----:B------:R-:W-:-:S13]  /*96d0*/  R2UR UR7, R23 ;  /* 0x00000000170772ca */ /* 0x000fda00000e0000 */
[----:B------:R-:W-:-:S04]  /*96e0*/  IMAD.U32 R3, RZ, RZ, UR7 ;  /* 0x00000007ff037e24 */ /* 0x000fc8000f8e00ff */
[----:B0-----:R-:W-:Y:S02]  /*96f0*/  IMAD R3, R3, 0x80, R4 ;  /* 0x0000008003037824 */ /* 0x001fe400078e0204 */
[----:B-1---5:R-:W-:Y:S02]  /*9700*/  IMAD R4, R0, R6, RZ ;  /* 0x0000000600047224 */ /* 0x022fe400078e02ff */
[----:B------:R-:W-:-:S05]  /*9710*/  VIADD R5, R3, 0xffffff80 ;  /* 0xffffff8003057836 */ /* 0x000fca0000000000 */
[----:B------:R-:W-:-:S13]  /*9720*/  ISETP.GE.AND P1, PT, R5, R4, PT ;  /* 0x000000040500720c */ /* 0x000fda0003f26270 */
[----:B------:R-:W-:Y:S05]  /*9730*/  @P1 BRA `(.L_x_402) ;  /* 0x0000000000901947 */ /* 0x000fea0003800000 */
[----:B------:R-:W-:Y:S01]  /*9740*/  ISETP.NE.AND P1, PT, R6, 0x1, PT ;  /* 0x000000010600780c */ /* 0x000fe20003f25270 */
[----:B------:R-:W-:Y:S01]  /*9750*/  ULDC.64 UR14, c[0x0][0xb90] ;  /* 0x0002e400000e7ab9 */ /* 0x000fe20000000a00 */
[----:B------:R-:W-:Y:S01]  /*9760*/  R2UR UR13, R22 ;  /* 0x00000000160d72ca */ /* 0x000fe200000e0000 */
[----:B------:R-:W-:Y:S01]  /*9770*/  UIMAD UR7, UR11, UR14, URZ ;  /* 0x0000000e0b0772a4 */ /* 0x000fe2000f8e023f */
[----:B------:R-:W-:Y:S01]  /*9780*/  UMOV UR8, UR4 ;  /* 0x0000000400087c82 */ /* 0x000fe20008000000 */
[----:B------:R-:W-:Y:S01]  /*9790*/  UMOV UR9, UR10 ;  /* 0x0000000a00097c82 */ /* 0x000fe20008000000 */
[----:B------:R-:W-:-:S07]  /*97a0*/  ULDC.64 UR16, c[0x0][0x208] ;  /* 0x0000820000107ab9 */ /* 0x000fce0000000a00 */
[----:B------:R-:W0:Y:S02]  /*97b0*/  @P1 LDC R4, c[0x0][0xbec] ;  /* 0x0002fb00ff041b82 */ /* 0x000e240000000800 */
[----:B------:R-:W-:Y:S02]  /*97c0*/  UIMAD.WIDE.U32 UR8, UR13, UR14, UR8 ;  /* 0x0000000e0d0872a5 */ /* 0x000fe4000f8e0008 */
[----:B------:R-:W-:-:S03]  /*97d0*/  UIMAD UR7, UR13, UR15, UR7 ;  /* 0x0000000f0d0772a4 */ /* 0x000fc6000f8e0207 */
[----:B------:R-:W-:Y:S01]  /*97e0*/  ULDC.64 UR14, c[0x0][0xb98] ;  /* 0x0002e600000e7ab9 */ /* 0x000fe20000000a00 */
[----:B------:R-:W1:Y:S01]  /*97f0*/  @P1 LDC R8, c[0x0][0xbf0] ;  /* 0x0002fc00ff081b82 */ /* 0x000e620000000800 */
[----:B------:R-:W-:Y:S02]  /*9800*/  UIADD3 UR9, UR9, UR7, URZ ;  /* 0x0000000709097290 */ /* 0x000fe4000fffe03f */
[----:B------:R-:W-:Y:S02]  /*9810*/  UIMAD UR7, UR12, UR14, URZ ;  /* 0x0000000e0c0772a4 */ /* 0x000fe4000f8e023f */
[----:B------:R-:W-:Y:S02]  /*9820*/  UIMAD.WIDE.U32 UR8, UR61, UR14, UR8 ;  /* 0x0000000e3d0872a5 */ /* 0x000fe4000f8e0008 */
[----:B------:R-:W-:-:S03]  /*9830*/  UIMAD UR7, UR61, UR15, UR7 ;  /* 0x0000000f3d0772a4 */ /* 0x000fc6000f8e0207 */
[----:B------:R-:W-:Y:S01]  /*9840*/  ULDC.64 UR14, c[0x0][0xb88] ;  /* 0x0002e200000e7ab9 */ /* 0x000fe20000000a00 */
[----:B0-----:R-:W-:Y:S01]  /*9850*/  @P1 IMAD.HI.U32 R3, R5, R4, RZ ;  /* 0x0000000405031227 */ /* 0x001fe200078e00ff */
[----:B------:R-:W-:-:S04]  /*9860*/  MOV R4, R5 ;  /* 0x0000000500047202 */ /* 0x000fc80000000f00 */
[----:B-1----:R-:W-:Y:S01]  /*9870*/  @P1 SHF.R.U32.HI R4, RZ, R8, R3 ;  /* 0x00000008ff041219 */ /* 0x002fe20000011603 */
[----:B------:R-:W-:-:S04]  /*9880*/  IMAD.U32 R8, RZ, RZ, UR7 ;  /* 0x00000007ff087e24 */ /* 0x000fc8000f8e00ff */
[----:B------:R-:W-:-:S04]  /*9890*/  IMAD.MOV R3, RZ, RZ, -R4 ;  /* 0x000000ffff037224 */ /* 0x000fc800078e0a04 */
[----:B------:R-:W-:Y:S01]  /*98a0*/  IMAD R3, R6, R3, R5 ;  /* 0x0000000306037224 */ /* 0x000fe200078e0205 */
[----:B------:R-:W-:Y:S02]  /*98b0*/  SHF.R.S32.HI R5, RZ, 0x1f, R4 ;  /* 0x0000001fff057819 */ /* 0x000fe40000011404 */
[----:B------:R-:W-:Y:S02]  /*98c0*/  IADD3 R4, P1, R4, UR8, RZ ;  /* 0x0000000804047c10 */ /* 0x000fe4000ff3e0ff */
[----:B------:R-:W-:Y:S02]  /*98d0*/  SHF.R.S32.HI R6, RZ, 0x1f, R3 ;  /* 0x0000001fff067819 */ /* 0x000fe40000011403 */
[----:B------:R-:W-:Y:S01]  /*98e0*/  IADD3.X R5, R5, UR9, R8, P1, !PT ;  /* 0x0000000905057c10 */ /* 0x000fe20008ffe408 */
[----:B------:R-:W-:Y:S02]  /*98f0*/  ULDC.64 UR8, c[0x0][0xb50] ;  /* 0x0002d40000087ab9 */ /* 0x000fe40000000a00 */
[----:B------:R-:W-:-:S02]  /*9900*/  IMAD R6, R6, UR14, RZ ;  /* 0x0000000e06067c24 */ /* 0x000fc4000f8e02ff */
[----:B------:R-:W-:-:S04]  /*9910*/  IMAD.WIDE.U32 R4, R3, UR14, R4 ;  /* 0x0000000e03047c25 */ /* 0x000fc8000f8e0004 */
[----:B------:R-:W-:Y:S01]  /*9920*/  IMAD R7, R3, UR15, R6 ;  /* 0x0000000f03077c24 */ /* 0x000fe2000f8e0206 */
[----:B------:R-:W-:-:S03]  /*9930*/  LEA R6, P1, R4, UR8, 0x2 ;  /* 0x0000000804067c11 */ /* 0x000fc6000f8210ff */
[----:B------:R-:W-:-:S05]  /*9940*/  IMAD.IADD R3, R5, 0x1, R7 ;  /* 0x0000000105037824 */ /* 0x000fca00078e0207 */
[----:B------:R-:W-:Y:S01]  /*9950*/  LEA.HI.X R7, R4, UR9, R3, 0x2, P1 ;  /* 0x0000000904077c11 */ /* 0x000fe200088f1403 */
[----:B------:R-:W-:-:S05]  /*9960*/  IMAD.MOV.U32 R3, RZ, RZ, -0x800000 ;  /* 0xff800000ff037424 */ /* 0x000fca00078e00ff */
[----:B------:R0:W-:Y:S02]  /*9970*/  STG.E desc[UR16][R6.64], R3 ;  /* 0x0000000306007986 */ /* 0x0001e4000c101910 */
.L_x_402:
[----:B------:R-:W-:Y:S05]  /*9980*/  BSYNC B1 ;  /* 0x0000000000017941 */ /* 0x000fea0003800000 */
.L_x_401:
[----:B------:R-:W-:Y:S01]  /*9990*/  R2UR UR13, R23 ;  /* 0x00000000170d72ca */ /* 0x000fe200000e0000 */
[----:B------:R-:W1:Y:S01]  /*99a0*/  @P0 LDC R5, c[0x0][0xbf0] ;  /* 0x0002fc00ff050b82 */ /* 0x000e620000000800 */
[----:B------:R-:W-:Y:S01]  /*99b0*/  ULDC.64 UR14, c[0x0][0xaa0] ;  /* 0x0002a800000e7ab9 */ /* 0x000fe20000000a00 */
[----:B------:R-:W-:Y:S01]  /*99c0*/  R2UR UR16, R22 ;  /* 0x00000000161072ca */ /* 0x000fe200000e0000 */
[----:B------:R-:W-:Y:S01]  /*99d0*/  UIMAD UR7, UR10, UR14, URZ ;  /* 0x0000000e0a0772a4 */ /* 0x000fe2000f8e023f */
[----:B0-----:R-:W-:Y:S01]  /*99e0*/  IMAD R3, R19, 0x20, R184 ;  /* 0x0000002013037824 */ /* 0x001fe200078e02b8 */
[----:B------:R-:W-:Y:S01]  /*99f0*/  UIMAD.WIDE.U32 UR8, UR4, UR14, URZ ;  /* 0x0000000e040872a5 */ /* 0x000fe2000f8e003f */
[----:B------:R-:W-:Y:S01]  /*9a00*/  BSSY B1, `(.L_x_403) ;  /* 0x000003b000017945 */ /* 0x000fe20003800000 */
[----:B------:R-:W-:-:S03]  /*9a10*/  UIMAD UR7, UR4, UR15, UR7 ;  /* 0x0000000f040772a4 */ /* 0x000fc6000f8e0207 */
[----:B------:R-:W-:Y:S01]  /*9a20*/  ULDC.64 UR14, c[0x0][0xae8] ;  /* 0x0002ba00000e7ab9 */ /* 0x000fe20000000a00 */
[----:B------:R-:W-:Y:S01]  /*9a30*/  UIADD3 UR9, UR9, UR7, URZ ;  /* 0x0000000709097290 */ /* 0x000fe2000fffe03f */
[----:B------:R-:W-:Y:S01]  /*9a40*/  IMAD.U32 R8, RZ, RZ, UR13 ;  /* 0x0000000dff087e24 */ /* 0x000fe2000f8e00ff */
[----:B------:R-:W-:Y:S01]  /*9a50*/  UIMAD UR4, UR11, UR14, URZ ;  /* 0x0000000e0b0472a4 */ /* 0x000fe2000f8e023f */
[----:B------:R-:W-:Y:S01]  /*9a60*/  IMAD.U32 R13, RZ, RZ, UR13 ;  /* 0x0000000dff0d7e24 */ /* 0x000fe2000f8e00ff */
[----:B------:R-:W-:Y:S01]  /*9a70*/  UIMAD.WIDE.U32 UR8, UR16, UR14, UR8 ;  /* 0x0000000e100872a5 */ /* 0x000fe2000f8e0008 */
[----:B------:R-:W-:Y:S01]  /*9a80*/  IMAD R8, R8, 0x80, R3 ;  /* 0x0000008008087824 */ /* 0x000fe200078e0203 */
[----:B------:R-:W-:Y:S01]  /*9a90*/  UIMAD UR4, UR16, UR15, UR4 ;  /* 0x0000000f100472a4 */ /* 0x000fe2000f8e0204 */
[----:B------:R-:W-:Y:S02]  /*9aa0*/  ULDC.64 UR10, c[0x0][0xaf0] ;  /* 0x0002bc00000a7ab9 */ /* 0x000fe40000000a00 */
[----:B------:R-:W-:Y:S01]  /*9ab0*/  @P0 IMAD.HI.U32 R4, R8, R9, RZ ;  /* 0x0000000908040227 */ /* 0x000fe200078e00ff */
[----:B------:R-:W-:-:S02]  /*9ac0*/  UIADD3 UR9, UR9, UR4, URZ ;  /* 0x0000000409097290 */ /* 0x000fc4000fffe03f */
[----:B------:R-:W-:Y:S01]  /*9ad0*/  UIMAD UR4, UR12, UR10, URZ ;  /* 0x0000000a0c0472a4 */ /* 0x000fe2000f8e023f */
[----:B------:R-:W-:Y:S01]  /*9ae0*/  IMAD.MOV.U32 R3, RZ, RZ, R8 ;  /* 0x000000ffff037224 */ /* 0x000fe200078e0008 */
[----:B-1----:R-:W-:Y:S01]  /*9af0*/  @P0 SHF.R.U32.HI R3, RZ, R5, R4 ;  /* 0x00000005ff030219 */ /* 0x002fe20000011604 */
[----:B------:R-:W-:Y:S02]  /*9b00*/  UIMAD.WIDE.U32 UR8, UR61, UR10, UR8 ;  /* 0x0000000a3d0872a5 */ /* 0x000fe4000f8e0008 */
[----:B------:R-:W-:Y:S01]  /*9b10*/  UIMAD UR4, UR61, UR11, UR4 ;  /* 0x0000000b3d0472a4 */ /* 0x000fe2000f8e0204 */
[--C-:B------:R-:W-:Y:S01]  /*9b20*/  SHF.R.S32.HI R4, RZ, 0x1f, R3.reuse ;  /* 0x0000001fff047819 */ /* 0x100fe20000011403 */
[----:B------:R-:W-:Y:S01]  /*9b30*/  IMAD.MOV R7, RZ, RZ, -R3 ;  /* 0x000000ffff077224 */ /* 0x000fe200078e0a03 */
[----:B------:R-:W-:Y:S01]  /*9b40*/  ULDC.64 UR10, c[0x0][0xae0] ;  /* 0x0002b800000a7ab9 */ /* 0x000fe20000000a00 */
[----:B------:R-:W-:Y:S02]  /*9b50*/  UIADD3 UR4, UR9, UR4, URZ ;  /* 0x0000000409047290 */ /* 0x000fe4000fffe03f */
[----:B------:R-:W-:-:S02]  /*9b60*/  IMAD.U32 R5, RZ, RZ, UR9 ;  /* 0x00000009ff057e24 */ /* 0x000fc4000f8e00ff */
[----:B------:R-:W-:Y:S01]  /*9b70*/  IMAD R6, R4, UR10, RZ ;  /* 0x0000000a04067c24 */ /* 0x000fe2000f8e02ff */
[----:B------:R-:W-:Y:S01]  /*9b80*/  MOV R4, UR8 ;  /* 0x0000000800047c02 */ /* 0x000fe20008000f00 */
[----:B------:R-:W-:Y:S01]  /*9b90*/  IMAD R7, R11, R7, R8 ;  /* 0x000000070b077224 */ /* 0x000fe200078e0208 */
[----:B------:R-:W-:Y:S01]  /*9ba0*/  ULDC.64 UR8, c[0x0][0xad8] ;  /* 0x0002b60000087ab9 */ /* 0x000fe20000000a00 */
[----:B------:R-:W-:Y:S02]  /*9bb0*/  IMAD.U32 R5, RZ, RZ, UR4 ;  /* 0x00000004ff057e24 */ /* 0x000fe4000f8e00ff */
[C---:B------:R-:W-:Y:S02]  /*9bc0*/  IMAD R9, R3.reuse, UR11, R6 ;  /* 0x0000000b03097c24 */ /* 0x040fe4000f8e0206 */
[----:B------:R-:W-:Y:S01]  /*9bd0*/  IMAD.WIDE.U32 R4, R3, UR10, R4 ;  /* 0x0000000a03047c25 */ /* 0x000fe2000f8e0004 */
[----:B------:R-:W-:-:S03]  /*9be0*/  SHF.R.S32.HI R3, RZ, 0x1f, R7 ;  /* 0x0000001fff037819 */ /* 0x000fc60000011407 */
[----:B------:R-:W-:Y:S02]  /*9bf0*/  IMAD.IADD R5, R5, 0x1, R9 ;  /* 0x0000000105057824 */ /* 0x000fe400078e0209 */
[----:B------:R-:W-:Y:S02]  /*9c00*/  IMAD R6, R3, UR8, RZ ;  /* 0x0000000803067c24 */ /* 0x000fe4000f8e02ff */
[----:B------:R-:W-:Y:S02]  /*9c10*/  IMAD R8, R13, 0x80, R184 ;  /* 0x000000800d087824 */ /* 0x000fe400078e02b8 */
[----:B-----5:R-:W-:Y:S02]  /*9c20*/  IMAD R11, R0, R11, RZ ;  /* 0x0000000b000b7224 */ /* 0x020fe400078e02ff */
[C---:B------:R-:W-:Y:S02]  /*9c30*/  IMAD R3, R7.reuse, UR9, R6 ;  /* 0x0000000907037c24 */ /* 0x040fe4000f8e0206 */
[----:B------:R-:W-:Y:S01]  /*9c40*/  IMAD.WIDE.U32 R4, R7, UR8, R4 ;  /* 0x0000000807047c25 */ /* 0x000fe2000f8e0004 */
[----:B------:R-:W-:Y:S01]  /*9c50*/  ISETP.GE.AND P2, PT, R8, R11, PT ;  /* 0x0000000b0800720c */ /* 0x000fe20003f46270 */
[----:B------:R-:W-:-:S02]  /*9c60*/  ULDC.64 UR8, c[0x0][0xa80] ;  /* 0x0002a00000087ab9 */ /* 0x000fc40000000a00 */
[----:B------:R-:W-:Y:S01]  /*9c70*/  VIADD R0, R8, 0x20 ;  /* 0x0000002008007836 */ /* 0x000fe20000000000 */
[----:B------:R-:W-:Y:S01]  /*9c80*/  LEA R6, P3, R4, UR8, 0x1 ;  /* 0x0000000804067c11 */ /* 0x000fe2000f8608ff */
[----:B------:R-:W-:-:S03]  /*9c90*/  IMAD.IADD R3, R5, 0x1, R3 ;  /* 0x0000000105037824 */ /* 0x000fc600078e0203 */
[-C--:B------:R-:W-:Y:S01]  /*9ca0*/  ISETP.GE.AND P1, PT, R0, R11.reuse, PT ;  /* 0x0000000b0000720c */ /* 0x080fe20003f26270 */
[----:B------:R-:W-:Y:S01]  /*9cb0*/  VIADD R0, R8, 0x40 ;  /* 0x0000004008007836 */ /* 0x000fe20000000000 */
[----:B------:R-:W-:Y:S02]  /*9cc0*/  LEA.HI.X R3, R4, UR9, R3, 0x1, P3 ;  /* 0x0000000904037c11 */ /* 0x000fe400098f0c03 */
[----:B------:R0:W1:Y:S02]  /*9cd0*/  SHFL.IDX PT, R4, R6, RZ, 0x181f ;  /* 0x00181fff06047589 */ /* 0x00006400000e0000 */
[----:B------:R-:W-:Y:S02]  /*9ce0*/  ISETP.GE.AND P0, PT, R0, R11, PT ;  /* 0x0000000b0000720c */ /* 0x000fe40003f06270 */
[----:B------:R0:W2:Y:S01]  /*9cf0*/  SHFL.IDX PT, R0, R3, RZ, 0x181f ;  /* 0x00181fff03007589 */ /* 0x0000a200000e0000 */
[----:B------:R-:W-:Y:S10]  /*9d00*/  @P2 BRA `(.L_x_404) ;  /* 0x0000000000282947 */ /* 0x000ff40003800000 */
[----:B------:R-:W-:Y:S01]  /*9d10*/  ULDC UR4, c[0x0][0xac8] ;  /* 0x0002b20000047ab9 */ /* 0x000fe20000000800 */
[----:B------:R-:W-:Y:S01]  /*9d20*/  ULDC.64 UR8, c[0x0][0x208] ;  /* 0x0000820000087ab9 */ /* 0x000fe20000000a00 */
[----:B------:R-:W-:Y:S02]  /*9d30*/  ISETP.GE.AND P4, PT, R17, UR4, PT ;  /* 0x0000000411007c0c */ /* 0x000fe4000bf86270 */
[----:B------:R-:W-:-:S11]  /*9d40*/  ISETP.GE.AND P5, PT, R18, UR4, PT ;  /* 0x0000000412007c0c */ /* 0x000fd6000bfa6270 */
[CC--:B-1----:R-:W-:Y:S02]  /*9d50*/  @!P4 LEA R12, P2, R17.reuse, R4.reuse, 0x1 ;  /* 0x00000004110cc211 */ /* 0x0c2fe400078408ff */
[C---:B------:R-:W-:Y:S02]  /*9d60*/  @!P5 LEA R4, P3, R18.reuse, R4, 0x1 ;  /* 0x000000041204d211 */ /* 0x040fe400078608ff */
[-C--:B--2---:R-:W-:Y:S02]  /*9d70*/  @!P4 LEA.HI.X R13, R17, R0.reuse, R195, 0x1, P2 ;  /* 0x00000000110dc211 */ /* 0x084fe400010f0cc3 */
[----:B------:R-:W-:-:S03]  /*9d80*/  @!P5 LEA.HI.X R5, R18, R0, R194, 0x1, P3 ;  /* 0x000000001205d211 */ /* 0x000fc600018f0cc2 */
[----:B------:R3:W-:Y:S04]  /*9d90*/  @!P4 ST.E.128 desc[UR8][R12.64], RZ ;  /* 0x000000ff0c00c985 */ /* 0x0007e8000c101d08 */
[----:B------:R3:W-:Y:S02]  /*9da0*/  @!P5 ST.E.128 desc[UR8][R4.64], RZ ;  /* 0x000000ff0400d985 */ /* 0x0007e4000c101d08 */
.L_x_404:
[----:B------:R-:W-:Y:S05]  /*9db0*/  BSYNC B1 ;  /* 0x0000000000017941 */ /* 0x000fea0003800000 */
.L_x_403:
[----:B--2---:R2:W4:Y:S01]  /*9dc0*/  SHFL.IDX PT, R0, R3, 0x1, 0x181f ;  /* 0x00381f0003007f89 */ /* 0x00452200000e0000 */
[----:B------:R-:W-:Y:S03]  /*9dd0*/  BSSY B1, `(.L_x_405) ;  /* 0x000000d000017945 */ /* 0x000fe60003800000 */
[----:B-1-3--:R2:W1:Y:S01]  /*9de0*/  SHFL.IDX PT, R4, R6, 0x1, 0x181f ;  /* 0x00381f0006047f89 */ /* 0x00a46200000e0000 */
[----:B------:R-:W-:Y:S05]  /*9df0*/  @P1 BRA `(.L_x_406) ;  /* 0x0000000000281947 */ /* 0x000fea0003800000 */
[----:B------:R-:W-:Y:S01]  /*9e00*/  ULDC UR4, c[0x0][0xac8] ;  /* 0x0002b20000047ab9 */ /* 0x000fe20000000800 */
[----:B------:R-:W-:Y:S01]  /*9e10*/  ULDC.64 UR8, c[0x0][0x208] ;  /* 0x0000820000087ab9 */ /* 0x000fe20000000a00 */
[----:B------:R-:W-:Y:S02]  /*9e20*/  ISETP.GE.AND P3, PT, R17, UR4, PT ;  /* 0x0000000411007c0c */ /* 0x000fe4000bf66270 */
[----:B------:R-:W-:-:S11]  /*9e30*/  ISETP.GE.AND P4, PT, R18, UR4, PT ;  /* 0x0000000412007c0c */ /* 0x000fd6000bf86270 */
[CC--:B-1----:R-:W-:Y:S02]  /*9e40*/  @!P3 LEA R12, P1, R17.reuse, R4.reuse, 0x1 ;  /* 0x00000004110cb211 */ /* 0x0c2fe400078208ff */
[C---:B------:R-:W-:Y:S02]  /*9e50*/  @!P4 LEA R4, P2, R18.reuse, R4, 0x1 ;  /* 0x000000041204c211 */ /* 0x040fe400078408ff */
[-C--:B----4-:R-:W-:Y:S02]  /*9e60*/  @!P3 LEA.HI.X R13, R17, R0.reuse, R195, 0x1, P1 ;  /* 0x00000000110db211 */ /* 0x090fe400008f0cc3 */
[----:B------:R-:W-:-:S03]  /*9e70*/  @!P4 LEA.HI.X R5, R18, R0, R194, 0x1, P2 ;  /* 0x000000001205c211 */ /* 0x000fc600010f0cc2 */
[----:B------:R3:W-:Y:S04]  /*9e80*/  @!P3 ST.E.128 desc[UR8][R12.64], RZ ;  /* 0x000000ff0c00b985 */ /* 0x0007e8000c101d08 */
[----:B------:R3:W-:Y:S02]  /*9e90*/  @!P4 ST.E.128 desc[UR8][R4.64], RZ ;  /* 0x000000ff0400c985 */ /* 0x0007e4000c101d08 */
.L_x_406:
[----:B------:R-:W-:Y:S05]  /*9ea0*/  BSYNC B1 ;  /* 0x0000000000017941 */ /* 0x000fea0003800000 */
.L_x_405:
[----:B----4-:R4:W0:Y:S01]  /*9eb0*/  SHFL.IDX PT, R0, R3, 0x2, 0x181f ;  /* 0x00581f0003007f89 */ /* 0x01082200000e0000 */
        /* <DEDUP_REMOVED lines=9> */
[-C--:B0-----:R-:W-:Y:S02]  /*9f50*/  @!P2 LEA.HI.X R13, R17, R0.reuse, R195, 0x1, P0 ;  /* 0x00000000110da211 */ /* 0x081fe400000f0cc3 */
[----:B------:R-:W-:-:S03]  /*9f60*/  @!P3 LEA.HI.X R5, R18, R0, R194, 0x1, P1 ;  /* 0x000000001205b211 */ /* 0x000fc600008f0cc2 */
[----:B------:R3:W-:Y:S04]  /*9f70*/  @!P2 ST.E.128 desc[UR8][R12.64], RZ ;  /* 0x000000ff0c00a985 */ /* 0x0007e8000c101d08 */
[----:B------:R3:W-:Y:S02]  /*9f80*/  @!P3 ST.E.128 desc[UR8][R4.64], RZ ;  /* 0x000000ff0400b985 */ /* 0x0007e4000c101d08 */
.L_x_408:
[----:B------:R-:W-:Y:S05]  /*9f90*/  BSYNC B1 ;  /* 0x0000000000017941 */ /* 0x000fea0003800000 */
.L_x_407:
[----:B0-----:R-:W-:Y:S01]  /*9fa0*/  VIADD R0, R8, 0x60 ;  /* 0x0000006008007836 */ /* 0x001fe20000000000 */
[----:B--2-4-:R-:W0:Y:S04]  /*9fb0*/  SHFL.IDX PT, R3, R3, 0x3, 0x181f ;  /* 0x00781f0003037f89 */ /* 0x014e2800000e0000 */
[----:B------:R-:W-:Y:S01]  /*9fc0*/  ISETP.GE.AND P0, PT, R0, R11, PT ;  /* 0x0000000b0000720c */ /* 0x000fe20003f06270 */
[----:B-1-3--:R1:W2:-:S12]  /*9fd0*/  SHFL.IDX PT, R4, R6, 0x3, 0x181f ;  /* 0x00781f0006047f89 */ /* 0x00a29800000e0000 */
[----:B-1----:R-:W-:Y:S05]  /*9fe0*/  @P0 BRA `(.L_x_399) ;  /* 0x0000000000280947 */ /* 0x002fea0003800000 */
[----:B------:R-:W-:Y:S01]  /*9ff0*/  ULDC UR4, c[0x0][0xac8] ;  /* 0x0002b20000047ab9 */ /* 0x000fe20000000800 */
[----:B------:R-:W-:Y:S01]  /*a000*/  ULDC.64 UR8, c[0x0][0x208] ;  /* 0x0000820000087ab9 */ /* 0x000fe20000000a00 */
[----:B------:R-:W-:Y:S02]  /*a010*/  ISETP.GE.AND P2, PT, R17, UR4, PT ;  /* 0x0000000411007c0c */ /* 0x000fe4000bf46270 */
[----:B------:R-:W-:-:S11]  /*a020*/  ISETP.GE.AND P3, PT, R18, UR4, PT ;  /* 0x0000000412007c0c */ /* 0x000fd6000bf66270 */
[CC--:B--2---:R-:W-:Y:S02]  /*a030*/  @!P2 LEA R6, P0, R17.reuse, R4.reuse, 0x1 ;  /* 0x000000041106a211 */ /* 0x0c4fe400078008ff */
[C---:B------:R-:W-:Y:S02]  /*a040*/  @!P3 LEA R4, P1, R18.reuse, R4, 0x1 ;  /* 0x000000041204b211 */ /* 0x040fe400078208ff */
[-C--:B0-----:R-:W-:Y:S02]  /*a050*/  @!P2 LEA.HI.X R7, R17, R3.reuse, R195, 0x1, P0 ;  /* 0x000000031107a211 */ /* 0x081fe400000f0cc3 */
[----:B------:R-:W-:-:S03]  /*a060*/  @!P3 LEA.HI.X R5, R18, R3, R194, 0x1, P1 ;  /* 0x000000031205b211 */ /* 0x000fc600008f0cc2 */
[----:B------:R0:W-:Y:S04]  /*a070*/  @!P2 ST.E.128 desc[UR8][R6.64], RZ ;  /* 0x000000ff0600a985 */ /* 0x0001e8000c101d08 */
[----:B------:R0:W-:Y:S02]  /*a080*/  @!P3 ST.E.128 desc[UR8][R4.64], RZ ;  /* 0x000000ff0400b985 */ /* 0x0001e4000c101d08 */
.L_x_399:
[----:B------:R-:W-:Y:S05]  /*a090*/  BSYNC B0 ;  /* 0x0000000000007941 */ /* 0x000fea0003800000 */
.L_x_390:
[----:B------:R-:W-:Y:S02]  /*a0a0*/  ULDC UR4, c[0x0][0xc3c] ;  /* 0x00030f0000047ab9 */ /* 0x000fe40000000800 */
[----:B------:R-:W-:-:S13]  /*a0b0*/  ISETP.GE.AND P0, PT, R47, UR4, PT ;  /* 0x000000042f007c0c */ /* 0x000fda000bf06270 */
[----:B------:R-:W-:Y:S05]  /*a0c0*/  @!P0 BRA `(.L_x_409) ;  /* 0xffffff6c00588947 */ /* 0x000fea000383ffff */
[----:B------:R-:W-:Y:S05]  /*a0d0*/  EXIT ;  /* 0x000000000000794d */ /* 0x000fea0003800000 */
.L_x_365:
[----:B------:R-:W-:-:S08]  /*a0e0*/  NOP ;  /* 0x0000000000007918 */ /* 0x000fd00000000000 */
[----:B0-----:R-:W0:-:S00]  /*a0f0*/  USETMAXREG.DEALLOC.CTAPOOL 0x18 ;  /* 0x00000018000079c8 */ /* 0x001e0000080e0500 */
[----:B0-----:R-:W-:-:S06]  /*a100*/  LOP3.LUT R0, R0, 0x3, RZ, 0xc0, !PT ;  /* 0x0000000300007812 */ /* 0x001fcc00078ec0ff */
[----:B------:R-:W0:Y:S02]  /*a110*/  SHFL.IDX PT, R0, R0, RZ, 0x1f ;  /* 0x00001fff00007589 */ /* 0x000e2400000e0000 */
[----:B0-----:R-:W-:Y:S02]  /*a120*/  ISETP.NE.AND P0, PT, R0, RZ, PT ;  /* 0x000000ff0000720c */ /* 0x001fe40003f05270 */
[----:B------:R-:W-:Y:S02]  /*a130*/  MOV R0, RZ ;  /* 0x000000ff00007202 */ /* 0x000fe40000000f00 */
[----:B------:R-:W-:-:S05]  /*a140*/  P2R R2, PR, RZ, 0x1 ;  /* 0x00000001ff027803 */ /* 0x000fca0000000000 */
[----:B------:R0:W-:Y:S04]  /*a150*/  STL [R1+0x58], R2 ;  /* 0x0000580201007387 */ /* 0x0001e80000100800 */
[----:B------:R-:W-:Y:S05]  /*a160*/  @!P0 BRA `(.L_x_410) ;  /* 0x00000000001c8947 */ /* 0x000fea0003800000 */
[----:B------:R-:W1:Y:S08]  /*a170*/  S2UR UR5, SR_CgaCtaId ;  /* 0x00000000000579c3 */ /* 0x000e700000008800 */
[----:B------:R-:W-:Y:S06]  /*a180*/  BAR.SYNC.DEFER_BLOCKING 0x5, 0x180 ;  /* 0x0146000000007b1d */ /* 0x000fec0000010000 */
[----:B------:R-:W-:-:S02]  /*a190*/  UMOV UR4, 0x400 ;  /* 0x0000040000047882 */ /* 0x000fc40000000000 */
[----:B-1----:R-:W-:-:S09]  /*a1a0*/  ULEA UR4, UR5, UR4, 0x18 ;  /* 0x0000000405047291 */ /* 0x002fd2000f8ec03f */
[----:B------:R-:W1:Y:S01]  /*a1b0*/  LDS.128 R16, [UR4+0x348d0] ;  /* 0x0348d004ff107984 */ /* 0x000e620008000c00 */
[----:B------:R-:W-:Y:S06]  /*a1c0*/  BAR.ARV 0x4, 0x180 ;  /* 0x0106000000007b1d */ /* 0x000fec0000002000 */
[----:B------:R-:W-:Y:S05]  /*a1d0*/  BRA `(.L_x_411) ;  /* 0x0000000800047947 */ /* 0x000fea0003800000 */
.L_x_410:
[----:B0-----:R-:W0:Y:S01]  /*a1e0*/  S2R R2, SR_TID.X ;  /* 0x0000000000027919 */ /* 0x001e220000002100 */
[----:B------:R-:W-:Y:S01]  /*a1f0*/  ULDC UR4, c[0x0][0xc3c] ;  /* 0x00030f0000047ab9 */ /* 0x000fe20000000800 */
[----:B------:R-:W-:Y:S01]  /*a200*/  ULDC.64 UR6, c[0x0][0x208] ;  /* 0x0000820000067ab9 */ /* 0x000fe20000000a00 */
[----:B------:R-:W-:Y:S01]  /*a210*/  ULDC UR5, c[0x0][0xc38] ;  /* 0x00030e0000057ab9 */ /* 0x000fe20000000800 */
[----:B0-----:R-:W-:-:S04]  /*a220*/  LOP3.LUT R5, R2, 0x1f, RZ, 0xc0, !PT ;  /* 0x0000001f02057812 */ /* 0x001fc800078ec0ff */
[----:B------:R-:W-:-:S04]  /*a230*/  ISETP.NE.AND P0, PT, R5, 0x1f, PT ;  /* 0x0000001f0500780c */ /* 0x000fc80003f05270 */
[----:B------:R-:W-:-:S13]  /*a240*/  ISETP.GE.OR P1, PT, R5, UR4, !P0 ;  /* 0x0000000405007c0c */ /* 0x000fda000c726670 */
[----:B------:R-:W0:Y:S02]  /*a250*/  @!P1 LDC.64 R2, c[0x0][0xc80] ;  /* 0x00032000ff029b82 */ /* 0x000e240000000a00 */
[----:B0-----:R-:W-:-:S05]  /*a260*/  @!P1 IMAD.WIDE.U32 R2, R5, 0x4, R2 ;  /* 0x0000000405029825 */ /* 0x001fca00078e0002 */
[----:B------:R-:W2:Y:S01]  /*a270*/  @!P1 LDG.E R0, desc[UR6][R2.64] ;  /* 0x0000000602009981 */ /* 0x000ea2000c1e1900 */
[C---:B------:R-:W-:Y:S01]  /*a280*/  ISETP.NE.AND P1, PT, R5.reuse, RZ, PT ;  /* 0x000000ff0500720c */ /* 0x040fe20003f25270 */
[----:B------:R-:W0:Y:S01]  /*a290*/  S2UR UR6, SR_CTAID.X ;  /* 0x00000000000679c3 */ /* 0x000e220000002500 */
[C---:B------:R-:W-:Y:S01]  /*a2a0*/  ISETP.GE.U32.AND P2, PT, R5.reuse, 0x2, PT ;  /* 0x000000020500780c */ /* 0x040fe20003f46070 */
[----:B------:R-:W-:Y:S01]  /*a2b0*/  UMOV UR4, URZ ;  /* 0x0000003f00047c82 */ /* 0x000fe20008000000 */
[C---:B------:R-:W-:Y:S01]  /*a2c0*/  ISETP.GE.U32.AND P3, PT, R5.reuse, 0x4, PT ;  /* 0x000000040500780c */ /* 0x040fe20003f66070 */
[----:B------:R-:W-:Y:S01]  /*a2d0*/  IMAD.MOV.U32 R16, RZ, RZ, RZ ;  /* 0x000000ffff107224 */ /* 0x000fe200078e00ff */
[C---:B------:R-:W-:Y:S02]  /*a2e0*/  ISETP.GE.U32.AND P4, PT, R5.reuse, 0x8, PT ;  /* 0x000000080500780c */ /* 0x040fe40003f86070 */
[----:B------:R-:W-:Y:S01]  /*a2f0*/  ISETP.GE.U32.AND P5, PT, R5, 0x10, PT ;  /* 0x000000100500780c */ /* 0x000fe20003fa6070 */
[----:B--2---:R-:W1:Y:S02]  /*a300*/  SHFL.UP PT, R4, R0, 0x1, RZ ;  /* 0x0420000000047989 */ /* 0x004e6400000e00ff */
[----:B-1----:R-:W-:-:S05]  /*a310*/  SEL R7, R4, RZ, P1 ;  /* 0x000000ff04077207 */ /* 0x002fca0000800000 */
[----:B------:R-:W-:-:S05]  /*a320*/  IMAD.IADD R7, R0, 0x1, R7 ;  /* 0x0000000100077824 */ /* 0x000fca00078e0207 */
[----:B------:R-:W1:Y:S02]  /*a330*/  SHFL.UP PT, R4, R7, 0x2, RZ ;  /* 0x0440000007047989 */ /* 0x000e6400000e00ff */
        /* <DEDUP_REMOVED lines=11> */
[----:B------:R-:W1:Y:S02]  /*a3f0*/  SHFL.IDX PT, R4, R2, 0x1f, 0x1f ;  /* 0x03e01f0002047f89 */ /* 0x000e6400000e0000 */
[----:B-1----:R-:W-:-:S04]  /*a400*/  IMAD R4, R4, UR5, RZ ;  /* 0x0000000504047c24 */ /* 0x002fc8000f8e02ff */
[----:B------:R-:W-:Y:S01]  /*a410*/  IMAD.MOV.U32 R7, RZ, RZ, R4 ;  /* 0x000000ffff077224 */ /* 0x000fe200078e0004 */
[----:B0-----:R-:W-:-:S13]  /*a420*/  ISETP.GT.AND P6, PT, R4, UR6, PT ;  /* 0x0000000604007c0c */ /* 0x001fda000bfc4270 */
[----:B------:R-:W-:Y:S05]  /*a430*/  @P6 BRA `(.L_x_412) ;  /* 0x0000000000a46947 */ /* 0x000fea0003800000 */
[----:B------:R-:W0:Y:S01]  /*a440*/  LDC R6, c[0x0][0xc3c] ;  /* 0x00030f00ff067b82 */ /* 0x000e220000000800 */
[----:B------:R-:W-:Y:S01]  /*a450*/  IMAD.MOV.U32 R4, RZ, RZ, R7 ;  /* 0x000000ffff047224 */ /* 0x000fe200078e0007 */
[----:B------:R-:W-:Y:S01]  /*a460*/  UMOV UR4, URZ ;  /* 0x0000003f00047c82 */ /* 0x000fe20008000000 */
[----:B------:R-:W-:Y:S01]  /*a470*/  ULDC UR7, c[0x0][0xc3c] ;  /* 0x00030f0000077ab9 */ /* 0x000fe20000000800 */
[----:B------:R-:W-:-:S05]  /*a480*/  ULDC UR5, c[0x0][0xc38] ;  /* 0x00030e0000057ab9 */ /* 0x000fca0000000800 */
.L_x_416:
[----:B------:R-:W-:Y:S01]  /*a490*/  UIADD3 UR4, UR4, 0x1f, URZ ;  /* 0x0000001f04047890 */ /* 0x000fe2000fffe03f */
[----:B------:R-:W-:-:S05]  /*a4a0*/  IMAD.U32 R19, RZ, RZ, UR7 ;  /* 0x00000007ff137e24 */ /* 0x000fca000f8e00ff */
[----:B0-----:R-:W-:-:S13]  /*a4b0*/  ISETP.LE.AND P6, PT, R6, UR4, PT ;  /* 0x0000000406007c0c */ /* 0x001fda000bfc3270 */
[----:B------:R-:W-:Y:S05]  /*a4c0*/  @P6 BRA `(.L_x_413) ;  /* 0x0000000400246947 */ /* 0x000fea0003800000 */
[----:B------:R-:W-:Y:S01]  /*a4d0*/  IADD3 R7, R5, UR4, RZ ;  /* 0x0000000405077c10 */ /* 0x000fe2000fffe0ff */
[----:B------:R-:W-:Y:S01]  /*a4e0*/  BSSY B0, `(.L_x_414) ;  /* 0x0000008000007945 */ /* 0x000fe20003800000 */
[----:B------:R-:W-:Y:S02]  /*a4f0*/  IMAD.MOV.U32 R0, RZ, RZ, RZ ;  /* 0x000000ffff007224 */ /* 0x000fe400078e00ff */
[----:B------:R-:W-:-:S13]  /*a500*/  ISETP.GE.OR P6, PT, R7, R6, !P0 ;  /* 0x000000060700720c */ /* 0x000fda00047c6670 */
[----:B------:R-:W-:Y:S05]  /*a510*/  @P6 BRA `(.L_x_415) ;  /* 0x0000000000106947 */ /* 0x000fea0003800000 */
[----:B------:R-:W0:Y:S01]  /*a520*/  LDC.64 R2, c[0x0][0xc80] ;  /* 0x00032000ff027b82 */ /* 0x000e220000000a00 */
[----:B------:R-:W-:Y:S01]  /*a530*/  ULDC.64 UR8, c[0x0][0x208] ;  /* 0x0000820000087ab9 */ /* 0x000fe20000000a00 */
[----:B0-----:R-:W-:-:S05]  /*a540*/  IMAD.WIDE R2, R7, 0x4, R2 ;  /* 0x0000000407027825 */ /* 0x001fca00078e0202 */
[----:B------:R0:W5:Y:S02]  /*a550*/  LDG.E R0, desc[UR8][R2.64] ;  /* 0x0000000802007981 */ /* 0x000164000c1e1900 */
.L_x_415:
[----:B------:R-:W-:Y:S05]  /*a560*/  BSYNC B0 ;  /* 0x0000000000007941 */ /* 0x000fea0003800000 */
.L_x_414:
[----:B0----5:R-:W0:Y:S02]  /*a570*/  SHFL.UP PT, R2, R0, 0x1, RZ ;  /* 0x0420000000027989 */ /* 0x021e2400000e00ff */
[----:B0-----:R-:W-:-:S05]  /*a580*/  SEL R3, R2, RZ, P1 ;  /* 0x000000ff02037207 */ /* 0x001fca0000800000 */
[----:B------:R-:W-:-:S05]  /*a590*/  IMAD.IADD R3, R0, 0x1, R3 ;  /* 0x0000000100037824 */ /* 0x000fca00078e0203 */
[----:B------:R-:W0:Y:S02]  /*a5a0*/  SHFL.UP PT, R2, R3, 0x2, RZ ;  /* 0x0440000003027989 */ /* 0x000e2400000e00ff */
        /* <DEDUP_REMOVED lines=11> */
[----:B------:R-:W0:Y:S02]  /*a660*/  SHFL.IDX PT, R3, R9, 0x1f, 0x1f ;  /* 0x03e01f0009037f89 */ /* 0x000e2400000e0000 */
[----:B0-----:R-:W-:-:S04]  /*a670*/  IMAD R3, R3, UR5, RZ ;  /* 0x0000000503037c24 */ /* 0x001fc8000f8e02ff */
[----:B------:R-:W-:-:S05]  /*a680*/  IMAD.IADD R4, R3, 0x1, R4 ;  /* 0x0000000103047824 */ /* 0x000fca00078e0204 */
[----:B------:R-:W-:-:S13]  /*a690*/  ISETP.GT.AND P6, PT, R4, UR6, PT ;  /* 0x0000000604007c0c */ /* 0x000fda000bfc4270 */
[----:B------:R-:W-:Y:S05]  /*a6a0*/  @!P6 BRA `(.L_x_416) ;  /* 0xfffffffc0078e947 */ /* 0x000fea000383ffff */
[----:B------:R-:W-:Y:S02]  /*a6b0*/  IMAD.MOV.U32 R2, RZ, RZ, R9 ;  /* 0x000000ffff027224 */ /* 0x000fe400078e0009 */
[----:B------:R-:W-:-:S07]  /*a6c0*/  IMAD.MOV.U32 R7, RZ, RZ, R3 ;  /* 0x000000ffff077224 */ /* 0x000fce00078e0003 */
.L_x_412:
[----:B------:R-:W-:-:S05]  /*a6d0*/  IADD3 R7, -R7, R4, RZ ;  /* 0x0000000407077210 */ /* 0x000fca0007ffe1ff */
[----:B------:R-:W-:-:S05]  /*a6e0*/  IMAD R3, R2, UR5, R7 ;  /* 0x0000000502037c24 */ /* 0x000fca000f8e0207 */
[----:B------:R-:W-:-:S13]  /*a6f0*/  ISETP.GT.AND P0, PT, R3, UR6, PT ;  /* 0x0000000603007c0c */ /* 0x000fda000bf04270 */
[----:B------:R-:W-:-:S04]  /*a700*/  VOTE.ANY R6, PT, !P0 ;  /* 0x0000000000067806 */ /* 0x000fc800040e0100 */
[----:B------:R-:W0:Y:S01]  /*a710*/  POPC R19, R6 ;  /* 0x0000000600137309 */ /* 0x000e220000000000 */
[----:B------:R-:W-:Y:S01]  /*a720*/  ISETP.NE.AND P0, PT, R6, RZ, PT ;  /* 0x000000ff0600720c */ /* 0x000fe20003f05270 */
[----:B0-----:R-:W0:Y:S02]  /*a730*/  SHFL.IDX PT, R0, R0, R19, 0x1f ;  /* 0x00001f1300007589 */ /* 0x001e2400000e0000 */
[----:B0-----:R-:W-:-:S04]  /*a740*/  IABS R4, R0 ;  /* 0x0000000000047213 */ /* 0x001fc80000000000 */
[----:B------:R-:W0:Y:S08]  /*a750*/  I2F.RP R8, R4 ;  /* 0x0000000400087306 */ /* 0x000e300000209400 */
[----:B0-----:R-:W0:Y:S02]  /*a760*/  MUFU.RCP R8, R8 ;  /* 0x0000000800087308 */ /* 0x001e240000001000 */
[----:B0-----:R-:W-:-:S06]  /*a770*/  VIADD R3, R8, 0xffffffe ;  /* 0x0ffffffe08037836 */ /* 0x001fcc0000000000 */
[----:B------:R-:W0:Y:S02]  /*a780*/  F2I.FTZ.U32.TRUNC.NTZ R3, R3 ;  /* 0x0000000300037305 */ /* 0x000e24000021f000 */
[----:B0-----:R-:W-:Y:S01]  /*a790*/  IMAD.MOV R11, RZ, RZ, -R3 ;  /* 0x000000ffff0b7224 */ /* 0x001fe200078e0a03 */
[----:B------:R-:W-:Y:S06]  /*a7a0*/  @!P0 BRA `(.L_x_417) ;  /* 0x0000000000088947 */ /* 0x000fec0003800000 */
[----:B------:R-:W-:-:S05]  /*a7b0*/  VIADD R9, R19, 0xffffffff ;  /* 0xffffffff13097836 */ /* 0x000fca0000000000 */
[----:B------:R0:W1:Y:S02]  /*a7c0*/  SHFL.IDX PT, R16, R2, R9, 0x1f ;  /* 0x00001f0902107589 */ /* 0x00006400000e0000 */
.L_x_417:
[----:B-1----:R-:W-:Y:S01]  /*a7d0*/  IMAD R16, R16, UR5, R7 ;  /* 0x0000000510107c24 */ /* 0x002fe2000f8e0207 */
[----:B------:R-:W-:Y:S01]  /*a7e0*/  IABS R6, R0 ;  /* 0x0000000000067213 */ /* 0x000fe20000000000 */
[----:B------:R-:W-:Y:S02]  /*a7f0*/  IMAD R7, R11, R4, RZ ;  /* 0x000000040b077224 */ /* 0x000fe400078e02ff */
[----:B0-----:R-:W-:Y:S01]  /*a800*/  IMAD.MOV.U32 R2, RZ, RZ, RZ ;  /* 0x000000ffff027224 */ /* 0x001fe200078e00ff */
[----:B------:R-:W-:Y:S01]  /*a810*/  IADD3 R17, -R16, UR6, RZ ;  /* 0x0000000610117c10 */ /* 0x000fe2000fffe1ff */
[----:B------:R-:W-:Y:S02]  /*a820*/  IMAD.MOV R6, RZ, RZ, -R6 ;  /* 0x000000ffff067224 */ /* 0x000fe400078e0a06 */
[----:B------:R-:W-:Y:S01]  /*a830*/  IMAD.HI.U32 R2, R3, R7, R2 ;  /* 0x0000000703027227 */ /* 0x000fe200078e0002 */
[----:B------:R-:W-:-:S03]  /*a840*/  IABS R3, R17 ;  /* 0x0000001100037213 */ /* 0x000fc60000000000 */
[----:B------:R-:W-:Y:S02]  /*a850*/  VIADD R19, R19, UR4 ;  /* 0x0000000413137c36 */ /* 0x000fe40008000000 */
[----:B------:R-:W-:-:S04]  /*a860*/  IMAD.HI.U32 R2, R2, R3, RZ ;  /* 0x0000000302027227 */ /* 0x000fc800078e00ff */
[----:B------:R-:W-:-:S05]  /*a870*/  IMAD R3, R2, R6, R3 ;  /* 0x0000000602037224 */ /* 0x000fca00078e0203 */
[----:B------:R-:W-:-:S13]  /*a880*/  ISETP.GT.U32.AND P1, PT, R4, R3, PT ;  /* 0x000000030400720c */ /* 0x000fda0003f24070 */
[----:B------:R-:W-:Y:S02]  /*a890*/  @!P1 IMAD.IADD R3, R3, 0x1, -R4 ;  /* 0x0000000103039824 */ /* 0x000fe400078e0a04 */
[----:B------:R-:W-:Y:S01]  /*a8a0*/  @!P1 VIADD R2, R2, 0x1 ;  /* 0x0000000102029836 */ /* 0x000fe20000000000 */
[----:B------:R-:W-:Y:S02]  /*a8b0*/  ISETP.NE.AND P1, PT, R0, RZ, PT ;  /* 0x000000ff0000720c */ /* 0x000fe40003f25270 */
[----:B------:R-:W-:Y:S02]  /*a8c0*/  ISETP.GE.U32.AND P0, PT, R3, R4, PT ;  /* 0x000000040300720c */ /* 0x000fe40003f06070 */
[----:B------:R-:W-:-:S04]  /*a8d0*/  LOP3.LUT R3, R17, R0, RZ, 0x3c, !PT ;  /* 0x0000000011037212 */ /* 0x000fc800078e3cff */
[----:B------:R-:W-:-:S07]  /*a8e0*/  ISETP.GE.AND P2, PT, R3, RZ, PT ;  /* 0x000000ff0300720c */ /* 0x000fce0003f46270 */
[----:B------:R-:W-:-:S06]  /*a8f0*/  @P0 VIADD R2, R2, 0x1 ;  /* 0x0000000102020836 */ /* 0x000fcc0000000000 */
[----:B------:R-:W-:Y:S01]  /*a900*/  @!P2 IMAD.MOV R2, RZ, RZ, -R2 ;  /* 0x000000ffff02a224 */ /* 0x000fe200078e0a02 */
[----:B------:R-:W-:-:S04]  /*a910*/  @!P1 LOP3.LUT R2, RZ, R0, RZ, 0x33, !PT ;  /* 0x00000000ff029212 */ /* 0x000fc800078e33ff */
[----:B------:R-:W-:Y:S01]  /*a920*/  IADD3 R3, -R2, RZ, RZ ;  /* 0x000000ff02037210 */ /* 0x000fe20007ffe1ff */
[----:B------:R-:W-:-:S04]  /*a930*/  IMAD.MOV.U32 R18, RZ, RZ, R2 ;  /* 0x000000ffff127224 */ /* 0x000fc800078e0002 */
[----:B------:R-:W-:Y:S01]  /*a940*/  IMAD R17, R0, R3, R17 ;  /* 0x0000000300117224 */ /* 0x000fe200078e0211 */
[----:B------:R-:W-:Y:S06]  /*a950*/  BRA `(.L_x_418) ;  /* 0x00000000000c7947 */ /* 0x000fec0003800000 */
.L_x_413:
[----:B------:R-:W-:Y:S02]  /*a960*/  IMAD.MOV.U32 R17, RZ, RZ, RZ ;  /* 0x000000ffff117224 */ /* 0x000fe400078e00ff */
[----:B------:R-:W-:Y:S02]  /*a970*/  IMAD.U32 R16, RZ, RZ, UR6 ;  /* 0x00000006ff107e24 */ /* 0x000fe4000f8e00ff */
[----:B------:R-:W-:-:S07]  /*a980*/  IMAD.MOV.U32 R18, RZ, RZ, RZ ;  /* 0x000000ffff127224 */ /* 0x000fce00078e00ff */
.L_x_418:
[----:B------:R-:W-:-:S13]  /*a990*/  ISETP.NE.AND P0, PT, R5, RZ, PT ;  /* 0x000000ff0500720c */ /* 0x000fda0003f05270 */
[----:B------:R-:W0:Y:S01]  /*a9a0*/  @!P0 S2R R3, SR_CgaCtaId ;  /* 0x0000000000038919 */ /* 0x000e220000008800 */
[----:B------:R-:W-:-:S04]  /*a9b0*/  @!P0 MOV R0, 0x400 ;  /* 0x0000040000008802 */ /* 0x000fc80000000f00 */
[----:B0-----:R-:W-:-:S05]  /*a9c0*/  @!P0 LEA R0, R3, R0, 0x18 ;  /* 0x0000000003008211 */ /* 0x001fca00078ec0ff */
[----:B------:R0:W-:Y:S01]  /*a9d0*/  @!P0 STS.128 [R0+0x348d0], R16 ;  /* 0x0348d01000008388 */ /* 0x0001e20000000c00 */
[----:B------:R-:W-:Y:S06]  /*a9e0*/  BAR.ARV 0x5, 0x180 ;  /* 0x0146000000007b1d */ /* 0x000fec0000002000 */
.L_x_411:
[----:B0-----:R-:W-:Y:S01]  /*a9f0*/  IMAD.MOV.U32 R0, RZ, RZ, 0x1 ;  /* 0x00000001ff007424 */ /* 0x001fe200078e00ff */
[----:B------:R0:W-:Y:S01]  /*aa00*/  STL [R1+0x50], RZ ;  /* 0x000050ff01007387 */ /* 0x0001e20000100800 */
[----:B------:R-:W-:Y:S02]  /*aa10*/  ULDC UR4, c[0x0][0xc3c] ;  /* 0x00030f0000047ab9 */ /* 0x000fe40000000800 */
[----:B-1----:R-:W-:Y:S01]  /*aa20*/  ISETP.GE.AND P0, PT, R19, UR4, PT ;  /* 0x0000000413007c0c */ /* 0x002fe2000bf06270 */
[----:B------:R0:W-:Y:S04]  /*aa30*/  STL [R1+0x10], R0 ;  /* 0x0000100001007387 */ /* 0x0001e80000100800 */
[----:B------:R0:W-:Y:S08]  /*aa40*/  STL [R1+0x8], RZ ;  /* 0x000008ff01007387 */ /* 0x0001f00000100800 */
[----:B0-----:R-:W-:Y:S05]  /*aa50*/  @P0 BRA `(.L_x_419) ;  /* 0x0000005400240947 */ /* 0x001fea0003800000 */
[----:B------:R-:W0:Y:S01]  /*aa60*/  S2R R5, SR_TID.X ;  /* 0x0000000000057919 */ /* 0x000e220000002100 */
[----:B------:R-:W1:Y:S01]  /*aa70*/  S2UR UR5, SR_CgaCtaId ;  /* 0x00000000000579c3 */ /* 0x000e620000008800 */
[----:B------:R-:W-:Y:S01]  /*aa80*/  UMOV UR4, 0x400 ;  /* 0x0000040000047882 */ /* 0x000fe20000000000 */
[----:B------:R-:W-:Y:S01]  /*aa90*/  BSSY B8, `(.L_x_419) ;  /* 0x0000545000087945 */ /* 0x000fe20003800000 */
[----:B------:R-:W-:Y:S01]  /*aaa0*/  ULDC UR38, c[0x0][0xc] ;  /* 0x0000030000267ab9 */ /* 0x000fe20000000800 */
[----:B------:R-:W-:Y:S01]  /*aab0*/  ULDC.64 UR36, c[0x0][0x198] ;  /* 0x0000660000247ab9 */ /* 0x000fe20000000a00 */
[----:B-1----:R-:W-:Y:S01]  /*aac0*/  ULEA UR4, UR5, UR4, 0x18 ;  /* 0x0000000405047291 */ /* 0x002fe2000f8ec03f */
[C---:B0-----:R-:W-:Y:S01]  /*aad0*/  IMAD.SHL.U32 R0, R5.reuse, 0x8, RZ ;  /* 0x0000000805007824 */ /* 0x041fe200078e00ff */
[----:B------:R-:W-:-:S04]  /*aae0*/  LOP3.LUT R4, R5, 0x7f, RZ, 0xc0, !PT ;  /* 0x0000007f05047812 */ /* 0x000fc800078ec0ff */
[C---:B------:R-:W-:Y:S02]  /*aaf0*/  LOP3.LUT R2, R0.reuse, 0x1f8, RZ, 0xc0, !PT ;  /* 0x000001f800027812 */ /* 0x040fe400078ec0ff */
[----:B------:R-:W-:Y:S02]  /*ab00*/  LOP3.LUT R0, R0, 0x38, RZ, 0xc0, !PT ;  /* 0x0000003800007812 */ /* 0x000fe400078ec0ff */
[----:B------:R-:W-:Y:S01]  /*ab10*/  LOP3.LUT R3, R2, 0x38, R5, 0x78, !PT ;  /* 0x0000003802037812 */ /* 0x000fe200078e7805 */
[----:B------:R-:W-:-:S05]  /*ab20*/  IMAD.SHL.U32 R2, R4, 0x8, RZ ;  /* 0x0000000804027824 */ /* 0x000fca00078e00ff */
[----:B------:R-:W-:Y:S01]  /*ab30*/  LOP3.LUT R3, R3, 0x200, R2, 0xf8, !PT ;  /* 0x0000020003037812 */ /* 0x000fe200078ef802 */
[----:B------:R-:W-:Y:S01]  /*ab40*/  IMAD.SHL.U32 R2, R5, 0x10, RZ ;  /* 0x0000001005027824 */ /* 0x000fe200078e00ff */
[----:B------:R-:W-:Y:S02]  /*ab50*/  SHF.R.U32.HI R5, RZ, 0x3, R4 ;  /* 0x00000003ff057819 */ /* 0x000fe40000011604 */
[----:B------:R-:W-:Y:S02]  /*ab60*/  MOV R4, UR4 ;  /* 0x0000000400047c02 */ /* 0x000fe40008000f00 */
[----:B------:R-:W-:Y:S01]  /*ab70*/  LOP3.LUT R2, R5, 0x70, R2, 0xf8, !PT ;  /* 0x0000007005027812 */ /* 0x000fe200078ef802 */
[----:B------:R-:W-:Y:S02]  /*ab80*/  IMAD.MOV.U32 R2, RZ, RZ, 0x1 ;  /* 0x00000001ff027424 */ /* 0x000fe400078e00ff */
[----:B------:R-:W-:Y:S01]  /*ab90*/  IMAD R3, R3, 0x2, R4 ;  /* 0x0000000203037824 */ /* 0x000fe200078e0204 */
[----:B------:R-:W-:Y:S04]  /*aba0*/  STL [R1+0x4], R4 ;  /* 0x0000040401007387 */ /* 0x000fe80000100800 */
[----:B------:R-:W-:Y:S04]  /*abb0*/  STL [R1+0x24], R3 ;  /* 0x0000240301007387 */ /* 0x000fe80000100800 */
[----:B------:R-:W-:Y:S04]  /*abc0*/  STL [R1+0x8], RZ ;  /* 0x000008ff01007387 */ /* 0x000fe80000100800 */
[----:B------:R0:W-:Y:S04]  /*abd0*/  STL [R1+0x10], R2 ;  /* 0x0000100201007387 */ /* 0x0001e80000100800 */
[----:B------:R1:W-:Y:S01]  /*abe0*/  STL [R1+0x50], RZ ;  /* 0x000050ff01007387 */ /* 0x0003e20000100800 */
[----:B0-----:R-:W-:-:S02]  /*abf0*/  LOP3.LUT R2, R0, 0x40, RZ, 0xfc, !PT ;  /* 0x0000004000027812 */ /* 0x001fc400078efcff */
[----:B-1----:R-:W-:-:S07]  /*ac00*/  LOP3.LUT R0, R0, 0x80, RZ, 0xfc, !PT ;  /* 0x0000008000007812 */ /* 0x002fce00078efcff */
.L_x_521:
[----:B0--3--:R-:W0:Y:S01]  /*ac10*/  LDC.64 R2, c[0x0][0xc88] ;  /* 0x00032200ff027b82 */ /* 0x009e220000000a00 */
[----:B------:R-:W-:Y:S01]  /*ac20*/  ULDC.64 UR4, c[0x0][0x208] ;  /* 0x0000820000047ab9 */ /* 0x000fe20000000a00 */
[----:B0-----:R-:W-:-:S05]  /*ac30*/  IMAD.WIDE R2, R19, 0x4, R2 ;  /* 0x0000000413027825 */ /* 0x001fca00078e0202 */
[----:B------:R-:W2:Y:S01]  /*ac40*/  LDG.E R11, desc[UR4][R2.64] ;  /* 0x00000004020b7981 */ /* 0x000ea2000c1e1900 */
[----:B------:R-:W-:Y:S05]  /*ac50*/  YIELD ;  /* 0x0000000000007946 */ /* 0x000fea0003800000 */
[----:B------:R-:W-:Y:S01]  /*ac60*/  ULDC.64 UR4, c[0x0][0xa28] ;  /* 0x00028a0000047ab9 */ /* 0x000fe20000000a00 */
[----:B------:R-:W-:Y:S01]  /*ac70*/  IMAD.MOV.U32 R0, RZ, RZ, RZ ;  /* 0x000000ffff007224 */ /* 0x000fe200078e00ff */
[----:B------:R-:W-:Y:S01]  /*ac80*/  ISETP.NE.U32.AND P0, PT, RZ, UR4, PT ;  /* 0x00000004ff007c0c */ /* 0x000fe2000bf05070 */
[----:B------:R-:W-:Y:S01]  /*ac90*/  ULDC.64 UR10, c[0x0][0x208] ;  /* 0x00008200000a7ab9 */ /* 0x000fe20000000a00 */
[----:B------:R-:W-:Y:S01]  /*aca0*/  IMAD.MOV.U32 R6, RZ, RZ, RZ ;  /* 0x000000ffff067224 */ /* 0x000fe200078e00ff */
[----:B------:R-:W-:Y:S01]  /*acb0*/  ULDC.64 UR6, c[0x0][0xa18] ;  /* 0x0002860000067ab9 */ /* 0x000fe20000000a00 */
[----:B------:R-:W-:Y:S01]  /*acc0*/  ISETP.NE.AND.EX P0, PT, RZ, UR5, PT, P0 ;  /* 0x00000005ff007c0c */ /* 0x000fe2000bf05300 */
[----:B------:R-:W-:Y:S01]  /*acd0*/  ULDC.64 UR8, c[0x0][0xa08] ;  /* 0x0002820000087ab9 */ /* 0x000fe20000000a00 */
[----:B--2---:R-:W-:Y:S01]  /*ace0*/  SHF.R.S32.HI R4, RZ, 0x1f, R11 ;  /* 0x0000001fff047819 */ /* 0x004fe2000001140b */
[----:B------:R-:W-:-:S10]  /*acf0*/  IMAD.SHL.U32 R10, R11, 0x4, RZ ;  /* 0x000000040b0a7824 */ /* 0x000fd400078e00ff */
[C---:B------:R-:W-:Y:S01]  /*ad00*/  @P0 LEA R2, P1, R11.reuse, UR4, 0x2 ;  /* 0x000000040b020c11 */ /* 0x040fe2000f8210ff */
[----:B------:R-:W-:Y:S03]  /*ad10*/  STL [R1+0x28], R11 ;  /* 0x0000280b01007387 */ /* 0x000fe60000100800 */
[C-C-:B------:R-:W-:Y:S01]  /*ad20*/  @P0 LEA.HI.X R3, R11.reuse, UR5, R4.reuse, 0x2, P1 ;  /* 0x000000050b030c11 */ /* 0x140fe200088f1404 */
[----:B------:R-:W-:Y:S01]  /*ad30*/  ULDC.64 UR4, c[0x0][0xa00] ;  /* 0x0002800000047ab9 */ /* 0x000fe20000000a00 */
[----:B------:R-:W-:Y:S01]  /*ad40*/  SHF.L.U64.HI R9, R11, 0x2, R4 ;  /* 0x000000020b097819 */ /* 0x000fe20000010204 */
[----:B------:R0:W-:Y:S01]  /*ad50*/  STL [R1+0x38], R4 ;  /* 0x0000380401007387 */ /* 0x0001e20000100800 */
[----:B------:R-:W-:-:S03]  /*ad60*/  ISETP.NE.U32.AND P1, PT, RZ, UR4, PT ;  /* 0x00000004ff007c0c */ /* 0x000fc6000bf25070 */
[----:B-1---5:R1:W5:Y:S01]  /*ad70*/  @P0 LDG.E R0, desc[UR10][R2.64] ;  /* 0x0000000a02000981 */ /* 0x022362000c1e1900 */
[----:B------:R-:W-:Y:S01]  /*ad80*/  ISETP.NE.AND.EX P1, PT, RZ, UR5, PT, P1 ;  /* 0x00000005ff007c0c */ /* 0x000fe2000bf25310 */
[----:B----4-:R-:W-:Y:S01]  /*ad90*/  IMAD.MOV.U32 R8, RZ, RZ, RZ ;  /* 0x000000ffff087224 */ /* 0x010fe200078e00ff */
[----:B------:R-:W-:Y:S01]  /*ada0*/  ISETP.NE.U32.AND P2, PT, RZ, UR6, PT ;  /* 0x00000006ff007c0c */ /* 0x000fe2000bf45070 */
[----:B------:R-:W-:Y:S01]  /*adb0*/  STL [R1], R10 ;  /* 0x0000000a01007387 */ /* 0x000fe20000100800 */
[----:B------:R-:W-:Y:S02]  /*adc0*/  ISETP.NE.U32.AND P0, PT, RZ, UR8, PT ;  /* 0x00000008ff007c0c */ /* 0x000fe4000bf05070 */
[----:B------:R-:W-:Y:S01]  /*add0*/  ISETP.NE.AND.EX P2, PT, RZ, UR7, PT, P2 ;  /* 0x00000007ff007c0c */ /* 0x000fe2000bf45320 */
[----:B------:R-:W-:Y:S01]  /*ade0*/  STL [R1+0x1c], R9 ;  /* 0x00001c0901007387 */ /* 0x000fe20000100800 */
[----:B------:R-:W-:Y:S02]  /*adf0*/  ISETP.NE.AND.EX P0, PT, RZ, UR9, PT, P0 ;  /* 0x00000009ff007c0c */ /* 0x000fe4000bf05300 */
[----:B-1----:R-:W-:-:S02]  /*ae00*/  IADD3 R2, P3, R10, UR4, RZ ;  /* 0x000000040a027c10 */ /* 0x002fc4000ff7e0ff */
[----:B0-----:R-:W-:Y:S02]  /*ae10*/  IADD3 R4, P4, R10, UR8, RZ ;  /* 0x000000080a047c10 */ /* 0x001fe4000ff9e0ff */
[C---:B------:R-:W-:Y:S01]  /*ae20*/  IADD3.X R3, R9.reuse, UR5, RZ, P3, !PT ;  /* 0x0000000509037c10 */ /* 0x040fe20009ffe4ff */
[----:B------:R-:W-:Y:S01]  /*ae30*/  ULDC UR4, c[0x0][0x288] ;  /* 0x0000a20000047ab9 */ /* 0x000fe20000000800 */
[----:B------:R-:W-:-:S03]  /*ae40*/  IADD3.X R5, R9, UR9, RZ, P4, !PT ;  /* 0x0000000909057c10 */ /* 0x000fc6000a7fe4ff */
[----:B------:R-:W2:Y:S01]  /*ae50*/  @P1 LDG.E R6, desc[UR10][R2.64] ;  /* 0x0000000a02061981 */ /* 0x000ea2000c1e1900 */
[----:B------:R-:W-:Y:S01]  /*ae60*/  IMAD.U32 R12, RZ, RZ, UR4 ;  /* 0x00000004ff0c7e24 */ /* 0x000fe2000f8e00ff */
[----:B------:R-:W-:Y:S02]  /*ae70*/  ULDC.64 UR4, c[0x0][0x418] ;  /* 0x0001060000047ab9 */ /* 0x000fe40000000a00 */
[----:B------:R-:W5:Y:S04]  /*ae80*/  @P0 LDG.E R8, desc[UR10][R4.64] ;  /* 0x0000000a04080981 */ /* 0x000f68000c1e1900 */
[----:B--2---:R0:W-:Y:S02]  /*ae90*/  STL [R1+0x34], R6 ;  /* 0x0000340601007387 */ /* 0x0041e40000100800 */
[----:B0-----:R-:W-:-:S04]  /*aea0*/  @P2 IADD3 R6, P3, R10, UR6, RZ ;  /* 0x000000060a062c10 */ /* 0x001fc8000ff7e0ff */
[----:B------:R-:W-:-:S05]  /*aeb0*/  @P2 IADD3.X R7, R9, UR7, RZ, P3, !PT ;  /* 0x0000000709072c10 */ /* 0x000fca0009ffe4ff */
[----:B------:R0:W2:Y:S01]  /*aec0*/  @P2 LDG.E R12, desc[UR10][R6.64] ;  /* 0x0000000a060c2981 */ /* 0x0000a2000c1e1900 */
[----:B------:R-:W-:-:S03]  /*aed0*/  UISETP.NE.U32.AND UP0, UPT, UR4, URZ, UPT ;  /* 0x0000003f0400728c */ /* 0x000fc6000bf05070 */
[----:B------:R-:W-:Y:S01]  /*aee0*/  ULDC UR4, c[0x0][0x424] ;  /* 0x0001090000047ab9 */ /* 0x000fe20000000800 */
[----:B------:R-:W-:-:S03]  /*aef0*/  UISETP.NE.AND.EX UP0, UPT, UR5, URZ, UPT, UP0 ;  /* 0x0000003f0500728c */ /* 0x000fc6000bf05300 */
[----:B------:R-:W-:Y:S01]  /*af00*/  ULDC UR5, c[0x0][0x2f0] ;  /* 0x0000bc0000057ab9 */ /* 0x000fe20000000800 */
[----:B------:R-:W-:-:S04]  /*af10*/  USEL UR4, UR4, 0x1, UP0 ;  /* 0x0000000104047887 */ /* 0x000fc80008000000 */
[----:B------:R-:W-:-:S06]  /*af20*/  UIMAD UR4, UR4, UR5, URZ ;  /* 0x00000005040472a4 */ /* 0x000fcc000f8e023f */
[----:B0-----:R-:W-:Y:S01]  /*af30*/  IMAD.U32 R6, RZ, RZ, UR4 ;  /* 0x00000004ff067e24 */ /* 0x001fe2000f8e00ff */
[----:B--2---:R0:W-:Y:S01]  /*af40*/  STL [R1+0x40], R12 ;  /* 0x0000400c01007387 */ /* 0x0041e20000100800 */
[----:B------:R-:W-:Y:S05]  /*af50*/  @P2 BRA `(.L_x_420) ;  /* 0x0000000000182947 */ /* 0x000fea0003800000 */
[----:B------:R-:W-:Y:S05]  /*af60*/  @!P1 BRA `(.L_x_420) ;  /* 0x0000000000149947 */ /* 0x000fea0003800000 */
[----:B------:R-:W-:Y:S02]  /*af70*/  ULDC.64 UR4, c[0x0][0x208] ;  /* 0x0000820000047ab9 */ /* 0x000fe40000000a00 */
[----:B------:R-:W2:Y:S04]  /*af80*/  LDG.E R7, desc[UR4][R2.64] ;  /* 0x0000000402077981 */ /* 0x000ea8000c1e1900 */
[----:B------:R-:W2:Y:S02]  /*af90*/  LDG.E R2, desc[UR4][R2.64+0x4] ;  /* 0x0000040402027981 */ /* 0x000ea4000c1e1900 */
[----:B--2---:R-:W-:-:S05]  /*afa0*/  IMAD.IADD R2, R2, 0x1, -R7 ;  /* 0x0000000102027824 */ /* 0x004fca00078e0a07 */
[----:B------:R1:W-:Y:S02]  /*afb0*/  STL [R1+0x40], R2 ;  /* 0x0000400201007387 */ /* 0x0003e40000100800 */
.L_x_420:
[----:B-1----:R-:W-:Y:S01]  /*afc0*/  IMAD.MOV.U32 R2, RZ, RZ, R11 ;  /* 0x000000ffff027224 */ /* 0x002fe200078e000b */
[----:B-----5:R-:W-:Y:S01]  /*afd0*/  IADD3 R3, R8, R0, RZ ;  /* 0x0000000008037210 */ /* 0x020fe20007ffe0ff */
[----:B------:R-:W-:Y:S02]  /*afe0*/  ULDC.64 UR4, c[0x0][0xa20] ;  /* 0x0002880000047ab9 */ /* 0x000fe40000000a00 */
[----:B------:R-:W-:Y:S01]  /*aff0*/  ISETP.NE.U32.AND P1, PT, RZ, UR4, PT ;  /* 0x00000004ff007c0c */ /* 0x000fe2000bf25070 */
[----:B------:R1:W-:Y:S03]  /*b000*/  STL [R1+0xc], R2 ;  /* 0x00000c0201007387 */ /* 0x0003e60000100800 */
[----:B------:R-:W-:Y:S01]  /*b010*/  ISETP.NE.AND.EX P1, PT, RZ, UR5, PT, P1 ;  /* 0x00000005ff007c0c */ /* 0x000fe2000bf25310 */
[----:B------:R1:W-:-:S12]  /*b020*/  STL [R1+0x18], R3 ;  /* 0x0000180301007387 */ /* 0x0003d80000100800 */
[----:B-1----:R-:W-:Y:S05]  /*b030*/  @!P1 BRA `(.L_x_421) ;  /* 0x0000000000149947 */ /* 0x002fea0003800000 */
[----:B------:R-:W-:Y:S01]  /*b040*/  IADD3 R6, P0, R10, UR4, RZ ;  /* 0x000000040a067c10 */ /* 0x000fe2000ff1e0ff */
[----:B------:R-:W-:-:S03]  /*b050*/  ULDC.64 UR6, c[0x0][0x208] ;  /* 0x0000820000067ab9 */ /* 0x000fc60000000a00 */
[----:B------:R-:W-:-:S05]  /*b060*/  IADD3.X R7, R9, UR5, RZ, P0, !PT ;  /* 0x0000000509077c10 */ /* 0x000fca00087fe4ff */
[----:B------:R1:W5:Y:S01]  /*b070*/  LDG.E R6, desc[UR6][R6.64] ;  /* 0x0000000606067981 */ /* 0x000362000c1e1900 */
[----:B------:R-:W-:Y:S05]  /*b080*/  BRA `(.L_x_422) ;  /* 0x0000000000147947 */ /* 0x000fea0003800000 */
.L_x_421:
[----:B------:R-:W-:Y:S05]  /*b090*/  @!P0 BRA `(.L_x_422) ;  /* 0x0000000000108947 */ /* 0x000fea0003800000 */
[----:B------:R-:W-:Y:S02]  /*b0a0*/  ULDC.64 UR4, c[0x0][0x208] ;  /* 0x0000820000047ab9 */ /* 0x000fe40000000a00 */
[----:B------:R-:W2:Y:S04]  /*b0b0*/  LDG.E R6, desc[UR4][R4.64] ;  /* 0x0000000404067981 */ /* 0x000ea8000c1e1900 */
[----:B------:R-:W2:Y:S02]  /*b0c0*/  LDG.E R4, desc[UR4][R4.64+0x4] ;  /* 0x0000040404047981 */ /* 0x000ea4000c1e1900 */
[----:B--2---:R-:W-:-:S07]  /*b0d0*/  IMAD.IADD R6, R4, 0x1, -R6 ;  /* 0x0000000104067824 */ /* 0x004fce00078e0a06 */
.L_x_422:
[----:B-----5:R-:W-:Y:S01]  /*b0e0*/  IMAD.IADD R3, R6, 0x1, -R0 ;  /* 0x0000000106037824 */ /* 0x020fe200078e0a00 */
[----:B------:R-:W-:Y:S03]  /*b0f0*/  BSSY B7, `(.L_x_423) ;  /* 0x000043a000077945 */ /* 0x000fe60003800000 */
[C---:B------:R-:W-:Y:S01]  /*b100*/  VIADD R0, R3.reuse, 0x7f ;  /* 0x0000007f03007836 */ /* 0x040fe20000000000 */
[----:B------:R2:W-:Y:S01]  /*b110*/  STL [R1+0x3c], R3 ;  /* 0x00003c0301007387 */ /* 0x0005e20000100800 */
[----:B------:R-:W-:-:S03]  /*b120*/  ISETP.GT.AND P0, PT, R3, RZ, PT ;  /* 0x000000ff0300720c */ /* 0x000fc60003f04270 */
[----:B------:R-:W-:-:S04]  /*b130*/  SHF.R.S32.HI R2, RZ, 0x1f, R0 ;  /* 0x0000001fff027819 */ /* 0x000fc80000011400 */
[----:B------:R-:W-:-:S04]  /*b140*/  LEA.HI R2, R2, R0, RZ, 0x7 ;  /* 0x0000000002027211 */ /* 0x000fc800078f38ff */
[----:B------:R-:W-:-:S05]  /*b150*/  SHF.R.S32.HI R0, RZ, 0x7, R2 ;  /* 0x00000007ff007819 */ /* 0x000fca0000011402 */
[----:B------:R2:W-:Y:S01]  /*b160*/  STL [R1+0x30], R0 ;  /* 0x0000300001007387 */ /* 0x0005e20000100800 */
[----:B------:R-:W-:Y:S05]  /*b170*/  @P0 BRA `(.L_x_424) ;  /* 0x0000000000480947 */ /* 0x000fea0003800000 */
[----:B--2---:R-:W2:Y:S02]  /*b180*/  S2R R3, SR_TID.X ;  /* 0x0000000000037919 */ /* 0x004ea40000002100 */
[----:B--2---:R-:W-:-:S04]  /*b190*/  LOP3.LUT R3, R3, 0x7f, RZ, 0xc0, !PT ;  /* 0x0000007f03037812 */ /* 0x004fc800078ec0ff */
[----:B------:R-:W-:-:S13]  /*b1a0*/  ISETP.NE.AND P0, PT, R3, RZ, PT ;  /* 0x000000ff0300720c */ /* 0x000fda0003f05270 */
[----:B------:R-:W-:Y:S05]  /*b1b0*/  @P0 BRA `(.L_x_425) ;  /* 0x0000004000b40947 */ /* 0x000fea0003800000 */
[----:B------:R-:W2:Y:S01]  /*b1c0*/  S2R R3, SR_LANEID ;  /* 0x0000000000037919 */ /* 0x000ea20000000000 */
[----:B------:R-:W-:Y:S01]  /*b1d0*/  VOTEU.ANY UR4, UPT, PT ;  /* 0x0000000000047886 */ /* 0x000fe200038e0100 */
[----:B------:R-:W-:Y:S01]  /*b1e0*/  ULDC.64 UR6, c[0x0][0x208] ;  /* 0x0000820000067ab9 */ /* 0x000fe20000000a00 */
[----:B------:R-:W2:Y:S08]  /*b1f0*/  FLO.U32 R0, UR4 ;  /* 0x0000000400007d00 */ /* 0x000eb000080e0000 */
[----:B------:R-:W3:Y:S01]  /*b200*/  POPC R5, UR4 ;  /* 0x0000000400057d09 */ /* 0x000ee20008000000 */
[----:B--2---:R-:W-:-:S02]  /*b210*/  ISETP.EQ.U32.AND P0, PT, R0, R3, PT ;  /* 0x000000030000720c */ /* 0x004fc40003f02070 */
[----:B------:R-:W3:Y:S11]  /*b220*/  LDC.64 R2, c[0x0][0xc60] ;  /* 0x00031800ff027b82 */ /* 0x000ef60000000a00 */
[----:B---3--:R-:W2:Y:S01]  /*b230*/  @P0 ATOMG.E.ADD.STRONG.GPU PT, R3, desc[UR6][R2.64], R5 ;  /* 0x00000005020309a8 */ /* 0x008ea200081ee1c6 */
[----:B------:R-:W3:Y:S02]  /*b240*/  S2R R4, SR_LTMASK ;  /* 0x0000000000047919 */ /* 0x000ee40000003900 */
[----:B---3--:R-:W-:-:S04]  /*b250*/  LOP3.LUT R4, R4, UR4, RZ, 0xc0, !PT ;  /* 0x0000000404047c12 */ /* 0x008fc8000f8ec0ff */
[----:B-1----:R-:W1:Y:S01]  /*b260*/  POPC R7, R4 ;  /* 0x0000000400077309 */ /* 0x002e620000000000 */
[----:B--2---:R-:W1:Y:S02]  /*b270*/  SHFL.IDX PT, R0, R3, R0, 0x1f ;  /* 0x00001f0003007589 */ /* 0x004e6400000e0000 */
[----:B-1----:R-:W-:Y:S01]  /*b280*/  IADD3 R16, R0, UR38, R7 ;  /* 0x0000002600107c10 */ /* 0x002fe2000fffe007 */
[----:B------:R-:W-:Y:S06]  /*b290*/  BRA `(.L_x_425) ;  /* 0x00000040007c7947 */ /* 0x000fec0003800000 */
.L_x_424:
[----:B--2---:R-:W2:Y:S01]  /*b2a0*/  LDL R0, [R1+0x4] ;  /* 0x0000040001007983 */ /* 0x004ea20000100800 */
[----:B------:R-:W-:Y:S01]  /*b2b0*/  BSSY B6, `(.L_x_426) ;  /* 0x0000014000067945 */ /* 0x000fe20003800000 */
[----:B--2---:R-:W-:-:S05]  /*b2c0*/  VIADD R0, R0, 0x1c400 ;  /* 0x0001c40000007836 */ /* 0x004fca0000000000 */
[----:B------:R-:W-:-:S13]  /*b2d0*/  LOP3.LUT P0, RZ, R0, 0x3ff, RZ, 0xc0, !PT ;  /* 0x000003ff00ff7812 */ /* 0x000fda000780c0ff */
[----:B------:R-:W-:Y:S05]  /*b2e0*/  @!P0 BRA `(.L_x_427) ;  /* 0x0000000000408947 */ /* 0x000fea0003800000 */
[----:B------:R-:W-:Y:S01]  /*b2f0*/  MOV R2, 0x0 ;  /* 0x0000000000027802 */ /* 0x000fe20000000f00 */
[----:B------:R-:W-:Y:S01]  /*b300*/  ULDC.64 UR6, c[0x4][0x118] ;  /* 0x0100460000067ab9 */ /* 0x000fe20000000a00 */
[----:B------:R-:W-:Y:S01]  /*b310*/  ULDC.64 UR8, c[0x4][0x120] ;  /* 0x0100480000087ab9 */ /* 0x000fe20000000a00 */
[----:B------:R-:W-:Y:S01]  /*b320*/  ULDC.64 UR4, c[0x4][0x70] ;  /* 0x01001c0000047ab9 */ /* 0x000fe20000000a00 */
[----:B------:R-:W-:Y:S01]  /*b330*/  IMAD.U32 R4, RZ, RZ, UR6 ;  /* 0x00000006ff047e24 */ /* 0x000fe2000f8e00ff */
[----:B------:R-:W-:Y:S01]  /*b340*/  MOV R10, UR4 ;  /* 0x00000004000a7c02 */ /* 0x000fe20008000f00 */
[----:B------:R-:W2:Y:S01]  /*b350*/  LDC.64 R2, c[0x4][R2] ;  /* 0x0100000002027b82 */ /* 0x000ea20000000a00 */
[----:B------:R-:W-:Y:S02]  /*b360*/  IMAD.U32 R5, RZ, RZ, UR7 ;  /* 0x00000007ff057e24 */ /* 0x000fe4000f8e00ff */
[----:B------:R-:W-:Y:S02]  /*b370*/  IMAD.U32 R6, RZ, RZ, UR8 ;  /* 0x00000008ff067e24 */ /* 0x000fe4000f8e00ff */
[----:B-1----:R-:W-:-:S02]  /*b380*/  IMAD.U32 R7, RZ, RZ, UR9 ;  /* 0x00000009ff077e24 */ /* 0x002fc4000f8e00ff */
[----:B------:R-:W-:Y:S02]  /*b390*/  IMAD.U32 R11, RZ, RZ, UR5 ;  /* 0x00000005ff0b7e24 */ /* 0x000fe4000f8e00ff */
[----:B------:R-:W-:Y:S02]  /*b3a0*/  IMAD.MOV.U32 R8, RZ, RZ, 0x70 ;  /* 0x00000070ff087424 */ /* 0x000fe400078e00ff */
[----:B0-----:R-:W-:Y:S02]  /*b3b0*/  IMAD.MOV.U32 R12, RZ, RZ, 0x1 ;  /* 0x00000001ff0c7424 */ /* 0x001fe400078e00ff */
[----:B------:R-:W-:-:S07]  /*b3c0*/  IMAD.MOV.U32 R13, RZ, RZ, RZ ;  /* 0x000000ffff0d7224 */ /* 0x000fce00078e00ff */
[----:B------:R-:W-:-:S07]  /*b3d0*/  LEPC R20, `(.L_x_427) ;  /* 0x000000001014794e */ /* 0x000fce0000000000 */
[----:B--2---:R-:W-:Y:S05]  /*b3e0*/  CALL.ABS.NOINC R2 ;  /* 0x0000000002007343 */ /* 0x004fea0003c00000 */
.L_x_427:
[----:B------:R-:W-:Y:S05]  /*b3f0*/  BSYNC B6 ;  /* 0x0000000000067941 */ /* 0x000fea0003800000 */
.L_x_426:
[----:B------:R-:W2:Y:S01]  /*b400*/  LDL R2, [R1+0x4] ;  /* 0x0000040001027983 */ /* 0x000ea20000100800 */
        /* <DEDUP_REMOVED lines=8> */
[----:B------:R2:W3:Y:S01]  /*b490*/  LDC.64 R2, c[0x4][R0] ;  /* 0x0100000000027b82 */ /* 0x0004e20000000a00 */
[----:B------:R-:W-:Y:S01]  /*b4a0*/  IMAD.U32 R4, RZ, RZ, UR6 ;  /* 0x00000006ff047e24 */ /* 0x000fe2000f8e00ff */
[----:B------:R-:W-:Y:S01]  /*b4b0*/  MOV R10, UR4 ;  /* 0x00000004000a7c02 */ /* 0x000fe20008000f00 */
[----:B------:R-:W-:Y:S02]  /*b4c0*/  IMAD.U32 R5, RZ, RZ, UR7 ;  /* 0x00000007ff057e24 */ /* 0x000fe4000f8e00ff */
[----:B------:R-:W-:Y:S02]  /*b4d0*/  IMAD.U32 R6, RZ, RZ, UR8 ;  /* 0x00000008ff067e24 */ /* 0x000fe4000f8e00ff */
[----:B-1----:R-:W-:-:S02]  /*b4e0*/  IMAD.U32 R7, RZ, RZ, UR9 ;  /* 0x00000009ff077e24 */ /* 0x002fc4000f8e00ff */
[----:B------:R-:W-:Y:S02]  /*b4f0*/  IMAD.U32 R11, RZ, RZ, UR5 ;  /* 0x00000005ff0b7e24 */ /* 0x000fe4000f8e00ff */
[----:B------:R-:W-:Y:S02]  /*b500*/  IMAD.MOV.U32 R8, RZ, RZ, 0x70 ;  /* 0x00000070ff087424 */ /* 0x000fe400078e00ff */
[----:B0-----:R-:W-:Y:S02]  /*b510*/  IMAD.MOV.U32 R12, RZ, RZ, 0x1 ;  /* 0x00000001ff0c7424 */ /* 0x001fe400078e00ff */
[----:B--2---:R-:W-:-:S07]  /*b520*/  IMAD.MOV.U32 R13, RZ, RZ, RZ ;  /* 0x000000ffff0d7224 */ /* 0x004fce00078e00ff */
[----:B------:R-:W-:-:S07]  /*b530*/  LEPC R20, `(.L_x_430) ;  /* 0x000000001014794e */ /* 0x000fce0000000000 */
[----:B---3--:R-:W-:Y:S05]  /*b540*/  CALL.ABS.NOINC R2 ;  /* 0x0000000002007343 */ /* 0x008fea0003c00000 */
.L_x_430:
[----:B------:R-:W-:Y:S01]  /*b550*/  MOV R2, 0x0 ;  /* 0x0000000000027802 */ /* 0x000fe20000000f00 */
[----:B------:R-:W-:Y:S01]  /*b560*/  ULDC.64 UR6, c[0x4][0x118] ;  /* 0x0100460000067ab9 */ /* 0x000fe20000000a00 */
[----:B------:R-:W-:Y:S01]  /*b570*/  ULDC.64 UR8, c[0x4][0x120] ;  /* 0x0100480000087ab9 */ /* 0x000fe20000000a00 */
[----:B------:R-:W-:Y:S01]  /*b580*/  ULDC.64 UR4, c[0x4][0x80] ;  /* 0x0100200000047ab9 */ /* 0x000fe20000000a00 */
[----:B------:R-:W-:Y:S01]  /*b590*/  IMAD.U32 R4, RZ, RZ, UR6 ;  /* 0x00000006ff047e24 */ /* 0x000fe2000f8e00ff */
[----:B------:R-:W-:Y:S01]  /*b5a0*/  MOV R11, UR5 ;  /* 0x00000005000b7c02 */ /* 0x000fe20008000f00 */
[----:B------:R-:W0:Y:S01]  /*b5b0*/  LDC.64 R2, c[0x4][R2] ;  /* 0x0100000002027b82 */ /* 0x000e220000000a00 */
[----:B------:R-:W-:Y:S02]  /*b5c0*/  IMAD.U32 R5, RZ, RZ, UR7 ;  /* 0x00000007ff057e24 */ /* 0x000fe4000f8e00ff */
[----:B------:R-:W-:Y:S02]  /*b5d0*/  IMAD.U32 R6, RZ, RZ, UR8 ;  /* 0x00000008ff067e24 */ /* 0x000fe4000f8e00ff */
[----:B------:R-:W-:-:S02]  /*b5e0*/  IMAD.U32 R7, RZ, RZ, UR9 ;  /* 0x00000009ff077e24 */ /* 0x000fc4000f8e00ff */
[----:B------:R-:W-:Y:S02]  /*b5f0*/  IMAD.U32 R10, RZ, RZ, UR4 ;  /* 0x00000004ff0a7e24 */ /* 0x000fe4000f8e00ff */
[----:B------:R-:W-:Y:S02]  /*b600*/  IMAD.MOV.U32 R8, RZ, RZ, 0x70 ;  /* 0x00000070ff087424 */ /* 0x000fe400078e00ff */
[----:B------:R-:W-:Y:S02]  /*b610*/  IMAD.MOV.U32 R12, RZ, RZ, 0x1 ;  /* 0x00000001ff0c7424 */ /* 0x000fe400078e00ff */
[----:B------:R-:W-:-:S07]  /*b620*/  IMAD.MOV.U32 R13, RZ, RZ, RZ ;  /* 0x000000ffff0d7224 */ /* 0x000fce00078e00ff */
[----:B------:R-:W-:-:S07]  /*b630*/  LEPC R20, `(.L_x_429) ;  /* 0x000000001014794e */ /* 0x000fce0000000000 */
[----:B0-----:R-:W-:Y:S05]  /*b640*/  CALL.ABS.NOINC R2 ;  /* 0x0000000002007343 */ /* 0x001fea0003c00000 */
.L_x_429:
[----:B------:R-:W-:Y:S05]  /*b650*/  BSYNC B6 ;  /* 0x0000000000067941 */ /* 0x000fea0003800000 */
.L_x_428:
[----:B------:R-:W2:Y:S01]  /*b660*/  LDL.LU R2, [R1] ;  /* 0x0000000001027983 */ /* 0x000ea20000300800 */
[----:B------:R-:W-:-:S03]  /*b670*/  ULDC.64 UR4, c[0x0][0x9f8] ;  /* 0x00027e0000047ab9 */ /* 0x000fc60000000a00 */
[----:B------:R-:W3:Y:S04]  /*b680*/  LDL.LU R4, [R1+0x1c] ;  /* 0x00001c0001047983 */ /* 0x000ee80000300800 */
[----:B-1----:R-:W4:Y:S01]  /*b690*/  LDL R7, [R1+0xc] ;  /* 0x00000c0001077983 */ /* 0x002f220000100800 */
[----:B------:R-:W-:Y:S01]  /*b6a0*/  ISETP.NE.U32.AND P0, PT, RZ, UR4, PT ;  /* 0x00000004ff007c0c */ /* 0x000fe2000bf05070 */
[----:B------:R-:W-:Y:S02]  /*b6b0*/  ULDC.64 UR6, c[0x0][0x208] ;  /* 0x0000820000067ab9 */ /* 0x000fe40000000a00 */
[----:B------:R-:W5:Y:S01]  /*b6c0*/  LDL R0, [R1+0x30] ;  /* 0x0000300001007983 */ /* 0x000f620000100800 */
[----:B------:R-:W-:-:S13]  /*b6d0*/  ISETP.NE.AND.EX P0, PT, RZ, UR5, PT, P0 ;  /* 0x00000005ff007c0c */ /* 0x000fda000bf05300 */
[----:B--2---:R-:W-:-:S04]  /*b6e0*/  @P0 IADD3 R2, P1, R2, UR4, RZ ;  /* 0x0000000402020c10 */ /* 0x004fc8000ff3e0ff */
[----:B---3--:R-:W-:Y:S01]  /*b6f0*/  @P0 IADD3.X R3, R4, UR5, RZ, P1, !PT ;  /* 0x0000000504030c10 */ /* 0x008fe20008ffe4ff */
[----:B------:R-:W-:-:S04]  /*b700*/  ULDC.64 UR4, c[0x0][0xa08] ;  /* 0x0002820000047ab9 */ /* 0x000fc80000000a00 */
[----:B----4-:R1:W2:Y:S01]  /*b710*/  @P0 LDG.E R7, desc[UR6][R2.64] ;  /* 0x0000000602070981 */ /* 0x0102a2000c1e1900 */
[----:B-----5:R-:W-:Y:S01]  /*b720*/  VIADD R9, R0, 0xffffffff ;  /* 0xffffffff00097836 */ /* 0x020fe20000000000 */
[----:B-1----:R-:W1:Y:S01]  /*b730*/  LDC.64 R2, c[0x0][0x418] ;  /* 0x00010600ff027b82 */ /* 0x002e620000000a00 */
[----:B--2---:R-:W-:Y:S01]  /*b740*/  SHF.R.S32.HI R8, RZ, 0x1f, R7 ;  /* 0x0000001fff087819 */ /* 0x004fe20000011407 */
[----:B------:R2:W-:Y:S04]  /*b750*/  @P0 STL [R1+0xc], R7 ;  /* 0x00000c0701000387 */ /* 0x0005e80000100800 */
[----:B------:R2:W-:Y:S04]  /*b760*/  STL [R1+0x2c], R9 ;  /* 0x00002c0901007387 */ /* 0x0005e80000100800 */
[----:B------:R2:W-:Y:S01]  /*b770*/  STL [R1+0x1c], R8 ;  /* 0x00001c0801007387 */ /* 0x0005e20000100800 */
[----:B-1----:R-:W-:Y:S01]  /*b780*/  LOP3.LUT P0, RZ, R2, UR4, RZ, 0xfc, !PT ;  /* 0x0000000402ff7c12 */ /* 0x002fe2000f80fcff */
[----:B------:R-:W-:-:S03]  /*b790*/  UMOV UR4, 0xffffffff ;  /* 0xffffffff00047882 */ /* 0x000fc60000000000 */
[----:B------:R-:W-:-:S04]  /*b7a0*/  LOP3.LUT P0, RZ, R3, UR5, RZ, 0xfc, P0 ;  /* 0x0000000503ff7c12 */ /* 0x000fc8000800fcff */
[----:B------:R-:W-:Y:S01]  /*b7b0*/  SEL R0, R7, RZ, !P0 ;  /* 0x000000ff07007207 */ /* 0x000fe20004000000 */
[----:B--2---:R-:W-:Y:S08]  /*b7c0*/  BRA.DIV UR4, `(.L_x_431) ;  /* 0x0000004e042c7947 */ /* 0x004ff0000b800000 */
[----:B------:R-:W1:Y:S02]  /*b7d0*/  S2R R4, SR_TID.X ;  /* 0x0000000000047919 */ /* 0x000e640000002100 */
[----:B-1----:R-:W-:-:S04]  /*b7e0*/  SHF.R.U32.HI R4, RZ, 0x5, R4 ;  /* 0x00000005ff047819 */ /* 0x002fc80000011604 */
[----:B------:R-:W-:-:S05]  /*b7f0*/  LOP3.LUT R4, R4, 0x3, RZ, 0xc0, !PT ;  /* 0x0000000304047812 */ /* 0x000fca00078ec0ff */
[----:B------:R1:W2:Y:S02]  /*b800*/  SHFL.IDX PT, R14, R4, RZ, 0x1f ;  /* 0x00001fff040e7589 */ /* 0x0002a400000e0000 */
.L_x_537:
[----:B------:R-:W-:Y:S01]  /*b810*/  PLOP3.LUT P1, PT, PT, PT, PT, 0x8, 0x0 ;  /* 0x000000000000781c */ /* 0x000fe20003f2e170 */
[----:B------:R3:W-:Y:S01]  /*b820*/  STL [R1], R0 ;  /* 0x0000000001007387 */ /* 0x0007e20000100800 */
[----:B--2---:R-:W-:Y:S02]  /*b830*/  ISETP.NE.AND P0, PT, R14, RZ, PT ;  /* 0x000000ff0e00720c */ /* 0x004fe40003f05270 */
[----:B---3--:R-:W-:-:S05]  /*b840*/  P2R R0, PR, RZ, 0x2 ;  /* 0x00000002ff007803 */ /* 0x008fca0000000000 */
[----:B------:R2:W-:Y:S06]  /*b850*/  STL [R1+0x20], R0 ;  /* 0x0000200001007387 */ /* 0x0005ec0000100800 */
[----:B------:R-:W-:Y:S05]  /*b860*/  @P0 BRA `(.L_x_432) ;  /* 0x00000004004c0947 */ /* 0x000fea0003800000 */
[----:B------:R-:W-:-:S03]  /*b870*/  UMOV UR4, 0xffffffff ;  /* 0xffffffff00047882 */ /* 0x000fc60000000000 */
[----:B------:R-:W-:Y:S05]  /*b880*/  BRA.DIV UR4, `(.L_x_433) ;  /* 0x0000004e04307947 */ /* 0x000fea000b800000 */
[----:B------:R-:W-:-:S13]  /*b890*/  ELECT P6, URZ, PT ;  /* 0x00000000003f782f */ /* 0x000fda00038c0000 */
.L_x_540:
[----:B------:R-:W-:Y:S05]  /*b8a0*/  @!P6 BRA `(.L_x_432) ;  /* 0x00000004003ce947 */ /* 0x000fea0003800000 */
[----:B------:R3:W-:Y:S01]  /*b8b0*/  STL [R1+0x14], R9 ;  /* 0x0000140901007387 */ /* 0x0007e20000100800 */
[----:B------:R-:W-:-:S04]  /*b8c0*/  ISETP.NE.U32.AND P0, PT, R2, RZ, PT ;  /* 0x000000ff0200720c */ /* 0x000fc80003f05070 */
[----:B------:R-:W-:-:S13]  /*b8d0*/  ISETP.NE.AND.EX P0, PT, R3, RZ, PT, P0 ;  /* 0x000000ff0300720c */ /* 0x000fda0003f05300 */
[----:B---3--:R-:W-:Y:S05]  /*b8e0*/  @!P0 BRA `(.L_x_434) ;  /* 0x0000000000548947 */ /* 0x008fea0003800000 */
[----:B------:R-:W3:Y:S01]  /*b8f0*/  LDC R6, c[0x0][0x43c] ;  /* 0x00010f00ff067b82 */ /* 0x000ee20000000800 */
[----:B--2---:R-:W-:Y:S01]  /*b900*/  IMAD.MOV.U32 R0, RZ, RZ, R9 ;  /* 0x000000ffff007224 */ /* 0x004fe200078e0009 */
[----:B------:R-:W-:Y:S01]  /*b910*/  ULDC.64 UR4, c[0x0][0x428] ;  /* 0x00010a0000047ab9 */ /* 0x000fe20000000a00 */
[----:B------:R-:W-:Y:S01]  /*b920*/  ULDC.64 UR6, c[0x0][0x208] ;  /* 0x0000820000067ab9 */ /* 0x000fe20000000a00 */
[----:B---3--:R-:W-:-:S13]  /*b930*/  ISETP.NE.AND P0, PT, R6, 0x1, PT ;  /* 0x000000010600780c */ /* 0x008fda0003f05270 */
[----:B-1----:R-:W1:Y:S02]  /*b940*/  @P0 LDC.64 R4, c[0x0][0x440] ;  /* 0x00011000ff040b82 */ /* 0x002e640000000a00 */
[----:B-1----:R-:W-:-:S05]  /*b950*/  @P0 IMAD.HI.U32 R4, R9, R4, RZ ;  /* 0x0000000409040227 */ /* 0x002fca00078e00ff */
        /* <DEDUP_REMOVED lines=8> */
[----:B-1----:R-:W-:-:S04]  /*b9e0*/  IMAD R6, R8, UR4, RZ ;  /* 0x0000000408067c24 */ /* 0x002fc8000f8e02ff */
[----:B------:R-:W-:-:S04]  /*b9f0*/  IMAD R0, R7, UR5, R6 ;  /* 0x0000000507007c24 */ /* 0x000fc8000f8e0206 */
[----:B------:R-:W-:-:S05]  /*ba00*/  IMAD.IADD R0, R5, 0x1, R0 ;  /* 0x0000000105007824 */ /* 0x000fca00078e0200 */
[----:B------:R-:W-:-:S05]  /*ba10*/  LEA.HI.X R3, R4, R3, R0, 0x2, P0 ;  /* 0x0000000304037211 */ /* 0x000fca00000f1400 */
[----:B------:R-:W2:Y:S04]  /*ba20*/  LDG.E R0, desc[UR6][R2.64] ;  /* 0x0000000602007981 */ /* 0x000ea8000c1e1900 */
[----:B--2---:R3:W-:Y:S02]  /*ba30*/  STL [R1], R0 ;  /* 0x0000000001007387 */ /* 0x0047e40000100800 */
.L_x_434:
[----:B------:R-:W4:Y:S04]  /*ba40*/  LDL R7, [R1+0x4] ;  /* 0x0000040001077983 */ /* 0x000f280000100800 */
[----:B--23--:R-:W4:Y:S04]  /*ba50*/  LDL R0, [R1+0x8] ;  /* 0x0000080001007983 */ /* 0x00cf280000100800 */
[----:B------:R-:W2:Y:S01]  /*ba60*/  LDL R2, [R1+0x10] ;  /* 0x0000100001027983 */ /* 0x000ea20000100800 */
[----:B----4-:R-:W-:Y:S01]  /*ba70*/  IMAD R0, R0, 0x8, R7 ;  /* 0x0000000800007824 */ /* 0x010fe200078e0207 */
[----:B--2---:R-:W-:-:S04]  /*ba80*/  SHF.L.U32 R2, R2, 0x1f, RZ ;  /* 0x0000001f02027819 */ /* 0x004fc800000006ff */
[----:B------:R-:W2:Y:S02]  /*ba90*/  SYNCS.PHASECHK.TRANS64.TRYWAIT P0, [R0+URZ+0x34840], R2 ;  /* 0x03484002000075a7 */ /* 0x000ea4000800017f */
[----:B--2---:R-:W-:Y:S05]  /*baa0*/  @!P0 BRA `(.L_x_435) ;  /* 0x0000004800c88947 */ /* 0x004fea0003800000 */
.L_x_541:
[----:B------:R-:W3:Y:S02]  /*bab0*/  S2R R3, SR_TID.X ;  /* 0x0000000000037919 */ /* 0x000ee40000002100 */
[----:B---3--:R-:W-:-:S04]  /*bac0*/  LOP3.LUT R3, R3, 0x7f, RZ, 0xc0, !PT ;  /* 0x0000007f03037812 */ /* 0x008fc800078ec0ff */
[----:B------:R-:W-:-:S13]  /*bad0*/  ISETP.NE.AND P0, PT, R3, RZ, PT ;  /* 0x000000ff0300720c */ /* 0x000fda0003f05270 */
[----:B------:R-:W-:Y:S05]  /*bae0*/  @P0 BRA `(.L_x_436) ;  /* 0x00000000001c0947 */ /* 0x000fea0003800000 */
[----:B------:R-:W3:Y:S01]  /*baf0*/  S2R R3, SR_TID.X ;  /* 0x0000000000037919 */ /* 0x000ee20000002100 */
[----:B--2---:R-:W-:-:S04]  /*bb00*/  MOV R2, 0xc000 ;  /* 0x0000c00000027802 */ /* 0x004fc80000000f00 */
[----:B------:R4:W-:Y:S01]  /*bb10*/  SYNCS.ARRIVE.TRANS64 RZ, [R0+URZ+0x34830], R2 ;  /* 0x0348300200ff79a7 */ /* 0x0009e2000800003f */
[----:B---3--:R-:W-:-:S04]  /*bb20*/  LOP3.LUT R3, R3, 0x1f, RZ, 0xc0, !PT ;  /* 0x0000001f03037812 */ /* 0x008fc800078ec0ff */
[----:B------:R-:W-:-:S13]  /*bb30*/  ISETP.NE.AND P0, PT, R3, RZ, PT ;  /* 0x000000ff0300720c */ /* 0x000fda0003f05270 */
[----:B----4-:R-:W-:Y:S05]  /*bb40*/  @!P0 BRA `(.L_x_436) ;  /* 0x0000000000048947 */ /* 0x010fea0003800000 */
[----:B------:R-:W-:Y:S01]  /*bb50*/  BPT.TRAP 0x1 ;  /* 0x000000040000795c */ /* 0x000fe20000300000 */
.L_x_436:
[----:B------:R-:W3:Y:S04]  /*bb60*/  LDL R6, [R1+0x4] ;  /* 0x0000040001067983 */ /* 0x000ee80000100800 */
[----:B------:R-:W3:Y:S04]  /*bb70*/  LDL R5, [R1+0x8] ;  /* 0x0000080001057983 */ /* 0x000ee80000100800 */
[----:B-1----:R-:W4:Y:S04]  /*bb80*/  LDL R4, [R1+0x14] ;  /* 0x0000140001047983 */ /* 0x002f280000100800 */
[----:B------:R-:W5:Y:S04]  /*bb90*/  LDL R3, [R1+0x18] ;  /* 0x0000180001037983 */ /* 0x000f680000100800 */
[----:B--2---:R-:W2:Y:S01]  /*bba0*/  LDL R2, [R1] ;  /* 0x0000000001027983 */ /* 0x004ea20000100800 */
[----:B------:R-:W-:Y:S01]  /*bbb0*/  R2UR UR9, R0 ;  /* 0x00000000000972ca */ /* 0x000fe200000e0000 */
[----:B------:R-:W-:Y:S01]  /*bbc0*/  UIADD3 UR4, UP0, UR36, 0x370, URZ ;  /* 0x0000037024047890 */ /* 0x000fe2000ff1e03f */
[----:B------:R-:W-:Y:S01]  /*bbd0*/  R2UR UR12, R18 ;  /* 0x00000000120c72ca */ /* 0x000fe200000e0000 */
[----:B------:R-:W-:Y:S01]  /*bbe0*/  UMOV UR10, URZ ;  /* 0x0000003f000a7c82 */ /* 0x000fe20008000000 */
[----:B------:R-:W-:Y:S01]  /*bbf0*/  PLOP3.LUT P0, PT, PT, PT, PT, 0x80, 0x0 ;  /* 0x000000000000781c */ /* 0x000fe20003f0f070 */
[----:B------:R-:W-:Y:S01]  /*bc00*/  UMOV UR6, 0x0 ;  /* 0x0000000000067882 */ /* 0x000fe20000000000 */
[----:B------:R-:W-:Y:S01]  /*bc10*/  UMOV UR7, 0x14f00000 ;  /* 0x14f0000000077882 */ /* 0x000fe20000000000 */
[----:B------:R-:W-:-:S06]  /*bc20*/  UMOV UR16, 0x40 ;  /* 0x0000004000107882 */ /* 0x000fcc0000000000 */
[----:B------:R-:W-:Y:S01]  /*bc30*/  UIADD3 UR9, UR9, 0x34830, URZ ;  /* 0x0003483009097890 */ /* 0x000fe2000fffe03f */
[----:B---3--:R-:W-:Y:S01]  /*bc40*/  IMAD R0, R5, 0xc000, R6 ;  /* 0x0000c00005007824 */ /* 0x008fe200078e0206 */
[----:B----4-:R-:W-:-:S04]  /*bc50*/  R2UR UR11, R4 ;  /* 0x00000000040b72ca */ /* 0x010fc800000e0000 */
[----:B------:R-:W-:Y:S02]  /*bc60*/  R2UR UR8, R0 ;  /* 0x00000000000872ca */ /* 0x000fe400000e0000 */
[----:B-----5:R-:W-:Y:S02]  /*bc70*/  R2UR UR5, R3 ;  /* 0x00000000030572ca */ /* 0x020fe400000e0000 */
[----:B------:R-:W-:Y:S02]  /*bc80*/  P2R R0, PR, RZ, 0x1 ;  /* 0x00000001ff007803 */ /* 0x000fe40000000000 */
[----:B--2---:R-:W-:-:S03]  /*bc90*/  R2UR UR13, R2 ;  /* 0x00000000020d72ca */ /* 0x004fc600000e0000 */
[----:B------:R3:W-:Y:S04]  /*bca0*/  STL [R1+0x20], R0 ;  /* 0x0000200001007387 */ /* 0x0007e80000100800 */
[----:B------:R-:W-:Y:S02]  /*bcb0*/  UIADD3 UR14, UR8, 0x1c400, URZ ;  /* 0x0001c400080e7890 */ /* 0x000fe4000fffe03f */
[----:B------:R-:W-:Y:S02]  /*bcc0*/  ULEA UR11, UR11, UR5, 0x7 ;  /* 0x000000050b0b7291 */ /* 0x000fe4000f8e383f */
[----:B------:R-:W-:Y:S02]  /*bcd0*/  UIADD3.X UR5, URZ, UR37, URZ, UP0, !UPT ;  /* 0x000000253f057290 */ /* 0x000fe400087fe43f */
[----:B------:R-:W-:-:S02]  /*bce0*/  UIADD3 UR15, UR8, 0x20400, URZ ;  /* 0x00020400080f7890 */ /* 0x000fc4000fffe03f */
[----:B------:R-:W-:-:S03]  /*bcf0*/  UIADD3 UR17, UR8, 0x24400, URZ ;  /* 0x0002440008117890 */ /* 0x000fc6000fffe03f */
[----:B------:R-:W-:Y:S01]  /*bd00*/  UMOV UR8, UR14 ;  /* 0x0000000e00087c82 */ /* 0x000fe20008000000 */
[----:B------:R-:W-:Y:S01]  /*bd10*/  UMOV UR14, 0x80 ;  /* 0x00000080000e7882 */ /* 0x000fe20000000000 */
[----:B------:R1:W-:Y:S02]  /*bd20*/  UTMALDG.4D [UR8], [UR4], desc[UR6] ;  /* 0x00000608040075b4 */ /* 0x0003e40008019000 */
[----:B-1----:R-:W-:Y:S01]  /*bd30*/  UMOV UR8, UR15 ;  /* 0x0000000f00087c82 */ /* 0x002fe20008000000 */
[----:B------:R-:W-:Y:S02]  /*bd40*/  UMOV UR10, UR16 ;  /* 0x00000010000a7c82 */ /* 0x000fe40008000000 */
[----:B------:R1:W-:Y:S02]  /*bd50*/  UTMALDG.4D [UR8], [UR4], desc[UR6] ;  /* 0x00000608040075b4 */ /* 0x0003e40008019000 */
[----:B-1----:R-:W-:Y:S01]  /*bd60*/  UMOV UR8, UR17 ;  /* 0x0000001100087c82 */ /* 0x002fe20008000000 */
[----:B------:R-:W-:-:S02]  /*bd70*/  UMOV UR10, UR14 ;  /* 0x0000000e000a7c82 */ /* 0x000fc40008000000 */
[----:B------:R3:W-:Y:S02]  /*bd80*/  UTMALDG.4D [UR8], [UR4], desc[UR6] ;  /* 0x00000608040075b4 */ /* 0x0007e40008019000 */
[----:B---3--:R-:W-:Y:S01]  /*bd90*/  NOP ;  /* 0x0000000000007918 */ /* 0x008fe20000000000 */
.L_x_432:
[----:B------:R-:W3:Y:S04]  /*bda0*/  LDL R2, [R1+0x4] ;  /* 0x0000040001027983 */ /* 0x000ee80000100800 */
[----:B------:R-:W2:Y:S04]  /*bdb0*/  LDL.LU R3, [R1+0x34] ;  /* 0x0000340001037983 */ /* 0x000ea80000300800 */
[----:B------:R-:W4:Y:S04]  /*bdc0*/  LDL.LU R5, [R1+0x28] ;  /* 0x0000280001057983 */ /* 0x000f280000300800 */
[----:B-1----:R-:W5:Y:S01]  /*bdd0*/  LDL.LU R4, [R1+0x38] ;  /* 0x0000380001047983 */ /* 0x002f620000300800 */
[----:B------:R-:W-:Y:S05]  /*bde0*/  WARPSYNC.ALL ;  /* 0x0000000000007948 */ /* 0x000fea0003800000 */
[----:B------:R-:W-:Y:S01]  /*bdf0*/  ULDC.64 UR4, c[0x0][0x298] ;  /* 0x0000a60000047ab9 */ /* 0x000fe20000000a00 */
[----:B------:R-:W-:Y:S01]  /*be00*/  ULDC.64 UR6, c[0x0][0xa00] ;  /* 0x0002800000067ab9 */ /* 0x000fe20000000a00 */
[----:B------:R-:W-:Y:S01]  /*be10*/  BSSY B6, `(.L_x_437) ;  /* 0x0000024000067945 */ /* 0x000fe20003800000 */
[----:B------:R-:W-:Y:S01]  /*be20*/  BAR.SYNC.DEFER_BLOCKING 0x8, 0x180 ;  /* 0x0206000000007b1d */ /* 0x000fe20000010000 */
[----:B------:R-:W-:-:S04]  /*be30*/  ISETP.NE.U32.AND P0, PT, RZ, UR6, PT ;  /* 0x00000006ff007c0c */ /* 0x000fc8000bf05070 */
[----:B------:R-:W-:Y:S01]  /*be40*/  ISETP.NE.AND.EX P0, PT, RZ, UR7, PT, P0 ;  /* 0x00000007ff007c0c */ /* 0x000fe2000bf05300 */
[----:B---3--:R-:W-:Y:S01]  /*be50*/  VIADD R2, R2, 0x10400 ;  /* 0x0001040002027836 */ /* 0x008fe20000000000 */
[----:B--2---:R-:W-:-:S04]  /*be60*/  SHF.R.S32.HI R0, RZ, 0x1f, R3 ;  /* 0x0000001fff007819 */ /* 0x004fc80000011403 */
[----:B------:R-:W-:Y:S02]  /*be70*/  LOP3.LUT P1, RZ, R2, 0x3ff, RZ, 0xc0, !PT ;  /* 0x000003ff02ff7812 */ /* 0x000fe4000782c0ff */
[----:B----4-:R-:W-:Y:S01]  /*be80*/  SEL R5, R5, RZ, !P0 ;  /* 0x000000ff05057207 */ /* 0x010fe20004000000 */
[----:B------:R-:W-:Y:S01]  /*be90*/  IMAD R0, R0, UR4, RZ ;  /* 0x0000000400007c24 */ /* 0x000fe2000f8e02ff */
[----:B-----5:R-:W-:-:S03]  /*bea0*/  SEL R4, R4, RZ, !P0 ;  /* 0x000000ff04047207 */ /* 0x020fc60004000000 */
[C---:B------:R-:W-:Y:S02]  /*beb0*/  IMAD R0, R3.reuse, UR5, R0 ;  /* 0x0000000503007c24 */ /* 0x040fe4000f8e0200 */
[----:B------:R-:W-:-:S05]  /*bec0*/  IMAD.WIDE.U32 R2, R3, UR4, RZ ;  /* 0x0000000403027c25 */ /* 0x000fca000f8e00ff */
[----:B------:R1:W-:Y:S04]  /*bed0*/  STL.64 [R1+0x48], R2 ;  /* 0x0000480201007387 */ /* 0x0003e80000100a00 */
[----:B------:R2:W-:Y:S04]  /*bee0*/  STL [R1+0x28], R5 ;  /* 0x0000280501007387 */ /* 0x0005e80000100800 */
[----:B------:R2:W-:Y:S01]  /*bef0*/  STL [R1+0x54], R4 ;  /* 0x0000540401007387 */ /* 0x0005e20000100800 */
[----:B-1----:R-:W-:Y:S01]  /*bf00*/  IMAD.IADD R2, R3, 0x1, R0 ;  /* 0x0000000103027824 */ /* 0x002fe200078e0200 */
[----:B------:R-:W-:-:S05]  /*bf10*/  SHF.R.S32.HI R0, RZ, 0x1f, R18 ;  /* 0x0000001fff007819 */ /* 0x000fca0000011412 */
[----:B------:R2:W-:Y:S04]  /*bf20*/  STL [R1+0x38], R0 ;  /* 0x0000380001007387 */ /* 0x0005e80000100800 */
[----:B------:R2:W-:Y:S01]  /*bf30*/  STL [R1+0x34], R2 ;  /* 0x0000340201007387 */ /* 0x0005e20000100800 */
[----:B------:R-:W-:Y:S05]  /*bf40*/  @!P1 BRA `(.L_x_438) ;  /* 0x0000000000409947 */ /* 0x000fea0003800000 */
[----:B--2---:R-:W-:Y:S01]  /*bf50*/  MOV R2, 0x0 ;  /* 0x0000000000027802 */ /* 0x004fe20000000f00 */
[----:B------:R-:W-:Y:S01]  /*bf60*/  ULDC.64 UR6, c[0x4][0x118] ;  /* 0x0100460000067ab9 */ /* 0x000fe20000000a00 */
[----:B------:R-:W-:Y:S01]  /*bf70*/  ULDC.64 UR8, c[0x4][0x120] ;  /* 0x0100480000087ab9 */ /* 0x000fe20000000a00 */
[----:B------:R-:W-:Y:S01]  /*bf80*/  ULDC.64 UR4, c[0x4][0x88] ;  /* 0x0100220000047ab9 */ /* 0x000fe20000000a00 */
[----:B------:R-:W-:Y:S01]  /*bf90*/  IMAD.U32 R4, RZ, RZ, UR6 ;  /* 0x00000006ff047e24 */ /* 0x000fe2000f8e00ff */
[----:B0-----:R-:W-:Y:S01]  /*bfa0*/  MOV R12, 0x1 ;  /* 0x00000001000c7802 */ /* 0x001fe20000000f00 */
[----:B------:R-:W0:Y:S01]  /*bfb0*/  LDC.64 R2, c[0x4][R2] ;  /* 0x0100000002027b82 */ /* 0x000e220000000a00 */
[----:B------:R-:W-:Y:S02]  /*bfc0*/  IMAD.U32 R5, RZ, RZ, UR7 ;  /* 0x00000007ff057e24 */ /* 0x000fe4000f8e00ff */
[----:B------:R-:W-:Y:S02]  /*bfd0*/  IMAD.U32 R6, RZ, RZ, UR8 ;  /* 0x00000008ff067e24 */ /* 0x000fe4000f8e00ff */
[----:B------:R-:W-:-:S02]  /*bfe0*/  IMAD.U32 R7, RZ, RZ, UR9 ;  /* 0x00000009ff077e24 */ /* 0x000fc4000f8e00ff */
[----:B------:R-:W-:Y:S02]  /*bff0*/  IMAD.U32 R10, RZ, RZ, UR4 ;  /* 0x00000004ff0a7e24 */ /* 0x000fe4000f8e00ff */
[----:B------:R-:W-:Y:S02]  /*c000*/  IMAD.U32 R11, RZ, RZ, UR5 ;  /* 0x00000005ff0b7e24 */ /* 0x000fe4000f8e00ff */
[----:B------:R-:W-:Y:S02]  /*c010*/  IMAD.MOV.U32 R8, RZ, RZ, 0x70 ;  /* 0x00000070ff087424 */ /* 0x000fe400078e00ff */
[----:B------:R-:W-:-:S07]  /*c020*/  IMAD.MOV.U32 R13, RZ, RZ, RZ ;  /* 0x000000ffff0d7224 */ /* 0x000fce00078e00ff */
[----:B------:R-:W-:-:S07]  /*c030*/  LEPC R20, `(.L_x_438) ;  /* 0x000000001014794e */ /* 0x000fce0000000000 */
[----:B0-----:R-:W-:Y:S05]  /*c040*/  CALL.ABS.NOINC R2 ;  /* 0x0000000002007343 */ /* 0x001fea0003c00000 */
.L_x_438:
[----:B------:R-:W-:Y:S05]  /*c050*/  BSYNC B6 ;  /* 0x0000000000067941 */ /* 0x000fea0003800000 */
.L_x_437:
[----:B--2---:R-:W2:Y:S01]  /*c060*/  LDL.LU R4, [R1+0x34] ;  /* 0x0000340001047983 */ /* 0x004ea20000300800 */
[----:B------:R-:W1:Y:S01]  /*c070*/  LDC R7, c[0x0][0x448] ;  /* 0x00011200ff077b82 */ /* 0x000e620000000800 */
[----:B------:R-:W-:Y:S01]  /*c080*/  ULDC.64 UR4, c[0x0][0x2d8] ;  /* 0x0000b60000047ab9 */ /* 0x000fe20000000a00 */
[----:B------:R-:W-:Y:S01]  /*c090*/  IMAD.SHL.U32 R17, R17, 0x80, RZ ;  /* 0x0000008011117824 */ /* 0x000fe200078e00ff */
[----:B------:R-:W2:Y:S01]  /*c0a0*/  LDL.LU.64 R2, [R1+0x48] ;  /* 0x0000480001027983 */ /* 0x000ea20000300a00 */
[----:B------:R-:W-:-:S03]  /*c0b0*/  ULDC.64 UR6, c[0x0][0x280] ;  /* 0x0000a00000067ab9 */ /* 0x000fc60000000a00 */
[----:B------:R-:W3:Y:S04]  /*c0c0*/  LDL.LU R0, [R1+0x38] ;  /* 0x0000380001007983 */ /* 0x000ee80000300800 */
[----:B------:R-:W4:Y:S04]  /*c0d0*/  LDL.LU R6, [R1+0x54] ;  /* 0x0000540001067983 */ /* 0x000f280000300800 */
[----:B------:R-:W4:Y:S01]  /*c0e0*/  LDL.LU R5, [R1+0x28] ;  /* 0x0000280001057983 */ /* 0x000f220000300800 */
[----:B------:R-:W0:Y:S01]  /*c0f0*/  S2R R8, SR_TID.X ;  /* 0x0000000000087919 */ /* 0x000e220000002100 */
[----:B-1----:R-:W-:-:S02]  /*c100*/  ISETP.NE.AND P0, PT, R7, 0x1, PT ;  /* 0x000000010700780c */ /* 0x002fc40003f05270 */
[----:B0-----:R-:W-:-:S04]  /*c110*/  SHF.L.U32 R10, R8, 0x3, RZ ;  /* 0x00000003080a7819 */ /* 0x001fc800000006ff */
[----:B------:R-:W-:-:S04]  /*c120*/  LOP3.LUT R10, R10, 0x38, RZ, 0xc0, !PT ;  /* 0x000000380a0a7812 */ /* 0x000fc800078ec0ff */
[C---:B------:R-:W-:Y:S02]  /*c130*/  LOP3.LUT R9, R10.reuse, 0x40, RZ, 0xfc, !PT ;  /* 0x000000400a097812 */ /* 0x040fe400078efcff */
[----:B------:R-:W-:Y:S01]  /*c140*/  LOP3.LUT R8, R10, 0x80, RZ, 0xfc, !PT ;  /* 0x000000800a087812 */ /* 0x000fe200078efcff */
[----:B--2---:R-:W-:Y:S02]  /*c150*/  IMAD.MOV.U32 R3, RZ, RZ, R4 ;  /* 0x000000ffff037224 */ /* 0x004fe400078e0004 */
[----:B------:R-:W0:Y:S01]  /*c160*/  S2R R4, SR_TID.X ;  /* 0x0000000000047919 */ /* 0x000e220000002100 */
[----:B---3--:R-:W-:Y:S02]  /*c170*/  IMAD R0, R0, UR4, RZ ;  /* 0x0000000400007c24 */ /* 0x008fe4000f8e02ff */
[----:B------:R-:W-:-:S04]  /*c180*/  IMAD.WIDE.U32 R2, R18, UR4, R2 ;  /* 0x0000000412027c25 */ /* 0x000fc8000f8e0002 */
[----:B------:R-:W-:Y:S01]  /*c190*/  IMAD R0, R18, UR5, R0 ;  /* 0x0000000512007c24 */ /* 0x000fe2000f8e0200 */
[----:B------:R-:W-:-:S03]  /*c1a0*/  ULDC.64 UR4, c[0x0][0x2e0] ;  /* 0x0000b80000047ab9 */ /* 0x000fc60000000a00 */
[----:B------:R-:W-:Y:S02]  /*c1b0*/  IMAD.IADD R3, R3, 0x1, R0 ;  /* 0x0000000103037824 */ /* 0x000fe400078e0200 */
[----:B----4-:R-:W-:Y:S02]  /*c1c0*/  IMAD R0, R6, UR4, RZ ;  /* 0x0000000406007c24 */ /* 0x010fe4000f8e02ff */
[C---:B------:R-:W-:Y:S01]  /*c1d0*/  IMAD.WIDE.U32 R2, R5.reuse, UR4, R2 ;  /* 0x0000000405027c25 */ /* 0x040fe2000f8e0002 */
[----:B------:R-:W1:Y:S03]  /*c1e0*/  @P0 LDC R6, c[0x0][0x450] ;  /* 0x00011400ff060b82 */ /* 0x000e660000000800 */
[----:B------:R-:W-:Y:S01]  /*c1f0*/  IMAD R0, R5, UR5, R0 ;  /* 0x0000000505007c24 */ /* 0x000fe2000f8e0200 */
[----:B------:R-:W-:-:S03]  /*c200*/  ULDC.64 UR4, c[0x0][0x2d0] ;  /* 0x0000b40000047ab9 */ /* 0x000fc60000000a00 */
[----:B------:R-:W-:Y:S01]  /*c210*/  IMAD.IADD R3, R3, 0x1, R0 ;  /* 0x0000000103037824 */ /* 0x000fe200078e0200 */
[C---:B0-----:R-:W-:Y:S01]  /*c220*/  LOP3.LUT R5, R4.reuse, 0x7f, RZ, 0xc0, !PT ;  /* 0x0000007f04057812 */ /* 0x041fe200078ec0ff */
[----:B------:R-:W-:-:S03]  /*c230*/  IMAD.SHL.U32 R4, R4, 0x10, RZ ;  /* 0x0000001004047824 */ /* 0x000fc600078e00ff */
[----:B------:R-:W-:-:S04]  /*c240*/  SHF.R.U32.HI R5, RZ, 0x3, R5 ;  /* 0x00000003ff057819 */ /* 0x000fc80000011605 */
[----:B------:R-:W-:Y:S02]  /*c250*/  LOP3.LUT R4, R5, 0x70, R4, 0xf8, !PT ;  /* 0x0000007005047812 */ /* 0x000fe400078ef804 */
[----:B------:R-:W0:Y:S02]  /*c260*/  @P0 LDC R5, c[0x0][0x44c] ;  /* 0x00011300ff050b82 */ /* 0x000e240000000800 */
[----:B------:R-:W-:-:S05]  /*c270*/  LOP3.LUT R0, R4, R17, RZ, 0xfc, !PT ;  /* 0x0000001104007212 */ /* 0x000fca00078efcff */
[----:B------:R-:W-:Y:S02]  /*c280*/  IMAD.MOV.U32 R4, RZ, RZ, R0 ;  /* 0x000000ffff047224 */ /* 0x000fe400078e0000 */
[----:B0-----:R-:W-:-:S05]  /*c290*/  @P0 IMAD.HI.U32 R5, R0, R5, RZ ;  /* 0x0000000500050227 */ /* 0x001fca00078e00ff */
[----:B-1----:R-:W-:-:S05]  /*c2a0*/  @P0 SHF.R.U32.HI R4, RZ, R6, R5 ;  /* 0x00000006ff040219 */ /* 0x002fca0000011605 */
[----:B------:R-:W-:Y:S02]  /*c2b0*/  IMAD.MOV R5, RZ, RZ, -R4 ;  /* 0x000000ffff057224 */ /* 0x000fe400078e0a04 */
[----:B------:R-:W-:-:S04]  /*c2c0*/  IMAD.WIDE.U32 R2, R4, UR4, R2 ;  /* 0x0000000404027c25 */ /* 0x000fc8000f8e0002 */
[----:B------:R-:W-:Y:S01]  /*c2d0*/  IMAD R0, R7, R5, R0 ;  /* 0x0000000507007224 */ /* 0x000fe200078e0200 */
[----:B------:R-:W-:-:S05]  /*c2e0*/  SHF.R.S32.HI R5, RZ, 0x1f, R4 ;  /* 0x0000001fff057819 */ /* 0x000fca0000011404 */
[----:B------:R-:W-:-:S04]  /*c2f0*/  IMAD R5, R5, UR4, RZ ;  /* 0x0000000405057c24 */ /* 0x000fc8000f8e02ff */
[----:B------:R-:W-:Y:S01]  /*c300*/  IMAD R4, R4, UR5, R5 ;  /* 0x0000000504047c24 */ /* 0x000fe2000f8e0205 */
[----:B------:R-:W-:-:S03]  /*c310*/  ULDC.64 UR4, c[0x0][0x2c8] ;  /* 0x0000b20000047ab9 */ /* 0x000fc60000000a00 */
[----:B------:R-:W-:Y:S01]  /*c320*/  IMAD.IADD R3, R3, 0x1, R4 ;  /* 0x0000000103037824 */ /* 0x000fe200078e0204 */
[----:B------:R-:W-:Y:S01]  /*c330*/  SHF.R.S32.HI R4, RZ, 0x1f, R0 ;  /* 0x0000001fff047819 */ /* 0x000fe20000011400 */
[----:B------:R-:W-:-:S04]  /*c340*/  IMAD.WIDE.U32 R2, R0, UR4, R2 ;  /* 0x0000000400027c25 */ /* 0x000fc8000f8e0002 */
[----:B------:R-:W-:Y:S01]  /*c350*/  IMAD R4, R4, UR4, RZ ;  /* 0x0000000404047c24 */ /* 0x000fe2000f8e02ff */
[----:B------:R-:W-:Y:S02]  /*c360*/  ULDC UR4, c[0x0][0x2b8] ;  /* 0x0000ae0000047ab9 */ /* 0x000fe40000000800 */
[----:B------:R-:W-:Y:S01]  /*c370*/  ISETP.GE.AND P2, PT, R10, UR4, PT ;  /* 0x000000040a007c0c */ /* 0x000fe2000bf46270 */
[----:B------:R-:W-:Y:S01]  /*c380*/  IMAD R0, R0, UR5, R4 ;  /* 0x0000000500007c24 */ /* 0x000fe2000f8e0204 */
[----:B------:R0:W5:Y:S01]  /*c390*/  LDL R10, [R1+0x24] ;  /* 0x00002400010a7983 */ /* 0x0001620000100800 */
[----:B------:R-:W-:Y:S02]  /*c3a0*/  LEA R4, P3, R2, UR6, 0x1 ;  /* 0x0000000602047c11 */ /* 0x000fe4000f8608ff */
[----:B------:R-:W-:Y:S01]  /*c3b0*/  IMAD.IADD R0, R3, 0x1, R0 ;  /* 0x0000000103007824 */ /* 0x000fe200078e0200 */
[----:B------:R-:W-:Y:S02]  /*c3c0*/  ISETP.GE.AND P1, PT, R9, UR4, PT ;  /* 0x0000000409007c0c */ /* 0x000fe4000bf26270 */
[----:B------:R-:W-:Y:S01]  /*c3d0*/  ISETP.GE.AND P0, PT, R8, UR4, PT ;  /* 0x0000000408007c0c */ /* 0x000fe2000bf06270 */
[----:B------:R-:W-:Y:S01]  /*c3e0*/  UMOV UR4, 0xffffffff ;  /* 0xffffffff00047882 */ /* 0x000fe20000000000 */
[----:B------:R-:W-:-:S02]  /*c3f0*/  LEA.HI.X R0, R2, UR7, R0, 0x1, P3 ;  /* 0x0000000702007c11 */ /* 0x000fc400098f0c00 */
[----:B0-----:R-:W-:Y:S09]  /*c400*/  BRA.DIV UR4, `(.L_x_439) ;  /* 0x0000004204847947 */ /* 0x001ff2000b800000 */
[----:B------:R-:W0:Y:S02]  /*c410*/  S2R R5, SR_TID.X ;  /* 0x0000000000057919 */ /* 0x000e240000002100 */
[----:B0-----:R-:W-:-:S04]  /*c420*/  LOP3.LUT R5, R5, 0x7f, RZ, 0xc0, !PT ;  /* 0x0000007f05057812 */ /* 0x001fc800078ec0ff */
[----:B------:R-:W-:Y:S02]  /*c430*/  SHF.R.U32.HI R6, RZ, 0x3, R5 ;  /* 0x00000003ff067819 */ /* 0x000fe40000011605 */
[----:B------:R-:W2:Y:S01]  /*c440*/  LDL.LU R5, [R1+0x40] ;  /* 0x0000400001057983 */ /* 0x000ea20000300800 */
[----:B------:R-:W-:Y:S02]  /*c450*/  ULDC.64 UR4, c[0x0][0x208] ;  /* 0x0000820000047ab9 */ /* 0x000fe40000000a00 */
[----:B------:R-:W-:Y:S01]  /*c460*/  IMAD.IADD R2, R6, 0x1, R17 ;  /* 0x0000000106027824 */ /* 0x000fe200078e0211 */
[----:B------:R-:W-:Y:S01]  /*c470*/  SHFL.IDX PT, R9, R0, 0x1, 0x181f ;  /* 0x00381f0000097f89 */ /* 0x000fe200000e0000 */
[----:B------:R-:W0:Y:S02]  /*c480*/  S2R R6, SR_TID.X ;  /* 0x0000000000067919 */ /* 0x000e240000002100 */
[----:B0-----:R-:W-:Y:S02]  /*c490*/  IMAD.SHL.U32 R11, R6, 0x8, RZ ;  /* 0x00000008060b7824 */ /* 0x001fe400078e00ff */
[----:B------:R-:W-:Y:S03]  /*c4a0*/  SHFL.IDX PT, R6, R0, RZ, 0x181f ;  /* 0x00181fff00067589 */ /* 0x000fe600000e0000 */
[----:B------:R-:W-:Y:S01]  /*c4b0*/  LOP3.LUT R11, R11, 0x38, RZ, 0xc0, !PT ;  /* 0x000000380b0b7812 */ /* 0x000fe200078ec0ff */
[----:B--2---:R-:W-:-:S02]  /*c4c0*/  IMAD R3, R5, R7, RZ ;  /* 0x0000000705037224 */ /* 0x004fc400078e02ff */
[----:B------:R-:W0:Y:S01]  /*c4d0*/  SHFL.IDX PT, R7, R4, RZ, 0x181f ;  /* 0x00181fff04077589 */ /* 0x000e2200000e0000 */
[C---:B------:R-:W-:Y:S02]  /*c4e0*/  VIADD R5, R2.reuse, 0x10 ;  /* 0x0000001002057836 */ /* 0x040fe40000000000 */
[----:B------:R-:W-:-:S03]  /*c4f0*/  ISETP.GE.AND P4, PT, R2, R3, PT ;  /* 0x000000030200720c */ /* 0x000fc60003f86270 */
[----:B------:R-:W-:Y:S02]  /*c500*/  ISETP.GE.AND P3, PT, R5, R3, PT ;  /* 0x000000030500720c */ /* 0x000fe40003f66270 */
[----:B------:R-:W1:Y:S08]  /*c510*/  SHFL.IDX PT, R5, R4, 0x1, 0x181f ;  /* 0x00381f0004057f89 */ /* 0x000e7000000e0000 */
[----:B0-----:R-:W-:-:S05]  /*c520*/  @!P4 LEA R7, P5, R11, R7, 0x1 ;  /* 0x000000070b07c211 */ /* 0x001fca00078a08ff */
[----:B------:R-:W-:Y:S01]  /*c530*/  @!P4 IMAD.X R6, RZ, RZ, R6, P5 ;  /* 0x000000ffff06c224 */ /* 0x000fe200028e0606 */
[----:B-1----:R-:W-:-:S04]  /*c540*/  @!P3 LEA R8, P5, R11, R5, 0x1 ;  /* 0x000000050b08b211 */ /* 0x002fc800078a08ff */
[----:B------:R-:W-:Y:S01]  /*c550*/  @!P4 LOP3.LUT R7, R7, R6, RZ, 0x3c, !PT ;  /* 0x000000060707c212 */ /* 0x000fe200078e3cff */
[----:B------:R-:W-:-:S03]  /*c560*/  @!P3 IMAD.X R5, RZ, RZ, R9, P5 ;  /* 0x000000ffff05b224 */ /* 0x000fc600028e0609 */
[----:B------:R-:W-:-:S04]  /*c570*/  @!P4 LOP3.LUT R6, R7, R6, RZ, 0x3c, !PT ;  /* 0x000000060706c212 */ /* 0x000fc800078e3cff */
[----:B------:R-:W-:-:S05]  /*c580*/  @!P4 LOP3.LUT R7, R7, R6, RZ, 0x3c, !PT ;  /* 0x000000060707c212 */ /* 0x000fca00078e3cff */
[----:B-----5:R-:W-:Y:S04]  /*c590*/  @!P4 LDGSTS.E.BYPASS.LTC128B.128 [R10+0x10400], desc[UR4][R6.64], !P2 ;  /* 0x10400000060acfae */ /* 0x020fe8000d101d44 */
[----:B------:R-:W-:Y:S04]  /*c5a0*/  @!P4 LDGSTS.E.BYPASS.LTC128B.128 [R10+0x14400], desc[UR4][R6.64+0x80], !P1 ;  /* 0x14400080060acfae */ /* 0x000fe8000c901d44 */
[----:B------:R0:W-:Y:S02]  /*c5b0*/  @!P4 LDGSTS.E.BYPASS.LTC128B.128 [R10+0x18400], desc[UR4][R6.64+0x100], !P0 ;  /* 0x18400100060acfae */ /* 0x0001e4000c101d44 */
[----:B0-----:R-:W-:-:S02]  /*c5c0*/  @!P3 IMAD.MOV.U32 R6, RZ, RZ, R8 ;  /* 0x000000ffff06b224 */ /* 0x001fc400078e0008 */
[----:B------:R-:W-:Y:S01]  /*c5d0*/  @!P3 IMAD.MOV.U32 R7, RZ, RZ, R5 ;  /* 0x000000ffff07b224 */ /* 0x000fe200078e0005 */
[----:B------:R-:W-:Y:S01]  /*c5e0*/  SHFL.IDX PT, R8, R0, 0x2, 0x181f ;  /* 0x00581f0000087f89 */ /* 0x000fe200000e0000 */
[----:B------:R-:W-:-:S03]  /*c5f0*/  VIADD R5, R2, 0x20 ;  /* 0x0000002002057836 */ /* 0x000fc60000000000 */
[----:B------:R-:W-:Y:S04]  /*c600*/  @!P3 LDGSTS.E.BYPASS.LTC128B.128 [R10+0x10c00], desc[UR4][R6.64], !P2 ;  /* 0x10c00000060abfae */ /* 0x000fe8000d101d44 */
[----:B------:R-:W-:Y:S04]  /*c610*/  @!P3 LDGSTS.E.BYPASS.LTC128B.128 [R10+0x14c00], desc[UR4][R6.64+0x80], !P1 ;  /* 0x14c00080060abfae */ /* 0x000fe8000c901d44 */
[----:B------:R0:W-:Y:S01]  /*c620*/  @!P3 LDGSTS.E.BYPASS.LTC128B.128 [R10+0x18c00], desc[UR4][R6.64+0x100], !P0 ;  /* 0x18c00100060abfae */ /* 0x0001e2000c101d44 */
[----:B------:R-:W-:-:S03]  /*c630*/  ISETP.GE.AND P3, PT, R5, R3, PT ;  /* 0x000000030500720c */ /* 0x000fc60003f66270 */
[----:B------:R-:W1:Y:S10]  /*c640*/  SHFL.IDX PT, R5, R4, 0x2, 0x181f ;  /* 0x00581f0004057f89 */ /* 0x000e7400000e0000 */
[----:B-1----:R-:W-:-:S04]  /*c650*/  @!P3 LEA R5, P4, R11, R5, 0x1 ;  /* 0x000000050b05b211 */ /* 0x002fc800078808ff */
[----:B0-----:R-:W-:-:S05]  /*c660*/  @!P3 IADD3.X R6, RZ, R8, RZ, P4, !PT ;  /* 0x00000008ff06b210 */ /* 0x001fca00027fe4ff */
[----:B------:R-:W-:Y:S02]  /*c670*/  @!P3 IMAD.MOV.U32 R7, RZ, RZ, R6 ;  /* 0x000000ffff07b224 */ /* 0x000fe400078e0006 */
[----:B------:R-:W-:Y:S02]  /*c680*/  @!P3 IMAD.MOV.U32 R6, RZ, RZ, R5 ;  /* 0x000000ffff06b224 */ /* 0x000fe400078e0005 */
[----:B------:R-:W-:-:S03]  /*c690*/  VIADD R5, R2, 0x30 ;  /* 0x0000003002057836 */ /* 0x000fc60000000000 */
[----:B------:R-:W-:Y:S04]  /*c6a0*/  @!P3 LDGSTS.E.BYPASS.LTC128B.128 [R10+0x11400], desc[UR4][R6.64], !P2 ;  /* 0x11400000060abfae */ /* 0x000fe8000d101d44 */
[----:B------:R-:W-:Y:S04]  /*c6b0*/  @!P3 LDGSTS.E.BYPASS.LTC128B.128 [R10+0x15400], desc[UR4][R6.64+0x80], !P1 ;  /* 0x15400080060abfae */ /* 0x000fe8000c901d44 */
[----:B------:R0:W-:Y:S01]  /*c6c0*/  @!P3 LDGSTS.E.BYPASS.LTC128B.128 [R10+0x19400], desc[UR4][R6.64+0x100], !P0 ;  /* 0x19400100060abfae */ /* 0x0001e2000c101d44 */
[----:B------:R-:W-:-:S03]  /*c6d0*/  ISETP.GE.AND P3, PT, R5, R3, PT ;  /* 0x000000030500720c */ /* 0x000fc60003f66270 */
[----:B------:R-:W1:Y:S04]  /*c6e0*/  SHFL.IDX PT, R5, R4, 0x3, 0x181f ;  /* 0x00781f0004057f89 */ /* 0x000e6800000e0000 */
[----:B0-----:R-:W0:Y:S06]  /*c6f0*/  SHFL.IDX PT, R6, R0, 0x3, 0x181f ;  /* 0x00781f0000067f89 */ /* 0x001e2c00000e0000 */
[----:B-1----:R-:W-:-:S05]  /*c700*/  @!P3 LEA R5, P4, R11, R5, 0x1 ;  /* 0x000000050b05b211 */ /* 0x002fca00078808ff */
[----:B0-----:R-:W-:-:S04]  /*c710*/  @!P3 IMAD.X R6, RZ, RZ, R6, P4 ;  /* 0x000000ffff06b224 */ /* 0x001fc800020e0606 */
        /* <DEDUP_REMOVED lines=11> */
[----:B------:R-:W-:Y:S01]  /*c7d0*/  @!P3 IMAD.MOV.U32 R7, RZ, RZ, R6 ;  /* 0x000000ffff07b224 */ /* 0x000fe200078e0006 */
[----:B------:R-:W-:Y:S01]  /*c7e0*/  @!P3 MOV R6, R5 ;  /* 0x000000050006b202 */ /* 0x000fe20000000f00 */
[----:B------:R-:W-:-:S04]  /*c7f0*/  VIADD R5, R2, 0x50 ;  /* 0x0000005002057836 */ /* 0x000fc80000000000 */
        /* <DEDUP_REMOVED lines=11> */
[----:B------:R-:W-:Y:S02]  /*c8b0*/  @!P3 LDGSTS.E.BYPASS.LTC128B.128 [R10+0x12c00], desc[UR4][R6.64], !P2 ;  /* 0x12c00000060abfae */ /* 0x000fe4000d101d44 */
[----:B------:R-:W-:Y:S02]  /*c8c0*/  ISETP.GE.AND P4, PT, R5, R3, PT ;  /* 0x000000030500720c */ /* 0x000fe40003f86270 */
[----:B------:R-:W0:Y:S04]  /*c8d0*/  SHFL.IDX PT, R5, R4, 0x6, 0x181f ;  /* 0x00d81f0004057f89 */ /* 0x000e2800000e0000 */
[----:B------:R-:W-:Y:S04]  /*c8e0*/  @!P3 LDGSTS.E.BYPASS.LTC128B.128 [R10+0x16c00], desc[UR4][R6.64+0x80], !P1 ;  /* 0x16c00080060abfae */ /* 0x000fe8000c901d44 */
[----:B------:R1:W-:Y:S04]  /*c8f0*/  @!P3 LDGSTS.E.BYPASS.LTC128B.128 [R10+0x1ac00], desc[UR4][R6.64+0x100], !P0 ;  /* 0x1ac00100060abfae */ /* 0x0003e8000c101d44 */
[----:B------:R-:W-:Y:S04]  /*c900*/  SHFL.IDX PT, R4, R4, 0x7, 0x181f ;  /* 0x00f81f0004047f89 */ /* 0x000fe800000e0000 */
[----:B-1----:R-:W1:Y:S01]  /*c910*/  SHFL.IDX PT, R6, R0, 0x6, 0x181f ;  /* 0x00d81f0000067f89 */ /* 0x002e6200000e0000 */
[----:B0-----:R-:W-:-:S03]  /*c920*/  @!P4 LEA R5, P3, R11, R5, 0x1 ;  /* 0x000000050b05c211 */ /* 0x001fc600078608ff */
[----:B------:R-:W0:Y:S02]  /*c930*/  SHFL.IDX PT, R0, R0, 0x7, 0x181f ;  /* 0x00f81f0000007f89 */ /* 0x000e2400000e0000 */
[----:B-1----:R-:W-:-:S04]  /*c940*/  @!P4 IMAD.X R6, RZ, RZ, R6, P3 ;  /* 0x000000ffff06c224 */ /* 0x002fc800018e0606 */
[----:B------:R-:W-:Y:S02]  /*c950*/  @!P4 IMAD.MOV.U32 R7, RZ, RZ, R6 ;  /* 0x000000ffff07c224 */ /* 0x000fe400078e0006 */
[----:B------:R-:W-:-:S05]  /*c960*/  @!P4 IMAD.MOV.U32 R6, RZ, RZ, R5 ;  /* 0x000000ffff06c224 */ /* 0x000fca00078e0005 */
[----:B------:R1:W-:Y:S04]  /*c970*/  @!P4 LDGSTS.E.BYPASS.LTC128B.128 [R10+0x13400], desc[UR4][R6.64], !P2 ;  /* 0x13400000060acfae */ /* 0x0003e8000d101d44 */
[----:B------:R1:W-:Y:S04]  /*c980*/  @!P4 LDGSTS.E.BYPASS.LTC128B.128 [R10+0x17400], desc[UR4][R6.64+0x80], !P1 ;  /* 0x17400080060acfae */ /* 0x0003e8000c901d44 */
[----:B0-----:R1:W-:Y:S02]  /*c990*/  @!P4 LDGSTS.E.BYPASS.LTC128B.128 [R10+0x1b400], desc[UR4][R6.64+0x100], !P0 ;  /* 0x1b400100060acfae */ /* 0x0013e4000c101d44 */
.L_x_558:
[----:B------:R-:W-:Y:S01]  /*c9a0*/  VIADD R2, R2, 0x70 ;  /* 0x0000007002027836 */ /* 0x000fe20000000000 */
[----:B------:R-:W-:Y:S04]  /*c9b0*/  BSSY B0, `(.L_x_440) ;  /* 0x000000f000007945 */ /* 0x000fe80003800000 */
[----:B------:R-:W-:-:S13]  /*c9c0*/  ISETP.GE.AND P3, PT, R2, R3, PT ;  /* 0x000000030200720c */ /* 0x000fda0003f66270 */
[----:B------:R-:W-:Y:S05]  /*c9d0*/  @P3 BRA `(.L_x_441) ;  /* 0x0000000000303947 */ /* 0x000fea0003800000 */
[----:B------:R-:W0:Y:S01]  /*c9e0*/  S2R R5, SR_TID.X ;  /* 0x0000000000057919 */ /* 0x000e220000002100 */
[----:B------:R-:W-:Y:S01]  /*c9f0*/  ULDC.64 UR4, c[0x0][0x208] ;  /* 0x0000820000047ab9 */ /* 0x000fe20000000a00 */
[----:B0-----:R-:W-:-:S04]  /*ca00*/  SHF.L.U32 R5, R5, 0x3, RZ ;  /* 0x0000000305057819 */ /* 0x001fc800000006ff */
[----:B------:R-:W-:-:S04]  /*ca10*/  LOP3.LUT R5, R5, 0x38, RZ, 0xc0, !PT ;  /* 0x0000003805057812 */ /* 0x000fc800078ec0ff */
        /* <DEDUP_REMOVED lines=8> */
.L_x_441:
[----:B------:R-:W-:Y:S05]  /*caa0*/  BSYNC B0 ;  /* 0x0000000000007941 */ /* 0x000fea0003800000 */
.L_x_440:
[----:B01----:R-:W2:Y:S01]  /*cab0*/  LDL R10, [R1+0x4] ;  /* 0x00000400010a7983 */ /* 0x003ea20000100800 */
[----:B------:R-:W-:Y:S01]  /*cac0*/  PLOP3.LUT P0, PT, PT, PT, PT, 0x80, 0x0 ;  /* 0x000000000000781c */ /* 0x000fe20003f0f070 */
[----:B------:R-:W-:Y:S01]  /*cad0*/  NOP ;  /* 0x0000000000007918 */ /* 0x000fe20000000000 */
[----:B--2---:R-:W-:-:S11]  /*cae0*/  VIADD R6, R10, 0x34800 ;  /* 0x000348000a067836 */ /* 0x004fd60000000000 */
.L_x_442:
[----:B------:R-:W2:Y:S01]  /*caf0*/  LDL R2, [R1+0x4] ;  /* 0x0000040001027983 */ /* 0x000ea20000100800 */
[----:B------:R-:W-:Y:S02]  /*cb00*/  PLOP3.LUT P1, PT, P1, P0, PT, 0xa2, 0x0 ;  /* 0x000000000000781c */ /* 0x000fe40000f21472 */
[----:B--2---:R-:W-:-:S08]  /*cb10*/  @P0 R2UR P1, UR4, R2 ;  /* 0x00000000020402ca */ /* 0x004fd00000020000 */
[----:B------:R-:W-:-:S05]  /*cb20*/  @P0 PLOP3.LUT P0, PT, P1, PT, PT, 0x80, 0x0 ;  /* 0x000000000000081c */ /* 0x000fca0000f0f070 */
[----:B------:R-:W-:Y:S01]  /*cb30*/  @!P1 SYNCS.ARRIVE.TRANS64.RED.A0T1 RZ, [UR4+0x34800], RZ ;  /* 0x034800ffffff99a7 */ /* 0x000fe20008200404 */
[----:B------:R-:W-:Y:S07]  /*cb40*/  @!P1 ARRIVES.LDGSTSBAR.64.TRANSCNT [UR4+0x34800] ;  /* 0x03480000ff0099b0 */ /* 0x000fee0008000a84 */
[----:B------:R-:W-:Y:S05]  /*cb50*/  @P0 BRA.U.ANY `(.L_x_442) ;  /* 0xfffffffd00e40947 */ /* 0x000fea000393ffff */
[----:B------:R-:W2:Y:S02]  /*cb60*/  LDL.LU R3, [R1+0x50] ;  /* 0x0000500001037983 */ /* 0x000ea40000300800 */
[----:B--2---:R-:W-:-:S05]  /*cb70*/  VIADD R3, R3, 0x1 ;  /* 0x0000000103037836 */ /* 0x004fca0000000000 */
[----:B------:R0:W-:Y:S01]  /*cb80*/  STL [R1+0x50], R3 ;  /* 0x0000500301007387 */ /* 0x0001e20000100800 */
[----:B------:R-:W-:-:S04]  /*cb90*/  LEA.HI R0, R3, R3, RZ, 0x1 ;  /* 0x0000000303007211 */ /* 0x000fc800078f08ff */
[----:B------:R-:W-:-:S05]  /*cba0*/  LOP3.LUT R0, R0, 0xfffffffe, RZ, 0xc0, !PT ;  /* 0xfffffffe00007812 */ /* 0x000fca00078ec0ff */
[----:B------:R-:W-:-:S05]  /*cbb0*/  IMAD.IADD R0, R3, 0x1, -R0 ;  /* 0x0000000103007824 */ /* 0x000fca00078e0a00 */
[----:B------:R-:W-:Y:S01]  /*cbc0*/  SHF.L.U32 R0, R0, 0x1f, RZ ;  /* 0x0000001f00007819 */ /* 0x000fe200000006ff */
[----:B------:R-:W-:Y:S01]  /*cbd0*/  NOP ;  /* 0x0000000000007918 */ /* 0x000fe20000000000 */
[----:B------:R0:W-:Y:S01]  /*cbe0*/  SYNCS.ARRIVE.TRANS64.A1T0 RZ, [R2+URZ+0x34800], RZ ;  /* 0x034800ff02ff79a7 */ /* 0x0001e2000810003f */
[----:B------:R-:W-:Y:S01]  /*cbf0*/  BSSY B0, `(.L_x_443) ;  /* 0x0000003000007945 */ /* 0x000fe20003800000 */
[----:B------:R-:W1:Y:S03]  /*cc00*/  SYNCS.PHASECHK.TRANS64.TRYWAIT P0, [R2+URZ+0x34820], R0 ;  /* 0x03482000020075a7 */ /* 0x000e66000800017f */
[----:B01----:R-:W-:Y:S05]  /*cc10*/  @!P0 BRA `(.L_x_444) ;  /* 0x00000044007c8947 */ /* 0x003fea0003800000 */
.L_x_559:
[----:B------:R-:W-:Y:S05]  /*cc20*/  BSYNC B0 ;  /* 0x0000000000007941 */ /* 0x000fea0003800000 */
.L_x_443:
[----:B0-----:R-:W2:Y:S01]  /*cc30*/  LDL.LU R2, [R1+0x3c] ;  /* 0x00003c0001027983 */ /* 0x001ea20000300800 */
[----:B------:R-:W-:Y:S01]  /*cc40*/  BSSY B0, `(.L_x_445) ;  /* 0x0000226000007945 */ /* 0x000fe20003800000 */
[----:B--2---:R-:W-:-:S13]  /*cc50*/  ISETP.GE.AND P0, PT, R2, 0x81, PT ;  /* 0x000000810200780c */ /* 0x004fda0003f06270 */
[----:B------:R-:W-:Y:S05]  /*cc60*/  @!P0 BRA `(.L_x_446) ;  /* 0x00000020008c8947 */ /* 0x000fea0003800000 */
[----:B------:R-:W2:Y:S01]  /*cc70*/  LDL R2, [R1+0x30] ;  /* 0x0000300001027983 */ /* 0x000ea20000100800 */
[----:B------:R-:W-:Y:S01]  /*cc80*/  IMAD.MOV.U32 R0, RZ, RZ, 0x1 ;  /* 0x00000001ff007424 */ /* 0x000fe200078e00ff */
[----:B------:R-:W-:Y:S01]  /*cc90*/  BSSY B2, `(.L_x_447) ;  /* 0x00000bc000027945 */ /* 0x000fe20003800000 */
        /* <DEDUP_REMOVED lines=8> */
[----:B------:R-:W3:Y:S04]  /*cd20*/  LDL R3, [R1+0x8] ;  /* 0x0000080001037983 */ /* 0x000ee80000100800 */
[----:B------:R-:W4:Y:S01]  /*cd30*/  LDL R2, [R1+0x10] ;  /* 0x0000100001027983 */ /* 0x000f220000100800 */
[----:B------:R-:W-:Y:S01]  /*cd40*/  BSSY B1, `(.L_x_449) ;  /* 0x00000ac000017945 */ /* 0x000fe20003800000 */
[----:B--2---:R-:W-:-:S02]  /*cd50*/  ISETP.NE.AND P1, PT, R4, RZ, PT ;  /* 0x000000ff0400720c */ /* 0x004fc40003f25270 */
[----:B---3--:R-:W-:-:S04]  /*cd60*/  IADD3 R8, R3, 0x1, RZ ;  /* 0x0000000103087810 */ /* 0x008fc80007ffe0ff */
[----:B------:R-:W-:-:S04]  /*cd70*/  ISETP.NE.AND P0, PT, R8, 0x2, PT ;  /* 0x000000020800780c */ /* 0x000fc80003f05270 */
[----:B------:R-:W-:Y:S02]  /*cd80*/  SEL R10, RZ, 0x1, P0 ;  /* 0x00000001ff0a7807 */ /* 0x000fe40000000000 */
[----:B------:R-:W-:Y:S02]  /*cd90*/  SEL R8, R8, RZ, P0 ;  /* 0x000000ff08087207 */ /* 0x000fe40000000000 */
[----:B----4-:R-:W-:Y:S01]  /*cda0*/  LOP3.LUT R10, R2, R10, RZ, 0x3c, !PT ;  /* 0x0000000a020a7212 */ /* 0x010fe200078e3cff */
[----:B------:R-:W-:Y:S06]  /*cdb0*/  @!P1 BRA `(.L_x_450) ;  /* 0x0000000800909947 */ /* 0x000fec0003800000 */
[----:B------:R0:W5:Y:S01]  /*cdc0*/  LDL R4, [R1] ;  /* 0x0000000001047983 */ /* 0x0001620000100800 */
[----:B------:R-:W-:Y:S02]  /*cdd0*/  ULDC.64 UR4, c[0x0][0x418] ;  /* 0x0001060000047ab9 */ /* 0x000fe40000000a00 */
[----:B------:R-:W-:-:S04]  /*cde0*/  ISETP.NE.U32.AND P0, PT, RZ, UR4, PT ;  /* 0x00000004ff007c0c */ /* 0x000fc8000bf05070 */
[----:B------:R-:W-:-:S13]  /*cdf0*/  ISETP.NE.AND.EX P0, PT, RZ, UR5, PT, P0 ;  /* 0x00000005ff007c0c */ /* 0x000fda000bf05300 */
[----:B0-----:R-:W-:Y:S05]  /*ce00*/  @!P0 BRA `(.L_x_451) ;  /* 0x0000000000508947 */ /* 0x001fea0003800000 */
[----:B------:R-:W2:Y:S01]  /*ce10*/  LDL R11, [R1+0x1c] ;  /* 0x00001c00010b7983 */ /* 0x000ea20000100800 */
[----:B------:R-:W0:Y:S01]  /*ce20*/  LDC R5, c[0x0][0x43c] ;  /* 0x00010f00ff057b82 */ /* 0x000e220000000800 */
[----:B------:R-:W-:Y:S02]  /*ce30*/  ULDC.64 UR6, c[0x0][0x428] ;  /* 0x00010a0000067ab9 */ /* 0x000fe40000000a00 */
[----:B------:R-:W3:Y:S01]  /*ce40*/  LDL R7, [R1+0xc] ;  /* 0x00000c0001077983 */ /* 0x000ee20000100800 */
[----:B------:R-:W-:Y:S01]  /*ce50*/  ULDC.64 UR8, c[0x0][0x208] ;  /* 0x0000820000087ab9 */ /* 0x000fe20000000a00 */
[----:B0-----:R-:W-:-:S13]  /*ce60*/  ISETP.NE.AND P0, PT, R5, 0x1, PT ;  /* 0x000000010500780c */ /* 0x001fda0003f05270 */
[----:B------:R-:W0:Y:S02]  /*ce70*/  @P0 LDC.64 R2, c[0x0][0x440] ;  /* 0x00011000ff020b82 */ /* 0x000e240000000a00 */
[----:B0----5:R-:W-:-:S04]  /*ce80*/  @P0 IMAD.HI.U32 R4, R0, R2, RZ ;  /* 0x0000000200040227 */ /* 0x021fc800078e00ff */
[----:B------:R-:W-:Y:S01]  /*ce90*/  IMAD.MOV.U32 R2, RZ, RZ, R0 ;  /* 0x000000ffff027224 */ /* 0x000fe200078e0000 */
[----:B------:R-:W-:-:S05]  /*cea0*/  @P0 SHF.R.U32.HI R2, RZ, R3, R4 ;  /* 0x00000003ff020219 */ /* 0x000fca0000011604 */
[----:B------:R-:W-:-:S04]  /*ceb0*/  IMAD.MOV R3, RZ, RZ, -R2 ;  /* 0x000000ffff037224 */ /* 0x000fc800078e0a02 */
[----:B------:R-:W-:Y:S01]  /*cec0*/  IMAD R0, R5, R3, R0 ;  /* 0x0000000305007224 */ /* 0x000fe200078e0200 */
[----:B------:R-:W-:Y:S01]  /*ced0*/  SHF.R.S32.HI R3, RZ, 0x1f, R2 ;  /* 0x0000001fff037819 */ /* 0x000fe20000011402 */
[----:B--2---:R-:W-:-:S04]  /*cee0*/  IMAD R4, R11, UR6, RZ ;  /* 0x000000060b047c24 */ /* 0x004fc8000f8e02ff */
[C---:B---3--:R-:W-:Y:S02]  /*cef0*/  IMAD R4, R7.reuse, UR7, R4 ;  /* 0x0000000707047c24 */ /* 0x048fe4000f8e0204 */
[----:B------:R-:W-:-:S04]  /*cf00*/  IMAD.WIDE.U32 R2, R7, UR6, R2 ;  /* 0x0000000607027c25 */ /* 0x000fc8000f8e0002 */
[----:B------:R-:W-:Y:S01]  /*cf10*/  IMAD.IADD R3, R4, 0x1, R3 ;  /* 0x0000000104037824 */ /* 0x000fe200078e0203 */
[----:B------:R-:W-:-:S04]  /*cf20*/  LEA R4, P0, R2, UR4, 0x2 ;  /* 0x0000000402047c11 */ /* 0x000fc8000f8010ff */
[----:B------:R-:W-:-:S05]  /*cf30*/  LEA.HI.X R5, R2, UR5, R3, 0x2, P0 ;  /* 0x0000000502057c11 */ /* 0x000fca00080f1403 */
[----:B------:R0:W5:Y:S04]  /*cf40*/  LDG.E R4, desc[UR8][R4.64] ;  /* 0x0000000804047981 */ /* 0x000168000c1e1900 */
.L_x_451:
[----:B------:R-:W2:Y:S01]  /*cf50*/  LDL R2, [R1+0x4] ;  /* 0x0000040001027983 */ /* 0x000ea20000100800 */
[----:B------:R-:W-:Y:S01]  /*cf60*/  BSSY B3, `(.L_x_452) ;  /* 0x0000005000037945 */ /* 0x000fe20003800000 */
[----:B--2---:R-:W-:Y:S01]  /*cf70*/  IMAD R3, R8, 0x8, R2 ;  /* 0x0000000808037824 */ /* 0x004fe200078e0202 */
[----:B------:R-:W-:-:S04]  /*cf80*/  SHF.L.U32 R2, R10, 0x1f, RZ ;  /* 0x0000001f0a027819 */ /* 0x000fc800000006ff */
[----:B------:R-:W1:Y:S02]  /*cf90*/  SYNCS.PHASECHK.TRANS64.TRYWAIT P0, [R3+URZ+0x34840], R2 ;  /* 0x03484002030075a7 */ /* 0x000e64000800017f */
[----:B-1----:R-:W-:Y:S05]  /*cfa0*/  @!P0 BRA `(.L_x_453) ;  /* 0x0000004000b08947 */ /* 0x002fea0003800000 */
.L_x_560:
[----:B------:R-:W-:Y:S05]  /*cfb0*/  BSYNC B3 ;  /* 0x0000000000037941 */ /* 0x000fea0003800000 */
.L_x_452:
[----:B0-----:R-:W0:Y:S01]  /*cfc0*/  S2R R5, SR_TID.X ;  /* 0x0000000000057919 */ /* 0x001e220000002100 */
[----:B------:R-:W-:Y:S01]  /*cfd0*/  BSSY B3, `(.L_x_454) ;  /* 0x000000b000037945 */ /* 0x000fe20003800000 */
[----:B0-----:R-:W-:-:S04]  /*cfe0*/  LOP3.LUT R5, R5, 0x7f, RZ, 0xc0, !PT ;  /* 0x0000007f05057812 */ /* 0x001fc800078ec0ff */
[----:B------:R-:W-:-:S13]  /*cff0*/  ISETP.NE.AND P1, PT, R5, RZ, PT ;  /* 0x000000ff0500720c */ /* 0x000fda0003f25270 */
[----:B------:R-:W-:Y:S05]  /*d000*/  @P1 BRA `(.L_x_455) ;  /* 0x00000000001c1947 */ /* 0x000fea0003800000 */
[----:B------:R-:W0:Y:S01]  /*d010*/  S2R R5, SR_TID.X ;  /* 0x0000000000057919 */ /* 0x000e220000002100 */
[----:B-1----:R-:W-:-:S04]  /*d020*/  IMAD.MOV.U32 R2, RZ, RZ, 0xc000 ;  /* 0x0000c000ff027424 */ /* 0x002fc800078e00ff */
[----:B------:R2:W-:Y:S01]  /*d030*/  SYNCS.ARRIVE.TRANS64 RZ, [R3+URZ+0x34830], R2 ;  /* 0x0348300203ff79a7 */ /* 0x0005e2000800003f */
[----:B0-----:R-:W-:-:S04]  /*d040*/  LOP3.LUT R5, R5, 0x1f, RZ, 0xc0, !PT ;  /* 0x0000001f05057812 */ /* 0x001fc800078ec0ff */
[----:B------:R-:W-:-:S13]  /*d050*/  ISETP.NE.AND P0, PT, R5, RZ, PT ;  /* 0x000000ff0500720c */ /* 0x000fda0003f05270 */
[----:B--2---:R-:W-:Y:S05]  /*d060*/  @!P0 BRA `(.L_x_455) ;  /* 0x0000000000048947 */ /* 0x004fea0003800000 */
[----:B------:R-:W-:Y:S01]  /*d070*/  BPT.TRAP 0x1 ;  /* 0x000000040000795c */ /* 0x000fe20000300000 */
.L_x_455:
[----:B------:R-:W-:Y:S05]  /*d080*/  BSYNC B3 ;  /* 0x0000000000037941 */ /* 0x000fea0003800000 */
.L_x_454:
[----:B------:R-:W2:Y:S04]  /*d090*/  LDL R5, [R1+0x4] ;  /* 0x0000040001057983 */ /* 0x000ea80000100800 */
[----:B-1----:R-:W3:Y:S01]  /*d0a0*/  LDL R2, [R1+0x18] ;  /* 0x0000180001027983 */ /* 0x002ee20000100800 */
        /* <DEDUP_REMOVED lines=8> */
[----:B--2---:R-:W-:-:S02]  /*d130*/  IMAD R7, R8, 0xc000, R5 ;  /* 0x0000c00008077824 */ /* 0x004fc400078e0205 */
[----:B---3--:R-:W-:-:S03]  /*d140*/  IMAD R2, R0, 0x80, R2 ;  /* 0x0000008000027824 */ /* 0x008fc600078e0202 */
[----:B------:R-:W-:-:S07]  /*d150*/  IADD3 R5, R7, 0x1c400, RZ ;  /* 0x0001c40007057810 */ /* 0x000fce0007ffe0ff */
.L_x_456:
        /* <DEDUP_REMOVED lines=16> */
.L_x_457:
        /* <DEDUP_REMOVED lines=15> */
.L_x_458:
        /* <DEDUP_REMOVED lines=10> */
[----:B------:R-:W2:Y:S04]  /*d3f0*/  LDL.LU R12, [R1+0x10] ;  /* 0x00001000010c7983 */ /* 0x000ea80000300800 */
[----:B------:R-:W3:Y:S01]  /*d400*/  LDL R7, [R1+0x8] ;  /* 0x0000080001077983 */ /* 0x000ee20000100800 */
[----:B------:R-:W-:Y:S01]  /*d410*/  BSSY B3, `(.L_x_459) ;  /* 0x0000005000037945 */ /* 0x000fe20003800000 */
[----:B--2---:R-:W-:Y:S01]  /*d420*/  SHF.L.U32 R2, R12, 0x1f, RZ ;  /* 0x0000001f0c027819 */ /* 0x004fe200000006ff */
[----:B---3--:R-:W-:-:S04]  /*d430*/  IMAD R3, R7, 0x8, R6 ;  /* 0x0000000807037824 */ /* 0x008fc800078e0206 */
[----:B------:R-:W0:Y:S02]  /*d440*/  SYNCS.PHASECHK.TRANS64.TRYWAIT P0, [R3+URZ+0x60], R2 ;  /* 0x00006002030075a7 */ /* 0x000e24000800017f */
[----:B0-----:R-:W-:Y:S05]  /*d450*/  @!P0 BRA `(.L_x_460) ;  /* 0x0000003c00988947 */ /* 0x001fea0003800000 */
.L_x_561:
[----:B------:R-:W-:Y:S05]  /*d460*/  BSYNC B3 ;  /* 0x0000000000037941 */ /* 0x000fea0003800000 */
.L_x_459:
[----:B------:R1:W5:Y:S04]  /*d470*/  LDL R17, [R1+0x4] ;  /* 0x0000040001117983 */ /* 0x0003680000100800 */
[----:B------:R1:W5:Y:S01]  /*d480*/  LDL R15, [R1+0x8] ;  /* 0x00000800010f7983 */ /* 0x0003620000100800 */
[----:B------:R-:W-:Y:S01]  /*d490*/  BSSY B3, `(.L_x_461) ;  /* 0x000000c000037945 */ /* 0x000fe20003800000 */
[----:B------:R-:W-:Y:S02]  /*d4a0*/  IMAD.MOV.U32 R12, RZ, RZ, 0x0 ;  /* 0x00000000ff0c7424 */ /* 0x000fe400078e00ff */
[----:B------:R-:W-:Y:S01]  /*d4b0*/  IMAD.MOV.U32 R13, RZ, RZ, 0x14f00000 ;  /* 0x14f00000ff0d7424 */ /* 0x000fe200078e00ff */
[----:B------:R-:W-:Y:S06]  /*d4c0*/  @P1 BRA `(.L_x_462) ;  /* 0x0000000000201947 */ /* 0x000fec0003800000 */
[----:B------:R-:W2:Y:S01]  /*d4d0*/  S2R R5, SR_TID.X ;  /* 0x0000000000057919 */ /* 0x000ea20000002100 */
[----:B0----5:R-:W-:Y:S02]  /*d4e0*/  IMAD R2, R15, 0x8, R17 ;  /* 0x000000080f027824 */ /* 0x021fe400078e0211 */
[----:B------:R-:W-:-:S04]  /*d4f0*/  IMAD.MOV.U32 R3, RZ, RZ, 0x8000 ;  /* 0x00008000ff037424 */ /* 0x000fc800078e00ff */
[----:B------:R3:W-:Y:S01]  /*d500*/  SYNCS.ARRIVE.TRANS64 RZ, [R2+URZ+0x34850], R3 ;  /* 0x0348500302ff79a7 */ /* 0x0007e2000800003f */
[----:B--2---:R-:W-:-:S04]  /*d510*/  LOP3.LUT R5, R5, 0x1f, RZ, 0xc0, !PT ;  /* 0x0000001f05057812 */ /* 0x004fc800078ec0ff */
[----:B------:R-:W-:-:S13]  /*d520*/  ISETP.NE.AND P0, PT, R5, RZ, PT ;  /* 0x000000ff0500720c */ /* 0x000fda0003f05270 */
[----:B---3--:R-:W-:Y:S05]  /*d530*/  @!P0 BRA `(.L_x_462) ;  /* 0x0000000000048947 */ /* 0x008fea0003800000 */
[----:B------:R-:W-:Y:S01]  /*d540*/  BPT.TRAP 0x1 ;  /* 0x000000040000795c */ /* 0x000fe20000300000 */
.L_x_462:
[----:B------:R-:W-:Y:S05]  /*d550*/  BSYNC B3 ;  /* 0x0000000000037941 */ /* 0x000fea0003800000 */
.L_x_461:
[----:B------:R-:W2:Y:S04]  /*d560*/  LDL R7, [R1+0x18] ;  /* 0x0000180001077983 */ /* 0x000ea80000100800 */
[----:B0-----:R-:W2:Y:S01]  /*d570*/  LDL.LU R3, [R1+0x14] ;  /* 0x0000140001037983 */ /* 0x001ea20000300800 */
[----:B------:R-:W-:Y:S01]  /*d580*/  R2UR UR10, R11 ;  /* 0x000000000b0a72ca */ /* 0x000fe200000e0000 */
[----:B-----5:R-:W-:Y:S01]  /*d590*/  IMAD R2, R15, 0x8000, R17 ;  /* 0x000080000f027824 */ /* 0x020fe200078e0211 */
[----:B------:R-:W-:Y:S01]  /*d5a0*/  R2UR UR6, R12 ;  /* 0x000000000c0672ca */ /* 0x000fe200000e0000 */
[----:B------:R-:W-:Y:S01]  /*d5b0*/  UIADD3 UR4, UP0, UR36, 0x470, URZ ;  /* 0x0000047024047890 */ /* 0x000fe2000ff1e03f */
[----:B------:R-:W-:Y:S02]  /*d5c0*/  R2UR UR7, R13 ;  /* 0x000000000d0772ca */ /* 0x000fe400000e0000 */
[----:B------:R-:W-:Y:S01]  /*d5d0*/  LEA R5, R15, R17, 0x3 ;  /* 0x000000110f057211 */ /* 0x000fe200078e18ff */
[----:B------:R-:W-:Y:S01]  /*d5e0*/  UIADD3.X UR5, URZ, UR37, URZ, UP0, !UPT ;  /* 0x000000253f057290 */ /* 0x000fe200087fe43f */
[----:B------:R-:W-:-:S03]  /*d5f0*/  PLOP3.LUT P0, PT, PT, PT, PT, 0x80, 0x0 ;  /* 0x000000000000781c */ /* 0x000fc60003f0f070 */
[----:B------:R-:W-:Y:S02]  /*d600*/  VIADD R5, R5, 0x34850 ;  /* 0x0003485005057836 */ /* 0x000fe40000000000 */
[----:B--2---:R-:W-:Y:S02]  /*d610*/  IMAD R3, R3, 0x80, R7 ;  /* 0x0000008003037824 */ /* 0x004fe400078e0207 */
[----:B------:R-:W-:-:S07]  /*d620*/  VIADD R7, R2, 0x400 ;  /* 0x0000040002077836 */ /* 0x000fce0000000000 */
.L_x_463:
[----:B------:R-:W2:Y:S01]  /*d630*/  LDL R11, [R1] ;  /* 0x00000000010b7983 */ /* 0x000ea20000100800 */
[----:B------:R-:W-:-:S13]  /*d640*/  @P0 ELECT P1, URZ, PT ;  /* 0x00000000003f082f */ /* 0x000fda0003820000 */
[----:B------:R-:W-:Y:S02]  /*d650*/  @P1 R2UR UR12, R18 ;  /* 0x00000000120c12ca */ /* 0x000fe400000e0000 */
[----:B------:R-:W-:Y:S02]  /*d660*/  @P1 R2UR UR11, R3 ;  /* 0x00000000030b12ca */ /* 0x000fe400000e0000 */
[----:B------:R-:W-:Y:S02]  /*d670*/  @P1 R2UR UR9, R5 ;  /* 0x00000000050912ca */ /* 0x000fe400000e0000 */
[----:B------:R-:W-:Y:S02]  /*d680*/  @P1 R2UR UR8, R7 ;  /* 0x00000000070812ca */ /* 0x000fe400000e0000 */
[----:B------:R-:W-:Y:S02]  /*d690*/  @P1 PLOP3.LUT P0, PT, P1, PT, PT, 0x8, 0x0 ;  /* 0x000000000000181c */ /* 0x000fe40000f0e170 */
[----:B--2---:R-:W-:-:S02]  /*d6a0*/  @P1 R2UR UR13, R11 ;  /* 0x000000000b0d12ca */ /* 0x004fc400000e0000 */
[----:B------:R-:W-:-:S11]  /*d6b0*/  PLOP3.LUT P1, PT, PT, PT, PT, 0x8, 0x0 ;  /* 0x000000000000781c */ /* 0x000fd60003f2e170 */
[----:B------:R0:W-:Y:S02]  /*d6c0*/  UTMALDG.4D [UR8], [UR4], desc[UR6] ;  /* 0x00000608040075b4 */ /* 0x0001e40008019000 */
[----:B0-----:R-:W-:Y:S05]  /*d6d0*/  @P0 BRA.U.ANY `(.L_x_463) ;  /* 0xfffffffd00d40947 */ /* 0x001fea000393ffff */
[----:B------:R-:W-:Y:S01]  /*d6e0*/  R2UR UR10, R14 ;  /* 0x000000000e0a72ca */ /* 0x000fe200000e0000 */
[----:B------:R-:W-:Y:S01]  /*d6f0*/  VIADD R2, R2, 0x4400 ;  /* 0x0000440002027836 */ /* 0x000fe20000000000 */
[----:B------:R-:W-:Y:S02]  /*d700*/  R2UR UR6, R12 ;  /* 0x000000000c0672ca */ /* 0x000fe400000e0000 */
[----:B------:R-:W-:Y:S02]  /*d710*/  R2UR UR7, R13 ;  /* 0x000000000d0772ca */ /* 0x000fe400000e0000 */
[----:B------:R-:W-:-:S13]  /*d720*/  PLOP3.LUT P0, PT, PT, PT, PT, 0x80, 0x0 ;  /* 0x000000000000781c */ /* 0x000fda0003f0f070 */
.L_x_464:
        /* <DEDUP_REMOVED lines=11> */
[----:B------:R0:W-:Y:S04]  /*d7e0*/  STL [R1], R4 ;  /* 0x0000000401007387 */ /* 0x0001e80000100800 */
[----:B------:R0:W-:Y:S02]  /*d7f0*/  STL [R1+0x14], R0 ;  /* 0x0000140001007387 */ /* 0x0001e40000100800 */
.L_x_450:
[----:B------:R-:W-:Y:S05]  /*d800*/  BSYNC B1 ;  /* 0x0000000000017941 */ /* 0x000fea0003800000 */
.L_x_449:
[----:B0-----:R-:W2:Y:S04]  /*d810*/  LDL.LU R0, [R1+0x30] ;  /* 0x0000300001007983 */ /* 0x001ea80000300800 */
[----:B------:R0:W-:Y:S04]  /*d820*/  STL [R1+0x8], R8 ;  /* 0x0000080801007387 */ /* 0x0001e80000100800 */
[----:B------:R0:W-:Y:S02]  /*d830*/  STL [R1+0x10], R10 ;  /* 0x0000100a01007387 */ /* 0x0001e40000100800 */
[----:B0-2---:R-:W-:-:S07]  /*d840*/  VIADD R0, R0, 0xfffffffd ;  /* 0xfffffffd00007836 */ /* 0x005fce0000000000 */
.L_x_448:
[----:B------:R-:W-:Y:S05]  /*d850*/  BSYNC B2 ;  /* 0x0000000000027941 */ /* 0x000fea0003800000 */
.L_x_447:
[----:B------:R-:W2:Y:S01]  /*d860*/  LDL.LU R2, [R1+0x2c] ;  /* 0x00002c0001027983 */ /* 0x000ea20000300800 */
[----:B------:R-:W-:-:S05]  /*d870*/  IMAD.MOV R9, RZ, RZ, -R9 ;  /* 0x000000ffff097224 */ /* 0x000fca00078e0a09 */
[----:B--2---:R-:W-:-:S13]  /*d880*/  ISETP.NE.AND P0, PT, R2, R9, PT ;  /* 0x000000090200720c */ /* 0x004fda0003f05270 */
[----:B------:R-:W-:Y:S05]  /*d890*/  @!P0 BRA `(.L_x_446) ;  /* 0x0000001400808947 */ /* 0x000fea0003800000 */
[----:B------:R0:W5:Y:S02]  /*d8a0*/  LDL R8, [R1] ;  /* 0x0000000001087983 */ /* 0x0001640000100800 */
.L_x_497:
[----:B--2---:R-:W2:Y:S04]  /*d8b0*/  LDL R4, [R1+0x20] ;  /* 0x0000200001047983 */ /* 0x004ea80000100800 */
[----:B---3--:R-:W3:Y:S04]  /*d8c0*/  LDL R3, [R1+0x8] ;  /* 0x0000080001037983 */ /* 0x008ee80000100800 */
[----:B----4-:R-:W4:Y:S01]  /*d8d0*/  LDL R2, [R1+0x10] ;  /* 0x0000100001027983 */ /* 0x010f220000100800 */
[----:B------:R-:W-:Y:S05]  /*d8e0*/  YIELD ;  /* 0x0000000000007946 */ /* 0x000fea0003800000 */
[----:B------:R-:W-:Y:S01]  /*d8f0*/  BSSY B1, `(.L_x_465) ;  /* 0x00000aa000017945 */ /* 0x000fe20003800000 */
[----:B--2---:R-:W-:Y:S01]  /*d900*/  ISETP.NE.AND P1, PT, R4, RZ, PT ;  /* 0x000000ff0400720c */ /* 0x004fe20003f25270 */
[----:B---3--:R-:W-:-:S05]  /*d910*/  VIADD R4, R3, 0x1 ;  /* 0x0000000103047836 */ /* 0x008fca0000000000 */
[----:B------:R-:W-:-:S04]  /*d920*/  ISETP.NE.AND P0, PT, R4, 0x2, PT ;  /* 0x000000020400780c */ /* 0x000fc80003f05270 */
[----:B------:R-:W-:Y:S02]  /*d930*/  SEL R5, RZ, 0x1, P0 ;  /* 0x00000001ff057807 */ /* 0x000fe40000000000 */
[----:B------:R-:W-:Y:S02]  /*d940*/  SEL R4, R4, RZ, P0 ;  /* 0x000000ff04047207 */ /* 0x000fe40000000000 */
[----:B----4-:R-:W-:Y:S01]  /*d950*/  LOP3.LUT R5, R2, R5, RZ, 0x3c, !PT ;  /* 0x0000000502057212 */ /* 0x010fe200078e3cff */
[----:B------:R-:W-:Y:S06]  /*d960*/  @!P1 BRA `(.L_x_466) ;  /* 0x0000000800889947 */ /* 0x000fec0003800000 */
[----:B------:R-:W-:Y:S01]  /*d970*/  ULDC.64 UR4, c[0x0][0x418] ;  /* 0x0001060000047ab9 */ /* 0x000fe20000000a00 */
[----:B------:R-:W-:Y:S02]  /*d980*/  MOV R7, R0 ;  /* 0x0000000000077202 */ /* 0x000fe40000000f00 */
[----:B------:R-:W-:-:S04]  /*d990*/  ISETP.NE.U32.AND P0, PT, RZ, UR4, PT ;  /* 0x00000004ff007c0c */ /* 0x000fc8000bf05070 */
[----:B------:R-:W-:-:S13]  /*d9a0*/  ISETP.NE.AND.EX P0, PT, RZ, UR5, PT, P0 ;  /* 0x00000005ff007c0c */ /* 0x000fda000bf05300 */
[----:B------:R-:W-:Y:S05]  /*d9b0*/  @!P0 BRA `(.L_x_467) ;  /* 0x0000000000508947 */ /* 0x000fea0003800000 */
[----:B------:R-:W2:Y:S01]  /*d9c0*/  LDL R10, [R1+0x1c] ;  /* 0x00001c00010a7983 */ /* 0x000ea20000100800 */
[----:B-----5:R-:W3:Y:S01]  /*d9d0*/  LDC R8, c[0x0][0x43c] ;  /* 0x00010f00ff087b82 */ /* 0x020ee20000000800 */
[----:B------:R-:W-:Y:S02]  /*d9e0*/  ULDC.64 UR6, c[0x0][0x428] ;  /* 0x00010a0000067ab9 */ /* 0x000fe40000000a00 */
[----:B------:R-:W4:Y:S01]  /*d9f0*/  LDL R9, [R1+0xc] ;  /* 0x00000c0001097983 */ /* 0x000f220000100800 */
[----:B------:R-:W-:Y:S01]  /*da00*/  ULDC.64 UR8, c[0x0][0x208] ;  /* 0x0000820000087ab9 */ /* 0x000fe20000000a00 */
[----:B---3--:R-:W-:-:S13]  /*da10*/  ISETP.NE.AND P0, PT, R8, 0x1, PT ;  /* 0x000000010800780c */ /* 0x008fda0003f05270 */
[----:B------:R-:W3:Y:S02]  /*da20*/  @P0 LDC.64 R2, c[0x0][0x440] ;  /* 0x00011000ff020b82 */ /* 0x000ee40000000a00 */
[----:B---3--:R-:W-:-:S04]  /*da30*/  @P0 IMAD.HI.U32 R7, R0, R2, RZ ;  /* 0x0000000200070227 */ /* 0x008fc800078e00ff */
[----:B------:R-:W-:Y:S01]  /*da40*/  IMAD.MOV.U32 R2, RZ, RZ, R0 ;  /* 0x000000ffff027224 */ /* 0x000fe200078e0000 */
[----:B------:R-:W-:-:S04]  /*da50*/  @P0 SHF.R.U32.HI R2, RZ, R3, R7 ;  /* 0x00000003ff020219 */ /* 0x000fc80000011607 */
[--C-:B------:R-:W-:Y:S01]  /*da60*/  SHF.R.S32.HI R3, RZ, 0x1f, R2.reuse ;  /* 0x0000001fff037819 */ /* 0x100fe20000011402 */
[----:B------:R-:W-:-:S04]  /*da70*/  IMAD.MOV R7, RZ, RZ, -R2 ;  /* 0x000000ffff077224 */ /* 0x000fc800078e0a02 */
[----:B------:R-:W-:Y:S02]  /*da80*/  IMAD R7, R8, R7, R0 ;  /* 0x0000000708077224 */ /* 0x000fe400078e0200 */
[----:B--2---:R-:W-:-:S04]  /*da90*/  IMAD R8, R10, UR6, RZ ;  /* 0x000000060a087c24 */ /* 0x004fc8000f8e02ff */
[C---:B----4-:R-:W-:Y:S02]  /*daa0*/  IMAD R8, R9.reuse, UR7, R8 ;  /* 0x0000000709087c24 */ /* 0x050fe4000f8e0208 */
[----:B------:R-:W-:-:S04]  /*dab0*/  IMAD.WIDE.U32 R2, R9, UR6, R2 ;  /* 0x0000000609027c25 */ /* 0x000fc8000f8e0002 */
[----:B------:R-:W-:Y:S01]  /*dac0*/  IMAD.IADD R3, R8, 0x1, R3 ;  /* 0x0000000108037824 */ /* 0x000fe200078e0203 */
[----:B------:R-:W-:-:S04]  /*dad0*/  LEA R8, P0, R2, UR4, 0x2 ;  /* 0x0000000402087c11 */ /* 0x000fc8000f8010ff */
[----:B------:R-:W-:-:S05]  /*dae0*/  LEA.HI.X R9, R2, UR5, R3, 0x2, P0 ;  /* 0x0000000502097c11 */ /* 0x000fca00080f1403 */
[----:B------:R2:W5:Y:S04]  /*daf0*/  LDG.E R8, desc[UR8][R8.64] ;  /* 0x0000000808087981 */ /* 0x000568000c1e1900 */
.L_x_467:
[----:B------:R-:W3:Y:S01]  /*db00*/  LDL R2, [R1+0x4] ;  /* 0x0000040001027983 */ /* 0x000ee20000100800 */
[----:B------:R-:W-:Y:S01]  /*db10*/  BSSY B2, `(.L_x_468) ;  /* 0x0000005000027945 */ /* 0x000fe20003800000 */
[----:B---3--:R-:W-:Y:S01]  /*db20*/  IMAD R3, R4, 0x8, R2 ;  /* 0x0000000804037824 */ /* 0x008fe200078e0202 */
[----:B------:R-:W-:-:S04]  /*db30*/  SHF.L.U32 R2, R5, 0x1f, RZ ;  /* 0x0000001f05027819 */ /* 0x000fc800000006ff */
[----:B------:R-:W3:Y:S02]  /*db40*/  SYNCS.PHASECHK.TRANS64.TRYWAIT P0, [R3+URZ+0x34840], R2 ;  /* 0x03484002030075a7 */ /* 0x000ee4000800017f */
[----:B---3--:R-:W-:Y:S05]  /*db50*/  @!P0 BRA `(.L_x_469) ;  /* 0x0000003400ec8947 */ /* 0x008fea0003800000 */
.L_x_562:
[----:B------:R-:W-:Y:S05]  /*db60*/  BSYNC B2 ;  /* 0x0000000000027941 */ /* 0x000fea0003800000 */
.L_x_468:
[----:B--2---:R-:W2:Y:S01]  /*db70*/  S2R R9, SR_TID.X ;  /* 0x0000000000097919 */ /* 0x004ea20000002100 */
[----:B------:R-:W-:Y:S01]  /*db80*/  BSSY B2, `(.L_x_470) ;  /* 0x000000b000027945 */ /* 0x000fe20003800000 */
[----:B--2---:R-:W-:-:S04]  /*db90*/  LOP3.LUT R9, R9, 0x7f, RZ, 0xc0, !PT ;  /* 0x0000007f09097812 */ /* 0x004fc800078ec0ff */
[----:B------:R-:W-:-:S13]  /*dba0*/  ISETP.NE.AND P1, PT, R9, RZ, PT ;  /* 0x000000ff0900720c */ /* 0x000fda0003f25270 */
[----:B------:R-:W-:Y:S05]  /*dbb0*/  @P1 BRA `(.L_x_471) ;  /* 0x00000000001c1947 */ /* 0x000fea0003800000 */
[----:B------:R-:W2:Y:S01]  /*dbc0*/  S2R R9, SR_TID.X ;  /* 0x0000000000097919 */ /* 0x000ea20000002100 */
[----:B---3--:R-:W-:-:S04]  /*dbd0*/  IMAD.MOV.U32 R2, RZ, RZ, 0xc000 ;  /* 0x0000c000ff027424 */ /* 0x008fc800078e00ff */
[----:B------:R4:W-:Y:S01]  /*dbe0*/  SYNCS.ARRIVE.TRANS64 RZ, [R3+URZ+0x34830], R2 ;  /* 0x0348300203ff79a7 */ /* 0x0009e2000800003f */
[----:B--2---:R-:W-:-:S04]  /*dbf0*/  LOP3.LUT R9, R9, 0x1f, RZ, 0xc0, !PT ;  /* 0x0000001f09097812 */ /* 0x004fc800078ec0ff */
[----:B------:R-:W-:-:S13]  /*dc00*/  ISETP.NE.AND P0, PT, R9, RZ, PT ;  /* 0x000000ff0900720c */ /* 0x000fda0003f05270 */
[----:B----4-:R-:W-:Y:S05]  /*dc10*/  @!P0 BRA `(.L_x_471) ;  /* 0x0000000000048947 */ /* 0x010fea0003800000 */
[----:B------:R-:W-:Y:S01]  /*dc20*/  BPT.TRAP 0x1 ;  /* 0x000000040000795c */ /* 0x000fe20000300000 */
.L_x_471:
[----:B------:R-:W-:Y:S05]  /*dc30*/  BSYNC B2 ;  /* 0x0000000000027941 */ /* 0x000fea0003800000 */
.L_x_470:
[----:B------:R-:W2:Y:S04]  /*dc40*/  LDL R9, [R1+0x4] ;  /* 0x0000040001097983 */ /* 0x000ea80000100800 */
[----:B---3--:R-:W3:Y:S01]  /*dc50*/  LDL R2, [R1+0x18] ;  /* 0x0000180001027983 */ /* 0x008ee20000100800 */
        /* <DEDUP_REMOVED lines=11> */
.L_x_472:
        /* <DEDUP_REMOVED lines=9> */
[----:B--2---:R-:W-:Y:S05]  /*dda0*/  @P0 BRA.U.ANY `(.L_x_472) ;  /* 0xfffffffd00d80947 */ /* 0x004fea000393ffff */
[----:B------:R-:W-:Y:S01]  /*ddb0*/  IMAD.MOV.U32 R14, RZ, RZ, 0x40 ;  /* 0x00000040ff0e7424 */ /* 0x000fe200078e00ff */
[----:B------:R-:W-:Y:S01]  /*ddc0*/  PLOP3.LUT P0, PT, PT, PT, PT, 0x80, 0x0 ;  /* 0x000000000000781c */ /* 0x000fe20003f0f070 */
[----:B------:R-:W-:Y:S01]  /*ddd0*/  VIADD R10, R9, 0x20400 ;  /* 0x00020400090a7836 */ /* 0x000fe20000000000 */
[----:B------:R-:W-:Y:S01]  /*dde0*/  UMOV UR6, 0x0 ;  /* 0x0000000000067882 */ /* 0x000fe20000000000 */
[----:B------:R-:W-:Y:S01]  /*ddf0*/  UMOV UR7, 0x14f00000 ;  /* 0x14f0000000077882 */ /* 0x000fe20000000000 */
[----:B------:R-:W-:-:S15]  /*de00*/  R2UR UR10, R14 ;  /* 0x000000000e0a72ca */ /* 0x000fde00000e0000 */
.L_x_473:
        /* <DEDUP_REMOVED lines=10> */
[----:B------:R-:W-:Y:S01]  /*deb0*/  PLOP3.LUT P0, PT, PT, PT, PT, 0x80, 0x0 ;  /* 0x000000000000781c */ /* 0x000fe20003f0f070 */
[----:B------:R-:W-:Y:S01]  /*dec0*/  VIADD R9, R9, 0x24400 ;  /* 0x0002440009097836 */ /* 0x000fe20000000000 */
[----:B------:R-:W-:Y:S01]  /*ded0*/  UMOV UR6, 0x0 ;  /* 0x0000000000067882 */ /* 0x000fe20000000000 */
[----:B------:R-:W-:Y:S01]  /*dee0*/  UMOV UR7, 0x14f00000 ;  /* 0x14f0000000077882 */ /* 0x000fe20000000000 */
[----:B------:R-:W-:-:S09]  /*def0*/  UMOV UR10, 0x80 ;  /* 0x00000080000a7882 */ /* 0x000fd20000000000 */
.L_x_474:
        /* <DEDUP_REMOVED lines=10> */
[----:B------:R-:W2:Y:S04]  /*dfa0*/  LDL.LU R12, [R1+0x10] ;  /* 0x00001000010c7983 */ /* 0x000ea80000300800 */
[----:B------:R-:W3:Y:S01]  /*dfb0*/  LDL R10, [R1+0x8] ;  /* 0x00000800010a7983 */ /* 0x000ee20000100800 */
[----:B------:R-:W-:Y:S01]  /*dfc0*/  BSSY B2, `(.L_x_475) ;  /* 0x0000005000027945 */ /* 0x000fe20003800000 */
[----:B--2---:R-:W-:Y:S01]  /*dfd0*/  SHF.L.U32 R3, R12, 0x1f, RZ ;  /* 0x0000001f0c037819 */ /* 0x004fe200000006ff */
[----:B---3--:R-:W-:-:S04]  /*dfe0*/  IMAD R2, R10, 0x8, R6 ;  /* 0x000000080a027824 */ /* 0x008fc800078e0206 */
[----:B------:R-:W2:Y:S02]  /*dff0*/  SYNCS.PHASECHK.TRANS64.TRYWAIT P0, [R2+URZ+0x60], R3 ;  /* 0x00006003020075a7 */ /* 0x000ea4000800017f */
[----:B--2---:R-:W-:Y:S05]  /*e000*/  @!P0 BRA `(.L_x_476) ;  /* 0x0000003000d48947 */ /* 0x004fea0003800000 */
.L_x_563:
[----:B------:R-:W-:Y:S05]  /*e010*/  BSYNC B2 ;  /* 0x0000000000027941 */ /* 0x000fea0003800000 */
.L_x_475:
[----:B------:R-:W-:Y:S01]  /*e020*/  BSSY B2, `(.L_x_477) ;  /* 0x000000b000027945 */ /* 0x000fe20003800000 */
[----:B------:R-:W-:Y:S02]  /*e030*/  IMAD.MOV.U32 R12, RZ, RZ, 0x0 ;  /* 0x00000000ff0c7424 */ /* 0x000fe400078e00ff */
[----:B------:R-:W-:Y:S01]  /*e040*/  IMAD.MOV.U32 R13, RZ, RZ, 0x14f00000 ;  /* 0x14f00000ff0d7424 */ /* 0x000fe200078e00ff */
[----:B------:R-:W-:Y:S06]  /*e050*/  @P1 BRA `(.L_x_478) ;  /* 0x00000000001c1947 */ /* 0x000fec0003800000 */
[----:B------:R-:W3:Y:S01]  /*e060*/  S2R R9, SR_TID.X ;  /* 0x0000000000097919 */ /* 0x000ee20000002100 */
[----:B--2---:R-:W-:-:S04]  /*e070*/  IMAD.MOV.U32 R3, RZ, RZ, 0x8000 ;  /* 0x00008000ff037424 */ /* 0x004fc800078e00ff */
[----:B------:R4:W-:Y:S01]  /*e080*/  SYNCS.ARRIVE.TRANS64 RZ, [R2+URZ+0x50], R3 ;  /* 0x0000500302ff79a7 */ /* 0x0009e2000800003f */
[----:B---3--:R-:W-:-:S04]  /*e090*/  LOP3.LUT R9, R9, 0x1f, RZ, 0xc0, !PT ;  /* 0x0000001f09097812 */ /* 0x008fc800078ec0ff */
[----:B------:R-:W-:-:S13]  /*e0a0*/  ISETP.NE.AND P0, PT, R9, RZ, PT ;  /* 0x000000ff0900720c */ /* 0x000fda0003f05270 */
[----:B----4-:R-:W-:Y:S05]  /*e0b0*/  @!P0 BRA `(.L_x_478) ;  /* 0x0000000000048947 */ /* 0x010fea0003800000 */
[----:B------:R-:W-:Y:S01]  /*e0c0*/  BPT.TRAP 0x1 ;  /* 0x000000040000795c */ /* 0x000fe20000300000 */
.L_x_478:
[----:B------:R-:W-:Y:S05]  /*e0d0*/  BSYNC B2 ;  /* 0x0000000000027941 */ /* 0x000fea0003800000 */
.L_x_477:
[----:B------:R-:W3:Y:S04]  /*e0e0*/  LDL R15, [R1+0x4] ;  /* 0x00000400010f7983 */ /* 0x000ee80000100800 */
[----:B--2---:R-:W3:Y:S04]  /*e0f0*/  LDL.LU R3, [R1+0x8] ;  /* 0x0000080001037983 */ /* 0x004ee80000300800 */
[----:B------:R-:W2:Y:S04]  /*e100*/  LDL R10, [R1+0x18] ;  /* 0x00001800010a7983 */ /* 0x000ea80000100800 */
[----:B------:R-:W2:Y:S01]  /*e110*/  LDL.LU R9, [R1+0x14] ;  /* 0x0000140001097983 */ /* 0x000ea20000300800 */
[----:B------:R-:W-:Y:S01]  /*e120*/  R2UR UR10, R11 ;  /* 0x000000000b0a72ca */ /* 0x000fe200000e0000 */
[----:B------:R-:W-:Y:S01]  /*e130*/  UIADD3 UR4, UP0, UR36, 0x470, URZ ;  /* 0x0000047024047890 */ /* 0x000fe2000ff1e03f */
[----:B------:R-:W-:Y:S01]  /*e140*/  R2UR UR6, R12 ;  /* 0x000000000c0672ca */ /* 0x000fe200000e0000 */
[----:B------:R-:W-:Y:S01]  /*e150*/  VIADD R2, R2, 0x50 ;  /* 0x0000005002027836 */ /* 0x000fe20000000000 */
[----:B------:R-:W-:Y:S01]  /*e160*/  R2UR UR7, R13 ;  /* 0x000000000d0772ca */ /* 0x000fe200000e0000 */
[----:B------:R-:W-:Y:S01]  /*e170*/  UIADD3.X UR5, URZ, UR37, URZ, UP0, !UPT ;  /* 0x000000253f057290 */ /* 0x000fe200087fe43f */
[----:B------:R-:W-:Y:S01]  /*e180*/  PLOP3.LUT P0, PT, PT, PT, PT, 0x80, 0x0 ;  /* 0x000000000000781c */ /* 0x000fe20003f0f070 */
[----:B---3--:R-:W-:Y:S01]  /*e190*/  IMAD R3, R3, 0x8000, R15 ;  /* 0x0000800003037824 */ /* 0x008fe200078e020f */
[----:B--2---:R-:W-:-:S03]  /*e1a0*/  LEA R9, R9, R10, 0x7 ;  /* 0x0000000a09097211 */ /* 0x004fc600078e38ff */
[----:B------:R-:W-:-:S08]  /*e1b0*/  VIADD R10, R3, 0x400 ;  /* 0x00000400030a7836 */ /* 0x000fd00000000000 */
.L_x_479:
        /* <DEDUP_REMOVED lines=10> */
[----:B--2---:R-:W-:Y:S05]  /*e260*/  @P0 BRA.U.ANY `(.L_x_479) ;  /* 0xfffffffd00d40947 */ /* 0x004fea000393ffff */
[----:B------:R-:W-:Y:S01]  /*e270*/  R2UR UR10, R14 ;  /* 0x000000000e0a72ca */ /* 0x000fe200000e0000 */
[----:B------:R-:W-:Y:S01]  /*e280*/  VIADD R3, R3, 0x4400 ;  /* 0x0000440003037836 */ /* 0x000fe20000000000 */
[----:B------:R-:W-:Y:S02]  /*e290*/  R2UR UR6, R12 ;  /* 0x000000000c0672ca */ /* 0x000fe400000e0000 */
[----:B------:R-:W-:Y:S02]  /*e2a0*/  R2UR UR7, R13 ;  /* 0x000000000d0772ca */ /* 0x000fe400000e0000 */
[----:B------:R-:W-:-:S13]  /*e2b0*/  PLOP3.LUT P0, PT, PT, PT, PT, 0x80, 0x0 ;  /* 0x000000000000781c */ /* 0x000fda0003f0f070 */
.L_x_480:
        /* <DEDUP_REMOVED lines=11> */
[----:B------:R2:W-:Y:S04]  /*e370*/  STL [R1+0x14], R7 ;  /* 0x0000140701007387 */ /* 0x0005e80000100800 */
[----:B------:R2:W-:Y:S02]  /*e380*/  STL [R1], R8 ;  /* 0x0000000801007387 */ /* 0x0005e40000100800 */
.L_x_466:
[----:B------:R-:W-:Y:S05]  /*e390*/  BSYNC B1 ;  /* 0x0000000000017941 */ /* 0x000fea0003800000 */
.L_x_465:
[----:B------:R-:W3:Y:S01]  /*e3a0*/  LDL R2, [R1+0x20] ;  /* 0x0000200001027983 */ /* 0x000ee20000100800 */
[----:B------:R-:W-:Y:S01]  /*e3b0*/  VIADD R3, R4, 0x1 ;  /* 0x0000000104037836 */ /* 0x000fe20000000000 */
[----:B------:R-:W-:Y:S04]  /*e3c0*/  BSSY B1, `(.L_x_481) ;  /* 0x00000aa000017945 */ /* 0x000fe80003800000 */
[----:B------:R-:W-:-:S04]  /*e3d0*/  ISETP.NE.AND P0, PT, R3, 0x2, PT ;  /* 0x000000020300780c */ /* 0x000fc80003f05270 */
[----:B------:R-:W-:Y:S02]  /*e3e0*/  SEL R11, R3, RZ, P0 ;  /* 0x000000ff030b7207 */ /* 0x000fe40000000000 */
[----:B---3--:R-:W-:Y:S02]  /*e3f0*/  ISETP.NE.AND P1, PT, R2, RZ, PT ;  /* 0x000000ff0200720c */ /* 0x008fe40003f25270 */
[----:B------:R-:W-:-:S04]  /*e400*/  SEL R2, RZ, 0x1, P0 ;  /* 0x00000001ff027807 */ /* 0x000fc80000000000 */
[----:B------:R-:W-:-:S05]  /*e410*/  LOP3.LUT R10, R5, R2, RZ, 0x3c, !PT ;  /* 0x00000002050a7212 */ /* 0x000fca00078e3cff */
[----:B------:R3:W-:Y:S04]  /*e420*/  STL [R1+0x10], R10 ;  /* 0x0000100a01007387 */ /* 0x0007e80000100800 */
[----:B------:R3:W-:Y:S01]  /*e430*/  STL [R1+0x8], R11 ;  /* 0x0000080b01007387 */ /* 0x0007e20000100800 */
[----:B------:R-:W-:Y:S05]  /*e440*/  @!P1 BRA `(.L_x_482) ;  /* 0x0000000800849947 */ /* 0x000fea0003800000 */
[----:B------:R-:W-:Y:S01]  /*e450*/  ULDC.64 UR4, c[0x0][0x418] ;  /* 0x0001060000047ab9 */ /* 0x000fe20000000a00 */
[----:B--2---:R-:W-:Y:S01]  /*e460*/  VIADD R7, R0, 0xffffffff ;  /* 0xffffffff00077836 */ /* 0x004fe20000000000 */
[----:B------:R-:W-:-:S04]  /*e470*/  ISETP.NE.U32.AND P0, PT, RZ, UR4, PT ;  /* 0x00000004ff007c0c */ /* 0x000fc8000bf05070 */
[----:B------:R-:W-:-:S13]  /*e480*/  ISETP.NE.AND.EX P0, PT, RZ, UR5, PT, P0 ;  /* 0x00000005ff007c0c */ /* 0x000fda000bf05300 */
[----:B------:R-:W-:Y:S05]  /*e490*/  @!P0 BRA `(.L_x_483) ;  /* 0x0000000000508947 */ /* 0x000fea0003800000 */
[----:B------:R-:W2:Y:S01]  /*e4a0*/  LDL R13, [R1+0x1c] ;  /* 0x00001c00010d7983 */ /* 0x000ea20000100800 */
[----:B------:R-:W4:Y:S01]  /*e4b0*/  LDC R9, c[0x0][0x43c] ;  /* 0x00010f00ff097b82 */ /* 0x000f220000000800 */
[----:B------:R-:W-:Y:S02]  /*e4c0*/  ULDC.64 UR6, c[0x0][0x428] ;  /* 0x00010a0000067ab9 */ /* 0x000fe40000000a00 */
[----:B------:R-:W3:Y:S01]  /*e4d0*/  LDL R12, [R1+0xc] ;  /* 0x00000c00010c7983 */ /* 0x000ee20000100800 */
[----:B------:R-:W-:Y:S01]  /*e4e0*/  ULDC.64 UR8, c[0x0][0x208] ;  /* 0x0000820000087ab9 */ /* 0x000fe20000000a00 */
[----:B----4-:R-:W-:-:S13]  /*e4f0*/  ISETP.NE.AND P0, PT, R9, 0x1, PT ;  /* 0x000000010900780c */ /* 0x010fda0003f05270 */
[----:B------:R-:W4:Y:S02]  /*e500*/  @P0 LDC.64 R2, c[0x0][0x440] ;  /* 0x00011000ff020b82 */ /* 0x000f240000000a00 */
[----:B----45:R-:W-:-:S04]  /*e510*/  @P0 IMAD.HI.U32 R8, R7, R2, RZ ;  /* 0x0000000207080227 */ /* 0x030fc800078e00ff */
        /* <DEDUP_REMOVED lines=12> */
.L_x_483:
[----:B------:R-:W4:Y:S01]  /*e5e0*/  LDL R2, [R1+0x4] ;  /* 0x0000040001027983 */ /* 0x000f220000100800 */
[----:B------:R-:W-:Y:S01]  /*e5f0*/  SHF.L.U32 R3, R10, 0x1f, RZ ;  /* 0x0000001f0a037819 */ /* 0x000fe200000006ff */
[----:B------:R-:W-:Y:S01]  /*e600*/  BSSY B2, `(.L_x_484) ;  /* 0x0000004000027945 */ /* 0x000fe20003800000 */
[----:B----4-:R-:W-:-:S04]  /*e610*/  LEA R2, R11, R2, 0x3 ;  /* 0x000000020b027211 */ /* 0x010fc800078e18ff */
[----:B------:R-:W4:Y:S02]  /*e620*/  SYNCS.PHASECHK.TRANS64.TRYWAIT P0, [R2+URZ+0x34840], R3 ;  /* 0x03484003020075a7 */ /* 0x000f24000800017f */
[----:B----4-:R-:W-:Y:S05]  /*e630*/  @!P0 BRA `(.L_x_485) ;  /* 0x0000002c005c8947 */ /* 0x010fea0003800000 */
.L_x_564:
[----:B------:R-:W-:Y:S05]  /*e640*/  BSYNC B2 ;  /* 0x0000000000027941 */ /* 0x000fea0003800000 */
.L_x_484:
[----:B--2---:R-:W2:Y:S01]  /*e650*/  S2R R9, SR_TID.X ;  /* 0x0000000000097919 */ /* 0x004ea20000002100 */
[----:B------:R-:W-:Y:S01]  /*e660*/  BSSY B2, `(.L_x_486) ;  /* 0x000000b000027945 */ /* 0x000fe20003800000 */
[----:B--2---:R-:W-:-:S04]  /*e670*/  LOP3.LUT R9, R9, 0x7f, RZ, 0xc0, !PT ;  /* 0x0000007f09097812 */ /* 0x004fc800078ec0ff */
[----:B------:R-:W-:-:S13]  /*e680*/  ISETP.NE.AND P1, PT, R9, RZ, PT ;  /* 0x000000ff0900720c */ /* 0x000fda0003f25270 */
[----:B------:R-:W-:Y:S05]  /*e690*/  @P1 BRA `(.L_x_487) ;  /* 0x00000000001c1947 */ /* 0x000fea0003800000 */
[----:B------:R-:W2:Y:S01]  /*e6a0*/  S2R R9, SR_TID.X ;  /* 0x0000000000097919 */ /* 0x000ea20000002100 */
[----:B----4-:R-:W-:-:S04]  /*e6b0*/  IMAD.MOV.U32 R3, RZ, RZ, 0xc000 ;  /* 0x0000c000ff037424 */ /* 0x010fc800078e00ff */
[----:B------:R4:W-:Y:S01]  /*e6c0*/  SYNCS.ARRIVE.TRANS64 RZ, [R2+URZ+0x34830], R3 ;  /* 0x0348300302ff79a7 */ /* 0x0009e2000800003f */
[----:B--2---:R-:W-:-:S04]  /*e6d0*/  LOP3.LUT R9, R9, 0x1f, RZ, 0xc0, !PT ;  /* 0x0000001f09097812 */ /* 0x004fc800078ec0ff */
[----:B------:R-:W-:-:S13]  /*e6e0*/  ISETP.NE.AND P0, PT, R9, RZ, PT ;  /* 0x000000ff0900720c */ /* 0x000fda0003f05270 */
[----:B----4-:R-:W-:Y:S05]  /*e6f0*/  @!P0 BRA `(.L_x_487) ;  /* 0x0000000000048947 */ /* 0x010fea0003800000 */
[----:B------:R-:W-:Y:S01]  /*e700*/  BPT.TRAP 0x1 ;  /* 0x000000040000795c */ /* 0x000fe20000300000 */
.L_x_487:
[----:B------:R-:W-:Y:S05]  /*e710*/  BSYNC B2 ;  /* 0x0000000000027941 */ /* 0x000fea0003800000 */
.L_x_486:
[----:B------:R-:W2:Y:S04]  /*e720*/  LDL R9, [R1+0x8] ;  /* 0x0000080001097983 */ /* 0x000ea80000100800 */
[----:B---3--:R-:W3:Y:S04]  /*e730*/  LDL R10, [R1+0x4] ;  /* 0x00000400010a7983 */ /* 0x008ee80000100800 */
[----:B----4-:R-:W4:Y:S01]  /*e740*/  LDL R2, [R1+0x18] ;  /* 0x0000180001027983 */ /* 0x010f220000100800 */
[----:B------:R-:W-:-:S05]  /*e750*/  IMAD.MOV.U32 R12, RZ, RZ, RZ ;  /* 0x000000ffff0c7224 */ /* 0x000fca00078e00ff */
[----:B------:R-:W-:Y:S01]  /*e760*/  R2UR UR10, R12 ;  /* 0x000000000c0a72ca */ /* 0x000fe200000e0000 */
[----:B------:R-:W-:Y:S01]  /*e770*/  UIADD3 UR4, UP0, UR36, 0x370, URZ ;  /* 0x0000037024047890 */ /* 0x000fe2000ff1e03f */
[----:B------:R-:W-:Y:S01]  /*e780*/  PLOP3.LUT P0, PT, PT, PT, PT, 0x80, 0x0 ;  /* 0x000000000000781c */ /* 0x000fe20003f0f070 */
[----:B------:R-:W-:Y:S01]  /*e790*/  UMOV UR6, 0x0 ;  /* 0x0000000000067882 */ /* 0x000fe20000000000 */
[----:B------:R-:W-:Y:S01]  /*e7a0*/  UMOV UR7, 0x14f00000 ;  /* 0x14f0000000077882 */ /* 0x000fe20000000000 */
[----:B------:R-:W-:Y:S01]  /*e7b0*/  UIADD3.X UR5, URZ, UR37, URZ, UP0, !UPT ;  /* 0x000000253f057290 */ /* 0x000fe200087fe43f */
[C---:B--2---:R-:W-:Y:S02]  /*e7c0*/  IMAD R3, R9.reuse, 0x8, R6 ;  /* 0x0000000809037824 */ /* 0x044fe400078e0206 */
[----:B---3--:R-:W-:Y:S02]  /*e7d0*/  IMAD R9, R9, 0xc000, R10 ;  /* 0x0000c00009097824 */ /* 0x008fe400078e020a */
[----:B------:R-:W-:-:S02]  /*e7e0*/  VIADD R3, R3, 0x30 ;  /* 0x0000003003037836 */ /* 0x000fc40000000000 */
[----:B----4-:R-:W-:Y:S02]  /*e7f0*/  IMAD R2, R7, 0x80, R2 ;  /* 0x0000008007027824 */ /* 0x010fe400078e0202 */
[----:B------:R-:W-:-:S07]  /*e800*/  VIADD R10, R9, 0x1c400 ;  /* 0x0001c400090a7836 */ /* 0x000fce0000000000 */
.L_x_488:
        /* <DEDUP_REMOVED lines=16> */
.L_x_489:
        /* <DEDUP_REMOVED lines=11> */
[----:B------:R-:W-:Y:S01]  /*e9c0*/  UMOV UR6, 0x0 ;  /* 0x0000000000067882 */ /* 0x000fe20000000000 */
[----:B------:R-:W-:Y:S01]  /*e9d0*/  IADD3 R9, R9, 0x24400, RZ ;  /* 0x0002440009097810 */ /* 0x000fe20007ffe0ff */
[----:B------:R-:W-:Y:S01]  /*e9e0*/  UMOV UR7, 0x14f00000 ;  /* 0x14f0000000077882 */ /* 0x000fe20000000000 */
[----:B------:R-:W-:-:S09]  /*e9f0*/  UMOV UR10, 0x80 ;  /* 0x00000080000a7882 */ /* 0x000fd20000000000 */
.L_x_490:
        /* <DEDUP_REMOVED lines=10> */
[----:B------:R-:W-:Y:S01]  /*eaa0*/  SHF.L.U32 R5, R5, 0x1f, RZ ;  /* 0x0000001f05057819 */ /* 0x000fe200000006ff */
[----:B------:R-:W-:Y:S01]  /*eab0*/  IMAD R2, R4, 0x8, R6 ;  /* 0x0000000804027824 */ /* 0x000fe200078e0206 */
[----:B------:R-:W-:Y:S03]  /*eac0*/  BSSY B2, `(.L_x_491) ;  /* 0x0000003000027945 */ /* 0x000fe60003800000 */
[----:B------:R-:W2:Y:S02]  /*ead0*/  SYNCS.PHASECHK.TRANS64.TRYWAIT P0, [R2+URZ+0x60], R5 ;  /* 0x00006005020075a7 */ /* 0x000ea4000800017f */
[----:B--2---:R-:W-:Y:S05]  /*eae0*/  @!P0 BRA `(.L_x_492) ;  /* 0x0000002800448947 */ /* 0x004fea0003800000 */
.L_x_565:
[----:B------:R-:W-:Y:S05]  /*eaf0*/  BSYNC B2 ;  /* 0x0000000000027941 */ /* 0x000fea0003800000 */
.L_x_491:
[----:B------:R-:W-:Y:S01]  /*eb00*/  BSSY B2, `(.L_x_493) ;  /* 0x000000b000027945 */ /* 0x000fe20003800000 */
[----:B------:R-:W-:Y:S02]  /*eb10*/  IMAD.MOV.U32 R10, RZ, RZ, 0x0 ;  /* 0x00000000ff0a7424 */ /* 0x000fe400078e00ff */
[----:B------:R-:W-:Y:S01]  /*eb20*/  IMAD.MOV.U32 R11, RZ, RZ, 0x14f00000 ;  /* 0x14f00000ff0b7424 */ /* 0x000fe200078e00ff */
[----:B------:R-:W-:Y:S06]  /*eb30*/  @P1 BRA `(.L_x_494) ;  /* 0x00000000001c1947 */ /* 0x000fec0003800000 */
[----:B------:R-:W3:Y:S02]  /*eb40*/  S2R R3, SR_TID.X ;  /* 0x0000000000037919 */ /* 0x000ee40000002100 */
[----:B---3--:R-:W-:Y:S01]  /*eb50*/  LOP3.LUT R9, R3, 0x1f, RZ, 0xc0, !PT ;  /* 0x0000001f03097812 */ /* 0x008fe200078ec0ff */
[----:B------:R-:W-:-:S03]  /*eb60*/  IMAD.MOV.U32 R3, RZ, RZ, 0x8000 ;  /* 0x00008000ff037424 */ /* 0x000fc600078e00ff */
[----:B------:R-:W-:Y:S01]  /*eb70*/  ISETP.NE.AND P0, PT, R9, RZ, PT ;  /* 0x000000ff0900720c */ /* 0x000fe20003f05270 */
[----:B------:R3:W-:-:S12]  /*eb80*/  SYNCS.ARRIVE.TRANS64 RZ, [R2+URZ+0x50], R3 ;  /* 0x0000500302ff79a7 */ /* 0x0007d8000800003f */
[----:B---3--:R-:W-:Y:S05]  /*eb90*/  @!P0 BRA `(.L_x_494) ;  /* 0x0000000000048947 */ /* 0x008fea0003800000 */
[----:B------:R-:W-:Y:S01]  /*eba0*/  BPT.TRAP 0x1 ;  /* 0x000000040000795c */ /* 0x000fe20000300000 */
.L_x_494:
[----:B------:R-:W-:Y:S05]  /*ebb0*/  BSYNC B2 ;  /* 0x0000000000027941 */ /* 0x000fea0003800000 */
.L_x_493:
[----:B------:R-:W3:Y:S04]  /*ebc0*/  LDL R9, [R1+0x4] ;  /* 0x0000040001097983 */ /* 0x000ee80000100800 */
[----:B--2---:R-:W2:Y:S04]  /*ebd0*/  LDL R5, [R1+0x18] ;  /* 0x0000180001057983 */ /* 0x004ea80000100800 */
        /* <DEDUP_REMOVED lines=8> */
[----:B---3--:R-:W-:-:S02]  /*ec60*/  IMAD R4, R4, 0x8000, R9 ;  /* 0x0000800004047824 */ /* 0x008fc400078e0209 */
[----:B--2---:R-:W-:Y:S02]  /*ec70*/  IMAD R3, R3, 0x80, R5 ;  /* 0x0000008003037824 */ /* 0x004fe400078e0205 */
[----:B------:R-:W-:-:S08]  /*ec80*/  VIADD R5, R4, 0x400 ;  /* 0x0000040004057836 */ /* 0x000fd00000000000 */
.L_x_495:
        /* <DEDUP_REMOVED lines=11> */
[----:B------:R-:W-:Y:S02]  /*ed40*/  R2UR UR10, R13 ;  /* 0x000000000d0a72ca */ /* 0x000fe400000e0000 */
[----:B------:R-:W-:Y:S02]  /*ed50*/  R2UR UR6, R10 ;  /* 0x000000000a0672ca */ /* 0x000fe400000e0000 */
[----:B------:R-:W-:Y:S02]  /*ed60*/  R2UR UR7, R11 ;  /* 0x000000000b0772ca */ /* 0x000fe400000e0000 */
[----:B------:R-:W-:Y:S02]  /*ed70*/  PLOP3.LUT P0, PT, PT, PT, PT, 0x80, 0x0 ;  /* 0x000000000000781c */ /* 0x000fe40003f0f070 */
[----:B------:R-:W-:-:S11]  /*ed80*/  IADD3 R4, R4, 0x4400, RZ ;  /* 0x0000440004047810 */ /* 0x000fd60007ffe0ff */
.L_x_496:
        /* <DEDUP_REMOVED lines=13> */
.L_x_482:
[----:B------:R-:W-:Y:S05]  /*ee60*/  BSYNC B1 ;  /* 0x0000000000017941 */ /* 0x000fea0003800000 */
.L_x_481:
[C---:B------:R-:W-:Y:S01]  /*ee70*/  ISETP.GT.AND P0, PT, R0.reuse, 0x1, PT ;  /* 0x000000010000780c */ /* 0x040fe20003f04270 */
[----:B------:R-:W-:-:S12]  /*ee80*/  VIADD R0, R0, 0xfffffffe ;  /* 0xfffffffe00007836 */ /* 0x000fd80000000000 */
[----:B------:R-:W-:Y:S05]  /*ee90*/  @P0 BRA `(.L_x_497) ;  /* 0xffffffe800840947 */ /* 0x000fea000383ffff */
.L_x_446:
[----:B------:R-:W-:Y:S05]  /*eea0*/  BSYNC B0 ;  /* 0x0000000000007941 */ /* 0x000fea0003800000 */
.L_x_445:
[----:B------:R-:W0:Y:S01]  /*eeb0*/  S2R R2, SR_TID.X ;  /* 0x0000000000027919 */ /* 0x000e220000002100 */
[----:B------:R-:W-:Y:S01]  /*eec0*/  BSSY B0, `(.L_x_498) ;  /* 0x0000011000007945 */ /* 0x000fe20003800000 */
[----:B0-----:R-:W-:-:S04]  /*eed0*/  LOP3.LUT R3, R2, 0x7f, RZ, 0xc0, !PT ;  /* 0x0000007f02037812 */ /* 0x001fc800078ec0ff */
[----:B------:R-:W-:-:S13]  /*eee0*/  ISETP.NE.AND P0, PT, R3, RZ, PT ;  /* 0x000000ff0300720c */ /* 0x000fda0003f05270 */
[----:B------:R-:W-:Y:S05]  /*eef0*/  @P0 BRA `(.L_x_499) ;  /* 0x0000000000340947 */ /* 0x000fea0003800000 */
[----:B------:R-:W0:Y:S01]  /*ef00*/  S2R R2, SR_LANEID ;  /* 0x0000000000027919 */ /* 0x000e220000000000 */
[----:B------:R-:W-:Y:S01]  /*ef10*/  VOTEU.ANY UR4, UPT, PT ;  /* 0x0000000000047886 */ /* 0x000fe200038e0100 */
[----:B------:R-:W1:Y:S01]  /*ef20*/  LDC.64 R4, c[0x0][0xc60] ;  /* 0x00031800ff047b82 */ /* 0x000e620000000a00 */
[----:B------:R-:W0:Y:S01]  /*ef30*/  FLO.U32 R0, UR4 ;  /* 0x0000000400007d00 */ /* 0x000e2200080e0000 */
[----:B------:R-:W-:Y:S01]  /*ef40*/  ULDC.64 UR6, c[0x0][0x208] ;  /* 0x0000820000067ab9 */ /* 0x000fe20000000a00 */
[----:B0-----:R-:W-:-:S06]  /*ef50*/  ISETP.EQ.U32.AND P0, PT, R0, R2, PT ;  /* 0x000000020000720c */ /* 0x001fcc0003f02070 */
[----:B------:R-:W1:Y:S07]  /*ef60*/  POPC R2, UR4 ;  /* 0x0000000400027d09 */ /* 0x000e6e0008000000 */
[----:B-1----:R-:W2:Y:S04]  /*ef70*/  @P0 ATOMG.E.ADD.STRONG.GPU PT, R2, desc[UR6][R4.64], R2 ;  /* 0x00000002040209a8 */ /* 0x002ea800081ee1c6 */
[----:B--2---:R0:W1:Y:S02]  /*ef80*/  SHFL.IDX PT, R2, R2, R0, 0x1f ;  /* 0x00001f0002027589 */ /* 0x00406400000e0000 */
[----:B0-----:R-:W0:Y:S02]  /*ef90*/  S2R R0, SR_LTMASK ;  /* 0x0000000000007919 */ /* 0x001e240000003900 */
[----:B0-----:R-:W-:-:S06]  /*efa0*/  LOP3.LUT R0, R0, UR4, RZ, 0xc0, !PT ;  /* 0x0000000400007c12 */ /* 0x001fcc000f8ec0ff */
[----:B------:R-:W1:Y:S02]  /*efb0*/  POPC R0, R0 ;  /* 0x0000000000007309 */ /* 0x000e640000000000 */
[----:B-1----:R-:W-:-:S07]  /*efc0*/  IADD3 R16, R2, UR38, R0 ;  /* 0x0000002602107c10 */ /* 0x002fce000fffe000 */
.L_x_499:
[----:B------:R-:W-:Y:S05]  /*efd0*/  BSYNC B0 ;  /* 0x0000000000007941 */ /* 0x000fea0003800000 */
.L_x_498:
[----:B------:R-:W2:Y:S01]  /*efe0*/  LDL.LU R0, [R1+0x20] ;  /* 0x0000200001007983 */ /* 0x000ea20000300800 */
[----:B------:R-:W-:Y:S01]  /*eff0*/  BSSY B0, `(.L_x_500) ;  /* 0x0000040000007945 */ /* 0x000fe20003800000 */
[----:B--2---:R-:W-:-:S13]  /*f000*/  ISETP.NE.AND P0, PT, R0, RZ, PT ;  /* 0x000000ff0000720c */ /* 0x004fda0003f05270 */
[----:B------:R-:W-:Y:S05]  /*f010*/  @!P0 BRA `(.L_x_501) ;  /* 0x0000000000f48947 */ /* 0x000fea0003800000 */
[----:B------:R-:W2:Y:S04]  /*f020*/  LDL R4, [R1+0x4] ;  /* 0x0000040001047983 */ /* 0x000ea80000100800 */
[----:B------:R-:W2:Y:S04]  /*f030*/  LDL R0, [R1+0x8] ;  /* 0x0000080001007983 */ /* 0x000ea80000100800 */
[----:B------:R-:W3:Y:S01]  /*f040*/  LDL R2, [R1+0x10] ;  /* 0x0000100001027983 */ /* 0x000ee20000100800 */
[----:B------:R-:W-:Y:S01]  /*f050*/  BSSY B1, `(.L_x_502) ;  /* 0x0000006000017945 */ /* 0x000fe20003800000 */
[----:B------:R-:W-:Y:S01]  /*f060*/  ISETP.NE.AND P1, PT, R3, RZ, PT ;  /* 0x000000ff0300720c */ /* 0x000fe20003f25270 */
[----:B--2---:R-:W-:Y:S01]  /*f070*/  IMAD R0, R0, 0x8, R4 ;  /* 0x0000000800007824 */ /* 0x004fe200078e0204 */
[----:B---3--:R-:W-:-:S04]  /*f080*/  SHF.L.U32 R2, R2, 0x1f, RZ ;  /* 0x0000001f02027819 */ /* 0x008fc800000006ff */
[----:B------:R-:W0:Y:S02]  /*f090*/  SYNCS.PHASECHK.TRANS64.TRYWAIT P0, [R0+URZ+0x34860], R2 ;  /* 0x03486002000075a7 */ /* 0x000e24000800017f */
[----:B0-----:R-:W-:Y:S05]  /*f0a0*/  @!P0 BRA `(.L_x_503) ;  /* 0x0000002000e88947 */ /* 0x001fea0003800000 */
.L_x_566:
[----:B------:R-:W-:Y:S05]  /*f0b0*/  BSYNC B1 ;  /* 0x0000000000017941 */ /* 0x000fea0003800000 */
.L_x_502:
[----:B------:R-:W-:Y:S04]  /*f0c0*/  BSSY B1, `(.L_x_504) ;  /* 0x0000009000017945 */ /* 0x000fe80003800000 */
[----:B------:R-:W-:Y:S05]  /*f0d0*/  @P1 BRA `(.L_x_505) ;  /* 0x00000000001c1947 */ /* 0x000fea0003800000 */
[----:B------:R-:W2:Y:S01]  /*f0e0*/  S2R R3, SR_TID.X ;  /* 0x0000000000037919 */ /* 0x000ea20000002100 */
[----:B0-----:R-:W-:-:S04]  /*f0f0*/  IMAD.MOV.U32 R2, RZ, RZ, 0x8000 ;  /* 0x00008000ff027424 */ /* 0x001fc800078e00ff */
[----:B------:R3:W-:Y:S01]  /*f100*/  SYNCS.ARRIVE.TRANS64 RZ, [R0+URZ+0x34850], R2 ;  /* 0x0348500200ff79a7 */ /* 0x0007e2000800003f */
[----:B--2---:R-:W-:-:S04]  /*f110*/  LOP3.LUT R3, R3, 0x1f, RZ, 0xc0, !PT ;  /* 0x0000001f03037812 */ /* 0x004fc800078ec0ff */
[----:B------:R-:W-:-:S13]  /*f120*/  ISETP.NE.AND P0, PT, R3, RZ, PT ;  /* 0x000000ff0300720c */ /* 0x000fda0003f05270 */
[----:B---3--:R-:W-:Y:S05]  /*f130*/  @!P0 BRA `(.L_x_505) ;  /* 0x0000000000048947 */ /* 0x008fea0003800000 */
[----:B------:R-:W-:Y:S01]  /*f140*/  BPT.TRAP 0x1 ;  /* 0x000000040000795c */ /* 0x000fe20000300000 */
.L_x_505:
[----:B------:R-:W-:Y:S05]  /*f150*/  BSYNC B1 ;  /* 0x0000000000017941 */ /* 0x000fea0003800000 */
.L_x_504:
[----:B------:R-:W2:Y:S04]  /*f160*/  LDL.LU R5, [R1+0x18] ;  /* 0x0000180001057983 */ /* 0x000ea80000300800 */
[----:B------:R-:W3:Y:S04]  /*f170*/  LDL R4, [R1+0x4] ;  /* 0x0000040001047983 */ /* 0x000ee80000100800 */
[----:B0-----:R-:W3:Y:S04]  /*f180*/  LDL R2, [R1+0x8] ;  /* 0x0000080001027983 */ /* 0x001ee80000100800 */
[----:B------:R-:W2:Y:S01]  /*f190*/  LDL R3, [R1+0x14] ;  /* 0x0000140001037983 */ /* 0x000ea20000100800 */
[----:B------:R-:W-:Y:S01]  /*f1a0*/  UIADD3 UR4, UP0, UR36, 0x470, URZ ;  /* 0x0000047024047890 */ /* 0x000fe2000ff1e03f */
[----:B------:R-:W-:Y:S01]  /*f1b0*/  PLOP3.LUT P0, PT, PT, PT, PT, 0x80, 0x0 ;  /* 0x000000000000781c */ /* 0x000fe20003f0f070 */
[----:B------:R-:W-:Y:S01]  /*f1c0*/  VIADD R0, R0, 0x34850 ;  /* 0x0003485000007836 */ /* 0x000fe20000000000 */
[----:B------:R-:W-:Y:S01]  /*f1d0*/  UMOV UR6, 0x0 ;  /* 0x0000000000067882 */ /* 0x000fe20000000000 */
[----:B------:R-:W-:Y:S01]  /*f1e0*/  UIADD3.X UR5, URZ, UR37, URZ, UP0, !UPT ;  /* 0x000000253f057290 */ /* 0x000fe200087fe43f */
[----:B------:R-:W-:Y:S01]  /*f1f0*/  UMOV UR7, 0x14f00000 ;  /* 0x14f0000000077882 */ /* 0x000fe20000000000 */
[----:B------:R-:W-:Y:S01]  /*f200*/  UMOV UR10, URZ ;  /* 0x0000003f000a7c82 */ /* 0x000fe20008000000 */
[----:B---3--:R-:W-:-:S02]  /*f210*/  IMAD R2, R2, 0x8000, R4 ;  /* 0x0000800002027824 */ /* 0x008fc400078e0204 */
[----:B--2---:R-:W-:Y:S02]  /*f220*/  IMAD R3, R3, 0x80, R5 ;  /* 0x0000008003037824 */ /* 0x004fe400078e0205 */
[----:B------:R-:W-:-:S07]  /*f230*/  VIADD R4, R2, 0x400 ;  /* 0x0000040002047836 */ /* 0x000fce0000000000 */
.L_x_506:
        /* <DEDUP_REMOVED lines=11> */
[----:B------:R-:W-:Y:S01]  /*f2f0*/  PLOP3.LUT P0, PT, PT, PT, PT, 0x80, 0x0 ;  /* 0x000000000000781c */ /* 0x000fe20003f0f070 */
[----:B------:R-:W-:Y:S01]  /*f300*/  VIADD R2, R2, 0x4400 ;  /* 0x0000440002027836 */ /* 0x000fe20000000000 */
[----:B------:R-:W-:Y:S01]  /*f310*/  UMOV UR6, 0x0 ;  /* 0x0000000000067882 */ /* 0x000fe20000000000 */
[----:B------:R-:W-:Y:S01]  /*f320*/  UMOV UR7, 0x14f00000 ;  /* 0x14f0000000077882 */ /* 0x000fe20000000000 */
[----:B------:R-:W-:-:S09]  /*f330*/  UMOV UR10, 0x40 ;  /* 0x00000040000a7882 */ /* 0x000fd20000000000 */
.L_x_507:
        /* <DEDUP_REMOVED lines=11> */
.L_x_501:
[----:B------:R-:W-:Y:S05]  /*f3f0*/  BSYNC B0 ;  /* 0x0000000000007941 */ /* 0x000fea0003800000 */
.L_x_500:
[----:B------:R-:W2:Y:S04]  /*f400*/  LDL.LU R5, [R1+0x8] ;  /* 0x0000080001057983 */ /* 0x000ea80000300800 */
[----:B------:R-:W3:Y:S01]  /*f410*/  LDL.LU R4, [R1+0x10] ;  /* 0x0000100001047983 */ /* 0x000ee20000300800 */
[----:B--2---:R-:W-:-:S04]  /*f420*/  IADD3 R0, R5, 0x1, RZ ;  /* 0x0000000105007810 */ /* 0x004fc80007ffe0ff */
[----:B------:R-:W-:-:S04]  /*f430*/  ISETP.NE.AND P0, PT, R0, 0x2, PT ;  /* 0x000000020000780c */ /* 0x000fc80003f05270 */
[----:B------:R-:W-:Y:S02]  /*f440*/  SEL R2, RZ, 0x1, P0 ;  /* 0x00000001ff027807 */ /* 0x000fe40000000000 */
[----:B------:R-:W-:Y:S02]  /*f450*/  SEL R0, R0, RZ, P0 ;  /* 0x000000ff00007207 */ /* 0x000fe40000000000 */
[----:B---3--:R-:W-:-:S03]  /*f460*/  LOP3.LUT R4, R4, R2, RZ, 0x3c, !PT ;  /* 0x0000000204047212 */ /* 0x008fc600078e3cff */
[----:B------:R0:W-:Y:S04]  /*f470*/  STL [R1+0x8], R0 ;  /* 0x0000080001007387 */ /* 0x0001e80000100800 */
[----:B------:R0:W-:Y:S02]  /*f480*/  STL [R1+0x10], R4 ;  /* 0x0000100401007387 */ /* 0x0001e40000100800 */
.L_x_425:
[----:B------:R-:W-:Y:S05]  /*f490*/  BSYNC B7 ;  /* 0x0000000000077941 */ /* 0x000fea0003800000 */
.L_x_423:
[----:B0-----:R-:W2:Y:S02]  /*f4a0*/  LDL R0, [R1+0x58] ;  /* 0x0000580001007983 */ /* 0x001ea40000100800 */
[----:B--2---:R-:W-:-:S13]  /*f4b0*/  ISETP.NE.AND P0, PT, R0, RZ, PT ;  /* 0x000000ff0000720c */ /* 0x004fda0003f05270 */
[----:B------:R-:W-:Y:S05]  /*f4c0*/  @!P0 BRA `(.L_x_508) ;  /* 0x0000000000288947 */ /* 0x000fea0003800000 */
[----:B------:R-:W-:Y:S05]  /*f4d0*/  WARPSYNC.ALL ;  /* 0x0000000000007948 */ /* 0x000fea0003800000 */
[----:B------:R-:W0:Y:S08]  /*f4e0*/  S2UR UR5, SR_CgaCtaId ;  /* 0x00000000000579c3 */ /* 0x000e300000008800 */
[----:B------:R-:W-:Y:S06]  /*f4f0*/  BAR.SYNC.DEFER_BLOCKING 0x5, 0x180 ;  /* 0x0146000000007b1d */ /* 0x000fec0000010000 */
[----:B------:R-:W-:-:S02]  /*f500*/  UMOV UR4, 0x400 ;  /* 0x0000040000047882 */ /* 0x000fc40000000000 */
[----:B0-----:R-:W-:-:S06]  /*f510*/  ULEA UR4, UR5, UR4, 0x18 ;  /* 0x0000000405047291 */ /* 0x001fcc000f8ec03f */
[----:B------:R-:W-:-:S05]  /*f520*/  IMAD.U32 R0, RZ, RZ, UR4 ;  /* 0x00000004ff007e24 */ /* 0x000fca000f8e00ff */
[----:B------:R0:W2:Y:S04]  /*f530*/  LDS.128 R16, [R0+0x348d0] ;  /* 0x0348d00000107984 */ /* 0x0000a80000000c00 */
[----:B------:R0:W-:Y:S01]  /*f540*/  STL [R1+0x4], R0 ;  /* 0x0000040001007387 */ /* 0x0001e20000100800 */
[----:B------:R-:W-:Y:S06]  /*f550*/  BAR.ARV 0x4, 0x180 ;  /* 0x0106000000007b1d */ /* 0x000fec0000002000 */
[----:B------:R-:W-:Y:S05]  /*f560*/  BRA `(.L_x_509) ;  /* 0x0000000800507947 */ /* 0x000fea0003800000 */
.L_x_508:
[----:B------:R-:W1:Y:S01]  /*f570*/  S2R R0, SR_TID.X ;  /* 0x0000000000007919 */ /* 0x000e620000002100 */
[----:B------:R-:W-:Y:S01]  /*f580*/  UMOV UR4, 0xffffffff ;  /* 0xffffffff00047882 */ /* 0x000fe20000000000 */
[----:B-1--4-:R-:W-:-:S04]  /*f590*/  LOP3.LUT R7, R0, 0x1f, RZ, 0xc0, !PT ;  /* 0x0000001f00077812 */ /* 0x012fc800078ec0ff */
[----:B------:R-:W-:Y:S01]  /*f5a0*/  ISETP.NE.AND P0, PT, R7, 0x1f, PT ;  /* 0x0000001f0700780c */ /* 0x000fe20003f05270 */
[----:B------:R-:W-:-:S12]  /*f5b0*/  BRA.DIV UR4, `(.L_x_510) ;  /* 0x0000001e04b87947 */ /* 0x000fd8000b800000 */
[----:B------:R-:W-:Y:S01]  /*f5c0*/  IMAD.IADD R5, R19, 0x1, R7 ;  /* 0x0000000113057824 */ /* 0x000fe200078e0207 */
[----:B------:R-:W-:Y:S01]  /*f5d0*/  ULDC UR4, c[0x0][0xc3c] ;  /* 0x00030f0000047ab9 */ /* 0x000fe20000000800 */
[----:B------:R-:W-:-:S03]  /*f5e0*/  ULDC.64 UR6, c[0x0][0x208] ;  /* 0x0000820000067ab9 */ /* 0x000fc60000000a00 */
[----:B------:R-:W-:-:S13]  /*f5f0*/  ISETP.GE.OR P1, PT, R5, UR4, !P0 ;  /* 0x0000000405007c0c */ /* 0x000fda000c726670 */
[----:B------:R-:W0:Y:S02]  /*f600*/  @!P1 LDC.64 R2, c[0x0][0xc80] ;  /* 0x00032000ff029b82 */ /* 0x000e240000000a00 */
[----:B0-----:R-:W-:-:S06]  /*f610*/  @!P1 IMAD.WIDE R2, R5, 0x4, R2 ;  /* 0x0000000405029825 */ /* 0x001fcc00078e0202 */
[----:B------:R0:W2:Y:S01]  /*f620*/  @!P1 LDG.E R3, desc[UR6][R2.64] ;  /* 0x0000000602039981 */ /* 0x0000a2000c1e1900 */
[C---:B------:R-:W-:Y:S02]  /*f630*/  ISETP.GE.U32.AND P2, PT, R7.reuse, 0x2, PT ;  /* 0x000000020700780c */ /* 0x040fe40003f46070 */
[C---:B------:R-:W-:Y:S01]  /*f640*/  ISETP.GE.U32.AND P3, PT, R7.reuse, 0x4, PT ;  /* 0x000000040700780c */ /* 0x040fe20003f66070 */
[----:B------:R-:W-:Y:S01]  /*f650*/  SHFL.IDX PT, R4, R16, 0x1, 0x1f ;  /* 0x00201f0010047f89 */ /* 0x000fe200000e0000 */
[C---:B------:R-:W-:Y:S02]  /*f660*/  ISETP.GE.U32.AND P4, PT, R7.reuse, 0x8, PT ;  /* 0x000000080700780c */ /* 0x040fe40003f86070 */
[C---:B------:R-:W-:Y:S01]  /*f670*/  ISETP.GE.U32.AND P5, PT, R7.reuse, 0x10, PT ;  /* 0x000000100700780c */ /* 0x040fe20003fa6070 */
[----:B0-----:R-:W-:Y:S02]  /*f680*/  IMAD.MOV.U32 R2, RZ, RZ, RZ ;  /* 0x000000ffff027224 */ /* 0x001fe400078e00ff */
[----:B--2---:R-:W-:Y:S01]  /*f690*/  @!P1 IMAD.MOV.U32 R2, RZ, RZ, R3 ;  /* 0x000000ffff029224 */ /* 0x004fe200078e0003 */
[----:B------:R-:W-:-:S04]  /*f6a0*/  ISETP.NE.AND P1, PT, R7, RZ, PT ;  /* 0x000000ff0700720c */ /* 0x000fc80003f25270 */
        /* <DEDUP_REMOVED lines=13> */
[----:B0-----:R-:W-:-:S04]  /*f780*/  SEL R0, R5, RZ, P5 ;  /* 0x000000ff05007207 */ /* 0x001fc80002800000 */
[----:B------:R-:W-:Y:S02]  /*f790*/  IADD3 R3, R3, R0, RZ ;  /* 0x0000000003037210 */ /* 0x000fe40007ffe0ff */
[----:B------:R0:W1:Y:S04]  /*f7a0*/  SHFL.IDX PT, R0, R16, RZ, 0x1f ;  /* 0x00001fff10007589 */ /* 0x00006800000e0000 */
[----:B------:R0:W2:Y:S02]  /*f7b0*/  SHFL.IDX PT, R6, R3, 0x1f, 0x1f ;  /* 0x03e01f0003067f89 */ /* 0x0000a400000e0000 */
.L_x_576:
[----:B------:R-:W-:Y:S02]  /*f7c0*/  ULDC UR4, c[0x0][0xc38] ;  /* 0x00030e0000047ab9 */ /* 0x000fe40000000800 */
[----:B0-----:R-:W-:-:S04]  /*f7d0*/  IMAD.U32 R16, RZ, RZ, UR4 ;  /* 0x00000004ff107e24 */ /* 0x001fc8000f8e00ff */
[----:B--2---:R-:W-:-:S04]  /*f7e0*/  IMAD R6, R6, R16, RZ ;  /* 0x0000001006067224 */ /* 0x004fc800078e02ff */
[----:B------:R-:W-:-:S05]  /*f7f0*/  IMAD.IADD R4, R4, 0x1, R6 ;  /* 0x0000000104047824 */ /* 0x000fca00078e0206 */
[----:B-1----:R-:W-:-:S13]  /*f800*/  ISETP.GT.AND P6, PT, R4, R0, PT ;  /* 0x000000000400720c */ /* 0x002fda0003fc4270 */
[----:B------:R-:W-:Y:S05]  /*f810*/  @P6 BRA `(.L_x_511) ;  /* 0x0000000000a06947 */ /* 0x000fea0003800000 */
.L_x_516:
[----:B0-----:R-:W0:Y:S01]  /*f820*/  LDC R2, c[0x0][0xc3c] ;  /* 0x00030f00ff027b82 */ /* 0x001e220000000800 */
[----:B------:R-:W-:-:S05]  /*f830*/  VIADD R19, R19, 0x1f ;  /* 0x0000001f13137836 */ /* 0x000fca0000000000 */
[----:B0-----:R-:W-:-:S13]  /*f840*/  ISETP.GE.AND P6, PT, R19, R2, PT ;  /* 0x000000021300720c */ /* 0x001fda0003fc6270 */
[----:B------:R-:W-:Y:S05]  /*f850*/  @P6 BRA `(.L_x_512) ;  /* 0x0000000400486947 */ /* 0x000fea0003800000 */
[----:B------:R-:W0:Y:S01]  /*f860*/  S2R R3, SR_TID.X ;  /* 0x0000000000037919 */ /* 0x000e220000002100 */
[----:B------:R-:W-:Y:S01]  /*f870*/  BSSY B0, `(.L_x_513) ;  /* 0x000000a000007945 */ /* 0x000fe20003800000 */
[----:B0-----:R-:W-:-:S05]  /*f880*/  LOP3.LUT R3, R3, 0x1f, RZ, 0xc0, !PT ;  /* 0x0000001f03037812 */ /* 0x001fca00078ec0ff */
[----:B------:R-:W-:-:S05]  /*f890*/  IMAD.IADD R5, R19, 0x1, R3 ;  /* 0x0000000113057824 */ /* 0x000fca00078e0203 */
[----:B------:R-:W-:Y:S01]  /*f8a0*/  ISETP.GE.OR P6, PT, R5, R2, !P0 ;  /* 0x000000020500720c */ /* 0x000fe200047c6670 */
[----:B------:R-:W-:-:S12]  /*f8b0*/  IMAD.MOV.U32 R2, RZ, RZ, RZ ;  /* 0x000000ffff027224 */ /* 0x000fd800078e00ff */
[----:B------:R-:W-:Y:S05]  /*f8c0*/  @P6 BRA `(.L_x_514) ;  /* 0x0000000000106947 */ /* 0x000fea0003800000 */
[----:B------:R-:W0:Y:S01]  /*f8d0*/  LDC.64 R2, c[0x0][0xc80] ;  /* 0x00032000ff027b82 */ /* 0x000e220000000a00 */
[----:B------:R-:W-:Y:S01]  /*f8e0*/  ULDC.64 UR4, c[0x0][0x208] ;  /* 0x0000820000047ab9 */ /* 0x000fe20000000a00 */
[----:B0-----:R-:W-:-:S06]  /*f8f0*/  IMAD.WIDE R2, R5, 0x4, R2 ;  /* 0x0000000405027825 */ /* 0x001fcc00078e0202 */
[----:B------:R0:W5:Y:S02]  /*f900*/  LDG.E R2, desc[UR4][R2.64] ;  /* 0x0000000402027981 */ /* 0x000164000c1e1900 */
.L_x_514:
[----:B------:R-:W-:Y:S05]  /*f910*/  BSYNC B0 ;  /* 0x0000000000007941 */ /* 0x000fea0003800000 */
.L_x_513:
[----:B------:R-:W-:-:S03]  /*f920*/  UMOV UR4, 0xffffffff ;  /* 0xffffffff00047882 */ /* 0x000fc60000000000 */
[----:B------:R-:W-:Y:S05]  /*f930*/  BRA.DIV UR4, `(.L_x_515) ;  /* 0x0000002204187947 */ /* 0x000fea000b800000 */
[----:B-----5:R-:W0:Y:S02]  /*f940*/  SHFL.UP PT, R14, R2, 0x1, RZ ;  /* 0x04200000020e7989 */ /* 0x020e2400000e00ff */
        /* <DEDUP_REMOVED lines=10> */
[----:B------:R-:W-:-:S05]  /*f9f0*/  IADD3 R3, R3, R5, RZ ;  /* 0x0000000503037210 */ /* 0x000fca0007ffe0ff */
[----:B------:R-:W0:Y:S02]  /*fa00*/  SHFL.UP PT, R5, R3, 0x10, RZ ;  /* 0x0600000003057989 */ /* 0x000e2400000e00ff */
[----:B0-----:R-:W-:-:S05]  /*fa10*/  SEL R5, R5, RZ, P5 ;  /* 0x000000ff05057207 */ /* 0x001fca0002800000 */
[----:B------:R-:W-:-:S05]  /*fa20*/  IMAD.IADD R3, R3, 0x1, R5 ;  /* 0x0000000103037824 */ /* 0x000fca00078e0205 */
[----:B------:R0:W1:Y:S02]  /*fa30*/  SHFL.IDX PT, R6, R3, 0x1f, 0x1f ;  /* 0x03e01f0003067f89 */ /* 0x00006400000e0000 */
.L_x_584:
[----:B------:R-:W-:Y:S02]  /*fa40*/  ULDC UR4, c[0x0][0xc38] ;  /* 0x00030e0000047ab9 */ /* 0x000fe40000000800 */
[----:B------:R-:W-:-:S04]  /*fa50*/  IMAD.U32 R16, RZ, RZ, UR4 ;  /* 0x00000004ff107e24 */ /* 0x000fc8000f8e00ff */
[----:B-1----:R-:W-:-:S04]  /*fa60*/  IMAD R6, R6, R16, RZ ;  /* 0x0000001006067224 */ /* 0x002fc800078e02ff */
[----:B------:R-:W-:-:S05]  /*fa70*/  IMAD.IADD R4, R6, 0x1, R4 ;  /* 0x0000000106047824 */ /* 0x000fca00078e0204 */
[----:B------:R-:W-:-:S13]  /*fa80*/  ISETP.GT.AND P6, PT, R4, R0, PT ;  /* 0x000000000400720c */ /* 0x000fda0003fc4270 */
[----:B------:R-:W-:Y:S05]  /*fa90*/  @!P6 BRA `(.L_x_516) ;  /* 0xfffffffc0060e947 */ /* 0x000fea000383ffff */
.L_x_511:
[----:B------:R-:W-:Y:S01]  /*faa0*/  IMAD.IADD R6, R4, 0x1, -R6 ;  /* 0x0000000104067824 */ /* 0x000fe200078e0a06 */
[----:B------:R-:W-:-:S03]  /*fab0*/  UMOV UR4, 0xffffffff ;  /* 0xffffffff00047882 */ /* 0x000fc60000000000 */
[----:B------:R-:W-:-:S05]  /*fac0*/  IMAD R4, R3, R16, R6 ;  /* 0x0000001003047224 */ /* 0x000fca00078e0206 */
[----:B------:R-:W-:Y:S01]  /*fad0*/  ISETP.GT.AND P6, PT, R4, R0, PT ;  /* 0x000000000400720c */ /* 0x000fe20003fc4270 */
[----:B------:R-:W-:-:S12]  /*fae0*/  BRA.DIV UR4, `(.L_x_517) ;  /* 0x0000002204807947 */ /* 0x000fd8000b800000 */
[----:B------:R-:W-:-:S04]  /*faf0*/  VOTE.ANY R5, PT, !P6 ;  /* 0x0000000000057806 */ /* 0x000fc800070e0100 */
[----:B------:R-:W1:Y:S02]  /*fb00*/  POPC R4, R5 ;  /* 0x0000000500047309 */ /* 0x000e640000000000 */
[----:B-1----:R1:W2:Y:S02]  /*fb10*/  SHFL.IDX PT, R17, R2, R4, 0x1f ;  /* 0x00001f0402117589 */ /* 0x0022a400000e0000 */
.L_x_588:
[----:B------:R-:W-:Y:S01]  /*fb20*/  ISETP.NE.AND P0, PT, R5, RZ, PT ;  /* 0x000000ff0500720c */ /* 0x000fe20003f05270 */
[----:B-1----:R-:W-:-:S12]  /*fb30*/  IMAD.MOV.U32 R2, RZ, RZ, RZ ;  /* 0x000000ffff027224 */ /* 0x002fd800078e00ff */
[----:B------:R-:W-:Y:S05]  /*fb40*/  @!P0 BRA `(.L_x_518) ;  /* 0x0000000000108947 */ /* 0x000fea0003800000 */
[----:B------:R-:W-:Y:S01]  /*fb50*/  UMOV UR4, 0xffffffff ;  /* 0xffffffff00047882 */ /* 0x000fe20000000000 */
[----:B------:R-:W-:Y:S02]  /*fb60*/  VIADD R12, R4, 0xffffffff ;  /* 0xffffffff040c7836 */ /* 0x000fe40000000000 */
[----:B------:R-:W-:Y:S05]  /*fb70*/  BRA.DIV UR4, `(.L_x_519) ;  /* 0x0000002204a47947 */ /* 0x000fea000b800000 */
[----:B------:R1:W3:Y:S02]  /*fb80*/  SHFL.IDX PT, R2, R3, R12, 0x1f ;  /* 0x00001f0c03027589 */ /* 0x0002e400000e0000 */
.L_x_518:
[----:B--2---:R-:W-:Y:S01]  /*fb90*/  IABS R5, R17 ;  /* 0x0000001100057213 */ /* 0x004fe20000000000 */
[----:B---3--:R-:W-:Y:S02]  /*fba0*/  IMAD R16, R2, R16, R6 ;  /* 0x0000001002107224 */ /* 0x008fe400078e0206 */
[----:B------:R-:W-:Y:S01]  /*fbb0*/  IMAD.IADD R19, R4, 0x1, R19 ;  /* 0x0000000104137824 */ /* 0x000fe200078e0213 */
[----:B------:R-:W2:Y:S01]  /*fbc0*/  I2F.RP R2, R5 ;  /* 0x0000000500027306 */ /* 0x000ea20000209400 */
[----:B------:R-:W-:-:S07]  /*fbd0*/  IMAD.IADD R0, R0, 0x1, -R16 ;  /* 0x0000000100007824 */ /* 0x000fce00078e0a10 */
[----:B--2---:R-:W2:Y:S02]  /*fbe0*/  MUFU.RCP R2, R2 ;  /* 0x0000000200027308 */ /* 0x004ea40000001000 */
[----:B--2---:R-:W-:-:S06]  /*fbf0*/  VIADD R2, R2, 0xffffffe ;  /* 0x0ffffffe02027836 */ /* 0x004fcc0000000000 */
[----:B01----:R-:W0:Y:S02]  /*fc00*/  F2I.FTZ.U32.TRUNC.NTZ R3, R2 ;  /* 0x0000000200037305 */ /* 0x003e24000021f000 */
[----:B0-----:R-:W-:-:S04]  /*fc10*/  IMAD.MOV R2, RZ, RZ, -R3 ;  /* 0x000000ffff027224 */ /* 0x001fc800078e0a03 */
[----:B------:R-:W-:Y:S01]  /*fc20*/  IMAD R6, R2, R5, RZ ;  /* 0x0000000502067224 */ /* 0x000fe200078e02ff */
[----:B------:R-:W-:-:S05]  /*fc30*/  MOV R2, RZ ;  /* 0x000000ff00027202 */ /* 0x000fca0000000f00 */
[----:B------:R-:W-:Y:S01]  /*fc40*/  IMAD.HI.U32 R2, R3, R6, R2 ;  /* 0x0000000603027227 */ /* 0x000fe200078e0002 */
[----:B------:R-:W-:Y:S02]  /*fc50*/  IABS R6, R17 ;  /* 0x0000001100067213 */ /* 0x000fe40000000000 */
[----:B------:R-:W-:-:S03]  /*fc60*/  IABS R3, R0 ;  /* 0x0000000000037213 */ /* 0x000fc60000000000 */
[----:B------:R-:W-:Y:S02]  /*fc70*/  IMAD.MOV R6, RZ, RZ, -R6 ;  /* 0x000000ffff067224 */ /* 0x000fe400078e0a06 */
        /* <DEDUP_REMOVED lines=12> */
[----:B------:R-:W-:Y:S01]  /*fd40*/  MOV R18, R2 ;  /* 0x0000000200127202 */ /* 0x000fe20000000f00 */
[----:B------:R-:W-:-:S04]  /*fd50*/  IMAD.MOV R3, RZ, RZ, -R2 ;  /* 0x000000ffff037224 */ /* 0x000fc800078e0a02 */
[----:B------:R-:W-:Y:S01]  /*fd60*/  IMAD R17, R17, R3, R0 ;  /* 0x0000000311117224 */ /* 0x000fe200078e0200 */
[----:B------:R-:W-:Y:S06]  /*fd70*/  BRA `(.L_x_520) ;  /* 0x00000000001c7947 */ /* 0x000fec0003800000 */
.L_x_512:
[----:B------:R-:W-:Y:S01]  /*fd80*/  UMOV UR4, URZ ;  /* 0x0000003f00047c82 */ /* 0x000fe20008000000 */
[----:B------:R-:W-:Y:S01]  /*fd90*/  UMOV UR5, URZ ;  /* 0x0000003f00057c82 */ /* 0x000fe20008000000 */
[----:B------:R-:W-:Y:S01]  /*fda0*/  ULDC UR6, c[0x0][0xc3c] ;  /* 0x00030f0000067ab9 */ /* 0x000fe20000000800 */
[----:B------:R-:W-:Y:S02]  /*fdb0*/  IMAD.MOV.U32 R16, RZ, RZ, R0 ;  /* 0x000000ffff107224 */ /* 0x000fe400078e0000 */
[----:B------:R-:W-:Y:S02]  /*fdc0*/  IMAD.U32 R17, RZ, RZ, UR4 ;  /* 0x00000004ff117e24 */ /* 0x000fe4000f8e00ff */
[----:B------:R-:W-:Y:S02]  /*fdd0*/  IMAD.U32 R18, RZ, RZ, UR5 ;  /* 0x00000005ff127e24 */ /* 0x000fe4000f8e00ff */
[----:B------:R-:W-:-:S07]  /*fde0*/  IMAD.U32 R19, RZ, RZ, UR6 ;  /* 0x00000006ff137e24 */ /* 0x000fce000f8e00ff */
.L_x_520:
[----:B------:R3:W2:Y:S01]  /*fdf0*/  LDL R3, [R1+0x4] ;  /* 0x0000040001037983 */ /* 0x0006a20000100800 */
[----:B------:R-:W0:Y:S01]  /*fe00*/  S2R R0, SR_TID.X ;  /* 0x0000000000007919 */ /* 0x000e220000002100 */
[----:B------:R-:W-:Y:S05]  /*fe10*/  WARPSYNC.ALL ;  /* 0x0000000000007948 */ /* 0x000fea0003800000 */
[----:B0-----:R-:W-:Y:S01]  /*fe20*/  LOP3.LUT R0, R0, 0x1f, RZ, 0xc0, !PT ;  /* 0x0000001f00007812 */ /* 0x001fe200078ec0ff */
[----:B------:R-:W-:Y:S03]  /*fe30*/  BAR.SYNC.DEFER_BLOCKING 0x4, 0x180 ;  /* 0x0106000000007b1d */ /* 0x000fe60000010000 */
[----:B------:R-:W-:-:S13]  /*fe40*/  ISETP.NE.AND P0, PT, R0, RZ, PT ;  /* 0x000000ff0000720c */ /* 0x000fda0003f05270 */
[----:B------:R-:W2:Y:S01]  /*fe50*/  @!P0 S2R R0, SR_CgaCtaId ;  /* 0x0000000000008919 */ /* 0x000ea20000008800 */
[----:B------:R-:W-:-:S04]  /*fe60*/  @!P0 MOV R2, 0x400 ;  /* 0x0000040000028802 */ /* 0x000fc80000000f00 */
[----:B--2---:R-:W-:-:S05]  /*fe70*/  @!P0 LEA R3, R0, R2, 0x18 ;  /* 0x0000000200038211 */ /* 0x004fca00078ec0ff */
[----:B------:R3:W-:Y:S04]  /*fe80*/  @!P0 STS.128 [R3+0x348d0], R16 ;  /* 0x0348d01003008388 */ /* 0x0007e80000000c00 */
[----:B------:R3:W-:Y:S01]  /*fe90*/  @!P0 STL [R1+0x4], R3 ;  /* 0x0000040301008387 */ /* 0x0007e20000100800 */
[----:B------:R-:W-:Y:S06]  /*fea0*/  BAR.ARV 0x5, 0x180 ;  /* 0x0146000000007b1d */ /* 0x000fec0000002000 */
.L_x_509:
[----:B------:R-:W-:Y:S02]  /*feb0*/  ULDC UR4, c[0x0][0xc3c] ;  /* 0x00030f0000047ab9 */ /* 0x000fe40000000800 */
[----:B--2---:R-:W-:-:S13]  /*fec0*/  ISETP.GE.AND P0, PT, R19, UR4, PT ;  /* 0x0000000413007c0c */ /* 0x004fda000bf06270 */
[----:B------:R-:W-:Y:S05]  /*fed0*/  @!P0 BRA `(.L_x_521) ;  /* 0xffffffac004c8947 */ /* 0x000fea000383ffff */
[----:B------:R-:W-:Y:S05]  /*fee0*/  BSYNC B8 ;  /* 0x0000000000087941 */ /* 0x000fea0003800000 */
.L_x_419:
[----:B0-----:R-:W2:Y:S01]  /*fef0*/  LDL.LU R0, [R1+0x50] ;  /* 0x0000500001007983 */ /* 0x001ea20000300800 */
[----:B------:R-:W-:Y:S01]  /*ff00*/  BSSY B0, `(.L_x_522) ;  /* 0x000000b000007945 */ /* 0x000fe20003800000 */
[----:B------:R-:W0:Y:S01]  /*ff10*/  S2R R5, SR_CgaCtaId ;  /* 0x0000000000057919 */ /* 0x000e220000008800 */
[----:B--2---:R-:W-:-:S05]  /*ff20*/  VIADD R0, R0, 0x1 ;  /* 0x0000000100007836 */ /* 0x004fca0000000000 */
[----:B------:R-:W-:-:S04]  /*ff30*/  LEA.HI R2, R0, R0, RZ, 0x1 ;  /* 0x0000000000027211 */ /* 0x000fc800078f08ff */
[----:B---3--:R-:W-:-:S05]  /*ff40*/  LOP3.LUT R3, R2, 0xfffffffe, RZ, 0xc0, !PT ;  /* 0xfffffffe02037812 */ /* 0x008fca00078ec0ff */
[----:B------:R-:W-:Y:S01]  /*ff50*/  IMAD.IADD R3, R0, 0x1, -R3 ;  /* 0x0000000100037824 */ /* 0x000fe200078e0a03 */
[----:B------:R-:W-:-:S04]  /*ff60*/  MOV R0, 0x400 ;  /* 0x0000040000007802 */ /* 0x000fc80000000f00 */
[----:B0-----:R-:W-:Y:S02]  /*ff70*/  LEA R0, R5, R0, 0x18 ;  /* 0x0000000005007211 */ /* 0x001fe400078ec0ff */
[----:B------:R-:W-:-:S04]  /*ff80*/  SHF.L.U32 R3, R3, 0x1f, RZ ;  /* 0x0000001f03037819 */ /* 0x000fc800000006ff */
[----:B------:R-:W0:Y:S02]  /*ff90*/  SYNCS.PHASECHK.TRANS64.TRYWAIT P0, [R0+URZ+0x34820], R3 ;  /* 0x03482003000075a7 */ /* 0x000e24000800017f */
[----:B0-----:R-:W-:Y:S05]  /*ffa0*/  @!P0 BRA `(.L_x_523) ;  /* 0x0000001c00c08947 */ /* 0x001fea0003800000 */
.L_x_591:
[----:B------:R-:W-:Y:S05]  /*ffb0*/  BSYNC B0 ;  /* 0x0000000000007941 */ /* 0x000fea0003800000 */
.L_x_522:
[----:B------:R-:W-:-:S03]  /*ffc0*/  UMOV UR4, 0xffffffff ;  /* 0xffffffff00047882 */ /* 0x000fc60000000000 */
[----:B------:R-:W-:Y:S05]  /*ffd0*/  BRA.DIV UR4, `(.L_x_524) ;  /* 0x0000001e04c87947 */ /* 0x000fea000b800000 */
[----:B------:R-:W2:Y:S02]  /*ffe0*/  S2R R2, SR_TID.X ;  /* 0x0000000000027919 */ /* 0x000ea40000002100 */
[----:B--2---:R-:W-:-:S04]  /*fff0*/  SHF.R.U32.HI R2, RZ, 0x5, R2 ;  /* 0x00000005ff027819 */ /* 0x004fc80000011602 */
[----:B------:R-:W-:-:S05]  /*10000*/  LOP3.LUT R2, R2, 0x3, RZ, 0xc0, !PT ;  /* 0x0000000302027812 */ /* 0x000fca00078ec0ff */
[----:B------:R2:W3:Y:S02]  /*10010*/  SHFL.IDX PT, R14, R2, RZ, 0x1f ;  /* 0x00001fff020e7589 */ /* 0x0004e400000e0000 */
.L_x_594:
[----:B---3--:R-:W-:Y:S01]  /*10020*/  ISETP.NE.AND P0, PT, R14, RZ, PT ;  /* 0x000000ff0e00720c */ /* 0x008fe20003f05270 */
[----:B------:R-:W-:-:S12]  /*10030*/  BSSY B0, `(.L_x_525) ;  /* 0x0000029000007945 */ /* 0x000fd80003800000 */
[----:B------:R-:W-:Y:S05]  /*10040*/  @P0 BRA `(.L_x_526) ;  /* 0x00000000009c0947 */ /* 0x000fea0003800000 */
[----:B------:R-:W-:-:S03]  /*10050*/  UMOV UR4, 0xffffffff ;  /* 0xffffffff00047882 */ /* 0x000fc60000000000 */
[----:B------:R-:W-:Y:S05]  /*10060*/  BRA.DIV UR4, `(.L_x_527) ;  /* 0x0000001e04d87947 */ /* 0x000fea000b800000 */
[----:B------:R-:W-:-:S13]  /*10070*/  ELECT P6, URZ, PT ;  /* 0x00000000003f782f */ /* 0x000fda00038c0000 */
.L_x_597:
        /* <DEDUP_REMOVED lines=8> */
.L_x_528:
[----:B0-----:R-:W2:Y:S04]  /*10100*/  LDL R3, [R1+0x8] ;  /* 0x0000080001037983 */ /* 0x001ea80000100800 */
[----:B-1--4-:R-:W3:Y:S01]  /*10110*/  LDL.LU R7, [R1+0x10] ;  /* 0x0000100001077983 */ /* 0x012ee20000300800 */
[----:B------:R-:W-:-:S05]  /*10120*/  VIADD R2, R0, 0x34840 ;  /* 0x0003484000027836 */ /* 0x000fca0000000000 */
[C---:B--2---:R-:W-:Y:S01]  /*10130*/  LEA R6, R3.reuse, R2, 0x3 ;  /* 0x0000000203067211 */ /* 0x044fe200078e18ff */
[----:B------:R-:W-:Y:S01]  /*10140*/  VIADD R3, R3, 0x1 ;  /* 0x0000000103037836 */ /* 0x000fe20000000000 */
[----:B---3--:R-:W-:-:S04]  /*10150*/  SHF.L.U32 R5, R7, 0x1f, RZ ;  /* 0x0000001f07057819 */ /* 0x008fc800000006ff */
[C---:B------:R-:W-:Y:S01]  /*10160*/  ISETP.NE.AND P1, PT, R3.reuse, 0x2, PT ;  /* 0x000000020300780c */ /* 0x040fe20003f25270 */
[----:B------:R-:W0:Y:S03]  /*10170*/  SYNCS.PHASECHK.TRANS64.TRYWAIT P0, [R6+URZ], R5 ;  /* 0x00000005060075a7 */ /* 0x000e26000800017f */
[----:B------:R-:W-:Y:S02]  /*10180*/  SEL R4, RZ, 0x1, P1 ;  /* 0x00000001ff047807 */ /* 0x000fe40000800000 */
[----:B------:R-:W-:Y:S02]  /*10190*/  SEL R3, R3, RZ, P1 ;  /* 0x000000ff03037207 */ /* 0x000fe40000800000 */
[----:B------:R-:W-:-:S03]  /*101a0*/  LOP3.LUT R4, R7, R4, RZ, 0x3c, !PT ;  /* 0x0000000407047212 */ /* 0x000fc600078e3cff */
[----:B------:R-:W-:Y:S01]  /*101b0*/  IMAD R7, R3, 0x8, R2 ;  /* 0x0000000803077824 */ /* 0x000fe200078e0202 */
[----:B------:R-:W-:Y:S01]  /*101c0*/  SHF.L.U32 R2, R4, 0x1f, RZ ;  /* 0x0000001f04027819 */ /* 0x000fe200000006ff */
[----:B0-----:R-:W-:Y:S06]  /*101d0*/  @!P0 BRA `(.L_x_529) ;  /* 0x0000001c009c8947 */ /* 0x001fec0003800000 */
.L_x_598:
[----:B------:R-:W1:Y:S02]  /*101e0*/  SYNCS.PHASECHK.TRANS64.TRYWAIT P0, [R7+URZ], R2 ;  /* 0x00000002070075a7 */ /* 0x000e64000800017f */
[----:B-1----:R-:W-:Y:S05]  /*101f0*/  @!P0 BRA `(.L_x_530) ;  /* 0x0000001c00a88947 */ /* 0x002fea0003800000 */
.L_x_599:
[----:B------:R-:W-:Y:S05]  /*10200*/  @!P2 BRA `(.L_x_531) ;  /* 0x000000000004a947 */ /* 0x000fea0003800000 */
[----:B------:R-:W-:Y:S01]  /*10210*/  BPT.TRAP 0x1 ;  /* 0x000000040000795c */ /* 0x000fe20000300000 */
.L_x_531:
[----:B------:R-:W2:Y:S01]  /*10220*/  LDL.LU R4, [R1+0x8] ;  /* 0x0000080001047983 */ /* 0x000ea20000300800 */
[----:B------:R-:W-:-:S04]  /*10230*/  VIADD R0, R0, 0x34860 ;  /* 0x0003486000007836 */ /* 0x000fc80000000000 */
[----:B--2---:R-:W-:-:S04]  /*10240*/  IMAD R4, R4, 0x8, R0 ;  /* 0x0000000804047824 */ /* 0x004fc800078e0200 */
[----:B------:R-:W2:Y:S02]  /*10250*/  SYNCS.PHASECHK.TRANS64.TRYWAIT P0, [R4+URZ], R5 ;  /* 0x00000005040075a7 */ /* 0x000ea4000800017f */
[----:B--2---:R-:W-:Y:S05]  /*10260*/  @!P0 BRA `(.L_x_532) ;  /* 0x0000001c00a08947 */ /* 0x004fea0003800000 */
.L_x_600:
[----:B------:R-:W-:-:S07]  /*10270*/  IMAD R3, R3, 0x8, R0 ;  /* 0x0000000803037824 */ /* 0x000fce00078e0200 */
.L_x_533:
[----:B---3--:R3:W4:Y:S02]  /*10280*/  SYNCS.PHASECHK.TRANS64.TRYWAIT P0, [R3+URZ], R2 ;  /* 0x00000002030075a7 */ /* 0x008724000800017f */
[----:B----4-:R-:W-:Y:S05]  /*10290*/  @!P0 NANOSLEEP.SYNCS 0x989680 ;  /* 0x009896800000895d */ /* 0x010fea0003900000 */
[----:B------:R-:W4:Y:S02]  /*102a0*/  @!P0 SYNCS.PHASECHK.TRANS64 P0, [R3+URZ], R2 ;  /* 0x00000002030085a7 */ /* 0x000f24000800007f */
[----:B----4-:R-:W-:Y:S05]  /*102b0*/  @!P0 BRA `(.L_x_533) ;  /* 0xfffffffc00f08947 */ /* 0x010fea000383ffff */
.L_x_526:
[----:B------:R-:W-:Y:S05]  /*102c0*/  BSYNC B0 ;  /* 0x0000000000007941 */ /* 0x000fea0003800000 */
.L_x_525:
[----:B------:R-:W-:Y:S05]  /*102d0*/  EXIT ;  /* 0x000000000000794d */ /* 0x000fea0003800000 */
.L_x_371:
[----:B0-----:R0:W1:Y:S02]  /*102e0*/  SYNCS.PHASECHK.TRANS64.TRYWAIT P1, [R0+URZ+0x34800], R3 ;  /* 0x03480003000075a7 */ /* 0x001064000802017f */
[----:B-1----:R-:W-:Y:S05]  /*102f0*/  @!P1 NANOSLEEP.SYNCS 0x989680 ;  /* 0x009896800000995d */ /* 0x002fea0003900000 */
[----:B------:R-:W1:Y:S02]  /*10300*/  @!P1 SYNCS.PHASECHK.TRANS64 P1, [R0+URZ+0x34800], R3 ;  /* 0x03480003000095a7 */ /* 0x000e64000802007f */
[----:B-1----:R-:W-:Y:S05]  /*10310*/  @!P1 BRA `(.L_x_371) ;  /* 0xfffffffc00f09947 */ /* 0x002fea000383ffff */
[----:B------:R-:W-:Y:S05]  /*10320*/  BRA `(.L_x_534) ;  /* 0xffffff1000fc7947 */ /* 0x000fea000383ffff */
.L_x_375:
[----:B-1----:R1:W2:Y:S02]  /*10330*/  SYNCS.PHASECHK.TRANS64.TRYWAIT P2, [R3+URZ+0x34830], R4 ;  /* 0x03483004030075a7 */ /* 0x0022a4000804017f */
[----:B--2---:R-:W-:Y:S05]  /*10340*/  @!P2 NANOSLEEP.SYNCS 0x989680 ;  /* 0x009896800000a95d */ /* 0x004fea0003900000 */
[----:B------:R-:W2:Y:S02]  /*10350*/  @!P2 SYNCS.PHASECHK.TRANS64 P2, [R3+URZ+0x34830], R4 ;  /* 0x034830040300a5a7 */ /* 0x000ea4000804007f */
[----:B--2---:R-:W-:Y:S05]  /*10360*/  @!P2 BRA `(.L_x_375) ;  /* 0xfffffffc00f0a947 */ /* 0x004fea000383ffff */
[----:B------:R-:W-:Y:S05]  /*10370*/  BRA `(.L_x_374) ;  /* 0xffffff1400207947 */ /* 0x000fea000383ffff */
.L_x_380:
[----:B-1----:R-:W-:-:S04]  /*10380*/  IMAD.U32 R9, RZ, RZ, UR7 ;  /* 0x00000007ff097e24 */ /* 0x002fc8000f8e00ff */
[----:B------:R1:W2:Y:S03]  /*10390*/  SYNCS.PHASECHK.TRANS64.TRYWAIT P2, [R9+URZ+0x34830], R6 ;  /* 0x03483006090075a7 */ /* 0x0002a6000804017f */
[----:B--2---:R-:W-:Y:S05]  /*103a0*/  @!P2 NANOSLEEP.SYNCS 0x989680 ;  /* 0x009896800000a95d */ /* 0x004fea0003900000 */
[----:B------:R-:W2:Y:S02]  /*103b0*/  @!P2 SYNCS.PHASECHK.TRANS64 P2, [R9+URZ+0x34830], R6 ;  /* 0x034830060900a5a7 */ /* 0x000ea4000804007f */
[----:B--2---:R-:W-:Y:S05]  /*103c0*/  @!P2 BRA `(.L_x_380) ;  /* 0xfffffffc00eca947 */ /* 0x004fea000383ffff */
[----:B------:R-:W-:Y:S05]  /*103d0*/  BRA `(.L_x_379) ;  /* 0xffffff4000c87947 */ /* 0x000fea000383ffff */
.L_x_384:
[----:B---3--:R3:W4:Y:S02]  /*103e0*/  SYNCS.PHASECHK.TRANS64.TRYWAIT P2, [R10+URZ+0x34850], R5 ;  /* 0x034850050a0075a7 */ /* 0x008724000804017f */
[----:B----4-:R-:W-:Y:S05]  /*103f0*/  @!P2 NANOSLEEP.SYNCS 0x989680 ;  /* 0x009896800000a95d */ /* 0x010fea0003900000 */
[----:B------:R-:W4:Y:S02]  /*10400*/  @!P2 SYNCS.PHASECHK.TRANS64 P2, [R10+URZ+0x34850], R5 ;  /* 0x034850050a00a5a7 */ /* 0x000f24000804007f */
[----:B----4-:R-:W-:Y:S05]  /*10410*/  @!P2 BRA `(.L_x_384) ;  /* 0xfffffffc00f0a947 */ /* 0x010fea000383ffff */
[----:B------:R-:W-:Y:S05]  /*10420*/  BRA `(.L_x_383) ;  /* 0xffffff4800f87947 */ /* 0x000fea000383ffff */
.L_x_389:
[----:B-1----:R1:W2:Y:S02]  /*10430*/  SYNCS.PHASECHK.TRANS64.TRYWAIT P0, [R14+URZ+0x34850], R5 ;  /* 0x034850050e0075a7 */ /* 0x0022a4000800017f */
[----:B--2---:R-:W-:Y:S05]  /*10440*/  @!P0 NANOSLEEP.SYNCS 0x989680 ;  /* 0x009896800000895d */ /* 0x004fea0003900000 */
[----:B------:R-:W2:Y:S02]  /*10450*/  @!P0 SYNCS.PHASECHK.TRANS64 P0, [R14+URZ+0x34850], R5 ;  /* 0x034850050e0085a7 */ /* 0x000ea4000800007f */
[----:B--2---:R-:W-:Y:S05]  /*10460*/  @!P0 BRA `(.L_x_389) ;  /* 0xfffffffc00f08947 */ /* 0x004fea000383ffff */
[----:B------:R-:W-:Y:S05]  /*10470*/  BRA `(.L_x_388) ;  /* 0xffffff6c00c87947 */ /* 0x000fea000383ffff */
.L_x_431:
[----:B------:R-:W1:Y:S01]  /*10480*/  S2R R4, SR_TID.X ;  /* 0x0000000000047919 */ /* 0x000e620000002100 */
[----:B------:R-:W-:Y:S01]  /*10490*/  BSSY B0, `(.L_x_535) ;  /* 0x000000a000007945 */ /* 0x000fe20003800000 */
[----:B0-----:R-:W-:Y:S01]  /*104a0*/  IMAD.MOV.U32 R12, RZ, RZ, RZ ;  /* 0x000000ffff0c7224 */ /* 0x001fe200078e00ff */
[----:B------:R-:W-:Y:S01]  /*104b0*/  MOV R11, 0x1f ;  /* 0x0000001f000b7802 */ /* 0x000fe20000000f00 */
[----:B------:R-:W-:Y:S01]  /*104c0*/  IMAD.MOV.U32 R15, RZ, RZ, -0x1 ;  /* 0xffffffffff0f7424 */ /* 0x000fe200078e00ff */
[----:B-1----:R-:W-:-:S04]  /*104d0*/  SHF.R.U32.HI R4, RZ, 0x5, R4 ;  /* 0x00000005ff047819 */ /* 0x002fc80000011604 */
[----:B------:R-:W-:-:S05]  /*104e0*/  LOP3.LUT R4, R4, 0x3, RZ, 0xc0, !PT ;  /* 0x0000000304047812 */ /* 0x000fca00078ec0ff */
[----:B------:R-:W-:-:S07]  /*104f0*/  IMAD.MOV.U32 R13, RZ, RZ, R4 ;  /* 0x000000ffff0d7224 */ /* 0x000fce00078e0004 */
[----:B------:R-:W-:Y:S05]  /*10500*/  WARPSYNC.COLLECTIVE R15, `(.L_x_536) ;  /* 0x000000000f087348 */ /* 0x000fea0003c00000 */
[----:B------:R0:W1:Y:S02]  /*10510*/  SHFL.IDX P6, R14, R13, R12, R11 ;  /* 0x0000000c0d0e7389 */ /* 0x00006400000c000b */
[----:B01----:R-:W-:Y:S01]  /*10520*/  ENDCOLLECTIVE ;  /* 0x000000000000791b */ /* 0x003fe20003800000 */
.L_x_536:
[----:B------:R-:W-:Y:S05]  /*10530*/  BSYNC B0 ;  /* 0x0000000000007941 */ /* 0x000fea0003800000 */
.L_x_535:
[----:B------:R-:W-:Y:S05]  /*10540*/  BRA `(.L_x_537) ;  /* 0xffffffb000b07947 */ /* 0x000fea000383ffff */
.L_x_433:
[----:B------:R-:W-:Y:S01]  /*10550*/  BSSY B0, `(.L_x_538) ;  /* 0x0000006000007945 */ /* 0x000fe20003800000 */
[----:B------:R-:W-:-:S07]  /*10560*/  IMAD.MOV.U32 R15, RZ, RZ, -0x1 ;  /* 0xffffffffff0f7424 */ /* 0x000fce00078e00ff */
[----:B012---:R-:W-:Y:S05]  /*10570*/  WARPSYNC.COLLECTIVE R15, `(.L_x_539) ;  /* 0x000000000f0c7348 */ /* 0x007fea0003c00000 */
[----:B------:R-:W-:Y:S02]  /*10580*/  ELECT P6, UR62, PT ;  /* 0x00000000003e782f */ /* 0x000fe400038c0000 */
[----:B------:R-:W-:Y:S01]  /*10590*/  MOV R14, UR62 ;  /* 0x0000003e000e7c02 */ /* 0x000fe20008000f00 */
[----:B012---:R-:W-:Y:S10]  /*105a0*/  ENDCOLLECTIVE ;  /* 0x000000000000791b */ /* 0x007ff40003800000 */
.L_x_539:
[----:B------:R-:W-:Y:S05]  /*105b0*/  BSYNC B0 ;  /* 0x0000000000007941 */ /* 0x000fea0003800000 */
.L_x_538:
[----:B------:R-:W-:Y:S05]  /*105c0*/  BRA `(.L_x_540) ;  /* 0xffffffb000b47947 */ /* 0x000fea000383ffff */
.L_x_435:
[----:B--2---:R2:W3:Y:S02]  /*105d0*/  SYNCS.PHASECHK.TRANS64.TRYWAIT P0, [R0+URZ+0x34840], R2 ;  /* 0x03484002000075a7 */ /* 0x0044e4000800017f */
[----:B---3--:R-:W-:Y:S05]  /*105e0*/  @!P0 NANOSLEEP.SYNCS 0x989680 ;  /* 0x009896800000895d */ /* 0x008fea0003900000 */
[----:B------:R-:W3:Y:S02]  /*105f0*/  @!P0 SYNCS.PHASECHK.TRANS64 P0, [R0+URZ+0x34840], R2 ;  /* 0x03484002000085a7 */ /* 0x000ee4000800007f */
[----:B---3--:R-:W-:Y:S05]  /*10600*/  @!P0 BRA `(.L_x_435) ;  /* 0xfffffffc00f08947 */ /* 0x008fea000383ffff */
[----:B------:R-:W-:Y:S05]  /*10610*/  BRA `(.L_x_541) ;  /* 0xffffffb400247947 */ /* 0x000fea000383ffff */
.L_x_439:
[----:B------:R0:W5:Y:S01]  /*10620*/  LDL.LU R8, [R1+0x40] ;  /* 0x0000400001087983 */ /* 0x0001620000300800 */
[----:B------:R-:W-:Y:S02]  /*10630*/  IMAD.MOV.U32 R13, RZ, RZ, R0 ;  /* 0x000000ffff0d7224 */ /* 0x000fe400078e0000 */
[----:B------:R-:W-:Y:S01]  /*10640*/  IMAD.MOV.U32 R12, RZ, RZ, RZ ;  /* 0x000000ffff0c7224 */ /* 0x000fe200078e00ff */
[----:B------:R-:W1:Y:S01]  /*10650*/  S2R R5, SR_TID.X ;  /* 0x0000000000057919 */ /* 0x000e620000002100 */
[----:B------:R-:W-:Y:S02]  /*10660*/  IMAD.MOV.U32 R11, RZ, RZ, 0x181f ;  /* 0x0000181fff0b7424 */ /* 0x000fe400078e00ff */
[----:B------:R-:W-:-:S07]  /*10670*/  IMAD.MOV.U32 R15, RZ, RZ, -0x1 ;  /* 0xffffffffff0f7424 */ /* 0x000fce00078e00ff */
[----:B01---5:R-:W-:Y:S05]  /*10680*/  WARPSYNC.COLLECTIVE R15, `(.L_x_542) ;  /* 0x000000000f087348 */ /* 0x023fea0003c00000 */
[----:B------:R2:W3:Y:S02]  /*10690*/  SHFL.IDX P6, R14, R13, R12, R11 ;  /* 0x0000000c0d0e7389 */ /* 0x0004e400000c000b */
[----:B0123-5:R-:W-:Y:S01]  /*106a0*/  ENDCOLLECTIVE ;  /* 0x000000000000791b */ /* 0x02ffe20003800000 */
.L_x_542:
[----:B------:R-:W-:Y:S02]  /*106b0*/  IMAD.MOV.U32 R13, RZ, RZ, R4 ;  /* 0x000000ffff0d7224 */ /* 0x000fe400078e0004 */
[----:B------:R-:W-:-:S07]  /*106c0*/  IMAD.MOV.U32 R6, RZ, RZ, R14 ;  /* 0x000000ffff067224 */ /* 0x000fce00078e000e */
[----:B------:R-:W-:Y:S05]  /*106d0*/  WARPSYNC.COLLECTIVE R15, `(.L_x_543) ;  /* 0x000000000f087348 */ /* 0x000fea0003c00000 */
[----:B------:R0:W1:Y:S02]  /*106e0*/  SHFL.IDX P6, R14, R13, R12, R11 ;  /* 0x0000000c0d0e7389 */ /* 0x00006400000c000b */
[----:B01----:R-:W-:Y:S01]  /*106f0*/  ENDCOLLECTIVE ;  /* 0x000000000000791b */ /* 0x003fe20003800000 */
.L_x_543:
[----:B------:R-:W-:Y:S01]  /*10700*/  ULDC.64 UR4, c[0x0][0x208] ;  /* 0x0000820000047ab9 */ /* 0x000fe20000000a00 */
[----:B------:R-:W-:Y:S02]  /*10710*/  IMAD.MOV.U32 R13, RZ, RZ, R0 ;  /* 0x000000ffff0d7224 */ /* 0x000fe400078e0000 */
[----:B------:R-:W-:Y:S02]  /*10720*/  IMAD.MOV.U32 R12, RZ, RZ, 0x1 ;  /* 0x00000001ff0c7424 */ /* 0x000fe400078e00ff */
[----:B------:R-:W-:Y:S01]  /*10730*/  IMAD R3, R8, R7, RZ ;  /* 0x0000000708037224 */ /* 0x000fe200078e02ff */
[----:B------:R-:W-:Y:S01]  /*10740*/  MOV R7, R14 ;  /* 0x0000000e00077202 */ /* 0x000fe20000000f00 */
[----:B------:R-:W0:Y:S02]  /*10750*/  S2R R8, SR_TID.X ;  /* 0x0000000000087919 */ /* 0x000e240000002100 */
[----:B0-----:R-:W-:-:S04]  /*10760*/  LOP3.LUT R8, R8, 0x7f, RZ, 0xc0, !PT ;  /* 0x0000007f08087812 */ /* 0x001fc800078ec0ff */
[----:B------:R-:W-:-:S05]  /*10770*/  SHF.R.U32.HI R8, RZ, 0x3, R8 ;  /* 0x00000003ff087819 */ /* 0x000fca0000011608 */
[----:B------:R-:W-:Y:S02]  /*10780*/  IMAD.IADD R2, R8, 0x1, R17 ;  /* 0x0000000108027824 */ /* 0x000fe400078e0211 */
[----:B------:R-:W-:Y:S02]  /*10790*/  IMAD.SHL.U32 R17, R5, 0x8, RZ ;  /* 0x0000000805117824 */ /* 0x000fe400078e00ff */
[C---:B------:R-:W-:Y:S01]  /*107a0*/  VIADD R5, R2.reuse, 0x10 ;  /* 0x0000001002057836 */ /* 0x040fe20000000000 */
[----:B------:R-:W-:Y:S02]  /*107b0*/  ISETP.GE.AND P3, PT, R2, R3, PT ;  /* 0x000000030200720c */ /* 0x000fe40003f66270 */
[----:B------:R-:W-:-:S11]  /*107c0*/  LOP3.LUT R17, R17, 0x38, RZ, 0xc0, !PT ;  /* 0x0000003811117812 */ /* 0x000fd600078ec0ff */
[----:B------:R-:W-:-:S05]  /*107d0*/  @!P3 LEA R7, P5, R17, R7, 0x1 ;  /* 0x000000071107b211 */ /* 0x000fca00078a08ff */
[----:B------:R-:W-:-:S05]  /*107e0*/  @!P3 IMAD.X R6, RZ, RZ, R6, P5 ;  /* 0x000000ffff06b224 */ /* 0x000fca00028e0606 */
[----:B------:R-:W-:-:S04]  /*107f0*/  @!P3 LOP3.LUT R7, R7, R6, RZ, 0x3c, !PT ;  /* 0x000000060707b212 */ /* 0x000fc800078e3cff */
[----:B------:R-:W-:-:S04]  /*10800*/  @!P3 LOP3.LUT R6, R7, R6, RZ, 0x3c, !PT ;  /* 0x000000060706b212 */ /* 0x000fc800078e3cff */
[----:B------:R-:W-:-:S05]  /*10810*/  @!P3 LOP3.LUT R7, R7, R6, RZ, 0x3c, !PT ;  /* 0x000000060707b212 */ /* 0x000fca00078e3cff */
[----:B------:R-:W-:Y:S01]  /*10820*/  @!PT LDS RZ, [RZ] ;  /* 0x00000000fffff984 */ /* 0x000fe20000000800 */
[----:B------:R-:W-:Y:S01]  /*10830*/  @!PT LDS RZ, [RZ] ;  /* 0x00000000fffff984 */ /* 0x000fe20000000800 */
[----:B------:R-:W-:Y:S01]  /*10840*/  @!PT LDS RZ, [RZ] ;  /* 0x00000000fffff984 */ /* 0x000fe20000000800 */
[----:B------:R0:W-:Y:S04]  /*10850*/  @!P3 LDGSTS.E.BYPASS.LTC128B.128 [R10+0x10400], desc[UR4][R6.64], !P2 ;  /* 0x10400000060abfae */ /* 0x0001e8000d101d44 */
[----:B------:R0:W-:Y:S04]  /*10860*/  @!P3 LDGSTS.E.BYPASS.LTC128B.128 [R10+0x14400], desc[UR4][R6.64+0x80], !P1 ;  /* 0x14400080060abfae */ /* 0x0001e8000c901d44 */
[----:B------:R0:W-:Y:S01]  /*10870*/  @!P3 LDGSTS.E.BYPASS.LTC128B.128 [R10+0x18400], desc[UR4][R6.64+0x100], !P0 ;  /* 0x18400100060abfae */ /* 0x0001e2000c101d44 */
[----:B------:R-:W-:-:S13]  /*10880*/  ISETP.GE.AND P3, PT, R5, R3, PT ;  /* 0x000000030500720c */ /* 0x000fda0003f66270 */
[----:B0-----:R-:W-:Y:S05]  /*10890*/  WARPSYNC.COLLECTIVE R15, `(.L_x_544) ;  /* 0x000000000f087348 */ /* 0x001fea0003c00000 */
[----:B------:R1:W2:Y:S02]  /*108a0*/  SHFL.IDX P6, R14, R13, R12, R11 ;  /* 0x0000000c0d0e7389 */ /* 0x0002a400000c000b */
[----:B012---:R-:W-:Y:S01]  /*108b0*/  ENDCOLLECTIVE ;  /* 0x000000000000791b */ /* 0x007fe20003800000 */
.L_x_544:
[----:B------:R-:W-:Y:S02]  /*108c0*/  IMAD.MOV.U32 R13, RZ, RZ, R4 ;  /* 0x000000ffff0d7224 */ /* 0x000fe400078e0004 */
[----:B------:R-:W-:-:S07]  /*108d0*/  IMAD.MOV.U32 R9, RZ, RZ, R14 ;  /* 0x000000ffff097224 */ /* 0x000fce00078e000e */
[----:B------:R-:W-:Y:S05]  /*108e0*/  WARPSYNC.COLLECTIVE R15, `(.L_x_545) ;  /* 0x000000000f087348 */ /* 0x000fea0003c00000 */
[----:B------:R0:W1:Y:S02]  /*108f0*/  SHFL.IDX P6, R14, R13, R12, R11 ;  /* 0x0000000c0d0e7389 */ /* 0x00006400000c000b */
[----:B01----:R-:W-:Y:S01]  /*10900*/  ENDCOLLECTIVE ;  /* 0x000000000000791b */ /* 0x003fe20003800000 */
.L_x_545:
[----:B------:R-:W-:Y:S01]  /*10910*/  ULDC.64 UR4, c[0x0][0x208] ;  /* 0x0000820000047ab9 */ /* 0x000fe20000000a00 */
[----:B------:R-:W-:Y:S02]  /*10920*/  IMAD.MOV.U32 R13, RZ, RZ, R0 ;  /* 0x000000ffff0d7224 */ /* 0x000fe400078e0000 */
[----:B------:R-:W-:Y:S01]  /*10930*/  IMAD.MOV.U32 R12, RZ, RZ, 0x2 ;  /* 0x00000002ff0c7424 */ /* 0x000fe200078e00ff */
[----:B------:R-:W-:-:S04]  /*10940*/  MOV R5, R14 ;  /* 0x0000000e00057202 */ /* 0x000fc80000000f00 */
[----:B------:R-:W-:-:S05]  /*10950*/  @!P3 LEA R8, P5, R17, R5, 0x1 ;  /* 0x000000051108b211 */ /* 0x000fca00078a08ff */
[----:B------:R-:W-:Y:S02]  /*10960*/  @!P3 IMAD.X R5, RZ, RZ, R9, P5 ;  /* 0x000000ffff05b224 */ /* 0x000fe400028e0609 */
[----:B------:R-:W-:Y:S02]  /*10970*/  @!P3 IMAD.MOV.U32 R6, RZ, RZ, R8 ;  /* 0x000000ffff06b224 */ /* 0x000fe400078e0008 */
[----:B------:R-:W-:Y:S02]  /*10980*/  @!P3 IMAD.MOV.U32 R7, RZ, RZ, R5 ;  /* 0x000000ffff07b224 */ /* 0x000fe400078e0005 */
[----:B------:R-:W-:-:S03]  /*10990*/  VIADD R5, R2, 0x20 ;  /* 0x0000002002057836 */ /* 0x000fc60000000000 */
        /* <DEDUP_REMOVED lines=10> */
.L_x_546:
[----:B------:R-:W-:Y:S02]  /*10a40*/  IMAD.MOV.U32 R13, RZ, RZ, R4 ;  /* 0x000000ffff0d7224 */ /* 0x000fe400078e0004 */
[----:B------:R-:W-:-:S07]  /*10a50*/  IMAD.MOV.U32 R8, RZ, RZ, R14 ;  /* 0x000000ffff087224 */ /* 0x000fce00078e000e */
[----:B------:R-:W-:Y:S05]  /*10a60*/  WARPSYNC.COLLECTIVE R15, `(.L_x_547) ;  /* 0x000000000f087348 */ /* 0x000fea0003c00000 */
[----:B------:R0:W1:Y:S02]  /*10a70*/  SHFL.IDX P6, R14, R13, R12, R11 ;  /* 0x0000000c0d0e7389 */ /* 0x00006400000c000b */
[----:B01----:R-:W-:Y:S01]  /*10a80*/  ENDCOLLECTIVE ;  /* 0x000000000000791b */ /* 0x003fe20003800000 */
.L_x_547:
[----:B------:R-:W-:Y:S01]  /*10a90*/  ULDC.64 UR4, c[0x0][0x208] ;  /* 0x0000820000047ab9 */ /* 0x000fe20000000a00 */
[----:B------:R-:W-:Y:S02]  /*10aa0*/  IMAD.MOV.U32 R13, RZ, RZ, R0 ;  /* 0x000000ffff0d7224 */ /* 0x000fe400078e0000 */
[----:B------:R-:W-:Y:S01]  /*10ab0*/  IMAD.MOV.U32 R12, RZ, RZ, 0x3 ;  /* 0x00000003ff0c7424 */ /* 0x000fe200078e00ff */
[----:B------:R-:W-:-:S04]  /*10ac0*/  MOV R5, R14 ;  /* 0x0000000e00057202 */ /* 0x000fc80000000f00 */
[----:B------:R-:W-:-:S05]  /*10ad0*/  @!P3 LEA R5, P4, R17, R5, 0x1 ;  /* 0x000000051105b211 */ /* 0x000fca00078808ff */
[----:B------:R-:W-:Y:S01]  /*10ae0*/  @!P3 IMAD.X R6, RZ, RZ, R8, P4 ;  /* 0x000000ffff06b224 */ /* 0x000fe200020e0608 */
[----:B------:R-:W-:-:S03]  /*10af0*/  IADD3 R8, R2, 0x60, RZ ;  /* 0x0000006002087810 */ /* 0x000fc60007ffe0ff */
        /* <DEDUP_REMOVED lines=13> */
.L_x_548:
[----:B------:R-:W-:Y:S02]  /*10bd0*/  IMAD.MOV.U32 R13, RZ, RZ, R4 ;  /* 0x000000ffff0d7224 */ /* 0x000fe400078e0004 */
[----:B------:R-:W-:-:S07]  /*10be0*/  IMAD.MOV.U32 R6, RZ, RZ, R14 ;  /* 0x000000ffff067224 */ /* 0x000fce00078e000e */
[----:B------:R-:W-:Y:S05]  /*10bf0*/  WARPSYNC.COLLECTIVE R15, `(.L_x_549) ;  /* 0x000000000f087348 */ /* 0x000fea0003c00000 */
[----:B------:R0:W1:Y:S02]  /*10c00*/  SHFL.IDX P6, R14, R13, R12, R11 ;  /* 0x0000000c0d0e7389 */ /* 0x00006400000c000b */
[----:B01----:R-:W-:Y:S01]  /*10c10*/  ENDCOLLECTIVE ;  /* 0x000000000000791b */ /* 0x003fe20003800000 */
.L_x_549:
[----:B------:R-:W-:Y:S01]  /*10c20*/  ULDC.64 UR4, c[0x0][0x208] ;  /* 0x0000820000047ab9 */ /* 0x000fe20000000a00 */
[----:B------:R-:W-:Y:S02]  /*10c30*/  IMAD.MOV.U32 R13, RZ, RZ, R0 ;  /* 0x000000ffff0d7224 */ /* 0x000fe400078e0000 */
[----:B------:R-:W-:Y:S01]  /*10c40*/  IMAD.MOV.U32 R12, RZ, RZ, 0x4 ;  /* 0x00000004ff0c7424 */ /* 0x000fe200078e00ff */
[----:B------:R-:W-:-:S04]  /*10c50*/  MOV R5, R14 ;  /* 0x0000000e00057202 */ /* 0x000fc80000000f00 */
[----:B------:R-:W-:-:S05]  /*10c60*/  @!P3 LEA R5, P4, R17, R5, 0x1 ;  /* 0x000000051105b211 */ /* 0x000fca00078808ff */
[----:B------:R-:W-:-:S04]  /*10c70*/  @!P3 IMAD.X R6, RZ, RZ, R6, P4 ;  /* 0x000000ffff06b224 */ /* 0x000fc800020e0606 */
        /* <DEDUP_REMOVED lines=13> */
.L_x_550:
[----:B------:R-:W-:Y:S02]  /*10d50*/  IMAD.MOV.U32 R13, RZ, RZ, R4 ;  /* 0x000000ffff0d7224 */ /* 0x000fe400078e0004 */
[----:B------:R-:W-:-:S07]  /*10d60*/  IMAD.MOV.U32 R6, RZ, RZ, R14 ;  /* 0x000000ffff067224 */ /* 0x000fce00078e000e */
[----:B------:R-:W-:Y:S05]  /*10d70*/  WARPSYNC.COLLECTIVE R15, `(.L_x_551) ;  /* 0x000000000f087348 */ /* 0x000fea0003c00000 */
[----:B------:R0:W1:Y:S02]  /*10d80*/  SHFL.IDX P6, R14, R13, R12, R11 ;  /* 0x0000000c0d0e7389 */ /* 0x00006400000c000b */
[----:B01----:R-:W-:Y:S01]  /*10d90*/  ENDCOLLECTIVE ;  /* 0x000000000000791b */ /* 0x003fe20003800000 */
.L_x_551:
        /* <DEDUP_REMOVED lines=19> */
.L_x_552:
[----:B------:R-:W-:Y:S02]  /*10ed0*/  IMAD.MOV.U32 R13, RZ, RZ, R4 ;  /* 0x000000ffff0d7224 */ /* 0x000fe400078e0004 */
[----:B------:R-:W-:-:S07]  /*10ee0*/  IMAD.MOV.U32 R6, RZ, RZ, R14 ;  /* 0x000000ffff067224 */ /* 0x000fce00078e000e */
[----:B------:R-:W-:Y:S05]  /*10ef0*/  WARPSYNC.COLLECTIVE R15, `(.L_x_553) ;  /* 0x000000000f087348 */ /* 0x000fea0003c00000 */
[----:B------:R0:W1:Y:S02]  /*10f00*/  SHFL.IDX P6, R14, R13, R12, R11 ;  /* 0x0000000c0d0e7389 */ /* 0x00006400000c000b */
[----:B01----:R-:W-:Y:S01]  /*10f10*/  ENDCOLLECTIVE ;  /* 0x000000000000791b */ /* 0x003fe20003800000 */
.L_x_553:
[----:B------:R-:W-:Y:S01]  /*10f20*/  ULDC.64 UR4, c[0x0][0x208] ;  /* 0x0000820000047ab9 */ /* 0x000fe20000000a00 */
[----:B------:R-:W-:Y:S02]  /*10f30*/  IMAD.MOV.U32 R13, RZ, RZ, R0 ;  /* 0x000000ffff0d7224 */ /* 0x000fe400078e0000 */
[----:B------:R-:W-:Y:S01]  /*10f40*/  IMAD.MOV.U32 R12, RZ, RZ, 0x6 ;  /* 0x00000006ff0c7424 */ /* 0x000fe200078e00ff */
[----:B------:R-:W-:-:S04]  /*10f50*/  MOV R5, R14 ;  /* 0x0000000e00057202 */ /* 0x000fc80000000f00 */
[----:B------:R-:W-:-:S05]  /*10f60*/  @!P3 LEA R5, P4, R17, R5, 0x1 ;  /* 0x000000051105b211 */ /* 0x000fca00078808ff */
[----:B------:R-:W-:Y:S01]  /*10f70*/  @!P3 IMAD.X R6, RZ, RZ, R6, P4 ;  /* 0x000000ffff06b224 */ /* 0x000fe200020e0606 */
[----:B------:R-:W-:-:S03]  /*10f80*/  ISETP.GE.AND P4, PT, R8, R3, PT ;  /* 0x000000030800720c */ /* 0x000fc60003f86270 */
[----:B------:R-:W-:Y:S02]  /*10f90*/  @!P3 IMAD.MOV.U32 R7, RZ, RZ, R6 ;  /* 0x000000ffff07b224 */ /* 0x000fe400078e0006 */
[----:B------:R-:W-:-:S05]  /*10fa0*/  @!P3 IMAD.MOV.U32 R6, RZ, RZ, R5 ;  /* 0x000000ffff06b224 */ /* 0x000fca00078e0005 */
[----:B------:R-:W-:Y:S01]  /*10fb0*/  @!PT LDS RZ, [RZ] ;  /* 0x00000000fffff984 */ /* 0x000fe20000000800 */
[----:B------:R-:W-:Y:S01]  /*10fc0*/  @!PT LDS RZ, [RZ] ;  /* 0x00000000fffff984 */ /* 0x000fe20000000800 */
[----:B------:R-:W-:Y:S01]  /*10fd0*/  @!PT LDS RZ, [RZ] ;  /* 0x00000000fffff984 */ /* 0x000fe20000000800 */
[----:B------:R0:W-:Y:S04]  /*10fe0*/  @!P3 LDGSTS.E.BYPASS.LTC128B.128 [R10+0x12c00], desc[UR4][R6.64], !P2 ;  /* 0x12c00000060abfae */ /* 0x0001e8000d101d44 */
[----:B------:R0:W-:Y:S04]  /*10ff0*/  @!P3 LDGSTS.E.BYPASS.LTC128B.128 [R10+0x16c00], desc[UR4][R6.64+0x80], !P1 ;  /* 0x16c00080060abfae */ /* 0x0001e8000c901d44 */
[----:B------:R0:W-:Y:S02]  /*11000*/  @!P3 LDGSTS.E.BYPASS.LTC128B.128 [R10+0x1ac00], desc[UR4][R6.64+0x100], !P0 ;  /* 0x1ac00100060abfae */ /* 0x0001e4000c101d44 */
[----:B0-----:R-:W-:Y:S05]  /*11010*/  WARPSYNC.COLLECTIVE R15, `(.L_x_554) ;  /* 0x000000000f087348 */ /* 0x001fea0003c00000 */
[----:B------:R1:W2:Y:S02]  /*11020*/  SHFL.IDX P6, R14, R13, R12, R11 ;  /* 0x0000000c0d0e7389 */ /* 0x0002a400000c000b */
[----:B012---:R-:W-:Y:S01]  /*11030*/  ENDCOLLECTIVE ;  /* 0x000000000000791b */ /* 0x007fe20003800000 */
.L_x_554:
[----:B------:R-:W-:Y:S02]  /*11040*/  IMAD.MOV.U32 R13, RZ, RZ, R4 ;  /* 0x000000ffff0d7224 */ /* 0x000fe400078e0004 */
[----:B------:R-:W-:-:S07]  /*11050*/  IMAD.MOV.U32 R6, RZ, RZ, R14 ;  /* 0x000000ffff067224 */ /* 0x000fce00078e000e */
[----:B------:R-:W-:Y:S05]  /*11060*/  WARPSYNC.COLLECTIVE R15, `(.L_x_555) ;  /* 0x000000000f087348 */ /* 0x000fea0003c00000 */
[----:B------:R0:W1:Y:S02]  /*11070*/  SHFL.IDX P6, R14, R13, R12, R11 ;  /* 0x0000000c0d0e7389 */ /* 0x00006400000c000b */
[----:B01----:R-:W-:Y:S01]  /*11080*/  ENDCOLLECTIVE ;  /* 0x000000000000791b */ /* 0x003fe20003800000 */
.L_x_555:
[----:B------:R-:W-:Y:S01]  /*11090*/  ULDC.64 UR4, c[0x0][0x208] ;  /* 0x0000820000047ab9 */ /* 0x000fe20000000a00 */
[----:B------:R-:W-:Y:S02]  /*110a0*/  IMAD.MOV.U32 R13, RZ, RZ, R0 ;  /* 0x000000ffff0d7224 */ /* 0x000fe400078e0000 */
[----:B------:R-:W-:Y:S02]  /*110b0*/  IMAD.MOV.U32 R12, RZ, RZ, 0x7 ;  /* 0x00000007ff0c7424 */ /* 0x000fe400078e00ff */
[----:B------:R-:W-:-:S05]  /*110c0*/  IMAD.MOV.U32 R5, RZ, RZ, R14 ;  /* 0x000000ffff057224 */ /* 0x000fca00078e000e */
[----:B------:R-:W-:-:S05]  /*110d0*/  @!P4 LEA R5, P3, R17, R5, 0x1 ;  /* 0x000000051105c211 */ /* 0x000fca00078608ff */
[----:B------:R-:W-:-:S04]  /*110e0*/  @!P4 IMAD.X R6, RZ, RZ, R6, P3 ;  /* 0x000000ffff06c224 */ /* 0x000fc800018e0606 */
        /* <DEDUP_REMOVED lines=11> */
.L_x_556:
[----:B------:R-:W-:Y:S02]  /*111a0*/  IMAD.MOV.U32 R13, RZ, RZ, R4 ;  /* 0x000000ffff0d7224 */ /* 0x000fe400078e0004 */
[----:B------:R-:W-:-:S07]  /*111b0*/  IMAD.MOV.U32 R0, RZ, RZ, R14 ;  /* 0x000000ffff007224 */ /* 0x000fce00078e000e */
[----:B------:R-:W-:Y:S05]  /*111c0*/  WARPSYNC.COLLECTIVE R15, `(.L_x_557) ;  /* 0x000000000f087348 */ /* 0x000fea0003c00000 */
[----:B------:R0:W1:Y:S02]  /*111d0*/  SHFL.IDX P6, R14, R13, R12, R11 ;  /* 0x0000000c0d0e7389 */ /* 0x00006400000c000b */
[----:B01----:R-:W-:Y:S01]  /*111e0*/  ENDCOLLECTIVE ;  /* 0x000000000000791b */ /* 0x003fe20003800000 */
.L_x_557:
[----:B------:R-:W-:Y:S01]  /*111f0*/  IMAD.MOV.U32 R4, RZ, RZ, R14 ;  /* 0x000000ffff047224 */ /* 0x000fe200078e000e */
[----:B------:R-:W-:Y:S06]  /*11200*/  BRA `(.L_x_558) ;  /* 0xffffffb400e47947 */ /* 0x000fec000383ffff */
.L_x_444:
[----:B0-----:R-:W2:Y:S02]  /*11210*/  LDL R2, [R1+0x4] ;  /* 0x0000040001027983 */ /* 0x001ea40000100800 */
[----:B--2---:R0:W1:Y:S02]  /*11220*/  SYNCS.PHASECHK.TRANS64.TRYWAIT P0, [R2+URZ+0x34820], R0 ;  /* 0x03482000020075a7 */ /* 0x004064000800017f */
[----:B-1----:R-:W-:Y:S05]  /*11230*/  @!P0 NANOSLEEP.SYNCS 0x989680 ;  /* 0x009896800000895d */ /* 0x002fea0003900000 */
[----:B------:R-:W1:Y:S02]  /*11240*/  @!P0 SYNCS.PHASECHK.TRANS64 P0, [R2+URZ+0x34820], R0 ;  /* 0x03482000020085a7 */ /* 0x000e64000800007f */
[----:B-1----:R-:W-:Y:S05]  /*11250*/  @!P0 BRA `(.L_x_444) ;  /* 0xfffffffc00ec8947 */ /* 0x002fea000383ffff */
[----:B------:R-:W-:Y:S05]  /*11260*/  BRA `(.L_x_559) ;  /* 0xffffffb8006c7947 */ /* 0x000fea000383ffff */
.L_x_453:
[----:B-1----:R1:W2:Y:S02]  /*11270*/  SYNCS.PHASECHK.TRANS64.TRYWAIT P0, [R3+URZ+0x34840], R2 ;  /* 0x03484002030075a7 */ /* 0x0022a4000800017f */
[----:B--2---:R-:W-:Y:S05]  /*11280*/  @!P0 NANOSLEEP.SYNCS 0x989680 ;  /* 0x009896800000895d */ /* 0x004fea0003900000 */
[----:B------:R-:W2:Y:S02]  /*11290*/  @!P0 SYNCS.PHASECHK.TRANS64 P0, [R3+URZ+0x34840], R2 ;  /* 0x03484002030085a7 */ /* 0x000ea4000800007f */
[----:B--2---:R-:W-:Y:S05]  /*112a0*/  @!P0 BRA `(.L_x_453) ;  /* 0xfffffffc00f08947 */ /* 0x004fea000383ffff */
[----:B------:R-:W-:Y:S05]  /*112b0*/  BRA `(.L_x_560) ;  /* 0xffffffbc003c7947 */ /* 0x000fea000383ffff */
.L_x_460:
[----:B0-----:R0:W1:Y:S02]  /*112c0*/  SYNCS.PHASECHK.TRANS64.TRYWAIT P0, [R3+URZ+0x60], R2 ;  /* 0x00006002030075a7 */ /* 0x001064000800017f */
[----:B-1----:R-:W-:Y:S05]  /*112d0*/  @!P0 NANOSLEEP.SYNCS 0x989680 ;  /* 0x009896800000895d */ /* 0x002fea0003900000 */
[----:B------:R-:W1:Y:S02]  /*112e0*/  @!P0 SYNCS.PHASECHK.TRANS64 P0, [R3+URZ+0x60], R2 ;  /* 0x00006002030085a7 */ /* 0x000e64000800007f */
[----:B-1----:R-:W-:Y:S05]  /*112f0*/  @!P0 BRA `(.L_x_460) ;  /* 0xfffffffc00f08947 */ /* 0x002fea000383ffff */
[----:B------:R-:W-:Y:S05]  /*11300*/  BRA `(.L_x_561) ;  /* 0xffffffc000547947 */ /* 0x000fea000383ffff */
.L_x_469:
[----:B---3--:R3:W4:Y:S02]  /*11310*/  SYNCS.PHASECHK.TRANS64.TRYWAIT P0, [R3+URZ+0x34840], R2 ;  /* 0x03484002030075a7 */ /* 0x008724000800017f */
[----:B----4-:R-:W-:Y:S05]  /*11320*/  @!P0 NANOSLEEP.SYNCS 0x989680 ;  /* 0x009896800000895d */ /* 0x010fea0003900000 */
[----:B------:R-:W4:Y:S02]  /*11330*/  @!P0 SYNCS.PHASECHK.TRANS64 P0, [R3+URZ+0x34840], R2 ;  /* 0x03484002030085a7 */ /* 0x000f24000800007f */
[----:B----4-:R-:W-:Y:S05]  /*11340*/  @!P0 BRA `(.L_x_469) ;  /* 0xfffffffc00f08947 */ /* 0x010fea000383ffff */
[----:B------:R-:W-:Y:S05]  /*11350*/  BRA `(.L_x_562) ;  /* 0xffffffc800007947 */ /* 0x000fea000383ffff */
.L_x_476:
[----:B--2---:R2:W3:Y:S02]  /*11360*/  SYNCS.PHASECHK.TRANS64.TRYWAIT P0, [R2+URZ+0x60], R3 ;  /* 0x00006003020075a7 */ /* 0x0044e4000800017f */
[----:B---3--:R-:W-:Y:S05]  /*11370*/  @!P0 NANOSLEEP.SYNCS 0x989680 ;  /* 0x009896800000895d */ /* 0x008fea0003900000 */
[----:B------:R-:W3:Y:S02]  /*11380*/  @!P0 SYNCS.PHASECHK.TRANS64 P0, [R2+URZ+0x60], R3 ;  /* 0x00006003020085a7 */ /* 0x000ee4000800007f */
[----:B---3--:R-:W-:Y:S05]  /*11390*/  @!P0 BRA `(.L_x_476) ;  /* 0xfffffffc00f08947 */ /* 0x008fea000383ffff */
[----:B------:R-:W-:Y:S05]  /*113a0*/  BRA `(.L_x_563) ;  /* 0xffffffcc00187947 */ /* 0x000fea000383ffff */
.L_x_485:
[----:B----4-:R4:W0:Y:S02]  /*113b0*/  SYNCS.PHASECHK.TRANS64.TRYWAIT P0, [R2+URZ+0x34840], R3 ;  /* 0x03484003020075a7 */ /* 0x010824000800017f */
[----:B0-----:R-:W-:Y:S05]  /*113c0*/  @!P0 NANOSLEEP.SYNCS 0x989680 ;  /* 0x009896800000895d */ /* 0x001fea0003900000 */
[----:B------:R-:W0:Y:S02]  /*113d0*/  @!P0 SYNCS.PHASECHK.TRANS64 P0, [R2+URZ+0x34840], R3 ;  /* 0x03484003020085a7 */ /* 0x000e24000800007f */
[----:B0-----:R-:W-:Y:S05]  /*113e0*/  @!P0 BRA `(.L_x_485) ;  /* 0xfffffffc00f08947 */ /* 0x001fea000383ffff */
[----:B------:R-:W-:Y:S05]  /*113f0*/  BRA `(.L_x_564) ;  /* 0xffffffd000907947 */ /* 0x000fea000383ffff */
.L_x_492:
[----:B--2---:R2:W3:Y:S02]  /*11400*/  SYNCS.PHASECHK.TRANS64.TRYWAIT P0, [R2+URZ+0x60], R5 ;  /* 0x00006005020075a7 */ /* 0x0044e4000800017f */
[----:B---3--:R-:W-:Y:S05]  /*11410*/  @!P0 NANOSLEEP.SYNCS 0x989680 ;  /* 0x009896800000895d */ /* 0x008fea0003900000 */
[----:B------:R-:W3:Y:S02]  /*11420*/  @!P0 SYNCS.PHASECHK.TRANS64 P0, [R2+URZ+0x60], R5 ;  /* 0x00006005020085a7 */ /* 0x000ee4000800007f */
[----:B---3--:R-:W-:Y:S05]  /*11430*/  @!P0 BRA `(.L_x_492) ;  /* 0xfffffffc00f08947 */ /* 0x008fea000383ffff */
[----:B------:R-:W-:Y:S05]  /*11440*/  BRA `(.L_x_565) ;  /* 0xffffffd400a87947 */ /* 0x000fea000383ffff */
.L_x_503:
[----:B0-----:R0:W2:Y:S02]  /*11450*/  SYNCS.PHASECHK.TRANS64.TRYWAIT P0, [R0+URZ+0x34860], R2 ;  /* 0x03486002000075a7 */ /* 0x0010a4000800017f */
[----:B--2---:R-:W-:Y:S05]  /*11460*/  @!P0 NANOSLEEP.SYNCS 0x989680 ;  /* 0x009896800000895d */ /* 0x004fea0003900000 */
[----:B------:R-:W2:Y:S02]  /*11470*/  @!P0 SYNCS.PHASECHK.TRANS64 P0, [R0+URZ+0x34860], R2 ;  /* 0x03486002000085a7 */ /* 0x000ea4000800007f */
[----:B--2---:R-:W-:Y:S05]  /*11480*/  @!P0 BRA `(.L_x_503) ;  /* 0xfffffffc00f08947 */ /* 0x004fea000383ffff */
[----:B------:R-:W-:Y:S05]  /*11490*/  BRA `(.L_x_566) ;  /* 0xffffffdc00047947 */ /* 0x000fea000383ffff */
.L_x_510:
[----:B------:R-:W-:Y:S01]  /*114a0*/  BSSY B0, `(.L_x_567) ;  /* 0x0000008000007945 */ /* 0x000fe20003800000 */
[----:B------:R-:W-:Y:S01]  /*114b0*/  MOV R13, R16 ;  /* 0x00000010000d7202 */ /* 0x000fe20000000f00 */
[----:B------:R-:W-:Y:S02]  /*114c0*/  IMAD.MOV.U32 R12, RZ, RZ, RZ ;  /* 0x000000ffff0c7224 */ /* 0x000fe400078e00ff */
[----:B------:R-:W-:Y:S02]  /*114d0*/  IMAD.MOV.U32 R11, RZ, RZ, 0x1f ;  /* 0x0000001fff0b7424 */ /* 0x000fe400078e00ff */
[----:B------:R-:W-:-:S07]  /*114e0*/  IMAD.MOV.U32 R15, RZ, RZ, -0x1 ;  /* 0xffffffffff0f7424 */ /* 0x000fce00078e00ff */
[----:B-----5:R-:W-:Y:S05]  /*114f0*/  WARPSYNC.COLLECTIVE R15, `(.L_x_568) ;  /* 0x000000000f087348 */ /* 0x020fea0003c00000 */
[----:B------:R0:W1:Y:S02]  /*11500*/  SHFL.IDX P6, R14, R13, R12, R11 ;  /* 0x0000000c0d0e7389 */ /* 0x00006400000c000b */
[----:B01---5:R-:W-:Y:S01]  /*11510*/  ENDCOLLECTIVE ;  /* 0x000000000000791b */ /* 0x023fe20003800000 */
.L_x_568:
[----:B------:R-:W-:Y:S05]  /*11520*/  BSYNC B0 ;  /* 0x0000000000007941 */ /* 0x000fea0003800000 */
.L_x_567:
[----:B------:R-:W-:Y:S02]  /*11530*/  IMAD.MOV.U32 R13, RZ, RZ, R16 ;  /* 0x000000ffff0d7224 */ /* 0x000fe400078e0010 */
[----:B------:R-:W-:Y:S02]  /*11540*/  IMAD.MOV.U32 R12, RZ, RZ, 0x1 ;  /* 0x00000001ff0c7424 */ /* 0x000fe400078e00ff */
[----:B------:R-:W-:Y:S02]  /*11550*/  IMAD.MOV.U32 R11, RZ, RZ, 0x1f ;  /* 0x0000001fff0b7424 */ /* 0x000fe400078e00ff */
[----:B------:R-:W-:Y:S02]  /*11560*/  IMAD.MOV.U32 R15, RZ, RZ, -0x1 ;  /* 0xffffffffff0f7424 */ /* 0x000fe400078e00ff */
[----:B------:R-:W-:Y:S02]  /*11570*/  IMAD.IADD R5, R19, 0x1, R7 ;  /* 0x0000000113057824 */ /* 0x000fe400078e0207 */
[----:B------:R-:W-:-:S07]  /*11580*/  IMAD.MOV.U32 R0, RZ, RZ, R14 ;  /* 0x000000ffff007224 */ /* 0x000fce00078e000e */
[----:B------:R-:W-:Y:S05]  /*11590*/  WARPSYNC.COLLECTIVE R15, `(.L_x_569) ;  /* 0x000000000f087348 */ /* 0x000fea0003c00000 */
[----:B------:R0:W1:Y:S02]  /*115a0*/  SHFL.IDX P6, R14, R13, R12, R11 ;  /* 0x0000000c0d0e7389 */ /* 0x00006400000c000b */
[----:B01----:R-:W-:Y:S01]  /*115b0*/  ENDCOLLECTIVE ;  /* 0x000000000000791b */ /* 0x003fe20003800000 */
.L_x_569:
[----:B------:R-:W-:Y:S01]  /*115c0*/  ULDC UR4, c[0x0][0xc3c] ;  /* 0x00030f0000047ab9 */ /* 0x000fe20000000800 */
[----:B------:R-:W-:Y:S01]  /*115d0*/  ULDC.64 UR6, c[0x0][0x208] ;  /* 0x0000820000067ab9 */ /* 0x000fe20000000a00 */
[----:B------:R-:W-:-:S13]  /*115e0*/  ISETP.GE.OR P1, PT, R5, UR4, !P0 ;  /* 0x0000000405007c0c */ /* 0x000fda000c726670 */
[----:B------:R-:W0:Y:S01]  /*115f0*/  @!P1 LDC.64 R2, c[0x0][0xc80] ;  /* 0x00032000ff029b82 */ /* 0x000e220000000a00 */
[----:B------:R-:W-:Y:S01]  /*11600*/  IMAD.MOV.U32 R11, RZ, RZ, RZ ;  /* 0x000000ffff0b7224 */ /* 0x000fe200078e00ff */
[----:B------:R-:W-:Y:S01]  /*11610*/  MOV R4, R14 ;  /* 0x0000000e00047202 */ /* 0x000fe20000000f00 */
[----:B0-----:R-:W-:-:S06]  /*11620*/  @!P1 IMAD.WIDE R2, R5, 0x4, R2 ;  /* 0x0000000405029825 */ /* 0x001fcc00078e0202 */
[----:B------:R0:W2:Y:S01]  /*11630*/  @!P1 LDG.E R3, desc[UR6][R2.64] ;  /* 0x0000000602039981 */ /* 0x0000a2000c1e1900 */
[C---:B------:R-:W-:Y:S02]  /*11640*/  ISETP.GE.U32.AND P2, PT, R7.reuse, 0x2, PT ;  /* 0x000000020700780c */ /* 0x040fe40003f46070 */
[C---:B------:R-:W-:Y:S02]  /*11650*/  ISETP.GE.U32.AND P3, PT, R7.reuse, 0x4, PT ;  /* 0x000000040700780c */ /* 0x040fe40003f66070 */
[C---:B------:R-:W-:Y:S02]  /*11660*/  ISETP.GE.U32.AND P4, PT, R7.reuse, 0x8, PT ;  /* 0x000000080700780c */ /* 0x040fe40003f86070 */
[C---:B------:R-:W-:Y:S01]  /*11670*/  ISETP.GE.U32.AND P5, PT, R7.reuse, 0x10, PT ;  /* 0x000000100700780c */ /* 0x040fe20003fa6070 */
[----:B0-----:R-:W-:Y:S02]  /*11680*/  IMAD.MOV.U32 R2, RZ, RZ, RZ ;  /* 0x000000ffff027224 */ /* 0x001fe400078e00ff */
[----:B--2---:R-:W-:Y:S01]  /*11690*/  @!P1 IMAD.MOV.U32 R2, RZ, RZ, R3 ;  /* 0x000000ffff029224 */ /* 0x004fe200078e0003 */
[----:B------:R-:W-:-:S03]  /*116a0*/  ISETP.NE.AND P1, PT, R7, RZ, PT ;  /* 0x000000ff0700720c */ /* 0x000fc60003f25270 */
[----:B------:R-:W-:-:S10]  /*116b0*/  IMAD.MOV.U32 R13, RZ, RZ, R2 ;  /* 0x000000ffff0d7224 */ /* 0x000fd400078e0002 */
[----:B------:R-:W-:Y:S05]  /*116c0*/  WARPSYNC.COLLECTIVE R15, `(.L_x_570) ;  /* 0x000000000f087348 */ /* 0x000fea0003c00000 */
[----:B------:R0:W1:Y:S02]  /*116d0*/  SHFL.UP P6, R14, R13, R12, R11 ;  /* 0x0400000c0d0e7389 */ /* 0x00006400000c000b */
[----:B01----:R-:W-:Y:S01]  /*116e0*/  ENDCOLLECTIVE ;  /* 0x000000000000791b */ /* 0x003fe20003800000 */
.L_x_570:
[----:B------:R-:W-:Y:S01]  /*116f0*/  MOV R12, 0x2 ;  /* 0x00000002000c7802 */ /* 0x000fe20000000f00 */
[----:B------:R-:W-:-:S05]  /*11700*/  IMAD.MOV.U32 R3, RZ, RZ, R14 ;  /* 0x000000ffff037224 */ /* 0x000fca00078e000e */
[----:B------:R-:W-:-:S05]  /*11710*/  SEL R5, R3, RZ, P1 ;  /* 0x000000ff03057207 */ /* 0x000fca0000800000 */
[----:B------:R-:W-:-:S04]  /*11720*/  IMAD.IADD R3, R2, 0x1, R5 ;  /* 0x0000000102037824 */ /* 0x000fc800078e0205 */
[----:B------:R-:W-:-:S07]  /*11730*/  IMAD.MOV.U32 R13, RZ, RZ, R3 ;  /* 0x000000ffff0d7224 */ /* 0x000fce00078e0003 */
[----:B------:R-:W-:Y:S05]  /*11740*/  WARPSYNC.COLLECTIVE R15, `(.L_x_571) ;  /* 0x000000000f087348 */ /* 0x000fea0003c00000 */
[----:B------:R0:W1:Y:S02]  /*11750*/  SHFL.UP P6, R14, R13, R12, R11 ;  /* 0x0400000c0d0e7389 */ /* 0x00006400000c000b */
[----:B01----:R-:W-:Y:S01]  /*11760*/  ENDCOLLECTIVE ;  /* 0x000000000000791b */ /* 0x003fe20003800000 */
.L_x_571:
[----:B------:R-:W-:Y:S02]  /*11770*/  IMAD.MOV.U32 R12, RZ, RZ, 0x4 ;  /* 0x00000004ff0c7424 */ /* 0x000fe400078e00ff */
[----:B------:R-:W-:-:S05]  /*11780*/  IMAD.MOV.U32 R5, RZ, RZ, R14 ;  /* 0x000000ffff057224 */ /* 0x000fca00078e000e */
[----:B------:R-:W-:-:S05]  /*11790*/  SEL R5, R5, RZ, P2 ;  /* 0x000000ff05057207 */ /* 0x000fca0001000000 */
[----:B------:R-:W-:-:S04]  /*117a0*/  IMAD.IADD R3, R3, 0x1, R5 ;  /* 0x0000000103037824 */ /* 0x000fc800078e0205 */
[----:B------:R-:W-:-:S07]  /*117b0*/  IMAD.MOV.U32 R13, RZ, RZ, R3 ;  /* 0x000000ffff0d7224 */ /* 0x000fce00078e0003 */
[----:B------:R-:W-:Y:S05]  /*117c0*/  WARPSYNC.COLLECTIVE R15, `(.L_x_572) ;  /* 0x000000000f087348 */ /* 0x000fea0003c00000 */
[----:B------:R0:W1:Y:S02]  /*117d0*/  SHFL.UP P6, R14, R13, R12, R11 ;  /* 0x0400000c0d0e7389 */ /* 0x00006400000c000b */
[----:B01----:R-:W-:Y:S01]  /*117e0*/  ENDCOLLECTIVE ;  /* 0x000000000000791b */ /* 0x003fe20003800000 */
.L_x_572:
        /* <DEDUP_REMOVED lines=8> */
.L_x_573:
[----:B------:R-:W-:Y:S01]  /*11870*/  IMAD.MOV.U32 R12, RZ, RZ, 0x10 ;  /* 0x00000010ff0c7424 */ /* 0x000fe200078e00ff */
[----:B------:R-:W-:-:S04]  /*11880*/  MOV R5, R14 ;  /* 0x0000000e00057202 */ /* 0x000fc80000000f00 */
[----:B------:R-:W-:-:S05]  /*11890*/  SEL R5, R5, RZ, P4 ;  /* 0x000000ff05057207 */ /* 0x000fca0002000000 */
[----:B------:R-:W-:-:S04]  /*118a0*/  IMAD.IADD R3, R3, 0x1, R5 ;  /* 0x0000000103037824 */ /* 0x000fc800078e0205 */
[----:B------:R-:W-:-:S07]  /*118b0*/  IMAD.MOV.U32 R13, RZ, RZ, R3 ;  /* 0x000000ffff0d7224 */ /* 0x000fce00078e0003 */
[----:B------:R-:W-:Y:S05]  /*118c0*/  WARPSYNC.COLLECTIVE R15, `(.L_x_574) ;  /* 0x000000000f087348 */ /* 0x000fea0003c00000 */
[----:B------:R0:W1:Y:S02]  /*118d0*/  SHFL.UP P6, R14, R13, R12, R11 ;  /* 0x0400000c0d0e7389 */ /* 0x00006400000c000b */
[----:B01----:R-:W-:Y:S01]  /*118e0*/  ENDCOLLECTIVE ;  /* 0x000000000000791b */ /* 0x003fe20003800000 */
.L_x_574:
[----:B------:R-:W-:Y:S02]  /*118f0*/  IMAD.MOV.U32 R12, RZ, RZ, 0x1f ;  /* 0x0000001fff0c7424 */ /* 0x000fe400078e00ff */
[----:B------:R-:W-:Y:S02]  /*11900*/  IMAD.MOV.U32 R11, RZ, RZ, 0x1f ;  /* 0x0000001fff0b7424 */ /* 0x000fe400078e00ff */
[----:B------:R-:W-:-:S05]  /*11910*/  IMAD.MOV.U32 R5, RZ, RZ, R14 ;  /* 0x000000ffff057224 */ /* 0x000fca00078e000e */
[----:B------:R-:W-:-:S05]  /*11920*/  SEL R5, R5, RZ, P5 ;  /* 0x000000ff05057207 */ /* 0x000fca0002800000 */
[----:B------:R-:W-:-:S04]  /*11930*/  IMAD.IADD R3, R3, 0x1, R5 ;  /* 0x0000000103037824 */ /* 0x000fc800078e0205 */
[----:B------:R-:W-:-:S07]  /*11940*/  IMAD.MOV.U32 R13, RZ, RZ, R3 ;  /* 0x000000ffff0d7224 */ /* 0x000fce00078e0003 */
[----:B------:R-:W-:Y:S05]  /*11950*/  WARPSYNC.COLLECTIVE R15, `(.L_x_575) ;  /* 0x000000000f087348 */ /* 0x000fea0003c00000 */
[----:B------:R0:W1:Y:S02]  /*11960*/  SHFL.IDX P6, R14, R13, R12, R11 ;  /* 0x0000000c0d0e7389 */ /* 0x00006400000c000b */
[----:B01----:R-:W-:Y:S01]  /*11970*/  ENDCOLLECTIVE ;  /* 0x000000000000791b */ /* 0x003fe20003800000 */
.L_x_575:
[----:B------:R-:W-:Y:S01]  /*11980*/  MOV R6, R14 ;  /* 0x0000000e00067202 */ /* 0x000fe20000000f00 */
[----:B------:R-:W-:Y:S06]  /*11990*/  BRA `(.L_x_576) ;  /* 0xffffffdc00887947 */ /* 0x000fec000383ffff */
.L_x_515:
[----:B------:R-:W-:Y:S01]  /*119a0*/  BSSY B0, `(.L_x_577) ;  /* 0x0000008000007945 */ /* 0x000fe20003800000 */
[----:B-----5:R-:W-:Y:S02]  /*119b0*/  IMAD.MOV.U32 R13, RZ, RZ, R2 ;  /* 0x000000ffff0d7224 */ /* 0x020fe400078e0002 */
[----:B------:R-:W-:Y:S02]  /*119c0*/  IMAD.MOV.U32 R12, RZ, RZ, 0x1 ;  /* 0x00000001ff0c7424 */ /* 0x000fe400078e00ff */
[----:B------:R-:W-:Y:S02]  /*119d0*/  IMAD.MOV.U32 R11, RZ, RZ, RZ ;  /* 0x000000ffff0b7224 */ /* 0x000fe400078e00ff */
[----:B------:R-:W-:-:S07]  /*119e0*/  IMAD.MOV.U32 R15, RZ, RZ, -0x1 ;  /* 0xffffffffff0f7424 */ /* 0x000fce00078e00ff */
[----:B0-----:R-:W-:Y:S05]  /*119f0*/  WARPSYNC.COLLECTIVE R15, `(.L_x_578) ;  /* 0x000000000f087348 */ /* 0x001fea0003c00000 */
[----:B------:R1:W2:Y:S02]  /*11a00*/  SHFL.UP P6, R14, R13, R12, R11 ;  /* 0x0400000c0d0e7389 */ /* 0x0002a400000c000b */
[----:B012---:R-:W-:Y:S01]  /*11a10*/  ENDCOLLECTIVE ;  /* 0x000000000000791b */ /* 0x007fe20003800000 */
.L_x_578:
[----:B------:R-:W-:Y:S05]  /*11a20*/  BSYNC B0 ;  /* 0x0000000000007941 */ /* 0x000fea0003800000 */
.L_x_577:
[----:B------:R-:W-:Y:S01]  /*11a30*/  SEL R3, R14, RZ, P1 ;  /* 0x000000ff0e037207 */ /* 0x000fe20000800000 */
[----:B------:R-:W-:Y:S01]  /*11a40*/  IMAD.MOV.U32 R12, RZ, RZ, 0x2 ;  /* 0x00000002ff0c7424 */ /* 0x000fe200078e00ff */
[----:B------:R-:W-:Y:S01]  /*11a50*/  MOV R15, 0xffffffff ;  /* 0xffffffff000f7802 */ /* 0x000fe20000000f00 */
[----:B------:R-:W-:Y:S02]  /*11a60*/  IMAD.MOV.U32 R11, RZ, RZ, RZ ;  /* 0x000000ffff0b7224 */ /* 0x000fe400078e00ff */
[----:B------:R-:W-:-:S04]  /*11a70*/  IMAD.IADD R3, R2, 0x1, R3 ;  /* 0x0000000102037824 */ /* 0x000fc800078e0203 */
[----:B------:R-:W-:-:S07]  /*11a80*/  IMAD.MOV.U32 R13, RZ, RZ, R3 ;  /* 0x000000ffff0d7224 */ /* 0x000fce00078e0003 */
[----:B------:R-:W-:Y:S05]  /*11a90*/  WARPSYNC.COLLECTIVE R15, `(.L_x_579) ;  /* 0x000000000f087348 */ /* 0x000fea0003c00000 */
[----:B------:R0:W1:Y:S02]  /*11aa0*/  SHFL.UP P6, R14, R13, R12, R11 ;  /* 0x0400000c0d0e7389 */ /* 0x00006400000c000b */
[----:B01----:R-:W-:Y:S01]  /*11ab0*/  ENDCOLLECTIVE ;  /* 0x000000000000791b */ /* 0x003fe20003800000 */
.L_x_579:
        /* <DEDUP_REMOVED lines=8> */
.L_x_580:
        /* <DEDUP_REMOVED lines=8> */
.L_x_581:
        /* <DEDUP_REMOVED lines=8> */
.L_x_582:
        /* <DEDUP_REMOVED lines=9> */
.L_x_583:
[----:B------:R-:W-:Y:S01]  /*11cd0*/  MOV R6, R14 ;  /* 0x0000000e00067202 */ /* 0x000fe20000000f00 */
[----:B------:R-:W-:Y:S06]  /*11ce0*/  BRA `(.L_x_584) ;  /* 0xffffffdc00547947 */ /* 0x000fec000383ffff */
.L_x_517:
[----:B------:R-:W-:Y:S01]  /*11cf0*/  BSSY B0, `(.L_x_585) ;  /* 0x0000006000007945 */ /* 0x000fe20003800000 */
[----:B------:R-:W-:Y:S01]  /*11d00*/  PLOP3.LUT P6, PT, P6, PT, PT, 0x8, 0x0 ;  /* 0x000000000000781c */ /* 0x000fe200037ce170 */
[----:B------:R-:W-:-:S12]  /*11d10*/  IMAD.MOV.U32 R15, RZ, RZ, -0x1 ;  /* 0xffffffffff0f7424 */ /* 0x000fd800078e00ff */
[----:B0----5:R-:W-:Y:S05]  /*11d20*/  WARPSYNC.COLLECTIVE R15, `(.L_x_586) ;  /* 0x000000000f087348 */ /* 0x021fea0003c00000 */
[----:B------:R-:W-:Y:S01]  /*11d30*/  VOTE.ANY R14, PT, P6 ;  /* 0x00000000000e7806 */ /* 0x000fe200030e0100 */
[----:B0----5:R-:W-:Y:S06]  /*11d40*/  ENDCOLLECTIVE ;  /* 0x000000000000791b */ /* 0x021fec0003800000 */
.L_x_586:
[----:B------:R-:W-:Y:S05]  /*11d50*/  BSYNC B0 ;  /* 0x0000000000007941 */ /* 0x000fea0003800000 */
.L_x_585:
[----:B------:R-:W-:Y:S02]  /*11d60*/  IMAD.MOV.U32 R5, RZ, RZ, R14 ;  /* 0x000000ffff057224 */ /* 0x000fe400078e000e */
[----:B------:R-:W-:Y:S02]  /*11d70*/  IMAD.MOV.U32 R13, RZ, RZ, R2 ;  /* 0x000000ffff0d7224 */ /* 0x000fe400078e0002 */
[----:B------:R-:W0:Y:S01]  /*11d80*/  POPC R4, R5 ;  /* 0x0000000500047309 */ /* 0x000e220000000000 */
[----:B------:R-:W-:Y:S02]  /*11d90*/  IMAD.MOV.U32 R11, RZ, RZ, 0x1f ;  /* 0x0000001fff0b7424 */ /* 0x000fe400078e00ff */
[----:B------:R-:W-:Y:S02]  /*11da0*/  IMAD.MOV.U32 R15, RZ, RZ, -0x1 ;  /* 0xffffffffff0f7424 */ /* 0x000fe400078e00ff */
[----:B0-----:R-:W-:-:S07]  /*11db0*/  IMAD.MOV.U32 R12, RZ, RZ, R4 ;  /* 0x000000ffff0c7224 */ /* 0x001fce00078e0004 */
[----:B------:R-:W-:Y:S05]  /*11dc0*/  WARPSYNC.COLLECTIVE R15, `(.L_x_587) ;  /* 0x000000000f087348 */ /* 0x000fea0003c00000 */
[----:B------:R0:W1:Y:S02]  /*11dd0*/  SHFL.IDX P6, R14, R13, R12, R11 ;  /* 0x0000000c0d0e7389 */ /* 0x00006400000c000b */
[----:B01----:R-:W-:Y:S01]  /*11de0*/  ENDCOLLECTIVE ;  /* 0x000000000000791b */ /* 0x003fe20003800000 */
.L_x_587:
[----:B------:R-:W-:Y:S01]  /*11df0*/  IMAD.MOV.U32 R17, RZ, RZ, R14 ;  /* 0x000000ffff117224 */ /* 0x000fe200078e000e */
[----:B------:R-:W-:Y:S06]  /*11e00*/  BRA `(.L_x_588) ;  /* 0xffffffdc00447947 */ /* 0x000fec000383ffff */
.L_x_519:
[----:B------:R-:W-:Y:S01]  /*11e10*/  BSSY B0, `(.L_x_589) ;  /* 0x0000007000007945 */ /* 0x000fe20003800000 */
[----:B------:R-:W-:Y:S01]  /*11e20*/  IMAD.MOV.U32 R13, RZ, RZ, R3 ;  /* 0x000000ffff0d7224 */ /* 0x000fe200078e0003 */
[----:B------:R-:W-:Y:S01]  /*11e30*/  MOV R11, 0x1f ;  /* 0x0000001f000b7802 */ /* 0x000fe20000000f00 */
[----:B------:R-:W-:-:S07]  /*11e40*/  IMAD.MOV.U32 R15, RZ, RZ, -0x1 ;  /* 0xffffffffff0f7424 */ /* 0x000fce00078e00ff */
[----:B0-2--5:R-:W-:Y:S05]  /*11e50*/  WARPSYNC.COLLECTIVE R15, `(.L_x_590) ;  /* 0x000000000f087348 */ /* 0x025fea0003c00000 */
[----:B------:R1:W3:Y:S02]  /*11e60*/  SHFL.IDX P6, R14, R13, R12, R11 ;  /* 0x0000000c0d0e7389 */ /* 0x0002e400000c000b */
[----:B0123-5:R-:W-:Y:S01]  /*11e70*/  ENDCOLLECTIVE ;  /* 0x000000000000791b */ /* 0x02ffe20003800000 */
.L_x_590:
[----:B------:R-:W-:Y:S05]  /*11e80*/  BSYNC B0 ;  /* 0x0000000000007941 */ /* 0x000fea0003800000 */
.L_x_589:
[----:B------:R-:W-:Y:S01]  /*11e90*/  IMAD.MOV.U32 R2, RZ, RZ, R14 ;  /* 0x000000ffff027224 */ /* 0x000fe200078e000e */
[----:B------:R-:W-:Y:S06]  /*11ea0*/  BRA `(.L_x_518) ;  /* 0xffffffdc00387947 */ /* 0x000fec000383ffff */
.L_x_523:
[----:B0-----:R0:W2:Y:S02]  /*11eb0*/  SYNCS.PHASECHK.TRANS64.TRYWAIT P0, [R0+URZ+0x34820], R3 ;  /* 0x03482003000075a7 */ /* 0x0010a4000800017f */
[----:B--2---:R-:W-:Y:S05]  /*11ec0*/  @!P0 NANOSLEEP.SYNCS 0x989680 ;  /* 0x009896800000895d */ /* 0x004fea0003900000 */
[----:B------:R-:W2:Y:S02]  /*11ed0*/  @!P0 SYNCS.PHASECHK.TRANS64 P0, [R0+URZ+0x34820], R3 ;  /* 0x03482003000085a7 */ /* 0x000ea4000800007f */
[----:B--2---:R-:W-:Y:S05]  /*11ee0*/  @!P0 BRA `(.L_x_523) ;  /* 0xfffffffc00f08947 */ /* 0x004fea000383ffff */
[----:B------:R-:W-:Y:S05]  /*11ef0*/  BRA `(.L_x_591) ;  /* 0xffffffe0002c7947 */ /* 0x000fea000383ffff */
.L_x_524:
        /* <DEDUP_REMOVED lines=8> */
[----:B01--45:R-:W-:Y:S05]  /*11f80*/  WARPSYNC.COLLECTIVE R15, `(.L_x_593) ;  /* 0x000000000f087348 */ /* 0x033fea0003c00000 */
[----:B------:R2:W3:Y:S02]  /*11f90*/  SHFL.IDX P6, R14, R13, R12, R11 ;  /* 0x0000000c0d0e7389 */ /* 0x0004e400000c000b */
[----:B012345:R-:W-:Y:S01]  /*11fa0*/  ENDCOLLECTIVE ;  /* 0x000000000000791b */ /* 0x03ffe20003800000 */
.L_x_593:
[----:B------:R-:W-:Y:S05]  /*11fb0*/  BSYNC B0 ;  /* 0x0000000000007941 */ /* 0x000fea0003800000 */
.L_x_592:
[----:B------:R-:W-:Y:S05]  /*11fc0*/  BRA `(.L_x_594) ;  /* 0xffffffe000147947 */ /* 0x000fea000383ffff */
.L_x_527:
[----:B------:R-:W-:Y:S01]  /*11fd0*/  BSSY B1, `(.L_x_595) ;  /* 0x0000006000017945 */ /* 0x000fe20003800000 */
[----:B------:R-:W-:-:S07]  /*11fe0*/  IMAD.MOV.U32 R15, RZ, RZ, -0x1 ;  /* 0xffffffffff0f7424 */ /* 0x000fce00078e00ff */
[----:B012-45:R-:W-:Y:S05]  /*11ff0*/  WARPSYNC.COLLECTIVE R15, `(.L_x_596) ;  /* 0x000000000f0c7348 */ /* 0x037fea0003c00000 */
[----:B------:R-:W-:Y:S02]  /*12000*/  ELECT P6, UR62, PT ;  /* 0x00000000003e782f */ /* 0x000fe400038c0000 */
[----:B------:R-:W-:Y:S01]  /*12010*/  MOV R14, UR62 ;  /* 0x0000003e000e7c02 */ /* 0x000fe20008000f00 */
[----:B012-45:R-:W-:Y:S10]  /*12020*/  ENDCOLLECTIVE ;  /* 0x000000000000791b */ /* 0x037ff40003800000 */
.L_x_596:
[----:B------:R-:W-:Y:S05]  /*12030*/  BSYNC B1 ;  /* 0x0000000000017941 */ /* 0x000fea0003800000 */
.L_x_595:
[----:B------:R-:W-:Y:S05]  /*12040*/  BRA `(.L_x_597) ;  /* 0xffffffe0000c7947 */ /* 0x000fea000383ffff */
.L_x_529:
[----:B0-----:R0:W1:Y:S02]  /*12050*/  SYNCS.PHASECHK.TRANS64.TRYWAIT P0, [R6+URZ], R5 ;  /* 0x00000005060075a7 */ /* 0x001064000800017f */
[----:B-1----:R-:W-:Y:S05]  /*12060*/  @!P0 NANOSLEEP.SYNCS 0x989680 ;  /* 0x009896800000895d */ /* 0x002fea0003900000 */
[----:B------:R-:W1:Y:S02]  /*12070*/  @!P0 SYNCS.PHASECHK.TRANS64 P0, [R6+URZ], R5 ;  /* 0x00000005060085a7 */ /* 0x000e64000800007f */
[----:B-1----:R-:W-:Y:S05]  /*12080*/  @!P0 BRA `(.L_x_529) ;  /* 0xfffffffc00f08947 */ /* 0x002fea000383ffff */
[----:B------:R-:W-:Y:S05]  /*12090*/  BRA `(.L_x_598) ;  /* 0xffffffe000507947 */ /* 0x000fea000383ffff */
.L_x_530:
[----:B-1----:R1:W2:Y:S02]  /*120a0*/  SYNCS.PHASECHK.TRANS64.TRYWAIT P0, [R7+URZ], R2 ;  /* 0x00000002070075a7 */ /* 0x0022a4000800017f */
[----:B--2---:R-:W-:Y:S05]  /*120b0*/  @!P0 NANOSLEEP.SYNCS 0x989680 ;  /* 0x009896800000895d */ /* 0x004fea0003900000 */
[----:B------:R-:W2:Y:S02]  /*120c0*/  @!P0 SYNCS.PHASECHK.TRANS64 P0, [R7+URZ], R2 ;  /* 0x00000002070085a7 */ /* 0x000ea4000800007f */
[----:B--2---:R-:W-:Y:S05]  /*120d0*/  @!P0 BRA `(.L_x_530) ;  /* 0xfffffffc00f08947 */ /* 0x004fea000383ffff */
[----:B------:R-:W-:Y:S05]  /*120e0*/  BRA `(.L_x_599) ;  /* 0xffffffe000447947 */ /* 0x000fea000383ffff */
.L_x_532:
[----:B--2---:R2:W3:Y:S02]  /*120f0*/  SYNCS.PHASECHK.TRANS64.TRYWAIT P0, [R4+URZ], R5 ;  /* 0x00000005040075a7 */ /* 0x0044e4000800017f */
[----:B---3--:R-:W-:Y:S05]  /*12100*/  @!P0 NANOSLEEP.SYNCS 0x989680 ;  /* 0x009896800000895d */ /* 0x008fea0003900000 */
[----:B------:R-:W3:Y:S02]  /*12110*/  @!P0 SYNCS.PHASECHK.TRANS64 P0, [R4+URZ], R5 ;  /* 0x00000005040085a7 */ /* 0x000ee4000800007f */
[----:B---3--:R-:W-:Y:S05]  /*12120*/  @!P0 BRA `(.L_x_532) ;  /* 0xfffffffc00f08947 */ /* 0x008fea000383ffff */
[----:B------:R-:W-:Y:S05]  /*12130*/  BRA `(.L_x_600) ;  /* 0xffffffe0004c7947 */ /* 0x000fea000383ffff */
.L_x_601:
        /* <DEDUP_REMOVED lines=12> */
.L_x_15276:


//--------------------- .text._ZN7cutlass13device_kernelIN5flash11enable_sm90INS1_16FlashAttnFwdSm90INS1_25CollectiveMainloopFwdSm90ILi2EN4cute5tupleIJNS5_1CILi1EEES8_S8_EEENS6_IJNS7_ILi128EEESA_NS7_ILi192EEEEEELi128ENS_10bfloat16_tEfNS_4arch4Sm90ELb0ELb0ELb1ELb1ELb0ELb1ELb0ELb1ELb1ELb1ELb0ELb0EEENS1_21CollectiveEpilogueFwdINS6_IJSA_SA_SA_EEES9_SD_SF_Li256ELb1ELb1ELb0ELb0EEENS1_36VarlenDynamicPersistentTileSchedulerILi128ELi128ELi256ELi128ELb0ELb1ELb1ELb0ELb1ELb1EEEEEEEEEvNT_6ParamsE --------------------------
	.section	.text._ZN7cutlass13device_kernelIN5flash11enable_sm90INS1_16FlashAttnFwdSm90INS1_25CollectiveMainloopFwdSm90ILi2EN4cute5tupleIJNS5_1CILi1EEES8_S8_EEENS6_IJNS7_ILi128EEESA_NS7_ILi192EEEEEELi128ENS_10bfloat16_tEfNS_4arch4Sm90ELb0ELb0ELb1ELb1ELb0ELb1ELb0ELb1ELb1ELb1ELb0ELb0EEENS1_21CollectiveEpilogueFwdINS6_IJSA_SA_SA_EEES9_SD_SF_Li256ELb1ELb1ELb0ELb0EEENS1_36VarlenDynamicPersistentTileSchedulerILi128ELi128ELi256ELi128ELb0ELb1ELb1ELb0ELb1ELb1EEEEEEEEEvNT_6ParamsE,"ax",@progbits
	.align	128
.text._ZN7cutlass13device_kernelIN5flash11enable_sm90INS1_16FlashAttnFwdSm90INS1_25CollectiveMainloopFwdSm90ILi2EN4cute5tupleIJNS5_1CILi1EEES8_S8_EEENS6_IJNS7_ILi128EEESA_NS7_ILi192EEEEEELi128ENS_10bfloat16_tEfNS_4arch4Sm90ELb0ELb0ELb1ELb1ELb0ELb1ELb0ELb1ELb1ELb1ELb0ELb0EEENS1_21CollectiveEpilogueFwdINS6_IJSA_SA_SA_EEES9_SD_SF_Li256ELb1ELb1ELb0ELb0EEENS1_36VarlenDynamicPersistentTileSchedulerILi128ELi128ELi256ELi128ELb0ELb1ELb1ELb0ELb1ELb1EEEEEEEEEvNT_6ParamsE:
        .type           _ZN7cutlass13device_kernelIN5flash11enable_sm90INS1_16FlashAttnFwdSm90INS1_25CollectiveMainloopFwdSm90ILi2EN4cute5tupleIJNS5_1CILi1EEES8_S8_EEENS6_IJNS7_ILi128EEESA_NS7_ILi192EEEEEELi128ENS_10bfloat16_tEfNS_4arch4Sm90ELb0ELb0ELb1ELb1ELb0ELb1ELb0ELb1ELb1ELb1ELb0ELb0EEENS1_21CollectiveEpilogueFwdINS6_IJSA_SA_SA_EEES9_SD_SF_Li256ELb1ELb1ELb0ELb0EEENS1_36VarlenDynamicPersistentTileSchedulerILi128ELi128ELi256ELi128ELb0ELb1ELb1ELb0ELb1ELb1EEEEEEEEEvNT_6ParamsE,@function
        .size           _ZN7cutlass13device_kernelIN5flash11enable_sm90INS1_16FlashAttnFwdSm90INS1_25CollectiveMainloopFwdSm90ILi2EN4cute5tupleIJNS5_1CILi1EEES8_S8_EEENS6_IJNS7_ILi128EEESA_NS7_ILi192EEEEEELi128ENS_10bfloat16_tEfNS_4arch4Sm90ELb0ELb0ELb1ELb1ELb0ELb1ELb0ELb1ELb1ELb1ELb0ELb0EEENS1_21CollectiveEpilogueFwdINS6_IJSA_SA_SA_EEES9_SD_SF_Li256ELb1ELb1ELb0ELb0EEENS1_36VarlenDynamicPersistentTileSchedulerILi128ELi128ELi256ELi128ELb0ELb1ELb1ELb0ELb1ELb1EEEEEEEEEvNT_6ParamsE,(.L_x_15277 - _ZN7cutlass13device_kernelIN5flash11enable_sm90INS1_16FlashAttnFwdSm90INS1_25CollectiveMainloopFwdSm90ILi2EN4cute5tupleIJNS5_1CILi1EEES8_S8_EEENS6_IJNS7_ILi128EEESA_NS7_ILi192EEEEEELi128ENS_10bfloat16_tEfNS_4arch4Sm90ELb0ELb0ELb1ELb1ELb0ELb1ELb0ELb1ELb1ELb1ELb0ELb0EEENS1_21CollectiveEpilogueFwdINS6_IJSA_SA_SA_EEES9_SD_SF_Li256ELb1ELb1ELb0ELb0EEENS1_36VarlenDynamicPersistentTileSchedulerILi128ELi128ELi256ELi128ELb0ELb1ELb1ELb0ELb1ELb1EEEEEEEEEvNT_6ParamsE)
        .other          _ZN7cutlass13device_kernelIN5flash11enable_sm90INS1_16FlashAttnFwdSm90INS1_25CollectiveMainloopFwdSm90ILi2EN4cute5tupleIJNS5_1CILi1EEES8_S8_EEENS6_IJNS7_ILi128EEESA_NS7_ILi192EEEEEELi128ENS_10bfloat16_tEfNS_4arch4Sm90ELb0ELb0ELb1ELb1ELb0ELb1ELb0ELb1ELb1ELb1ELb0ELb0EEENS1_21CollectiveEpilogueFwdINS6_IJSA_SA_SA_EEES9_SD_SF_Li256ELb1ELb1ELb0ELb0EEENS1_36VarlenDynamicPersistentTileSchedulerILi128ELi128ELi256ELi128ELb0ELb1ELb1ELb0ELb1ELb1EEEEEEEEEvNT_6ParamsE,@"STO_CUDA_ENTRY STV_DEFAULT"
_ZN7cutlass13device_kernelIN5flash11enable_sm90INS1_16FlashAttnFwdSm90INS1_25CollectiveMainloopFwdSm90ILi2EN4cute5tupleIJNS5_1CILi1EEES8_S8_EEENS6_IJNS7_ILi128EEESA_NS7_ILi192EEEEEELi128ENS_10bfloat16_tEfNS_4arch4Sm90ELb0ELb0ELb1ELb1ELb0ELb1ELb0ELb1ELb1ELb1ELb0ELb0EEENS1_21CollectiveEpilogueFwdINS6_IJSA_SA_SA_EEES9_SD_SF_Li256ELb1ELb1ELb0ELb0EEENS1_36VarlenDynamicPersistentTileSchedulerILi128ELi128ELi256ELi128ELb0ELb1ELb1ELb0ELb1ELb1EEEEEEEEEvNT_6ParamsE:
[----:B------:R-:W0:Y:S02]  /*0000*/  LDC R1, c[0x0][0x28] ;  /* 0x00000a00ff017b82 */ /* 0x000e240000000800 */
[----:B0-----:R-:W-:Y:S01]  /*0010*/  VIADD R1, R1, 0xffffff70 ;  /* 0xffffff7001017836 */ /* 0x001fe20000000000 */
[----:B------:R-:W0:Y:S01]  /*0020*/  S2R R0, SR_TID.X ;  /* 0x0000000000007919 */ /* 0x000e220000002100 */
[----:B------:R-:W-:Y:S01]  /*0030*/  ELECT P0, URZ, PT ;  /* 0x00000000003f782f */ /* 0x000fe20003800000 */
[----:B------:R-:W-:Y:S01]  /*0040*/  BSSY B0, `(.L_x_602) ;  /* 0x0000014000007945 */ /* 0x000fe20003800000 */
[--C-:B0-----:R-:W-:Y:S02]  /*0050*/  SHF.R.U32.HI R2, RZ, 0x5, R0.reuse ;  /* 0x00000005ff027819 */ /* 0x101fe40000011600 */
[----:B------:R-:W-:-:S03]  /*0060*/  SHF.R.U32.HI R4, RZ, 0x7, R0 ;  /* 0x00000007ff047819 */ /* 0x000fc60000011600 */
[----:B------:R-:W0:Y:S02]  /*0070*/  SHFL.IDX PT, R3, R2, RZ, 0x1f ;  /* 0x00001fff02037589 */ /* 0x000e2400000e0000 */
[----:B0-----:R-:W-:-:S13]  /*0080*/  ISETP.EQ.AND P0, PT, R3, RZ, P0 ;  /* 0x000000ff0300720c */ /* 0x001fda0000702270 */
[----:B------:R-:W-:Y:S05]  /*0090*/  @!P0 BRA `(.L_x_603) ;  /* 0x0000000000388947 */ /* 0x000fea0003800000 */
[----:B------:R-:W-:Y:S02]  /*00a0*/  ULDC.64 UR4, c[0x0][0x198] ;  /* 0x0000660000047ab9 */ /* 0x000fe40000000a00 */
[----:B------:R-:W-:Y:S02]  /*00b0*/  UIADD3 UR6, UP0, UR4, 0x370, URZ ;  /* 0x0000037004067890 */ /* 0x000fe4000ff1e03f */
[----:B------:R-:W-:Y:S02]  /*00c0*/  UIADD3 UR8, UP1, UR4, 0x470, URZ ;  /* 0x0000047004087890 */ /* 0x000fe4000ff3e03f */
[----:B------:R-:W-:Y:S02]  /*00d0*/  UIADD3 UR10, UP2, UR4, 0x570, URZ ;  /* 0x00000570040a7890 */ /* 0x000fe4000ff5e03f */
[----:B------:R-:W-:Y:S02]  /*00e0*/  UIADD3 UR4, UP3, UR4, 0x670, URZ ;  /* 0x0000067004047890 */ /* 0x000fe4000ff7e03f */
[----:B------:R-:W-:-:S02]  /*00f0*/  UIADD3.X UR7, URZ, UR5, URZ, UP0, !UPT ;  /* 0x000000053f077290 */ /* 0x000fc400087fe43f */
[----:B------:R-:W-:Y:S02]  /*0100*/  UIADD3.X UR9, URZ, UR5, URZ, UP1, !UPT ;  /* 0x000000053f097290 */ /* 0x000fe40008ffe43f */
[----:B------:R-:W-:Y:S02]  /*0110*/  UIADD3.X UR11, URZ, UR5, URZ, UP2, !UPT ;  /* 0x000000053f0b7290 */ /* 0x000fe400097fe43f */
[----:B------:R-:W-:-:S03]  /*0120*/  UIADD3.X UR5, URZ, UR5, URZ, UP3, !UPT ;  /* 0x000000053f057290 */ /* 0x000fc60009ffe43f */
[----:B------:R0:W-:Y:S02]  /*0130*/  UTMACCTL.PF [UR6] ;  /* 0x00000000060079b9 */ /* 0x0001e40008040000 */
[----:B------:R0:W-:Y:S02]  /*0140*/  UTMACCTL.PF [UR8] ;  /* 0x00000000080079b9 */ /* 0x0001e40008040000 */
[----:B------:R0:W-:Y:S02]  /*0150*/  UTMACCTL.PF [UR10] ;  /* 0x000000000a0079b9 */ /* 0x0001e40008040000 */
[----:B------:R0:W-:Y:S02]  /*0160*/  UTMACCTL.PF [UR4] ;  /* 0x00000000040079b9 */ /* 0x0001e40008040000 */
[----:B0-----:R-:W-:Y:S01]  /*0170*/  NOP ;  /* 0x0000000000007918 */ /* 0x001fe20000000000 */
.L_x_603:
[----:B------:R-:W-:Y:S05]  /*0180*/  BSYNC B0 ;  /* 0x0000000000007941 */ /* 0x000fea0003800000 */
.L_x_602:
        /* <DEDUP_REMOVED lines=41> */
.L_x_604:
        /* <DEDUP_REMOVED lines=22> */
.L_x_605:
        /* <DEDUP_REMOVED lines=18> */
.L_x_606:
        /* <DEDUP_REMOVED lines=22> */
.L_x_607:
        /* <DEDUP_REMOVED lines=22> */
.L_x_608:
[----:B0-----:R-:W-:Y:S01]  /*0960*/  UMOV UR4, 0x1 ;  /* 0x0000000100047882 */ /* 0x001fe20000000000 */
[----:B------:R-:W-:Y:S01]  /*0970*/  PLOP3.LUT P0, PT, PT, PT, UP0, 0x80, 0x0 ;  /* 0x000000000000781c */ /* 0x000fe20003f0f008 */
[----:B------:R-:W-:Y:S01]  /*0980*/  USEL UR4, UR4, 0x2, !UP0 ;  /* 0x0000000204047887 */ /* 0x000fe2000c000000 */
[----:B------:R-:W-:Y:S01]  /*0990*/  NOP ;  /* 0x0000000000007918 */ /* 0x000fe20000000000 */
[----:B------:R-:W-:Y:S01]  /*09a0*/  ULDC.64 UR42, c[0x0][0x208] ;  /* 0x00008200002a7ab9 */ /* 0x000fe20000000a00 */
[----:B------:R-:W-:Y:S03]  /*09b0*/  BSSY B9, `(.L_x_609) ;  /* 0x000203c000097945 */ /* 0x000fe60003800000 */
[----:B------:R-:W-:-:S05]  /*09c0*/  IMAD.U32 R3, RZ, RZ, UR4 ;  /* 0x00000004ff037e24 */ /* 0x000fca000f8e00ff */
[----:B------:R0:W-:Y:S01]  /*09d0*/  STL [R1+0x60], R3 ;  /* 0x0000600301007387 */ /* 0x0001e20000100800 */
[----:B-12-4-:R-:W-:Y:S06]  /*09e0*/  BAR.SYNC.DEFER_BLOCKING 0x0 ;  /* 0x0000000000007b1d */ /* 0x016fec0000010000 */
[----:B------:R-:W-:Y:S05]  /*09f0*/  @!P0 BRA `(.L_x_610) ;  /* 0x0000018800d88947 */ /* 0x000fea0003800000 */
.L_x_611:
        /* <DEDUP_REMOVED lines=8> */
[----:B-1----:R-:W-:-:S06]  /*0a80*/  ULEA UR4, UR5, UR4, 0x18 ;  /* 0x0000000405047291 */ /* 0x002fcc000f8ec03f */
[----:B------:R-:W-:Y:S01]  /*0a90*/  IMAD.U32 R2, RZ, RZ, UR4 ;  /* 0x00000004ff027e24 */ /* 0x000fe2000f8e00ff */
[----:B------:R-:W-:-:S04]  /*0aa0*/  ULDC UR4, c[0x0][0xc3c] ;  /* 0x00030f0000047ab9 */ /* 0x000fc80000000800 */
[----:B------:R-:W1:Y:S01]  /*0ab0*/  LDS.128 R124, [R2+0x348d0] ;  /* 0x0348d000027c7984 */ /* 0x000e620000000c00 */
[----:B------:R-:W-:Y:S06]  /*0ac0*/  BAR.ARV 0x4, 0x180 ;  /* 0x0106000000007b1d */ /* 0x000fec0000002000 */
[----:B-1----:R-:W-:-:S13]  /*0ad0*/  ISETP.GE.AND P0, PT, R127, UR4, PT ;  /* 0x000000047f007c0c */ /* 0x002fda000bf06270 */
[----:B------:R-:W-:Y:S05]  /*0ae0*/  @P0 BRA `(.L_x_612) ;  /* 0x0000020000a00947 */ /* 0x000fea0003800000 */
[----:B0-----:R-:W2:Y:S01]  /*0af0*/  LDL R3, [R1+0x60] ;  /* 0x0000600001037983 */ /* 0x001ea20000100800 */
[----:B------:R-:W-:Y:S01]  /*0b00*/  VIADD R11, R0, 0xffffff80 ;  /* 0xffffff80000b7836 */ /* 0x000fe20000000000 */
[----:B------:R-:W-:Y:S01]  /*0b10*/  R2UR UR61, R2 ;  /* 0x00000000023d72ca */ /* 0x000fe200000e0000 */
[----:B------:R-:W-:Y:S01]  /*0b20*/  IMAD.MOV.U32 R14, RZ, RZ, -0x2 ;  /* 0xfffffffeff0e7424 */ /* 0x000fe200078e00ff */
[----:B------:R-:W-:Y:S01]  /*0b30*/  MOV R196, RZ ;  /* 0x000000ff00c47202 */ /* 0x000fe20000000f00 */
[----:B------:R-:W-:Y:S01]  /*0b40*/  IMAD.MOV.U32 R204, RZ, RZ, RZ ;  /* 0x000000ffffcc7224 */ /* 0x000fe200078e00ff */
[----:B------:R-:W-:Y:S01]  /*0b50*/  SHF.R.S32.HI R0, RZ, 0x1f, R11 ;  /* 0x0000001fff007819 */ /* 0x000fe2000001140b */
[----:B------:R-:W-:Y:S02]  /*0b60*/  IMAD.MOV.U32 R16, RZ, RZ, RZ ;  /* 0x000000ffff107224 */ /* 0x000fe400078e00ff */
[----:B------:R-:W-:Y:S01]  /*0b70*/  IMAD.MOV.U32 R184, RZ, RZ, RZ ;  /* 0x000000ffffb87224 */ /* 0x000fe200078e00ff */
[CC--:B------:R-:W-:Y:S01]  /*0b80*/  LEA.HI R4, R0.reuse, R11.reuse, RZ, 0x7 ;  /* 0x0000000b00047211 */ /* 0x0c0fe200078f38ff */
[----:B------:R-:W-:Y:S01]  /*0b90*/  IMAD.MOV.U32 R194, RZ, RZ, RZ ;  /* 0x000000ffffc27224 */ /* 0x000fe200078e00ff */
[----:B------:R-:W-:-:S02]  /*0ba0*/  LEA.HI R8, R0, R11, RZ, 0x2 ;  /* 0x0000000b00087211 */ /* 0x000fc400078f10ff */
[----:B------:R-:W-:Y:S01]  /*0bb0*/  LOP3.LUT R214, R4, 0xffffff80, RZ, 0xc0, !PT ;  /* 0xffffff8004d67812 */ /* 0x000fe200078ec0ff */
[----:B------:R-:W-:Y:S01]  /*0bc0*/  UIADD3 UR61, UR61, 0x10400, URZ ;  /* 0x000104003d3d7890 */ /* 0x000fe2000fffe03f */
[----:B------:R-:W-:Y:S02]  /*0bd0*/  LEA.HI R192, R0, R11, RZ, 0x5 ;  /* 0x0000000b00c07211 */ /* 0x000fe400078f28ff */
[----:B------:R-:W-:Y:S01]  /*0be0*/  LOP3.LUT R209, R8, 0xfffffffc, RZ, 0xc0, !PT ;  /* 0xfffffffc08d17812 */ /* 0x000fe200078ec0ff */
[C---:B------:R-:W-:Y:S01]  /*0bf0*/  IMAD.IADD R214, R11.reuse, 0x1, -R214 ;  /* 0x000000010bd67824 */ /* 0x040fe200078e0ad6 */
[----:B------:R-:W-:Y:S02]  /*0c00*/  SHF.R.S32.HI R192, RZ, 0x5, R192 ;  /* 0x00000005ffc07819 */ /* 0x000fe400000114c0 */
[----:B------:R-:W-:Y:S01]  /*0c10*/  SHF.R.S32.HI R17, RZ, 0x2, R8 ;  /* 0x00000002ff117819 */ /* 0x000fe20000011408 */
[----:B------:R-:W-:Y:S01]  /*0c20*/  IMAD.IADD R209, R11, 0x1, -R209 ;  /* 0x000000010bd17824 */ /* 0x000fe200078e0ad1 */
[----:B------:R-:W-:-:S02]  /*0c30*/  SHF.R.S32.HI R7, RZ, 0x1f, R214 ;  /* 0x0000001fff077819 */ /* 0x000fc400000114d6 */
[----:B------:R-:W-:Y:S01]  /*0c40*/  SHF.R.S32.HI R8, RZ, 0x1f, R8 ;  /* 0x0000001fff087819 */ /* 0x000fe20000011408 */
[----:B------:R-:W-:Y:S01]  /*0c50*/  IMAD.SHL.U32 R22, R209, 0x4, RZ ;  /* 0x00000004d1167824 */ /* 0x000fe200078e00ff */
[----:B------:R-:W-:Y:S01]  /*0c60*/  SHF.R.S32.HI R231, RZ, 0x7, R4 ;  /* 0x00000007ffe77819 */ /* 0x000fe20000011404 */
[----:B------:R-:W-:Y:S01]  /*0c70*/  VIADD R205, R17, 0x40 ;  /* 0x0000004011cd7836 */ /* 0x000fe20000000000 */
[----:B------:R-:W-:Y:S01]  /*0c80*/  LEA.HI R8, R8, R17, RZ, 0x3 ;  /* 0x0000001108087211 */ /* 0x000fe200078f18ff */
[----:B------:R-:W-:Y:S01]  /*0c90*/  VIADD R186, R22, 0x20 ;  /* 0x0000002016ba7836 */ /* 0x000fe20000000000 */
[----:B------:R-:W-:Y:S01]  /*0ca0*/  LEA.HI R4, R4, R231, RZ, 0x1 ;  /* 0x000000e704047211 */ /* 0x000fe200078f08ff */
[----:B------:R-:W-:Y:S01]  /*0cb0*/  VIADD R188, R22, 0x40 ;  /* 0x0000004016bc7836 */ /* 0x000fe20000000000 */
[----:B------:R-:W-:Y:S01]  /*0cc0*/  LOP3.LUT R8, R8, 0xfffffff8, RZ, 0xc0, !PT ;  /* 0xfffffff808087812 */ /* 0x000fe200078ec0ff */
[--C-:B------:R-:W-:Y:S01]  /*0cd0*/  IMAD.IADD R10, R22, 0x1, R186.reuse ;  /* 0x00000001160a7824 */ /* 0x100fe200078e02ba */
[----:B------:R-:W-:Y:S01]  /*0ce0*/  LOP3.LUT R4, R4, 0x3fffffe, RZ, 0xc0, !PT ;  /* 0x03fffffe04047812 */ /* 0x000fe200078ec0ff */
[----:B------:R-:W-:Y:S01]  /*0cf0*/  IMAD.SHL.U32 R185, R205, 0x40, RZ ;  /* 0x00000040cdb97824 */ /* 0x000fe200078e00ff */
[----:B------:R-:W-:Y:S01]  /*0d00*/  SHF.R.S32.HI R217, RZ, 0x1f, R186 ;  /* 0x0000001fffd97819 */ /* 0x000fe200000114ba */
[----:B------:R-:W-:Y:S01]  /*0d10*/  IMAD.IADD R213, R17, 0x1, -R8 ;  /* 0x0000000111d57824 */ /* 0x000fe200078e0a08 */
[----:B------:R-:W-:Y:S01]  /*0d20*/  SHF.R.S32.HI R221, RZ, 0x1f, R188 ;  /* 0x0000001fffdd7819 */ /* 0x000fe200000114bc */
[----:B------:R-:W-:Y:S01]  /*0d30*/  IMAD.IADD R4, R231, 0x1, -R4 ;  /* 0x00000001e7047824 */ /* 0x000fe200078e0a04 */
[----:B------:R-:W-:Y:S01]  /*0d40*/  LOP3.LUT R185, R185, 0x1c0, RZ, 0xc0, !PT ;  /* 0x000001c0b9b97812 */ /* 0x000fe200078ec0ff */
[----:B------:R-:W-:Y:S01]  /*0d50*/  IMAD.SHL.U32 R191, R213, 0x40, RZ ;  /* 0x00000040d5bf7824 */ /* 0x000fe200078e00ff */
[----:B------:R-:W-:Y:S01]  /*0d60*/  SHF.L.U64.HI R217, R186, 0x1, R217 ;  /* 0x00000001bad97819 */ /* 0x000fe200000102d9 */
[----:B------:R-:W-:Y:S01]  /*0d70*/  IMAD.SHL.U32 R18, R209, 0x8, RZ ;  /* 0x00000008d1127824 */ /* 0x000fe200078e00ff */
[----:B------:R-:W-:Y:S01]  /*0d80*/  SHF.R.U32.HI R230, RZ, 0x3, R185 ;  /* 0x00000003ffe67819 */ /* 0x000fe200000116b9 */
[C---:B------:R-:W-:Y:S01]  /*0d90*/  VIADD R187, R22.reuse, 0x10 ;  /* 0x0000001016bb7836 */ /* 0x040fe20000000000 */
[----:B------:R-:W-:Y:S01]  /*0da0*/  LOP3.LUT R191, R191, 0x1c0, RZ, 0xc0, !PT ;  /* 0x000001c0bfbf7812 */ /* 0x000fe200078ec0ff */
[----:B------:R-:W-:Y:S01]  /*0db0*/  VIADD R189, R22, 0x30 ;  /* 0x0000003016bd7836 */ /* 0x000fe20000000000 */
[----:B------:R-:W-:Y:S01]  /*0dc0*/  SHF.L.U64.HI R221, R188, 0x1, R221 ;  /* 0x00000001bcdd7819 */ /* 0x000fe200000102dd */
[----:B------:R-:W-:Y:S01]  /*0dd0*/  VIADD R190, R22, 0x50 ;  /* 0x0000005016be7836 */ /* 0x000fe20000000000 */
[----:B------:R-:W-:Y:S01]  /*0de0*/  SHF.R.U32.HI R193, RZ, 0x3, R191 ;  /* 0x00000003ffc17819 */ /* 0x000fe200000116bf */
[----:B------:R-:W-:Y:S01]  /*0df0*/  IMAD.SHL.U32 R216, R187, 0x2, RZ ;  /* 0x00000002bbd87824 */ /* 0x000fe200078e00ff */
[----:B------:R-:W-:Y:S01]  /*0e00*/  SHF.R.S32.HI R20, RZ, 0x1f, R189 ;  /* 0x0000001fff147819 */ /* 0x000fe200000114bd */
[----:B------:R-:W-:Y:S01]  /*0e10*/  IMAD.SHL.U32 R218, R186, 0x2, RZ ;  /* 0x00000002bada7824 */ /* 0x000fe200078e00ff */
[----:B------:R-:W-:Y:S01]  /*0e20*/  SHF.R.S32.HI R223, RZ, 0x1f, R190 ;  /* 0x0000001fffdf7819 */ /* 0x000fe200000114be */
[C---:B------:R-:W-:Y:S01]  /*0e30*/  IMAD.SHL.U32 R220, R189.reuse, 0x2, RZ ;  /* 0x00000002bddc7824 */ /* 0x040fe200078e00ff */
[----:B------:R-:W-:Y:S01]  /*0e40*/  SHF.L.U64.HI R219, R189, 0x1, R20 ;  /* 0x00000001bddb7819 */ /* 0x000fe20000010214 */
[----:B------:R-:W-:Y:S01]  /*0e50*/  IMAD.SHL.U32 R222, R188, 0x2, RZ ;  /* 0x00000002bcde7824 */ /* 0x000fe200078e00ff */
[C---:B------:R-:W-:Y:S01]  /*0e60*/  SHF.L.U64.HI R223, R190.reuse, 0x1, R223 ;  /* 0x00000001bedf7819 */ /* 0x040fe200000102df */
[----:B------:R-:W-:Y:S01]  /*0e70*/  IMAD.SHL.U32 R224, R190, 0x2, RZ ;  /* 0x00000002bee07824 */ /* 0x000fe200078e00ff */
[----:B--2---:R-:W-:-:S02]  /*0e80*/  R2UR UR4, R3 ;  /* 0x00000000030472ca */ /* 0x004fc400000e0000 */
[CC--:B------:R-:W-:Y:S02]  /*0e90*/  LEA.HI R3, R0.reuse, R11.reuse, RZ, 0x4 ;  /* 0x0000000b00037211 */ /* 0x0c0fe400078f20ff */
[----:B------:R-:W-:Y:S02]  /*0ea0*/  LEA.HI R0, R0, R11, RZ, 0x3 ;  /* 0x0000000b00007211 */ /* 0x000fe400078f18ff */
[----:B------:R-:W-:Y:S02]  /*0eb0*/  SHF.R.S32.HI R6, RZ, 0x4, R3 ;  /* 0x00000004ff067819 */ /* 0x000fe40000011403 */
[----:B------:R-:W-:Y:S02]  /*0ec0*/  LOP3.LUT R199, R0, 0xfffffff8, RZ, 0xc0, !PT ;  /* 0xfffffff800c77812 */ /* 0x000fe400078ec0ff */
[C---:B------:R-:W-:Y:S02]  /*0ed0*/  LEA.HI R5, R3.reuse, R6, RZ, 0x1 ;  /* 0x0000000603057211 */ /* 0x040fe400078f08ff */
[----:B------:R-:W-:Y:S01]  /*0ee0*/  LOP3.LUT R3, R3, 0x3fffff0, RZ, 0xc0, !PT ;  /* 0x03fffff003037812 */ /* 0x000fe200078ec0ff */
[----:B------:R-:W-:Y:S01]  /*0ef0*/  IMAD.IADD R199, R11, 0x1, -R199 ;  /* 0x000000010bc77824 */ /* 0x000fe200078e0ac7 */
[----:B------:R-:W-:Y:S01]  /*0f00*/  LOP3.LUT R5, R5, 0x1ffffffe, RZ, 0xc0, !PT ;  /* 0x1ffffffe05057812 */ /* 0x000fe200078ec0ff */
[----:B------:R-:W-:Y:S01]  /*0f10*/  ULOP3.LUT UR37, UR4, 0x1, URZ, 0xfc, !UPT ;  /* 0x0000000104257892 */ /* 0x000fe2000f8efc3f */
[----:B------:R-:W-:Y:S01]  /*0f20*/  SHF.R.S32.HI R207, RZ, 0x3, R0 ;  /* 0x00000003ffcf7819 */ /* 0x000fe20000011400 */
[----:B------:R-:W-:-:S02]  /*0f30*/  IMAD.IADD R3, R11, 0x1, -R3 ;  /* 0x000000010b037824 */ /* 0x000fc400078e0a03 */
[----:B------:R-:W-:Y:S01]  /*0f40*/  IMAD.IADD R5, R6, 0x1, -R5 ;  /* 0x0000000106057824 */ /* 0x000fe200078e0a05 */
[CC--:B------:R-:W-:Y:S01]  /*0f50*/  LEA.HI R6, R7.reuse, R214.reuse, RZ, 0x2 ;  /* 0x000000d607067211 */ /* 0x0c0fe200078f10ff */
[----:B------:R-:W-:Y:S01]  /*0f60*/  IMAD R12, R192, 0x10, R3 ;  /* 0x00000010c00c7824 */ /* 0x000fe200078e0203 */
[----:B------:R-:W-:Y:S01]  /*0f70*/  LEA.HI R7, R7, R214, RZ, 0x5 ;  /* 0x000000d607077211 */ /* 0x000fe200078f28ff */
[----:B------:R-:W-:Y:S01]  /*0f80*/  IMAD.SHL.U32 R197, R199, 0x8, RZ ;  /* 0x00000008c7c57824 */ /* 0x000fe200078e00ff */
[----:B------:R-:W-:Y:S01]  /*0f90*/  LOP3.LUT R9, R6, 0x7ffffffc, RZ, 0xc0, !PT ;  /* 0x7ffffffc06097812 */ /* 0x000fe200078ec0ff */
[----:B------:R-:W-:Y:S01]  /*0fa0*/  IMAD R235, R12, 0x8, R5 ;  /* 0x000000080ceb7824 */ /* 0x000fe200078e0205 */
[----:B------:R-:W-:Y:S01]  /*0fb0*/  SHF.R.S32.HI R3, RZ, 0x2, R6 ;  /* 0x00000002ff037819 */ /* 0x000fe20000011406 */
[----:B------:R-:W-:Y:S01]  /*0fc0*/  IMAD.IADD R5, R22, 0x1, R188 ;  /* 0x0000000116057824 */ /* 0x000fe200078e02bc */
[----:B------:R-:W-:Y:S01]  /*0fd0*/  SHF.R.S32.HI R6, RZ, 0x1f, R6 ;  /* 0x0000001fff067819 */ /* 0x000fe20000011406 */
[----:B------:R-:W-:Y:S01]  /*0fe0*/  IMAD.IADD R9, R214, 0x1, -R9 ;  /* 0x00000001d6097824 */ /* 0x000fe200078e0a09 */
[----:B------:R-:W-:Y:S01]  /*0ff0*/  SHF.R.S32.HI R7, RZ, 0x5, R7 ;  /* 0x00000005ff077819 */ /* 0x000fe20000011407 */
[----:B------:R-:W-:Y:S01]  /*1000*/  VIADD R198, R197, 0x40 ;  /* 0x00000040c5c67836 */ /* 0x000fe20000000000 */
[----:B------:R-:W-:Y:S01]  /*1010*/  LEA.HI R6, R6, R3, RZ, 0x3 ;  /* 0x0000000306067211 */ /* 0x000fe200078f18ff */
[----:B------:R-:W-:Y:S01]  /*1020*/  IMAD R233, R9, R14, 0x80 ;  /* 0x0000008009e97424 */ /* 0x000fe200078e020e */
[----:B------:R-:W-:Y:S01]  /*1030*/  SHF.R.S32.HI R9, RZ, 0x1f, R10 ;  /* 0x0000001fff097819 */ /* 0x000fe2000001140a */
[----:B------:R-:W-:Y:S01]  /*1040*/  IMAD.SHL.U32 R235, R235, 0x8, RZ ;  /* 0x00000008ebeb7824 */ /* 0x000fe200078e00ff */
[----:B------:R-:W-:-:S02]  /*1050*/  LOP3.LUT R6, R6, 0xfffffff8, RZ, 0xc0, !PT ;  /* 0xfffffff806067812 */ /* 0x000fc400078ec0ff */
[CC--:B------:R-:W-:Y:S02]  /*1060*/  LEA.HI R12, R9.reuse, R10.reuse, RZ, 0x3 ;  /* 0x0000000a090c7211 */ /* 0x0c0fe400078f18ff */
[----:B------:R-:W-:Y:S01]  /*1070*/  LEA.HI R9, R9, R10, RZ, 0x6 ;  /* 0x0000000a09097211 */ /* 0x000fe200078f30ff */
[----:B------:R-:W-:Y:S01]  /*1080*/  IMAD.IADD R6, R3, 0x1, -R6 ;  /* 0x0000000103067824 */ /* 0x000fe200078e0a06 */
[----:B------:R-:W-:Y:S02]  /*1090*/  SHF.R.S32.HI R10, RZ, 0x1f, R5 ;  /* 0x0000001fff0a7819 */ /* 0x000fe40000011405 */
[----:B------:R-:W-:Y:S01]  /*10a0*/  LOP3.LUT R3, R185, 0x38, R12, 0xf8, !PT ;  /* 0x00000038b9037812 */ /* 0x000fe200078ef80c */
[----:B------:R-:W-:Y:S01]  /*10b0*/  IMAD R7, R7, 0x10, R6 ;  /* 0x0000001007077824 */ /* 0x000fe200078e0206 */
[----:B------:R-:W-:Y:S01]  /*10c0*/  SHF.R.S32.HI R6, RZ, 0x1f, R205 ;  /* 0x0000001fff067819 */ /* 0x000fe200000114cd */
[----:B------:R-:W-:Y:S01]  /*10d0*/  IMAD.SHL.U32 R9, R9, 0x80, RZ ;  /* 0x0000008009097824 */ /* 0x000fe200078e00ff */
[----:B------:R-:W-:Y:S01]  /*10e0*/  LEA.HI R212, R10, R5, RZ, 0x3 ;  /* 0x000000050ad47211 */ /* 0x000fe200078f18ff */
[----:B------:R-:W-:Y:S01]  /*10f0*/  IMAD R232, R4, 0x40, R7 ;  /* 0x0000004004e87824 */ /* 0x000fe200078e0207 */
[----:B------:R-:W-:-:S02]  /*1100*/  LEA.HI R6, R6, R205, RZ, 0x3 ;  /* 0x000000cd06067211 */ /* 0x000fc400078f18ff */
[----:B------:R-:W-:Y:S02]  /*1110*/  LEA.HI R5, R10, R5, RZ, 0x6 ;  /* 0x000000050a057211 */ /* 0x000fe400078f30ff */
[----:B------:R-:W-:Y:S01]  /*1120*/  LOP3.LUT R8, R3, R230, RZ, 0x3c, !PT ;  /* 0x000000e603087212 */ /* 0x000fe200078e3cff */
[----:B------:R-:W-:Y:S01]  /*1130*/  IMAD.SHL.U32 R6, R6, 0x40, RZ ;  /* 0x0000004006067824 */ /* 0x000fe200078e00ff */
[----:B------:R-:W-:Y:S01]  /*1140*/  LOP3.LUT R4, R191, 0x38, R12, 0xf8, !PT ;  /* 0x00000038bf047812 */ /* 0x000fe200078ef80c */
[----:B------:R-:W-:Y:S01]  /*1150*/  IMAD.SHL.U32 R5, R5, 0x80, RZ ;  /* 0x0000008005057824 */ /* 0x000fe200078e00ff */
[----:B------:R-:W-:Y:S02]  /*1160*/  LOP3.LUT R9, R9, 0xffffe000, RZ, 0xc0, !PT ;  /* 0xffffe00009097812 */ /* 0x000fe400078ec0ff */
[----:B------:R-:W-:Y:S02]  /*1170*/  LOP3.LUT R195, R6, 0xfffffe00, RZ, 0xc0, !PT ;  /* 0xfffffe0006c37812 */ /* 0x000fe400078ec0ff */
[----:B------:R-:W-:-:S02]  /*1180*/  LOP3.LUT R6, R191, 0x38, R212, 0xf8, !PT ;  /* 0x00000038bf067812 */ /* 0x000fc400078ef8d4 */
[----:B------:R-:W-:Y:S02]  /*1190*/  LOP3.LUT R5, R5, 0xffffe000, RZ, 0xc0, !PT ;  /* 0xffffe00005057812 */ /* 0x000fe400078ec0ff */
[-C--:B------:R-:W-:Y:S02]  /*11a0*/  LOP3.LUT R6, R6, R193.reuse, RZ, 0x3c, !PT ;  /* 0x000000c106067212 */ /* 0x080fe400078e3cff */
[----:B------:R-:W-:Y:S01]  /*11b0*/  LOP3.LUT R7, R185, 0x38, R212, 0xf8, !PT ;  /* 0x00000038b9077812 */ /* 0x000fe200078ef8d4 */
[----:B------:R-:W-:Y:S01]  /*11c0*/  IMAD R3, R192, 0x200, R5 ;  /* 0x00000200c0037824 */ /* 0x000fe200078e0205 */
[----:B------:R-:W-:Y:S02]  /*11d0*/  LOP3.LUT R4, R4, R193, RZ, 0x3c, !PT ;  /* 0x000000c104047212 */ /* 0x000fe400078e3cff */
[----:B------:R-:W-:Y:S01]  /*11e0*/  IADD3 R8, R8, R9, R195 ;  /* 0x0000000908087210 */ /* 0x000fe20007ffe0c3 */
[----:B------:R-:W-:Y:S01]  /*11f0*/  IMAD.IADD R6, R3, 0x1, R6 ;  /* 0x0000000103067824 */ /* 0x000fe200078e0206 */
[----:B------:R-:W-:Y:S01]  /*1200*/  LEA.HI R3, R209, R209, RZ, 0x1 ;  /* 0x000000d1d1037211 */ /* 0x000fe200078f08ff */
[----:B------:R-:W-:Y:S01]  /*1210*/  IMAD R9, R192, 0x200, R9 ;  /* 0x00000200c0097824 */ /* 0x000fe200078e0209 */
[----:B------:R-:W-:-:S02]  /*1220*/  LOP3.LUT R10, R7, R230, RZ, 0x3c, !PT ;  /* 0x000000e6070a7212 */ /* 0x000fc400078e3cff */
[----:B------:R-:W-:Y:S01]  /*1230*/  LOP3.LUT R0, R3, 0x1ffffffe, RZ, 0xc0, !PT ;  /* 0x1ffffffe03007812 */ /* 0x000fe200078ec0ff */
[----:B------:R-:W-:Y:S01]  /*1240*/  IMAD.IADD R4, R9, 0x1, R4 ;  /* 0x0000000109047824 */ /* 0x000fe200078e0204 */
[----:B------:R-:W-:Y:S02]  /*1250*/  IADD3 R10, R10, R5, R195 ;  /* 0x000000050a0a7210 */ /* 0x000fe40007ffe0c3 */
[----:B------:R-:W-:Y:S01]  /*1260*/  SHF.R.S32.HI R14, RZ, 0x1f, R187 ;  /* 0x0000001fff0e7819 */ /* 0x000fe200000114bb */
[----:B------:R-:W-:Y:S01]  /*1270*/  IMAD.IADD R3, R209, 0x1, -R0 ;  /* 0x00000001d1037824 */ /* 0x000fe200078e0a00 */
[----:B------:R-:W-:Y:S02]  /*1280*/  LOP3.LUT R0, R185, 0x38, R18, 0xf8, !PT ;  /* 0x00000038b9007812 */ /* 0x000fe400078ef812 */
[----:B------:R-:W-:Y:S01]  /*1290*/  SHF.R.S32.HI R237, RZ, 0x1f, R197 ;  /* 0x0000001fffed7819 */ /* 0x000fe200000114c5 */
[----:B------:R-:W-:Y:S01]  /*12a0*/  IMAD R234, R3, 0x8, R232 ;  /* 0x0000000803ea7824 */ /* 0x000fe200078e02e8 */
[----:B------:R-:W-:-:S02]  /*12b0*/  LOP3.LUT R0, R195, R0, R230, 0xf6, !PT ;  /* 0x00000000c3007212 */ /* 0x000fc400078ef6e6 */
[----:B------:R-:W-:Y:S02]  /*12c0*/  SHF.R.S32.HI R236, RZ, 0x1f, R198 ;  /* 0x0000001fffec7819 */ /* 0x000fe400000114c6 */
[----:B------:R-:W-:Y:S02]  /*12d0*/  SHF.L.U64.HI R215, R187, 0x1, R14 ;  /* 0x00000001bbd77819 */ /* 0x000fe4000001020e */
[----:B------:R-:W-:Y:S02]  /*12e0*/  SHF.R.S32.HI R211, RZ, 0x3, R12 ;  /* 0x00000003ffd37819 */ /* 0x000fe4000001140c */
[----:B------:R-:W-:Y:S02]  /*12f0*/  SHF.R.S32.HI R212, RZ, 0x3, R212 ;  /* 0x00000003ffd47819 */ /* 0x000fe400000114d4 */
[----:B------:R-:W-:Y:S02]  /*1300*/  LEA R228, R0, UR61, 0x1 ;  /* 0x0000003d00e47c11 */ /* 0x000fe4000f8e08ff */
[----:B------:R-:W-:-:S02]  /*1310*/  LEA R226, R8, UR61, 0x1 ;  /* 0x0000003d08e27c11 */ /* 0x000fc4000f8e08ff */
[----:B------:R-:W-:Y:S02]  /*1320*/  LEA R225, R10, UR61, 0x1 ;  /* 0x0000003d0ae17c11 */ /* 0x000fe4000f8e08ff */
[----:B------:R-:W-:Y:S02]  /*1330*/  LEA R229, R4, UR61, 0x1 ;  /* 0x0000003d04e57c11 */ /* 0x000fe4000f8e08ff */
[----:B------:R-:W-:-:S07]  /*1340*/  LEA R227, R6, UR61, 0x1 ;  /* 0x0000003d06e37c11 */ /* 0x000fce000f8e08ff */
.L_x_817:
[----:B0--34-:R-:W0:Y:S01]  /*1350*/  LDC.64 R4, c[0x0][0xc88] ;  /* 0x00032200ff047b82 */ /* 0x019e220000000a00 */
[----:B------:R-:W-:Y:S01]  /*1360*/  ULDC.64 UR4, c[0x0][0xa28] ;  /* 0x00028a0000047ab9 */ /* 0x000fe20000000a00 */
[----:B------:R-:W-:Y:S01]  /*1370*/  ULDC.64 UR8, c[0x0][0xa18] ;  /* 0x0002860000087ab9 */ /* 0x000fe20000000a00 */
[----:B------:R-:W-:Y:S01]  /*1380*/  ULDC.64 UR6, c[0x0][0xa08] ;  /* 0x0002820000067ab9 */ /* 0x000fe20000000a00 */
[----:B0-----:R-:W-:-:S05]  /*1390*/  IMAD.WIDE R4, R127, 0x4, R4 ;  /* 0x000000047f047825 */ /* 0x001fca00078e0204 */
[----:B--2---:R-:W2:Y:S01]  /*13a0*/  LDG.E R203, desc[UR42][R4.64] ;  /* 0x0000002a04cb7981 */ /* 0x004ea2000c1e1900 */
[----:B------:R-:W-:Y:S01]  /*13b0*/  ISETP.NE.U32.AND P2, PT, RZ, UR4, PT ;  /* 0x00000004ff007c0c */ /* 0x000fe2000bf45070 */
[----:B------:R-:W-:Y:S01]  /*13c0*/  IMAD.MOV.U32 R3, RZ, RZ, RZ ;  /* 0x000000ffff037224 */ /* 0x000fe200078e00ff */
[----:B------:R-:W-:Y:S01]  /*13d0*/  ISETP.NE.U32.AND P1, PT, RZ, UR8, PT ;  /* 0x00000008ff007c0c */ /* 0x000fe2000bf25070 */
[----:B------:R-:W-:Y:S01]  /*13e0*/  IMAD.MOV.U32 R29, RZ, RZ, RZ ;  /* 0x000000ffff1d7224 */ /* 0x000fe200078e00ff */
[----:B------:R-:W-:Y:S02]  /*13f0*/  ISETP.NE.AND.EX P2, PT, RZ, UR5, PT, P2 ;  /* 0x00000005ff007c0c */ /* 0x000fe4000bf45320 */
[----:B------:R-:W-:Y:S02]  /*1400*/  ISETP.NE.AND.EX P1, PT, RZ, UR9, PT, P1 ;  /* 0x00000009ff007c0c */ /* 0x000fe4000bf25310 */
[----:B------:R-:W-:-:S04]  /*1410*/  ISETP.NE.U32.AND P0, PT, RZ, UR6, PT ;  /* 0x00000006ff007c0c */ /* 0x000fc8000bf05070 */
[----:B------:R-:W-:Y:S02]  /*1420*/  ISETP.NE.AND.EX P0, PT, RZ, UR7, PT, P0 ;  /* 0x00000007ff007c0c */ /* 0x000fe4000bf05300 */
[----:B--2---:R-:W-:Y:S01]  /*1430*/  SHF.R.S32.HI R208, RZ, 0x1f, R203 ;  /* 0x0000001fffd07819 */ /* 0x004fe200000114cb */
[C---:B------:R-:W-:Y:S02]  /*1440*/  IMAD.SHL.U32 R201, R203.reuse, 0x4, RZ ;  /* 0x00000004cbc97824 */ /* 0x040fe400078e00ff */
[C---:B------:R-:W-:Y:S02]  /*1450*/  @P2 LEA R4, P3, R203.reuse, UR4, 0x2 ;  /* 0x00000004cb042c11 */ /* 0x040fe4000f8610ff */
[C-C-:B------:R-:W-:Y:S02]  /*1460*/  SHF.L.U64.HI R202, R203.reuse, 0x2, R208.reuse ;  /* 0x00000002cbca7819 */ /* 0x140fe400000102d0 */
[----:B------:R-:W-:Y:S01]  /*1470*/  @P2 LEA.HI.X R5, R203, UR5, R208, 0x2, P3 ;  /* 0x00000005cb052c11 */ /* 0x000fe200098f14d0 */
[----:B------:R-:W-:Y:S01]  /*1480*/  ULDC UR4, c[0x0][0x288] ;  /* 0x0000a20000047ab9 */ /* 0x000fe20000000800 */
[----:B------:R-:W-:-:S03]  /*1490*/  IADD3 R8, P4, R201, UR6, RZ ;  /* 0x00000006c9087c10 */ /* 0x000fc6000ff9e0ff */
[----:B------:R0:W5:Y:S01]  /*14a0*/  @P2 LDG.E R3, desc[UR42][R4.64] ;  /* 0x0000002a04032981 */ /* 0x000162000c1e1900 */
[----:B------:R-:W-:Y:S01]  /*14b0*/  @P1 IADD3 R6, P2, R201, UR8, RZ ;  /* 0x00000008c9061c10 */ /* 0x000fe2000ff5e0ff */
[----:B------:R-:W-:Y:S01]  /*14c0*/  IMAD.U32 R149, RZ, RZ, UR4 ;  /* 0x00000004ff957e24 */ /* 0x000fe2000f8e00ff */
[C---:B------:R-:W-:Y:S01]  /*14d0*/  IADD3.X R9, R202.reuse, UR7, RZ, P4, !PT ;  /* 0x00000007ca097c10 */ /* 0x040fe2000a7fe4ff */
[----:B------:R-:W-:Y:S01]  /*14e0*/  ULDC.64 UR4, c[0x0][0x418] ;  /* 0x0001060000047ab9 */ /* 0x000fe20000000a00 */
[----:B------:R-:W-:-:S03]  /*14f0*/  @P1 IADD3.X R7, R202, UR9, RZ, P2, !PT ;  /* 0x00000009ca071c10 */ /* 0x000fc600097fe4ff */
[----:B------:R0:W5:Y:S01]  /*1500*/  @P0 LDG.E R29, desc[UR42][R8.64] ;  /* 0x0000002a081d0981 */ /* 0x000162000c1e1900 */
[----:B------:R-:W-:Y:S01]  /*1510*/  UISETP.NE.U32.AND UP0, UPT, UR4, URZ, UPT ;  /* 0x0000003f0400728c */ /* 0x000fe2000bf05070 */
[----:B------:R-:W-:Y:S02]  /*1520*/  ULDC.64 UR8, c[0x0][0xa20] ;  /* 0x0002880000087ab9 */ /* 0x000fe40000000a00 */
[----:B------:R0:W5:Y:S01]  /*1530*/  @P1 LDG.E R149, desc[UR42][R6.64] ;  /* 0x0000002a06951981 */ /* 0x000162000c1e1900 */
[----:B------:R-:W-:Y:S01]  /*1540*/  UISETP.NE.AND.EX UP0, UPT, UR5, URZ, UPT, UP0 ;  /* 0x0000003f0500728c */ /* 0x000fe2000bf05300 */
[----:B------:R-:W-:Y:S01]  /*1550*/  ULDC UR4, c[0x0][0x424] ;  /* 0x0001090000047ab9 */ /* 0x000fe20000000800 */
[----:B------:R-:W-:Y:S02]  /*1560*/  ISETP.NE.U32.AND P2, PT, RZ, UR8, PT ;  /* 0x00000008ff007c0c */ /* 0x000fe4000bf45070 */
[----:B------:R-:W-:Y:S01]  /*1570*/  USEL UR4, UR4, 0x1, UP0 ;  /* 0x0000000104047887 */ /* 0x000fe20008000000 */
[----:B------:R-:W-:Y:S01]  /*1580*/  ULDC UR5, c[0x0][0x2f0] ;  /* 0x0000bc0000057ab9 */ /* 0x000fe20000000800 */
[----:B------:R-:W-:-:S02]  /*1590*/  ISETP.NE.AND.EX P2, PT, RZ, UR9, PT, P2 ;  /* 0x00000009ff007c0c */ /* 0x000fc4000bf45320 */
[----:B------:R-:W-:-:S03]  /*15a0*/  UIMAD UR4, UR4, UR5, URZ ;  /* 0x00000005040472a4 */ /* 0x000fc6000f8e023f */
[----:B------:R-:W-:Y:S01]  /*15b0*/  ULDC UR5, c[0x0][0x348] ;  /* 0x0000d20000057ab9 */ /* 0x000fe20000000800 */
[----:B------:R-:W-:Y:S02]  /*15c0*/  IMAD.MOV.U32 R206, RZ, RZ, R125 ;  /* 0x000000ffffce7224 */ /* 0x000fe400078e007d */
[----:B------:R-:W-:Y:S02]  /*15d0*/  IMAD.MOV.U32 R200, RZ, RZ, R126 ;  /* 0x000000ffffc87224 */ /* 0x000fe400078e007e */
[----:B------:R-:W-:Y:S01]  /*15e0*/  IMAD.MOV.U32 R27, RZ, RZ, R203 ;  /* 0x000000ffff1b7224 */ /* 0x000fe200078e00cb */
[----:B0-----:R-:W-:Y:S06]  /*15f0*/  @P1 BRA `(.L_x_613) ;  /* 0x0000000000241947 */ /* 0x001fec0003800000 */
[----:B------:R-:W-:Y:S02]  /*1600*/  ULDC.64 UR6, c[0x0][0xa00] ;  /* 0x0002800000067ab9 */ /* 0x000fe40000000a00 */
[----:B------:R-:W-:-:S04]  /*1610*/  ISETP.NE.U32.AND P1, PT, RZ, UR6, PT ;  /* 0x00000006ff007c0c */ /* 0x000fc8000bf25070 */
[----:B------:R-:W-:-:S13]  /*1620*/  ISETP.NE.AND.EX P1, PT, RZ, UR7, PT, P1 ;  /* 0x00000007ff007c0c */ /* 0x000fda000bf25310 */
[----:B------:R-:W-:Y:S05]  /*1630*/  @!P1 BRA `(.L_x_613) ;  /* 0x0000000000149947 */ /* 0x000fea0003800000 */
[----:B------:R-:W0:Y:S02]  /*1640*/  LDC.64 R4, c[0x0][0xa00] ;  /* 0x00028000ff047b82 */ /* 0x000e240000000a00 */
[----:B0-----:R-:W-:-:S05]  /*1650*/  IMAD.WIDE R4, R27, 0x4, R4 ;  /* 0x000000041b047825 */ /* 0x001fca00078e0204 */
[----:B-----5:R-:W2:Y:S04]  /*1660*/  LDG.E R149, desc[UR42][R4.64] ;  /* 0x0000002a04957981 */ /* 0x020ea8000c1e1900 */
[----:B------:R-:W2:Y:S02]  /*1670*/  LDG.E R0, desc[UR42][R4.64+0x4] ;  /* 0x0000042a04007981 */ /* 0x000ea4000c1e1900 */
[----:B--2---:R-:W-:-:S07]  /*1680*/  IMAD.IADD R149, R0, 0x1, -R149 ;  /* 0x0000000100957824 */ /* 0x004fce00078e0a95 */
.L_x_613:
[----:B------:R-:W-:Y:S02]  /*1690*/  IMAD.U32 R25, RZ, RZ, UR5 ;  /* 0x00000005ff197e24 */ /* 0x000fe4000f8e00ff */
[----:B------:R-:W-:Y:S01]  /*16a0*/  IMAD.U32 R26, RZ, RZ, UR4 ;  /* 0x00000004ff1a7e24 */ /* 0x000fe2000f8e00ff */
[----:B------:R-:W-:Y:S06]  /*16b0*/  @!P2 BRA `(.L_x_614) ;  /* 0x000000000010a947 */ /* 0x000fec0003800000 */
[----:B------:R-:W-:-:S04]  /*16c0*/  IADD3 R4, P0, R201, UR8, RZ ;  /* 0x00000008c9047c10 */ /* 0x000fc8000ff1e0ff */
[----:B------:R-:W-:-:S05]  /*16d0*/  IADD3.X R5, R202, UR9, RZ, P0, !PT ;  /* 0x00000009ca057c10 */ /* 0x000fca00087fe4ff */
[----:B------:R0:W5:Y:S01]  /*16e0*/  LDG.E R26, desc[UR42][R4.64] ;  /* 0x0000002a041a7981 */ /* 0x000162000c1e1900 */
[----:B------:R-:W-:Y:S05]  /*16f0*/  BRA `(.L_x_615) ;  /* 0x0000000000107947 */ /* 0x000fea0003800000 */
.L_x_614:
[----:B------:R-:W-:Y:S05]  /*1700*/  @!P0 BRA `(.L_x_615) ;  /* 0x00000000000c8947 */ /* 0x000fea0003800000 */
[----:B------:R-:W2:Y:S04]  /*1710*/  LDG.E R5, desc[UR42][R8.64] ;  /* 0x0000002a08057981 */ /* 0x000ea8000c1e1900 */
[----:B------:R-:W2:Y:S02]  /*1720*/  LDG.E R26, desc[UR42][R8.64+0x4] ;  /* 0x0000042a081a7981 */ /* 0x000ea4000c1e1900 */
[----:B--2---:R-:W-:-:S07]  /*1730*/  IMAD.IADD R26, R26, 0x1, -R5 ;  /* 0x000000011a1a7824 */ /* 0x004fce00078e0a05 */
.L_x_615:
[----:B------:R-:W-:Y:S02]  /*1740*/  ULDC.64 UR4, c[0x0][0xa10] ;  /* 0x0002840000047ab9 */ /* 0x000fe40000000a00 */
[----:B------:R-:W-:-:S04]  /*1750*/  ISETP.NE.U32.AND P0, PT, RZ, UR4, PT ;  /* 0x00000004ff007c0c */ /* 0x000fc8000bf05070 */
[----:B------:R-:W-:Y:S01]  /*1760*/  ISETP.NE.AND.EX P0, PT, RZ, UR5, PT, P0 ;  /* 0x00000005ff007c0c */ /* 0x000fe2000bf05300 */
[----:B------:R-:W-:-:S12]  /*1770*/  ULDC.64 UR4, c[0x0][0xa30] ;  /* 0x00028c0000047ab9 */ /* 0x000fd80000000a00 */
[----:B0-----:R-:W0:Y:S02]  /*1780*/  @P0 LDC.64 R4, c[0x0][0xa10] ;  /* 0x00028400ff040b82 */ /* 0x001e240000000a00 */
[----:B0-----:R-:W-:-:S05]  /*1790*/  @P0 IMAD.WIDE R4, R27, 0x4, R4 ;  /* 0x000000041b040825 */ /* 0x001fca00078e0204 */
[----:B------:R-:W2:Y:S04]  /*17a0*/  @P0 LDG.E R0, desc[UR42][R4.64] ;  /* 0x0000002a04000981 */ /* 0x000ea8000c1e1900 */
[----:B------:R-:W2:Y:S01]  /*17b0*/  @P0 LDG.E R9, desc[UR42][R4.64+0x4] ;  /* 0x0000042a04090981 */ /* 0x000ea2000c1e1900 */
[----:B------:R-:W-:Y:S01]  /*17c0*/  ISETP.NE.U32.AND P1, PT, RZ, UR4, PT ;  /* 0x00000004ff007c0c */ /* 0x000fe2000bf25070 */
[----:B-----5:R-:W-:-:S03]  /*17d0*/  IMAD.MOV.U32 R144, RZ, RZ, R26 ;  /* 0x000000ffff907224 */ /* 0x020fc600078e001a */
[----:B------:R-:W-:-:S13]  /*17e0*/  ISETP.NE.AND.EX P1, PT, RZ, UR5, PT, P1 ;  /* 0x00000005ff007c0c */ /* 0x000fda000bf25310 */
[----:B------:R-:W-:-:S04]  /*17f0*/  @P1 IADD3 R6, P2, R201, UR4, RZ ;  /* 0x00000004c9061c10 */ /* 0x000fc8000ff5e0ff */
[----:B------:R-:W-:-:S05]  /*1800*/  @P1 IADD3.X R7, R202, UR5, RZ, P2, !PT ;  /* 0x00000005ca071c10 */ /* 0x000fca00097fe4ff */
[----:B------:R0:W5:Y:S01]  /*1810*/  @P1 LDG.E R144, desc[UR42][R6.64] ;  /* 0x0000002a06901981 */ /* 0x000162000c1e1900 */
[----:B------:R-:W-:Y:S01]  /*1820*/  IMAD.IADD R8, R26, 0x1, -R3 ;  /* 0x000000011a087824 */ /* 0x000fe200078e0a03 */
[----:B------:R-:W-:-:S03]  /*1830*/  PLOP3.LUT P2, PT, PT, PT, PT, 0x80, 0x0 ;  /* 0x000000000000781c */ /* 0x000fc60003f4f070 */
[----:B------:R-:W-:-:S05]  /*1840*/  IMAD.MOV R123, RZ, RZ, -R8 ;  /* 0x000000ffff7b7224 */ /* 0x000fca00078e0a08 */
[----:B------:R-:W-:Y:S01]  /*1850*/  VIMNMX R123, RZ, R123, !PT ;  /* 0x0000007bff7b7248 */ /* 0x000fe20007fe0100 */
[----:B--2---:R-:W-:-:S04]  /*1860*/  @P0 IMAD.IADD R25, R9, 0x1, -R0 ;  /* 0x0000000109190824 */ /* 0x004fc800078e0a00 */
[----:B------:R-:W-:-:S04]  /*1870*/  IMAD.IADD R150, R8, 0x1, R25 ;  /* 0x0000000108967824 */ /* 0x000fc800078e0219 */
[----:B------:R-:W-:-:S05]  /*1880*/  VIADD R0, R150, 0x7f ;  /* 0x0000007f96007836 */ /* 0x000fca0000000000 */
[----:B------:R-:W-:-:S04]  /*1890*/  SHF.R.S32.HI R3, RZ, 0x1f, R0 ;  /* 0x0000001fff037819 */ /* 0x000fc80000011400 */
[----:B------:R-:W-:-:S04]  /*18a0*/  LEA.HI R3, R3, R0, RZ, 0x7 ;  /* 0x0000000003037211 */ /* 0x000fc800078f38ff */
[----:B------:R-:W-:Y:S02]  /*18b0*/  LOP3.LUT R0, R3, 0xffffff80, RZ, 0xc0, !PT ;  /* 0xffffff8003007812 */ /* 0x000fe400078ec0ff */
[----:B------:R-:W-:Y:S02]  /*18c0*/  SHF.R.S32.HI R210, RZ, 0x7, R3 ;  /* 0x00000007ffd27819 */ /* 0x000fe40000011403 */
[----:B------:R-:W-:-:S04]  /*18d0*/  VIADDMNMX R0, R0, -R8, R25, PT ;  /* 0x8000000800007246 */ /* 0x000fc80003800119 */
[----:B------:R-:W-:Y:S02]  /*18e0*/  ISETP.GT.AND P0, PT, R0, R123, PT ;  /* 0x0000007b0000720c */ /* 0x000fe40003f04270 */
[----:B------:R-:W-:-:S05]  /*18f0*/  SHF.R.U32.HI R123, RZ, 0x7, R123 ;  /* 0x00000007ff7b7819 */ /* 0x000fca000001167b */
[----:B------:R-:W-:-:S06]  /*1900*/  IMAD.MOV.U32 R24, RZ, RZ, R123 ;  /* 0x000000ffff187224 */ /* 0x000fcc00078e007b */
[----:B------:R-:W-:-:S05]  /*1910*/  @P0 VIADD R0, R0, 0x7f ;  /* 0x0000007f00000836 */ /* 0x000fca0000000000 */
[----:B------:R-:W-:-:S04]  /*1920*/  @P0 SHF.R.S32.HI R5, RZ, 0x1f, R0 ;  /* 0x0000001fff050819 */ /* 0x000fc80000011400 */
[----:B------:R-:W-:-:S04]  /*1930*/  @P0 LEA.HI R5, R5, R0, RZ, 0x7 ;  /* 0x0000000005050211 */ /* 0x000fc800078f38ff */
[----:B------:R-:W-:-:S04]  /*1940*/  @P0 SHF.R.S32.HI R24, RZ, 0x7, R5 ;  /* 0x00000007ff180819 */ /* 0x000fc80000011405 */
[----:B------:R-:W-:-:S13]  /*1950*/  ISETP.GT.AND P0, PT, R24, R123, PT ;  /* 0x0000007b1800720c */ /* 0x000fda0003f04270 */
[----:B0-----:R-:W-:Y:S05]  /*1960*/  @!P0 BRA `(.L_x_616) ;  /* 0x0000009000008947 */ /* 0x001fea0003800000 */
[----:B------:R-:W-:Y:S01]  /*1970*/  IADD3 R116, R2, 0x1c400, RZ ;  /* 0x0001c40002747810 */ /* 0x000fe20007ffe0ff */
[----:B------:R-:W-:Y:S03]  /*1980*/  BSSY B6, `(.L_x_617) ;  /* 0x0000013000067945 */ /* 0x000fe60003800000 */
[----:B------:R-:W-:-:S13]  /*1990*/  LOP3.LUT P0, RZ, R116, 0x3ff, RZ, 0xc0, !PT ;  /* 0x000003ff74ff7812 */ /* 0x000fda000780c0ff */
[----:B------:R-:W-:Y:S05]  /*19a0*/  @!P0 BRA `(.L_x_618) ;  /* 0x0000000000408947 */ /* 0x000fea0003800000 */
        /* <DEDUP_REMOVED lines=15> */
[----:B-1---5:R-:W-:Y:S05]  /*1aa0*/  CALL.ABS.NOINC R14 ;  /* 0x000000000e007343 */ /* 0x022fea0003c00000 */
.L_x_618:
[----:B------:R-:W-:Y:S05]  /*1ab0*/  BSYNC B6 ;  /* 0x0000000000067941 */ /* 0x000fea0003800000 */
.L_x_617:
[----:B------:R-:W-:Y:S01]  /*1ac0*/  VIADD R115, R2, 0x400 ;  /* 0x0000040002737836 */ /* 0x000fe20000000000 */
[----:B------:R-:W-:Y:S04]  /*1ad0*/  BSSY B6, `(.L_x_619) ;  /* 0x0000013000067945 */ /* 0x000fe80003800000 */
        /* <DEDUP_REMOVED lines=18> */
.L_x_620:
[----:B------:R-:W-:Y:S05]  /*1c00*/  BSYNC B6 ;  /* 0x0000000000067941 */ /* 0x000fea0003800000 */
.L_x_619:
[----:B------:R-:W-:Y:S01]  /*1c10*/  ULDC.64 UR4, c[0x0][0x9f8] ;  /* 0x00027e0000047ab9 */ /* 0x000fe20000000a00 */
[----:B------:R-:W2:Y:S01]  /*1c20*/  LDL.LU R20, [R1+0x8] ;  /* 0x0000080001147983 */ /* 0x000ea20000300800 */
[----:B------:R-:W-:Y:S01]  /*1c30*/  ISETP.NE.U32.AND P0, PT, RZ, UR4, PT ;  /* 0x00000004ff007c0c */ /* 0x000fe2000bf05070 */
[----:B------:R-:W0:Y:S01]  /*1c40*/  LDC.64 R134, c[0x0][0x300] ;  /* 0x0000c000ff867b82 */ /* 0x000e220000000a00 */
[----:B------:R-:W-:Y:S01]  /*1c50*/  SHF.R.S32.HI R8, RZ, 0x1f, R126 ;  /* 0x0000001fff087819 */ /* 0x000fe2000001147e */
[C---:B------:R-:W-:Y:S01]  /*1c60*/  VIADD R0, R18.reuse, 0x80 ;  /* 0x0000008012007836 */ /* 0x040fe20000000000 */
[----:B------:R-:W-:Y:S01]  /*1c70*/  ISETP.NE.AND.EX P0, PT, RZ, UR5, PT, P0 ;  /* 0x00000005ff007c0c */ /* 0x000fe2000bf05300 */
[C---:B------:R-:W-:Y:S01]  /*1c80*/  VIADD R101, R18.reuse, 0x20 ;  /* 0x0000002012657836 */ /* 0x040fe20000000000 */
[----:B------:R-:W-:Y:S01]  /*1c90*/  ULDC.64 UR6, c[0x0][0x330] ;  /* 0x0000cc0000067ab9 */ /* 0x000fe20000000a00 */
[----:B------:R-:W-:Y:S01]  /*1ca0*/  SHF.R.S32.HI R19, RZ, 0x1f, R18 ;  /* 0x0000001fff137819 */ /* 0x000fe20000011412 */
[----:B------:R-:W-:Y:S01]  /*1cb0*/  IMAD.IADD R118, R29, 0x1, R26 ;  /* 0x000000011d767824 */ /* 0x000fe200078e021a */
[----:B------:R-:W1:Y:S08]  /*1cc0*/  LDC R21, c[0x0][0x3f4] ;  /* 0x0000fd00ff157b82 */ /* 0x000e700000000800 */
[----:B------:R-:W-:Y:S01]  /*1cd0*/  @P0 IADD3 R4, P1, R201, UR4, RZ ;  /* 0x00000004c9040c10 */ /* 0x000fe2000ff3e0ff */
[----:B------:R-:W-:Y:S01]  /*1ce0*/  ULDC UR4, c[0x0][0x2f4] ;  /* 0x0000bd0000047ab9 */ /* 0x000fe20000000800 */
[----:B------:R-:W-:Y:S01]  /*1cf0*/  VIADD R100, R18, 0x40 ;  /* 0x0000004012647836 */ /* 0x000fe20000000000 */
[----:B------:R-:W3:Y:S01]  /*1d00*/  LDC.64 R36, c[0x0][0x408] ;  /* 0x00010200ff247b82 */ /* 0x000ee20000000a00 */
[----:B------:R-:W-:-:S05]  /*1d10*/  @P0 IADD3.X R5, R202, UR5, RZ, P1, !PT ;  /* 0x00000005ca050c10 */ /* 0x000fca0008ffe4ff */
[----:B------:R4:W2:Y:S01]  /*1d20*/  @P0 LDG.E R27, desc[UR42][R4.64] ;  /* 0x0000002a041b0981 */ /* 0x0008a2000c1e1900 */
[----:B------:R-:W-:Y:S01]  /*1d30*/  IMAD R3, R8, UR6, RZ ;  /* 0x0000000608037c24 */ /* 0x000fe2000f8e02ff */
[----:B------:R-:W-:Y:S01]  /*1d40*/  ISETP.GE.AND P1, PT, R101, UR4, PT ;  /* 0x0000000465007c0c */ /* 0x000fe2000bf26270 */
[----:B------:R-:W-:Y:S01]  /*1d50*/  IMAD.WIDE.U32 R104, R126, UR6, R18 ;  /* 0x000000067e687c25 */ /* 0x000fe2000f8e0012 */
[----:B------:R-:W-:Y:S02]  /*1d60*/  ISETP.GE.AND P3, PT, R0, UR4, PT ;  /* 0x0000000400007c0c */ /* 0x000fe4000bf66270 */
[C---:B------:R-:W-:Y:S01]  /*1d70*/  ISETP.GE.AND P0, PT, R18.reuse, UR4, PT ;  /* 0x0000000412007c0c */ /* 0x040fe2000bf06270 */
[----:B------:R-:W-:Y:S01]  /*1d80*/  VIADD R0, R18, 0xa0 ;  /* 0x000000a012007836 */ /* 0x000fe20000000000 */
[----:B------:R-:W-:Y:S01]  /*1d90*/  SEL R14, RZ, 0x10, P3 ;  /* 0x00000010ff0e7807 */ /* 0x000fe20001800000 */
[----:B------:R-:W-:Y:S01]  /*1da0*/  IMAD R3, R126, UR7, R3 ;  /* 0x000000077e037c24 */ /* 0x000fe2000f8e0203 */
[----:B----4-:R-:W-:Y:S01]  /*1db0*/  SEL R4, RZ, 0xffffffff, P1 ;  /* 0xffffffffff047807 */ /* 0x010fe20000800000 */
[----:B------:R-:W-:Y:S01]  /*1dc0*/  VIADD R99, R18, 0x60 ;  /* 0x0000006012637836 */ /* 0x000fe20000000000 */
[----:B------:R-:W-:Y:S01]  /*1dd0*/  ISETP.GE.AND P2, PT, R0, UR4, PT ;  /* 0x0000000400007c0c */ /* 0x000fe2000bf46270 */
[----:B------:R-:W-:Y:S01]  /*1de0*/  IMAD.IADD R105, R105, 0x1, R3 ;  /* 0x0000000169697824 */ /* 0x000fe200078e0203 */
[----:B------:R-:W-:Y:S01]  /*1df0*/  SHF.R.S32.HI R0, RZ, 0x1f, R118 ;  /* 0x0000001fff007819 */ /* 0x000fe20000011476 */
[----:B------:R-:W-:Y:S01]  /*1e00*/  IMAD.SHL.U32 R4, R4, 0x2, RZ ;  /* 0x0000000204047824 */ /* 0x000fe200078e00ff */
[----:B------:R-:W-:Y:S01]  /*1e10*/  SEL R3, RZ, 0x1, P0 ;  /* 0x00000001ff037807 */ /* 0x000fe20000000000 */
[----:B------:R-:W-:Y:S01]  /*1e20*/  ULDC.64 UR6, c[0x0][0xa08] ;  /* 0x0002820000067ab9 */ /* 0x000fe20000000a00 */
[----:B------:R-:W-:Y:S01]  /*1e30*/  ISETP.GE.AND P0, PT, R100, UR4, PT ;  /* 0x0000000464007c0c */ /* 0x000fe2000bf06270 */
[-C--:B0-----:R-:W-:Y:S01]  /*1e40*/  IMAD R9, R0, R134.reuse, RZ ;  /* 0x0000008600097224 */ /* 0x081fe200078e02ff */
[----:B------:R-:W-:Y:S01]  /*1e50*/  ISETP.GE.AND P1, PT, R99, UR4, PT ;  /* 0x0000000463007c0c */ /* 0x000fe2000bf26270 */
[----:B------:R-:W-:Y:S01]  /*1e60*/  ULDC.64 UR4, c[0x0][0x308] ;  /* 0x0000c20000047ab9 */ /* 0x000fe20000000a00 */
[----:B------:R-:W-:Y:S01]  /*1e70*/  LOP3.LUT R3, R4, 0x2, R3, 0xe2, !PT ;  /* 0x0000000204037812 */ /* 0x000fe200078ee203 */
[----:B------:R-:W-:Y:S01]  /*1e80*/  IMAD.WIDE.U32 R4, R118, R134, RZ ;  /* 0x0000008676047225 */ /* 0x000fe200078e00ff */
[----:B------:R-:W-:-:S02]  /*1e90*/  SEL R6, RZ, 0x4, P0 ;  /* 0x00000004ff067807 */ /* 0x000fc40000000000 */
[----:B------:R-:W-:Y:S01]  /*1ea0*/  SEL R7, RZ, 0x8, P1 ;  /* 0x00000008ff077807 */ /* 0x000fe20000800000 */
[----:B------:R-:W-:Y:S01]  /*1eb0*/  IMAD R9, R118, R135, R9 ;  /* 0x0000008776097224 */ /* 0x000fe200078e0209 */
[----:B------:R-:W-:Y:S01]  /*1ec0*/  ISETP.NE.U32.AND P0, PT, RZ, UR6, PT ;  /* 0x00000006ff007c0c */ /* 0x000fe2000bf05070 */
[----:B---3--:R-:W-:Y:S01]  /*1ed0*/  IMAD.WIDE.U32 R108, R17, R36, R18 ;  /* 0x00000024116c7225 */ /* 0x008fe200078e0012 */
[----:B------:R-:W-:Y:S02]  /*1ee0*/  LOP3.LUT R3, R7, R3, R6, 0xfe, !PT ;  /* 0x0000000307037212 */ /* 0x000fe400078efe06 */
[----:B------:R-:W-:Y:S01]  /*1ef0*/  ISETP.NE.AND.EX P0, PT, RZ, UR7, PT, P0 ;  /* 0x00000007ff007c0c */ /* 0x000fe2000bf05300 */
[----:B------:R-:W-:Y:S01]  /*1f00*/  IMAD.IADD R5, R5, 0x1, R9 ;  /* 0x0000000105057824 */ /* 0x000fe200078e0209 */
[----:B------:R-:W-:Y:S01]  /*1f10*/  LOP3.LUT R14, R3, R14, RZ, 0xfc, !PT ;  /* 0x0000000e030e7212 */ /* 0x000fe200078efcff */
[----:B------:R-:W-:Y:S01]  /*1f20*/  IMAD R7, R8, UR4, RZ ;  /* 0x0000000408077c24 */ /* 0x000fe2000f8e02ff */
[----:B------:R-:W-:Y:S01]  /*1f30*/  SHF.R.S32.HI R145, RZ, 0x1f, R17 ;  /* 0x0000001fff917819 */ /* 0x000fe20000011411 */
[----:B------:R-:W-:Y:S01]  /*1f40*/  IMAD.MOV.U32 R124, RZ, RZ, 0x20 ;  /* 0x00000020ff7c7424 */ /* 0x000fe200078e00ff */
[----:B------:R-:W-:Y:S01]  /*1f50*/  SHF.R.S32.HI R23, RZ, 0x1f, R22 ;  /* 0x0000001fff177819 */ /* 0x000fe20000011416 */
[----:B------:R-:W-:Y:S01]  /*1f60*/  IMAD R9, R126, UR5, R7 ;  /* 0x000000057e097c24 */ /* 0x000fe2000f8e0207 */
[-C--:B-1----:R-:W-:Y:S01]  /*1f70*/  ISETP.GE.AND P4, PT, R100, R21.reuse, PT ;  /* 0x000000156400720c */ /* 0x082fe20003f86270 */
[----:B------:R-:W-:Y:S01]  /*1f80*/  IMAD.WIDE.U32 R6, R126, UR4, R4 ;  /* 0x000000047e067c25 */ /* 0x000fe2000f8e0004 */
[----:B------:R-:W-:Y:S01]  /*1f90*/  ULDC.64 UR4, c[0x0][0x310] ;  /* 0x0000c40000047ab9 */ /* 0x000fe20000000a00 */
[----:B------:R-:W0:Y:S01]  /*1fa0*/  LDC.64 R4, c[0x0][0x3f8] ;  /* 0x0000fe00ff047b82 */ /* 0x000e220000000a00 */
[----:B------:R-:W-:Y:S01]  /*1fb0*/  ISETP.GE.AND P1, PT, R101, R21, PT ;  /* 0x000000156500720c */ /* 0x000fe20003f26270 */
[----:B------:R-:W-:Y:S01]  /*1fc0*/  IMAD.IADD R7, R7, 0x1, R9 ;  /* 0x0000000107077824 */ /* 0x000fe200078e0209 */
[----:B------:R-:W-:Y:S01]  /*1fd0*/  LOP3.LUT P3, RZ, R213, 0x4, RZ, 0xc0, !PT ;  /* 0x00000004d5ff7812 */ /* 0x000fe2000786c0ff */
[-C--:B------:R-:W-:Y:S01]  /*1fe0*/  IMAD R10, R145, R36.reuse, RZ ;  /* 0x00000024910a7224 */ /* 0x080fe200078e02ff */
[----:B------:R-:W-:Y:S01]  /*1ff0*/  SHF.L.U64.HI R130, R134, 0x7, R135 ;  /* 0x0000000786827819 */ /* 0x000fe20000010287 */
[----:B------:R-:W-:Y:S01]  /*2000*/  IMAD.WIDE.U32 R106, R17, R36, R22 ;  /* 0x00000024116a7225 */ /* 0x000fe200078e0016 */
[----:B------:R-:W-:-:S02]  /*2010*/  SEL R124, R124, 0xffffffe0, !P3 ;  /* 0xffffffe07c7c7807 */ /* 0x000fc40005800000 */
[----:B------:R-:W-:Y:S01]  /*2020*/  SHF.L.U64.HI R38, R36, 0x6, R37 ;  /* 0x0000000624267819 */ /* 0x000fe20000010225 */
[----:B------:R-:W-:Y:S01]  /*2030*/  IMAD R9, R17, R37, R10 ;  /* 0x0000002511097224 */ /* 0x000fe200078e020a */
[----:B------:R-:W-:Y:S01]  /*2040*/  SHF.R.S32.HI R146, RZ, 0x1f, R205 ;  /* 0x0000001fff927819 */ /* 0x000fe200000114cd */
[----:B------:R-:W-:Y:S02]  /*2050*/  IMAD.SHL.U32 R122, R21, 0x2, RZ ;  /* 0x00000002157a7824 */ /* 0x000fe400078e00ff */
[----:B------:R-:W-:Y:S02]  /*2060*/  IMAD.IADD R107, R107, 0x1, R9 ;  /* 0x000000016b6b7824 */ /* 0x000fe400078e0209 */
[----:B------:R-:W-:Y:S01]  /*2070*/  IMAD.IADD R109, R9, 0x1, R109 ;  /* 0x00000001096d7824 */ /* 0x000fe200078e026d */
[----:B------:R-:W-:Y:S01]  /*2080*/  SEL R9, R21, RZ, P4 ;  /* 0x000000ff15097207 */ /* 0x000fe20002000000 */
[----:B-----5:R-:W-:-:S04]  /*2090*/  IMAD.WIDE.U32 R106, R144, R36, R106 ;  /* 0x00000024906a7225 */ /* 0x020fc800078e006a */
[----:B------:R-:W-:Y:S02]  /*20a0*/  IMAD.IADD R9, R100, 0x1, R9 ;  /* 0x0000000164097824 */ /* 0x000fe400078e0209 */
[CC--:B0-----:R-:W-:Y:S01]  /*20b0*/  IMAD.WIDE.U32 R110, R17.reuse, R4.reuse, R22 ;  /* 0x00000004116e7225 */ /* 0x0c1fe200078e0016 */
[C-C-:B------:R-:W-:Y:S02]  /*20c0*/  SHF.L.U64.HI R131, R4.reuse, 0x7, R5.reuse ;  /* 0x0000000704837819 */ /* 0x140fe40000010205 */
[----:B------:R-:W-:Y:S01]  /*20d0*/  SHF.L.U64.HI R35, R4, 0x6, R5 ;  /* 0x0000000604237819 */ /* 0x000fe20000010205 */
[----:B------:R-:W-:-:S04]  /*20e0*/  IMAD.WIDE.U32 R112, R17, R4, R18 ;  /* 0x0000000411707225 */ /* 0x000fc800078e0012 */
[C---:B------:R-:W-:Y:S02]  /*20f0*/  IMAD.SHL.U32 R34, R4.reuse, 0x80, RZ ;  /* 0x0000008004227824 */ /* 0x040fe400078e00ff */
[----:B------:R-:W-:Y:S02]  /*2100*/  IMAD.SHL.U32 R33, R4, 0x40, RZ ;  /* 0x0000004004217824 */ /* 0x000fe400078e00ff */
[----:B------:R-:W-:-:S04]  /*2110*/  IMAD.WIDE.U32 R108, R144, R36, R108 ;  /* 0x00000024906c7225 */ /* 0x000fc800078e006c */
[C---:B------:R-:W-:Y:S02]  /*2120*/  IMAD.SHL.U32 R39, R134.reuse, 0x80, RZ ;  /* 0x0000008086277824 */ /* 0x040fe400078e00ff */
[----:B------:R-:W-:Y:S01]  /*2130*/  IMAD.SHL.U32 R136, R134, 0x40, RZ ;  /* 0x0000004086887824 */ /* 0x000fe200078e00ff */
[----:B--2---:R-:W-:-:S04]  /*2140*/  LOP3.LUT R20, R20, 0xfffffffe, RZ, 0xc0, !PT ;  /* 0xfffffffe14147812 */ /* 0x004fc800078ec0ff */
[----:B------:R-:W-:Y:S02]  /*2150*/  @P4 LOP3.LUT R20, R20, 0x1, RZ, 0xfc, !PT ;  /* 0x0000000114144812 */ /* 0x000fe400078efcff */
[----:B------:R-:W-:-:S03]  /*2160*/  IADD3 R118, P4, R17, R118, RZ ;  /* 0x0000007611767210 */ /* 0x000fc60007f9e0ff */
[----:B------:R0:W-:Y:S02]  /*2170*/  STL [R1+0x8], R20 ;  /* 0x0000081401007387 */ /* 0x0001e40000100800 */
[----:B------:R-:W-:Y:S01]  /*2180*/  IMAD.X R119, R0, 0x1, R145, P4 ;  /* 0x0000000100777824 */ /* 0x000fe200020e0691 */
[----:B0-----:R-:W-:-:S04]  /*2190*/  SHF.R.S32.HI R20, RZ, 0x1f, R9 ;  /* 0x0000001fff147819 */ /* 0x001fc80000011409 */
[----:B------:R-:W-:Y:S02]  /*21a0*/  LEA.HI R40, R20, R9, RZ, 0x3 ;  /* 0x0000000914287211 */ /* 0x000fe400078f18ff */
[----:B------:R-:W-:Y:S02]  /*21b0*/  SHF.R.S32.HI R3, RZ, 0x1f, R27 ;  /* 0x0000001fff037819 */ /* 0x000fe4000001141b */
[--C-:B------:R-:W-:Y:S02]  /*21c0*/  LOP3.LUT R26, R191, 0x38, R40.reuse, 0xf8, !PT ;  /* 0x00000038bf1a7812 */ /* 0x100fe400078ef828 */
[----:B------:R-:W-:Y:S02]  /*21d0*/  SEL R8, R3, RZ, !P0 ;  /* 0x000000ff03087207 */ /* 0x000fe40004000000 */
[----:B------:R-:W-:Y:S02]  /*21e0*/  SEL R3, R27, RZ, !P0 ;  /* 0x000000ff1b037207 */ /* 0x000fe40004000000 */
[----:B------:R-:W0:Y:S01]  /*21f0*/  S2R R27, SR_TID.X ;  /* 0x00000000001b7919 */ /* 0x000e220000002100 */
[----:B------:R-:W-:Y:S01]  /*2200*/  IMAD R12, R8, UR4, RZ ;  /* 0x00000004080c7c24 */ /* 0x000fe2000f8e02ff */
[----:B------:R-:W-:Y:S01]  /*2210*/  LOP3.LUT R15, R185, 0x38, R40, 0xf8, !PT ;  /* 0x00000038b90f7812 */ /* 0x000fe200078ef828 */
[----:B------:R-:W-:-:S03]  /*2220*/  IMAD.WIDE.U32 R102, R3, UR4, R6 ;  /* 0x0000000403667c25 */ /* 0x000fc6000f8e0006 */
[----:B------:R-:W-:Y:S01]  /*2230*/  LOP3.LUT R138, R15, R230, RZ, 0x3c, !PT ;  /* 0x000000e60f8a7212 */ /* 0x000fe200078e3cff */
[----:B------:R-:W-:Y:S01]  /*2240*/  IMAD R97, R3, UR5, R12 ;  /* 0x0000000503617c24 */ /* 0x000fe2000f8e020c */
[----:B------:R-:W-:Y:S01]  /*2250*/  ULDC.64 UR4, c[0x0][0x338] ;  /* 0x0000ce0000047ab9 */ /* 0x000fe20000000a00 */
[-C--:B------:R-:W-:Y:S01]  /*2260*/  IMAD R12, R145, R134.reuse, RZ ;  /* 0x00000086910c7224 */ /* 0x080fe200078e02ff */
[----:B------:R-:W-:Y:S01]  /*2270*/  LOP3.LUT R15, R40, 0xfffffff8, RZ, 0xc0, !PT ;  /* 0xfffffff8280f7812 */ /* 0x000fe200078ec0ff */
[----:B------:R-:W-:-:S04]  /*2280*/  IMAD.WIDE.U32 R6, R17, R134, R18 ;  /* 0x0000008611067225 */ /* 0x000fc800078e0012 */
[----:B------:R-:W-:Y:S01]  /*2290*/  IMAD R12, R17, R135, R12 ;  /* 0x00000087110c7224 */ /* 0x000fe200078e020c */
[----:B------:R-:W-:Y:S01]  /*22a0*/  IADD3 R98, P0, R102, R6, RZ ;  /* 0x0000000666627210 */ /* 0x000fe20007f1e0ff */
[----:B------:R-:W-:Y:S01]  /*22b0*/  IMAD.IADD R97, R103, 0x1, R97 ;  /* 0x0000000167617824 */ /* 0x000fe200078e0261 */
[----:B------:R-:W-:Y:S01]  /*22c0*/  SHF.L.U64.HI R135, R134, 0x6, R135 ;  /* 0x0000000686877819 */ /* 0x000fe20000010287 */
[----:B------:R-:W-:Y:S01]  /*22d0*/  IMAD R8, R8, UR4, RZ ;  /* 0x0000000408087c24 */ /* 0x000fe2000f8e02ff */
[----:B------:R-:W-:Y:S01]  /*22e0*/  SHF.L.U64.HI R134, R36, 0x7, R37 ;  /* 0x0000000724867819 */ /* 0x000fe20000010225 */
[----:B------:R-:W-:Y:S01]  /*22f0*/  IMAD.WIDE.U32 R104, R3, UR4, R104 ;  /* 0x0000000403687c25 */ /* 0x000fe2000f8e0068 */
[----:B------:R-:W-:Y:S02]  /*2300*/  IADD3.X R96, R97, R7, R12, P0, !PT ;  /* 0x0000000761607210 */ /* 0x000fe400007fe40c */
[----:B------:R-:W-:Y:S01]  /*2310*/  ISETP.GE.AND P0, PT, R18, R21, PT ;  /* 0x000000151200720c */ /* 0x000fe20003f06270 */
[----:B------:R-:W-:-:S02]  /*2320*/  IMAD R41, R3, UR5, R8 ;  /* 0x0000000503297c24 */ /* 0x000fc4000f8e0208 */
[----:B------:R-:W-:Y:S01]  /*2330*/  IMAD R6, R145, R4, RZ ;  /* 0x0000000491067224 */ /* 0x000fe200078e02ff */
[----:B------:R-:W-:-:S03]  /*2340*/  SEL R3, R21, RZ, P0 ;  /* 0x000000ff15037207 */ /* 0x000fc60000000000 */
[----:B------:R-:W-:Y:S01]  /*2350*/  IMAD R7, R17, R5, R6 ;  /* 0x0000000511077224 */ /* 0x000fe200078e0206 */
[----:B------:R-:W-:Y:S01]  /*2360*/  SEL R6, R21, RZ, P1 ;  /* 0x000000ff15067207 */ /* 0x000fe20000800000 */
[----:B------:R-:W-:Y:S01]  /*2370*/  IMAD.IADD R3, R18, 0x1, R3 ;  /* 0x0000000112037824 */ /* 0x000fe200078e0203 */
[----:B0-----:R-:W-:Y:S01]  /*2380*/  SHF.R.U32.HI R27, RZ, 0x7, R27 ;  /* 0x00000007ff1b7819 */ /* 0x001fe2000001161b */
[----:B------:R-:W-:Y:S02]  /*2390*/  IMAD.IADD R111, R111, 0x1, R7 ;  /* 0x000000016f6f7824 */ /* 0x000fe400078e0207 */
[----:B------:R-:W-:Y:S01]  /*23a0*/  IMAD.IADD R113, R7, 0x1, R113 ;  /* 0x0000000107717824 */ /* 0x000fe200078e0271 */
[----:B------:R-:W-:Y:S01]  /*23b0*/  IADD3 R7, R101, R6, RZ ;  /* 0x0000000665077210 */ /* 0x000fe20007ffe0ff */
[CC--:B------:R-:W-:Y:S01]  /*23c0*/  IMAD.WIDE.U32 R110, R144.reuse, R4.reuse, R110 ;  /* 0x00000004906e7225 */ /* 0x0c0fe200078e006e */
[----:B------:R-:W-:Y:S02]  /*23d0*/  SHF.R.S32.HI R6, RZ, 0x1f, R3 ;  /* 0x0000001fff067819 */ /* 0x000fe40000011403 */
[----:B------:R-:W-:Y:S01]  /*23e0*/  SHF.R.S32.HI R10, RZ, 0x1f, R7 ;  /* 0x0000001fff0a7819 */ /* 0x000fe20000011407 */
[----:B------:R-:W-:Y:S01]  /*23f0*/  IMAD.WIDE.U32 R112, R144, R4, R112 ;  /* 0x0000000490707225 */ /* 0x000fe200078e0070 */
[----:B------:R-:W-:-:S02]  /*2400*/  LEA.HI R8, R6, R3, RZ, 0x3 ;  /* 0x0000000306087211 */ /* 0x000fc400078f18ff */
[----:B------:R-:W-:Y:S01]  /*2410*/  LEA.HI R3, R6, R3, RZ, 0x6 ;  /* 0x0000000306037211 */ /* 0x000fe200078f30ff */
[----:B------:R-:W-:Y:S01]  /*2420*/  VIADD R151, R27, 0x8 ;  /* 0x000000081b977836 */ /* 0x000fe20000000000 */
[----:B------:R-:W-:Y:S02]  /*2430*/  LEA.HI R6, R20, R9, RZ, 0x6 ;  /* 0x0000000914067211 */ /* 0x000fe400078f30ff */
[----:B------:R-:W-:Y:S01]  /*2440*/  LOP3.LUT R9, R185, 0x38, R8, 0xf8, !PT ;  /* 0x00000038b9097812 */ /* 0x000fe200078ef808 */
[----:B------:R-:W-:Y:S01]  /*2450*/  IMAD.SHL.U32 R3, R3, 0x80, RZ ;  /* 0x0000008003037824 */ /* 0x000fe200078e00ff */
[-C--:B------:R-:W-:Y:S01]  /*2460*/  LEA.HI R12, R10, R7.reuse, RZ, 0x3 ;  /* 0x000000070a0c7211 */ /* 0x080fe200078f18ff */
[----:B------:R-:W-:Y:S01]  /*2470*/  IMAD.SHL.U32 R11, R6, 0x80, RZ ;  /* 0x00000080060b7824 */ /* 0x000fe200078e00ff */
[----:B------:R-:W-:Y:S02]  /*2480*/  LEA.HI R7, R10, R7, RZ, 0x6 ;  /* 0x000000070a077211 */ /* 0x000fe400078f30ff */
[----:B------:R-:W-:-:S02]  /*2490*/  LOP3.LUT R3, R3, 0xffffe000, RZ, 0xc0, !PT ;  /* 0xffffe00003037812 */ /* 0x000fc400078ec0ff */
[----:B------:R-:W-:Y:S01]  /*24a0*/  LOP3.LUT R6, R191, 0x38, R8, 0xf8, !PT ;  /* 0x00000038bf067812 */ /* 0x000fe200078ef808 */
[----:B------:R-:W-:Y:S01]  /*24b0*/  IMAD.SHL.U32 R7, R7, 0x80, RZ ;  /* 0x0000008007077824 */ /* 0x000fe200078e00ff */
[----:B------:R-:W-:Y:S01]  /*24c0*/  LOP3.LUT R20, R9, R230, RZ, 0x3c, !PT ;  /* 0x000000e609147212 */ /* 0x000fe200078e3cff */
[----:B------:R-:W-:Y:S01]  /*24d0*/  IMAD R143, R192, 0x200, R3 ;  /* 0x00000200c08f7824 */ /* 0x000fe200078e0203 */
[----:B------:R-:W-:Y:S02]  /*24e0*/  LOP3.LUT R6, R6, R193, RZ, 0x3c, !PT ;  /* 0x000000c106067212 */ /* 0x000fe400078e3cff */
[----:B------:R-:W-:Y:S02]  /*24f0*/  IADD3 R141, R20, R3, R195 ;  /* 0x00000003148d7210 */ /* 0x000fe40007ffe0c3 */
[----:B------:R-:W-:Y:S01]  /*2500*/  LOP3.LUT R10, R191, 0x38, R12, 0xf8, !PT ;  /* 0x00000038bf0a7812 */ /* 0x000fe200078ef80c */
[----:B------:R-:W-:Y:S01]  /*2510*/  IMAD.IADD R143, R143, 0x1, R6 ;  /* 0x000000018f8f7824 */ /* 0x000fe200078e0206 */
[----:B------:R-:W-:-:S02]  /*2520*/  SHF.R.S32.HI R3, RZ, 0x1f, R144 ;  /* 0x0000001fff037819 */ /* 0x000fc40000011490 */
[----:B------:R-:W-:Y:S02]  /*2530*/  LOP3.LUT R13, R185, 0x38, R12, 0xf8, !PT ;  /* 0x00000038b90d7812 */ /* 0x000fe400078ef80c */
[----:B------:R-:W-:Y:S01]  /*2540*/  LOP3.LUT R7, R7, 0xffffe000, RZ, 0xc0, !PT ;  /* 0xffffe00007077812 */ /* 0x000fe200078ec0ff */
[C---:B------:R-:W-:Y:S01]  /*2550*/  IMAD R6, R3.reuse, R36, RZ ;  /* 0x0000002403067224 */ /* 0x040fe200078e02ff */
[----:B------:R-:W-:Y:S01]  /*2560*/  LOP3.LUT R9, R10, R193, RZ, 0x3c, !PT ;  /* 0x000000c10a097212 */ /* 0x000fe200078e3cff */
[----:B------:R-:W-:Y:S01]  /*2570*/  IMAD R3, R3, R4, RZ ;  /* 0x0000000403037224 */ /* 0x000fe200078e02ff */
[----:B------:R-:W-:Y:S01]  /*2580*/  LOP3.LUT R10, R13, R230, RZ, 0x3c, !PT ;  /* 0x000000e60d0a7212 */ /* 0x000fe200078e3cff */
[----:B------:R-:W-:Y:S01]  /*2590*/  IMAD R142, R192, 0x200, R7 ;  /* 0x00000200c08e7824 */ /* 0x000fe200078e0207 */
[----:B------:R-:W-:Y:S02]  /*25a0*/  LOP3.LUT R4, R191, 0x18, R18, 0xf8, !PT ;  /* 0x00000018bf047812 */ /* 0x000fe400078ef812 */
[----:B------:R-:W-:Y:S01]  /*25b0*/  IADD3 R139, R10, R7, R195 ;  /* 0x000000070a8b7210 */ /* 0x000fe20007ffe0c3 */
[----:B------:R-:W-:Y:S01]  /*25c0*/  IMAD R7, R144, R5, R3 ;  /* 0x0000000590077224 */ /* 0x000fe200078e0203 */
[----:B------:R-:W-:Y:S01]  /*25d0*/  LOP3.LUT R3, R4, R193, RZ, 0x3c, !PT ;  /* 0x000000c104037212 */ /* 0x000fe200078e3cff */
[----:B------:R-:W-:Y:S01]  /*25e0*/  IMAD.IADD R142, R142, 0x1, R9 ;  /* 0x000000018e8e7824 */ /* 0x000fe200078e0209 */
[----:B------:R-:W-:Y:S01]  /*25f0*/  LOP3.LUT R11, R11, 0xffffe000, RZ, 0xc0, !PT ;  /* 0xffffe0000b0b7812 */ /* 0x000fe200078ec0ff */
[----:B------:R-:W-:Y:S01]  /*2600*/  IMAD R9, R144, R37, R6 ;  /* 0x0000002590097224 */ /* 0x000fe200078e0206 */
[----:B------:R-:W-:Y:S01]  /*2610*/  LOP3.LUT R13, R26, R193, RZ, 0x3c, !PT ;  /* 0x000000c11a0d7212 */ /* 0x000fe200078e3cff */
[C---:B------:R-:W-:Y:S01]  /*2620*/  IMAD R32, R192.reuse, 0x200, R3 ;  /* 0x00000200c0207824 */ /* 0x040fe200078e0203 */
[----:B------:R-:W-:Y:S01]  /*2630*/  SEL R3, RZ, 0x20, P2 ;  /* 0x00000020ff037807 */ /* 0x000fe20001000000 */
[----:B------:R-:W-:Y:S01]  /*2640*/  IMAD R140, R192, 0x200, R11 ;  /* 0x00000200c08c7824 */ /* 0x000fe200078e020b */
[----:B------:R-:W-:Y:S01]  /*2650*/  LOP3.LUT R27, R8, 0xfffffff8, RZ, 0xc0, !PT ;  /* 0xfffffff8081b7812 */ /* 0x000fe200078ec0ff */
[----:B------:R-:W-:Y:S01]  /*2660*/  IMAD.SHL.U32 R37, R36, 0x80, RZ ;  /* 0x0000008024257824 */ /* 0x000fe200078e00ff */
[----:B------:R-:W-:Y:S01]  /*2670*/  LOP3.LUT R21, R12, 0xfffffff8, RZ, 0xc0, !PT ;  /* 0xfffffff80c157812 */ /* 0x000fe200078ec0ff */
[----:B------:R-:W-:Y:S01]  /*2680*/  IMAD.IADD R140, R140, 0x1, R13 ;  /* 0x000000018c8c7824 */ /* 0x000fe200078e020d */
[----:B------:R-:W-:Y:S01]  /*2690*/  LOP3.LUT R3, R14, R3, RZ, 0xfc, !PT ;  /* 0x000000030e037212 */ /* 0x000fe200078efcff */
[----:B------:R-:W-:Y:S01]  /*26a0*/  IMAD.IADD R31, R107, 0x1, R9 ;  /* 0x000000016b1f7824 */ /* 0x000fe200078e0209 */
[----:B------:R-:W-:Y:S01]  /*26b0*/  IADD3 R138, R138, R11, R195 ;  /* 0x0000000b8a8a7210 */ /* 0x000fe20007ffe0c3 */
[----:B------:R-:W-:Y:S01]  /*26c0*/  IMAD.IADD R30, R9, 0x1, R109 ;  /* 0x00000001091e7824 */ /* 0x000fe200078e026d */
[----:B------:R-:W-:Y:S01]  /*26d0*/  SHF.R.S32.HI R114, RZ, 0x3, R8 ;  /* 0x00000003ff727819 */ /* 0x000fe20000011408 */
[----:B------:R-:W-:Y:S01]  /*26e0*/  IMAD.IADD R29, R111, 0x1, R7 ;  /* 0x000000016f1d7824 */ /* 0x000fe200078e0207 */
[----:B------:R-:W-:Y:S01]  /*26f0*/  SHF.R.S32.HI R26, RZ, 0x3, R12 ;  /* 0x00000003ff1a7819 */ /* 0x000fe2000001140c */
[----:B------:R-:W-:Y:S01]  /*2700*/  IMAD.IADD R28, R7, 0x1, R113 ;  /* 0x00000001071c7824 */ /* 0x000fe200078e0271 */
[----:B------:R-:W-:Y:S01]  /*2710*/  SHF.R.S32.HI R20, RZ, 0x3, R40 ;  /* 0x00000003ff147819 */ /* 0x000fe20000011428 */
[----:B------:R-:W-:Y:S01]  /*2720*/  IMAD.SHL.U32 R36, R36, 0x40, RZ ;  /* 0x0000004024247824 */ /* 0x000fe200078e00ff */
[----:B------:R-:W-:Y:S01]  /*2730*/  LOP3.LUT R14, R14, 0x1, RZ, 0xc0, !PT ;  /* 0x000000010e0e7812 */ /* 0x000fe200078ec0ff */
[----:B------:R-:W-:Y:S01]  /*2740*/  IMAD.IADD R137, R124, 0x1, R32 ;  /* 0x000000017c897824 */ /* 0x000fe200078e0220 */
[----:B------:R-:W-:Y:S01]  /*2750*/  SHF.R.S32.HI R13, RZ, 0x1f, R27 ;  /* 0x0000001fff0d7819 */ /* 0x000fe2000001141b */
[----:B------:R-:W-:Y:S01]  /*2760*/  IMAD.IADD R5, R105, 0x1, R41 ;  /* 0x0000000169057824 */ /* 0x000fe200078e0229 */
[----:B------:R-:W-:-:S02]  /*2770*/  SHF.R.S32.HI R12, RZ, 0x1f, R21 ;  /* 0x0000001fff0c7819 */ /* 0x000fc40000011415 */
[----:B------:R-:W-:Y:S02]  /*2780*/  SHF.R.S32.HI R11, RZ, 0x1f, R15 ;  /* 0x0000001fff0b7819 */ /* 0x000fe4000001140f */
[C---:B------:R-:W-:Y:S02]  /*2790*/  LOP3.LUT R10, R3.reuse, 0x2, RZ, 0xc0, !PT ;  /* 0x00000002030a7812 */ /* 0x040fe400078ec0ff */
[C---:B------:R-:W-:Y:S02]  /*27a0*/  LOP3.LUT R9, R3.reuse, 0x4, RZ, 0xc0, !PT ;  /* 0x0000000403097812 */ /* 0x040fe400078ec0ff */
[C---:B------:R-:W-:Y:S02]  /*27b0*/  LOP3.LUT R8, R3.reuse, 0x8, RZ, 0xc0, !PT ;  /* 0x0000000803087812 */ /* 0x040fe400078ec0ff */
[C---:B------:R-:W-:Y:S02]  /*27c0*/  LOP3.LUT R7, R3.reuse, 0x10, RZ, 0xc0, !PT ;  /* 0x0000001003077812 */ /* 0x040fe400078ec0ff */
[----:B------:R-:W-:-:S07]  /*27d0*/  LOP3.LUT R6, R3, 0x20, RZ, 0xc0, !PT ;  /* 0x0000002003067812 */ /* 0x000fce00078ec0ff */
.L_x_720:
[----:B0-2---:R-:W2:Y:S01]  /*27e0*/  LDL.LU R42, [R1+0x8] ;  /* 0x00000800012a7983 */ /* 0x005ea20000300800 */
[----:B------:R-:W-:Y:S01]  /*27f0*/  VIADD R40, R24, 0xffffffff ;  /* 0xffffffff18287836 */ /* 0x000fe20000000000 */
[----:B------:R-:W0:Y:S01]  /*2800*/  LDC.64 R120, c[0x0][0x2e8] ;  /* 0x0000ba00ff787b82 */ /* 0x000e220000000a00 */
[----:B------:R-:W-:Y:S01]  /*2810*/  IMAD R51, R16, 0x6000, R32 ;  /* 0x0000600010337824 */ /* 0x000fe200078e0220 */
[----:B------:R-:W-:Y:S05]  /*2820*/  YIELD ;  /* 0x0000000000007946 */ /* 0x000fea0003800000 */
[----:B------:R-:W-:Y:S01]  /*2830*/  SHF.R.S32.HI R41, RZ, 0x1f, R40 ;  /* 0x0000001fff297819 */ /* 0x000fe20000011428 */
[-C--:B------:R-:W-:Y:S01]  /*2840*/  IMAD R0, R130, R40.reuse, RZ ;  /* 0x0000002882007224 */ /* 0x080fe200078e02ff */
[----:B------:R-:W1:Y:S01]  /*2850*/  LDC R117, c[0x0][0x3f4] ;  /* 0x0000fd00ff757b82 */ /* 0x000e620000000800 */
[----:B------:R-:W-:Y:S01]  /*2860*/  IMAD.WIDE.U32 R126, R39, R40, RZ ;  /* 0x00000028277e7225 */ /* 0x000fe200078e00ff */
[----:B------:R-:W-:Y:S03]  /*2870*/  BSSY B0, `(.L_x_621) ;  /* 0x00007ad000007945 */ /* 0x000fe60003800000 */
[----:B------:R-:W-:Y:S01]  /*2880*/  IMAD R3, R41, R39, R0 ;  /* 0x0000002729037224 */ /* 0x000fe200078e0200 */
[CC--:B------:R-:W-:Y:S01]  /*2890*/  IADD3 R0, P3, P4, R98.reuse, R126.reuse, R136 ;  /* 0x0000007e62007210 */ /* 0x0c0fe20007c7e088 */
[----:B------:R-:W-:Y:S01]  /*28a0*/  IMAD R51, R51, 0x2, R116 ;  /* 0x0000000233337824 */ /* 0x000fe200078e0274 */
[----:B------:R-:W-:Y:S01]  /*28b0*/  IADD3 R4, P5, R98, R126, RZ ;  /* 0x0000007e62047210 */ /* 0x000fe20007fbe0ff */
[----:B------:R-:W-:-:S04]  /*28c0*/  IMAD.IADD R92, R127, 0x1, R3 ;  /* 0x000000017f5c7824 */ /* 0x000fc800078e0203 */
[----:B------:R-:W-:Y:S01]  /*28d0*/  IMAD.X R24, R92, 0x1, R96, P5 ;  /* 0x000000015c187824 */ /* 0x000fe200028e0660 */
[----:B------:R-:W-:Y:S02]  /*28e0*/  IADD3.X R3, R96, R92, R135, P3, P4 ;  /* 0x0000005c60037210 */ /* 0x000fe40001fe8487 */
[----:B------:R-:W-:Y:S02]  /*28f0*/  ISETP.GT.AND P3, PT, R40, R123, PT ;  /* 0x0000007b2800720c */ /* 0x000fe40003f64270 */
[-C--:B0-----:R-:W-:Y:S02]  /*2900*/  LEA R52, P2, R4, R120.reuse, 0x1 ;  /* 0x0000007804347211 */ /* 0x081fe400078408ff */
[----:B------:R-:W-:Y:S02]  /*2910*/  LEA R48, P5, R0, R120, 0x1 ;  /* 0x0000007800307211 */ /* 0x000fe400078a08ff */
[----:B------:R-:W-:Y:S01]  /*2920*/  LEA.HI.X R53, R4, R121, R24, 0x1, P2 ;  /* 0x0000007904357211 */ /* 0x000fe200010f0c18 */
[----:B------:R-:W-:Y:S01]  /*2930*/  IMAD.MOV.U32 R24, RZ, RZ, R40 ;  /* 0x000000ffff187224 */ /* 0x000fe200078e0028 */
[----:B-1----:R-:W-:-:S02]  /*2940*/  ISETP.GE.AND P2, PT, R117, 0x1, PT ;  /* 0x000000017500780c */ /* 0x002fc40003f46270 */
[----:B------:R-:W-:Y:S01]  /*2950*/  LEA.HI.X R49, R0, R121, R3, 0x1, P5 ;  /* 0x0000007900317211 */ /* 0x000fe200028f0c03 */
[----:B------:R-:W-:-:S04]  /*2960*/  IMAD R3, R16, 0x6000, R137 ;  /* 0x0000600010037824 */ /* 0x000fc800078e0289 */
[----:B------:R-:W-:Y:S01]  /*2970*/  IMAD R50, R3, 0x2, R116 ;  /* 0x0000000203327824 */ /* 0x000fe200078e0274 */
[----:B--2---:R-:W-:-:S04]  /*2980*/  LOP3.LUT R42, R42, 0xfffffffd, RZ, 0xc0, !PT ;  /* 0xfffffffd2a2a7812 */ /* 0x004fc800078ec0ff */
[----:B------:R-:W-:-:S05]  /*2990*/  @P3 LOP3.LUT R42, R42, 0x2, RZ, 0xfc, !PT ;  /* 0x000000022a2a3812 */ /* 0x000fca00078efcff */
[----:B------:R0:W-:Y:S01]  /*29a0*/  STL [R1+0x8], R42 ;  /* 0x0000082a01007387 */ /* 0x0001e20000100800 */
[----:B------:R-:W-:Y:S05]  /*29b0*/  @!P2 BRA `(.L_x_622) ;  /* 0x000000740088a947 */ /* 0x000fea0003800000 */
[----:B------:R-:W-:Y:S01]  /*29c0*/  ULDC.U8 UR4, c[0x0][0x410] ;  /* 0x0001040000047ab9 */ /* 0x000fe20000000000 */
[-C--:B------:R-:W-:Y:S01]  /*29d0*/  IMAD R3, R131, R40.reuse, RZ ;  /* 0x0000002883037224 */ /* 0x080fe200078e02ff */
[----:B------:R-:W-:Y:S01]  /*29e0*/  ISETP.NE.AND P2, PT, RZ, UR4, PT ;  /* 0x00000004ff007c0c */ /* 0x000fe2000bf45270 */
[----:B------:R-:W-:Y:S02]  /*29f0*/  IMAD R0, R134, R40, RZ ;  /* 0x0000002886007224 */ /* 0x000fe400078e02ff */
[----:B------:R-:W-:Y:S02]  /*2a00*/  IMAD R3, R41, R34, R3 ;  /* 0x0000002229037224 */ /* 0x000fe400078e0203 */
[----:B------:R-:W-:Y:S02]  /*2a10*/  IMAD R4, R24, -0x80, R25 ;  /* 0xffffff8018047824 */ /* 0x000fe400078e0219 */
[----:B------:R-:W-:-:S03]  /*2a20*/  IMAD.WIDE.U32 R90, R34, R40, RZ ;  /* 0x00000028225a7225 */ /* 0x000fc600078e00ff */
[----:B------:R-:W-:Y:S01]  /*2a30*/  VIMNMX R4, R4, 0x80, PT ;  /* 0x0000008004047848 */ /* 0x000fe20003fe0100 */
[----:B------:R-:W-:Y:S02]  /*2a40*/  IMAD R41, R41, R37, R0 ;  /* 0x0000002529297224 */ /* 0x000fe400078e0200 */
[----:B------:R-:W-:-:S04]  /*2a50*/  IMAD.WIDE.U32 R88, R37, R40, RZ ;  /* 0x0000002825587225 */ /* 0x000fc800078e00ff */
[----:B------:R-:W-:Y:S02]  /*2a60*/  IMAD.IADD R0, R91, 0x1, R3 ;  /* 0x000000015b007824 */ /* 0x000fe400078e0203 */
[----:B------:R-:W-:Y:S01]  /*2a70*/  IMAD.IADD R3, R89, 0x1, R41 ;  /* 0x0000000159037824 */ /* 0x000fe200078e0229 */
[----:B------:R-:W-:Y:S06]  /*2a80*/  @!P2 BRA `(.L_x_623) ;  /* 0x0000003400cca947 */ /* 0x000fec0003800000 */
[----:B------:R-:W-:Y:S01]  /*2a90*/  ISETP.GE.AND P3, PT, R17, R4, PT ;  /* 0x000000041100720c */ /* 0x000fe20003f66270 */
[----:B------:R-:W-:Y:S01]  /*2aa0*/  BSSY B1, `(.L_x_624) ;  /* 0x0000037000017945 */ /* 0x000fe20003800000 */
        /* <DEDUP_REMOVED lines=12> */
[----:B------:R-:W-:Y:S01]  /*2b70*/  CS2R R128, SRZ ;  /* 0x0000000000807805 */ /* 0x000fe2000001ff00 */
[----:B------:R-:W-:Y:S06]  /*2b80*/  @P3 BRA `(.L_x_625) ;  /* 0x0000000000a03947 */ /* 0x000fec0003800000 */
[----:B------:R-:W-:Y:S01]  /*2b90*/  IADD3 R41, P4, R110, R90, RZ ;  /* 0x0000005a6e297210 */ /* 0x000fe20007f9e0ff */
[----:B------:R-:W-:Y:S01]  /*2ba0*/  ULDC.64 UR4, c[0x0][0x3e8] ;  /* 0x0000fa0000047ab9 */ /* 0x000fe20000000a00 */
[----:B------:R-:W-:Y:S01]  /*2bb0*/  IADD3 R43, P2, R106, R88, RZ ;  /* 0x000000586a2b7210 */ /* 0x000fe20007f5e0ff */
[----:B------:R-:W-:Y:S01]  /*2bc0*/  ULDC.64 UR6, c[0x0][0x400] ;  /* 0x0001000000067ab9 */ /* 0x000fe20000000a00 */
[----:B0-----:R-:W-:Y:S02]  /*2bd0*/  IADD3.X R42, R0, R29, RZ, P4, !PT ;  /* 0x0000001d002a7210 */ /* 0x001fe400027fe4ff */
[----:B------:R-:W-:Y:S02]  /*2be0*/  CS2R R126, SRZ ;  /* 0x00000000007e7805 */ /* 0x000fe4000001ff00 */
[----:B------:R-:W-:Y:S01]  /*2bf0*/  LEA R40, P4, R41, UR4, 0x1 ;  /* 0x0000000429287c11 */ /* 0x000fe2000f8808ff */
[----:B------:R-:W-:Y:S01]  /*2c00*/  IMAD.X R46, R3, 0x1, R31, P2 ;  /* 0x00000001032e7824 */ /* 0x000fe200010e061f */
[----:B------:R-:W-:-:S02]  /*2c10*/  ISETP.GE.AND P2, PT, R22, R117, PT ;  /* 0x000000751600720c */ /* 0x000fc40003f46270 */
[----:B------:R-:W-:Y:S02]  /*2c20*/  CS2R R94, SRZ ;  /* 0x00000000005e7805 */ /* 0x000fe4000001ff00 */
[----:B------:R-:W-:Y:S02]  /*2c30*/  LEA.HI.X R41, R41, UR5, R42, 0x1, P4 ;  /* 0x0000000529297c11 */ /* 0x000fe4000a0f0c2a */
[----:B------:R-:W-:Y:S02]  /*2c40*/  CS2R R128, SRZ ;  /* 0x0000000000807805 */ /* 0x000fe4000001ff00 */
[C---:B------:R-:W-:Y:S02]  /*2c50*/  LEA R42, P4, R43.reuse, UR6, 0x1 ;  /* 0x000000062b2a7c11 */ /* 0x040fe4000f8808ff */
[----:B------:R-:W-:Y:S02]  /*2c60*/  CS2R R120, SRZ ;  /* 0x0000000000787805 */ /* 0x000fe4000001ff00 */
[----:B------:R-:W-:-:S02]  /*2c70*/  LEA.HI.X R43, R43, UR7, R46, 0x1, P4 ;  /* 0x000000072b2b7c11 */ /* 0x000fc4000a0f0c2e */
[-C--:B------:R-:W-:Y:S01]  /*2c80*/  ISETP.GE.AND P4, PT, R187, R117.reuse, PT ;  /* 0x00000075bb00720c */ /* 0x080fe20003f86270 */
[----:B------:R1:W5:Y:S04]  /*2c90*/  @!P2 LDG.E.64 R126, desc[UR42][R40.64] ;  /* 0x0000002a287ea981 */ /* 0x000368000c1e1b00 */
[----:B------:R1:W5:Y:S01]  /*2ca0*/  @!P2 LDG.E.64 R128, desc[UR42][R42.64] ;  /* 0x0000002a2a80a981 */ /* 0x000362000c1e1b00 */
[----:B------:R-:W-:-:S07]  /*2cb0*/  ISETP.GE.AND P2, PT, R186, R117, PT ;  /* 0x00000075ba00720c */ /* 0x000fce0003f46270 */
[----:B------:R1:W5:Y:S04]  /*2cc0*/  @!P4 LDG.E.64 R94, desc[UR42][R40.64+0x20] ;  /* 0x0000202a285ec981 */ /* 0x000368000c1e1b00 */
[----:B------:R1:W5:Y:S01]  /*2cd0*/  @!P4 LDG.E.64 R120, desc[UR42][R42.64+0x20] ;  /* 0x0000202a2a78c981 */ /* 0x000362000c1e1b00 */
[----:B------:R-:W-:Y:S02]  /*2ce0*/  ISETP.GE.AND P4, PT, R189, R117, PT ;  /* 0x00000075bd00720c */ /* 0x000fe40003f86270 */
[----:B------:R-:W-:Y:S02]  /*2cf0*/  CS2R R86, SRZ ;  /* 0x0000000000567805 */ /* 0x000fe4000001ff00 */
[----:B------:R-:W-:Y:S02]  /*2d00*/  CS2R R92, SRZ ;  /* 0x00000000005c7805 */ /* 0x000fe4000001ff00 */
[----:B------:R-:W-:-:S02]  /*2d10*/  CS2R R82, SRZ ;  /* 0x0000000000527805 */ /* 0x000fc4000001ff00 */
[----:B------:R-:W-:Y:S01]  /*2d20*/  CS2R R84, SRZ ;  /* 0x0000000000547805 */ /* 0x000fe2000001ff00 */
[----:B------:R1:W5:Y:S04]  /*2d30*/  @!P2 LDG.E.64 R86, desc[UR42][R40.64+0x40] ;  /* 0x0000402a2856a981 */ /* 0x000368000c1e1b00 */
[----:B------:R1:W5:Y:S01]  /*2d40*/  @!P2 LDG.E.64 R92, desc[UR42][R42.64+0x40] ;  /* 0x0000402a2a5ca981 */ /* 0x000362000c1e1b00 */
[----:B------:R-:W-:-:S03]  /*2d50*/  ISETP.GE.AND P2, PT, R188, R117, PT ;  /* 0x00000075bc00720c */ /* 0x000fc60003f46270 */
        /* <DEDUP_REMOVED lines=8> */
[----:B------:R1:W5:Y:S04]  /*2de0*/  @!P2 LDG.E.64 R80, desc[UR42][R42.64+0x80] ;  /* 0x0000802a2a50a981 */ /* 0x000368000c1e1b00 */
[----:B------:R1:W5:Y:S04]  /*2df0*/  @!P4 LDG.E.64 R74, desc[UR42][R40.64+0xa0] ;  /* 0x0000a02a284ac981 */ /* 0x000368000c1e1b00 */
[----:B------:R1:W5:Y:S02]  /*2e00*/  @!P4 LDG.E.64 R76, desc[UR42][R42.64+0xa0] ;  /* 0x0000a02a2a4cc981 */ /* 0x000364000c1e1b00 */
.L_x_625:
[----:B------:R-:W-:Y:S05]  /*2e10*/  BSYNC B1 ;  /* 0x0000000000017941 */ /* 0x000fea0003800000 */
.L_x_624:
        /* <DEDUP_REMOVED lines=11> */
[----:B------:R-:W-:Y:S01]  /*2ed0*/  CS2R R68, SRZ ;  /* 0x0000000000447805 */ /* 0x000fe2000001ff00 */
[----:B-----5:R-:W-:Y:S01]  /*2ee0*/  IMAD.MOV.U32 R132, RZ, RZ, R74 ;  /* 0x000000ffff847224 */ /* 0x020fe200078e004a */
[----:B------:R-:W-:Y:S01]  /*2ef0*/  CS2R R72, SRZ ;  /* 0x0000000000487805 */ /* 0x000fe2000001ff00 */
[----:B------:R-:W-:Y:S01]  /*2f00*/  IMAD.MOV.U32 R133, RZ, RZ, R75 ;  /* 0x000000ffff857224 */ /* 0x000fe200078e004b */
[----:B------:R-:W-:Y:S06]  /*2f10*/  @P4 BRA `(.L_x_627) ;  /* 0x0000000000a04947 */ /* 0x000fec0003800000 */
[----:B------:R-:W-:Y:S01]  /*2f20*/  IADD3 R90, P2, P5, R110, R90, R33 ;  /* 0x0000005a6e5a7210 */ /* 0x000fe20007d5e021 */
[----:B------:R-:W-:Y:S01]  /*2f30*/  ULDC.64 UR4, c[0x0][0x3e8] ;  /* 0x0000fa0000047ab9 */ /* 0x000fe20000000a00 */
[----:B------:R-:W-:Y:S01]  /*2f40*/  ULDC.64 UR6, c[0x0][0x400] ;  /* 0x0001000000067ab9 */ /* 0x000fe20000000a00 */
[----:B------:R-:W-:Y:S02]  /*2f50*/  CS2R R70, SRZ ;  /* 0x0000000000467805 */ /* 0x000fe4000001ff00 */
[----:B-1----:R-:W-:Y:S02]  /*2f60*/  IADD3.X R41, R29, R0, R35, P2, P5 ;  /* 0x000000001d297210 */ /* 0x002fe400017ea423 */
[----:B------:R-:W-:Y:S02]  /*2f70*/  CS2R R72, SRZ ;  /* 0x0000000000487805 */ /* 0x000fe4000001ff00 */
[----:B------:R-:W-:-:S04]  /*2f80*/  IADD3 R88, P2, P5, R106, R88, R36 ;  /* 0x000000586a587210 */ /* 0x000fc80007d5e024 */
[----:B------:R-:W-:Y:S02]  /*2f90*/  IADD3.X R3, R31, R3, R38, P2, P5 ;  /* 0x000000031f037210 */ /* 0x000fe400017ea426 */
[----:B------:R-:W-:-:S04]  /*2fa0*/  LEA R40, P2, R90, UR4, 0x1 ;  /* 0x000000045a287c11 */ /* 0x000fc8000f8408ff */
[----:B------:R-:W-:Y:S02]  /*2fb0*/  LEA.HI.X R41, R90, UR5, R41, 0x1, P2 ;  /* 0x000000055a297c11 */ /* 0x000fe400090f0c29 */
[----:B0-----:R-:W-:-:S04]  /*2fc0*/  LEA R42, P2, R88, UR6, 0x1 ;  /* 0x00000006582a7c11 */ /* 0x001fc8000f8408ff */
[----:B------:R-:W-:Y:S02]  /*2fd0*/  LEA.HI.X R43, R88, UR7, R3, 0x1, P2 ;  /* 0x00000007582b7c11 */ /* 0x000fe400090f0c03 */
[----:B------:R-:W-:Y:S02]  /*2fe0*/  ISETP.GE.AND P2, PT, R22, R117, PT ;  /* 0x000000751600720c */ /* 0x000fe40003f46270 */
[----:B------:R-:W-:Y:S02]  /*2ff0*/  CS2R R66, SRZ ;  /* 0x0000000000427805 */ /* 0x000fe4000001ff00 */
[----:B------:R-:W-:-:S09]  /*3000*/  CS2R R68, SRZ ;  /* 0x0000000000447805 */ /* 0x000fd2000001ff00 */
[----:B------:R2:W5:Y:S04]  /*3010*/  @!P2 LDG.E.64 R70, desc[UR42][R40.64] ;  /* 0x0000002a2846a981 */ /* 0x000568000c1e1b00 */
[----:B------:R2:W5:Y:S01]  /*3020*/  @!P2 LDG.E.64 R72, desc[UR42][R42.64] ;  /* 0x0000002a2a48a981 */ /* 0x000562000c1e1b00 */
        /* <DEDUP_REMOVED lines=20> */
[----:B------:R-:W-:-:S13]  /*3170*/  ISETP.GE.AND P2, PT, R190, R117, PT ;  /* 0x00000075be00720c */ /* 0x000fda0003f46270 */
[----:B------:R2:W5:Y:S04]  /*3180*/  @!P2 LDG.E.64 R44, desc[UR42][R40.64+0xa0] ;  /* 0x0000a02a282ca981 */ /* 0x000568000c1e1b00 */
[----:B------:R2:W5:Y:S02]  /*3190*/  @!P2 LDG.E.64 R46, desc[UR42][R42.64+0xa0] ;  /* 0x0000a02a2a2ea981 */ /* 0x000564000c1e1b00 */
.L_x_627:
[----:B------:R-:W-:Y:S05]  /*31a0*/  BSYNC B1 ;  /* 0x0000000000017941 */ /* 0x000fea0003800000 */
.L_x_626:
[----:B------:R-:W-:Y:S01]  /*31b0*/  IMAD.MOV.U32 R0, RZ, RZ, R78 ;  /* 0x000000ffff007224 */ /* 0x000fe200078e004e */
[----:B------:R-:W-:Y:S01]  /*31c0*/  PRMT R172, R132, 0x7610, R172 ;  /* 0x0000761084ac7816 */ /* 0x000fe200000000ac */
[----:B------:R-:W-:Y:S01]  /*31d0*/  IMAD.MOV.U32 R3, RZ, RZ, R79 ;  /* 0x000000ffff037224 */ /* 0x000fe200078e004f */
[----:B------:R-:W-:Y:S01]  /*31e0*/  PRMT R173, R133, 0x7610, R173 ;  /* 0x0000761085ad7816 */ /* 0x000fe200000000ad */
[----:B-12---:R-:W-:Y:S01]  /*31f0*/  IMAD.MOV.U32 R40, RZ, RZ, R82 ;  /* 0x000000ffff287224 */ /* 0x006fe200078e0052 */
[----:B------:R-:W-:Y:S01]  /*3200*/  PRMT R180, R0, 0x7610, R180 ;  /* 0x0000761000b47816 */ /* 0x000fe200000000b4 */
[----:B------:R-:W-:Y:S01]  /*3210*/  IMAD.MOV.U32 R0, RZ, RZ, R83 ;  /* 0x000000ffff007224 */ /* 0x000fe200078e0053 */
        /* <DEDUP_REMOVED lines=33> */
[----:B-----5:R-:W-:Y:S01]  /*3430*/  IMAD.MOV.U32 R0, RZ, RZ, R44 ;  /* 0x000000ffff007224 */ /* 0x020fe200078e002c */
        /* <DEDUP_REMOVED lines=24> */
[----:B------:R-:W-:Y:S01]  /*35c0*/  MOV R40, R70 ;  /* 0x0000004600287202 */ /* 0x000fe20000000f00 */
[----:B------:R-:W-:Y:S01]  /*35d0*/  UISETP.NE.AND UP0, UPT, UR37, 0x3, UPT ;  /* 0x000000032500788c */ /* 0x000fe2000bf05270 */
        /* <DEDUP_REMOVED lines=8> */
[----:B------:R-:W-:-:S02]  /*3660*/  PLOP3.LUT P2, PT, PT, PT, UP0, 0x80, 0x0 ;  /* 0x000000000000781c */ /* 0x000fc40003f4f008 */
        /* <DEDUP_REMOVED lines=16> */
[----:B------:R-:W-:-:S02]  /*3770*/  PRMT R170, R41, 0x7610, R170 ;  /* 0x0000761029aa7816 */ /* 0x000fc400000000aa */
[----:B------:R-:W-:Y:S02]  /*3780*/  PRMT R171, R40, 0x7610, R171 ;  /* 0x0000761028ab7816 */ /* 0x000fe400000000ab */
[----:B------:R-:W-:Y:S02]  /*3790*/  PRMT R176, R0, 0x7610, R176 ;  /* 0x0000761000b07816 */ /* 0x000fe400000000b0 */
[----:B------:R-:W-:Y:S01]  /*37a0*/  PRMT R177, R3, 0x7610, R177 ;  /* 0x0000761003b17816 */ /* 0x000fe200000000b1 */
[----:B------:R-:W-:Y:S06]  /*37b0*/  @!P2 BRA `(.L_x_628) ;  /* 0x000000000004a947 */ /* 0x000fec0003800000 */
[----:B------:R-:W-:Y:S01]  /*37c0*/  BPT.TRAP 0x1 ;  /* 0x000000040000795c */ /* 0x000fe20000300000 */
.L_x_628:
[----:B------:R-:W-:Y:S01]  /*37d0*/  IMAD R3, R16, 0x8, R2 ;  /* 0x0000000810037824 */ /* 0x000fe200078e0202 */
[----:B------:R-:W-:Y:S01]  /*37e0*/  SHF.L.U32 R0, R184, 0x1f, RZ ;  /* 0x0000001fb8007819 */ /* 0x000fe200000006ff */
[----:B------:R-:W-:Y:S03]  /*37f0*/  BSSY B1, `(.L_x_629) ;  /* 0x0000003000017945 */ /* 0x000fe60003800000 */
[----:B------:R-:W1:Y:S02]  /*3800*/  SYNCS.PHASECHK.TRANS64.TRYWAIT P5, [R3+URZ+0x34890], R0 ;  /* 0x03489000030075a7 */ /* 0x000e6400080a017f */
[----:B-1----:R-:W-:Y:S05]  /*3810*/  @!P5 BRA `(.L_x_630) ;  /* 0x000001d4005cd947 */ /* 0x002fea0003800000 */
.L_x_982:
[----:B------:R-:W-:Y:S05]  /*3820*/  BSYNC B1 ;  /* 0x0000000000017941 */ /* 0x000fea0003800000 */
.L_x_629:
[----:B------:R-:W-:Y:S04]  /*3830*/  BSSY B1, `(.L_x_631) ;  /* 0x000014a000017945 */ /* 0x000fe80003800000 */
[----:B------:R-:W-:Y:S05]  /*3840*/  @P3 BRA `(.L_x_632) ;  /* 0x0000001400203947 */ /* 0x000fea0003800000 */
[----:B------:R-:W-:Y:S01]  /*3850*/  ISETP.NE.AND P3, PT, R14, RZ, PT ;  /* 0x000000ff0e00720c */ /* 0x000fe20003f65270 */
[----:B------:R-:W-:-:S12]  /*3860*/  BSSY B2, `(.L_x_633) ;  /* 0x0000035000027945 */ /* 0x000fd80003800000 */
[----:B------:R-:W-:Y:S05]  /*3870*/  @!P3 BRA `(.L_x_634) ;  /* 0x0000000000ccb947 */ /* 0x000fea0003800000 */
[----:B0-----:R0:W2:Y:S01]  /*3880*/  LDS.128 R40, [R51] ;  /* 0x0000000033287984 */ /* 0x0010a20000000c00 */
[----:B------:R-:W-:Y:S01]  /*3890*/  ISETP.GE.AND P3, PT, R22, R117, PT ;  /* 0x000000751600720c */ /* 0x000fe20003f66270 */
[----:B------:R-:W-:-:S12]  /*38a0*/  BSSY B3, `(.L_x_635) ;  /* 0x000002f000037945 */ /* 0x000fd80003800000 */
[----:B0-----:R-:W-:Y:S05]  /*38b0*/  @P3 BRA `(.L_x_636) ;  /* 0x0000000000b43947 */ /* 0x001fea0003800000 */
[--C-:B------:R-:W-:Y:S02]  /*38c0*/  SHF.R.U64 R126, R126, 0x10, R127.reuse ;  /* 0x000000107e7e7819 */ /* 0x100fe4000000127f */
[----:B------:R-:W-:Y:S02]  /*38d0*/  SHF.R.U32.HI R156, RZ, 0x10, R127 ;  /* 0x00000010ff9c7819 */ /* 0x000fe4000001167f */
[--C-:B------:R-:W-:Y:S02]  /*38e0*/  SHF.R.U64 R127, R128, 0x10, R129.reuse ;  /* 0x00000010807f7819 */ /* 0x100fe40000001281 */
[----:B------:R-:W-:Y:S02]  /*38f0*/  SHF.R.U32.HI R157, RZ, 0x10, R129 ;  /* 0x00000010ff9d7819 */ /* 0x000fe40000011681 */
[----:B------:R-:W-:Y:S01]  /*3900*/  PRMT R129, R158, 0x5410, R127 ;  /* 0x000054109e817816 */ /* 0x000fe2000000007f */
[----:B--2---:R-:W-:Y:S01]  /*3910*/  IMAD.U32 R127, R41, 0x10000, RZ ;  /* 0x00010000297f7824 */ /* 0x004fe200078e00ff */
[----:B------:R-:W-:-:S02]  /*3920*/  PRMT R126, R132, 0x5432, R126 ;  /* 0x00005432847e7816 */ /* 0x000fc4000000007e */
[----:B------:R-:W-:Y:S02]  /*3930*/  LOP3.LUT R159, R41, 0xffff0000, RZ, 0xc0, !PT ;  /* 0xffff0000299f7812 */ /* 0x000fe400078ec0ff */
[----:B------:R-:W-:Y:S02]  /*3940*/  LOP3.LUT R158, R129, 0xffff0000, RZ, 0xc0, !PT ;  /* 0xffff0000819e7812 */ /* 0x000fe400078ec0ff */
[C---:B------:R-:W-:Y:S01]  /*3950*/  LOP3.LUT R128, R126.reuse, 0xffff0000, RZ, 0xc0, !PT ;  /* 0xffff00007e807812 */ /* 0x040fe200078ec0ff */
[----:B------:R-:W-:Y:S02]  /*3960*/  IMAD.U32 R126, R126, 0x10000, RZ ;  /* 0x000100007e7e7824 */ /* 0x000fe400078e00ff */
[C---:B------:R-:W-:Y:S02]  /*3970*/  FMUL.FTZ R164, R159.reuse, R158 ;  /* 0x0000009e9fa47220 */ /* 0x040fe40000410000 */
[-C--:B------:R-:W-:Y:S02]  /*3980*/  FMUL.FTZ R41, R159, R128.reuse ;  /* 0x000000809f297220 */ /* 0x080fe40000410000 */
[----:B------:R-:W-:-:S02]  /*3990*/  FFMA.FTZ R128, R127, R128, -R164 ;  /* 0x000000807f807223 */ /* 0x000fc400000108a4 */
[----:B------:R-:W-:Y:S01]  /*39a0*/  FFMA.FTZ R127, R127, R158, R41 ;  /* 0x0000009e7f7f7223 */ /* 0x000fe20000010029 */
[----:B------:R-:W-:Y:S02]  /*39b0*/  PRMT R41, R133, 0x5432, R156 ;  /* 0x0000543285297816 */ /* 0x000fe4000000009c */
[----:B------:R-:W-:Y:S02]  /*39c0*/  PRMT R156, R161, 0x5410, R157 ;  /* 0x00005410a19c7816 */ /* 0x000fe4000000009d */
[----:B------:R-:W-:Y:S01]  /*39d0*/  LOP3.LUT R158, R42, 0xffff0000, RZ, 0xc0, !PT ;  /* 0xffff00002a9e7812 */ /* 0x000fe200078ec0ff */
[C---:B------:R-:W-:Y:S01]  /*39e0*/  IMAD.U32 R159, R41.reuse, 0x10000, RZ ;  /* 0x00010000299f7824 */ /* 0x040fe200078e00ff */
[----:B------:R-:W-:Y:S01]  /*39f0*/  LOP3.LUT R41, R41, 0xffff0000, RZ, 0xc0, !PT ;  /* 0xffff000029297812 */ /* 0x000fe200078ec0ff */
[----:B------:R-:W-:Y:S01]  /*3a00*/  IMAD.U32 R157, R156, 0x10000, RZ ;  /* 0x000100009c9d7824 */ /* 0x000fe200078e00ff */
[----:B------:R-:W-:Y:S01]  /*3a10*/  F2FP.BF16.F32.PACK_AB R127, R127, R128 ;  /* 0x000000807f7f723e */ /* 0x000fe200000010ff */
[----:B------:R-:W-:-:S02]  /*3a20*/  IMAD.U32 R42, R42, 0x10000, RZ ;  /* 0x000100002a2a7824 */ /* 0x000fc400078e00ff */
[C---:B------:R-:W-:Y:S01]  /*3a30*/  FMUL.FTZ R161, R158.reuse, R157 ;  /* 0x0000009d9ea17220 */ /* 0x040fe20000410000 */
[----:B------:R-:W-:-:S03]  /*3a40*/  FMUL.FTZ R158, R158, R159 ;  /* 0x0000009f9e9e7220 */ /* 0x000fc60000410000 */
[C---:B------:R-:W-:Y:S01]  /*3a50*/  FFMA.FTZ R161, R42.reuse, R159, -R161 ;  /* 0x0000009f2aa17223 */ /* 0x040fe200000108a1 */
[----:B------:R-:W-:Y:S01]  /*3a60*/  FFMA.FTZ R158, R42, R157, R158 ;  /* 0x0000009d2a9e7223 */ /* 0x000fe2000001009e */
[----:B------:R-:W-:Y:S01]  /*3a70*/  LOP3.LUT R157, R156, 0xffff0000, RZ, 0xc0, !PT ;  /* 0xffff00009c9d7812 */ /* 0x000fe200078ec0ff */
[C---:B------:R-:W-:Y:S01]  /*3a80*/  IMAD.U32 R156, R43.reuse, 0x10000, RZ ;  /* 0x000100002b9c7824 */ /* 0x040fe200078e00ff */
[----:B------:R-:W-:-:S05]  /*3a90*/  LOP3.LUT R42, R43, 0xffff0000, RZ, 0xc0, !PT ;  /* 0xffff00002b2a7812 */ /* 0x000fca00078ec0ff */
[C---:B------:R-:W-:Y:S01]  /*3aa0*/  FMUL.FTZ R43, R42.reuse, R157 ;  /* 0x0000009d2a2b7220 */ /* 0x040fe20000410000 */
[----:B------:R-:W-:-:S03]  /*3ab0*/  FMUL.FTZ R42, R42, R41 ;  /* 0x000000292a2a7220 */ /* 0x000fc60000410000 */
[C---:B------:R-:W-:Y:S01]  /*3ac0*/  FFMA.FTZ R43, R156.reuse, R41, -R43 ;  /* 0x000000299c2b7223 */ /* 0x040fe2000001082b */
[----:B------:R-:W-:Y:S01]  /*3ad0*/  FFMA.FTZ R42, R156, R157, R42 ;  /* 0x0000009d9c2a7223 */ /* 0x000fe2000001002a */
[C---:B------:R-:W-:Y:S01]  /*3ae0*/  LOP3.LUT R41, R40.reuse, 0xffff0000, RZ, 0xc0, !PT ;  /* 0xffff000028297812 */ /* 0x040fe200078ec0ff */
[----:B------:R-:W-:Y:S02]  /*3af0*/  IMAD.U32 R156, R129, 0x10000, RZ ;  /* 0x00010000819c7824 */ /* 0x000fe400078e00ff */
[----:B------:R-:W-:Y:S01]  /*3b00*/  IMAD.U32 R129, R40, 0x10000, RZ ;  /* 0x0001000028817824 */ /* 0x000fe200078e00ff */
[----:B------:R-:W-:Y:S01]  /*3b10*/  F2FP.BF16.F32.PACK_AB R43, R42, R43 ;  /* 0x0000002b2a2b723e */ /* 0x000fe200000010ff */
[C---:B------:R-:W-:Y:S01]  /*3b20*/  FMUL.FTZ R40, R41.reuse, R156 ;  /* 0x0000009c29287220 */ /* 0x040fe20000410000 */
[-C--:B------:R-:W-:Y:S01]  /*3b30*/  FMUL.FTZ R41, R41, R126.reuse ;  /* 0x0000007e29297220 */ /* 0x080fe20000410000 */
[----:B------:R-:W-:Y:S02]  /*3b40*/  F2FP.BF16.F32.PACK_AB R42, R158, R161 ;  /* 0x000000a19e2a723e */ /* 0x000fe400000010ff */
[C---:B------:R-:W-:Y:S01]  /*3b50*/  FFMA.FTZ R40, R129.reuse, R126, -R40 ;  /* 0x0000007e81287223 */ /* 0x040fe20000010828 */
[----:B------:R-:W-:-:S05]  /*3b60*/  FFMA.FTZ R41, R129, R156, R41 ;  /* 0x0000009c81297223 */ /* 0x000fca0000010029 */
[----:B------:R-:W-:Y:S01]  /*3b70*/  F2FP.BF16.F32.PACK_AB R40, R41, R40 ;  /* 0x000000282928723e */ /* 0x000fe200000010ff */
[----:B------:R-:W-:-:S07]  /*3b80*/  IMAD.MOV.U32 R41, RZ, RZ, R127 ;  /* 0x000000ffff297224 */ /* 0x000fce00078e007f */
.L_x_636:
[----:B------:R-:W-:Y:S05]  /*3b90*/  BSYNC B3 ;  /* 0x0000000000037941 */ /* 0x000fea0003800000 */
.L_x_635:
[----:B--2---:R2:W-:Y:S02]  /*3ba0*/  STG.E.128 desc[UR42][R52.64], R40 ;  /* 0x0000002834007986 */ /* 0x0045e4000c101d2a */
.L_x_634:
[----:B------:R-:W-:Y:S05]  /*3bb0*/  BSYNC B2 ;  /* 0x0000000000027941 */ /* 0x000fea0003800000 */
.L_x_633:
[----:B------:R-:W-:Y:S01]  /*3bc0*/  ISETP.NE.AND P3, PT, R10, RZ, PT ;  /* 0x000000ff0a00720c */ /* 0x000fe20003f65270 */
[----:B------:R-:W-:-:S12]  /*3bd0*/  BSSY B2, `(.L_x_637) ;  /* 0x0000035000027945 */ /* 0x000fd80003800000 */
[----:B------:R-:W-:Y:S05]  /*3be0*/  @!P3 BRA `(.L_x_638) ;  /* 0x0000000000ccb947 */ /* 0x000fea0003800000 */
[----:B0-2---:R0:W2:Y:S01]  /*3bf0*/  LDS.128 R40, [R50] ;  /* 0x0000000032287984 */ /* 0x0050a20000000c00 */
[----:B------:R-:W-:Y:S01]  /*3c00*/  ISETP.GE.AND P3, PT, R187, R117, PT ;  /* 0x00000075bb00720c */ /* 0x000fe20003f66270 */
[----:B------:R-:W-:-:S12]  /*3c10*/  BSSY B3, `(.L_x_639) ;  /* 0x000002f000037945 */ /* 0x000fd80003800000 */
[----:B0-----:R-:W-:Y:S05]  /*3c20*/  @P3 BRA `(.L_x_640) ;  /* 0x0000000000b43947 */ /* 0x001fea0003800000 */
[----:B------:R-:W-:Y:S01]  /*3c30*/  SHF.R.U64 R120, R120, 0x10, R121 ;  /* 0x0000001078787819 */ /* 0x000fe20000001279 */
[C---:B--2---:R-:W-:Y:S01]  /*3c40*/  IMAD.U32 R127, R41.reuse, 0x10000, RZ ;  /* 0x00010000297f7824 */ /* 0x044fe200078e00ff */
[--C-:B------:R-:W-:Y:S02]  /*3c50*/  SHF.R.U64 R94, R94, 0x10, R95.reuse ;  /* 0x000000105e5e7819 */ /* 0x100fe4000000125f */
[----:B------:R-:W-:Y:S02]  /*3c60*/  SHF.R.U32.HI R128, RZ, 0x10, R95 ;  /* 0x00000010ff807819 */ /* 0x000fe4000001165f */
[----:B------:R-:W-:Y:S02]  /*3c70*/  PRMT R95, R154, 0x5432, R120 ;  /* 0x000054329a5f7816 */ /* 0x000fe40000000078 */
[----:B------:R-:W-:Y:S02]  /*3c80*/  PRMT R94, R90, 0x5432, R94 ;  /* 0x000054325a5e7816 */ /* 0x000fe4000000005e */
[----:B------:R-:W-:-:S02]  /*3c90*/  LOP3.LUT R129, R41, 0xffff0000, RZ, 0xc0, !PT ;  /* 0xffff000029817812 */ /* 0x000fc400078ec0ff */
[C---:B------:R-:W-:Y:S01]  /*3ca0*/  LOP3.LUT R120, R95.reuse, 0xffff0000, RZ, 0xc0, !PT ;  /* 0xffff00005f787812 */ /* 0x040fe200078ec0ff */
[----:B------:R-:W-:Y:S01]  /*3cb0*/  IMAD.U32 R95, R95, 0x10000, RZ ;  /* 0x000100005f5f7824 */ /* 0x000fe200078e00ff */
[C---:B------:R-:W-:Y:S01]  /*3cc0*/  LOP3.LUT R126, R94.reuse, 0xffff0000, RZ, 0xc0, !PT ;  /* 0xffff00005e7e7812 */ /* 0x040fe200078ec0ff */
[----:B------:R-:W-:Y:S01]  /*3cd0*/  IMAD.U32 R94, R94, 0x10000, RZ ;  /* 0x000100005e5e7824 */ /* 0x000fe200078e00ff */
[----:B------:R-:W-:Y:S01]  /*3ce0*/  SHF.R.U32.HI R121, RZ, 0x10, R121 ;  /* 0x00000010ff797819 */ /* 0x000fe20000011679 */
[----:B------:R-:W-:Y:S01]  /*3cf0*/  FMUL.FTZ R156, R129, R120 ;  /* 0x00000078819c7220 */ /* 0x000fe20000410000 */
[----:B------:R-:W-:Y:S01]  /*3d00*/  PRMT R41, R91, 0x5432, R128 ;  /* 0x000054325b297816 */ /* 0x000fe20000000080 */
[-C--:B------:R-:W-:Y:S01]  /*3d10*/  FMUL.FTZ R129, R129, R126.reuse ;  /* 0x0000007e81817220 */ /* 0x080fe20000410000 */
[----:B------:R-:W-:Y:S01]  /*3d20*/  PRMT R121, R155, 0x5432, R121 ;  /* 0x000054329b797816 */ /* 0x000fe20000000079 */
[C---:B------:R-:W-:Y:S02]  /*3d30*/  FFMA.FTZ R126, R127.reuse, R126, -R156 ;  /* 0x0000007e7f7e7223 */ /* 0x040fe4000001089c */
[----:B------:R-:W-:Y:S01]  /*3d40*/  FFMA.FTZ R129, R127, R120, R129 ;  /* 0x000000787f817223 */ /* 0x000fe20000010081 */
[----:B------:R-:W-:Y:S01]  /*3d50*/  LOP3.LUT R120, R42, 0xffff0000, RZ, 0xc0, !PT ;  /* 0xffff00002a787812 */ /* 0x000fe200078ec0ff */
[C---:B------:R-:W-:Y:S01]  /*3d60*/  IMAD.U32 R127, R121.reuse, 0x10000, RZ ;  /* 0x00010000797f7824 */ /* 0x040fe200078e00ff */
[----:B------:R-:W-:Y:S01]  /*3d70*/  LOP3.LUT R121, R121, 0xffff0000, RZ, 0xc0, !PT ;  /* 0xffff000079797812 */ /* 0x000fe200078ec0ff */
[C---:B------:R-:W-:Y:S01]  /*3d80*/  IMAD.U32 R157, R41.reuse, 0x10000, RZ ;  /* 0x00010000299d7824 */ /* 0x040fe200078e00ff */
[----:B------:R-:W-:Y:S01]  /*3d90*/  LOP3.LUT R41, R41, 0xffff0000, RZ, 0xc0, !PT ;  /* 0xffff000029297812 */ /* 0x000fe200078ec0ff */
[----:B------:R-:W-:Y:S01]  /*3da0*/  FMUL.FTZ R159, R120, R127 ;  /* 0x0000007f789f7220 */ /* 0x000fe20000410000 */
[----:B------:R-:W-:-:S02]  /*3db0*/  IMAD.U32 R42, R42, 0x10000, RZ ;  /* 0x000100002a2a7824 */ /* 0x000fc400078e00ff */
[-C--:B------:R-:W-:Y:S01]  /*3dc0*/  FMUL.FTZ R120, R120, R157.reuse ;  /* 0x0000009d78787220 */ /* 0x080fe20000410000 */
[----:B------:R-:W-:Y:S01]  /*3dd0*/  F2FP.BF16.F32.PACK_AB R126, R129, R126 ;  /* 0x0000007e817e723e */ /* 0x000fe200000010ff */
[C---:B------:R-:W-:Y:S02]  /*3de0*/  FFMA.FTZ R159, R42.reuse, R157, -R159 ;  /* 0x0000009d2a9f7223 */ /* 0x040fe4000001089f */
[----:B------:R-:W-:Y:S01]  /*3df0*/  FFMA.FTZ R120, R42, R127, R120 ;  /* 0x0000007f2a787223 */ /* 0x000fe20000010078 */
[C---:B------:R-:W-:Y:S01]  /*3e00*/  LOP3.LUT R42, R43.reuse, 0xffff0000, RZ, 0xc0, !PT ;  /* 0xffff00002b2a7812 */ /* 0x040fe200078ec0ff */
[C---:B------:R-:W-:Y:S01]  /*3e10*/  IMAD.U32 R127, R40.reuse, 0x10000, RZ ;  /* 0x00010000287f7824 */ /* 0x040fe200078e00ff */
[----:B------:R-:W-:Y:S01]  /*3e20*/  LOP3.LUT R40, R40, 0xffff0000, RZ, 0xc0, !PT ;  /* 0xffff000028287812 */ /* 0x000fe200078ec0ff */
[----:B------:R-:W-:Y:S02]  /*3e30*/  IMAD.U32 R43, R43, 0x10000, RZ ;  /* 0x000100002b2b7824 */ /* 0x000fe400078e00ff */
[C---:B------:R-:W-:Y:S01]  /*3e40*/  FMUL.FTZ R128, R42.reuse, R121 ;  /* 0x000000792a807220 */ /* 0x040fe20000410000 */
[----:B------:R-:W-:-:S03]  /*3e50*/  FMUL.FTZ R42, R42, R41 ;  /* 0x000000292a2a7220 */ /* 0x000fc60000410000 */
[C---:B------:R-:W-:Y:S01]  /*3e60*/  FFMA.FTZ R41, R43.reuse, R41, -R128 ;  /* 0x000000292b297223 */ /* 0x040fe20000010880 */
[C---:B------:R-:W-:Y:S01]  /*3e70*/  FMUL.FTZ R128, R40.reuse, R95 ;  /* 0x0000005f28807220 */ /* 0x040fe20000410000 */
[-C--:B------:R-:W-:Y:S01]  /*3e80*/  FMUL.FTZ R40, R40, R94.reuse ;  /* 0x0000005e28287220 */ /* 0x080fe20000410000 */
[----:B------:R-:W-:Y:S02]  /*3e90*/  FFMA.FTZ R42, R43, R121, R42 ;  /* 0x000000792b2a7223 */ /* 0x000fe4000001002a */
[C---:B------:R-:W-:Y:S01]  /*3ea0*/  FFMA.FTZ R128, R127.reuse, R94, -R128 ;  /* 0x0000005e7f807223 */ /* 0x040fe20000010880 */
[----:B------:R-:W-:Y:S02]  /*3eb0*/  FFMA.FTZ R95, R127, R95, R40 ;  /* 0x0000005f7f5f7223 */ /* 0x000fe40000010028 */
[----:B------:R-:W-:Y:S01]  /*3ec0*/  F2FP.BF16.F32.PACK_AB R43, R42, R41 ;  /* 0x000000292a2b723e */ /* 0x000fe200000010ff */
[----:B------:R-:W-:Y:S01]  /*3ed0*/  IMAD.MOV.U32 R41, RZ, RZ, R126 ;  /* 0x000000ffff297224 */ /* 0x000fe200078e007e */
[----:B------:R-:W-:-:S02]  /*3ee0*/  F2FP.BF16.F32.PACK_AB R42, R120, R159 ;  /* 0x0000009f782a723e */ /* 0x000fc400000010ff */
[----:B------:R-:W-:-:S07]  /*3ef0*/  F2FP.BF16.F32.PACK_AB R40, R95, R128 ;  /* 0x000000805f28723e */ /* 0x000fce00000010ff */
.L_x_640:
[----:B------:R-:W-:Y:S05]  /*3f00*/  BSYNC B3 ;  /* 0x0000000000037941 */ /* 0x000fea0003800000 */
.L_x_639:
[----:B--2---:R3:W-:Y:S02]  /*3f10*/  STG.E.128 desc[UR42][R52.64+0x40], R40 ;  /* 0x0000402834007986 */ /* 0x0047e4000c101d2a */
.L_x_638:
[----:B------:R-:W-:Y:S05]  /*3f20*/  BSYNC B2 ;  /* 0x0000000000027941 */ /* 0x000fea0003800000 */
.L_x_637:
[----:B------:R-:W-:Y:S01]  /*3f30*/  ISETP.NE.AND P3, PT, R9, RZ, PT ;  /* 0x000000ff0900720c */ /* 0x000fe20003f65270 */
[----:B------:R-:W-:-:S12]  /*3f40*/  BSSY B2, `(.L_x_641) ;  /* 0x0000035000027945 */ /* 0x000fd80003800000 */
[----:B------:R-:W-:Y:S05]  /*3f50*/  @!P3 BRA `(.L_x_642) ;  /* 0x0000000000ccb947 */ /* 0x000fea0003800000 */
[----:B0-23--:R0:W2:Y:S01]  /*3f60*/  LDS.128 R40, [R51+0x4000] ;  /* 0x0040000033287984 */ /* 0x00d0a20000000c00 */
[----:B------:R-:W-:Y:S01]  /*3f70*/  ISETP.GE.AND P3, PT, R186, R117, PT ;  /* 0x00000075ba00720c */ /* 0x000fe20003f66270 */
[----:B------:R-:W-:-:S12]  /*3f80*/  BSSY B3, `(.L_x_643) ;  /* 0x000002f000037945 */ /* 0x000fd80003800000 */
[----:B0-----:R-:W-:Y:S05]  /*3f90*/  @P3 BRA `(.L_x_644) ;  /* 0x0000000000b43947 */ /* 0x001fea0003800000 */
[----:B------:R-:W-:Y:S01]  /*3fa0*/  SHF.R.U64 R94, R92, 0x10, R93 ;  /* 0x000000105c5e7819 */ /* 0x000fe2000000125d */
[----:B--2---:R-:W-:Y:S01]  /*3fb0*/  IMAD.U32 R120, R43, 0x10000, RZ ;  /* 0x000100002b787824 */ /* 0x004fe200078e00ff */
[----:B------:R-:W-:Y:S02]  /*3fc0*/  SHF.R.U64 R95, R86, 0x10, R87 ;  /* 0x00000010565f7819 */ /* 0x000fe40000001257 */
[----:B------:R-:W-:Y:S02]  /*3fd0*/  SHF.R.U32.HI R93, RZ, 0x10, R93 ;  /* 0x00000010ff5d7819 */ /* 0x000fe4000001165d */
[----:B------:R-:W-:Y:S02]  /*3fe0*/  PRMT R94, R152, 0x5432, R94 ;  /* 0x00005432985e7816 */ /* 0x000fe4000000005e */
[----:B------:R-:W-:Y:S01]  /*3ff0*/  SHF.R.U32.HI R121, RZ, 0x10, R87 ;  /* 0x00000010ff797819 */ /* 0x000fe20000011657 */
[----:B------:R-:W-:Y:S01]  /*4000*/  IMAD.U32 R87, R42, 0x10000, RZ ;  /* 0x000100002a577824 */ /* 0x000fe200078e00ff */
[----:B------:R-:W-:-:S02]  /*4010*/  PRMT R95, R183, 0x5410, R95 ;  /* 0x00005410b75f7816 */ /* 0x000fc4000000005f */
[----:B------:R-:W-:Y:S02]  /*4020*/  PRMT R93, R153, 0x5432, R93 ;  /* 0x00005432995d7816 */ /* 0x000fe4000000005d */
[----:B------:R-:W-:Y:S02]  /*4030*/  LOP3.LUT R129, R41, 0xffff0000, RZ, 0xc0, !PT ;  /* 0xffff000029817812 */ /* 0x000fe400078ec0ff */
[C---:B------:R-:W-:Y:S01]  /*4040*/  LOP3.LUT R126, R94.reuse, 0xffff0000, RZ, 0xc0, !PT ;  /* 0xffff00005e7e7812 */ /* 0x040fe200078ec0ff */
[----:B------:R-:W-:Y:S01]  /*4050*/  IMAD.U32 R94, R94, 0x10000, RZ ;  /* 0x000100005e5e7824 */ /* 0x000fe200078e00ff */
[----:B------:R-:W-:Y:S01]  /*4060*/  PRMT R92, R89, 0x5432, R121 ;  /* 0x00005432595c7816 */ /* 0x000fe20000000079 */
[----:B------:R-:W-:Y:S01]  /*4070*/  IMAD.U32 R121, R93, 0x10000, RZ ;  /* 0x000100005d797824 */ /* 0x000fe200078e00ff */
[----:B------:R-:W-:Y:S01]  /*4080*/  LOP3.LUT R128, R95, 0xffff0000, RZ, 0xc0, !PT ;  /* 0xffff00005f807812 */ /* 0x000fe200078ec0ff */
[----:B------:R-:W-:Y:S01]  /*4090*/  FMUL.FTZ R156, R129, R126 ;  /* 0x0000007e819c7220 */ /* 0x000fe20000410000 */
[----:B------:R-:W-:Y:S01]  /*40a0*/  LOP3.LUT R42, R42, 0xffff0000, RZ, 0xc0, !PT ;  /* 0xffff00002a2a7812 */ /* 0x000fe200078ec0ff */
[----:B------:R-:W-:Y:S01]  /*40b0*/  IMAD.U32 R127, R92, 0x10000, RZ ;  /* 0x000100005c7f7824 */ /* 0x000fe200078e00ff */
[----:B------:R-:W-:Y:S01]  /*40c0*/  LOP3.LUT R86, R43, 0xffff0000, RZ, 0xc0, !PT ;  /* 0xffff00002b567812 */ /* 0x000fe200078ec0ff */
[----:B------:R-:W-:-:S02]  /*40d0*/  IMAD.U32 R43, R41, 0x10000, RZ ;  /* 0x00010000292b7824 */ /* 0x000fc400078e00ff */
[-C--:B------:R-:W-:Y:S01]  /*40e0*/  FMUL.FTZ R129, R129, R128.reuse ;  /* 0x0000008081817220 */ /* 0x080fe20000410000 */
[----:B------:R-:W-:Y:S01]  /*40f0*/  SHF.L.U32 R41, R40, 0x10, RZ ;  /* 0x0000001028297819 */ /* 0x000fe200000006ff */
[----:B------:R-:W-:Y:S01]  /*4100*/  FMUL.FTZ R158, R42, R121 ;  /* 0x000000792a9e7220 */ /* 0x000fe20000410000 */
[----:B------:R-:W-:Y:S01]  /*4110*/  LOP3.LUT R40, R40, 0xffff0000, RZ, 0xc0, !PT ;  /* 0xffff000028287812 */ /* 0x000fe200078ec0ff */
[C---:B------:R-:W-:Y:S01]  /*4120*/  FFMA.FTZ R156, R43.reuse, R128, -R156 ;  /* 0x000000802b9c7223 */ /* 0x040fe2000001089c */
[----:B------:R-:W-:Y:S01]  /*4130*/  FFMA.FTZ R129, R43, R126, R129 ;  /* 0x0000007e2b817223 */ /* 0x000fe20000010081 */
[-C--:B------:R-:W-:Y:S01]  /*4140*/  FMUL.FTZ R42, R42, R127.reuse ;  /* 0x0000007f2a2a7220 */ /* 0x080fe20000410000 */
[----:B------:R-:W-:Y:S01]  /*4150*/  LOP3.LUT R93, R93, 0xffff0000, RZ, 0xc0, !PT ;  /* 0xffff00005d5d7812 */ /* 0x000fe200078ec0ff */
[----:B------:R-:W-:Y:S01]  /*4160*/  IMAD.U32 R95, R95, 0x10000, RZ ;  /* 0x000100005f5f7824 */ /* 0x000fe200078e00ff */
[----:B------:R-:W-:Y:S01]  /*4170*/  LOP3.LUT R43, R92, 0xffff0000, RZ, 0xc0, !PT ;  /* 0xffff00005c2b7812 */ /* 0x000fe200078ec0ff */
[C---:B------:R-:W-:Y:S01]  /*4180*/  FFMA.FTZ R158, R87.reuse, R127, -R158 ;  /* 0x0000007f579e7223 */ /* 0x040fe2000001089e */
[----:B------:R-:W-:Y:S01]  /*4190*/  FFMA.FTZ R87, R87, R121, R42 ;  /* 0x0000007957577223 */ /* 0x000fe2000001002a */
[----:B------:R-:W-:Y:S01]  /*41a0*/  FMUL.FTZ R121, R86, R93 ;  /* 0x0000005d56797220 */ /* 0x000fe20000410000 */
[CC--:B------:R-:W-:Y:S01]  /*41b0*/  FMUL.FTZ R42, R40.reuse, R94.reuse ;  /* 0x0000005e282a7220 */ /* 0x0c0fe20000410000 */
[----:B------:R-:W-:Y:S01]  /*41c0*/  FMUL.FTZ R127, R40, R95 ;  /* 0x0000005f287f7220 */ /* 0x000fe20000410000 */
[-C--:B------:R-:W-:Y:S01]  /*41d0*/  FMUL.FTZ R86, R86, R43.reuse ;  /* 0x0000002b56567220 */ /* 0x080fe20000410000 */
[C---:B------:R-:W-:Y:S01]  /*41e0*/  FFMA.FTZ R121, R120.reuse, R43, -R121 ;  /* 0x0000002b78797223 */ /* 0x040fe20000010879 */
[C---:B------:R-:W-:Y:S01]  /*41f0*/  FFMA.FTZ R42, R41.reuse, R95, -R42 ;  /* 0x0000005f292a7223 */ /* 0x040fe2000001082a */
[----:B------:R-:W-:Y:S01]  /*4200*/  FFMA.FTZ R127, R41, R94, R127 ;  /* 0x0000005e297f7223 */ /* 0x000fe2000001007f */
[----:B------:R-:W-:Y:S01]  /*4210*/  FFMA.FTZ R86, R120, R93, R86 ;  /* 0x0000005d78567223 */ /* 0x000fe20000010056 */
[----:B------:R-:W-:-:S02]  /*4220*/  F2FP.BF16.F32.PACK_AB R158, R87, R158 ;  /* 0x0000009e579e723e */ /* 0x000fc400000010ff */
[----:B------:R-:W-:Y:S02]  /*4230*/  F2FP.BF16.F32.PACK_AB R41, R129, R156 ;  /* 0x0000009c8129723e */ /* 0x000fe400000010ff */
[----:B------:R-:W-:Y:S01]  /*4240*/  F2FP.BF16.F32.PACK_AB R40, R127, R42 ;  /* 0x0000002a7f28723e */ /* 0x000fe200000010ff */
[----:B------:R-:W-:Y:S01]  /*4250*/  IMAD.MOV.U32 R42, RZ, RZ, R158 ;  /* 0x000000ffff2a7224 */ /* 0x000fe200078e009e */
[----:B------:R-:W-:-:S07]  /*4260*/  F2FP.BF16.F32.PACK_AB R43, R86, R121 ;  /* 0x00000079562b723e */ /* 0x000fce00000010ff */
.L_x_644:
[----:B------:R-:W-:Y:S05]  /*4270*/  BSYNC B3 ;  /* 0x0000000000037941 */ /* 0x000fea0003800000 */
.L_x_643:
[----:B--2---:R4:W-:Y:S02]  /*4280*/  STG.E.128 desc[UR42][R52.64+0x80], R40 ;  /* 0x0000802834007986 */ /* 0x0049e4000c101d2a */
.L_x_642:
[----:B------:R-:W-:Y:S05]  /*4290*/  BSYNC B2 ;  /* 0x0000000000027941 */ /* 0x000fea0003800000 */
.L_x_641:
[----:B------:R-:W-:Y:S01]  /*42a0*/  ISETP.NE.AND P3, PT, R8, RZ, PT ;  /* 0x000000ff0800720c */ /* 0x000fe20003f65270 */
[----:B------:R-:W-:-:S12]  /*42b0*/  BSSY B2, `(.L_x_645) ;  /* 0x0000035000027945 */ /* 0x000fd80003800000 */
[----:B------:R-:W-:Y:S05]  /*42c0*/  @!P3 BRA `(.L_x_646) ;  /* 0x0000000000ccb947 */ /* 0x000fea0003800000 */
[----:B0-234-:R0:W2:Y:S01]  /*42d0*/  LDS.128 R40, [R50+0x4000] ;  /* 0x0040000032287984 */ /* 0x01d0a20000000c00 */
        /* <DEDUP_REMOVED lines=24> */
[----:B------:R-:W-:Y:S02]  /*4460*/  IMAD.U32 R41, R40, 0x10000, RZ ;  /* 0x0001000028297824 */ /* 0x000fe400078e00ff */
        /* <DEDUP_REMOVED lines=23> */
.L_x_648:
[----:B------:R-:W-:Y:S05]  /*45e0*/  BSYNC B3 ;  /* 0x0000000000037941 */ /* 0x000fea0003800000 */
.L_x_647:
[----:B--2---:R0:W-:Y:S02]  /*45f0*/  STG.E.128 desc[UR42][R52.64+0xc0], R40 ;  /* 0x0000c02834007986 */ /* 0x0041e4000c101d2a */
.L_x_646:
[----:B------:R-:W-:Y:S05]  /*4600*/  BSYNC B2 ;  /* 0x0000000000027941 */ /* 0x000fea0003800000 */
.L_x_645:
        /* <DEDUP_REMOVED lines=52> */
.L_x_652:
[----:B------:R-:W-:Y:S05]  /*4950*/  BSYNC B3 ;  /* 0x0000000000037941 */ /* 0x000fea0003800000 */
.L_x_651:
[----:B--2---:R0:W-:Y:S02]  /*4960*/  STG.E.128 desc[UR42][R52.64+0x100], R40 ;  /* 0x0001002834007986 */ /* 0x0041e4000c101d2a */
.L_x_650:
[----:B------:R-:W-:Y:S05]  /*4970*/  BSYNC B2 ;  /* 0x0000000000027941 */ /* 0x000fea0003800000 */
.L_x_649:
[----:B------:R-:W-:-:S13]  /*4980*/  ISETP.NE.AND P3, PT, R6, RZ, PT ;  /* 0x000000ff0600720c */ /* 0x000fda0003f65270 */
[----:B------:R-:W-:Y:S05]  /*4990*/  @!P3 BRA `(.L_x_632) ;  /* 0x0000000000ccb947 */ /* 0x000fea0003800000 */
[----:B0-234-:R0:W2:Y:S01]  /*49a0*/  LDS.128 R40, [R50+0x8000] ;  /* 0x0080000032287984 */ /* 0x01d0a20000000c00 */
[----:B------:R-:W-:Y:S01]  /*49b0*/  ISETP.GE.AND P3, PT, R190, R117, PT ;  /* 0x00000075be00720c */ /* 0x000fe20003f66270 */
[----:B------:R-:W-:-:S12]  /*49c0*/  BSSY B2, `(.L_x_653) ;  /* 0x000002f000027945 */ /* 0x000fd80003800000 */
[----:B0-----:R-:W-:Y:S05]  /*49d0*/  @P3 BRA `(.L_x_654) ;  /* 0x0000000000b43947 */ /* 0x001fea0003800000 */
[--C-:B------:R-:W-:Y:S02]  /*49e0*/  SHF.R.U64 R79, R76, 0x10, R77.reuse ;  /* 0x000000104c4f7819 */ /* 0x100fe4000000124d */
[----:B------:R-:W-:Y:S02]  /*49f0*/  SHF.R.U32.HI R76, RZ, 0x10, R77 ;  /* 0x00000010ff4c7819 */ /* 0x000fe4000001164d */
[--C-:B------:R-:W-:Y:S01]  /*4a00*/  SHF.R.U64 R81, R74, 0x10, R75.reuse ;  /* 0x000000104a517819 */ /* 0x100fe2000000124b */
[----:B--2---:R-:W-:Y:S01]  /*4a10*/  IMAD.U32 R74, R42, 0x10000, RZ ;  /* 0x000100002a4a7824 */ /* 0x004fe200078e00ff */
[----:B------:R-:W-:Y:S02]  /*4a20*/  SHF.R.U32.HI R78, RZ, 0x10, R75 ;  /* 0x00000010ff4e7819 */ /* 0x000fe4000001164b */
[----:B------:R-:W-:Y:S02]  /*4a30*/  PRMT R175, R175, 0x5410, R76 ;  /* 0x00005410afaf7816 */ /* 0x000fe4000000004c */
[----:B------:R-:W-:-:S02]  /*4a40*/  PRMT R172, R172, 0x5410, R81 ;  /* 0x00005410acac7816 */ /* 0x000fc40000000051 */
[----:B------:R-:W-:Y:S01]  /*4a50*/  PRMT R173, R173, 0x5410, R78 ;  /* 0x00005410adad7816 */ /* 0x000fe2000000004e */
[----:B------:R-:W-:Y:S01]  /*4a60*/  IMAD.U32 R76, R175, 0x10000, RZ ;  /* 0x00010000af4c7824 */ /* 0x000fe200078e00ff */
[----:B------:R-:W-:Y:S01]  /*4a70*/  PRMT R174, R174, 0x5410, R79 ;  /* 0x00005410aeae7816 */ /* 0x000fe2000000004f */
[----:B------:R-:W-:Y:S01]  /*4a80*/  IMAD.U32 R79, R41, 0x10000, RZ ;  /* 0x00010000294f7824 */ /* 0x000fe200078e00ff */
[----:B------:R-:W-:Y:S01]  /*4a90*/  LOP3.LUT R75, R42, 0xffff0000, RZ, 0xc0, !PT ;  /* 0xffff00002a4b7812 */ /* 0x000fe200078ec0ff */
[----:B------:R-:W-:Y:S01]  /*4aa0*/  IMAD.U32 R78, R173, 0x10000, RZ ;  /* 0x00010000ad4e7824 */ /* 0x000fe200078e00ff */
[----:B------:R-:W-:Y:S01]  /*4ab0*/  LOP3.LUT R77, R41, 0xffff0000, RZ, 0xc0, !PT ;  /* 0xffff0000294d7812 */ /* 0x000fe200078ec0ff */
[----:B------:R-:W-:Y:S01]  /*4ac0*/  IMAD.U32 R41, R40, 0x10000, RZ ;  /* 0x0001000028297824 */ /* 0x000fe200078e00ff */
[----:B------:R-:W-:Y:S01]  /*4ad0*/  LOP3.LUT R82, R174, 0xffff0000, RZ, 0xc0, !PT ;  /* 0xffff0000ae527812 */ /* 0x000fe200078ec0ff */
[C---:B------:R-:W-:Y:S01]  /*4ae0*/  FMUL.FTZ R83, R75.reuse, R76 ;  /* 0x0000004c4b537220 */ /* 0x040fe20000410000 */
[----:B------:R-:W-:Y:S01]  /*4af0*/  LOP3.LUT R80, R172, 0xffff0000, RZ, 0xc0, !PT ;  /* 0xffff0000ac507812 */ /* 0x000fe200078ec0ff */
[----:B------:R-:W-:Y:S01]  /*4b00*/  FMUL.FTZ R75, R75, R78 ;  /* 0x0000004e4b4b7220 */ /* 0x000fe20000410000 */
[----:B------:R-:W-:Y:S01]  /*4b10*/  LOP3.LUT R42, R43, 0xffff0000, RZ, 0xc0, !PT ;  /* 0xffff00002b2a7812 */ /* 0x000fe200078ec0ff */
[----:B------:R-:W-:Y:S01]  /*4b20*/  FMUL.FTZ R84, R77, R82 ;  /* 0x000000524d547220 */ /* 0x000fe20000410000 */
[----:B------:R-:W-:Y:S01]  /*4b30*/  LOP3.LUT R175, R175, 0xffff0000, RZ, 0xc0, !PT ;  /* 0xffff0000afaf7812 */ /* 0x000fe200078ec0ff */
[----:B------:R-:W-:Y:S01]  /*4b40*/  FMUL.FTZ R81, R77, R80 ;  /* 0x000000504d517220 */ /* 0x000fe20000410000 */
[----:B------:R-:W-:Y:S01]  /*4b50*/  LOP3.LUT R173, R173, 0xffff0000, RZ, 0xc0, !PT ;  /* 0xffff0000adad7812 */ /* 0x000fe200078ec0ff */
[----:B------:R-:W-:Y:S01]  /*4b60*/  IMAD.U32 R174, R174, 0x10000, RZ ;  /* 0x00010000aeae7824 */ /* 0x000fe200078e00ff */
[----:B------:R-:W-:Y:S01]  /*4b70*/  LOP3.LUT R77, R40, 0xffff0000, RZ, 0xc0, !PT ;  /* 0xffff0000284d7812 */ /* 0x000fe200078ec0ff */
[----:B------:R-:W-:-:S02]  /*4b80*/  IMAD.U32 R172, R172, 0x10000, RZ ;  /* 0x00010000acac7824 */ /* 0x000fc400078e00ff */
[C---:B------:R-:W-:Y:S01]  /*4b90*/  FFMA.FTZ R78, R74.reuse, R78, -R83 ;  /* 0x0000004e4a4e7223 */ /* 0x040fe20000010853 */
[----:B------:R-:W-:Y:S01]  /*4ba0*/  FFMA.FTZ R75, R74, R76, R75 ;  /* 0x0000004c4a4b7223 */ /* 0x000fe2000001004b */
[C---:B------:R-:W-:Y:S01]  /*4bb0*/  FMUL.FTZ R74, R42.reuse, R175 ;  /* 0x000000af2a4a7220 */ /* 0x040fe20000410000 */
[-C--:B------:R-:W-:Y:S01]  /*4bc0*/  FMUL.FTZ R76, R42, R173.reuse ;  /* 0x000000ad2a4c7220 */ /* 0x080fe20000410000 */
[----:B------:R-:W-:Y:S01]  /*4bd0*/  FMUL.FTZ R42, R77, R174 ;  /* 0x000000ae4d2a7220 */ /* 0x000fe20000410000 */
[----:B------:R-:W-:Y:S02]  /*4be0*/  IMAD.U32 R43, R43, 0x10000, RZ ;  /* 0x000100002b2b7824 */ /* 0x000fe400078e00ff */
[----:B------:R-:W-:Y:S01]  /*4bf0*/  FMUL.FTZ R77, R77, R172 ;  /* 0x000000ac4d4d7220 */ /* 0x000fe20000410000 */
[C---:B------:R-:W-:Y:S01]  /*4c00*/  FFMA.FTZ R40, R79.reuse, R80, -R84 ;  /* 0x000000504f287223 */ /* 0x040fe20000010854 */
[----:B------:R-:W-:Y:S01]  /*4c10*/  FFMA.FTZ R79, R79, R82, R81 ;  /* 0x000000524f4f7223 */ /* 0x000fe20000010051 */
[----:B------:R-:W-:Y:S01]  /*4c20*/  FFMA.FTZ R74, R43, R173, -R74 ;  /* 0x000000ad2b4a7223 */ /* 0x000fe2000001084a */
        /* <DEDUP_REMOVED lines=8> */
.L_x_654:
[----:B------:R-:W-:Y:S05]  /*4cb0*/  BSYNC B2 ;  /* 0x0000000000027941 */ /* 0x000fea0003800000 */
.L_x_653:
[----:B--2---:R0:W-:Y:S02]  /*4cc0*/  STG.E.128 desc[UR42][R52.64+0x140], R40 ;  /* 0x0001402834007986 */ /* 0x0041e4000c101d2a */
.L_x_632:
[----:B------:R-:W-:Y:S05]  /*4cd0*/  BSYNC B1 ;  /* 0x0000000000017941 */ /* 0x000fea0003800000 */
.L_x_631:
[----:B------:R-:W-:Y:S05]  /*4ce0*/  @P4 BRA `(.L_x_655) ;  /* 0x0000005400944947 */ /* 0x000fea0003800000 */
        /* <DEDUP_REMOVED lines=11> */
[----:B------:R-:W-:Y:S02]  /*4da0*/  SHF.R.U32.HI R70, RZ, 0x10, R71 ;  /* 0x00000010ff467819 */ /* 0x000fe40000011647 */
[----:B------:R-:W-:Y:S01]  /*4db0*/  PRMT R176, R176, 0x5410, R53 ;  /* 0x00005410b0b07816 */ /* 0x000fe20000000035 */
[----:B------:R-:W-:Y:S01]  /*4dc0*/  IMAD.U32 R53, R41, 0x10000, RZ ;  /* 0x0001000029357824 */ /* 0x000fe200078e00ff */
[----:B------:R-:W-:-:S02]  /*4dd0*/  PRMT R168, R168, 0x5410, R75 ;  /* 0x00005410a8a87816 */ /* 0x000fc4000000004b */
[----:B------:R-:W-:Y:S02]  /*4de0*/  PRMT R177, R177, 0x5410, R72 ;  /* 0x00005410b1b17816 */ /* 0x000fe40000000048 */
[----:B------:R-:W-:Y:S02]  /*4df0*/  PRMT R169, R169, 0x5410, R70 ;  /* 0x00005410a9a97816 */ /* 0x000fe40000000046 */
[----:B------:R-:W-:Y:S01]  /*4e00*/  LOP3.LUT R70, R41, 0xffff0000, RZ, 0xc0, !PT ;  /* 0xffff000029467812 */ /* 0x000fe200078ec0ff */
[----:B------:R-:W-:Y:S01]  /*4e10*/  IMAD.U32 R75, R177, 0x10000, RZ ;  /* 0x00010000b14b7824 */ /* 0x000fe200078e00ff */
[----:B------:R-:W-:Y:S01]  /*4e20*/  LOP3.LUT R74, R176, 0xffff0000, RZ, 0xc0, !PT ;  /* 0xffff0000b04a7812 */ /* 0x000fe200078ec0ff */
[----:B------:R-:W-:Y:S01]  /*4e30*/  IMAD.U32 R73, R169, 0x10000, RZ ;  /* 0x00010000a9497824 */ /* 0x000fe200078e00ff */
[----:B------:R-:W-:Y:S01]  /*4e40*/  LOP3.LUT R71, R42, 0xffff0000, RZ, 0xc0, !PT ;  /* 0xffff00002a477812 */ /* 0x000fe200078ec0ff */
[----:B------:R-:W-:Y:S01]  /*4e50*/  IMAD.U32 R176, R176, 0x10000, RZ ;  /* 0x00010000b0b07824 */ /* 0x000fe200078e00ff */
[----:B------:R-:W-:Y:S01]  /*4e60*/  LOP3.LUT R72, R168, 0xffff0000, RZ, 0xc0, !PT ;  /* 0xffff0000a8487812 */ /* 0x000fe200078ec0ff */
[----:B------:R-:W-:Y:S01]  /*4e70*/  FMUL.FTZ R76, R70, R74 ;  /* 0x0000004a464c7220 */ /* 0x000fe20000410000 */
[----:B------:R-:W-:Y:S01]  /*4e80*/  LOP3.LUT R42, R43, 0xffff0000, RZ, 0xc0, !PT ;  /* 0xffff00002b2a7812 */ /* 0x000fe200078ec0ff */
[----:B------:R-:W-:Y:S01]  /*4e90*/  FMUL.FTZ R79, R71, R75 ;  /* 0x0000004b474f7220 */ /* 0x000fe20000410000 */
[----:B------:R-:W-:Y:S01]  /*4ea0*/  SHF.L.U32 R41, R40, 0x10, RZ ;  /* 0x0000001028297819 */ /* 0x000fe200000006ff */
[-C--:B------:R-:W-:Y:S01]  /*4eb0*/  FMUL.FTZ R77, R70, R72.reuse ;  /* 0x00000048464d7220 */ /* 0x080fe20000410000 */
[----:B------:R-:W-:Y:S01]  /*4ec0*/  LOP3.LUT R177, R177, 0xffff0000, RZ, 0xc0, !PT ;  /* 0xffff0000b1b17812 */ /* 0x000fe200078ec0ff */
[-C--:B------:R-:W-:Y:S01]  /*4ed0*/  FMUL.FTZ R71, R71, R73.reuse ;  /* 0x0000004947477220 */ /* 0x080fe20000410000 */
[----:B------:R-:W-:Y:S01]  /*4ee0*/  LOP3.LUT R169, R169, 0xffff0000, RZ, 0xc0, !PT ;  /* 0xffff0000a9a97812 */ /* 0x000fe200078ec0ff */
[----:B------:R-:W-:Y:S01]  /*4ef0*/  IMAD.U32 R168, R168, 0x10000, RZ ;  /* 0x00010000a8a87824 */ /* 0x000fe200078e00ff */
[----:B------:R-:W-:Y:S01]  /*4f00*/  LOP3.LUT R40, R40, 0xffff0000, RZ, 0xc0, !PT ;  /* 0xffff000028287812 */ /* 0x000fe200078ec0ff */
[C---:B------:R-:W-:Y:S01]  /*4f10*/  FFMA.FTZ R76, R53.reuse, R72, -R76 ;  /* 0x00000048354c7223 */ /* 0x040fe2000001084c */
[----:B------:R-:W-:Y:S01]  /*4f20*/  FFMA.FTZ R77, R53, R74, R77 ;  /* 0x0000004a354d7223 */ /* 0x000fe2000001004d */
[----:B------:R-:W-:Y:S01]  /*4f30*/  FFMA.FTZ R79, R52, R73, -R79 ;  /* 0x00000049344f7223 */ /* 0x000fe2000001084f */
[C---:B------:R-:W-:Y:S01]  /*4f40*/  FMUL.FTZ R70, R42.reuse, R177 ;  /* 0x000000b12a467220 */ /* 0x040fe20000410000 */
[----:B------:R-:W-:Y:S01]  /*4f50*/  FMUL.FTZ R72, R42, R169 ;  /* 0x000000a92a487220 */ /* 0x000fe20000410000 */
[----:B------:R-:W-:-:S02]  /*4f60*/  IMAD.U32 R43, R43, 0x10000, RZ ;  /* 0x000100002b2b7824 */ /* 0x000fc400078e00ff */
[----:B------:R-:W-:Y:S01]  /*4f70*/  FFMA.FTZ R52, R52, R75, R71 ;  /* 0x0000004b34347223 */ /* 0x000fe20000010047 */
[C---:B------:R-:W-:Y:S01]  /*4f80*/  FMUL.FTZ R42, R40.reuse, R176 ;  /* 0x000000b0282a7220 */ /* 0x040fe20000410000 */
[-C--:B------:R-:W-:Y:S01]  /*4f90*/  FMUL.FTZ R53, R40, R168.reuse ;  /* 0x000000a828357220 */ /* 0x080fe20000410000 */
[C---:B------:R-:W-:Y:S01]  /*4fa0*/  FFMA.FTZ R70, R43.reuse, R169, -R70 ;  /* 0x000000a92b467223 */ /* 0x040fe20000010846 */
[----:B------:R-:W-:Y:S01]  /*4fb0*/  FFMA.FTZ R43, R43, R177, R72 ;  /* 0x000000b12b2b7223 */ /* 0x000fe20000010048 */
[C---:B------:R-:W-:Y:S01]  /*4fc0*/  FFMA.FTZ R42, R41.reuse, R168, -R42 ;  /* 0x000000a8292a7223 */ /* 0x040fe2000001082a */
[----:B------:R-:W-:Y:S01]  /*4fd0*/  FFMA.FTZ R53, R41, R176, R53 ;  /* 0x000000b029357223 */ /* 0x000fe20000010035 */
[----:B------:R-:W-:Y:S02]  /*4fe0*/  F2FP.BF16.F32.PACK_AB R52, R52, R79 ;  /* 0x0000004f3434723e */ /* 0x000fe400000010ff */
[----:B------:R-:W-:Y:S02]  /*4ff0*/  F2FP.BF16.F32.PACK_AB R41, R77, R76 ;  /* 0x0000004c4d29723e */ /* 0x000fe400000010ff */
[----:B------:R-:W-:Y:S01]  /*5000*/  F2FP.BF16.F32.PACK_AB R40, R53, R42 ;  /* 0x0000002a3528723e */ /* 0x000fe200000010ff */
[----:B------:R-:W-:Y:S01]  /*5010*/  IMAD.MOV.U32 R42, RZ, RZ, R52 ;  /* 0x000000ffff2a7224 */ /* 0x000fe200078e0034 */
[----:B------:R-:W-:-:S07]  /*5020*/  F2FP.BF16.F32.PACK_AB R43, R43, R70 ;  /* 0x000000462b2b723e */ /* 0x000fce00000010ff */
.L_x_659:
[----:B------:R-:W-:Y:S05]  /*5030*/  BSYNC B2 ;  /* 0x0000000000027941 */ /* 0x000fea0003800000 */
.L_x_658:
[----:B--2---:R0:W-:Y:S02]  /*5040*/  STG.E.128 desc[UR42][R48.64], R40 ;  /* 0x0000002830007986 */ /* 0x0041e4000c101d2a */
.L_x_657:
[----:B------:R-:W-:Y:S05]  /*5050*/  BSYNC B1 ;  /* 0x0000000000017941 */ /* 0x000fea0003800000 */
.L_x_656:
        /* <DEDUP_REMOVED lines=9> */
[--C-:B------:R-:W-:Y:S02]  /*50f0*/  SHF.R.U64 R71, R68, 0x10, R69.reuse ;  /* 0x0000001044477819 */ /* 0x100fe40000001245 */
[----:B------:R-:W-:Y:S02]  /*5100*/  SHF.R.U32.HI R68, RZ, 0x10, R69 ;  /* 0x00000010ff447819 */ /* 0x000fe40000011645 */
[----:B------:R-:W-:Y:S02]  /*5110*/  SHF.R.U32.HI R52, RZ, 0x10, R67 ;  /* 0x00000010ff347819 */ /* 0x000fe40000011643 */
[----:B------:R-:W-:Y:S02]  /*5120*/  PRMT R166, R166, 0x5410, R73 ;  /* 0x00005410a6a67816 */ /* 0x000fe40000000049 */
        /* <DEDUP_REMOVED lines=10> */
[C---:B------:R-:W-:Y:S01]  /*51d0*/  FMUL.FTZ R72, R52.reuse, R70 ;  /* 0x0000004634487220 */ /* 0x040fe20000410000 */
[C---:B------:R-:W-:Y:S01]  /*51e0*/  LOP3.LUT R67, R43.reuse, 0xffff0000, RZ, 0xc0, !PT ;  /* 0xffff00002b437812 */ /* 0x040fe200078ec0ff */
[----:B------:R-:W-:Y:S01]  /*51f0*/  FMUL.FTZ R73, R52, R68 ;  /* 0x0000004434497220 */ /* 0x000fe20000410000 */
[----:B------:R-:W-:-:S02]  /*5200*/  IMAD.U32 R42, R43, 0x10000, RZ ;  /* 0x000100002b2a7824 */ /* 0x000fc400078e00ff */
[C---:B------:R-:W-:Y:S01]  /*5210*/  FMUL.FTZ R52, R66.reuse, R71 ;  /* 0x0000004742347220 */ /* 0x040fe20000410000 */
[----:B------:R-:W-:Y:S02]  /*5220*/  IMAD.U32 R43, R41, 0x10000, RZ ;  /* 0x00010000292b7824 */ /* 0x000fe400078e00ff */
[-C--:B------:R-:W-:Y:S01]  /*5230*/  FMUL.FTZ R66, R66, R69.reuse ;  /* 0x0000004542427220 */ /* 0x080fe20000410000 */
[----:B------:R-:W-:Y:S01]  /*5240*/  LOP3.LUT R171, R171, 0xffff0000, RZ, 0xc0, !PT ;  /* 0xffff0000abab7812 */ /* 0x000fe200078ec0ff */
[C---:B------:R-:W-:Y:S01]  /*5250*/  IMAD.U32 R41, R40.reuse, 0x10000, RZ ;  /* 0x0001000028297824 */ /* 0x040fe200078e00ff */
[----:B------:R-:W-:Y:S01]  /*5260*/  LOP3.LUT R167, R167, 0xffff0000, RZ, 0xc0, !PT ;  /* 0xffff0000a7a77812 */ /* 0x000fe200078ec0ff */
[----:B------:R-:W-:Y:S01]  /*5270*/  FFMA.FTZ R72, R43, R68, -R72 ;  /* 0x000000442b487223 */ /* 0x000fe20000010848 */
[----:B------:R-:W-:Y:S01]  /*5280*/  LOP3.LUT R40, R40, 0xffff0000, RZ, 0xc0, !PT ;  /* 0xffff000028287812 */ /* 0x000fe200078ec0ff */
[C---:B------:R-:W-:Y:S01]  /*5290*/  FFMA.FTZ R69, R53.reuse, R69, -R52 ;  /* 0x0000004535457223 */ /* 0x040fe20000010834 */
[----:B------:R-:W-:Y:S01]  /*52a0*/  FFMA.FTZ R66, R53, R71, R66 ;  /* 0x0000004735427223 */ /* 0x000fe20000010042 */
[----:B------:R-:W-:-:S02]  /*52b0*/  IMAD.U32 R166, R166, 0x10000, RZ ;  /* 0x00010000a6a67824 */ /* 0x000fc400078e00ff */
[C---:B------:R-:W-:Y:S01]  /*52c0*/  FMUL.FTZ R53, R67.reuse, R171 ;  /* 0x000000ab43357220 */ /* 0x040fe20000410000 */
[-C--:B------:R-:W-:Y:S01]  /*52d0*/  FMUL.FTZ R68, R67, R167.reuse ;  /* 0x000000a743447220 */ /* 0x080fe20000410000 */
        /* <DEDUP_REMOVED lines=8> */
[----:B------:R-:W-:-:S02]  /*5360*/  F2FP.BF16.F32.PACK_AB R53, R68, R53 ;  /* 0x000000354435723e */ /* 0x000fc400000010ff */
[----:B------:R-:W-:Y:S02]  /*5370*/  F2FP.BF16.F32.PACK_AB R40, R43, R52 ;  /* 0x000000342b28723e */ /* 0x000fe400000010ff */
[----:B------:R-:W-:Y:S01]  /*5380*/  F2FP.BF16.F32.PACK_AB R42, R66, R69 ;  /* 0x00000045422a723e */ /* 0x000fe200000010ff */
[----:B------:R-:W-:-:S07]  /*5390*/  IMAD.MOV.U32 R43, RZ, RZ, R53 ;  /* 0x000000ffff2b7224 */ /* 0x000fce00078e0035 */
.L_x_663:
[----:B------:R-:W-:Y:S05]  /*53a0*/  BSYNC B2 ;  /* 0x0000000000027941 */ /* 0x000fea0003800000 */
.L_x_662:
[----:B--2---:R0:W-:Y:S02]  /*53b0*/  STG.E.128 desc[UR42][R48.64+0x40], R40 ;  /* 0x0000402830007986 */ /* 0x0041e4000c101d2a */
.L_x_661:
[----:B------:R-:W-:Y:S05]  /*53c0*/  BSYNC B1 ;  /* 0x0000000000017941 */ /* 0x000fea0003800000 */
.L_x_660:
        /* <DEDUP_REMOVED lines=9> */
[----:B------:R-:W-:Y:S01]  /*5460*/  SHF.R.U64 R69, R62, 0x10, R63 ;  /* 0x000000103e457819 */ /* 0x000fe2000000123f */
[----:B------:R-:W-:Y:S01]  /*5470*/  IMAD.U32 R62, R43, 0x10000, RZ ;  /* 0x000100002b3e7824 */ /* 0x000fe200078e00ff */
[----:B------:R-:W-:Y:S02]  /*5480*/  SHF.R.U32.HI R64, RZ, 0x10, R65 ;  /* 0x00000010ff407819 */ /* 0x000fe40000011641 */
[----:B------:R-:W-:Y:S02]  /*5490*/  SHF.R.U32.HI R67, RZ, 0x10, R63 ;  /* 0x00000010ff437819 */ /* 0x000fe4000001163f */
[----:B------:R-:W-:Y:S02]  /*54a0*/  PRMT R163, R163, 0x5410, R66 ;  /* 0x00005410a3a37816 */ /* 0x000fe40000000042 */
[----:B------:R-:W-:-:S02]  /*54b0*/  PRMT R160, R160, 0x5410, R69 ;  /* 0x00005410a0a07816 */ /* 0x000fc40000000045 */
[----:B------:R-:W-:Y:S02]  /*54c0*/  PRMT R165, R165, 0x5410, R64 ;  /* 0x00005410a5a57816 */ /* 0x000fe40000000040 */
[----:B------:R-:W-:Y:S02]  /*54d0*/  LOP3.LUT R63, R43, 0xffff0000, RZ, 0xc0, !PT ;  /* 0xffff00002b3f7812 */ /* 0x000fe400078ec0ff */
[----:B------:R-:W-:Y:S01]  /*54e0*/  PRMT R162, R162, 0x5410, R67 ;  /* 0x00005410a2a27816 */ /* 0x000fe20000000043 */
[----:B------:R-:W-:Y:S01]  /*54f0*/  IMAD.U32 R67, R165, 0x10000, RZ ;  /* 0x00010000a5437824 */ /* 0x000fe200078e00ff */
[----:B------:R-:W-:Y:S02]  /*5500*/  LOP3.LUT R43, R41, 0xffff0000, RZ, 0xc0, !PT ;  /* 0xffff0000292b7812 */ /* 0x000fe400078ec0ff */
[C---:B------:R-:W-:Y:S01]  /*5510*/  LOP3.LUT R66, R163.reuse, 0xffff0000, RZ, 0xc0, !PT ;  /* 0xffff0000a3427812 */ /* 0x040fe200078ec0ff */
[----:B------:R-:W-:Y:S01]  /*5520*/  IMAD.U32 R65, R162, 0x10000, RZ ;  /* 0x00010000a2417824 */ /* 0x000fe200078e00ff */
[----:B------:R-:W-:Y:S01]  /*5530*/  LOP3.LUT R64, R160, 0xffff0000, RZ, 0xc0, !PT ;  /* 0xffff0000a0407812 */ /* 0x000fe200078ec0ff */
[----:B------:R-:W-:Y:S01]  /*5540*/  IMAD.U32 R163, R163, 0x10000, RZ ;  /* 0x00010000a3a37824 */ /* 0x000fe200078e00ff */
[----:B------:R-:W-:Y:S01]  /*5550*/  LOP3.LUT R53, R42, 0xffff0000, RZ, 0xc0, !PT ;  /* 0xffff00002a357812 */ /* 0x000fe200078ec0ff */
[----:B------:R-:W-:-:S02]  /*5560*/  IMAD.U32 R42, R41, 0x10000, RZ ;  /* 0x00010000292a7824 */ /* 0x000fc400078e00ff */
[C---:B------:R-:W-:Y:S01]  /*5570*/  FMUL.FTZ R69, R43.reuse, R66 ;  /* 0x000000422b457220 */ /* 0x040fe20000410000 */
[C---:B------:R-:W-:Y:S02]  /*5580*/  IMAD.U32 R41, R40.reuse, 0x10000, RZ ;  /* 0x0001000028297824 */ /* 0x040fe400078e00ff */
[-C--:B------:R-:W-:Y:S01]  /*5590*/  FMUL.FTZ R43, R43, R64.reuse ;  /* 0x000000402b2b7220 */ /* 0x080fe20000410000 */
[----:B------:R-:W-:Y:S01]  /*55a0*/  LOP3.LUT R40, R40, 0xffff0000, RZ, 0xc0, !PT ;  /* 0xffff000028287812 */ /* 0x000fe200078ec0ff */
[C---:B------:R-:W-:Y:S01]  /*55b0*/  FMUL.FTZ R71, R53.reuse, R67 ;  /* 0x0000004335477220 */ /* 0x040fe20000410000 */
[-C--:B------:R-:W-:Y:S01]  /*55c0*/  FMUL.FTZ R53, R53, R65.reuse ;  /* 0x0000004135357220 */ /* 0x080fe20000410000 */
[----:B------:R-:W-:Y:S01]  /*55d0*/  LOP3.LUT R165, R165, 0xffff0000, RZ, 0xc0, !PT ;  /* 0xffff0000a5a57812 */ /* 0x000fe200078ec0ff */
[----:B------:R-:W-:Y:S01]  /*55e0*/  IMAD.U32 R160, R160, 0x10000, RZ ;  /* 0x00010000a0a07824 */ /* 0x000fe200078e00ff */
[----:B------:R-:W-:Y:S01]  /*55f0*/  LOP3.LUT R162, R162, 0xffff0000, RZ, 0xc0, !PT ;  /* 0xffff0000a2a27812 */ /* 0x000fe200078ec0ff */
[C---:B------:R-:W-:Y:S01]  /*5600*/  FFMA.FTZ R69, R42.reuse, R64, -R69 ;  /* 0x000000402a457223 */ /* 0x040fe20000010845 */
[----:B------:R-:W-:Y:S01]  /*5610*/  FFMA.FTZ R66, R42, R66, R43 ;  /* 0x000000422a427223 */ /* 0x000fe2000001002b */
[----:B------:R-:W-:Y:S01]  /*5620*/  FFMA.FTZ R71, R52, R65, -R71 ;  /* 0x0000004134477223 */ /* 0x000fe20000010847 */
[----:B------:R-:W-:Y:S01]  /*5630*/  FMUL.FTZ R42, R40, R163 ;  /* 0x000000a3282a7220 */ /* 0x000fe20000410000 */
[----:B------:R-:W-:Y:S01]  /*5640*/  FFMA.FTZ R52, R52, R67, R53 ;  /* 0x0000004334347223 */ /* 0x000fe20000010035 */
[----:B------:R-:W-:Y:S01]  /*5650*/  FMUL.FTZ R40, R40, R160 ;  /* 0x000000a028287220 */ /* 0x000fe20000410000 */
[C---:B------:R-:W-:Y:S01]  /*5660*/  FMUL.FTZ R43, R63.reuse, R165 ;  /* 0x000000a53f2b7220 */ /* 0x040fe20000410000 */
[----:B------:R-:W-:Y:S01]  /*5670*/  FMUL.FTZ R64, R63, R162 ;  /* 0x000000a23f407220 */ /* 0x000fe20000410000 */
[C---:B------:R-:W-:Y:S01]  /*5680*/  FFMA.FTZ R42, R41.reuse, R160, -R42 ;  /* 0x000000a0292a7223 */ /* 0x040fe2000001082a */
[----:B------:R-:W-:Y:S01]  /*5690*/  FFMA.FTZ R41, R41, R163, R40 ;  /* 0x000000a329297223 */ /* 0x000fe20000010028 */
[C---:B------:R-:W-:Y:S01]  /*56a0*/  FFMA.FTZ R43, R62.reuse, R162, -R43 ;  /* 0x000000a23e2b7223 */ /* 0x040fe2000001082b */
[----:B------:R-:W-:Y:S01]  /*56b0*/  FFMA.FTZ R64, R62, R165, R64 ;  /* 0x000000a53e407223 */ /* 0x000fe20000010040 */
[----:B------:R-:W-:-:S02]  /*56c0*/  F2FP.BF16.F32.PACK_AB R66, R66, R69 ;  /* 0x000000454242723e */ /* 0x000fc400000010ff */
[----:B------:R-:W-:Y:S02]  /*56d0*/  F2FP.BF16.F32.PACK_AB R52, R52, R71 ;  /* 0x000000473434723e */ /* 0x000fe400000010ff */
[----:B------:R-:W-:Y:S01]  /*56e0*/  F2FP.BF16.F32.PACK_AB R40, R41, R42 ;  /* 0x0000002a2928723e */ /* 0x000fe200000010ff */
[----:B------:R-:W-:Y:S01]  /*56f0*/  IMAD.MOV.U32 R41, RZ, RZ, R66 ;  /* 0x000000ffff297224 */ /* 0x000fe200078e0042 */
[----:B------:R-:W-:Y:S01]  /*5700*/  F2FP.BF16.F32.PACK_AB R43, R64, R43 ;  /* 0x0000002b402b723e */ /* 0x000fe200000010ff */
[----:B------:R-:W-:-:S07]  /*5710*/  IMAD.MOV.U32 R42, RZ, RZ, R52 ;  /* 0x000000ffff2a7224 */ /* 0x000fce00078e0034 */
.L_x_667:
[----:B------:R-:W-:Y:S05]  /*5720*/  BSYNC B2 ;  /* 0x0000000000027941 */ /* 0x000fea0003800000 */
.L_x_666:
[----:B--2---:R0:W-:Y:S02]  /*5730*/  STG.E.128 desc[UR42][R48.64+0x80], R40 ;  /* 0x0000802830007986 */ /* 0x0041e4000c101d2a */
.L_x_665:
[----:B------:R-:W-:Y:S05]  /*5740*/  BSYNC B1 ;  /* 0x0000000000017941 */ /* 0x000fea0003800000 */
.L_x_664:
[----:B------:R-:W-:Y:S01]  /*5750*/  ISETP.NE.AND P3, PT, R8, RZ, PT ;  /* 0x000000ff0800720c */ /* 0x000fe20003f65270 */
[----:B------:R-:W-:-:S12]  /*5760*/  BSSY B1, `(.L_x_668) ;  /* 0x0000036000017945 */ /* 0x000fd80003800000 */
[----:B------:R-:W-:Y:S05]  /*5770*/  @!P3 BRA `(.L_x_669) ;  /* 0x0000000000d0b947 */ /* 0x000fea0003800000 */
[----:B0-234-:R0:W2:Y:S01]  /*5780*/  LDS.128 R40, [R50+0x6000] ;  /* 0x0060000032287984 */ /* 0x01d0a20000000c00 */
[----:B------:R-:W-:Y:S01]  /*5790*/  ISETP.GE.AND P3, PT, R189, R117, PT ;  /* 0x00000075bd00720c */ /* 0x000fe20003f66270 */
[----:B------:R-:W-:-:S12]  /*57a0*/  BSSY B2, `(.L_x_670) ;  /* 0x0000030000027945 */ /* 0x000fd80003800000 */
[----:B0-----:R-:W-:Y:S05]  /*57b0*/  @P3 BRA `(.L_x_671) ;  /* 0x0000000000b83947 */ /* 0x001fea0003800000 */
[--C-:B------:R-:W-:Y:S01]  /*57c0*/  SHF.R.U64 R63, R60, 0x10, R61.reuse ;  /* 0x000000103c3f7819 */ /* 0x100fe2000000123d */
[----:B--2---:R-:W-:Y:S01]  /*57d0*/  IMAD.U32 R52, R42, 0x10000, RZ ;  /* 0x000100002a347824 */ /* 0x004fe200078e00ff */
[----:B------:R-:W-:Y:S02]  /*57e0*/  SHF.R.U32.HI R60, RZ, 0x10, R61 ;  /* 0x00000010ff3c7819 */ /* 0x000fe4000001163d */
[--C-:B------:R-:W-:Y:S02]  /*57f0*/  SHF.R.U32.HI R62, RZ, 0x10, R59.reuse ;  /* 0x00000010ff3e7819 */ /* 0x100fe4000001163b */
[----:B------:R-:W-:Y:S02]  /*5800*/  PRMT R155, R155, 0x5410, R60 ;  /* 0x000054109b9b7816 */ /* 0x000fe4000000003c */
[----:B------:R-:W-:Y:S01]  /*5810*/  SHF.R.U64 R65, R58, 0x10, R59 ;  /* 0x000000103a417819 */ /* 0x000fe2000000123b */
[----:B------:R-:W-:Y:S01]  /*5820*/  IMAD.U32 R58, R43, 0x10000, RZ ;  /* 0x000100002b3a7824 */ /* 0x000fe200078e00ff */
[----:B------:R-:W-:-:S02]  /*5830*/  PRMT R153, R153, 0x5410, R62 ;  /* 0x0000541099997816 */ /* 0x000fc4000000003e */
[----:B------:R-:W-:Y:S01]  /*5840*/  PRMT R154, R154, 0x5410, R63 ;  /* 0x000054109a9a7816 */ /* 0x000fe2000000003f */
[----:B------:R-:W-:Y:S01]  /*5850*/  IMAD.U32 R63, R155, 0x10000, RZ ;  /* 0x000100009b3f7824 */ /* 0x000fe200078e00ff */
[----:B------:R-:W-:Y:S01]  /*5860*/  LOP3.LUT R53, R42, 0xffff0000, RZ, 0xc0, !PT ;  /* 0xffff00002a357812 */ /* 0x000fe200078ec0ff */
[----:B------:R-:W-:Y:S01]  /*5870*/  IMAD.U32 R61, R153, 0x10000, RZ ;  /* 0x00010000993d7824 */ /* 0x000fe200078e00ff */
[----:B------:R-:W-:Y:S01]  /*5880*/  LOP3.LUT R59, R43, 0xffff0000, RZ, 0xc0, !PT ;  /* 0xffff00002b3b7812 */ /* 0x000fe200078ec0ff */
[----:B------:R-:W-:Y:S01]  /*5890*/  IMAD.U32 R42, R41, 0x10000, RZ ;  /* 0x00010000292a7824 */ /* 0x000fe200078e00ff */
[----:B------:R-:W-:Y:S01]  /*58a0*/  PRMT R152, R152, 0x5410, R65 ;  /* 0x0000541098987816 */ /* 0x000fe20000000041 */
[----:B------:R-:W-:Y:S01]  /*58b0*/  FMUL.FTZ R67, R53, R63 ;  /* 0x0000003f35437220 */ /* 0x000fe20000410000 */
[----:B------:R-:W-:Y:S01]  /*58c0*/  LOP3.LUT R43, R41, 0xffff0000, RZ, 0xc0, !PT ;  /* 0xffff0000292b7812 */ /* 0x000fe200078ec0ff */
[-C--:B------:R-:W-:Y:S01]  /*58d0*/  FMUL.FTZ R53, R53, R61.reuse ;  /* 0x0000003d35357220 */ /* 0x080fe20000410000 */
[----:B------:R-:W-:Y:S01]  /*58e0*/  LOP3.LUT R62, R154, 0xffff0000, RZ, 0xc0, !PT ;  /* 0xffff00009a3e7812 */ /* 0x000fe200078ec0ff */
[----:B------:R-:W-:Y:S01]  /*58f0*/  IMAD.U32 R41, R40, 0x10000, RZ ;  /* 0x0001000028297824 */ /* 0x000fe200078e00ff */
[----:B------:R-:W-:Y:S01]  /*5900*/  LOP3.LUT R60, R152, 0xffff0000, RZ, 0xc0, !PT ;  /* 0xffff0000983c7812 */ /* 0x000fe200078ec0ff */
[----:B------:R-:W-:Y:S01]  /*5910*/  FFMA.FTZ R67, R52, R61, -R67 ;  /* 0x0000003d34437223 */ /* 0x000fe20000010843 */
[----:B------:R-:W-:Y:S01]  /*5920*/  LOP3.LUT R155, R155, 0xffff0000, RZ, 0xc0, !PT ;  /* 0xffff00009b9b7812 */ /* 0x000fe200078ec0ff */
[----:B------:R-:W-:Y:S01]  /*5930*/  FMUL.FTZ R65, R43, R62 ;  /* 0x0000003e2b417220 */ /* 0x000fe20000410000 */
[----:B------:R-:W-:Y:S01]  /*5940*/  LOP3.LUT R153, R153, 0xffff0000, RZ, 0xc0, !PT ;  /* 0xffff000099997812 */ /* 0x000fe200078ec0ff */
[-C--:B------:R-:W-:Y:S01]  /*5950*/  FMUL.FTZ R43, R43, R60.reuse ;  /* 0x0000003c2b2b7220 */ /* 0x080fe20000410000 */
[----:B------:R-:W-:Y:S01]  /*5960*/  LOP3.LUT R40, R40, 0xffff0000, RZ, 0xc0, !PT ;  /* 0xffff000028287812 */ /* 0x000fe200078ec0ff */
[----:B------:R-:W-:Y:S01]  /*5970*/  FFMA.FTZ R65, R42, R60, -R65 ;  /* 0x0000003c2a417223 */ /* 0x000fe20000010841 */
[----:B------:R-:W-:Y:S01]  /*5980*/  FFMA.FTZ R52, R52, R63, R53 ;  /* 0x0000003f34347223 */ /* 0x000fe20000010035 */
[----:B------:R-:W-:-:S02]  /*5990*/  IMAD.U32 R154, R154, 0x10000, RZ ;  /* 0x000100009a9a7824 */ /* 0x000fc400078e00ff */
[C---:B------:R-:W-:Y:S01]  /*59a0*/  FMUL.FTZ R53, R59.reuse, R155 ;  /* 0x0000009b3b357220 */ /* 0x040fe20000410000 */
[----:B------:R-:W-:Y:S02]  /*59b0*/  IMAD.U32 R152, R152, 0x10000, RZ ;  /* 0x0001000098987824 */ /* 0x000fe400078e00ff */
        /* <DEDUP_REMOVED lines=14> */
.L_x_671:
[----:B------:R-:W-:Y:S05]  /*5aa0*/  BSYNC B2 ;  /* 0x0000000000027941 */ /* 0x000fea0003800000 */
.L_x_670:
[----:B--2---:R0:W-:Y:S02]  /*5ab0*/  STG.E.128 desc[UR42][R48.64+0xc0], R40 ;  /* 0x0000c02830007986 */ /* 0x0041e4000c101d2a */
.L_x_669:
[----:B------:R-:W-:Y:S05]  /*5ac0*/  BSYNC B1 ;  /* 0x0000000000017941 */ /* 0x000fea0003800000 */
.L_x_668:
        /* <DEDUP_REMOVED lines=20> */
[C---:B------:R-:W-:Y:S01]  /*5c10*/  LOP3.LUT R57, R147.reuse, 0xffff0000, RZ, 0xc0, !PT ;  /* 0xffff000093397812 */ /* 0x040fe200078ec0ff */
[----:B------:R-:W-:Y:S01]  /*5c20*/  IMAD.U32 R147, R147, 0x10000, RZ ;  /* 0x0001000093937824 */ /* 0x000fe200078e00ff */
[C---:B------:R-:W-:Y:S01]  /*5c30*/  LOP3.LUT R55, R133.reuse, 0xffff0000, RZ, 0xc0, !PT ;  /* 0xffff000085377812 */ /* 0x040fe200078ec0ff */
[----:B------:R-:W-:Y:S01]  /*5c40*/  IMAD.U32 R133, R133, 0x10000, RZ ;  /* 0x0001000085857824 */ /* 0x000fe200078e00ff */
[C---:B------:R-:W-:Y:S01]  /*5c50*/  LOP3.LUT R52, R42.reuse, 0xffff0000, RZ, 0xc0, !PT ;  /* 0xffff00002a347812 */ /* 0x040fe200078ec0ff */
[----:B------:R-:W-:Y:S01]  /*5c60*/  FMUL.FTZ R59, R43, R57 ;  /* 0x000000392b3b7220 */ /* 0x000fe20000410000 */
[----:B------:R-:W-:Y:S01]  /*5c70*/  SHF.L.U32 R51, R42, 0x10, RZ ;  /* 0x000000102a337819 */ /* 0x000fe200000006ff */
[----:B------:R-:W-:-:S02]  /*5c80*/  IMAD.U32 R42, R41, 0x10000, RZ ;  /* 0x00010000292a7824 */ /* 0x000fc400078e00ff */
[-C--:B------:R-:W-:Y:S01]  /*5c90*/  FMUL.FTZ R60, R43, R55.reuse ;  /* 0x000000372b3c7220 */ /* 0x080fe20000410000 */
[C---:B------:R-:W-:Y:S01]  /*5ca0*/  IMAD.U32 R41, R40.reuse, 0x10000, RZ ;  /* 0x0001000028297824 */ /* 0x040fe200078e00ff */
[----:B------:R-:W-:Y:S01]  /*5cb0*/  LOP3.LUT R40, R40, 0xffff0000, RZ, 0xc0, !PT ;  /* 0xffff000028287812 */ /* 0x000fe200078ec0ff */
[C---:B------:R-:W-:Y:S01]  /*5cc0*/  FMUL.FTZ R62, R52.reuse, R58 ;  /* 0x0000003a343e7220 */ /* 0x040fe20000410000 */
[-C--:B------:R-:W-:Y:S01]  /*5cd0*/  FMUL.FTZ R52, R52, R56.reuse ;  /* 0x0000003834347220 */ /* 0x080fe20000410000 */
[----:B------:R-:W-:Y:S01]  /*5ce0*/  LOP3.LUT R148, R148, 0xffff0000, RZ, 0xc0, !PT ;  /* 0xffff000094947812 */ /* 0x000fe200078ec0ff */
[----:B------:R-:W-:Y:S01]  /*5cf0*/  FFMA.FTZ R59, R42, R55, -R59 ;  /* 0x000000372a3b7223 */ /* 0x000fe2000001083b */
[----:B------:R-:W-:Y:S01]  /*5d00*/  LOP3.LUT R132, R132, 0xffff0000, RZ, 0xc0, !PT ;  /* 0xffff000084847812 */ /* 0x000fe200078ec0ff */
[----:B------:R-:W-:Y:S01]  /*5d10*/  FFMA.FTZ R60, R42, R57, R60 ;  /* 0x000000392a3c7223 */ /* 0x000fe2000001003c */
[C---:B------:R-:W-:Y:S01]  /*5d20*/  FFMA.FTZ R62, R51.reuse, R56, -R62 ;  /* 0x00000038333e7223 */ /* 0x040fe2000001083e */
[C---:B------:R-:W-:Y:S01]  /*5d30*/  FMUL.FTZ R42, R40.reuse, R147 ;  /* 0x00000093282a7220 */ /* 0x040fe20000410000 */
[----:B------:R-:W-:Y:S01]  /*5d40*/  FFMA.FTZ R51, R51, R58, R52 ;  /* 0x0000003a33337223 */ /* 0x000fe20000010034 */
[-C--:B------:R-:W-:Y:S01]  /*5d50*/  FMUL.FTZ R40, R40, R133.reuse ;  /* 0x0000008528287220 */ /* 0x080fe20000410000 */
        /* <DEDUP_REMOVED lines=12> */
.L_x_675:
[----:B------:R-:W-:Y:S05]  /*5e20*/  BSYNC B2 ;  /* 0x0000000000027941 */ /* 0x000fea0003800000 */
.L_x_674:
[----:B--2---:R0:W-:Y:S02]  /*5e30*/  STG.E.128 desc[UR42][R48.64+0x100], R40 ;  /* 0x0001002830007986 */ /* 0x0041e4000c101d2a */
.L_x_673:
[----:B------:R-:W-:Y:S05]  /*5e40*/  BSYNC B1 ;  /* 0x0000000000017941 */ /* 0x000fea0003800000 */
.L_x_672:
[----:B------:R-:W-:-:S13]  /*5e50*/  ISETP.NE.AND P3, PT, R6, RZ, PT ;  /* 0x000000ff0600720c */ /* 0x000fda0003f65270 */
[----:B------:R-:W-:Y:S05]  /*5e60*/  @!P3 BRA `(.L_x_655) ;  /* 0x000000440034b947 */ /* 0x000fea0003800000 */
[----:B0-234-:R0:W2:Y:S01]  /*5e70*/  LDS.128 R40, [R50+0xa000] ;  /* 0x00a0000032287984 */ /* 0x01d0a20000000c00 */
[----:B------:R-:W-:Y:S01]  /*5e80*/  ISETP.GE.AND P3, PT, R190, R117, PT ;  /* 0x00000075be00720c */ /* 0x000fe20003f66270 */
[----:B------:R-:W-:-:S12]  /*5e90*/  BSSY B1, `(.L_x_676) ;  /* 0x0000030000017945 */ /* 0x000fd80003800000 */
[----:B0-----:R-:W-:Y:S05]  /*5ea0*/  @P3 BRA `(.L_x_677) ;  /* 0x0000000000b83947 */ /* 0x001fea0003800000 */
[----:B------:R-:W-:Y:S02]  /*5eb0*/  SHF.R.U32.HI R50, RZ, 0x10, R47 ;  /* 0x00000010ff327819 */ /* 0x000fe4000001162f */
[----:B------:R-:W-:Y:S02]  /*5ec0*/  SHF.R.U32.HI R53, RZ, 0x10, R45 ;  /* 0x00000010ff357819 */ /* 0x000fe4000001162d */
[----:B------:R-:W-:Y:S01]  /*5ed0*/  SHF.R.U64 R51, R46, 0x10, R47 ;  /* 0x000000102e337819 */ /* 0x000fe2000000122f */
[----:B--2---:R-:W-:Y:S01]  /*5ee0*/  IMAD.U32 R46, R43, 0x10000, RZ ;  /* 0x000100002b2e7824 */ /* 0x004fe200078e00ff */
[----:B------:R-:W-:Y:S01]  /*5ef0*/  SHF.R.U64 R52, R44, 0x10, R45 ;  /* 0x000000102c347819 */ /* 0x000fe2000000122d */
[----:B------:R-:W-:Y:S01]  /*5f00*/  IMAD.U32 R44, R42, 0x10000, RZ ;  /* 0x000100002a2c7824 */ /* 0x000fe200078e00ff */
[----:B------:R-:W-:Y:S02]  /*5f10*/  PRMT R91, R91, 0x5410, R50 ;  /* 0x000054105b5b7816 */ /* 0x000fe40000000032 */
        /* <DEDUP_REMOVED lines=16> */
[C---:B------:R-:W-:Y:S01]  /*6020*/  FMUL.FTZ R55, R43.reuse, R52 ;  /* 0x000000342b377220 */ /* 0x040fe20000410000 */
[----:B------:R-:W-:Y:S01]  /*6030*/  LOP3.LUT R88, R88, 0xffff0000, RZ, 0xc0, !PT ;  /* 0xffff000058587812 */ /* 0x000fe200078ec0ff */
[-C--:B------:R-:W-:Y:S01]  /*6040*/  FMUL.FTZ R43, R43, R50.reuse ;  /* 0x000000322b2b7220 */ /* 0x080fe20000410000 */
[----:B------:R-:W-:Y:S01]  /*6050*/  LOP3.LUT R40, R40, 0xffff0000, RZ, 0xc0, !PT ;  /* 0xffff000028287812 */ /* 0x000fe200078ec0ff */
[----:B------:R-:W-:Y:S01]  /*6060*/  FFMA.FTZ R55, R42, R50, -R55 ;  /* 0x000000322a377223 */ /* 0x000fe20000010837 */
[----:B------:R-:W-:Y:S01]  /*6070*/  FFMA.FTZ R44, R44, R53, R45 ;  /* 0x000000352c2c7223 */ /* 0x000fe2000001002d */
[----:B------:R-:W-:-:S02]  /*6080*/  IMAD.U32 R90, R90, 0x10000, RZ ;  /* 0x000100005a5a7824 */ /* 0x000fc400078e00ff */
[----:B------:R-:W-:Y:S01]  /*6090*/  FMUL.FTZ R45, R47, R91 ;  /* 0x0000005b2f2d7220 */ /* 0x000fe20000410000 */
[----:B------:R-:W-:Y:S02]  /*60a0*/  IMAD.U32 R89, R89, 0x10000, RZ ;  /* 0x0001000059597824 */ /* 0x000fe400078e00ff */
[----:B------:R-:W-:Y:S01]  /*60b0*/  FMUL.FTZ R50, R47, R88 ;  /* 0x000000582f327220 */ /* 0x000fe20000410000 */
[----:B------:R-:W-:Y:S01]  /*60c0*/  FFMA.FTZ R52, R42, R52, R43 ;  /* 0x000000342a347223 */ /* 0x000fe2000001002b */
        /* <DEDUP_REMOVED lines=12> */
.L_x_677:
[----:B------:R-:W-:Y:S05]  /*6190*/  BSYNC B1 ;  /* 0x0000000000017941 */ /* 0x000fea0003800000 */
.L_x_676:
[----:B--2---:R0:W-:Y:S01]  /*61a0*/  STG.E.128 desc[UR42][R48.64+0x140], R40 ;  /* 0x0001402830007986 */ /* 0x0041e2000c101d2a */
[----:B------:R-:W-:Y:S05]  /*61b0*/  BRA `(.L_x_655) ;  /* 0x0000004000607947 */ /* 0x000fea0003800000 */
.L_x_623:
[----:B------:R-:W-:Y:S01]  /*61c0*/  ISETP.GE.AND P4, PT, R17, R4, PT ;  /* 0x000000041100720c */ /* 0x000fe20003f86270 */
[----:B------:R-:W-:Y:S01]  /*61d0*/  BSSY B1, `(.L_x_678) ;  /* 0x000002e000017945 */ /* 0x000fe20003800000 */
[----:B------:R-:W-:Y:S02]  /*61e0*/  CS2R R66, SRZ ;  /* 0x0000000000427805 */ /* 0x000fe4000001ff00 */
[----:B0-----:R-:W-:Y:S02]  /*61f0*/  CS2R R42, SRZ ;  /* 0x00000000002a7805 */ /* 0x001fe4000001ff00 */
        /* <DEDUP_REMOVED lines=14> */
[----:B------:R-:W-:Y:S02]  /*62e0*/  IADD3 R40, P3, R108, R88, RZ ;  /* 0x000000586c287210 */ /* 0x000fe40007f7e0ff */
[----:B------:R-:W-:Y:S02]  /*62f0*/  CS2R R50, SRZ ;  /* 0x0000000000327805 */ /* 0x000fe4000001ff00 */
[----:B------:R-:W-:Y:S01]  /*6300*/  CS2R R48, SRZ ;  /* 0x0000000000307805 */ /* 0x000fe2000001ff00 */
[----:B------:R-:W-:Y:S01]  /*6310*/  IMAD.X R42, R0, 0x1, R28, P2 ;  /* 0x00000001002a7824 */ /* 0x000fe200010e061c */
[----:B------:R-:W-:Y:S02]  /*6320*/  LEA R64, P2, R41, UR4, 0x1 ;  /* 0x0000000429407c11 */ /* 0x000fe4000f8408ff */
[----:B------:R-:W-:-:S02]  /*6330*/  CS2R R62, SRZ ;  /* 0x00000000003e7805 */ /* 0x000fc4000001ff00 */
[----:B------:R-:W-:Y:S02]  /*6340*/  CS2R R60, SRZ ;  /* 0x00000000003c7805 */ /* 0x000fe4000001ff00 */
[----:B------:R-:W-:Y:S01]  /*6350*/  LEA.HI.X R65, R41, UR5, R42, 0x1, P2 ;  /* 0x0000000529417c11 */ /* 0x000fe200090f0c2a */
[----:B------:R-:W-:Y:S01]  /*6360*/  ULDC.64 UR4, c[0x0][0x400] ;  /* 0x0001000000047ab9 */ /* 0x000fe20000000a00 */
[----:B------:R-:W-:Y:S01]  /*6370*/  ISETP.GE.AND P2, PT, R18, R117, PT ;  /* 0x000000751200720c */ /* 0x000fe20003f46270 */
[----:B------:R-:W-:Y:S01]  /*6380*/  IMAD.X R41, R3, 0x1, R30, P3 ;  /* 0x0000000103297824 */ /* 0x000fe200018e061e */
[----:B------:R-:W-:-:S04]  /*6390*/  LEA R68, P3, R40, UR4, 0x1 ;  /* 0x0000000428447c11 */ /* 0x000fc8000f8608ff */
[----:B------:R-:W-:Y:S02]  /*63a0*/  LEA.HI.X R69, R40, UR5, R41, 0x1, P3 ;  /* 0x0000000528457c11 */ /* 0x000fe400098f0c29 */
[----:B------:R-:W-:-:S05]  /*63b0*/  ISETP.GE.AND P3, PT, R101, R117, PT ;  /* 0x000000756500720c */ /* 0x000fca0003f66270 */
[----:B------:R0:W5:Y:S04]  /*63c0*/  @!P2 LDG.E.128 R48, desc[UR42][R64.64] ;  /* 0x0000002a4030a981 */ /* 0x000168000c1e1d00 */
[----:B------:R0:W5:Y:S01]  /*63d0*/  @!P2 LDG.E.128 R60, desc[UR42][R68.64] ;  /* 0x0000002a443ca981 */ /* 0x000162000c1e1d00 */
[----:B------:R-:W-:Y:S02]  /*63e0*/  ISETP.GE.AND P2, PT, R100, R117, PT ;  /* 0x000000756400720c */ /* 0x000fe40003f46270 */
        /* <DEDUP_REMOVED lines=8> */
[----:B------:R0:W5:Y:S04]  /*6470*/  @!P3 LDG.E.128 R44, desc[UR42][R64.64+0x40] ;  /* 0x0000402a402cb981 */ /* 0x000168000c1e1d00 */
[----:B------:R0:W5:Y:S04]  /*6480*/  @!P2 LDG.E.128 R40, desc[UR42][R64.64+0x80] ;  /* 0x0000802a4028a981 */ /* 0x000168000c1e1d00 */
[----:B------:R0:W5:Y:S04]  /*6490*/  @!P3 LDG.E.128 R56, desc[UR42][R68.64+0x40] ;  /* 0x0000402a4438b981 */ /* 0x000168000c1e1d00 */
[----:B------:R0:W5:Y:S02]  /*64a0*/  @!P2 LDG.E.128 R52, desc[UR42][R68.64+0x80] ;  /* 0x0000802a4434a981 */ /* 0x000164000c1e1d00 */
.L_x_679:
[----:B------:R-:W-:Y:S05]  /*64b0*/  BSYNC B1 ;  /* 0x0000000000017941 */ /* 0x000fea0003800000 */
.L_x_678:
[----:B------:R-:W-:Y:S01]  /*64c0*/  ISETP.GE.AND P3, PT, R205, R4, PT ;  /* 0x00000004cd00720c */ /* 0x000fe20003f66270 */
[----:B------:R-:W-:Y:S01]  /*64d0*/  BSSY B1, `(.L_x_680) ;  /* 0x000002e000017945 */ /* 0x000fe20003800000 */
[----:B0-----:R-:W-:Y:S02]  /*64e0*/  CS2R R64, SRZ ;  /* 0x0000000000407805 */ /* 0x001fe4000001ff00 */
        /* <DEDUP_REMOVED lines=17> */
[----:B------:R-:W-:Y:S02]  /*6600*/  IADD3.X R65, R28, R0, R35, P2, P5 ;  /* 0x000000001c417210 */ /* 0x000fe400017ea423 */
[----:B------:R-:W-:Y:S02]  /*6610*/  CS2R R72, SRZ ;  /* 0x0000000000487805 */ /* 0x000fe4000001ff00 */
[----:B------:R-:W-:Y:S02]  /*6620*/  IADD3 R0, P2, P5, R108, R88, R36 ;  /* 0x000000586c007210 */ /* 0x000fe40007d5e024 */
[----:B------:R-:W-:-:S02]  /*6630*/  CS2R R86, SRZ ;  /* 0x0000000000567805 */ /* 0x000fc4000001ff00 */
[----:B------:R-:W-:Y:S02]  /*6640*/  CS2R R84, SRZ ;  /* 0x0000000000547805 */ /* 0x000fe4000001ff00 */
[----:B------:R-:W-:Y:S02]  /*6650*/  IADD3.X R3, R30, R3, R38, P2, P5 ;  /* 0x000000031e037210 */ /* 0x000fe400017ea426 */
[----:B------:R-:W-:-:S04]  /*6660*/  LEA R88, P2, R90, UR4, 0x1 ;  /* 0x000000045a587c11 */ /* 0x000fc8000f8408ff */
[----:B------:R-:W-:Y:S02]  /*6670*/  LEA.HI.X R89, R90, UR5, R65, 0x1, P2 ;  /* 0x000000055a597c11 */ /* 0x000fe400090f0c41 */
[----:B------:R-:W-:-:S04]  /*6680*/  LEA R90, P2, R0, UR6, 0x1 ;  /* 0x00000006005a7c11 */ /* 0x000fc8000f8408ff */
[----:B------:R-:W-:Y:S02]  /*6690*/  LEA.HI.X R91, R0, UR7, R3, 0x1, P2 ;  /* 0x00000007005b7c11 */ /* 0x000fe400090f0c03 */
[----:B------:R-:W-:Y:S02]  /*66a0*/  ISETP.GE.AND P2, PT, R18, R117, PT ;  /* 0x000000751200720c */ /* 0x000fe40003f46270 */
[----:B------:R-:W-:Y:S02]  /*66b0*/  CS2R R70, SRZ ;  /* 0x0000000000467805 */ /* 0x000fe4000001ff00 */
[----:B------:R-:W-:Y:S02]  /*66c0*/  CS2R R68, SRZ ;  /* 0x0000000000447805 */ /* 0x000fe4000001ff00 */
[----:B------:R-:W-:Y:S02]  /*66d0*/  CS2R R82, SRZ ;  /* 0x0000000000527805 */ /* 0x000fe4000001ff00 */
[----:B------:R-:W-:-:S05]  /*66e0*/  CS2R R80, SRZ ;  /* 0x0000000000507805 */ /* 0x000fca000001ff00 */
[----:B------:R0:W5:Y:S04]  /*66f0*/  @!P2 LDG.E.128 R72, desc[UR42][R88.64] ;  /* 0x0000002a5848a981 */ /* 0x000168000c1e1d00 */
[----:B------:R0:W5:Y:S01]  /*6700*/  @!P2 LDG.E.128 R84, desc[UR42][R90.64] ;  /* 0x0000002a5a54a981 */ /* 0x000162000c1e1d00 */
[----:B------:R-:W-:Y:S02]  /*6710*/  ISETP.GE.AND P2, PT, R101, R117, PT ;  /* 0x000000756500720c */ /* 0x000fe40003f46270 */
[----:B------:R-:W-:Y:S02]  /*6720*/  CS2R R66, SRZ ;  /* 0x0000000000427805 */ /* 0x000fe4000001ff00 */
[----:B------:R-:W-:Y:S02]  /*6730*/  CS2R R64, SRZ ;  /* 0x0000000000407805 */ /* 0x000fe4000001ff00 */
[----:B------:R-:W-:-:S02]  /*6740*/  CS2R R78, SRZ ;  /* 0x00000000004e7805 */ /* 0x000fc4000001ff00 */
[----:B------:R-:W-:-:S05]  /*6750*/  CS2R R76, SRZ ;  /* 0x00000000004c7805 */ /* 0x000fca000001ff00 */
[----:B------:R0:W5:Y:S04]  /*6760*/  @!P2 LDG.E.128 R68, desc[UR42][R88.64+0x40] ;  /* 0x0000402a5844a981 */ /* 0x000168000c1e1d00 */
[----:B------:R0:W5:Y:S01]  /*6770*/  @!P2 LDG.E.128 R80, desc[UR42][R90.64+0x40] ;  /* 0x0000402a5a50a981 */ /* 0x000162000c1e1d00 */
[----:B------:R-:W-:-:S13]  /*6780*/  ISETP.GE.AND P2, PT, R100, R117, PT ;  /* 0x000000756400720c */ /* 0x000fda0003f46270 */
[----:B------:R0:W5:Y:S04]  /*6790*/  @!P2 LDG.E.128 R64, desc[UR42][R88.64+0x80] ;  /* 0x0000802a5840a981 */ /* 0x000168000c1e1d00 */
[----:B------:R0:W5:Y:S02]  /*67a0*/  @!P2 LDG.E.128 R76, desc[UR42][R90.64+0x80] ;  /* 0x0000802a5a4ca981 */ /* 0x000164000c1e1d00 */
.L_x_681:
[----:B------:R-:W-:Y:S05]  /*67b0*/  BSYNC B1 ;  /* 0x0000000000017941 */ /* 0x000fea0003800000 */
.L_x_680:
[----:B------:R-:W-:Y:S01]  /*67c0*/  IMAD.MOV.U32 R3, RZ, RZ, R41 ;  /* 0x000000ffff037224 */ /* 0x000fe200078e0029 */
[----:B------:R-:W-:Y:S01]  /*67d0*/  PRMT R174, R174, 0x5410, R93 ;  /* 0x00005410aeae7816 */ /* 0x000fe2000000005d */
[----:B0-----:R-:W-:Y:S01]  /*67e0*/  IMAD.MOV.U32 R88, RZ, RZ, R46 ;  /* 0x000000ffff587224 */ /* 0x001fe200078e002e */
[----:B------:R-:W-:Y:S01]  /*67f0*/  UISETP.NE.AND UP0, UPT, UR37, 0x3, UPT ;  /* 0x000000032500788c */ /* 0x000fe2000bf05270 */
        /* <DEDUP_REMOVED lines=23> */
[----:B------:R-:W-:-:S02]  /*6970*/  MOV R0, R55 ;  /* 0x0000003700007202 */ /* 0x000fc40000000f00 */
        /* <DEDUP_REMOVED lines=22> */
[----:B------:R-:W-:Y:S01]  /*6ae0*/  PLOP3.LUT P2, PT, PT, PT, UP0, 0x80, 0x0 ;  /* 0x000000000000781c */ /* 0x000fe20003f4f008 */
[----:B------:R-:W-:Y:S01]  /*6af0*/  IMAD.MOV.U32 R89, RZ, RZ, R67 ;  /* 0x000000ffff597224 */ /* 0x000fe200078e0043 */
[----:B------:R-:W-:Y:S01]  /*6b00*/  PRMT R153, R88, 0x5410, R3 ;  /* 0x0000541058997816 */ /* 0x000fe20000000003 */
[----:B------:R-:W-:Y:S01]  /*6b10*/  IMAD.MOV.U32 R88, RZ, RZ, R68 ;  /* 0x000000ffff587224 */ /* 0x000fe200078e0044 */
[----:B------:R-:W-:Y:S01]  /*6b20*/  PRMT R156, R0, 0x7610, R156 ;  /* 0x00007610009c7816 */ /* 0x000fe2000000009c */
[----:B------:R-:W-:Y:S01]  /*6b30*/  IMAD.MOV.U32 R3, RZ, RZ, R69 ;  /* 0x000000ffff037224 */ /* 0x000fe200078e0045 */
[----:B------:R-:W-:Y:S01]  /*6b40*/  PRMT R152, R152, 0x5410, R89 ;  /* 0x0000541098987816 */ /* 0x000fe20000000059 */
[----:B------:R-:W-:-:S02]  /*6b50*/  IMAD.MOV.U32 R0, RZ, RZ, R74 ;  /* 0x000000ffff007224 */ /* 0x000fc400078e004a */
[----:B------:R-:W-:Y:S01]  /*6b60*/  IMAD.MOV.U32 R89, RZ, RZ, R71 ;  /* 0x000000ffff597224 */ /* 0x000fe200078e0047 */
[----:B------:R-:W-:Y:S01]  /*6b70*/  PRMT R158, R88, 0x5410, R3 ;  /* 0x00005410589e7816 */ /* 0x000fe20000000003 */
[----:B------:R-:W-:Y:S01]  /*6b80*/  IMAD.MOV.U32 R88, RZ, RZ, R72 ;  /* 0x000000ffff587224 */ /* 0x000fe200078e0048 */
[----:B------:R-:W-:Y:S01]  /*6b90*/  PRMT R167, R0, 0x7610, R167 ;  /* 0x0000761000a77816 */ /* 0x000fe200000000a7 */
[----:B------:R-:W-:Y:S01]  /*6ba0*/  IMAD.MOV.U32 R3, RZ, RZ, R73 ;  /* 0x000000ffff037224 */ /* 0x000fe200078e0049 */
[----:B------:R-:W-:Y:S01]  /*6bb0*/  PRMT R156, R156, 0x5410, R89 ;  /* 0x000054109c9c7816 */ /* 0x000fe20000000059 */
[----:B------:R-:W-:Y:S02]  /*6bc0*/  IMAD.MOV.U32 R0, RZ, RZ, R78 ;  /* 0x000000ffff007224 */ /* 0x000fe400078e004e */
        /* <DEDUP_REMOVED lines=18> */
[----:B------:R-:W-:-:S02]  /*6cf0*/  IMAD.MOV.U32 R3, RZ, RZ, R84 ;  /* 0x000000ffff037224 */ /* 0x000fc400078e0054 */
[----:B------:R-:W-:Y:S01]  /*6d00*/  IMAD.MOV.U32 R0, RZ, RZ, R85 ;  /* 0x000000ffff007224 */ /* 0x000fe200078e0055 */
[----:B------:R-:W-:-:S04]  /*6d10*/  PRMT R169, R89, 0x5410, R88 ;  /* 0x0000541059a97816 */ /* 0x000fc80000000058 */
[----:B------:R-:W-:Y:S01]  /*6d20*/  PRMT R170, R3, 0x5410, R0 ;  /* 0x0000541003aa7816 */ /* 0x000fe20000000000 */
[----:B------:R-:W-:Y:S06]  /*6d30*/  @!P2 BRA `(.L_x_682) ;  /* 0x000000000004a947 */ /* 0x000fec0003800000 */
[----:B------:R-:W-:Y:S01]  /*6d40*/  BPT.TRAP 0x1 ;  /* 0x000000040000795c */ /* 0x000fe20000300000 */
.L_x_682:
[----:B------:R-:W-:Y:S01]  /*6d50*/  LEA R3, R16, R2, 0x3 ;  /* 0x0000000210037211 */ /* 0x000fe200078e18ff */
[----:B------:R-:W0:Y:S01]  /*6d60*/  LDC R147, c[0x0][0x2f4] ;  /* 0x0000bd00ff937b82 */ /* 0x000e220000000800 */
[----:B------:R-:W-:Y:S01]  /*6d70*/  SHF.L.U32 R0, R184, 0x1f, RZ ;  /* 0x0000001fb8007819 */ /* 0x000fe200000006ff */
[----:B------:R-:W-:Y:S01]  /*6d80*/  BSSY B1, `(.L_x_683) ;  /* 0x0000005000017945 */ /* 0x000fe20003800000 */
[----:B------:R-:W-:Y:S02]  /*6d90*/  IMAD.MOV.U32 R127, RZ, RZ, R92 ;  /* 0x000000ffff7f7224 */ /* 0x000fe400078e005c */
[----:B------:R-:W1:Y:S03]  /*6da0*/  SYNCS.PHASECHK.TRANS64.TRYWAIT P5, [R3+URZ+0x34890], R0 ;  /* 0x03489000030075a7 */ /* 0x000e6600080a017f */
[----:B------:R-:W2:Y:S01]  /*6db0*/  LDC.64 R128, c[0x0][0x300] ;  /* 0x0000c000ff807b82 */ /* 0x000ea20000000a00 */
[----:B-1----:R-:W-:Y:S05]  /*6dc0*/  @!P5 BRA `(.L_x_684) ;  /* 0x000001a00004d947 */ /* 0x002fea0003800000 */
.L_x_983:
[----:B------:R-:W-:Y:S05]  /*6dd0*/  BSYNC B1 ;  /* 0x0000000000017941 */ /* 0x000fea0003800000 */
.L_x_683:
[----:B------:R-:W-:Y:S01]  /*6de0*/  BSSY B1, `(.L_x_685) ;  /* 0x0000194000017945 */ /* 0x000fe20003800000 */
[----:B0-----:R-:W-:-:S03]  /*6df0*/  IMAD.IADD R148, R147, 0x1, -R122 ;  /* 0x0000000193947824 */ /* 0x001fc600078e0a7a */
[----:B------:R-:W-:Y:S05]  /*6e00*/  @P4 BRA `(.L_x_686) ;  /* 0x0000001800444947 */ /* 0x000fea0003800000 */
[----:B------:R-:W-:Y:S01]  /*6e10*/  ISETP.NE.AND P4, PT, R14, RZ, PT ;  /* 0x000000ff0e00720c */ /* 0x000fe20003f85270 */
[-C--:B--2---:R-:W-:Y:S01]  /*6e20*/  IMAD R157, R145, R128.reuse, RZ ;  /* 0x00000080919d7224 */ /* 0x084fe200078e02ff */
[----:B------:R-:W-:Y:S01]  /*6e30*/  BSSY B2, `(.L_x_687) ;  /* 0x0000087000027945 */ /* 0x000fe20003800000 */
[----:B------:R-:W-:-:S04]  /*6e40*/  IMAD.WIDE.U32 R132, R17, R128, R126 ;  /* 0x0000008011847225 */ /* 0x000fc800078e007e */
[----:B------:R-:W-:-:S04]  /*6e50*/  IMAD R157, R17, R129, R157 ;  /* 0x00000081119d7224 */ /* 0x000fc800078e029d */
[----:B------:R-:W-:Y:S02]  /*6e60*/  IMAD.IADD R157, R157, 0x1, R133 ;  /* 0x000000019d9d7824 */ /* 0x000fe400078e0285 */
[----:B------:R-:W-:Y:S05]  /*6e70*/  @!P4 BRA `(.L_x_688) ;  /* 0x000000080008c947 */ /* 0x000fea0003800000 */
[----:B------:R-:W-:Y:S01]  /*6e80*/  SEL R88, R122, R148, !P0 ;  /* 0x000000947a587207 */ /* 0x000fe20004000000 */
[----:B------:R-:W-:Y:S01]  /*6e90*/  BSSY B3, `(.L_x_689) ;  /* 0x0000074000037945 */ /* 0x000fe20003800000 */
[----:B------:R-:W-:Y:S02]  /*6ea0*/  ISETP.GE.AND P4, PT, R18, R117, PT ;  /* 0x000000751200720c */ /* 0x000fe40003f86270 */
[----:B------:R-:W-:-:S04]  /*6eb0*/  SHF.R.S32.HI R89, RZ, 0x1f, R88 ;  /* 0x0000001fff597819 */ /* 0x000fc80000011458 */
[----:B------:R-:W-:-:S04]  /*6ec0*/  LEA.HI R89, R89, R88, RZ, 0x4 ;  /* 0x0000005859597211 */ /* 0x000fc800078f20ff */
[----:B------:R-:W-:-:S04]  /*6ed0*/  LEA.HI.SX32 R161, R89, R114, 0x1c ;  /* 0x0000007259a17211 */ /* 0x000fc800078fe2ff */
[----:B------:R-:W-:-:S04]  /*6ee0*/  SHF.R.S32.HI R88, RZ, 0x1f, R161 ;  /* 0x0000001fff587819 */ /* 0x000fc800000114a1 */
[----:B------:R-:W-:Y:S01]  /*6ef0*/  LEA.HI R88, R88, R161, RZ, 0x3 ;  /* 0x000000a158587211 */ /* 0x000fe200078f18ff */
[----:B------:R-:W-:-:S04]  /*6f00*/  IMAD.SHL.U32 R161, R161, 0x8, RZ ;  /* 0x00000008a1a17824 */ /* 0x000fc800078e00ff */
[----:B------:R-:W-:Y:S01]  /*6f10*/  IMAD.SHL.U32 R88, R88, 0x400, RZ ;  /* 0x0000040058587824 */ /* 0x000fe200078e00ff */
[----:B------:R-:W-:-:S04]  /*6f20*/  LOP3.LUT R89, R191, 0x38, R161, 0xf8, !PT ;  /* 0x00000038bf597812 */ /* 0x000fc800078ef8a1 */
[----:B------:R-:W-:Y:S02]  /*6f30*/  LOP3.LUT R88, R88, 0x7fffe000, RZ, 0xc0, !PT ;  /* 0x7fffe00058587812 */ /* 0x000fe400078ec0ff */
[----:B------:R-:W-:-:S03]  /*6f40*/  LOP3.LUT R89, R89, R193, RZ, 0x3c, !PT ;  /* 0x000000c159597212 */ /* 0x000fc600078e3cff */
[----:B------:R-:W-:-:S04]  /*6f50*/  IMAD R88, R192, 0x200, R88 ;  /* 0x00000200c0587824 */ /* 0x000fc800078e0258 */
[----:B------:R-:W-:-:S04]  /*6f60*/  IMAD.IADD R88, R88, 0x1, R89 ;  /* 0x0000000158587824 */ /* 0x000fc800078e0259 */
[C---:B------:R-:W-:Y:S02]  /*6f70*/  IMAD R92, R16.reuse, 0x6000, R88 ;  /* 0x00006000105c7824 */ /* 0x040fe400078e0258 */
[----:B------:R-:W-:Y:S02]  /*6f80*/  IMAD R88, R16, 0x6000, R143 ;  /* 0x0000600010587824 */ /* 0x000fe400078e028f */
[--C-:B------:R-:W-:Y:S02]  /*6f90*/  IMAD R92, R92, 0x2, R2.reuse ;  /* 0x000000025c5c7824 */ /* 0x100fe400078e0202 */
[----:B------:R-:W-:-:S04]  /*6fa0*/  IMAD R88, R88, 0x2, R2 ;  /* 0x0000000258587824 */ /* 0x000fc800078e0202 */
[----:B------:R-:W0:Y:S04]  /*6fb0*/  LDS.128 R92, [R92+0x1c400] ;  /* 0x01c400005c5c7984 */ /* 0x000e280000000c00 */
[----:B------:R-:W2:Y:S01]  /*6fc0*/  LDS.128 R88, [R88+0x1c400] ;  /* 0x01c4000058587984 */ /* 0x000ea20000000c00 */
[----:B------:R-:W-:Y:S05]  /*6fd0*/  @P4 BRA `(.L_x_690) ;  /* 0x00000004007c4947 */ /* 0x000fea0003800000 */
[--C-:B------:R-:W-:Y:S02]  /*6fe0*/  SHF.R.U64 R164, R48, 0x10, R49.reuse ;  /* 0x0000001030a47819 */ /* 0x100fe40000001231 */
[----:B------:R-:W-:Y:S02]  /*6ff0*/  SHF.R.U32.HI R48, RZ, 0x10, R49 ;  /* 0x00000010ff307819 */ /* 0x000fe40000011631 */
[--C-:B------:R-:W-:Y:S02]  /*7000*/  SHF.R.U64 R49, R60, 0x10, R61.reuse ;  /* 0x000000103c317819 */ /* 0x100fe4000000123d */
[----:B------:R-:W-:Y:S02]  /*7010*/  SHF.R.U32.HI R60, RZ, 0x10, R61 ;  /* 0x00000010ff3c7819 */ /* 0x000fe4000001163d */
[--C-:B------:R-:W-:Y:S02]  /*7020*/  SHF.R.U64 R50, R50, 0x10, R51.reuse ;  /* 0x0000001032327819 */ /* 0x100fe40000001233 */
[----:B------:R-:W-:-:S02]  /*7030*/  SHF.R.U32.HI R162, RZ, 0x10, R51 ;  /* 0x00000010ffa27819 */ /* 0x000fc40000011633 */
[--C-:B------:R-:W-:Y:S02]  /*7040*/  SHF.R.U64 R61, R62, 0x10, R63.reuse ;  /* 0x000000103e3d7819 */ /* 0x100fe4000000123f */
[----:B------:R-:W-:Y:S02]  /*7050*/  SHF.R.U32.HI R51, RZ, 0x10, R63 ;  /* 0x00000010ff337819 */ /* 0x000fe4000001163f */
[----:B------:R-:W-:Y:S02]  /*7060*/  PRMT R60, R178, 0x5432, R60 ;  /* 0x00005432b23c7816 */ /* 0x000fe4000000003c */
[----:B------:R-:W-:Y:S02]  /*7070*/  PRMT R63, R176, 0x5432, R48 ;  /* 0x00005432b03f7816 */ /* 0x000fe40000000030 */
[----:B------:R-:W-:Y:S01]  /*7080*/  PRMT R62, R163, 0x5432, R50 ;  /* 0x00005432a33e7816 */ /* 0x000fe20000000032 */
[----:B------:R-:W-:Y:S01]  /*7090*/  IMAD.U32 R50, R60, 0x10000, RZ ;  /* 0x000100003c327824 */ /* 0x000fe200078e00ff */
[----:B------:R-:W-:Y:S01]  /*70a0*/  PRMT R48, R165, 0x5432, R162 ;  /* 0x00005432a5307816 */ /* 0x000fe200000000a2 */
[----:B0-----:R-:W-:Y:S01]  /*70b0*/  IMAD.U32 R165, R93, 0x10000, RZ ;  /* 0x000100005da57824 */ /* 0x001fe200078e00ff */
[----:B------:R-:W-:Y:S01]  /*70c0*/  PRMT R49, R163, 0x5410, R49 ;  /* 0x00005410a3317816 */ /* 0x000fe20000000031 */
[----:B------:R-:W-:Y:S01]  /*70d0*/  IMAD.U32 R163, R63, 0x10000, RZ ;  /* 0x000100003fa37824 */ /* 0x000fe200078e00ff */
[----:B------:R-:W-:Y:S01]  /*70e0*/  PRMT R164, R166, 0x5432, R164 ;  /* 0x00005432a6a47816 */ /* 0x000fe200000000a4 */
[----:B--2---:R-:W-:-:S02]  /*70f0*/  IMAD.U32 R162, R89, 0x10000, RZ ;  /* 0x0001000059a27824 */ /* 0x004fc400078e00ff */
[CC--:B------:R-:W-:Y:S01]  /*7100*/  FMUL.FTZ R166, R165.reuse, R50.reuse ;  /* 0x00000032a5a67220 */ /* 0x0c0fe20000410000 */
[-C--:B------:R-:W-:Y:S01]  /*7110*/  FMUL.FTZ R165, R165, R163.reuse ;  /* 0x000000a3a5a57220 */ /* 0x080fe20000410000 */
[----:B------:R-:W-:Y:S02]  /*7120*/  LOP3.LUT R93, R93, 0xffff0000, RZ, 0xc0, !PT ;  /* 0xffff00005d5d7812 */ /* 0x000fe400078ec0ff */
[C---:B------:R-:W-:Y:S01]  /*7130*/  FFMA.FTZ R163, R162.reuse, R163, -R166 ;  /* 0x000000a3a2a37223 */ /* 0x040fe200000108a6 */
[----:B------:R-:W-:Y:S01]  /*7140*/  FFMA.FTZ R162, R162, R50, R165 ;  /* 0x00000032a2a27223 */ /* 0x000fe200000100a5 */
[----:B------:R-:W-:Y:S01]  /*7150*/  LOP3.LUT R165, R63, 0xffff0000, RZ, 0xc0, !PT ;  /* 0xffff00003fa57812 */ /* 0x000fe200078ec0ff */
[----:B------:R-:W-:Y:S01]  /*7160*/  IMAD.U32 R166, R95, 0x10000, RZ ;  /* 0x000100005fa67824 */ /* 0x000fe200078e00ff */
[----:B------:R-:W-:Y:S02]  /*7170*/  LOP3.LUT R63, R60, 0xffff0000, RZ, 0xc0, !PT ;  /* 0xffff00003c3f7812 */ /* 0x000fe400078ec0ff */
[----:B------:R-:W-:Y:S01]  /*7180*/  LOP3.LUT R50, R89, 0xffff0000, RZ, 0xc0, !PT ;  /* 0xffff000059327812 */ /* 0x000fe200078ec0ff */
[C---:B------:R-:W-:Y:S01]  /*7190*/  FMUL.FTZ R89, R93.reuse, R165 ;  /* 0x000000a55d597220 */ /* 0x040fe20000410000 */
[----:B------:R-:W-:Y:S01]  /*71a0*/  PRMT R51, R182, 0x5410, R51 ;  /* 0x00005410b6337816 */ /* 0x000fe20000000033 */
[----:B------:R-:W-:Y:S01]  /*71b0*/  FMUL.FTZ R60, R93, R63 ;  /* 0x0000003f5d3c7220 */ /* 0x000fe20000410000 */
[----:B------:R-:W-:Y:S01]  /*71c0*/  IMAD.U32 R93, R91, 0x10000, RZ ;  /* 0x000100005b5d7824 */ /* 0x000fe200078e00ff */
[----:B------:R-:W-:-:S02]  /*71d0*/  LOP3.LUT R95, R95, 0xffff0000, RZ, 0xc0, !PT ;  /* 0xffff00005f5f7812 */ /* 0x000fc400078ec0ff */
[C---:B------:R-:W-:Y:S01]  /*71e0*/  FFMA.FTZ R60, R50.reuse, R165, -R60 ;  /* 0x000000a5323c7223 */ /* 0x040fe2000001083c */
[----:B------:R-:W-:Y:S02]  /*71f0*/  IMAD.U32 R165, R51, 0x10000, RZ ;  /* 0x0001000033a57824 */ /* 0x000fe400078e00ff */
[----:B------:R-:W-:Y:S01]  /*7200*/  FFMA.FTZ R50, R50, R63, R89 ;  /* 0x0000003f32327223 */ /* 0x000fe20000010059 */
[C---:B------:R-:W-:Y:S01]  /*7210*/  IMAD.U32 R63, R48.reuse, 0x10000, RZ ;  /* 0x00010000303f7824 */ /* 0x040fe200078e00ff */
[----:B------:R-:W-:Y:S01]  /*7220*/  LOP3.LUT R48, R48, 0xffff0000, RZ, 0xc0, !PT ;  /* 0xffff000030307812 */ /* 0x000fe200078ec0ff */
[C---:B------:R-:W-:Y:S01]  /*7230*/  FMUL.FTZ R89, R166.reuse, R165 ;  /* 0x000000a5a6597220 */ /* 0x040fe20000410000 */
[----:B------:R-:W-:Y:S02]  /*7240*/  LOP3.LUT R91, R91, 0xffff0000, RZ, 0xc0, !PT ;  /* 0xffff00005b5b7812 */ /* 0x000fe400078ec0ff */
[----:B------:R-:W-:Y:S01]  /*7250*/  PRMT R61, R181, 0x5410, R61 ;  /* 0x00005410b53d7816 */ /* 0x000fe2000000003d */
[-C--:B------:R-:W-:Y:S01]  /*7260*/  FFMA.FTZ R89, R93, R63.reuse, -R89 ;  /* 0x0000003f5d597223 */ /* 0x080fe20000010859 */
[----:B------:R-:W-:Y:S01]  /*7270*/  FMUL.FTZ R63, R166, R63 ;  /* 0x0000003fa63f7220 */ /* 0x000fe20000410000 */
[----:B------:R-:W-:-:S02]  /*7280*/  F2FP.BF16.F32.PACK_AB R60, R60, R163 ;  /* 0x000000a33c3c723e */ /* 0x000fc400000010ff */
[----:B------:R-:W-:Y:S01]  /*7290*/  F2FP.BF16.F32.PACK_AB R50, R50, R162 ;  /* 0x000000a23232723e */ /* 0x000fe200000010ff */
[----:B------:R-:W-:Y:S01]  /*72a0*/  FFMA.FTZ R63, R93, R165, R63 ;  /* 0x000000a55d3f7223 */ /* 0x000fe2000001003f */
[----:B------:R-:W-:Y:S01]  /*72b0*/  LOP3.LUT R93, R51, 0xffff0000, RZ, 0xc0, !PT ;  /* 0xffff0000335d7812 */ /* 0x000fe200078ec0ff */
[----:B------:R-:W-:-:S04]  /*72c0*/  IMAD.U32 R165, R164, 0x10000, RZ ;  /* 0x00010000a4a57824 */ /* 0x000fc800078e00ff */
[----:B------:R-:W-:-:S04]  /*72d0*/  FMUL.FTZ R51, R95, R93 ;  /* 0x0000005d5f337220 */ /* 0x000fc80000410000 */
[-C--:B------:R-:W-:Y:S01]  /*72e0*/  FFMA.FTZ R51, R91, R48.reuse, -R51 ;  /* 0x000000305b337223 */ /* 0x080fe20000010833 */
[----:B------:R-:W-:Y:S01]  /*72f0*/  FMUL.FTZ R48, R95, R48 ;  /* 0x000000305f307220 */ /* 0x000fe20000410000 */
[C---:B------:R-:W-:Y:S01]  /*7300*/  IMAD.U32 R95, R92.reuse, 0x10000, RZ ;  /* 0x000100005c5f7824 */ /* 0x040fe200078e00ff */
[----:B------:R-:W-:Y:S02]  /*7310*/  LOP3.LUT R92, R92, 0xffff0000, RZ, 0xc0, !PT ;  /* 0xffff00005c5c7812 */ /* 0x000fe400078ec0ff */
[----:B------:R-:W-:Y:S01]  /*7320*/  FFMA.FTZ R48, R91, R93, R48 ;  /* 0x0000005d5b307223 */ /* 0x000fe20000010030 */
[----:B------:R-:W-:Y:S01]  /*7330*/  IMAD.U32 R93, R49, 0x10000, RZ ;  /* 0x00010000315d7824 */ /* 0x000fe200078e00ff */
[----:B------:R-:W-:Y:S01]  /*7340*/  F2FP.BF16.F32.PACK_AB R51, R51, R89 ;  /* 0x000000593333723e */ /* 0x000fe200000010ff */
[C---:B------:R-:W-:Y:S01]  /*7350*/  IMAD.U32 R91, R88.reuse, 0x10000, RZ ;  /* 0x00010000585b7824 */ /* 0x040fe200078e00ff */
[----:B------:R-:W-:Y:S01]  /*7360*/  LOP3.LUT R88, R88, 0xffff0000, RZ, 0xc0, !PT ;  /* 0xffff000058587812 */ /* 0x000fe200078ec0ff */
[C---:B------:R-:W-:Y:S01]  /*7370*/  FMUL.FTZ R166, R95.reuse, R93 ;  /* 0x0000005d5fa67220 */ /* 0x040fe20000410000 */
[----:B------:R-:W-:Y:S01]  /*7380*/  FMUL.FTZ R95, R95, R165 ;  /* 0x000000a55f5f7220 */ /* 0x000fe20000410000 */
[----:B------:R-:W-:Y:S01]  /*7390*/  F2FP.BF16.F32.PACK_AB R48, R48, R63 ;  /* 0x0000003f3030723e */ /* 0x000fe200000010ff */
[----:B------:R-:W-:-:S02]  /*73a0*/  IMAD.MOV.U32 R89, RZ, RZ, R60 ;  /* 0x000000ffff597224 */ /* 0x000fc400078e003c */
[C---:B------:R-:W-:Y:S01]  /*73b0*/  FFMA.FTZ R166, R91.reuse, R165, -R166 ;  /* 0x000000a55ba67223 */ /* 0x040fe200000108a6 */
[----:B------:R-:W-:Y:S01]  /*73c0*/  FFMA.FTZ R95, R91, R93, R95 ;  /* 0x0000005d5b5f7223 */ /* 0x000fe2000001005f */
[----:B------:R-:W-:Y:S02]  /*73d0*/  LOP3.LUT R91, R49, 0xffff0000, RZ, 0xc0, !PT ;  /* 0xffff0000315b7812 */ /* 0x000fe400078ec0ff */
[----:B------:R-:W-:Y:S01]  /*73e0*/  LOP3.LUT R49, R164, 0xffff0000, RZ, 0xc0, !PT ;  /* 0xffff0000a4317812 */ /* 0x000fe200078ec0ff */
[C---:B------:R-:W-:Y:S01]  /*73f0*/  IMAD.U32 R164, R62.reuse, 0x10000, RZ ;  /* 0x000100003ea47824 */ /* 0x040fe200078e00ff */
[----:B------:R-:W-:Y:S01]  /*7400*/  LOP3.LUT R62, R62, 0xffff0000, RZ, 0xc0, !PT ;  /* 0xffff00003e3e7812 */ /* 0x000fe200078ec0ff */
[C---:B------:R-:W-:Y:S02]  /*7410*/  FMUL.FTZ R93, R92.reuse, R91 ;  /* 0x0000005b5c5d7220 */ /* 0x040fe40000410000 */
[-C--:B------:R-:W-:Y:S02]  /*7420*/  FMUL.FTZ R92, R92, R49.reuse ;  /* 0x000000315c5c7220 */ /* 0x080fe40000410000 */
[----:B------:R-:W-:Y:S01]  /*7430*/  FFMA.FTZ R49, R88, R49, -R93 ;  /* 0x0000003158317223 */ /* 0x000fe2000001085d */
[----:B------:R-:W-:-:S02]  /*7440*/  IMAD.U32 R93, R94, 0x10000, RZ ;  /* 0x000100005e5d7824 */ /* 0x000fc400078e00ff */
[----:B------:R-:W-:Y:S01]  /*7450*/  FFMA.FTZ R88, R88, R91, R92 ;  /* 0x0000005b58587223 */ /* 0x000fe2000001005c */
[C---:B------:R-:W-:Y:S01]  /*7460*/  IMAD.U32 R92, R61.reuse, 0x10000, RZ ;  /* 0x000100003d5c7824 */ /* 0x040fe200078e00ff */
[----:B------:R-:W-:Y:S01]  /*7470*/  LOP3.LUT R94, R94, 0xffff0000, RZ, 0xc0, !PT ;  /* 0xffff00005e5e7812 */ /* 0x000fe200078ec0ff */
[C---:B------:R-:W-:Y:S01]  /*7480*/  IMAD.U32 R91, R90.reuse, 0x10000, RZ ;  /* 0x000100005a5b7824 */ /* 0x040fe200078e00ff */
[----:B------:R-:W-:Y:S01]  /*7490*/  LOP3.LUT R61, R61, 0xffff0000, RZ, 0xc0, !PT ;  /* 0xffff00003d3d7812 */ /* 0x000fe200078ec0ff */
[C---:B------:R-:W-:Y:S01]  /*74a0*/  FMUL.FTZ R165, R93.reuse, R92 ;  /* 0x0000005c5da57220 */ /* 0x040fe20000410000 */
[-C--:B------:R-:W-:Y:S01]  /*74b0*/  FMUL.FTZ R93, R93, R164.reuse ;  /* 0x000000a45d5d7220 */ /* 0x080fe20000410000 */
[----:B------:R-:W-:Y:S02]  /*74c0*/  LOP3.LUT R90, R90, 0xffff0000, RZ, 0xc0, !PT ;  /* 0xffff00005a5a7812 */ /* 0x000fe400078ec0ff */
[C---:B------:R-:W-:Y:S01]  /*74d0*/  FFMA.FTZ R165, R91.reuse, R164, -R165 ;  /* 0x000000a45ba57223 */ /* 0x040fe200000108a5 */
[----:B------:R-:W-:Y:S01]  /*74e0*/  FFMA.FTZ R93, R91, R92, R93 ;  /* 0x0000005c5b5d7223 */ /* 0x000fe2000001005d */
[C---:B------:R-:W-:Y:S01]  /*74f0*/  FMUL.FTZ R91, R94.reuse, R61 ;  /* 0x0000003d5e5b7220 */ /* 0x040fe20000410000 */
[----:B------:R-:W-:Y:S01]  /*7500*/  FMUL.FTZ R94, R94, R62 ;  /* 0x0000003e5e5e7220 */ /* 0x000fe20000410000 */
[----:B------:R-:W-:-:S02]  /*7510*/  F2FP.BF16.F32.PACK_AB R95, R88, R95 ;  /* 0x0000005f585f723e */ /* 0x000fc400000010ff */
[C---:B------:R-:W-:Y:S01]  /*7520*/  FFMA.FTZ R91, R90.reuse, R62, -R91 ;  /* 0x0000003e5a5b7223 */ /* 0x040fe2000001085b */
[----:B------:R-:W-:Y:S01]  /*7530*/  FFMA.FTZ R94, R90, R61, R94 ;  /* 0x0000003d5a5e7223 */ /* 0x000fe2000001005e */
[----:B------:R-:W-:Y:S01]  /*7540*/  F2FP.BF16.F32.PACK_AB R49, R49, R166 ;  /* 0x000000a63131723e */ /* 0x000fe200000010ff */
[----:B------:R-:W-:Y:S02]  /*7550*/  IMAD.MOV.U32 R92, RZ, RZ, R95 ;  /* 0x000000ffff5c7224 */ /* 0x000fe400078e005f */
[----:B------:R-:W-:Y:S01]  /*7560*/  F2FP.BF16.F32.PACK_AB R91, R91, R165 ;  /* 0x000000a55b5b723e */ /* 0x000fe200000010ff */
[----:B------:R-:W-:Y:S01]  /*7570*/  IMAD.MOV.U32 R95, RZ, RZ, R48 ;  /* 0x000000ffff5f7224 */ /* 0x000fe200078e0030 */
[----:B------:R-:W-:Y:S01]  /*7580*/  F2FP.BF16.F32.PACK_AB R94, R94, R93 ;  /* 0x0000005d5e5e723e */ /* 0x000fe200000010ff */
[----:B------:R-:W-:Y:S02]  /*7590*/  IMAD.MOV.U32 R88, RZ, RZ, R49 ;  /* 0x000000ffff587224 */ /* 0x000fe400078e0031 */
[----:B------:R-:W-:-:S02]  /*75a0*/  IMAD.MOV.U32 R90, RZ, RZ, R91 ;  /* 0x000000ffff5a7224 */ /* 0x000fc400078e005b */
[----:B------:R-:W-:Y:S02]  /*75b0*/  IMAD.MOV.U32 R93, RZ, RZ, R50 ;  /* 0x000000ffff5d7224 */ /* 0x000fe400078e0032 */
[----:B------:R-:W-:-:S07]  /*75c0*/  IMAD.MOV.U32 R91, RZ, RZ, R51 ;  /* 0x000000ffff5b7224 */ /* 0x000fce00078e0033 */
.L_x_690:
[----:B------:R-:W-:Y:S05]  /*75d0*/  BSYNC B3 ;  /* 0x0000000000037941 */ /* 0x000fea0003800000 */
.L_x_689:
[----:B------:R-:W-:-:S13]  /*75e0*/  ISETP.GE.AND P4, PT, R161, R147, PT ;  /* 0x00000093a100720c */ /* 0x000fda0003f86270 */
[--C-:B------:R-:W-:Y:S02]  /*75f0*/  @!P4 SHF.R.S32.HI R51, RZ, 0x1f, R161.reuse ;  /* 0x0000001fff33c819 */ /* 0x100fe400000114a1 */
[----:B------:R-:W-:-:S04]  /*7600*/  @!P4 IADD3 R161, P5, P6, R102, R132, R161 ;  /* 0x0000008466a1c210 */ /* 0x000fc80007ebe0a1 */
[----:B------:R-:W-:Y:S02]  /*7610*/  @!P4 IADD3.X R51, R97, R157, R51, P5, P6 ;  /* 0x0000009d6133c210 */ /* 0x000fe40002fec433 */
[----:B------:R-:W-:-:S04]  /*7620*/  IADD3 R49, P5, P6, R102, R132, R27 ;  /* 0x0000008466317210 */ /* 0x000fc80007ebe01b */
[----:B------:R-:W-:Y:S02]  /*7630*/  IADD3.X R50, R97, R157, R13, P5, P6 ;  /* 0x0000009d61327210 */ /* 0x000fe40002fec40d */
[----:B------:R-:W-:-:S04]  /*7640*/  LEA R48, P5, R49, R120, 0x1 ;  /* 0x0000007831307211 */ /* 0x000fc800078a08ff */
[----:B------:R-:W-:Y:S02]  /*7650*/  LEA.HI.X R49, R49, R121, R50, 0x1, P5 ;  /* 0x0000007931317211 */ /* 0x000fe400028f0c32 */
[----:B------:R-:W-:-:S03]  /*7660*/  @!P4 LEA R50, P5, R161, R120, 0x1 ;  /* 0x00000078a132c211 */ /* 0x000fc600078a08ff */
[----:B--2---:R2:W-:Y:S01]  /*7670*/  STG.E.128 desc[UR42][R48.64], R88 ;  /* 0x0000005830007986 */ /* 0x0045e2000c101d2a */
[----:B------:R-:W-:-:S05]  /*7680*/  @!P4 LEA.HI.X R51, R161, R121, R51, 0x1, P5 ;  /* 0x00000079a133c211 */ /* 0x000fca00028f0c33 */
[----:B0-----:R2:W-:Y:S04]  /*7690*/  @!P4 STG.E.128 desc[UR42][R50.64], R92 ;  /* 0x0000005c3200c986 */ /* 0x0015e8000c101d2a */
.L_x_688:
[----:B------:R-:W-:Y:S05]  /*76a0*/  BSYNC B2 ;  /* 0x0000000000027941 */ /* 0x000fea0003800000 */
.L_x_687:
[----:B------:R-:W-:Y:S01]  /*76b0*/  ISETP.NE.AND P4, PT, R10, RZ, PT ;  /* 0x000000ff0a00720c */ /* 0x000fe20003f85270 */
[----:B------:R-:W-:-:S12]  /*76c0*/  BSSY B2, `(.L_x_691) ;  /* 0x0000083000027945 */ /* 0x000fd80003800000 */
[----:B------:R-:W-:Y:S05]  /*76d0*/  @!P4 BRA `(.L_x_692) ;  /* 0x000000080004c947 */ /* 0x000fea0003800000 */
[----:B--2---:R-:W-:Y:S01]  /*76e0*/  SEL R48, R122, R148, !P1 ;  /* 0x000000947a307207 */ /* 0x004fe20004800000 */
[----:B------:R-:W-:Y:S01]  /*76f0*/  BSSY B3, `(.L_x_693) ;  /* 0x000007d000037945 */ /* 0x000fe20003800000 */
[----:B------:R-:W-:Y:S02]  /*7700*/  IADD3 R60, P4, P5, R102, R132, R21 ;  /* 0x00000084663c7210 */ /* 0x000fe40007d9e015 */
[----:B------:R-:W-:Y:S02]  /*7710*/  SHF.R.S32.HI R49, RZ, 0x1f, R48 ;  /* 0x0000001fff317819 */ /* 0x000fe40000011430 */
[----:B------:R-:W-:Y:S02]  /*7720*/  IADD3.X R61, R97, R157, R12, P4, P5 ;  /* 0x0000009d613d7210 */ /* 0x000fe400027ea40c */
[----:B------:R-:W-:-:S04]  /*7730*/  LEA.HI R48, R49, R48, RZ, 0x4 ;  /* 0x0000003031307211 */ /* 0x000fc800078f20ff */
[----:B------:R-:W-:-:S05]  /*7740*/  LEA.HI.SX32 R48, R48, R26, 0x1c ;  /* 0x0000001a30307211 */ /* 0x000fca00078fe2ff */
[----:B------:R-:W-:-:S05]  /*7750*/  IMAD.SHL.U32 R49, R48, 0x8, RZ ;  /* 0x0000000830317824 */ /* 0x000fca00078e00ff */
[----:B------:R-:W-:-:S13]  /*7760*/  ISETP.GE.AND P4, PT, R49, R147, PT ;  /* 0x000000933100720c */ /* 0x000fda0003f86270 */
[--C-:B------:R-:W-:Y:S02]  /*7770*/  @!P4 SHF.R.S32.HI R51, RZ, 0x1f, R49.reuse ;  /* 0x0000001fff33c819 */ /* 0x100fe40000011431 */
[--C-:B------:R-:W-:Y:S02]  /*7780*/  @!P4 IADD3 R50, P5, P6, R102, R132, R49.reuse ;  /* 0x000000846632c210 */ /* 0x100fe40007ebe031 */
[----:B------:R-:W-:Y:S02]  /*7790*/  LOP3.LUT R49, R191, 0x38, R49, 0xf8, !PT ;  /* 0x00000038bf317812 */ /* 0x000fe400078ef831 */
[----:B------:R-:W-:Y:S02]  /*77a0*/  @!P4 IADD3.X R51, R97, R157, R51, P5, P6 ;  /* 0x0000009d6133c210 */ /* 0x000fe40002fec433 */
[----:B------:R-:W-:Y:S02]  /*77b0*/  LEA R88, P5, R60, R120, 0x1 ;  /* 0x000000783c587211 */ /* 0x000fe400078a08ff */
[----:B------:R-:W-:-:S02]  /*77c0*/  LOP3.LUT R49, R49, R193, RZ, 0x3c, !PT ;  /* 0x000000c131317212 */ /* 0x000fc400078e3cff */
[----:B------:R-:W-:Y:S02]  /*77d0*/  LEA.HI.X R89, R60, R121, R61, 0x1, P5 ;  /* 0x000000793c597211 */ /* 0x000fe400028f0c3d */
[----:B------:R-:W-:-:S04]  /*77e0*/  @!P4 LEA R90, P5, R50, R120, 0x1 ;  /* 0x00000078325ac211 */ /* 0x000fc800078a08ff */
[----:B------:R-:W-:Y:S02]  /*77f0*/  @!P4 LEA.HI.X R91, R50, R121, R51, 0x1, P5 ;  /* 0x00000079325bc211 */ /* 0x000fe400028f0c33 */
[----:B------:R-:W-:Y:S02]  /*7800*/  SHF.R.S32.HI R50, RZ, 0x1f, R48 ;  /* 0x0000001fff327819 */ /* 0x000fe40000011430 */
[----:B------:R-:W-:Y:S02]  /*7810*/  ISETP.GE.AND P5, PT, R101, R117, PT ;  /* 0x000000756500720c */ /* 0x000fe40003fa6270 */
[----:B------:R-:W-:-:S05]  /*7820*/  LEA.HI R48, R50, R48, RZ, 0x3 ;  /* 0x0000003032307211 */ /* 0x000fca00078f18ff */
[----:B------:R-:W-:-:S05]  /*7830*/  IMAD.SHL.U32 R48, R48, 0x400, RZ ;  /* 0x0000040030307824 */ /* 0x000fca00078e00ff */
[----:B------:R-:W-:-:S04]  /*7840*/  LOP3.LUT R48, R48, 0x7fffe000, RZ, 0xc0, !PT ;  /* 0x7fffe00030307812 */ /* 0x000fc800078ec0ff */
[----:B------:R-:W-:-:S05]  /*7850*/  LEA R48, R192, R48, 0x9 ;  /* 0x00000030c0307211 */ /* 0x000fca00078e48ff */
[----:B------:R-:W-:Y:S02]  /*7860*/  IMAD.IADD R49, R48, 0x1, R49 ;  /* 0x0000000130317824 */ /* 0x000fe400078e0231 */
[C---:B------:R-:W-:Y:S02]  /*7870*/  IMAD R48, R16.reuse, 0x6000, R142 ;  /* 0x0000600010307824 */ /* 0x040fe400078e028e */
[----:B------:R-:W-:Y:S02]  /*7880*/  IMAD R60, R16, 0x6000, R49 ;  /* 0x00006000103c7824 */ /* 0x000fe400078e0231 */
[--C-:B------:R-:W-:Y:S02]  /*7890*/  IMAD R48, R48, 0x2, R2.reuse ;  /* 0x0000000230307824 */ /* 0x100fe400078e0202 */
[----:B------:R-:W-:-:S04]  /*78a0*/  IMAD R60, R60, 0x2, R2 ;  /* 0x000000023c3c7824 */ /* 0x000fc800078e0202 */
[----:B------:R-:W0:Y:S04]  /*78b0*/  LDS.128 R48, [R48+0x1c400] ;  /* 0x01c4000030307984 */ /* 0x000e280000000c00 */
[----:B------:R-:W2:Y:S01]  /*78c0*/  LDS.128 R60, [R60+0x1c400] ;  /* 0x01c400003c3c7984 */ /* 0x000ea20000000c00 */
[----:B------:R-:W-:Y:S05]  /*78d0*/  @P5 BRA `(.L_x_694) ;  /* 0x0000000400785947 */ /* 0x000fea0003800000 */
[----:B------:R-:W-:Y:S01]  /*78e0*/  SHF.R.U32.HI R92, RZ, 0x10, R57 ;  /* 0x00000010ff5c7819 */ /* 0x000fe20000011639 */
[----:B--2---:R-:W-:Y:S01]  /*78f0*/  IMAD.U32 R162, R61, 0x10000, RZ ;  /* 0x000100003da27824 */ /* 0x004fe200078e00ff */
[----:B------:R-:W-:Y:S01]  /*7900*/  SHF.R.U32.HI R93, RZ, 0x10, R45 ;  /* 0x00000010ff5d7819 */ /* 0x000fe2000001162d */
[----:B0-----:R-:W-:Y:S01]  /*7910*/  IMAD.U32 R94, R49, 0x10000, RZ ;  /* 0x00010000315e7824 */ /* 0x001fe200078e00ff */
[----:B------:R-:W-:Y:S02]  /*7920*/  PRMT R92, R177, 0x5432, R92 ;  /* 0x00005432b15c7816 */ /* 0x000fe4000000005c */
[----:B------:R-:W-:Y:S02]  /*7930*/  PRMT R93, R180, 0x5410, R93 ;  /* 0x00005410b45d7816 */ /* 0x000fe4000000005d */
[----:B------:R-:W-:Y:S01]  /*7940*/  LOP3.LUT R61, R61, 0xffff0000, RZ, 0xc0, !PT ;  /* 0xffff00003d3d7812 */ /* 0x000fe200078ec0ff */
[----:B------:R-:W-:Y:S01]  /*7950*/  IMAD.U32 R161, R92, 0x10000, RZ ;  /* 0x000100005ca17824 */ /* 0x000fe200078e00ff */
[----:B------:R-:W-:Y:S01]  /*7960*/  LOP3.LUT R49, R49, 0xffff0000, RZ, 0xc0, !PT ;  /* 0xffff000031317812 */ /* 0x000fe200078ec0ff */
[----:B------:R-:W-:Y:S01]  /*7970*/  IMAD.U32 R95, R93, 0x10000, RZ ;  /* 0x000100005d5f7824 */ /* 0x000fe200078e00ff */
[----:B------:R-:W-:Y:S01]  /*7980*/  SHF.R.U64 R57, R56, 0x10, R57 ;  /* 0x0000001038397819 */ /* 0x000fe20000001239 */
[C---:B------:R-:W-:Y:S01]  /*7990*/  FMUL.FTZ R163, R162.reuse, R161 ;  /* 0x000000a1a2a37220 */ /* 0x040fe20000410000 */
[----:B------:R-:W-:Y:S01]  /*79a0*/  LOP3.LUT R56, R63, 0xffff0000, RZ, 0xc0, !PT ;  /* 0xffff00003f387812 */ /* 0x000fe200078ec0ff */
[-C--:B------:R-:W-:Y:S01]  /*79b0*/  FMUL.FTZ R162, R162, R95.reuse ;  /* 0x0000005fa2a27220 */ /* 0x080fe20000410000 */
[----:B------:R-:W-:Y:S01]  /*79c0*/  SHF.R.U64 R45, R44, 0x10, R45 ;  /* 0x000000102c2d7819 */ /* 0x000fe2000000122d */
[C---:B------:R-:W-:Y:S01]  /*79d0*/  FFMA.FTZ R95, R94.reuse, R95, -R163 ;  /* 0x0000005f5e5f7223 */ /* 0x040fe200000108a3 */
[----:B------:R-:W-:Y:S01]  /*79e0*/  LOP3.LUT R44, R51, 0xffff0000, RZ, 0xc0, !PT ;  /* 0xffff0000332c7812 */ /* 0x000fe200078ec0ff */
[----:B------:R-:W-:Y:S01]  /*79f0*/  FFMA.FTZ R94, R94, R161, R162 ;  /* 0x000000a15e5e7223 */ /* 0x000fe200000100a2 */
[----:B------:R-:W-:Y:S01]  /*7a00*/  LOP3.LUT R161, R93, 0xffff0000, RZ, 0xc0, !PT ;  /* 0xffff00005da17812 */ /* 0x000fe200078ec0ff */
[----:B------:R-:W-:Y:S01]  /*7a10*/  IMAD.U32 R163, R63, 0x10000, RZ ;  /* 0x000100003fa37824 */ /* 0x000fe200078e00ff */
[----:B------:R-:W-:-:S02]  /*7a20*/  LOP3.LUT R93, R92, 0xffff0000, RZ, 0xc0, !PT ;  /* 0xffff00005c5d7812 */ /* 0x000fc400078ec0ff */
[----:B------:R-:W-:Y:S02]  /*7a30*/  SHF.R.U64 R46, R46, 0x10, R47 ;  /* 0x000000102e2e7819 */ /* 0x000fe4000000122f */
[----:B------:R-:W-:Y:S01]  /*7a40*/  SHF.R.U64 R58, R58, 0x10, R59 ;  /* 0x000000103a3a7819 */ /* 0x000fe2000000123b */
[C---:B------:R-:W-:Y:S01]  /*7a50*/  FMUL.FTZ R92, R61.reuse, R93 ;  /* 0x0000005d3d5c7220 */ /* 0x040fe20000410000 */
[-C--:B------:R-:W-:Y:S01]  /*7a60*/  FMUL.FTZ R61, R61, R161.reuse ;  /* 0x000000a13d3d7220 */ /* 0x080fe20000410000 */
[----:B------:R-:W-:Y:S02]  /*7a70*/  PRMT R46, R175, 0x5432, R46 ;  /* 0x00005432af2e7816 */ /* 0x000fe4000000002e */
[C---:B------:R-:W-:Y:S01]  /*7a80*/  FFMA.FTZ R92, R49.reuse, R161, -R92 ;  /* 0x000000a1315c7223 */ /* 0x040fe2000001085c */
[----:B------:R-:W-:Y:S01]  /*7a90*/  FFMA.FTZ R49, R49, R93, R61 ;  /* 0x0000005d31317223 */ /* 0x000fe2000001003d */
[----:B------:R-:W-:Y:S01]  /*7aa0*/  SHF.R.U32.HI R61, RZ, 0x10, R59 ;  /* 0x00000010ff3d7819 */ /* 0x000fe2000001163b */
[----:B------:R-:W-:Y:S01]  /*7ab0*/  IMAD.U32 R161, R51, 0x10000, RZ ;  /* 0x0001000033a17824 */ /* 0x000fe200078e00ff */
[----:B------:R-:W-:-:S02]  /*7ac0*/  SHF.R.U32.HI R93, RZ, 0x10, R47 ;  /* 0x00000010ff5d7819 */ /* 0x000fc4000001162f */
[----:B------:R-:W-:Y:S02]  /*7ad0*/  PRMT R61, R178, 0x5410, R61 ;  /* 0x00005410b23d7816 */ /* 0x000fe4000000003d */
[----:B------:R-:W-:Y:S02]  /*7ae0*/  PRMT R93, R179, 0x5410, R93 ;  /* 0x00005410b35d7816 */ /* 0x000fe4000000005d */
[----:B------:R-:W-:Y:S01]  /*7af0*/  PRMT R58, R175, 0x5410, R58 ;  /* 0x00005410af3a7816 */ /* 0x000fe2000000003a */
[C---:B------:R-:W-:Y:S01]  /*7b00*/  IMAD.U32 R162, R61.reuse, 0x10000, RZ ;  /* 0x000100003da27824 */ /* 0x040fe200078e00ff */
[----:B------:R-:W-:Y:S01]  /*7b10*/  LOP3.LUT R61, R61, 0xffff0000, RZ, 0xc0, !PT ;  /* 0xffff00003d3d7812 */ /* 0x000fe200078ec0ff */
[C---:B------:R-:W-:Y:S01]  /*7b20*/  IMAD.U32 R164, R93.reuse, 0x10000, RZ ;  /* 0x000100005da47824 */ /* 0x040fe200078e00ff */
[----:B------:R-:W-:Y:S01]  /*7b30*/  LOP3.LUT R93, R93, 0xffff0000, RZ, 0xc0, !PT ;  /* 0xffff00005d5d7812 */ /* 0x000fe200078ec0ff */
[C---:B------:R-:W-:Y:S01]  /*7b40*/  FMUL.FTZ R165, R163.reuse, R162 ;  /* 0x000000a2a3a57220 */ /* 0x040fe20000410000 */
[----:B------:R-:W-:Y:S01]  /*7b50*/  F2FP.BF16.F32.PACK_AB R92, R92, R95 ;  /* 0x0000005f5c5c723e */ /* 0x000fe200000010ff */
[C---:B------:R-:W-:Y:S01]  /*7b60*/  FMUL.FTZ R51, R56.reuse, R61 ;  /* 0x0000003d38337220 */ /* 0x040fe20000410000 */
[-C--:B------:R-:W-:Y:S01]  /*7b70*/  FMUL.FTZ R163, R163, R164.reuse ;  /* 0x000000a4a3a37220 */ /* 0x080fe20000410000 */
[-C--:B------:R-:W-:Y:S01]  /*7b80*/  FMUL.FTZ R56, R56, R93.reuse ;  /* 0x0000005d38387220 */ /* 0x080fe20000410000 */
[C---:B------:R-:W-:Y:S01]  /*7b90*/  FFMA.FTZ R164, R161.reuse, R164, -R165 ;  /* 0x000000a4a1a47223 */ /* 0x040fe200000108a5 */
[C---:B------:R-:W-:Y:S01]  /*7ba0*/  FFMA.FTZ R51, R44.reuse, R93, -R51 ;  /* 0x0000005d2c337223 */ /* 0x040fe20000010833 */
[----:B------:R-:W-:Y:S01]  /*7bb0*/  FFMA.FTZ R163, R161, R162, R163 ;  /* 0x000000a2a1a37223 */ /* 0x000fe200000100a3 */
[----:B------:R-:W-:Y:S01]  /*7bc0*/  FFMA.FTZ R44, R44, R61, R56 ;  /* 0x0000003d2c2c7223 */ /* 0x000fe20000010038 */
[----:B------:R-:W-:Y:S01]  /*7bd0*/  PRMT R56, R177, 0x5410, R45 ;  /* 0x00005410b1387816 */ /* 0x000fe2000000002d */
[----:B------:R-:W-:Y:S01]  /*7be0*/  IMAD.U32 R161, R60, 0x10000, RZ ;  /* 0x000100003ca17824 */ /* 0x000fe200078e00ff */
[----:B------:R-:W-:Y:S01]  /*7bf0*/  PRMT R45, R176, 0x5410, R57 ;  /* 0x00005410b02d7816 */ /* 0x000fe20000000039 */
[----:B------:R-:W-:Y:S01]  /*7c00*/  IMAD.U32 R57, R48, 0x10000, RZ ;  /* 0x0001000030397824 */ /* 0x000fe200078e00ff */
[----:B------:R-:W-:Y:S01]  /*7c10*/  LOP3.LUT R60, R60, 0xffff0000, RZ, 0xc0, !PT ;  /* 0xffff00003c3c7812 */ /* 0x000fe200078ec0ff */
[C---:B------:R-:W-:Y:S01]  /*7c20*/  IMAD.U32 R63, R56.reuse, 0x10000, RZ ;  /* 0x00010000383f7824 */ /* 0x040fe200078e00ff */
[C---:B------:R-:W-:Y:S01]  /*7c30*/  LOP3.LUT R47, R45.reuse, 0xffff0000, RZ, 0xc0, !PT ;  /* 0xffff00002d2f7812 */ /* 0x040fe200078ec0ff */
[----:B------:R-:W-:Y:S01]  /*7c40*/  IMAD.U32 R61, R45, 0x10000, RZ ;  /* 0x000100002d3d7824 */ /* 0x000fe200078e00ff */
[----:B------:R-:W-:-:S02]  /*7c50*/  LOP3.LUT R45, R56, 0xffff0000, RZ, 0xc0, !PT ;  /* 0xffff0000382d7812 */ /* 0x000fc400078ec0ff */
[----:B------:R-:W-:Y:S01]  /*7c60*/  LOP3.LUT R48, R48, 0xffff0000, RZ, 0xc0, !PT ;  /* 0xffff000030307812 */ /* 0x000fe200078ec0ff */
[C---:B------:R-:W-:Y:S01]  /*7c70*/  FMUL.FTZ R56, R60.reuse, R47 ;  /* 0x0000002f3c387220 */ /* 0x040fe20000410000 */
[C---:B------:R-:W-:Y:S01]  /*7c80*/  FMUL.FTZ R93, R161.reuse, R61 ;  /* 0x0000003da15d7220 */ /* 0x040fe20000410000 */
[----:B------:R-:W-:Y:S01]  /*7c90*/  FMUL.FTZ R60, R60, R45 ;  /* 0x0000002d3c3c7220 */ /* 0x000fe20000410000 */
[----:B------:R-:W-:Y:S01]  /*7ca0*/  FMUL.FTZ R161, R161, R63 ;  /* 0x0000003fa1a17220 */ /* 0x000fe20000410000 */
[C---:B------:R-:W-:Y:S01]  /*7cb0*/  FFMA.FTZ R45, R48.reuse, R45, -R56 ;  /* 0x0000002d302d7223 */ /* 0x040fe20000010838 */
[C---:B------:R-:W-:Y:S01]  /*7cc0*/  FFMA.FTZ R93, R57.reuse, R63, -R93 ;  /* 0x0000003f395d7223 */ /* 0x040fe2000001085d */
[----:B------:R-:W-:Y:S01]  /*7cd0*/  FFMA.FTZ R47, R48, R47, R60 ;  /* 0x0000002f302f7223 */ /* 0x000fe2000001003c */
[----:B------:R-:W-:Y:S01]  /*7ce0*/  FFMA.FTZ R161, R57, R61, R161 ;  /* 0x0000003d39a17223 */ /* 0x000fe200000100a1 */
[C---:B------:R-:W-:Y:S01]  /*7cf0*/  IMAD.U32 R60, R62.reuse, 0x10000, RZ ;  /* 0x000100003e3c7824 */ /* 0x040fe200078e00ff */
        /* <DEDUP_REMOVED lines=8> */
[----:B------:R-:W-:Y:S01]  /*7d80*/  LOP3.LUT R50, R50, 0xffff0000, RZ, 0xc0, !PT ;  /* 0xffff000032327812 */ /* 0x000fe200078ec0ff */
[C---:B------:R-:W-:Y:S02]  /*7d90*/  FFMA.FTZ R59, R48.reuse, R57, -R59 ;  /* 0x00000039303b7223 */ /* 0x040fe4000001083b */
[----:B------:R-:W-:Y:S01]  /*7da0*/  FFMA.FTZ R60, R48, R56, R60 ;  /* 0x00000038303c7223 */ /* 0x000fe2000001003c */
[C---:B------:R-:W-:Y:S01]  /*7db0*/  FMUL.FTZ R48, R62.reuse, R58 ;  /* 0x0000003a3e307220 */ /* 0x040fe20000410000 */
[----:B------:R-:W-:Y:S01]  /*7dc0*/  FMUL.FTZ R62, R62, R46 ;  /* 0x0000002e3e3e7220 */ /* 0x000fe20000410000 */
[----:B------:R-:W-:Y:S01]  /*7dd0*/  F2FP.BF16.F32.PACK_AB R94, R49, R94 ;  /* 0x0000005e315e723e */ /* 0x000fe200000010ff */
[----:B------:R-:W-:Y:S02]  /*7de0*/  IMAD.MOV.U32 R49, RZ, RZ, R92 ;  /* 0x000000ffff317224 */ /* 0x000fe400078e005c */
[C---:B------:R-:W-:Y:S01]  /*7df0*/  FFMA.FTZ R48, R50.reuse, R46, -R48 ;  /* 0x0000002e32307223 */ /* 0x040fe20000010830 */
[----:B------:R-:W-:Y:S01]  /*7e00*/  FFMA.FTZ R62, R50, R58, R62 ;  /* 0x0000003a323e7223 */ /* 0x000fe2000001003e */
[----:B------:R-:W-:Y:S01]  /*7e10*/  F2FP.BF16.F32.PACK_AB R44, R44, R163 ;  /* 0x000000a32c2c723e */ /* 0x000fe200000010ff */
[----:B------:R-:W-:Y:S01]  /*7e20*/  IMAD.MOV.U32 R61, RZ, RZ, R94 ;  /* 0x000000ffff3d7224 */ /* 0x000fe200078e005e */
[----:B------:R-:W-:-:S02]  /*7e30*/  F2FP.BF16.F32.PACK_AB R45, R45, R93 ;  /* 0x0000005d2d2d723e */ /* 0x000fc400000010ff */
[----:B------:R-:W-:Y:S01]  /*7e40*/  F2FP.BF16.F32.PACK_AB R47, R47, R161 ;  /* 0x000000a12f2f723e */ /* 0x000fe200000010ff */
[----:B------:R-:W-:Y:S01]  /*7e50*/  IMAD.MOV.U32 R63, RZ, RZ, R44 ;  /* 0x000000ffff3f7224 */ /* 0x000fe200078e002c */
[----:B------:R-:W-:Y:S01]  /*7e60*/  F2FP.BF16.F32.PACK_AB R59, R48, R59 ;  /* 0x0000003b303b723e */ /* 0x000fe200000010ff */
[----:B------:R-:W-:Y:S01]  /*7e70*/  IMAD.MOV.U32 R48, RZ, RZ, R45 ;  /* 0x000000ffff307224 */ /* 0x000fe200078e002d */
[----:B------:R-:W-:Y:S01]  /*7e80*/  F2FP.BF16.F32.PACK_AB R62, R62, R60 ;  /* 0x0000003c3e3e723e */ /* 0x000fe200000010ff */
[----:B------:R-:W-:Y:S01]  /*7e90*/  IMAD.MOV.U32 R60, RZ, RZ, R47 ;  /* 0x000000ffff3c7224 */ /* 0x000fe200078e002f */
[----:B------:R-:W-:Y:S01]  /*7ea0*/  F2FP.BF16.F32.PACK_AB R51, R51, R164 ;  /* 0x000000a43333723e */ /* 0x000fe200000010ff */
[----:B------:R-:W-:-:S07]  /*7eb0*/  IMAD.MOV.U32 R50, RZ, RZ, R59 ;  /* 0x000000ffff327224 */ /* 0x000fce00078e003b */
.L_x_694:
[----:B------:R-:W-:Y:S05]  /*7ec0*/  BSYNC B3 ;  /* 0x0000000000037941 */ /* 0x000fea0003800000 */
.L_x_693:
[----:B0-----:R0:W-:Y:S04]  /*7ed0*/  STG.E.128 desc[UR42][R88.64], R48 ;  /* 0x0000003058007986 */ /* 0x0011e8000c101d2a */
[----:B--2---:R0:W-:Y:S02]  /*7ee0*/  @!P4 STG.E.128 desc[UR42][R90.64], R60 ;  /* 0x0000003c5a00c986 */ /* 0x0041e4000c101d2a */
.L_x_692:
[----:B------:R-:W-:Y:S05]  /*7ef0*/  BSYNC B2 ;  /* 0x0000000000027941 */ /* 0x000fea0003800000 */
.L_x_691:
[----:B------:R-:W-:-:S13]  /*7f00*/  ISETP.NE.AND P4, PT, R9, RZ, PT ;  /* 0x000000ff0900720c */ /* 0x000fda0003f85270 */
[----:B------:R-:W-:Y:S05]  /*7f10*/  @!P4 BRA `(.L_x_686) ;  /* 0x000000080000c947 */ /* 0x000fea0003800000 */
[----:B------:R-:W3:Y:S01]  /*7f20*/  LDL R44, [R1+0x8] ;  /* 0x00000800012c7983 */ /* 0x000ee20000100800 */
[----:B------:R-:W-:Y:S01]  /*7f30*/  IADD3 R47, P4, P5, R102, R132, R15 ;  /* 0x00000084662f7210 */ /* 0x000fe20007d9e00f */
[----:B------:R-:W-:Y:S03]  /*7f40*/  BSSY B2, `(.L_x_695) ;  /* 0x000007b000027945 */ /* 0x000fe60003800000 */
[----:B------:R-:W-:Y:S02]  /*7f50*/  IADD3.X R46, R97, R157, R11, P4, P5 ;  /* 0x0000009d612e7210 */ /* 0x000fe400027ea40b */
[----:B---3--:R-:W-:-:S04]  /*7f60*/  LOP3.LUT P6, RZ, R44, 0x1, RZ, 0xc0, !PT ;  /* 0x000000012cff7812 */ /* 0x008fc800078cc0ff */
[----:B------:R-:W-:-:S04]  /*7f70*/  SEL R44, R122, R148, !P6 ;  /* 0x000000947a2c7207 */ /* 0x000fc80007000000 */
[----:B------:R-:W-:-:S04]  /*7f80*/  SHF.R.S32.HI R45, RZ, 0x1f, R44 ;  /* 0x0000001fff2d7819 */ /* 0x000fc8000001142c */
[----:B------:R-:W-:-:S04]  /*7f90*/  LEA.HI R45, R45, R44, RZ, 0x4 ;  /* 0x0000002c2d2d7211 */ /* 0x000fc800078f20ff */
[----:B------:R-:W-:-:S05]  /*7fa0*/  LEA.HI.SX32 R45, R45, R20, 0x1c ;  /* 0x000000142d2d7211 */ /* 0x000fca00078fe2ff */
[----:B------:R-:W-:-:S05]  /*7fb0*/  IMAD.SHL.U32 R44, R45, 0x8, RZ ;  /* 0x000000082d2c7824 */ /* 0x000fca00078e00ff */
[----:B------:R-:W-:-:S13]  /*7fc0*/  ISETP.GE.AND P4, PT, R44, R147, PT ;  /* 0x000000932c00720c */ /* 0x000fda0003f86270 */
[--C-:B0-2---:R-:W-:Y:S02]  /*7fd0*/  @!P4 SHF.R.S32.HI R48, RZ, 0x1f, R44.reuse ;  /* 0x0000001fff30c819 */ /* 0x105fe4000001142c */
[--C-:B------:R-:W-:Y:S02]  /*7fe0*/  @!P4 IADD3 R132, P5, P6, R102, R132, R44.reuse ;  /* 0x000000846684c210 */ /* 0x100fe40007ebe02c */
[----:B------:R-:W-:Y:S02]  /*7ff0*/  LOP3.LUT R44, R191, 0x38, R44, 0xf8, !PT ;  /* 0x00000038bf2c7812 */ /* 0x000fe400078ef82c */
[----:B------:R-:W-:Y:S02]  /*8000*/  @!P4 IADD3.X R157, R97, R157, R48, P5, P6 ;  /* 0x0000009d619dc210 */ /* 0x000fe40002fec430 */
[----:B------:R-:W-:Y:S02]  /*8010*/  LEA R56, P5, R47, R120, 0x1 ;  /* 0x000000782f387211 */ /* 0x000fe400078a08ff */
[----:B------:R-:W-:-:S02]  /*8020*/  LOP3.LUT R44, R44, R193, RZ, 0x3c, !PT ;  /* 0x000000c12c2c7212 */ /* 0x000fc400078e3cff */
[----:B------:R-:W-:Y:S02]  /*8030*/  LEA.HI.X R57, R47, R121, R46, 0x1, P5 ;  /* 0x000000792f397211 */ /* 0x000fe400028f0c2e */
[----:B------:R-:W-:Y:S02]  /*8040*/  SHF.R.S32.HI R46, RZ, 0x1f, R45 ;  /* 0x0000001fff2e7819 */ /* 0x000fe4000001142d */
[----:B------:R-:W-:Y:S02]  /*8050*/  @!P4 LEA R58, P5, R132, R120, 0x1 ;  /* 0x00000078843ac211 */ /* 0x000fe400078a08ff */
[----:B------:R-:W-:Y:S02]  /*8060*/  LEA.HI R45, R46, R45, RZ, 0x3 ;  /* 0x0000002d2e2d7211 */ /* 0x000fe400078f18ff */
[----:B------:R-:W-:Y:S02]  /*8070*/  @!P4 LEA.HI.X R59, R132, R121, R157, 0x1, P5 ;  /* 0x00000079843bc211 */ /* 0x000fe400028f0c9d */
[----:B------:R-:W-:Y:S01]  /*8080*/  ISETP.GE.AND P5, PT, R100, R117, PT ;  /* 0x000000756400720c */ /* 0x000fe20003fa6270 */
[----:B------:R-:W-:-:S05]  /*8090*/  IMAD.SHL.U32 R45, R45, 0x400, RZ ;  /* 0x000004002d2d7824 */ /* 0x000fca00078e00ff */
[----:B------:R-:W-:-:S05]  /*80a0*/  LOP3.LUT R45, R45, 0x7fffe000, RZ, 0xc0, !PT ;  /* 0x7fffe0002d2d7812 */ /* 0x000fca00078ec0ff */
[----:B------:R-:W-:-:S04]  /*80b0*/  IMAD R45, R192, 0x200, R45 ;  /* 0x00000200c02d7824 */ /* 0x000fc800078e022d */
        /* <DEDUP_REMOVED lines=8> */
[--C-:B------:R-:W-:Y:S01]  /*8140*/  SHF.R.U64 R42, R42, 0x10, R43.reuse ;  /* 0x000000102a2a7819 */ /* 0x100fe2000000122b */
[----:B--2---:R-:W-:Y:S01]  /*8150*/  IMAD.U32 R62, R49, 0x10000, RZ ;  /* 0x00010000313e7824 */ /* 0x004fe200078e00ff */
[----:B------:R-:W-:Y:S01]  /*8160*/  SHF.R.U32.HI R60, RZ, 0x10, R43 ;  /* 0x00000010ff3c7819 */ /* 0x000fe2000001162b */
[----:B------:R-:W-:Y:S01]  /*8170*/  IMAD.U32 R90, R51, 0x10000, RZ ;  /* 0x00010000335a7824 */ /* 0x000fe200078e00ff */
[--C-:B------:R-:W-:Y:S01]  /*8180*/  SHF.R.U64 R43, R52, 0x10, R53.reuse ;  /* 0x00000010342b7819 */ /* 0x100fe20000001235 */
[----:B0-----:R-:W-:Y:S01]  /*8190*/  IMAD.U32 R89, R47, 0x10000, RZ ;  /* 0x000100002f597824 */ /* 0x001fe200078e00ff */
[----:B------:R-:W-:Y:S01]  /*81a0*/  SHF.R.U32.HI R52, RZ, 0x10, R53 ;  /* 0x00000010ff347819 */ /* 0x000fe20000011635 */
[----:B------:R-:W-:Y:S01]  /*81b0*/  IMAD.U32 R91, R50, 0x10000, RZ ;  /* 0x00010000325b7824 */ /* 0x000fe200078e00ff */
[--C-:B------:R-:W-:Y:S01]  /*81c0*/  SHF.R.U64 R40, R40, 0x10, R41.reuse ;  /* 0x0000001028287819 */ /* 0x100fe20000001229 */
[----:B------:R-:W-:Y:S01]  /*81d0*/  IMAD.U32 R88, R46, 0x10000, RZ ;  /* 0x000100002e587824 */ /* 0x000fe200078e00ff */
[----:B------:R-:W-:-:S02]  /*81e0*/  SHF.R.U32.HI R41, RZ, 0x10, R41 ;  /* 0x00000010ff297819 */ /* 0x000fc40000011629 */
[----:B------:R-:W-:Y:S02]  /*81f0*/  PRMT R52, R173, 0x5432, R52 ;  /* 0x00005432ad347816 */ /* 0x000fe40000000034 */
[----:B------:R-:W-:Y:S02]  /*8200*/  SHF.R.U64 R53, R54, 0x10, R55 ;  /* 0x0000001036357819 */ /* 0x000fe40000001237 */
[----:B------:R-:W-:Y:S01]  /*8210*/  PRMT R41, R171, 0x5410, R41 ;  /* 0x00005410ab297816 */ /* 0x000fe20000000029 */
[----:B------:R-:W-:Y:S01]  /*8220*/  IMAD.U32 R92, R52, 0x10000, RZ ;  /* 0x00010000345c7824 */ /* 0x000fe200078e00ff */
[----:B------:R-:W-:Y:S01]  /*8230*/  SHF.R.U32.HI R54, RZ, 0x10, R55 ;  /* 0x00000010ff367819 */ /* 0x000fe20000011637 */
[----:B------:R-:W-:Y:S01]  /*8240*/  IMAD.U32 R55, R45, 0x10000, RZ ;  /* 0x000100002d377824 */ /* 0x000fe200078e00ff */
[----:B------:R-:W-:Y:S01]  /*8250*/  PRMT R43, R172, 0x5432, R43 ;  /* 0x00005432ac2b7816 */ /* 0x000fe2000000002b */
[----:B------:R-:W-:Y:S01]  /*8260*/  IMAD.U32 R93, R41, 0x10000, RZ ;  /* 0x00010000295d7824 */ /* 0x000fe200078e00ff */
[----:B------:R-:W-:-:S02]  /*8270*/  LOP3.LUT R63, R49, 0xffff0000, RZ, 0xc0, !PT ;  /* 0xffff0000313f7812 */ /* 0x000fc400078ec0ff */
[----:B------:R-:W-:Y:S01]  /*8280*/  PRMT R172, R172, 0x5410, R53 ;  /* 0x00005410acac7816 */ /* 0x000fe20000000035 */
[----:B------:R-:W-:Y:S01]  /*8290*/  FMUL.FTZ R53, R62, R92 ;  /* 0x0000005c3e357220 */ /* 0x000fe20000410000 */
[----:B------:R-:W-:Y:S01]  /*82a0*/  LOP3.LUT R52, R52, 0xffff0000, RZ, 0xc0, !PT ;  /* 0xffff000034347812 */ /* 0x000fe200078ec0ff */
[-C--:B------:R-:W-:Y:S01]  /*82b0*/  FMUL.FTZ R62, R62, R93.reuse ;  /* 0x0000005d3e3e7220 */ /* 0x080fe20000410000 */
[----:B------:R-:W-:Y:S01]  /*82c0*/  PRMT R54, R173, 0x5410, R54 ;  /* 0x00005410ad367816 */ /* 0x000fe20000000036 */
[----:B------:R-:W-:Y:S01]  /*82d0*/  FFMA.FTZ R53, R55, R93, -R53 ;  /* 0x0000005d37357223 */ /* 0x000fe20000010835 */
[----:B------:R-:W-:Y:S01]  /*82e0*/  LOP3.LUT R41, R41, 0xffff0000, RZ, 0xc0, !PT ;  /* 0xffff000029297812 */ /* 0x000fe200078ec0ff */
[----:B------:R-:W-:Y:S01]  /*82f0*/  FMUL.FTZ R94, R63, R52 ;  /* 0x000000343f5e7220 */ /* 0x000fe20000410000 */
[----:B------:R-:W-:Y:S01]  /*8300*/  LOP3.LUT R61, R45, 0xffff0000, RZ, 0xc0, !PT ;  /* 0xffff00002d3d7812 */ /* 0x000fe200078ec0ff */
[C---:B------:R-:W-:Y:S01]  /*8310*/  IMAD.U32 R93, R54.reuse, 0x10000, RZ ;  /* 0x00010000365d7824 */ /* 0x040fe200078e00ff */
[----:B------:R-:W-:Y:S01]  /*8320*/  PRMT R60, R171, 0x5432, R60 ;  /* 0x00005432ab3c7816 */ /* 0x000fe2000000003c */
[-C--:B------:R-:W-:Y:S01]  /*8330*/  FMUL.FTZ R63, R63, R41.reuse ;  /* 0x000000293f3f7220 */ /* 0x080fe20000410000 */
[----:B------:R-:W-:Y:S01]  /*8340*/  LOP3.LUT R51, R51, 0xffff0000, RZ, 0xc0, !PT ;  /* 0xffff000033337812 */ /* 0x000fe200078ec0ff */
[----:B------:R-:W-:Y:S01]  /*8350*/  FFMA.FTZ R62, R55, R92, R62 ;  /* 0x0000005c373e7223 */ /* 0x000fe2000001003e */
[----:B------:R-:W-:Y:S01]  /*8360*/  LOP3.LUT R54, R54, 0xffff0000, RZ, 0xc0, !PT ;  /* 0xffff000036367812 */ /* 0x000fe200078ec0ff */
[----:B------:R-:W-:Y:S01]  /*8370*/  FFMA.FTZ R94, R61, R41, -R94 ;  /* 0x000000293d5e7223 */ /* 0x000fe2000001085e */
[----:B------:R-:W-:-:S02]  /*8380*/  IMAD.U32 R55, R60, 0x10000, RZ ;  /* 0x000100003c377824 */ /* 0x000fc400078e00ff */
[----:B------:R-:W-:Y:S01]  /*8390*/  FMUL.FTZ R41, R90, R93 ;  /* 0x0000005d5a297220 */ /* 0x000fe20000410000 */
[----:B------:R-:W-:Y:S01]  /*83a0*/  PRMT R40, R174, 0x5410, R40 ;  /* 0x00005410ae287816 */ /* 0x000fe20000000028 */
[----:B------:R-:W-:Y:S01]  /*83b0*/  FFMA.FTZ R63, R61, R52, R63 ;  /* 0x000000343d3f7223 */ /* 0x000fe2000001003f */
[----:B------:R-:W-:Y:S01]  /*83c0*/  LOP3.LUT R47, R47, 0xffff0000, RZ, 0xc0, !PT ;  /* 0xffff00002f2f7812 */ /* 0x000fe200078ec0ff */
[----:B------:R-:W-:Y:S01]  /*83d0*/  FMUL.FTZ R61, R51, R54 ;  /* 0x00000036333d7220 */ /* 0x000fe20000410000 */
[----:B------:R-:W-:Y:S01]  /*83e0*/  LOP3.LUT R60, R60, 0xffff0000, RZ, 0xc0, !PT ;  /* 0xffff00003c3c7812 */ /* 0x000fe200078ec0ff */
[-C--:B------:R-:W-:Y:S01]  /*83f0*/  FMUL.FTZ R90, R90, R55.reuse ;  /* 0x000000375a5a7220 */ /* 0x080fe20000410000 */
[----:B------:R-:W-:Y:S01]  /*8400*/  SHF.L.U32 R49, R48, 0x10, RZ ;  /* 0x0000001030317819 */ /* 0x000fe200000006ff */
[----:B------:R-:W-:Y:S01]  /*8410*/  FFMA.FTZ R41, R89, R55, -R41 ;  /* 0x0000003759297223 */ /* 0x000fe20000010829 */
[----:B------:R-:W-:Y:S02]  /*8420*/  IMAD.U32 R55, R43, 0x10000, RZ ;  /* 0x000100002b377824 */ /* 0x000fe400078e00ff */
[----:B------:R-:W-:Y:S01]  /*8430*/  FMUL.FTZ R51, R51, R60 ;  /* 0x0000003c33337220 */ /* 0x000fe20000410000 */
[----:B------:R-:W-:-:S02]  /*8440*/  IMAD.U32 R52, R40, 0x10000, RZ ;  /* 0x0001000028347824 */ /* 0x000fc400078e00ff */
[----:B------:R-:W-:Y:S01]  /*8450*/  FFMA.FTZ R61, R47, R60, -R61 ;  /* 0x0000003c2f3d7223 */ /* 0x000fe2000001083d */
[----:B------:R-:W-:Y:S01]  /*8460*/  LOP3.LUT R60, R40, 0xffff0000, RZ, 0xc0, !PT ;  /* 0xffff0000283c7812 */ /* 0x000fe200078ec0ff */
[CC--:B------:R-:W-:Y:S01]  /*8470*/  FMUL.FTZ R40, R49.reuse, R55.reuse ;  /* 0x0000003731287220 */ /* 0x0c0fe20000410000 */
[----:B------:R-:W-:Y:S01]  /*8480*/  IMAD.U32 R45, R44, 0x10000, RZ ;  /* 0x000100002c2d7824 */ /* 0x000fe200078e00ff */
[----:B------:R-:W-:Y:S01]  /*8490*/  LOP3.LUT R48, R48, 0xffff0000, RZ, 0xc0, !PT ;  /* 0xffff000030307812 */ /* 0x000fe200078ec0ff */
[----:B------:R-:W-:Y:S01]  /*84a0*/  FMUL.FTZ R49, R49, R52 ;  /* 0x0000003431317220 */ /* 0x000fe20000410000 */
[----:B------:R-:W-:Y:S01]  /*84b0*/  LOP3.LUT R43, R43, 0xffff0000, RZ, 0xc0, !PT ;  /* 0xffff00002b2b7812 */ /* 0x000fe200078ec0ff */
[----:B------:R-:W-:Y:S01]  /*84c0*/  FFMA.FTZ R51, R47, R54, R51 ;  /* 0x000000362f337223 */ /* 0x000fe20000010033 */
[----:B------:R-:W-:Y:S01]  /*84d0*/  PRMT R42, R174, 0x5432, R42 ;  /* 0x00005432ae2a7816 */ /* 0x000fe2000000002a */
[C---:B------:R-:W-:Y:S01]  /*84e0*/  FFMA.FTZ R40, R45.reuse, R52, -R40 ;  /* 0x000000342d287223 */ /* 0x040fe20000010828 */
[----:B------:R-:W-:Y:S01]  /*84f0*/  FFMA.FTZ R49, R45, R55, R49 ;  /* 0x000000372d317223 */ /* 0x000fe20000010031 */
[----:B------:R-:W-:Y:S01]  /*8500*/  LOP3.LUT R44, R44, 0xffff0000, RZ, 0xc0, !PT ;  /* 0xffff00002c2c7812 */ /* 0x000fe200078ec0ff */
[-C--:B------:R-:W-:Y:S01]  /*8510*/  FMUL.FTZ R47, R48, R43.reuse ;  /* 0x0000002b302f7220 */ /* 0x080fe20000410000 */
[----:B------:R-:W-:Y:S01]  /*8520*/  IMAD.U32 R45, R172, 0x10000, RZ ;  /* 0x00010000ac2d7824 */ /* 0x000fe200078e00ff */
[----:B------:R-:W-:Y:S01]  /*8530*/  LOP3.LUT R50, R50, 0xffff0000, RZ, 0xc0, !PT ;  /* 0xffff000032327812 */ /* 0x000fe200078ec0ff */
[-C--:B------:R-:W-:Y:S01]  /*8540*/  FMUL.FTZ R48, R48, R60.reuse ;  /* 0x0000003c30307220 */ /* 0x080fe20000410000 */
[----:B------:R-:W-:Y:S01]  /*8550*/  IMAD.U32 R52, R42, 0x10000, RZ ;  /* 0x000100002a347824 */ /* 0x000fe200078e00ff */
[----:B------:R-:W-:Y:S01]  /*8560*/  LOP3.LUT R172, R172, 0xffff0000, RZ, 0xc0, !PT ;  /* 0xffff0000acac7812 */ /* 0x000fe200078ec0ff */
[----:B------:R-:W-:Y:S01]  /*8570*/  FFMA.FTZ R47, R44, R60, -R47 ;  /* 0x0000003c2c2f7223 */ /* 0x000fe2000001082f */
[----:B------:R-:W-:Y:S01]  /*8580*/  LOP3.LUT R42, R42, 0xffff0000, RZ, 0xc0, !PT ;  /* 0xffff00002a2a7812 */ /* 0x000fe200078ec0ff */
[----:B------:R-:W-:Y:S01]  /*8590*/  FFMA.FTZ R48, R44, R43, R48 ;  /* 0x0000002b2c307223 */ /* 0x000fe20000010030 */
[----:B------:R-:W-:Y:S01]  /*85a0*/  LOP3.LUT R46, R46, 0xffff0000, RZ, 0xc0, !PT ;  /* 0xffff00002e2e7812 */ /* 0x000fe200078ec0ff */
[C---:B------:R-:W-:Y:S01]  /*85b0*/  FMUL.FTZ R43, R91.reuse, R45 ;  /* 0x0000002d5b2b7220 */ /* 0x040fe20000410000 */
[C---:B------:R-:W-:Y:S01]  /*85c0*/  FMUL.FTZ R44, R50.reuse, R172 ;  /* 0x000000ac322c7220 */ /* 0x040fe20000410000 */
[----:B------:R-:W-:Y:S01]  /*85d0*/  FMUL.FTZ R91, R91, R52 ;  /* 0x000000345b5b7220 */ /* 0x000fe20000410000 */
[----:B------:R-:W-:Y:S01]  /*85e0*/  FMUL.FTZ R50, R50, R42 ;  /* 0x0000002a32327220 */ /* 0x000fe20000410000 */
[----:B------:R-:W-:Y:S01]  /*85f0*/  FFMA.FTZ R43, R88, R52, -R43 ;  /* 0x00000034582b7223 */ /* 0x000fe2000001082b */
[----:B------:R-:W-:Y:S01]  /*8600*/  FFMA.FTZ R44, R46, R42, -R44 ;  /* 0x0000002a2e2c7223 */ /* 0x000fe2000001082c */
[----:B------:R-:W-:Y:S01]  /*8610*/  FFMA.FTZ R90, R89, R93, R90 ;  /* 0x0000005d595a7223 */ /* 0x000fe2000001005a */
[----:B------:R-:W-:Y:S01]  /*8620*/  FFMA.FTZ R91, R88, R45, R91 ;  /* 0x0000002d585b7223 */ /* 0x000fe2000001005b */
[----:B------:R-:W-:Y:S01]  /*8630*/  FFMA.FTZ R50, R46, R172, R50 ;  /* 0x000000ac2e327223 */ /* 0x000fe20000010032 */
[----:B------:R-:W-:-:S02]  /*8640*/  F2FP.BF16.F32.PACK_AB R41, R61, R41 ;  /* 0x000000293d29723e */ /* 0x000fc400000010ff */
[----:B------:R-:W-:Y:S02]  /*8650*/  F2FP.BF16.F32.PACK_AB R62, R63, R62 ;  /* 0x0000003e3f3e723e */ /* 0x000fe400000010ff */
[----:B------:R-:W-:Y:S01]  /*8660*/  F2FP.BF16.F32.PACK_AB R40, R47, R40 ;  /* 0x000000282f28723e */ /* 0x000fe200000010ff */
[----:B------:R-:W-:Y:S01]  /*8670*/  IMAD.MOV.U32 R47, RZ, RZ, R41 ;  /* 0x000000ffff2f7224 */ /* 0x000fe200078e0029 */
[----:B------:R-:W-:Y:S01]  /*8680*/  F2FP.BF16.F32.PACK_AB R48, R48, R49 ;  /* 0x000000313030723e */ /* 0x000fe200000010ff */
[----:B------:R-:W-:Y:S01]  /*8690*/  IMAD.MOV.U32 R49, RZ, RZ, R62 ;  /* 0x000000ffff317224 */ /* 0x000fe200078e003e */
[----:B------:R-:W-:Y:S01]  /*86a0*/  F2FP.BF16.F32.PACK_AB R46, R44, R43 ;  /* 0x0000002b2c2e723e */ /* 0x000fe200000010ff */
[----:B------:R-:W-:Y:S01]  /*86b0*/  IMAD.MOV.U32 R44, RZ, RZ, R40 ;  /* 0x000000ffff2c7224 */ /* 0x000fe200078e0028 */
[----:B------:R-:W-:Y:S02]  /*86c0*/  F2FP.BF16.F32.PACK_AB R45, R94, R53 ;  /* 0x000000355e2d723e */ /* 0x000fe400000010ff */
[----:B------:R-:W-:-:S02]  /*86d0*/  F2FP.BF16.F32.PACK_AB R51, R51, R90 ;  /* 0x0000005a3333723e */ /* 0x000fc400000010ff */
[----:B------:R-:W-:-:S07]  /*86e0*/  F2FP.BF16.F32.PACK_AB R50, R50, R91 ;  /* 0x0000005b3232723e */ /* 0x000fce00000010ff */
.L_x_696:
[----:B------:R-:W-:Y:S05]  /*86f0*/  BSYNC B2 ;  /* 0x0000000000027941 */ /* 0x000fea0003800000 */
.L_x_695:
[----:B0-----:R3:W-:Y:S04]  /*8700*/  STG.E.128 desc[UR42][R56.64], R44 ;  /* 0x0000002c38007986 */ /* 0x0017e8000c101d2a */
[----:B--2---:R3:W-:Y:S02]  /*8710*/  @!P4 STG.E.128 desc[UR42][R58.64], R48 ;  /* 0x000000303a00c986 */ /* 0x0047e4000c101d2a */
.L_x_686:
[----:B------:R-:W-:Y:S05]  /*8720*/  BSYNC B1 ;  /* 0x0000000000017941 */ /* 0x000fea0003800000 */
.L_x_685:
[-C--:B--2---:R-:W-:Y:S02]  /*8730*/  IMAD R40, R146, R128.reuse, RZ ;  /* 0x0000008092287224 */ /* 0x084fe400078e02ff */
[----:B------:R-:W-:-:S04]  /*8740*/  IMAD.WIDE.U32 R126, R205, R128, R126 ;  /* 0x00000080cd7e7225 */ /* 0x000fc800078e007e */
[----:B------:R-:W-:Y:S01]  /*8750*/  IMAD R129, R205, R129, R40 ;  /* 0x00000081cd817224 */ /* 0x000fe200078e0228 */
[----:B------:R-:W-:Y:S06]  /*8760*/  @P3 BRA `(.L_x_655) ;  /* 0x0000001800f43947 */ /* 0x000fec0003800000 */
[----:B------:R-:W-:Y:S01]  /*8770*/  ISETP.NE.AND P3, PT, R14, RZ, PT ;  /* 0x000000ff0e00720c */ /* 0x000fe20003f65270 */
[----:B------:R-:W-:Y:S01]  /*8780*/  BSSY B1, `(.L_x_697) ;  /* 0x0000083000017945 */ /* 0x000fe20003800000 */
[----:B------:R-:W-:-:S11]  /*8790*/  IMAD.IADD R52, R127, 0x1, R129 ;  /* 0x000000017f347824 */ /* 0x000fd600078e0281 */
[----:B------:R-:W-:Y:S05]  /*87a0*/  @!P3 BRA `(.L_x_698) ;  /* 0x000000080000b947 */ /* 0x000fea0003800000 */
[----:B------:R-:W-:Y:S01]  /*87b0*/  SEL R40, R122, R148, !P0 ;  /* 0x000000947a287207 */ /* 0x000fe20004000000 */
[----:B------:R-:W-:Y:S01]  /*87c0*/  BSSY B2, `(.L_x_699) ;  /* 0x000007c000027945 */ /* 0x000fe20003800000 */
[----:B---3--:R-:W-:Y:S02]  /*87d0*/  IADD3 R44, P3, P4, R102, R126, R27 ;  /* 0x0000007e662c7210 */ /* 0x008fe40007c7e01b */
[----:B------:R-:W-:Y:S02]  /*87e0*/  SHF.R.S32.HI R41, RZ, 0x1f, R40 ;  /* 0x0000001fff297819 */ /* 0x000fe40000011428 */
[----:B------:R-:W-:Y:S02]  /*87f0*/  IADD3.X R46, R97, R52, R13, P3, P4 ;  /* 0x00000034612e7210 */ /* 0x000fe40001fe840d */
[----:B------:R-:W-:-:S04]  /*8800*/  LEA.HI R41, R41, R40, RZ, 0x4 ;  /* 0x0000002829297211 */ /* 0x000fc800078f20ff */
[----:B------:R-:W-:-:S04]  /*8810*/  LEA.HI.SX32 R41, R41, R114, 0x1c ;  /* 0x0000007229297211 */ /* 0x000fc800078fe2ff */
[----:B0-----:R-:W-:Y:S01]  /*8820*/  SHF.R.S32.HI R48, RZ, 0x1f, R41 ;  /* 0x0000001fff307819 */ /* 0x001fe20000011429 */
[----:B------:R-:W-:-:S03]  /*8830*/  IMAD.SHL.U32 R40, R41, 0x8, RZ ;  /* 0x0000000829287824 */ /* 0x000fc600078e00ff */
[----:B------:R-:W-:Y:S02]  /*8840*/  LEA.HI R48, R48, R41, RZ, 0x3 ;  /* 0x0000002930307211 */ /* 0x000fe400078f18ff */
[----:B------:R-:W-:Y:S02]  /*8850*/  ISETP.GE.AND P3, PT, R40, R147, PT ;  /* 0x000000932800720c */ /* 0x000fe40003f66270 */
[----:B------:R-:W-:Y:S01]  /*8860*/  LOP3.LUT R41, R185, 0x38, R40, 0xf8, !PT ;  /* 0x00000038b9297812 */ /* 0x000fe200078ef828 */
[----:B------:R-:W-:-:S05]  /*8870*/  IMAD.SHL.U32 R48, R48, 0x400, RZ ;  /* 0x0000040030307824 */ /* 0x000fca00078e00ff */
[----:B------:R-:W-:-:S05]  /*8880*/  LOP3.LUT R43, R48, 0x7fffe000, RZ, 0xc0, !PT ;  /* 0x7fffe000302b7812 */ /* 0x000fca00078ec0ff */
[--C-:B------:R-:W-:Y:S02]  /*8890*/  @!P3 SHF.R.S32.HI R45, RZ, 0x1f, R40.reuse ;  /* 0x0000001fff2db819 */ /* 0x100fe40000011428 */
[----:B------:R-:W-:Y:S02]  /*88a0*/  @!P3 IADD3 R42, P4, P5, R102, R126, R40 ;  /* 0x0000007e662ab210 */ /* 0x000fe40007d9e028 */
[----:B------:R-:W-:Y:S01]  /*88b0*/  LOP3.LUT R40, R41, R230, RZ, 0x3c, !PT ;  /* 0x000000e629287212 */ /* 0x000fe200078e3cff */
[----:B------:R-:W-:Y:S01]  /*88c0*/  IMAD R41, R16, 0x6000, R141 ;  /* 0x0000600010297824 */ /* 0x000fe200078e028d */
[----:B------:R-:W-:Y:S02]  /*88d0*/  @!P3 IADD3.X R45, R97, R52, R45, P4, P5 ;  /* 0x00000034612db210 */ /* 0x000fe400027ea42d */
[----:B------:R-:W-:Y:S01]  /*88e0*/  IADD3 R43, R40, R43, R195 ;  /* 0x0000002b282b7210 */ /* 0x000fe20007ffe0c3 */
[----:B------:R-:W-:Y:S01]  /*88f0*/  IMAD R41, R41, 0x2, R2 ;  /* 0x0000000229297824 */ /* 0x000fe200078e0202 */
[----:B------:R-:W-:-:S03]  /*8900*/  LEA R48, P4, R44, R120, 0x1 ;  /* 0x000000782c307211 */ /* 0x000fc600078808ff */
[----:B------:R-:W-:Y:S01]  /*8910*/  IMAD R43, R16, 0x6000, R43 ;  /* 0x00006000102b7824 */ /* 0x000fe200078e022b */
[----:B------:R-:W-:Y:S02]  /*8920*/  LEA.HI.X R49, R44, R121, R46, 0x1, P4 ;  /* 0x000000792c317211 */ /* 0x000fe400020f0c2e */
[----:B------:R-:W-:Y:S01]  /*8930*/  @!P3 LEA R50, P4, R42, R120, 0x1 ;  /* 0x000000782a32b211 */ /* 0x000fe200078808ff */
[----:B------:R-:W-:-:S03]  /*8940*/  IMAD R44, R43, 0x2, R2 ;  /* 0x000000022b2c7824 */ /* 0x000fc600078e0202 */
[----:B------:R-:W-:Y:S02]  /*8950*/  @!P3 LEA.HI.X R51, R42, R121, R45, 0x1, P4 ;  /* 0x000000792a33b211 */ /* 0x000fe400020f0c2d */
[----:B------:R-:W0:Y:S01]  /*8960*/  LDS.128 R40, [R41+0x1c400] ;  /* 0x01c4000029287984 */ /* 0x000e220000000c00 */
[----:B------:R-:W-:-:S03]  /*8970*/  ISETP.GE.AND P4, PT, R18, R117, PT ;  /* 0x000000751200720c */ /* 0x000fc60003f86270 */
[----:B------:R-:W2:Y:S10]  /*8980*/  LDS.128 R44, [R44+0x1c400] ;  /* 0x01c400002c2c7984 */ /* 0x000eb40000000c00 */
[----:B------:R-:W-:Y:S05]  /*8990*/  @P4 BRA `(.L_x_700) ;  /* 0x0000000400784947 */ /* 0x000fea0003800000 */
[----:B------:R-:W-:Y:S01]  /*89a0*/  SHF.R.U64 R53, R72, 0x10, R73 ;  /* 0x0000001048357819 */ /* 0x000fe20000001249 */
[----:B--2---:R-:W-:Y:S01]  /*89b0*/  IMAD.U32 R59, R45, 0x10000, RZ ;  /* 0x000100002d3b7824 */ /* 0x004fe200078e00ff */
[----:B------:R-:W-:Y:S01]  /*89c0*/  SHF.R.U64 R55, R84, 0x10, R85 ;  /* 0x0000001054377819 */ /* 0x000fe20000001255 */
[----:B0-----:R-:W-:Y:S01]  /*89d0*/  IMAD.U32 R57, R41, 0x10000, RZ ;  /* 0x0001000029397824 */ /* 0x001fe200078e00ff */
[----:B------:R-:W-:Y:S01]  /*89e0*/  SHF.R.U32.HI R73, RZ, 0x10, R73 ;  /* 0x00000010ff497819 */ /* 0x000fe20000011649 */
[----:B------:R-:W-:Y:S01]  /*89f0*/  IMAD.U32 R72, R47, 0x10000, RZ ;  /* 0x000100002f487824 */ /* 0x000fe200078e00ff */
[----:B------:R-:W-:Y:S01]  /*8a00*/  SHF.R.U32.HI R85, RZ, 0x10, R85 ;  /* 0x00000010ff557819 */ /* 0x000fe20000011655 */
[----:B------:R-:W-:Y:S01]  /*8a10*/  IMAD.U32 R62, R43, 0x10000, RZ ;  /* 0x000100002b3e7824 */ /* 0x000fe200078e00ff */
[----:B------:R-:W-:Y:S01]  /*8a20*/  PRMT R73, R168, 0x5432, R73 ;  /* 0x00005432a8497816 */ /* 0x000fe20000000049 */
[----:B------:R-:W-:Y:S01]  /*8a30*/  IMAD.U32 R61, R42, 0x10000, RZ ;  /* 0x000100002a3d7824 */ /* 0x000fe200078e00ff */
[----:B------:R-:W-:-:S02]  /*8a40*/  PRMT R85, R170, 0x5432, R85 ;  /* 0x00005432aa557816 */ /* 0x000fc40000000055 */
[----:B------:R-:W-:Y:S01]  /*8a50*/  SHF.R.U64 R56, R86, 0x10, R87 ;  /* 0x0000001056387819 */ /* 0x000fe20000001257 */
[----:B------:R-:W-:Y:S01]  /*8a60*/  IMAD.U32 R88, R73, 0x10000, RZ ;  /* 0x0001000049587824 */ /* 0x000fe200078e00ff */
[----:B------:R-:W-:Y:S01]  /*8a70*/  SHF.R.U64 R54, R74, 0x10, R75 ;  /* 0x000000104a367819 */ /* 0x000fe2000000124b */
[----:B------:R-:W-:Y:S01]  /*8a80*/  IMAD.U32 R84, R85, 0x10000, RZ ;  /* 0x0001000055547824 */ /* 0x000fe200078e00ff */
[----:B------:R-:W-:Y:S01]  /*8a90*/  SHF.R.U32.HI R86, RZ, 0x10, R87 ;  /* 0x00000010ff567819 */ /* 0x000fe20000011657 */
[C---:B------:R-:W-:Y:S01]  /*8aa0*/  FMUL.FTZ R92, R59.reuse, R88 ;  /* 0x000000583b5c7220 */ /* 0x040fe20000410000 */
[----:B------:R-:W-:Y:S01]  /*8ab0*/  SHF.R.U32.HI R74, RZ, 0x10, R75 ;  /* 0x00000010ff4a7819 */ /* 0x000fe2000001164b */
[----:B------:R-:W-:Y:S01]  /*8ac0*/  FMUL.FTZ R90, R59, R84 ;  /* 0x000000543b5a7220 */ /* 0x000fe20000410000 */
[----:B------:R-:W-:Y:S01]  /*8ad0*/  LOP3.LUT R60, R45, 0xffff0000, RZ, 0xc0, !PT ;  /* 0xffff00002d3c7812 */ /* 0x000fe200078ec0ff */
[----:B------:R-:W-:Y:S01]  /*8ae0*/  IMAD.U32 R45, R44, 0x10000, RZ ;  /* 0x000100002c2d7824 */ /* 0x000fe200078e00ff */
[----:B------:R-:W-:-:S02]  /*8af0*/  LOP3.LUT R85, R85, 0xffff0000, RZ, 0xc0, !PT ;  /* 0xffff000055557812 */ /* 0x000fc400078ec0ff */
[----:B------:R-:W-:Y:S02]  /*8b00*/  PRMT R86, R169, 0x5432, R86 ;  /* 0x00005432a9567816 */ /* 0x000fe40000000056 */
[----:B------:R-:W-:Y:S01]  /*8b10*/  PRMT R74, R167, 0x5432, R74 ;  /* 0x00005432a74a7816 */ /* 0x000fe2000000004a */
[----:B------:R-:W-:Y:S01]  /*8b20*/  FMUL.FTZ R87, R60, R85 ;  /* 0x000000553c577220 */ /* 0x000fe20000410000 */
[----:B------:R-:W-:Y:S01]  /*8b30*/  LOP3.LUT R59, R73, 0xffff0000, RZ, 0xc0, !PT ;  /* 0xffff0000493b7812 */ /* 0x000fe200078ec0ff */
[----:B------:R-:W-:Y:S01]  /*8b40*/  IMAD.U32 R73, R86, 0x10000, RZ ;  /* 0x0001000056497824 */ /* 0x000fe200078e00ff */
[----:B------:R-:W-:Y:S01]  /*8b50*/  LOP3.LUT R58, R41, 0xffff0000, RZ, 0xc0, !PT ;  /* 0xffff0000293a7812 */ /* 0x000fe200078ec0ff */
[----:B------:R-:W-:Y:S01]  /*8b60*/  IMAD.U32 R75, R74, 0x10000, RZ ;  /* 0x000100004a4b7824 */ /* 0x000fe200078e00ff */
[----:B------:R-:W-:Y:S01]  /*8b70*/  PRMT R170, R170, 0x5410, R55 ;  /* 0x00005410aaaa7816 */ /* 0x000fe20000000037 */
[C---:B------:R-:W-:Y:S01]  /*8b80*/  FFMA.FTZ R55, R57.reuse, R88, -R90 ;  /* 0x0000005839377223 */ /* 0x040fe2000001085a */
[-C--:B------:R-:W-:Y:S01]  /*8b90*/  FMUL.FTZ R89, R60, R59.reuse ;  /* 0x0000003b3c597220 */ /* 0x080fe20000410000 */
[----:B------:R-:W-:Y:S01]  /*8ba0*/  FFMA.FTZ R57, R57, R84, R92 ;  /* 0x0000005439397223 */ /* 0x000fe2000001005c */
[----:B------:R-:W-:Y:S01]  /*8bb0*/  FFMA.FTZ R60, R58, R59, -R87 ;  /* 0x0000003b3a3c7223 */ /* 0x000fe20000010857 */
[----:B------:R-:W-:Y:S01]  /*8bc0*/  LOP3.LUT R47, R47, 0xffff0000, RZ, 0xc0, !PT ;  /* 0xffff00002f2f7812 */ /* 0x000fe200078ec0ff */
[----:B------:R-:W-:Y:S01]  /*8bd0*/  FMUL.FTZ R59, R72, R73 ;  /* 0x00000049483b7220 */ /* 0x000fe20000410000 */
[----:B------:R-:W-:Y:S01]  /*8be0*/  LOP3.LUT R84, R86, 0xffff0000, RZ, 0xc0, !PT ;  /* 0xffff000056547812 */ /* 0x000fe200078ec0ff */
[-C--:B------:R-:W-:Y:S01]  /*8bf0*/  FMUL.FTZ R86, R72, R75.reuse ;  /* 0x0000004b48567220 */ /* 0x080fe20000410000 */
[----:B------:R-:W-:Y:S01]  /*8c00*/  PRMT R53, R168, 0x5410, R53 ;  /* 0x00005410a8357816 */ /* 0x000fe20000000035 */
[----:B------:R-:W-:Y:S01]  /*8c10*/  FFMA.FTZ R59, R62, R75, -R59 ;  /* 0x0000004b3e3b7223 */ /* 0x000fe2000001083b */
[----:B------:R-:W-:Y:S01]  /*8c20*/  LOP3.LUT R72, R74, 0xffff0000, RZ, 0xc0, !PT ;  /* 0xffff00004a487812 */ /* 0x000fe200078ec0ff */
[----:B------:R-:W-:Y:S01]  /*8c30*/  FFMA.FTZ R62, R62, R73, R86 ;  /* 0x000000493e3e7223 */ /* 0x000fe20000010056 */
[----:B------:R-:W-:Y:S01]  /*8c40*/  LOP3.LUT R43, R43, 0xffff0000, RZ, 0xc0, !PT ;  /* 0xffff00002b2b7812 */ /* 0x000fe200078ec0ff */
[----:B------:R-:W-:Y:S01]  /*8c50*/  FMUL.FTZ R88, R47, R84 ;  /* 0x000000542f587220 */ /* 0x000fe20000410000 */
[----:B------:R-:W-:-:S02]  /*8c60*/  IMAD.U32 R86, R170, 0x10000, RZ ;  /* 0x00010000aa567824 */ /* 0x000fc400078e00ff */
[-C--:B------:R-:W-:Y:S01]  /*8c70*/  FMUL.FTZ R90, R47, R72.reuse ;  /* 0x000000482f5a7220 */ /* 0x080fe20000410000 */
[----:B------:R-:W-:Y:S02]  /*8c80*/  IMAD.U32 R74, R53, 0x10000, RZ ;  /* 0x00010000354a7824 */ /* 0x000fe400078e00ff */
[----:B------:R-:W-:Y:S01]  /*8c90*/  FFMA.FTZ R72, R43, R72, -R88 ;  /* 0x000000482b487223 */ /* 0x000fe20000010858 */
[----:B------:R-:W-:Y:S01]  /*8ca0*/  IMAD.U32 R41, R40, 0x10000, RZ ;  /* 0x0001000028297824 */ /* 0x000fe200078e00ff */
[----:B------:R-:W-:Y:S01]  /*8cb0*/  LOP3.LUT R44, R44, 0xffff0000, RZ, 0xc0, !PT ;  /* 0xffff00002c2c7812 */ /* 0x000fe200078ec0ff */
[C---:B------:R-:W-:Y:S01]  /*8cc0*/  FMUL.FTZ R88, R45.reuse, R86 ;  /* 0x000000562d587220 */ /* 0x040fe20000410000 */
[----:B------:R-:W-:Y:S01]  /*8cd0*/  LOP3.LUT R47, R170, 0xffff0000, RZ, 0xc0, !PT ;  /* 0xffff0000aa2f7812 */ /* 0x000fe200078ec0ff */
[-C--:B------:R-:W-:Y:S01]  /*8ce0*/  FMUL.FTZ R73, R45, R74.reuse ;  /* 0x0000004a2d497220 */ /* 0x080fe20000410000 */
[----:B------:R-:W-:Y:S01]  /*8cf0*/  PRMT R56, R169, 0x5410, R56 ;  /* 0x00005410a9387816 */ /* 0x000fe20000000038 */
[----:B------:R-:W-:Y:S01]  /*8d00*/  FFMA.FTZ R45, R41, R74, -R88 ;  /* 0x0000004a292d7223 */ /* 0x000fe20000010858 */
[----:B------:R-:W-:Y:S01]  /*8d10*/  LOP3.LUT R53, R53, 0xffff0000, RZ, 0xc0, !PT ;  /* 0xffff000035357812 */ /* 0x000fe200078ec0ff */
[----:B------:R-:W-:Y:S01]  /*8d20*/  FMUL.FTZ R75, R44, R47 ;  /* 0x0000002f2c4b7220 */ /* 0x000fe20000410000 */
[----:B------:R-:W-:Y:S01]  /*8d30*/  LOP3.LUT R40, R40, 0xffff0000, RZ, 0xc0, !PT ;  /* 0xffff000028287812 */ /* 0x000fe200078ec0ff */
[----:B------:R-:W-:Y:S01]  /*8d40*/  FFMA.FTZ R41, R41, R86, R73 ;  /* 0x0000005629297223 */ /* 0x000fe20000010049 */
[----:B------:R-:W-:Y:S01]  /*8d50*/  LOP3.LUT R63, R42, 0xffff0000, RZ, 0xc0, !PT ;  /* 0xffff00002a3f7812 */ /* 0x000fe200078ec0ff */
[----:B------:R-:W-:Y:S01]  /*8d60*/  IMAD.U32 R42, R46, 0x10000, RZ ;  /* 0x000100002e2a7824 */ /* 0x000fe200078e00ff */
[----:B------:R-:W-:Y:S01]  /*8d70*/  PRMT R54, R167, 0x5410, R54 ;  /* 0x00005410a7367816 */ /* 0x000fe20000000036 */
[----:B------:R-:W-:Y:S01]  /*8d80*/  FFMA.FTZ R58, R58, R85, R89 ;  /* 0x000000553a3a7223 */ /* 0x000fe20000010059 */
[----:B------:R-:W-:Y:S01]  /*8d90*/  SHF.L.U32 R73, R56, 0x10, RZ ;  /* 0x0000001038497819 */ /* 0x000fe200000006ff */
[-C--:B------:R-:W-:Y:S01]  /*8da0*/  FMUL.FTZ R85, R44, R53.reuse ;  /* 0x000000352c557220 */ /* 0x080fe20000410000 */
[----:B------:R-:W-:Y:S01]  /*8db0*/  LOP3.LUT R46, R46, 0xffff0000, RZ, 0xc0, !PT ;  /* 0xffff00002e2e7812 */ /* 0x000fe200078ec0ff */
[----:B------:R-:W-:Y:S01]  /*8dc0*/  FFMA.FTZ R44, R40, R53, -R75 ;  /* 0x00000035282c7223 */ /* 0x000fe2000001084b */
[----:B------:R-:W-:Y:S01]  /*8dd0*/  LOP3.LUT R56, R56, 0xffff0000, RZ, 0xc0, !PT ;  /* 0xffff000038387812 */ /* 0x000fe200078ec0ff */
[----:B------:R-:W-:-:S02]  /*8de0*/  IMAD.U32 R53, R54, 0x10000, RZ ;  /* 0x0001000036357824 */ /* 0x000fc400078e00ff */
[----:B------:R-:W-:Y:S01]  /*8df0*/  FFMA.FTZ R43, R43, R84, R90 ;  /* 0x000000542b2b7223 */ /* 0x000fe2000001005a */
[----:B------:R-:W-:Y:S01]  /*8e00*/  LOP3.LUT R54, R54, 0xffff0000, RZ, 0xc0, !PT ;  /* 0xffff000036367812 */ /* 0x000fe200078ec0ff */
[----:B------:R-:W-:Y:S01]  /*8e10*/  FMUL.FTZ R74, R42, R73 ;  /* 0x000000492a4a7220 */ /* 0x000fe20000410000 */
[----:B------:R-:W-:Y:S01]  /*8e20*/  FMUL.FTZ R84, R46, R56 ;  /* 0x000000382e547220 */ /* 0x000fe20000410000 */
[----:B------:R-:W-:Y:S01]  /*8e30*/  FFMA.FTZ R40, R40, R47, R85 ;  /* 0x0000002f28287223 */ /* 0x000fe20000010055 */
[-C--:B------:R-:W-:Y:S01]  /*8e40*/  FMUL.FTZ R42, R42, R53.reuse ;  /* 0x000000352a2a7220 */ /* 0x080fe20000410000 */
[-C--:B------:R-:W-:Y:S01]  /*8e50*/  FMUL.FTZ R75, R46, R54.reuse ;  /* 0x000000362e4b7220 */ /* 0x080fe20000410000 */
[----:B------:R-:W-:Y:S01]  /*8e60*/  FFMA.FTZ R74, R61, R53, -R74 ;  /* 0x000000353d4a7223 */ /* 0x000fe2000001084a */
[----:B------:R-:W-:Y:S01]  /*8e70*/  FFMA.FTZ R47, R63, R54, -R84 ;  /* 0x000000363f2f7223 */ /* 0x000fe20000010854 */
[----:B------:R-:W-:Y:S01]  /*8e80*/  FFMA.FTZ R42, R61, R73, R42 ;  /* 0x000000493d2a7223 */ /* 0x000fe2000001002a */
[----:B------:R-:W-:Y:S01]  /*8e90*/  FFMA.FTZ R75, R63, R56, R75 ;  /* 0x000000383f4b7223 */ /* 0x000fe2000001004b */
[----:B------:R-:W-:-:S02]  /*8ea0*/  F2FP.BF16.F32.PACK_AB R57, R58, R57 ;  /* 0x000000393a39723e */ /* 0x000fc400000010ff */
[----:B------:R-:W-:Y:S02]  /*8eb0*/  F2FP.BF16.F32.PACK_AB R55, R60, R55 ;  /* 0x000000373c37723e */ /* 0x000fe400000010ff */
[----:B------:R-:W-:Y:S02]  /*8ec0*/  F2FP.BF16.F32.PACK_AB R59, R72, R59 ;  /* 0x0000003b483b723e */ /* 0x000fe400000010ff */
[----:B------:R-:W-:Y:S02]  /*8ed0*/  F2FP.BF16.F32.PACK_AB R62, R43, R62 ;  /* 0x0000003e2b3e723e */ /* 0x000fe400000010ff */
[----:B------:R-:W-:Y:S01]  /*8ee0*/  F2FP.BF16.F32.PACK_AB R54, R44, R45 ;  /* 0x0000002d2c36723e */ /* 0x000fe200000010ff */
[----:B------:R-:W-:Y:S01]  /*8ef0*/  IMAD.MOV.U32 R45, RZ, RZ, R57 ;  /* 0x000000ffff2d7224 */ /* 0x000fe200078e0039 */
[----:B------:R-:W-:Y:S01]  /*8f00*/  F2FP.BF16.F32.PACK_AB R58, R47, R74 ;  /* 0x0000004a2f3a723e */ /* 0x000fe200000010ff */
[----:B------:R-:W-:Y:S01]  /*8f10*/  IMAD.MOV.U32 R43, RZ, RZ, R59 ;  /* 0x000000ffff2b7224 */ /* 0x000fe200078e003b */
[----:B------:R-:W-:Y:S01]  /*8f20*/  F2FP.BF16.F32.PACK_AB R44, R40, R41 ;  /* 0x00000029282c723e */ /* 0x000fe200000010ff */
[----:B------:R-:W-:Y:S01]  /*8f30*/  IMAD.MOV.U32 R40, RZ, RZ, R54 ;  /* 0x000000ffff287224 */ /* 0x000fe200078e0036 */
[----:B------:R-:W-:Y:S01]  /*8f40*/  F2FP.BF16.F32.PACK_AB R46, R75, R42 ;  /* 0x0000002a4b2e723e */ /* 0x000fe200000010ff */
[----:B------:R-:W-:-:S02]  /*8f50*/  IMAD.MOV.U32 R41, RZ, RZ, R55 ;  /* 0x000000ffff297224 */ /* 0x000fc400078e0037 */
[----:B------:R-:W-:Y:S02]  /*8f60*/  IMAD.MOV.U32 R42, RZ, RZ, R58 ;  /* 0x000000ffff2a7224 */ /* 0x000fe400078e003a */
[----:B------:R-:W-:-:S07]  /*8f70*/  IMAD.MOV.U32 R47, RZ, RZ, R62 ;  /* 0x000000ffff2f7224 */ /* 0x000fce00078e003e */
.L_x_700:
[----:B------:R-:W-:Y:S05]  /*8f80*/  BSYNC B2 ;  /* 0x0000000000027941 */ /* 0x000fea0003800000 */
.L_x_699:
[----:B0-----:R4:W-:Y:S04]  /*8f90*/  STG.E.128 desc[UR42][R48.64], R40 ;  /* 0x0000002830007986 */ /* 0x0019e8000c101d2a */
[----:B--2---:R4:W-:Y:S02]  /*8fa0*/  @!P3 STG.E.128 desc[UR42][R50.64], R44 ;  /* 0x0000002c3200b986 */ /* 0x0049e4000c101d2a */
.L_x_698:
[----:B------:R-:W-:Y:S05]  /*8fb0*/  BSYNC B1 ;  /* 0x0000000000017941 */ /* 0x000fea0003800000 */
.L_x_697:
[----:B------:R-:W-:Y:S01]  /*8fc0*/  ISETP.NE.AND P3, PT, R10, RZ, PT ;  /* 0x000000ff0a00720c */ /* 0x000fe20003f65270 */
[----:B------:R-:W-:-:S12]  /*8fd0*/  BSSY B1, `(.L_x_701) ;  /* 0x000007e000017945 */ /* 0x000fd80003800000 */
[----:B------:R-:W-:Y:S05]  /*8fe0*/  @!P3 BRA `(.L_x_702) ;  /* 0x0000000400f0b947 */ /* 0x000fea0003800000 */
[----:B----4-:R-:W-:Y:S01]  /*8ff0*/  SEL R40, R122, R148, !P1 ;  /* 0x000000947a287207 */ /* 0x010fe20004800000 */
        /* <DEDUP_REMOVED lines=30> */
[--C-:B------:R-:W-:Y:S01]  /*91e0*/  SHF.R.U64 R75, R68, 0x10, R69.reuse ;  /* 0x00000010444b7819 */ /* 0x100fe20000001245 */
[----:B--2---:R-:W-:Y:S01]  /*91f0*/  IMAD.U32 R56, R45, 0x10000, RZ ;  /* 0x000100002d387824 */ /* 0x004fe200078e00ff */
[----:B------:R-:W-:Y:S01]  /*9200*/  SHF.R.U32.HI R73, RZ, 0x10, R69 ;  /* 0x00000010ff497819 */ /* 0x000fe20000011645 */
[----:B------:R-:W-:Y:S01]  /*9210*/  IMAD.U32 R68, R47, 0x10000, RZ ;  /* 0x000100002f447824 */ /* 0x000fe200078e00ff */
[----:B------:R-:W-:Y:S01]  /*9220*/  SHF.R.U32.HI R69, RZ, 0x10, R81 ;  /* 0x00000010ff457819 */ /* 0x000fe20000011651 */
[----:B0-----:R-:W-:Y:S01]  /*9230*/  IMAD.U32 R61, R41, 0x10000, RZ ;  /* 0x00010000293d7824 */ /* 0x001fe200078e00ff */
[----:B------:R-:W-:Y:S01]  /*9240*/  PRMT R60, R158, 0x5410, R75 ;  /* 0x000054109e3c7816 */ /* 0x000fe2000000004b */
[----:B------:R-:W-:Y:S01]  /*9250*/  IMAD.U32 R59, R43, 0x10000, RZ ;  /* 0x000100002b3b7824 */ /* 0x000fe200078e00ff */
[----:B------:R-:W-:Y:S02]  /*9260*/  PRMT R69, R160, 0x5432, R69 ;  /* 0x00005432a0457816 */ /* 0x000fe40000000045 */
[----:B------:R-:W-:-:S02]  /*9270*/  SHF.R.U64 R63, R70, 0x10, R71 ;  /* 0x00000010463f7819 */ /* 0x000fc40000001247 */
[----:B------:R-:W-:Y:S01]  /*9280*/  SHF.R.U64 R55, R80, 0x10, R81 ;  /* 0x0000001050377819 */ /* 0x000fe20000001251 */
[----:B------:R-:W-:Y:S01]  /*9290*/  IMAD.U32 R70, R69, 0x10000, RZ ;  /* 0x0001000045467824 */ /* 0x000fe200078e00ff */
[----:B------:R-:W-:Y:S02]  /*92a0*/  PRMT R158, R158, 0x5432, R73 ;  /* 0x000054329e9e7816 */ /* 0x000fe40000000049 */
[----:B------:R-:W-:Y:S02]  /*92b0*/  SHF.R.U64 R72, R82, 0x10, R83 ;  /* 0x0000001052487819 */ /* 0x000fe40000001253 */
[----:B------:R-:W-:Y:S02]  /*92c0*/  SHF.R.U32.HI R71, RZ, 0x10, R71 ;  /* 0x00000010ff477819 */ /* 0x000fe40000011647 */
[----:B------:R-:W-:Y:S02]  /*92d0*/  LOP3.LUT R57, R47, 0xffff0000, RZ, 0xc0, !PT ;  /* 0xffff00002f397812 */ /* 0x000fe400078ec0ff */
[----:B------:R-:W-:-:S02]  /*92e0*/  SHF.R.U32.HI R82, RZ, 0x10, R83 ;  /* 0x00000010ff527819 */ /* 0x000fc40000011653 */
[----:B------:R-:W-:Y:S01]  /*92f0*/  PRMT R47, R156, 0x5410, R63 ;  /* 0x000054109c2f7816 */ /* 0x000fe2000000003f */
[----:B------:R-:W-:Y:S01]  /*9300*/  IMAD.U32 R63, R158, 0x10000, RZ ;  /* 0x000100009e3f7824 */ /* 0x000fe200078e00ff */
[----:B------:R-:W-:Y:S02]  /*9310*/  PRMT R160, R160, 0x5410, R55 ;  /* 0x00005410a0a07816 */ /* 0x000fe40000000037 */
[----:B------:R-:W-:Y:S01]  /*9320*/  PRMT R55, R159, 0x5410, R72 ;  /* 0x000054109f377816 */ /* 0x000fe20000000048 */
[-C--:B------:R-:W-:Y:S01]  /*9330*/  FMUL.FTZ R72, R56, R70.reuse ;  /* 0x0000004638487220 */ /* 0x080fe20000410000 */
[----:B------:R-:W-:Y:S01]  /*9340*/  PRMT R156, R156, 0x5432, R71 ;  /* 0x000054329c9c7816 */ /* 0x000fe20000000047 */
[-C--:B------:R-:W-:Y:S01]  /*9350*/  FMUL.FTZ R74, R56, R63.reuse ;  /* 0x0000003f384a7220 */ /* 0x080fe20000410000 */
[----:B------:R-:W-:Y:S01]  /*9360*/  LOP3.LUT R62, R45, 0xffff0000, RZ, 0xc0, !PT ;  /* 0xffff00002d3e7812 */ /* 0x000fe200078ec0ff */
[----:B------:R-:W-:Y:S01]  /*9370*/  FFMA.FTZ R56, R61, R63, -R72 ;  /* 0x0000003f3d387223 */ /* 0x000fe20000010848 */
[----:B------:R-:W-:Y:S01]  /*9380*/  PRMT R159, R159, 0x5432, R82 ;  /* 0x000054329f9f7816 */ /* 0x000fe20000000052 */
[----:B------:R-:W-:Y:S01]  /*9390*/  FFMA.FTZ R61, R61, R70, R74 ;  /* 0x000000463d3d7223 */ /* 0x000fe2000001004a */
[----:B------:R-:W-:Y:S01]  /*93a0*/  LOP3.LUT R71, R69, 0xffff0000, RZ, 0xc0, !PT ;  /* 0xffff000045477812 */ /* 0x000fe200078ec0ff */
[----:B------:R-:W-:Y:S01]  /*93b0*/  IMAD.U32 R69, R156, 0x10000, RZ ;  /* 0x000100009c457824 */ /* 0x000fe200078e00ff */
[----:B------:R-:W-:Y:S01]  /*93c0*/  LOP3.LUT R63, R158, 0xffff0000, RZ, 0xc0, !PT ;  /* 0xffff00009e3f7812 */ /* 0x000fe200078ec0ff */
[----:B------:R-:W-:Y:S01]  /*93d0*/  IMAD.U32 R72, R159, 0x10000, RZ ;  /* 0x000100009f487824 */ /* 0x000fe200078e00ff */
[----:B------:R-:W-:Y:S01]  /*93e0*/  LOP3.LUT R58, R41, 0xffff0000, RZ, 0xc0, !PT ;  /* 0xffff0000293a7812 */ /* 0x000fe200078ec0ff */
[C---:B------:R-:W-:Y:S01]  /*93f0*/  FMUL.FTZ R73, R62.reuse, R71 ;  /* 0x000000473e497220 */ /* 0x040fe20000410000 */
[----:B------:R-:W-:Y:S01]  /*9400*/  LOP3.LUT R74, R159, 0xffff0000, RZ, 0xc0, !PT ;  /* 0xffff00009f4a7812 */ /* 0x000fe200078ec0ff */
[-C--:B------:R-:W-:Y:S01]  /*9410*/  FMUL.FTZ R75, R62, R63.reuse ;  /* 0x0000003f3e4b7220 */ /* 0x080fe20000410000 */
[----:B------:R-:W-:Y:S01]  /*9420*/  FMUL.FTZ R62, R68, R72 ;  /* 0x00000048443e7220 */ /* 0x000fe20000410000 */
[----:B------:R-:W-:Y:S01]  /*9430*/  FFMA.FTZ R63, R58, R63, -R73 ;  /* 0x0000003f3a3f7223 */ /* 0x000fe20000010849 */
[----:B------:R-:W-:Y:S01]  /*9440*/  FMUL.FTZ R73, R68, R69 ;  /* 0x0000004544497220 */ /* 0x000fe20000410000 */
[----:B------:R-:W-:Y:S01]  /*9450*/  LOP3.LUT R156, R156, 0xffff0000, RZ, 0xc0, !PT ;  /* 0xffff00009c9c7812 */ /* 0x000fe200078ec0ff */
[----:B------:R-:W-:-:S02]  /*9460*/  IMAD.U32 R45, R44, 0x10000, RZ ;  /* 0x000100002c2d7824 */ /* 0x000fc400078e00ff */
[C---:B------:R-:W-:Y:S01]  /*9470*/  FFMA.FTZ R62, R59.reuse, R69, -R62 ;  /* 0x000000453b3e7223 */ /* 0x040fe2000001083e */
[----:B------:R-:W-:Y:S02]  /*9480*/  IMAD.U32 R70, R160, 0x10000, RZ ;  /* 0x00010000a0467824 */ /* 0x000fe400078e00ff */
[----:B------:R-:W-:Y:S01]  /*9490*/  FFMA.FTZ R59, R59, R72, R73 ;  /* 0x000000483b3b7223 */ /* 0x000fe20000010049 */
[----:B------:R-:W-:Y:S01]  /*94a0*/  IMAD.U32 R68, R60, 0x10000, RZ ;  /* 0x000100003c447824 */ /* 0x000fe200078e00ff */
[----:B------:R-:W-:Y:S01]  /*94b0*/  LOP3.LUT R53, R43, 0xffff0000, RZ, 0xc0, !PT ;  /* 0xffff00002b357812 */ /* 0x000fe200078ec0ff */
[C---:B------:R-:W-:Y:S01]  /*94c0*/  FMUL.FTZ R72, R57.reuse, R74 ;  /* 0x0000004a39487220 */ /* 0x040fe20000410000 */
[----:B------:R-:W-:Y:S01]  /*94d0*/  FMUL.FTZ R80, R57, R156 ;  /* 0x0000009c39507220 */ /* 0x000fe20000410000 */
[----:B------:R-:W-:Y:S01]  /*94e0*/  LOP3.LUT R44, R44, 0xffff0000, RZ, 0xc0, !PT ;  /* 0xffff00002c2c7812 */ /* 0x000fe200078ec0ff */
[----:B------:R-:W-:Y:S01]  /*94f0*/  IMAD.U32 R41, R40, 0x10000, RZ ;  /* 0x0001000028297824 */ /* 0x000fe200078e00ff */
[----:B------:R-:W-:Y:S01]  /*9500*/  LOP3.LUT R69, R160, 0xffff0000, RZ, 0xc0, !PT ;  /* 0xffff0000a0457812 */ /* 0x000fe200078ec0ff */
[----:B------:R-:W-:Y:S01]  /*9510*/  FFMA.FTZ R58, R58, R71, R75 ;  /* 0x000000473a3a7223 */ /* 0x000fe2000001004b */
[----:B------:R-:W-:Y:S01]  /*9520*/  LOP3.LUT R57, R60, 0xffff0000, RZ, 0xc0, !PT ;  /* 0xffff00003c397812 */ /* 0x000fe200078ec0ff */
[C---:B------:R-:W-:Y:S01]  /*9530*/  FMUL.FTZ R60, R45.reuse, R70 ;  /* 0x000000462d3c7220 */ /* 0x040fe20000410000 */
[----:B------:R-:W-:Y:S01]  /*9540*/  FMUL.FTZ R45, R45, R68 ;  /* 0x000000442d2d7220 */ /* 0x000fe20000410000 */
[C---:B------:R-:W-:Y:S01]  /*9550*/  FFMA.FTZ R73, R53.reuse, R156, -R72 ;  /* 0x0000009c35497223 */ /* 0x040fe20000010848 */
[----:B------:R-:W-:Y:S01]  /*9560*/  FFMA.FTZ R80, R53, R74, R80 ;  /* 0x0000004a35507223 */ /* 0x000fe20000010050 */
[----:B------:R-:W-:Y:S01]  /*9570*/  LOP3.LUT R40, R40, 0xffff0000, RZ, 0xc0, !PT ;  /* 0xffff000028287812 */ /* 0x000fe200078ec0ff */
[C---:B------:R-:W-:Y:S01]  /*9580*/  IMAD.U32 R43, R42.reuse, 0x10000, RZ ;  /* 0x000100002a2b7824 */ /* 0x040fe200078e00ff */
[----:B------:R-:W-:Y:S01]  /*9590*/  LOP3.LUT R54, R42, 0xffff0000, RZ, 0xc0, !PT ;  /* 0xffff00002a367812 */ /* 0x000fe200078ec0ff */
[C---:B------:R-:W-:Y:S01]  /*95a0*/  FMUL.FTZ R53, R44.reuse, R69 ;  /* 0x000000452c357220 */ /* 0x040fe20000410000 */
[----:B------:R-:W-:Y:S01]  /*95b0*/  FMUL.FTZ R71, R44, R57 ;  /* 0x000000392c477220 */ /* 0x000fe20000410000 */
[----:B------:R-:W-:-:S02]  /*95c0*/  IMAD.U32 R42, R46, 0x10000, RZ ;  /* 0x000100002e2a7824 */ /* 0x000fc400078e00ff */
[C---:B------:R-:W-:Y:S01]  /*95d0*/  FFMA.FTZ R60, R41.reuse, R68, -R60 ;  /* 0x00000044293c7223 */ /* 0x040fe2000001083c */
[----:B------:R-:W-:Y:S01]  /*95e0*/  FFMA.FTZ R45, R41, R70, R45 ;  /* 0x00000046292d7223 */ /* 0x000fe2000001002d */
[----:B------:R-:W-:Y:S01]  /*95f0*/  IMAD.U32 R44, R55, 0x10000, RZ ;  /* 0x00010000372c7824 */ /* 0x000fe200078e00ff */
[----:B------:R-:W-:Y:S01]  /*9600*/  LOP3.LUT R46, R46, 0xffff0000, RZ, 0xc0, !PT ;  /* 0xffff00002e2e7812 */ /* 0x000fe200078ec0ff */
[----:B------:R-:W-:Y:S01]  /*9610*/  IMAD.U32 R41, R47, 0x10000, RZ ;  /* 0x000100002f297824 */ /* 0x000fe200078e00ff */
[----:B------:R-:W-:Y:S01]  /*9620*/  LOP3.LUT R55, R55, 0xffff0000, RZ, 0xc0, !PT ;  /* 0xffff000037377812 */ /* 0x000fe200078ec0ff */
[C---:B------:R-:W-:Y:S01]  /*9630*/  FFMA.FTZ R53, R40.reuse, R57, -R53 ;  /* 0x0000003928357223 */ /* 0x040fe20000010835 */
[----:B------:R-:W-:Y:S01]  /*9640*/  LOP3.LUT R47, R47, 0xffff0000, RZ, 0xc0, !PT ;  /* 0xffff00002f2f7812 */ /* 0x000fe200078ec0ff */
[----:B------:R-:W-:Y:S01]  /*9650*/  FFMA.FTZ R40, R40, R69, R71 ;  /* 0x0000004528287223 */ /* 0x000fe20000010047 */
[-C--:B------:R-:W-:Y:S01]  /*9660*/  FMUL.FTZ R68, R42, R44.reuse ;  /* 0x0000002c2a447220 */ /* 0x080fe20000410000 */
[----:B------:R-:W-:Y:S01]  /*9670*/  FMUL.FTZ R69, R46, R55 ;  /* 0x000000372e457220 */ /* 0x000fe20000410000 */
[----:B------:R-:W-:Y:S01]  /*9680*/  FMUL.FTZ R57, R42, R41 ;  /* 0x000000292a397220 */ /* 0x000fe20000410000 */
[----:B------:R-:W-:Y:S01]  /*9690*/  FMUL.FTZ R46, R46, R47 ;  /* 0x0000002f2e2e7220 */ /* 0x000fe20000410000 */
        /* <DEDUP_REMOVED lines=10> */
[----:B------:R-:W-:Y:S02]  /*9740*/  F2FP.BF16.F32.PACK_AB R43, R73, R62 ;  /* 0x0000003e492b723e */ /* 0x000fe400000010ff */
[----:B------:R-:W-:Y:S02]  /*9750*/  F2FP.BF16.F32.PACK_AB R47, R80, R59 ;  /* 0x0000003b502f723e */ /* 0x000fe400000010ff */
[----:B------:R-:W-:-:S02]  /*9760*/  F2FP.BF16.F32.PACK_AB R42, R69, R68 ;  /* 0x00000044452a723e */ /* 0x000fc400000010ff */
[----:B------:R-:W-:-:S07]  /*9770*/  F2FP.BF16.F32.PACK_AB R46, R46, R57 ;  /* 0x000000392e2e723e */ /* 0x000fce00000010ff */
.L_x_704:
[----:B------:R-:W-:Y:S05]  /*9780*/  BSYNC B2 ;  /* 0x0000000000027941 */ /* 0x000fea0003800000 */
.L_x_703:
[----:B0-----:R0:W-:Y:S04]  /*9790*/  STG.E.128 desc[UR42][R48.64], R40 ;  /* 0x0000002830007986 */ /* 0x0011e8000c101d2a */
[----:B--2---:R0:W-:Y:S02]  /*97a0*/  @!P3 STG.E.128 desc[UR42][R50.64], R44 ;  /* 0x0000002c3200b986 */ /* 0x0041e4000c101d2a */
.L_x_702:
[----:B------:R-:W-:Y:S05]  /*97b0*/  BSYNC B1 ;  /* 0x0000000000017941 */ /* 0x000fea0003800000 */
.L_x_701:
[----:B------:R-:W-:-:S13]  /*97c0*/  ISETP.NE.AND P3, PT, R9, RZ, PT ;  /* 0x000000ff0900720c */ /* 0x000fda0003f65270 */
[----:B------:R-:W-:Y:S05]  /*97d0*/  @!P3 BRA `(.L_x_655) ;  /* 0x0000000800d8b947 */ /* 0x000fea0003800000 */
[----:B0---4-:R-:W2:Y:S01]  /*97e0*/  LDL R40, [R1+0x8] ;  /* 0x0000080001287983 */ /* 0x011ea20000100800 */
[----:B------:R-:W-:Y:S01]  /*97f0*/  BSSY B1, `(.L_x_705) ;  /* 0x0000074000017945 */ /* 0x000fe20003800000 */
[----:B--2---:R-:W-:-:S04]  /*9800*/  LOP3.LUT P4, RZ, R40, 0x1, RZ, 0xc0, !PT ;  /* 0x0000000128ff7812 */ /* 0x004fc8000788c0ff */
[----:B------:R-:W-:Y:S02]  /*9810*/  SEL R148, R122, R148, !P4 ;  /* 0x000000947a947207 */ /* 0x000fe40006000000 */
[----:B---3--:R-:W-:Y:S02]  /*9820*/  IADD3 R49, P3, P4, R102, R126, R15 ;  /* 0x0000007e66317210 */ /* 0x008fe40007c7e00f */
[----:B------:R-:W-:Y:S02]  /*9830*/  SHF.R.S32.HI R41, RZ, 0x1f, R148 ;  /* 0x0000001fff297819 */ /* 0x000fe40000011494 */
[----:B------:R-:W-:Y:S02]  /*9840*/  IADD3.X R54, R97, R52, R11, P3, P4 ;  /* 0x0000003461367210 */ /* 0x000fe40001fe840b */
[----:B------:R-:W-:Y:S02]  /*9850*/  LEA.HI R41, R41, R148, RZ, 0x4 ;  /* 0x0000009429297211 */ /* 0x000fe400078f20ff */
[----:B------:R-:W-:-:S02]  /*9860*/  ISETP.GE.AND P4, PT, R100, R117, PT ;  /* 0x000000756400720c */ /* 0x000fc40003f86270 */
[----:B------:R-:W-:Y:S02]  /*9870*/  LEA.HI.SX32 R41, R41, R20, 0x1c ;  /* 0x0000001429297211 */ /* 0x000fe400078fe2ff */
[----:B------:R-:W-:Y:S02]  /*9880*/  LEA R48, P3, R49, R120, 0x1 ;  /* 0x0000007831307211 */ /* 0x000fe400078608ff */
[----:B------:R-:W-:Y:S01]  /*9890*/  SHF.R.S32.HI R40, RZ, 0x1f, R41 ;  /* 0x0000001fff287819 */ /* 0x000fe20000011429 */
[----:B------:R-:W-:Y:S01]  /*98a0*/  IMAD.SHL.U32 R50, R41, 0x8, RZ ;  /* 0x0000000829327824 */ /* 0x000fe200078e00ff */
[----:B------:R-:W-:Y:S02]  /*98b0*/  LEA.HI.X R49, R49, R121, R54, 0x1, P3 ;  /* 0x0000007931317211 */ /* 0x000fe400018f0c36 */
[----:B------:R-:W-:Y:S02]  /*98c0*/  LEA.HI R40, R40, R41, RZ, 0x3 ;  /* 0x0000002928287211 */ /* 0x000fe400078f18ff */
[----:B------:R-:W-:-:S03]  /*98d0*/  LOP3.LUT R41, R185, 0x38, R50, 0xf8, !PT ;  /* 0x00000038b9297812 */ /* 0x000fc600078ef832 */
[----:B------:R-:W-:Y:S01]  /*98e0*/  IMAD.SHL.U32 R42, R40, 0x400, RZ ;  /* 0x00000400282a7824 */ /* 0x000fe200078e00ff */
[----:B------:R-:W-:Y:S01]  /*98f0*/  LOP3.LUT R40, R41, R230, RZ, 0x3c, !PT ;  /* 0x000000e629287212 */ /* 0x000fe200078e3cff */
[----:B------:R-:W-:-:S03]  /*9900*/  IMAD R41, R16, 0x6000, R138 ;  /* 0x0000600010297824 */ /* 0x000fc600078e028a */
[----:B------:R-:W-:Y:S01]  /*9910*/  LOP3.LUT R42, R42, 0x7fffe000, RZ, 0xc0, !PT ;  /* 0x7fffe0002a2a7812 */ /* 0x000fe200078ec0ff */
[----:B------:R-:W-:-:S03]  /*9920*/  IMAD R41, R41, 0x2, R2 ;  /* 0x0000000229297824 */ /* 0x000fc600078e0202 */
[----:B------:R-:W-:-:S05]  /*9930*/  IADD3 R43, R40, R42, R195 ;  /* 0x0000002a282b7210 */ /* 0x000fca0007ffe0c3 */
[----:B------:R-:W-:-:S04]  /*9940*/  IMAD R43, R16, 0x6000, R43 ;  /* 0x00006000102b7824 */ /* 0x000fc800078e022b */
[----:B------:R-:W-:Y:S02]  /*9950*/  IMAD R44, R43, 0x2, R2 ;  /* 0x000000022b2c7824 */ /* 0x000fe400078e0202 */
[----:B------:R-:W0:Y:S04]  /*9960*/  LDS.128 R40, [R41+0x1c400] ;  /* 0x01c4000029287984 */ /* 0x000e280000000c00 */
[----:B------:R-:W2:Y:S01]  /*9970*/  LDS.128 R44, [R44+0x1c400] ;  /* 0x01c400002c2c7984 */ /* 0x000ea20000000c00 */
[----:B------:R-:W-:Y:S05]  /*9980*/  @P4 BRA `(.L_x_706) ;  /* 0x0000000400684947 */ /* 0x000fea0003800000 */
[----:B------:R-:W-:Y:S01]  /*9990*/  SHF.R.U64 R68, R64, 0x10, R65 ;  /* 0x0000001040447819 */ /* 0x000fe20000001241 */
[----:B--2---:R-:W-:Y:S01]  /*99a0*/  IMAD.U32 R58, R45, 0x10000, RZ ;  /* 0x000100002d3a7824 */ /* 0x004fe200078e00ff */
[----:B------:R-:W-:Y:S01]  /*99b0*/  SHF.R.U64 R63, R66, 0x10, R67 ;  /* 0x00000010423f7819 */ /* 0x000fe20000001243 */
[----:B0-----:R-:W-:Y:S01]  /*99c0*/  IMAD.U32 R55, R41, 0x10000, RZ ;  /* 0x0001000029377824 */ /* 0x001fe200078e00ff */
[----:B------:R-:W-:Y:S01]  /*99d0*/  SHF.R.U64 R62, R76, 0x10, R77 ;  /* 0x000000104c3e7819 */ /* 0x000fe2000000124d */
[----:B------:R-:W-:Y:S01]  /*99e0*/  IMAD.U32 R60, R47, 0x10000, RZ ;  /* 0x000100002f3c7824 */ /* 0x000fe200078e00ff */
[----:B------:R-:W-:Y:S01]  /*99f0*/  SHF.R.U32.HI R64, RZ, 0x10, R65 ;  /* 0x00000010ff407819 */ /* 0x000fe20000011641 */
[----:B------:R-:W-:Y:S01]  /*9a00*/  IMAD.U32 R57, R43, 0x10000, RZ ;  /* 0x000100002b397824 */ /* 0x000fe200078e00ff */
[----:B------:R-:W-:Y:S01]  /*9a10*/  SHF.R.U32.HI R76, RZ, 0x10, R77 ;  /* 0x00000010ff4c7819 */ /* 0x000fe2000001164d */
[----:B------:R-:W-:Y:S01]  /*9a20*/  IMAD.U32 R53, R44, 0x10000, RZ ;  /* 0x000100002c357824 */ /* 0x000fe200078e00ff */
[----:B------:R-:W-:-:S02]  /*9a30*/  LOP3.LUT R59, R45, 0xffff0000, RZ, 0xc0, !PT ;  /* 0xffff00002d3b7812 */ /* 0x000fc400078ec0ff */
[C---:B------:R-:W-:Y:S02]  /*9a40*/  PRMT R61, R153.reuse, 0x5410, R68 ;  /* 0x00005410993d7816 */ /* 0x040fe40000000044 */
[----:B------:R-:W-:Y:S02]  /*9a50*/  PRMT R45, R152, 0x5410, R63 ;  /* 0x00005410982d7816 */ /* 0x000fe4000000003f */
[----:B------:R-:W-:Y:S02]  /*9a60*/  PRMT R153, R153, 0x5432, R64 ;  /* 0x0000543299997816 */ /* 0x000fe40000000040 */
[C---:B------:R-:W-:Y:S02]  /*9a70*/  PRMT R63, R155.reuse, 0x5432, R76 ;  /* 0x000054329b3f7816 */ /* 0x040fe4000000004c */
[----:B------:R-:W-:Y:S01]  /*9a80*/  PRMT R155, R155, 0x5410, R62 ;  /* 0x000054109b9b7816 */ /* 0x000fe2000000003e */
[----:B------:R-:W-:Y:S01]  /*9a90*/  IMAD.U32 R62, R153, 0x10000, RZ ;  /* 0x00010000993e7824 */ /* 0x000fe200078e00ff */
[----:B------:R-:W-:Y:S01]  /*9aa0*/  SHF.R.U32.HI R67, RZ, 0x10, R67 ;  /* 0x00000010ff437819 */ /* 0x000fe20000011643 */
[----:B------:R-:W-:Y:S01]  /*9ab0*/  IMAD.U32 R64, R63, 0x10000, RZ ;  /* 0x000100003f407824 */ /* 0x000fe200078e00ff */
[--C-:B------:R-:W-:Y:S01]  /*9ac0*/  SHF.R.U64 R65, R78, 0x10, R79.reuse ;  /* 0x000000104e417819 */ /* 0x100fe2000000124f */
[C---:B------:R-:W-:Y:S01]  /*9ad0*/  FMUL.FTZ R68, R58.reuse, R62 ;  /* 0x0000003e3a447220 */ /* 0x040fe20000410000 */
[----:B------:R-:W-:Y:S01]  /*9ae0*/  SHF.R.U32.HI R79, RZ, 0x10, R79 ;  /* 0x00000010ff4f7819 */ /* 0x000fe2000001164f */
[-C--:B------:R-:W-:Y:S01]  /*9af0*/  FMUL.FTZ R66, R58, R64.reuse ;  /* 0x000000403a427220 */ /* 0x080fe20000410000 */
[----:B------:R-:W-:Y:S01]  /*9b00*/  PRMT R152, R152, 0x5432, R67 ;  /* 0x0000543298987816 */ /* 0x000fe20000000043 */
[C---:B------:R-:W-:Y:S01]  /*9b10*/  FFMA.FTZ R68, R55.reuse, R64, R68 ;  /* 0x0000004037447223 */ /* 0x040fe20000010044 */
[C---:B------:R-:W-:Y:S01]  /*9b20*/  PRMT R65, R154.reuse, 0x5410, R65 ;  /* 0x000054109a417816 */ /* 0x040fe20000000041 */
[----:B------:R-:W-:Y:S01]  /*9b30*/  FFMA.FTZ R66, R55, R62, -R66 ;  /* 0x0000003e37427223 */ /* 0x000fe20000010842 */
[----:B------:R-:W-:Y:S01]  /*9b40*/  PRMT R154, R154, 0x5432, R79 ;  /* 0x000054329a9a7816 */ /* 0x000fe2000000004f */
[----:B------:R-:W-:Y:S01]  /*9b50*/  IMAD.U32 R55, R152, 0x10000, RZ ;  /* 0x0001000098377824 */ /* 0x000fe200078e00ff */
[----:B------:R-:W-:-:S02]  /*9b60*/  LOP3.LUT R63, R63, 0xffff0000, RZ, 0xc0, !PT ;  /* 0xffff00003f3f7812 */ /* 0x000fc400078ec0ff */
[----:B------:R-:W-:Y:S01]  /*9b70*/  LOP3.LUT R153, R153, 0xffff0000, RZ, 0xc0, !PT ;  /* 0xffff000099997812 */ /* 0x000fe200078ec0ff */
[----:B------:R-:W-:Y:S02]  /*9b80*/  IMAD.U32 R58, R154, 0x10000, RZ ;  /* 0x000100009a3a7824 */ /* 0x000fe400078e00ff */
[C---:B------:R-:W-:Y:S01]  /*9b90*/  FMUL.FTZ R69, R60.reuse, R55 ;  /* 0x000000373c457220 */ /* 0x040fe20000410000 */
[----:B------:R-:W-:Y:S01]  /*9ba0*/  LOP3.LUT R56, R41, 0xffff0000, RZ, 0xc0, !PT ;  /* 0xffff000029387812 */ /* 0x000fe200078ec0ff */
[----:B------:R-:W-:Y:S01]  /*9bb0*/  FMUL.FTZ R67, R59, R63 ;  /* 0x0000003f3b437220 */ /* 0x000fe20000410000 */
[----:B------:R-:W-:Y:S01]  /*9bc0*/  LOP3.LUT R47, R47, 0xffff0000, RZ, 0xc0, !PT ;  /* 0xffff00002f2f7812 */ /* 0x000fe200078ec0ff */
[----:B------:R-:W-:Y:S01]  /*9bd0*/  FMUL.FTZ R59, R59, R153 ;  /* 0x000000993b3b7220 */ /* 0x000fe20000410000 */
[-C--:B------:R-:W-:Y:S01]  /*9be0*/  FMUL.FTZ R62, R60, R58.reuse ;  /* 0x0000003a3c3e7220 */ /* 0x080fe20000410000 */
[----:B------:R-:W-:Y:S01]  /*9bf0*/  LOP3.LUT R154, R154, 0xffff0000, RZ, 0xc0, !PT ;  /* 0xffff00009a9a7812 */ /* 0x000fe200078ec0ff */
[----:B------:R-:W-:Y:S01]  /*9c00*/  FFMA.FTZ R69, R57, R58, R69 ;  /* 0x0000003a39457223 */ /* 0x000fe20000010045 */
[----:B------:R-:W-:Y:S01]  /*9c10*/  LOP3.LUT R152, R152, 0xffff0000, RZ, 0xc0, !PT ;  /* 0xffff000098987812 */ /* 0x000fe200078ec0ff */
[----:B------:R-:W-:-:S02]  /*9c20*/  IMAD.U32 R58, R155, 0x10000, RZ ;  /* 0x000100009b3a7824 */ /* 0x000fc400078e00ff */
[C---:B------:R-:W-:Y:S01]  /*9c30*/  FFMA.FTZ R67, R56.reuse, R153, -R67 ;  /* 0x0000009938437223 */ /* 0x040fe20000010843 */
[----:B------:R-:W-:Y:S01]  /*9c40*/  FFMA.FTZ R59, R56, R63, R59 ;  /* 0x0000003f383b7223 */ /* 0x000fe2000001003b */
[----:B------:R-:W-:Y:S01]  /*9c50*/  FFMA.FTZ R62, R57, R55, -R62 ;  /* 0x00000037393e7223 */ /* 0x000fe2000001083e */
[----:B------:R-:W-:Y:S01]  /*9c60*/  SHF.L.U32 R51, R40, 0x10, RZ ;  /* 0x0000001028337819 */ /* 0x000fe200000006ff */
[----:B------:R-:W-:Y:S01]  /*9c70*/  FMUL.FTZ R55, R47, R154 ;  /* 0x0000009a2f377220 */ /* 0x000fe20000410000 */
[----:B------:R-:W-:Y:S01]  /*9c80*/  LOP3.LUT R54, R43, 0xffff0000, RZ, 0xc0, !PT ;  /* 0xffff00002b367812 */ /* 0x000fe200078ec0ff */
[----:B------:R-:W-:Y:S01]  /*9c90*/  IMAD.U32 R56, R61, 0x10000, RZ ;  /* 0x000100003d387824 */ /* 0x000fe200078e00ff */
[----:B------:R-:W-:Y:S01]  /*9ca0*/  LOP3.LUT R44, R44, 0xffff0000, RZ, 0xc0, !PT ;  /* 0xffff00002c2c7812 */ /* 0x000fe200078ec0ff */
[----:B------:R-:W-:Y:S01]  /*9cb0*/  FMUL.FTZ R47, R47, R152 ;  /* 0x000000982f2f7220 */ /* 0x000fe20000410000 */
[----:B------:R-:W-:Y:S01]  /*9cc0*/  LOP3.LUT R155, R155, 0xffff0000, RZ, 0xc0, !PT ;  /* 0xffff00009b9b7812 */ /* 0x000fe200078ec0ff */
[----:B------:R-:W-:Y:S01]  /*9cd0*/  FMUL.FTZ R60, R53, R58 ;  /* 0x0000003a353c7220 */ /* 0x000fe20000410000 */
[----:B------:R-:W-:Y:S01]  /*9ce0*/  LOP3.LUT R61, R61, 0xffff0000, RZ, 0xc0, !PT ;  /* 0xffff00003d3d7812 */ /* 0x000fe200078ec0ff */
[----:B------:R-:W-:Y:S01]  /*9cf0*/  FFMA.FTZ R55, R54, R152, -R55 ;  /* 0x0000009836377223 */ /* 0x000fe20000010837 */
[----:B------:R-:W-:Y:S01]  /*9d00*/  LOP3.LUT R41, R40, 0xffff0000, RZ, 0xc0, !PT ;  /* 0xffff000028297812 */ /* 0x000fe200078ec0ff */
[----:B------:R-:W-:Y:S01]  /*9d10*/  FMUL.FTZ R53, R53, R56 ;  /* 0x0000003835357220 */ /* 0x000fe20000410000 */
[----:B------:R-:W-:Y:S01]  /*9d20*/  FFMA.FTZ R154, R54, R154, R47 ;  /* 0x0000009a369a7223 */ /* 0x000fe2000001002f */
[----:B------:R-:W-:Y:S01]  /*9d30*/  FFMA.FTZ R60, R51, R56, -R60 ;  /* 0x00000038333c7223 */ /* 0x000fe2000001083c */
[----:B------:R-:W-:-:S02]  /*9d40*/  IMAD.U32 R43, R46, 0x10000, RZ ;  /* 0x000100002e2b7824 */ /* 0x000fc400078e00ff */
[C---:B------:R-:W-:Y:S01]  /*9d50*/  FMUL.FTZ R54, R44.reuse, R155 ;  /* 0x0000009b2c367220 */ /* 0x040fe20000410000 */
[-C--:B------:R-:W-:Y:S01]  /*9d60*/  FMUL.FTZ R56, R44, R61.reuse ;  /* 0x0000003d2c387220 */ /* 0x080fe20000410000 */
[----:B------:R-:W-:Y:S01]  /*9d70*/  IMAD.U32 R47, R65, 0x10000, RZ ;  /* 0x00010000412f7824 */ /* 0x000fe200078e00ff */
[----:B------:R-:W-:Y:S01]  /*9d80*/  LOP3.LUT R46, R46, 0xffff0000, RZ, 0xc0, !PT ;  /* 0xffff00002e2e7812 */ /* 0x000fe200078ec0ff */
[----:B------:R-:W-:Y:S01]  /*9d90*/  IMAD.U32 R44, R45, 0x10000, RZ ;  /* 0x000100002d2c7824 */ /* 0x000fe200078e00ff */
[----:B------:R-:W-:Y:S01]  /*9da0*/  LOP3.LUT R65, R65, 0xffff0000, RZ, 0xc0, !PT ;  /* 0xffff000041417812 */ /* 0x000fe200078ec0ff */
[C---:B------:R-:W-:Y:S01]  /*9db0*/  IMAD.U32 R40, R42.reuse, 0x10000, RZ ;  /* 0x000100002a287824 */ /* 0x040fe200078e00ff */
[----:B------:R-:W-:Y:S01]  /*9dc0*/  LOP3.LUT R45, R45, 0xffff0000, RZ, 0xc0, !PT ;  /* 0xffff00002d2d7812 */ /* 0x000fe200078ec0ff */
[C---:B------:R-:W-:Y:S01]  /*9dd0*/  FFMA.FTZ R61, R41.reuse, R61, -R54 ;  /* 0x0000003d293d7223 */ /* 0x040fe20000010836 */
[----:B------:R-:W-:Y:S01]  /*9de0*/  FFMA.FTZ R56, R41, R155, R56 ;  /* 0x0000009b29387223 */ /* 0x000fe20000010038 */
[----:B------:R-:W-:Y:S01]  /*9df0*/  LOP3.LUT R42, R42, 0xffff0000, RZ, 0xc0, !PT ;  /* 0xffff00002a2a7812 */ /* 0x000fe200078ec0ff */
[C---:B------:R-:W-:Y:S01]  /*9e00*/  FMUL.FTZ R41, R43.reuse, R47 ;  /* 0x0000002f2b297220 */ /* 0x040fe20000410000 */
[-C--:B------:R-:W-:Y:S01]  /*9e10*/  FMUL.FTZ R54, R43, R44.reuse ;  /* 0x0000002c2b367220 */ /* 0x080fe20000410000 */
[C---:B------:R-:W-:Y:S01]  /*9e20*/  FMUL.FTZ R43, R46.reuse, R65 ;  /* 0x000000412e2b7220 */ /* 0x040fe20000410000 */
[----:B------:R-:W-:Y:S01]  /*9e30*/  FMUL.FTZ R46, R46, R45 ;  /* 0x0000002d2e2e7220 */ /* 0x000fe20000410000 */
[C---:B------:R-:W-:Y:S01]  /*9e40*/  FFMA.FTZ R41, R40.reuse, R44, -R41 ;  /* 0x0000002c28297223 */ /* 0x040fe20000010829 */
[----:B------:R-:W-:Y:S01]  /*9e50*/  FFMA.FTZ R54, R40, R47, R54 ;  /* 0x0000002f28367223 */ /* 0x000fe20000010036 */
        /* <DEDUP_REMOVED lines=13> */
.L_x_706:
[----:B------:R-:W-:Y:S05]  /*9f30*/  BSYNC B1 ;  /* 0x0000000000017941 */ /* 0x000fea0003800000 */
.L_x_705:
[----:B0-----:R0:W-:Y:S01]  /*9f40*/  STG.E.128 desc[UR42][R48.64], R40 ;  /* 0x0000002830007986 */ /* 0x0011e2000c101d2a */
[----:B------:R-:W-:-:S13]  /*9f50*/  ISETP.GE.AND P3, PT, R50, R147, PT ;  /* 0x000000933200720c */ /* 0x000fda0003f66270 */
[----:B------:R-:W-:Y:S05]  /*9f60*/  @P3 BRA `(.L_x_655) ;  /* 0x0000000000f43947 */ /* 0x000fea0003800000 */
[--C-:B------:R-:W-:Y:S02]  /*9f70*/  IADD3 R126, P3, P4, R102, R126, R50.reuse ;  /* 0x0000007e667e7210 */ /* 0x100fe40007c7e032 */
[----:B------:R-:W-:-:S04]  /*9f80*/  SHF.R.S32.HI R50, RZ, 0x1f, R50 ;  /* 0x0000001fff327819 */ /* 0x000fc80000011432 */
[----:B------:R-:W-:Y:S02]  /*9f90*/  IADD3.X R52, R97, R52, R50, P3, P4 ;  /* 0x0000003461347210 */ /* 0x000fe40001fe8432 */
[----:B------:R-:W-:-:S04]  /*9fa0*/  LEA R120, P3, R126, R120, 0x1 ;  /* 0x000000787e787211 */ /* 0x000fc800078608ff */
[----:B------:R-:W-:-:S05]  /*9fb0*/  LEA.HI.X R121, R126, R121, R52, 0x1, P3 ;  /* 0x000000797e797211 */ /* 0x000fca00018f0c34 */
[----:B--2---:R2:W-:Y:S01]  /*9fc0*/  STG.E.128 desc[UR42][R120.64], R44 ;  /* 0x0000002c78007986 */ /* 0x0045e2000c101d2a */
[----:B------:R-:W-:Y:S05]  /*9fd0*/  BRA `(.L_x_655) ;  /* 0x0000000000d87947 */ /* 0x000fea0003800000 */
.L_x_622:
[----:B------:R-:W-:-:S06]  /*9fe0*/  UISETP.NE.AND UP0, UPT, UR37, 0x3, UPT ;  /* 0x000000032500788c */ /* 0x000fcc000bf05270 */
[----:B------:R-:W-:-:S13]  /*9ff0*/  PLOP3.LUT P2, PT, PT, PT, UP0, 0x80, 0x0 ;  /* 0x000000000000781c */ /* 0x000fda0003f4f008 */
[----:B------:R-:W-:Y:S05]  /*a000*/  @!P2 BRA `(.L_x_707) ;  /* 0x000000000004a947 */ /* 0x000fea0003800000 */
[----:B------:R-:W-:Y:S01]  /*a010*/  BPT.TRAP 0x1 ;  /* 0x000000040000795c */ /* 0x000fe20000300000 */
.L_x_707:
[----:B------:R-:W-:Y:S01]  /*a020*/  IMAD R3, R16, 0x8, R2 ;  /* 0x0000000810037824 */ /* 0x000fe200078e0202 */
[----:B------:R-:W-:Y:S01]  /*a030*/  SHF.L.U32 R0, R184, 0x1f, RZ ;  /* 0x0000001fb8007819 */ /* 0x000fe200000006ff */
[----:B------:R-:W-:Y:S01]  /*a040*/  IMAD R4, R24, -0x80, R25 ;  /* 0xffffff8018047824 */ /* 0x000fe200078e0219 */
[----:B------:R-:W-:Y:S02]  /*a050*/  BSSY B1, `(.L_x_708) ;  /* 0x0000005000017945 */ /* 0x000fe40003800000 */
[----:B------:R-:W1:Y:S02]  /*a060*/  SYNCS.PHASECHK.TRANS64.TRYWAIT P4, [R3+URZ+0x34890], R0 ;  /* 0x03489000030075a7 */ /* 0x000e64000808017f */
[----:B------:R-:W-:-:S04]  /*a070*/  VIMNMX R4, R4, 0x80, PT ;  /* 0x0000008004047848 */ /* 0x000fc80003fe0100 */
[----:B------:R-:W-:Y:S01]  /*a080*/  ISETP.GE.AND P3, PT, R17, R4, PT ;  /* 0x000000041100720c */ /* 0x000fe20003f66270 */
[----:B-1----:R-:W-:-:S12]  /*a090*/  @!P4 BRA `(.L_x_709) ;  /* 0x0000016c0064c947 */ /* 0x002fd80003800000 */
.L_x_984:
[----:B------:R-:W-:Y:S05]  /*a0a0*/  BSYNC B1 ;  /* 0x0000000000017941 */ /* 0x000fea0003800000 */
.L_x_708:
[----:B------:R-:W-:Y:S04]  /*a0b0*/  BSSY B1, `(.L_x_710) ;  /* 0x0000014000017945 */ /* 0x000fe80003800000 */
[----:B------:R-:W-:Y:S05]  /*a0c0*/  @P3 BRA `(.L_x_711) ;  /* 0x0000000000483947 */ /* 0x000fea0003800000 */
[----:B------:R-:W-:Y:S02]  /*a0d0*/  ISETP.NE.AND P4, PT, R14, RZ, PT ;  /* 0x000000ff0e00720c */ /* 0x000fe40003f85270 */
[----:B------:R-:W-:-:S11]  /*a0e0*/  ISETP.NE.AND P3, PT, R10, RZ, PT ;  /* 0x000000ff0a00720c */ /* 0x000fd60003f65270 */
[----:B0-----:R-:W0:Y:S04]  /*a0f0*/  @P4 LDS.128 R40, [R51] ;  /* 0x0000000033284984 */ /* 0x001e280000000c00 */
[----:B------:R-:W2:Y:S04]  /*a100*/  @P3 LDS.128 R44, [R50] ;  /* 0x00000000322c3984 */ /* 0x000ea80000000c00 */
[----:B0-----:R-:W-:Y:S01]  /*a110*/  @P4 STG.E.128 desc[UR42][R52.64], R40 ;  /* 0x0000002834004986 */ /* 0x001fe2000c101d2a */
[----:B------:R-:W-:-:S03]  /*a120*/  ISETP.NE.AND P4, PT, R9, RZ, PT ;  /* 0x000000ff0900720c */ /* 0x000fc60003f85270 */
[----:B--2---:R-:W-:Y:S01]  /*a130*/  @P3 STG.E.128 desc[UR42][R52.64+0x40], R44 ;  /* 0x0000402c34003986 */ /* 0x004fe2000c101d2a */
[----:B------:R-:W-:-:S09]  /*a140*/  ISETP.NE.AND P3, PT, R8, RZ, PT ;  /* 0x000000ff0800720c */ /* 0x000fd20003f65270 */
[----:B------:R-:W0:Y:S04]  /*a150*/  @P4 LDS.128 R40, [R51+0x4000] ;  /* 0x0040000033284984 */ /* 0x000e280000000c00 */
[----:B------:R-:W2:Y:S04]  /*a160*/  @P3 LDS.128 R44, [R50+0x4000] ;  /* 0x00400000322c3984 */ /* 0x000ea80000000c00 */
[----:B0-----:R-:W-:Y:S01]  /*a170*/  @P4 STG.E.128 desc[UR42][R52.64+0x80], R40 ;  /* 0x0000802834004986 */ /* 0x001fe2000c101d2a */
[----:B------:R-:W-:-:S03]  /*a180*/  ISETP.NE.AND P4, PT, R6, RZ, PT ;  /* 0x000000ff0600720c */ /* 0x000fc60003f85270 */
[----:B--2---:R-:W-:Y:S01]  /*a190*/  @P3 STG.E.128 desc[UR42][R52.64+0xc0], R44 ;  /* 0x0000c02c34003986 */ /* 0x004fe2000c101d2a */
[----:B------:R-:W-:-:S09]  /*a1a0*/  ISETP.NE.AND P3, PT, R7, RZ, PT ;  /* 0x000000ff0700720c */ /* 0x000fd20003f65270 */
[----:B------:R-:W0:Y:S04]  /*a1b0*/  @P4 LDS.128 R44, [R50+0x8000] ;  /* 0x00800000322c4984 */ /* 0x000e280000000c00 */
[----:B------:R-:W2:Y:S04]  /*a1c0*/  @P3 LDS.128 R40, [R51+0x8000] ;  /* 0x0080000033283984 */ /* 0x000ea80000000c00 */
[----:B0-----:R3:W-:Y:S04]  /*a1d0*/  @P4 STG.E.128 desc[UR42][R52.64+0x140], R44 ;  /* 0x0001402c34004986 */ /* 0x0017e8000c101d2a */
[----:B--2---:R3:W-:Y:S02]  /*a1e0*/  @P3 STG.E.128 desc[UR42][R52.64+0x100], R40 ;  /* 0x0001002834003986 */ /* 0x0047e4000c101d2a */
.L_x_711:
[----:B------:R-:W-:Y:S05]  /*a1f0*/  BSYNC B1 ;  /* 0x0000000000017941 */ /* 0x000fea0003800000 */
.L_x_710:
[----:B------:R-:W-:-:S13]  /*a200*/  ISETP.GE.AND P3, PT, R205, R4, PT ;  /* 0x00000004cd00720c */ /* 0x000fda0003f66270 */
[----:B------:R-:W-:Y:S05]  /*a210*/  @P3 BRA `(.L_x_655) ;  /* 0x0000000000483947 */ /* 0x000fea0003800000 */
[----:B------:R-:W-:Y:S02]  /*a220*/  ISETP.NE.AND P4, PT, R14, RZ, PT ;  /* 0x000000ff0e00720c */ /* 0x000fe40003f85270 */
[----:B------:R-:W-:-:S11]  /*a230*/  ISETP.NE.AND P3, PT, R9, RZ, PT ;  /* 0x000000ff0900720c */ /* 0x000fd60003f65270 */
[----:B0--3--:R-:W0:Y:S04]  /*a240*/  @P4 LDS.128 R40, [R51+0x2000] ;  /* 0x0020000033284984 */ /* 0x009e280000000c00 */
[----:B------:R-:W2:Y:S04]  /*a250*/  @P3 LDS.128 R44, [R51+0x6000] ;  /* 0x00600000332c3984 */ /* 0x000ea80000000c00 */
        /* <DEDUP_REMOVED lines=14> */
.L_x_655:
[----:B------:R-:W-:Y:S05]  /*a340*/  BSYNC B0 ;  /* 0x0000000000007941 */ /* 0x000fea0003800000 */
.L_x_621:
[----:B0-234-:R-:W0:Y:S01]  /*a350*/  S2R R40, SR_TID.X ;  /* 0x0000000000287919 */ /* 0x01de220000002100 */
[----:B------:R-:W-:Y:S01]  /*a360*/  @!PT LDS RZ, [RZ] ;  /* 0x00000000fffff984 */ /* 0x000fe20000000800 */
[----:B------:R-:W-:Y:S01]  /*a370*/  @!PT LDS RZ, [RZ] ;  /* 0x00000000fffff984 */ /* 0x000fe20000000800 */
[----:B------:R-:W-:Y:S01]  /*a380*/  @!PT LDS RZ, [RZ] ;  /* 0x00000000fffff984 */ /* 0x000fe20000000800 */
[----:B------:R-:W-:Y:S01]  /*a390*/  @!PT LDS RZ, [RZ] ;  /* 0x00000000fffff984 */ /* 0x000fe20000000800 */
[----:B------:R2:W-:Y:S06]  /*a3a0*/  MEMBAR.ALL.CTA ;  /* 0x0000000000007992 */ /* 0x0005ec0000008000 */
[----:B--2---:R-:W2:Y:S01]  /*a3b0*/  FENCE.VIEW.ASYNC.S ;  /* 0x00000000000073c6 */ /* 0x004ea20000000000 */
[----:B------:R-:W-:Y:S05]  /*a3c0*/  WARPSYNC.ALL ;  /* 0x0000000000007948 */ /* 0x000fea0003800000 */
[----:B------:R-:W-:Y:S01]  /*a3d0*/  BSSY B0, `(.L_x_712) ;  /* 0x0000009000007945 */ /* 0x000fe20003800000 */
[----:B0-----:R-:W-:Y:S01]  /*a3e0*/  LOP3.LUT R40, R40, 0x7f, RZ, 0xc0, !PT ;  /* 0x0000007f28287812 */ /* 0x001fe200078ec0ff */
[----:B--2---:R0:W-:Y:S03]  /*a3f0*/  BAR.SYNC.DEFER_BLOCKING R151, 0x80 ;  /* 0x000200970000751d */ /* 0x0041e60000010000 */
[----:B------:R-:W-:-:S13]  /*a400*/  ISETP.NE.AND P3, PT, R40, RZ, PT ;  /* 0x000000ff2800720c */ /* 0x000fda0003f65270 */
[----:B------:R-:W-:-:S05]  /*a410*/  @!P3 VIADD R40, R3, 0x348a0 ;  /* 0x000348a00328b836 */ /* 0x000fca0000000000 */
[----:B------:R-:W-:-:S04]  /*a420*/  @!P3 PRMT R40, RZ, 0x654, R40 ;  /* 0x00000654ff28b816 */ /* 0x000fc80000000028 */
[----:B------:R0:W-:Y:S01]  /*a430*/  @!P3 SYNCS.ARRIVE.TRANS64.RED.A1T0 RZ, [R40+URZ], RZ ;  /* 0x000000ff28ffb9a7 */ /* 0x0001e2000810043f */
[----:B------:R-:W-:Y:S05]  /*a440*/  @!P2 BRA `(.L_x_713) ;  /* 0x000000000004a947 */ /* 0x000fea0003800000 */
[----:B------:R-:W-:Y:S01]  /*a450*/  BPT.TRAP 0x1 ;  /* 0x000000040000795c */ /* 0x000fe20000300000 */
.L_x_713:
[----:B------:R-:W-:Y:S05]  /*a460*/  BSYNC B0 ;  /* 0x0000000000007941 */ /* 0x000fea0003800000 */
.L_x_712:
[----:B------:R-:W2:Y:S01]  /*a470*/  SYNCS.PHASECHK.TRANS64.TRYWAIT P4, [R3+URZ+0x348b0], R0 ;  /* 0x0348b000030075a7 */ /* 0x000ea2000808017f */
[----:B0-----:R-:W-:Y:S01]  /*a480*/  IMAD R40, R16, 0x4000, R32 ;  /* 0x0000400010287824 */ /* 0x001fe200078e0220 */
[----:B------:R-:W-:Y:S01]  /*a490*/  ULDC UR60, c[0x0][0x320] ;  /* 0x0000c800003c7ab9 */ /* 0x000fe20000000800 */
[----:B------:R-:W-:Y:S01]  /*a4a0*/  ULDC.64 UR40, c[0x0][0x328] ;  /* 0x0000ca0000287ab9 */ /* 0x000fe20000000a00 */
[----:B------:R-:W-:Y:S01]  /*a4b0*/  ULDC.64 UR38, c[0x0][0x318] ;  /* 0x0000c60000267ab9 */ /* 0x000fe20000000a00 */
[----:B------:R-:W-:Y:S01]  /*a4c0*/  BSSY B0, `(.L_x_714) ;  /* 0x0000004000007945 */ /* 0x000fe20003800000 */
[----:B------:R-:W-:Y:S01]  /*a4d0*/  ISETP.GE.AND P2, PT, R17, R4, PT ;  /* 0x000000041100720c */ /* 0x000fe20003f46270 */
[----:B------:R-:W-:Y:S02]  /*a4e0*/  IMAD.IADD R42, R124, 0x1, R40 ;  /* 0x000000017c2a7824 */ /* 0x000fe400078e0228 */
[----:B--2---:R-:W-:Y:S10]  /*a4f0*/  @!P4 BRA `(.L_x_715) ;  /* 0x000001680060c947 */ /* 0x004ff40003800000 */
.L_x_985:
[----:B------:R-:W-:Y:S05]  /*a500*/  BSYNC B0 ;  /* 0x0000000000007941 */ /* 0x000fea0003800000 */
.L_x_714:
[----:B------:R-:W-:Y:S01]  /*a510*/  BSSY B0, `(.L_x_716) ;  /* 0x0000019000007945 */ /* 0x000fe20003800000 */
[----:B01----:R-:W-:Y:S02]  /*a520*/  IMAD R0, R40, 0x2, R115 ;  /* 0x0000000228007824 */ /* 0x003fe400078e0273 */
[----:B------:R-:W-:-:S04]  /*a530*/  IMAD.WIDE R48, R24, 0x80, R118 ;  /* 0x0000008018307825 */ /* 0x000fc800078e0276 */
[----:B------:R-:W-:Y:S01]  /*a540*/  IMAD R52, R42, 0x2, R115 ;  /* 0x000000022a347824 */ /* 0x000fe200078e0273 */
[----:B------:R-:W-:Y:S06]  /*a550*/  @P2 BRA `(.L_x_717) ;  /* 0x0000000000502947 */ /* 0x000fec0003800000 */
[----:B------:R-:W-:Y:S01]  /*a560*/  IMAD R43, R49, UR40, RZ ;  /* 0x00000028312b7c24 */ /* 0x000fe2000f8e02ff */
[----:B------:R-:W-:Y:S01]  /*a570*/  ISETP.GE.AND P4, PT, R18, UR60, PT ;  /* 0x0000003c12007c0c */ /* 0x000fe2000bf86270 */
[----:B------:R-:W-:Y:S02]  /*a580*/  IMAD.MOV.U32 R40, RZ, RZ, R104 ;  /* 0x000000ffff287224 */ /* 0x000fe400078e0068 */
[----:B------:R-:W-:Y:S02]  /*a590*/  IMAD.MOV.U32 R41, RZ, RZ, R5 ;  /* 0x000000ffff297224 */ /* 0x000fe400078e0005 */
[C---:B------:R-:W-:Y:S02]  /*a5a0*/  IMAD R43, R48.reuse, UR41, R43 ;  /* 0x00000029302b7c24 */ /* 0x040fe4000f8e022b */
[----:B------:R-:W-:-:S04]  /*a5b0*/  IMAD.WIDE.U32 R40, R48, UR40, R40 ;  /* 0x0000002830287c25 */ /* 0x000fc8000f8e0028 */
[----:B------:R-:W-:Y:S01]  /*a5c0*/  IMAD.IADD R41, R41, 0x1, R43 ;  /* 0x0000000129297824 */ /* 0x000fe200078e022b */
[----:B------:R-:W-:-:S04]  /*a5d0*/  LEA R50, P2, R40, UR38, 0x1 ;  /* 0x0000002628327c11 */ /* 0x000fc8000f8408ff */
[----:B------:R-:W-:Y:S02]  /*a5e0*/  LEA.HI.X R51, R40, UR39, R41, 0x1, P2 ;  /* 0x0000002728337c11 */ /* 0x000fe400090f0c29 */
[----:B------:R-:W-:Y:S01]  /*a5f0*/  ISETP.GE.AND P2, PT, R101, UR60, PT ;  /* 0x0000003c65007c0c */ /* 0x000fe2000bf46270 */
[----:B------:R-:W0:-:S12]  /*a600*/  @!P4 LDS.128 R40, [R0] ;  /* 0x000000000028c984 */ /* 0x000e180000000c00 */
[----:B------:R-:W1:Y:S04]  /*a610*/  @!P2 LDS.128 R44, [R52] ;  /* 0x00000000342ca984 */ /* 0x000e680000000c00 */
[----:B0-----:R-:W-:Y:S01]  /*a620*/  @!P4 STG.E.128 desc[UR42][R50.64], R40 ;  /* 0x000000283200c986 */ /* 0x001fe2000c101d2a */
[----:B------:R-:W-:-:S03]  /*a630*/  ISETP.GE.AND P4, PT, R100, UR60, PT ;  /* 0x0000003c64007c0c */ /* 0x000fc6000bf86270 */
[----:B-1----:R-:W-:Y:S01]  /*a640*/  @!P2 STG.E.128 desc[UR42][R50.64+0x40], R44 ;  /* 0x0000402c3200a986 */ /* 0x002fe2000c101d2a */
[----:B------:R-:W-:-:S09]  /*a650*/  ISETP.GE.AND P2, PT, R99, UR60, PT ;  /* 0x0000003c63007c0c */ /* 0x000fd2000bf46270 */
[----:B------:R-:W0:Y:S04]  /*a660*/  @!P4 LDS.128 R40, [R0+0x4000] ;  /* 0x004000000028c984 */ /* 0x000e280000000c00 */
[----:B------:R-:W1:Y:S04]  /*a670*/  @!P2 LDS.128 R44, [R52+0x4000] ;  /* 0x00400000342ca984 */ /* 0x000e680000000c00 */
[----:B0-----:R0:W-:Y:S04]  /*a680*/  @!P4 STG.E.128 desc[UR42][R50.64+0x80], R40 ;  /* 0x000080283200c986 */ /* 0x0011e8000c101d2a */
[----:B-1----:R0:W-:Y:S02]  /*a690*/  @!P2 STG.E.128 desc[UR42][R50.64+0xc0], R44 ;  /* 0x0000c02c3200a986 */ /* 0x0021e4000c101d2a */
.L_x_717:
[----:B------:R-:W-:Y:S05]  /*a6a0*/  BSYNC B0 ;  /* 0x0000000000007941 */ /* 0x000fea0003800000 */
.L_x_716:
[----:B------:R-:W-:Y:S01]  /*a6b0*/  ISETP.GE.AND P2, PT, R205, R4, PT ;  /* 0x00000004cd00720c */ /* 0x000fe20003f46270 */
[----:B------:R-:W-:-:S12]  /*a6c0*/  BSSY B0, `(.L_x_718) ;  /* 0x0000017000007945 */ /* 0x000fd80003800000 */
[----:B------:R-:W-:Y:S05]  /*a6d0*/  @P2 BRA `(.L_x_719) ;  /* 0x0000000000542947 */ /* 0x000fea0003800000 */
[----:B0-----:R-:W-:Y:S01]  /*a6e0*/  IADD3 R43, P2, R48, 0x40, RZ ;  /* 0x00000040302b7810 */ /* 0x001fe20007f5e0ff */
[----:B------:R-:W-:Y:S01]  /*a6f0*/  IMAD.MOV.U32 R4, RZ, RZ, R104 ;  /* 0x000000ffff047224 */ /* 0x000fe200078e0068 */
[----:B------:R-:W-:-:S03]  /*a700*/  ISETP.GE.AND P4, PT, R18, UR60, PT ;  /* 0x0000003c12007c0c */ /* 0x000fc6000bf86270 */
[----:B------:R-:W-:Y:S02]  /*a710*/  IMAD.X R48, RZ, RZ, R49, P2 ;  /* 0x000000ffff307224 */ /* 0x000fe400010e0631 */
[----:B------:R-:W-:-:S04]  /*a720*/  IMAD.WIDE.U32 R40, R43, UR40, R4 ;  /* 0x000000282b287c25 */ /* 0x000fc8000f8e0004 */
[----:B------:R-:W-:-:S04]  /*a730*/  IMAD R48, R48, UR40, RZ ;  /* 0x0000002830307c24 */ /* 0x000fc8000f8e02ff */
[----:B------:R-:W-:Y:S01]  /*a740*/  IMAD R43, R43, UR41, R48 ;  /* 0x000000292b2b7c24 */ /* 0x000fe2000f8e0230 */
[----:B------:R-:W-:-:S03]  /*a750*/  LEA R48, P2, R40, UR38, 0x1 ;  /* 0x0000002628307c11 */ /* 0x000fc6000f8408ff */
[----:B------:R-:W-:-:S05]  /*a760*/  IMAD.IADD R41, R41, 0x1, R43 ;  /* 0x0000000129297824 */ /* 0x000fca00078e022b */
[----:B------:R-:W-:Y:S02]  /*a770*/  LEA.HI.X R49, R40, UR39, R41, 0x1, P2 ;  /* 0x0000002728317c11 */ /* 0x000fe400090f0c29 */
[----:B------:R-:W-:Y:S01]  /*a780*/  ISETP.GE.AND P2, PT, R100, UR60, PT ;  /* 0x0000003c64007c0c */ /* 0x000fe2000bf46270 */
[----:B------:R-:W0:-:S12]  /*a790*/  @!P4 LDS.128 R40, [R0+0x2000] ;  /* 0x002000000028c984 */ /* 0x000e180000000c00 */
[----:B------:R-:W1:Y:S04]  /*a7a0*/  @!P2 LDS.128 R44, [R0+0x6000] ;  /* 0x00600000002ca984 */ /* 0x000e680000000c00 */
        /* <DEDUP_REMOVED lines=8> */
.L_x_719:
[----:B------:R-:W-:Y:S05]  /*a830*/  BSYNC B0 ;  /* 0x0000000000007941 */ /* 0x000fea0003800000 */
.L_x_718:
[----:B------:R-:W3:Y:S01]  /*a840*/  LDL R0, [R1+0x8] ;  /* 0x0000080001007983 */ /* 0x000ee20000100800 */
[----:B------:R-:W-:Y:S01]  /*a850*/  @!P3 VIADD R3, R3, 0x348c0 ;  /* 0x000348c00303b836 */ /* 0x000fe20000000000 */
[----:B------:R-:W-:Y:S01]  /*a860*/  PLOP3.LUT P2, PT, PT, PT, PT, 0x8, 0x0 ;  /* 0x000000000000781c */ /* 0x000fe20003f4e170 */
[----:B------:R-:W-:Y:S01]  /*a870*/  VIADD R16, R16, 0x1 ;  /* 0x0000000110107836 */ /* 0x000fe20000000000 */
[----:B------:R-:W-:Y:S01]  /*a880*/  @!PT LDS RZ, [RZ] ;  /* 0x00000000fffff984 */ /* 0x000fe20000000800 */
[----:B------:R-:W-:Y:S01]  /*a890*/  @!PT LDS RZ, [RZ] ;  /* 0x00000000fffff984 */ /* 0x000fe20000000800 */
[----:B------:R-:W-:Y:S01]  /*a8a0*/  @!PT LDS RZ, [RZ] ;  /* 0x00000000fffff984 */ /* 0x000fe20000000800 */
[----:B------:R-:W-:Y:S01]  /*a8b0*/  @!PT LDS RZ, [RZ] ;  /* 0x00000000fffff984 */ /* 0x000fe20000000800 */
[----:B------:R1:W-:Y:S06]  /*a8c0*/  MEMBAR.ALL.CTA ;  /* 0x0000000000007992 */ /* 0x0003ec0000008000 */
[----:B-1----:R-:W1:Y:S01]  /*a8d0*/  FENCE.VIEW.ASYNC.S ;  /* 0x00000000000073c6 */ /* 0x002e620000000000 */
[----:B------:R-:W-:Y:S01]  /*a8e0*/  @!P3 PRMT R3, RZ, 0x654, R3 ;  /* 0x00000654ff03b816 */ /* 0x000fe20000000003 */
[----:B-1----:R1:W-:Y:S06]  /*a8f0*/  BAR.SYNC.DEFER_BLOCKING R151, 0x80 ;  /* 0x000200970000751d */ /* 0x0023ec0000010000 */
[----:B------:R4:W-:Y:S01]  /*a900*/  @!P3 SYNCS.ARRIVE.TRANS64.RED.A1T0 RZ, [R3+URZ], RZ ;  /* 0x000000ff03ffb9a7 */ /* 0x0009e2000810043f */
[----:B------:R-:W-:-:S04]  /*a910*/  ISETP.NE.AND P3, PT, R16, 0x2, PT ;  /* 0x000000021000780c */ /* 0x000fc80003f65270 */
[----:B------:R-:W-:Y:S02]  /*a920*/  SEL R16, R16, RZ, P3 ;  /* 0x000000ff10107207 */ /* 0x000fe40001800000 */
[----:B----4-:R-:W-:-:S04]  /*a930*/  SEL R3, RZ, 0x1, P3 ;  /* 0x00000001ff037807 */ /* 0x010fc80001800000 */
[----:B------:R-:W-:Y:S02]  /*a940*/  LOP3.LUT R184, R184, R3, RZ, 0x3c, !PT ;  /* 0x00000003b8b87212 */ /* 0x000fe400078e3cff */
[----:B---3--:R-:W-:-:S13]  /*a950*/  LOP3.LUT P4, RZ, R0, 0x2, RZ, 0xc0, !PT ;  /* 0x0000000200ff7812 */ /* 0x008fda000788c0ff */
[----:B-1----:R-:W-:Y:S05]  /*a960*/  @P4 BRA `(.L_x_720) ;  /* 0xffffff7c009c4947 */ /* 0x002fea000383ffff */
.L_x_616:
[----:B------:R-:W-:Y:S01]  /*a970*/  BSSY B0, `(.L_x_721) ;  /* 0x000002a000007945 */ /* 0x000fe20003800000 */
[----:B------:R-:W-:Y:S01]  /*a980*/  ISETP.GE.AND P1, PT, R150, 0x1, PT ;  /* 0x000000019600780c */ /* 0x000fe20003f26270 */
[----:B------:R-:W-:Y:S01]  /*a990*/  IMAD.MOV.U32 R3, RZ, RZ, RZ ;  /* 0x000000ffff037224 */ /* 0x000fe200078e00ff */
[----:B------:R-:W-:Y:S01]  /*a9a0*/  PLOP3.LUT P0, PT, PT, PT, PT, 0x80, 0x0 ;  /* 0x000000000000781c */ /* 0x000fe20003f0f070 */
[----:B------:R-:W-:Y:S01]  /*a9b0*/  IMAD.MOV.U32 R0, RZ, RZ, RZ ;  /* 0x000000ffff007224 */ /* 0x000fe200078e00ff */
        /* <DEDUP_REMOVED lines=19> */
[----:B0-----:R-:W-:Y:S02]  /*aaf0*/  CS2R R50, SRZ ;  /* 0x0000000000327805 */ /* 0x001fe4000001ff00 */
[----:B--2---:R-:W-:Y:S02]  /*ab00*/  CS2R R48, SRZ ;  /* 0x0000000000307805 */ /* 0x004fe4000001ff00 */
[----:B------:R-:W-:-:S02]  /*ab10*/  CS2R R46, SRZ ;  /* 0x00000000002e7805 */ /* 0x000fc4000001ff00 */
[----:B------:R-:W-:Y:S02]  /*ab20*/  CS2R R44, SRZ ;  /* 0x00000000002c7805 */ /* 0x000fe4000001ff00 */
[----:B------:R-:W-:Y:S02]  /*ab30*/  CS2R R42, SRZ ;  /* 0x00000000002a7805 */ /* 0x000fe4000001ff00 */
[----:B------:R-:W-:Y:S02]  /*ab40*/  CS2R R40, SRZ ;  /* 0x0000000000287805 */ /* 0x000fe4000001ff00 */
[----:B------:R-:W-:Y:S01]  /*ab50*/  CS2R R36, SRZ ;  /* 0x0000000000247805 */ /* 0x000fe2000001ff00 */
[----:B------:R-:W-:Y:S01]  /*ab60*/  IMAD.MOV.U32 R91, RZ, RZ, RZ ;  /* 0x000000ffff5b7224 */ /* 0x000fe200078e00ff */
[----:B------:R-:W-:Y:S01]  /*ab70*/  CS2R R32, SRZ ;  /* 0x0000000000207805 */ /* 0x000fe2000001ff00 */
[----:B------:R-:W-:Y:S01]  /*ab80*/  IMAD.MOV.U32 R88, RZ, RZ, RZ ;  /* 0x000000ffff587224 */ /* 0x000fe200078e00ff */
[----:B------:R-:W-:Y:S01]  /*ab90*/  MOV R26, RZ ;  /* 0x000000ff001a7202 */ /* 0x000fe20000000f00 */
[----:B------:R-:W-:Y:S01]  /*aba0*/  IMAD.MOV.U32 R93, RZ, RZ, RZ ;  /* 0x000000ffff5d7224 */ /* 0x000fe200078e00ff */
[----:B------:R-:W-:Y:S01]  /*abb0*/  CS2R R10, SRZ ;  /* 0x00000000000a7805 */ /* 0x000fe2000001ff00 */
[----:B------:R-:W-:-:S02]  /*abc0*/  IMAD.MOV.U32 R28, RZ, RZ, RZ ;  /* 0x000000ffff1c7224 */ /* 0x000fc400078e00ff */
[----:B------:R-:W-:Y:S01]  /*abd0*/  IMAD.MOV.U32 R95, RZ, RZ, RZ ;  /* 0x000000ffff5f7224 */ /* 0x000fe200078e00ff */
[----:B------:R-:W-:Y:S06]  /*abe0*/  @P2 BRA `(.L_x_722) ;  /* 0x0000000000082947 */ /* 0x000fec0003800000 */
[----:B------:R-:W0:Y:S02]  /*abf0*/  FENCE.VIEW.ASYNC.G ;  /* 0x00000000000073c6 */ /* 0x000e240000000100 */
[----:B0-----:R-:W-:Y:S06]  /*ac00*/  BAR.ARV 0xc, 0x180 ;  /* 0x0306000000007b1d */ /* 0x001fec0000002000 */
.L_x_722:
[----:B------:R-:W-:Y:S05]  /*ac10*/  BSYNC B0 ;  /* 0x0000000000007941 */ /* 0x000fea0003800000 */
.L_x_721:
[----:B------:R-:W-:Y:S02]  /*ac20*/  IMAD.MOV.U32 R89, RZ, RZ, RZ ;  /* 0x000000ffff597224 */ /* 0x000fe400078e00ff */
[----:B------:R-:W-:Y:S01]  /*ac30*/  IMAD.MOV.U32 R24, RZ, RZ, RZ ;  /* 0x000000ffff187224 */ /* 0x000fe200078e00ff */
[----:B------:R-:W-:Y:S06]  /*ac40*/  @!P1 BRA `(.L_x_723) ;  /* 0x000000c800589947 */ /* 0x000fec0003800000 */
[----:B------:R-:W0:Y:S02]  /*ac50*/  SHFL.IDX PT, R0, R231, RZ, 0x1f ;  /* 0x00001fffe7007589 */ /* 0x000e2400000e0000 */
[----:B0-----:R-:W-:-:S04]  /*ac60*/  LEA.HI R3, R0, R0, RZ, 0x1 ;  /* 0x0000000000037211 */ /* 0x001fc800078f08ff */
[----:B------:R-:W-:-:S05]  /*ac70*/  LOP3.LUT R3, R3, 0x1e, RZ, 0xc0, !PT ;  /* 0x0000001e03037812 */ /* 0x000fca00078ec0ff */
[----:B------:R-:W-:Y:S02]  /*ac80*/  IMAD.IADD R3, R0, 0x1, -R3 ;  /* 0x0000000100037824 */ /* 0x000fe400078e0a03 */
[----:B------:R-:W-:-:S03]  /*ac90*/  IMAD.U32 R0, RZ, RZ, UR61 ;  /* 0x0000003dff007e24 */ /* 0x000fc6000f8e00ff */
[----:B------:R-:W-:Y:S02]  /*aca0*/  LEA R3, R3, UR61, 0xd ;  /* 0x0000003d03037c11 */ /* 0x000fe4000f8e68ff */
[----:B------:R-:W-:Y:S02]  /*acb0*/  LOP3.LUT P0, RZ, R0, 0x3ff, RZ, 0xc0, !PT ;  /* 0x000003ff00ff7812 */ /* 0x000fe4000780c0ff */
[----:B------:R-:W-:Y:S02]  /*acc0*/  SHF.R.U32.HI R3, RZ, 0x4, R3 ;  /* 0x00000004ff037819 */ /* 0x000fe40000011603 */
[----:B------:R-:W-:Y:S02]  /*acd0*/  P2R R24, PR, RZ, 0x1 ;  /* 0x00000001ff187803 */ /* 0x000fe40000000000 */
[----:B------:R-:W-:-:S07]  /*ace0*/  LOP3.LUT R36, R3, 0x3fff, RZ, 0xc0, !PT ;  /* 0x00003fff03247812 */ /* 0x000fce00078ec0ff */
        /* <DEDUP_REMOVED lines=17> */
.L_x_724:
[----:B------:R-:W-:Y:S02]  /*ae00*/  ULDC UR4, c[0x0][0x3f4] ;  /* 0x0000fd0000047ab9 */ /* 0x000fe40000000800 */
[----:B------:R-:W-:-:S13]  /*ae10*/  ISETP.LT.AND P0, PT, RZ, UR4, PT ;  /* 0x00000004ff007c0c */ /* 0x000fda000bf01270 */
[----:B------:R-:W-:Y:S05]  /*ae20*/  @P0 BRA `(.L_x_725) ;  /* 0x00000000003c0947 */ /* 0x000fea0003800000 */
[----:B------:R-:W-:-:S04]  /*ae30*/  LEA.HI R0, R204, R204, RZ, 0x1 ;  /* 0x000000cccc007211 */ /* 0x000fc800078f08ff */
[----:B------:R-:W-:-:S05]  /*ae40*/  LOP3.LUT R3, R0, 0xfffffffe, RZ, 0xc0, !PT ;  /* 0xfffffffe00037812 */ /* 0x000fca00078ec0ff */
[----:B------:R-:W-:-:S05]  /*ae50*/  IMAD.IADD R3, R204, 0x1, -R3 ;  /* 0x00000001cc037824 */ /* 0x000fca00078e0a03 */
[----:B------:R-:W-:-:S04]  /*ae60*/  SHF.L.U32 R3, R3, 0x1f, RZ ;  /* 0x0000001f03037819 */ /* 0x000fc800000006ff */
[----:B------:R0:W1:Y:S03]  /*ae70*/  SYNCS.PHASECHK.TRANS64.TRYWAIT P0, [R2+URZ+0x34800], R3 ;  /* 0x03480003020075a7 */ /* 0x000066000800017f */
[----:B-1----:R-:W-:Y:S05]  /*ae80*/  @!P0 NANOSLEEP.SYNCS 0x989680 ;  /* 0x009896800000895d */ /* 0x002fea0003900000 */
[----:B------:R-:W1:Y:S01]  /*ae90*/  @!P0 SYNCS.PHASECHK.TRANS64 P0, [R2+URZ+0x34800], R3 ;  /* 0x03480003020085a7 */ /* 0x000e62000800007f */
[----:B------:R-:W-:Y:S04]  /*aea0*/  BSSY B0, `(.L_x_726) ;  /* 0x0000006000007945 */ /* 0x000fe80003800000 */
[----:B-1----:R-:W-:Y:S05]  /*aeb0*/  @P0 BRA `(.L_x_727) ;  /* 0x0000000000100947 */ /* 0x002fea0003800000 */
.L_x_728:
[----:B-1----:R1:W2:Y:S02]  /*aec0*/  SYNCS.PHASECHK.TRANS64.TRYWAIT P0, [R2+URZ+0x34800], R3 ;  /* 0x03480003020075a7 */ /* 0x0022a4000800017f */
[----:B--2---:R-:W-:Y:S05]  /*aed0*/  @!P0 NANOSLEEP.SYNCS 0x989680 ;  /* 0x009896800000895d */ /* 0x004fea0003900000 */
[----:B------:R-:W2:Y:S02]  /*aee0*/  @!P0 SYNCS.PHASECHK.TRANS64 P0, [R2+URZ+0x34800], R3 ;  /* 0x03480003020085a7 */ /* 0x000ea4000800007f */
[----:B--2---:R-:W-:Y:S05]  /*aef0*/  @!P0 BRA `(.L_x_728) ;  /* 0xfffffffc00f08947 */ /* 0x004fea000383ffff */
.L_x_727:
[----:B------:R-:W-:Y:S05]  /*af00*/  BSYNC B0 ;  /* 0x0000000000007941 */ /* 0x000fea0003800000 */
.L_x_726:
[----:B------:R-:W-:Y:S05]  /*af10*/  BRA `(.L_x_729) ;  /* 0x0000005800487947 */ /* 0x000fea0003800000 */
.L_x_725:
[----:B-----5:R-:W-:Y:S01]  /*af20*/  SHF.R.S32.HI R0, RZ, 0x1f, R144 ;  /* 0x0000001fff007819 */ /* 0x020fe20000011490 */
[----:B------:R-:W-:Y:S01]  /*af30*/  ULDC.64 UR4, c[0x0][0x3f8] ;  /* 0x0000fe0000047ab9 */ /* 0x000fe20000000a00 */
[----:B------:R-:W-:Y:S01]  /*af40*/  ULDC.64 UR6, c[0x0][0x408] ;  /* 0x0001020000067ab9 */ /* 0x000fe20000000a00 */
[----:B------:R-:W-:Y:S01]  /*af50*/  ISETP.NE.AND P2, PT, R24, RZ, PT ;  /* 0x000000ff1800720c */ /* 0x000fe20003f45270 */
[----:B------:R-:W-:-:S04]  /*af60*/  IMAD.WIDE.U32 R4, R144, UR4, RZ ;  /* 0x0000000490047c25 */ /* 0x000fc8000f8e00ff */
[C---:B------:R-:W-:Y:S02]  /*af70*/  IMAD R3, R0.reuse, UR4, RZ ;  /* 0x0000000400037c24 */ /* 0x040fe4000f8e02ff */
[----:B------:R-:W-:Y:S02]  /*af80*/  IMAD R9, R0, UR6, RZ ;  /* 0x0000000600097c24 */ /* 0x000fe4000f8e02ff */
[C---:B------:R-:W-:Y:S01]  /*af90*/  IMAD R3, R144.reuse, UR5, R3 ;  /* 0x0000000590037c24 */ /* 0x040fe2000f8e0203 */
[----:B------:R-:W-:Y:S01]  /*afa0*/  ULDC.64 UR4, c[0x0][0x3e8] ;  /* 0x0000fa0000047ab9 */ /* 0x000fe20000000a00 */
[----:B------:R-:W-:Y:S01]  /*afb0*/  IMAD.WIDE.U32 R6, R144, UR6, RZ ;  /* 0x0000000690067c25 */ /* 0x000fe2000f8e00ff */
[----:B------:R-:W-:-:S03]  /*afc0*/  LEA R24, P0, R4, UR4, 0x1 ;  /* 0x0000000404187c11 */ /* 0x000fc6000f8008ff */
[----:B------:R-:W-:Y:S01]  /*afd0*/  IMAD R9, R144, UR7, R9 ;  /* 0x0000000790097c24 */ /* 0x000fe2000f8e0209 */
[----:B------:R-:W-:Y:S01]  /*afe0*/  ULDC.64 UR6, c[0x0][0x400] ;  /* 0x0001000000067ab9 */ /* 0x000fe20000000a00 */
[----:B------:R-:W-:Y:S01]  /*aff0*/  IMAD.IADD R25, R3, 0x1, R5 ;  /* 0x0000000103197824 */ /* 0x000fe200078e0205 */
[----:B------:R-:W-:Y:S01]  /*b000*/  LEA R26, P1, R6, UR6, 0x1 ;  /* 0x00000006061a7c11 */ /* 0x000fe2000f8208ff */
[----:B------:R-:W-:-:S03]  /*b010*/  IMAD.IADD R27, R9, 0x1, R7 ;  /* 0x00000001091b7824 */ /* 0x000fc600078e0207 */
[----:B------:R-:W-:Y:S02]  /*b020*/  LEA.HI.X R25, R4, UR5, R25, 0x1, P0 ;  /* 0x0000000504197c11 */ /* 0x000fe400080f0c19 */
[----:B------:R-:W-:Y:S01]  /*b030*/  LEA.HI.X R27, R6, UR7, R27, 0x1, P1 ;  /* 0x00000007061b7c11 */ /* 0x000fe200088f0c1b */
[----:B------:R-:W-:Y:S06]  /*b040*/  @!P2 BRA `(.L_x_730) ;  /* 0x000000000040a947 */ /* 0x000fec0003800000 */
        /* <DEDUP_REMOVED lines=16> */
.L_x_730:
[----:B------:R-:W-:Y:S01]  /*b150*/  ULDC.U8 UR4, c[0x0][0x410] ;  /* 0x0001040000047ab9 */ /* 0x000fe20000000000 */
[----:B------:R-:W-:Y:S01]  /*b160*/  BSSY B0, `(.L_x_731) ;  /* 0x0000565000007945 */ /* 0x000fe20003800000 */
[----:B------:R-:W-:Y:S01]  /*b170*/  ISETP.NE.AND P0, PT, RZ, UR4, PT ;  /* 0x00000004ff007c0c */ /* 0x000fe2000bf05270 */
[----:B------:R-:W-:-:S12]  /*b180*/  IMAD R6, R125, 0x80, R17 ;  /* 0x000000807d067824 */ /* 0x000fd800078e0211 */
[----:B------:R-:W-:Y:S05]  /*b190*/  @!P0 BRA `(.L_x_732) ;  /* 0x0000002800a08947 */ /* 0x000fea0003800000 */
[----:B------:R-:W-:-:S03]  /*b1a0*/  UMOV UR4, 0xffffffff ;  /* 0xffffffff00047882 */ /* 0x000fc60000000000 */
[----:B------:R-:W-:Y:S05]  /*b1b0*/  BRA.DIV UR4, `(.L_x_733) ;  /* 0x0000015e04447947 */ /* 0x000fea000b800000 */
[----:B------:R0:W1:Y:S04]  /*b1c0*/  SHFL.IDX PT, R0, R25, RZ, 0x1c1f ;  /* 0x001c1fff19007589 */ /* 0x00006800000e0000 */
[----:B------:R0:W2:Y:S04]  /*b1d0*/  SHFL.IDX PT, R3, R24, RZ, 0x1c1f ;  /* 0x001c1fff18037589 */ /* 0x0000a800000e0000 */
[----:B------:R0:W3:Y:S04]  /*b1e0*/  SHFL.IDX PT, R4, R27, RZ, 0x1c1f ;  /* 0x001c1fff1b047589 */ /* 0x0000e800000e0000 */
[----:B------:R0:W4:Y:S02]  /*b1f0*/  SHFL.IDX PT, R5, R26, RZ, 0x1c1f ;  /* 0x001c1fff1a057589 */ /* 0x00012400000e0000 */
.L_x_991:
[----:B------:R-:W-:Y:S01]  /*b200*/  ULDC UR4, c[0x0][0x448] ;  /* 0x0001120000047ab9 */ /* 0x000fe20000000800 */
[----:B------:R-:W-:Y:S01]  /*b210*/  LOP3.LUT R8, R191, 0x18, R18, 0xf8, !PT ;  /* 0x00000018bf087812 */ /* 0x000fe200078ef812 */
[----:B------:R-:W-:Y:S01]  /*b220*/  IMAD R37, R149, UR4, RZ ;  /* 0x0000000495257c24 */ /* 0x000fe2000f8e02ff */
[----:B------:R-:W-:Y:S01]  /*b230*/  BSSY B1, `(.L_x_734) ;  /* 0x000004f000017945 */ /* 0x000fe20003800000 */
[----:B------:R-:W-:Y:S02]  /*b240*/  LOP3.LUT P0, RZ, R213, 0x4, RZ, 0xc0, !PT ;  /* 0x00000004d5ff7812 */ /* 0x000fe4000780c0ff */
[----:B0-----:R-:W-:Y:S02]  /*b250*/  CS2R R24, SRZ ;  /* 0x0000000000187805 */ /* 0x001fe4000001ff00 */
[----:B------:R-:W-:Y:S02]  /*b260*/  LOP3.LUT R9, R8, R193, RZ, 0x3c, !PT ;  /* 0x000000c108097212 */ /* 0x000fe400078e3cff */
[----:B------:R-:W-:-:S02]  /*b270*/  CS2R R12, SRZ ;  /* 0x00000000000c7805 */ /* 0x000fc4000001ff00 */
[----:B------:R-:W-:Y:S01]  /*b280*/  ISETP.GE.AND P1, PT, R6, R37, PT ;  /* 0x000000250600720c */ /* 0x000fe20003f26270 */
[----:B------:R-:W-:Y:S01]  /*b290*/  IMAD R37, R125, -0x80, R37 ;  /* 0xffffff807d257824 */ /* 0x000fe200078e0225 */
[----:B------:R-:W-:Y:S01]  /*b2a0*/  CS2R R6, SRZ ;  /* 0x0000000000067805 */ /* 0x000fe2000001ff00 */
[----:B------:R-:W-:Y:S01]  /*b2b0*/  IMAD R9, R192, 0x200, R9 ;  /* 0x00000200c0097824 */ /* 0x000fe200078e0209 */
[----:B------:R-:W-:Y:S02]  /*b2c0*/  CS2R R14, SRZ ;  /* 0x00000000000e7805 */ /* 0x000fe4000001ff00 */
[----:B------:R-:W-:Y:S02]  /*b2d0*/  CS2R R20, SRZ ;  /* 0x0000000000147805 */ /* 0x000fe4000001ff00 */
[----:B------:R-:W-:Y:S01]  /*b2e0*/  CS2R R10, SRZ ;  /* 0x00000000000a7805 */ /* 0x000fe2000001ff00 */
[----:B------:R-:W-:Y:S01]  /*b2f0*/  IMAD R9, R9, 0x2, R2 ;  /* 0x0000000209097824 */ /* 0x000fe200078e0202 */
[----:B------:R-:W-:-:S02]  /*b300*/  CS2R R30, SRZ ;  /* 0x00000000001e7805 */ /* 0x000fc4000001ff00 */
[----:B------:R-:W-:Y:S02]  /*b310*/  CS2R R32, SRZ ;  /* 0x0000000000207805 */ /* 0x000fe4000001ff00 */
[----:B------:R-:W-:Y:S02]  /*b320*/  CS2R R34, SRZ ;  /* 0x0000000000227805 */ /* 0x000fe4000001ff00 */
[----:B------:R-:W-:Y:S02]  /*b330*/  CS2R R38, SRZ ;  /* 0x0000000000267805 */ /* 0x000fe4000001ff00 */
[----:B------:R-:W-:Y:S01]  /*b340*/  CS2R R28, SRZ ;  /* 0x00000000001c7805 */ /* 0x000fe2000001ff00 */
[C---:B------:R-:W-:Y:S01]  /*b350*/  VIADD R52, R9.reuse, 0x10400 ;  /* 0x0001040009347836 */ /* 0x040fe20000000000 */
[----:B------:R-:W-:Y:S01]  /*b360*/  CS2R R26, SRZ ;  /* 0x00000000001a7805 */ /* 0x000fe2000001ff00 */
[----:B------:R-:W-:Y:S01]  /*b370*/  VIADD R8, R9, 0x10440 ;  /* 0x0001044009087836 */ /* 0x000fe20000000000 */
[----:B------:R-:W-:Y:S06]  /*b380*/  @P1 BRA `(.L_x_735) ;  /* 0x0000000000e41947 */ /* 0x000fec0003800000 */
[----:B------:R-:W-:Y:S01]  /*b390*/  ULDC UR4, c[0x0][0x3f4] ;  /* 0x0000fd0000047ab9 */ /* 0x000fe20000000800 */
[----:B------:R-:W-:Y:S02]  /*b3a0*/  CS2R R30, SRZ ;  /* 0x00000000001e7805 */ /* 0x000fe4000001ff00 */
[----:B------:R-:W-:Y:S02]  /*b3b0*/  ISETP.GE.AND P2, PT, R22, UR4, PT ;  /* 0x0000000416007c0c */ /* 0x000fe4000bf46270 */
[----:B------:R-:W-:Y:S02]  /*b3c0*/  CS2R R6, SRZ ;  /* 0x0000000000067805 */ /* 0x000fe4000001ff00 */
[----:B------:R-:W-:Y:S02]  /*b3d0*/  ISETP.GE.AND P3, PT, R187, UR4, PT ;  /* 0x00000004bb007c0c */ /* 0x000fe4000bf66270 */
[----:B------:R-:W-:Y:S02]  /*b3e0*/  CS2R R32, SRZ ;  /* 0x0000000000207805 */ /* 0x000fe4000001ff00 */
[----:B------:R-:W-:-:S05]  /*b3f0*/  ISETP.GE.AND P4, PT, R186, UR4, PT ;  /* 0x00000004ba007c0c */ /* 0x000fca000bf86270 */
[----:B-1----:R-:W-:Y:S01]  /*b400*/  @!P2 MOV R11, R0 ;  /* 0x00000000000ba202 */ /* 0x002fe20000000f00 */
[----:B--2---:R-:W-:-:S03]  /*b410*/  @!P2 IMAD.MOV.U32 R10, RZ, RZ, R3 ;  /* 0x000000ffff0aa224 */ /* 0x004fc600078e0003 */
[----:B------:R-:W-:Y:S01]  /*b420*/  @!P3 IADD3 R14, P1, R3, R216, RZ ;  /* 0x000000d8030eb210 */ /* 0x000fe20007f3e0ff */
[----:B----4-:R-:W-:Y:S02]  /*b430*/  @!P2 IMAD.MOV.U32 R12, RZ, RZ, R5 ;  /* 0x000000ffff0ca224 */ /* 0x010fe400078e0005 */
[----:B---3--:R-:W-:Y:S02]  /*b440*/  @!P2 IMAD.MOV.U32 R13, RZ, RZ, R4 ;  /* 0x000000ffff0da224 */ /* 0x008fe400078e0004 */
[----:B------:R-:W-:-:S04]  /*b450*/  @!P2 IMAD.WIDE R10, R22, 0x2, R10 ;  /* 0x00000002160aa825 */ /* 0x000fc800078e020a */
[----:B------:R-:W-:Y:S01]  /*b460*/  @!P2 IMAD.WIDE R12, R22, 0x2, R12 ;  /* 0x00000002160ca825 */ /* 0x000fe200078e020c */
[----:B------:R-:W5:Y:S03]  /*b470*/  @!P2 LD.E.64 R30, desc[UR42][R10.64] ;  /* 0x0000002a0a1ea980 */ /* 0x000f66000c101b00 */
[----:B------:R-:W-:Y:S01]  /*b480*/  @!P3 IMAD.X R15, R0, 0x1, R215, P1 ;  /* 0x00000001000fb824 */ /* 0x000fe200008e06d7 */
[----:B------:R0:W5:Y:S01]  /*b490*/  @!P2 LD.E.64 R6, desc[UR42][R12.64] ;  /* 0x0000002a0c06a980 */ /* 0x000162000c101b00 */
[----:B------:R-:W-:Y:S02]  /*b4a0*/  @!P3 IADD3 R20, P1, R5, R216, RZ ;  /* 0x000000d80514b210 */ /* 0x000fe40007f3e0ff */
[----:B------:R-:W-:Y:S02]  /*b4b0*/  ISETP.GE.AND P2, PT, R189, UR4, PT ;  /* 0x00000004bd007c0c */ /* 0x000fe4000bf46270 */
[----:B------:R-:W-:-:S02]  /*b4c0*/  CS2R R24, SRZ ;  /* 0x0000000000187805 */ /* 0x000fc4000001ff00 */
[-C--:B------:R-:W-:Y:S02]  /*b4d0*/  @!P4 IADD3 R26, P5, R3, R218.reuse, RZ ;  /* 0x000000da031ac210 */ /* 0x080fe40007fbe0ff */
[----:B------:R-:W-:Y:S01]  /*b4e0*/  @!P4 IADD3 R40, P6, R5, R218, RZ ;  /* 0x000000da0528c210 */ /* 0x000fe20007fde0ff */
[----:B------:R-:W-:Y:S01]  /*b4f0*/  @!P3 IMAD.X R21, R4, 0x1, R215, P1 ;  /* 0x000000010415b824 */ /* 0x000fe200008e06d7 */
[----:B------:R-:W-:Y:S02]  /*b500*/  CS2R R34, SRZ ;  /* 0x0000000000227805 */ /* 0x000fe4000001ff00 */
[----:B0-----:R-:W-:Y:S01]  /*b510*/  CS2R R12, SRZ ;  /* 0x00000000000c7805 */ /* 0x001fe2000001ff00 */
[--C-:B------:R-:W-:Y:S01]  /*b520*/  @!P4 IMAD.X R27, R0, 0x1, R217.reuse, P5 ;  /* 0x00000001001bc824 */ /* 0x100fe200028e06d9 */
[----:B------:R0:W5:Y:S01]  /*b530*/  @!P3 LD.E.64 R32, desc[UR42][R14.64] ;  /* 0x0000002a0e20b980 */ /* 0x000162000c101b00 */
[----:B------:R-:W-:Y:S01]  /*b540*/  @!P4 IMAD.X R41, R4, 0x1, R217, P6 ;  /* 0x000000010429c824 */ /* 0x000fe200030e06d9 */
[----:B------:R-:W-:-:S02]  /*b550*/  ISETP.GE.AND P1, PT, R188, UR4, PT ;  /* 0x00000004bc007c0c */ /* 0x000fc4000bf26270 */
[----:B------:R-:W5:Y:S01]  /*b560*/  @!P3 LD.E.64 R24, desc[UR42][R20.64] ;  /* 0x0000002a1418b980 */ /* 0x000f62000c101b00 */
[----:B------:R-:W-:Y:S02]  /*b570*/  ISETP.GE.AND P3, PT, R190, UR4, PT ;  /* 0x00000004be007c0c */ /* 0x000fe4000bf66270 */
[-C--:B------:R-:W-:Y:S01]  /*b580*/  @!P2 IADD3 R44, P5, R5, R220.reuse, RZ ;  /* 0x000000dc052ca210 */ /* 0x080fe20007fbe0ff */
[----:B------:R-:W5:Y:S04]  /*b590*/  @!P4 LD.E.64 R34, desc[UR42][R26.64] ;  /* 0x0000002a1a22c980 */ /* 0x000f68000c101b00 */
[----:B------:R1:W5:Y:S01]  /*b5a0*/  @!P4 LD.E.64 R12, desc[UR42][R40.64] ;  /* 0x0000002a280cc980 */ /* 0x000362000c101b00 */
[----:B------:R-:W-:Y:S02]  /*b5b0*/  @!P2 IADD3 R42, P4, R3, R220, RZ ;  /* 0x000000dc032aa210 */ /* 0x000fe40007f9e0ff */
[----:B------:R-:W-:-:S02]  /*b5c0*/  CS2R R38, SRZ ;  /* 0x0000000000267805 */ /* 0x000fc4000001ff00 */
[----:B0-----:R-:W-:Y:S01]  /*b5d0*/  CS2R R14, SRZ ;  /* 0x00000000000e7805 */ /* 0x001fe2000001ff00 */
[--C-:B------:R-:W-:Y:S02]  /*b5e0*/  @!P2 IMAD.X R45, R4, 0x1, R219.reuse, P5 ;  /* 0x00000001042da824 */ /* 0x100fe400028e06db */
[----:B------:R-:W-:Y:S01]  /*b5f0*/  @!P2 IMAD.X R43, R0, 0x1, R219, P4 ;  /* 0x00000001002ba824 */ /* 0x000fe200020e06db */
[C---:B------:R-:W-:Y:S02]  /*b600*/  @!P1 IADD3 R46, P6, R3.reuse, R222, RZ ;  /* 0x000000de032e9210 */ /* 0x040fe40007fde0ff */
[----:B------:R0:W5:Y:S01]  /*b610*/  @!P2 LD.E.64 R14, desc[UR42][R44.64] ;  /* 0x0000002a2c0ea980 */ /* 0x000162000c101b00 */
[-C--:B------:R-:W-:Y:S02]  /*b620*/  @!P3 IADD3 R48, P4, R3, R224.reuse, RZ ;  /* 0x000000e00330b210 */ /* 0x080fe40007f9e0ff */
[C---:B------:R-:W-:Y:S01]  /*b630*/  @!P3 IADD3 R50, P5, R5.reuse, R224, RZ ;  /* 0x000000e00532b210 */ /* 0x040fe20007fbe0ff */
[----:B------:R0:W5:Y:S01]  /*b640*/  @!P2 LD.E.64 R38, desc[UR42][R42.64] ;  /* 0x0000002a2a26a980 */ /* 0x000162000c101b00 */
[----:B-1----:R-:W-:-:S02]  /*b650*/  @!P1 IADD3 R40, P2, R5, R222, RZ ;  /* 0x000000de05289210 */ /* 0x002fc40007f5e0ff */
[----:B------:R-:W-:Y:S02]  /*b660*/  CS2R R28, SRZ ;  /* 0x00000000001c7805 */ /* 0x000fe4000001ff00 */
[----:B------:R-:W-:Y:S02]  /*b670*/  CS2R R20, SRZ ;  /* 0x0000000000147805 */ /* 0x000fe4000001ff00 */
[----:B------:R-:W-:Y:S02]  /*b680*/  CS2R R26, SRZ ;  /* 0x00000000001a7805 */ /* 0x000fe4000001ff00 */
[----:B------:R-:W-:Y:S01]  /*b690*/  CS2R R10, SRZ ;  /* 0x00000000000a7805 */ /* 0x000fe2000001ff00 */
[--C-:B------:R-:W-:Y:S02]  /*b6a0*/  @!P1 IMAD.X R47, R0, 0x1, R221.reuse, P6 ;  /* 0x00000001002f9824 */ /* 0x100fe400030e06dd */
[----:B------:R-:W-:Y:S02]  /*b6b0*/  @!P1 IMAD.X R41, R4, 0x1, R221, P2 ;  /* 0x0000000104299824 */ /* 0x000fe400010e06dd */
[--C-:B------:R-:W-:Y:S01]  /*b6c0*/  @!P3 IMAD.X R49, R0, 0x1, R223.reuse, P4 ;  /* 0x000000010031b824 */ /* 0x100fe200020e06df */
[----:B------:R0:W5:Y:S01]  /*b6d0*/  @!P1 LD.E.64 R28, desc[UR42][R46.64] ;  /* 0x0000002a2e1c9980 */ /* 0x000162000c101b00 */
[----:B------:R-:W-:-:S03]  /*b6e0*/  @!P3 IMAD.X R51, R4, 0x1, R223, P5 ;  /* 0x000000010433b824 */ /* 0x000fc600028e06df */
[----:B------:R0:W5:Y:S04]  /*b6f0*/  @!P1 LD.E.64 R20, desc[UR42][R40.64] ;  /* 0x0000002a28149980 */ /* 0x000168000c101b00 */
[----:B------:R0:W5:Y:S04]  /*b700*/  @!P3 LD.E.64 R26, desc[UR42][R48.64] ;  /* 0x0000002a301ab980 */ /* 0x000168000c101b00 */
[----:B------:R0:W5:Y:S02]  /*b710*/  @!P3 LD.E.64 R10, desc[UR42][R50.64] ;  /* 0x0000002a320ab980 */ /* 0x000164000c101b00 */
.L_x_735:
[----:B------:R-:W-:Y:S05]  /*b720*/  BSYNC B1 ;  /* 0x0000000000017941 */ /* 0x000fea0003800000 */
.L_x_734:
[----:B---3--:R-:W-:Y:S01]  /*b730*/  LEA.HI R4, R204, R204, RZ, 0x1 ;  /* 0x000000cccc047211 */ /* 0x008fe200078f08ff */
[----:B------:R-:W-:Y:S01]  /*b740*/  @P0 VIADD R8, R52, 0xffffffc0 ;  /* 0xffffffc034080836 */ /* 0x000fe20000000000 */
[----:B-----5:R-:W-:Y:S01]  /*b750*/  SHF.R.U64 R67, R34, 0x10, R35 ;  /* 0x0000001022437819 */ /* 0x020fe20000001223 */
[----:B0-----:R-:W-:Y:S01]  /*b760*/  IMAD.MOV.U32 R40, RZ, RZ, R34 ;  /* 0x000000ffff287224 */ /* 0x001fe200078e0022 */
[----:B----4-:R-:W-:Y:S01]  /*b770*/  LOP3.LUT R5, R4, 0xfffffffe, RZ, 0xc0, !PT ;  /* 0xfffffffe04057812 */ /* 0x010fe200078ec0ff */
[----:B-1----:R-:W-:Y:S01]  /*b780*/  IMAD.MOV.U32 R0, RZ, RZ, R30 ;  /* 0x000000ffff007224 */ /* 0x002fe200078e001e */
[--C-:B------:R-:W-:Y:S01]  /*b790*/  SHF.R.U64 R71, R30, 0x10, R31.reuse ;  /* 0x000000101e477819 */ /* 0x100fe2000000121f */
[--C-:B--2---:R-:W-:Y:S01]  /*b7a0*/  IMAD.MOV.U32 R3, RZ, RZ, R31.reuse ;  /* 0x000000ffff037224 */ /* 0x104fe200078e001f */
[----:B------:R-:W-:Y:S01]  /*b7b0*/  SHF.R.U32.HI R68, RZ, 0x10, R31 ;  /* 0x00000010ff447819 */ /* 0x000fe2000001161f */
[----:B------:R-:W-:Y:S01]  /*b7c0*/  IMAD.IADD R5, R204, 0x1, -R5 ;  /* 0x00000001cc057824 */ /* 0x000fe200078e0a05 */
[--C-:B------:R-:W-:Y:S01]  /*b7d0*/  SHF.R.U64 R69, R32, 0x10, R33.reuse ;  /* 0x0000001020457819 */ /* 0x100fe20000001221 */
[----:B------:R-:W-:Y:S01]  /*b7e0*/  IMAD.MOV.U32 R30, RZ, RZ, R32 ;  /* 0x000000ffff1e7224 */ /* 0x000fe200078e0020 */
[--C-:B------:R-:W-:Y:S01]  /*b7f0*/  SHF.R.U32.HI R66, RZ, 0x10, R33.reuse ;  /* 0x00000010ff427819 */ /* 0x100fe20000011621 */
[----:B------:R-:W-:Y:S01]  /*b800*/  IMAD.MOV.U32 R31, RZ, RZ, R33 ;  /* 0x000000ffff1f7224 */ /* 0x000fe200078e0021 */
[----:B------:R-:W-:Y:S01]  /*b810*/  SHF.L.U32 R5, R5, 0x1f, RZ ;  /* 0x0000001f05057819 */ /* 0x000fe200000006ff */
[--C-:B------:R-:W-:Y:S01]  /*b820*/  IMAD.MOV.U32 R43, RZ, RZ, R39.reuse ;  /* 0x000000ffff2b7224 */ /* 0x100fe200078e0027 */
[--C-:B------:R-:W-:Y:S01]  /*b830*/  SHF.R.U64 R65, R38, 0x10, R39.reuse ;  /* 0x0000001026417819 */ /* 0x100fe20000001227 */
[----:B------:R-:W-:Y:S01]  /*b840*/  IMAD.MOV.U32 R42, RZ, RZ, R38 ;  /* 0x000000ffff2a7224 */ /* 0x000fe200078e0026 */
[----:B------:R-:W0:Y:S01]  /*b850*/  SYNCS.PHASECHK.TRANS64.TRYWAIT P0, [R2+URZ+0x34800], R5 ;  /* 0x03480005020075a7 */ /* 0x000e22000800017f */
[----:B------:R-:W-:Y:S01]  /*b860*/  SHF.R.U32.HI R62, RZ, 0x10, R39 ;  /* 0x00000010ff3e7819 */ /* 0x000fe20000011627 */
[----:B------:R-:W-:Y:S01]  /*b870*/  IMAD.MOV.U32 R39, RZ, RZ, R28 ;  /* 0x000000ffff277224 */ /* 0x000fe200078e001c */
[--C-:B------:R-:W-:Y:S01]  /*b880*/  SHF.R.U64 R60, R28, 0x10, R29.reuse ;  /* 0x000000101c3c7819 */ /* 0x100fe2000000121d */
[--C-:B------:R-:W-:Y:S01]  /*b890*/  IMAD.MOV.U32 R44, RZ, RZ, R29.reuse ;  /* 0x000000ffff2c7224 */ /* 0x100fe200078e001d */
[----:B------:R-:W-:Y:S01]  /*b8a0*/  SHF.R.U32.HI R63, RZ, 0x10, R29 ;  /* 0x00000010ff3f7819 */ /* 0x000fe2000001161d */
[----:B------:R-:W-:Y:S01]  /*b8b0*/  IMAD.MOV.U32 R45, RZ, RZ, R26 ;  /* 0x000000ffff2d7224 */ /* 0x000fe200078e001a */
[----:B------:R-:W-:Y:S01]  /*b8c0*/  SHF.R.U64 R58, R26, 0x10, R27 ;  /* 0x000000101a3a7819 */ /* 0x000fe2000000121b */
[----:B------:R-:W-:Y:S01]  /*b8d0*/  IMAD.MOV.U32 R32, RZ, RZ, R24 ;  /* 0x000000ffff207224 */ /* 0x000fe200078e0018 */
[--C-:B------:R-:W-:Y:S01]  /*b8e0*/  SHF.R.U64 R55, R24, 0x10, R25.reuse ;  /* 0x0000001018377819 */ /* 0x100fe20000001219 */
[--C-:B------:R-:W-:Y:S01]  /*b8f0*/  IMAD.MOV.U32 R33, RZ, RZ, R25.reuse ;  /* 0x000000ffff217224 */ /* 0x100fe200078e0019 */
[----:B------:R-:W-:Y:S01]  /*b900*/  SHF.R.U32.HI R56, RZ, 0x10, R25 ;  /* 0x00000010ff387819 */ /* 0x000fe20000011619 */
[----:B------:R-:W-:Y:S01]  /*b910*/  IMAD.MOV.U32 R41, RZ, RZ, R35 ;  /* 0x000000ffff297224 */ /* 0x000fe200078e0023 */
[----:B------:R-:W-:Y:S01]  /*b920*/  PRMT R26, R40, 0x5410, R67 ;  /* 0x00005410281a7816 */ /* 0x000fe20000000043 */
[----:B------:R-:W-:Y:S01]  /*b930*/  IMAD.MOV.U32 R46, RZ, RZ, R27 ;  /* 0x000000ffff2e7224 */ /* 0x000fe200078e001b */
[----:B------:R-:W-:Y:S01]  /*b940*/  SHF.R.U32.HI R64, RZ, 0x10, R35 ;  /* 0x00000010ff407819 */ /* 0x000fe20000011623 */
[----:B------:R-:W-:Y:S01]  /*b950*/  IMAD.MOV.U32 R4, RZ, RZ, R6 ;  /* 0x000000ffff047224 */ /* 0x000fe200078e0006 */
[----:B------:R-:W-:Y:S01]  /*b960*/  SHF.R.U32.HI R61, RZ, 0x10, R27 ;  /* 0x00000010ff3d7819 */ /* 0x000fe2000001161b */
[--C-:B------:R-:W-:Y:S01]  /*b970*/  IMAD.MOV.U32 R38, RZ, RZ, R7.reuse ;  /* 0x000000ffff267224 */ /* 0x100fe200078e0007 */
[--C-:B------:R-:W-:Y:S01]  /*b980*/  SHF.R.U64 R59, R6, 0x10, R7.reuse ;  /* 0x00000010063b7819 */ /* 0x100fe20000001207 */
        /* <DEDUP_REMOVED lines=8> */
[----:B------:R-:W-:Y:S01]  /*ba10*/  BSSY B1, `(.L_x_736) ;  /* 0x0000020000017945 */ /* 0x000fe20003800000 */
[----:B------:R-:W-:Y:S01]  /*ba20*/  SHF.R.U32.HI R52, RZ, 0x10, R15 ;  /* 0x00000010ff347819 */ /* 0x000fe2000001160f */
[----:B------:R-:W-:Y:S01]  /*ba30*/  IMAD.MOV.U32 R15, RZ, RZ, R21 ;  /* 0x000000ffff0f7224 */ /* 0x000fe200078e0015 */
[----:B------:R-:W-:Y:S01]  /*ba40*/  VIMNMX R40, R37, 0x80, PT ;  /* 0x0000008025287848 */ /* 0x000fe20003fe0100 */
[----:B------:R-:W-:Y:S01]  /*ba50*/  IMAD.MOV.U32 R6, RZ, RZ, R10 ;  /* 0x000000ffff067224 */ /* 0x000fe200078e000a */
[----:B------:R-:W-:Y:S01]  /*ba60*/  MOV R14, R20 ;  /* 0x00000014000e7202 */ /* 0x000fe20000000f00 */
[----:B------:R-:W-:Y:S01]  /*ba70*/  IMAD.MOV.U32 R7, RZ, RZ, R11 ;  /* 0x000000ffff077224 */ /* 0x000fe200078e000b */
[----:B------:R-:W-:-:S02]  /*ba80*/  SHF.R.U64 R49, R20, 0x10, R21 ;  /* 0x0000001014317819 */ /* 0x000fc40000001215 */
[----:B------:R-:W-:Y:S02]  /*ba90*/  SHF.R.U32.HI R50, RZ, 0x10, R21 ;  /* 0x00000010ff327819 */ /* 0x000fe40000011615 */
[----:B------:R-:W-:Y:S02]  /*baa0*/  PRMT R34, R0, 0x5410, R71 ;  /* 0x0000541000227816 */ /* 0x000fe40000000047 */
[----:B------:R-:W-:Y:S02]  /*bab0*/  PRMT R35, R3, 0x5410, R68 ;  /* 0x0000541003237816 */ /* 0x000fe40000000044 */
[--C-:B------:R-:W-:Y:S02]  /*bac0*/  SHF.R.U64 R47, R10, 0x10, R11.reuse ;  /* 0x000000100a2f7819 */ /* 0x100fe4000000120b */
[----:B------:R-:W-:Y:S02]  /*bad0*/  SHF.R.U32.HI R48, RZ, 0x10, R11 ;  /* 0x00000010ff307819 */ /* 0x000fe4000001160b */
[----:B------:R-:W-:-:S02]  /*bae0*/  PRMT R30, R30, 0x5410, R69 ;  /* 0x000054101e1e7816 */ /* 0x000fc40000000045 */
[----:B------:R-:W-:Y:S02]  /*baf0*/  PRMT R31, R31, 0x5410, R66 ;  /* 0x000054101f1f7816 */ /* 0x000fe40000000042 */
[----:B------:R-:W-:Y:S02]  /*bb00*/  PRMT R27, R41, 0x5410, R64 ;  /* 0x00005410291b7816 */ /* 0x000fe40000000040 */
[----:B------:R-:W-:Y:S02]  /*bb10*/  PRMT R20, R42, 0x5410, R65 ;  /* 0x000054102a147816 */ /* 0x000fe40000000041 */
[----:B------:R-:W-:Y:S02]  /*bb20*/  PRMT R21, R43, 0x5410, R62 ;  /* 0x000054102b157816 */ /* 0x000fe4000000003e */
[----:B------:R-:W-:Y:S02]  /*bb30*/  PRMT R12, R39, 0x5410, R60 ;  /* 0x00005410270c7816 */ /* 0x000fe4000000003c */
[----:B------:R-:W-:-:S02]  /*bb40*/  PRMT R13, R44, 0x5410, R63 ;  /* 0x000054102c0d7816 */ /* 0x000fc4000000003f */
[----:B------:R-:W-:Y:S02]  /*bb50*/  PRMT R0, R45, 0x5410, R58 ;  /* 0x000054102d007816 */ /* 0x000fe4000000003a */
[----:B------:R-:W-:Y:S02]  /*bb60*/  PRMT R3, R46, 0x5410, R61 ;  /* 0x000054102e037816 */ /* 0x000fe4000000003d */
[----:B------:R-:W-:Y:S02]  /*bb70*/  PRMT R37, R4, 0x5410, R59 ;  /* 0x0000541004257816 */ /* 0x000fe4000000003b */
[----:B------:R-:W-:Y:S02]  /*bb80*/  ISETP.GE.AND P1, PT, R17, R40, PT ;  /* 0x000000281100720c */ /* 0x000fe40003f26270 */
[----:B------:R-:W-:Y:S02]  /*bb90*/  PRMT R38, R38, 0x5410, R57 ;  /* 0x0000541026267816 */ /* 0x000fe40000000039 */
[----:B------:R-:W-:-:S02]  /*bba0*/  PRMT R32, R32, 0x5410, R55 ;  /* 0x0000541020207816 */ /* 0x000fc40000000037 */
[----:B------:R-:W-:Y:S02]  /*bbb0*/  PRMT R33, R33, 0x5410, R56 ;  /* 0x0000541021217816 */ /* 0x000fe40000000038 */
[----:B------:R-:W-:Y:S02]  /*bbc0*/  PRMT R28, R28, 0x5410, R53 ;  /* 0x000054101c1c7816 */ /* 0x000fe40000000035 */
[----:B------:R-:W-:Y:S02]  /*bbd0*/  PRMT R29, R29, 0x5410, R54 ;  /* 0x000054101d1d7816 */ /* 0x000fe40000000036 */
[----:B------:R-:W-:Y:S02]  /*bbe0*/  PRMT R24, R24, 0x5410, R51 ;  /* 0x0000541018187816 */ /* 0x000fe40000000033 */
[----:B------:R-:W-:Y:S01]  /*bbf0*/  PRMT R25, R25, 0x5410, R52 ;  /* 0x0000541019197816 */ /* 0x000fe20000000034 */
[----:B0-----:R-:W-:Y:S06]  /*bc00*/  @!P0 BRA `(.L_x_737) ;  /* 0x0000015400248947 */ /* 0x001fec0003800000 */
.L_x_992:
[----:B------:R-:W-:Y:S05]  /*bc10*/  BSYNC B1 ;  /* 0x0000000000017941 */ /* 0x000fea0003800000 */
.L_x_736:
[----:B------:R-:W-:Y:S01]  /*bc20*/  BSSY B1, `(.L_x_738) ;  /* 0x0000101000017945 */ /* 0x000fe20003800000 */
[----:B------:R-:W-:Y:S02]  /*bc30*/  PRMT R14, R14, 0x5410, R49 ;  /* 0x000054100e0e7816 */ /* 0x000fe40000000031 */
[----:B------:R-:W-:Y:S02]  /*bc40*/  PRMT R15, R15, 0x5410, R50 ;  /* 0x000054100f0f7816 */ /* 0x000fe40000000032 */
[----:B------:R-:W-:Y:S02]  /*bc50*/  PRMT R10, R6, 0x5410, R47 ;  /* 0x00005410060a7816 */ /* 0x000fe4000000002f */
[----:B------:R-:W-:Y:S01]  /*bc60*/  PRMT R11, R7, 0x5410, R48 ;  /* 0x00005410070b7816 */ /* 0x000fe20000000030 */
[----:B------:R-:W-:Y:S06]  /*bc70*/  @P1 BRA `(.L_x_739) ;  /* 0x0000000c00ec1947 */ /* 0x000fec0003800000 */
[----:B0-----:R-:W0:Y:S01]  /*bc80*/  LDC R5, c[0x0][0x3f4] ;  /* 0x0000fd00ff057b82 */ /* 0x001e220000000800 */
[----:B------:R-:W-:Y:S01]  /*bc90*/  BSSY B2, `(.L_x_740) ;  /* 0x000002e000027945 */ /* 0x000fe20003800000 */
[-C--:B0-----:R-:W-:Y:S02]  /*bca0*/  ISETP.GE.AND P0, PT, R22, R5.reuse, PT ;  /* 0x000000051600720c */ /* 0x081fe40003f06270 */
[-C--:B------:R-:W-:Y:S02]  /*bcb0*/  ISETP.GE.AND P1, PT, R187, R5.reuse, PT ;  /* 0x00000005bb00720c */ /* 0x080fe40003f26270 */
[-C--:B------:R-:W-:Y:S02]  /*bcc0*/  ISETP.GE.AND P2, PT, R186, R5.reuse, PT ;  /* 0x00000005ba00720c */ /* 0x080fe40003f46270 */
[-C--:B------:R-:W-:Y:S02]  /*bcd0*/  ISETP.GE.AND P3, PT, R189, R5.reuse, PT ;  /* 0x00000005bd00720c */ /* 0x080fe40003f66270 */
[----:B------:R-:W-:-:S02]  /*bce0*/  ISETP.GE.AND P4, PT, R188, R5, PT ;  /* 0x00000005bc00720c */ /* 0x000fc40003f86270 */
[----:B------:R-:W-:-:S03]  /*bcf0*/  ISETP.GE.AND P5, PT, R190, R5, PT ;  /* 0x00000005be00720c */ /* 0x000fc60003fa6270 */
[----:B------:R-:W-:Y:S10]  /*bd00*/  @P0 BRA `(.L_x_741) ;  /* 0x0000000000980947 */ /* 0x000ff40003800000 */
[----:B------:R-:W0:Y:S01]  /*bd10*/  LDS.128 R4, [R9+0x10400] ;  /* 0x0104000009047984 */ /* 0x000e220000000c00 */
[C---:B------:R-:W-:Y:S01]  /*bd20*/  IMAD.U32 R45, R37.reuse, 0x10000, RZ ;  /* 0x00010000252d7824 */ /* 0x040fe200078e00ff */
[----:B------:R-:W-:Y:S01]  /*bd30*/  LOP3.LUT R48, R37, 0xffff0000, RZ, 0xc0, !PT ;  /* 0xffff000025307812 */ /* 0x000fe200078ec0ff */
[C---:B------:R-:W-:Y:S01]  /*bd40*/  IMAD.U32 R44, R34.reuse, 0x10000, RZ ;  /* 0x00010000222c7824 */ /* 0x040fe200078e00ff */
[----:B------:R-:W-:Y:S01]  /*bd50*/  LOP3.LUT R46, R34, 0xffff0000, RZ, 0xc0, !PT ;  /* 0xffff0000222e7812 */ /* 0x000fe200078ec0ff */
[C---:B0-----:R-:W-:Y:S01]  /*bd60*/  IMAD.U32 R39, R4.reuse, 0x10000, RZ ;  /* 0x0001000004277824 */ /* 0x041fe200078e00ff */
[----:B------:R-:W-:Y:S01]  /*bd70*/  LOP3.LUT R4, R4, 0xffff0000, RZ, 0xc0, !PT ;  /* 0xffff000004047812 */ /* 0x000fe200078ec0ff */
[C---:B------:R-:W-:Y:S01]  /*bd80*/  IMAD.U32 R41, R5.reuse, 0x10000, RZ ;  /* 0x0001000005297824 */ /* 0x040fe200078e00ff */
[----:B------:R-:W-:Y:S01]  /*bd90*/  LOP3.LUT R5, R5, 0xffff0000, RZ, 0xc0, !PT ;  /* 0xffff000005057812 */ /* 0x000fe200078ec0ff */
[C---:B------:R-:W-:Y:S01]  /*bda0*/  IMAD.U32 R42, R6.reuse, 0x10000, RZ ;  /* 0x00010000062a7824 */ /* 0x040fe200078e00ff */
[----:B------:R-:W-:Y:S01]  /*bdb0*/  LOP3.LUT R6, R6, 0xffff0000, RZ, 0xc0, !PT ;  /* 0xffff000006067812 */ /* 0x000fe200078ec0ff */
[C---:B------:R-:W-:Y:S01]  /*bdc0*/  FMUL.FTZ R50, R4.reuse, R45 ;  /* 0x0000002d04327220 */ /* 0x040fe20000410000 */
[----:B------:R-:W-:Y:S01]  /*bdd0*/  FMUL.FTZ R4, R4, R44 ;  /* 0x0000002c04047220 */ /* 0x000fe20000410000 */
[----:B------:R-:W-:-:S02]  /*bde0*/  IMAD.U32 R43, R7, 0x10000, RZ ;  /* 0x00010000072b7824 */ /* 0x000fc400078e00ff */
[----:B------:R-:W-:Y:S01]  /*bdf0*/  FMUL.FTZ R52, R5, R48 ;  /* 0x0000003005347220 */ /* 0x000fe20000410000 */
[C---:B------:R-:W-:Y:S01]  /*be00*/  FFMA.FTZ R50, R39.reuse, R44, -R50 ;  /* 0x0000002c27327223 */ /* 0x040fe20000010832 */
[----:B------:R-:W-:Y:S01]  /*be10*/  FFMA.FTZ R45, R39, R45, R4 ;  /* 0x0000002d272d7223 */ /* 0x000fe20000010004 */
[----:B------:R-:W-:Y:S01]  /*be20*/  LOP3.LUT R7, R7, 0xffff0000, RZ, 0xc0, !PT ;  /* 0xffff000007077812 */ /* 0x000fe200078ec0ff */
[-C--:B------:R-:W-:Y:S01]  /*be30*/  FMUL.FTZ R54, R5, R46.reuse ;  /* 0x0000002e05367220 */ /* 0x080fe20000410000 */
[C---:B------:R-:W-:Y:S01]  /*be40*/  LOP3.LUT R44, R38.reuse, 0xffff0000, RZ, 0xc0, !PT ;  /* 0xffff0000262c7812 */ /* 0x040fe200078ec0ff */
[----:B------:R-:W-:Y:S01]  /*be50*/  IMAD.U32 R39, R38, 0x10000, RZ ;  /* 0x0001000026277824 */ /* 0x000fe200078e00ff */
[C---:B------:R-:W-:Y:S01]  /*be60*/  LOP3.LUT R4, R35.reuse, 0xffff0000, RZ, 0xc0, !PT ;  /* 0xffff000023047812 */ /* 0x040fe200078ec0ff */
[----:B------:R-:W-:Y:S02]  /*be70*/  IMAD.U32 R5, R35, 0x10000, RZ ;  /* 0x0001000023057824 */ /* 0x000fe400078e00ff */
[C---:B------:R-:W-:Y:S01]  /*be80*/  FFMA.FTZ R52, R41.reuse, R46, -R52 ;  /* 0x0000002e29347223 */ /* 0x040fe20000010834 */
[----:B------:R-:W-:Y:S01]  /*be90*/  FFMA.FTZ R41, R41, R48, R54 ;  /* 0x0000003029297223 */ /* 0x000fe20000010036 */
[C---:B------:R-:W-:Y:S01]  /*bea0*/  FMUL.FTZ R47, R6.reuse, R39 ;  /* 0x00000027062f7220 */ /* 0x040fe20000410000 */
        /* <DEDUP_REMOVED lines=9> */
[----:B------:R-:W-:Y:S02]  /*bf40*/  F2FP.BF16.F32.PACK_AB R6, R39, R6 ;  /* 0x000000062706723e */ /* 0x000fe400000010ff */
[----:B------:R-:W-:-:S05]  /*bf50*/  F2FP.BF16.F32.PACK_AB R7, R44, R7 ;  /* 0x000000072c07723e */ /* 0x000fca00000010ff */
[----:B------:R0:W-:Y:S02]  /*bf60*/  STS.128 [R9+0x10400], R4 ;  /* 0x0104000409007388 */ /* 0x0001e40000000c00 */
.L_x_741:
[----:B------:R-:W-:Y:S05]  /*bf70*/  BSYNC B2 ;  /* 0x0000000000027941 */ /* 0x000fea0003800000 */
.L_x_740:
[----:B------:R-:W-:Y:S04]  /*bf80*/  BSSY B2, `(.L_x_742) ;  /* 0x0000028000027945 */ /* 0x000fe80003800000 */
[----:B------:R-:W-:Y:S05]  /*bf90*/  @P1 BRA `(.L_x_743) ;  /* 0x0000000000981947 */ /* 0x000fea0003800000 */
[----:B0-----:R-:W0:Y:S01]  /*bfa0*/  LDS.128 R4, [R8] ;  /* 0x0000000008047984 */ /* 0x001e220000000c00 */
        /* <DEDUP_REMOVED lines=36> */
[----:B------:R1:W-:Y:S02]  /*c1f0*/  STS.128 [R8], R4 ;  /* 0x0000000408007388 */ /* 0x0003e40000000c00 */
.L_x_743:
[----:B------:R-:W-:Y:S05]  /*c200*/  BSYNC B2 ;  /* 0x0000000000027941 */ /* 0x000fea0003800000 */
.L_x_742:
[----:B------:R-:W-:Y:S04]  /*c210*/  BSSY B2, `(.L_x_744) ;  /* 0x0000028000027945 */ /* 0x000fe80003800000 */
[----:B------:R-:W-:Y:S05]  /*c220*/  @P2 BRA `(.L_x_745) ;  /* 0x0000000000982947 */ /* 0x000fea0003800000 */
[----:B01----:R-:W0:Y:S01]  /*c230*/  LDS.128 R4, [R9+0x14400] ;  /* 0x0144000009047984 */ /* 0x003e220000000c00 */
        /* <DEDUP_REMOVED lines=37> */
.L_x_745:
[----:B------:R-:W-:Y:S05]  /*c490*/  BSYNC B2 ;  /* 0x0000000000027941 */ /* 0x000fea0003800000 */
.L_x_744:
[----:B------:R-:W-:Y:S04]  /*c4a0*/  BSSY B2, `(.L_x_746) ;  /* 0x0000028000027945 */ /* 0x000fe80003800000 */
[----:B------:R-:W-:Y:S05]  /*c4b0*/  @P3 BRA `(.L_x_747) ;  /* 0x0000000000983947 */ /* 0x000fea0003800000 */
[----:B012---:R-:W0:Y:S01]  /*c4c0*/  LDS.128 R4, [R8+0x4000] ;  /* 0x0040000008047984 */ /* 0x007e220000000c00 */
[----:B------:R-:W-:Y:S01]  /*c4d0*/  IMAD.U32 R45, R24, 0x10000, RZ ;  /* 0x00010000182d7824 */ /* 0x000fe200078e00ff */
[C---:B------:R-:W-:Y:S01]  /*c4e0*/  LOP3.LUT R46, R20.reuse, 0xffff0000, RZ, 0xc0, !PT ;  /* 0xffff0000142e7812 */ /* 0x040fe200078ec0ff */
[----:B------:R-:W-:Y:S01]  /*c4f0*/  IMAD.U32 R44, R20, 0x10000, RZ ;  /* 0x00010000142c7824 */ /* 0x000fe200078e00ff */
        /* <DEDUP_REMOVED lines=13> */
[-C--:B------:R-:W-:Y:S01]  /*c5d0*/  FMUL.FTZ R54, R5, R46.reuse ;  /* 0x0000002e05367220 */ /* 0x080fe20000410000 */
[----:B------:R-:W-:Y:S01]  /*c5e0*/  LOP3.LUT R7, R7, 0xffff0000, RZ, 0xc0, !PT ;  /* 0xffff000007077812 */ /* 0x000fe200078ec0ff */
[----:B------:R-:W-:Y:S01]  /*c5f0*/  IMAD.U32 R39, R25, 0x10000, RZ ;  /* 0x0001000019277824 */ /* 0x000fe200078e00ff */
[----:B------:R-:W-:Y:S01]  /*c600*/  SHF.L.U32 R5, R21, 0x10, RZ ;  /* 0x0000001015057819 */ /* 0x000fe200000006ff */
[----:B------:R-:W-:Y:S01]  /*c610*/  FFMA.FTZ R52, R41, R46, -R52 ;  /* 0x0000002e29347223 */ /* 0x000fe20000010834 */
[----:B------:R-:W-:Y:S01]  /*c620*/  LOP3.LUT R44, R25, 0xffff0000, RZ, 0xc0, !PT ;  /* 0xffff0000192c7812 */ /* 0x000fe200078ec0ff */
[----:B------:R-:W-:Y:S01]  /*c630*/  FFMA.FTZ R41, R41, R48, R54 ;  /* 0x0000003029297223 */ /* 0x000fe20000010036 */
[----:B------:R-:W-:Y:S01]  /*c640*/  LOP3.LUT R4, R21, 0xffff0000, RZ, 0xc0, !PT ;  /* 0xffff000015047812 */ /* 0x000fe200078ec0ff */
[C---:B------:R-:W-:Y:S01]  /*c650*/  FMUL.FTZ R47, R6.reuse, R39 ;  /* 0x00000027062f7220 */ /* 0x040fe20000410000 */
[----:B------:R-:W-:Y:S01]  /*c660*/  FMUL.FTZ R46, R6, R5 ;  /* 0x00000005062e7220 */ /* 0x000fe20000410000 */
[----:B------:R-:W-:-:S02]  /*c670*/  FMUL.FTZ R48, R7, R44 ;  /* 0x0000002c07307220 */ /* 0x000fc40000410000 */
[-C--:B------:R-:W-:Y:S01]  /*c680*/  FMUL.FTZ R49, R7, R4.reuse ;  /* 0x0000000407317220 */ /* 0x080fe20000410000 */
[C---:B------:R-:W-:Y:S01]  /*c690*/  FFMA.FTZ R6, R42.reuse, R5, -R47 ;  /* 0x000000052a067223 */ /* 0x040fe2000001082f */
[----:B------:R-:W-:Y:S01]  /*c6a0*/  FFMA.FTZ R39, R42, R39, R46 ;  /* 0x000000272a277223 */ /* 0x000fe2000001002e */
[C---:B------:R-:W-:Y:S01]  /*c6b0*/  FFMA.FTZ R7, R43.reuse, R4, -R48 ;  /* 0x000000042b077223 */ /* 0x040fe20000010830 */
[----:B------:R-:W-:Y:S01]  /*c6c0*/  FFMA.FTZ R44, R43, R44, R49 ;  /* 0x0000002c2b2c7223 */ /* 0x000fe20000010031 */
[----:B------:R-:W-:Y:S02]  /*c6d0*/  F2FP.BF16.F32.PACK_AB R4, R45, R50 ;  /* 0x000000322d04723e */ /* 0x000fe400000010ff */
[----:B------:R-:W-:Y:S02]  /*c6e0*/  F2FP.BF16.F32.PACK_AB R5, R41, R52 ;  /* 0x000000342905723e */ /* 0x000fe400000010ff */
[----:B------:R-:W-:Y:S02]  /*c6f0*/  F2FP.BF16.F32.PACK_AB R6, R39, R6 ;  /* 0x000000062706723e */ /* 0x000fe400000010ff */
[----:B------:R-:W-:-:S05]  /*c700*/  F2FP.BF16.F32.PACK_AB R7, R44, R7 ;  /* 0x000000072c07723e */ /* 0x000fca00000010ff */
[----:B------:R3:W-:Y:S02]  /*c710*/  STS.128 [R8+0x4000], R4 ;  /* 0x0040000408007388 */ /* 0x0007e40000000c00 */
.L_x_747:
[----:B------:R-:W-:Y:S05]  /*c720*/  BSYNC B2 ;  /* 0x0000000000027941 */ /* 0x000fea0003800000 */
.L_x_746:
[----:B------:R-:W-:Y:S04]  /*c730*/  BSSY B2, `(.L_x_748) ;  /* 0x0000028000027945 */ /* 0x000fe80003800000 */
[----:B------:R-:W-:Y:S05]  /*c740*/  @P4 BRA `(.L_x_749) ;  /* 0x0000000000984947 */ /* 0x000fea0003800000 */
[----:B0123--:R-:W0:Y:S01]  /*c750*/  LDS.128 R4, [R9+0x18400] ;  /* 0x0184000009047984 */ /* 0x00fe220000000c00 */
        /* <DEDUP_REMOVED lines=37> */
.L_x_749:
[----:B------:R-:W-:Y:S05]  /*c9b0*/  BSYNC B2 ;  /* 0x0000000000027941 */ /* 0x000fea0003800000 */
.L_x_748:
[----:B------:R-:W-:Y:S05]  /*c9c0*/  @P5 BRA `(.L_x_739) ;  /* 0x0000000000985947 */ /* 0x000fea0003800000 */
[----:B01234-:R-:W0:Y:S01]  /*c9d0*/  LDS.128 R4, [R8+0x8000] ;  /* 0x0080000008047984 */ /* 0x01fe220000000c00 */
        /* <DEDUP_REMOVED lines=37> */
.L_x_739:
[----:B------:R-:W-:Y:S05]  /*cc30*/  BSYNC B1 ;  /* 0x0000000000017941 */ /* 0x000fea0003800000 */
.L_x_738:
[----:B------:R-:W-:-:S13]  /*cc40*/  ISETP.GE.AND P0, PT, R205, R40, PT ;  /* 0x00000028cd00720c */ /* 0x000fda0003f06270 */
[----:B------:R-:W-:Y:S05]  /*cc50*/  @P0 BRA `(.L_x_750) ;  /* 0x0000003800d40947 */ /* 0x000fea0003800000 */
[----:B01234-:R-:W0:Y:S01]  /*cc60*/  LDC R5, c[0x0][0x3f4] ;  /* 0x0000fd00ff057b82 */ /* 0x01fe220000000800 */
        /* <DEDUP_REMOVED lines=12> */
[----:B------:R-:W-:Y:S02]  /*cd30*/  LOP3.LUT R46, R34, 0xffff0000, RZ, 0xc0, !PT ;  /* 0xffff0000222e7812 */ /* 0x000fe400078ec0ff */
[----:B------:R-:W-:Y:S01]  /*cd40*/  LOP3.LUT R47, R38, 0xffff0000, RZ, 0xc0, !PT ;  /* 0xffff0000262f7812 */ /* 0x000fe200078ec0ff */
[C---:B0-----:R-:W-:Y:S01]  /*cd50*/  IMAD.U32 R39, R4.reuse, 0x10000, RZ ;  /* 0x0001000004277824 */ /* 0x041fe200078e00ff */
[----:B------:R-:W-:Y:S01]  /*cd60*/  LOP3.LUT R4, R4, 0xffff0000, RZ, 0xc0, !PT ;  /* 0xffff000004047812 */ /* 0x000fe200078ec0ff */
[C---:B------:R-:W-:Y:S01]  /*cd70*/  IMAD.U32 R40, R5.reuse, 0x10000, RZ ;  /* 0x0001000005287824 */ /* 0x040fe200078e00ff */
[----:B------:R-:W-:Y:S01]  /*cd80*/  LOP3.LUT R5, R5, 0xffff0000, RZ, 0xc0, !PT ;  /* 0xffff000005057812 */ /* 0x000fe200078ec0ff */
[C---:B------:R-:W-:Y:S01]  /*cd90*/  IMAD.U32 R34, R6.reuse, 0x10000, RZ ;  /* 0x0001000006227824 */ /* 0x040fe200078e00ff */
[----:B------:R-:W-:Y:S01]  /*cda0*/  LOP3.LUT R6, R6, 0xffff0000, RZ, 0xc0, !PT ;  /* 0xffff000006067812 */ /* 0x000fe200078ec0ff */
[-C--:B------:R-:W-:Y:S01]  /*cdb0*/  FMUL.FTZ R42, R45, R4.reuse ;  /* 0x000000042d2a7220 */ /* 0x080fe20000410000 */
[----:B------:R-:W-:Y:S01]  /*cdc0*/  FMUL.FTZ R44, R43, R4 ;  /* 0x000000042b2c7220 */ /* 0x000fe20000410000 */
[----:B------:R-:W-:Y:S01]  /*cdd0*/  FMUL.FTZ R41, R48, R5 ;  /* 0x0000000530297220 */ /* 0x000fe20000410000 */
[----:B------:R-:W-:-:S02]  /*cde0*/  IMAD.U32 R37, R7, 0x10000, RZ ;  /* 0x0001000007257824 */ /* 0x000fc400078e00ff */
[-C--:B------:R-:W-:Y:S01]  /*cdf0*/  FFMA.FTZ R4, R43, R39.reuse, -R42 ;  /* 0x000000272b047223 */ /* 0x080fe2000001082a */
[----:B------:R-:W-:Y:S01]  /*ce00*/  FFMA.FTZ R39, R45, R39, R44 ;  /* 0x000000272d277223 */ /* 0x000fe2000001002c */
[C---:B------:R-:W-:Y:S01]  /*ce10*/  FMUL.FTZ R43, R46.reuse, R5 ;  /* 0x000000052e2b7220 */ /* 0x040fe20000410000 */
[----:B------:R-:W-:Y:S01]  /*ce20*/  LOP3.LUT R7, R7, 0xffff0000, RZ, 0xc0, !PT ;  /* 0xffff000007077812 */ /* 0x000fe200078ec0ff */
[-C--:B------:R-:W-:Y:S01]  /*ce30*/  FFMA.FTZ R5, R46, R40.reuse, -R41 ;  /* 0x000000282e057223 */ /* 0x080fe20000010829 */
[C---:B------:R-:W-:Y:S01]  /*ce40*/  LOP3.LUT R45, R35.reuse, 0xffff0000, RZ, 0xc0, !PT ;  /* 0xffff0000232d7812 */ /* 0x040fe200078ec0ff */
[----:B------:R-:W-:Y:S02]  /*ce50*/  IMAD.U32 R46, R38, 0x10000, RZ ;  /* 0x00010000262e7824 */ /* 0x000fe400078e00ff */
[----:B------:R-:W-:Y:S01]  /*ce60*/  FFMA.FTZ R40, R48, R40, R43 ;  /* 0x0000002830287223 */ /* 0x000fe2000001002b */
[----:B------:R-:W-:Y:S02]  /*ce70*/  IMAD.U32 R44, R35, 0x10000, RZ ;  /* 0x00010000232c7824 */ /* 0x000fe400078e00ff */
[-C--:B------:R-:W-:Y:S01]  /*ce80*/  FMUL.FTZ R38, R47, R7.reuse ;  /* 0x000000072f267220 */ /* 0x080fe20000410000 */
[-C--:B------:R-:W-:Y:S01]  /*ce90*/  FMUL.FTZ R35, R46, R6.reuse ;  /* 0x000000062e237220 */ /* 0x080fe20000410000 */
[C---:B------:R-:W-:Y:S01]  /*cea0*/  FMUL.FTZ R42, R45.reuse, R7 ;  /* 0x000000072d2a7220 */ /* 0x040fe20000410000 */
[C---:B------:R-:W-:Y:S01]  /*ceb0*/  FMUL.FTZ R41, R44.reuse, R6 ;  /* 0x000000062c297220 */ /* 0x040fe20000410000 */
[-C--:B------:R-:W-:Y:S01]  /*cec0*/  FFMA.FTZ R7, R45, R37.reuse, -R38 ;  /* 0x000000252d077223 */ /* 0x080fe20000010826 */
[-C--:B------:R-:W-:Y:S01]  /*ced0*/  FFMA.FTZ R6, R44, R34.reuse, -R35 ;  /* 0x000000222c067223 */ /* 0x080fe20000010823 */
[----:B------:R-:W-:Y:S01]  /*cee0*/  FFMA.FTZ R42, R47, R37, R42 ;  /* 0x000000252f2a7223 */ /* 0x000fe2000001002a */
[----:B------:R-:W-:Y:S01]  /*cef0*/  FFMA.FTZ R41, R46, R34, R41 ;  /* 0x000000222e297223 */ /* 0x000fe20000010029 */
[----:B------:R-:W-:-:S02]  /*cf00*/  F2FP.BF16.F32.PACK_AB R4, R39, R4 ;  /* 0x000000042704723e */ /* 0x000fc400000010ff */
[----:B------:R-:W-:Y:S02]  /*cf10*/  F2FP.BF16.F32.PACK_AB R5, R40, R5 ;  /* 0x000000052805723e */ /* 0x000fe400000010ff */
[----:B------:R-:W-:Y:S02]  /*cf20*/  F2FP.BF16.F32.PACK_AB R6, R41, R6 ;  /* 0x000000062906723e */ /* 0x000fe400000010ff */
[----:B------:R-:W-:-:S05]  /*cf30*/  F2FP.BF16.F32.PACK_AB R7, R42, R7 ;  /* 0x000000072a07723e */ /* 0x000fca00000010ff */
[----:B------:R0:W-:Y:S02]  /*cf40*/  STS.128 [R9+0x12400], R4 ;  /* 0x0124000409007388 */ /* 0x0001e40000000c00 */
.L_x_752:
[----:B------:R-:W-:Y:S05]  /*cf50*/  BSYNC B1 ;  /* 0x0000000000017941 */ /* 0x000fea0003800000 */
.L_x_751:
[----:B------:R-:W-:Y:S04]  /*cf60*/  BSSY B1, `(.L_x_753) ;  /* 0x0000028000017945 */ /* 0x000fe80003800000 */
[----:B------:R-:W-:Y:S05]  /*cf70*/  @P1 BRA `(.L_x_754) ;  /* 0x0000000000981947 */ /* 0x000fea0003800000 */
[----:B0-----:R-:W0:Y:S01]  /*cf80*/  LDS.128 R4, [R8+0x2000] ;  /* 0x0020000008047984 */ /* 0x001e220000000c00 */
[----:B------:R-:W-:Y:S01]  /*cf90*/  IMAD.U32 R40, R30, 0x10000, RZ ;  /* 0x000100001e287824 */ /* 0x000fe200078e00ff */
[C---:B------:R-:W-:Y:S01]  /*cfa0*/  LOP3.LUT R43, R32.reuse, 0xffff0000, RZ, 0xc0, !PT ;  /* 0xffff0000202b7812 */ /* 0x040fe200078ec0ff */
[----:B------:R-:W-:Y:S01]  /*cfb0*/  IMAD.U32 R42, R32, 0x10000, RZ ;  /* 0x00010000202a7824 */ /* 0x000fe200078e00ff */
        /* <DEDUP_REMOVED lines=17> */
[----:B------:R-:W-:Y:S01]  /*d0d0*/  LOP3.LUT R40, R31, 0xffff0000, RZ, 0xc0, !PT ;  /* 0xffff00001f287812 */ /* 0x000fe200078ec0ff */
[----:B------:R-:W-:Y:S02]  /*d0e0*/  IMAD.U32 R42, R33, 0x10000, RZ ;  /* 0x00010000212a7824 */ /* 0x000fe400078e00ff */
[----:B------:R-:W-:Y:S01]  /*d0f0*/  FFMA.FTZ R34, R43, R35, R34 ;  /* 0x000000232b227223 */ /* 0x000fe20000010022 */
[----:B------:R-:W-:Y:S02]  /*d100*/  IMAD.U32 R38, R31, 0x10000, RZ ;  /* 0x000100001f267824 */ /* 0x000fe400078e00ff */
[-C--:B------:R-:W-:Y:S01]  /*d110*/  FMUL.FTZ R35, R44, R7.reuse ;  /* 0x000000072c237220 */ /* 0x080fe20000410000 */
[-C--:B------:R-:W-:Y:S01]  /*d120*/  FMUL.FTZ R31, R42, R6.reuse ;  /* 0x000000062a1f7220 */ /* 0x080fe20000410000 */
[----:B------:R-:W-:Y:S01]  /*d130*/  FMUL.FTZ R37, R40, R7 ;  /* 0x0000000728257220 */ /* 0x000fe20000410000 */
[----:B------:R-:W-:Y:S01]  /*d140*/  FMUL.FTZ R33, R38, R6 ;  /* 0x0000000626217220 */ /* 0x000fe20000410000 */
[----:B------:R-:W-:Y:S01]  /*d150*/  FFMA.FTZ R7, R40, R32, -R35 ;  /* 0x0000002028077223 */ /* 0x000fe20000010823 */
[----:B------:R-:W-:Y:S01]  /*d160*/  FFMA.FTZ R6, R38, R30, -R31 ;  /* 0x0000001e26067223 */ /* 0x000fe2000001081f */
[----:B------:R-:W-:Y:S01]  /*d170*/  FFMA.FTZ R32, R44, R32, R37 ;  /* 0x000000202c207223 */ /* 0x000fe20000010025 */
[----:B------:R-:W-:Y:S01]  /*d180*/  FFMA.FTZ R33, R42, R30, R33 ;  /* 0x0000001e2a217223 */ /* 0x000fe20000010021 */
[----:B------:R-:W-:-:S02]  /*d190*/  F2FP.BF16.F32.PACK_AB R4, R39, R4 ;  /* 0x000000042704723e */ /* 0x000fc400000010ff */
[----:B------:R-:W-:Y:S02]  /*d1a0*/  F2FP.BF16.F32.PACK_AB R5, R34, R5 ;  /* 0x000000052205723e */ /* 0x000fe400000010ff */
[----:B------:R-:W-:Y:S02]  /*d1b0*/  F2FP.BF16.F32.PACK_AB R6, R33, R6 ;  /* 0x000000062106723e */ /* 0x000fe400000010ff */
[----:B------:R-:W-:-:S05]  /*d1c0*/  F2FP.BF16.F32.PACK_AB R7, R32, R7 ;  /* 0x000000072007723e */ /* 0x000fca00000010ff */
[----:B------:R1:W-:Y:S02]  /*d1d0*/  STS.128 [R8+0x2000], R4 ;  /* 0x0020000408007388 */ /* 0x0003e40000000c00 */
.L_x_754:
[----:B------:R-:W-:Y:S05]  /*d1e0*/  BSYNC B1 ;  /* 0x0000000000017941 */ /* 0x000fea0003800000 */
.L_x_753:
[----:B------:R-:W-:Y:S04]  /*d1f0*/  BSSY B1, `(.L_x_755) ;  /* 0x0000028000017945 */ /* 0x000fe80003800000 */
[----:B------:R-:W-:Y:S05]  /*d200*/  @P2 BRA `(.L_x_756) ;  /* 0x0000000000982947 */ /* 0x000fea0003800000 */
[----:B01----:R-:W0:Y:S01]  /*d210*/  LDS.128 R4, [R9+0x16400] ;  /* 0x0164000009047984 */ /* 0x003e220000000c00 */
[----:B------:R-:W-:Y:S01]  /*d220*/  SHF.L.U32 R34, R26, 0x10, RZ ;  /* 0x000000101a227819 */ /* 0x000fe200000006ff */
[C---:B------:R-:W-:Y:S01]  /*d230*/  IMAD.U32 R38, R28.reuse, 0x10000, RZ ;  /* 0x000100001c267824 */ /* 0x040fe200078e00ff */
[----:B------:R-:W-:Y:S02]  /*d240*/  LOP3.LUT R39, R28, 0xffff0000, RZ, 0xc0, !PT ;  /* 0xffff00001c277812 */ /* 0x000fe400078ec0ff */
        /* <DEDUP_REMOVED lines=34> */
.L_x_756:
[----:B------:R-:W-:Y:S05]  /*d470*/  BSYNC B1 ;  /* 0x0000000000017941 */ /* 0x000fea0003800000 */
.L_x_755:
[----:B------:R-:W-:Y:S04]  /*d480*/  BSSY B1, `(.L_x_757) ;  /* 0x0000028000017945 */ /* 0x000fe80003800000 */
[----:B------:R-:W-:Y:S05]  /*d490*/  @P3 BRA `(.L_x_758) ;  /* 0x0000000000983947 */ /* 0x000fea0003800000 */
[----:B012---:R-:W0:Y:S01]  /*d4a0*/  LDS.128 R4, [R8+0x6000] ;  /* 0x0060000008047984 */ /* 0x007e220000000c00 */
        /* <DEDUP_REMOVED lines=37> */
.L_x_758:
[----:B------:R-:W-:Y:S05]  /*d700*/  BSYNC B1 ;  /* 0x0000000000017941 */ /* 0x000fea0003800000 */
.L_x_757:
[----:B------:R-:W-:Y:S04]  /*d710*/  BSSY B1, `(.L_x_759) ;  /* 0x0000028000017945 */ /* 0x000fe80003800000 */
[----:B------:R-:W-:Y:S05]  /*d720*/  @P4 BRA `(.L_x_760) ;  /* 0x0000000000984947 */ /* 0x000fea0003800000 */
[----:B0123--:R-:W0:Y:S01]  /*d730*/  LDS.128 R4, [R9+0x1a400] ;  /* 0x01a4000009047984 */ /* 0x00fe220000000c00 */
        /* <DEDUP_REMOVED lines=37> */
.L_x_760:
[----:B------:R-:W-:Y:S05]  /*d990*/  BSYNC B1 ;  /* 0x0000000000017941 */ /* 0x000fea0003800000 */
.L_x_759:
[----:B------:R-:W-:Y:S05]  /*d9a0*/  @P5 BRA `(.L_x_750) ;  /* 0x0000002c00805947 */ /* 0x000fea0003800000 */
[----:B01234-:R-:W0:Y:S01]  /*d9b0*/  LDS.128 R4, [R8+0xa000] ;  /* 0x00a0000008047984 */ /* 0x01fe220000000c00 */
        /* <DEDUP_REMOVED lines=17> */
[----:B------:R-:W-:Y:S01]  /*dad0*/  FMUL.FTZ R15, R24, R5 ;  /* 0x00000005180f7220 */ /* 0x000fe20000410000 */
        /* <DEDUP_REMOVED lines=18> */
[----:B------:R0:W-:Y:S01]  /*dc00*/  STS.128 [R8+0xa000], R4 ;  /* 0x00a0000408007388 */ /* 0x0001e20000000c00 */
[----:B------:R-:W-:Y:S05]  /*dc10*/  BRA `(.L_x_750) ;  /* 0x0000002800e47947 */ /* 0x000fea0003800000 */
.L_x_732:
[----:B------:R-:W-:-:S03]  /*dc20*/  UMOV UR4, 0xffffffff ;  /* 0xffffffff00047882 */ /* 0x000fc60000000000 */
[----:B------:R-:W-:Y:S05]  /*dc30*/  BRA.DIV UR4, `(.L_x_761) ;  /* 0x00000136042c7947 */ /* 0x000fea000b800000 */
[----:B------:R-:W0:Y:S04]  /*dc40*/  SHFL.IDX PT, R3, R25, RZ, 0x1c1f ;  /* 0x001c1fff19037589 */ /* 0x000e2800000e0000 */
[----:B------:R-:W1:Y:S04]  /*dc50*/  SHFL.IDX PT, R0, R24, RZ, 0x1c1f ;  /* 0x001c1fff18007589 */ /* 0x000e6800000e0000 */
[----:B------:R2:W3:Y:S04]  /*dc60*/  SHFL.IDX PT, R5, R27, RZ, 0x1c1f ;  /* 0x001c1fff1b057589 */ /* 0x0004e800000e0000 */
[----:B------:R2:W4:Y:S01]  /*dc70*/  SHFL.IDX PT, R14, R26, RZ, 0x1c1f ;  /* 0x001c1fff1a0e7589 */ /* 0x00052200000e0000 */
[----:B0-----:R-:W-:-:S02]  /*dc80*/  IMAD.MOV.U32 R43, RZ, RZ, R3 ;  /* 0x000000ffff2b7224 */ /* 0x001fc400078e0003 */
[----:B-12---:R-:W-:-:S07]  /*dc90*/  IMAD.MOV.U32 R42, RZ, RZ, R0 ;  /* 0x000000ffff2a7224 */ /* 0x006fce00078e0000 */
.L_x_998:
[----:B------:R-:W-:Y:S01]  /*dca0*/  ULDC UR4, c[0x0][0x448] ;  /* 0x0001120000047ab9 */ /* 0x000fe20000000800 */
[----:B------:R-:W-:Y:S01]  /*dcb0*/  BSSY B1, `(.L_x_762) ;  /* 0x0000033000017945 */ /* 0x000fe20003800000 */
[----:B------:R-:W-:Y:S01]  /*dcc0*/  IMAD R37, R149, UR4, RZ ;  /* 0x0000000495257c24 */ /* 0x000fe2000f8e02ff */
[----:B------:R-:W-:Y:S01]  /*dcd0*/  CS2R R8, SRZ ;  /* 0x0000000000087805 */ /* 0x000fe2000001ff00 */
[----:B----4-:R-:W-:Y:S01]  /*dce0*/  IMAD.MOV.U32 R20, RZ, RZ, R14 ;  /* 0x000000ffff147224 */ /* 0x010fe200078e000e */
[----:B------:R-:W-:Y:S01]  /*dcf0*/  CS2R R10, SRZ ;  /* 0x00000000000a7805 */ /* 0x000fe2000001ff00 */
[----:B---3--:R-:W-:Y:S01]  /*dd00*/  IMAD.MOV.U32 R21, RZ, RZ, R5 ;  /* 0x000000ffff157224 */ /* 0x008fe200078e0005 */
[----:B------:R-:W-:Y:S01]  /*dd10*/  ISETP.GE.AND P0, PT, R6, R37, PT ;  /* 0x000000250600720c */ /* 0x000fe20003f06270 */
[----:B------:R-:W-:Y:S01]  /*dd20*/  IMAD R37, R125, -0x80, R37 ;  /* 0xffffff807d257824 */ /* 0x000fe200078e0225 */
        /* <DEDUP_REMOVED lines=11> */
[C---:B------:R-:W-:Y:S01]  /*dde0*/  VIADD R0, R18.reuse, 0x20 ;  /* 0x0000002012007836 */ /* 0x040fe20000000000 */
[C---:B------:R-:W-:Y:S01]  /*ddf0*/  IADD3 R3, R18.reuse, 0x40, RZ ;  /* 0x0000004012037810 */ /* 0x040fe20007ffe0ff */
[----:B------:R-:W-:Y:S01]  /*de00*/  ULDC UR4, c[0x0][0x3f4] ;  /* 0x0000fd0000047ab9 */ /* 0x000fe20000000800 */
[----:B------:R-:W-:Y:S02]  /*de10*/  CS2R R24, SRZ ;  /* 0x0000000000187805 */ /* 0x000fe4000001ff00 */
[----:B------:R-:W-:Y:S02]  /*de20*/  ISETP.GE.AND P0, PT, R18, UR4, PT ;  /* 0x0000000412007c0c */ /* 0x000fe4000bf06270 */
[----:B------:R-:W-:Y:S02]  /*de30*/  CS2R R26, SRZ ;  /* 0x00000000001a7805 */ /* 0x000fe4000001ff00 */
[----:B------:R-:W-:Y:S02]  /*de40*/  ISETP.GE.AND P1, PT, R0, UR4, PT ;  /* 0x0000000400007c0c */ /* 0x000fe4000bf26270 */
[----:B------:R-:W-:-:S02]  /*de50*/  ISETP.GE.AND P2, PT, R3, UR4, PT ;  /* 0x0000000403007c0c */ /* 0x000fc4000bf46270 */
[----:B------:R-:W-:Y:S02]  /*de60*/  CS2R R4, SRZ ;  /* 0x0000000000047805 */ /* 0x000fe4000001ff00 */
[----:B------:R-:W-:Y:S02]  /*de70*/  CS2R R6, SRZ ;  /* 0x0000000000067805 */ /* 0x000fe4000001ff00 */
[----:B------:R-:W-:Y:S01]  /*de80*/  CS2R R28, SRZ ;  /* 0x00000000001c7805 */ /* 0x000fe2000001ff00 */
[----:B------:R-:W-:-:S04]  /*de90*/  @!P0 IMAD.WIDE R12, R18, 0x2, R42 ;  /* 0x00000002120c8825 */ /* 0x000fc800078e022a */
[----:B------:R-:W-:Y:S01]  /*dea0*/  @!P1 IMAD.SHL.U32 R41, R211, 0x8, RZ ;  /* 0x00000008d3299824 */ /* 0x000fe200078e00ff */
[----:B------:R0:W5:Y:S01]  /*deb0*/  @!P0 LD.E.128 R24, desc[UR42][R12.64] ;  /* 0x0000002a0c188980 */ /* 0x000162000c101d00 */
[----:B------:R-:W-:Y:S01]  /*dec0*/  @!P2 IMAD.SHL.U32 R45, R212, 0x8, RZ ;  /* 0x00000008d42da824 */ /* 0x000fe200078e00ff */
[----:B------:R-:W-:Y:S01]  /*ded0*/  CS2R R30, SRZ ;  /* 0x00000000001e7805 */ /* 0x000fe2000001ff00 */
[--C-:B------:R-:W-:Y:S01]  /*dee0*/  @!P1 IMAD.WIDE R38, R41, 0x2, R42.reuse ;  /* 0x0000000229269825 */ /* 0x100fe200078e022a */
[----:B------:R-:W-:Y:S02]  /*def0*/  CS2R R8, SRZ ;  /* 0x0000000000087805 */ /* 0x000fe4000001ff00 */
[----:B------:R-:W-:Y:S02]  /*df00*/  CS2R R10, SRZ ;  /* 0x00000000000a7805 */ /* 0x000fe4000001ff00 */
[----:B------:R-:W-:Y:S01]  /*df10*/  CS2R R32, SRZ ;  /* 0x0000000000207805 */ /* 0x000fe2000001ff00 */
[----:B------:R-:W-:Y:S01]  /*df20*/  @!P2 IMAD.WIDE R42, R45, 0x2, R42 ;  /* 0x000000022d2aa825 */ /* 0x000fe200078e022a */
[----:B------:R-:W-:-:S02]  /*df30*/  CS2R R34, SRZ ;  /* 0x0000000000227805 */ /* 0x000fc4000001ff00 */
[----:B------:R-:W-:Y:S02]  /*df40*/  CS2R R14, SRZ ;  /* 0x00000000000e7805 */ /* 0x000fe4000001ff00 */
[----:B0-----:R-:W-:Y:S01]  /*df50*/  CS2R R12, SRZ ;  /* 0x00000000000c7805 */ /* 0x001fe2000001ff00 */
[--C-:B------:R-:W-:Y:S01]  /*df60*/  @!P1 IMAD.WIDE R40, R41, 0x2, R20.reuse ;  /* 0x0000000229289825 */ /* 0x100fe200078e0214 */
[----:B------:R0:W5:Y:S03]  /*df70*/  @!P1 LD.E.128 R28, desc[UR42][R38.64] ;  /* 0x0000002a261c9980 */ /* 0x000166000c101d00 */
[--C-:B------:R-:W-:Y:S01]  /*df80*/  @!P2 IMAD.WIDE R44, R45, 0x2, R20.reuse ;  /* 0x000000022d2ca825 */ /* 0x100fe200078e0214 */
[----:B------:R0:W5:Y:S03]  /*df90*/  @!P1 LD.E.128 R8, desc[UR42][R40.64] ;  /* 0x0000002a28089980 */ /* 0x000166000c101d00 */
[----:B------:R-:W-:Y:S01]  /*dfa0*/  @!P0 IMAD.WIDE R20, R18, 0x2, R20 ;  /* 0x0000000212148825 */ /* 0x000fe200078e0214 */
[----:B------:R0:W5:Y:S04]  /*dfb0*/  @!P2 LD.E.128 R32, desc[UR42][R42.64] ;  /* 0x0000002a2a20a980 */ /* 0x000168000c101d00 */
[----:B------:R0:W5:Y:S04]  /*dfc0*/  @!P0 LD.E.128 R4, desc[UR42][R20.64] ;  /* 0x0000002a14048980 */ /* 0x000168000c101d00 */
[----:B------:R0:W5:Y:S02]  /*dfd0*/  @!P2 LD.E.128 R12, desc[UR42][R44.64] ;  /* 0x0000002a2c0ca980 */ /* 0x000164000c101d00 */
.L_x_763:
[----:B------:R-:W-:Y:S05]  /*dfe0*/  BSYNC B1 ;  /* 0x0000000000017941 */ /* 0x000fea0003800000 */
.L_x_762:
[----:B0-----:R-:W-:Y:S01]  /*dff0*/  LEA.HI R20, R204, R204, RZ, 0x1 ;  /* 0x000000cccc147211 */ /* 0x001fe200078f08ff */
[--C-:B-----5:R-:W-:Y:S01]  /*e000*/  IMAD.MOV.U32 R38, RZ, RZ, R5.reuse ;  /* 0x000000ffff267224 */ /* 0x120fe200078e0005 */
[----:B------:R-:W-:Y:S01]  /*e010*/  SHF.R.U64 R55, R4, 0x10, R5 ;  /* 0x0000001004377819 */ /* 0x000fe20000001205 */
[----:B------:R-:W-:Y:S01]  /*e020*/  IMAD.MOV.U32 R3, RZ, RZ, R25 ;  /* 0x000000ffff037224 */ /* 0x000fe200078e0019 */
[----:B------:R-:W-:Y:S01]  /*e030*/  LOP3.LUT R21, R20, 0xfffffffe, RZ, 0xc0, !PT ;  /* 0xfffffffe14157812 */ /* 0x000fe200078ec0ff */
[----:B------:R-:W-:Y:S01]  /*e040*/  IMAD.MOV.U32 R42, RZ, RZ, R31 ;  /* 0x000000ffff2a7224 */ /* 0x000fe200078e001f */
[----:B------:R-:W-:Y:S01]  /*e050*/  SHF.R.U32.HI R53, RZ, 0x10, R5 ;  /* 0x00000010ff357819 */ /* 0x000fe20000011605 */
[----:B------:R-:W-:Y:S01]  /*e060*/  IMAD.MOV.U32 R0, RZ, RZ, R24 ;  /* 0x000000ffff007224 */ /* 0x000fe200078e0018 */
[----:B------:R-:W-:Y:S01]  /*e070*/  SHF.R.U64 R67, R24, 0x10, R25 ;  /* 0x0000001018437819 */ /* 0x000fe20000001219 */
[----:B------:R-:W-:Y:S01]  /*e080*/  IMAD.IADD R21, R204, 0x1, -R21 ;  /* 0x00000001cc157824 */ /* 0x000fe200078e0a15 */
[----:B------:R-:W-:Y:S01]  /*e090*/  SHF.R.U32.HI R64, RZ, 0x10, R25 ;  /* 0x00000010ff407819 */ /* 0x000fe20000011619 */
[--C-:B------:R-:W-:Y:S01]  /*e0a0*/  IMAD.MOV.U32 R25, RZ, RZ, R27.reuse ;  /* 0x000000ffff197224 */ /* 0x100fe200078e001b */
[----:B------:R-:W-:Y:S01]  /*e0b0*/  SHF.R.U64 R65, R26, 0x10, R27 ;  /* 0x000000101a417819 */ /* 0x000fe2000000121b */
[----:B------:R-:W-:Y:S01]  /*e0c0*/  IMAD.MOV.U32 R46, RZ, RZ, R35 ;  /* 0x000000ffff2e7224 */ /* 0x000fe200078e0023 */
[----:B------:R-:W-:Y:S01]  /*e0d0*/  SHF.L.U32 R5, R21, 0x1f, RZ ;  /* 0x0000001f15057819 */ /* 0x000fe200000006ff */
[----:B------:R-:W-:Y:S01]  /*e0e0*/  IMAD.MOV.U32 R24, RZ, RZ, R26 ;  /* 0x000000ffff187224 */ /* 0x000fe200078e001a */
[----:B------:R-:W-:Y:S01]  /*e0f0*/  SHF.R.U32.HI R62, RZ, 0x10, R27 ;  /* 0x00000010ff3e7819 */ /* 0x000fe2000001161b */
[--C-:B------:R-:W-:Y:S01]  /*e100*/  IMAD.MOV.U32 R27, RZ, RZ, R29.reuse ;  /* 0x000000ffff1b7224 */ /* 0x100fe200078e001d */
[----:B------:R-:W0:Y:S01]  /*e110*/  SYNCS.PHASECHK.TRANS64.TRYWAIT P0, [R2+URZ+0x34800], R5 ;  /* 0x03480005020075a7 */ /* 0x000e22000800017f */
[----:B------:R-:W-:Y:S01]  /*e120*/  SHF.R.U32.HI R60, RZ, 0x10, R29 ;  /* 0x00000010ff3c7819 */ /* 0x000fe2000001161d */
[----:B------:R-:W-:Y:S01]  /*e130*/  IMAD.MOV.U32 R26, RZ, RZ, R28 ;  /* 0x000000ffff1a7224 */ /* 0x000fe200078e001c */
[----:B------:R-:W-:Y:S01]  /*e140*/  SHF.R.U32.HI R61, RZ, 0x10, R31 ;  /* 0x00000010ff3d7819 */ /* 0x000fe2000001161f */
[----:B------:R-:W-:Y:S01]  /*e150*/  IMAD.MOV.U32 R41, RZ, RZ, R30 ;  /* 0x000000ffff297224 */ /* 0x000fe200078e001e */
[--C-:B------:R-:W-:Y:S01]  /*e160*/  SHF.R.U64 R54, R34, 0x10, R35.reuse ;  /* 0x0000001022367819 */ /* 0x100fe20000001223 */
[----:B------:R-:W-:Y:S01]  /*e170*/  IMAD.MOV.U32 R43, RZ, RZ, R32 ;  /* 0x000000ffff2b7224 */ /* 0x000fe200078e0020 */
[----:B------:R-:W-:Y:S01]  /*e180*/  SHF.R.U32.HI R57, RZ, 0x10, R35 ;  /* 0x00000010ff397819 */ /* 0x000fe20000011623 */
[----:B------:R-:W-:Y:S01]  /*e190*/  IMAD.MOV.U32 R44, RZ, RZ, R33 ;  /* 0x000000ffff2c7224 */ /* 0x000fe200078e0021 */
[----:B------:R-:W-:Y:S01]  /*e1a0*/  PRMT R35, R25, 0x5410, R62 ;  /* 0x0000541019237816 */ /* 0x000fe2000000003e */
[----:B------:R-:W-:Y:S01]  /*e1b0*/  IMAD.MOV.U32 R45, RZ, RZ, R34 ;  /* 0x000000ffff2d7224 */ /* 0x000fe200078e0022 */
[----:B------:R-:W-:Y:S01]  /*e1c0*/  SHF.R.U64 R63, R28, 0x10, R29 ;  /* 0x000000101c3f7819 */ /* 0x000fe2000000121d */
[----:B------:R-:W-:Y:S01]  /*e1d0*/  IMAD.MOV.U32 R20, RZ, RZ, R4 ;  /* 0x000000ffff147224 */ /* 0x000fe200078e0004 */
[----:B------:R-:W-:Y:S01]  /*e1e0*/  SHF.R.U64 R58, R30, 0x10, R31 ;  /* 0x000000101e3a7819 */ /* 0x000fe2000000121f */
[----:B------:R-:W-:Y:S01]  /*e1f0*/  IMAD.MOV.U32 R39, RZ, RZ, R6 ;  /* 0x000000ffff277224 */ /* 0x000fe200078e0006 */
[----:B------:R-:W-:Y:S01]  /*e200*/  PRMT R25, R27, 0x5410, R60 ;  /* 0x000054101b197816 */ /* 0x000fe2000000003c */
[----:B------:R-:W-:Y:S01]  /*e210*/  IMAD.MOV.U32 R40, RZ, RZ, R7 ;  /* 0x000000ffff287224 */ /* 0x000fe200078e0007 */
[----:B------:R-:W-:Y:S01]  /*e220*/  PRMT R27, R42, 0x5410, R61 ;  /* 0x000054102a1b7816 */ /* 0x000fe2000000003d */
[----:B------:R-:W-:Y:S01]  /*e230*/  IMAD.MOV.U32 R28, RZ, RZ, R8 ;  /* 0x000000ffff1c7224 */ /* 0x000fe200078e0008 */
[----:B------:R-:W-:Y:S01]  /*e240*/  SHF.R.U64 R56, R32, 0x10, R33 ;  /* 0x0000001020387819 */ /* 0x000fe20000001221 */
[----:B------:R-:W-:Y:S01]  /*e250*/  IMAD.MOV.U32 R29, RZ, RZ, R9 ;  /* 0x000000ffff1d7224 */ /* 0x000fe200078e0009 */
[----:B------:R-:W-:Y:S01]  /*e260*/  SHF.R.U32.HI R59, RZ, 0x10, R33 ;  /* 0x00000010ff3b7819 */ /* 0x000fe20000011621 */
[----:B------:R-:W-:Y:S01]  /*e270*/  IMAD.MOV.U32 R30, RZ, RZ, R10 ;  /* 0x000000ffff1e7224 */ /* 0x000fe200078e000a */
[----:B------:R-:W-:Y:S01]  /*e280*/  SHF.R.U64 R52, R6, 0x10, R7 ;  /* 0x0000001006347819 */ /* 0x000fe20000001207 */
[----:B------:R-:W-:Y:S01]  /*e290*/  IMAD.MOV.U32 R31, RZ, RZ, R11 ;  /* 0x000000ffff1f7224 */ /* 0x000fe200078e000b */
[----:B------:R-:W-:Y:S01]  /*e2a0*/  SHF.R.U32.HI R51, RZ, 0x10, R7 ;  /* 0x00000010ff337819 */ /* 0x000fe20000011607 */
[----:B------:R-:W-:Y:S01]  /*e2b0*/  BSSY B1, `(.L_x_764) ;  /* 0x0000021000017945 */ /* 0x000fe20003800000 */
[--C-:B------:R-:W-:Y:S01]  /*e2c0*/  SHF.R.U64 R49, R8, 0x10, R9.reuse ;  /* 0x0000001008317819 */ /* 0x100fe20000001209 */
[----:B------:R-:W-:Y:S01]  /*e2d0*/  IMAD.MOV.U32 R4, RZ, RZ, R12 ;  /* 0x000000ffff047224 */ /* 0x000fe200078e000c */
[----:B------:R-:W-:Y:S01]  /*e2e0*/  SHF.R.U32.HI R50, RZ, 0x10, R9 ;  /* 0x00000010ff327819 */ /* 0x000fe20000011609 */
[----:B------:R-:W-:Y:S01]  /*e2f0*/  IMAD.MOV.U32 R6, RZ, RZ, R13 ;  /* 0x000000ffff067224 */ /* 0x000fe200078e000d */
[--C-:B------:R-:W-:Y:S01]  /*e300*/  SHF.R.U64 R47, R10, 0x10, R11.reuse ;  /* 0x000000100a2f7819 */ /* 0x100fe2000000120b */
[----:B------:R-:W-:Y:S01]  /*e310*/  IMAD.MOV.U32 R7, RZ, RZ, R14 ;  /* 0x000000ffff077224 */ /* 0x000fe200078e000e */
[----:B------:R-:W-:Y:S01]  /*e320*/  SHF.R.U32.HI R48, RZ, 0x10, R11 ;  /* 0x00000010ff307819 */ /* 0x000fe2000001160b */
[----:B------:R-:W-:Y:S01]  /*e330*/  IMAD.MOV.U32 R21, RZ, RZ, R15 ;  /* 0x000000ffff157224 */ /* 0x000fe200078e000f */
[----:B------:R-:W-:-:S02]  /*e340*/  VIMNMX R42, R37, 0x80, PT ;  /* 0x00000080252a7848 */ /* 0x000fc40003fe0100 */
[----:B------:R-:W-:Y:S02]  /*e350*/  PRMT R34, R24, 0x5410, R65 ;  /* 0x0000541018227816 */ /* 0x000fe40000000041 */
[--C-:B------:R-:W-:Y:S02]  /*e360*/  SHF.R.U64 R11, R12, 0x10, R13.reuse ;  /* 0x000000100c0b7819 */ /* 0x100fe4000000120d */
[----:B------:R-:W-:Y:S02]  /*e370*/  SHF.R.U32.HI R9, RZ, 0x10, R13 ;  /* 0x00000010ff097819 */ /* 0x000fe4000001160d */
[----:B------:R-:W-:Y:S02]  /*e380*/  PRMT R32, R0, 0x5410, R67 ;  /* 0x0000541000207816 */ /* 0x000fe40000000043 */
[----:B------:R-:W-:Y:S02]  /*e390*/  PRMT R33, R3, 0x5410, R64 ;  /* 0x0000541003217816 */ /* 0x000fe40000000040 */
[----:B------:R-:W-:-:S02]  /*e3a0*/  PRMT R24, R26, 0x5410, R63 ;  /* 0x000054101a187816 */ /* 0x000fc4000000003f */
[--C-:B------:R-:W-:Y:S02]  /*e3b0*/  SHF.R.U64 R10, R14, 0x10, R15.reuse ;  /* 0x000000100e0a7819 */ /* 0x100fe4000000120f */
[----:B------:R-:W-:Y:S02]  /*e3c0*/  SHF.R.U32.HI R8, RZ, 0x10, R15 ;  /* 0x00000010ff087819 */ /* 0x000fe4000001160f */
[----:B------:R-:W-:Y:S02]  /*e3d0*/  PRMT R26, R41, 0x5410, R58 ;  /* 0x00005410291a7816 */ /* 0x000fe4000000003a */
[----:B------:R-:W-:Y:S02]  /*e3e0*/  PRMT R0, R43, 0x5410, R56 ;  /* 0x000054102b007816 */ /* 0x000fe40000000038 */
[----:B------:R-:W-:Y:S02]  /*e3f0*/  PRMT R3, R44, 0x5410, R59 ;  /* 0x000054102c037816 */ /* 0x000fe4000000003b */
[----:B------:R-:W-:-:S02]  /*e400*/  PRMT R12, R45, 0x5410, R54 ;  /* 0x000054102d0c7816 */ /* 0x000fc40000000036 */
[----:B------:R-:W-:Y:S02]  /*e410*/  PRMT R13, R46, 0x5410, R57 ;  /* 0x000054102e0d7816 */ /* 0x000fe40000000039 */
[----:B------:R-:W-:Y:S02]  /*e420*/  PRMT R37, R20, 0x5410, R55 ;  /* 0x0000541014257816 */ /* 0x000fe40000000037 */
[----:B------:R-:W-:Y:S02]  /*e430*/  ISETP.GE.AND P1, PT, R17, R42, PT ;  /* 0x0000002a1100720c */ /* 0x000fe40003f26270 */
[----:B------:R-:W-:Y:S02]  /*e440*/  PRMT R38, R38, 0x5410, R53 ;  /* 0x0000541026267816 */ /* 0x000fe40000000035 */
[----:B------:R-:W-:Y:S02]  /*e450*/  PRMT R39, R39, 0x5410, R52 ;  /* 0x0000541027277816 */ /* 0x000fe40000000034 */
[----:B------:R-:W-:-:S02]  /*e460*/  PRMT R40, R40, 0x5410, R51 ;  /* 0x0000541028287816 */ /* 0x000fc40000000033 */
[----:B------:R-:W-:Y:S02]  /*e470*/  PRMT R28, R28, 0x5410, R49 ;  /* 0x000054101c1c7816 */ /* 0x000fe40000000031 */
[----:B------:R-:W-:Y:S02]  /*e480*/  PRMT R29, R29, 0x5410, R50 ;  /* 0x000054101d1d7816 */ /* 0x000fe40000000032 */
[----:B------:R-:W-:Y:S02]  /*e490*/  PRMT R30, R30, 0x5410, R47 ;  /* 0x000054101e1e7816 */ /* 0x000fe4000000002f */
[----:B------:R-:W-:Y:S01]  /*e4a0*/  PRMT R31, R31, 0x5410, R48 ;  /* 0x000054101f1f7816 */ /* 0x000fe20000000030 */
[----:B0-----:R-:W-:Y:S06]  /*e4b0*/  @!P0 BRA `(.L_x_765) ;  /* 0x0000012c00848947 */ /* 0x001fec0003800000 */
.L_x_999:
[----:B------:R-:W-:Y:S05]  /*e4c0*/  BSYNC B1 ;  /* 0x0000000000017941 */ /* 0x000fea0003800000 */
.L_x_764:
[----:B------:R-:W-:Y:S01]  /*e4d0*/  BSSY B1, `(.L_x_766) ;  /* 0x000011c000017945 */ /* 0x000fe20003800000 */
[----:B------:R-:W-:Y:S02]  /*e4e0*/  PRMT R14, R4, 0x5410, R11 ;  /* 0x00005410040e7816 */ /* 0x000fe4000000000b */
[----:B------:R-:W-:Y:S02]  /*e4f0*/  PRMT R15, R6, 0x5410, R9 ;  /* 0x00005410060f7816 */ /* 0x000fe40000000009 */
[----:B------:R-:W-:Y:S02]  /*e500*/  PRMT R20, R7, 0x5410, R10 ;  /* 0x0000541007147816 */ /* 0x000fe4000000000a */
[----:B------:R-:W-:Y:S01]  /*e510*/  PRMT R21, R21, 0x5410, R8 ;  /* 0x0000541015157816 */ /* 0x000fe20000000008 */
[----:B------:R-:W-:Y:S06]  /*e520*/  @P1 BRA `(.L_x_767) ;  /* 0x0000001000581947 */ /* 0x000fec0003800000 */
[----:B------:R-:W1:Y:S01]  /*e530*/  LDC R41, c[0x0][0x3f4] ;  /* 0x0000fd00ff297b82 */ /* 0x000e620000000800 */
[C---:B------:R-:W-:Y:S01]  /*e540*/  VIADD R4, R18.reuse, 0x20 ;  /* 0x0000002012047836 */ /* 0x040fe20000000000 */
[----:B------:R-:W-:Y:S01]  /*e550*/  BSSY B2, `(.L_x_768) ;  /* 0x0000061000027945 */ /* 0x000fe20003800000 */
[C---:B------:R-:W-:Y:S01]  /*e560*/  VIADD R6, R18.reuse, 0x40 ;  /* 0x0000004012067836 */ /* 0x040fe20000000000 */
[-C--:B-1----:R-:W-:Y:S02]  /*e570*/  ISETP.GE.AND P0, PT, R18, R41.reuse, PT ;  /* 0x000000291200720c */ /* 0x082fe40003f06270 */
[-C--:B------:R-:W-:Y:S02]  /*e580*/  ISETP.GE.AND P1, PT, R4, R41.reuse, PT ;  /* 0x000000290400720c */ /* 0x080fe40003f26270 */
[----:B------:R-:W-:-:S09]  /*e590*/  ISETP.GE.AND P2, PT, R6, R41, PT ;  /* 0x000000290600720c */ /* 0x000fd20003f46270 */
[----:B------:R-:W-:Y:S05]  /*e5a0*/  @P0 BRA `(.L_x_769) ;  /* 0x00000004006c0947 */ /* 0x000fea0003800000 */
[----:B0-----:R-:W-:Y:S01]  /*e5b0*/  LEA.HI R5, R41, R209, RZ, 0x1d ;  /* 0x000000d129057211 */ /* 0x001fe200078fe8ff */
[----:B------:R-:W-:Y:S01]  /*e5c0*/  IMAD.U32 R54, R37, 0x10000, RZ ;  /* 0x0001000025367824 */ /* 0x000fe200078e00ff */
[----:B------:R-:W-:Y:S01]  /*e5d0*/  LOP3.LUT R4, R191, 0x38, R18, 0xf8, !PT ;  /* 0x00000038bf047812 */ /* 0x000fe200078ef812 */
[----:B------:R-:W-:Y:S01]  /*e5e0*/  IMAD.U32 R52, R32, 0x10000, RZ ;  /* 0x0001000020347824 */ /* 0x000fe200078e00ff */
[----:B------:R-:W-:Y:S01]  /*e5f0*/  SHF.R.S32.HI R6, RZ, 0x1f, R5 ;  /* 0x0000001fff067819 */ /* 0x000fe20000011405 */
[----:B------:R-:W-:Y:S01]  /*e600*/  IMAD.U32 R53, R38, 0x10000, RZ ;  /* 0x0001000026357824 */ /* 0x000fe200078e00ff */
[----:B------:R-:W-:Y:S02]  /*e610*/  LOP3.LUT R51, R37, 0xffff0000, RZ, 0xc0, !PT ;  /* 0xffff000025337812 */ /* 0x000fe400078ec0ff */
[----:B------:R-:W-:Y:S01]  /*e620*/  LEA.HI R7, R6, R5, RZ, 0x3 ;  /* 0x0000000506077211 */ /* 0x000fe200078f18ff */
[----:B------:R-:W-:Y:S01]  /*e630*/  IMAD.SHL.U32 R6, R5, 0x8, RZ ;  /* 0x0000000805067824 */ /* 0x000fe200078e00ff */
[----:B------:R-:W-:-:S03]  /*e640*/  LOP3.LUT R5, R4, R193, RZ, 0x3c, !PT ;  /* 0x000000c104057212 */ /* 0x000fc600078e3cff */
[----:B------:R-:W-:Y:S01]  /*e650*/  IMAD.SHL.U32 R7, R7, 0x400, RZ ;  /* 0x0000040007077824 */ /* 0x000fe200078e00ff */
[----:B------:R-:W-:Y:S01]  /*e660*/  LOP3.LUT R6, R191, 0x38, R6, 0xf8, !PT ;  /* 0x00000038bf067812 */ /* 0x000fe200078ef806 */
[----:B------:R-:W-:-:S03]  /*e670*/  IMAD R5, R192, 0x200, R5 ;  /* 0x00000200c0057824 */ /* 0x000fc600078e0205 */
[----:B------:R-:W-:Y:S01]  /*e680*/  LOP3.LUT R7, R7, 0x7fffe000, RZ, 0xc0, !PT ;  /* 0x7fffe00007077812 */ /* 0x000fe200078ec0ff */
[----:B------:R-:W-:Y:S01]  /*e690*/  IMAD R61, R5, 0x2, R2 ;  /* 0x00000002053d7824 */ /* 0x000fe200078e0202 */
[----:B------:R-:W-:-:S03]  /*e6a0*/  LOP3.LUT R6, R6, R193, RZ, 0x3c, !PT ;  /* 0x000000c106067212 */ /* 0x000fc600078e3cff */
[----:B------:R-:W-:-:S05]  /*e6b0*/  IMAD R7, R192, 0x200, R7 ;  /* 0x00000200c0077824 */ /* 0x000fca00078e0207 */
[----:B------:R-:W-:Y:S02]  /*e6c0*/  IADD3 R9, R7, R6, RZ ;  /* 0x0000000607097210 */ /* 0x000fe40007ffe0ff */
[----:B------:R-:W0:Y:S03]  /*e6d0*/  LDS.128 R4, [R61+0x10400] ;  /* 0x010400003d047984 */ /* 0x000e260000000c00 */
[----:B------:R-:W-:-:S05]  /*e6e0*/  IMAD R62, R9, 0x2, R2 ;  /* 0x00000002093e7824 */ /* 0x000fca00078e0202 */
[----:B------:R-:W1:Y:S01]  /*e6f0*/  LDS.128 R8, [R62+0x10400] ;  /* 0x010400003e087984 */ /* 0x000e620000000c00 */
[C---:B0-----:R-:W-:Y:S01]  /*e700*/  IMAD.U32 R43, R4.reuse, 0x10000, RZ ;  /* 0x00010000042b7824 */ /* 0x041fe200078e00ff */
[----:B------:R-:W-:Y:S01]  /*e710*/  LOP3.LUT R4, R4, 0xffff0000, RZ, 0xc0, !PT ;  /* 0xffff000004047812 */ /* 0x000fe200078ec0ff */
[C---:B------:R-:W-:Y:S01]  /*e720*/  IMAD.U32 R44, R5.reuse, 0x10000, RZ ;  /* 0x00010000052c7824 */ /* 0x040fe200078e00ff */
[----:B------:R-:W-:Y:S01]  /*e730*/  LOP3.LUT R5, R5, 0xffff0000, RZ, 0xc0, !PT ;  /* 0xffff000005057812 */ /* 0x000fe200078ec0ff */
[C---:B------:R-:W-:Y:S01]  /*e740*/  IMAD.U32 R45, R6.reuse, 0x10000, RZ ;  /* 0x00010000062d7824 */ /* 0x040fe200078e00ff */
[----:B------:R-:W-:Y:S01]  /*e750*/  LOP3.LUT R6, R6, 0xffff0000, RZ, 0xc0, !PT ;  /* 0xffff000006067812 */ /* 0x000fe200078ec0ff */
[C---:B------:R-:W-:Y:S01]  /*e760*/  IMAD.U32 R46, R7.reuse, 0x10000, RZ ;  /* 0x00010000072e7824 */ /* 0x040fe200078e00ff */
[----:B------:R-:W-:Y:S01]  /*e770*/  LOP3.LUT R7, R7, 0xffff0000, RZ, 0xc0, !PT ;  /* 0xffff000007077812 */ /* 0x000fe200078ec0ff */
[C---:B-1----:R-:W-:Y:S01]  /*e780*/  IMAD.U32 R47, R8.reuse, 0x10000, RZ ;  /* 0x00010000082f7824 */ /* 0x042fe200078e00ff */
[----:B------:R-:W-:Y:S01]  /*e790*/  LOP3.LUT R8, R8, 0xffff0000, RZ, 0xc0, !PT ;  /* 0xffff000008087812 */ /* 0x000fe200078ec0ff */
[C---:B------:R-:W-:Y:S01]  /*e7a0*/  IMAD.U32 R48, R9.reuse, 0x10000, RZ ;  /* 0x0001000009307824 */ /* 0x040fe200078e00ff */
[----:B------:R-:W-:Y:S01]  /*e7b0*/  LOP3.LUT R9, R9, 0xffff0000, RZ, 0xc0, !PT ;  /* 0xffff000009097812 */ /* 0x000fe200078ec0ff */
[C---:B------:R-:W-:Y:S01]  /*e7c0*/  FMUL.FTZ R56, R47.reuse, R54 ;  /* 0x000000362f387220 */ /* 0x040fe20000410000 */
[-C--:B------:R-:W-:Y:S01]  /*e7d0*/  FMUL.FTZ R58, R47, R52.reuse ;  /* 0x000000342f3a7220 */ /* 0x080fe20000410000 */
[----:B------:R-:W-:Y:S01]  /*e7e0*/  LOP3.LUT R47, R32, 0xffff0000, RZ, 0xc0, !PT ;  /* 0xffff0000202f7812 */ /* 0x000fe200078ec0ff */
[----:B------:R-:W-:Y:S01]  /*e7f0*/  FMUL.FTZ R55, R8, R51 ;  /* 0x0000003308377220 */ /* 0x000fe20000410000 */
[C---:B------:R-:W-:Y:S01]  /*e800*/  FFMA.FTZ R56, R43.reuse, R52, -R56 ;  /* 0x000000342b387223 */ /* 0x040fe20000010838 */
[----:B------:R-:W-:Y:S01]  /*e810*/  FFMA.FTZ R58, R43, R54, R58 ;  /* 0x000000362b3a7223 */ /* 0x000fe2000001003a */
[----:B------:R-:W-:-:S02]  /*e820*/  IMAD.U32 R43, R33, 0x10000, RZ ;  /* 0x00010000212b7824 */ /* 0x000fc400078e00ff */
[-C--:B------:R-:W-:Y:S01]  /*e830*/  FMUL.FTZ R57, R8, R47.reuse ;  /* 0x0000002f08397220 */ /* 0x080fe20000410000 */
[----:B------:R-:W-:Y:S01]  /*e840*/  FFMA.FTZ R55, R4, R47, -R55 ;  /* 0x0000002f04377223 */ /* 0x000fe20000010837 */
[----:B------:R-:W-:Y:S01]  /*e850*/  FMUL.FTZ R47, R48, R53 ;  /* 0x00000035302f7220 */ /* 0x000fe20000410000 */
[----:B------:R-:W-:Y:S02]  /*e860*/  IMAD.U32 R49, R10, 0x10000, RZ ;  /* 0x000100000a317824 */ /* 0x000fe400078e00ff */
[----:B------:R-:W-:Y:S01]  /*e870*/  FMUL.FTZ R52, R48, R43 ;  /* 0x0000002b30347220 */ /* 0x000fe20000410000 */
[----:B------:R-:W-:Y:S01]  /*e880*/  FFMA.FTZ R57, R4, R51, R57 ;  /* 0x0000003304397223 */ /* 0x000fe20000010039 */
[----:B------:R-:W-:Y:S01]  /*e890*/  LOP3.LUT R10, R10, 0xffff0000, RZ, 0xc0, !PT ;  /* 0xffff00000a0a7812 */ /* 0x000fe200078ec0ff */
[----:B------:R-:W-:Y:S01]  /*e8a0*/  FFMA.FTZ R48, R44, R43, -R47 ;  /* 0x0000002b2c307223 */ /* 0x000fe2000001082f */
[C---:B------:R-:W-:Y:S01]  /*e8b0*/  LOP3.LUT R51, R39.reuse, 0xffff0000, RZ, 0xc0, !PT ;  /* 0xffff000027337812 */ /* 0x040fe200078ec0ff */
[----:B------:R-:W-:Y:S01]  /*e8c0*/  IMAD.U32 R8, R39, 0x10000, RZ ;  /* 0x0001000027087824 */ /* 0x000fe200078e00ff */
[C---:B------:R-:W-:Y:S01]  /*e8d0*/  LOP3.LUT R43, R34.reuse, 0xffff0000, RZ, 0xc0, !PT ;  /* 0xffff0000222b7812 */ /* 0x040fe200078ec0ff */
[----:B------:R-:W-:-:S02]  /*e8e0*/  IMAD.U32 R4, R34, 0x10000, RZ ;  /* 0x0001000022047824 */ /* 0x000fc400078e00ff */
[----:B------:R-:W-:Y:S01]  /*e8f0*/  FFMA.FTZ R52, R44, R53, R52 ;  /* 0x000000352c347223 */ /* 0x000fe20000010034 */
[C---:B------:R-:W-:Y:S01]  /*e900*/  FMUL.FTZ R59, R10.reuse, R51 ;  /* 0x000000330a3b7220 */ /* 0x040fe20000410000 */
[C---:B------:R-:W-:Y:S01]  /*e910*/  FMUL.FTZ R44, R49.reuse, R8 ;  /* 0x00000008312c7220 */ /* 0x040fe20000410000 */
[-C--:B------:R-:W-:Y:S01]  /*e920*/  FMUL.FTZ R54, R49, R4.reuse ;  /* 0x0000000431367220 */ /* 0x080fe20000410000 */
[----:B------:R-:W-:Y:S01]  /*e930*/  FMUL.FTZ R10, R10, R43 ;  /* 0x0000002b0a0a7220 */ /* 0x000fe20000410000 */
[----:B------:R-:W-:Y:S02]  /*e940*/  IMAD.U32 R50, R11, 0x10000, RZ ;  /* 0x000100000b327824 */ /* 0x000fe400078e00ff */
[C---:B------:R-:W-:Y:S01]  /*e950*/  FFMA.FTZ R53, R45.reuse, R4, -R44 ;  /* 0x000000042d357223 */ /* 0x040fe2000001082c */
[----:B------:R-:W-:Y:S02]  /*e960*/  IMAD.U32 R49, R40, 0x10000, RZ ;  /* 0x0001000028317824 */ /* 0x000fe400078e00ff */
[----:B------:R-:W-:Y:S01]  /*e970*/  FFMA.FTZ R54, R45, R8, R54 ;  /* 0x000000082d367223 */ /* 0x000fe20000010036 */
[----:B------:R-:W-:-:S02]  /*e980*/  IMAD.U32 R47, R35, 0x10000, RZ ;  /* 0x00010000232f7824 */ /* 0x000fc400078e00ff */
[----:B------:R-:W-:Y:S01]  /*e990*/  FFMA.FTZ R51, R6, R51, R10 ;  /* 0x0000003306337223 */ /* 0x000fe2000001000a */
[----:B------:R-:W-:Y:S01]  /*e9a0*/  LOP3.LUT R11, R11, 0xffff0000, RZ, 0xc0, !PT ;  /* 0xffff00000b0b7812 */ /* 0x000fe200078ec0ff */
[----:B------:R-:W-:Y:S01]  /*e9b0*/  FMUL.FTZ R45, R50, R49 ;  /* 0x00000031322d7220 */ /* 0x000fe20000410000 */
[----:B------:R-:W-:Y:S01]  /*e9c0*/  FFMA.FTZ R60, R6, R43, -R59 ;  /* 0x0000002b063c7223 */ /* 0x000fe2000001083b */
[----:B------:R-:W-:Y:S01]  /*e9d0*/  LOP3.LUT R8, R38, 0xffff0000, RZ, 0xc0, !PT ;  /* 0xffff000026087812 */ /* 0x000fe200078ec0ff */
[-C--:B------:R-:W-:Y:S01]  /*e9e0*/  FMUL.FTZ R43, R50, R47.reuse ;  /* 0x0000002f322b7220 */ /* 0x080fe20000410000 */
[----:B------:R-:W-:Y:S01]  /*e9f0*/  LOP3.LUT R10, R40, 0xffff0000, RZ, 0xc0, !PT ;  /* 0xffff0000280a7812 */ /* 0x000fe200078ec0ff */
[C---:B------:R-:W-:Y:S01]  /*ea00*/  FFMA.FTZ R45, R46.reuse, R47, -R45 ;  /* 0x0000002f2e2d7223 */ /* 0x040fe2000001082d */
[----:B------:R-:W-:Y:S01]  /*ea10*/  LOP3.LUT R4, R33, 0xffff0000, RZ, 0xc0, !PT ;  /* 0xffff000021047812 */ /* 0x000fe200078ec0ff */
[----:B------:R-:W-:Y:S01]  /*ea20*/  FFMA.FTZ R46, R46, R49, R43 ;  /* 0x000000312e2e7223 */ /* 0x000fe2000001002b */
[----:B------:R-:W-:Y:S01]  /*ea30*/  LOP3.LUT R6, R35, 0xffff0000, RZ, 0xc0, !PT ;  /* 0xffff000023067812 */ /* 0x000fe200078ec0ff */
[----:B------:R-:W-:Y:S01]  /*ea40*/  FMUL.FTZ R44, R9, R8 ;  /* 0x00000008092c7220 */ /* 0x000fe20000410000 */
[----:B------:R-:W-:Y:S01]  /*ea50*/  FMUL.FTZ R50, R11, R10 ;  /* 0x0000000a0b327220 */ /* 0x000fe20000410000 */
[----:B------:R-:W-:-:S02]  /*ea60*/  FMUL.FTZ R43, R9, R4 ;  /* 0x00000004092b7220 */ /* 0x000fc40000410000 */
[----:B------:R-:W-:Y:S01]  /*ea70*/  FMUL.FTZ R11, R11, R6 ;  /* 0x000000060b0b7220 */ /* 0x000fe20000410000 */
[----:B------:R-:W-:Y:S01]  /*ea80*/  FFMA.FTZ R9, R5, R4, -R44 ;  /* 0x0000000405097223 */ /* 0x000fe2000001082c */
[----:B------:R-:W-:Y:S01]  /*ea90*/  FFMA.FTZ R50, R7, R6, -R50 ;  /* 0x0000000607327223 */ /* 0x000fe20000010832 */
[----:B------:R-:W-:Y:S01]  /*eaa0*/  FFMA.FTZ R43, R5, R8, R43 ;  /* 0x00000008052b7223 */ /* 0x000fe2000001002b */
[----:B------:R-:W-:Y:S01]  /*eab0*/  FFMA.FTZ R11, R7, R10, R11 ;  /* 0x0000000a070b7223 */ /* 0x000fe2000001000b */
[----:B------:R-:W-:Y:S02]  /*eac0*/  F2FP.BF16.F32.PACK_AB R6, R60, R53 ;  /* 0x000000353c06723e */ /* 0x000fe400000010ff */
[----:B------:R-:W-:Y:S02]  /*ead0*/  F2FP.BF16.F32.PACK_AB R4, R55, R56 ;  /* 0x000000383704723e */ /* 0x000fe400000010ff */
[----:B------:R-:W-:Y:S02]  /*eae0*/  F2FP.BF16.F32.PACK_AB R5, R9, R48 ;  /* 0x000000300905723e */ /* 0x000fe400000010ff */
[----:B------:R-:W-:-:S02]  /*eaf0*/  F2FP.BF16.F32.PACK_AB R7, R50, R45 ;  /* 0x0000002d3207723e */ /* 0x000fc400000010ff */
[----:B------:R-:W-:Y:S02]  /*eb00*/  F2FP.BF16.F32.PACK_AB R10, R51, R54 ;  /* 0x00000036330a723e */ /* 0x000fe400000010ff */
[----:B------:R-:W-:Y:S01]  /*eb10*/  F2FP.BF16.F32.PACK_AB R8, R57, R58 ;  /* 0x0000003a3908723e */ /* 0x000fe200000010ff */
[----:B------:R1:W-:Y:S01]  /*eb20*/  STS.128 [R61+0x10400], R4 ;  /* 0x010400043d007388 */ /* 0x0003e20000000c00 */
[----:B------:R-:W-:Y:S02]  /*eb30*/  F2FP.BF16.F32.PACK_AB R9, R43, R52 ;  /* 0x000000342b09723e */ /* 0x000fe400000010ff */
[----:B------:R-:W-:-:S05]  /*eb40*/  F2FP.BF16.F32.PACK_AB R11, R11, R46 ;  /* 0x0000002e0b0b723e */ /* 0x000fca00000010ff */
[----:B------:R1:W-:Y:S02]  /*eb50*/  STS.128 [R62+0x10400], R8 ;  /* 0x010400083e007388 */ /* 0x0003e40000000c00 */
.L_x_769:
[----:B------:R-:W-:Y:S05]  /*eb60*/  BSYNC B2 ;  /* 0x0000000000027941 */ /* 0x000fea0003800000 */
.L_x_768:
[----:B------:R-:W-:Y:S04]  /*eb70*/  BSSY B2, `(.L_x_770) ;  /* 0x0000059000027945 */ /* 0x000fe80003800000 */
[----:B------:R-:W-:Y:S05]  /*eb80*/  @P1 BRA `(.L_x_771) ;  /* 0x00000004005c1947 */ /* 0x000fea0003800000 */
[----:B-1----:R-:W-:Y:S01]  /*eb90*/  LEA.HI R4, R41, R211, RZ, 0x1d ;  /* 0x000000d329047211 */ /* 0x002fe200078fe8ff */
[C---:B------:R-:W-:Y:S01]  /*eba0*/  IMAD.U32 R55, R28.reuse, 0x10000, RZ ;  /* 0x000100001c377824 */ /* 0x040fe200078e00ff */
[----:B------:R-:W-:Y:S01]  /*ebb0*/  LOP3.LUT R57, R28, 0xffff0000, RZ, 0xc0, !PT ;  /* 0xffff00001c397812 */ /* 0x000fe200078ec0ff */
[----:B------:R-:W-:Y:S01]  /*ebc0*/  IMAD.U32 R53, R24, 0x10000, RZ ;  /* 0x0001000018357824 */ /* 0x000fe200078e00ff */
[----:B0-----:R-:W-:-:S04]  /*ebd0*/  SHF.R.S32.HI R5, RZ, 0x1f, R4 ;  /* 0x0000001fff057819 */ /* 0x001fc80000011404 */
[----:B------:R-:W-:Y:S01]  /*ebe0*/  LEA.HI R5, R5, R4, RZ, 0x3 ;  /* 0x0000000405057211 */ /* 0x000fe200078f18ff */
[----:B------:R-:W-:-:S04]  /*ebf0*/  IMAD.SHL.U32 R4, R4, 0x8, RZ ;  /* 0x0000000804047824 */ /* 0x000fc800078e00ff */
[----:B------:R-:W-:Y:S01]  /*ec00*/  IMAD.SHL.U32 R5, R5, 0x400, RZ ;  /* 0x0000040005057824 */ /* 0x000fe200078e00ff */
[----:B------:R-:W-:-:S04]  /*ec10*/  LOP3.LUT R4, R191, 0x38, R4, 0xf8, !PT ;  /* 0x00000038bf047812 */ /* 0x000fc800078ef804 */
[----:B------:R-:W-:Y:S02]  /*ec20*/  LOP3.LUT R5, R5, 0x7fffe000, RZ, 0xc0, !PT ;  /* 0x7fffe00005057812 */ /* 0x000fe400078ec0ff */
[----:B------:R-:W-:-:S03]  /*ec30*/  LOP3.LUT R4, R4, R193, RZ, 0x3c, !PT ;  /* 0x000000c104047212 */ /* 0x000fc600078e3cff */
[----:B------:R-:W-:-:S04]  /*ec40*/  IMAD R5, R192, 0x200, R5 ;  /* 0x00000200c0057824 */ /* 0x000fc800078e0205 */
[----:B------:R-:W-:Y:S02]  /*ec50*/  IMAD.IADD R9, R5, 0x1, R4 ;  /* 0x0000000105097824 */ /* 0x000fe400078e0204 */
[----:B------:R-:W0:Y:S02]  /*ec60*/  LDS.128 R4, [R229] ;  /* 0x00000000e5047984 */ /* 0x000e240000000c00 */
        /* <DEDUP_REMOVED lines=15> */
[----:B------:R-:W-:Y:S01]  /*ed60*/  FMUL.FTZ R61, R48, R53 ;  /* 0x00000035303d7220 */ /* 0x000fe20000410000 */
[----:B------:R-:W-:Y:S01]  /*ed70*/  FMUL.FTZ R63, R8, R57 ;  /* 0x00000039083f7220 */ /* 0x000fe20000410000 */
[----:B------:R-:W-:-:S02]  /*ed80*/  IMAD.U32 R48, R29, 0x10000, RZ ;  /* 0x000100001d307824 */ /* 0x000fc400078e00ff */
[----:B------:R-:W-:Y:S01]  /*ed90*/  FFMA.FTZ R59, R44, R53, -R59 ;  /* 0x000000352c3b7223 */ /* 0x000fe2000001083b */
[----:B------:R-:W-:Y:S01]  /*eda0*/  LOP3.LUT R53, R24, 0xffff0000, RZ, 0xc0, !PT ;  /* 0xffff000018357812 */ /* 0x000fe200078ec0ff */
[----:B------:R-:W-:Y:S01]  /*edb0*/  FFMA.FTZ R61, R44, R55, R61 ;  /* 0x000000372c3d7223 */ /* 0x000fe2000001003d */
[----:B------:R-:W-:Y:S02]  /*edc0*/  IMAD.U32 R44, R25, 0x10000, RZ ;  /* 0x00010000192c7824 */ /* 0x000fe400078e00ff */
[----:B------:R-:W-:Y:S02]  /*edd0*/  IMAD.U32 R50, R10, 0x10000, RZ ;  /* 0x000100000a327824 */ /* 0x000fe400078e00ff */
[-C--:B------:R-:W-:Y:S01]  /*ede0*/  FMUL.FTZ R55, R8, R53.reuse ;  /* 0x0000003508377220 */ /* 0x080fe20000410000 */
[----:B------:R-:W-:Y:S01]  /*edf0*/  FFMA.FTZ R52, R4, R53, -R63 ;  /* 0x0000003504347223 */ /* 0x000fe2000001083f */
[----:B------:R-:W-:Y:S01]  /*ee00*/  SHF.L.U32 R53, R30, 0x10, RZ ;  /* 0x000000101e357819 */ /* 0x000fe200000006ff */
[C---:B------:R-:W-:Y:S01]  /*ee10*/  FMUL.FTZ R8, R49.reuse, R48 ;  /* 0x0000003031087220 */ /* 0x040fe20000410000 */
[-C--:B------:R-:W-:Y:S01]  /*ee20*/  FMUL.FTZ R63, R49, R44.reuse ;  /* 0x0000002c313f7220 */ /* 0x080fe20000410000 */
[----:B------:R-:W-:Y:S01]  /*ee30*/  FFMA.FTZ R54, R4, R57, R55 ;  /* 0x0000003904367223 */ /* 0x000fe20000010037 */
[----:B------:R-:W-:Y:S01]  /*ee40*/  LOP3.LUT R10, R10, 0xffff0000, RZ, 0xc0, !PT ;  /* 0xffff00000a0a7812 */ /* 0x000fe200078ec0ff */
[----:B------:R-:W-:Y:S01]  /*ee50*/  FFMA.FTZ R56, R45, R44, -R8 ;  /* 0x0000002c2d387223 */ /* 0x000fe20000010808 */
[----:B------:R-:W-:-:S02]  /*ee60*/  IMAD.U32 R49, R26, 0x10000, RZ ;  /* 0x000100001a317824 */ /* 0x000fc400078e00ff */
[----:B------:R-:W-:Y:S01]  /*ee70*/  FFMA.FTZ R63, R45, R48, R63 ;  /* 0x000000302d3f7223 */ /* 0x000fe2000001003f */
[----:B------:R-:W-:Y:S01]  /*ee80*/  FMUL.FTZ R57, R50, R53 ;  /* 0x0000003532397220 */ /* 0x000fe20000410000 */
[----:B------:R-:W-:Y:S01]  /*ee90*/  LOP3.LUT R55, R30, 0xffff0000, RZ, 0xc0, !PT ;  /* 0xffff00001e377812 */ /* 0x000fe200078ec0ff */
[----:B------:R-:W-:Y:S01]  /*eea0*/  IMAD.U32 R51, R11, 0x10000, RZ ;  /* 0x000100000b337824 */ /* 0x000fe200078e00ff */
[----:B------:R-:W-:Y:S01]  /*eeb0*/  LOP3.LUT R45, R26, 0xffff0000, RZ, 0xc0, !PT ;  /* 0xffff00001a2d7812 */ /* 0x000fe200078ec0ff */
[----:B------:R-:W-:Y:S02]  /*eec0*/  IMAD.U32 R44, R31, 0x10000, RZ ;  /* 0x000100001f2c7824 */ /* 0x000fe400078e00ff */
[-C--:B------:R-:W-:Y:S01]  /*eed0*/  FMUL.FTZ R65, R50, R49.reuse ;  /* 0x0000003132417220 */ /* 0x080fe20000410000 */
[----:B------:R-:W-:Y:S01]  /*eee0*/  FFMA.FTZ R57, R46, R49, -R57 ;  /* 0x000000312e397223 */ /* 0x000fe20000010839 */
[----:B------:R-:W-:Y:S01]  /*eef0*/  FMUL.FTZ R49, R10, R55 ;  /* 0x000000370a317220 */ /* 0x000fe20000410000 */
[----:B------:R-:W-:-:S02]  /*ef00*/  IMAD.U32 R4, R27, 0x10000, RZ ;  /* 0x000100001b047824 */ /* 0x000fc400078e00ff */
[----:B------:R-:W-:Y:S01]  /*ef10*/  FMUL.FTZ R10, R10, R45 ;  /* 0x0000002d0a0a7220 */ /* 0x000fe20000410000 */
[----:B------:R-:W-:Y:S01]  /*ef20*/  FMUL.FTZ R8, R51, R44 ;  /* 0x0000002c33087220 */ /* 0x000fe20000410000 */
[----:B------:R-:W-:Y:S01]  /*ef30*/  FFMA.FTZ R65, R46, R53, R65 ;  /* 0x000000352e417223 */ /* 0x000fe20000010041 */
[C---:B------:R-:W-:Y:S01]  /*ef40*/  FFMA.FTZ R46, R6.reuse, R45, -R49 ;  /* 0x0000002d062e7223 */ /* 0x040fe20000010831 */
[----:B------:R-:W-:Y:S01]  /*ef50*/  FFMA.FTZ R48, R6, R55, R10 ;  /* 0x0000003706307223 */ /* 0x000fe2000001000a */
[-C--:B------:R-:W-:Y:S01]  /*ef60*/  FFMA.FTZ R49, R47, R4.reuse, -R8 ;  /* 0x000000042f317223 */ /* 0x080fe20000010808 */
[----:B------:R-:W-:Y:S01]  /*ef70*/  LOP3.LUT R11, R11, 0xffff0000, RZ, 0xc0, !PT ;  /* 0xffff00000b0b7812 */ /* 0x000fe200078ec0ff */
[----:B------:R-:W-:Y:S01]  /*ef80*/  FMUL.FTZ R50, R51, R4 ;  /* 0x0000000433327220 */ /* 0x000fe20000410000 */
[----:B------:R-:W-:Y:S02]  /*ef90*/  LOP3.LUT R8, R29, 0xffff0000, RZ, 0xc0, !PT ;  /* 0xffff00001d087812 */ /* 0x000fe400078ec0ff */
[----:B------:R-:W-:Y:S01]  /*efa0*/  LOP3.LUT R10, R31, 0xffff0000, RZ, 0xc0, !PT ;  /* 0xffff00001f0a7812 */ /* 0x000fe200078ec0ff */
[----:B------:R-:W-:Y:S01]  /*efb0*/  FFMA.FTZ R50, R47, R44, R50 ;  /* 0x0000002c2f327223 */ /* 0x000fe20000010032 */
[----:B------:R-:W-:Y:S01]  /*efc0*/  LOP3.LUT R4, R25, 0xffff0000, RZ, 0xc0, !PT ;  /* 0xffff000019047812 */ /* 0x000fe200078ec0ff */
[----:B------:R-:W-:Y:S01]  /*efd0*/  FMUL.FTZ R44, R9, R8 ;  /* 0x00000008092c7220 */ /* 0x000fe20000410000 */
[----:B------:R-:W-:Y:S01]  /*efe0*/  LOP3.LUT R6, R27, 0xffff0000, RZ, 0xc0, !PT ;  /* 0xffff00001b067812 */ /* 0x000fe200078ec0ff */
[----:B------:R-:W-:-:S02]  /*eff0*/  FMUL.FTZ R58, R11, R10 ;  /* 0x0000000a0b3a7220 */ /* 0x000fc40000410000 */
[-C--:B------:R-:W-:Y:S01]  /*f000*/  FMUL.FTZ R45, R9, R4.reuse ;  /* 0x00000004092d7220 */ /* 0x080fe20000410000 */
[----:B------:R-:W-:Y:S01]  /*f010*/  FFMA.FTZ R9, R5, R4, -R44 ;  /* 0x0000000405097223 */ /* 0x000fe2000001082c */
[-C--:B------:R-:W-:Y:S01]  /*f020*/  FMUL.FTZ R11, R11, R6.reuse ;  /* 0x000000060b0b7220 */ /* 0x080fe20000410000 */
[----:B------:R-:W-:Y:S01]  /*f030*/  FFMA.FTZ R58, R7, R6, -R58 ;  /* 0x00000006073a7223 */ /* 0x000fe2000001083a */
[----:B------:R-:W-:Y:S01]  /*f040*/  FFMA.FTZ R44, R5, R8, R45 ;  /* 0x00000008052c7223 */ /* 0x000fe2000001002d */
[----:B------:R-:W-:Y:S01]  /*f050*/  F2FP.BF16.F32.PACK_AB R6, R46, R57 ;  /* 0x000000392e06723e */ /* 0x000fe200000010ff */
[----:B------:R-:W-:Y:S01]  /*f060*/  FFMA.FTZ R11, R7, R10, R11 ;  /* 0x0000000a070b7223 */ /* 0x000fe2000001000b */
[----:B------:R-:W-:Y:S02]  /*f070*/  F2FP.BF16.F32.PACK_AB R4, R52, R59 ;  /* 0x0000003b3404723e */ /* 0x000fe400000010ff */
[----:B------:R-:W-:Y:S02]  /*f080*/  F2FP.BF16.F32.PACK_AB R5, R9, R56 ;  /* 0x000000380905723e */ /* 0x000fe400000010ff */
[----:B------:R-:W-:-:S02]  /*f090*/  F2FP.BF16.F32.PACK_AB R7, R58, R49 ;  /* 0x000000313a07723e */ /* 0x000fc400000010ff */
[----:B------:R-:W-:Y:S02]  /*f0a0*/  F2FP.BF16.F32.PACK_AB R10, R48, R65 ;  /* 0x00000041300a723e */ /* 0x000fe400000010ff */
[----:B------:R-:W-:Y:S01]  /*f0b0*/  F2FP.BF16.F32.PACK_AB R8, R54, R61 ;  /* 0x0000003d3608723e */ /* 0x000fe200000010ff */
[----:B------:R2:W-:Y:S01]  /*f0c0*/  STS.128 [R229], R4 ;  /* 0x00000004e5007388 */ /* 0x0005e20000000c00 */
[----:B------:R-:W-:Y:S02]  /*f0d0*/  F2FP.BF16.F32.PACK_AB R9, R44, R63 ;  /* 0x0000003f2c09723e */ /* 0x000fe400000010ff */
[----:B------:R-:W-:-:S05]  /*f0e0*/  F2FP.BF16.F32.PACK_AB R11, R11, R50 ;  /* 0x000000320b0b723e */ /* 0x000fca00000010ff */
[----:B------:R2:W-:Y:S02]  /*f0f0*/  STS.128 [R43+0x10400], R8 ;  /* 0x010400082b007388 */ /* 0x0005e40000000c00 */
.L_x_771:
[----:B------:R-:W-:Y:S05]  /*f100*/  BSYNC B2 ;  /* 0x0000000000027941 */ /* 0x000fea0003800000 */
.L_x_770:
[----:B------:R-:W-:Y:S05]  /*f110*/  @P2 BRA `(.L_x_767) ;  /* 0x00000004005c2947 */ /* 0x000fea0003800000 */
[----:B------:R-:W-:Y:S01]  /*f120*/  LEA.HI R41, R41, R212, RZ, 0x1d ;  /* 0x000000d429297211 */ /* 0x000fe200078fe8ff */
[C---:B------:R-:W-:Y:S01]  /*f130*/  IMAD.U32 R54, R14.reuse, 0x10000, RZ ;  /* 0x000100000e367824 */ /* 0x040fe200078e00ff */
[----:B------:R-:W-:Y:S01]  /*f140*/  LOP3.LUT R51, R14, 0xffff0000, RZ, 0xc0, !PT ;  /* 0xffff00000e337812 */ /* 0x000fe200078ec0ff */
[----:B------:R-:W-:Y:S01]  /*f150*/  IMAD.U32 R52, R0, 0x10000, RZ ;  /* 0x0001000000347824 */ /* 0x000fe200078e00ff */
[----:B-12---:R-:W-:Y:S01]  /*f160*/  SHF.R.S32.HI R4, RZ, 0x1f, R41 ;  /* 0x0000001fff047819 */ /* 0x006fe20000011429 */
[----:B------:R-:W-:-:S03]  /*f170*/  IMAD.U32 R53, R15, 0x10000, RZ ;  /* 0x000100000f357824 */ /* 0x000fc600078e00ff */
[----:B0-----:R-:W-:Y:S01]  /*f180*/  LEA.HI R5, R4, R41, RZ, 0x3 ;  /* 0x0000002904057211 */ /* 0x001fe200078f18ff */
        /* <DEDUP_REMOVED lines=47> */
[----:B------:R-:W-:Y:S01]  /*f480*/  FFMA.FTZ R53, R45, R4, -R44 ;  /* 0x000000042d357223 */ /* 0x000fe2000001082c */
        /* <DEDUP_REMOVED lines=32> */
.L_x_767:
[----:B------:R-:W-:Y:S05]  /*f690*/  BSYNC B1 ;  /* 0x0000000000017941 */ /* 0x000fea0003800000 */
.L_x_766:
[----:B------:R-:W-:-:S13]  /*f6a0*/  ISETP.GE.AND P0, PT, R205, R42, PT ;  /* 0x0000002acd00720c */ /* 0x000fda0003f06270 */
[----:B------:R-:W-:Y:S05]  /*f6b0*/  @P0 BRA `(.L_x_750) ;  /* 0x00000010003c0947 */ /* 0x000fea0003800000 */
[----:B---3--:R-:W3:Y:S01]  /*f6c0*/  LDC R41, c[0x0][0x3f4] ;  /* 0x0000fd00ff297b82 */ /* 0x008ee20000000800 */
[C---:B-12---:R-:W-:Y:S01]  /*f6d0*/  VIADD R4, R18.reuse, 0x20 ;  /* 0x0000002012047836 */ /* 0x046fe20000000000 */
[----:B------:R-:W-:Y:S01]  /*f6e0*/  BSSY B1, `(.L_x_772) ;  /* 0x000005c000017945 */ /* 0x000fe20003800000 */
[C---:B------:R-:W-:Y:S01]  /*f6f0*/  VIADD R6, R18.reuse, 0x40 ;  /* 0x0000004012067836 */ /* 0x040fe20000000000 */
[-C--:B---3--:R-:W-:Y:S02]  /*f700*/  ISETP.GE.AND P0, PT, R18, R41.reuse, PT ;  /* 0x000000291200720c */ /* 0x088fe40003f06270 */
[-C--:B------:R-:W-:Y:S02]  /*f710*/  ISETP.GE.AND P1, PT, R4, R41.reuse, PT ;  /* 0x000000290400720c */ /* 0x080fe40003f26270 */
[----:B------:R-:W-:-:S09]  /*f720*/  ISETP.GE.AND P2, PT, R6, R41, PT ;  /* 0x000000290600720c */ /* 0x000fd20003f46270 */
[----:B------:R-:W-:Y:S05]  /*f730*/  @P0 BRA `(.L_x_773) ;  /* 0x0000000400580947 */ /* 0x000fea0003800000 */
[----:B------:R-:W-:Y:S01]  /*f740*/  LEA.HI R4, R41, R209, RZ, 0x1d ;  /* 0x000000d129047211 */ /* 0x000fe200078fe8ff */
[C---:B------:R-:W-:Y:S01]  /*f750*/  IMAD.U32 R53, R37.reuse, 0x10000, RZ ;  /* 0x0001000025357824 */ /* 0x040fe200078e00ff */
[----:B------:R-:W-:Y:S01]  /*f760*/  LOP3.LUT R58, R37, 0xffff0000, RZ, 0xc0, !PT ;  /* 0xffff0000253a7812 */ /* 0x000fe200078ec0ff */
[----:B------:R-:W-:Y:S01]  /*f770*/  IMAD.U32 R51, R32, 0x10000, RZ ;  /* 0x0001000020337824 */ /* 0x000fe200078e00ff */
[----:B0-----:R-:W-:Y:S01]  /*f780*/  SHF.R.S32.HI R5, RZ, 0x1f, R4 ;  /* 0x0000001fff057819 */ /* 0x001fe20000011404 */
[----:B------:R-:W-:Y:S01]  /*f790*/  IMAD.SHL.U32 R6, R4, 0x8, RZ ;  /* 0x0000000804067824 */ /* 0x000fe200078e00ff */
[----:B------:R-:W-:Y:S01]  /*f7a0*/  LOP3.LUT R32, R32, 0xffff0000, RZ, 0xc0, !PT ;  /* 0xffff000020207812 */ /* 0x000fe200078ec0ff */
[----:B------:R-:W-:Y:S01]  /*f7b0*/  IMAD.U32 R60, R38, 0x10000, RZ ;  /* 0x00010000263c7824 */ /* 0x000fe200078e00ff */
[----:B------:R-:W-:Y:S01]  /*f7c0*/  LEA.HI R4, R5, R4, RZ, 0x3 ;  /* 0x0000000405047211 */ /* 0x000fe200078f18ff */
[----:B------:R-:W-:Y:S01]  /*f7d0*/  IMAD.U32 R56, R33, 0x10000, RZ ;  /* 0x0001000021387824 */ /* 0x000fe200078e00ff */
[----:B------:R-:W-:Y:S01]  /*f7e0*/  LOP3.LUT R5, R185, 0x38, R6, 0xf8, !PT ;  /* 0x00000038b9057812 */ /* 0x000fe200078ef806 */
[----:B------:R-:W-:Y:S01]  /*f7f0*/  IMAD.U32 R55, R39, 0x10000, RZ ;  /* 0x0001000027377824 */ /* 0x000fe200078e00ff */
[----:B------:R-:W-:Y:S01]  /*f800*/  LOP3.LUT R57, R40, 0xffff0000, RZ, 0xc0, !PT ;  /* 0xffff000028397812 */ /* 0x000fe200078ec0ff */
[----:B------:R-:W-:Y:S01]  /*f810*/  IMAD.SHL.U32 R6, R4, 0x400, RZ ;  /* 0x0000040004067824 */ /* 0x000fe200078e00ff */
[----:B------:R-:W-:-:S02]  /*f820*/  LOP3.LUT R4, R5, R230, RZ, 0x3c, !PT ;  /* 0x000000e605047212 */ /* 0x000fc400078e3cff */
[----:B------:R-:W-:Y:S02]  /*f830*/  LOP3.LUT R33, R33, 0xffff0000, RZ, 0xc0, !PT ;  /* 0xffff000021217812 */ /* 0x000fe400078ec0ff */
[----:B------:R-:W-:-:S04]  /*f840*/  LOP3.LUT R6, R6, 0x7fffe000, RZ, 0xc0, !PT ;  /* 0x7fffe00006067812 */ /* 0x000fc800078ec0ff */
[----:B------:R-:W-:Y:S02]  /*f850*/  IADD3 R9, R4, R6, R195 ;  /* 0x0000000604097210 */ /* 0x000fe40007ffe0c3 */
[----:B------:R-:W0:Y:S03]  /*f860*/  LDS.128 R4, [R228] ;  /* 0x00000000e4047984 */ /* 0x000e260000000c00 */
        /* <DEDUP_REMOVED lines=10> */
[----:B-1----:R-:W-:Y:S01]  /*f910*/  IMAD.U32 R47, R8, 0x10000, RZ ;  /* 0x00010000082f7824 */ /* 0x002fe200078e00ff */
[----:B------:R-:W-:Y:S01]  /*f920*/  SHF.L.U32 R48, R9, 0x10, RZ ;  /* 0x0000001009307819 */ /* 0x000fe200000006ff */
[----:B------:R-:W-:Y:S01]  /*f930*/  IMAD.U32 R49, R10, 0x10000, RZ ;  /* 0x000100000a317824 */ /* 0x000fe200078e00ff */
[----:B------:R-:W-:Y:S01]  /*f940*/  LOP3.LUT R8, R8, 0xffff0000, RZ, 0xc0, !PT ;  /* 0xffff000008087812 */ /* 0x000fe200078ec0ff */
[-C--:B------:R-:W-:Y:S01]  /*f950*/  FMUL.FTZ R52, R53, R47.reuse ;  /* 0x0000002f35347220 */ /* 0x080fe20000410000 */
[C---:B------:R-:W-:Y:S01]  /*f960*/  FMUL.FTZ R54, R51.reuse, R47 ;  /* 0x0000002f33367220 */ /* 0x040fe20000410000 */
[-C--:B------:R-:W-:Y:S01]  /*f970*/  FMUL.FTZ R47, R60, R48.reuse ;  /* 0x000000303c2f7220 */ /* 0x080fe20000410000 */
[----:B------:R-:W-:Y:S01]  /*f980*/  LOP3.LUT R10, R10, 0xffff0000, RZ, 0xc0, !PT ;  /* 0xffff00000a0a7812 */ /* 0x000fe200078ec0ff */
[-C--:B------:R-:W-:Y:S01]  /*f990*/  FFMA.FTZ R52, R51, R43.reuse, -R52 ;  /* 0x0000002b33347223 */ /* 0x080fe20000010834 */
[----:B------:R-:W-:Y:S01]  /*f9a0*/  FMUL.FTZ R51, R56, R48 ;  /* 0x0000003038337220 */ /* 0x000fe20000410000 */
[----:B------:R-:W-:Y:S01]  /*f9b0*/  FFMA.FTZ R54, R53, R43, R54 ;  /* 0x0000002b35367223 */ /* 0x000fe20000010036 */
[-C--:B------:R-:W-:Y:S01]  /*f9c0*/  FMUL.FTZ R37, R58, R8.reuse ;  /* 0x000000083a257220 */ /* 0x080fe20000410000 */
[----:B------:R-:W-:Y:S01]  /*f9d0*/  FMUL.FTZ R43, R32, R8 ;  /* 0x00000008202b7220 */ /* 0x000fe20000410000 */
[----:B------:R-:W-:-:S02]  /*f9e0*/  IMAD.U32 R53, R34, 0x10000, RZ ;  /* 0x0001000022357824 */ /* 0x000fc400078e00ff */
[-C--:B------:R-:W-:Y:S01]  /*f9f0*/  FFMA.FTZ R47, R56, R44.reuse, -R47 ;  /* 0x0000002c382f7223 */ /* 0x080fe2000001082f */
[----:B------:R-:W-:Y:S01]  /*fa00*/  FFMA.FTZ R51, R60, R44, R51 ;  /* 0x0000002c3c337223 */ /* 0x000fe20000010033 */
[----:B------:R-:W-:Y:S01]  /*fa10*/  LOP3.LUT R34, R34, 0xffff0000, RZ, 0xc0, !PT ;  /* 0xffff000022227812 */ /* 0x000fe200078ec0ff */
[-C--:B------:R-:W-:Y:S01]  /*fa20*/  FFMA.FTZ R37, R32, R4.reuse, -R37 ;  /* 0x0000000420257223 */ /* 0x080fe20000010825 */
[----:B------:R-:W-:Y:S01]  /*fa30*/  LOP3.LUT R44, R39, 0xffff0000, RZ, 0xc0, !PT ;  /* 0xffff0000272c7812 */ /* 0x000fe200078ec0ff */
[----:B------:R-:W-:Y:S01]  /*fa40*/  FFMA.FTZ R43, R58, R4, R43 ;  /* 0x000000043a2b7223 */ /* 0x000fe2000001002b */
[-C--:B------:R-:W-:Y:S01]  /*fa50*/  FMUL.FTZ R4, R55, R49.reuse ;  /* 0x0000003137047220 */ /* 0x080fe20000410000 */
[----:B------:R-:W-:Y:S01]  /*fa60*/  FMUL.FTZ R32, R53, R49 ;  /* 0x0000003135207220 */ /* 0x000fe20000410000 */
[----:B------:R-:W-:Y:S02]  /*fa70*/  IMAD.U32 R50, R11, 0x10000, RZ ;  /* 0x000100000b327824 */ /* 0x000fe400078e00ff */
[----:B------:R-:W-:Y:S01]  /*fa80*/  FMUL.FTZ R39, R44, R10 ;  /* 0x0000000a2c277220 */ /* 0x000fe20000410000 */
[----:B------:R-:W-:-:S02]  /*fa90*/  IMAD.U32 R48, R40, 0x10000, RZ ;  /* 0x0001000028307824 */ /* 0x000fc400078e00ff */
[----:B------:R-:W-:Y:S01]  /*faa0*/  FMUL.FTZ R49, R34, R10 ;  /* 0x0000000a22317220 */ /* 0x000fe20000410000 */
[-C--:B------:R-:W-:Y:S01]  /*fab0*/  FFMA.FTZ R8, R53, R45.reuse, -R4 ;  /* 0x0000002d35087223 */ /* 0x080fe20000010804 */
[----:B------:R-:W-:Y:S01]  /*fac0*/  FFMA.FTZ R10, R55, R45, R32 ;  /* 0x0000002d370a7223 */ /* 0x000fe20000010020 */
[----:B------:R-:W-:Y:S01]  /*fad0*/  LOP3.LUT R9, R9, 0xffff0000, RZ, 0xc0, !PT ;  /* 0xffff000009097812 */ /* 0x000fe200078ec0ff */
[----:B------:R-:W-:Y:S01]  /*fae0*/  IMAD.U32 R4, R35, 0x10000, RZ ;  /* 0x0001000023047824 */ /* 0x000fe200078e00ff */
[----:B------:R-:W-:Y:S01]  /*faf0*/  LOP3.LUT R11, R11, 0xffff0000, RZ, 0xc0, !PT ;  /* 0xffff00000b0b7812 */ /* 0x000fe200078ec0ff */
[-C--:B------:R-:W-:Y:S01]  /*fb00*/  FMUL.FTZ R45, R48, R50.reuse ;  /* 0x00000032302d7220 */ /* 0x080fe20000410000 */
[----:B------:R-:W-:Y:S01]  /*fb10*/  LOP3.LUT R55, R38, 0xffff0000, RZ, 0xc0, !PT ;  /* 0xffff000026377812 */ /* 0x000fe200078ec0ff */
[C---:B------:R-:W-:Y:S01]  /*fb20*/  FMUL.FTZ R53, R4.reuse, R50 ;  /* 0x0000003204357220 */ /* 0x040fe20000410000 */
[----:B------:R-:W-:Y:S01]  /*fb30*/  LOP3.LUT R35, R35, 0xffff0000, RZ, 0xc0, !PT ;  /* 0xffff000023237812 */ /* 0x000fe200078ec0ff */
[----:B------:R-:W-:Y:S01]  /*fb40*/  FFMA.FTZ R45, R4, R46, -R45 ;  /* 0x0000002e042d7223 */ /* 0x000fe2000001082d */
[-C--:B------:R-:W-:Y:S01]  /*fb50*/  FFMA.FTZ R39, R34, R6.reuse, -R39 ;  /* 0x0000000622277223 */ /* 0x080fe20000010827 */
[----:B------:R-:W-:Y:S01]  /*fb60*/  FFMA.FTZ R49, R44, R6, R49 ;  /* 0x000000062c317223 */ /* 0x000fe20000010031 */
[----:B------:R-:W-:Y:S01]  /*fb70*/  FMUL.FTZ R4, R55, R9 ;  /* 0x0000000937047220 */ /* 0x000fe20000410000 */
[----:B------:R-:W-:Y:S01]  /*fb80*/  FMUL.FTZ R38, R57, R11 ;  /* 0x0000000b39267220 */ /* 0x000fe20000410000 */
        /* <DEDUP_REMOVED lines=9> */
[----:B------:R-:W-:Y:S02]  /*fc20*/  F2FP.BF16.F32.PACK_AB R5, R32, R47 ;  /* 0x0000002f2005723e */ /* 0x000fe400000010ff */
[----:B------:R-:W-:Y:S02]  /*fc30*/  F2FP.BF16.F32.PACK_AB R7, R38, R45 ;  /* 0x0000002d2607723e */ /* 0x000fe400000010ff */
[----:B------:R-:W-:Y:S02]  /*fc40*/  F2FP.BF16.F32.PACK_AB R10, R49, R10 ;  /* 0x0000000a310a723e */ /* 0x000fe400000010ff */
[----:B------:R-:W-:Y:S01]  /*fc50*/  F2FP.BF16.F32.PACK_AB R8, R43, R54 ;  /* 0x000000362b08723e */ /* 0x000fe200000010ff */
[----:B------:R1:W-:Y:S01]  /*fc60*/  STS.128 [R228], R4 ;  /* 0x00000004e4007388 */ /* 0x0003e20000000c00 */
[----:B------:R-:W-:-:S02]  /*fc70*/  F2FP.BF16.F32.PACK_AB R9, R34, R51 ;  /* 0x000000332209723e */ /* 0x000fc400000010ff */
[----:B------:R-:W-:-:S05]  /*fc80*/  F2FP.BF16.F32.PACK_AB R11, R40, R53 ;  /* 0x00000035280b723e */ /* 0x000fca00000010ff */
[----:B------:R1:W-:Y:S02]  /*fc90*/  STS.128 [R42+0x10400], R8 ;  /* 0x010400082a007388 */ /* 0x0003e40000000c00 */
.L_x_773:
[----:B------:R-:W-:Y:S05]  /*fca0*/  BSYNC B1 ;  /* 0x0000000000017941 */ /* 0x000fea0003800000 */
.L_x_772:
[----:B------:R-:W-:Y:S04]  /*fcb0*/  BSSY B1, `(.L_x_774) ;  /* 0x0000058000017945 */ /* 0x000fe80003800000 */
[----:B------:R-:W-:Y:S05]  /*fcc0*/  @P1 BRA `(.L_x_775) ;  /* 0x0000000400581947 */ /* 0x000fea0003800000 */
[----:B-1----:R-:W-:Y:S01]  /*fcd0*/  LEA.HI R4, R41, R211, RZ, 0x1d ;  /* 0x000000d329047211 */ /* 0x002fe200078fe8ff */
        /* <DEDUP_REMOVED lines=8> */
[C---:B------:R-:W-:Y:S01]  /*fd60*/  IMAD.U32 R47, R26.reuse, 0x10000, RZ ;  /* 0x000100001a2f7824 */ /* 0x040fe200078e00ff */
[----:B------:R-:W-:Y:S01]  /*fd70*/  LOP3.LUT R5, R185, 0x38, R6, 0xf8, !PT ;  /* 0x00000038b9057812 */ /* 0x000fe200078ef806 */
[----:B------:R-:W-:Y:S01]  /*fd80*/  IMAD.U32 R48, R29, 0x10000, RZ ;  /* 0x000100001d307824 */ /* 0x000fe200078e00ff */
[----:B------:R-:W-:Y:S01]  /*fd90*/  LOP3.LUT R26, R26, 0xffff0000, RZ, 0xc0, !PT ;  /* 0xffff00001a1a7812 */ /* 0x000fe200078ec0ff */
[----:B------:R-:W-:Y:S01]  /*fda0*/  IMAD.SHL.U32 R6, R4, 0x400, RZ ;  /* 0x0000040004067824 */ /* 0x000fe200078e00ff */
[----:B------:R-:W-:Y:S01]  /*fdb0*/  LOP3.LUT R4, R5, R230, RZ, 0x3c, !PT ;  /* 0x000000e605047212 */ /* 0x000fe200078e3cff */
[----:B------:R-:W-:Y:S01]  /*fdc0*/  IMAD.U32 R55, R31, 0x10000, RZ ;  /* 0x000100001f377824 */ /* 0x000fe200078e00ff */
[----:B------:R-:W-:Y:S01]  /*fdd0*/  LOP3.LUT R30, R30, 0xffff0000, RZ, 0xc0, !PT ;  /* 0xffff00001e1e7812 */ /* 0x000fe200078ec0ff */
[----:B------:R-:W-:Y:S01]  /*fde0*/  IMAD.U32 R28, R25, 0x10000, RZ ;  /* 0x00010000191c7824 */ /* 0x000fe200078e00ff */
[----:B------:R-:W-:Y:S01]  /*fdf0*/  LOP3.LUT R6, R6, 0x7fffe000, RZ, 0xc0, !PT ;  /* 0x7fffe00006067812 */ /* 0x000fe200078ec0ff */
[----:B------:R-:W-:Y:S01]  /*fe00*/  IMAD.U32 R51, R27, 0x10000, RZ ;  /* 0x000100001b337824 */ /* 0x000fe200078e00ff */
[----:B------:R-:W-:-:S02]  /*fe10*/  LOP3.LUT R29, R29, 0xffff0000, RZ, 0xc0, !PT ;  /* 0xffff00001d1d7812 */ /* 0x000fc400078ec0ff */
[----:B------:R-:W-:Y:S02]  /*fe20*/  IADD3 R9, R4, R6, R195 ;  /* 0x0000000604097210 */ /* 0x000fe40007ffe0c3 */
[----:B------:R-:W0:Y:S01]  /*fe30*/  LDS.128 R4, [R226] ;  /* 0x00000000e2047984 */ /* 0x000e220000000c00 */
[----:B------:R-:W-:Y:S02]  /*fe40*/  LOP3.LUT R31, R31, 0xffff0000, RZ, 0xc0, !PT ;  /* 0xffff00001f1f7812 */ /* 0x000fe400078ec0ff */
[----:B------:R-:W-:Y:S01]  /*fe50*/  IMAD R32, R9, 0x2, R2 ;  /* 0x0000000209207824 */ /* 0x000fe200078e0202 */
[----:B------:R-:W-:Y:S02]  /*fe60*/  LOP3.LUT R25, R25, 0xffff0000, RZ, 0xc0, !PT ;  /* 0xffff000019197812 */ /* 0x000fe400078ec0ff */
[----:B------:R-:W-:Y:S02]  /*fe70*/  LOP3.LUT R27, R27, 0xffff0000, RZ, 0xc0, !PT ;  /* 0xffff00001b1b7812 */ /* 0x000fe400078ec0ff */
        /* <DEDUP_REMOVED lines=13> */
[-C--:B------:R-:W-:Y:S01]  /*ff50*/  FMUL.FTZ R44, R45, R38.reuse ;  /* 0x000000262d2c7220 */ /* 0x080fe20000410000 */
[----:B------:R-:W-:Y:S01]  /*ff60*/  FMUL.FTZ R38, R43, R38 ;  /* 0x000000262b267220 */ /* 0x000fe20000410000 */
[C---:B------:R-:W-:Y:S01]  /*ff70*/  IMAD.U32 R39, R9.reuse, 0x10000, RZ ;  /* 0x0001000009277824 */ /* 0x040fe200078e00ff */
[----:B------:R-:W-:Y:S01]  /*ff80*/  LOP3.LUT R9, R9, 0xffff0000, RZ, 0xc0, !PT ;  /* 0xffff000009097812 */ /* 0x000fe200078ec0ff */
[-C--:B------:R-:W-:Y:S01]  /*ff90*/  FFMA.FTZ R44, R43, R33.reuse, -R44 ;  /* 0x000000212b2c7223 */ /* 0x080fe2000001082c */
[----:B------:R-:W-:Y:S01]  /*ffa0*/  FFMA.FTZ R38, R45, R33, R38 ;  /* 0x000000212d267223 */ /* 0x000fe20000010026 */
[-C--:B------:R-:W-:Y:S01]  /*ffb0*/  FMUL.FTZ R43, R46, R8.reuse ;  /* 0x000000082e2b7220 */ /* 0x080fe20000410000 */
[----:B------:R-:W-:Y:S01]  /*ffc0*/  FMUL.FTZ R33, R24, R8 ;  /* 0x0000000818217220 */ /* 0x000fe20000410000 */
[----:B------:R-:W-:-:S02]  /*ffd0*/  IMAD.U32 R42, R11, 0x10000, RZ ;  /* 0x000100000b2a7824 */ /* 0x000fc400078e00ff */
[----:B------:R-:W-:Y:S01]  /*ffe0*/  FMUL.FTZ R45, R48, R39 ;  /* 0x00000027302d7220 */ /* 0x000fe20000410000 */
[-C--:B------:R-:W-:Y:S01]  /*fff0*/  FFMA.FTZ R43, R24, R4.reuse, -R43 ;  /* 0x00000004182b7223 */ /* 0x080fe2000001082b */
[----:B------:R-:W-:Y:S01]  /*10000*/  FFMA.FTZ R33, R46, R4, R33 ;  /* 0x000000042e217223 */ /* 0x000fe20000010021 */
[-C--:B------:R-:W-:Y:S01]  /*10010*/  FMUL.FTZ R4, R53, R40.reuse ;  /* 0x0000002835047220 */ /* 0x080fe20000410000 */
[----:B------:R-:W-:Y:S01]  /*10020*/  LOP3.LUT R11, R11, 0xffff0000, RZ, 0xc0, !PT ;  /* 0xffff00000b0b7812 */ /* 0x000fe200078ec0ff */
[C---:B------:R-:W-:Y:S01]  /*10030*/  FMUL.FTZ R40, R47.reuse, R40 ;  /* 0x000000282f287220 */ /* 0x040fe20000410000 */
[----:B------:R-:W-:Y:S01]  /*10040*/  FMUL.FTZ R49, R26, R10 ;  /* 0x0000000a1a317220 */ /* 0x000fe20000410000 */
[----:B------:R-:W-:Y:S01]  /*10050*/  FFMA.FTZ R8, R47, R35, -R4 ;  /* 0x000000232f087223 */ /* 0x000fe20000010804 */
[----:B------:R-:W-:Y:S01]  /*10060*/  FMUL.FTZ R4, R55, R42 ;  /* 0x0000002a37047220 */ /* 0x000fe20000410000 */
[----:B------:R-:W-:Y:S01]  /*10070*/  FMUL.FTZ R39, R28, R39 ;  /* 0x000000271c277220 */ /* 0x000fe20000410000 */
[----:B------:R-:W-:Y:S01]  /*10080*/  FMUL.FTZ R47, R30, R10 ;  /* 0x0000000a1e2f7220 */ /* 0x000fe20000410000 */
[----:B------:R-:W-:Y:S01]  /*10090*/  FFMA.FTZ R45, R28, R34, -R45 ;  /* 0x000000221c2d7223 */ /* 0x000fe2000001082d */
[----:B------:R-:W-:Y:S01]  /*100a0*/  FFMA.FTZ R49, R30, R6, R49 ;  /* 0x000000061e317223 */ /* 0x000fe20000010031 */
[----:B------:R-:W-:Y:S01]  /*100b0*/  FFMA.FTZ R28, R51, R37, -R4 ;  /* 0x00000025331c7223 */ /* 0x000fe20000010804 */
[----:B------:R-:W-:Y:S01]  /*100c0*/  FFMA.FTZ R39, R48, R34, R39 ;  /* 0x0000002230277223 */ /* 0x000fe20000010027 */
[----:B------:R-:W-:Y:S01]  /*100d0*/  FFMA.FTZ R47, R26, R6, -R47 ;  /* 0x000000061a2f7223 */ /* 0x000fe2000001082f */
[----:B------:R-:W-:Y:S01]  /*100e0*/  FMUL.FTZ R4, R29, R9 ;  /* 0x000000091d047220 */ /* 0x000fe20000410000 */
        /* <DEDUP_REMOVED lines=20> */
.L_x_775:
[----:B------:R-:W-:Y:S05]  /*10230*/  BSYNC B1 ;  /* 0x0000000000017941 */ /* 0x000fea0003800000 */
.L_x_774:
[----:B------:R-:W-:Y:S05]  /*10240*/  @P2 BRA `(.L_x_750) ;  /* 0x0000000400582947 */ /* 0x000fea0003800000 */
[----:B------:R-:W-:Y:S01]  /*10250*/  LEA.HI R41, R41, R212, RZ, 0x1d ;  /* 0x000000d429297211 */ /* 0x000fe200078fe8ff */
[C---:B------:R-:W-:Y:S01]  /*10260*/  IMAD.U32 R35, R14.reuse, 0x10000, RZ ;  /* 0x000100000e237824 */ /* 0x040fe200078e00ff */
[----:B------:R-:W-:Y:S01]  /*10270*/  LOP3.LUT R40, R14, 0xffff0000, RZ, 0xc0, !PT ;  /* 0xffff00000e287812 */ /* 0x000fe200078ec0ff */
[C---:B------:R-:W-:Y:S01]  /*10280*/  IMAD.U32 R33, R0.reuse, 0x10000, RZ ;  /* 0x0001000000217824 */ /* 0x040fe200078e00ff */
[----:B-12---:R-:W-:Y:S01]  /*10290*/  SHF.R.S32.HI R6, RZ, 0x1f, R41 ;  /* 0x0000001fff067819 */ /* 0x006fe20000011429 */
[----:B------:R-:W-:Y:S01]  /*102a0*/  IMAD.SHL.U32 R4, R41, 0x8, RZ ;  /* 0x0000000829047824 */ /* 0x000fe200078e00ff */
[----:B------:R-:W-:Y:S01]  /*102b0*/  LOP3.LUT R0, R0, 0xffff0000, RZ, 0xc0, !PT ;  /* 0xffff000000007812 */ /* 0x000fe200078ec0ff */
[----:B------:R-:W-:Y:S01]  /*102c0*/  IMAD.U32 R42, R15, 0x10000, RZ ;  /* 0x000100000f2a7824 */ /* 0x000fe200078e00ff */
[----:B------:R-:W-:Y:S01]  /*102d0*/  LEA.HI R6, R6, R41, RZ, 0x3 ;  /* 0x0000002906067211 */ /* 0x000fe200078f18ff */
[----:B------:R-:W-:Y:S01]  /*102e0*/  IMAD.U32 R38, R3, 0x10000, RZ ;  /* 0x0001000003267824 */ /* 0x000fe200078e00ff */
[----:B0-----:R-:W-:Y:S01]  /*102f0*/  LOP3.LUT R5, R185, 0x38, R4, 0xf8, !PT ;  /* 0x00000038b9057812 */ /* 0x001fe200078ef804 */
[C---:B------:R-:W-:Y:S01]  /*10300*/  IMAD.U32 R39, R20.reuse, 0x10000, RZ ;  /* 0x0001000014277824 */ /* 0x040fe200078e00ff */
[----:B------:R-:W-:Y:S01]  /*10310*/  LOP3.LUT R20, R20, 0xffff0000, RZ, 0xc0, !PT ;  /* 0xffff000014147812 */ /* 0x000fe200078ec0ff */
[----:B------:R-:W-:Y:S01]  /*10320*/  IMAD.SHL.U32 R6, R6, 0x400, RZ ;  /* 0x0000040006067824 */ /* 0x000fe200078e00ff */
[----:B------:R-:W-:Y:S01]  /*10330*/  LOP3.LUT R4, R5, R230, RZ, 0x3c, !PT ;  /* 0x000000e605047212 */ /* 0x000fe200078e3cff */
[C---:B------:R-:W-:Y:S01]  /*10340*/  IMAD.U32 R37, R12.reuse, 0x10000, RZ ;  /* 0x000100000c257824 */ /* 0x040fe200078e00ff */
[----:B------:R-:W-:-:S02]  /*10350*/  LOP3.LUT R12, R12, 0xffff0000, RZ, 0xc0, !PT ;  /* 0xffff00000c0c7812 */ /* 0x000fc400078ec0ff */
[----:B------:R-:W-:Y:S02]  /*10360*/  LOP3.LUT R6, R6, 0x7fffe000, RZ, 0xc0, !PT ;  /* 0x7fffe00006067812 */ /* 0x000fe400078ec0ff */
[----:B------:R-:W-:Y:S02]  /*10370*/  LOP3.LUT R15, R15, 0xffff0000, RZ, 0xc0, !PT ;  /* 0xffff00000f0f7812 */ /* 0x000fe400078ec0ff */
[----:B------:R-:W-:Y:S02]  /*10380*/  IADD3 R9, R4, R6, R195 ;  /* 0x0000000604097210 */ /* 0x000fe40007ffe0c3 */
[----:B------:R-:W0:Y:S01]  /*10390*/  LDS.128 R4, [R225] ;  /* 0x00000000e1047984 */ /* 0x000e220000000c00 */
[----:B------:R-:W-:Y:S02]  /*103a0*/  LOP3.LUT R3, R3, 0xffff0000, RZ, 0xc0, !PT ;  /* 0xffff000003037812 */ /* 0x000fe400078ec0ff */
[----:B------:R-:W-:-:S05]  /*103b0*/  IMAD R24, R9, 0x2, R2 ;  /* 0x0000000209187824 */ /* 0x000fca00078e0202 */
[----:B------:R-:W1:Y:S01]  /*103c0*/  LDS.128 R8, [R24+0x10400] ;  /* 0x0104000018087984 */ /* 0x000e620000000c00 */
[C---:B0-----:R-:W-:Y:S01]  /*103d0*/  IMAD.U32 R25, R4.reuse, 0x10000, RZ ;  /* 0x0001000004197824 */ /* 0x041fe200078e00ff */
[----:B------:R-:W-:Y:S01]  /*103e0*/  LOP3.LUT R4, R4, 0xffff0000, RZ, 0xc0, !PT ;  /* 0xffff000004047812 */ /* 0x000fe200078ec0ff */
[----:B------:R-:W-:Y:S01]  /*103f0*/  IMAD.U32 R26, R5, 0x10000, RZ ;  /* 0x00010000051a7824 */ /* 0x000fe200078e00ff */
[C---:B------:R-:W-:Y:S01]  /*10400*/  SHF.L.U32 R27, R6.reuse, 0x10, RZ ;  /* 0x00000010061b7819 */ /* 0x040fe200000006ff */
[----:B------:R-:W-:Y:S01]  /*10410*/  IMAD.U32 R28, R7, 0x10000, RZ ;  /* 0x00010000071c7824 */ /* 0x000fe200078e00ff */
[----:B------:R-:W-:Y:S02]  /*10420*/  LOP3.LUT R6, R6, 0xffff0000, RZ, 0xc0, !PT ;  /* 0xffff000006067812 */ /* 0x000fe400078ec0ff */
[----:B------:R-:W-:Y:S01]  /*10430*/  LOP3.LUT R5, R5, 0xffff0000, RZ, 0xc0, !PT ;  /* 0xffff000005057812 */ /* 0x000fe200078ec0ff */
[C---:B-1----:R-:W-:Y:S01]  /*10440*/  IMAD.U32 R29, R8.reuse, 0x10000, RZ ;  /* 0x00010000081d7824 */ /* 0x042fe200078e00ff */
        /* <DEDUP_REMOVED lines=10> */
[----:B------:R-:W-:Y:S01]  /*104f0*/  FFMA.FTZ R29, R0, R4, -R29 ;  /* 0x00000004001d7223 */ /* 0x000fe2000001081d */
[-C--:B------:R-:W-:Y:S01]  /*10500*/  FMUL.FTZ R33, R42, R30.reuse ;  /* 0x0000001e2a217220 */ /* 0x080fe20000410000 */
[----:B------:R-:W-:Y:S01]  /*10510*/  FMUL.FTZ R35, R38, R30 ;  /* 0x0000001e26237220 */ /* 0x000fe20000410000 */
[-C--:B------:R-:W-:Y:S01]  /*10520*/  FMUL.FTZ R0, R39, R31.reuse ;  /* 0x0000001f27007220 */ /* 0x080fe20000410000 */
[----:B------:R-:W-:Y:S01]  /*10530*/  LOP3.LUT R10, R10, 0xffff0000, RZ, 0xc0, !PT ;  /* 0xffff00000a0a7812 */ /* 0x000fe200078ec0ff */
[----:B------:R-:W-:Y:S01]  /*10540*/  FFMA.FTZ R25, R40, R4, R25 ;  /* 0x0000000428197223 */ /* 0x000fe20000010019 */
[-C--:B------:R-:W-:Y:S01]  /*10550*/  FFMA.FTZ R33, R38, R26.reuse, -R33 ;  /* 0x0000001a26217223 */ /* 0x080fe20000010821 */
[----:B------:R-:W-:Y:S01]  /*10560*/  FFMA.FTZ R35, R42, R26, R35 ;  /* 0x0000001a2a237223 */ /* 0x000fe20000010023 */
[----:B------:R-:W-:Y:S01]  /*10570*/  FMUL.FTZ R4, R37, R31 ;  /* 0x0000001f25047220 */ /* 0x000fe20000410000 */
[----:B------:R-:W-:-:S02]  /*10580*/  IMAD.U32 R32, R11, 0x10000, RZ ;  /* 0x000100000b207824 */ /* 0x000fc400078e00ff */
[-C--:B------:R-:W-:Y:S01]  /*10590*/  FFMA.FTZ R8, R37, R27.reuse, -R0 ;  /* 0x0000001b25087223 */ /* 0x080fe20000010800 */
[----:B------:R-:W-:Y:S02]  /*105a0*/  IMAD.U32 R26, R21, 0x10000, RZ ;  /* 0x00010000151a7824 */ /* 0x000fe400078e00ff */
[-C--:B------:R-:W-:Y:S01]  /*105b0*/  FMUL.FTZ R31, R20, R10.reuse ;  /* 0x0000000a141f7220 */ /* 0x080fe20000410000 */
[----:B------:R-:W-:Y:S02]  /*105c0*/  IMAD.U32 R0, R13, 0x10000, RZ ;  /* 0x000100000d007824 */ /* 0x000fe400078e00ff */
[----:B------:R-:W-:Y:S01]  /*105d0*/  FMUL.FTZ R37, R12, R10 ;  /* 0x0000000a0c257220 */ /* 0x000fe20000410000 */
[----:B------:R-:W-:Y:S01]  /*105e0*/  FFMA.FTZ R10, R39, R27, R4 ;  /* 0x0000001b270a7223 */ /* 0x000fe20000010004 */
[----:B------:R-:W-:Y:S01]  /*105f0*/  LOP3.LUT R11, R11, 0xffff0000, RZ, 0xc0, !PT ;  /* 0xffff00000b0b7812 */ /* 0x000fe200078ec0ff */
[-C--:B------:R-:W-:Y:S01]  /*10600*/  FMUL.FTZ R27, R26, R32.reuse ;  /* 0x000000201a1b7220 */ /* 0x080fe20000410000 */
[----:B------:R-:W-:Y:S01]  /*10610*/  LOP3.LUT R21, R21, 0xffff0000, RZ, 0xc0, !PT ;  /* 0xffff000015157812 */ /* 0x000fe200078ec0ff */
[----:B------:R-:W-:Y:S01]  /*10620*/  FMUL.FTZ R39, R0, R32 ;  /* 0x0000002000277220 */ /* 0x000fe20000410000 */
[----:B------:R-:W-:Y:S01]  /*10630*/  LOP3.LUT R13, R13, 0xffff0000, RZ, 0xc0, !PT ;  /* 0xffff00000d0d7812 */ /* 0x000fe200078ec0ff */
[-C--:B------:R-:W-:Y:S01]  /*10640*/  FFMA.FTZ R31, R12, R6.reuse, -R31 ;  /* 0x000000060c1f7223 */ /* 0x080fe2000001081f */
[----:B------:R-:W-:Y:S01]  /*10650*/  LOP3.LUT R7, R7, 0xffff0000, RZ, 0xc0, !PT ;  /* 0xffff000007077812 */ /* 0x000fe200078ec0ff */
[----:B------:R-:W-:Y:S01]  /*10660*/  FFMA.FTZ R37, R20, R6, R37 ;  /* 0x0000000614257223 */ /* 0x000fe20000010025 */
        /* <DEDUP_REMOVED lines=20> */
.L_x_750:
[----:B------:R-:W-:Y:S05]  /*107b0*/  BSYNC B0 ;  /* 0x0000000000007941 */ /* 0x000fea0003800000 */
.L_x_731:
[----:B------:R-:W-:Y:S01]  /*107c0*/  @!PT LDS RZ, [RZ] ;  /* 0x00000000fffff984 */ /* 0x000fe20000000800 */
[----:B------:R-:W-:Y:S01]  /*107d0*/  @!PT LDS RZ, [RZ] ;  /* 0x00000000fffff984 */ /* 0x000fe20000000800 */
[----:B------:R-:W-:Y:S01]  /*107e0*/  @!PT LDS RZ, [RZ] ;  /* 0x00000000fffff984 */ /* 0x000fe20000000800 */
[----:B------:R-:W-:Y:S01]  /*107f0*/  @!PT LDS RZ, [RZ] ;  /* 0x00000000fffff984 */ /* 0x000fe20000000800 */
[----:B------:R5:W-:Y:S06]  /*10800*/  MEMBAR.ALL.CTA ;  /* 0x0000000000007992 */ /* 0x000bec0000008000 */
[----:B-----5:R-:W5:Y:S01]  /*10810*/  FENCE.VIEW.ASYNC.S ;  /* 0x00000000000073c6 */ /* 0x020f620000000000 */
[----:B------:R-:W-:Y:S05]  /*10820*/  WARPSYNC.ALL ;  /* 0x0000000000007948 */ /* 0x000fea0003800000 */
[----:B-----5:R-:W-:Y:S06]  /*10830*/  BAR.SYNC.DEFER_BLOCKING 0xd, 0x100 ;  /* 0x0344000000007b1d */ /* 0x020fec0000010000 */
.L_x_729:
[----:B------:R-:W-:-:S05]  /*10840*/  IMAD.U32 R0, RZ, RZ, UR37 ;  /* 0x00000025ff007e24 */ /* 0x000fca000f8e00ff */
[----:B------:R-:W-:-:S13]  /*10850*/  ISETP.NE.AND P0, PT, R0, 0x3, PT ;  /* 0x000000030000780c */ /* 0x000fda0003f05270 */
[----:B------:R-:W-:Y:S05]  /*10860*/  @!P0 BRA `(.L_x_776) ;  /* 0x0000000000048947 */ /* 0x000fea0003800000 */
[----:B------:R-:W-:Y:S01]  /*10870*/  BPT.TRAP 0x1 ;  /* 0x000000040000795c */ /* 0x000fe20000300000 */
.L_x_776:
[----:B------:R-:W-:Y:S01]  /*10880*/  IMAD R0, R194, 0x8, R2 ;  /* 0x00000008c2007824 */ /* 0x000fe200078e0202 */
[----:B01----:R-:W-:-:S04]  /*10890*/  SHF.L.U32 R3, R196, 0x1f, RZ ;  /* 0x0000001fc4037819 */ /* 0x003fc800000006ff */
[----:B------:R0:W1:Y:S01]  /*108a0*/  SYNCS.PHASECHK.TRANS64.TRYWAIT P2, [R0+URZ+0x34830], R3 ;  /* 0x03483003000075a7 */ /* 0x000062000804017f */
[----:B------:R-:W-:Y:S05]  /*108b0*/  @!P0 BRA `(.L_x_777) ;  /* 0x0000000000048947 */ /* 0x000fea0003800000 */
[----:B------:R-:W-:Y:S01]  /*108c0*/  BPT.TRAP 0x1 ;  /* 0x000000040000795c */ /* 0x000fe20000300000 */
.L_x_777:
[----:B--234-:R-:W2:Y:S01]  /*108d0*/  S2R R4, SR_TID.X ;  /* 0x0000000000047919 */ /* 0x01cea20000002100 */
[----:B------:R-:W-:Y:S01]  /*108e0*/  IMAD.MOV.U32 R151, RZ, RZ, RZ ;  /* 0x000000ffff977224 */ /* 0x000fe200078e00ff */
[----:B--2---:R-:W-:-:S04]  /*108f0*/  LOP3.LUT R4, R4, 0x7f, RZ, 0xc0, !PT ;  /* 0x0000007f04047812 */ /* 0x004fc800078ec0ff */
[----:B------:R-:W-:Y:S01]  /*10900*/  ISETP.NE.AND P1, PT, R4, RZ, PT ;  /* 0x000000ff0400720c */ /* 0x000fe20003f25270 */
[----:B-1----:R-:W-:-:S12]  /*10910*/  @P2 BRA `(.L_x_778) ;  /* 0x0000000000082947 */ /* 0x002fd80003800000 */
[----:B------:R-:W1:Y:S02]  /*10920*/  SYNCS.PHASECHK.TRANS64.TRYWAIT P2, [R0+URZ+0x34830], R3 ;  /* 0x03483003000075a7 */ /* 0x000e64000804017f */
[----:B-1----:R-:W-:Y:S05]  /*10930*/  @!P2 BRA `(.L_x_779) ;  /* 0x000001080078a947 */ /* 0x002fea0003800000 */
.L_x_778:
[----:B------:R-:W-:Y:S05]  /*10940*/  WARPSYNC.ALL ;  /* 0x0000000000007948 */ /* 0x000fea0003800000 */
[----:B01----:R-:W-:Y:S01]  /*10950*/  VIADD R3, R2, 0x1c400 ;  /* 0x0001c40002037836 */ /* 0x003fe20000000000 */
[----:B------:R-:W-:Y:S01]  /*10960*/  R2UR UR4, R36 ;  /* 0x00000000240472ca */ /* 0x000fe200000e0000 */
[----:B------:R-:W-:Y:S01]  /*10970*/  IMAD.MOV.U32 R7, RZ, RZ, 0x40000040 ;  /* 0x40000040ff077424 */ /* 0x000fe200078e00ff */
[----:B------:R-:W-:Y:S01]  /*10980*/  WARPGROUP.ARRIVE ;  /* 0x00000000000079c5 */ /* 0x000fe20000000000 */
[----:B------:R-:W-:Y:S01]  /*10990*/  UMOV UR9, 0x40000040 ;  /* 0x4000004000097882 */ /* 0x000fe20000000000 */
[----:B------:R-:W-:Y:S01]  /*109a0*/  SHF.R.U32.HI R3, RZ, 0x4, R3 ;  /* 0x00000004ff037819 */ /* 0x000fe20000011603 */
[----:B------:R-:W-:Y:S01]  /*109b0*/  IMAD.MOV.U32 R9, RZ, RZ, 0x40000040 ;  /* 0x40000040ff097424 */ /* 0x000fe200078e00ff */
[----:B------:R-:W-:Y:S01]  /*109c0*/  R2UR UR11, R7 ;  /* 0x00000000070b72ca */ /* 0x000fe200000e0000 */
[----:B------:R-:W-:Y:S01]  /*109d0*/  IMAD.U32 R11, RZ, RZ, UR9 ;  /* 0x00000009ff0b7e24 */ /* 0x000fe2000f8e00ff */
[----:B------:R-:W-:Y:S01]  /*109e0*/  LOP3.LUT R3, R3, 0x3fff, RZ, 0xc0, !PT ;  /* 0x00003fff03037812 */ /* 0x000fe200078ec0ff */
[----:B------:R-:W-:Y:S01]  /*109f0*/  UMOV UR57, 0x40000040 ;  /* 0x4000004000397882 */ /* 0x000fe20000000000 */
[----:B------:R-:W-:Y:S01]  /*10a00*/  UMOV UR45, 0x40000040 ;  /* 0x40000040002d7882 */ /* 0x000fe20000000000 */
[----:B------:R-:W-:Y:S01]  /*10a10*/  UMOV UR49, 0x40000040 ;  /* 0x4000004000317882 */ /* 0x000fe20000000000 */
[----:B------:R-:W-:Y:S01]  /*10a20*/  LOP3.LUT R5, R3, 0x10000, RZ, 0xfc, !PT ;  /* 0x0001000003057812 */ /* 0x000fe200078efcff */
[----:B------:R-:W-:Y:S01]  /*10a30*/  ULOP3.LUT UR4, UR4, 0x10000, URZ, 0xfc, !UPT ;  /* 0x0001000004047892 */ /* 0x000fe2000f8efc3f */
[----:B------:R-:W-:Y:S01]  /*10a40*/  IMAD.MOV.U32 R7, RZ, RZ, 0x40000040 ;  /* 0x40000040ff077424 */ /* 0x000fe200078e00ff */
[----:B------:R-:W-:Y:S01]  /*10a50*/  UMOV UR53, 0x40000040 ;  /* 0x4000004000357882 */ /* 0x000fe20000000000 */
[----:B------:R-:W-:Y:S01]  /*10a60*/  IMAD.IADD R21, R233, 0x1, R150 ;  /* 0x00000001e9157824 */ /* 0x000fe200078e0296 */
[----:B------:R-:W-:Y:S01]  /*10a70*/  UIADD3 UR5, UR4, 0x2, URZ ;  /* 0x0000000204057890 */ /* 0x000fe2000fffe03f */
[----:B------:R-:W-:Y:S01]  /*10a80*/  IMAD R6, R194, 0xc00, R5 ;  /* 0x00000c00c2067824 */ /* 0x000fe200078e0205 */
[----:B------:R-:W-:Y:S01]  /*10a90*/  UIADD3 UR56, UR4, 0x406, URZ ;  /* 0x0000040604387890 */ /* 0x000fe2000fffe03f */
[----:B------:R-:W-:Y:S01]  /*10aa0*/  IMAD R21, R210, -0x80, R21 ;  /* 0xffffff80d2157824 */ /* 0x000fe200078e0215 */
[----:B------:R-:W-:Y:S01]  /*10ab0*/  UMOV UR8, UR4 ;  /* 0x0000000400087c82 */ /* 0x000fe20008000000 */
[C---:B------:R-:W-:Y:S01]  /*10ac0*/  VIADD R8, R6.reuse, 0x2 ;  /* 0x0000000206087836 */ /* 0x040fe20000000000 */
[----:B------:R-:W-:Y:S01]  /*10ad0*/  R2UR UR10, R6 ;  /* 0x00000000060a72ca */ /* 0x000fe200000e0000 */
[----:B------:R-:W-:Y:S01]  /*10ae0*/  IMAD.U32 R10, RZ, RZ, UR8 ;  /* 0x00000008ff0a7e24 */ /* 0x000fe2000f8e00ff */
[----:B------:R-:W-:Y:S01]  /*10af0*/  UIADD3 UR44, UR4, 0x800, URZ ;  /* 0x00000800042c7890 */ /* 0x000fe2000fffe03f */
[C---:B------:R-:W-:Y:S01]  /*10b00*/  ISETP.GT.AND P2, PT, R21.reuse, RZ, PT ;  /* 0x000000ff1500720c */ /* 0x040fe20003f44270 */
[----:B------:R-:W-:Y:S01]  /*10b10*/  UIADD3 UR48, UR4, 0x802, URZ ;  /* 0x0000080204307890 */ /* 0x000fe2000fffe03f */
[C---:B------:R-:W-:Y:S01]  /*10b20*/  ISETP.GT.AND P3, PT, R21.reuse, 0x1, PT ;  /* 0x000000011500780c */ /* 0x040fe20003f64270 */
[----:B------:R0:W-:Y:S01]  /*10b30*/  STL.64 [R1+0x40], R10 ;  /* 0x0000400a01007387 */ /* 0x0001e20000100a00 */
[----:B------:R-:W-:Y:S01]  /*10b40*/  UIADD3 UR52, UR4, 0x804, URZ ;  /* 0x0000080404347890 */ /* 0x000fe2000fffe03f */
[C---:B------:R-:W-:Y:S01]  /*10b50*/  ISETP.GT.AND P5, PT, R21.reuse, 0x9, PT ;  /* 0x000000091500780c */ /* 0x040fe20003fa4270 */
[----:B------:R-:W-:Y:S01]  /*10b60*/  ULDC UR36, c[0x0][0x9d8] ;  /* 0x0002760000247ab9 */ /* 0x000fe20000000800 */
[C---:B------:R-:W-:Y:S01]  /*10b70*/  ISETP.GT.AND P6, PT, R21.reuse, 0x8, PT ;  /* 0x000000081500780c */ /* 0x040fe20003fc4270 */
[----:B------:R-:W-:Y:S01]  /*10b80*/  BSSY B0, `(.L_x_780) ;  /* 0x00005b6000007945 */ /* 0x000fe20003800000 */
[----:B------:R-:W-:Y:S01]  /*10b90*/  ISETP.GT.AND P4, PT, R21, 0x10, PT ;  /* 0x000000101500780c */ /* 0x000fe20003f84270 */
[----:B------:R-:W-:Y:S01]  /*10ba0*/  HGMMA.64x128x16.F32.BF16 R24, gdesc[UR8], RZ, !UPT, gsb0 ;  /* 0x01e00000081879f0 */ /* 0x000fe2000c0018ff */
[----:B------:R-:W-:Y:S01]  /*10bb0*/  R2UR UR10, R8 ;  /* 0x00000000080a72ca */ /* 0x000fe200000e0000 */
[----:B------:R-:W-:Y:S01]  /*10bc0*/  UMOV UR8, UR5 ;  /* 0x0000000500087c82 */ /* 0x000fe20008000000 */
[----:B------:R-:W-:Y:S01]  /*10bd0*/  R2UR UR11, R9 ;  /* 0x00000000090b72ca */ /* 0x000fe200000e0000 */
[----:B------:R-:W-:Y:S01]  /*10be0*/  UMOV UR9, 0x40000040 ;  /* 0x4000004000097882 */ /* 0x000fe20000000000 */
[----:B------:R-:W-:Y:S01]  /*10bf0*/  VIADD R8, R6, 0x4 ;  /* 0x0000000406087836 */ /* 0x000fe20000000000 */
[----:B------:R-:W-:Y:S01]  /*10c00*/  UIADD3 UR5, UR4, 0x4, URZ ;  /* 0x0000000404057890 */ /* 0x000fe2000fffe03f */
[----:B------:R-:W-:Y:S01]  /*10c10*/  IMAD.MOV.U32 R9, RZ, RZ, 0x40000040 ;  /* 0x40000040ff097424 */ /* 0x000fe200078e00ff */
[----:B------:R-:W-:Y:S01]  /*10c20*/  P2R R89, PR, RZ, 0x1 ;  /* 0x00000001ff597803 */ /* 0x000fe20000000000 */
[----:B0-----:R-:W-:Y:S01]  /*10c30*/  IMAD.U32 R10, RZ, RZ, UR8 ;  /* 0x00000008ff0a7e24 */ /* 0x001fe2000f8e00ff */
[-C--:B------:R-:W-:Y:S01]  /*10c40*/  MOV R142, R151.reuse ;  /* 0x00000097008e7202 */ /* 0x080fe20000000f00 */
[----:B------:R-:W-:Y:S01]  /*10c50*/  IMAD.U32 R11, RZ, RZ, UR9 ;  /* 0x00000009ff0b7e24 */ /* 0x000fe2000f8e00ff */
[----:B------:R-:W-:Y:S01]  /*10c60*/  MOV R107, R151 ;  /* 0x00000097006b7202 */ /* 0x000fe20000000f00 */
[----:B------:R-:W-:-:S02]  /*10c70*/  IMAD.MOV.U32 R149, RZ, RZ, R151 ;  /* 0x000000ffff957224 */ /* 0x000fc400078e0097 */
[--C-:B------:R-:W-:Y:S01]  /*10c80*/  IMAD.MOV.U32 R148, RZ, RZ, R151.reuse ;  /* 0x000000ffff947224 */ /* 0x100fe200078e0097 */
[----:B------:R0:W-:Y:S01]  /*10c90*/  STL.64 [R1+0x38], R10 ;  /* 0x0000380a01007387 */ /* 0x0001e20000100a00 */
[--C-:B------:R-:W-:Y:S02]  /*10ca0*/  IMAD.MOV.U32 R147, RZ, RZ, R151.reuse ;  /* 0x000000ffff937224 */ /* 0x100fe400078e0097 */
[--C-:B------:R-:W-:Y:S02]  /*10cb0*/  IMAD.MOV.U32 R146, RZ, RZ, R151.reuse ;  /* 0x000000ffff927224 */ /* 0x100fe400078e0097 */
[--C-:B------:R-:W-:Y:S02]  /*10cc0*/  IMAD.MOV.U32 R145, RZ, RZ, R151.reuse ;  /* 0x000000ffff917224 */ /* 0x100fe400078e0097 */
[--C-:B-----5:R-:W-:Y:S02]  /*10cd0*/  IMAD.MOV.U32 R144, RZ, RZ, R151.reuse ;  /* 0x000000ffff907224 */ /* 0x120fe400078e0097 */
        /* <DEDUP_REMOVED lines=31> */
[----:B------:R-:W-:Y:S01]  /*10ed0*/  IMAD.MOV.U32 R91, RZ, RZ, R151 ;  /* 0x000000ffff5b7224 */ /* 0x000fe200078e0097 */
[----:B------:R-:W-:Y:S02]  /*10ee0*/  WARPGROUP.DEPBAR.LE gsb0, 0x0 ;  /* 0x00008000000079c5 */ /* 0x000fe40000010000 */
[----:B------:R-:W-:-:S06]  /*10ef0*/  WARPGROUP.ARRIVE ;  /* 0x00000000000079c5 */ /* 0x000fcc0000000000 */
[----:B------:R-:W-:Y:S01]  /*10f00*/  HGMMA.64x128x16.F32.BF16 R24, gdesc[UR8], R24, gsb0 ;  /* 0x01e00000081879f0 */ /* 0x000fe20008001818 */
[----:B------:R-:W-:Y:S01]  /*10f10*/  R2UR UR10, R8 ;  /* 0x00000000080a72ca */ /* 0x000fe200000e0000 */
[----:B------:R-:W-:Y:S01]  /*10f20*/  UMOV UR8, UR5 ;  /* 0x0000000500087c82 */ /* 0x000fe20008000000 */
[----:B------:R-:W-:Y:S01]  /*10f30*/  R2UR UR11, R9 ;  /* 0x00000000090b72ca */ /* 0x000fe200000e0000 */
[----:B------:R-:W-:Y:S01]  /*10f40*/  UMOV UR9, 0x40000040 ;  /* 0x4000004000097882 */ /* 0x000fe20000000000 */
[----:B------:R-:W-:Y:S01]  /*10f50*/  VIADD R8, R6, 0x6 ;  /* 0x0000000606087836 */ /* 0x000fe20000000000 */
[----:B------:R-:W-:Y:S01]  /*10f60*/  UIADD3 UR5, UR4, 0x6, URZ ;  /* 0x0000000604057890 */ /* 0x000fe2000fffe03f */
[----:B------:R-:W-:Y:S02]  /*10f70*/  IMAD.MOV.U32 R9, RZ, RZ, 0x40000040 ;  /* 0x40000040ff097424 */ /* 0x000fe400078e00ff */
[----:B0-----:R-:W-:Y:S02]  /*10f80*/  IMAD.U32 R10, RZ, RZ, UR8 ;  /* 0x00000008ff0a7e24 */ /* 0x001fe4000f8e00ff */
[----:B------:R-:W-:-:S05]  /*10f90*/  IMAD.U32 R11, RZ, RZ, UR9 ;  /* 0x00000009ff0b7e24 */ /* 0x000fca000f8e00ff */
[----:B------:R0:W-:Y:S01]  /*10fa0*/  STL.64 [R1+0x30], R10 ;  /* 0x0000300a01007387 */ /* 0x0001e20000100a00 */
        /* <DEDUP_REMOVED lines=22> */
[----:B------:R-:W-:Y:S01]  /*11110*/  IMAD.MOV.U32 R9, RZ, RZ, 0x40000040 ;  /* 0x40000040ff097424 */ /* 0x000fe200078e00ff */
[----:B0-----:R-:W-:Y:S01]  /*11120*/  MOV R10, UR8 ;  /* 0x00000008000a7c02 */ /* 0x001fe20008000f00 */
        /* <DEDUP_REMOVED lines=12> */
[----:B------:R-:W-:Y:S01]  /*111f0*/  UIADD3 UR4, UR4, 0x806, URZ ;  /* 0x0000080604047890 */ /* 0x000fe2000fffe03f */
        /* <DEDUP_REMOVED lines=11> */
[----:B------:R-:W-:Y:S01]  /*112b0*/  ULDC UR5, c[0x0][0x988] ;  /* 0x0002620000057ab9 */ /* 0x000fe20000000800 */
[----:B------:R-:W-:Y:S02]  /*112c0*/  IMAD.MOV.U32 R9, RZ, RZ, 0x40000040 ;  /* 0x40000040ff097424 */ /* 0x000fe400078e00ff */
[----:B0-----:R-:W-:Y:S01]  /*112d0*/  IMAD.U32 R10, RZ, RZ, UR8 ;  /* 0x00000008ff0a7e24 */ /* 0x001fe2000f8e00ff */
[----:B------:R-:W-:Y:S01]  /*112e0*/  R2UR UR58, R8 ;  /* 0x00000000083a72ca */ /* 0x000fe200000e0000 */
[----:B------:R-:W-:Y:S01]  /*112f0*/  VIADD R8, R6, 0x800 ;  /* 0x0000080006087836 */ /* 0x000fe20000000000 */
[----:B------:R-:W-:Y:S01]  /*11300*/  R2UR UR59, R9 ;  /* 0x00000000093b72ca */ /* 0x000fe200000e0000 */
[----:B------:R-:W-:-:S02]  /*11310*/  IMAD.MOV.U32 R9, RZ, RZ, 0x40000040 ;  /* 0x40000040ff097424 */ /* 0x000fc400078e00ff */
[----:B------:R-:W-:Y:S01]  /*11320*/  IMAD.U32 R11, RZ, RZ, UR9 ;  /* 0x00000009ff0b7e24 */ /* 0x000fe2000f8e00ff */
[----:B------:R-:W-:Y:S01]  /*11330*/  R2UR UR46, R8 ;  /* 0x00000000082e72ca */ /* 0x000fe200000e0000 */
[----:B------:R-:W-:Y:S01]  /*11340*/  VIADD R8, R6, 0x802 ;  /* 0x0000080206087836 */ /* 0x000fe20000000000 */
[----:B------:R-:W-:Y:S01]  /*11350*/  R2UR UR47, R9 ;  /* 0x00000000092f72ca */ /* 0x000fe200000e0000 */
[----:B------:R-:W-:Y:S01]  /*11360*/  IMAD.MOV.U32 R9, RZ, RZ, 0x40000040 ;  /* 0x40000040ff097424 */ /* 0x000fe200078e00ff */
[----:B------:R-:W-:Y:S02]  /*11370*/  STL.64 [R1+0x10], R10 ;  /* 0x0000100a01007387 */ /* 0x000fe40000100a00 */
[----:B------:R-:W-:Y:S01]  /*11380*/  R2UR UR50, R8 ;  /* 0x00000000083272ca */ /* 0x000fe200000e0000 */
[----:B------:R-:W-:Y:S01]  /*11390*/  VIADD R8, R6, 0x804 ;  /* 0x0000080406087836 */ /* 0x000fe20000000000 */
[----:B------:R-:W-:Y:S01]  /*113a0*/  R2UR UR51, R9 ;  /* 0x00000000093372ca */ /* 0x000fe200000e0000 */
[----:B------:R-:W-:-:S02]  /*113b0*/  IMAD.MOV.U32 R9, RZ, RZ, 0x40000040 ;  /* 0x40000040ff097424 */ /* 0x000fc400078e00ff */
[----:B------:R-:W-:Y:S01]  /*113c0*/  VIADD R6, R6, 0x806 ;  /* 0x0000080606067836 */ /* 0x000fe20000000000 */
[----:B------:R-:W-:Y:S02]  /*113d0*/  R2UR UR54, R8 ;  /* 0x00000000083672ca */ /* 0x000fe400000e0000 */
[----:B------:R-:W-:Y:S01]  /*113e0*/  R2UR UR55, R9 ;  /* 0x00000000093772ca */ /* 0x000fe200000e0000 */
[----:B------:R-:W-:Y:S02]  /*113f0*/  WARPGROUP.DEPBAR.LE gsb0, 0x0 ;  /* 0x00008000000079c5 */ /* 0x000fe40000010000 */
[----:B------:R-:W-:-:S06]  /*11400*/  WARPGROUP.ARRIVE ;  /* 0x00000000000079c5 */ /* 0x000fcc0000000000 */
[----:B------:R-:W-:Y:S01]  /*11410*/  HGMMA.64x128x16.F32.BF16 R24, gdesc[UR8], R24, gsb0 ;  /* 0x01e00000081879f0 */ /* 0x000fe20008001818 */
[----:B------:R-:W-:Y:S01]  /*11420*/  R2UR UR10, R6 ;  /* 0x00000000060a72ca */ /* 0x000fe200000e0000 */
[----:B------:R-:W-:Y:S01]  /*11430*/  UMOV UR8, UR4 ;  /* 0x0000000400087c82 */ /* 0x000fe20008000000 */
[----:B------:R-:W-:Y:S01]  /*11440*/  R2UR UR11, R7 ;  /* 0x00000000070b72ca */ /* 0x000fe200000e0000 */
[----:B------:R-:W-:Y:S01]  /*11450*/  UMOV UR9, 0x40000040 ;  /* 0x4000004000097882 */ /* 0x000fe20000000000 */
[----:B------:R-:W-:Y:S01]  /*11460*/  IMAD.U32 R6, RZ, RZ, UR8 ;  /* 0x00000008ff067e24 */ /* 0x000fe2000f8e00ff */
[----:B------:R-:W-:Y:S01]  /*11470*/  ULDC UR4, c[0x0][0x9d8] ;  /* 0x0002760000047ab9 */ /* 0x000fe20000000800 */
[----:B------:R-:W-:-:S05]  /*11480*/  IMAD.U32 R7, RZ, RZ, UR9 ;  /* 0x00000009ff077e24 */ /* 0x000fca000f8e00ff */
[----:B------:R0:W-:Y:S01]  /*11490*/  STL.64 [R1], R6 ;  /* 0x0000000601007387 */ /* 0x0001e20000100a00 */
[----:B------:R-:W-:Y:S02]  /*114a0*/  WARPGROUP.DEPBAR.LE gsb0, 0x0 ;  /* 0x00008000000079c5 */ /* 0x000fe40000010000 */
[----:B------:R-:W-:-:S06]  /*114b0*/  WARPGROUP.ARRIVE ;  /* 0x00000000000079c5 */ /* 0x000fcc0000000000 */
[----:B------:R-:W-:Y:S01]  /*114c0*/  HGMMA.64x128x16.F32.BF16 R24, gdesc[UR56], R24, gsb0 ;  /* 0x01e00000381879f0 */ /* 0x000fe20008001818 */
[----:B------:R-:W-:Y:S02]  /*114d0*/  ULDC UR58, c[0x0][0x988] ;  /* 0x00026200003a7ab9 */ /* 0x000fe40000000800 */
        /* <DEDUP_REMOVED lines=14> */
[----:B0-----:R-:W-:Y:S01]  /*115c0*/  FMUL.FTZ R6, R25, UR4 ;  /* 0x0000000419067c20 */ /* 0x001fe20008410000 */
        /* <DEDUP_REMOVED lines=21> */
[----:B0-----:R-:W-:Y:S01]  /*11720*/  FSEL R14, R3, -INF , P2 ;  /* 0xff800000030e7808 */ /* 0x001fe20001000000 */
[----:B------:R-:W-:Y:S01]  /*11730*/  FMUL.FTZ R35, R35, UR4 ;  /* 0x0000000423237c20 */ /* 0x000fe20008410000 */
[----:B------:R-:W-:Y:S01]  /*11740*/  FMUL.FTZ R62, R62, UR4 ;  /* 0x000000043e3e7c20 */ /* 0x000fe20008410000 */
[----:B------:R-:W-:Y:S01]  /*11750*/  FMUL.FTZ R38, R38, UR4 ;  /* 0x0000000426267c20 */ /* 0x000fe20008410000 */
[----:B------:R-:W-:Y:S01]  /*11760*/  FMUL.FTZ R41, R57, UR4 ;  /* 0x0000000439297c20 */ /* 0x000fe20008410000 */
[----:B------:R-:W-:Y:S01]  /*11770*/  FMUL.FTZ R66, R66, UR4 ;  /* 0x0000000442427c20 */ /* 0x000fe20008410000 */
[----:B------:R-:W-:Y:S01]  /*11780*/  FMUL.FTZ R29, R45, UR4 ;  /* 0x000000042d1d7c20 */ /* 0x000fe20008410000 */
[----:B------:R-:W-:Y:S01]  /*11790*/  MUFU.TANH R7, R7 ;  /* 0x0000000700077308 */ /* 0x000fe20000002400 */
[----:B-1----:R-:W-:Y:S01]  /*117a0*/  FSEL R15, R6, -INF , P3 ;  /* 0xff800000060f7808 */ /* 0x002fe20001800000 */
        /* <DEDUP_REMOVED lines=23> */
[----:B0-----:R-:W-:Y:S01]  /*11920*/  FSEL R4, R4, -INF , P2 ;  /* 0xff80000004047808 */ /* 0x001fe20001000000 */
[----:B------:R-:W-:Y:S01]  /*11930*/  FMUL.FTZ R85, R85, UR4 ;  /* 0x0000000455557c20 */ /* 0x000fe20008410000 */
[----:B------:R-:W-:Y:S01]  /*11940*/  ISETP.GT.AND P2, PT, R21, 0x11, PT ;  /* 0x000000111500780c */ /* 0x000fe20003f44270 */
[----:B------:R-:W-:Y:S01]  /*11950*/  FMUL.FTZ R79, R79, UR4 ;  /* 0x000000044f4f7c20 */ /* 0x000fe20008410000 */
[----:B------:R-:W-:Y:S01]  /*11960*/  FMUL.FTZ R82, R82, UR4 ;  /* 0x0000000452527c20 */ /* 0x000fe20008410000 */
[----:B------:R-:W-:Y:S01]  /*11970*/  FMUL.FTZ R83, R83, UR4 ;  /* 0x0000000453537c20 */ /* 0x000fe20008410000 */
[----:B------:R-:W-:Y:S01]  /*11980*/  FMUL.FTZ R86, R86, UR4 ;  /* 0x0000000456567c20 */ /* 0x000fe20008410000 */
[----:B------:R-:W-:Y:S01]  /*11990*/  MUFU.TANH R13, R13 ;  /* 0x0000000d000d7308 */ /* 0x000fe20000002400 */
[----:B------:R-:W-:-:S07]  /*119a0*/  FMUL.FTZ R87, R87, UR4 ;  /* 0x0000000457577c20 */ /* 0x000fce0008410000 */
[----:B------:R0:W-:Y:S01]  /*119b0*/  MUFU.TANH R28, R43 ;  /* 0x0000002b001c7308 */ /* 0x0001e20000002400 */
[----:B-1----:R-:W-:Y:S02]  /*119c0*/  FSEL R3, R8, -INF , P3 ;  /* 0xff80000008037808 */ /* 0x002fe40001800000 */
[----:B------:R-:W-:-:S05]  /*119d0*/  ISETP.GT.AND P3, PT, R21, 0x18, PT ;  /* 0x000000181500780c */ /* 0x000fca0003f64270 */
[----:B------:R-:W1:Y:S01]  /*119e0*/  MUFU.TANH R30, R30 ;  /* 0x0000001e001e7308 */ /* 0x000e620000002400 */
[----:B0-----:R-:W-:-:S07]  /*119f0*/  FMUL.FTZ R43, R56, UR4 ;  /* 0x00000004382b7c20 */ /* 0x001fce0008410000 */
[----:B------:R-:W-:Y:S08]  /*11a00*/  MUFU.TANH R26, R42 ;  /* 0x0000002a001a7308 */ /* 0x000ff00000002400 */
[----:B------:R0:W-:Y:S01]  /*11a10*/  MUFU.TANH R56, R58 ;  /* 0x0000003a00387308 */ /* 0x0001e20000002400 */
[----:B-1----:R-:W-:-:S07]  /*11a20*/  FSEL R6, R30, -INF , P6 ;  /* 0xff8000001e067808 */ /* 0x002fce0003000000 */
[----:B------:R-:W-:Y:S01]  /*11a30*/  MUFU.TANH R36, R36 ;  /* 0x0000002400247308 */ /* 0x000fe20000002400 */
[----:B0-----:R-:W-:Y:S02]  /*11a40*/  FSEL R58, R9, -INF , P5 ;  /* 0xff800000093a7808 */ /* 0x001fe40002800000 */
[----:B------:R-:W-:-:S05]  /*11a50*/  FMNMX.FTZ R9, R14, R15, !PT ;  /* 0x0000000f0e097209 */ /* 0x000fca0007810000 */
[----:B------:R0:W-:Y:S08]  /*11a60*/  MUFU.TANH R42, R54 ;  /* 0x00000036002a7308 */ /* 0x0001f00000002400 */
[----:B------:R1:W2:Y:S01]  /*11a70*/  MUFU.TANH R10, R31 ;  /* 0x0000001f000a7308 */ /* 0x0002a20000002400 */
[----:B0-----:R-:W-:Y:S02]  /*11a80*/  FSEL R54, R7, -INF , P6 ;  /* 0xff80000007367808 */ /* 0x001fe40003000000 */
[----:B------:R-:W-:-:S02]  /*11a90*/  ISETP.GT.AND P6, PT, R21, 0x19, PT ;  /* 0x000000191500780c */ /* 0x000fc40003fc4270 */
[----:B------:R-:W-:-:S03]  /*11aa0*/  FMNMX.FTZ R9, R54, R9, !PT ;  /* 0x0000000936097209 */ /* 0x000fc60007810000 */
[----:B------:R-:W0:Y:S01]  /*11ab0*/  MUFU.TANH R25, R25 ;  /* 0x0000001900197308 */ /* 0x000e220000002400 */
[----:B------:R-:W-:Y:S01]  /*11ac0*/  FMNMX.FTZ R9, R58, R9, !PT ;  /* 0x000000093a097209 */ /* 0x000fe20007810000 */
[----:B-1----:R-:W-:-:S06]  /*11ad0*/  FMUL.FTZ R31, R44, UR4 ;  /* 0x000000042c1f7c20 */ /* 0x002fcc0008410000 */
[----:B------:R-:W1:Y:S01]  /*11ae0*/  MUFU.TANH R34, R34 ;  /* 0x0000002200227308 */ /* 0x000e620000002400 */
[----:B--2---:R-:W-:Y:S02]  /*11af0*/  FSEL R8, R10, -INF , P5 ;  /* 0xff8000000a087808 */ /* 0x004fe40002800000 */
[----:B------:R-:W-:-:S04]  /*11b00*/  ISETP.GT.AND P5, PT, R21, 0x20, PT ;  /* 0x000000201500780c */ /* 0x000fc80003fa4270 */
[----:B------:R-:W-:Y:S01]  /*11b10*/  FSEL R26, R26, -INF , P5 ;  /* 0xff8000001a1a7808 */ /* 0x000fe20002800000 */
[----:B------:R2:W-:Y:S01]  /*11b20*/  MUFU.TANH R32, R47 ;  /* 0x0000002f00207308 */ /* 0x0005e20000002400 */
[----:B0-----:R-:W-:-:S07]  /*11b30*/  FSEL R68, R25, -INF , P6 ;  /* 0xff80000019447808 */ /* 0x001fce0003000000 */
[----:B------:R-:W-:Y:S01]  /*11b40*/  MUFU.TANH R40, R40 ;  /* 0x0000002800287308 */ /* 0x000fe20000002400 */
[----:B--2---:R-:W-:Y:S01]  /*11b50*/  FMUL.FTZ R47, R60, UR4 ;  /* 0x000000043c2f7c20 */ /* 0x004fe20008410000 */
[----:B------:R-:W-:Y:S02]  /*11b60*/  FSEL R60, R11, -INF , P4 ;  /* 0xff8000000b3c7808 */ /* 0x000fe40002000000 */
[----:B-1----:R-:W-:Y:S02]  /*11b70*/  FSEL R10, R34, -INF , P4 ;  /* 0xff800000220a7808 */ /* 0x002fe40002000000 */
[----:B------:R-:W-:Y:S02]  /*11b80*/  FMNMX.FTZ R9, R60, R9, !PT ;  /* 0x000000093c097209 */ /* 0x000fe40007810000 */
[----:B------:R0:W1:Y:S01]  /*11b90*/  MUFU.TANH R12, R35 ;  /* 0x00000023000c7308 */ /* 0x0000620000002400 */
[----:B------:R-:W-:-:S04]  /*11ba0*/  ISETP.GT.AND P4, PT, R21, 0x21, PT ;  /* 0x000000211500780c */ /* 0x000fc80003f84270 */
[----:B------:R-:W-:-:S03]  /*11bb0*/  FSEL R28, R28, -INF , P4 ;  /* 0xff8000001c1c7808 */ /* 0x000fc60002000000 */
[----:B------:R-:W2:Y:S01]  /*11bc0*/  MUFU.TANH R27, R27 ;  /* 0x0000001b001b7308 */ /* 0x000ea20000002400 */
[----:B0-----:R-:W-:Y:S01]  /*11bd0*/  FMUL.FTZ R35, R48, UR4 ;  /* 0x0000000430237c20 */ /* 0x001fe20008410000 */
[----:B------:R-:W-:-:S06]  /*11be0*/  FMUL.FTZ R48, R63, UR4 ;  /* 0x000000043f307c20 */ /* 0x000fcc0008410000 */
[----:B------:R0:W-:Y:S01]  /*11bf0*/  MUFU.TANH R57, R62 ;  /* 0x0000003e00397308 */ /* 0x0001e20000002400 */
[----:B-1----:R-:W-:-:S07]  /*11c00*/  FSEL R12, R12, -INF , P2 ;  /* 0xff8000000c0c7808 */ /* 0x002fce0001000000 */
[----:B------:R-:W1:Y:S01]  /*11c10*/  MUFU.TANH R20, R38 ;  /* 0x0000002600147308 */ /* 0x000e620000002400 */
[----:B0-----:R-:W-:Y:S02]  /*11c20*/  FSEL R62, R13, -INF , P2 ;  /* 0xff8000000d3e7808 */ /* 0x001fe40001000000 */
[----:B------:R-:W-:Y:S02]  /*11c30*/  ISETP.GT.AND P2, PT, R21, 0x28, PT ;  /* 0x000000281500780c */ /* 0x000fe40003f44270 */
[----:B------:R-:W-:Y:S02]  /*11c40*/  FMNMX.FTZ R9, R62, R9, !PT ;  /* 0x000000093e097209 */ /* 0x000fe40007810000 */
[----:B--2---:R-:W-:Y:S01]  /*11c50*/  FSEL R88, R27, -INF , P4 ;  /* 0xff8000001b587808 */ /* 0x004fe20002000000 */
[----:B------:R-:W0:Y:S01]  /*11c60*/  MUFU.TANH R31, R31 ;  /* 0x0000001f001f7308 */ /* 0x000e220000002400 */
[----:B------:R-:W-:-:S07]  /*11c70*/  ISETP.GT.AND P4, PT, R21, 0x38, PT ;  /* 0x000000381500780c */ /* 0x000fce0003f84270 */
[----:B------:R2:W-:Y:S01]  /*11c80*/  MUFU.TANH R61, R66 ;  /* 0x00000042003d7308 */ /* 0x0005e20000002400 */
[----:B-1----:R-:W-:-:S07]  /*11c90*/  FSEL R20, R20, -INF , P3 ;  /* 0xff80000014147808 */ /* 0x002fce0001800000 */
[----:B------:R1:W3:Y:S01]  /*11ca0*/  MUFU.TANH R24, R39 ;  /* 0x0000002700187308 */ /* 0x0002e20000002400 */
[----:B--2---:R-:W-:Y:S02]  /*11cb0*/  FSEL R66, R36, -INF , P3 ;  /* 0xff80000024427808 */ /* 0x004fe40001800000 */
[----:B------:R-:W-:Y:S02]  /*11cc0*/  ISETP.GT.AND P3, PT, R21, 0x29, PT ;  /* 0x000000291500780c */ /* 0x000fe40003f64270 */
[----:B------:R-:W-:Y:S02]  /*11cd0*/  FMNMX.FTZ R9, R66, R9, !PT ;  /* 0x0000000942097209 */ /* 0x000fe40007810000 */
[----:B0-----:R-:W-:Y:S01]  /*11ce0*/  FSEL R90, R31, -INF , P2 ;  /* 0xff8000001f5a7808 */ /* 0x001fe20001000000 */
[----:B------:R-:W0:Y:S01]  /*11cf0*/  MUFU.TANH R29, R29 ;  /* 0x0000001d001d7308 */ /* 0x000e220000002400 */
[----:B------:R-:W-:Y:S01]  /*11d00*/  FMNMX.FTZ R9, R68, R9, !PT ;  /* 0x0000000944097209 */ /* 0x000fe20007810000 */
[----:B-1----:R-:W-:Y:S01]  /*11d10*/  FMUL.FTZ R39, R52, UR4 ;  /* 0x0000000434277c20 */ /* 0x002fe20008410000 */
[----:B------:R-:W-:Y:S01]  /*11d20*/  FSEL R32, R32, -INF , P3 ;  /* 0xff80000020207808 */ /* 0x000fe20001800000 */
[----:B------:R-:W-:-:S04]  /*11d30*/  FMUL.FTZ R52, R67, UR4 ;  /* 0x0000000443347c20 */ /* 0x000fc80008410000 */
[----:B------:R-:W1:Y:S01]  /*11d40*/  MUFU.TANH R35, R35 ;  /* 0x0000002300237308 */ /* 0x000e620000002400 */
[----:B---3--:R-:W-:Y:S02]  /*11d50*/  FSEL R24, R24, -INF , P6 ;  /* 0xff80000018187808 */ /* 0x008fe40003000000 */
[----:B------:R-:W-:-:S05]  /*11d60*/  ISETP.GT.AND P6, PT, R21, 0x30, PT ;  /* 0x000000301500780c */ /* 0x000fca0003fc4270 */
[----:B------:R2:W-:Y:S01]  /*11d70*/  MUFU.TANH R7, R70 ;  /* 0x0000004600077308 */ /* 0x0005e20000002400 */
[----:B0-----:R-:W-:Y:S02]  /*11d80*/  FSEL R92, R29, -INF , P3 ;  /* 0xff8000001d5c7808 */ /* 0x001fe40001800000 */
[----:B------:R-:W-:-:S05]  /*11d90*/  ISETP.GT.AND P3, PT, R21, 0x40, PT ;  /* 0x000000401500780c */ /* 0x000fca0003f64270 */
[----:B------:R-:W0:Y:S01]  /*11da0*/  MUFU.TANH R33, R33 ;  /* 0x0000002100217308 */ /* 0x000e220000002400 */
[----:B--2---:R-:W-:Y:S02]  /*11db0*/  FSEL R70, R40, -INF , P5 ;  /* 0xff80000028467808 */ /* 0x004fe40002800000 */
[----:B------:R-:W-:Y:S02]  /*11dc0*/  ISETP.GT.AND P5, PT, R21, 0x31, PT ;  /* 0x000000311500780c */ /* 0x000fe40003fa4270 */
[----:B------:R-:W-:Y:S02]  /*11dd0*/  FMNMX.FTZ R9, R70, R9, !PT ;  /* 0x0000000946097209 */ /* 0x000fe40007810000 */
[----:B-1----:R-:W-:Y:S01]  /*11de0*/  FSEL R94, R35, -INF , P6 ;  /* 0xff800000235e7808 */ /* 0x002fe20003000000 */
[----:B------:R-:W1:Y:S01]  /*11df0*/  MUFU.TANH R46, R46 ;  /* 0x0000002e002e7308 */ /* 0x000e620000002400 */
[----:B------:R-:W-:-:S04]  /*11e00*/  FMNMX.FTZ R9, R88, R9, !PT ;  /* 0x0000000958097209 */ /* 0x000fc80007810000 */
[----:B------:R-:W-:-:S03]  /*11e10*/  FMNMX.FTZ R9, R90, R9, !PT ;  /* 0x000000095a097209 */ /* 0x000fc60007810000 */
[----:B------:R-:W2:Y:S01]  /*11e20*/  MUFU.TANH R39, R39 ;  /* 0x0000002700277308 */ /* 0x000ea20000002400 */
[----:B------:R-:W-:Y:S02]  /*11e30*/  FMNMX.FTZ R9, R92, R9, !PT ;  /* 0x000000095c097209 */ /* 0x000fe40007810000 */
[----:B0-----:R-:W-:Y:S02]  /*11e40*/  FSEL R96, R33, -INF , P5 ;  /* 0xff80000021607808 */ /* 0x001fe40002800000 */
[----:B------:R-:W-:-:S03]  /*11e50*/  FMNMX.FTZ R9, R94, R9, !PT ;  /* 0x000000095e097209 */ /* 0x000fc60007810000 */
[----:B------:R-:W0:Y:S01]  /*11e60*/  MUFU.TANH R37, R37 ;  /* 0x0000002500257308 */ /* 0x000e220000002400 */
[----:B-1----:R-:W-:Y:S02]  /*11e70*/  FSEL R30, R46, -INF , P2 ;  /* 0xff8000002e1e7808 */ /* 0x002fe40001000000 */
[----:B------:R-:W-:Y:S02]  /*11e80*/  ISETP.GT.AND P2, PT, R21, 0x39, PT ;  /* 0x000000391500780c */ /* 0x000fe40003f44270 */
[----:B------:R-:W-:-:S03]  /*11e90*/  FMNMX.FTZ R9, R96, R9, !PT ;  /* 0x0000000960097209 */ /* 0x000fc60007810000 */
[----:B------:R-:W1:Y:S01]  /*11ea0*/  MUFU.TANH R50, R50 ;  /* 0x0000003200327308 */ /* 0x000e620000002400 */
[----:B--2---:R-:W-:-:S04]  /*11eb0*/  FSEL R98, R39, -INF , P4 ;  /* 0xff80000027627808 */ /* 0x004fc80002000000 */
[----:B------:R-:W-:-:S03]  /*11ec0*/  FMNMX.FTZ R9, R98, R9, !PT ;  /* 0x0000000962097209 */ /* 0x000fc60007810000 */
[----:B------:R-:W2:Y:S01]  /*11ed0*/  MUFU.TANH R43, R43 ;  /* 0x0000002b002b7308 */ /* 0x000ea20000002400 */
[----:B0-----:R-:W-:-:S04]  /*11ee0*/  FSEL R100, R37, -INF , P2 ;  /* 0xff80000025647808 */ /* 0x001fc80001000000 */
[----:B------:R-:W-:Y:S01]  /*11ef0*/  FMNMX.FTZ R11, R100, R9, !PT ;  /* 0x00000009640b7209 */ /* 0x000fe20007810000 */
[----:B------:R-:W-:Y:S02]  /*11f00*/  FMUL.FTZ R9, R78, UR4 ;  /* 0x000000044e097c20 */ /* 0x000fe40008410000 */
[----:B------:R0:W3:Y:S01]  /*11f10*/  MUFU.TANH R38, R51 ;  /* 0x0000003300267308 */ /* 0x0000e20000002400 */
[----:B-1----:R-:W-:Y:S02]  /*11f20*/  FSEL R34, R50, -INF , P6 ;  /* 0xff80000032227808 */ /* 0x002fe40003000000 */
[----:B------:R-:W-:-:S05]  /*11f30*/  ISETP.GT.AND P6, PT, R21, 0x41, PT ;  /* 0x000000411500780c */ /* 0x000fca0003fc4270 */
[----:B------:R-:W1:Y:S01]  /*11f40*/  MUFU.TANH R41, R41 ;  /* 0x0000002900297308 */ /* 0x000e620000002400 */
[----:B0-----:R-:W-:Y:S01]  /*11f50*/  FMUL.FTZ R51, R64, UR4 ;  /* 0x0000000440337c20 */ /* 0x001fe20008410000 */
[----:B--2---:R-:W-:-:S04]  /*11f60*/  FSEL R102, R43, -INF , P3 ;  /* 0xff8000002b667808 */ /* 0x004fc80001800000 */
[----:B------:R-:W-:Y:S02]  /*11f70*/  FMNMX.FTZ R11, R102, R11, !PT ;  /* 0x0000000b660b7209 */ /* 0x000fe40007810000 */
[----:B------:R-:W0:Y:S01]  /*11f80*/  MUFU.TANH R47, R47 ;  /* 0x0000002f002f7308 */ /* 0x000e220000002400 */
[----:B---3--:R-:W-:Y:S02]  /*11f90*/  FSEL R36, R38, -INF , P5 ;  /* 0xff80000026247808 */ /* 0x008fe40002800000 */
[C---:B------:R-:W-:Y:S02]  /*11fa0*/  ISETP.GT.AND P5, PT, R21.reuse, 0x48, PT ;  /* 0x000000481500780c */ /* 0x040fe40003fa4270 */
[----:B------:R-:W-:Y:S02]  /*11fb0*/  FSEL R38, R42, -INF , P4 ;  /* 0xff8000002a267808 */ /* 0x000fe40002000000 */
[----:B------:R-:W-:Y:S01]  /*11fc0*/  ISETP.GT.AND P4, PT, R21, 0x49, PT ;  /* 0x000000491500780c */ /* 0x000fe20003f84270 */
[----:B------:R2:W3:Y:S01]  /*11fd0*/  MUFU.TANH R44, R55 ;  /* 0x00000037002c7308 */ /* 0x0004e20000002400 */
[----:B-1----:R-:W-:-:S02]  /*11fe0*/  FSEL R104, R41, -INF , P6 ;  /* 0xff80000029687808 */ /* 0x002fc40003000000 */
[----:B------:R-:W-:Y:S02]  /*11ff0*/  FSEL R42, R56, -INF , P3 ;  /* 0xff800000382a7808 */ /* 0x000fe40001800000 */
[----:B------:R-:W-:Y:S02]  /*12000*/  FMNMX.FTZ R11, R104, R11, !PT ;  /* 0x0000000b680b7209 */ /* 0x000fe40007810000 */
[----:B------:R-:W-:Y:S01]  /*12010*/  ISETP.GT.AND P3, PT, R21, 0x51, PT ;  /* 0x000000511500780c */ /* 0x000fe20003f64270 */
[----:B------:R-:W1:Y:S01]  /*12020*/  MUFU.TANH R45, R45 ;  /* 0x0000002d002d7308 */ /* 0x000e620000002400 */
[----:B--2---:R-:W-:Y:S01]  /*12030*/  FMUL.FTZ R55, R69, UR4 ;  /* 0x0000000445377c20 */ /* 0x004fe20008410000 */
[----:B0-----:R-:W-:Y:S02]  /*12040*/  FSEL R78, R47, -INF , P5 ;  /* 0xff8000002f4e7808 */ /* 0x001fe40002800000 */
[----:B------:R-:W-:Y:S02]  /*12050*/  FSEL R46, R57, -INF , P5 ;  /* 0xff800000392e7808 */ /* 0x000fe40002800000 */
[----:B------:R-:W-:Y:S01]  /*12060*/  FMNMX.FTZ R13, R78, R11, !PT ;  /* 0x0000000b4e0d7209 */ /* 0x000fe20007810000 */
[----:B------:R-:W-:Y:S01]  /*12070*/  FMUL.FTZ R11, R80, UR4 ;  /* 0x00000004500b7c20 */ /* 0x000fe20008410000 */
[----:B------:R-:W0:Y:S01]  /*12080*/  MUFU.TANH R51, R51 ;  /* 0x0000003300337308 */ /* 0x000e220000002400 */
[----:B---3--:R-:W-:-:S02]  /*12090*/  FSEL R40, R44, -INF , P2 ;  /* 0xff8000002c287808 */ /* 0x008fc40001000000 */
[C---:B------:R-:W-:Y:S02]  /*120a0*/  ISETP.GT.AND P2, PT, R21.reuse, 0x50, PT ;  /* 0x000000501500780c */ /* 0x040fe40003f44270 */
[----:B------:R-:W-:Y:S02]  /*120b0*/  ISETP.GT.AND P5, PT, R21, 0x59, PT ;  /* 0x000000591500780c */ /* 0x000fe40003fa4270 */
[----:B------:R-:W-:Y:S01]  /*120c0*/  FSEL R50, R61, -INF , P2 ;  /* 0xff8000003d327808 */ /* 0x000fe20001000000 */
[----:B------:R-:W2:Y:S01]  /*120d0*/  MUFU.TANH R59, R59 ;  /* 0x0000003b003b7308 */ /* 0x000ea20000002400 */
[----:B-1----:R-:W-:-:S04]  /*120e0*/  FSEL R106, R45, -INF , P4 ;  /* 0xff8000002d6a7808 */ /* 0x002fc80002000000 */
[----:B------:R-:W-:-:S03]  /*120f0*/  FMNMX.FTZ R13, R106, R13, !PT ;  /* 0x0000000d6a0d7209 */ /* 0x000fc60007810000 */
[----:B------:R-:W1:Y:S01]  /*12100*/  MUFU.TANH R49, R49 ;  /* 0x0000003100317308 */ /* 0x000e620000002400 */
[----:B0-----:R-:W-:Y:S02]  /*12110*/  FSEL R80, R51, -INF , P2 ;  /* 0xff80000033507808 */ /* 0x001fe40001000000 */
[----:B------:R-:W-:Y:S02]  /*12120*/  ISETP.GT.AND P2, PT, R21, 0x68, PT ;  /* 0x000000681500780c */ /* 0x000fe40003f44270 */
[----:B------:R-:W-:-:S03]  /*12130*/  FMNMX.FTZ R13, R80, R13, !PT ;  /* 0x0000000d500d7209 */ /* 0x000fc60007810000 */
[----:B------:R-:W0:Y:S01]  /*12140*/  MUFU.TANH R53, R53 ;  /* 0x0000003500357308 */ /* 0x000e220000002400 */
[----:B--2---:R-:W-:Y:S02]  /*12150*/  FSEL R44, R59, -INF , P6 ;  /* 0xff8000003b2c7808 */ /* 0x004fe40003000000 */
[----:B------:R-:W-:-:S04]  /*12160*/  ISETP.GT.AND P6, PT, R21, 0x58, PT ;  /* 0x000000581500780c */ /* 0x000fc80003fc4270 */
[----:B------:R-:W-:Y:S01]  /*12170*/  FSEL R56, R7, -INF , P6 ;  /* 0xff80000007387808 */ /* 0x000fe20003000000 */
[----:B------:R-:W2:Y:S01]  /*12180*/  MUFU.TANH R48, R48 ;  /* 0x0000003000307308 */ /* 0x000ea20000002400 */
[----:B-1----:R-:W-:Y:S01]  /*12190*/  FSEL R108, R49, -INF , P3 ;  /* 0xff800000316c7808 */ /* 0x002fe20001800000 */
[----:B------:R-:W-:-:S03]  /*121a0*/  IMAD.U32 R7, RZ, RZ, UR5 ;  /* 0x00000005ff077e24 */ /* 0x000fc6000f8e00ff */
[----:B------:R-:W-:-:S03]  /*121b0*/  FMNMX.FTZ R13, R108, R13, !PT ;  /* 0x0000000d6c0d7209 */ /* 0x000fc60007810000 */
[----:B------:R-:W1:Y:S01]  /*121c0*/  MUFU.TANH R55, R55 ;  /* 0x0000003700377308 */ /* 0x000e620000002400 */
[----:B0-----:R-:W-:Y:S02]  /*121d0*/  FSEL R110, R53, -INF , P6 ;  /* 0xff800000356e7808 */ /* 0x001fe40003000000 */
[C---:B------:R-:W-:Y:S02]  /*121e0*/  ISETP.GT.AND P6, PT, R21.reuse, 0x69, PT ;  /* 0x000000691500780c */ /* 0x040fe40003fc4270 */
[----:B------:R-:W-:Y:S01]  /*121f0*/  FMNMX.FTZ R25, R110, R13, !PT ;  /* 0x0000000d6e197209 */ /* 0x000fe20007810000 */
[----:B------:R-:W-:Y:S02]  /*12200*/  FMUL.FTZ R13, R84, UR4 ;  /* 0x00000004540d7c20 */ /* 0x000fe40008410000 */
[----:B------:R-:W0:Y:S01]  /*12210*/  MUFU.TANH R52, R52 ;  /* 0x0000003400347308 */ /* 0x000e220000002400 */
[----:B--2---:R-:W-:Y:S02]  /*12220*/  FSEL R48, R48, -INF , P4 ;  /* 0xff80000030307808 */ /* 0x004fe40002000000 */
[----:B------:R-:W-:-:S05]  /*12230*/  ISETP.GT.AND P4, PT, R21, 0x60, PT ;  /* 0x000000601500780c */ /* 0x000fca0003f84270 */
[----:B------:R-:W2:Y:S01]  /*12240*/  MUFU.TANH R72, R72 ;  /* 0x0000004800487308 */ /* 0x000ea20000002400 */
[----:B-1----:R-:W-:-:S04]  /*12250*/  FSEL R112, R55, -INF , P5 ;  /* 0xff80000037707808 */ /* 0x002fc80002800000 */
[----:B------:R-:W-:-:S03]  /*12260*/  FMNMX.FTZ R25, R112, R25, !PT ;  /* 0x0000001970197209 */ /* 0x000fc60007810000 */
[----:B------:R-:W1:Y:S01]  /*12270*/  MUFU.TANH R73, R73 ;  /* 0x0000004900497308 */ /* 0x000e620000002400 */
[----:B0-----:R-:W-:Y:S02]  /*12280*/  FSEL R52, R52, -INF , P3 ;  /* 0xff80000034347808 */ /* 0x001fe40001800000 */
[----:B------:R-:W-:-:S05]  /*12290*/  ISETP.GT.AND P3, PT, R21, 0x61, PT ;  /* 0x000000611500780c */ /* 0x000fca0003f64270 */
[----:B------:R-:W0:Y:S01]  /*122a0*/  MUFU.TANH R76, R76 ;  /* 0x0000004c004c7308 */ /* 0x000e220000002400 */
[----:B--2---:R-:W-:-:S04]  /*122b0*/  FSEL R84, R72, -INF , P4 ;  /* 0xff80000048547808 */ /* 0x004fc80002000000 */
[----:B------:R-:W-:-:S03]  /*122c0*/  FMNMX.FTZ R25, R84, R25, !PT ;  /* 0x0000001954197209 */ /* 0x000fc60007810000 */
[----:B------:R-:W2:Y:S01]  /*122d0*/  MUFU.TANH R64, R71 ;  /* 0x0000004700407308 */ /* 0x000ea20000002400 */
[----:B-1----:R-:W-:-:S04]  /*122e0*/  FSEL R114, R73, -INF , P3 ;  /* 0xff80000049727808 */ /* 0x002fc80001800000 */
[----:B------:R-:W-:-:S03]  /*122f0*/  FMNMX.FTZ R25, R114, R25, !PT ;  /* 0x0000001972197209 */ /* 0x000fc60007810000 */
[----:B------:R-:W1:Y:S01]  /*12300*/  MUFU.TANH R77, R77 ;  /* 0x0000004d004d7308 */ /* 0x000e620000002400 */
[----:B0-----:R-:W-:-:S04]  /*12310*/  FSEL R116, R76, -INF , P2 ;  /* 0xff8000004c747808 */ /* 0x001fc80001000000 */
[----:B------:R-:W-:-:S03]  /*12320*/  FMNMX.FTZ R25, R116, R25, !PT ;  /* 0x0000001974197209 */ /* 0x000fc60007810000 */
        /* <DEDUP_REMOVED lines=13> */
[----:B-1----:R-:W-:Y:S02]  /*12400*/  FSEL R74, R75, -INF , P3 ;  /* 0xff8000004b4a7808 */ /* 0x002fe40001800000 */
[----:B------:R-:W-:-:S05]  /*12410*/  ISETP.GT.AND P3, PT, R21, 0x78, PT ;  /* 0x000000781500780c */ /* 0x000fca0003f64270 */
        /* <DEDUP_REMOVED lines=10> */
[----:B0-----:R-:W-:-:S04]  /*124c0*/  FSEL R126, R85, -INF , P2 ;  /* 0xff800000557e7808 */ /* 0x001fc80001000000 */
[----:B------:R-:W-:-:S03]  /*124d0*/  FMNMX.FTZ R25, R126, R25, !PT ;  /* 0x000000197e197209 */ /* 0x000fc60007810000 */
[----:B------:R-:W0:Y:S02]  /*124e0*/  MUFU.TANH R83, R83 ;  /* 0x0000005300537308 */ /* 0x000e240000002400 */
[----:B------:R-:W3:Y:S06]  /*124f0*/  SHFL.BFLY PT, R128, R25, 0x2, 0x1f ;  /* 0x0c401f0019807f89 */ /* 0x000eec00000e0000 */
[----:B------:R-:W-:Y:S08]  /*12500*/  MUFU.TANH R86, R86 ;  /* 0x0000005600567308 */ /* 0x000ff00000002400 */
[----:B------:R-:W4:Y:S01]  /*12510*/  MUFU.TANH R87, R87 ;  /* 0x0000005700577308 */ /* 0x000f220000002400 */
[----:B---3--:R-:W-:-:S05]  /*12520*/  FMNMX.FTZ R128, R25, R128, !PT ;  /* 0x0000008019807209 */ /* 0x008fca0007810000 */
[----:B------:R-:W3:Y:S02]  /*12530*/  SHFL.BFLY PT, R9, R128, 0x1, 0x1f ;  /* 0x0c201f0080097f89 */ /* 0x000ee400000e0000 */
[----:B---3--:R-:W-:Y:S01]  /*12540*/  FMNMX.FTZ R9, R128, R9, !PT ;  /* 0x0000000980097209 */ /* 0x008fe20007810000 */
[----:B------:R-:W-:-:S03]  /*12550*/  IMAD.MOV.U32 R128, RZ, RZ, R151 ;  /* 0x000000ffff807224 */ /* 0x000fc600078e0097 */
[C---:B------:R-:W-:Y:S01]  /*12560*/  FSETP.NEU.FTZ.AND P0, PT, R9.reuse, -INF , PT ;  /* 0xff8000000900780b */ /* 0x040fe20003f1d000 */
[----:B------:R-:W-:-:S05]  /*12570*/  FMUL.FTZ R21, R9, R7 ;  /* 0x0000000709157220 */ /* 0x000fca0000410000 */
[----:B------:R-:W-:Y:S02]  /*12580*/  FSEL R21, R21, RZ, P0 ;  /* 0x000000ff15157208 */ /* 0x000fe40000000000 */
[----:B------:R-:W-:Y:S01]  /*12590*/  ISETP.NE.AND P0, PT, R89, RZ, PT ;  /* 0x000000ff5900720c */ /* 0x000fe20003f05270 */
[----:B------:R-:W-:Y:S02]  /*125a0*/  IMAD.MOV.U32 R89, RZ, RZ, R151 ;  /* 0x000000ffff597224 */ /* 0x000fe400078e0097 */
[--C-:B------:R-:W-:Y:S01]  /*125b0*/  FFMA.FTZ R11, R15, R7, -R21.reuse ;  /* 0x000000070f0b7223 */ /* 0x100fe20000010815 */
[----:B------:R-:W-:Y:S01]  /*125c0*/  FMNMX.FTZ R15, R4, R3, !PT ;  /* 0x00000003040f7209 */ /* 0x000fe20007810000 */
[-CC-:B------:R-:W-:Y:S01]  /*125d0*/  FFMA.FTZ R182, R54, R7.reuse, -R21.reuse ;  /* 0x0000000736b67223 */ /* 0x180fe20000010815 */
[----:B--2---:R-:W-:Y:S01]  /*125e0*/  FSEL R54, R79, -INF , P6 ;  /* 0xff8000004f367808 */ /* 0x004fe20003000000 */
[--C-:B------:R-:W-:Y:S01]  /*125f0*/  FFMA.FTZ R13, R58, R7, -R21.reuse ;  /* 0x000000073a0d7223 */ /* 0x100fe20000010815 */
[----:B------:R-:W-:Y:S01]  /*12600*/  FMNMX.FTZ R15, R6, R15, !PT ;  /* 0x0000000f060f7209 */ /* 0x000fe20007810000 */
[-CC-:B------:R-:W-:Y:S01]  /*12610*/  FFMA.FTZ R176, R60, R7.reuse, -R21.reuse ;  /* 0x000000073cb07223 */ /* 0x180fe20000010815 */
[----:B-1----:R-:W-:Y:S01]  /*12620*/  FSEL R58, R82, -INF , P5 ;  /* 0xff800000523a7808 */ /* 0x002fe20002800000 */
[--C-:B------:R-:W-:Y:S01]  /*12630*/  FFMA.FTZ R62, R62, R7, -R21.reuse ;  /* 0x000000073e3e7223 */ /* 0x100fe20000010815 */
[----:B------:R-:W-:Y:S01]  /*12640*/  FMNMX.FTZ R15, R8, R15, !PT ;  /* 0x0000000f080f7209 */ /* 0x000fe20007810000 */
[-CC-:B------:R-:W-:Y:S01]  /*12650*/  FFMA.FTZ R178, R66, R7.reuse, -R21.reuse ;  /* 0x0000000742b27223 */ /* 0x180fe20000010815 */
[----:B0-----:R-:W-:Y:S01]  /*12660*/  FSEL R60, R83, -INF , P4 ;  /* 0xff800000533c7808 */ /* 0x001fe20002000000 */
[--C-:B------:R-:W-:Y:S01]  /*12670*/  FFMA.FTZ R180, R14, R7, -R21.reuse ;  /* 0x000000070eb47223 */ /* 0x100fe20000010815 */
[----:B------:R-:W-:Y:S01]  /*12680*/  FMNMX.FTZ R15, R10, R15, !PT ;  /* 0x0000000f0a0f7209 */ /* 0x000fe20007810000 */
[----:B------:R-:W-:Y:S01]  /*12690*/  MUFU.EX2 R11, R11 ;  /* 0x0000000b000b7308 */ /* 0x000fe20000000800 */
[----:B----4-:R-:W-:Y:S01]  /*126a0*/  FSEL R66, R87, -INF , P2 ;  /* 0xff80000057427808 */ /* 0x010fe20001000000 */
[--C-:B------:R-:W-:Y:S01]  /*126b0*/  FFMA.FTZ R68, R68, R7, -R21.reuse ;  /* 0x0000000744447223 */ /* 0x100fe20000010815 */
[----:B------:R-:W-:Y:S01]  /*126c0*/  FMNMX.FTZ R25, R12, R15, !PT ;  /* 0x0000000f0c197209 */ /* 0x000fe20007810000 */
[-CC-:B------:R-:W-:Y:S01]  /*126d0*/  FFMA.FTZ R172, R70, R7.reuse, -R21.reuse ;  /* 0x0000000746ac7223 */ /* 0x180fe20000010815 */
[-CC-:B------:R-:W-:Y:S01]  /*126e0*/  FFMA.FTZ R88, R88, R7.reuse, -R21.reuse ;  /* 0x0000000758587223 */ /* 0x180fe20000010815 */
[--C-:B------:R-:W-:Y:S01]  /*126f0*/  FFMA.FTZ R174, R90, R7, -R21.reuse ;  /* 0x000000075aae7223 */ /* 0x100fe20000010815 */
[----:B------:R-:W-:Y:S01]  /*12700*/  FMNMX.FTZ R25, R20, R25, !PT ;  /* 0x0000001914197209 */ /* 0x000fe20007810000 */
[----:B------:R0:W-:Y:S01]  /*12710*/  MUFU.EX2 R15, R62 ;  /* 0x0000003e000f7308 */ /* 0x0001e20000000800 */
        /* <DEDUP_REMOVED lines=8> */
[----:B0-----:R-:W-:Y:S01]  /*127a0*/  FSEL R62, R86, -INF , P3 ;  /* 0xff800000563e7808 */ /* 0x001fe20001800000 */
        /* <DEDUP_REMOVED lines=19> */
[----:B------:R-:W-:Y:S01]  /*128e0*/  FFMA.FTZ R166, R124, R7, -R21 ;  /* 0x000000077ca67223 */ /* 0x000fe20000010815 */
[--C-:B------:R-:W-:Y:S01]  /*128f0*/  IMAD.MOV.U32 R124, RZ, RZ, R151.reuse ;  /* 0x000000ffff7c7224 */ /* 0x100fe200078e0097 */
[----:B------:R-:W-:Y:S01]  /*12900*/  FMNMX.FTZ R29, R38, R29, !PT ;  /* 0x0000001d261d7209 */ /* 0x000fe20007810000 */
[----:B------:R-:W3:Y:S01]  /*12910*/  MUFU.EX2 R176, R176 ;  /* 0x000000b000b07308 */ /* 0x000ee20000000800 */
        /* <DEDUP_REMOVED lines=8> */
[--C-:B------:R-:W-:Y:S02]  /*129a0*/  IMAD.MOV.U32 R110, RZ, RZ, R151.reuse ;  /* 0x000000ffff6e7224 */ /* 0x100fe400078e0097 */
[--C-:B------:R-:W-:Y:S01]  /*129b0*/  IMAD.MOV.U32 R108, RZ, RZ, R151.reuse ;  /* 0x000000ffff6c7224 */ /* 0x100fe200078e0097 */
[----:B------:R-:W-:Y:S01]  /*129c0*/  FMNMX.FTZ R31, R46, R31, !PT ;  /* 0x0000001f2e1f7209 */ /* 0x000fe20007810000 */
[----:B------:R-:W4:Y:S01]  /*129d0*/  MUFU.EX2 R178, R178 ;  /* 0x000000b200b27308 */ /* 0x000f220000000800 */
[----:B------:R-:W-:-:S02]  /*129e0*/  IMAD.MOV.U32 R102, RZ, RZ, R151 ;  /* 0x000000ffff667224 */ /* 0x000fc400078e0097 */
[----:B------:R-:W-:Y:S01]  /*129f0*/  FMNMX.FTZ R31, R48, R31, !PT ;  /* 0x0000001f301f7209 */ /* 0x000fe20007810000 */
[--C-:B------:R-:W-:Y:S02]  /*12a00*/  IMAD.MOV.U32 R98, RZ, RZ, R151.reuse ;  /* 0x000000ffff627224 */ /* 0x100fe400078e0097 */
[--C-:B------:R-:W-:Y:S01]  /*12a10*/  IMAD.MOV.U32 R94, RZ, RZ, R151.reuse ;  /* 0x000000ffff5e7224 */ /* 0x100fe200078e0097 */
[----:B------:R-:W-:Y:S01]  /*12a20*/  FMNMX.FTZ R31, R50, R31, !PT ;  /* 0x0000001f321f7209 */ /* 0x000fe20007810000 */
[----:B------:R-:W4:Y:S01]  /*12a30*/  MUFU.EX2 R172, R172 ;  /* 0x000000ac00ac7308 */ /* 0x000f220000000800 */
[----:B------:R-:W-:Y:S02]  /*12a40*/  IMAD.MOV.U32 R90, RZ, RZ, R151 ;  /* 0x000000ffff5a7224 */ /* 0x000fe400078e0097 */
[----:B------:R-:W-:-:S04]  /*12a50*/  FMNMX.FTZ R33, R52, R31, !PT ;  /* 0x0000001f34217209 */ /* 0x000fc80007810000 */
[----:B------:R-:W-:Y:S01]  /*12a60*/  FMNMX.FTZ R33, R56, R33, !PT ;  /* 0x0000002138217209 */ /* 0x000fe20007810000 */
[----:B------:R1:W-:Y:S03]  /*12a70*/  MUFU.EX2 R27, R88 ;  /* 0x00000058001b7308 */ /* 0x0003e60000000800 */
[----:B------:R-:W-:-:S04]  /*12a80*/  FMNMX.FTZ R33, R64, R33, !PT ;  /* 0x0000002140217209 */ /* 0x000fc80007810000 */
[----:B------:R-:W-:Y:S01]  /*12a90*/  FMNMX.FTZ R33, R72, R33, !PT ;  /* 0x0000002148217209 */ /* 0x000fe20007810000 */
[----:B------:R-:W-:Y:S01]  /*12aa0*/  MUFU.EX2 R174, R174 ;  /* 0x000000ae00ae7308 */ /* 0x000fe20000000800 */
[----:B-1----:R-:W-:Y:S02]  /*12ab0*/  IMAD.MOV.U32 R88, RZ, RZ, R151 ;  /* 0x000000ffff587224 */ /* 0x002fe400078e0097 */
        /* <DEDUP_REMOVED lines=10> */
[----:B------:R-:W-:Y:S01]  /*12b60*/  FMNMX.FTZ R14, R66, R37, !PT ;  /* 0x00000025420e7209 */ /* 0x000fe20007810000 */
[----:B------:R-:W-:Y:S01]  /*12b70*/  FFMA.FTZ R37, R106, R7, -R21 ;  /* 0x000000076a257223 */ /* 0x000fe20000010815 */
[----:B------:R-:W-:-:S03]  /*12b80*/  IMAD.MOV.U32 R106, RZ, RZ, R151 ;  /* 0x000000ffff6a7224 */ /* 0x000fc600078e0097 */
[----:B------:R-:W0:Y:S01]  /*12b90*/  SHFL.BFLY PT, R43, R14, 0x2, 0x1f ;  /* 0x0c401f000e2b7f89 */ /* 0x000e2200000e0000 */
[----:B------:R-:W-:Y:S01]  /*12ba0*/  MUFU.EX2 R170, R170 ;  /* 0x000000aa00aa7308 */ /* 0x000fe20000000800 */
[----:B-1----:R-:W-:-:S07]  /*12bb0*/  IMAD.MOV.U32 R96, RZ, RZ, R151 ;  /* 0x000000ffff607224 */ /* 0x002fce00078e0097 */
[----:B------:R1:W-:Y:S08]  /*12bc0*/  MUFU.EX2 R33, R100 ;  /* 0x0000006400217308 */ /* 0x0003f00000000800 */
[----:B------:R-:W-:Y:S01]  /*12bd0*/  MUFU.EX2 R152, R152 ;  /* 0x0000009800987308 */ /* 0x000fe20000000800 */
[----:B-1----:R-:W-:Y:S01]  /*12be0*/  IMAD.MOV.U32 R100, RZ, RZ, R151 ;  /* 0x000000ffff647224 */ /* 0x002fe200078e0097 */
[----:B0-----:R-:W-:-:S06]  /*12bf0*/  FMNMX.FTZ R47, R14, R43, !PT ;  /* 0x0000002b0e2f7209 */ /* 0x001fcc0007810000 */
[----:B------:R0:W-:Y:S01]  /*12c00*/  MUFU.EX2 R35, R104 ;  /* 0x0000006800237308 */ /* 0x0001e20000000800 */
[-CC-:B------:R-:W-:Y:S01]  /*12c10*/  FFMA.FTZ R43, R114, R7.reuse, -R21.reuse ;  /* 0x00000007722b7223 */ /* 0x180fe20000010815 */
[----:B------:R-:W-:Y:S01]  /*12c20*/  FFMA.FTZ R21, R126, R7, -R21 ;  /* 0x000000077e157223 */ /* 0x000fe20000010815 */
[--C-:B------:R-:W-:Y:S01]  /*12c30*/  IMAD.MOV.U32 R126, RZ, RZ, R151.reuse ;  /* 0x000000ffff7e7224 */ /* 0x100fe200078e0097 */
[----:B------:R-:W1:Y:S01]  /*12c40*/  SHFL.BFLY PT, R14, R47, 0x1, 0x1f ;  /* 0x0c201f002f0e7f89 */ /* 0x000e6200000e0000 */
[----:B------:R-:W-:-:S03]  /*12c50*/  IMAD.MOV.U32 R114, RZ, RZ, R151 ;  /* 0x000000ffff727224 */ /* 0x000fc600078e0097 */
[----:B------:R-:W-:Y:S01]  /*12c60*/  MUFU.EX2 R154, R154 ;  /* 0x0000009a009a7308 */ /* 0x000fe20000000800 */
[----:B0-----:R-:W-:-:S07]  /*12c70*/  IMAD.MOV.U32 R104, RZ, RZ, R151 ;  /* 0x000000ffff687224 */ /* 0x001fce00078e0097 */
[----:B------:R-:W-:Y:S08]  /*12c80*/  MUFU.EX2 R37, R37 ;  /* 0x0000002500257308 */ /* 0x000ff00000000800 */
[----:B------:R-:W-:Y:S01]  /*12c90*/  MUFU.EX2 R156, R156 ;  /* 0x0000009c009c7308 */ /* 0x000fe20000000800 */
[----:B-1----:R-:W-:-:S04]  /*12ca0*/  FMNMX.FTZ R14, R47, R14, !PT ;  /* 0x0000000e2f0e7209 */ /* 0x002fc80007810000 */
        /* <DEDUP_REMOVED lines=8> */
[-C--:B------:R-:W-:Y:S01]  /*12d30*/  FFMA.FTZ R68, R3, R7.reuse, -R49 ;  /* 0x0000000703447223 */ /* 0x080fe20000010831 */
[----:B------:R-:W-:Y:S01]  /*12d40*/  FADD.FTZ R3, R180, R11 ;  /* 0x0000000bb4037221 */ /* 0x000fe20000010000 */
[-CC-:B------:R-:W-:Y:S01]  /*12d50*/  FFMA.FTZ R183, R6, R7.reuse, -R49.reuse ;  /* 0x0000000706b77223 */ /* 0x180fe20000010831 */
[-CC-:B------:R-:W-:Y:S01]  /*12d60*/  FFMA.FTZ R6, R8, R7.reuse, -R49.reuse ;  /* 0x0000000708067223 */ /* 0x180fe20000010831 */
[-C--:B------:R-:W-:Y:S01]  /*12d70*/  FFMA.FTZ R177, R10, R7.reuse, -R49 ;  /* 0x000000070ab17223 */ /* 0x080fe20000010831 */
[----:B------:R-:W-:Y:S01]  /*12d80*/  FADD.FTZ R4, R182, R3 ;  /* 0x00000003b6047221 */ /* 0x000fe20000010000 */
[----:B------:R-:W-:Y:S01]  /*12d90*/  MUFU.EX2 R181, R181 ;  /* 0x000000b500b57308 */ /* 0x000fe20000000800 */
[-CC-:B------:R-:W-:Y:S01]  /*12da0*/  FFMA.FTZ R8, R12, R7.reuse, -R49.reuse ;  /* 0x000000070c087223 */ /* 0x180fe20000010831 */
[-CC-:B------:R-:W-:Y:S01]  /*12db0*/  FFMA.FTZ R179, R20, R7.reuse, -R49.reuse ;  /* 0x0000000714b37223 */ /* 0x180fe20000010831 */
[----:B--2---:R-:W-:Y:S01]  /*12dc0*/  FADD.FTZ R3, R13, R4 ;  /* 0x000000040d037221 */ /* 0x004fe20000010000 */
[-CC-:B------:R-:W-:Y:S01]  /*12dd0*/  FFMA.FTZ R175, R30, R7.reuse, -R49.reuse ;  /* 0x000000071eaf7223 */ /* 0x180fe20000010831 */
[-CC-:B------:R-:W-:Y:S01]  /*12de0*/  FFMA.FTZ R10, R24, R7.reuse, -R49.reuse ;  /* 0x00000007180a7223 */ /* 0x180fe20000010831 */
[-C--:B------:R-:W-:Y:S01]  /*12df0*/  FFMA.FTZ R173, R26, R7.reuse, -R49 ;  /* 0x000000071aad7223 */ /* 0x080fe20000010831 */
[----:B---3--:R-:W-:Y:S01]  /*12e00*/  FADD.FTZ R4, R176, R3 ;  /* 0x00000003b0047221 */ /* 0x008fe20000010000 */
[----:B------:R-:W0:Y:S01]  /*12e10*/  MUFU.EX2 R68, R68 ;  /* 0x0000004400447308 */ /* 0x000e220000000800 */
[-CC-:B------:R-:W-:Y:S01]  /*12e20*/  FFMA.FTZ R20, R32, R7.reuse, -R49.reuse ;  /* 0x0000000720147223 */ /* 0x180fe20000010831 */
[-CC-:B------:R-:W-:Y:S01]  /*12e30*/  FFMA.FTZ R12, R28, R7.reuse, -R49.reuse ;  /* 0x000000071c0c7223 */ /* 0x180fe20000010831 */
[----:B------:R-:W-:Y:S01]  /*12e40*/  FADD.FTZ R3, R15, R4 ;  /* 0x000000040f037221 */ /* 0x000fe20000010000 */
[-CC-:B------:R-:W-:Y:S01]  /*12e50*/  FFMA.FTZ R169, R34, R7.reuse, -R49.reuse ;  /* 0x0000000722a97223 */ /* 0x180fe20000010831 */
[-CC-:B------:R-:W-:Y:S01]  /*12e60*/  FFMA.FTZ R24, R36, R7.reuse, -R49.reuse ;  /* 0x0000000724187223 */ /* 0x180fe20000010831 */
[-C--:B------:R-:W-:Y:S01]  /*12e70*/  FFMA.FTZ R171, R38, R7.reuse, -R49 ;  /* 0x0000000726ab7223 */ /* 0x080fe20000010831 */
[----:B----4-:R-:W-:Y:S01]  /*12e80*/  FADD.FTZ R30, R178, R3 ;  /* 0x00000003b21e7221 */ /* 0x010fe20000010000 */
[----:B------:R-:W1:Y:S01]  /*12e90*/  MUFU.EX2 R183, R183 ;  /* 0x000000b700b77308 */ /* 0x000e620000000800 */
[-CC-:B------:R-:W-:Y:S01]  /*12ea0*/  FFMA.FTZ R26, R40, R7.reuse, -R49.reuse ;  /* 0x00000007281a7223 */ /* 0x180fe20000010831 */
[-CC-:B------:R-:W-:Y:S01]  /*12eb0*/  FFMA.FTZ R153, R42, R7.reuse, -R49.reuse ;  /* 0x000000072a997223 */ /* 0x180fe20000010831 */
[----:B------:R-:W-:Y:S01]  /*12ec0*/  FADD.FTZ R51, R25, R30 ;  /* 0x0000001e19337221 */ /* 0x000fe20000010000 */
[-CC-:B------:R-:W-:Y:S01]  /*12ed0*/  FFMA.FTZ R28, R44, R7.reuse, -R49.reuse ;  /* 0x000000072c1c7223 */ /* 0x180fe20000010831 */
[-CC-:B------:R-:W-:Y:S01]  /*12ee0*/  FFMA.FTZ R155, R46, R7.reuse, -R49.reuse ;  /* 0x000000072e9b7223 */ /* 0x180fe20000010831 */
[-C--:B------:R-:W-:Y:S01]  /*12ef0*/  FFMA.FTZ R30, R48, R7.reuse, -R49 ;  /* 0x00000007301e7223 */ /* 0x080fe20000010831 */
[----:B------:R-:W-:Y:S01]  /*12f00*/  FADD.FTZ R32, R172, R51 ;  /* 0x00000033ac207221 */ /* 0x000fe20000010000 */
[----:B------:R-:W2:Y:S01]  /*12f10*/  MUFU.EX2 R6, R6 ;  /* 0x0000000600067308 */ /* 0x000ea20000000800 */
[----:B0-----:R-:W-:Y:S01]  /*12f20*/  FADD.FTZ R4, R181, R68 ;  /* 0x00000044b5047221 */ /* 0x001fe20000010000 */
[-CC-:B------:R-:W-:Y:S01]  /*12f30*/  FFMA.FTZ R157, R50, R7.reuse, -R49.reuse ;  /* 0x00000007329d7223 */ /* 0x180fe20000010831 */
[----:B------:R-:W-:Y:S01]  /*12f40*/  FADD.FTZ R51, R27, R32 ;  /* 0x000000201b337221 */ /* 0x000fe20000010000 */
[-CC-:B------:R-:W-:Y:S01]  /*12f50*/  FFMA.FTZ R52, R52, R7.reuse, -R49.reuse ;  /* 0x0000000734347223 */ /* 0x180fe20000010831 */
[-C--:B------:R-:W-:Y:S01]  /*12f60*/  FFMA.FTZ R56, R56, R7.reuse, -R49 ;  /* 0x0000000738387223 */ /* 0x080fe20000010831 */
[----:B------:R-:W-:Y:S01]  /*12f70*/  F2FP.BF16.F32.PACK_AB R180, R11, R180 ;  /* 0x000000b40bb4723e */ /* 0x000fe200000010ff */
[----:B------:R-:W-:Y:S01]  /*12f80*/  FADD.FTZ R32, R174, R51 ;  /* 0x00000033ae207221 */ /* 0x000fe20000010000 */
[----:B------:R-:W0:Y:S01]  /*12f90*/  MUFU.EX2 R177, R177 ;  /* 0x000000b100b17308 */ /* 0x000e220000000800 */
[----:B-1----:R-:W-:Y:S01]  /*12fa0*/  FADD.FTZ R3, R183, R4 ;  /* 0x00000004b7037221 */ /* 0x002fe20000010000 */
[-CC-:B------:R-:W-:Y:S01]  /*12fb0*/  FFMA.FTZ R64, R64, R7.reuse, -R49.reuse ;  /* 0x0000000740407223 */ /* 0x180fe20000010831 */
[-CC-:B------:R-:W-:Y:S01]  /*12fc0*/  FFMA.FTZ R72, R72, R7.reuse, -R49.reuse ;  /* 0x0000000748487223 */ /* 0x180fe20000010831 */
[-CC-:B------:R-:W-:Y:S01]  /*12fd0*/  FFMA.FTZ R74, R74, R7.reuse, -R49.reuse ;  /* 0x000000074a4a7223 */ /* 0x180fe20000010831 */
[-CC-:B------:R-:W-:Y:S01]  /*12fe0*/  FFMA.FTZ R76, R76, R7.reuse, -R49.reuse ;  /* 0x000000074c4c7223 */ /* 0x180fe20000010831 */
[-CC-:B------:R-:W-:Y:S01]  /*12ff0*/  FFMA.FTZ R54, R54, R7.reuse, -R49.reuse ;  /* 0x0000000736367223 */ /* 0x180fe20000010831 */
[-C--:B------:R-:W-:Y:S01]  /*13000*/  FFMA.FTZ R58, R58, R7.reuse, -R49 ;  /* 0x000000073a3a7223 */ /* 0x080fe20000010831 */
[----:B------:R-:W1:Y:S01]  /*13010*/  MUFU.EX2 R8, R8 ;  /* 0x0000000800087308 */ /* 0x000e620000000800 */
[----:B--2---:R-:W-:Y:S01]  /*13020*/  FADD.FTZ R4, R6, R3 ;  /* 0x0000000306047221 */ /* 0x004fe20000010000 */
[-CC-:B------:R-:W-:Y:S01]  /*13030*/  FFMA.FTZ R60, R60, R7.reuse, -R49.reuse ;  /* 0x000000073c3c7223 */ /* 0x180fe20000010831 */
[-CC-:B------:R-:W-:Y:S01]  /*13040*/  FFMA.FTZ R62, R62, R7.reuse, -R49.reuse ;  /* 0x000000073e3e7223 */ /* 0x180fe20000010831 */
[----:B------:R-:W-:Y:S01]  /*13050*/  FFMA.FTZ R49, R66, R7, -R49 ;  /* 0x0000000742317223 */ /* 0x000fe20000010831 */
[----:B------:R-:W-:-:S02]  /*13060*/  F2FP.BF16.F32.PACK_AB R183, R6, R183 ;  /* 0x000000b706b7723e */ /* 0x000fc400000010ff */
[----:B------:R-:W-:Y:S01]  /*13070*/  F2FP.BF16.F32.PACK_AB R182, R13, R182 ;  /* 0x000000b60db6723e */ /* 0x000fe200000010ff */
[----:B------:R-:W2:Y:S01]  /*13080*/  MUFU.EX2 R179, R179 ;  /* 0x000000b300b37308 */ /* 0x000ea20000000800 */
[----:B0-----:R-:W-:Y:S01]  /*13090*/  FADD.FTZ R3, R177, R4 ;  /* 0x00000004b1037221 */ /* 0x001fe20000010000 */
[----:B------:R-:W-:Y:S02]  /*130a0*/  F2FP.BF16.F32.PACK_AB R176, R15, R176 ;  /* 0x000000b00fb0723e */ /* 0x000fe400000010ff */
[----:B------:R-:W-:Y:S02]  /*130b0*/  F2FP.BF16.F32.PACK_AB R178, R25, R178 ;  /* 0x000000b219b2723e */ /* 0x000fe400000010ff */
[----:B------:R-:W-:Y:S02]  /*130c0*/  F2FP.BF16.F32.PACK_AB R172, R27, R172 ;  /* 0x000000ac1bac723e */ /* 0x000fe400000010ff */
[----:B------:R-:W0:Y:S01]  /*130d0*/  MUFU.EX2 R10, R10 ;  /* 0x0000000a000a7308 */ /* 0x000e220000000800 */
[----:B-1----:R-:W-:Y:S01]  /*130e0*/  FADD.FTZ R4, R8, R3 ;  /* 0x0000000308047221 */ /* 0x002fe20000010000 */
[C---:B------:R-:W-:Y:S01]  /*130f0*/  FADD.FTZ R3, R29.reuse, R32 ;  /* 0x000000201d037221 */ /* 0x040fe20000010000 */
[----:B------:R-:W-:-:S02]  /*13100*/  F2FP.BF16.F32.PACK_AB R174, R29, R174 ;  /* 0x000000ae1dae723e */ /* 0x000fc400000010ff */
[----:B------:R-:W-:Y:S01]  /*13110*/  F2FP.BF16.F32.PACK_AB R181, R68, R181 ;  /* 0x000000b544b5723e */ /* 0x000fe200000010ff */
[----:B------:R-:W-:Y:S01]  /*13120*/  FADD.FTZ R32, R168, R3 ;  /* 0x00000003a8207221 */ /* 0x000fe20000010000 */
[----:B------:R-:W-:Y:S01]  /*13130*/  @!P1 VIADD R3, R0, 0x34840 ;  /* 0x0003484000039836 */ /* 0x000fe20000000000 */
[----:B------:R-:W1:Y:S01]  /*13140*/  MUFU.EX2 R173, R173 ;  /* 0x000000ad00ad7308 */ /* 0x000e620000000800 */
[----:B--2---:R-:W-:Y:S01]  /*13150*/  FADD.FTZ R51, R179, R4 ;  /* 0x00000004b3337221 */ /* 0x004fe20000010000 */
[C---:B------:R-:W-:Y:S01]  /*13160*/  FADD.FTZ R53, R31.reuse, R32 ;  /* 0x000000201f357221 */ /* 0x040fe20000010000 */
[----:B------:R-:W-:Y:S02]  /*13170*/  F2FP.BF16.F32.PACK_AB R168, R31, R168 ;  /* 0x000000a81fa8723e */ /* 0x000fe400000010ff */
[----:B------:R-:W-:Y:S01]  /*13180*/  @!P1 PRMT R3, RZ, 0x654, R3 ;  /* 0x00000654ff039816 */ /* 0x000fe20000000003 */
[----:B------:R-:W-:Y:S01]  /*13190*/  FADD.FTZ R32, R170, R53 ;  /* 0x00000035aa207221 */ /* 0x000fe20000010000 */
[----:B------:R-:W-:Y:S01]  /*131a0*/  F2FP.BF16.F32.PACK_AB R170, R33, R170 ;  /* 0x000000aa21aa723e */ /* 0x000fe200000010ff */
[----:B------:R-:W2:Y:S01]  /*131b0*/  MUFU.EX2 R12, R12 ;  /* 0x0000000c000c7308 */ /* 0x000ea20000000800 */
[----:B0-----:R-:W-:Y:S01]  /*131c0*/  FADD.FTZ R4, R10, R51 ;  /* 0x000000330a047221 */ /* 0x001fe20000010000 */
[----:B------:R0:W-:Y:S01]  /*131d0*/  @!P1 SYNCS.ARRIVE.TRANS64.RED.A1T0 RZ, [R3+URZ], RZ ;  /* 0x000000ff03ff99a7 */ /* 0x0001e2000810043f */
[----:B------:R-:W-:-:S02]  /*131e0*/  F2FP.BF16.F32.PACK_AB R177, R8, R177 ;  /* 0x000000b108b1723e */ /* 0x000fc400000010ff */
[----:B------:R-:W-:-:S03]  /*131f0*/  F2FP.BF16.F32.PACK_AB R179, R10, R179 ;  /* 0x000000b30ab3723e */ /* 0x000fc600000010ff */
[----:B------:R-:W0:Y:S01]  /*13200*/  MUFU.EX2 R175, R175 ;  /* 0x000000af00af7308 */ /* 0x000e220000000800 */
[----:B-1----:R-:W-:-:S07]  /*13210*/  FADD.FTZ R51, R173, R4 ;  /* 0x00000004ad337221 */ /* 0x002fce0000010000 */
[----:B------:R-:W1:Y:S01]  /*13220*/  MUFU.EX2 R20, R20 ;  /* 0x0000001400147308 */ /* 0x000e620000000800 */
[C---:B--2---:R-:W-:Y:S01]  /*13230*/  FADD.FTZ R4, R12.reuse, R51 ;  /* 0x000000330c047221 */ /* 0x044fe20000010000 */
[----:B------:R-:W-:Y:S01]  /*13240*/  FADD.FTZ R51, R33, R32 ;  /* 0x0000002021337221 */ /* 0x000fe20000010000 */
[----:B------:R-:W-:-:S03]  /*13250*/  F2FP.BF16.F32.PACK_AB R173, R12, R173 ;  /* 0x000000ad0cad723e */ /* 0x000fc600000010ff */
[----:B------:R-:W-:Y:S01]  /*13260*/  FADD.FTZ R32, R152, R51 ;  /* 0x0000003398207221 */ /* 0x000fe20000010000 */
[----:B------:R-:W-:Y:S01]  /*13270*/  F2FP.BF16.F32.PACK_AB R152, R35, R152 ;  /* 0x000000982398723e */ /* 0x000fe200000010ff */
[----:B------:R-:W2:Y:S01]  /*13280*/  MUFU.EX2 R169, R169 ;  /* 0x000000a900a97308 */ /* 0x000ea20000000800 */
[----:B0-----:R-:W-:Y:S01]  /*13290*/  FADD.FTZ R3, R175, R4 ;  /* 0x00000004af037221 */ /* 0x001fe20000010000 */
[----:B------:R-:W-:-:S04]  /*132a0*/  FADD.FTZ R51, R35, R32 ;  /* 0x0000002023337221 */ /* 0x000fc80000010000 */
[----:B------:R-:W-:Y:S01]  /*132b0*/  FADD.FTZ R32, R154, R51 ;  /* 0x000000339a207221 */ /* 0x000fe20000010000 */
[C---:B------:R-:W-:Y:S01]  /*132c0*/  F2FP.BF16.F32.PACK_AB R154, R37.reuse, R154 ;  /* 0x0000009a259a723e */ /* 0x040fe200000010ff */
[----:B------:R-:W0:Y:S01]  /*132d0*/  MUFU.EX2 R24, R24 ;  /* 0x0000001800187308 */ /* 0x000e220000000800 */
[C---:B-1----:R-:W-:Y:S01]  /*132e0*/  FADD.FTZ R4, R20.reuse, R3 ;  /* 0x0000000314047221 */ /* 0x042fe20000010000 */
[----:B------:R-:W-:Y:S01]  /*132f0*/  FADD.FTZ R51, R37, R32 ;  /* 0x0000002025337221 */ /* 0x000fe20000010000 */
[----:B------:R-:W-:-:S03]  /*13300*/  F2FP.BF16.F32.PACK_AB R175, R20, R175 ;  /* 0x000000af14af723e */ /* 0x000fc600000010ff */
[----:B------:R-:W-:Y:S01]  /*13310*/  FADD.FTZ R32, R156, R51 ;  /* 0x000000339c207221 */ /* 0x000fe20000010000 */
[----:B------:R-:W-:Y:S01]  /*13320*/  F2FP.BF16.F32.PACK_AB R156, R39, R156 ;  /* 0x0000009c279c723e */ /* 0x000fe200000010ff */
[----:B------:R-:W1:Y:S01]  /*13330*/  MUFU.EX2 R171, R171 ;  /* 0x000000ab00ab7308 */ /* 0x000e620000000800 */
[----:B--2---:R-:W-:Y:S01]  /*13340*/  FADD.FTZ R3, R169, R4 ;  /* 0x00000004a9037221 */ /* 0x004fe20000010000 */
[----:B------:R-:W-:-:S04]  /*13350*/  FADD.FTZ R51, R39, R32 ;  /* 0x0000002027337221 */ /* 0x000fc80000010000 */
[----:B------:R-:W-:Y:S02]  /*13360*/  FADD.FTZ R32, R158, R51 ;  /* 0x000000339e207221 */ /* 0x000fe40000010000 */
[----:B------:R-:W2:Y:S01]  /*13370*/  MUFU.EX2 R26, R26 ;  /* 0x0000001a001a7308 */ /* 0x000ea20000000800 */
[C---:B0-----:R-:W-:Y:S01]  /*13380*/  FADD.FTZ R4, R24.reuse, R3 ;  /* 0x0000000318047221 */ /* 0x041fe20000010000 */
[----:B------:R-:W-:-:S06]  /*13390*/  F2FP.BF16.F32.PACK_AB R169, R24, R169 ;  /* 0x000000a918a9723e */ /* 0x000fcc00000010ff */
        /* <DEDUP_REMOVED lines=21> */
[C---:B0-----:R-:W-:Y:S01]  /*134f0*/  FADD.FTZ R11, R43.reuse, R32 ;  /* 0x000000202b0b7221 */ /* 0x041fe20000010000 */
[----:B------:R-:W-:-:S06]  /*13500*/  F2FP.BF16.F32.PACK_AB R160, R43, R160 ;  /* 0x000000a02ba0723e */ /* 0x000fcc00000010ff */
[----:B------:R-:W0:Y:S01]  /*13510*/  MUFU.EX2 R0, R52 ;  /* 0x0000003400007308 */ /* 0x000e220000000800 */
[----:B-1----:R-:W-:-:S07]  /*13520*/  FADD.FTZ R3, R157, R4 ;  /* 0x000000049d037221 */ /* 0x002fce0000010000 */
[----:B------:R-:W1:Y:S01]  /*13530*/  MUFU.EX2 R45, R45 ;  /* 0x0000002d002d7308 */ /* 0x000e620000000800 */
[----:B--2---:R-:W-:-:S07]  /*13540*/  FADD.FTZ R4, R162, R11 ;  /* 0x0000000ba2047221 */ /* 0x004fce0000010000 */
[----:B------:R-:W2:Y:S01]  /*13550*/  MUFU.EX2 R56, R56 ;  /* 0x0000003800387308 */ /* 0x000ea20000000800 */
[C---:B0-----:R-:W-:Y:S01]  /*13560*/  FADD.FTZ R3, R0.reuse, R3 ;  /* 0x0000000300037221 */ /* 0x041fe20000010000 */
[----:B------:R-:W-:-:S06]  /*13570*/  F2FP.BF16.F32.PACK_AB R157, R0, R157 ;  /* 0x0000009d009d723e */ /* 0x000fcc00000010ff */
[----:B------:R-:W0:Y:S01]  /*13580*/  MUFU.EX2 R164, R164 ;  /* 0x000000a400a47308 */ /* 0x000e220000000800 */
[C---:B-1----:R-:W-:Y:S01]  /*13590*/  FADD.FTZ R11, R45.reuse, R4 ;  /* 0x000000042d0b7221 */ /* 0x042fe20000010000 */
[----:B------:R-:W-:-:S06]  /*135a0*/  F2FP.BF16.F32.PACK_AB R162, R45, R162 ;  /* 0x000000a22da2723e */ /* 0x000fcc00000010ff */
[----:B------:R-:W1:Y:S01]  /*135b0*/  MUFU.EX2 R159, R64 ;  /* 0x00000040009f7308 */ /* 0x000e620000000800 */
[----:B--2---:R-:W-:-:S07]  /*135c0*/  FADD.FTZ R4, R56, R3 ;  /* 0x0000000338047221 */ /* 0x004fce0000010000 */
[----:B------:R2:W3:Y:S01]  /*135d0*/  MUFU.EX2 R47, R122 ;  /* 0x0000007a002f7308 */ /* 0x0004e20000000800 */
[----:B0-----:R-:W-:-:S07]  /*135e0*/  FADD.FTZ R32, R164, R11 ;  /* 0x0000000ba4207221 */ /* 0x001fce0000010000 */
[----:B------:R-:W0:Y:S01]  /*135f0*/  MUFU.EX2 R72, R72 ;  /* 0x0000004800487308 */ /* 0x000e220000000800 */
[C---:B-1----:R-:W-:Y:S01]  /*13600*/  FADD.FTZ R3, R159.reuse, R4 ;  /* 0x000000049f037221 */ /* 0x042fe20000010000 */
[----:B------:R-:W-:Y:S01]  /*13610*/  F2FP.BF16.F32.PACK_AB R159, R159, R56 ;  /* 0x000000389f9f723e */ /* 0x000fe200000010ff */
[----:B--2---:R-:W-:-:S05]  /*13620*/  IMAD.MOV.U32 R122, RZ, RZ, R151 ;  /* 0x000000ffff7a7224 */ /* 0x004fca00078e0097 */
        /* <DEDUP_REMOVED lines=22> */
[----:B------:R-:W-:Y:S01]  /*13790*/  F2FP.BF16.F32.PACK_AB R165, R165, R58 ;  /* 0x0000003aa5a5723e */ /* 0x000fe200000010ff */
[----:B------:R-:W-:Y:S02]  /*137a0*/  IMAD.MOV.U32 R6, RZ, RZ, 0x3f800000 ;  /* 0x3f800000ff067424 */ /* 0x000fe400078e00ff */
[----:B--2---:R-:W-:-:S04]  /*137b0*/  FADD.FTZ R0, R62, R3 ;  /* 0x000000033e007221 */ /* 0x004fc80000010000 */
[C---:B0-----:R-:W-:Y:S01]  /*137c0*/  FADD.FTZ R3, R49.reuse, R0 ;  /* 0x0000000031037221 */ /* 0x041fe20000010000 */
[----:B------:R-:W-:Y:S01]  /*137d0*/  F2FP.BF16.F32.PACK_AB R167, R49, R62 ;  /* 0x0000003e31a7723e */ /* 0x000fe200000010ff */
[----:B------:R-:W-:Y:S01]  /*137e0*/  IMAD.MOV.U32 R0, RZ, RZ, 0x3f800000 ;  /* 0x3f800000ff007424 */ /* 0x000fe200078e00ff */
[----:B------:R-:W-:Y:S06]  /*137f0*/  @!P2 BRA `(.L_x_781) ;  /* 0x0000002c00b8a947 */ /* 0x000fec0003800000 */
[----:B------:R-:W-:Y:S01]  /*13800*/  VIADD R210, R210, 0xfffffffe ;  /* 0xfffffffed2d27836 */ /* 0x000fe20000000000 */
[----:B------:R-:W-:Y:S01]  /*13810*/  CS2R R150, SRZ ;  /* 0x0000000000967805 */ /* 0x000fe2000001ff00 */
[----:B------:R-:W-:Y:S01]  /*13820*/  IMAD.MOV.U32 R12, RZ, RZ, R14 ;  /* 0x000000ffff0c7224 */ /* 0x000fe200078e000e */
[----:B------:R-:W-:Y:S01]  /*13830*/  CS2R R146, SRZ ;  /* 0x0000000000927805 */ /* 0x000fe2000001ff00 */
[----:B------:R-:W-:Y:S01]  /*13840*/  IMAD.MOV.U32 R11, RZ, RZ, R9 ;  /* 0x000000ffff0b7224 */ /* 0x000fe200078e0009 */
[----:B------:R-:W-:Y:S01]  /*13850*/  CS2R R142, SRZ ;  /* 0x00000000008e7805 */ /* 0x000fe2000001ff00 */
[----:B------:R-:W-:Y:S01]  /*13860*/  IMAD.MOV.U32 R13, RZ, RZ, R196 ;  /* 0x000000ffff0d7224 */ /* 0x000fe200078e00c4 */
[----:B------:R-:W-:Y:S01]  /*13870*/  CS2R R138, SRZ ;  /* 0x00000000008a7805 */ /* 0x000fe2000001ff00 */
[----:B------:R-:W-:Y:S01]  /*13880*/  IMAD.MOV.U32 R15, RZ, RZ, R194 ;  /* 0x000000ffff0f7224 */ /* 0x000fe200078e00c2 */
[----:B------:R-:W-:Y:S01]  /*13890*/  CS2R R134, SRZ ;  /* 0x0000000000867805 */ /* 0x000fe2000001ff00 */
[----:B------:R-:W-:Y:S01]  /*138a0*/  IMAD.MOV.U32 R0, RZ, RZ, 0x3f800000 ;  /* 0x3f800000ff007424 */ /* 0x000fe200078e00ff */
        /* <DEDUP_REMOVED lines=26> */
[----:B------:R-:W-:-:S07]  /*13a50*/  CS2R R88, SRZ ;  /* 0x0000000000587805 */ /* 0x000fce000001ff00 */
.L_x_792:
[----:B------:R-:W-:-:S05]  /*13a60*/  VIADD R7, R15, 0x1 ;  /* 0x000000010f077836 */ /* 0x000fca0000000000 */
[----:B------:R-:W-:-:S04]  /*13a70*/  ISETP.NE.AND P2, PT, R7, 0x2, PT ;  /* 0x000000020700780c */ /* 0x000fc80003f45270 */
[----:B------:R-:W-:Y:S02]  /*13a80*/  SEL R196, RZ, 0x1, P2 ;  /* 0x00000001ffc47807 */ /* 0x000fe40001000000 */
[----:B------:R-:W-:Y:S02]  /*13a90*/  SEL R194, R7, RZ, P2 ;  /* 0x000000ff07c27207 */ /* 0x000fe40001000000 */
[----:B------:R-:W-:Y:S01]  /*13aa0*/  LOP3.LUT R196, R13, R196, RZ, 0x3c, !PT ;  /* 0x000000c40dc47212 */ /* 0x000fe200078e3cff */
[----:B------:R-:W-:Y:S06]  /*13ab0*/  @!P0 BRA `(.L_x_782) ;  /* 0x0000000000048947 */ /* 0x000fec0003800000 */
[----:B------:R-:W-:Y:S01]  /*13ac0*/  BPT.TRAP 0x1 ;  /* 0x000000040000795c */ /* 0x000fe20000300000 */
.L_x_782:
[----:B------:R-:W-:Y:S01]  /*13ad0*/  IMAD R10, R194, 0x8, R2 ;  /* 0x00000008c20a7824 */ /* 0x000fe200078e0202 */
[----:B------:R-:W-:-:S04]  /*13ae0*/  SHF.L.U32 R7, R196, 0x1f, RZ ;  /* 0x0000001fc4077819 */ /* 0x000fc800000006ff */
[----:B------:R0:W1:Y:S01]  /*13af0*/  SYNCS.PHASECHK.TRANS64.TRYWAIT P2, [R10+URZ+0x34830], R7 ;  /* 0x034830070a0075a7 */ /* 0x000062000804017f */
[----:B------:R-:W-:Y:S05]  /*13b00*/  @!P0 BRA `(.L_x_783) ;  /* 0x0000000000048947 */ /* 0x000fea0003800000 */
[----:B------:R-:W-:Y:S01]  /*13b10*/  BPT.TRAP 0x1 ;  /* 0x000000040000795c */ /* 0x000fe20000300000 */
.L_x_783:
[----:B------:R-:W-:Y:S01]  /*13b20*/  IMAD R8, R194, 0xc00, R5 ;  /* 0x00000c00c2087824 */ /* 0x000fe200078e0205 */
[----:B------:R-:W-:Y:S03]  /*13b30*/  BSSY B1, `(.L_x_784) ;  /* 0x0000006000017945 */ /* 0x000fe60003800000 */
[C---:B------:R-:W-:Y:S02]  /*13b40*/  VIADD R20, R8.reuse, 0x2 ;  /* 0x0000000208147836 */ /* 0x040fe40000000000 */
[----:B------:R-:W-:Y:S01]  /*13b50*/  VIADD R24, R8, 0x4 ;  /* 0x0000000408187836 */ /* 0x000fe20000000000 */
[----:B-1----:R-:W-:Y:S06]  /*13b60*/  @P2 BRA `(.L_x_785) ;  /* 0x0000000000082947 */ /* 0x002fec0003800000 */
[----:B------:R-:W1:Y:S02]  /*13b70*/  SYNCS.PHASECHK.TRANS64.TRYWAIT P2, [R10+URZ+0x34830], R7 ;  /* 0x034830070a0075a7 */ /* 0x000e64000804017f */
[----:B-1----:R-:W-:Y:S05]  /*13b80*/  @!P2 BRA `(.L_x_786) ;  /* 0x000000d400f8a947 */ /* 0x002fea0003800000 */
.L_x_785:
[----:B------:R-:W-:Y:S05]  /*13b90*/  BSYNC B1 ;  /* 0x0000000000017941 */ /* 0x000fea0003800000 */
.L_x_784:
[----:B------:R-:W2:Y:S04]  /*13ba0*/  LDL.64 R28, [R1+0x40] ;  /* 0x00004000011c7983 */ /* 0x000ea80000100a00 */
[----:B------:R3:W-:Y:S04]  /*13bb0*/  STL [R1+0x88], R15 ;  /* 0x0000880f01007387 */ /* 0x0007e80000100800 */
[----:B---3--:R-:W3:Y:S04]  /*13bc0*/  LDL.64 R14, [R1+0x38] ;  /* 0x00003800010e7983 */ /* 0x008ee80000100a00 */
[----:B------:R4:W-:Y:S04]  /*13bd0*/  STL.64 [R1+0x80], R12 ;  /* 0x0000800c01007387 */ /* 0x0009e80000100a00 */
[----:B----4-:R-:W4:Y:S01]  /*13be0*/  LDL.64 R12, [R1+0x30] ;  /* 0x00003000010c7983 */ /* 0x010f220000100a00 */
[----:B------:R-:W-:Y:S01]  /*13bf0*/  R2UR UR14, R24 ;  /* 0x00000000180e72ca */ /* 0x000fe200000e0000 */
[C---:B------:R-:W-:Y:S01]  /*13c00*/  VIADD R24, R8.reuse, 0x400 ;  /* 0x0000040008187836 */ /* 0x040fe20000000000 */
[C---:B------:R-:W-:Y:S01]  /*13c10*/  IADD3 R26, R8.reuse, 0x402, RZ ;  /* 0x00000402081a7810 */ /* 0x040fe20007ffe0ff */
[----:B------:R-:W-:Y:S01]  /*13c20*/  IMAD.MOV.U32 R9, RZ, RZ, 0x40000040 ;  /* 0x40000040ff097424 */ /* 0x000fe200078e00ff */
[----:B------:R-:W-:Y:S01]  /*13c30*/  R2UR UR6, R8 ;  /* 0x00000000080672ca */ /* 0x000fe200000e0000 */
[----:B------:R-:W-:Y:S01]  /*13c40*/  IMAD.MOV.U32 R25, RZ, RZ, 0x40000040 ;  /* 0x40000040ff197424 */ /* 0x000fe200078e00ff */
[----:B------:R-:W-:Y:S01]  /*13c50*/  R2UR UR22, R24 ;  /* 0x00000000181672ca */ /* 0x000fe200000e0000 */
[----:B------:R-:W-:Y:S01]  /*13c60*/  VIADD R24, R8, 0x406 ;  /* 0x0000040608187836 */ /* 0x000fe20000000000 */
[----:B------:R-:W-:Y:S01]  /*13c70*/  R2UR UR7, R9 ;  /* 0x00000000090772ca */ /* 0x000fe200000e0000 */
[----:B------:R-:W-:Y:S01]  /*13c80*/  IMAD.MOV.U32 R27, RZ, RZ, 0x40000040 ;  /* 0x40000040ff1b7424 */ /* 0x000fe200078e00ff */
[----:B------:R-:W-:Y:S01]  /*13c90*/  R2UR UR26, R26 ;  /* 0x000000001a1a72ca */ /* 0x000fe200000e0000 */
[----:B------:R-:W-:Y:S01]  /*13ca0*/  VIADD R26, R8, 0x800 ;  /* 0x00000800081a7836 */ /* 0x000fe20000000000 */
[----:B------:R-:W-:Y:S01]  /*13cb0*/  R2UR UR34, R24 ;  /* 0x00000000182272ca */ /* 0x000fe200000e0000 */
[----:B------:R-:W-:Y:S01]  /*13cc0*/  VIADD R24, R8, 0x804 ;  /* 0x0000080408187836 */ /* 0x000fe20000000000 */
[C---:B------:R-:W-:Y:S01]  /*13cd0*/  R2UR UR15, R25.reuse ;  /* 0x00000000190f72ca */ /* 0x040fe200000e0000 */
[----:B------:R0:W-:Y:S01]  /*13ce0*/  STL.64 [R1+0x78], R10 ;  /* 0x0000780a01007387 */ /* 0x0001e20000100a00 */
[----:B------:R-:W-:-:S02]  /*13cf0*/  R2UR UR23, R25 ;  /* 0x00000000191772ca */ /* 0x000fc400000e0000 */
[----:B------:R-:W-:Y:S02]  /*13d00*/  R2UR UR27, R27 ;  /* 0x000000001b1b72ca */ /* 0x000fe400000e0000 */
[----:B------:R-:W-:Y:S02]  /*13d10*/  R2UR UR35, R25 ;  /* 0x00000000192372ca */ /* 0x000fe400000e0000 */
[----:B------:R-:W-:Y:S02]  /*13d20*/  R2UR UR46, R26 ;  /* 0x000000001a2e72ca */ /* 0x000fe400000e0000 */
[----:B------:R-:W-:Y:S02]  /*13d30*/  R2UR UR47, R27 ;  /* 0x000000001b2f72ca */ /* 0x000fe400000e0000 */
[----:B------:R-:W-:Y:S01]  /*13d40*/  R2UR UR54, R24 ;  /* 0x00000000183672ca */ /* 0x000fe200000e0000 */
[----:B01----:R-:W4:Y:S01]  /*13d50*/  LDL.64 R10, [R1+0x28] ;  /* 0x00002800010a7983 */ /* 0x003f220000100a00 */
[----:B------:R-:W-:Y:S01]  /*13d60*/  R2UR UR55, R25 ;  /* 0x00000000193772ca */ /* 0x000fe200000e0000 */
[----:B------:R-:W-:Y:S01]  /*13d70*/  IMAD.MOV.U32 R21, RZ, RZ, 0x40000040 ;  /* 0x40000040ff157424 */ /* 0x000fe200078e00ff */
[----:B------:R-:W-:Y:S01]  /*13d80*/  R2UR UR10, R20 ;  /* 0x00000000140a72ca */ /* 0x000fe200000e0000 */
[----:B------:R0:W-:Y:S03]  /*13d90*/  STL.64 [R1+0x70], R4 ;  /* 0x0000700401007387 */ /* 0x0001e60000100a00 */
[C---:B------:R-:W-:Y:S01]  /*13da0*/  R2UR UR11, R21.reuse ;  /* 0x00000000150b72ca */ /* 0x040fe200000e0000 */
[----:B0-----:R-:W4:Y:S01]  /*13db0*/  LDL.64 R4, [R1+0x20] ;  /* 0x0000200001047983 */ /* 0x001f220000100a00 */
[----:B------:R-:W-:Y:S01]  /*13dc0*/  VIADD R20, R8, 0x6 ;  /* 0x0000000608147836 */ /* 0x000fe20000000000 */
[----:B------:R-:W-:-:S02]  /*13dd0*/  R2UR UR19, R21 ;  /* 0x00000000151372ca */ /* 0x000fc400000e0000 */
[----:B------:R0:W-:Y:S01]  /*13de0*/  STL.64 [R1+0x68], R2 ;  /* 0x0000680201007387 */ /* 0x0001e20000100a00 */
[C---:B------:R-:W-:Y:S02]  /*13df0*/  R2UR UR31, R21.reuse ;  /* 0x00000000151f72ca */ /* 0x040fe400000e0000 */
[----:B------:R-:W-:Y:S01]  /*13e00*/  R2UR UR18, R20 ;  /* 0x00000000141272ca */ /* 0x000fe200000e0000 */
[----:B------:R-:W-:Y:S01]  /*13e10*/  VIADD R20, R8, 0x404 ;  /* 0x0000040408147836 */ /* 0x000fe20000000000 */
[----:B------:R-:W-:-:S04]  /*13e20*/  R2UR UR51, R21 ;  /* 0x00000000153372ca */ /* 0x000fc800000e0000 */
[----:B------:R-:W-:Y:S01]  /*13e30*/  R2UR UR30, R20 ;  /* 0x00000000141e72ca */ /* 0x000fe200000e0000 */
[----:B------:R-:W-:Y:S01]  /*13e40*/  VIADD R20, R8, 0x802 ;  /* 0x0000080208147836 */ /* 0x000fe20000000000 */
[----:B0-----:R-:W4:Y:S04]  /*13e50*/  LDL.64 R2, [R1+0x10] ;  /* 0x0000100001027983 */ /* 0x001f280000100a00 */
[----:B------:R-:W-:Y:S02]  /*13e60*/  R2UR UR50, R20 ;  /* 0x00000000143272ca */ /* 0x000fe400000e0000 */
[----:B------:R-:W4:Y:S01]  /*13e70*/  LDL.64 R20, [R1+0x18] ;  /* 0x0000180001147983 */ /* 0x000f220000100a00 */
[----:B--2---:R-:W-:Y:S02]  /*13e80*/  R2UR UR4, R28 ;  /* 0x000000001c0472ca */ /* 0x004fe400000e0000 */
[----:B------:R-:W-:-:S02]  /*13e90*/  R2UR UR5, R29 ;  /* 0x000000001d0572ca */ /* 0x000fc400000e0000 */
[----:B------:R-:W-:-:S11]  /*13ea0*/  WARPGROUP.ARRIVE ;  /* 0x00000000000079c5 */ /* 0x000fd60000000000 */
[----:B------:R-:W-:Y:S01]  /*13eb0*/  HGMMA.64x128x16.F32.BF16 R24, gdesc[UR4], RZ, !UPT, gsb0 ;  /* 0x01e00000041879f0 */ /* 0x000fe2000c0018ff */
[----:B---3--:R-:W-:Y:S02]  /*13ec0*/  R2UR UR8, R14 ;  /* 0x000000000e0872ca */ /* 0x008fe400000e0000 */
[----:B------:R-:W-:Y:S01]  /*13ed0*/  R2UR UR9, R15 ;  /* 0x000000000f0972ca */ /* 0x000fe200000e0000 */
[----:B------:R-:W-:Y:S01]  /*13ee0*/  UMOV UR32, UR56 ;  /* 0x0000003800207c82 */ /* 0x000fe20008000000 */
[----:B------:R-:W-:Y:S01]  /*13ef0*/  UMOV UR33, UR57 ;  /* 0x0000003900217c82 */ /* 0x000fe20008000000 */
[----:B------:R0:W5:Y:S01]  /*13f00*/  LDL.LU R15, [R1+0x88] ;  /* 0x00008800010f7983 */ /* 0x0001620000300800 */
[----:B----4-:R-:W-:Y:S02]  /*13f10*/  R2UR UR12, R12 ;  /* 0x000000000c0c72ca */ /* 0x010fe400000e0000 */
[----:B------:R-:W-:Y:S02]  /*13f20*/  R2UR UR13, R13 ;  /* 0x000000000d0d72ca */ /* 0x000fe400000e0000 */
[----:B------:R0:W5:Y:S01]  /*13f30*/  LDL.LU.64 R12, [R1+0x80] ;  /* 0x00008000010c7983 */ /* 0x0001620000300a00 */
[----:B------:R-:W-:-:S02]  /*13f40*/  WARPGROUP.DEPBAR.LE gsb0, 0x0 ;  /* 0x00008000000079c5 */ /* 0x000fc40000010000 */
[----:B------:R-:W-:-:S06]  /*13f50*/  WARPGROUP.ARRIVE ;  /* 0x00000000000079c5 */ /* 0x000fcc0000000000 */
[----:B------:R-:W-:Y:S01]  /*13f60*/  HGMMA.64x128x16.F32.BF16 R24, gdesc[UR8], R24, gsb0 ;  /* 0x01e00000081879f0 */ /* 0x000fe20008001818 */
[----:B------:R-:W-:Y:S02]  /*13f70*/  R2UR UR16, R10 ;  /* 0x000000000a1072ca */ /* 0x000fe400000e0000 */
[----:B------:R-:W-:Y:S02]  /*13f80*/  R2UR UR17, R11 ;  /* 0x000000000b1172ca */ /* 0x000fe400000e0000 */
[----:B------:R-:W-:Y:S01]  /*13f90*/  R2UR UR20, R4 ;  /* 0x00000000041472ca */ /* 0x000fe200000e0000 */
[----:B------:R0:W5:Y:S01]  /*13fa0*/  LDL.LU.64 R10, [R1+0x78] ;  /* 0x00007800010a7983 */ /* 0x0001620000300a00 */
[----:B------:R-:W-:Y:S02]  /*13fb0*/  WARPGROUP.DEPBAR.LE gsb0, 0x0 ;  /* 0x00008000000079c5 */ /* 0x000fe40000010000 */
[----:B------:R-:W-:-:S06]  /*13fc0*/  WARPGROUP.ARRIVE ;  /* 0x00000000000079c5 */ /* 0x000fcc0000000000 */
[----:B------:R-:W-:Y:S01]  /*13fd0*/  HGMMA.64x128x16.F32.BF16 R24, gdesc[UR12], R24, gsb0 ;  /* 0x01e000000c1879f0 */ /* 0x000fe20008001818 */
        /* <DEDUP_REMOVED lines=8> */
[----:B------:R-:W2:Y:S01]  /*14060*/  LDL.64 R20, [R1] ;  /* 0x0000000001147983 */ /* 0x000ea20000100a00 */
[----:B------:R-:W-:Y:S02]  /*14070*/  WARPGROUP.DEPBAR.LE gsb0, 0x0 ;  /* 0x00008000000079c5 */ /* 0x000fe40000010000 */
[----:B------:R-:W-:-:S06]  /*14080*/  WARPGROUP.ARRIVE ;  /* 0x00000000000079c5 */ /* 0x000fcc0000000000 */
[----:B------:R-:W-:Y:S01]  /*14090*/  HGMMA.64x128x16.F32.BF16 R24, gdesc[UR20], R24, gsb0 ;  /* 0x01e00000141879f0 */ /* 0x000fe20008001818 */
[----:B------:R-:W-:Y:S02]  /*140a0*/  R2UR UR29, R3 ;  /* 0x00000000031d72ca */ /* 0x000fe400000e0000 */
[----:B------:R0:W5:Y:S01]  /*140b0*/  LDL.LU.64 R2, [R1+0x68] ;  /* 0x0000680001027983 */ /* 0x0001620000300a00 */
        /* <DEDUP_REMOVED lines=14> */
[----:B------:R-:W-:Y:S01]  /*141a0*/  HGMMA.64x128x16.F32.BF16 R24, gdesc[UR48], R24, gsb0 ;  /* 0x01e00000301879f0 */ /* 0x000fe20008001818 */
[----:B------:R-:W-:Y:S02]  /*141b0*/  VIADD R8, R8, 0x806 ;  /* 0x0000080608087836 */ /* 0x000fe40000000000 */
[----:B------:R-:W-:Y:S01]  /*141c0*/  IMAD.MOV.U32 R9, RZ, RZ, 0x40000040 ;  /* 0x40000040ff097424 */ /* 0x000fe200078e00ff */
[----:B--2---:R-:W-:Y:S02]  /*141d0*/  R2UR UR4, R20 ;  /* 0x00000000140472ca */ /* 0x004fe400000e0000 */
[----:B------:R-:W-:Y:S02]  /*141e0*/  R2UR UR6, R8 ;  /* 0x00000000080672ca */ /* 0x000fe400000e0000 */
[----:B------:R-:W-:Y:S02]  /*141f0*/  R2UR UR7, R9 ;  /* 0x00000000090772ca */ /* 0x000fe400000e0000 */
[----:B------:R-:W-:Y:S01]  /*14200*/  R2UR UR5, R21 ;  /* 0x00000000150572ca */ /* 0x000fe200000e0000 */
[----:B------:R-:W-:-:S02]  /*14210*/  WARPGROUP.DEPBAR.LE gsb0, 0x0 ;  /* 0x00008000000079c5 */ /* 0x000fc40000010000 */
[----:B------:R-:W-:-:S06]  /*14220*/  WARPGROUP.ARRIVE ;  /* 0x00000000000079c5 */ /* 0x000fcc0000000000 */
[----:B------:R-:W-:Y:S01]  /*14230*/  HGMMA.64x128x16.F32.BF16 R24, gdesc[UR52], R24, gsb0 ;  /* 0x01e00000341879f0 */ /* 0x000fe20008001818 */
        /* <DEDUP_REMOVED lines=68> */
[----:B0-----:R-:W-:Y:S05]  /*14680*/  @!P0 BRA `(.L_x_787) ;  /* 0x0000000000048947 */ /* 0x001fea0003800000 */
[----:B------:R-:W-:Y:S01]  /*14690*/  BPT.TRAP 0x1 ;  /* 0x000000040000795c */ /* 0x000fe20000300000 */
.L_x_787:
[----:B-----5:R-:W-:Y:S01]  /*146a0*/  SHF.L.U32 R0, R13, 0x1f, RZ ;  /* 0x0000001f0d007819 */ /* 0x020fe200000006ff */
[----:B------:R-:W-:-:S04]  /*146b0*/  IMAD R13, R15, 0x8, R2 ;  /* 0x000000080f0d7824 */ /* 0x000fc800078e0202 */
[----:B------:R0:W1:Y:S01]  /*146c0*/  SYNCS.PHASECHK.TRANS64.TRYWAIT P2, [R13+URZ+0x34850], R0 ;  /* 0x034850000d0075a7 */ /* 0x000062000804017f */
[----:B------:R-:W-:Y:S05]  /*146d0*/  @!P0 BRA `(.L_x_788) ;  /* 0x0000000000048947 */ /* 0x000fea0003800000 */
[----:B------:R-:W-:Y:S01]  /*146e0*/  BPT.TRAP 0x1 ;  /* 0x000000040000795c */ /* 0x000fe20000300000 */
.L_x_788:
[----:B------:R-:W-:Y:S04]  /*146f0*/  BSSY B1, `(.L_x_789) ;  /* 0x0000004000017945 */ /* 0x000fe80003800000 */
[----:B-1----:R-:W-:Y:S05]  /*14700*/  @P2 BRA `(.L_x_790) ;  /* 0x0000000000082947 */ /* 0x002fea0003800000 */
[----:B------:R-:W1:Y:S02]  /*14710*/  SYNCS.PHASECHK.TRANS64.TRYWAIT P2, [R13+URZ+0x34850], R0 ;  /* 0x034850000d0075a7 */ /* 0x000e64000804017f */
[----:B-1----:R-:W-:Y:S05]  /*14720*/  @!P2 BRA `(.L_x_791) ;  /* 0x000000cc0024a947 */ /* 0x002fea0003800000 */
.L_x_790:
[----:B------:R-:W-:Y:S05]  /*14730*/  BSYNC B1 ;  /* 0x0000000000017941 */ /* 0x000fea0003800000 */
.L_x_789:
[----:B01----:R-:W-:Y:S01]  /*14740*/  VIADD R0, R2, 0x400 ;  /* 0x0000040002007836 */ /* 0x003fe20000000000 */
[----:B------:R-:W-:Y:S01]  /*14750*/  WARPGROUP.ARRIVE ;  /* 0x00000000000079c5 */ /* 0x000fe20000000000 */
[----:B------:R-:W-:Y:S02]  /*14760*/  IMAD.MOV.U32 R9, RZ, RZ, 0x40000040 ;  /* 0x40000040ff097424 */ /* 0x000fe400078e00ff */
[----:B------:R-:W-:Y:S01]  /*14770*/  FMUL.FTZ R14, R25, UR36 ;  /* 0x00000024190e7c20 */ /* 0x000fe20008410000 */
[----:B------:R-:W-:Y:S01]  /*14780*/  IMAD.MOV.U32 R7, RZ, RZ, 0x40000040 ;  /* 0x40000040ff077424 */ /* 0x000fe200078e00ff */
[----:B------:R-:W-:Y:S01]  /*14790*/  SHF.R.U32.HI R0, RZ, 0x4, R0 ;  /* 0x00000004ff007819 */ /* 0x000fe20000011600 */
[----:B------:R-:W-:Y:S01]  /*147a0*/  FMUL.FTZ R20, R27, UR36 ;  /* 0x000000241b147c20 */ /* 0x000fe20008410000 */
[----:B------:R-:W-:Y:S01]  /*147b0*/  R2UR UR7, R9 ;  /* 0x00000000090772ca */ /* 0x000fe200000e0000 */
[----:B------:R-:W-:Y:S01]  /*147c0*/  FMUL.FTZ R27, R34, UR36 ;  /* 0x00000024221b7c20 */ /* 0x000fe20008410000 */
[----:B------:R-:W-:Y:S01]  /*147d0*/  LOP3.LUT R0, R0, 0x3fff, RZ, 0xc0, !PT ;  /* 0x00003fff00007812 */ /* 0x000fe200078ec0ff */
[----:B------:R-:W-:Y:S01]  /*147e0*/  MUFU.TANH R14, R14 ;  /* 0x0000000e000e7308 */ /* 0x000fe20000002400 */
[----:B------:R-:W-:Y:S01]  /*147f0*/  FMUL.FTZ R34, R37, UR36 ;  /* 0x0000002425227c20 */ /* 0x000fe20008410000 */
[----:B------:R-:W-:Y:S01]  /*14800*/  FMUL.FTZ R37, R41, UR36 ;  /* 0x0000002429257c20 */ /* 0x000fe20008410000 */
[----:B------:R-:W-:Y:S01]  /*14810*/  LOP3.LUT R0, R0, 0x4000000, RZ, 0xfc, !PT ;  /* 0x0400000000007812 */ /* 0x000fe200078efcff */
[----:B------:R-:W-:Y:S01]  /*14820*/  FMUL.FTZ R21, R30, UR36 ;  /* 0x000000241e157c20 */ /* 0x000fe20008410000 */
[----:B------:R-:W-:Y:S01]  /*14830*/  FMUL.FTZ R30, R35, UR36 ;  /* 0x00000024231e7c20 */ /* 0x000fe20008410000 */
[----:B------:R-:W-:Y:S01]  /*14840*/  FMUL.FTZ R35, R42, UR36 ;  /* 0x000000242a237c20 */ /* 0x000fe20008410000 */
[----:B------:R-:W-:Y:S01]  /*14850*/  FMUL.FTZ R42, R44, UR36 ;  /* 0x000000242c2a7c20 */ /* 0x000fe20008410000 */
[----:B------:R-:W-:-:S02]  /*14860*/  IMAD R8, R15, 0x800, R0 ;  /* 0x000008000f087824 */ /* 0x000fc400078e0200 */
[----:B------:R-:W-:Y:S01]  /*14870*/  FMUL.FTZ R0, R24, UR36 ;  /* 0x0000002418007c20 */ /* 0x000fe20008410000 */
[----:B------:R-:W-:Y:S01]  /*14880*/  FMUL.FTZ R24, R28, UR36 ;  /* 0x000000241c187c20 */ /* 0x000fe20008410000 */
[----:B------:R-:W-:Y:S01]  /*14890*/  FMUL.FTZ R15, R26, UR36 ;  /* 0x000000241a0f7c20 */ /* 0x000fe20008410000 */
[C---:B------:R-:W-:Y:S01]  /*148a0*/  VIADD R6, R8.reuse, 0x80 ;  /* 0x0000008008067836 */ /* 0x040fe20000000000 */
[----:B------:R-:W-:Y:S01]  /*148b0*/  R2UR UR6, R8 ;  /* 0x00000000080672ca */ /* 0x000fe200000e0000 */
        /* <DEDUP_REMOVED lines=12> */
[----:B------:R-:W-:Y:S01]  /*14980*/  HGMMA.64x128x16.F32.BF16 R88, R180, gdesc[UR4].tnspB, R88, gsb0 ;  /* 0x41e00004b4587df0 */ /* 0x000fe20008001858 */
[----:B------:R-:W-:Y:S01]  /*14990*/  R2UR UR6, R6 ;  /* 0x00000000060672ca */ /* 0x000fe200000e0000 */
[----:B------:R-:W-:Y:S01]  /*149a0*/  VIADD R6, R8, 0x100 ;  /* 0x0000010008067836 */ /* 0x000fe20000000000 */
[----:B------:R-:W-:Y:S01]  /*149b0*/  R2UR UR7, R7 ;  /* 0x00000000070772ca */ /* 0x000fe200000e0000 */
[----:B------:R-:W-:Y:S01]  /*149c0*/  IMAD.MOV.U32 R7, RZ, RZ, 0x40000040 ;  /* 0x40000040ff077424 */ /* 0x000fe200078e00ff */
[----:B------:R-:W2:Y:S01]  /*149d0*/  MUFU.TANH R26, R26 ;  /* 0x0000001a001a7308 */ /* 0x000ea20000002400 */
        /* <DEDUP_REMOVED lines=16> */
[----:B------:R-:W-:Y:S01]  /*14ae0*/  FMUL.FTZ R53, R58, UR36 ;  /* 0x000000243a357c20 */ /* 0x000fe20008410000 */
[----:B------:R-:W-:Y:S01]  /*14af0*/  FMUL.FTZ R58, R62, UR36 ;  /* 0x000000243e3a7c20 */ /* 0x000fe20008410000 */
[----:B------:R-:W-:Y:S01]  /*14b00*/  FMUL.FTZ R62, R68, UR36 ;  /* 0x00000024443e7c20 */ /* 0x000fe20008410000 */
[----:B------:R-:W-:Y:S01]  /*14b10*/  FMUL.FTZ R64, R69, UR36 ;  /* 0x0000002445407c20 */ /* 0x000fe20008410000 */
[----:B------:R-:W-:Y:S01]  /*14b20*/  FMUL.FTZ R65, R72, UR36 ;  /* 0x0000002448417c20 */ /* 0x000fe20008410000 */
[----:B------:R-:W-:Y:S01]  /*14b30*/  FMUL.FTZ R68, R73, UR36 ;  /* 0x0000002449447c20 */ /* 0x000fe20008410000 */
[----:B------:R-:W-:Y:S01]  /*14b40*/  FMUL.FTZ R69, R76, UR36 ;  /* 0x000000244c457c20 */ /* 0x000fe20008410000 */
[----:B------:R-:W5:Y:S01]  /*14b50*/  MUFU.TANH R32, R32 ;  /* 0x0000002000207308 */ /* 0x000f620000002400 */
        /* <DEDUP_REMOVED lines=9> */
[----:B------:R-:W-:-:S02]  /*14bf0*/  VIADD R38, R8, 0x200 ;  /* 0x0000020008267836 */ /* 0x000fc40000000000 */
[----:B------:R-:W-:Y:S01]  /*14c00*/  FMUL.FTZ R81, R82, UR36 ;  /* 0x0000002452517c20 */ /* 0x000fe20008410000 */
[----:B------:R-:W-:Y:S02]  /*14c10*/  IMAD.MOV.U32 R39, RZ, RZ, 0x40000040 ;  /* 0x40000040ff277424 */ /* 0x000fe400078e00ff */
        /* <DEDUP_REMOVED lines=14> */
[----:B------:R-:W-:Y:S01]  /*14d00*/  @!P1 VIADD R10, R10, 0x34840 ;  /* 0x000348400a0a9836 */ /* 0x000fe20000000000 */
[----:B------:R-:W-:Y:S01]  /*14d10*/  ISETP.GT.AND P2, PT, R210, RZ, PT ;  /* 0x000000ffd200720c */ /* 0x000fe20003f44270 */
[----:B------:R-:W-:-:S02]  /*14d20*/  @!P1 VIADD R13, R13, 0x34860 ;  /* 0x000348600d0d9836 */ /* 0x000fc40000000000 */
[----:B------:R-:W-:Y:S01]  /*14d30*/  VIADD R210, R210, 0xffffffff ;  /* 0xffffffffd2d27836 */ /* 0x000fe20000000000 */
[----:B------:R-:W5:Y:S02]  /*14d40*/  MUFU.TANH R42, R42 ;  /* 0x0000002a002a7308 */ /* 0x000f640000002400 */
[----:B------:R-:W-:-:S06]  /*14d50*/  @!P1 PRMT R13, RZ, 0x654, R13 ;  /* 0x00000654ff0d9816 */ /* 0x000fcc000000000d */
[----:B------:R-:W5:Y:S08]  /*14d60*/  MUFU.TANH R44, R44 ;  /* 0x0000002c002c7308 */ /* 0x000f700000002400 */
        /* <DEDUP_REMOVED lines=8> */
[----:B------:R-:W5:Y:S01]  /*14df0*/  MUFU.TANH R60, R60 ;  /* 0x0000003c003c7308 */ /* 0x000f620000002400 */
[----:B------:R-:W-:-:S02]  /*14e00*/  WARPGROUP.DEPBAR.LE gsb0, 0x0 ;  /* 0x00008000000079c5 */ /* 0x000fc40000010000 */
[----:B------:R-:W-:-:S05]  /*14e10*/  WARPGROUP.ARRIVE ;  /* 0x00000000000079c5 */ /* 0x000fca0000000000 */
[----:B------:R-:W5:Y:S01]  /*14e20*/  MUFU.TANH R61, R61 ;  /* 0x0000003d003d7308 */ /* 0x000f620000002400 */
[----:B------:R-:W-:Y:S01]  /*14e30*/  HGMMA.64x128x16.F32.BF16 R88, R176, gdesc[UR4].tnspB, R88, gsb0 ;  /* 0x41e00004b0587df0 */ /* 0x000fe20008001858 */
[----:B------:R-:W-:Y:S01]  /*14e40*/  R2UR UR6, R6 ;  /* 0x00000000060672ca */ /* 0x000fe200000e0000 */
[----:B------:R-:W-:Y:S01]  /*14e50*/  VIADD R6, R8, 0x180 ;  /* 0x0000018008067836 */ /* 0x000fe20000000000 */
[----:B------:R-:W-:Y:S01]  /*14e60*/  R2UR UR7, R7 ;  /* 0x00000000070772ca */ /* 0x000fe200000e0000 */
[----:B------:R-:W-:-:S03]  /*14e70*/  IMAD.MOV.U32 R7, RZ, RZ, 0x40000040 ;  /* 0x40000040ff077424 */ /* 0x000fc600078e00ff */
        /* <DEDUP_REMOVED lines=21> */
[----:B------:R-:W-:Y:S02]  /*14fd0*/  R2UR UR6, R6 ;  /* 0x00000000060672ca */ /* 0x000fe400000e0000 */
[----:B0-----:R-:W-:-:S04]  /*14fe0*/  FMNMX.FTZ R6, R0, R11, !PT ;  /* 0x0000000b00067209 */ /* 0x001fc80007810000 */
[----:B------:R-:W0:Y:S01]  /*14ff0*/  MUFU.TANH R35, R35 ;  /* 0x0000002300237308 */ /* 0x000e220000002400 */
[----:B------:R-:W-:Y:S01]  /*15000*/  R2UR UR7, R7 ;  /* 0x00000000070772ca */ /* 0x000fe200000e0000 */
[----:B------:R-:W-:Y:S01]  /*15010*/  IMAD.U32 R7, RZ, RZ, UR58 ;  /* 0x0000003aff077e24 */ /* 0x000fe2000f8e00ff */
[----:B------:R-:W-:-:S04]  /*15020*/  FMNMX.FTZ R6, R14, R6, !PT ;  /* 0x000000060e067209 */ /* 0x000fc80007810000 */
[----:B-1----:R-:W-:Y:S01]  /*15030*/  FMNMX.FTZ R6, R24, R6, !PT ;  /* 0x0000000618067209 */ /* 0x002fe20007810000 */
[----:B------:R-:W-:Y:S03]  /*15040*/  MUFU.TANH R40, R40 ;  /* 0x0000002800287308 */ /* 0x000fe60000002400 */
[----:B--2---:R-:W-:-:S04]  /*15050*/  FMNMX.FTZ R6, R26, R6, !PT ;  /* 0x000000061a067209 */ /* 0x004fc80007810000 */
[----:B---3--:R-:W-:Y:S01]  /*15060*/  FMNMX.FTZ R6, R28, R6, !PT ;  /* 0x000000061c067209 */ /* 0x008fe20007810000 */
[----:B------:R-:W-:Y:S03]  /*15070*/  MUFU.TANH R41, R41 ;  /* 0x0000002900297308 */ /* 0x000fe60000002400 */
[----:B----4-:R-:W-:-:S04]  /*15080*/  FMNMX.FTZ R6, R29, R6, !PT ;  /* 0x000000061d067209 */ /* 0x010fc80007810000 */
[----:B-----5:R-:W-:Y:S01]  /*15090*/  FMNMX.FTZ R6, R32, R6, !PT ;  /* 0x0000000620067209 */ /* 0x020fe20007810000 */
[----:B------:R-:W-:Y:S03]  /*150a0*/  MUFU.TANH R43, R43 ;  /* 0x0000002b002b7308 */ /* 0x000fe60000002400 */
[----:B------:R-:W-:-:S04]  /*150b0*/  FMNMX.FTZ R6, R34, R6, !PT ;  /* 0x0000000622067209 */ /* 0x000fc80007810000 */
[----:B------:R-:W-:Y:S01]  /*150c0*/  FMNMX.FTZ R6, R36, R6, !PT ;  /* 0x0000000624067209 */ /* 0x000fe20007810000 */
        /* <DEDUP_REMOVED lines=34> */
[----:B------:R-:W-:-:S05]  /*152f0*/  FMNMX.FTZ R9, R76, R6, !PT ;  /* 0x000000064c097209 */ /* 0x000fca0007810000 */
[----:B------:R-:W1:Y:S01]  /*15300*/  SHFL.BFLY PT, R6, R9, 0x2, 0x1f ;  /* 0x0c401f0009067f89 */ /* 0x000e6200000e0000 */
[----:B------:R-:W-:Y:S08]  /*15310*/  MUFU.TANH R74, R74 ;  /* 0x0000004a004a7308 */ /* 0x000ff00000002400 */
[----:B------:R-:W-:Y:S01]  /*15320*/  MUFU.TANH R75, R75 ;  /* 0x0000004b004b7308 */ /* 0x000fe20000002400 */
[----:B------:R-:W-:-:S02]  /*15330*/  WARPGROUP.DEPBAR.LE gsb0, 0x0 ;  /* 0x00008000000079c5 */ /* 0x000fc40000010000 */
[----:B------:R-:W-:-:S05]  /*15340*/  WARPGROUP.ARRIVE ;  /* 0x00000000000079c5 */ /* 0x000fca0000000000 */
[----:B------:R-:W-:Y:S01]  /*15350*/  MUFU.TANH R78, R78 ;  /* 0x0000004e004e7308 */ /* 0x000fe20000002400 */
[----:B------:R-:W-:Y:S01]  /*15360*/  HGMMA.64x128x16.F32.BF16 R88, R168, gdesc[UR4].tnspB, R88, gsb0 ;  /* 0x41e00004a8587df0 */ /* 0x000fe20008001858 */
[----:B------:R-:W-:Y:S02]  /*15370*/  R2UR UR6, R38 ;  /* 0x00000000260672ca */ /* 0x000fe400000e0000 */
[----:B------:R-:W-:Y:S02]  /*15380*/  R2UR UR7, R39 ;  /* 0x00000000270772ca */ /* 0x000fe400000e0000 */
[----:B-1----:R-:W-:Y:S02]  /*15390*/  FMNMX.FTZ R9, R9, R6, !PT ;  /* 0x0000000609097209 */ /* 0x002fe40007810000 */
[----:B------:R-:W-:Y:S03]  /*153a0*/  MUFU.TANH R79, R79 ;  /* 0x0000004f004f7308 */ /* 0x000fe60000002400 */
[----:B------:R-:W1:Y:S05]  /*153b0*/  SHFL.BFLY PT, R6, R9, 0x1, 0x1f ;  /* 0x0c201f0009067f89 */ /* 0x000e6a00000e0000 */
[----:B------:R-:W-:Y:S08]  /*153c0*/  MUFU.TANH R81, R81 ;  /* 0x0000005100517308 */ /* 0x000ff00000002400 */
[----:B------:R-:W-:Y:S08]  /*153d0*/  MUFU.TANH R82, R82 ;  /* 0x0000005200527308 */ /* 0x000ff00000002400 */
[----:B------:R-:W-:Y:S01]  /*153e0*/  MUFU.TANH R83, R83 ;  /* 0x0000005300537308 */ /* 0x000fe20000002400 */
[----:B-1----:R-:W-:-:S07]  /*153f0*/  FMNMX.FTZ R9, R9, R6, !PT ;  /* 0x0000000609097209 */ /* 0x002fce0007810000 */
[----:B------:R-:W-:Y:S01]  /*15400*/  MUFU.TANH R84, R84 ;  /* 0x0000005400547308 */ /* 0x000fe20000002400 */
[C---:B------:R-:W-:Y:S01]  /*15410*/  FMUL.FTZ R86, R9.reuse, R7 ;  /* 0x0000000709567220 */ /* 0x040fe20000410000 */
[----:B------:R-:W-:-:S03]  /*15420*/  FADD.FTZ R6, -R9, R11 ;  /* 0x0000000b09067221 */ /* 0x000fc60000010100 */
[-CC-:B------:R-:W-:Y:S01]  /*15430*/  FFMA.FTZ R180, R0, R7.reuse, -R86.reuse ;  /* 0x0000000700b47223 */ /* 0x180fe20000010856 */
[----:B------:R-:W-:Y:S01]  /*15440*/  FMNMX.FTZ R0, R15, R12, !PT ;  /* 0x0000000c0f007209 */ /* 0x000fe20007810000 */
[-CC-:B------:R-:W-:Y:S01]  /*15450*/  FFMA.FTZ R38, R29, R7.reuse, -R86.reuse ;  /* 0x000000071d267223 */ /* 0x180fe20000010856 */
[-CC-:B------:R-:W-:Y:S01]  /*15460*/  FFMA.FTZ R176, R28, R7.reuse, -R86.reuse ;  /* 0x000000071cb07223 */ /* 0x180fe20000010856 */
[----:B------:R-:W-:Y:S01]  /*15470*/  VIADD R28, R8, 0x280 ;  /* 0x00000280081c7836 */ /* 0x000fe20000000000 */
[----:B------:R-:W-:Y:S01]  /*15480*/  FMNMX.FTZ R0, R20, R0, !PT ;  /* 0x0000000014007209 */ /* 0x000fe20007810000 */
[-CC-:B------:R-:W-:Y:S01]  /*15490*/  FFMA.FTZ R11, R14, R7.reuse, -R86.reuse ;  /* 0x000000070e0b7223 */ /* 0x180fe20000010856 */
[-C--:B------:R-:W-:Y:S01]  /*154a0*/  FMUL.FTZ R6, R6, R7.reuse ;  /* 0x0000000706067220 */ /* 0x080fe20000410000 */
[----:B------:R-:W-:Y:S01]  /*154b0*/  MUFU.EX2 R180, R180 ;  /* 0x000000b400b47308 */ /* 0x000fe20000000800 */
[----:B------:R-:W-:Y:S01]  /*154c0*/  FMNMX.FTZ R0, R21, R0, !PT ;  /* 0x0000000015007209 */ /* 0x000fe20007810000 */
[-CC-:B------:R-:W-:Y:S01]  /*154d0*/  FFMA.FTZ R182, R24, R7.reuse, -R86.reuse ;  /* 0x0000000718b67223 */ /* 0x180fe20000010856 */
[-CC-:B------:R-:W-:Y:S01]  /*154e0*/  FFMA.FTZ R24, R26, R7.reuse, -R86.reuse ;  /* 0x000000071a187223 */ /* 0x180fe20000010856 */
[-CC-:B------:R-:W-:Y:S01]  /*154f0*/  FFMA.FTZ R178, R32, R7.reuse, -R86.reuse ;  /* 0x0000000720b27223 */ /* 0x180fe20000010856 */
[----:B------:R-:W-:Y:S01]  /*15500*/  FMNMX.FTZ R0, R25, R0, !PT ;  /* 0x0000000019007209 */ /* 0x000fe20007810000 */
[-CC-:B------:R-:W-:Y:S01]  /*15510*/  FFMA.FTZ R39, R34, R7.reuse, -R86.reuse ;  /* 0x0000000722277223 */ /* 0x180fe20000010856 */
[-CC-:B------:R-:W-:Y:S01]  /*15520*/  FFMA.FTZ R172, R36, R7.reuse, -R86.reuse ;  /* 0x0000000724ac7223 */ /* 0x180fe20000010856 */
[----:B------:R-:W1:Y:S01]  /*15530*/  MUFU.EX2 R6, R6 ;  /* 0x0000000600067308 */ /* 0x000e620000000800 */
[----:B------:R-:W-:Y:S01]  /*15540*/  FMNMX.FTZ R29, R27, R0, !PT ;  /* 0x000000001b1d7209 */ /* 0x000fe20007810000 */
[-CC-:B------:R-:W-:Y:S01]  /*15550*/  FFMA.FTZ R26, R37, R7.reuse, -R86.reuse ;  /* 0x00000007251a7223 */ /* 0x180fe20000010856 */
[-CC-:B------:R-:W-:Y:S01]  /*15560*/  FFMA.FTZ R174, R42, R7.reuse, -R86.reuse ;  /* 0x000000072aae7223 */ /* 0x180fe20000010856 */
[--C-:B------:R-:W-:Y:S01]  /*15570*/  FFMA.FTZ R32, R44, R7, -R86.reuse ;  /* 0x000000072c207223 */ /* 0x100fe20000010856 */
[----:B------:R-:W-:Y:S01]  /*15580*/  FMNMX.FTZ R0, R30, R29, !PT ;  /* 0x0000001d1e007209 */ /* 0x000fe20007810000 */
[-CC-:B------:R-:W-:Y:S01]  /*15590*/  FFMA.FTZ R34, R48, R7.reuse, -R86.reuse ;  /* 0x0000000730227223 */ /* 0x180fe20000010856 */
[-CC-:B------:R-:W-:Y:S01]  /*155a0*/  FFMA.FTZ R36, R51, R7.reuse, -R86.reuse ;  /* 0x0000000733247223 */ /* 0x180fe20000010856 */
[----:B------:R-:W2:Y:S01]  /*155b0*/  MUFU.EX2 R11, R11 ;  /* 0x0000000b000b7308 */ /* 0x000ea20000000800 */
[----:B------:R-:W-:Y:S01]  /*155c0*/  FMNMX.FTZ R0, R31, R0, !PT ;  /* 0x000000001f007209 */ /* 0x000fe20007810000 */
[-CC-:B------:R-:W-:Y:S01]  /*155d0*/  FFMA.FTZ R44, R55, R7.reuse, -R86.reuse ;  /* 0x00000007372c7223 */ /* 0x180fe20000010856 */
[-CC-:B------:R-:W-:Y:S01]  /*155e0*/  FFMA.FTZ R42, R61, R7.reuse, -R86.reuse ;  /* 0x000000073d2a7223 */ /* 0x180fe20000010856 */
[-CC-:B------:R-:W-:Y:S01]  /*155f0*/  FFMA.FTZ R37, R65, R7.reuse, -R86.reuse ;  /* 0x0000000741257223 */ /* 0x180fe20000010856 */
[----:B------:R-:W-:Y:S01]  /*15600*/  FMNMX.FTZ R0, R33, R0, !PT ;  /* 0x0000000021007209 */ /* 0x000fe20007810000 */
[-CC-:B------:R-:W-:Y:S01]  /*15610*/  FFMA.FTZ R48, R68, R7.reuse, -R86.reuse ;  /* 0x0000000744307223 */ /* 0x180fe20000010856 */
[-C--:B------:R-:W-:Y:S01]  /*15620*/  FFMA.FTZ R51, R69, R7.reuse, -R86 ;  /* 0x0000000745337223 */ /* 0x080fe20000010856 */
[----:B------:R-:W-:Y:S01]  /*15630*/  MUFU.EX2 R182, R182 ;  /* 0x000000b600b67308 */ /* 0x000fe20000000800 */
[----:B0-----:R-:W-:Y:S01]  /*15640*/  FMNMX.FTZ R29, R35, R0, !PT ;  /* 0x00000000231d7209 */ /* 0x001fe20007810000 */
[----:B-1----:R-:W-:Y:S01]  /*15650*/  FFMA.FTZ R4, R6, R4, R180 ;  /* 0x0000000406047223 */ /* 0x002fe200000100b4 */
[-CC-:B------:R-:W-:Y:S01]  /*15660*/  FFMA.FTZ R55, R77, R7.reuse, -R86.reuse ;  /* 0x000000074d377223 */ /* 0x180fe20000010856 */
[----:B------:R-:W-:Y:S01]  /*15670*/  FFMA.FTZ R76, R76, R7, -R86 ;  /* 0x000000074c4c7223 */ /* 0x000fe20000010856 */
[----:B------:R-:W-:-:S03]  /*15680*/  FMNMX.FTZ R0, R40, R29, !PT ;  /* 0x0000001d28007209 */ /* 0x000fc60007810000 */
[----:B------:R-:W-:Y:S01]  /*15690*/  MUFU.EX2 R24, R24 ;  /* 0x0000001800187308 */ /* 0x000fe20000000800 */
[----:B------:R-:W-:Y:S02]  /*156a0*/  FMNMX.FTZ R0, R41, R0, !PT ;  /* 0x0000000029007209 */ /* 0x000fe40007810000 */
[----:B--2---:R-:W-:Y:S02]  /*156b0*/  F2FP.BF16.F32.PACK_AB R180, R11, R180 ;  /* 0x000000b40bb4723e */ /* 0x004fe400000010ff */
        /* <DEDUP_REMOVED lines=15> */
[----:B------:R-:W-:-:S03]  /*157b0*/  IMAD.MOV.U32 R29, RZ, RZ, 0x40000040 ;  /* 0x40000040ff1d7424 */ /* 0x000fc600078e00ff */
[----:B------:R-:W-:-:S03]  /*157c0*/  FMNMX.FTZ R0, R67, R0, !PT ;  /* 0x0000000043007209 */ /* 0x000fc60007810000 */
[----:B------:R-:W-:Y:S01]  /*157d0*/  MUFU.EX2 R26, R26 ;  /* 0x0000001a001a7308 */ /* 0x000fe20000000800 */
[----:B------:R-:W-:-:S07]  /*157e0*/  FMNMX.FTZ R0, R70, R0, !PT ;  /* 0x0000000046007209 */ /* 0x000fce0007810000 */
[----:B------:R-:W-:Y:S01]  /*157f0*/  MUFU.EX2 R174, R174 ;  /* 0x000000ae00ae7308 */ /* 0x000fe20000000800 */
[----:B------:R-:W-:Y:S02]  /*15800*/  WARPGROUP.DEPBAR.LE gsb0, 0x0 ;  /* 0x00008000000079c5 */ /* 0x000fe40000010000 */
[----:B------:R-:W-:Y:S01]  /*15810*/  WARPGROUP.ARRIVE ;  /* 0x00000000000079c5 */ /* 0x000fe20000000000 */
[-CC-:B------:R-:W-:Y:S01]  /*15820*/  FFMA.FTZ R168, R46, R7.reuse, -R86.reuse ;  /* 0x000000072ea87223 */ /* 0x180fe20000010856 */
[-CC-:B------:R-:W-:Y:S01]  /*15830*/  FFMA.FTZ R170, R50, R7.reuse, -R86.reuse ;  /* 0x0000000732aa7223 */ /* 0x180fe20000010856 */
[-CC-:B------:R-:W-:Y:S02]  /*15840*/  FFMA.FTZ R50, R59, R7.reuse, -R86.reuse ;  /* 0x000000073b327223 */ /* 0x180fe40000010856 */
[----:B------:R-:W-:Y:S01]  /*15850*/  MUFU.EX2 R32, R32 ;  /* 0x0000002000207308 */ /* 0x000fe20000000800 */
[-CC-:B------:R-:W-:Y:S01]  /*15860*/  FFMA.FTZ R46, R64, R7.reuse, -R86.reuse ;  /* 0x00000007402e7223 */ /* 0x180fe20000010856 */
[----:B------:R-:W-:Y:S01]  /*15870*/  HGMMA.64x128x16.F32.BF16 R88, R152, gdesc[UR4].tnspB, R88, gsb0 ;  /* 0x41e0000498587df0 */ /* 0x000fe20008001858 */
[----:B------:R-:W-:Y:S01]  /*15880*/  R2UR UR6, R28 ;  /* 0x000000001c0672ca */ /* 0x000fe200000e0000 */
[----:B------:R-:W-:Y:S01]  /*15890*/  VIADD R28, R8, 0x300 ;  /* 0x00000300081c7836 */ /* 0x000fe20000000000 */
[----:B------:R-:W-:Y:S01]  /*158a0*/  R2UR UR7, R29 ;  /* 0x000000001d0772ca */ /* 0x000fe200000e0000 */
[----:B------:R-:W-:Y:S01]  /*158b0*/  FFMA.FTZ R59, R73, R7, -R86 ;  /* 0x00000007493b7223 */ /* 0x000fe20000010856 */
        /* <DEDUP_REMOVED lines=13> */
[----:B------:R-:W-:Y:S04]  /*15990*/  MUFU.EX2 R44, R44 ;  /* 0x0000002c002c7308 */ /* 0x000fe80000000800 */
[----:B------:R-:W0:Y:S04]  /*159a0*/  SHFL.BFLY PT, R29, R0, 0x2, 0x1f ;  /* 0x0c401f00001d7f89 */ /* 0x000e2800000e0000 */
[----:B------:R-:W-:Y:S08]  /*159b0*/  MUFU.EX2 R50, R50 ;  /* 0x0000003200327308 */ /* 0x000ff00000000800 */
[----:B------:R-:W-:Y:S08]  /*159c0*/  MUFU.EX2 R42, R42 ;  /* 0x0000002a002a7308 */ /* 0x000ff00000000800 */
[----:B------:R-:W-:Y:S01]  /*159d0*/  MUFU.EX2 R46, R46 ;  /* 0x0000002e002e7308 */ /* 0x000fe20000000800 */
[----:B0-----:R-:W-:Y:S01]  /*159e0*/  FMNMX.FTZ R14, R0, R29, !PT ;  /* 0x0000001d000e7209 */ /* 0x001fe20007810000 */
[----:B------:R-:W-:-:S06]  /*159f0*/  IMAD.MOV.U32 R29, RZ, RZ, 0x40000040 ;  /* 0x40000040ff1d7424 */ /* 0x000fcc00078e00ff */
[----:B------:R-:W-:Y:S01]  /*15a00*/  MUFU.EX2 R37, R37 ;  /* 0x0000002500257308 */ /* 0x000fe20000000800 */
[----:B------:R-:W0:Y:S07]  /*15a10*/  SHFL.BFLY PT, R0, R14, 0x1, 0x1f ;  /* 0x0c201f000e007f89 */ /* 0x000e2e00000e0000 */
[----:B------:R-:W1:Y:S08]  /*15a20*/  MUFU.EX2 R48, R48 ;  /* 0x0000003000307308 */ /* 0x000e700000000800 */
[----:B------:R-:W-:Y:S08]  /*15a30*/  MUFU.EX2 R51, R51 ;  /* 0x0000003300337308 */ /* 0x000ff00000000800 */
[----:B------:R-:W-:Y:S01]  /*15a40*/  MUFU.EX2 R55, R55 ;  /* 0x0000003700377308 */ /* 0x000fe20000000800 */
[----:B0-----:R-:W-:-:S05]  /*15a50*/  FMNMX.FTZ R14, R14, R0, !PT ;  /* 0x000000000e0e7209 */ /* 0x001fca0007810000 */
[----:B------:R-:W-:Y:S02]  /*15a60*/  FADD.FTZ R0, -R14, R12 ;  /* 0x0000000c0e007221 */ /* 0x000fe40000010100 */
[----:B------:R-:W-:Y:S02]  /*15a70*/  MUFU.EX2 R59, R59 ;  /* 0x0000003b003b7308 */ /* 0x000fe40000000800 */
[----:B------:R-:W-:-:S06]  /*15a80*/  FMUL.FTZ R0, R0, R7 ;  /* 0x0000000700007220 */ /* 0x000fcc0000410000 */
[----:B------:R-:W-:Y:S08]  /*15a90*/  MUFU.EX2 R0, R0 ;  /* 0x0000000000007308 */ /* 0x000ff00000000800 */
[----:B------:R-:W-:Y:S01]  /*15aa0*/  MUFU.EX2 R12, R76 ;  /* 0x0000004c000c7308 */ /* 0x000fe20000000800 */
[----:B------:R-:W-:Y:S02]  /*15ab0*/  WARPGROUP.DEPBAR.LE gsb0, 0x0 ;  /* 0x00008000000079c5 */ /* 0x000fe40000010000 */
[----:B------:R-:W-:Y:S01]  /*15ac0*/  WARPGROUP.ARRIVE ;  /* 0x00000000000079c5 */ /* 0x000fe20000000000 */
[-CC-:B------:R-:W-:Y:S01]  /*15ad0*/  FFMA.FTZ R152, R54, R7.reuse, -R86.reuse ;  /* 0x0000000736987223 */ /* 0x180fe20000010856 */
[-CC-:B------:R-:W-:Y:S01]  /*15ae0*/  FFMA.FTZ R154, R57, R7.reuse, -R86.reuse ;  /* 0x00000007399a7223 */ /* 0x180fe20000010856 */
[-CC-:B------:R-:W-:Y:S01]  /*15af0*/  FFMA.FTZ R54, R72, R7.reuse, -R86.reuse ;  /* 0x0000000748367223 */ /* 0x180fe20000010856 */
[----:B------:R-:W-:-:S02]  /*15b00*/  FFMA.FTZ R57, R80, R7, -R86 ;  /* 0x0000000750397223 */ /* 0x000fc40000010856 */
[----:B------:R-:W-:Y:S01]  /*15b10*/  HGMMA.64x128x16.F32.BF16 R88, R156, gdesc[UR4].tnspB, R88, gsb0 ;  /* 0x41e000049c587df0 */ /* 0x000fe20008001858 */
[----:B------:R-:W-:Y:S01]  /*15b20*/  R2UR UR6, R28 ;  /* 0x000000001c0672ca */ /* 0x000fe200000e0000 */
[-C--:B------:R-:W-:Y:S01]  /*15b30*/  FMUL.FTZ R28, R14, R7.reuse ;  /* 0x000000070e1c7220 */ /* 0x080fe20000410000 */
[----:B------:R-:W-:Y:S01]  /*15b40*/  R2UR UR7, R29 ;  /* 0x000000001d0772ca */ /* 0x000fe200000e0000 */
[----:B------:R-:W-:Y:S02]  /*15b50*/  MUFU.EX2 R152, R152 ;  /* 0x0000009800987308 */ /* 0x000fe40000000800 */
[-CC-:B------:R-:W-:Y:S01]  /*15b60*/  FFMA.FTZ R181, R15, R7.reuse, -R28.reuse ;  /* 0x000000070fb57223 */ /* 0x180fe2000001081c */
[-CC-:B------:R-:W-:Y:S01]  /*15b70*/  FFMA.FTZ R15, R20, R7.reuse, -R28.reuse ;  /* 0x00000007140f7223 */ /* 0x180fe2000001081c */
[-CC-:B------:R-:W-:Y:S01]  /*15b80*/  FFMA.FTZ R183, R21, R7.reuse, -R28.reuse ;  /* 0x0000000715b77223 */ /* 0x180fe2000001081c */
[----:B------:R-:W-:Y:S02]  /*15b90*/  VIADD R20, R8, 0x380 ;  /* 0x0000038008147836 */ /* 0x000fe40000000000 */
[-CC-:B------:R-:W-:Y:S01]  /*15ba0*/  FFMA.FTZ R25, R25, R7.reuse, -R28.reuse ;  /* 0x0000000719197223 */ /* 0x180fe2000001081c */
[----:B------:R-:W-:Y:S01]  /*15bb0*/  IMAD.MOV.U32 R21, RZ, RZ, 0x40000040 ;  /* 0x40000040ff157424 */ /* 0x000fe200078e00ff */
        /* <DEDUP_REMOVED lines=40> */
[-C--:B------:R-:W-:Y:S01]  /*15e40*/  FFMA.FTZ R156, R60, R7.reuse, -R86 ;  /* 0x000000073c9c7223 */ /* 0x080fe20000010856 */
[-C--:B------:R-:W-:Y:S01]  /*15e50*/  FFMA.FTZ R157, R66, R7.reuse, -R28 ;  /* 0x00000007429d7223 */ /* 0x080fe2000001081c */
[-C--:B------:R-:W-:Y:S02]  /*15e60*/  FFMA.FTZ R158, R62, R7.reuse, -R86 ;  /* 0x000000073e9e7223 */ /* 0x080fe40000010856 */
[----:B------:R-:W-:Y:S01]  /*15e70*/  MUFU.EX2 R154, R154 ;  /* 0x0000009a009a7308 */ /* 0x000fe20000000800 */
[----:B------:R-:W-:Y:S01]  /*15e80*/  FFMA.FTZ R159, R70, R7, -R28 ;  /* 0x00000007469f7223 */ /* 0x000fe2000001081c */
[----:B------:R-:W-:Y:S01]  /*15e90*/  HGMMA.64x128x16.F32.BF16 R88, R160, gdesc[UR4].tnspB, R88, gsb0 ;  /* 0x41e00004a0587df0 */ /* 0x000fe20008001858 */
[----:B------:R-:W-:Y:S02]  /*15ea0*/  R2UR UR6, R20 ;  /* 0x00000000140672ca */ /* 0x000fe400000e0000 */
[----:B------:R-:W-:-:S02]  /*15eb0*/  R2UR UR7, R21 ;  /* 0x00000000150772ca */ /* 0x000fc400000e0000 */
[----:B------:R-:W-:Y:S01]  /*15ec0*/  @!P1 PRMT R20, RZ, 0x654, R10 ;  /* 0x00000654ff149816 */ /* 0x000fe2000000000a */
        /* <DEDUP_REMOVED lines=8> */
[----:B------:R-:W2:Y:S08]  /*15f50*/  MUFU.EX2 R79, R79 ;  /* 0x0000004f004f7308 */ /* 0x000eb00000000800 */
[----:B------:R-:W-:Y:S08]  /*15f60*/  MUFU.EX2 R81, R81 ;  /* 0x0000005100517308 */ /* 0x000ff00000000800 */
[----:B------:R-:W3:Y:S08]  /*15f70*/  MUFU.EX2 R57, R57 ;  /* 0x0000003900397308 */ /* 0x000ef00000000800 */
[----:B------:R-:W4:Y:S08]  /*15f80*/  MUFU.EX2 R82, R82 ;  /* 0x0000005200527308 */ /* 0x000f300000000800 */
[----:B------:R-:W-:Y:S01]  /*15f90*/  MUFU.EX2 R83, R83 ;  /* 0x0000005300537308 */ /* 0x000fe20000000800 */
[----:B------:R-:W-:-:S02]  /*15fa0*/  WARPGROUP.DEPBAR.LE gsb0, 0x0 ;  /* 0x00008000000079c5 */ /* 0x000fc40000010000 */
[----:B------:R-:W-:Y:S01]  /*15fb0*/  WARPGROUP.ARRIVE ;  /* 0x00000000000079c5 */ /* 0x000fe20000000000 */
[----:B------:R-:W-:Y:S01]  /*15fc0*/  FFMA.FTZ R161, R74, R7, -R28 ;  /* 0x000000074aa17223 */ /* 0x000fe2000001081c */
[----:B-1----:R-:W-:Y:S02]  /*15fd0*/  F2FP.BF16.F32.PACK_AB R160, R48, R37 ;  /* 0x0000002530a0723e */ /* 0x002fe400000010ff */
[----:B0-----:R-:W-:Y:S02]  /*15fe0*/  F2FP.BF16.F32.PACK_AB R162, R54, R51 ;  /* 0x0000003336a2723e */ /* 0x001fe400000010ff */
[----:B------:R-:W-:Y:S01]  /*15ff0*/  HGMMA.64x128x16.F32.BF16 R88, R164, gdesc[UR4].tnspB, R88, gsb0 ;  /* 0x41e00004a4587df0 */ /* 0x000fe20008001858 */
[----:B------:R-:W-:Y:S01]  /*16000*/  MUFU.EX2 R161, R161 ;  /* 0x000000a100a17308 */ /* 0x000fe20000000800 */
[----:B--2---:R-:W-:Y:S01]  /*16010*/  F2FP.BF16.F32.PACK_AB R163, R79, R78 ;  /* 0x0000004e4fa3723e */ /* 0x004fe200000010ff */
[----:B------:R-:W-:Y:S02]  /*16020*/  WARPGROUP.DEPBAR.LE gsb0, 0x0 ;  /* 0x00008000000079c5 */ /* 0x000fe40000010000 */
[----:B------:R0:W-:Y:S01]  /*16030*/  @!P1 SYNCS.ARRIVE.TRANS64.RED.A1T0 RZ, [R20+URZ], RZ ;  /* 0x000000ff14ff99a7 */ /* 0x0001e2000810043f */
[----:B------:R-:W-:-:S02]  /*16040*/  F2FP.BF16.F32.PACK_AB R166, R12, R59 ;  /* 0x0000003b0ca6723e */ /* 0x000fc400000010ff */
[----:B---3--:R-:W-:Y:S02]  /*16050*/  F2FP.BF16.F32.PACK_AB R164, R57, R55 ;  /* 0x0000003739a4723e */ /* 0x008fe400000010ff */
[----:B----4-:R-:W-:Y:S01]  /*16060*/  F2FP.BF16.F32.PACK_AB R165, R82, R81 ;  /* 0x0000005152a5723e */ /* 0x010fe200000010ff */
[----:B0-----:R-:W-:Y:S01]  /*16070*/  FFMA.FTZ R20, R0, R3, R181 ;  /* 0x0000000300147223 */ /* 0x001fe200000100b5 */
[----:B------:R-:W-:Y:S01]  /*16080*/  FADD.FTZ R3, R11, R4 ;  /* 0x000000040b037221 */ /* 0x000fe20000010000 */
[----:B------:R0:W-:Y:S01]  /*16090*/  @!P1 SYNCS.ARRIVE.TRANS64.RED.A1T0 RZ, [R13+URZ], RZ ;  /* 0x000000ff0dff99a7 */ /* 0x0001e2000810043f */
[----:B------:R-:W-:Y:S01]  /*160a0*/  FFMA.FTZ R4, R63, R7, -R28 ;  /* 0x000000073f047223 */ /* 0x000fe2000001081c */
[----:B------:R-:W-:Y:S01]  /*160b0*/  FADD.FTZ R20, R15, R20 ;  /* 0x000000140f147221 */ /* 0x000fe20000010000 */
[----:B------:R-:W-:Y:S01]  /*160c0*/  FADD.FTZ R3, R182, R3 ;  /* 0x00000003b6037221 */ /* 0x000fe20000010000 */
[C---:B------:R-:W-:Y:S02]  /*160d0*/  F2FP.BF16.F32.PACK_AB R182, R24.reuse, R182 ;  /* 0x000000b618b6723e */ /* 0x040fe400000010ff */
[----:B------:R-:W-:Y:S01]  /*160e0*/  FADD.FTZ R20, R183, R20 ;  /* 0x00000014b7147221 */ /* 0x000fe20000010000 */
[----:B------:R-:W-:Y:S01]  /*160f0*/  FADD.FTZ R3, R24, R3 ;  /* 0x0000000318037221 */ /* 0x000fe20000010000 */
[----:B------:R-:W1:Y:S01]  /*16100*/  MUFU.EX2 R4, R4 ;  /* 0x0000000400047308 */ /* 0x000e620000000800 */
[----:B------:R-:W-:Y:S01]  /*16110*/  F2FP.BF16.F32.PACK_AB R181, R15, R181 ;  /* 0x000000b50fb5723e */ /* 0x000fe200000010ff */
[----:B------:R-:W-:Y:S01]  /*16120*/  FADD.FTZ R40, R25, R20 ;  /* 0x0000001419287221 */ /* 0x000fe20000010000 */
[----:B------:R-:W-:Y:S01]  /*16130*/  FADD.FTZ R3, R176, R3 ;  /* 0x00000003b0037221 */ /* 0x000fe20000010000 */
[C---:B------:R-:W-:Y:S01]  /*16140*/  F2FP.BF16.F32.PACK_AB R176, R38.reuse, R176 ;  /* 0x000000b026b0723e */ /* 0x040fe200000010ff */
[----:B------:R-:W-:Y:S01]  /*16150*/  FFMA.FTZ R20, R67, R7, -R28 ;  /* 0x0000000743147223 */ /* 0x000fe2000001081c */
[----:B------:R-:W-:Y:S01]  /*16160*/  FADD.FTZ R40, R177, R40 ;  /* 0x00000028b1287221 */ /* 0x000fe20000010000 */
[----:B------:R-:W-:Y:S01]  /*16170*/  FADD.FTZ R3, R38, R3 ;  /* 0x0000000326037221 */ /* 0x000fe20000010000 */
[----:B------:R-:W-:Y:S01]  /*16180*/  MUFU.EX2 R24, R75 ;  /* 0x0000004b00187308 */ /* 0x000fe20000000800 */
[----:B------:R-:W-:Y:S01]  /*16190*/  F2FP.BF16.F32.PACK_AB R183, R25, R183 ;  /* 0x000000b719b7723e */ /* 0x000fe200000010ff */
[----:B------:R-:W-:Y:S01]  /*161a0*/  FADD.FTZ R52, R27, R40 ;  /* 0x000000281b347221 */ /* 0x000fe20000010000 */
[----:B------:R-:W-:Y:S01]  /*161b0*/  FADD.FTZ R56, R178, R3 ;  /* 0x00000003b2387221 */ /* 0x000fe20000010000 */
[-CC-:B------:R-:W-:Y:S01]  /*161c0*/  FFMA.FTZ R40, R71, R7.reuse, -R28.reuse ;  /* 0x0000000747287223 */ /* 0x180fe2000001081c */
[----:B------:R-:W-:Y:S01]  /*161d0*/  FFMA.FTZ R28, R84, R7, -R28 ;  /* 0x00000007541c7223 */ /* 0x000fe2000001081c */
[----:B------:R-:W-:Y:S01]  /*161e0*/  FADD.FTZ R52, R179, R52 ;  /* 0x00000034b3347221 */ /* 0x000fe20000010000 */
[----:B------:R-:W-:Y:S01]  /*161f0*/  FADD.FTZ R3, R39, R56 ;  /* 0x0000003827037221 */ /* 0x000fe20000010000 */
[----:B------:R-:W2:Y:S01]  /*16200*/  MUFU.EX2 R20, R20 ;  /* 0x0000001400147308 */ /* 0x000ea20000000800 */
[----:B------:R-:W-:Y:S01]  /*16210*/  F2FP.BF16.F32.PACK_AB R177, R27, R177 ;  /* 0x000000b11bb1723e */ /* 0x000fe200000010ff */
[----:B------:R-:W-:Y:S01]  /*16220*/  FADD.FTZ R52, R29, R52 ;  /* 0x000000341d347221 */ /* 0x000fe20000010000 */
[----:B------:R-:W-:Y:S01]  /*16230*/  FADD.FTZ R3, R172, R3 ;  /* 0x00000003ac037221 */ /* 0x000fe20000010000 */
[----:B------:R-:W-:Y:S01]  /*16240*/  F2FP.BF16.F32.PACK_AB R172, R26, R172 ;  /* 0x000000ac1aac723e */ /* 0x000fe200000010ff */
[----:B------:R-:W-:-:S02]  /*16250*/  IMAD.MOV.U32 R15, RZ, RZ, R194 ;  /* 0x000000ffff0f7224 */ /* 0x000fc400078e00c2 */
[----:B0-----:R-:W-:Y:S01]  /*16260*/  FADD.FTZ R13, R173, R52 ;  /* 0x00000034ad0d7221 */ /* 0x001fe20000010000 */
[----:B------:R-:W-:Y:S01]  /*16270*/  FADD.FTZ R3, R26, R3 ;  /* 0x000000031a037221 */ /* 0x000fe20000010000 */
[----:B------:R-:W0:Y:S01]  /*16280*/  MUFU.EX2 R40, R40 ;  /* 0x0000002800287308 */ /* 0x000e220000000800 */
[----:B------:R-:W-:Y:S01]  /*16290*/  F2FP.BF16.F32.PACK_AB R178, R39, R178 ;  /* 0x000000b227b2723e */ /* 0x000fe200000010ff */
[----:B------:R-:W-:Y:S01]  /*162a0*/  FADD.FTZ R52, R30, R13 ;  /* 0x0000000d1e347221 */ /* 0x000fe20000010000 */
[----:B------:R-:W-:Y:S01]  /*162b0*/  FADD.FTZ R3, R174, R3 ;  /* 0x00000003ae037221 */ /* 0x000fe20000010000 */
[----:B------:R-:W-:Y:S01]  /*162c0*/  F2FP.BF16.F32.PACK_AB R179, R29, R179 ;  /* 0x000000b31db3723e */ /* 0x000fe200000010ff */
[----:B------:R-:W-:Y:S02]  /*162d0*/  IMAD.MOV.U32 R13, RZ, RZ, R196 ;  /* 0x000000ffff0d7224 */ /* 0x000fe400078e00c4 */
[----:B------:R-:W-:Y:S01]  /*162e0*/  FADD.FTZ R52, R175, R52 ;  /* 0x00000034af347221 */ /* 0x000fe20000010000 */
[----:B------:R-:W-:Y:S01]  /*162f0*/  FADD.FTZ R3, R32, R3 ;  /* 0x0000000320037221 */ /* 0x000fe20000010000 */
[----:B------:R-:W3:Y:S01]  /*16300*/  MUFU.EX2 R28, R28 ;  /* 0x0000001c001c7308 */ /* 0x000ee20000000800 */
        /* <DEDUP_REMOVED lines=9> */
[----:B------:R-:W-:Y:S02]  /*163a0*/  F2FP.BF16.F32.PACK_AB R168, R34, R168 ;  /* 0x000000a822a8723e */ /* 0x000fe400000010ff */
        /* <DEDUP_REMOVED lines=14> */
[C---:B-1----:R-:W-:Y:S02]  /*16490*/  F2FP.BF16.F32.PACK_AB R155, R4.reuse, R155 ;  /* 0x0000009b049b723e */ /* 0x042fe400000010ff */
[----:B------:R-:W-:Y:S01]  /*164a0*/  FADD.FTZ R26, R4, R11 ;  /* 0x0000000b041a7221 */ /* 0x000fe20000010000 */
[----:B------:R-:W-:Y:S01]  /*164b0*/  FADD.FTZ R3, R156, R3 ;  /* 0x000000039c037221 */ /* 0x000fe20000010000 */
[----:B------:R-:W-:Y:S02]  /*164c0*/  F2FP.BF16.F32.PACK_AB R152, R44, R152 ;  /* 0x000000982c98723e */ /* 0x000fe400000010ff */
[----:B------:R-:W-:Y:S01]  /*164d0*/  FADD.FTZ R11, R157, R26 ;  /* 0x0000001a9d0b7221 */ /* 0x000fe20000010000 */
[----:B------:R-:W-:Y:S01]  /*164e0*/  FADD.FTZ R3, R42, R3 ;  /* 0x000000032a037221 */ /* 0x000fe20000010000 */
[----:B------:R-:W-:-:S02]  /*164f0*/  F2FP.BF16.F32.PACK_AB R154, R50, R154 ;  /* 0x0000009a329a723e */ /* 0x000fc400000010ff */
[----:B--2---:R-:W-:Y:S01]  /*16500*/  FADD.FTZ R26, R20, R11 ;  /* 0x0000000b141a7221 */ /* 0x004fe20000010000 */
[----:B------:R-:W-:Y:S01]  /*16510*/  FADD.FTZ R3, R158, R3 ;  /* 0x000000039e037221 */ /* 0x000fe20000010000 */
[----:B------:R-:W-:Y:S02]  /*16520*/  F2FP.BF16.F32.PACK_AB R156, R42, R156 ;  /* 0x0000009c2a9c723e */ /* 0x000fe400000010ff */
[----:B------:R-:W-:Y:S01]  /*16530*/  FADD.FTZ R11, R159, R26 ;  /* 0x0000001a9f0b7221 */ /* 0x000fe20000010000 */
[----:B------:R-:W-:Y:S01]  /*16540*/  FADD.FTZ R8, R46, R3 ;  /* 0x000000032e087221 */ /* 0x000fe20000010000 */
[----:B------:R-:W-:Y:S02]  /*16550*/  F2FP.BF16.F32.PACK_AB R157, R20, R157 ;  /* 0x0000009d149d723e */ /* 0x000fe400000010ff */
[----:B0-----:R-:W-:Y:S01]  /*16560*/  FADD.FTZ R10, R40, R11 ;  /* 0x0000000b280a7221 */ /* 0x001fe20000010000 */
[----:B------:R-:W-:Y:S01]  /*16570*/  FADD.FTZ R3, R37, R8 ;  /* 0x0000000825037221 */ /* 0x000fe20000010000 */
[----:B------:R-:W-:-:S02]  /*16580*/  F2FP.BF16.F32.PACK_AB R158, R46, R158 ;  /* 0x0000009e2e9e723e */ /* 0x000fc400000010ff */
[----:B------:R-:W-:Y:S01]  /*16590*/  FADD.FTZ R11, R161, R10 ;  /* 0x0000000aa10b7221 */ /* 0x000fe20000010000 */
[----:B------:R-:W-:Y:S01]  /*165a0*/  FADD.FTZ R4, R48, R3 ;  /* 0x0000000330047221 */ /* 0x000fe20000010000 */
[----:B------:R-:W-:Y:S02]  /*165b0*/  F2FP.BF16.F32.PACK_AB R159, R40, R159 ;  /* 0x0000009f289f723e */ /* 0x000fe400000010ff */
[C---:B------:R-:W-:Y:S01]  /*165c0*/  FADD.FTZ R11, R24.reuse, R11 ;  /* 0x0000000b180b7221 */ /* 0x040fe20000010000 */
[----:B------:R-:W-:Y:S01]  /*165d0*/  FADD.FTZ R3, R51, R4 ;  /* 0x0000000433037221 */ /* 0x000fe20000010000 */
[----:B------:R-:W-:Y:S02]  /*165e0*/  F2FP.BF16.F32.PACK_AB R161, R24, R161 ;  /* 0x000000a118a1723e */ /* 0x000fe400000010ff */
[----:B------:R-:W-:Y:S01]  /*165f0*/  FADD.FTZ R4, R78, R11 ;  /* 0x0000000b4e047221 */ /* 0x000fe20000010000 */
[----:B------:R-:W-:Y:S01]  /*16600*/  FADD.FTZ R8, R54, R3 ;  /* 0x0000000336087221 */ /* 0x000fe20000010000 */
[----:B---3--:R-:W-:Y:S01]  /*16610*/  F2FP.BF16.F32.PACK_AB R167, R28, R83 ;  /* 0x000000531ca7723e */ /* 0x008fe200000010ff */
[----:B------:R-:W-:-:S02]  /*16620*/  IMAD.MOV.U32 R11, RZ, RZ, R9 ;  /* 0x000000ffff0b7224 */ /* 0x000fc400078e0009 */
        /* <DEDUP_REMOVED lines=10> */
[----:B------:R-:W-:Y:S06]  /*166d0*/  @P2 BRA `(.L_x_792) ;  /* 0xffffffd000e02947 */ /* 0x000fec000383ffff */
.L_x_781:
[----:B------:R-:W-:Y:S05]  /*166e0*/  BSYNC B0 ;  /* 0x0000000000007941 */ /* 0x000fea0003800000 */
.L_x_780:
        /* <DEDUP_REMOVED lines=67> */
.L_x_793:
[----:B------:R-:W-:Y:S02]  /*16b20*/  LEA R8, R194, R2, 0x3 ;  /* 0x00000002c2087211 */ /* 0x000fe400078e18ff */
[----:B------:R-:W-:-:S04]  /*16b30*/  SHF.L.U32 R5, R196, 0x1f, RZ ;  /* 0x0000001fc4057819 */ /* 0x000fc800000006ff */
[----:B------:R0:W1:Y:S01]  /*16b40*/  SYNCS.PHASECHK.TRANS64.TRYWAIT P2, [R8+URZ+0x34850], R5 ;  /* 0x03485005080075a7 */ /* 0x000062000804017f */
[----:B------:R-:W-:Y:S05]  /*16b50*/  @!P0 BRA `(.L_x_794) ;  /* 0x0000000000048947 */ /* 0x000fea0003800000 */
[----:B------:R-:W-:Y:S01]  /*16b60*/  BPT.TRAP 0x1 ;  /* 0x000000040000795c */ /* 0x000fe20000300000 */
.L_x_794:
[----:B------:R-:W-:Y:S01]  /*16b70*/  VIADD R2, R2, 0x400 ;  /* 0x0000040002027836 */ /* 0x000fe20000000000 */
[----:B------:R-:W-:Y:S04]  /*16b80*/  BSSY B0, `(.L_x_795) ;  /* 0x0000008000007945 */ /* 0x000fe80003800000 */
[----:B------:R-:W-:-:S04]  /*16b90*/  SHF.R.U32.HI R2, RZ, 0x4, R2 ;  /* 0x00000004ff027819 */ /* 0x000fc80000011602 */
[----:B------:R-:W-:-:S04]  /*16ba0*/  LOP3.LUT R2, R2, 0x3fff, RZ, 0xc0, !PT ;  /* 0x00003fff02027812 */ /* 0x000fc800078ec0ff */
[----:B------:R-:W-:-:S05]  /*16bb0*/  LOP3.LUT R11, R2, 0x4000000, RZ, 0xfc, !PT ;  /* 0x04000000020b7812 */ /* 0x000fca00078efcff */
[----:B------:R-:W-:Y:S01]  /*16bc0*/  IMAD R0, R194, 0x800, R11 ;  /* 0x00000800c2007824 */ /* 0x000fe200078e020b */
[----:B-1----:R-:W-:Y:S06]  /*16bd0*/  @P2 BRA `(.L_x_796) ;  /* 0x0000000000082947 */ /* 0x002fec0003800000 */
[----:B------:R-:W1:Y:S02]  /*16be0*/  SYNCS.PHASECHK.TRANS64.TRYWAIT P0, [R8+URZ+0x34850], R5 ;  /* 0x03485005080075a7 */ /* 0x000e64000800017f */
[----:B-1----:R-:W-:Y:S05]  /*16bf0*/  @!P0 BRA `(.L_x_797) ;  /* 0x000000a800048947 */ /* 0x002fea0003800000 */
.L_x_796:
[----:B------:R-:W-:Y:S05]  /*16c00*/  BSYNC B0 ;  /* 0x0000000000007941 */ /* 0x000fea0003800000 */
.L_x_795:
[----:B------:R-:W-:Y:S01]  /*16c10*/  IMAD.MOV.U32 R10, RZ, RZ, R0 ;  /* 0x000000ffff0a7224 */ /* 0x000fe200078e0000 */
[----:B------:R-:W-:Y:S01]  /*16c20*/  WARPGROUP.ARRIVE ;  /* 0x00000000000079c5 */ /* 0x000fe20000000000 */
[----:B------:R-:W-:Y:S01]  /*16c30*/  IMAD.MOV.U32 R11, RZ, RZ, 0x40000040 ;  /* 0x40000040ff0b7424 */ /* 0x000fe200078e00ff */
[----:B01----:R-:W0:Y:S01]  /*16c40*/  SHFL.BFLY PT, R5, R4, 0x2, 0x1f ;  /* 0x0c401f0004057f89 */ /* 0x003e2200000e0000 */
[----:B------:R-:W-:Y:S01]  /*16c50*/  VIADD R194, R194, 0x1 ;  /* 0x00000001c2c27836 */ /* 0x000fe20000000000 */
[----:B------:R-:W-:Y:S01]  /*16c60*/  R2UR UR6, R10 ;  /* 0x000000000a0672ca */ /* 0x000fe200000e0000 */
[----:B------:R-:W-:Y:S01]  /*16c70*/  VIADD R10, R0, 0x80 ;  /* 0x00000080000a7836 */ /* 0x000fe20000000000 */
[----:B------:R-:W-:Y:S01]  /*16c80*/  R2UR UR7, R11 ;  /* 0x000000000b0772ca */ /* 0x000fe200000e0000 */
[----:B------:R-:W-:Y:S01]  /*16c90*/  IMAD.MOV.U32 R11, RZ, RZ, 0x40000040 ;  /* 0x40000040ff0b7424 */ /* 0x000fe200078e00ff */
[----:B------:R-:W-:Y:S01]  /*16ca0*/  ISETP.NE.AND P2, PT, R194, 0x2, PT ;  /* 0x00000002c200780c */ /* 0x000fe20003f45270 */
[----:B------:R-:W-:-:S03]  /*16cb0*/  VIADD R204, R204, 0x1 ;  /* 0x00000001cccc7836 */ /* 0x000fc60000000000 */
[----:B------:R-:W-:-:S07]  /*16cc0*/  SEL R194, R194, RZ, P2 ;  /* 0x000000ffc2c27207 */ /* 0x000fce0001000000 */
[----:B------:R-:W-:Y:S01]  /*16cd0*/  HGMMA.64x128x16.F32.BF16 R24, R180, gdesc[UR4].tnspB, R24, gsb0 ;  /* 0x41e00004b4187df0 */ /* 0x000fe20008001818 */
[----:B------:R-:W-:Y:S01]  /*16ce0*/  R2UR UR6, R10 ;  /* 0x000000000a0672ca */ /* 0x000fe200000e0000 */
[----:B------:R-:W-:Y:S01]  /*16cf0*/  VIADD R10, R0, 0x100 ;  /* 0x00000100000a7836 */ /* 0x000fe20000000000 */
[----:B------:R-:W-:Y:S01]  /*16d00*/  R2UR UR7, R11 ;  /* 0x000000000b0772ca */ /* 0x000fe200000e0000 */
[----:B------:R-:W-:Y:S02]  /*16d10*/  IMAD.MOV.U32 R11, RZ, RZ, 0x40000040 ;  /* 0x40000040ff0b7424 */ /* 0x000fe400078e00ff */
[----:B0-----:R-:W-:Y:S01]  /*16d20*/  FADD.FTZ R5, R5, R4 ;  /* 0x0000000405057221 */ /* 0x001fe20000010000 */
[----:B------:R-:W-:Y:S01]  /*16d30*/  IMAD.MOV.U32 R4, RZ, RZ, RZ ;  /* 0x000000ffff047224 */ /* 0x000fe200078e00ff */
        /* <DEDUP_REMOVED lines=35> */
[----:B------:R-:W0:Y:S02]  /*16f70*/  SHFL.BFLY PT, R0, R3, 0x2, 0x1f ;  /* 0x0c401f0003007f89 */ /* 0x000e2400000e0000 */
[----:B0-----:R-:W-:Y:S01]  /*16f80*/  FADD.FTZ R2, R0, R3 ;  /* 0x0000000300027221 */ /* 0x001fe20000010000 */
[----:B------:R-:W-:Y:S01]  /*16f90*/  SEL R3, RZ, 0x1, P2 ;  /* 0x00000001ff037807 */ /* 0x000fe20001000000 */
[----:B------:R-:W0:Y:S03]  /*16fa0*/  SHFL.BFLY PT, R0, R5, 0x1, 0x1f ;  /* 0x0c201f0005007f89 */ /* 0x000e2600000e0000 */
[----:B------:R-:W-:Y:S01]  /*16fb0*/  LOP3.LUT R196, R196, R3, RZ, 0x3c, !PT ;  /* 0x00000003c4c47212 */ /* 0x000fe200078e3cff */
[----:B------:R-:W-:-:S02]  /*16fc0*/  IMAD.MOV.U32 R3, RZ, RZ, -0x800000 ;  /* 0xff800000ff037424 */ /* 0x000fc400078e00ff */
[----:B0-----:R-:W-:Y:S01]  /*16fd0*/  FADD.FTZ R12, R5, R0 ;  /* 0x00000000050c7221 */ /* 0x001fe20000010000 */
[----:B------:R-:W-:-:S04]  /*16fe0*/  IMAD.MOV.U32 R0, RZ, RZ, -0x800000 ;  /* 0xff800000ff007424 */ /* 0x000fc800078e00ff */
[----:B------:R-:W-:-:S13]  /*16ff0*/  FSETP.NE.FTZ.AND P0, PT, R12, RZ, PT ;  /* 0x000000ff0c00720b */ /* 0x000fda0003f15000 */
[----:B------:R-:W0:Y:S08]  /*17000*/  @P0 MUFU.LG2 R6, R12 ;  /* 0x0000000c00060308 */ /* 0x000e300000000c00 */
[----:B------:R-:W-:Y:S01]  /*17010*/  @P0 MUFU.RCP R4, R12 ;  /* 0x0000000c00040308 */ /* 0x000fe20000001000 */
[----:B0-----:R-:W-:Y:S01]  /*17020*/  @P0 FMUL.FTZ R5, R6, 0.69314718246459960938 ;  /* 0x3f31721806050820 */ /* 0x001fe20000410000 */
[----:B------:R-:W-:-:S02]  /*17030*/  WARPGROUP.DEPBAR.LE gsb0, 0x0 ;  /* 0x00008000000079c5 */ /* 0x000fc40000010000 */
[----:B------:R-:W-:-:S06]  /*17040*/  WARPGROUP.ARRIVE ;  /* 0x00000000000079c5 */ /* 0x000fcc0000000000 */
[----:B------:R-:W-:Y:S01]  /*17050*/  HGMMA.64x128x16.F32.BF16 R24, R160, gdesc[UR4].tnspB, R24, gsb0 ;  /* 0x41e00004a0187df0 */ /* 0x000fe20008001818 */
[----:B------:R-:W-:Y:S02]  /*17060*/  R2UR UR6, R10 ;  /* 0x000000000a0672ca */ /* 0x000fe400000e0000 */
[----:B------:R-:W-:Y:S02]  /*17070*/  R2UR UR7, R11 ;  /* 0x000000000b0772ca */ /* 0x000fe400000e0000 */
[----:B------:R-:W0:Y:S02]  /*17080*/  SHFL.BFLY PT, R11, R2, 0x1, 0x1f ;  /* 0x0c201f00020b7f89 */ /* 0x000e2400000e0000 */
[----:B0-----:R-:W-:Y:S01]  /*17090*/  FADD.FTZ R13, R2, R11 ;  /* 0x0000000b020d7221 */ /* 0x001fe20000010000 */
[----:B------:R-:W-:Y:S02]  /*170a0*/  @!P1 VIADD R11, R8, 0x34860 ;  /* 0x00034860080b9836 */ /* 0x000fe40000000000 */
[----:B------:R-:W-:Y:S01]  /*170b0*/  @P0 FMUL.FTZ R2, R7, 0.69314718246459960938 ;  /* 0x3f31721807020820 */ /* 0x000fe20000410000 */
[----:B------:R-:W-:Y:S01]  /*170c0*/  IMAD.MOV.U32 R8, RZ, RZ, RZ ;  /* 0x000000ffff087224 */ /* 0x000fe200078e00ff */
[----:B------:R-:W-:-:S02]  /*170d0*/  FSETP.NE.FTZ.AND P3, PT, R13, RZ, PT ;  /* 0x000000ff0d00720b */ /* 0x000fc40003f75000 */
[----:B------:R-:W-:Y:S01]  /*170e0*/  @P0 FFMA.FTZ R0, R2, R9, R5 ;  /* 0x0000000902000223 */ /* 0x000fe20000010005 */
[----:B------:R-:W-:Y:S02]  /*170f0*/  @!P1 PRMT R11, RZ, 0x654, R11 ;  /* 0x00000654ff0b9816 */ /* 0x000fe4000000000b */
[----:B------:R-:W-:-:S08]  /*17100*/  PLOP3.LUT P0, PT, PT, PT, PT, 0x8, 0x0 ;  /* 0x000000000000781c */ /* 0x000fd00003f0e170 */
[----:B------:R-:W0:Y:S01]  /*17110*/  @P3 MUFU.LG2 R10, R13 ;  /* 0x0000000d000a3308 */ /* 0x000e220000000c00 */
[----:B------:R-:W-:-:S07]  /*17120*/  @P3 FMUL.FTZ R20, R7, 0.69314718246459960938 ;  /* 0x3f31721807143820 */ /* 0x000fce0000410000 */
[----:B------:R-:W1:Y:S01]  /*17130*/  @P3 MUFU.RCP R8, R13 ;  /* 0x0000000d00083308 */ /* 0x000e620000001000 */
[----:B0-----:R-:W-:-:S04]  /*17140*/  @P3 FMUL.FTZ R7, R10, 0.69314718246459960938 ;  /* 0x3f3172180a073820 */ /* 0x001fc80000410000 */
[----:B------:R-:W-:Y:S01]  /*17150*/  @P3 FFMA.FTZ R3, R20, R14, R7 ;  /* 0x0000000e14033223 */ /* 0x000fe20000010007 */
[----:B------:R-:W-:Y:S02]  /*17160*/  WARPGROUP.DEPBAR.LE gsb0, 0x0 ;  /* 0x00008000000079c5 */ /* 0x000fe40000010000 */
[----:B------:R-:W-:-:S06]  /*17170*/  WARPGROUP.ARRIVE ;  /* 0x00000000000079c5 */ /* 0x000fcc0000000000 */
[----:B------:R-:W-:Y:S03]  /*17180*/  HGMMA.64x128x16.F32.BF16 R24, R164, gdesc[UR4].tnspB, R24, gsb0 ;  /* 0x41e00004a4187df0 */ /* 0x000fe60008001818 */
[----:B------:R-:W-:Y:S02]  /*17190*/  WARPGROUP.DEPBAR.LE gsb0, 0x0 ;  /* 0x00008000000079c5 */ /* 0x000fe40000010000 */
[-C--:B-1----:R-:W-:Y:S01]  /*171a0*/  FMUL.FTZ R95, R26, R8.reuse ;  /* 0x000000081a5f7220 */ /* 0x082fe20000410000 */
[----:B------:R-:W-:Y:S01]  /*171b0*/  FMUL.FTZ R93, R30, R8 ;  /* 0x000000081e5d7220 */ /* 0x000fe20000410000 */
[----:B------:R0:W-:Y:S01]  /*171c0*/  @!P1 SYNCS.ARRIVE.TRANS64.RED.A1T0 RZ, [R11+URZ], RZ ;  /* 0x000000ff0bff99a7 */ /* 0x0001e2000810043f */
[----:B------:R-:W-:Y:S01]  /*171d0*/  FMUL.FTZ R10, R28, R4 ;  /* 0x000000041c0a7220 */ /* 0x000fe20000410000 */
[-C--:B------:R-:W-:Y:S01]  /*171e0*/  FMUL.FTZ R26, R31, R8.reuse ;  /* 0x000000081f1a7220 */ /* 0x080fe20000410000 */
[-C--:B------:R-:W-:Y:S01]  /*171f0*/  FMUL.FTZ R88, R34, R8.reuse ;  /* 0x0000000822587220 */ /* 0x080fe20000410000 */
[-C--:B------:R-:W-:Y:S01]  /*17200*/  FMUL.FTZ R91, R35, R8.reuse ;  /* 0x00000008235b7220 */ /* 0x080fe20000410000 */
[----:B------:R-:W-:Y:S01]  /*17210*/  FMUL.FTZ R30, R38, R8 ;  /* 0x00000008261e7220 */ /* 0x000fe20000410000 */
        /* <DEDUP_REMOVED lines=56> */
[----:B------:R-:W-:-:S07]  /*175a0*/  FMUL.FTZ R87, R87, R8 ;  /* 0x0000000857577220 */ /* 0x000fce0000410000 */
.L_x_723:
[----:B------:R-:W0:Y:S08]  /*175b0*/  S2UR UR5, SR_CgaCtaId ;  /* 0x00000000000579c3 */ /* 0x000e300000008800 */
[----:B------:R-:W-:Y:S06]  /*175c0*/  BAR.SYNC.DEFER_BLOCKING 0x5, 0x180 ;  /* 0x0146000000007b1d */ /* 0x000fec0000010000 */
[----:B------:R-:W-:Y:S01]  /*175d0*/  UMOV UR4, 0x400 ;  /* 0x0000040000047882 */ /* 0x000fe20000000000 */
[----:B------:R-:W-:Y:S01]  /*175e0*/  BSSY B0, `(.L_x_798) ;  /* 0x00001f3000007945 */ /* 0x000fe20003800000 */
[----:B0-----:R-:W-:-:S06]  /*175f0*/  ULEA UR4, UR5, UR4, 0x18 ;  /* 0x0000000405047291 */ /* 0x001fcc000f8ec03f */
[----:B------:R-:W-:-:S05]  /*17600*/  IMAD.U32 R2, RZ, RZ, UR4 ;  /* 0x00000004ff027e24 */ /* 0x000fca000f8e00ff */
[----:B------:R0:W1:Y:S01]  /*17610*/  LDS.128 R124, [R2+0x348d0] ;  /* 0x0348d000027c7984 */ /* 0x0000620000000c00 */
[----:B------:R-:W-:Y:S06]  /*17620*/  BAR.ARV 0x4, 0x180 ;  /* 0x0106000000007b1d */ /* 0x000fec0000002000 */
[----:B------:R-:W-:Y:S05]  /*17630*/  @P0 BRA `(.L_x_799) ;  /* 0x0000001000fc0947 */ /* 0x000fea0003800000 */
[----:B------:R-:W2:Y:S01]  /*17640*/  S2R R5, SR_SWINHI ;  /* 0x0000000000057919 */ /* 0x000ea20000002f00 */
[----:B------:R-:W-:Y:S01]  /*17650*/  F2FP.BF16.F32.PACK_AB R10, R11, R10 ;  /* 0x0000000a0b0a723e */ /* 0x000fe200000010ff */
[----:B------:R-:W-:Y:S01]  /*17660*/  ULDC.64 UR4, c[0x0][0xc00] ;  /* 0x0003000000047ab9 */ /* 0x000fe20000000a00 */
[----:B------:R-:W-:Y:S02]  /*17670*/  F2FP.BF16.F32.PACK_AB R11, R26, R93 ;  /* 0x0000005d1a0b723e */ /* 0x000fe400000010ff */
[----:B------:R-:W-:Y:S02]  /*17680*/  F2FP.BF16.F32.PACK_AB R31, R34, R31 ;  /* 0x0000001f221f723e */ /* 0x000fe400000010ff */
[----:B------:R-:W-:Y:S02]  /*17690*/  F2FP.BF16.F32.PACK_AB R34, R77, R76 ;  /* 0x0000004c4d22723e */ /* 0x000fe400000010ff */
[----:B------:R-:W-:Y:S02]  /*176a0*/  F2FP.BF16.F32.PACK_AB R35, R38, R35 ;  /* 0x000000232623723e */ /* 0x000fe400000010ff */
[----:B------:R-:W-:-:S02]  /*176b0*/  MOV R20, R2 ;  /* 0x0000000200147202 */ /* 0x000fc40000000f00 */
[----:B--2---:R-:W-:-:S03]  /*176c0*/  MOV R21, R5 ;  /* 0x0000000500157202 */ /* 0x004fc60000000f00 */
        /* <DEDUP_REMOVED lines=11> */
[----:B------:R-:W-:Y:S01]  /*17780*/  BAR.SYNC.DEFER_BLOCKING 0x1, 0x100 ;  /* 0x0044000000007b1d */ /* 0x000fe20000010000 */
[C---:B------:R-:W-:Y:S02]  /*17790*/  IADD3 R103, P1, R8.reuse, 0x4040, RZ ;  /* 0x0000404008677810 */ /* 0x040fe40007f3e0ff */
[----:B------:R-:W-:Y:S01]  /*177a0*/  IADD3 R105, P0, R8, 0x4060, RZ ;  /* 0x0000406008697810 */ /* 0x000fe20007f1e0ff */
[--C-:B------:R-:W-:Y:S01]  /*177b0*/  IMAD.X R25, RZ, RZ, R9.reuse, P2 ;  /* 0x000000ffff197224 */ /* 0x100fe200010e0609 */
[----:B------:R-:W-:Y:S01]  /*177c0*/  LOP3.LUT R4, R71, 0x380, RZ, 0xc0, !PT ;  /* 0x0000038047047812 */ /* 0x000fe200078ec0ff */
[--C-:B------:R-:W-:Y:S01]  /*177d0*/  IMAD.X R27, RZ, RZ, R9.reuse, P1 ;  /* 0x000000ffff1b7224 */ /* 0x100fe200008e0609 */
[----:B------:R-:W-:Y:S01]  /*177e0*/  LOP3.LUT R6, R79, 0x380, RZ, 0xc0, !PT ;  /* 0x000003804f067812 */ /* 0x000fe200078ec0ff */
[--C-:B------:R-:W-:Y:S01]  /*177f0*/  IMAD.X R29, RZ, RZ, R9.reuse, P0 ;  /* 0x000000ffff1d7224 */ /* 0x100fe200000e0609 */
[----:B------:R-:W-:Y:S01]  /*17800*/  LOP3.LUT R8, R15, R8, RZ, 0x3c, !PT ;  /* 0x000000080f087212 */ /* 0x000fe200078e3cff */
[----:B------:R-:W-:Y:S01]  /*17810*/  IMAD.X R15, RZ, RZ, R9, P3 ;  /* 0x000000ffff0f7224 */ /* 0x000fe200018e0609 */
[----:B------:R-:W-:-:S02]  /*17820*/  SHF.R.U64 R4, R4, 0x3, RZ ;  /* 0x0000000304047819 */ /* 0x000fc400000012ff */
[----:B------:R-:W-:Y:S02]  /*17830*/  SHF.R.U64 R6, R6, 0x3, RZ ;  /* 0x0000000306067819 */ /* 0x000fe400000012ff */
[----:B------:R-:W-:Y:S02]  /*17840*/  MOV R92, R8 ;  /* 0x00000008005c7202 */ /* 0x000fe40000000f00 */
[----:B------:R-:W-:Y:S02]  /*17850*/  LOP3.LUT R12, R97, 0x380, RZ, 0xc0, !PT ;  /* 0x00000380610c7812 */ /* 0x000fe400078ec0ff */
[----:B------:R-:W-:Y:S02]  /*17860*/  LOP3.LUT R14, R99, 0x380, RZ, 0xc0, !PT ;  /* 0x00000380630e7812 */ /* 0x000fe400078ec0ff */
[----:B------:R-:W-:Y:S02]  /*17870*/  F2FP.BF16.F32.PACK_AB R8, R89, R24 ;  /* 0x000000185908723e */ /* 0x000fe400000010ff */
[----:B------:R-:W-:-:S02]  /*17880*/  F2FP.BF16.F32.PACK_AB R9, R28, R95 ;  /* 0x0000005f1c09723e */ /* 0x000fc400000010ff */
[----:B------:R-:W-:Y:S02]  /*17890*/  LOP3.LUT R24, R101, 0x380, RZ, 0xc0, !PT ;  /* 0x0000038065187812 */ /* 0x000fe400078ec0ff */
[----:B------:R-:W-:Y:S01]  /*178a0*/  LOP3.LUT R28, R103, 0x380, RZ, 0xc0, !PT ;  /* 0x00000380671c7812 */ /* 0x000fe200078ec0ff */
[----:B------:R2:W-:Y:S01]  /*178b0*/  STSM.16.M88.4 [R92], R8 ;  /* 0x000000085c007844 */ /* 0x0005e20000000200 */
[----:B------:R-:W-:Y:S02]  /*178c0*/  LOP3.LUT R4, R4, R71, RZ, 0x3c, !PT ;  /* 0x0000004704047212 */ /* 0x000fe400078e3cff */
[----:B------:R-:W-:Y:S02]  /*178d0*/  LOP3.LUT R6, R6, R79, RZ, 0x3c, !PT ;  /* 0x0000004f06067212 */ /* 0x000fe400078e3cff */
[----:B------:R-:W-:Y:S02]  /*178e0*/  LOP3.LUT R70, R105, 0x380, RZ, 0xc0, !PT ;  /* 0x0000038069467812 */ /* 0x000fe400078ec0ff */
[----:B------:R-:W-:-:S02]  /*178f0*/  SHF.R.U64 R12, R12, 0x3, RZ ;  /* 0x000000030c0c7819 */ /* 0x000fc400000012ff */
[----:B------:R-:W-:Y:S02]  /*17900*/  SHF.R.U64 R14, R14, 0x3, RZ ;  /* 0x000000030e0e7819 */ /* 0x000fe400000012ff */
[----:B------:R-:W-:Y:S02]  /*17910*/  SHF.R.U64 R24, R24, 0x3, RZ ;  /* 0x0000000318187819 */ /* 0x000fe400000012ff */
[----:B------:R-:W-:Y:S02]  /*17920*/  SHF.R.U64 R28, R28, 0x3, RZ ;  /* 0x000000031c1c7819 */ /* 0x000fe400000012ff */
[----:B------:R-:W-:Y:S02]  /*17930*/  SHF.R.U64 R70, R70, 0x3, RZ ;  /* 0x0000000346467819 */ /* 0x000fe400000012ff */
[----:B------:R-:W-:Y:S02]  /*17940*/  MOV R90, R4 ;  /* 0x00000004005a7202 */ /* 0x000fe40000000f00 */
[----:B------:R-:W-:-:S02]  /*17950*/  MOV R89, R6 ;  /* 0x0000000600597202 */ /* 0x000fc40000000f00 */
[----:B------:R-:W-:Y:S02]  /*17960*/  F2FP.BF16.F32.PACK_AB R4, R33, R32 ;  /* 0x000000202104723e */ /* 0x000fe400000010ff */
[----:B------:R-:W-:Y:S02]  /*17970*/  F2FP.BF16.F32.PACK_AB R5, R91, R88 ;  /* 0x000000585b05723e */ /* 0x000fe400000010ff */
[----:B------:R-:W-:Y:S02]  /*17980*/  F2FP.BF16.F32.PACK_AB R6, R37, R36 ;  /* 0x000000242506723e */ /* 0x000fe400000010ff */
[----:B------:R-:W-:Y:S02]  /*17990*/  F2FP.BF16.F32.PACK_AB R7, R39, R30 ;  /* 0x0000001e2707723e */ /* 0x000fe400000010ff */
[----:B------:R-:W-:Y:S02]  /*179a0*/  LOP3.LUT R12, R12, R97, RZ, 0x3c, !PT ;  /* 0x000000610c0c7212 */ /* 0x000fe400078e3cff */
[----:B------:R-:W-:Y:S01]  /*179b0*/  LOP3.LUT R14, R14, R99, RZ, 0x3c, !PT ;  /* 0x000000630e0e7212 */ /* 0x000fe200078e3cff */
[----:B------:R-:W-:Y:S01]  /*179c0*/  STSM.16.M88.4 [R90], R4 ;  /* 0x000000045a007844 */ /* 0x000fe20000000200 */
[----:B--2---:R-:W-:-:S02]  /*179d0*/  F2FP.BF16.F32.PACK_AB R8, R41, R40 ;  /* 0x000000282908723e */ /* 0x004fc400000010ff */
[----:B------:R-:W-:Y:S02]  /*179e0*/  F2FP.BF16.F32.PACK_AB R9, R43, R42 ;  /* 0x0000002a2b09723e */ /* 0x000fe400000010ff */
[----:B------:R-:W-:Y:S01]  /*179f0*/  F2FP.BF16.F32.PACK_AB R10, R45, R44 ;  /* 0x0000002c2d0a723e */ /* 0x000fe200000010ff */
[----:B------:R-:W-:Y:S01]  /*17a00*/  IMAD.MOV.U32 R44, RZ, RZ, RZ ;  /* 0x000000ffff2c7224 */ /* 0x000fe200078e00ff */
[----:B------:R-:W-:Y:S02]  /*17a10*/  F2FP.BF16.F32.PACK_AB R11, R47, R46 ;  /* 0x0000002e2f0b723e */ /* 0x000fe400000010ff */
[----:B------:R-:W-:Y:S01]  /*17a20*/  LOP3.LUT R24, R24, R101, RZ, 0x3c, !PT ;  /* 0x0000006518187212 */ /* 0x000fe200078e3cff */
[----:B------:R-:W2:Y:S01]  /*17a30*/  LDC R46, c[0x0][0xbe8] ;  /* 0x0002fa00ff2e7b82 */ /* 0x000ea20000000800 */
[----:B------:R-:W-:Y:S01]  /*17a40*/  LOP3.LUT R26, R28, R103, RZ, 0x3c, !PT ;  /* 0x000000671c1a7212 */ /* 0x000fe200078e3cff */
[----:B------:R3:W-:Y:S01]  /*17a50*/  STSM.16.M88.4 [R89], R8 ;  /* 0x0000000859007844 */ /* 0x0007e20000000200 */
[----:B------:R-:W-:-:S02]  /*17a60*/  LOP3.LUT R28, R70, R105, RZ, 0x3c, !PT ;  /* 0x00000069461c7212 */ /* 0x000fc400078e3cff */
[----:B------:R-:W-:Y:S02]  /*17a70*/  MOV R79, R12 ;  /* 0x0000000c004f7202 */ /* 0x000fe40000000f00 */
[----:B------:R-:W-:Y:S02]  /*17a80*/  MOV R78, R14 ;  /* 0x0000000e004e7202 */ /* 0x000fe40000000f00 */
[----:B------:R-:W-:Y:S02]  /*17a90*/  MOV R71, R24 ;  /* 0x0000001800477202 */ /* 0x000fe40000000f00 */
[----:B------:R-:W-:Y:S02]  /*17aa0*/  MOV R70, R26 ;  /* 0x0000001a00467202 */ /* 0x000fe40000000f00 */
[----:B------:R-:W-:Y:S02]  /*17ab0*/  F2FP.BF16.F32.PACK_AB R12, R49, R48 ;  /* 0x00000030310c723e */ /* 0x000fe400000010ff */
[----:B------:R-:W-:-:S02]  /*17ac0*/  F2FP.BF16.F32.PACK_AB R13, R51, R50 ;  /* 0x00000032330d723e */ /* 0x000fc400000010ff */
[----:B------:R-:W-:Y:S02]  /*17ad0*/  F2FP.BF16.F32.PACK_AB R14, R53, R52 ;  /* 0x00000034350e723e */ /* 0x000fe400000010ff */
[----:B------:R-:W-:Y:S02]  /*17ae0*/  F2FP.BF16.F32.PACK_AB R15, R55, R54 ;  /* 0x00000036370f723e */ /* 0x000fe400000010ff */
[----:B------:R-:W-:Y:S02]  /*17af0*/  F2FP.BF16.F32.PACK_AB R24, R57, R56 ;  /* 0x000000383918723e */ /* 0x000fe400000010ff */
[----:B------:R-:W-:Y:S01]  /*17b00*/  F2FP.BF16.F32.PACK_AB R25, R59, R58 ;  /* 0x0000003a3b19723e */ /* 0x000fe200000010ff */
[----:B------:R-:W-:Y:S01]  /*17b10*/  STSM.16.M88.4 [R79], R12 ;  /* 0x0000000c4f007844 */ /* 0x000fe20000000200 */
[----:B------:R-:W-:Y:S02]  /*17b20*/  F2FP.BF16.F32.PACK_AB R26, R61, R60 ;  /* 0x0000003c3d1a723e */ /* 0x000fe400000010ff */
[----:B------:R-:W-:-:S02]  /*17b30*/  F2FP.BF16.F32.PACK_AB R27, R63, R62 ;  /* 0x0000003e3f1b723e */ /* 0x000fc400000010ff */
[----:B------:R-:W-:Y:S02]  /*17b40*/  MOV R36, R28 ;  /* 0x0000001c00247202 */ /* 0x000fe40000000f00 */
[----:B------:R-:W-:Y:S01]  /*17b50*/  ISETP.NE.U32.AND P0, PT, RZ, UR4, PT ;  /* 0x00000004ff007c0c */ /* 0x000fe2000bf05070 */
[----:B------:R-:W-:Y:S01]  /*17b60*/  STSM.16.M88.4 [R78], R24 ;  /* 0x000000184e007844 */ /* 0x000fe20000000200 */
[----:B---3--:R-:W-:Y:S02]  /*17b70*/  IADD3 R10, P1, R201, UR4, RZ ;  /* 0x00000004c90a7c10 */ /* 0x008fe4000ff3e0ff */
[----:B------:R-:W-:Y:S02]  /*17b80*/  F2FP.BF16.F32.PACK_AB R28, R65, R64 ;  /* 0x00000040411c723e */ /* 0x000fe400000010ff */
[----:B------:R-:W-:Y:S02]  /*17b90*/  F2FP.BF16.F32.PACK_AB R29, R67, R66 ;  /* 0x00000042431d723e */ /* 0x000fe400000010ff */
[----:B------:R-:W-:-:S02]  /*17ba0*/  F2FP.BF16.F32.PACK_AB R30, R69, R68 ;  /* 0x00000044451e723e */ /* 0x000fc400000010ff */
[----:B------:R-:W-:Y:S02]  /*17bb0*/  F2FP.BF16.F32.PACK_AB R32, R73, R72 ;  /* 0x000000484920723e */ /* 0x000fe400000010ff */
[----:B------:R-:W-:Y:S01]  /*17bc0*/  F2FP.BF16.F32.PACK_AB R33, R75, R74 ;  /* 0x0000004a4b21723e */ /* 0x000fe200000010ff */
[----:B------:R-:W-:Y:S01]  /*17bd0*/  STSM.16.M88.4 [R71], R28 ;  /* 0x0000001c47007844 */ /* 0x000fe20000000200 */
[----:B------:R-:W-:Y:S02]  /*17be0*/  F2FP.BF16.F32.PACK_AB R4, R81, R80 ;  /* 0x000000505104723e */ /* 0x000fe400000010ff */
[----:B------:R-:W-:Y:S01]  /*17bf0*/  F2FP.BF16.F32.PACK_AB R5, R83, R82 ;  /* 0x000000525305723e */ /* 0x000fe200000010ff */
[----:B------:R-:W-:Y:S01]  /*17c00*/  STSM.16.M88.4 [R70], R32 ;  /* 0x0000002046007844 */ /* 0x000fe20000000200 */
[----:B------:R-:W-:Y:S02]  /*17c10*/  F2FP.BF16.F32.PACK_AB R6, R85, R84 ;  /* 0x000000545506723e */ /* 0x000fe400000010ff */
[----:B------:R-:W-:-:S02]  /*17c20*/  F2FP.BF16.F32.PACK_AB R7, R87, R86 ;  /* 0x000000565707723e */ /* 0x000fc400000010ff */
[----:B------:R-:W-:Y:S02]  /*17c30*/  ISETP.NE.AND.EX P0, PT, RZ, UR5, PT, P0 ;  /* 0x00000005ff007c0c */ /* 0x000fe4000bf05300 */
[----:B------:R-:W-:Y:S01]  /*17c40*/  IADD3.X R11, R202, UR5, RZ, P1, !PT ;  /* 0x00000005ca0b7c10 */ /* 0x000fe20008ffe4ff */
[----:B------:R-:W-:Y:S01]  /*17c50*/  ULDC.64 UR4, c[0x0][0xc08] ;  /* 0x0003020000047ab9 */ /* 0x000fe20000000a00 */
[----:B------:R3:W-:Y:S01]  /*17c60*/  STSM.16.M88.4 [R36], R4 ;  /* 0x0000000424007844 */ /* 0x0007e20000000200 */
[----:B------:R-:W-:Y:S01]  /*17c70*/  BAR.SYNC.DEFER_BLOCKING 0x1, 0x100 ;  /* 0x0044000000007b1d */ /* 0x000fe20000010000 */
[----:B------:R-:W-:-:S04]  /*17c80*/  ISETP.NE.U32.AND P2, PT, RZ, UR4, PT ;  /* 0x00000004ff007c0c */ /* 0x000fc8000bf45070 */
[----:B------:R-:W-:-:S13]  /*17c90*/  ISETP.NE.AND.EX P2, PT, RZ, UR5, PT, P2 ;  /* 0x00000005ff007c0c */ /* 0x000fda000bf45320 */
[----:B------:R-:W-:Y:S01]  /*17ca0*/  @P2 IADD3 R8, P3, R201, UR4, RZ ;  /* 0x00000004c9082c10 */ /* 0x000fe2000ff7e0ff */
[----:B------:R-:W-:Y:S02]  /*17cb0*/  ULDC UR4, c[0x0][0xa88] ;  /* 0x0002a20000047ab9 */ /* 0x000fe40000000800 */
[----:B---3--:R-:W-:Y:S02]  /*17cc0*/  MOV R7, UR4 ;  /* 0x0000000400077c02 */ /* 0x008fe40008000f00 */
[----:B------:R-:W-:Y:S01]  /*17cd0*/  @P2 IADD3.X R9, R202, UR5, RZ, P3, !PT ;  /* 0x00000005ca092c10 */ /* 0x000fe20009ffe4ff */
[----:B------:R3:W5:Y:S01]  /*17ce0*/  @P0 LDG.E R44, desc[UR42][R10.64] ;  /* 0x0000002a0a2c0981 */ /* 0x000762000c1e1900 */
[----:B--2---:R-:W-:-:S03]  /*17cf0*/  ISETP.NE.AND P1, PT, R46, 0x1, PT ;  /* 0x000000012e00780c */ /* 0x004fc60003f25270 */
[----:B------:R3:W5:Y:S10]  /*17d00*/  @P2 LDG.E R7, desc[UR42][R8.64] ;  /* 0x0000002a08072981 */ /* 0x000774000c1e1900 */
[----:B------:R-:W2:Y:S08]  /*17d10*/  @P1 LDC R12, c[0x0][0xbec] ;  /* 0x0002fb00ff0c1b82 */ /* 0x000eb00000000800 */
[----:B------:R-:W4:Y:S01]  /*17d20*/  @P1 LDC R15, c[0x0][0xbf0] ;  /* 0x0002fc00ff0f1b82 */ /* 0x000f220000000800 */
[----:B---3--:R-:W-:Y:S05]  /*17d30*/  @P2 BRA `(.L_x_800) ;  /* 0x0000000000102947 */ /* 0x008fea0003800000 */
[----:B------:R-:W-:Y:S05]  /*17d40*/  @!P0 BRA `(.L_x_800) ;  /* 0x00000000000c8947 */ /* 0x000fea0003800000 */
[----:B------:R-:W3:Y:S04]  /*17d50*/  LDG.E R4, desc[UR42][R10.64] ;  /* 0x0000002a0a047981 */ /* 0x000ee8000c1e1900 */
[----:B-----5:R-:W3:Y:S02]  /*17d60*/  LDG.E R7, desc[UR42][R10.64+0x4] ;  /* 0x0000042a0a077981 */ /* 0x020ee4000c1e1900 */
[----:B---3--:R-:W-:-:S07]  /*17d70*/  IMAD.IADD R7, R7, 0x1, -R4 ;  /* 0x0000000107077824 */ /* 0x008fce00078e0a04 */
.L_x_800:
[----:B------:R-:W-:Y:S01]  /*17d80*/  SHF.R.S32.HI R47, RZ, 0x1f, R200 ;  /* 0x0000001fff2f7819 */ /* 0x000fe200000114c8 */
[----:B------:R-:W-:Y:S01]  /*17d90*/  IMAD R25, R206, 0x80, R234 ;  /* 0x00000080ce197824 */ /* 0x000fe200078e02ea */
[----:B------:R-:W-:Y:S01]  /*17da0*/  ULDC.64 UR4, c[0x0][0xb90] ;  /* 0x0002e40000047ab9 */ /* 0x000fe20000000a00 */
[----:B-----5:R-:W-:Y:S01]  /*17db0*/  SHF.R.S32.HI R45, RZ, 0x1f, R44 ;  /* 0x0000001fff2d7819 */ /* 0x020fe2000001142c */
[----:B------:R-:W-:Y:S01]  /*17dc0*/  IMAD R11, R207, 0x40, R197 ;  /* 0x00000040cf0b7824 */ /* 0x000fe200078e02c5 */
[----:B------:R-:W-:Y:S01]  /*17dd0*/  SEL R208, R208, RZ, !P0 ;  /* 0x000000ffd0d07207 */ /* 0x000fe20004000000 */
[----:B------:R-:W-:Y:S01]  /*17de0*/  IMAD R5, R47, UR4, RZ ;  /* 0x000000042f057c24 */ /* 0x000fe2000f8e02ff */
[----:B------:R-:W-:Y:S01]  /*17df0*/  SEL R203, R203, RZ, !P0 ;  /* 0x000000ffcbcb7207 */ /* 0x000fe20004000000 */
[----:B--2---:R-:W-:-:S04]  /*17e00*/  @P1 IMAD.HI.U32 R6, R25, R12, RZ ;  /* 0x0000000c19061227 */ /* 0x004fc800078e00ff */
[----:B------:R-:W-:Y:S01]  /*17e10*/  IMAD.MOV.U32 R9, RZ, RZ, R25 ;  /* 0x000000ffff097224 */ /* 0x000fe200078e0019 */
[----:B----4-:R-:W-:Y:S01]  /*17e20*/  @P1 SHF.R.U32.HI R9, RZ, R15, R6 ;  /* 0x0000000fff091219 */ /* 0x010fe20000011606 */
[C---:B------:R-:W-:Y:S02]  /*17e30*/  IMAD R13, R200.reuse, UR5, R5 ;  /* 0x00000005c80d7c24 */ /* 0x040fe4000f8e0205 */
[----:B------:R-:W-:Y:S01]  /*17e40*/  IMAD.WIDE.U32 R4, R200, UR4, R44 ;  /* 0x00000004c8047c25 */ /* 0x000fe2000f8e002c */
[----:B------:R-:W-:-:S03]  /*17e50*/  ULDC.64 UR4, c[0x0][0xb98] ;  /* 0x0002e60000047ab9 */ /* 0x000fc60000000a00 */
[----:B------:R-:W-:Y:S02]  /*17e60*/  IMAD.IADD R5, R5, 0x1, R13 ;  /* 0x0000000105057824 */ /* 0x000fe400078e020d */
[----:B------:R-:W-:Y:S02]  /*17e70*/  IMAD.MOV R13, RZ, RZ, -R9 ;  /* 0x000000ffff0d7224 */ /* 0x000fe400078e0a09 */
[----:B------:R-:W-:-:S04]  /*17e80*/  IMAD.WIDE R20, R11, 0x2, R20 ;  /* 0x000000020b147825 */ /* 0x000fc800078e0214 */
[----:B------:R-:W-:Y:S01]  /*17e90*/  IMAD R6, R208, UR4, RZ ;  /* 0x00000004d0067c24 */ /* 0x000fe2000f8e02ff */
[C---:B------:R-:W-:Y:S01]  /*17ea0*/  IADD3 R15, P0, R20.reuse, 0x1000, RZ ;  /* 0x00001000140f7810 */ /* 0x040fe20007f1e0ff */
[C---:B------:R-:W-:Y:S01]  /*17eb0*/  IMAD.WIDE.U32 R4, R203.reuse, UR4, R4 ;  /* 0x00000004cb047c25 */ /* 0x040fe2000f8e0004 */
[C---:B------:R-:W-:Y:S02]  /*17ec0*/  IADD3 R29, P6, R20.reuse, 0x4000, RZ ;  /* 0x00004000141d7810 */ /* 0x040fe40007fde0ff */
[----:B------:R-:W-:Y:S01]  /*17ed0*/  IADD3 R33, P5, R20, 0x5000, RZ ;  /* 0x0000500014217810 */ /* 0x000fe20007fbe0ff */
[----:B------:R-:W-:Y:S01]  /*17ee0*/  IMAD R11, R46, R13, R25 ;  /* 0x0000000d2e0b7224 */ /* 0x000fe200078e0219 */
[----:B------:R-:W-:Y:S01]  /*17ef0*/  SHF.R.S32.HI R13, RZ, 0x1f, R9 ;  /* 0x0000001fff0d7819 */ /* 0x000fe20000011409 */
[----:B------:R-:W-:Y:S01]  /*17f00*/  IMAD R8, R203, UR5, R6 ;  /* 0x00000005cb087c24 */ /* 0x000fe2000f8e0206 */
[----:B------:R-:W-:Y:S01]  /*17f10*/  IADD3 R4, P2, R9, R4, RZ ;  /* 0x0000000409047210 */ /* 0x000fe20007f5e0ff */
[----:B------:R-:W-:Y:S01]  /*17f20*/  ULDC.64 UR4, c[0x0][0xb88] ;  /* 0x0002e20000047ab9 */ /* 0x000fe20000000a00 */
[----:B------:R-:W-:Y:S01]  /*17f30*/  SHF.R.S32.HI R6, RZ, 0x1f, R11 ;  /* 0x0000001fff067819 */ /* 0x000fe2000001140b */
[----:B------:R-:W-:Y:S01]  /*17f40*/  IMAD R14, R206, 0x80, R232 ;  /* 0x00000080ce0e7824 */ /* 0x000fe200078e02e8 */
[----:B------:R-:W-:Y:S01]  /*17f50*/  IADD3.X R5, R13, R5, R8, P2, !PT ;  /* 0x000000050d057210 */ /* 0x000fe200017fe408 */
[----:B------:R-:W-:Y:S01]  /*17f60*/  IMAD R53, R7, R46, RZ ;  /* 0x0000002e07357224 */ /* 0x000fe200078e02ff */
[----:B------:R-:W-:Y:S01]  /*17f70*/  IADD3 R9, P3, R20, 0x2000, RZ ;  /* 0x0000200014097810 */ /* 0x000fe20007f7e0ff */
[----:B------:R-:W-:Y:S01]  /*17f80*/  IMAD R6, R6, UR4, RZ ;  /* 0x0000000406067c24 */ /* 0x000fe2000f8e02ff */
[----:B------:R-:W-:Y:S01]  /*17f90*/  IADD3 R25, P2, R20, 0x3000, RZ ;  /* 0x0000300014197810 */ /* 0x000fe20007f5e0ff */
[----:B------:R-:W-:Y:S01]  /*17fa0*/  IMAD.WIDE.U32 R4, R11, UR4, R4 ;  /* 0x000000040b047c25 */ /* 0x000fe2000f8e0004 */
[----:B------:R-:W-:-:S02]  /*17fb0*/  LOP3.LUT R12, R9, 0x380, RZ, 0xc0, !PT ;  /* 0x00000380090c7812 */ /* 0x000fc400078ec0ff */
[----:B------:R-:W-:Y:S01]  /*17fc0*/  LOP3.LUT R24, R25, 0x380, RZ, 0xc0, !PT ;  /* 0x0000038019187812 */ /* 0x000fe200078ec0ff */
[----:B------:R-:W-:Y:S01]  /*17fd0*/  IMAD R13, R11, UR5, R6 ;  /* 0x000000050b0d7c24 */ /* 0x000fe2000f8e0206 */
[----:B------:R-:W-:Y:S01]  /*17fe0*/  ULDC.64 UR4, c[0x0][0xb50] ;  /* 0x0002d40000047ab9 */ /* 0x000fe20000000a00 */
[----:B------:R-:W-:Y:S02]  /*17ff0*/  SHF.R.U64 R12, R12, 0x3, RZ ;  /* 0x000000030c0c7819 */ /* 0x000fe400000012ff */
[----:B------:R-:W-:Y:S01]  /*18000*/  IMAD.IADD R5, R5, 0x1, R13 ;  /* 0x0000000105057824 */ /* 0x000fe200078e020d */
[----:B------:R-:W-:Y:S01]  /*18010*/  LEA R6, P4, R4, UR4, 0x2 ;  /* 0x0000000404067c11 */ /* 0x000fe2000f8810ff */
[--C-:B------:R-:W-:Y:S01]  /*18020*/  IMAD.X R13, RZ, RZ, R21.reuse, P3 ;  /* 0x000000ffff0d7224 */ /* 0x100fe200018e0615 */
[----:B------:R-:W-:Y:S01]  /*18030*/  LOP3.LUT R12, R12, R9, RZ, 0x3c, !PT ;  /* 0x000000090c0c7212 */ /* 0x000fe200078e3cff */
[----:B------:R-:W-:Y:S01]  /*18040*/  IMAD.X R9, RZ, RZ, R21, P0 ;  /* 0x000000ffff097224 */ /* 0x000fe200000e0615 */
[----:B------:R-:W-:Y:S01]  /*18050*/  LEA.HI.X R10, R4, UR5, R5, 0x2, P4 ;  /* 0x00000005040a7c11 */ /* 0x000fe2000a0f1405 */
[----:B------:R-:W-:Y:S01]  /*18060*/  SHFL.IDX PT, R48, R6, RZ, 0x1c1f ;  /* 0x001c1fff06307589 */ /* 0x000fe200000e0000 */
[----:B------:R-:W-:Y:S01]  /*18070*/  SHF.R.U64 R24, R24, 0x3, RZ ;  /* 0x0000000318187819 */ /* 0x000fe200000012ff */
[----:B------:R-:W-:Y:S01]  /*18080*/  VIADD R4, R14, 0x8 ;  /* 0x000000080e047836 */ /* 0x000fe20000000000 */
[----:B------:R-:W-:Y:S01]  /*18090*/  LOP3.LUT P0, RZ, R214, 0x3, RZ, 0xc0, !PT ;  /* 0x00000003d6ff7812 */ /* 0x000fe2000780c0ff */
[----:B------:R-:W2:Y:S01]  /*180a0*/  SHFL.IDX PT, R49, R10, RZ, 0x1c1f ;  /* 0x001c1fff0a317589 */ /* 0x000ea200000e0000 */
[----:B------:R-:W-:Y:S01]  /*180b0*/  LOP3.LUT R24, R24, R25, RZ, 0x3c, !PT ;  /* 0x0000001918187212 */ /* 0x000fe200078e3cff */
[----:B------:R-:W-:Y:S01]  /*180c0*/  IMAD.X R25, RZ, RZ, R21, P2 ;  /* 0x000000ffff197224 */ /* 0x000fe200010e0615 */
[-C--:B------:R-:W-:Y:S01]  /*180d0*/  ISETP.GE.OR P2, PT, R14, R53.reuse, P0 ;  /* 0x000000350e00720c */ /* 0x080fe20000746670 */
[----:B------:R-:W-:Y:S01]  /*180e0*/  SHFL.IDX PT, R50, R6, 0x1, 0x1c1f ;  /* 0x003c1f0006327f89 */ /* 0x000fe200000e0000 */
[----:B------:R-:W-:Y:S01]  /*180f0*/  ISETP.GE.OR P0, PT, R4, R53, P0 ;  /* 0x000000350400720c */ /* 0x000fe20000706670 */
[----:B------:R-:W-:Y:S01]  /*18100*/  ULDC.64 UR4, c[0x0][0xaa0] ;  /* 0x0002a80000047ab9 */ /* 0x000fe20000000a00 */
[C---:B------:R-:W-:Y:S01]  /*18110*/  IADD3 R5, P3, R20.reuse, 0x7000, RZ ;  /* 0x0000700014057810 */ /* 0x040fe20007f7e0ff */
[----:B------:R-:W3:Y:S01]  /*18120*/  SHFL.IDX PT, R51, R10, 0x1, 0x1c1f ;  /* 0x003c1f000a337f89 */ /* 0x000ee200000e0000 */
[----:B------:R-:W-:-:S02]  /*18130*/  IADD3 R37, P4, R20, 0x6000, RZ ;  /* 0x0000600014257810 */ /* 0x000fc40007f9e0ff */
[----:B------:R-:W-:Y:S01]  /*18140*/  LOP3.LUT R7, R20, 0x380, RZ, 0xc0, !PT ;  /* 0x0000038014077812 */ /* 0x000fe200078ec0ff */
[----:B------:R-:W-:Y:S01]  /*18150*/  IMAD.X R41, RZ, RZ, R21, P3 ;  /* 0x000000ffff297224 */ /* 0x000fe200018e0615 */
[----:B------:R-:W-:Y:S02]  /*18160*/  LOP3.LUT R4, R5, 0x380, RZ, 0xc0, !PT ;  /* 0x0000038005047812 */ /* 0x000fe400078ec0ff */
[----:B------:R-:W-:Y:S02]  /*18170*/  LOP3.LUT R28, R29, 0x380, RZ, 0xc0, !PT ;  /* 0x000003801d1c7812 */ /* 0x000fe400078ec0ff */
[----:B------:R-:W-:Y:S02]  /*18180*/  LOP3.LUT R32, R33, 0x380, RZ, 0xc0, !PT ;  /* 0x0000038021207812 */ /* 0x000fe400078ec0ff */
[----:B------:R-:W-:Y:S02]  /*18190*/  LOP3.LUT R36, R37, 0x380, RZ, 0xc0, !PT ;  /* 0x0000038025247812 */ /* 0x000fe400078ec0ff */
[----:B------:R-:W-:-:S02]  /*181a0*/  SHF.R.U64 R7, R7, 0x3, RZ ;  /* 0x0000000307077819 */ /* 0x000fc400000012ff */
[----:B------:R-:W-:Y:S01]  /*181b0*/  SHF.R.U64 R4, R4, 0x3, RZ ;  /* 0x0000000304047819 */ /* 0x000fe200000012ff */
[----:B--2---:R2:W-:Y:S01]  /*181c0*/  @!P2 ST.E desc[UR42][R48.64], R0 ;  /* 0x000000003000a985 */ /* 0x0045e2000c10192a */
[----:B------:R-:W-:Y:S02]  /*181d0*/  SHF.R.U64 R28, R28, 0x3, RZ ;  /* 0x000000031c1c7819 */ /* 0x000fe400000012ff */
[----:B------:R-:W-:Y:S02]  /*181e0*/  SHF.R.U64 R32, R32, 0x3, RZ ;  /* 0x0000000320207819 */ /* 0x000fe400000012ff */
[----:B------:R-:W-:Y:S02]  /*181f0*/  SHF.R.U64 R36, R36, 0x3, RZ ;  /* 0x0000000324247819 */ /* 0x000fe400000012ff */
[----:B------:R-:W-:Y:S01]  /*18200*/  LOP3.LUT R20, R7, R20, RZ, 0x3c, !PT ;  /* 0x0000001407147212 */ /* 0x000fe200078e3cff */
[----:B---3--:R3:W-:Y:S01]  /*18210*/  @!P0 ST.E desc[UR42][R50.64], R3 ;  /* 0x0000000332008985 */ /* 0x0087e2000c10192a */
[----:B------:R-:W-:Y:S01]  /*18220*/  LOP3.LUT R28, R28, R29, RZ, 0x3c, !PT ;  /* 0x0000001d1c1c7212 */ /* 0x000fe200078e3cff */
[--C-:B------:R-:W-:Y:S01]  /*18230*/  IMAD.X R29, RZ, RZ, R21.reuse, P6 ;  /* 0x000000ffff1d7224 */ /* 0x100fe200030e0615 */
[----:B------:R-:W-:Y:S01]  /*18240*/  LOP3.LUT R32, R32, R33, RZ, 0x3c, !PT ;  /* 0x0000002120207212 */ /* 0x000fe200078e3cff */
[----:B--2---:R-:W2:Y:S01]  /*18250*/  @P1 LDC R49, c[0x0][0xbec] ;  /* 0x0002fb00ff311b82 */ /* 0x004ea20000000800 */
[----:B------:R-:W-:Y:S01]  /*18260*/  LOP3.LUT R36, R36, R37, RZ, 0x3c, !PT ;  /* 0x0000002524247212 */ /* 0x000fe200078e3cff */
[--C-:B------:R-:W-:Y:S01]  /*18270*/  IMAD.X R33, RZ, RZ, R21.reuse, P5 ;  /* 0x000000ffff217224 */ /* 0x100fe200028e0615 */
[----:B------:R-:W-:Y:S01]  /*18280*/  LOP3.LUT R40, R4, R5, RZ, 0x3c, !PT ;  /* 0x0000000504287212 */ /* 0x000fe200078e3cff */
[----:B------:R-:W-:Y:S01]  /*18290*/  IMAD.X R37, RZ, RZ, R21, P4 ;  /* 0x000000ffff257224 */ /* 0x000fe200020e0615 */
[----:B------:R4:W5:Y:S01]  /*182a0*/  LD.E.128 R4, desc[UR42][R20.64] ;  /* 0x0000002a14047980 */ /* 0x000962000c101d00 */
[----:B------:R-:W-:-:S02]  /*182b0*/  LOP3.LUT R8, R15, 0x380, RZ, 0xc0, !PT ;  /* 0x000003800f087812 */ /* 0x000fc400078ec0ff */
[----:B---3--:R-:W3:Y:S01]  /*182c0*/  @P1 LDC R51, c[0x0][0xbf0] ;  /* 0x0002fc00ff331b82 */ /* 0x008ee20000000800 */
[----:B------:R-:W-:Y:S01]  /*182d0*/  IMAD R3, R45, UR4, RZ ;  /* 0x000000042d037c24 */ /* 0x000fe2000f8e02ff */
[----:B------:R-:W-:Y:S01]  /*182e0*/  SHF.R.U64 R8, R8, 0x3, RZ ;  /* 0x0000000308087819 */ /* 0x000fe200000012ff */
[----:B------:R-:W5:Y:S02]  /*182f0*/  LD.E.128 R24, desc[UR42][R24.64] ;  /* 0x0000002a18187980 */ /* 0x000f64000c101d00 */
[----:B------:R-:W-:Y:S01]  /*18300*/  IMAD R3, R44, UR5, R3 ;  /* 0x000000052c037c24 */ /* 0x000fe2000f8e0203 */
[----:B------:R-:W-:Y:S01]  /*18310*/  LOP3.LUT R8, R8, R15, RZ, 0x3c, !PT ;  /* 0x0000000f08087212 */ /* 0x000fe200078e3cff */
[----:B----4-:R-:W-:Y:S01]  /*18320*/  IMAD.WIDE.U32 R20, R44, UR4, RZ ;  /* 0x000000042c147c25 */ /* 0x010fe2000f8e00ff */
[----:B------:R-:W-:Y:S01]  /*18330*/  ULDC.64 UR4, c[0x0][0xae8] ;  /* 0x0002ba0000047ab9 */ /* 0x000fe20000000a00 */
[----:B------:R-:W5:Y:S02]  /*18340*/  LD.E.128 R12, desc[UR42][R12.64] ;  /* 0x0000002a0c0c7980 */ /* 0x000f64000c101d00 */
[----:B------:R-:W-:-:S02]  /*18350*/  IMAD.IADD R21, R21, 0x1, R3 ;  /* 0x0000000115157824 */ /* 0x000fc400078e0203 */
[----:B------:R-:W-:Y:S01]  /*18360*/  IMAD R3, R199, 0x20, R207 ;  /* 0x00000020c7037824 */ /* 0x000fe200078e02cf */
[----:B------:R-:W5:Y:S01]  /*18370*/  LD.E.128 R8, desc[UR42][R8.64] ;  /* 0x0000002a08087980 */ /* 0x000f62000c101d00 */
[----:B------:R-:W-:Y:S02]  /*18380*/  IMAD R45, R47, UR4, RZ ;  /* 0x000000042f2d7c24 */ /* 0x000fe4000f8e02ff */
[----:B------:R-:W-:Y:S01]  /*18390*/  IMAD R48, R206, 0x80, R3 ;  /* 0x00000080ce307824 */ /* 0x000fe200078e0203 */
[----:B------:R-:W5:Y:S01]  /*183a0*/  LD.E.128 R28, desc[UR42][R28.64] ;  /* 0x0000002a1c1c7980 */ /* 0x000f62000c101d00 */
[----:B------:R-:W-:Y:S02]  /*183b0*/  IMAD R45, R200, UR5, R45 ;  /* 0x00000005c82d7c24 */ /* 0x000fe4000f8e022d */
[----:B--2---:R-:W-:Y:S01]  /*183c0*/  @P1 IMAD.HI.U32 R0, R48, R49, RZ ;  /* 0x0000003130001227 */ /* 0x004fe200078e00ff */
[----:B------:R-:W5:Y:S03]  /*183d0*/  LD.E.128 R32, desc[UR42][R32.64] ;  /* 0x0000002a20207980 */ /* 0x000f66000c101d00 */
[----:B------:R-:W-:Y:S01]  /*183e0*/  IMAD.WIDE.U32 R20, R200, UR4, R20 ;  /* 0x00000004c8147c25 */ /* 0x000fe2000f8e0014 */
[----:B------:R-:W-:Y:S01]  /*183f0*/  ULDC.64 UR4, c[0x0][0xaf0] ;  /* 0x0002bc0000047ab9 */ /* 0x000fe20000000a00 */
[----:B------:R-:W5:Y:S02]  /*18400*/  LD.E.128 R36, desc[UR42][R36.64] ;  /* 0x0000002a24247980 */ /* 0x000f64000c101d00 */
[----:B------:R-:W-:Y:S01]  /*18410*/  IMAD.MOV.U32 R3, RZ, RZ, R48 ;  /* 0x000000ffff037224 */ /* 0x000fe200078e0030 */
[----:B---3--:R-:W-:Y:S01]  /*18420*/  @P1 SHF.R.U32.HI R3, RZ, R51, R0 ;  /* 0x00000033ff031219 */ /* 0x008fe20000011600 */
[----:B------:R-:W-:Y:S01]  /*18430*/  IMAD.IADD R21, R21, 0x1, R45 ;  /* 0x0000000115157824 */ /* 0x000fe200078e022d */
[----:B------:R-:W5:Y:S01]  /*18440*/  LD.E.128 R40, desc[UR42][R40.64] ;  /* 0x0000002a28287980 */ /* 0x000f62000c101d00 */
[----:B------:R-:W-:Y:S01]  /*18450*/  IMAD R44, R208, UR4, RZ ;  /* 0x00000004d02c7c24 */ /* 0x000fe2000f8e02ff */
[----:B------:R-:W-:Y:S01]  /*18460*/  SHF.R.S32.HI R0, RZ, 0x1f, R3 ;  /* 0x0000001fff007819 */ /* 0x000fe20000011403 */
[C---:B------:R-:W-:Y:S01]  /*18470*/  IMAD.WIDE.U32 R20, R203.reuse, UR4, R20 ;  /* 0x00000004cb147c25 */ /* 0x040fe2000f8e0014 */
[----:B------:R-:W-:Y:S01]  /*18480*/  @!PT LDS RZ, [RZ] ;  /* 0x00000000fffff984 */ /* 0x000fe20000000800 */
[----:B------:R-:W-:Y:S01]  /*18490*/  @!PT LDS RZ, [RZ] ;  /* 0x00000000fffff984 */ /* 0x000fe20000000800 */
[----:B------:R-:W-:Y:S01]  /*184a0*/  @!PT LDS RZ, [RZ] ;  /* 0x00000000fffff984 */ /* 0x000fe20000000800 */
[----:B------:R-:W-:Y:S01]  /*184b0*/  @!PT LDS RZ, [RZ] ;  /* 0x00000000fffff984 */ /* 0x000fe20000000800 */
[----:B------:R2:W-:Y:S06]  /*184c0*/  MEMBAR.ALL.CTA ;  /* 0x0000000000007992 */ /* 0x0005ec0000008000 */
[----:B--2---:R-:W2:Y:S01]  /*184d0*/  FENCE.VIEW.ASYNC.S ;  /* 0x00000000000073c6 */ /* 0x004ea20000000000 */
[----:B------:R-:W-:Y:S01]  /*184e0*/  IMAD R45, R203, UR5, R44 ;  /* 0x00000005cb2d7c24 */ /* 0x000fe2000f8e022c */
[----:B------:R-:W-:Y:S01]  /*184f0*/  ULDC.64 UR4, c[0x0][0xae0] ;  /* 0x0002b80000047ab9 */ /* 0x000fe20000000a00 */
[----:B------:R-:W-:-:S02]  /*18500*/  IMAD.MOV R47, RZ, RZ, -R3 ;  /* 0x000000ffff2f7224 */ /* 0x000fc400078e0a03 */
[----:B------:R-:W-:Y:S02]  /*18510*/  IMAD.IADD R21, R21, 0x1, R45 ;  /* 0x0000000115157824 */ /* 0x000fe400078e022d */
[----:B------:R-:W-:Y:S02]  /*18520*/  IMAD R0, R0, UR4, RZ ;  /* 0x0000000400007c24 */ /* 0x000fe4000f8e02ff */
[----:B------:R-:W-:Y:S02]  /*18530*/  IMAD R45, R46, R47, R48 ;  /* 0x0000002f2e2d7224 */ /* 0x000fe400078e0230 */
[C---:B------:R-:W-:Y:S02]  /*18540*/  IMAD R47, R3.reuse, UR5, R0 ;  /* 0x00000005032f7c24 */ /* 0x040fe4000f8e0200 */
[----:B------:R-:W-:Y:S01]  /*18550*/  IMAD.WIDE.U32 R20, R3, UR4, R20 ;  /* 0x0000000403147c25 */ /* 0x000fe2000f8e0014 */
[----:B------:R-:W-:Y:S01]  /*18560*/  SHF.R.S32.HI R0, RZ, 0x1f, R45 ;  /* 0x0000001fff007819 */ /* 0x000fe2000001142d */
[----:B------:R-:W-:-:S02]  /*18570*/  ULDC.64 UR4, c[0x0][0xad8] ;  /* 0x0002b60000047ab9 */ /* 0x000fc40000000a00 */
[----:B------:R-:W-:Y:S02]  /*18580*/  IMAD R48, R206, 0x80, R207 ;  /* 0x00000080ce307824 */ /* 0x000fe400078e02cf */
[----:B------:R-:W-:Y:S02]  /*18590*/  IMAD.IADD R21, R21, 0x1, R47 ;  /* 0x0000000115157824 */ /* 0x000fe400078e022f */
[----:B------:R-:W-:Y:S02]  /*185a0*/  IMAD R44, R0, UR4, RZ ;  /* 0x00000004002c7c24 */ /* 0x000fe4000f8e02ff */
[----:B------:R-:W-:Y:S02]  /*185b0*/  VIADD R0, R48, 0x20 ;  /* 0x0000002030007836 */ /* 0x000fe40000000000 */
[C---:B------:R-:W-:Y:S02]  /*185c0*/  IMAD R47, R45.reuse, UR5, R44 ;  /* 0x000000052d2f7c24 */ /* 0x040fe4000f8e022c */
[----:B------:R-:W-:Y:S01]  /*185d0*/  IMAD.WIDE.U32 R20, R45, UR4, R20 ;  /* 0x000000042d147c25 */ /* 0x000fe2000f8e0014 */
[-C--:B------:R-:W-:Y:S01]  /*185e0*/  ISETP.GE.AND P0, PT, R0, R53.reuse, PT ;  /* 0x000000350000720c */ /* 0x080fe20003f06270 */
[----:B------:R-:W-:Y:S01]  /*185f0*/  ULDC.64 UR4, c[0x0][0xa80] ;  /* 0x0002a00000047ab9 */ /* 0x000fe20000000a00 */
[----:B------:R-:W-:Y:S01]  /*18600*/  ISETP.GE.AND P2, PT, R48, R53, PT ;  /* 0x000000353000720c */ /* 0x000fe20003f46270 */
[----:B------:R-:W-:-:S02]  /*18610*/  VIADD R0, R2, 0x34820 ;  /* 0x0003482002007836 */ /* 0x000fc40000000000 */
[----:B------:R-:W-:Y:S01]  /*18620*/  VIADD R3, R48, 0x40 ;  /* 0x0000004030037836 */ /* 0x000fe20000000000 */
[C---:B------:R-:W-:Y:S01]  /*18630*/  LEA R46, P3, R20.reuse, UR4, 0x1 ;  /* 0x00000004142e7c11 */ /* 0x040fe2000f8608ff */
[----:B------:R-:W-:Y:S01]  /*18640*/  IMAD.IADD R21, R21, 0x1, R47 ;  /* 0x0000000115157824 */ /* 0x000fe200078e022f */
[----:B------:R-:W-:Y:S02]  /*18650*/  PRMT R0, RZ, 0x654, R0 ;  /* 0x00000654ff007816 */ /* 0x000fe40000000000 */
[----:B------:R-:W-:Y:S02]  /*18660*/  ISETP.GE.AND P1, PT, R3, R53, PT ;  /* 0x000000350300720c */ /* 0x000fe40003f26270 */
[----:B------:R-:W-:Y:S01]  /*18670*/  LEA.HI.X R3, R20, UR5, R21, 0x1, P3 ;  /* 0x0000000514037c11 */ /* 0x000fe200098f0c15 */
[----:B--2---:R2:W-:Y:S01]  /*18680*/  SYNCS.ARRIVE.TRANS64.RED.A1T0 RZ, [R0+URZ], RZ ;  /* 0x000000ff00ff79a7 */ /* 0x0045e2000810043f */
[----:B------:R3:W4:Y:S01]  /*18690*/  SHFL.IDX PT, R44, R46, RZ, 0x181f ;  /* 0x00181fff2e2c7589 */ /* 0x00072200000e0000 */
[----:B------:R-:W-:Y:S03]  /*186a0*/  BSSY B1, `(.L_x_801) ;  /* 0x000000c000017945 */ /* 0x000fe60003800000 */
[----:B--2---:R3:W2:Y:S01]  /*186b0*/  SHFL.IDX PT, R0, R3, RZ, 0x181f ;  /* 0x00181fff03007589 */ /* 0x0046a200000e0000 */
[----:B------:R-:W-:Y:S05]  /*186c0*/  @P2 BRA `(.L_x_802) ;  /* 0x0000000000242947 */ /* 0x000fea0003800000 */
[----:B------:R-:W-:Y:S02]  /*186d0*/  ULDC UR4, c[0x0][0xac8] ;  /* 0x0002b20000047ab9 */ /* 0x000fe40000000800 */
[----:B------:R-:W-:Y:S02]  /*186e0*/  ISETP.GE.AND P2, PT, R197, UR4, PT ;  /* 0x00000004c5007c0c */ /* 0x000fe4000bf46270 */
[----:B------:R-:W-:-:S11]  /*186f0*/  ISETP.GE.AND P3, PT, R198, UR4, PT ;  /* 0x00000004c6007c0c */ /* 0x000fd6000bf66270 */
[CC--:B----4-:R-:W-:Y:S02]  /*18700*/  @!P2 LEA R20, P4, R197.reuse, R44.reuse, 0x1 ;  /* 0x0000002cc514a211 */ /* 0x0d0fe400078808ff */
[C---:B------:R-:W-:Y:S02]  /*18710*/  @!P3 LEA R44, P5, R198.reuse, R44, 0x1 ;  /* 0x0000002cc62cb211 */ /* 0x040fe400078a08ff */
[-C--:B--2---:R-:W-:Y:S02]  /*18720*/  @!P2 LEA.HI.X R21, R197, R0.reuse, R237, 0x1, P4 ;  /* 0x00000000c515a211 */ /* 0x084fe400020f0ced */
[----:B------:R-:W-:-:S03]  /*18730*/  @!P3 LEA.HI.X R45, R198, R0, R236, 0x1, P5 ;  /* 0x00000000c62db211 */ /* 0x000fc600028f0cec */
[----:B-----5:R2:W-:Y:S04]  /*18740*/  @!P2 ST.E.128 desc[UR42][R20.64], R4 ;  /* 0x000000041400a985 */ /* 0x0205e8000c101d2a */
[----:B------:R2:W-:Y:S02]  /*18750*/  @!P3 ST.E.128 desc[UR42][R44.64], R28 ;  /* 0x0000001c2c00b985 */ /* 0x0005e4000c101d2a */
.L_x_802:
[----:B------:R-:W-:Y:S05]  /*18760*/  BSYNC B1 ;  /* 0x0000000000017941 */ /* 0x000fea0003800000 */
.L_x_801:
[----:B--2---:R2:W0:Y:S01]  /*18770*/  SHFL.IDX PT, R0, R3, 0x1, 0x181f ;  /* 0x00381f0003007f89 */ /* 0x00442200000e0000 */
[----:B------:R-:W-:Y:S03]  /*18780*/  BSSY B1, `(.L_x_803) ;  /* 0x000000c000017945 */ /* 0x000fe60003800000 */
[----:B-----5:R2:W0:Y:S01]  /*18790*/  SHFL.IDX PT, R6, R46, 0x1, 0x181f ;  /* 0x00381f002e067f89 */ /* 0x02042200000e0000 */
[----:B------:R-:W-:Y:S05]  /*187a0*/  @P0 BRA `(.L_x_804) ;  /* 0x0000000000240947 */ /* 0x000fea0003800000 */
[----:B------:R-:W-:Y:S02]  /*187b0*/  ULDC UR4, c[0x0][0xac8] ;  /* 0x0002b20000047ab9 */ /* 0x000fe40000000800 */
[----:B------:R-:W-:Y:S02]  /*187c0*/  ISETP.GE.AND P3, PT, R197, UR4, PT ;  /* 0x00000004c5007c0c */ /* 0x000fe4000bf66270 */
[----:B------:R-:W-:-:S11]  /*187d0*/  ISETP.GE.AND P4, PT, R198, UR4, PT ;  /* 0x00000004c6007c0c */ /* 0x000fd6000bf86270 */
[CC--:B0-----:R-:W-:Y:S02]  /*187e0*/  @!P3 LEA R4, P0, R197.reuse, R6.reuse, 0x1 ;  /* 0x00000006c504b211 */ /* 0x0c1fe400078008ff */
[C---:B------:R-:W-:Y:S02]  /*187f0*/  @!P4 LEA R6, P2, R198.reuse, R6, 0x1 ;  /* 0x00000006c606c211 */ /* 0x040fe400078408ff */
[-C--:B------:R-:W-:Y:S02]  /*18800*/  @!P3 LEA.HI.X R5, R197, R0.reuse, R237, 0x1, P0 ;  /* 0x00000000c505b211 */ /* 0x080fe400000f0ced */
[----:B------:R-:W-:-:S03]  /*18810*/  @!P4 LEA.HI.X R7, R198, R0, R236, 0x1, P2 ;  /* 0x00000000c607c211 */ /* 0x000fc600010f0cec */
[----:B------:R0:W-:Y:S04]  /*18820*/  @!P3 ST.E.128 desc[UR42][R4.64], R8 ;  /* 0x000000080400b985 */ /* 0x0001e8000c101d2a */
[----:B------:R0:W-:Y:S02]  /*18830*/  @!P4 ST.E.128 desc[UR42][R6.64], R32 ;  /* 0x000000200600c985 */ /* 0x0001e4000c101d2a */
.L_x_804:
[----:B------:R-:W-:Y:S05]  /*18840*/  BSYNC B1 ;  /* 0x0000000000017941 */ /* 0x000fea0003800000 */
.L_x_803:
[----:B0-----:R0:W0:Y:S01]  /*18850*/  SHFL.IDX PT, R0, R3, 0x2, 0x181f ;  /* 0x00581f0003007f89 */ /* 0x00102200000e0000 */
[----:B------:R-:W-:Y:S03]  /*18860*/  BSSY B1, `(.L_x_805) ;  /* 0x000000c000017945 */ /* 0x000fe60003800000 */
[----:B------:R0:W0:Y:S01]  /*18870*/  SHFL.IDX PT, R6, R46, 0x2, 0x181f ;  /* 0x00581f002e067f89 */ /* 0x00002200000e0000 */
        /* <DEDUP_REMOVED lines=10> */
.L_x_806:
[----:B------:R-:W-:Y:S05]  /*18920*/  BSYNC B1 ;  /* 0x0000000000017941 */ /* 0x000fea0003800000 */
.L_x_805:
[----:B0-----:R-:W-:Y:S01]  /*18930*/  VIADD R0, R48, 0x60 ;  /* 0x0000006030007836 */ /* 0x001fe20000000000 */
[----:B--23--:R-:W0:Y:S04]  /*18940*/  SHFL.IDX PT, R3, R3, 0x3, 0x181f ;  /* 0x00781f0003037f89 */ /* 0x00ce2800000e0000 */
[----:B------:R-:W-:Y:S01]  /*18950*/  ISETP.GE.AND P0, PT, R0, R53, PT ;  /* 0x000000350000720c */ /* 0x000fe20003f06270 */
[----:B------:R-:W2:-:S12]  /*18960*/  SHFL.IDX PT, R46, R46, 0x3, 0x181f ;  /* 0x00781f002e2e7f89 */ /* 0x000e9800000e0000 */
[----:B------:R-:W-:Y:S05]  /*18970*/  @P0 BRA `(.L_x_807) ;  /* 0x0000000800e40947 */ /* 0x000fea0003800000 */
[----:B------:R-:W-:Y:S02]  /*18980*/  ULDC UR4, c[0x0][0xac8] ;  /* 0x0002b20000047ab9 */ /* 0x000fe40000000800 */
[----:B------:R-:W-:-:S13]  /*18990*/  ISETP.GE.AND P1, PT, R197, UR4, PT ;  /* 0x00000004c5007c0c */ /* 0x000fda000bf26270 */
[----:B--2---:R-:W-:-:S04]  /*189a0*/  @!P1 LEA R4, P0, R197, R46, 0x1 ;  /* 0x0000002ec5049211 */ /* 0x004fc800078008ff */
[----:B0-----:R-:W-:Y:S02]  /*189b0*/  @!P1 LEA.HI.X R5, R197, R3, R237, 0x1, P0 ;  /* 0x00000003c5059211 */ /* 0x001fe400000f0ced */
[----:B------:R-:W-:-:S03]  /*189c0*/  ISETP.GE.AND P0, PT, R198, UR4, PT ;  /* 0x00000004c6007c0c */ /* 0x000fc6000bf06270 */
[----:B------:R3:W-:Y:S10]  /*189d0*/  @!P1 ST.E.128 desc[UR42][R4.64], R24 ;  /* 0x0000001804009985 */ /* 0x0007f4000c101d2a */
[----:B------:R-:W-:Y:S05]  /*189e0*/  @P0 BRA `(.L_x_807) ;  /* 0x0000000800c80947 */ /* 0x000fea0003800000 */
[----:B---3--:R-:W-:-:S04]  /*189f0*/  LEA R4, P0, R198, R46, 0x1 ;  /* 0x0000002ec6047211 */ /* 0x008fc800078008ff */
[----:B------:R-:W-:-:S05]  /*18a00*/  LEA.HI.X R5, R198, R3, R236, 0x1, P0 ;  /* 0x00000003c6057211 */ /* 0x000fca00000f0cec */
[----:B------:R0:W-:Y:S01]  /*18a10*/  ST.E.128 desc[UR42][R4.64], R40 ;  /* 0x0000002804007985 */ /* 0x0001e2000c101d2a */
[----:B------:R-:W-:Y:S05]  /*18a20*/  BRA `(.L_x_807) ;  /* 0x0000000800b87947 */ /* 0x000fea0003800000 */
.L_x_799:
[----:B------:R-:W-:Y:S01]  /*18a30*/  ULDC.64 UR4, c[0x0][0xc00] ;  /* 0x0003000000047ab9 */ /* 0x000fe20000000a00 */
[----:B------:R-:W-:Y:S01]  /*18a40*/  IMAD.MOV.U32 R3, RZ, RZ, RZ ;  /* 0x000000ffff037224 */ /* 0x000fe200078e00ff */
[----:B------:R-:W-:Y:S01]  /*18a50*/  ISETP.NE.U32.AND P0, PT, RZ, UR4, PT ;  /* 0x00000004ff007c0c */ /* 0x000fe2000bf05070 */
[----:B------:R-:W2:Y:S01]  /*18a60*/  LDC R21, c[0x0][0xbe8] ;  /* 0x0002fa00ff157b82 */ /* 0x000ea20000000800 */
[----:B------:R-:W-:Y:S02]  /*18a70*/  IADD3 R4, P1, R201, UR4, RZ ;  /* 0x00000004c9047c10 */ /* 0x000fe4000ff3e0ff */
[----:B------:R-:W-:Y:S02]  /*18a80*/  ISETP.NE.AND.EX P0, PT, RZ, UR5, PT, P0 ;  /* 0x00000005ff007c0c */ /* 0x000fe4000bf05300 */
[----:B------:R-:W-:Y:S01]  /*18a90*/  IADD3.X R5, R202, UR5, RZ, P1, !PT ;  /* 0x00000005ca057c10 */ /* 0x000fe20008ffe4ff */
[----:B------:R-:W-:Y:S02]  /*18aa0*/  ULDC.64 UR4, c[0x0][0xc08] ;  /* 0x0003020000047ab9 */ /* 0x000fe40000000a00 */
[----:B------:R-:W-:-:S04]  /*18ab0*/  ISETP.NE.U32.AND P1, PT, RZ, UR4, PT ;  /* 0x00000004ff007c0c */ /* 0x000fc8000bf25070 */
[----:B------:R-:W-:-:S04]  /*18ac0*/  ISETP.NE.AND.EX P1, PT, RZ, UR5, PT, P1 ;  /* 0x00000005ff007c0c */ /* 0x000fc8000bf25310 */
[----:B------:R3:W5:Y:S09]  /*18ad0*/  @P0 LDG.E R3, desc[UR42][R4.64] ;  /* 0x0000002a04030981 */ /* 0x000772000c1e1900 */
[----:B------:R-:W-:Y:S01]  /*18ae0*/  @P1 IADD3 R6, P2, R201, UR4, RZ ;  /* 0x00000004c9061c10 */ /* 0x000fe2000ff5e0ff */
[----:B------:R-:W-:-:S02]  /*18af0*/  ULDC UR4, c[0x0][0xa88] ;  /* 0x0002a20000047ab9 */ /* 0x000fc40000000800 */
[----:B------:R-:W-:Y:S01]  /*18b00*/  IMAD.U32 R0, RZ, RZ, UR4 ;  /* 0x00000004ff007e24 */ /* 0x000fe2000f8e00ff */
[----:B------:R-:W-:-:S05]  /*18b10*/  @P1 IADD3.X R7, R202, UR5, RZ, P2, !PT ;  /* 0x00000005ca071c10 */ /* 0x000fca00097fe4ff */
[----:B------:R3:W5:Y:S01]  /*18b20*/  @P1 LDG.E R0, desc[UR42][R6.64] ;  /* 0x0000002a06001981 */ /* 0x000762000c1e1900 */
[----:B--2---:R-:W-:Y:S01]  /*18b30*/  ISETP.NE.AND P2, PT, R21, 0x1, PT ;  /* 0x000000011500780c */ /* 0x004fe20003f45270 */
[----:B------:R-:W2:-:S12]  /*18b40*/  S2R R8, SR_TID.X ;  /* 0x0000000000087919 */ /* 0x000e980000002100 */
[----:B------:R-:W4:Y:S08]  /*18b50*/  @P2 LDC R14, c[0x0][0xbec] ;  /* 0x0002fb00ff0e2b82 */ /* 0x000f300000000800 */
[----:B------:R-:W0:Y:S01]  /*18b60*/  @P2 LDC R25, c[0x0][0xbf0] ;  /* 0x0002fc00ff192b82 */ /* 0x000e220000000800 */
[----:B--2---:R-:W-:-:S05]  /*18b70*/  VIADD R8, R8, 0xffffff80 ;  /* 0xffffff8008087836 */ /* 0x004fca0000000000 */
[----:B------:R-:W-:Y:S01]  /*18b80*/  ISETP.GE.AND P3, PT, R8, 0x80, PT ;  /* 0x000000800800780c */ /* 0x000fe20003f66270 */
[----:B---3--:R-:W-:-:S12]  /*18b90*/  @P1 BRA `(.L_x_808) ;  /* 0x0000000000101947 */ /* 0x008fd80003800000 */
[----:B------:R-:W-:Y:S05]  /*18ba0*/  @!P0 BRA `(.L_x_808) ;  /* 0x00000000000c8947 */ /* 0x000fea0003800000 */
[----:B------:R-:W2:Y:S04]  /*18bb0*/  LDG.E R7, desc[UR42][R4.64] ;  /* 0x0000002a04077981 */ /* 0x000ea8000c1e1900 */
[----:B-----5:R-:W2:Y:S02]  /*18bc0*/  LDG.E R0, desc[UR42][R4.64+0x4] ;  /* 0x0000042a04007981 */ /* 0x020ea4000c1e1900 */
[----:B--2---:R-:W-:-:S07]  /*18bd0*/  IMAD.IADD R0, R0, 0x1, -R7 ;  /* 0x0000000100007824 */ /* 0x004fce00078e0a07 */
.L_x_808:
[----:B------:R-:W-:Y:S01]  /*18be0*/  BSSY B1, `(.L_x_809) ;  /* 0x000002e000017945 */ /* 0x000fe20003800000 */
[----:B------:R-:W-:Y:S02]  /*18bf0*/  SHF.R.S32.HI R12, RZ, 0x1f, R200 ;  /* 0x0000001fff0c7819 */ /* 0x000fe400000114c8 */
[----:B------:R-:W-:Y:S02]  /*18c00*/  SEL R203, R203, RZ, !P0 ;  /* 0x000000ffcbcb7207 */ /* 0x000fe40004000000 */
[----:B------:R-:W-:Y:S02]  /*18c10*/  SEL R208, R208, RZ, !P0 ;  /* 0x000000ffd0d07207 */ /* 0x000fe40004000000 */
[----:B-----5:R-:W-:Y:S01]  /*18c20*/  SHF.R.S32.HI R10, RZ, 0x1f, R3 ;  /* 0x0000001fff0a7819 */ /* 0x020fe20000011403 */
[----:B------:R-:W-:Y:S06]  /*18c30*/  @P3 BRA `(.L_x_810) ;  /* 0x0000000000a03947 */ /* 0x000fec0003800000 */
[----:B------:R-:W2:Y:S01]  /*18c40*/  S2R R5, SR_TID.X ;  /* 0x0000000000057919 */ /* 0x000ea20000002100 */
[----:B------:R-:W3:Y:S01]  /*18c50*/  LDC R11, c[0x0][0xbe8] ;  /* 0x0002fa00ff0b7b82 */ /* 0x000ee20000000800 */
[----:B--2---:R-:W-:Y:S01]  /*18c60*/  LEA R4, R206, R5, 0x7 ;  /* 0x00000005ce047211 */ /* 0x004fe200078e38ff */
[----:B---3--:R-:W-:-:S04]  /*18c70*/  IMAD R5, R0, R11, RZ ;  /* 0x0000000b00057224 */ /* 0x008fc800078e02ff */
[----:B------:R-:W-:-:S05]  /*18c80*/  VIADD R8, R4, 0xffffff80 ;  /* 0xffffff8004087836 */ /* 0x000fca0000000000 */
[----:B------:R-:W-:-:S13]  /*18c90*/  ISETP.GE.AND P0, PT, R8, R5, PT ;  /* 0x000000050800720c */ /* 0x000fda0003f06270 */
[----:B------:R-:W-:Y:S05]  /*18ca0*/  @P0 BRA `(.L_x_810) ;  /* 0x0000000000840947 */ /* 0x000fea0003800000 */
[----:B------:R-:W-:Y:S01]  /*18cb0*/  ISETP.NE.AND P0, PT, R11, 0x1, PT ;  /* 0x000000010b00780c */ /* 0x000fe20003f05270 */
[----:B------:R-:W-:Y:S01]  /*18cc0*/  ULDC.64 UR4, c[0x0][0xb90] ;  /* 0x0002e40000047ab9 */ /* 0x000fe20000000a00 */
[----:B------:R-:W-:Y:S02]  /*18cd0*/  IMAD.MOV.U32 R4, RZ, RZ, R3 ;  /* 0x000000ffff047224 */ /* 0x000fe400078e0003 */
[----:B------:R-:W-:Y:S02]  /*18ce0*/  IMAD R9, R12, UR4, RZ ;  /* 0x000000040c097c24 */ /* 0x000fe4000f8e02ff */
[----:B------:R-:W-:Y:S02]  /*18cf0*/  IMAD.MOV.U32 R5, RZ, RZ, R10 ;  /* 0x000000ffff057224 */ /* 0x000fe400078e000a */
[----:B------:R-:W-:Y:S02]  /*18d00*/  IMAD.MOV.U32 R7, RZ, RZ, R8 ;  /* 0x000000ffff077224 */ /* 0x000fe400078e0008 */
[----:B------:R-:W-:-:S03]  /*18d10*/  IMAD.WIDE.U32 R4, R200, UR4, R4 ;  /* 0x00000004c8047c25 */ /* 0x000fc6000f8e0004 */
[----:B------:R-:W2:Y:S01]  /*18d20*/  @P0 LDC R13, c[0x0][0xbec] ;  /* 0x0002fb00ff0d0b82 */ /* 0x000ea20000000800 */
[----:B------:R-:W-:Y:S01]  /*18d30*/  IMAD R9, R200, UR5, R9 ;  /* 0x00000005c8097c24 */ /* 0x000fe2000f8e0209 */
[----:B------:R-:W-:-:S03]  /*18d40*/  ULDC.64 UR4, c[0x0][0xb98] ;  /* 0x0002e60000047ab9 */ /* 0x000fc60000000a00 */
[----:B------:R-:W-:-:S03]  /*18d50*/  IMAD.IADD R5, R5, 0x1, R9 ;  /* 0x0000000105057824 */ /* 0x000fc600078e0209 */
[----:B------:R-:W3:Y:S01]  /*18d60*/  @P0 LDC R15, c[0x0][0xbf0] ;  /* 0x0002fc00ff0f0b82 */ /* 0x000ee20000000800 */
[----:B------:R-:W-:-:S04]  /*18d70*/  IMAD.WIDE.U32 R4, R203, UR4, R4 ;  /* 0x00000004cb047c25 */ /* 0x000fc8000f8e0004 */
[----:B--2---:R-:W-:-:S05]  /*18d80*/  @P0 IMAD.HI.U32 R6, R8, R13, RZ ;  /* 0x0000000d08060227 */ /* 0x004fca00078e00ff */
[----:B---3--:R-:W-:Y:S01]  /*18d90*/  @P0 SHF.R.U32.HI R7, RZ, R15, R6 ;  /* 0x0000000fff070219 */ /* 0x008fe20000011606 */
[----:B------:R-:W-:-:S03]  /*18da0*/  IMAD R6, R208, UR4, RZ ;  /* 0x00000004d0067c24 */ /* 0x000fc6000f8e02ff */
[----:B------:R-:W-:Y:S01]  /*18db0*/  IADD3 R4, P0, R7, R4, RZ ;  /* 0x0000000407047210 */ /* 0x000fe20007f1e0ff */
[----:B------:R-:W-:-:S04]  /*18dc0*/  IMAD.MOV R9, RZ, RZ, -R7 ;  /* 0x000000ffff097224 */ /* 0x000fc800078e0a07 */
[----:B------:R-:W-:Y:S01]  /*18dd0*/  IMAD R9, R11, R9, R8 ;  /* 0x000000090b097224 */ /* 0x000fe200078e0208 */
[----:B------:R-:W-:Y:S01]  /*18de0*/  SHF.R.S32.HI R11, RZ, 0x1f, R7 ;  /* 0x0000001fff0b7819 */ /* 0x000fe20000011407 */
[----:B------:R-:W-:Y:S01]  /*18df0*/  IMAD R8, R203, UR5, R6 ;  /* 0x00000005cb087c24 */ /* 0x000fe2000f8e0206 */
[----:B------:R-:W-:Y:S02]  /*18e00*/  ULDC.64 UR4, c[0x0][0xb88] ;  /* 0x0002e20000047ab9 */ /* 0x000fe40000000a00 */
[----:B------:R-:W-:Y:S02]  /*18e10*/  SHF.R.S32.HI R6, RZ, 0x1f, R9 ;  /* 0x0000001fff067819 */ /* 0x000fe40000011409 */
[----:B------:R-:W-:-:S03]  /*18e20*/  IADD3.X R5, R11, R5, R8, P0, !PT ;  /* 0x000000050b057210 */ /* 0x000fc600007fe408 */
[----:B------:R-:W-:Y:S02]  /*18e30*/  IMAD R6, R6, UR4, RZ ;  /* 0x0000000406067c24 */ /* 0x000fe4000f8e02ff */
[----:B------:R-:W-:-:S04]  /*18e40*/  IMAD.WIDE.U32 R4, R9, UR4, R4 ;  /* 0x0000000409047c25 */ /* 0x000fc8000f8e0004 */
[----:B------:R-:W-:Y:S01]  /*18e50*/  IMAD R7, R9, UR5, R6 ;  /* 0x0000000509077c24 */ /* 0x000fe2000f8e0206 */
[----:B------:R-:W-:Y:S02]  /*18e60*/  ULDC.64 UR4, c[0x0][0xb50] ;  /* 0x0002d40000047ab9 */ /* 0x000fe40000000a00 */
[----:B------:R-:W-:Y:S01]  /*18e70*/  LEA R6, P0, R4, UR4, 0x2 ;  /* 0x0000000404067c11 */ /* 0x000fe2000f8010ff */
[----:B------:R-:W-:-:S05]  /*18e80*/  IMAD.IADD R5, R5, 0x1, R7 ;  /* 0x0000000105057824 */ /* 0x000fca00078e0207 */
[----:B------:R-:W-:Y:S01]  /*18e90*/  LEA.HI.X R7, R4, UR5, R5, 0x2, P0 ;  /* 0x0000000504077c11 */ /* 0x000fe200080f1405 */
[----:B------:R-:W-:-:S05]  /*18ea0*/  IMAD.MOV.U32 R5, RZ, RZ, -0x800000 ;  /* 0xff800000ff057424 */ /* 0x000fca00078e00ff */
[----:B------:R2:W-:Y:S02]  /*18eb0*/  STG.E desc[UR42][R6.64], R5 ;  /* 0x0000000506007986 */ /* 0x0005e4000c10192a */
.L_x_810:
[----:B------:R-:W-:Y:S05]  /*18ec0*/  BSYNC B1 ;  /* 0x0000000000017941 */ /* 0x000fea0003800000 */
.L_x_809:
[----:B------:R-:W-:Y:S01]  /*18ed0*/  ULDC.64 UR4, c[0x0][0xaa0] ;  /* 0x0002a80000047ab9 */ /* 0x000fe20000000a00 */
[----:B------:R-:W-:Y:S01]  /*18ee0*/  BSSY B1, `(.L_x_811) ;  /* 0x0000038000017945 */ /* 0x000fe20003800000 */
[----:B------:R-:W-:-:S04]  /*18ef0*/  IMAD R4, R10, UR4, RZ ;  /* 0x000000040a047c24 */ /* 0x000fc8000f8e02ff */
[C---:B--2---:R-:W-:Y:S02]  /*18f00*/  IMAD R7, R3.reuse, UR5, R4 ;  /* 0x0000000503077c24 */ /* 0x044fe4000f8e0204 */
[----:B------:R-:W-:Y:S01]  /*18f10*/  IMAD.WIDE.U32 R4, R3, UR4, RZ ;  /* 0x0000000403047c25 */ /* 0x000fe2000f8e00ff */
[----:B------:R-:W-:-:S03]  /*18f20*/  ULDC.64 UR4, c[0x0][0xae8] ;  /* 0x0002ba0000047ab9 */ /* 0x000fc60000000a00 */
[----:B------:R-:W-:Y:S02]  /*18f30*/  IMAD R3, R199, 0x20, R207 ;  /* 0x00000020c7037824 */ /* 0x000fe400078e02cf */
[----:B------:R-:W-:Y:S02]  /*18f40*/  IMAD.IADD R5, R5, 0x1, R7 ;  /* 0x0000000105057824 */ /* 0x000fe400078e0207 */
[----:B------:R-:W-:Y:S02]  /*18f50*/  IMAD R9, R206, 0x80, R3 ;  /* 0x00000080ce097824 */ /* 0x000fe400078e0203 */
[----:B------:R-:W-:Y:S02]  /*18f60*/  IMAD R7, R12, UR4, RZ ;  /* 0x000000040c077c24 */ /* 0x000fe4000f8e02ff */
[----:B----4-:R-:W-:-:S04]  /*18f70*/  @P2 IMAD.HI.U32 R6, R9, R14, RZ ;  /* 0x0000000e09062227 */ /* 0x010fc800078e00ff */
[C---:B------:R-:W-:Y:S02]  /*18f80*/  IMAD R7, R200.reuse, UR5, R7 ;  /* 0x00000005c8077c24 */ /* 0x040fe4000f8e0207 */
[----:B------:R-:W-:Y:S01]  /*18f90*/  IMAD.WIDE.U32 R4, R200, UR4, R4 ;  /* 0x00000004c8047c25 */ /* 0x000fe2000f8e0004 */
[----:B------:R-:W-:-:S03]  /*18fa0*/  ULDC.64 UR4, c[0x0][0xaf0] ;  /* 0x0002bc0000047ab9 */ /* 0x000fc60000000a00 */
[----:B------:R-:W-:Y:S01]  /*18fb0*/  IMAD.MOV.U32 R3, RZ, RZ, R9 ;  /* 0x000000ffff037224 */ /* 0x000fe200078e0009 */
[----:B0-----:R-:W-:Y:S01]  /*18fc0*/  @P2 SHF.R.U32.HI R3, RZ, R25, R6 ;  /* 0x00000019ff032219 */ /* 0x001fe20000011606 */
[----:B------:R-:W-:Y:S02]  /*18fd0*/  IMAD R8, R208, UR4, RZ ;  /* 0x00000004d0087c24 */ /* 0x000fe4000f8e02ff */
[----:B------:R-:W-:Y:S01]  /*18fe0*/  IMAD.IADD R5, R5, 0x1, R7 ;  /* 0x0000000105057824 */ /* 0x000fe200078e0207 */
[----:B------:R-:W-:Y:S01]  /*18ff0*/  SHF.R.S32.HI R6, RZ, 0x1f, R3 ;  /* 0x0000001fff067819 */ /* 0x000fe20000011403 */
[C---:B------:R-:W-:Y:S02]  /*19000*/  IMAD R7, R203.reuse, UR5, R8 ;  /* 0x00000005cb077c24 */ /* 0x040fe4000f8e0208 */
[----:B------:R-:W-:Y:S01]  /*19010*/  IMAD.WIDE.U32 R4, R203, UR4, R4 ;  /* 0x00000004cb047c25 */ /* 0x000fe2000f8e0004 */
[----:B------:R-:W-:-:S03]  /*19020*/  ULDC.64 UR4, c[0x0][0xae0] ;  /* 0x0002b80000047ab9 */ /* 0x000fc60000000a00 */
[----:B------:R-:W-:Y:S02]  /*19030*/  IMAD.MOV R8, RZ, RZ, -R3 ;  /* 0x000000ffff087224 */ /* 0x000fe400078e0a03 */
[----:B------:R-:W-:Y:S02]  /*19040*/  IMAD.IADD R5, R5, 0x1, R7 ;  /* 0x0000000105057824 */ /* 0x000fe400078e0207 */
[----:B------:R-:W-:Y:S02]  /*19050*/  IMAD R6, R6, UR4, RZ ;  /* 0x0000000406067c24 */ /* 0x000fe4000f8e02ff */
[----:B------:R-:W-:Y:S02]  /*19060*/  IMAD R7, R21, R8, R9 ;  /* 0x0000000815077224 */ /* 0x000fe400078e0209 */
[C---:B------:R-:W-:Y:S02]  /*19070*/  IMAD R9, R3.reuse, UR5, R6 ;  /* 0x0000000503097c24 */ /* 0x040fe4000f8e0206 */
[----:B------:R-:W-:Y:S01]  /*19080*/  IMAD.WIDE.U32 R4, R3, UR4, R4 ;  /* 0x0000000403047c25 */ /* 0x000fe2000f8e0004 */
[----:B------:R-:W-:Y:S01]  /*19090*/  SHF.R.S32.HI R3, RZ, 0x1f, R7 ;  /* 0x0000001fff037819 */ /* 0x000fe20000011407 */
[----:B------:R-:W-:-:S02]  /*190a0*/  ULDC.64 UR4, c[0x0][0xad8] ;  /* 0x0002b60000047ab9 */ /* 0x000fc40000000a00 */
[----:B------:R-:W-:Y:S02]  /*190b0*/  IMAD.IADD R5, R5, 0x1, R9 ;  /* 0x0000000105057824 */ /* 0x000fe400078e0209 */
[----:B------:R-:W-:Y:S02]  /*190c0*/  IMAD R6, R3, UR4, RZ ;  /* 0x0000000403067c24 */ /* 0x000fe4000f8e02ff */
[----:B------:R-:W-:Y:S02]  /*190d0*/  IMAD R8, R206, 0x80, R207 ;  /* 0x00000080ce087824 */ /* 0x000fe400078e02cf */
[----:B------:R-:W-:Y:S02]  /*190e0*/  IMAD R21, R0, R21, RZ ;  /* 0x0000001500157224 */ /* 0x000fe400078e02ff */
        /* <DEDUP_REMOVED lines=10> */
[----:B------:R0:W2:Y:S02]  /*19190*/  SHFL.IDX PT, R4, R6, RZ, 0x181f ;  /* 0x00181fff06047589 */ /* 0x0000a400000e0000 */
[----:B------:R-:W-:Y:S02]  /*191a0*/  ISETP.GE.AND P0, PT, R0, R21, PT ;  /* 0x000000150000720c */ /* 0x000fe40003f06270 */
[----:B------:R0:W3:Y:S01]  /*191b0*/  SHFL.IDX PT, R0, R3, RZ, 0x181f ;  /* 0x00181fff03007589 */ /* 0x0000e200000e0000 */
[----:B------:R-:W-:Y:S10]  /*191c0*/  @P2 BRA `(.L_x_812) ;  /* 0x0000000000242947 */ /* 0x000ff40003800000 */
[----:B------:R-:W-:Y:S02]  /*191d0*/  ULDC UR4, c[0x0][0xac8] ;  /* 0x0002b20000047ab9 */ /* 0x000fe40000000800 */
[----:B------:R-:W-:Y:S02]  /*191e0*/  ISETP.GE.AND P4, PT, R197, UR4, PT ;  /* 0x00000004c5007c0c */ /* 0x000fe4000bf86270 */
[----:B------:R-:W-:-:S11]  /*191f0*/  ISETP.GE.AND P5, PT, R198, UR4, PT ;  /* 0x00000004c6007c0c */ /* 0x000fd6000bfa6270 */
[CC--:B--2---:R-:W-:Y:S02]  /*19200*/  @!P4 LEA R10, P2, R197.reuse, R4.reuse, 0x1 ;  /* 0x00000004c50ac211 */ /* 0x0c4fe400078408ff */
[C---:B------:R-:W-:Y:S02]  /*19210*/  @!P5 LEA R4, P3, R198.reuse, R4, 0x1 ;  /* 0x00000004c604d211 */ /* 0x040fe400078608ff */
[-C--:B---3--:R-:W-:Y:S02]  /*19220*/  @!P4 LEA.HI.X R11, R197, R0.reuse, R237, 0x1, P2 ;  /* 0x00000000c50bc211 */ /* 0x088fe400010f0ced */
[----:B------:R-:W-:-:S03]  /*19230*/  @!P5 LEA.HI.X R5, R198, R0, R236, 0x1, P3 ;  /* 0x00000000c605d211 */ /* 0x000fc600018f0cec */
[----:B------:R4:W-:Y:S04]  /*19240*/  @!P4 ST.E.128 desc[UR42][R10.64], RZ ;  /* 0x000000ff0a00c985 */ /* 0x0009e8000c101d2a */
[----:B------:R4:W-:Y:S02]  /*19250*/  @!P5 ST.E.128 desc[UR42][R4.64], RZ ;  /* 0x000000ff0400d985 */ /* 0x0009e4000c101d2a */
.L_x_812:
[----:B------:R-:W-:Y:S05]  /*19260*/  BSYNC B1 ;  /* 0x0000000000017941 */ /* 0x000fea0003800000 */
.L_x_811:
[----:B---3--:R3:W0:Y:S01]  /*19270*/  SHFL.IDX PT, R0, R3, 0x1, 0x181f ;  /* 0x00381f0003007f89 */ /* 0x00862200000e0000 */
[----:B------:R-:W-:Y:S03]  /*19280*/  BSSY B1, `(.L_x_813) ;  /* 0x000000c000017945 */ /* 0x000fe60003800000 */
[----:B--2-4-:R3:W2:Y:S01]  /*19290*/  SHFL.IDX PT, R4, R6, 0x1, 0x181f ;  /* 0x00381f0006047f89 */ /* 0x0146a200000e0000 */
[----:B------:R-:W-:Y:S05]  /*192a0*/  @P1 BRA `(.L_x_814) ;  /* 0x0000000000241947 */ /* 0x000fea0003800000 */
[----:B------:R-:W-:Y:S02]  /*192b0*/  ULDC UR4, c[0x0][0xac8] ;  /* 0x0002b20000047ab9 */ /* 0x000fe40000000800 */
        /* <DEDUP_REMOVED lines=8> */
.L_x_814:
[----:B------:R-:W-:Y:S05]  /*19340*/  BSYNC B1 ;  /* 0x0000000000017941 */ /* 0x000fea0003800000 */
.L_x_813:
[----:B0-----:R0:W0:Y:S01]  /*19350*/  SHFL.IDX PT, R0, R3, 0x2, 0x181f ;  /* 0x00581f0003007f89 */ /* 0x00102200000e0000 */
[----:B------:R-:W-:Y:S03]  /*19360*/  BSSY B1, `(.L_x_815) ;  /* 0x000000c000017945 */ /* 0x000fe60003800000 */
[----:B--2-4-:R2:W4:Y:S01]  /*19370*/  SHFL.IDX PT, R4, R6, 0x2, 0x181f ;  /* 0x00581f0006047f89 */ /* 0x01452200000e0000 */
[----:B------:R-:W-:Y:S05]  /*19380*/  @P0 BRA `(.L_x_816) ;  /* 0x0000000000240947 */ /* 0x000fea0003800000 */
[----:B------:R-:W-:Y:S02]  /*19390*/  ULDC UR4, c[0x0][0xac8] ;  /* 0x0002b20000047ab9 */ /* 0x000fe40000000800 */
[----:B------:R-:W-:Y:S02]  /*193a0*/  ISETP.GE.AND P2, PT, R197, UR4, PT ;  /* 0x00000004c5007c0c */ /* 0x000fe4000bf46270 */
[----:B------:R-:W-:-:S11]  /*193b0*/  ISETP.GE.AND P3, PT, R198, UR4, PT ;  /* 0x00000004c6007c0c */ /* 0x000fd6000bf66270 */
[CC--:B----4-:R-:W-:Y:S02]  /*193c0*/  @!P2 LEA R10, P0, R197.reuse, R4.reuse, 0x1 ;  /* 0x00000004c50aa211 */ /* 0x0d0fe400078008ff */
[C---:B------:R-:W-:Y:S02]  /*193d0*/  @!P3 LEA R4, P1, R198.reuse, R4, 0x1 ;  /* 0x00000004c604b211 */ /* 0x040fe400078208ff */
[-C--:B0-----:R-:W-:Y:S02]  /*193e0*/  @!P2 LEA.HI.X R11, R197, R0.reuse, R237, 0x1, P0 ;  /* 0x00000000c50ba211 */ /* 0x081fe400000f0ced */
[----:B------:R-:W-:-:S03]  /*193f0*/  @!P3 LEA.HI.X R5, R198, R0, R236, 0x1, P1 ;  /* 0x00000000c605b211 */ /* 0x000fc600008f0cec */
[----:B------:R0:W-:Y:S04]  /*19400*/  @!P2 ST.E.128 desc[UR42][R10.64], RZ ;  /* 0x000000ff0a00a985 */ /* 0x0001e8000c101d2a */
[----:B------:R0:W-:Y:S02]  /*19410*/  @!P3 ST.E.128 desc[UR42][R4.64], RZ ;  /* 0x000000ff0400b985 */ /* 0x0001e4000c101d2a */
.L_x_816:
[----:B------:R-:W-:Y:S05]  /*19420*/  BSYNC B1 ;  /* 0x0000000000017941 */ /* 0x000fea0003800000 */
.L_x_815:
[----:B0-----:R-:W-:Y:S01]  /*19430*/  VIADD R0, R8, 0x60 ;  /* 0x0000006008007836 */ /* 0x001fe20000000000 */
[----:B---3--:R-:W0:Y:S04]  /*19440*/  SHFL.IDX PT, R3, R3, 0x3, 0x181f ;  /* 0x00781f0003037f89 */ /* 0x008e2800000e0000 */
[----:B------:R-:W-:Y:S01]  /*19450*/  ISETP.GE.AND P0, PT, R0, R21, PT ;  /* 0x000000150000720c */ /* 0x000fe20003f06270 */
[----:B----4-:R3:W4:-:S12]  /*19460*/  SHFL.IDX PT, R4, R6, 0x3, 0x181f ;  /* 0x00781f0006047f89 */ /* 0x01071800000e0000 */
[----:B---3--:R-:W-:Y:S05]  /*19470*/  @P0 BRA `(.L_x_807) ;  /* 0x0000000000240947 */ /* 0x008fea0003800000 */
[----:B------:R-:W-:Y:S02]  /*19480*/  ULDC UR4, c[0x0][0xac8] ;  /* 0x0002b20000047ab9 */ /* 0x000fe40000000800 */
[----:B------:R-:W-:Y:S02]  /*19490*/  ISETP.GE.AND P2, PT, R197, UR4, PT ;  /* 0x00000004c5007c0c */ /* 0x000fe4000bf46270 */
[----:B------:R-:W-:-:S11]  /*194a0*/  ISETP.GE.AND P3, PT, R198, UR4, PT ;  /* 0x00000004c6007c0c */ /* 0x000fd6000bf66270 */
[CC--:B--2-4-:R-:W-:Y:S02]  /*194b0*/  @!P2 LEA R6, P0, R197.reuse, R4.reuse, 0x1 ;  /* 0x00000004c506a211 */ /* 0x0d4fe400078008ff */
[C---:B------:R-:W-:Y:S02]  /*194c0*/  @!P3 LEA R4, P1, R198.reuse, R4, 0x1 ;  /* 0x00000004c604b211 */ /* 0x040fe400078208ff */
[-C--:B0-----:R-:W-:Y:S02]  /*194d0*/  @!P2 LEA.HI.X R7, R197, R3.reuse, R237, 0x1, P0 ;  /* 0x00000003c507a211 */ /* 0x081fe400000f0ced */
[----:B------:R-:W-:-:S03]  /*194e0*/  @!P3 LEA.HI.X R5, R198, R3, R236, 0x1, P1 ;  /* 0x00000003c605b211 */ /* 0x000fc600008f0cec */
[----:B------:R0:W-:Y:S04]  /*194f0*/  @!P2 ST.E.128 desc[UR42][R6.64], RZ ;  /* 0x000000ff0600a985 */ /* 0x0001e8000c101d2a */
[----:B------:R0:W-:Y:S02]  /*19500*/  @!P3 ST.E.128 desc[UR42][R4.64], RZ ;  /* 0x000000ff0400b985 */ /* 0x0001e4000c101d2a */
.L_x_807:
[----:B------:R-:W-:Y:S05]  /*19510*/  BSYNC B0 ;  /* 0x0000000000007941 */ /* 0x000fea0003800000 */
.L_x_798:
[----:B------:R-:W-:Y:S02]  /*19520*/  ULDC UR4, c[0x0][0xc3c] ;  /* 0x00030f0000047ab9 */ /* 0x000fe40000000800 */
[----:B-1----:R-:W-:-:S13]  /*19530*/  ISETP.GE.AND P0, PT, R127, UR4, PT ;  /* 0x000000047f007c0c */ /* 0x002fda000bf06270 */
[----:B------:R-:W-:Y:S05]  /*19540*/  @!P0 BRA `(.L_x_817) ;  /* 0xfffffe7c00808947 */ /* 0x000fea000383ffff */
[----:B------:R-:W-:Y:S05]  /*19550*/  BRA `(.L_x_612) ;  /* 0x0000007800047947 */ /* 0x000fea0003800000 */
.L_x_610:
[----:B------:R-:W-:-:S08]  /*19560*/  NOP ;  /* 0x0000000000007918 */ /* 0x000fd00000000000 */
[----:B0-----:R-:W0:-:S00]  /*19570*/  USETMAXREG.DEALLOC.CTAPOOL 0x18 ;  /* 0x00000018000079c8 */ /* 0x001e0000080e0500 */
[----:B0-----:R-:W2:Y:S01]  /*19580*/  LDL.LU R3, [R1+0x8] ;  /* 0x0000080001037983 */ /* 0x001ea20000300800 */
[----:B------:R-:W-:Y:S01]  /*19590*/  LOP3.LUT R2, R2, 0x3, RZ, 0xc0, !PT ;  /* 0x0000000302027812 */ /* 0x000fe200078ec0ff */
[----:B------:R-:W-:-:S05]  /*195a0*/  IMAD.MOV.U32 R4, RZ, RZ, RZ ;  /* 0x000000ffff047224 */ /* 0x000fca00078e00ff */
[----:B------:R-:W0:Y:S02]  /*195b0*/  SHFL.IDX PT, R2, R2, RZ, 0x1f ;  /* 0x00001fff02027589 */ /* 0x000e2400000e0000 */
[----:B0-----:R-:W-:Y:S02]  /*195c0*/  ISETP.NE.AND P0, PT, R2, RZ, PT ;  /* 0x000000ff0200720c */ /* 0x001fe40003f05270 */
[----:B--2---:R-:W-:-:S11]  /*195d0*/  LOP3.LUT R3, R3, 0xffffffef, RZ, 0xc0, !PT ;  /* 0xffffffef03037812 */ /* 0x004fd600078ec0ff */
[----:B------:R-:W-:-:S05]  /*195e0*/  @P0 LOP3.LUT R3, R3, 0x10, RZ, 0xfc, !PT ;  /* 0x0000001003030812 */ /* 0x000fca00078efcff */
[----:B------:R0:W-:Y:S01]  /*195f0*/  STL [R1+0x8], R3 ;  /* 0x0000080301007387 */ /* 0x0001e20000100800 */
        /* <DEDUP_REMOVED lines=8> */
.L_x_818:
[----:B------:R-:W-:Y:S01]  /*19680*/  LOP3.LUT R5, R0, 0x1f, RZ, 0xc0, !PT ;  /* 0x0000001f00057812 */ /* 0x000fe200078ec0ff */
[----:B------:R-:W-:Y:S01]  /*19690*/  ULDC UR4, c[0x0][0xc3c] ;  /* 0x00030f0000047ab9 */ /* 0x000fe20000000800 */
[----:B------:R-:W1:Y:S01]  /*196a0*/  S2UR UR6, SR_CTAID.X ;  /* 0x00000000000679c3 */ /* 0x000e620000002500 */
[----:B------:R-:W-:Y:S01]  /*196b0*/  ULDC UR5, c[0x0][0xc38] ;  /* 0x00030e0000057ab9 */ /* 0x000fe20000000800 */
[----:B------:R-:W-:-:S04]  /*196c0*/  ISETP.NE.AND P0, PT, R5, 0x1f, PT ;  /* 0x0000001f0500780c */ /* 0x000fc80003f05270 */
[----:B------:R-:W-:-:S13]  /*196d0*/  ISETP.GE.OR P1, PT, R5, UR4, !P0 ;  /* 0x0000000405007c0c */ /* 0x000fda000c726670 */
[----:B0-----:R-:W0:Y:S02]  /*196e0*/  @!P1 LDC.64 R2, c[0x0][0xc80] ;  /* 0x00032000ff029b82 */ /* 0x001e240000000a00 */
[----:B0-----:R-:W-:-:S05]  /*196f0*/  @!P1 IMAD.WIDE.U32 R2, R5, 0x4, R2 ;  /* 0x0000000405029825 */ /* 0x001fca00078e0002 */
[----:B------:R-:W2:Y:S01]  /*19700*/  @!P1 LDG.E R4, desc[UR42][R2.64] ;  /* 0x0000002a02049981 */ /* 0x000ea2000c1e1900 */
[C---:B------:R-:W-:Y:S01]  /*19710*/  ISETP.NE.AND P1, PT, R5.reuse, RZ, PT ;  /* 0x000000ff0500720c */ /* 0x040fe20003f25270 */
[----:B------:R-:W-:Y:S01]  /*19720*/  UMOV UR4, URZ ;  /* 0x0000003f00047c82 */ /* 0x000fe20008000000 */
[C---:B------:R-:W-:Y:S01]  /*19730*/  ISETP.GE.U32.AND P2, PT, R5.reuse, 0x2, PT ;  /* 0x000000020500780c */ /* 0x040fe20003f46070 */
[----:B------:R-:W-:Y:S01]  /*19740*/  IMAD.MOV.U32 R16, RZ, RZ, RZ ;  /* 0x000000ffff107224 */ /* 0x000fe200078e00ff */
[C---:B------:R-:W-:Y:S02]  /*19750*/  ISETP.GE.U32.AND P3, PT, R5.reuse, 0x4, PT ;  /* 0x000000040500780c */ /* 0x040fe40003f66070 */
[C---:B------:R-:W-:Y:S02]  /*19760*/  ISETP.GE.U32.AND P4, PT, R5.reuse, 0x8, PT ;  /* 0x000000080500780c */ /* 0x040fe40003f86070 */
[----:B------:R-:W-:Y:S01]  /*19770*/  ISETP.GE.U32.AND P5, PT, R5, 0x10, PT ;  /* 0x000000100500780c */ /* 0x000fe20003fa6070 */
[----:B--2---:R-:W0:Y:S02]  /*19780*/  SHFL.UP PT, R6, R4, 0x1, RZ ;  /* 0x0420000004067989 */ /* 0x004e2400000e00ff */
        /* <DEDUP_REMOVED lines=16> */
[----:B------:R-:W-:Y:S01]  /*19890*/  IMAD.MOV.U32 R3, RZ, RZ, R6 ;  /* 0x000000ffff037224 */ /* 0x000fe200078e0006 */
[----:B-1----:R-:W-:-:S13]  /*198a0*/  ISETP.GT.AND P6, PT, R6, UR6, PT ;  /* 0x0000000606007c0c */ /* 0x002fda000bfc4270 */
[----:B------:R-:W-:Y:S05]  /*198b0*/  @P6 BRA `(.L_x_820) ;  /* 0x00000000009c6947 */ /* 0x000fea0003800000 */
[----:B------:R-:W0:Y:S01]  /*198c0*/  LDC R7, c[0x0][0xc3c] ;  /* 0x00030f00ff077b82 */ /* 0x000e220000000800 */
[----:B------:R-:W-:Y:S01]  /*198d0*/  IMAD.MOV.U32 R6, RZ, RZ, R3 ;  /* 0x000000ffff067224 */ /* 0x000fe200078e0003 */
[----:B------:R-:W-:Y:S01]  /*198e0*/  UMOV UR4, URZ ;  /* 0x0000003f00047c82 */ /* 0x000fe20008000000 */
[----:B------:R-:W-:Y:S01]  /*198f0*/  ULDC UR7, c[0x0][0xc3c] ;  /* 0x00030f0000077ab9 */ /* 0x000fe20000000800 */
[----:B------:R-:W-:-:S05]  /*19900*/  ULDC UR5, c[0x0][0xc38] ;  /* 0x00030e0000057ab9 */ /* 0x000fca0000000800 */
.L_x_824:
[----:B------:R-:W-:Y:S01]  /*19910*/  UIADD3 UR4, UR4, 0x1f, URZ ;  /* 0x0000001f04047890 */ /* 0x000fe2000fffe03f */
[----:B------:R-:W-:-:S05]  /*19920*/  IMAD.U32 R19, RZ, RZ, UR7 ;  /* 0x00000007ff137e24 */ /* 0x000fca000f8e00ff */
[----:B0-----:R-:W-:-:S13]  /*19930*/  ISETP.LE.AND P6, PT, R7, UR4, PT ;  /* 0x0000000407007c0c */ /* 0x001fda000bfc3270 */
[----:B------:R-:W-:Y:S05]  /*19940*/  @P6 BRA `(.L_x_821) ;  /* 0x00000004001c6947 */ /* 0x000fea0003800000 */
[----:B------:R-:W-:Y:S01]  /*19950*/  VIADD R8, R5, UR4 ;  /* 0x0000000405087c36 */ /* 0x000fe20008000000 */
[----:B------:R-:W-:Y:S01]  /*19960*/  BSSY B0, `(.L_x_822) ;  /* 0x0000007000007945 */ /* 0x000fe20003800000 */
[----:B------:R-:W-:-:S03]  /*19970*/  IMAD.MOV.U32 R4, RZ, RZ, RZ ;  /* 0x000000ffff047224 */ /* 0x000fc600078e00ff */
[----:B------:R-:W-:-:S13]  /*19980*/  ISETP.GE.OR P6, PT, R8, R7, !P0 ;  /* 0x000000070800720c */ /* 0x000fda00047c6670 */
[----:B------:R-:W-:Y:S05]  /*19990*/  @P6 BRA `(.L_x_823) ;  /* 0x00000000000c6947 */ /* 0x000fea0003800000 */
[----:B------:R-:W0:Y:S02]  /*199a0*/  LDC.64 R2, c[0x0][0xc80] ;  /* 0x00032000ff027b82 */ /* 0x000e240000000a00 */
[----:B0-----:R-:W-:-:S05]  /*199b0*/  IMAD.WIDE R2, R8, 0x4, R2 ;  /* 0x0000000408027825 */ /* 0x001fca00078e0202 */
[----:B------:R0:W5:Y:S02]  /*199c0*/  LDG.E R4, desc[UR42][R2.64] ;  /* 0x0000002a02047981 */ /* 0x000164000c1e1900 */
.L_x_823:
[----:B------:R-:W-:Y:S05]  /*199d0*/  BSYNC B0 ;  /* 0x0000000000007941 */ /* 0x000fea0003800000 */
.L_x_822:
[----:B0----5:R-:W0:Y:S02]  /*199e0*/  SHFL.UP PT, R2, R4, 0x1, RZ ;  /* 0x0420000004027989 */ /* 0x021e2400000e00ff */
        /* <DEDUP_REMOVED lines=19> */
[----:B------:R-:W-:-:S07]  /*19b20*/  IMAD.MOV.U32 R2, RZ, RZ, R11 ;  /* 0x000000ffff027224 */ /* 0x000fce00078e000b */
.L_x_820:
[----:B------:R-:W-:-:S04]  /*19b30*/  IMAD.IADD R7, R6, 0x1, -R3 ;  /* 0x0000000106077824 */ /* 0x000fc800078e0a03 */
        /* <DEDUP_REMOVED lines=15> */
.L_x_825:
[----:B-1----:R-:W-:Y:S02]  /*19c30*/  IMAD R16, R16, UR5, R7 ;  /* 0x0000000510107c24 */ /* 0x002fe4000f8e0207 */
[----:B------:R-:W-:Y:S02]  /*19c40*/  IMAD R7, R11, R6, RZ ;  /* 0x000000060b077224 */ /* 0x000fe400078e02ff */
[----:B0-----:R-:W-:Y:S01]  /*19c50*/  IMAD.MOV.U32 R2, RZ, RZ, RZ ;  /* 0x000000ffff027224 */ /* 0x001fe200078e00ff */
[----:B------:R-:W-:Y:S01]  /*19c60*/  IADD3 R17, -R16, UR6, RZ ;  /* 0x0000000610117c10 */ /* 0x000fe2000fffe1ff */
[----:B------:R-:W-:Y:S02]  /*19c70*/  VIADD R19, R19, UR4 ;  /* 0x0000000413137c36 */ /* 0x000fe40008000000 */
        /* <DEDUP_REMOVED lines=15> */
[----:B------:R-:W-:-:S05]  /*19d70*/  @!P1 LOP3.LUT R2, RZ, R4, RZ, 0x33, !PT ;  /* 0x00000004ff029212 */ /* 0x000fca00078e33ff */
[--C-:B------:R-:W-:Y:S02]  /*19d80*/  IMAD.MOV R3, RZ, RZ, -R2.reuse ;  /* 0x000000ffff037224 */ /* 0x100fe400078e0a02 */
[----:B------:R-:W-:Y:S02]  /*19d90*/  IMAD.MOV.U32 R18, RZ, RZ, R2 ;  /* 0x000000ffff127224 */ /* 0x000fe400078e0002 */
[----:B------:R-:W-:Y:S01]  /*19da0*/  IMAD R17, R4, R3, R17 ;  /* 0x0000000304117224 */ /* 0x000fe200078e0211 */
[----:B------:R-:W-:Y:S06]  /*19db0*/  BRA `(.L_x_826) ;  /* 0x00000000000c7947 */ /* 0x000fec0003800000 */
.L_x_821:
[----:B------:R-:W-:Y:S02]  /*19dc0*/  IMAD.MOV.U32 R17, RZ, RZ, RZ ;  /* 0x000000ffff117224 */ /* 0x000fe400078e00ff */
[----:B------:R-:W-:Y:S02]  /*19dd0*/  IMAD.U32 R16, RZ, RZ, UR6 ;  /* 0x00000006ff107e24 */ /* 0x000fe4000f8e00ff */
[----:B------:R-:W-:-:S07]  /*19de0*/  IMAD.MOV.U32 R18, RZ, RZ, RZ ;  /* 0x000000ffff127224 */ /* 0x000fce00078e00ff */
.L_x_826:
[----:B------:R-:W-:-:S13]  /*19df0*/  ISETP.NE.AND P0, PT, R5, RZ, PT ;  /* 0x000000ff0500720c */ /* 0x000fda0003f05270 */
[----:B------:R-:W0:Y:S01]  /*19e00*/  @!P0 S2R R3, SR_CgaCtaId ;  /* 0x0000000000038919 */ /* 0x000e220000008800 */
[----:B------:R-:W-:-:S04]  /*19e10*/  @!P0 MOV R2, 0x400 ;  /* 0x0000040000028802 */ /* 0x000fc80000000f00 */
[----:B0-----:R-:W-:-:S05]  /*19e20*/  @!P0 LEA R2, R3, R2, 0x18 ;  /* 0x0000000203028211 */ /* 0x001fca00078ec0ff */
[----:B------:R2:W-:Y:S01]  /*19e30*/  @!P0 STS.128 [R2+0x348d0], R16 ;  /* 0x0348d01002008388 */ /* 0x0005e20000000c00 */
[----:B------:R-:W-:Y:S06]  /*19e40*/  BAR.ARV 0x5, 0x180 ;  /* 0x0146000000007b1d */ /* 0x000fec0000002000 */
.L_x_819:
[----:B--2---:R-:W-:Y:S01]  /*19e50*/  IMAD.MOV.U32 R2, RZ, RZ, 0x1 ;  /* 0x00000001ff027424 */ /* 0x004fe200078e00ff */
[----:B------:R2:W-:Y:S01]  /*19e60*/  STL [R1+0xc], RZ ;  /* 0x00000cff01007387 */ /* 0x0005e20000100800 */
[----:B------:R-:W-:Y:S02]  /*19e70*/  ULDC UR4, c[0x0][0xc3c] ;  /* 0x00030f0000047ab9 */ /* 0x000fe40000000800 */
[----:B-1----:R-:W-:Y:S01]  /*19e80*/  ISETP.GE.AND P0, PT, R19, UR4, PT ;  /* 0x0000000413007c0c */ /* 0x002fe2000bf06270 */
[----:B------:R2:W-:Y:S04]  /*19e90*/  STL [R1+0x18], R2 ;  /* 0x0000180201007387 */ /* 0x0005e80000100800 */
[----:B------:R2:W-:Y:S08]  /*19ea0*/  STL [R1+0x58], RZ ;  /* 0x000058ff01007387 */ /* 0x0005f00000100800 */
[----:B--2---:R-:W-:Y:S05]  /*19eb0*/  @P0 BRA `(.L_x_827) ;  /* 0x0000006800bc0947 */ /* 0x004fea0003800000 */
[----:B------:R-:W2:Y:S04]  /*19ec0*/  LDL R2, [R1+0x60] ;  /* 0x0000600001027983 */ /* 0x000ea80000100800 */
[----:B------:R-:W3:Y:S01]  /*19ed0*/  LDL.LU R5, [R1+0x8] ;  /* 0x0000080001057983 */ /* 0x000ee20000300800 */
[----:B------:R-:W1:Y:S01]  /*19ee0*/  S2UR UR5, SR_CgaCtaId ;  /* 0x00000000000579c3 */ /* 0x000e620000008800 */
[----:B------:R-:W-:Y:S01]  /*19ef0*/  LOP3.LUT R7, R0, 0x7f, RZ, 0xc0, !PT ;  /* 0x0000007f00077812 */ /* 0x000fe200078ec0ff */
[----:B------:R-:W-:Y:S01]  /*19f00*/  UMOV UR4, 0x400 ;  /* 0x0000040000047882 */ /* 0x000fe20000000000 */
[----:B------:R-:W-:Y:S01]  /*19f10*/  BSSY B8, `(.L_x_827) ;  /* 0x00006a9000087945 */ /* 0x000fe20003800000 */
[----:B------:R-:W-:Y:S01]  /*19f20*/  ULDC.64 UR36, c[0x0][0x198] ;  /* 0x0000660000247ab9 */ /* 0x000fe20000000a00 */
[----:B------:R-:W-:Y:S01]  /*19f30*/  ISETP.NE.AND P1, PT, R7, RZ, PT ;  /* 0x000000ff0700720c */ /* 0x000fe20003f25270 */
[----:B------:R-:W-:Y:S01]  /*19f40*/  ULDC UR39, c[0x0][0xc] ;  /* 0x0000030000277ab9 */ /* 0x000fe20000000800 */
[----:B------:R-:W-:Y:S01]  /*19f50*/  SHF.R.U32.HI R6, RZ, 0x3, R7 ;  /* 0x00000003ff067819 */ /* 0x000fe20000011607 */
[----:B-1----:R-:W-:Y:S01]  /*19f60*/  ULEA UR4, UR5, UR4, 0x18 ;  /* 0x0000000405047291 */ /* 0x002fe2000f8ec03f */
[----:B--2---:R-:W-:Y:S01]  /*19f70*/  R2UR UR6, R2 ;  /* 0x00000000020672ca */ /* 0x004fe200000e0000 */
[----:B------:R-:W-:Y:S01]  /*19f80*/  IMAD.SHL.U32 R2, R0, 0x8, RZ ;  /* 0x0000000800027824 */ /* 0x000fe200078e00ff */
[----:B---3--:R-:W-:-:S04]  /*19f90*/  LOP3.LUT R5, R5, 0xfffffffd, RZ, 0xc0, !PT ;  /* 0xfffffffd05057812 */ /* 0x008fc800078ec0ff */
[----:B0-----:R-:W-:-:S03]  /*19fa0*/  LOP3.LUT R3, R2, 0x1f8, RZ, 0xc0, !PT ;  /* 0x000001f802037812 */ /* 0x001fc600078ec0ff */
[----:B------:R-:W-:Y:S02]  /*19fb0*/  @P1 LOP3.LUT R5, R5, 0x2, RZ, 0xfc, !PT ;  /* 0x0000000205051812 */ /* 0x000fe400078efcff */
[----:B------:R-:W-:Y:S01]  /*19fc0*/  LOP3.LUT R4, R3, 0x38, R0, 0x78, !PT ;  /* 0x0000003803047812 */ /* 0x000fe200078e7800 */
[----:B------:R-:W-:Y:S01]  /*19fd0*/  IMAD.SHL.U32 R3, R7, 0x8, RZ ;  /* 0x0000000807037824 */ /* 0x000fe200078e00ff */
[----:B------:R-:W-:Y:S01]  /*19fe0*/  LOP3.LUT R5, R5, 0xfffffffe, RZ, 0xc0, !PT ;  /* 0xfffffffe05057812 */ /* 0x000fe200078ec0ff */
[----:B------:R-:W-:Y:S01]  /*19ff0*/  ULOP3.LUT UR38, UR6, 0x2, URZ, 0xfc, !UPT ;  /* 0x0000000206267892 */ /* 0x000fe2000f8efc3f */
[----:B------:R-:W-:Y:S02]  /*1a000*/  LOP3.LUT R2, R2, 0x38, RZ, 0xc0, !PT ;  /* 0x0000003802027812 */ /* 0x000fe400078ec0ff */
[----:B------:R-:W-:Y:S02]  /*1a010*/  LOP3.LUT R3, R4, 0x200, R3, 0xf8, !PT ;  /* 0x0000020004037812 */ /* 0x000fe400078ef803 */
[C---:B------:R-:W-:Y:S01]  /*1a020*/  LOP3.LUT P0, R4, R0.reuse, 0x1f, RZ, 0xc0, !PT ;  /* 0x0000001f00047812 */ /* 0x040fe2000780c0ff */
[----:B------:R-:W-:-:S04]  /*1a030*/  IMAD.SHL.U32 R0, R0, 0x10, RZ ;  /* 0x0000001000007824 */ /* 0x000fc800078e00ff */
[----:B------:R0:W-:Y:S01]  /*1a040*/  STL [R1+0x2c], R4 ;  /* 0x00002c0401007387 */ /* 0x0001e20000100800 */
[----:B------:R-:W-:-:S07]  /*1a050*/  LOP3.LUT R6, R6, 0x70, R0, 0xf8, !PT ;  /* 0x0000007006067812 */ /* 0x000fce00078ef800 */
[----:B------:R-:W-:Y:S02]  /*1a060*/  @P0 LOP3.LUT R5, R5, 0x1, RZ, 0xfc, !PT ;  /* 0x0000000105050812 */ /* 0x000fe400078efcff */
[----:B------:R-:W-:Y:S01]  /*1a070*/  ISETP.NE.OR P0, PT, R7, RZ, !P0 ;  /* 0x000000ff0700720c */ /* 0x000fe20004705670 */
[----:B0-----:R-:W-:Y:S01]  /*1a080*/  IMAD.U32 R4, RZ, RZ, UR4 ;  /* 0x00000004ff047e24 */ /* 0x001fe2000f8e00ff */
[----:B------:R-:W-:-:S03]  /*1a090*/  LOP3.LUT R5, R5, 0xfffffff7, RZ, 0xc0, !PT ;  /* 0xfffffff705057812 */ /* 0x000fc600078ec0ff */
[----:B------:R-:W-:Y:S01]  /*1a0a0*/  IMAD R0, R3, 0x2, R4 ;  /* 0x0000000203007824 */ /* 0x000fe200078e0204 */
[----:B------:R-:W-:Y:S01]  /*1a0b0*/  STL [R1+0x4], R4 ;  /* 0x0000040401007387 */ /* 0x000fe20000100800 */
[----:B------:R-:W-:-:S03]  /*1a0c0*/  LOP3.LUT R3, R2, 0x40, RZ, 0xfc, !PT ;  /* 0x0000004002037812 */ /* 0x000fc600078efcff */
[----:B------:R0:W-:Y:S03]  /*1a0d0*/  STL [R1+0x30], R0 ;  /* 0x0000300001007387 */ /* 0x0001e60000100800 */
[----:B------:R-:W-:Y:S01]  /*1a0e0*/  @P0 LOP3.LUT R5, R5, 0x8, RZ, 0xfc, !PT ;  /* 0x0000000805050812 */ /* 0x000fe200078efcff */
[----:B------:R-:W-:Y:S04]  /*1a0f0*/  STL [R1+0x10], RZ ;  /* 0x000010ff01007387 */ /* 0x000fe80000100800 */
[----:B------:R-:W-:Y:S01]  /*1a100*/  STL [R1+0x8], R5 ;  /* 0x0000080501007387 */ /* 0x000fe20000100800 */
[----:B0-----:R-:W-:-:S05]  /*1a110*/  IMAD.MOV.U32 R0, RZ, RZ, 0x1 ;  /* 0x00000001ff007424 */ /* 0x001fca00078e00ff */
[----:B------:R-:W-:Y:S04]  /*1a120*/  STL [R1+0x24], R0 ;  /* 0x0000240001007387 */ /* 0x000fe80000100800 */
[----:B------:R-:W-:Y:S04]  /*1a130*/  STL [R1+0x58], RZ ;  /* 0x000058ff01007387 */ /* 0x000fe80000100800 */
[----:B------:R-:W-:Y:S04]  /*1a140*/  STL [R1+0xc], RZ ;  /* 0x00000cff01007387 */ /* 0x000fe80000100800 */
[----:B------:R0:W-:Y:S02]  /*1a150*/  STL [R1+0x18], R0 ;  /* 0x0000180001007387 */ /* 0x0001e40000100800 */
[----:B0-----:R-:W-:-:S07]  /*1a160*/  LOP3.LUT R0, R2, 0x80, RZ, 0xfc, !PT ;  /* 0x0000008002007812 */ /* 0x001fce00078efcff */
.L_x_971:
[----:B0---4-:R-:W0:Y:S02]  /*1a170*/  LDC.64 R2, c[0x0][0xc88] ;  /* 0x00032200ff027b82 */ /* 0x011e240000000a00 */
[----:B0-----:R-:W-:-:S05]  /*1a180*/  IMAD.WIDE R2, R19, 0x4, R2 ;  /* 0x0000000413027825 */ /* 0x001fca00078e0202 */
[----:B--2---:R-:W2:Y:S01]  /*1a190*/  LDG.E R15, desc[UR42][R2.64] ;  /* 0x0000002a020f7981 */ /* 0x004ea2000c1e1900 */
[----:B------:R-:W-:Y:S05]  /*1a1a0*/  YIELD ;  /* 0x0000000000007946 */ /* 0x000fea0003800000 */
[----:B------:R-:W-:Y:S01]  /*1a1b0*/  ULDC.64 UR4, c[0x0][0xa28] ;  /* 0x00028a0000047ab9 */ /* 0x000fe20000000a00 */
[----:B------:R-:W-:Y:S01]  /*1a1c0*/  ULDC.64 UR10, c[0x0][0xa18] ;  /* 0x00028600000a7ab9 */ /* 0x000fe20000000a00 */
[----:B------:R-:W-:Y:S01]  /*1a1d0*/  ISETP.NE.U32.AND P0, PT, RZ, UR4, PT ;  /* 0x00000004ff007c0c */ /* 0x000fe2000bf05070 */
[----:B------:R-:W-:Y:S01]  /*1a1e0*/  ULDC.64 UR6, c[0x0][0xa08] ;  /* 0x0002820000067ab9 */ /* 0x000fe20000000a00 */
[----:B------:R-:W-:Y:S01]  /*1a1f0*/  ISETP.NE.U32.AND P3, PT, RZ, UR10, PT ;  /* 0x0000000aff007c0c */ /* 0x000fe2000bf65070 */
[----:B------:R-:W-:Y:S01]  /*1a200*/  IMAD.MOV.U32 R0, RZ, RZ, RZ ;  /* 0x000000ffff007224 */ /* 0x000fe200078e00ff */
[----:B------:R-:W-:Y:S01]  /*1a210*/  ISETP.NE.AND.EX P0, PT, RZ, UR5, PT, P0 ;  /* 0x00000005ff007c0c */ /* 0x000fe2000bf05300 */
[----:B------:R-:W-:Y:S01]  /*1a220*/  IMAD.MOV.U32 R12, RZ, RZ, RZ ;  /* 0x000000ffff0c7224 */ /* 0x000fe200078e00ff */
[----:B------:R-:W-:Y:S01]  /*1a230*/  ISETP.NE.AND.EX P3, PT, RZ, UR11, PT, P3 ;  /* 0x0000000bff007c0c */ /* 0x000fe2000bf65330 */
[----:B------:R-:W-:Y:S01]  /*1a240*/  ULDC.64 UR8, c[0x0][0xa10] ;  /* 0x0002840000087ab9 */ /* 0x000fe20000000a00 */
[----:B--2---:R-:W-:Y:S01]  /*1a250*/  SHF.R.S32.HI R4, RZ, 0x1f, R15 ;  /* 0x0000001fff047819 */ /* 0x004fe2000001140f */
[----:B------:R-:W-:-:S08]  /*1a260*/  IMAD.SHL.U32 R14, R15, 0x4, RZ ;  /* 0x000000040f0e7824 */ /* 0x000fd000078e00ff */
[C---:B------:R-:W-:Y:S01]  /*1a270*/  @P0 LEA R2, P1, R15.reuse, UR4, 0x2 ;  /* 0x000000040f020c11 */ /* 0x040fe2000f8210ff */
[----:B------:R-:W-:Y:S01]  /*1a280*/  STL [R1+0x34], R15 ;  /* 0x0000340f01007387 */ /* 0x000fe20000100800 */
[C-C-:B------:R-:W-:Y:S02]  /*1a290*/  SHF.L.U64.HI R13, R15.reuse, 0x2, R4.reuse ;  /* 0x000000020f0d7819 */ /* 0x140fe40000010204 */
[----:B------:R-:W-:Y:S01]  /*1a2a0*/  @P0 LEA.HI.X R3, R15, UR5, R4, 0x2, P1 ;  /* 0x000000050f030c11 */ /* 0x000fe200088f1404 */
[----:B------:R-:W-:Y:S01]  /*1a2b0*/  ULDC.64 UR4, c[0x0][0xa00] ;  /* 0x0002800000047ab9 */ /* 0x000fe20000000a00 */
[C---:B------:R-:W-:Y:S01]  /*1a2c0*/  @P3 IADD3 R8, P1, R14.reuse, UR10, RZ ;  /* 0x0000000a0e083c10 */ /* 0x040fe2000ff3e0ff */
[----:B------:R0:W-:Y:S03]  /*1a2d0*/  STL [R1+0x44], R4 ;  /* 0x0000440401007387 */ /* 0x0001e60000100800 */
[----:B------:R-:W-:Y:S01]  /*1a2e0*/  @P3 IADD3.X R9, R13, UR11, RZ, P1, !PT ;  /* 0x0000000b0d093c10 */ /* 0x000fe20008ffe4ff */
[----:B-1----:R1:W5:Y:S01]  /*1a2f0*/  @P0 LDG.E R0, desc[UR42][R2.64] ;  /* 0x0000002a02000981 */ /* 0x002362000c1e1900 */
[----:B------:R-:W-:-:S02]  /*1a300*/  IADD3 R6, P1, R14, UR6, RZ ;  /* 0x000000060e067c10 */ /* 0x000fc4000ff3e0ff */
[----:B------:R-:W-:Y:S02]  /*1a310*/  CS2R R10, SRZ ;  /* 0x00000000000a7805 */ /* 0x000fe4000001ff00 */
[----:B------:R-:W-:Y:S01]  /*1a320*/  ISETP.NE.U32.AND P2, PT, RZ, UR6, PT ;  /* 0x00000006ff007c0c */ /* 0x000fe2000bf45070 */
[----:B------:R-:W-:Y:S01]  /*1a330*/  STL [R1], R14 ;  /* 0x0000000e01007387 */ /* 0x000fe20000100800 */
[----:B------:R-:W-:Y:S02]  /*1a340*/  IADD3.X R7, R13, UR7, RZ, P1, !PT ;  /* 0x000000070d077c10 */ /* 0x000fe40008ffe4ff */
[----:B------:R-:W-:Y:S01]  /*1a350*/  ISETP.NE.U32.AND P1, PT, RZ, UR4, PT ;  /* 0x00000004ff007c0c */ /* 0x000fe2000bf25070 */
[----:B------:R-:W-:Y:S01]  /*1a360*/  STL [R1+0x28], R13 ;  /* 0x0000280d01007387 */ /* 0x000fe20000100800 */
[----:B------:R-:W-:Y:S02]  /*1a370*/  ISETP.NE.AND.EX P2, PT, RZ, UR7, PT, P2 ;  /* 0x00000007ff007c0c */ /* 0x000fe4000bf45320 */
[----:B------:R-:W-:-:S02]  /*1a380*/  ISETP.NE.AND.EX P1, PT, RZ, UR5, PT, P1 ;  /* 0x00000005ff007c0c */ /* 0x000fc4000bf25310 */
[----:B-1----:R-:W-:-:S04]  /*1a390*/  IADD3 R2, P0, R14, UR4, RZ ;  /* 0x000000040e027c10 */ /* 0x002fc8000ff1e0ff */
[----:B------:R-:W-:Y:S01]  /*1a3a0*/  IADD3.X R3, R13, UR5, RZ, P0, !PT ;  /* 0x000000050d037c10 */ /* 0x000fe200087fe4ff */
[----:B------:R-:W-:Y:S01]  /*1a3b0*/  ULDC UR4, c[0x0][0x288] ;  /* 0x0000a20000047ab9 */ /* 0x000fe20000000800 */
[----:B0-----:R-:W-:-:S03]  /*1a3c0*/  IADD3 R4, P0, R14, UR8, RZ ;  /* 0x000000080e047c10 */ /* 0x001fc6000ff1e0ff */
[----:B------:R-:W5:Y:S01]  /*1a3d0*/  @P2 LDG.E R11, desc[UR42][R6.64] ;  /* 0x0000002a060b2981 */ /* 0x000f62000c1e1900 */
[----:B------:R-:W-:Y:S02]  /*1a3e0*/  IADD3.X R5, R13, UR9, RZ, P0, !PT ;  /* 0x000000090d057c10 */ /* 0x000fe400087fe4ff */
[----:B------:R-:W-:Y:S01]  /*1a3f0*/  ISETP.NE.U32.AND P0, PT, RZ, UR8, PT ;  /* 0x00000008ff007c0c */ /* 0x000fe2000bf05070 */
[----:B------:R-:W2:Y:S03]  /*1a400*/  @P1 LDG.E R12, desc[UR42][R2.64] ;  /* 0x0000002a020c1981 */ /* 0x000ea6000c1e1900 */
[----:B------:R-:W-:-:S13]  /*1a410*/  ISETP.NE.AND.EX P0, PT, RZ, UR9, PT, P0 ;  /* 0x00000009ff007c0c */ /* 0x000fda000bf05300 */
[----:B------:R-:W5:Y:S04]  /*1a420*/  @P0 LDG.E R10, desc[UR42][R4.64] ;  /* 0x0000002a040a0981 */ /* 0x000f68000c1e1900 */
[----:B--2---:R0:W-:Y:S02]  /*1a430*/  STL [R1+0x40], R12 ;  /* 0x0000400c01007387 */ /* 0x0041e40000100800 */
[----:B0-----:R-:W-:Y:S01]  /*1a440*/  IMAD.U32 R12, RZ, RZ, UR4 ;  /* 0x00000004ff0c7e24 */ /* 0x001fe2000f8e00ff */
[----:B------:R-:W-:-:S05]  /*1a450*/  ULDC.64 UR4, c[0x0][0x418] ;  /* 0x0001060000047ab9 */ /* 0x000fca0000000a00 */
[----:B------:R0:W2:Y:S01]  /*1a460*/  @P3 LDG.E R12, desc[UR42][R8.64] ;  /* 0x0000002a080c3981 */ /* 0x0000a2000c1e1900 */
[----:B------:R-:W-:-:S03]  /*1a470*/  UISETP.NE.U32.AND UP0, UPT, UR4, URZ, UPT ;  /* 0x0000003f0400728c */ /* 0x000fc6000bf05070 */
[----:B------:R-:W-:Y:S01]  /*1a480*/  ULDC UR4, c[0x0][0x424] ;  /* 0x0001090000047ab9 */ /* 0x000fe20000000800 */
[----:B------:R-:W-:-:S03]  /*1a490*/  UISETP.NE.AND.EX UP0, UPT, UR5, URZ, UPT, UP0 ;  /* 0x0000003f0500728c */ /* 0x000fc6000bf05300 */
[----:B------:R-:W-:Y:S01]  /*1a4a0*/  ULDC UR5, c[0x0][0x2f0] ;  /* 0x0000bc0000057ab9 */ /* 0x000fe20000000800 */
[----:B------:R-:W-:-:S04]  /*1a4b0*/  USEL UR4, UR4, 0x1, UP0 ;  /* 0x0000000104047887 */ /* 0x000fc80008000000 */
[----:B------:R-:W-:-:S03]  /*1a4c0*/  UIMAD UR4, UR4, UR5, URZ ;  /* 0x00000005040472a4 */ /* 0x000fc6000f8e023f */
[----:B------:R-:W-:Y:S02]  /*1a4d0*/  ULDC UR5, c[0x0][0x348] ;  /* 0x0000d20000057ab9 */ /* 0x000fe40000000800 */
[----:B0-----:R-:W-:Y:S02]  /*1a4e0*/  IMAD.U32 R9, RZ, RZ, UR5 ;  /* 0x00000005ff097e24 */ /* 0x001fe4000f8e00ff */
[----:B------:R-:W-:Y:S01]  /*1a4f0*/  IMAD.U32 R8, RZ, RZ, UR4 ;  /* 0x00000004ff087e24 */ /* 0x000fe2000f8e00ff */
[----:B--2---:R0:W-:Y:S01]  /*1a500*/  STL [R1+0x54], R12 ;  /* 0x0000540c01007387 */ /* 0x0041e20000100800 */
[----:B------:R-:W-:Y:S05]  /*1a510*/  @P3 BRA `(.L_x_828) ;  /* 0x0000000000143947 */ /* 0x000fea0003800000 */
[----:B------:R-:W-:Y:S05]  /*1a520*/  @!P1 BRA `(.L_x_828) ;  /* 0x0000000000109947 */ /* 0x000fea0003800000 */
[----:B0-----:R-:W2:Y:S04]  /*1a530*/  LDG.E R12, desc[UR42][R2.64] ;  /* 0x0000002a020c7981 */ /* 0x001ea8000c1e1900 */
[----:B------:R-:W2:Y:S02]  /*1a540*/  LDG.E R2, desc[UR42][R2.64+0x4] ;  /* 0x0000042a02027981 */ /* 0x000ea4000c1e1900 */
[----:B--2---:R-:W-:-:S05]  /*1a550*/  IADD3 R2, -R12, R2, RZ ;  /* 0x000000020c027210 */ /* 0x004fca0007ffe1ff */
[----:B------:R1:W-:Y:S02]  /*1a560*/  STL [R1+0x54], R2 ;  /* 0x0000540201007387 */ /* 0x0003e40000100800 */
.L_x_828:
[----:B0-----:R-:W-:Y:S01]  /*1a570*/  IMAD.MOV.U32 R12, RZ, RZ, R15 ;  /* 0x000000ffff0c7224 */ /* 0x001fe200078e000f */
[----:B------:R-:W-:Y:S01]  /*1a580*/  ULDC.64 UR4, c[0x0][0xa20] ;  /* 0x0002880000047ab9 */ /* 0x000fe20000000a00 */
[----:B-1---5:R-:W-:Y:S01]  /*1a590*/  IMAD.IADD R2, R11, 0x1, R0 ;  /* 0x000000010b027824 */ /* 0x022fe200078e0200 */
[----:B------:R-:W-:Y:S02]  /*1a5a0*/  ISETP.NE.U32.AND P1, PT, RZ, UR4, PT ;  /* 0x00000004ff007c0c */ /* 0x000fe4000bf25070 */
[----:B------:R0:W-:Y:S02]  /*1a5b0*/  STL [R1+0x14], R12 ;  /* 0x0000140c01007387 */ /* 0x0001e40000100800 */
[----:B------:R-:W-:Y:S02]  /*1a5c0*/  ISETP.NE.AND.EX P1, PT, RZ, UR5, PT, P1 ;  /* 0x00000005ff007c0c */ /* 0x000fe4000bf25310 */
[----:B------:R0:W-:Y:S11]  /*1a5d0*/  STL [R1+0x20], R2 ;  /* 0x0000200201007387 */ /* 0x0001f60000100800 */
[----:B0-----:R-:W-:Y:S05]  /*1a5e0*/  @!P1 BRA `(.L_x_829) ;  /* 0x0000000000109947 */ /* 0x001fea0003800000 */
[----:B------:R-:W-:-:S04]  /*1a5f0*/  IADD3 R2, P1, R14, UR4, RZ ;  /* 0x000000040e027c10 */ /* 0x000fc8000ff3e0ff */
[----:B------:R-:W-:-:S05]  /*1a600*/  IADD3.X R3, R13, UR5, RZ, P1, !PT ;  /* 0x000000050d037c10 */ /* 0x000fca0008ffe4ff */
[----:B------:R0:W5:Y:S01]  /*1a610*/  LDG.E R8, desc[UR42][R2.64] ;  /* 0x0000002a02087981 */ /* 0x000162000c1e1900 */
[----:B------:R-:W-:Y:S05]  /*1a620*/  BRA `(.L_x_830) ;  /* 0x0000000000107947 */ /* 0x000fea0003800000 */
.L_x_829:
[----:B------:R-:W-:Y:S05]  /*1a630*/  @!P2 BRA `(.L_x_830) ;  /* 0x00000000000ca947 */ /* 0x000fea0003800000 */
[----:B------:R-:W2:Y:S04]  /*1a640*/  LDG.E R8, desc[UR42][R6.64] ;  /* 0x0000002a06087981 */ /* 0x000ea8000c1e1900 */
[----:B------:R-:W2:Y:S02]  /*1a650*/  LDG.E R6, desc[UR42][R6.64+0x4] ;  /* 0x0000042a06067981 */ /* 0x000ea4000c1e1900 */
[----:B--2---:R-:W-:-:S07]  /*1a660*/  IMAD.IADD R8, R6, 0x1, -R8 ;  /* 0x0000000106087824 */ /* 0x004fce00078e0a08 */
.L_x_830:
[----:B0-----:R-:W2:Y:S01]  /*1a670*/  @P0 LDG.E R2, desc[UR42][R4.64] ;  /* 0x0000002a04020981 */ /* 0x001ea2000c1e1900 */
[----:B-----5:R-:W-:-:S03]  /*1a680*/  IMAD.IADD R0, R8, 0x1, -R0 ;  /* 0x0000000108007824 */ /* 0x020fc600078e0a00 */
[----:B------:R-:W2:Y:S01]  /*1a690*/  @P0 LDG.E R4, desc[UR42][R4.64+0x4] ;  /* 0x0000042a04040981 */ /* 0x000ea2000c1e1900 */
[----:B------:R-:W-:Y:S01]  /*1a6a0*/  BSSY B0, `(.L_x_831) ;  /* 0x0000150000007945 */ /* 0x000fe20003800000 */
[----:B------:R-:W-:Y:S01]  /*1a6b0*/  PLOP3.LUT P5, PT, PT, PT, PT, 0x80, 0x0 ;  /* 0x000000000000781c */ /* 0x000fe20003faf070 */
[----:B--2---:R-:W-:-:S04]  /*1a6c0*/  @P0 IMAD.IADD R9, R4, 0x1, -R2 ;  /* 0x0000000104090824 */ /* 0x004fc800078e0a02 */
[----:B------:R-:W-:-:S04]  /*1a6d0*/  IMAD.IADD R3, R0, 0x1, R9 ;  /* 0x0000000100037824 */ /* 0x000fc800078e0209 */
[----:B------:R-:W-:Y:S01]  /*1a6e0*/  VIADD R2, R3, 0x7f ;  /* 0x0000007f03027836 */ /* 0x000fe20000000000 */
[----:B------:R0:W-:Y:S04]  /*1a6f0*/  STL [R1+0x50], R3 ;  /* 0x0000500301007387 */ /* 0x0001e80000100800 */
[----:B0-----:R-:W-:-:S04]  /*1a700*/  SHF.R.S32.HI R3, RZ, 0x1f, R2 ;  /* 0x0000001fff037819 */ /* 0x001fc80000011402 */
[----:B------:R-:W-:-:S04]  /*1a710*/  LEA.HI R2, R3, R2, RZ, 0x7 ;  /* 0x0000000203027211 */ /* 0x000fc800078f38ff */
[----:B------:R-:W-:-:S04]  /*1a720*/  LOP3.LUT R3, R2, 0xffffff80, RZ, 0xc0, !PT ;  /* 0xffffff8002037812 */ /* 0x000fc800078ec0ff */
[----:B------:R-:W-:Y:S01]  /*1a730*/  VIADDMNMX R9, R3, -R0, R9, PT ;  /* 0x8000000003097246 */ /* 0x000fe20003800109 */
[----:B------:R-:W-:-:S05]  /*1a740*/  IMAD.MOV R3, RZ, RZ, -R0 ;  /* 0x000000ffff037224 */ /* 0x000fca00078e0a00 */
[----:B------:R-:W-:-:S04]  /*1a750*/  VIMNMX R3, RZ, R3, !PT ;  /* 0x00000003ff037248 */ /* 0x000fc80007fe0100 */
[----:B------:R-:W-:-:S13]  /*1a760*/  ISETP.GT.AND P1, PT, R9, R3, PT ;  /* 0x000000030900720c */ /* 0x000fda0003f24270 */
[----:B------:R-:W-:Y:S01]  /*1a770*/  @P1 VIADD R0, R9, 0x7f ;  /* 0x0000007f09001836 */ /* 0x000fe20000000000 */
[----:B------:R-:W-:-:S04]  /*1a780*/  SHF.R.U32.HI R9, RZ, 0x7, R3 ;  /* 0x00000007ff097819 */ /* 0x000fc80000011603 */
[----:B------:R-:W-:Y:S01]  /*1a790*/  @P1 SHF.R.S32.HI R3, RZ, 0x1f, R0 ;  /* 0x0000001fff031819 */ /* 0x000fe20000011400 */
[----:B------:R-:W-:-:S03]  /*1a7a0*/  IMAD.MOV.U32 R6, RZ, RZ, R9 ;  /* 0x000000ffff067224 */ /* 0x000fc600078e0009 */
[----:B------:R-:W-:-:S04]  /*1a7b0*/  @P1 LEA.HI R0, R3, R0, RZ, 0x7 ;  /* 0x0000000003001211 */ /* 0x000fc800078f38ff */
[----:B------:R-:W-:Y:S02]  /*1a7c0*/  @P1 SHF.R.S32.HI R6, RZ, 0x7, R0 ;  /* 0x00000007ff061819 */ /* 0x000fe40000011400 */
[----:B------:R-:W-:-:S05]  /*1a7d0*/  SHF.R.S32.HI R0, RZ, 0x7, R2 ;  /* 0x00000007ff007819 */ /* 0x000fca0000011402 */
[----:B------:R0:W-:Y:S01]  /*1a7e0*/  STL [R1+0x3c], R0 ;  /* 0x00003c0001007387 */ /* 0x0001e20000100800 */
[----:B------:R-:W-:-:S13]  /*1a7f0*/  ISETP.GT.AND P1, PT, R6, R9, PT ;  /* 0x000000090600720c */ /* 0x000fda0003f24270 */
[----:B0-----:R-:W-:Y:S05]  /*1a800*/  @!P1 BRA `(.L_x_832) ;  /* 0x0000001000e49947 */ /* 0x001fea0003800000 */
[----:B------:R-:W-:Y:S01]  /*1a810*/  UMOV UR4, 0xffffffff ;  /* 0xffffffff00047882 */ /* 0x000fe20000000000 */
[----:B------:R-:W-:Y:S02]  /*1a820*/  SEL R0, R12, RZ, !P0 ;  /* 0x000000ff0c007207 */ /* 0x000fe40004000000 */
[----:B------:R-:W-:Y:S05]  /*1a830*/  BRA.DIV UR4, `(.L_x_833) ;  /* 0x0000006e04087947 */ /* 0x000fea000b800000 */
[----:B------:R-:W0:Y:S02]  /*1a840*/  S2R R2, SR_TID.X ;  /* 0x0000000000027919 */ /* 0x000e240000002100 */
[----:B0-----:R-:W-:-:S04]  /*1a850*/  SHF.R.U32.HI R2, RZ, 0x5, R2 ;  /* 0x00000005ff027819 */ /* 0x001fc80000011602 */
[----:B------:R-:W-:-:S05]  /*1a860*/  LOP3.LUT R2, R2, 0x3, RZ, 0xc0, !PT ;  /* 0x0000000302027812 */ /* 0x000fca00078ec0ff */
[----:B------:R0:W1:Y:S02]  /*1a870*/  SHFL.IDX PT, R14, R2, RZ, 0x1f ;  /* 0x00001fff020e7589 */ /* 0x00006400000e0000 */
.L_x_1002:
[----:B-1----:R-:W-:Y:S02]  /*1a880*/  ISETP.NE.AND P0, PT, R14, RZ, PT ;  /* 0x000000ff0e00720c */ /* 0x002fe40003f05270 */
[----:B------:R-:W-:-:S11]  /*1a890*/  PLOP3.LUT P2, PT, PT, PT, PT, 0x8, 0x0 ;  /* 0x000000000000781c */ /* 0x000fd60003f4e170 */
[----:B------:R-:W-:Y:S05]  /*1a8a0*/  @P0 BRA `(.L_x_834) ;  /* 0x00000000000c0947 */ /* 0x000fea0003800000 */
[----:B------:R-:W-:-:S03]  /*1a8b0*/  UMOV UR4, 0xffffffff ;  /* 0xffffffff00047882 */ /* 0x000fc60000000000 */
[----:B------:R-:W-:Y:S05]  /*1a8c0*/  BRA.DIV UR4, `(.L_x_835) ;  /* 0x0000006e04187947 */ /* 0x000fea000b800000 */
[----:B------:R-:W-:-:S13]  /*1a8d0*/  ELECT P2, URZ, PT ;  /* 0x00000000003f782f */ /* 0x000fda0003840000 */
.L_x_834:
[----:B0-----:R-:W2:Y:S04]  /*1a8e0*/  LDL R2, [R1+0x58] ;  /* 0x0000580001027983 */ /* 0x001ea80000100800 */
[----:B------:R-:W3:Y:S01]  /*1a8f0*/  LDL R4, [R1+0x4] ;  /* 0x0000040001047983 */ /* 0x000ee20000100800 */
[----:B------:R-:W-:Y:S01]  /*1a900*/  BSSY B1, `(.L_x_836) ;  /* 0x0000008000017945 */ /* 0x000fe20003800000 */
[----:B--2---:R-:W-:-:S05]  /*1a910*/  VIADD R2, R2, 0x1 ;  /* 0x0000000102027836 */ /* 0x004fca0000000000 */
[----:B------:R-:W-:-:S04]  /*1a920*/  LEA.HI R3, R2, R2, RZ, 0x1 ;  /* 0x0000000202037211 */ /* 0x000fc800078f08ff */
[----:B------:R-:W-:-:S05]  /*1a930*/  LOP3.LUT R3, R3, 0xfffffffe, RZ, 0xc0, !PT ;  /* 0xfffffffe03037812 */ /* 0x000fca00078ec0ff */
[----:B------:R-:W-:-:S05]  /*1a940*/  IMAD.IADD R2, R2, 0x1, -R3 ;  /* 0x0000000102027824 */ /* 0x000fca00078e0a03 */
[----:B------:R-:W-:-:S04]  /*1a950*/  SHF.L.U32 R2, R2, 0x1f, RZ ;  /* 0x0000001f02027819 */ /* 0x000fc800000006ff */
[----:B---3--:R-:W0:Y:S02]  /*1a960*/  SYNCS.PHASECHK.TRANS64.TRYWAIT P0, [R4+URZ+0x34820], R2 ;  /* 0x03482002040075a7 */ /* 0x008e24000800017f */
[----:B0-----:R-:W-:Y:S05]  /*1a970*/  @!P0 BRA `(.L_x_837) ;  /* 0x0000006c00108947 */ /* 0x001fea0003800000 */
.L_x_1005:
[----:B------:R-:W-:Y:S05]  /*1a980*/  BSYNC B1 ;  /* 0x0000000000017941 */ /* 0x000fea0003800000 */
.L_x_836:
[----:B------:R-:W-:Y:S04]  /*1a990*/  BSSY B1, `(.L_x_838) ;  /* 0x0000085000017945 */ /* 0x000fe80003800000 */
[----:B------:R-:W-:Y:S05]  /*1a9a0*/  @!P2 BRA `(.L_x_839) ;  /* 0x00000008000ca947 */ /* 0x000fea0003800000 */
[----:B------:R-:W2:Y:S04]  /*1a9b0*/  LDL R7, [R1+0x4] ;  /* 0x0000040001077983 */ /* 0x000ea80000100800 */
[----:B------:R-:W2:Y:S04]  /*1a9c0*/  LDL R5, [R1+0x10] ;  /* 0x0000100001057983 */ /* 0x000ea80000100800 */
[----:B------:R-:W3:Y:S01]  /*1a9d0*/  LDL R4, [R1+0x24] ;  /* 0x0000240001047983 */ /* 0x000ee20000100800 */
[----:B------:R-:W-:Y:S01]  /*1a9e0*/  BSSY B2, `(.L_x_840) ;  /* 0x0000008000027945 */ /* 0x000fe20003800000 */
[----:B0-----:R-:W0:Y:S02]  /*1a9f0*/  S2R R3, SR_TID.X ;  /* 0x0000000000037919 */ /* 0x001e240000002100 */
[----:B0-----:R-:W-:-:S04]  /*1aa00*/  LOP3.LUT R3, R3, 0x7f, RZ, 0xc0, !PT ;  /* 0x0000007f03037812 */ /* 0x001fc800078ec0ff */
[----:B------:R-:W-:Y:S01]  /*1aa10*/  ISETP.NE.AND P4, PT, R3, RZ, PT ;  /* 0x000000ff0300720c */ /* 0x000fe20003f85270 */
[----:B--2---:R-:W-:Y:S01]  /*1aa20*/  IMAD R5, R5, 0x8, R7 ;  /* 0x0000000805057824 */ /* 0x004fe200078e0207 */
[----:B---3--:R-:W-:-:S04]  /*1aa30*/  SHF.L.U32 R8, R4, 0x1f, RZ ;  /* 0x0000001f04087819 */ /* 0x008fc800000006ff */
[----:B------:R-:W0:Y:S02]  /*1aa40*/  SYNCS.PHASECHK.TRANS64.TRYWAIT P0, [R5+URZ+0x348a0], R8 ;  /* 0x0348a008050075a7 */ /* 0x000e24000800017f */
[----:B0-----:R-:W-:Y:S05]  /*1aa50*/  @!P0 BRA `(.L_x_841) ;  /* 0x0000006800f08947 */ /* 0x001fea0003800000 */
.L_x_1006:
[----:B------:R-:W-:Y:S05]  /*1aa60*/  BSYNC B2 ;  /* 0x0000000000027941 */ /* 0x000fea0003800000 */
.L_x_840:
[----:B------:R-:W-:Y:S04]  /*1aa70*/  BSSY B2, `(.L_x_842) ;  /* 0x0000008000027945 */ /* 0x000fe80003800000 */
[----:B------:R-:W-:Y:S05]  /*1aa80*/  @P4 BRA `(.L_x_843) ;  /* 0x0000000000184947 */ /* 0x000fea0003800000 */
[----:B------:R-:W2:Y:S02]  /*1aa90*/  LDL R2, [R1+0x8] ;  /* 0x0000080001027983 */ /* 0x000ea40000100800 */
[----:B--2---:R-:W-:Y:S01]  /*1aaa0*/  LOP3.LUT P0, RZ, R2, 0x1, RZ, 0xc0, !PT ;  /* 0x0000000102ff7812 */ /* 0x004fe2000780c0ff */
[----:B------:R-:W-:-:S04]  /*1aab0*/  IMAD.MOV.U32 R2, RZ, RZ, 0xc000 ;  /* 0x0000c000ff027424 */ /* 0x000fc800078e00ff */
[----:B------:R1:W-:Y:S08]  /*1aac0*/  SYNCS.ARRIVE.TRANS64 RZ, [R5+URZ+0x34890], R2 ;  /* 0x0348900205ff79a7 */ /* 0x0003f0000800003f */
[----:B------:R-:W-:Y:S05]  /*1aad0*/  @!P0 BRA `(.L_x_843) ;  /* 0x0000000000048947 */ /* 0x000fea0003800000 */
[----:B------:R-:W-:Y:S01]  /*1aae0*/  BPT.TRAP 0x1 ;  /* 0x000000040000795c */ /* 0x000fe20000300000 */
.L_x_843:
[----:B------:R-:W-:Y:S05]  /*1aaf0*/  BSYNC B2 ;  /* 0x0000000000027941 */ /* 0x000fea0003800000 */
.L_x_842:
[----:B------:R-:W2:Y:S04]  /*1ab00*/  LDL R4, [R1+0x4] ;  /* 0x0000040001047983 */ /* 0x000ea80000100800 */
[----:B-1----:R-:W2:Y:S01]  /*1ab10*/  LDL R2, [R1+0x10] ;  /* 0x0000100001027983 */ /* 0x002ea20000100800 */
[----:B------:R-:W-:Y:S01]  /*1ab20*/  IMAD.MOV.U32 R11, RZ, RZ, RZ ;  /* 0x000000ffff0b7224 */ /* 0x000fe200078e00ff */
[----:B------:R-:W-:Y:S01]  /*1ab30*/  UIADD3 UR4, UP0, UR36, 0x570, URZ ;  /* 0x0000057024047890 */ /* 0x000fe2000ff1e03f */
[----:B------:R-:W-:Y:S01]  /*1ab40*/  IMAD R3, R6, 0x80, R10 ;  /* 0x0000008006037824 */ /* 0x000fe200078e020a */
[----:B------:R-:W-:Y:S01]  /*1ab50*/  PLOP3.LUT P0, PT, PT, PT, PT, 0x80, 0x0 ;  /* 0x000000000000781c */ /* 0x000fe20003f0f070 */
[----:B------:R-:W-:Y:S01]  /*1ab60*/  UMOV UR6, 0x0 ;  /* 0x0000000000067882 */ /* 0x000fe20000000000 */
[----:B------:R-:W-:Y:S01]  /*1ab70*/  R2UR UR10, R11 ;  /* 0x000000000b0a72ca */ /* 0x000fe200000e0000 */
[----:B------:R-:W-:Y:S01]  /*1ab80*/  VIADD R3, R3, 0xffffff80 ;  /* 0xffffff8003037836 */ /* 0x000fe20000000000 */
[----:B------:R-:W-:Y:S01]  /*1ab90*/  UIADD3.X UR5, URZ, UR37, URZ, UP0, !UPT ;  /* 0x000000253f057290 */ /* 0x000fe200087fe43f */
[----:B------:R-:W-:Y:S01]  /*1aba0*/  UMOV UR7, 0x12f00000 ;  /* 0x12f0000000077882 */ /* 0x000fe20000000000 */
[----:B--2---:R-:W-:-:S02]  /*1abb0*/  IMAD R7, R2, 0xc000, R4 ;  /* 0x0000c00002077824 */ /* 0x004fc400078e0204 */
[----:B------:R-:W-:Y:S02]  /*1abc0*/  VIADD R2, R5, 0x34890 ;  /* 0x0003489005027836 */ /* 0x000fe40000000000 */
[----:B------:R-:W-:-:S07]  /*1abd0*/  VIADD R4, R7, 0x1c400 ;  /* 0x0001c40007047836 */ /* 0x000fce0000000000 */
.L_x_844:
        /* <DEDUP_REMOVED lines=10> */
[----:B------:R-:W-:Y:S01]  /*1ac80*/  IMAD.MOV.U32 R14, RZ, RZ, 0x40 ;  /* 0x00000040ff0e7424 */ /* 0x000fe200078e00ff */
[----:B------:R-:W-:Y:S01]  /*1ac90*/  PLOP3.LUT P0, PT, PT, PT, PT, 0x80, 0x0 ;  /* 0x000000000000781c */ /* 0x000fe20003f0f070 */
[----:B------:R-:W-:Y:S01]  /*1aca0*/  VIADD R4, R7, 0x20400 ;  /* 0x0002040007047836 */ /* 0x000fe20000000000 */
[----:B------:R-:W-:Y:S01]  /*1acb0*/  UMOV UR6, 0x0 ;  /* 0x0000000000067882 */ /* 0x000fe20000000000 */
[----:B------:R-:W-:Y:S01]  /*1acc0*/  UMOV UR7, 0x12f00000 ;  /* 0x12f0000000077882 */ /* 0x000fe20000000000 */
[----:B------:R-:W-:-:S15]  /*1acd0*/  R2UR UR10, R14 ;  /* 0x000000000e0a72ca */ /* 0x000fde00000e0000 */
.L_x_845:
        /* <DEDUP_REMOVED lines=15> */
.L_x_846:
        /* <DEDUP_REMOVED lines=10> */
[----:B------:R-:W1:Y:S01]  /*1ae70*/  SYNCS.PHASECHK.TRANS64.TRYWAIT P0, [R5+URZ+0x348c0], R8 ;  /* 0x0348c008050075a7 */ /* 0x000e62000800017f */
[----:B------:R-:W-:Y:S04]  /*1ae80*/  BSSY B2, `(.L_x_847) ;  /* 0x0000002000027945 */ /* 0x000fe80003800000 */
[----:B-1----:R-:W-:Y:S05]  /*1ae90*/  @!P0 BRA `(.L_x_848) ;  /* 0x0000006400f48947 */ /* 0x002fea0003800000 */
.L_x_1007:
[----:B------:R-:W-:Y:S05]  /*1aea0*/  BSYNC B2 ;  /* 0x0000000000027941 */ /* 0x000fea0003800000 */
.L_x_847:
[----:B------:R-:W-:Y:S01]  /*1aeb0*/  BSSY B2, `(.L_x_849) ;  /* 0x000000a000027945 */ /* 0x000fe20003800000 */
[----:B------:R-:W-:Y:S02]  /*1aec0*/  IMAD.MOV.U32 R12, RZ, RZ, 0x0 ;  /* 0x00000000ff0c7424 */ /* 0x000fe400078e00ff */
[----:B------:R-:W-:Y:S01]  /*1aed0*/  IMAD.MOV.U32 R13, RZ, RZ, 0x12f00000 ;  /* 0x12f00000ff0d7424 */ /* 0x000fe200078e00ff */
[----:B------:R-:W-:Y:S06]  /*1aee0*/  @P4 BRA `(.L_x_850) ;  /* 0x0000000000184947 */ /* 0x000fec0003800000 */
[----:B------:R-:W2:Y:S02]  /*1aef0*/  LDL R2, [R1+0x8] ;  /* 0x0000080001027983 */ /* 0x000ea40000100800 */
[----:B--2---:R-:W-:Y:S01]  /*1af00*/  LOP3.LUT P0, RZ, R2, 0x1, RZ, 0xc0, !PT ;  /* 0x0000000102ff7812 */ /* 0x004fe2000780c0ff */
[----:B------:R-:W-:-:S04]  /*1af10*/  IMAD.MOV.U32 R2, RZ, RZ, 0x8000 ;  /* 0x00008000ff027424 */ /* 0x000fc800078e00ff */
[----:B------:R2:W-:Y:S08]  /*1af20*/  SYNCS.ARRIVE.TRANS64 RZ, [R5+URZ+0x348b0], R2 ;  /* 0x0348b00205ff79a7 */ /* 0x0005f0000800003f */
[----:B------:R-:W-:Y:S05]  /*1af30*/  @!P0 BRA `(.L_x_850) ;  /* 0x0000000000048947 */ /* 0x000fea0003800000 */
[----:B------:R-:W-:Y:S01]  /*1af40*/  BPT.TRAP 0x1 ;  /* 0x000000040000795c */ /* 0x000fe20000300000 */
.L_x_850:
[----:B------:R-:W-:Y:S05]  /*1af50*/  BSYNC B2 ;  /* 0x0000000000027941 */ /* 0x000fea0003800000 */
.L_x_849:
[----:B------:R-:W3:Y:S04]  /*1af60*/  LDL R4, [R1+0x4] ;  /* 0x0000040001047983 */ /* 0x000ee80000100800 */
[----:B--2---:R-:W2:Y:S01]  /*1af70*/  LDL R2, [R1+0x10] ;  /* 0x0000100001027983 */ /* 0x004ea20000100800 */
[----:B------:R-:W-:Y:S01]  /*1af80*/  R2UR UR10, R11 ;  /* 0x000000000b0a72ca */ /* 0x000fe200000e0000 */
[----:B------:R-:W-:Y:S01]  /*1af90*/  UIADD3 UR4, UP0, UR36, 0x670, URZ ;  /* 0x0000067024047890 */ /* 0x000fe2000ff1e03f */
[----:B------:R-:W-:Y:S01]  /*1afa0*/  R2UR UR6, R12 ;  /* 0x000000000c0672ca */ /* 0x000fe200000e0000 */
[----:B01----:R-:W-:Y:S01]  /*1afb0*/  VIADD R5, R5, 0x348b0 ;  /* 0x000348b005057836 */ /* 0x003fe20000000000 */
[----:B------:R-:W-:Y:S01]  /*1afc0*/  R2UR UR7, R13 ;  /* 0x000000000d0772ca */ /* 0x000fe200000e0000 */
[----:B------:R-:W-:Y:S01]  /*1afd0*/  UIADD3.X UR5, URZ, UR37, URZ, UP0, !UPT ;  /* 0x000000253f057290 */ /* 0x000fe200087fe43f */
[----:B------:R-:W-:Y:S01]  /*1afe0*/  PLOP3.LUT P0, PT, PT, PT, PT, 0x80, 0x0 ;  /* 0x000000000000781c */ /* 0x000fe20003f0f070 */
[----:B---3--:R-:W-:-:S04]  /*1aff0*/  VIADD R4, R4, 0x400 ;  /* 0x0000040004047836 */ /* 0x008fc80000000000 */
[----:B--2---:R-:W-:-:S08]  /*1b000*/  IMAD R2, R2, 0x8000, R4 ;  /* 0x0000800002027824 */ /* 0x004fd000078e0204 */
.L_x_851:
        /* <DEDUP_REMOVED lines=10> */
[----:B------:R-:W2:Y:S01]  /*1b0b0*/  LDL R7, [R1+0x10] ;  /* 0x0000100001077983 */ /* 0x000ea20000100800 */
[----:B------:R-:W-:Y:S01]  /*1b0c0*/  IMAD.MOV.U32 R2, RZ, RZ, 0x6000 ;  /* 0x00006000ff027424 */ /* 0x000fe200078e00ff */
[----:B------:R-:W-:Y:S02]  /*1b0d0*/  R2UR UR10, R14 ;  /* 0x000000000e0a72ca */ /* 0x000fe400000e0000 */
[----:B------:R-:W-:Y:S02]  /*1b0e0*/  R2UR UR6, R12 ;  /* 0x000000000c0672ca */ /* 0x000fe400000e0000 */
[----:B------:R-:W-:Y:S02]  /*1b0f0*/  R2UR UR7, R13 ;  /* 0x000000000d0772ca */ /* 0x000fe400000e0000 */
[----:B------:R-:W-:Y:S01]  /*1b100*/  PLOP3.LUT P0, PT, PT, PT, PT, 0x80, 0x0 ;  /* 0x000000000000781c */ /* 0x000fe20003f0f070 */
[----:B--2---:R-:W-:-:S04]  /*1b110*/  IMAD R2, R7, R2, 0x2000 ;  /* 0x0000200007027424 */ /* 0x004fc800078e0202 */
[----:B------:R-:W-:-:S04]  /*1b120*/  IMAD R2, R7, -0x2000, R2 ;  /* 0xffffe00007027824 */ /* 0x000fc800078e0202 */
[----:B------:R-:W-:-:S07]  /*1b130*/  IMAD R2, R2, 0x2, R4 ;  /* 0x0000000202027824 */ /* 0x000fce00078e0204 */
.L_x_852:
        /* <DEDUP_REMOVED lines=10> */
.L_x_839:
[----:B------:R-:W-:Y:S05]  /*1b1e0*/  BSYNC B1 ;  /* 0x0000000000017941 */ /* 0x000fea0003800000 */
.L_x_838:
[----:B------:R-:W0:Y:S04]  /*1b1f0*/  LDL.LU R7, [R1+0x10] ;  /* 0x0000100001077983 */ /* 0x000e280000300800 */
[----:B------:R-:W2:Y:S01]  /*1b200*/  LDL.LU R4, [R1+0x24] ;  /* 0x0000240001047983 */ /* 0x000ea20000300800 */
[----:B------:R-:W-:Y:S01]  /*1b210*/  PLOP3.LUT P5, PT, PT, PT, PT, 0x8, 0x0 ;  /* 0x000000000000781c */ /* 0x000fe20003fae170 */
[----:B0-----:R-:W-:Y:S02]  /*1b220*/  VIADD R2, R7, 0x1 ;  /* 0x0000000107027836 */ /* 0x001fe40000000000 */
[----:B------:R-:W-:-:S03]  /*1b230*/  VIADD R7, R6, 0xfffffffe ;  /* 0xfffffffe06077836 */ /* 0x000fc60000000000 */
[----:B------:R-:W-:-:S04]  /*1b240*/  ISETP.NE.AND P0, PT, R2, 0x2, PT ;  /* 0x000000020200780c */ /* 0x000fc80003f05270 */
[----:B------:R-:W-:Y:S02]  /*1b250*/  SEL R3, R2, RZ, P0 ;  /* 0x000000ff02037207 */ /* 0x000fe40000000000 */
[----:B------:R-:W-:Y:S02]  /*1b260*/  SEL R2, RZ, 0x1, P0 ;  /* 0x00000001ff027807 */ /* 0x000fe40000000000 */
[----:B------:R-:W-:Y:S01]  /*1b270*/  ISETP.GE.AND P0, PT, R7, R9, PT ;  /* 0x000000090700720c */ /* 0x000fe20003f06270 */
[----:B------:R0:W-:Y:S01]  /*1b280*/  STL [R1+0x10], R3 ;  /* 0x0000100301007387 */ /* 0x0001e20000100800 */
[----:B--2---:R-:W-:-:S05]  /*1b290*/  LOP3.LUT R4, R4, R2, RZ, 0x3c, !PT ;  /* 0x0000000204047212 */ /* 0x004fca00078e3cff */
[----:B------:R0:W-:Y:S06]  /*1b2a0*/  STL [R1+0x24], R4 ;  /* 0x0000240401007387 */ /* 0x0001ec0000100800 */
[----:B------:R-:W-:Y:S05]  /*1b2b0*/  @!P0 BRA `(.L_x_832) ;  /* 0x0000000800388947 */ /* 0x000fea0003800000 */
.L_x_868:
[----:B------:R-:W-:Y:S05]  /*1b2c0*/  YIELD ;  /* 0x0000000000007946 */ /* 0x000fea0003800000 */
[----:B------:R-:W-:Y:S04]  /*1b2d0*/  BSSY B1, `(.L_x_853) ;  /* 0x0000080000017945 */ /* 0x000fe80003800000 */
[----:B-1----:R-:W-:Y:S05]  /*1b2e0*/  @!P2 BRA `(.L_x_854) ;  /* 0x0000000400f8a947 */ /* 0x002fea0003800000 */
[----:B------:R-:W2:Y:S04]  /*1b2f0*/  LDL R5, [R1+0x4] ;  /* 0x0000040001057983 */ /* 0x000ea80000100800 */
[----:B0-----:R-:W2:Y:S04]  /*1b300*/  LDL R4, [R1+0x10] ;  /* 0x0000100001047983 */ /* 0x001ea80000100800 */
[----:B------:R-:W3:Y:S01]  /*1b310*/  LDL R3, [R1+0x24] ;  /* 0x0000240001037983 */ /* 0x000ee20000100800 */
[----:B------:R-:W-:Y:S01]  /*1b320*/  BSSY B2, `(.L_x_855) ;  /* 0x0000008000027945 */ /* 0x000fe20003800000 */
[----:B------:R-:W0:Y:S02]  /*1b330*/  S2R R2, SR_TID.X ;  /* 0x0000000000027919 */ /* 0x000e240000002100 */
[----:B0-----:R-:W-:-:S04]  /*1b340*/  LOP3.LUT R2, R2, 0x7f, RZ, 0xc0, !PT ;  /* 0x0000007f02027812 */ /* 0x001fc800078ec0ff */
[----:B------:R-:W-:Y:S01]  /*1b350*/  ISETP.NE.AND P1, PT, R2, RZ, PT ;  /* 0x000000ff0200720c */ /* 0x000fe20003f25270 */
[----:B--2---:R-:W-:Y:S01]  /*1b360*/  IMAD R6, R4, 0x8, R5 ;  /* 0x0000000804067824 */ /* 0x004fe200078e0205 */
[----:B---3--:R-:W-:-:S04]  /*1b370*/  SHF.L.U32 R5, R3, 0x1f, RZ ;  /* 0x0000001f03057819 */ /* 0x008fc800000006ff */
[----:B------:R-:W0:Y:S02]  /*1b380*/  SYNCS.PHASECHK.TRANS64.TRYWAIT P0, [R6+URZ+0x348a0], R5 ;  /* 0x0348a005060075a7 */ /* 0x000e24000800017f */
[----:B0-----:R-:W-:Y:S05]  /*1b390*/  @!P0 BRA `(.L_x_856) ;  /* 0x0000006000c88947 */ /* 0x001fea0003800000 */
.L_x_1008:
[----:B------:R-:W-:Y:S05]  /*1b3a0*/  BSYNC B2 ;  /* 0x0000000000027941 */ /* 0x000fea0003800000 */
.L_x_855:
        /* <DEDUP_REMOVED lines=8> */
.L_x_858:
[----:B------:R-:W-:Y:S05]  /*1b430*/  BSYNC B2 ;  /* 0x0000000000027941 */ /* 0x000fea0003800000 */
.L_x_857:
[----:B------:R-:W2:Y:S04]  /*1b440*/  LDL R3, [R1+0x4] ;  /* 0x0000040001037983 */ /* 0x000ea80000100800 */
[----:B-1----:R-:W2:Y:S01]  /*1b450*/  LDL R2, [R1+0x10] ;  /* 0x0000100001027983 */ /* 0x002ea20000100800 */
[----:B------:R-:W-:Y:S01]  /*1b460*/  MOV R11, RZ ;  /* 0x000000ff000b7202 */ /* 0x000fe20000000f00 */
[----:B------:R-:W-:Y:S01]  /*1b470*/  UIADD3 UR4, UP0, UR36, 0x570, URZ ;  /* 0x0000057024047890 */ /* 0x000fe2000ff1e03f */
[----:B------:R-:W-:Y:S01]  /*1b480*/  PLOP3.LUT P0, PT, PT, PT, PT, 0x80, 0x0 ;  /* 0x000000000000781c */ /* 0x000fe20003f0f070 */
[----:B------:R-:W-:Y:S01]  /*1b490*/  UMOV UR6, 0x0 ;  /* 0x0000000000067882 */ /* 0x000fe20000000000 */
[----:B------:R-:W-:Y:S01]  /*1b4a0*/  R2UR UR10, R11 ;  /* 0x000000000b0a72ca */ /* 0x000fe200000e0000 */
[----:B------:R-:W-:Y:S01]  /*1b4b0*/  UIADD3.X UR5, URZ, UR37, URZ, UP0, !UPT ;  /* 0x000000253f057290 */ /* 0x000fe200087fe43f */
[----:B------:R-:W-:Y:S01]  /*1b4c0*/  UMOV UR7, 0x12f00000 ;  /* 0x12f0000000077882 */ /* 0x000fe20000000000 */
[----:B--2---:R-:W-:-:S02]  /*1b4d0*/  IMAD R4, R2, 0xc000, R3 ;  /* 0x0000c00002047824 */ /* 0x004fc400078e0203 */
[----:B------:R-:W-:Y:S02]  /*1b4e0*/  IMAD R3, R7, 0x80, R10 ;  /* 0x0000008007037824 */ /* 0x000fe400078e020a */
[----:B------:R-:W-:Y:S02]  /*1b4f0*/  VIADD R2, R6, 0x34890 ;  /* 0x0003489006027836 */ /* 0x000fe40000000000 */
[----:B------:R-:W-:-:S07]  /*1b500*/  VIADD R8, R4, 0x1c400 ;  /* 0x0001c40004087836 */ /* 0x000fce0000000000 */
.L_x_859:
        /* <DEDUP_REMOVED lines=16> */
.L_x_860:
        /* <DEDUP_REMOVED lines=10> */
[----:B------:R-:W-:Y:S01]  /*1b6b0*/  VIADD R4, R4, 0x24400 ;  /* 0x0002440004047836 */ /* 0x000fe20000000000 */
[----:B------:R-:W-:Y:S01]  /*1b6c0*/  PLOP3.LUT P0, PT, PT, PT, PT, 0x80, 0x0 ;  /* 0x000000000000781c */ /* 0x000fe20003f0f070 */
[----:B------:R-:W-:Y:S01]  /*1b6d0*/  UMOV UR6, 0x0 ;  /* 0x0000000000067882 */ /* 0x000fe20000000000 */
[----:B------:R-:W-:Y:S01]  /*1b6e0*/  UMOV UR7, 0x12f00000 ;  /* 0x12f0000000077882 */ /* 0x000fe20000000000 */
[----:B------:R-:W-:-:S10]  /*1b6f0*/  UMOV UR10, 0x80 ;  /* 0x00000080000a7882 */ /* 0x000fd40000000000 */
.L_x_861:
        /* <DEDUP_REMOVED lines=13> */
.L_x_1009:
[----:B------:R-:W-:Y:S05]  /*1b7d0*/  BSYNC B2 ;  /* 0x0000000000027941 */ /* 0x000fea0003800000 */
.L_x_862:
[----:B------:R-:W-:Y:S01]  /*1b7e0*/  BSSY B2, `(.L_x_864) ;  /* 0x000000a000027945 */ /* 0x000fe20003800000 */
[----:B------:R-:W-:Y:S02]  /*1b7f0*/  IMAD.MOV.U32 R4, RZ, RZ, 0x0 ;  /* 0x00000000ff047424 */ /* 0x000fe400078e00ff */
[----:B01----:R-:W-:Y:S01]  /*1b800*/  IMAD.MOV.U32 R5, RZ, RZ, 0x12f00000 ;  /* 0x12f00000ff057424 */ /* 0x003fe200078e00ff */
[----:B------:R-:W-:Y:S06]  /*1b810*/  @P1 BRA `(.L_x_865) ;  /* 0x0000000000181947 */ /* 0x000fec0003800000 */
[----:B------:R-:W2:Y:S02]  /*1b820*/  LDL R2, [R1+0x8] ;  /* 0x0000080001027983 */ /* 0x000ea40000100800 */
[----:B--2---:R-:W-:Y:S01]  /*1b830*/  LOP3.LUT P0, RZ, R2, 0x1, RZ, 0xc0, !PT ;  /* 0x0000000102ff7812 */ /* 0x004fe2000780c0ff */
[----:B------:R-:W-:-:S04]  /*1b840*/  IMAD.MOV.U32 R2, RZ, RZ, 0x8000 ;  /* 0x00008000ff027424 */ /* 0x000fc800078e00ff */
[----:B------:R0:W-:Y:S08]  /*1b850*/  SYNCS.ARRIVE.TRANS64 RZ, [R6+URZ+0x348b0], R2 ;  /* 0x0348b00206ff79a7 */ /* 0x0001f0000800003f */
[----:B------:R-:W-:Y:S05]  /*1b860*/  @!P0 BRA `(.L_x_865) ;  /* 0x0000000000048947 */ /* 0x000fea0003800000 */
[----:B------:R-:W-:Y:S01]  /*1b870*/  BPT.TRAP 0x1 ;  /* 0x000000040000795c */ /* 0x000fe20000300000 */
.L_x_865:
[----:B------:R-:W-:Y:S05]  /*1b880*/  BSYNC B2 ;  /* 0x0000000000027941 */ /* 0x000fea0003800000 */
.L_x_864:
[----:B0-----:R-:W2:Y:S04]  /*1b890*/  LDL R2, [R1+0x4] ;  /* 0x0000040001027983 */ /* 0x001ea80000100800 */
[----:B------:R-:W3:Y:S01]  /*1b8a0*/  LDL R8, [R1+0x10] ;  /* 0x0000100001087983 */ /* 0x000ee20000100800 */
[----:B------:R-:W-:Y:S01]  /*1b8b0*/  R2UR UR10, R11 ;  /* 0x000000000b0a72ca */ /* 0x000fe200000e0000 */
[----:B------:R-:W-:Y:S01]  /*1b8c0*/  UIADD3 UR4, UP0, UR36, 0x670, URZ ;  /* 0x0000067024047890 */ /* 0x000fe2000ff1e03f */
[----:B------:R-:W-:Y:S01]  /*1b8d0*/  R2UR UR6, R4 ;  /* 0x00000000040672ca */ /* 0x000fe200000e0000 */
[----:B------:R-:W-:Y:S01]  /*1b8e0*/  VIADD R6, R6, 0x348b0 ;  /* 0x000348b006067836 */ /* 0x000fe20000000000 */
[----:B------:R-:W-:Y:S01]  /*1b8f0*/  R2UR UR7, R5 ;  /* 0x00000000050772ca */ /* 0x000fe200000e0000 */
[----:B------:R-:W-:Y:S01]  /*1b900*/  UIADD3.X UR5, URZ, UR37, URZ, UP0, !UPT ;  /* 0x000000253f057290 */ /* 0x000fe200087fe43f */
[----:B------:R-:W-:Y:S01]  /*1b910*/  PLOP3.LUT P0, PT, PT, PT, PT, 0x80, 0x0 ;  /* 0x000000000000781c */ /* 0x000fe20003f0f070 */
[----:B--2---:R-:W-:-:S04]  /*1b920*/  VIADD R2, R2, 0x400 ;  /* 0x0000040002027836 */ /* 0x004fc80000000000 */
[----:B---3--:R-:W-:-:S08]  /*1b930*/  IMAD R2, R8, 0x8000, R2 ;  /* 0x0000800008027824 */ /* 0x008fd000078e0202 */
.L_x_866:
        /* <DEDUP_REMOVED lines=15> */
.L_x_867:
        /* <DEDUP_REMOVED lines=10> */
.L_x_854:
[----:B------:R-:W-:Y:S05]  /*1bad0*/  BSYNC B1 ;  /* 0x0000000000017941 */ /* 0x000fea0003800000 */
.L_x_853:
[----:B------:R-:W2:Y:S04]  /*1bae0*/  LDL.LU R5, [R1+0x10] ;  /* 0x0000100001057983 */ /* 0x000ea80000300800 */
[----:B0-----:R-:W3:Y:S01]  /*1baf0*/  LDL.LU R4, [R1+0x24] ;  /* 0x0000240001047983 */ /* 0x001ee20000300800 */
[----:B--2---:R-:W-:-:S05]  /*1bb00*/  VIADD R2, R5, 0x1 ;  /* 0x0000000105027836 */ /* 0x004fca0000000000 */
[----:B------:R-:W-:-:S04]  /*1bb10*/  ISETP.NE.AND P0, PT, R2, 0x2, PT ;  /* 0x000000020200780c */ /* 0x000fc80003f05270 */
[----:B------:R-:W-:Y:S02]  /*1bb20*/  SEL R3, RZ, 0x1, P0 ;  /* 0x00000001ff037807 */ /* 0x000fe40000000000 */
[----:B------:R-:W-:Y:S02]  /*1bb30*/  SEL R2, R2, RZ, P0 ;  /* 0x000000ff02027207 */ /* 0x000fe40000000000 */
[----:B---3--:R-:W-:Y:S02]  /*1bb40*/  LOP3.LUT R4, R4, R3, RZ, 0x3c, !PT ;  /* 0x0000000304047212 */ /* 0x008fe400078e3cff */
[C---:B------:R-:W-:Y:S01]  /*1bb50*/  ISETP.GT.AND P0, PT, R7.reuse, R9, PT ;  /* 0x000000090700720c */ /* 0x040fe20003f04270 */
[----:B------:R-:W-:Y:S02]  /*1bb60*/  VIADD R7, R7, 0xffffffff ;  /* 0xffffffff07077836 */ /* 0x000fe40000000000 */
[----:B------:R1:W-:Y:S04]  /*1bb70*/  STL [R1+0x24], R4 ;  /* 0x0000240401007387 */ /* 0x0003e80000100800 */
[----:B------:R1:W-:Y:S06]  /*1bb80*/  STL [R1+0x10], R2 ;  /* 0x0000100201007387 */ /* 0x0003ec0000100800 */
[----:B------:R-:W-:Y:S05]  /*1bb90*/  @P0 BRA `(.L_x_868) ;  /* 0xfffffff400c80947 */ /* 0x000fea000383ffff */
.L_x_832:
[----:B------:R-:W-:Y:S05]  /*1bba0*/  BSYNC B0 ;  /* 0x0000000000007941 */ /* 0x000fea0003800000 */
.L_x_831:
[----:B-1----:R-:W2:Y:S01]  /*1bbb0*/  LDL R2, [R1+0x50] ;  /* 0x0000500001027983 */ /* 0x002ea20000100800 */
[----:B------:R-:W-:Y:S05]  /*1bbc0*/  @!P5 WARPSYNC.ALL ;  /* 0x000000000000d948 */ /* 0x000fea0003800000 */
[----:B------:R-:W-:Y:S01]  /*1bbd0*/  BSSY B7, `(.L_x_869) ;  /* 0x000043b000077945 */ /* 0x000fe20003800000 */
[----:B------:R-:W-:Y:S01]  /*1bbe0*/  @!P5 BAR.SYNC.DEFER_BLOCKING 0xc, 0x180 ;  /* 0x030600000000db1d */ /* 0x000fe20000010000 */
[----:B--2---:R-:W-:-:S13]  /*1bbf0*/  ISETP.GT.AND P0, PT, R2, RZ, PT ;  /* 0x000000ff0200720c */ /* 0x004fda0003f04270 */
[----:B------:R-:W-:Y:S05]  /*1bc00*/  @P0 BRA `(.L_x_870) ;  /* 0x0000000000440947 */ /* 0x000fea0003800000 */
[----:B------:R-:W1:Y:S02]  /*1bc10*/  S2R R2, SR_TID.X ;  /* 0x0000000000027919 */ /* 0x000e640000002100 */
[----:B-1----:R-:W-:-:S04]  /*1bc20*/  LOP3.LUT R2, R2, 0x7f, RZ, 0xc0, !PT ;  /* 0x0000007f02027812 */ /* 0x002fc800078ec0ff */
[----:B------:R-:W-:-:S13]  /*1bc30*/  ISETP.NE.AND P1, PT, R2, RZ, PT ;  /* 0x000000ff0200720c */ /* 0x000fda0003f25270 */
[----:B------:R-:W-:Y:S05]  /*1bc40*/  @P1 BRA `(.L_x_871) ;  /* 0x0000004000cc1947 */ /* 0x000fea0003800000 */
[----:B0-----:R-:W0:Y:S01]  /*1bc50*/  S2R R3, SR_LANEID ;  /* 0x0000000000037919 */ /* 0x001e220000000000 */
[----:B------:R-:W-:Y:S01]  /*1bc60*/  VOTEU.ANY UR4, UPT, PT ;  /* 0x0000000000047886 */ /* 0x000fe200038e0100 */
[----:B------:R-:W1:Y:S01]  /*1bc70*/  LDC.64 R4, c[0x0][0xc60] ;  /* 0x00031800ff047b82 */ /* 0x000e620000000a00 */
[----:B------:R-:W0:Y:S08]  /*1bc80*/  FLO.U32 R0, UR4 ;  /* 0x0000000400007d00 */ /* 0x000e3000080e0000 */
[----:B------:R-:W1:Y:S01]  /*1bc90*/  POPC R2, UR4 ;  /* 0x0000000400027d09 */ /* 0x000e620008000000 */
[----:B0-----:R-:W-:-:S13]  /*1bca0*/  ISETP.EQ.U32.AND P0, PT, R0, R3, PT ;  /* 0x000000030000720c */ /* 0x001fda0003f02070 */
[----:B-1----:R-:W2:Y:S01]  /*1bcb0*/  @P0 ATOMG.E.ADD.STRONG.GPU PT, R5, desc[UR42][R4.64], R2 ;  /* 0x00000002040509a8 */ /* 0x002ea200081ee1ea */
[----:B------:R-:W0:Y:S02]  /*1bcc0*/  S2R R3, SR_LTMASK ;  /* 0x0000000000037919 */ /* 0x000e240000003900 */
[----:B0-----:R-:W-:-:S06]  /*1bcd0*/  LOP3.LUT R3, R3, UR4, RZ, 0xc0, !PT ;  /* 0x0000000403037c12 */ /* 0x001fcc000f8ec0ff */
[----:B------:R-:W0:Y:S01]  /*1bce0*/  POPC R3, R3 ;  /* 0x0000000300037309 */ /* 0x000e220000000000 */
[----:B--2---:R-:W0:Y:S02]  /*1bcf0*/  SHFL.IDX PT, R0, R5, R0, 0x1f ;  /* 0x00001f0005007589 */ /* 0x004e2400000e0000 */
[----:B0-----:R-:W-:Y:S01]  /*1bd00*/  IADD3 R16, R0, UR39, R3 ;  /* 0x0000002700107c10 */ /* 0x001fe2000fffe003 */
[----:B------:R-:W-:Y:S06]  /*1bd10*/  BRA `(.L_x_871) ;  /* 0x0000004000987947 */ /* 0x000fec0003800000 */
.L_x_870:
        /* <DEDUP_REMOVED lines=20> */
[----:B0-----:R-:W-:Y:S05]  /*1be60*/  CALL.ABS.NOINC R2 ;  /* 0x0000000002007343 */ /* 0x001fea0003c00000 */
.L_x_873:
[----:B------:R-:W-:Y:S05]  /*1be70*/  BSYNC B6 ;  /* 0x0000000000067941 */ /* 0x000fea0003800000 */
.L_x_872:
        /* <DEDUP_REMOVED lines=9> */
[----:B0-----:R0:W1:Y:S01]  /*1bf10*/  LDC.64 R2, c[0x4][R0] ;  /* 0x0100000000027b82 */ /* 0x0010620000000a00 */
[----:B------:R-:W-:Y:S01]  /*1bf20*/  IMAD.U32 R4, RZ, RZ, UR6 ;  /* 0x00000006ff047e24 */ /* 0x000fe2000f8e00ff */
[----:B------:R-:W-:Y:S01]  /*1bf30*/  MOV R13, RZ ;  /* 0x000000ff000d7202 */ /* 0x000fe20000000f00 */
[----:B------:R-:W-:Y:S02]  /*1bf40*/  IMAD.U32 R5, RZ, RZ, UR7 ;  /* 0x00000007ff057e24 */ /* 0x000fe4000f8e00ff */
[----:B------:R-:W-:Y:S02]  /*1bf50*/  IMAD.U32 R6, RZ, RZ, UR8 ;  /* 0x00000008ff067e24 */ /* 0x000fe4000f8e00ff */
[----:B------:R-:W-:-:S02]  /*1bf60*/  IMAD.U32 R7, RZ, RZ, UR9 ;  /* 0x00000009ff077e24 */ /* 0x000fc4000f8e00ff */
[----:B------:R-:W-:Y:S02]  /*1bf70*/  IMAD.U32 R10, RZ, RZ, UR4 ;  /* 0x00000004ff0a7e24 */ /* 0x000fe4000f8e00ff */
[----:B------:R-:W-:Y:S02]  /*1bf80*/  IMAD.U32 R11, RZ, RZ, UR5 ;  /* 0x00000005ff0b7e24 */ /* 0x000fe4000f8e00ff */
[----:B------:R-:W-:Y:S02]  /*1bf90*/  IMAD.MOV.U32 R8, RZ, RZ, 0x70 ;  /* 0x00000070ff087424 */ /* 0x000fe400078e00ff */
[----:B0-----:R-:W-:-:S07]  /*1bfa0*/  IMAD.MOV.U32 R12, RZ, RZ, 0x1 ;  /* 0x00000001ff0c7424 */ /* 0x001fce00078e00ff */
[----:B------:R-:W-:-:S07]  /*1bfb0*/  LEPC R20, `(.L_x_876) ;  /* 0x000000001014794e */ /* 0x000fce0000000000 */
[----:B-1----:R-:W-:Y:S05]  /*1bfc0*/  CALL.ABS.NOINC R2 ;  /* 0x0000000002007343 */ /* 0x002fea0003c00000 */
.L_x_876:
[----:B------:R-:W-:Y:S01]  /*1bfd0*/  MOV R2, 0x0 ;  /* 0x0000000000027802 */ /* 0x000fe20000000f00 */
[----:B------:R-:W-:Y:S01]  /*1bfe0*/  ULDC.64 UR4, c[0x4][0x118] ;  /* 0x0100460000047ab9 */ /* 0x000fe20000000a00 */
[----:B------:R-:W-:Y:S01]  /*1bff0*/  ULDC.64 UR6, c[0x4][0x120] ;  /* 0x0100480000067ab9 */ /* 0x000fe20000000a00 */
[----:B------:R-:W-:Y:S01]  /*1c000*/  ULDC.64 UR8, c[0x4][0x80] ;  /* 0x0100200000087ab9 */ /* 0x000fe20000000a00 */
[----:B------:R-:W-:Y:S02]  /*1c010*/  IMAD.U32 R4, RZ, RZ, UR4 ;  /* 0x00000004ff047e24 */ /* 0x000fe4000f8e00ff */
        /* <DEDUP_REMOVED lines=11> */
.L_x_875:
[----:B------:R-:W-:Y:S05]  /*1c0d0*/  BSYNC B6 ;  /* 0x0000000000067941 */ /* 0x000fea0003800000 */
.L_x_874:
[----:B------:R-:W2:Y:S01]  /*1c0e0*/  LDL.LU R2, [R1] ;  /* 0x0000000001027983 */ /* 0x000ea20000300800 */
[----:B------:R-:W-:-:S03]  /*1c0f0*/  ULDC.64 UR4, c[0x0][0x9f8] ;  /* 0x00027e0000047ab9 */ /* 0x000fc60000000a00 */
[----:B0-----:R-:W3:Y:S04]  /*1c100*/  LDL.LU R4, [R1+0x28] ;  /* 0x0000280001047983 */ /* 0x001ee80000300800 */
[----:B------:R-:W4:Y:S01]  /*1c110*/  LDL R7, [R1+0x14] ;  /* 0x0000140001077983 */ /* 0x000f220000100800 */
[----:B------:R-:W-:-:S03]  /*1c120*/  ISETP.NE.U32.AND P0, PT, RZ, UR4, PT ;  /* 0x00000004ff007c0c */ /* 0x000fc6000bf05070 */
[----:B------:R-:W5:Y:S01]  /*1c130*/  LDL R0, [R1+0x3c] ;  /* 0x00003c0001007983 */ /* 0x000f620000100800 */
[----:B------:R-:W-:-:S13]  /*1c140*/  ISETP.NE.AND.EX P0, PT, RZ, UR5, PT, P0 ;  /* 0x00000005ff007c0c */ /* 0x000fda000bf05300 */
[----:B--2---:R-:W-:-:S04]  /*1c150*/  @P0 IADD3 R2, P1, R2, UR4, RZ ;  /* 0x0000000402020c10 */ /* 0x004fc8000ff3e0ff */
[----:B---3--:R-:W-:Y:S01]  /*1c160*/  @P0 IADD3.X R3, R4, UR5, RZ, P1, !PT ;  /* 0x0000000504030c10 */ /* 0x008fe20008ffe4ff */
[----:B------:R-:W-:-:S04]  /*1c170*/  ULDC.64 UR4, c[0x0][0xa08] ;  /* 0x0002820000047ab9 */ /* 0x000fc80000000a00 */
[----:B----4-:R0:W2:Y:S01]  /*1c180*/  @P0 LDG.E R7, desc[UR42][R2.64] ;  /* 0x0000002a02070981 */ /* 0x0100a2000c1e1900 */
[----:B-----5:R-:W-:Y:S01]  /*1c190*/  VIADD R9, R0, 0xffffffff ;  /* 0xffffffff00097836 */ /* 0x020fe20000000000 */
[----:B0-----:R-:W0:Y:S01]  /*1c1a0*/  LDC.64 R2, c[0x0][0x418] ;  /* 0x00010600ff027b82 */ /* 0x001e220000000a00 */
[----:B--2---:R-:W-:Y:S01]  /*1c1b0*/  SHF.R.S32.HI R8, RZ, 0x1f, R7 ;  /* 0x0000001fff087819 */ /* 0x004fe20000011407 */
[----:B------:R1:W-:Y:S04]  /*1c1c0*/  @P0 STL [R1+0x14], R7 ;  /* 0x0000140701000387 */ /* 0x0003e80000100800 */
[----:B------:R1:W-:Y:S04]  /*1c1d0*/  STL [R1+0x38], R9 ;  /* 0x0000380901007387 */ /* 0x0003e80000100800 */
[----:B------:R1:W-:Y:S01]  /*1c1e0*/  STL [R1+0x28], R8 ;  /* 0x0000280801007387 */ /* 0x0003e20000100800 */
[----:B0-----:R-:W-:Y:S01]  /*1c1f0*/  LOP3.LUT P0, RZ, R2, UR4, RZ, 0xfc, !PT ;  /* 0x0000000402ff7c12 */ /* 0x001fe2000f80fcff */
[----:B------:R-:W-:-:S03]  /*1c200*/  UMOV UR4, 0xffffffff ;  /* 0xffffffff00047882 */ /* 0x000fc60000000000 */
[----:B------:R-:W-:-:S04]  /*1c210*/  LOP3.LUT P0, RZ, R3, UR5, RZ, 0xfc, P0 ;  /* 0x0000000503ff7c12 */ /* 0x000fc8000800fcff */
[----:B------:R-:W-:Y:S01]  /*1c220*/  SEL R0, R7, RZ, !P0 ;  /* 0x000000ff07007207 */ /* 0x000fe20004000000 */
[----:B-1----:R-:W-:Y:S08]  /*1c230*/  BRA.DIV UR4, `(.L_x_877) ;  /* 0x0000005604487947 */ /* 0x002ff0000b800000 */
[----:B------:R-:W0:Y:S02]  /*1c240*/  S2R R4, SR_TID.X ;  /* 0x0000000000047919 */ /* 0x000e240000002100 */
[----:B0-----:R-:W-:-:S04]  /*1c250*/  SHF.R.U32.HI R4, RZ, 0x5, R4 ;  /* 0x00000005ff047819 */ /* 0x001fc80000011604 */
[----:B------:R-:W-:-:S05]  /*1c260*/  LOP3.LUT R4, R4, 0x3, RZ, 0xc0, !PT ;  /* 0x0000000304047812 */ /* 0x000fca00078ec0ff */
[----:B------:R0:W1:Y:S02]  /*1c270*/  SHFL.IDX PT, R14, R4, RZ, 0x1f ;  /* 0x00001fff040e7589 */ /* 0x00006400000e0000 */
.L_x_1012:
[----:B0-----:R-:W2:Y:S01]  /*1c280*/  LDL.LU R4, [R1+0x8] ;  /* 0x0000080001047983 */ /* 0x001ea20000300800 */
[----:B------:R-:W-:Y:S02]  /*1c290*/  PLOP3.LUT P1, PT, PT, PT, PT, 0x8, 0x0 ;  /* 0x000000000000781c */ /* 0x000fe40003f2e170 */
[----:B-1----:R-:W-:Y:S01]  /*1c2a0*/  ISETP.NE.AND P0, PT, R14, RZ, PT ;  /* 0x000000ff0e00720c */ /* 0x002fe20003f05270 */
[----:B------:R0:W-:Y:S01]  /*1c2b0*/  STL [R1], R0 ;  /* 0x0000000001007387 */ /* 0x0001e20000100800 */
[----:B--2---:R-:W-:-:S09]  /*1c2c0*/  LOP3.LUT R4, R4, 0xfffffffb, RZ, 0xc0, !PT ;  /* 0xfffffffb04047812 */ /* 0x004fd200078ec0ff */
[----:B------:R-:W-:-:S05]  /*1c2d0*/  @P1 LOP3.LUT R4, R4, 0x4, RZ, 0xfc, !PT ;  /* 0x0000000404041812 */ /* 0x000fca00078efcff */
[----:B------:R0:W-:Y:S01]  /*1c2e0*/  STL [R1+0x8], R4 ;  /* 0x0000080401007387 */ /* 0x0001e20000100800 */
[----:B------:R-:W-:Y:S05]  /*1c2f0*/  @P0 BRA `(.L_x_878) ;  /* 0x0000000400480947 */ /* 0x000fea0003800000 */
[----:B------:R-:W-:-:S03]  /*1c300*/  UMOV UR4, 0xffffffff ;  /* 0xffffffff00047882 */ /* 0x000fc60000000000 */
[----:B------:R-:W-:Y:S05]  /*1c310*/  BRA.DIV UR4, `(.L_x_879) ;  /* 0x0000005604447947 */ /* 0x000fea000b800000 */
[----:B------:R-:W-:-:S13]  /*1c320*/  ELECT P6, URZ, PT ;  /* 0x00000000003f782f */ /* 0x000fda00038c0000 */
.L_x_1015:
[----:B------:R-:W-:Y:S05]  /*1c330*/  @!P6 BRA `(.L_x_878) ;  /* 0x000000040038e947 */ /* 0x000fea0003800000 */
[----:B------:R1:W-:Y:S01]  /*1c340*/  STL [R1+0x1c], R9 ;  /* 0x00001c0901007387 */ /* 0x0003e20000100800 */
[----:B------:R-:W-:-:S04]  /*1c350*/  ISETP.NE.U32.AND P0, PT, R2, RZ, PT ;  /* 0x000000ff0200720c */ /* 0x000fc80003f05070 */
[----:B------:R-:W-:-:S13]  /*1c360*/  ISETP.NE.AND.EX P0, PT, R3, RZ, PT, P0 ;  /* 0x000000ff0300720c */ /* 0x000fda0003f05300 */
[----:B-1----:R-:W-:Y:S05]  /*1c370*/  @!P0 BRA `(.L_x_880) ;  /* 0x0000000000508947 */ /* 0x002fea0003800000 */
[----:B------:R-:W1:Y:S01]  /*1c380*/  LDC R6, c[0x0][0x43c] ;  /* 0x00010f00ff067b82 */ /* 0x000e620000000800 */
[----:B0-----:R-:W-:Y:S01]  /*1c390*/  IMAD.MOV.U32 R0, RZ, RZ, R9 ;  /* 0x000000ffff007224 */ /* 0x001fe200078e0009 */
[----:B------:R-:W-:Y:S01]  /*1c3a0*/  ULDC.64 UR4, c[0x0][0x428] ;  /* 0x00010a0000047ab9 */ /* 0x000fe20000000a00 */
[----:B-1----:R-:W-:-:S13]  /*1c3b0*/  ISETP.NE.AND P0, PT, R6, 0x1, PT ;  /* 0x000000010600780c */ /* 0x002fda0003f05270 */
        /* <DEDUP_REMOVED lines=11> */
[----:B------:R-:W-:-:S04]  /*1c470*/  IMAD R0, R7, UR5, R6 ;  /* 0x0000000507007c24 */ /* 0x000fc8000f8e0206 */
[----:B------:R-:W-:-:S05]  /*1c480*/  IMAD.IADD R0, R5, 0x1, R0 ;  /* 0x0000000105007824 */ /* 0x000fca00078e0200 */
[----:B------:R-:W-:-:S05]  /*1c490*/  LEA.HI.X R3, R4, R3, R0, 0x2, P0 ;  /* 0x0000000304037211 */ /* 0x000fca00000f1400 */
[----:B------:R-:W2:Y:S04]  /*1c4a0*/  LDG.E R0, desc[UR42][R2.64] ;  /* 0x0000002a02007981 */ /* 0x000ea8000c1e1900 */
[----:B--2---:R1:W-:Y:S02]  /*1c4b0*/  STL [R1], R0 ;  /* 0x0000000001007387 */ /* 0x0043e40000100800 */
.L_x_880:
[----:B------:R-:W2:Y:S04]  /*1c4c0*/  LDL R7, [R1+0x4] ;  /* 0x0000040001077983 */ /* 0x000ea80000100800 */
[----:B01----:R-:W2:Y:S04]  /*1c4d0*/  LDL R0, [R1+0xc] ;  /* 0x00000c0001007983 */ /* 0x003ea80000100800 */
[----:B------:R-:W3:Y:S01]  /*1c4e0*/  LDL R2, [R1+0x18] ;  /* 0x0000180001027983 */ /* 0x000ee20000100800 */
[----:B--2---:R-:W-:Y:S01]  /*1c4f0*/  IMAD R0, R0, 0x8, R7 ;  /* 0x0000000800007824 */ /* 0x004fe200078e0207 */
[----:B---3--:R-:W-:-:S04]  /*1c500*/  SHF.L.U32 R2, R2, 0x1f, RZ ;  /* 0x0000001f02027819 */ /* 0x008fc800000006ff */
[----:B------:R-:W0:Y:S02]  /*1c510*/  SYNCS.PHASECHK.TRANS64.TRYWAIT P0, [R0+URZ+0x34840], R2 ;  /* 0x03484002000075a7 */ /* 0x000e24000800017f */
[----:B0-----:R-:W-:Y:S05]  /*1c520*/  @!P0 BRA `(.L_x_881) ;  /* 0x0000005000e08947 */ /* 0x001fea0003800000 */
.L_x_1016:
[----:B------:R1:W5:Y:S01]  /*1c530*/  LDL R3, [R1+0x8] ;  /* 0x0000080001037983 */ /* 0x0003620000100800 */
[----:B------:R-:W2:Y:S02]  /*1c540*/  S2R R4, SR_TID.X ;  /* 0x0000000000047919 */ /* 0x000ea40000002100 */
[----:B--2---:R-:W-:-:S04]  /*1c550*/  LOP3.LUT R4, R4, 0x7f, RZ, 0xc0, !PT ;  /* 0x0000007f04047812 */ /* 0x004fc800078ec0ff */
[----:B------:R-:W-:-:S13]  /*1c560*/  ISETP.NE.AND P0, PT, R4, RZ, PT ;  /* 0x000000ff0400720c */ /* 0x000fda0003f05270 */
[----:B-1----:R-:W-:Y:S05]  /*1c570*/  @P0 BRA `(.L_x_882) ;  /* 0x0000000000140947 */ /* 0x002fea0003800000 */
[----:B-----5:R-:W-:Y:S01]  /*1c580*/  LOP3.LUT P1, RZ, R3, 0x1, RZ, 0xc0, !PT ;  /* 0x0000000103ff7812 */ /* 0x020fe2000782c0ff */
[----:B0-----:R-:W-:-:S04]  /*1c590*/  IMAD.MOV.U32 R2, RZ, RZ, 0xc000 ;  /* 0x0000c000ff027424 */ /* 0x001fc800078e00ff */
[----:B------:R1:W-:Y:S08]  /*1c5a0*/  SYNCS.ARRIVE.TRANS64 RZ, [R0+URZ+0x34830], R2 ;  /* 0x0348300200ff79a7 */ /* 0x0003f0000800003f */
[----:B------:R-:W-:Y:S05]  /*1c5b0*/  @!P1 BRA `(.L_x_882) ;  /* 0x0000000000049947 */ /* 0x000fea0003800000 */
[----:B------:R-:W-:Y:S01]  /*1c5c0*/  BPT.TRAP 0x1 ;  /* 0x000000040000795c */ /* 0x000fe20000300000 */
.L_x_882:
[----:B------:R-:W2:Y:S04]  /*1c5d0*/  LDL R7, [R1+0x4] ;  /* 0x0000040001077983 */ /* 0x000ea80000100800 */
[----:B------:R-:W2:Y:S04]  /*1c5e0*/  LDL R6, [R1+0xc] ;  /* 0x00000c0001067983 */ /* 0x000ea80000100800 */
[----:B------:R-:W3:Y:S04]  /*1c5f0*/  LDL R5, [R1+0x1c] ;  /* 0x00001c0001057983 */ /* 0x000ee80000100800 */
[----:B------:R-:W4:Y:S04]  /*1c600*/  LDL R4, [R1+0x20] ;  /* 0x0000200001047983 */ /* 0x000f280000100800 */
[----:B01----:R-:W4:Y:S01]  /*1c610*/  LDL R2, [R1] ;  /* 0x0000000001027983 */ /* 0x003f220000100800 */
[----:B------:R-:W-:Y:S01]  /*1c620*/  R2UR UR9, R0 ;  /* 0x00000000000972ca */ /* 0x000fe200000e0000 */
[----:B------:R-:W-:Y:S01]  /*1c630*/  UIADD3 UR4, UP0, UR36, 0x370, URZ ;  /* 0x0000037024047890 */ /* 0x000fe2000ff1e03f */
[----:B------:R-:W-:Y:S01]  /*1c640*/  R2UR UR12, R18 ;  /* 0x00000000120c72ca */ /* 0x000fe200000e0000 */
[----:B------:R-:W-:Y:S01]  /*1c650*/  UMOV UR10, URZ ;  /* 0x0000003f000a7c82 */ /* 0x000fe20008000000 */
[----:B------:R-:W-:Y:S01]  /*1c660*/  PLOP3.LUT P0, PT, PT, PT, PT, 0x80, 0x0 ;  /* 0x000000000000781c */ /* 0x000fe20003f0f070 */
[----:B------:R-:W-:Y:S01]  /*1c670*/  UMOV UR6, 0x0 ;  /* 0x0000000000067882 */ /* 0x000fe20000000000 */
[----:B-----5:R-:W-:Y:S01]  /*1c680*/  LOP3.LUT R3, R3, 0xfffffffb, RZ, 0xc0, !PT ;  /* 0xfffffffb03037812 */ /* 0x020fe200078ec0ff */
[----:B------:R-:W-:Y:S01]  /*1c690*/  UMOV UR7, 0x14f00000 ;  /* 0x14f0000000077882 */ /* 0x000fe20000000000 */
[----:B------:R-:W-:-:S05]  /*1c6a0*/  UMOV UR17, 0x40 ;  /* 0x0000004000117882 */ /* 0x000fca0000000000 */
[----:B------:R-:W-:-:S04]  /*1c6b0*/  UIADD3 UR9, UR9, 0x34830, URZ ;  /* 0x0003483009097890 */ /* 0x000fc8000fffe03f */
[----:B------:R-:W-:-:S05]  /*1c6c0*/  @P0 LOP3.LUT R3, R3, 0x4, RZ, 0xfc, !PT ;  /* 0x0000000403030812 */ /* 0x000fca00078efcff */
[----:B------:R1:W-:Y:S01]  /*1c6d0*/  STL [R1+0x8], R3 ;  /* 0x0000080301007387 */ /* 0x0003e20000100800 */
[----:B--2---:R-:W-:Y:S01]  /*1c6e0*/  IMAD R0, R6, 0xc000, R7 ;  /* 0x0000c00006007824 */ /* 0x004fe200078e0207 */
[----:B---3--:R-:W-:-:S04]  /*1c6f0*/  R2UR UR11, R5 ;  /* 0x00000000050b72ca */ /* 0x008fc800000e0000 */
[----:B------:R-:W-:Y:S02]  /*1c700*/  R2UR UR8, R0 ;  /* 0x00000000000872ca */ /* 0x000fe400000e0000 */
[----:B----4-:R-:W-:Y:S02]  /*1c710*/  R2UR UR5, R4 ;  /* 0x00000000040572ca */ /* 0x010fe400000e0000 */
[----:B------:R-:W-:-:S09]  /*1c720*/  R2UR UR13, R2 ;  /* 0x00000000020d72ca */ /* 0x000fd200000e0000 */
[----:B------:R-:W-:Y:S02]  /*1c730*/  UIADD3 UR14, UR8, 0x1c400, URZ ;  /* 0x0001c400080e7890 */ /* 0x000fe4000fffe03f */
[----:B------:R-:W-:Y:S02]  /*1c740*/  ULEA UR11, UR11, UR5, 0x7 ;  /* 0x000000050b0b7291 */ /* 0x000fe4000f8e383f */
[----:B------:R-:W-:Y:S02]  /*1c750*/  UIADD3.X UR5, URZ, UR37, URZ, UP0, !UPT ;  /* 0x000000253f057290 */ /* 0x000fe400087fe43f */
[----:B------:R-:W-:Y:S02]  /*1c760*/  UIADD3 UR15, UR8, 0x20400, URZ ;  /* 0x00020400080f7890 */ /* 0x000fe4000fffe03f */
[----:B------:R-:W-:-:S03]  /*1c770*/  UIADD3 UR16, UR8, 0x24400, URZ ;  /* 0x0002440008107890 */ /* 0x000fc6000fffe03f */
[----:B------:R-:W-:Y:S01]  /*1c780*/  UMOV UR8, UR14 ;  /* 0x0000000e00087c82 */ /* 0x000fe20008000000 */
[----:B------:R-:W-:Y:S01]  /*1c790*/  UMOV UR14, 0x80 ;  /* 0x00000080000e7882 */ /* 0x000fe20000000000 */
[----:B------:R0:W-:Y:S02]  /*1c7a0*/  UTMALDG.4D [UR8], [UR4], desc[UR6] ;  /* 0x00000608040075b4 */ /* 0x0001e40008019000 */
[----:B0-----:R-:W-:Y:S01]  /*1c7b0*/  UMOV UR8, UR15 ;  /* 0x0000000f00087c82 */ /* 0x001fe20008000000 */
[----:B------:R-:W-:Y:S02]  /*1c7c0*/  UMOV UR10, UR17 ;  /* 0x00000011000a7c82 */ /* 0x000fe40008000000 */
[----:B------:R0:W-:Y:S02]  /*1c7d0*/  UTMALDG.4D [UR8], [UR4], desc[UR6] ;  /* 0x00000608040075b4 */ /* 0x0001e40008019000 */
[----:B0-----:R-:W-:Y:S01]  /*1c7e0*/  UMOV UR8, UR16 ;  /* 0x0000001000087c82 */ /* 0x001fe20008000000 */
[----:B------:R-:W-:-:S02]  /*1c7f0*/  UMOV UR10, UR14 ;  /* 0x0000000e000a7c82 */ /* 0x000fc40008000000 */
[----:B------:R1:W-:Y:S02]  /*1c800*/  UTMALDG.4D [UR8], [UR4], desc[UR6] ;  /* 0x00000608040075b4 */ /* 0x0003e40008019000 */
[----:B-1----:R-:W-:Y:S01]  /*1c810*/  NOP ;  /* 0x0000000000007918 */ /* 0x002fe20000000000 */
.L_x_878:
[----:B------:R-:W2:Y:S04]  /*1c820*/  LDL R2, [R1+0x4] ;  /* 0x0000040001027983 */ /* 0x000ea80000100800 */
[----:B------:R-:W3:Y:S04]  /*1c830*/  LDL.LU R3, [R1+0x40] ;  /* 0x0000400001037983 */ /* 0x000ee80000300800 */
[----:B------:R-:W4:Y:S04]  /*1c840*/  LDL.LU R5, [R1+0x34] ;  /* 0x0000340001057983 */ /* 0x000f280000300800 */
[----:B0-----:R-:W5:Y:S01]  /*1c850*/  LDL.LU R4, [R1+0x44] ;  /* 0x0000440001047983 */ /* 0x001f620000300800 */
[----:B------:R-:W-:Y:S05]  /*1c860*/  WARPSYNC.ALL ;  /* 0x0000000000007948 */ /* 0x000fea0003800000 */
[----:B------:R-:W-:Y:S01]  /*1c870*/  ULDC.64 UR4, c[0x0][0x298] ;  /* 0x0000a60000047ab9 */ /* 0x000fe20000000a00 */
[----:B------:R-:W-:Y:S01]  /*1c880*/  ULDC.64 UR6, c[0x0][0xa00] ;  /* 0x0002800000067ab9 */ /* 0x000fe20000000a00 */
[----:B------:R-:W-:Y:S01]  /*1c890*/  BSSY B6, `(.L_x_883) ;  /* 0x0000024000067945 */ /* 0x000fe20003800000 */
[----:B------:R-:W-:Y:S01]  /*1c8a0*/  BAR.SYNC.DEFER_BLOCKING 0x8, 0x180 ;  /* 0x0206000000007b1d */ /* 0x000fe20000010000 */
[----:B------:R-:W-:-:S04]  /*1c8b0*/  ISETP.NE.U32.AND P0, PT, RZ, UR6, PT ;  /* 0x00000006ff007c0c */ /* 0x000fc8000bf05070 */
[----:B------:R-:W-:Y:S01]  /*1c8c0*/  ISETP.NE.AND.EX P0, PT, RZ, UR7, PT, P0 ;  /* 0x00000007ff007c0c */ /* 0x000fe2000bf05300 */
[----:B--2---:R-:W-:Y:S01]  /*1c8d0*/  VIADD R2, R2, 0x10400 ;  /* 0x0001040002027836 */ /* 0x004fe20000000000 */
[----:B---3--:R-:W-:-:S04]  /*1c8e0*/  SHF.R.S32.HI R0, RZ, 0x1f, R3 ;  /* 0x0000001fff007819 */ /* 0x008fc80000011403 */
        /* <DEDUP_REMOVED lines=9> */
[----:B0-----:R-:W-:Y:S01]  /*1c980*/  IMAD.IADD R2, R3, 0x1, R0 ;  /* 0x0000000103027824 */ /* 0x001fe200078e0200 */
[----:B------:R-:W-:-:S05]  /*1c990*/  SHF.R.S32.HI R0, RZ, 0x1f, R18 ;  /* 0x0000001fff007819 */ /* 0x000fca0000011412 */
[----:B------:R1:W-:Y:S04]  /*1c9a0*/  STL [R1+0x44], R0 ;  /* 0x0000440001007387 */ /* 0x0003e80000100800 */
[----:B------:R1:W-:Y:S01]  /*1c9b0*/  STL [R1+0x40], R2 ;  /* 0x0000400201007387 */ /* 0x0003e20000100800 */
[----:B------:R-:W-:Y:S05]  /*1c9c0*/  @!P1 BRA `(.L_x_884) ;  /* 0x0000000000409947 */ /* 0x000fea0003800000 */
[----:B-1----:R-:W-:Y:S01]  /*1c9d0*/  MOV R2, 0x0 ;  /* 0x0000000000027802 */ /* 0x002fe20000000f00 */
        /* <DEDUP_REMOVED lines=15> */
.L_x_884:
[----:B------:R-:W-:Y:S05]  /*1cad0*/  BSYNC B6 ;  /* 0x0000000000067941 */ /* 0x000fea0003800000 */
.L_x_883:
[----:B------:R-:W2:Y:S01]  /*1cae0*/  LDL.LU R6, [R1+0x40] ;  /* 0x0000400001067983 */ /* 0x000ea20000300800 */
[----:B------:R-:W-:Y:S01]  /*1caf0*/  ULDC.64 UR4, c[0x0][0x2d8] ;  /* 0x0000b60000047ab9 */ /* 0x000fe20000000a00 */
[----:B------:R-:W0:Y:S02]  /*1cb00*/  LDC R7, c[0x0][0x448] ;  /* 0x00011200ff077b82 */ /* 0x000e240000000800 */
[----:B-1----:R-:W2:Y:S04]  /*1cb10*/  LDL.LU.64 R2, [R1+0x48] ;  /* 0x0000480001027983 */ /* 0x002ea80000300a00 */
[----:B------:R-:W3:Y:S04]  /*1cb20*/  LDL.LU R0, [R1+0x44] ;  /* 0x0000440001007983 */ /* 0x000ee80000300800 */
[----:B------:R-:W4:Y:S04]  /*1cb30*/  LDL.LU R5, [R1+0x5c] ;  /* 0x00005c0001057983 */ /* 0x000f280000300800 */
[----:B------:R-:W5:Y:S01]  /*1cb40*/  LDL.LU R4, [R1+0x34] ;  /* 0x0000340001047983 */ /* 0x000f620000300800 */
[----:B------:R-:W-:Y:S01]  /*1cb50*/  IMAD.SHL.U32 R17, R17, 0x80, RZ ;  /* 0x0000008011117824 */ /* 0x000fe200078e00ff */
[----:B------:R-:W1:Y:S01]  /*1cb60*/  S2R R9, SR_TID.X ;  /* 0x0000000000097919 */ /* 0x000e620000002100 */
[----:B------:R-:W1:Y:S01]  /*1cb70*/  S2R R8, SR_TID.X ;  /* 0x0000000000087919 */ /* 0x000e620000002100 */
[----:B0-----:R-:W-:Y:S01]  /*1cb80*/  ISETP.NE.AND P0, PT, R7, 0x1, PT ;  /* 0x000000010700780c */ /* 0x001fe20003f05270 */
[----:B------:R-:W0:Y:S01]  /*1cb90*/  S2R R10, SR_TID.X ;  /* 0x00000000000a7919 */ /* 0x000e220000002100 */
[----:B-1----:R-:W-:-:S02]  /*1cba0*/  IMAD.SHL.U32 R9, R9, 0x8, RZ ;  /* 0x0000000809097824 */ /* 0x002fc400078e00ff */
[----:B------:R-:W-:-:S03]  /*1cbb0*/  IMAD.SHL.U32 R8, R8, 0x8, RZ ;  /* 0x0000000808087824 */ /* 0x000fc600078e00ff */
[----:B------:R-:W-:Y:S02]  /*1cbc0*/  LOP3.LUT R9, R9, 0x38, RZ, 0xc0, !PT ;  /* 0x0000003809097812 */ /* 0x000fe400078ec0ff */
[----:B0-----:R-:W-:Y:S02]  /*1cbd0*/  LOP3.LUT R10, R10, 0x7f, RZ, 0xc0, !PT ;  /* 0x0000007f0a0a7812 */ /* 0x001fe400078ec0ff */
[C---:B------:R-:W-:Y:S02]  /*1cbe0*/  LOP3.LUT R11, R9.reuse, 0x40, RZ, 0xfc, !PT ;  /* 0x00000040090b7812 */ /* 0x040fe400078efcff */
[----:B------:R-:W-:Y:S02]  /*1cbf0*/  LOP3.LUT R8, R8, 0x38, RZ, 0xc0, !PT ;  /* 0x0000003808087812 */ /* 0x000fe400078ec0ff */
[----:B------:R-:W-:Y:S02]  /*1cc00*/  LOP3.LUT R9, R9, 0x80, RZ, 0xfc, !PT ;  /* 0x0000008009097812 */ /* 0x000fe400078efcff */
[----:B------:R-:W-:Y:S01]  /*1cc10*/  SHF.R.U32.HI R10, RZ, 0x3, R10 ;  /* 0x00000003ff0a7819 */ /* 0x000fe2000001160a */
[----:B--2---:R-:W-:-:S02]  /*1cc20*/  IMAD.MOV.U32 R3, RZ, RZ, R6 ;  /* 0x000000ffff037224 */ /* 0x004fc400078e0006 */
[----:B------:R-:W0:Y:S01]  /*1cc30*/  @P0 LDC R6, c[0x0][0x450] ;  /* 0x00011400ff060b82 */ /* 0x000e220000000800 */
[----:B---3--:R-:W-:Y:S02]  /*1cc40*/  IMAD R0, R0, UR4, RZ ;  /* 0x0000000400007c24 */ /* 0x008fe4000f8e02ff */
[----:B------:R-:W-:-:S04]  /*1cc50*/  IMAD.WIDE.U32 R2, R18, UR4, R2 ;  /* 0x0000000412027c25 */ /* 0x000fc8000f8e0002 */
[----:B------:R-:W-:Y:S01]  /*1cc60*/  IMAD R0, R18, UR5, R0 ;  /* 0x0000000512007c24 */ /* 0x000fe2000f8e0200 */
[----:B------:R-:W-:-:S03]  /*1cc70*/  ULDC.64 UR4, c[0x0][0x2e0] ;  /* 0x0000b80000047ab9 */ /* 0x000fc60000000a00 */
[----:B------:R-:W-:Y:S02]  /*1cc80*/  IMAD.IADD R3, R3, 0x1, R0 ;  /* 0x0000000103037824 */ /* 0x000fe400078e0200 */
[----:B----4-:R-:W-:Y:S02]  /*1cc90*/  IMAD R0, R5, UR4, RZ ;  /* 0x0000000405007c24 */ /* 0x010fe4000f8e02ff */
[----:B-----5:R-:W-:-:S04]  /*1cca0*/  IMAD.WIDE.U32 R2, R4, UR4, R2 ;  /* 0x0000000404027c25 */ /* 0x020fc8000f8e0002 */
[----:B------:R-:W-:Y:S01]  /*1ccb0*/  IMAD R0, R4, UR5, R0 ;  /* 0x0000000504007c24 */ /* 0x000fe2000f8e0200 */
[----:B------:R-:W-:Y:S01]  /*1ccc0*/  ULDC.64 UR4, c[0x0][0x2d0] ;  /* 0x0000b40000047ab9 */ /* 0x000fe20000000a00 */
[----:B------:R-:W1:Y:S02]  /*1ccd0*/  S2R R4, SR_TID.X ;  /* 0x0000000000047919 */ /* 0x000e640000002100 */
[----:B------:R-:W-:Y:S01]  /*1cce0*/  IMAD.IADD R3, R3, 0x1, R0 ;  /* 0x0000000103037824 */ /* 0x000fe200078e0200 */
[----:B-1----:R-:W-:-:S04]  /*1ccf0*/  LOP3.LUT R4, R4, 0x7f, RZ, 0xc0, !PT ;  /* 0x0000007f04047812 */ /* 0x002fc800078ec0ff */
[----:B------:R-:W-:Y:S02]  /*1cd00*/  SHF.R.U32.HI R5, RZ, 0x3, R4 ;  /* 0x00000003ff057819 */ /* 0x000fe40000011604 */
[----:B------:R-:W1:Y:S02]  /*1cd10*/  S2R R4, SR_TID.X ;  /* 0x0000000000047919 */ /* 0x000e640000002100 */
[----:B-1----:R-:W-:-:S05]  /*1cd20*/  IMAD.SHL.U32 R4, R4, 0x10, RZ ;  /* 0x0000001004047824 */ /* 0x002fca00078e00ff */
[----:B------:R-:W-:Y:S02]  /*1cd30*/  LOP3.LUT R4, R5, 0x70, R4, 0xf8, !PT ;  /* 0x0000007005047812 */ /* 0x000fe400078ef804 */
[----:B------:R-:W1:Y:S02]  /*1cd40*/  @P0 LDC R5, c[0x0][0x44c] ;  /* 0x00011300ff050b82 */ /* 0x000e640000000800 */
[----:B------:R-:W-:-:S05]  /*1cd50*/  LOP3.LUT R4, R4, R17, RZ, 0xfc, !PT ;  /* 0x0000001104047212 */ /* 0x000fca00078efcff */
[----:B------:R-:W-:Y:S02]  /*1cd60*/  IMAD.MOV.U32 R0, RZ, RZ, R4 ;  /* 0x000000ffff007224 */ /* 0x000fe400078e0004 */
[----:B-1----:R-:W-:-:S05]  /*1cd70*/  @P0 IMAD.HI.U32 R5, R4, R5, RZ ;  /* 0x0000000504050227 */ /* 0x002fca00078e00ff */
[----:B0-----:R-:W-:-:S05]  /*1cd80*/  @P0 SHF.R.U32.HI R0, RZ, R6, R5 ;  /* 0x00000006ff000219 */ /* 0x001fca0000011605 */
[----:B------:R-:W-:Y:S02]  /*1cd90*/  IMAD.MOV R5, RZ, RZ, -R0 ;  /* 0x000000ffff057224 */ /* 0x000fe400078e0a00 */
[----:B------:R-:W-:-:S04]  /*1cda0*/  IMAD.WIDE.U32 R2, R0, UR4, R2 ;  /* 0x0000000400027c25 */ /* 0x000fc8000f8e0002 */
[----:B------:R-:W-:Y:S01]  /*1cdb0*/  IMAD R4, R7, R5, R4 ;  /* 0x0000000507047224 */ /* 0x000fe200078e0204 */
[----:B------:R-:W-:-:S05]  /*1cdc0*/  SHF.R.S32.HI R5, RZ, 0x1f, R0 ;  /* 0x0000001fff057819 */ /* 0x000fca0000011400 */
[----:B------:R-:W-:-:S04]  /*1cdd0*/  IMAD R5, R5, UR4, RZ ;  /* 0x0000000405057c24 */ /* 0x000fc8000f8e02ff */
[----:B------:R-:W-:Y:S01]  /*1cde0*/  IMAD R0, R0, UR5, R5 ;  /* 0x0000000500007c24 */ /* 0x000fe2000f8e0205 */
[----:B------:R-:W-:-:S04]  /*1cdf0*/  ULDC.64 UR4, c[0x0][0x2c8] ;  /* 0x0000b20000047ab9 */ /* 0x000fc80000000a00 */
[----:B------:R-:W-:Y:S02]  /*1ce00*/  IADD3 R3, R3, R0, RZ ;  /* 0x0000000003037210 */ /* 0x000fe40007ffe0ff */
[----:B------:R-:W-:Y:S01]  /*1ce10*/  SHF.R.S32.HI R0, RZ, 0x1f, R4 ;  /* 0x0000001fff007819 */ /* 0x000fe20000011404 */
[----:B------:R-:W-:-:S04]  /*1ce20*/  IMAD.WIDE.U32 R2, R4, UR4, R2 ;  /* 0x0000000404027c25 */ /* 0x000fc8000f8e0002 */
[----:B------:R-:W-:-:S04]  /*1ce30*/  IMAD R0, R0, UR4, RZ ;  /* 0x0000000400007c24 */ /* 0x000fc8000f8e02ff */
[----:B------:R-:W-:Y:S01]  /*1ce40*/  IMAD R4, R4, UR5, R0 ;  /* 0x0000000504047c24 */ /* 0x000fe2000f8e0200 */
[----:B------:R-:W-:-:S03]  /*1ce50*/  ULDC.64 UR4, c[0x0][0x280] ;  /* 0x0000a00000047ab9 */ /* 0x000fc60000000a00 */
[----:B------:R-:W-:Y:S01]  /*1ce60*/  IMAD.IADD R3, R3, 0x1, R4 ;  /* 0x0000000103037824 */ /* 0x000fe200078e0204 */
[----:B------:R-:W-:Y:S01]  /*1ce70*/  LEA R4, P0, R2, UR4, 0x1 ;  /* 0x0000000402047c11 */ /* 0x000fe2000f8008ff */
[----:B------:R-:W-:Y:S02]  /*1ce80*/  ULDC UR4, c[0x0][0x2b8] ;  /* 0x0000ae0000047ab9 */ /* 0x000fe40000000800 */
[----:B------:R-:W-:Y:S02]  /*1ce90*/  ISETP.GE.AND P3, PT, R8, UR4, PT ;  /* 0x0000000408007c0c */ /* 0x000fe4000bf66270 */
[----:B------:R-:W-:Y:S01]  /*1cea0*/  LEA.HI.X R3, R2, UR5, R3, 0x1, P0 ;  /* 0x0000000502037c11 */ /* 0x000fe200080f0c03 */
[----:B------:R-:W-:Y:S01]  /*1ceb0*/  UMOV UR5, 0xffffffff ;  /* 0xffffffff00057882 */ /* 0x000fe20000000000 */
[----:B------:R-:W-:Y:S02]  /*1cec0*/  ISETP.GE.AND P0, PT, R11, UR4, PT ;  /* 0x000000040b007c0c */ /* 0x000fe4000bf06270 */
[----:B------:R-:W-:Y:S01]  /*1ced0*/  ISETP.GE.AND P1, PT, R9, UR4, PT ;  /* 0x0000000409007c0c */ /* 0x000fe2000bf26270 */
[----:B------:R-:W-:-:S12]  /*1cee0*/  BRA.DIV UR5, `(.L_x_885) ;  /* 0x0000004a05847947 */ /* 0x000fd8000b800000 */
[----:B------:R-:W2:Y:S04]  /*1cef0*/  LDL.LU R6, [R1+0x54] ;  /* 0x0000540001067983 */ /* 0x000ea80000300800 */
[----:B------:R-:W3:Y:S01]  /*1cf00*/  LDL R9, [R1+0x30] ;  /* 0x0000300001097983 */ /* 0x000ee20000100800 */
[----:B------:R-:W-:-:S04]  /*1cf10*/  IMAD.IADD R0, R10, 0x1, R17 ;  /* 0x000000010a007824 */ /* 0x000fc800078e0211 */
[----:B------:R-:W-:Y:S02]  /*1cf20*/  VIADD R5, R0, 0x10 ;  /* 0x0000001000057836 */ /* 0x000fe40000000000 */
[----:B--2---:R-:W-:Y:S02]  /*1cf30*/  IMAD R2, R6, R7, RZ ;  /* 0x0000000706027224 */ /* 0x004fe400078e02ff */
[----:B------:R-:W0:Y:S03]  /*1cf40*/  SHFL.IDX PT, R7, R4, RZ, 0x181f ;  /* 0x00181fff04077589 */ /* 0x000e2600000e0000 */
[----:B------:R-:W-:Y:S01]  /*1cf50*/  ISETP.GE.AND P2, PT, R0, R2, PT ;  /* 0x000000020000720c */ /* 0x000fe20003f46270 */
[----:B------:R-:W1:-:S12]  /*1cf60*/  SHFL.IDX PT, R6, R3, RZ, 0x181f ;  /* 0x00181fff03067589 */ /* 0x000e5800000e0000 */
[----:B0-----:R-:W-:-:S05]  /*1cf70*/  @!P2 LEA R7, P4, R8, R7, 0x1 ;  /* 0x000000070807a211 */ /* 0x001fca00078808ff */
[----:B-1----:R-:W-:-:S05]  /*1cf80*/  @!P2 IMAD.X R6, RZ, RZ, R6, P4 ;  /* 0x000000ffff06a224 */ /* 0x002fca00020e0606 */
[----:B------:R-:W-:-:S04]  /*1cf90*/  @!P2 LOP3.LUT R7, R7, R6, RZ, 0x3c, !PT ;  /* 0x000000060707a212 */ /* 0x000fc800078e3cff */
[----:B------:R-:W-:-:S04]  /*1cfa0*/  @!P2 LOP3.LUT R6, R7, R6, RZ, 0x3c, !PT ;  /* 0x000000060706a212 */ /* 0x000fc800078e3cff */
[----:B------:R-:W-:-:S05]  /*1cfb0*/  @!P2 LOP3.LUT R7, R7, R6, RZ, 0x3c, !PT ;  /* 0x000000060707a212 */ /* 0x000fca00078e3cff */
[----:B------:R-:W-:Y:S01]  /*1cfc0*/  @!PT LDS RZ, [RZ] ;  /* 0x00000000fffff984 */ /* 0x000fe20000000800 */
[----:B---3--:R-:W-:Y:S04]  /*1cfd0*/  @!P2 LDGSTS.E.BYPASS.LTC128B.128 [R9+0x10400], desc[UR42][R6.64], !P3 ;  /* 0x104000000609afae */ /* 0x008fe8000d901d6a */
        /* <DEDUP_REMOVED lines=64> */
[----:B------:R1:W2:Y:S04]  /*1d3e0*/  SHFL.IDX PT, R5, R3, 0x7, 0x181f ;  /* 0x00f81f0003057f89 */ /* 0x0002a800000e0000 */
[----:B------:R1:W-:Y:S04]  /*1d3f0*/  @!P2 LDGSTS.E.BYPASS.LTC128B.128 [R9+0x13400], desc[UR42][R6.64], !P3 ;  /* 0x134000000609afae */ /* 0x0003e8000d901d6a */
[----:B------:R1:W-:Y:S04]  /*1d400*/  @!P2 LDGSTS.E.BYPASS.LTC128B.128 [R9+0x17400], desc[UR42][R6.64+0x80], !P0 ;  /* 0x174000800609afae */ /* 0x0003e8000c101d6a */
[----:B------:R1:W-:Y:S04]  /*1d410*/  @!P2 LDGSTS.E.BYPASS.LTC128B.128 [R9+0x1b400], desc[UR42][R6.64+0x100], !P1 ;  /* 0x1b4001000609afae */ /* 0x0003e8000c901d6a */
[----:B------:R1:W3:Y:S02]  /*1d420*/  SHFL.IDX PT, R3, R4, 0x7, 0x181f ;  /* 0x00f81f0004037f89 */ /* 0x0002e400000e0000 */
.L_x_1033:
[----:B------:R-:W-:Y:S01]  /*1d430*/  VIADD R0, R0, 0x70 ;  /* 0x0000007000007836 */ /* 0x000fe20000000000 */
[----:B------:R-:W-:Y:S04]  /*1d440*/  BSSY B0, `(.L_x_886) ;  /* 0x000000c000007945 */ /* 0x000fe80003800000 */
[----:B------:R-:W-:-:S13]  /*1d450*/  ISETP.GE.AND P2, PT, R0, R2, PT ;  /* 0x000000020000720c */ /* 0x000fda0003f46270 */
[----:B------:R-:W-:Y:S05]  /*1d460*/  @P2 BRA `(.L_x_887) ;  /* 0x0000000000242947 */ /* 0x000fea0003800000 */
[----:B-1----:R-:W4:Y:S01]  /*1d470*/  LDL R4, [R1+0x30] ;  /* 0x0000300001047983 */ /* 0x002f220000100800 */
[----:B---3--:R-:W-:-:S05]  /*1d480*/  LEA R2, P2, R8, R3, 0x1 ;  /* 0x0000000308027211 */ /* 0x008fca00078408ff */
[----:B--2---:R-:W-:-:S05]  /*1d490*/  IMAD.X R3, RZ, RZ, R5, P2 ;  /* 0x000000ffff037224 */ /* 0x004fca00010e0605 */
[----:B------:R-:W-:Y:S01]  /*1d4a0*/  @!PT LDS RZ, [RZ] ;  /* 0x00000000fffff984 */ /* 0x000fe20000000800 */
[----:B------:R-:W-:Y:S01]  /*1d4b0*/  @!PT LDS RZ, [RZ] ;  /* 0x00000000fffff984 */ /* 0x000fe20000000800 */
[----:B------:R-:W-:Y:S01]  /*1d4c0*/  @!PT LDS RZ, [RZ] ;  /* 0x00000000fffff984 */ /* 0x000fe20000000800 */
[----:B----4-:R4:W-:Y:S04]  /*1d4d0*/  LDGSTS.E.BYPASS.LTC128B.128 [R4+0x13c00], desc[UR42][R2.64], !P3 ;  /* 0x13c0000002047fae */ /* 0x0109e8000d901d6a */
[----:B------:R4:W-:Y:S04]  /*1d4e0*/  LDGSTS.E.BYPASS.LTC128B.128 [R4+0x17c00], desc[UR42][R2.64+0x80], !P0 ;  /* 0x17c0008002047fae */ /* 0x0009e8000c101d6a */
[----:B------:R4:W-:Y:S02]  /*1d4f0*/  LDGSTS.E.BYPASS.LTC128B.128 [R4+0x1bc00], desc[UR42][R2.64+0x100], !P1 ;  /* 0x1bc0010002047fae */ /* 0x0009e4000c901d6a */
.L_x_887:
[----:B------:R-:W-:Y:S05]  /*1d500*/  BSYNC B0 ;  /* 0x0000000000007941 */ /* 0x000fea0003800000 */
.L_x_886:
[----:B------:R0:W5:Y:S01]  /*1d510*/  LDL R8, [R1+0x4] ;  /* 0x0000040001087983 */ /* 0x0001620000100800 */
[----:B------:R-:W-:Y:S01]  /*1d520*/  PLOP3.LUT P0, PT, PT, PT, PT, 0x80, 0x0 ;  /* 0x000000000000781c */ /* 0x000fe20003f0f070 */
[----:B------:R-:W-:-:S12]  /*1d530*/  NOP ;  /* 0x0000000000007918 */ /* 0x000fd80000000000 */
.L_x_888:
[----:B----4-:R-:W4:Y:S01]  /*1d540*/  LDL R2, [R1+0x4] ;  /* 0x0000040001027983 */ /* 0x010f220000100800 */
[----:B------:R-:W-:Y:S02]  /*1d550*/  PLOP3.LUT P1, PT, P1, P0, PT, 0xa2, 0x0 ;  /* 0x000000000000781c */ /* 0x000fe40000f21472 */
[----:B----4-:R-:W-:-:S08]  /*1d560*/  @P0 R2UR P1, UR4, R2 ;  /* 0x00000000020402ca */ /* 0x010fd00000020000 */
[----:B------:R-:W-:-:S05]  /*1d570*/  @P0 PLOP3.LUT P0, PT, P1, PT, PT, 0x80, 0x0 ;  /* 0x000000000000081c */ /* 0x000fca0000f0f070 */
[----:B------:R-:W-:Y:S01]  /*1d580*/  @!P1 SYNCS.ARRIVE.TRANS64.RED.A0T1 RZ, [UR4+0x34800], RZ ;  /* 0x034800ffffff99a7 */ /* 0x000fe20008200404 */
[----:B------:R-:W-:Y:S07]  /*1d590*/  @!P1 ARRIVES.LDGSTSBAR.64.TRANSCNT [UR4+0x34800] ;  /* 0x03480000ff0099b0 */ /* 0x000fee0008000a84 */
[----:B------:R-:W-:Y:S05]  /*1d5a0*/  @P0 BRA.U.ANY `(.L_x_888) ;  /* 0xfffffffd00e40947 */ /* 0x000fea000393ffff */
[----:B-1-3--:R-:W3:Y:S02]  /*1d5b0*/  LDL.LU R3, [R1+0x58] ;  /* 0x0000580001037983 */ /* 0x00aee40000300800 */
[----:B---3--:R-:W-:-:S05]  /*1d5c0*/  VIADD R3, R3, 0x1 ;  /* 0x0000000103037836 */ /* 0x008fca0000000000 */
        /* <DEDUP_REMOVED lines=8> */
[----:B------:R-:W3:Y:S03]  /*1d650*/  SYNCS.PHASECHK.TRANS64.TRYWAIT P0, [R2+URZ+0x34820], R0 ;  /* 0x03482000020075a7 */ /* 0x000ee6000800017f */
[----:B-1-3--:R-:W-:Y:S05]  /*1d660*/  @!P0 BRA `(.L_x_890) ;  /* 0x0000004c007c8947 */ /* 0x00afea0003800000 */
.L_x_1034:
[----:B------:R-:W-:Y:S05]  /*1d670*/  BSYNC B0 ;  /* 0x0000000000007941 */ /* 0x000fea0003800000 */
.L_x_889:
[----:B-1----:R-:W3:Y:S01]  /*1d680*/  LDL.LU R2, [R1+0x50] ;  /* 0x0000500001027983 */ /* 0x002ee20000300800 */
[----:B------:R-:W-:Y:S01]  /*1d690*/  BSSY B0, `(.L_x_891) ;  /* 0x000022c000007945 */ /* 0x000fe20003800000 */
[----:B---3--:R-:W-:-:S13]  /*1d6a0*/  ISETP.GE.AND P0, PT, R2, 0x81, PT ;  /* 0x000000810200780c */ /* 0x008fda0003f06270 */
[----:B------:R-:W-:Y:S05]  /*1d6b0*/  @!P0 BRA `(.L_x_892) ;  /* 0x0000002000a48947 */ /* 0x000fea0003800000 */
[----:B------:R-:W3:Y:S01]  /*1d6c0*/  LDL R2, [R1+0x3c] ;  /* 0x00003c0001027983 */ /* 0x000ee20000100800 */
[----:B------:R-:W-:Y:S01]  /*1d6d0*/  MOV R0, 0x1 ;  /* 0x0000000100007802 */ /* 0x000fe20000000f00 */
[----:B------:R-:W-:Y:S01]  /*1d6e0*/  BSSY B2, `(.L_x_893) ;  /* 0x00000bd000027945 */ /* 0x000fe20003800000 */
[----:B---3-5:R-:W-:-:S05]  /*1d6f0*/  IMAD.MOV R8, RZ, RZ, -R2 ;  /* 0x000000ffff087224 */ /* 0x028fca00078e0a02 */
[----:B------:R-:W-:-:S05]  /*1d700*/  VIADDMNMX R8, R8, R0, 0xffffffff, !PT ;  /* 0xffffffff08087446 */ /* 0x000fca0007800100 */
[----:B------:R-:W-:-:S05]  /*1d710*/  IMAD.IADD R0, R2, 0x1, R8 ;  /* 0x0000000102007824 */ /* 0x000fca00078e0208 */
[----:B------:R-:W-:-:S04]  /*1d720*/  LOP3.LUT R0, R0, 0x1, RZ, 0xc0, !PT ;  /* 0x0000000100007812 */ /* 0x000fc800078ec0ff */
[----:B------:R-:W-:Y:S01]  /*1d730*/  ISETP.NE.U32.AND P0, PT, R0, 0x1, PT ;  /* 0x000000010000780c */ /* 0x000fe20003f05070 */
[----:B------:R-:W-:-:S12]  /*1d740*/  VIADD R0, R2, 0xfffffffe ;  /* 0xfffffffe02007836 */ /* 0x000fd80000000000 */
[----:B------:R-:W-:Y:S05]  /*1d750*/  @P0 BRA `(.L_x_894) ;  /* 0x0000000800d40947 */ /* 0x000fea0003800000 */
[----:B------:R-:W3:Y:S04]  /*1d760*/  LDL R4, [R1+0x8] ;  /* 0x0000080001047983 */ /* 0x000ee80000100800 */
[----:B------:R-:W0:Y:S04]  /*1d770*/  LDL R3, [R1+0xc] ;  /* 0x00000c0001037983 */ /* 0x000e280000100800 */
[----:B------:R-:W4:Y:S01]  /*1d780*/  LDL R2, [R1+0x18] ;  /* 0x0000180001027983 */ /* 0x000f220000100800 */
[----:B------:R-:W-:Y:S01]  /*1d790*/  BSSY B1, `(.L_x_895) ;  /* 0x00000ad000017945 */ /* 0x000fe20003800000 */
[----:B---3--:R-:W-:Y:S01]  /*1d7a0*/  LOP3.LUT P1, RZ, R4, 0x4, RZ, 0xc0, !PT ;  /* 0x0000000404ff7812 */ /* 0x008fe2000782c0ff */
[----:B0-----:R-:W-:-:S05]  /*1d7b0*/  VIADD R7, R3, 0x1 ;  /* 0x0000000103077836 */ /* 0x001fca0000000000 */
        /* <DEDUP_REMOVED lines=10> */
[----:B------:R-:W3:Y:S01]  /*1d860*/  LDL R10, [R1+0x28] ;  /* 0x00002800010a7983 */ /* 0x000ee20000100800 */
[----:B--2---:R-:W0:Y:S01]  /*1d870*/  LDC R5, c[0x0][0x43c] ;  /* 0x00010f00ff057b82 */ /* 0x004e220000000800 */
[----:B------:R-:W-:Y:S02]  /*1d880*/  ULDC.64 UR6, c[0x0][0x428] ;  /* 0x00010a0000067ab9 */ /* 0x000fe40000000a00 */
[----:B------:R-:W2:Y:S01]  /*1d890*/  LDL R6, [R1+0x14] ;  /* 0x0000140001067983 */ /* 0x000ea20000100800 */
        /* <DEDUP_REMOVED lines=8> */
[----:B---3--:R-:W-:-:S04]  /*1d920*/  IMAD R4, R10, UR6, RZ ;  /* 0x000000060a047c24 */ /* 0x008fc8000f8e02ff */
[C---:B--2---:R-:W-:Y:S02]  /*1d930*/  IMAD R4, R6.reuse, UR7, R4 ;  /* 0x0000000706047c24 */ /* 0x044fe4000f8e0204 */
[----:B------:R-:W-:-:S04]  /*1d940*/  IMAD.WIDE.U32 R2, R6, UR6, R2 ;  /* 0x0000000606027c25 */ /* 0x000fc8000f8e0002 */
[----:B------:R-:W-:Y:S01]  /*1d950*/  IMAD.IADD R3, R4, 0x1, R3 ;  /* 0x0000000104037824 */ /* 0x000fe200078e0203 */
[----:B------:R-:W-:-:S04]  /*1d960*/  LEA R4, P0, R2, UR4, 0x2 ;  /* 0x0000000402047c11 */ /* 0x000fc8000f8010ff */
[----:B------:R-:W-:-:S05]  /*1d970*/  LEA.HI.X R5, R2, UR5, R3, 0x2, P0 ;  /* 0x0000000502057c11 */ /* 0x000fca00080f1403 */
[----:B------:R0:W5:Y:S04]  /*1d980*/  LDG.E R4, desc[UR42][R4.64] ;  /* 0x0000002a04047981 */ /* 0x000168000c1e1900 */
.L_x_897:
[----:B------:R-:W3:Y:S01]  /*1d990*/  LDL R2, [R1+0x4] ;  /* 0x0000040001027983 */ /* 0x000ee20000100800 */
[----:B------:R-:W-:Y:S01]  /*1d9a0*/  BSSY B3, `(.L_x_898) ;  /* 0x0000005000037945 */ /* 0x000fe20003800000 */
[----:B---3--:R-:W-:Y:S01]  /*1d9b0*/  IMAD R3, R7, 0x8, R2 ;  /* 0x0000000807037824 */ /* 0x008fe200078e0202 */
[----:B------:R-:W-:-:S04]  /*1d9c0*/  SHF.L.U32 R2, R9, 0x1f, RZ ;  /* 0x0000001f09027819 */ /* 0x000fc800000006ff */
[----:B------:R-:W1:Y:S02]  /*1d9d0*/  SYNCS.PHASECHK.TRANS64.TRYWAIT P0, [R3+URZ+0x34840], R2 ;  /* 0x03484002030075a7 */ /* 0x000e64000800017f */
[----:B-1----:R-:W-:Y:S05]  /*1d9e0*/  @!P0 BRA `(.L_x_899) ;  /* 0x0000004800b48947 */ /* 0x002fea0003800000 */
.L_x_1035:
[----:B------:R-:W-:Y:S05]  /*1d9f0*/  BSYNC B3 ;  /* 0x0000000000037941 */ /* 0x000fea0003800000 */
.L_x_898:
[----:B0-2---:R-:W0:Y:S01]  /*1da00*/  S2R R5, SR_TID.X ;  /* 0x0000000000057919 */ /* 0x005e220000002100 */
[----:B------:R-:W-:Y:S01]  /*1da10*/  BSSY B3, `(.L_x_900) ;  /* 0x000000a000037945 */ /* 0x000fe20003800000 */
[----:B0-----:R-:W-:-:S04]  /*1da20*/  LOP3.LUT R5, R5, 0x7f, RZ, 0xc0, !PT ;  /* 0x0000007f05057812 */ /* 0x001fc800078ec0ff */
[----:B------:R-:W-:-:S13]  /*1da30*/  ISETP.NE.AND P0, PT, R5, RZ, PT ;  /* 0x000000ff0500720c */ /* 0x000fda0003f05270 */
[----:B------:R-:W-:Y:S05]  /*1da40*/  @P0 BRA `(.L_x_901) ;  /* 0x0000000000180947 */ /* 0x000fea0003800000 */
[----:B------:R-:W2:Y:S01]  /*1da50*/  LDL R5, [R1+0x8] ;  /* 0x0000080001057983 */ /* 0x000ea20000100800 */
[----:B-1----:R-:W-:-:S04]  /*1da60*/  IMAD.MOV.U32 R2, RZ, RZ, 0xc000 ;  /* 0x0000c000ff027424 */ /* 0x002fc800078e00ff */
[----:B------:R0:W-:Y:S01]  /*1da70*/  SYNCS.ARRIVE.TRANS64 RZ, [R3+URZ+0x34830], R2 ;  /* 0x0348300203ff79a7 */ /* 0x0001e2000800003f */
[----:B--2---:R-:W-:-:S13]  /*1da80*/  LOP3.LUT P1, RZ, R5, 0x1, RZ, 0xc0, !PT ;  /* 0x0000000105ff7812 */ /* 0x004fda000782c0ff */
[----:B0-----:R-:W-:Y:S05]  /*1da90*/  @!P1 BRA `(.L_x_901) ;  /* 0x0000000000049947 */ /* 0x001fea0003800000 */
[----:B------:R-:W-:Y:S01]  /*1daa0*/  BPT.TRAP 0x1 ;  /* 0x000000040000795c */ /* 0x000fe20000300000 */
.L_x_901:
[----:B------:R-:W-:Y:S05]  /*1dab0*/  BSYNC B3 ;  /* 0x0000000000037941 */ /* 0x000fea0003800000 */
.L_x_900:
        /* <DEDUP_REMOVED lines=11> */
[----:B---3--:R-:W-:Y:S02]  /*1db70*/  IMAD R2, R0, 0x80, R2 ;  /* 0x0000008000027824 */ /* 0x008fe400078e0202 */
[----:B------:R-:W-:-:S08]  /*1db80*/  VIADD R5, R6, 0x1c400 ;  /* 0x0001c40006057836 */ /* 0x000fd00000000000 */
.L_x_902:
        /* <DEDUP_REMOVED lines=16> */
.L_x_903:
        /* <DEDUP_REMOVED lines=15> */
.L_x_904:
        /* <DEDUP_REMOVED lines=11> */
[----:B------:R-:W3:Y:S04]  /*1de30*/  LDL R12, [R1+0x4] ;  /* 0x00000400010c7983 */ /* 0x000ee80000100800 */
[----:B------:R-:W3:Y:S01]  /*1de40*/  LDL R6, [R1+0xc] ;  /* 0x00000c0001067983 */ /* 0x000ee20000100800 */
[----:B------:R-:W-:Y:S01]  /*1de50*/  BSSY B3, `(.L_x_905) ;  /* 0x0000005000037945 */ /* 0x000fe20003800000 */
[----:B--2---:R-:W-:Y:S01]  /*1de60*/  SHF.L.U32 R3, R13, 0x1f, RZ ;  /* 0x0000001f0d037819 */ /* 0x004fe200000006ff */
[----:B---3--:R-:W-:-:S04]  /*1de70*/  IMAD R2, R6, 0x8, R12 ;  /* 0x0000000806027824 */ /* 0x008fc800078e020c */
[----:B------:R-:W0:Y:S02]  /*1de80*/  SYNCS.PHASECHK.TRANS64.TRYWAIT P0, [R2+URZ+0x34860], R3 ;  /* 0x03486003020075a7 */ /* 0x000e24000800017f */
[----:B0-----:R-:W-:Y:S05]  /*1de90*/  @!P0 BRA `(.L_x_906) ;  /* 0x00000044009c8947 */ /* 0x001fea0003800000 */
.L_x_1036:
[----:B------:R-:W-:Y:S05]  /*1dea0*/  BSYNC B3 ;  /* 0x0000000000037941 */ /* 0x000fea0003800000 */
.L_x_905:
[----:B------:R-:W1:Y:S01]  /*1deb0*/  S2R R5, SR_TID.X ;  /* 0x0000000000057919 */ /* 0x000e620000002100 */
[----:B------:R-:W-:-:S04]  /*1dec0*/  UPRMT UR4, UR38, 0x9910, URZ ;  /* 0x0000991026047896 */ /* 0x000fc8000800003f */
[----:B------:R-:W-:Y:S01]  /*1ded0*/  UISETP.NE.AND UP0, UPT, UR4, 0x2, UPT ;  /* 0x000000020400788c */ /* 0x000fe2000bf05270 */
[----:B-1----:R-:W-:-:S04]  /*1dee0*/  LOP3.LUT R5, R5, 0x7f, RZ, 0xc0, !PT ;  /* 0x0000007f05057812 */ /* 0x002fc800078ec0ff */
[----:B------:R-:W-:-:S13]  /*1def0*/  ISETP.NE.AND P0, PT, R5, RZ, PT ;  /* 0x000000ff0500720c */ /* 0x000fda0003f05270 */
[----:B0-----:R-:W-:-:S04]  /*1df00*/  @!P0 IMAD.MOV.U32 R3, RZ, RZ, 0x8000 ;  /* 0x00008000ff038424 */ /* 0x001fc800078e00ff */
[----:B------:R0:W-:Y:S01]  /*1df10*/  @!P0 SYNCS.ARRIVE.TRANS64 RZ, [R2+URZ+0x34850], R3 ;  /* 0x0348500302ff89a7 */ /* 0x0001e2000800003f */
[----:B------:R-:W-:-:S13]  /*1df20*/  PLOP3.LUT P0, PT, PT, PT, UP0, 0x80, 0x0 ;  /* 0x000000000000781c */ /* 0x000fda0003f0f008 */
[----:B0-----:R-:W-:Y:S05]  /*1df30*/  @P0 BRA `(.L_x_907) ;  /* 0x0000000000040947 */ /* 0x001fea0003800000 */
[----:B------:R-:W-:Y:S01]  /*1df40*/  BPT.TRAP 0x1 ;  /* 0x000000040000795c */ /* 0x000fe20000300000 */
.L_x_907:
[----:B------:R-:W2:Y:S01]  /*1df50*/  LDL R3, [R1+0x8] ;  /* 0x0000080001037983 */ /* 0x000ea20000100800 */
[----:B------:R-:W-:Y:S01]  /*1df60*/  BSSY B3, `(.L_x_908) ;  /* 0x0000004000037945 */ /* 0x000fe20003800000 */
[----:B--2---:R-:W-:-:S13]  /*1df70*/  LOP3.LUT P0, RZ, R3, 0x8, RZ, 0xc0, !PT ;  /* 0x0000000803ff7812 */ /* 0x004fda000780c0ff */
[----:B------:R-:W-:Y:S05]  /*1df80*/  @P0 BRA `(.L_x_909) ;  /* 0x0000000000040947 */ /* 0x000fea0003800000 */
[----:B------:R-:W-:Y:S01]  /*1df90*/  BPT.TRAP 0x1 ;  /* 0x000000040000795c */ /* 0x000fe20000300000 */
.L_x_909:
[----:B------:R-:W-:Y:S05]  /*1dfa0*/  BSYNC B3 ;  /* 0x0000000000037941 */ /* 0x000fea0003800000 */
.L_x_908:
[----:B------:R-:W2:Y:S04]  /*1dfb0*/  LDL R12, [R1+0x4] ;  /* 0x00000400010c7983 */ /* 0x000ea80000100800 */
[----:B------:R-:W2:Y:S04]  /*1dfc0*/  LDL.LU R6, [R1+0xc] ;  /* 0x00000c0001067983 */ /* 0x000ea80000300800 */
[----:B------:R-:W3:Y:S04]  /*1dfd0*/  LDL R5, [R1+0x20] ;  /* 0x0000200001057983 */ /* 0x000ee80000100800 */
[----:B------:R-:W3:Y:S01]  /*1dfe0*/  LDL.LU R3, [R1+0x1c] ;  /* 0x00001c0001037983 */ /* 0x000ee20000300800 */
[----:B------:R-:W-:Y:S01]  /*1dff0*/  R2UR UR10, R10 ;  /* 0x000000000a0a72ca */ /* 0x000fe200000e0000 */
[----:B------:R-:W-:Y:S01]  /*1e000*/  UIADD3 UR4, UP0, UR36, 0x470, URZ ;  /* 0x0000047024047890 */ /* 0x000fe2000ff1e03f */
[----:B------:R-:W-:Y:S01]  /*1e010*/  PLOP3.LUT P0, PT, PT, PT, PT, 0x80, 0x0 ;  /* 0x000000000000781c */ /* 0x000fe20003f0f070 */
[----:B------:R-:W-:Y:S01]  /*1e020*/  VIADD R2, R2, 0x34850 ;  /* 0x0003485002027836 */ /* 0x000fe20000000000 */
[----:B------:R-:W-:Y:S01]  /*1e030*/  UMOV UR6, 0x0 ;  /* 0x0000000000067882 */ /* 0x000fe20000000000 */
[----:B------:R-:W-:Y:S01]  /*1e040*/  UIADD3.X UR5, URZ, UR37, URZ, UP0, !UPT ;  /* 0x000000253f057290 */ /* 0x000fe200087fe43f */
[----:B------:R-:W-:Y:S01]  /*1e050*/  UMOV UR7, 0x14f00000 ;  /* 0x14f0000000077882 */ /* 0x000fe20000000000 */
[----:B--2---:R-:W-:-:S02]  /*1e060*/  IMAD R6, R6, 0x8000, R12 ;  /* 0x0000800006067824 */ /* 0x004fc400078e020c */
[----:B---3--:R-:W-:Y:S02]  /*1e070*/  IMAD R3, R3, 0x80, R5 ;  /* 0x0000008003037824 */ /* 0x008fe400078e0205 */
[----:B------:R-:W-:-:S07]  /*1e080*/  VIADD R5, R6, 0x400 ;  /* 0x0000040006057836 */ /* 0x000fce0000000000 */
.L_x_910:
        /* <DEDUP_REMOVED lines=13> */
[----:B------:R-:W-:Y:S01]  /*1e160*/  PLOP3.LUT P0, PT, PT, PT, PT, 0x80, 0x0 ;  /* 0x000000000000781c */ /* 0x000fe20003f0f070 */
[----:B------:R-:W-:Y:S01]  /*1e170*/  UMOV UR6, 0x0 ;  /* 0x0000000000067882 */ /* 0x000fe20000000000 */
[----:B------:R-:W-:-:S11]  /*1e180*/  UMOV UR7, 0x14f00000 ;  /* 0x14f0000000077882 */ /* 0x000fd60000000000 */
.L_x_911:
        /* <DEDUP_REMOVED lines=13> */
.L_x_896:
[----:B------:R-:W-:Y:S05]  /*1e260*/  BSYNC B1 ;  /* 0x0000000000017941 */ /* 0x000fea0003800000 */
.L_x_895:
[----:B0-----:R-:W3:Y:S04]  /*1e270*/  LDL.LU R0, [R1+0x3c] ;  /* 0x00003c0001007983 */ /* 0x001ee80000300800 */
[----:B------:R1:W-:Y:S04]  /*1e280*/  STL [R1+0xc], R7 ;  /* 0x00000c0701007387 */ /* 0x0003e80000100800 */
[----:B------:R1:W-:Y:S02]  /*1e290*/  STL [R1+0x18], R9 ;  /* 0x0000180901007387 */ /* 0x0003e40000100800 */
[----:B-1-3--:R-:W-:-:S07]  /*1e2a0*/  VIADD R0, R0, 0xfffffffd ;  /* 0xfffffffd00007836 */ /* 0x00afce0000000000 */
.L_x_894:
[----:B------:R-:W-:Y:S05]  /*1e2b0*/  BSYNC B2 ;  /* 0x0000000000027941 */ /* 0x000fea0003800000 */
.L_x_893:
[----:B------:R-:W3:Y:S01]  /*1e2c0*/  LDL.LU R2, [R1+0x38] ;  /* 0x0000380001027983 */ /* 0x000ee20000300800 */
[----:B------:R-:W-:-:S05]  /*1e2d0*/  IMAD.MOV R8, RZ, RZ, -R8 ;  /* 0x000000ffff087224 */ /* 0x000fca00078e0a08 */
[----:B---3--:R-:W-:-:S13]  /*1e2e0*/  ISETP.NE.AND P0, PT, R2, R8, PT ;  /* 0x000000080200720c */ /* 0x008fda0003f05270 */
[----:B------:R-:W-:Y:S05]  /*1e2f0*/  @!P0 BRA `(.L_x_892) ;  /* 0x0000001400948947 */ /* 0x000fea0003800000 */
[----:B------:R1:W5:Y:S02]  /*1e300*/  LDL R8, [R1] ;  /* 0x0000000001087983 */ /* 0x0003640000100800 */
.L_x_946:
[----:B---3--:R-:W3:Y:S04]  /*1e310*/  LDL R4, [R1+0x8] ;  /* 0x0000080001047983 */ /* 0x008ee80000100800 */
[----:B----4-:R-:W4:Y:S04]  /*1e320*/  LDL R3, [R1+0xc] ;  /* 0x00000c0001037983 */ /* 0x010f280000100800 */
[----:B--2---:R-:W2:Y:S01]  /*1e330*/  LDL R2, [R1+0x18] ;  /* 0x0000180001027983 */ /* 0x004ea20000100800 */
[----:B------:R-:W-:Y:S05]  /*1e340*/  YIELD ;  /* 0x0000000000007946 */ /* 0x000fea0003800000 */
[----:B------:R-:W-:Y:S01]  /*1e350*/  BSSY B1, `(.L_x_912) ;  /* 0x00000ad000017945 */ /* 0x000fe20003800000 */
[----:B---3--:R-:W-:Y:S01]  /*1e360*/  LOP3.LUT P1, RZ, R4, 0x4, RZ, 0xc0, !PT ;  /* 0x0000000404ff7812 */ /* 0x008fe2000782c0ff */
[----:B----4-:R-:W-:-:S05]  /*1e370*/  VIADD R4, R3, 0x1 ;  /* 0x0000000103047836 */ /* 0x010fca0000000000 */
[----:B------:R-:W-:-:S04]  /*1e380*/  ISETP.NE.AND P0, PT, R4, 0x2, PT ;  /* 0x000000020400780c */ /* 0x000fc80003f05270 */
[----:B--2---:R-:W-:Y:S02]  /*1e390*/  SEL R5, RZ, 0x1, P0 ;  /* 0x00000001ff057807 */ /* 0x004fe40000000000 */
[----:B------:R-:W-:Y:S02]  /*1e3a0*/  SEL R4, R4, RZ, P0 ;  /* 0x000000ff04047207 */ /* 0x000fe40000000000 */
[----:B------:R-:W-:Y:S01]  /*1e3b0*/  LOP3.LUT R5, R2, R5, RZ, 0x3c, !PT ;  /* 0x0000000502057212 */ /* 0x000fe200078e3cff */
[----:B------:R-:W-:Y:S06]  /*1e3c0*/  @!P1 BRA `(.L_x_913) ;  /* 0x0000000800949947 */ /* 0x000fec0003800000 */
[----:B------:R-:W-:Y:S01]  /*1e3d0*/  ULDC.64 UR4, c[0x0][0x418] ;  /* 0x0001060000047ab9 */ /* 0x000fe20000000a00 */
[----:B0-----:R-:W-:Y:S01]  /*1e3e0*/  IMAD.MOV.U32 R6, RZ, RZ, R0 ;  /* 0x000000ffff067224 */ /* 0x001fe200078e0000 */
[----:B------:R-:W-:-:S04]  /*1e3f0*/  ISETP.NE.U32.AND P0, PT, RZ, UR4, PT ;  /* 0x00000004ff007c0c */ /* 0x000fc8000bf05070 */
[----:B------:R-:W-:-:S13]  /*1e400*/  ISETP.NE.AND.EX P0, PT, RZ, UR5, PT, P0 ;  /* 0x00000005ff007c0c */ /* 0x000fda000bf05300 */
        /* <DEDUP_REMOVED lines=9> */
[----:B------:R-:W-:-:S04]  /*1e4a0*/  @P0 SHF.R.U32.HI R2, RZ, R3, R6 ;  /* 0x00000003ff020219 */ /* 0x000fc80000011606 */
[--C-:B------:R-:W-:Y:S01]  /*1e4b0*/  SHF.R.S32.HI R3, RZ, 0x1f, R2.reuse ;  /* 0x0000001fff037819 */ /* 0x100fe20000011402 */
[----:B------:R-:W-:-:S04]  /*1e4c0*/  IMAD.MOV R6, RZ, RZ, -R2 ;  /* 0x000000ffff067224 */ /* 0x000fc800078e0a02 */
[----:B------:R-:W-:Y:S02]  /*1e4d0*/  IMAD R6, R7, R6, R0 ;  /* 0x0000000607067224 */ /* 0x000fe400078e0200 */
[----:B--2---:R-:W-:-:S04]  /*1e4e0*/  IMAD R7, R10, UR6, RZ ;  /* 0x000000060a077c24 */ /* 0x004fc8000f8e02ff */
[C---:B---3--:R-:W-:Y:S02]  /*1e4f0*/  IMAD R7, R9.reuse, UR7, R7 ;  /* 0x0000000709077c24 */ /* 0x048fe4000f8e0207 */
[----:B------:R-:W-:-:S04]  /*1e500*/  IMAD.WIDE.U32 R2, R9, UR6, R2 ;  /* 0x0000000609027c25 */ /* 0x000fc8000f8e0002 */
[----:B------:R-:W-:Y:S01]  /*1e510*/  IMAD.IADD R3, R7, 0x1, R3 ;  /* 0x0000000107037824 */ /* 0x000fe200078e0203 */
[----:B-----5:R-:W-:-:S04]  /*1e520*/  LEA R8, P0, R2, UR4, 0x2 ;  /* 0x0000000402087c11 */ /* 0x020fc8000f8010ff */
[----:B------:R-:W-:-:S05]  /*1e530*/  LEA.HI.X R9, R2, UR5, R3, 0x2, P0 ;  /* 0x0000000502097c11 */ /* 0x000fca00080f1403 */
[----:B------:R0:W5:Y:S04]  /*1e540*/  LDG.E R8, desc[UR42][R8.64] ;  /* 0x0000002a08087981 */ /* 0x000168000c1e1900 */
.L_x_914:
[----:B------:R-:W2:Y:S01]  /*1e550*/  LDL R2, [R1+0x4] ;  /* 0x0000040001027983 */ /* 0x000ea20000100800 */
[----:B------:R-:W-:Y:S01]  /*1e560*/  BSSY B2, `(.L_x_915) ;  /* 0x0000005000027945 */ /* 0x000fe20003800000 */
[----:B--2---:R-:W-:Y:S01]  /*1e570*/  IMAD R3, R4, 0x8, R2 ;  /* 0x0000000804037824 */ /* 0x004fe200078e0202 */
[----:B------:R-:W-:-:S04]  /*1e580*/  SHF.L.U32 R2, R5, 0x1f, RZ ;  /* 0x0000001f05027819 */ /* 0x000fc800000006ff */
[----:B------:R-:W2:Y:S02]  /*1e590*/  SYNCS.PHASECHK.TRANS64.TRYWAIT P0, [R3+URZ+0x34840], R2 ;  /* 0x03484002030075a7 */ /* 0x000ea4000800017f */
[----:B--2---:R-:W-:Y:S05]  /*1e5a0*/  @!P0 BRA `(.L_x_916) ;  /* 0x0000003c00ec8947 */ /* 0x004fea0003800000 */
.L_x_1037:
[----:B------:R-:W-:Y:S05]  /*1e5b0*/  BSYNC B2 ;  /* 0x0000000000027941 */ /* 0x000fea0003800000 */
.L_x_915:
[----:B------:R-:W3:Y:S01]  /*1e5c0*/  S2R R7, SR_TID.X ;  /* 0x0000000000077919 */ /* 0x000ee20000002100 */
[----:B------:R-:W-:Y:S01]  /*1e5d0*/  BSSY B2, `(.L_x_917) ;  /* 0x000000a000027945 */ /* 0x000fe20003800000 */
[----:B---3--:R-:W-:-:S04]  /*1e5e0*/  LOP3.LUT R7, R7, 0x7f, RZ, 0xc0, !PT ;  /* 0x0000007f07077812 */ /* 0x008fc800078ec0ff */
[----:B------:R-:W-:-:S13]  /*1e5f0*/  ISETP.NE.AND P0, PT, R7, RZ, PT ;  /* 0x000000ff0700720c */ /* 0x000fda0003f05270 */
[----:B------:R-:W-:Y:S05]  /*1e600*/  @P0 BRA `(.L_x_918) ;  /* 0x0000000000180947 */ /* 0x000fea0003800000 */
[----:B------:R-:W3:Y:S01]  /*1e610*/  LDL R7, [R1+0x8] ;  /* 0x0000080001077983 */ /* 0x000ee20000100800 */
[----:B--2---:R-:W-:-:S04]  /*1e620*/  IMAD.MOV.U32 R2, RZ, RZ, 0xc000 ;  /* 0x0000c000ff027424 */ /* 0x004fc800078e00ff */
[----:B------:R4:W-:Y:S01]  /*1e630*/  SYNCS.ARRIVE.TRANS64 RZ, [R3+URZ+0x34830], R2 ;  /* 0x0348300203ff79a7 */ /* 0x0009e2000800003f */
[----:B---3--:R-:W-:-:S13]  /*1e640*/  LOP3.LUT P1, RZ, R7, 0x1, RZ, 0xc0, !PT ;  /* 0x0000000107ff7812 */ /* 0x008fda000782c0ff */
[----:B----4-:R-:W-:Y:S05]  /*1e650*/  @!P1 BRA `(.L_x_918) ;  /* 0x0000000000049947 */ /* 0x010fea0003800000 */
[----:B------:R-:W-:Y:S01]  /*1e660*/  BPT.TRAP 0x1 ;  /* 0x000000040000795c */ /* 0x000fe20000300000 */
.L_x_918:
[----:B------:R-:W-:Y:S05]  /*1e670*/  BSYNC B2 ;  /* 0x0000000000027941 */ /* 0x000fea0003800000 */
.L_x_917:
[----:B------:R-:W3:Y:S04]  /*1e680*/  LDL R7, [R1+0x4] ;  /* 0x0000040001077983 */ /* 0x000ee80000100800 */
[----:B--2---:R-:W2:Y:S01]  /*1e690*/  LDL R2, [R1+0x20] ;  /* 0x0000200001027983 */ /* 0x004ea20000100800 */
        /* <DEDUP_REMOVED lines=8> */
[----:B---3--:R-:W-:-:S02]  /*1e720*/  IMAD R7, R4, 0xc000, R7 ;  /* 0x0000c00004077824 */ /* 0x008fc400078e0207 */
[----:B--2---:R-:W-:-:S03]  /*1e730*/  IMAD R2, R6, 0x80, R2 ;  /* 0x0000008006027824 */ /* 0x004fc600078e0202 */
[----:B0-----:R-:W-:-:S07]  /*1e740*/  IADD3 R9, R7, 0x1c400, RZ ;  /* 0x0001c40007097810 */ /* 0x001fce0007ffe0ff */
.L_x_919:
        /* <DEDUP_REMOVED lines=16> */
.L_x_920:
        /* <DEDUP_REMOVED lines=15> */
.L_x_921:
        /* <DEDUP_REMOVED lines=18> */
.L_x_1038:
[----:B------:R-:W-:Y:S05]  /*1ea60*/  BSYNC B2 ;  /* 0x0000000000027941 */ /* 0x000fea0003800000 */
.L_x_922:
[----:B------:R-:W2:Y:S01]  /*1ea70*/  S2R R7, SR_TID.X ;  /* 0x0000000000077919 */ /* 0x000ea20000002100 */
[----:B------:R-:W-:-:S04]  /*1ea80*/  UPRMT UR4, UR38, 0x9910, URZ ;  /* 0x0000991026047896 */ /* 0x000fc8000800003f */
[----:B------:R-:W-:Y:S01]  /*1ea90*/  UISETP.NE.AND UP0, UPT, UR4, 0x2, UPT ;  /* 0x000000020400788c */ /* 0x000fe2000bf05270 */
[----:B--2---:R-:W-:-:S04]  /*1eaa0*/  LOP3.LUT R7, R7, 0x7f, RZ, 0xc0, !PT ;  /* 0x0000007f07077812 */ /* 0x004fc800078ec0ff */
[----:B------:R-:W-:-:S13]  /*1eab0*/  ISETP.NE.AND P0, PT, R7, RZ, PT ;  /* 0x000000ff0700720c */ /* 0x000fda0003f05270 */
[----:B0-----:R-:W-:-:S04]  /*1eac0*/  @!P0 IMAD.MOV.U32 R3, RZ, RZ, 0x8000 ;  /* 0x00008000ff038424 */ /* 0x001fc800078e00ff */
[----:B------:R0:W-:Y:S01]  /*1ead0*/  @!P0 SYNCS.ARRIVE.TRANS64 RZ, [R2+URZ+0x34850], R3 ;  /* 0x0348500302ff89a7 */ /* 0x0001e2000800003f */
[----:B------:R-:W-:-:S13]  /*1eae0*/  PLOP3.LUT P0, PT, PT, PT, UP0, 0x80, 0x0 ;  /* 0x000000000000781c */ /* 0x000fda0003f0f008 */
[----:B0-----:R-:W-:Y:S05]  /*1eaf0*/  @P0 BRA `(.L_x_924) ;  /* 0x0000000000040947 */ /* 0x001fea0003800000 */
[----:B------:R-:W-:Y:S01]  /*1eb00*/  BPT.TRAP 0x1 ;  /* 0x000000040000795c */ /* 0x000fe20000300000 */
.L_x_924:
[----:B------:R-:W2:Y:S01]  /*1eb10*/  LDL R3, [R1+0x8] ;  /* 0x0000080001037983 */ /* 0x000ea20000100800 */
[----:B------:R-:W-:Y:S01]  /*1eb20*/  BSSY B2, `(.L_x_925) ;  /* 0x0000004000027945 */ /* 0x000fe20003800000 */
[----:B--2---:R-:W-:-:S13]  /*1eb30*/  LOP3.LUT P0, RZ, R3, 0x8, RZ, 0xc0, !PT ;  /* 0x0000000803ff7812 */ /* 0x004fda000780c0ff */
[----:B------:R-:W-:Y:S05]  /*1eb40*/  @P0 BRA `(.L_x_926) ;  /* 0x0000000000040947 */ /* 0x000fea0003800000 */
[----:B------:R-:W-:Y:S01]  /*1eb50*/  BPT.TRAP 0x1 ;  /* 0x000000040000795c */ /* 0x000fe20000300000 */
.L_x_926:
[----:B------:R-:W-:Y:S05]  /*1eb60*/  BSYNC B2 ;  /* 0x0000000000027941 */ /* 0x000fea0003800000 */
.L_x_925:
        /* <DEDUP_REMOVED lines=14> */
.L_x_927:
        /* <DEDUP_REMOVED lines=16> */
.L_x_928:
        /* <DEDUP_REMOVED lines=11> */
[----:B------:R2:W-:Y:S04]  /*1ee00*/  STL [R1+0x1c], R6 ;  /* 0x00001c0601007387 */ /* 0x0005e80000100800 */
[----:B------:R2:W-:Y:S02]  /*1ee10*/  STL [R1], R8 ;  /* 0x0000000801007387 */ /* 0x0005e40000100800 */
.L_x_913:
[----:B------:R-:W-:Y:S05]  /*1ee20*/  BSYNC B1 ;  /* 0x0000000000017941 */ /* 0x000fea0003800000 */
.L_x_912:
[----:B------:R-:W3:Y:S01]  /*1ee30*/  LDL R2, [R1+0x8] ;  /* 0x0000080001027983 */ /* 0x000ee20000100800 */
[----:B------:R-:W-:Y:S01]  /*1ee40*/  VIADD R3, R4, 0x1 ;  /* 0x0000000104037836 */ /* 0x000fe20000000000 */
[----:B------:R-:W-:Y:S04]  /*1ee50*/  BSSY B1, `(.L_x_929) ;  /* 0x00000ac000017945 */ /* 0x000fe80003800000 */
[----:B------:R-:W-:-:S04]  /*1ee60*/  ISETP.NE.AND P0, PT, R3, 0x2, PT ;  /* 0x000000020300780c */ /* 0x000fc80003f05270 */
[----:B------:R-:W-:Y:S02]  /*1ee70*/  SEL R11, R3, RZ, P0 ;  /* 0x000000ff030b7207 */ /* 0x000fe40000000000 */
[----:B---3--:R-:W-:Y:S02]  /*1ee80*/  LOP3.LUT P1, RZ, R2, 0x4, RZ, 0xc0, !PT ;  /* 0x0000000402ff7812 */ /* 0x008fe4000782c0ff */
[----:B------:R-:W-:-:S04]  /*1ee90*/  SEL R2, RZ, 0x1, P0 ;  /* 0x00000001ff027807 */ /* 0x000fc80000000000 */
[----:B------:R-:W-:-:S05]  /*1eea0*/  LOP3.LUT R10, R5, R2, RZ, 0x3c, !PT ;  /* 0x00000002050a7212 */ /* 0x000fca00078e3cff */
[----:B------:R3:W-:Y:S04]  /*1eeb0*/  STL [R1+0x18], R10 ;  /* 0x0000180a01007387 */ /* 0x0007e80000100800 */
[----:B------:R3:W-:Y:S01]  /*1eec0*/  STL [R1+0xc], R11 ;  /* 0x00000c0b01007387 */ /* 0x0007e20000100800 */
[----:B------:R-:W-:Y:S05]  /*1eed0*/  @!P1 BRA `(.L_x_930) ;  /* 0x00000008008c9947 */ /* 0x000fea0003800000 */
[----:B------:R-:W-:Y:S01]  /*1eee0*/  ULDC.64 UR4, c[0x0][0x418] ;  /* 0x0001060000047ab9 */ /* 0x000fe20000000a00 */
[----:B0-2---:R-:W-:Y:S01]  /*1eef0*/  VIADD R6, R0, 0xffffffff ;  /* 0xffffffff00067836 */ /* 0x005fe20000000000 */
[----:B------:R-:W-:-:S04]  /*1ef00*/  ISETP.NE.U32.AND P0, PT, RZ, UR4, PT ;  /* 0x00000004ff007c0c */ /* 0x000fc8000bf05070 */
[----:B------:R-:W-:-:S13]  /*1ef10*/  ISETP.NE.AND.EX P0, PT, RZ, UR5, PT, P0 ;  /* 0x00000005ff007c0c */ /* 0x000fda000bf05300 */
[----:B------:R-:W-:Y:S05]  /*1ef20*/  @!P0 BRA `(.L_x_931) ;  /* 0x00000000004c8947 */ /* 0x000fea0003800000 */
[----:B------:R-:W2:Y:S01]  /*1ef30*/  LDL R12, [R1+0x28] ;  /* 0x00002800010c7983 */ /* 0x000ea20000100800 */
[----:B-----5:R-:W0:Y:S01]  /*1ef40*/  LDC R8, c[0x0][0x43c] ;  /* 0x00010f00ff087b82 */ /* 0x020e220000000800 */
[----:B------:R-:W-:Y:S02]  /*1ef50*/  ULDC.64 UR6, c[0x0][0x428] ;  /* 0x00010a0000067ab9 */ /* 0x000fe40000000a00 */
[----:B------:R-:W4:Y:S01]  /*1ef60*/  LDL R9, [R1+0x14] ;  /* 0x0000140001097983 */ /* 0x000f220000100800 */
        /* <DEDUP_REMOVED lines=9> */
[C---:B----4-:R-:W-:Y:S02]  /*1f000*/  IMAD R7, R9.reuse, UR7, R7 ;  /* 0x0000000709077c24 */ /* 0x050fe4000f8e0207 */
[----:B------:R-:W-:-:S04]  /*1f010*/  IMAD.WIDE.U32 R2, R9, UR6, R2 ;  /* 0x0000000609027c25 */ /* 0x000fc8000f8e0002 */
[----:B------:R-:W-:Y:S01]  /*1f020*/  IMAD.IADD R3, R7, 0x1, R3 ;  /* 0x0000000107037824 */ /* 0x000fe200078e0203 */
[----:B------:R-:W-:-:S04]  /*1f030*/  LEA R8, P0, R2, UR4, 0x2 ;  /* 0x0000000402087c11 */ /* 0x000fc8000f8010ff */
[----:B------:R-:W-:-:S05]  /*1f040*/  LEA.HI.X R9, R2, UR5, R3, 0x2, P0 ;  /* 0x0000000502097c11 */ /* 0x000fca00080f1403 */
[----:B------:R0:W5:Y:S04]  /*1f050*/  LDG.E R8, desc[UR42][R8.64] ;  /* 0x0000002a08087981 */ /* 0x000168000c1e1900 */
.L_x_931:
[----:B------:R-:W2:Y:S01]  /*1f060*/  LDL R2, [R1+0x4] ;  /* 0x0000040001027983 */ /* 0x000ea20000100800 */
[----:B------:R-:W-:Y:S01]  /*1f070*/  BSSY B2, `(.L_x_932) ;  /* 0x0000005000027945 */ /* 0x000fe20003800000 */
[----:B--2---:R-:W-:Y:S01]  /*1f080*/  IMAD R3, R11, 0x8, R2 ;  /* 0x000000080b037824 */ /* 0x004fe200078e0202 */
[----:B------:R-:W-:-:S04]  /*1f090*/  SHF.L.U32 R2, R10, 0x1f, RZ ;  /* 0x0000001f0a027819 */ /* 0x000fc800000006ff */
[----:B------:R-:W2:Y:S02]  /*1f0a0*/  SYNCS.PHASECHK.TRANS64.TRYWAIT P0, [R3+URZ+0x34840], R2 ;  /* 0x03484002030075a7 */ /* 0x000ea4000800017f */
[----:B--2---:R-:W-:Y:S05]  /*1f0b0*/  @!P0 BRA `(.L_x_933) ;  /* 0x0000003400508947 */ /* 0x004fea0003800000 */
.L_x_1039:
[----:B------:R-:W-:Y:S05]  /*1f0c0*/  BSYNC B2 ;  /* 0x0000000000027941 */ /* 0x000fea0003800000 */
.L_x_932:
[----:B------:R-:W4:Y:S01]  /*1f0d0*/  S2R R7, SR_TID.X ;  /* 0x0000000000077919 */ /* 0x000f220000002100 */
[----:B------:R-:W-:Y:S01]  /*1f0e0*/  BSSY B2, `(.L_x_934) ;  /* 0x000000a000027945 */ /* 0x000fe20003800000 */
[----:B----4-:R-:W-:-:S04]  /*1f0f0*/  LOP3.LUT R7, R7, 0x7f, RZ, 0xc0, !PT ;  /* 0x0000007f07077812 */ /* 0x010fc800078ec0ff */
[----:B------:R-:W-:-:S13]  /*1f100*/  ISETP.NE.AND P0, PT, R7, RZ, PT ;  /* 0x000000ff0700720c */ /* 0x000fda0003f05270 */
[----:B------:R-:W-:Y:S05]  /*1f110*/  @P0 BRA `(.L_x_935) ;  /* 0x0000000000180947 */ /* 0x000fea0003800000 */
[----:B------:R-:W4:Y:S01]  /*1f120*/  LDL R7, [R1+0x8] ;  /* 0x0000080001077983 */ /* 0x000f220000100800 */
[----:B--2---:R-:W-:-:S04]  /*1f130*/  IMAD.MOV.U32 R2, RZ, RZ, 0xc000 ;  /* 0x0000c000ff027424 */ /* 0x004fc800078e00ff */
[----:B------:R2:W-:Y:S01]  /*1f140*/  SYNCS.ARRIVE.TRANS64 RZ, [R3+URZ+0x34830], R2 ;  /* 0x0348300203ff79a7 */ /* 0x0005e2000800003f */
[----:B----4-:R-:W-:-:S13]  /*1f150*/  LOP3.LUT P1, RZ, R7, 0x1, RZ, 0xc0, !PT ;  /* 0x0000000107ff7812 */ /* 0x010fda000782c0ff */
[----:B--2---:R-:W-:Y:S05]  /*1f160*/  @!P1 BRA `(.L_x_935) ;  /* 0x0000000000049947 */ /* 0x004fea0003800000 */
[----:B------:R-:W-:Y:S01]  /*1f170*/  BPT.TRAP 0x1 ;  /* 0x000000040000795c */ /* 0x000fe20000300000 */
.L_x_935:
[----:B------:R-:W-:Y:S05]  /*1f180*/  BSYNC B2 ;  /* 0x0000000000027941 */ /* 0x000fea0003800000 */
.L_x_934:
[----:B0-----:R-:W4:Y:S04]  /*1f190*/  LDL R9, [R1+0x4] ;  /* 0x0000040001097983 */ /* 0x001f280000100800 */
[----:B------:R-:W4:Y:S04]  /*1f1a0*/  LDL R7, [R1+0xc] ;  /* 0x00000c0001077983 */ /* 0x000f280000100800 */
[----:B--2---:R-:W2:Y:S01]  /*1f1b0*/  LDL R2, [R1+0x20] ;  /* 0x0000200001027983 */ /* 0x004ea20000100800 */
[----:B---3--:R-:W-:Y:S01]  /*1f1c0*/  IMAD.MOV.U32 R10, RZ, RZ, RZ ;  /* 0x000000ffff0a7224 */ /* 0x008fe200078e00ff */
[----:B------:R-:W-:Y:S01]  /*1f1d0*/  UIADD3 UR4, UP0, UR36, 0x370, URZ ;  /* 0x0000037024047890 */ /* 0x000fe2000ff1e03f */
[----:B------:R-:W-:Y:S01]  /*1f1e0*/  PLOP3.LUT P0, PT, PT, PT, PT, 0x80, 0x0 ;  /* 0x000000000000781c */ /* 0x000fe20003f0f070 */
[----:B------:R-:W-:Y:S01]  /*1f1f0*/  VIADD R3, R3, 0x34830 ;  /* 0x0003483003037836 */ /* 0x000fe20000000000 */
[----:B------:R-:W-:Y:S01]  /*1f200*/  UMOV UR6, 0x0 ;  /* 0x0000000000067882 */ /* 0x000fe20000000000 */
[----:B------:R-:W-:Y:S01]  /*1f210*/  R2UR UR10, R10 ;  /* 0x000000000a0a72ca */ /* 0x000fe200000e0000 */
[----:B------:R-:W-:Y:S01]  /*1f220*/  UIADD3.X UR5, URZ, UR37, URZ, UP0, !UPT ;  /* 0x000000253f057290 */ /* 0x000fe200087fe43f */
[----:B------:R-:W-:Y:S01]  /*1f230*/  UMOV UR7, 0x14f00000 ;  /* 0x14f0000000077882 */ /* 0x000fe20000000000 */
[----:B----4-:R-:W-:-:S02]  /*1f240*/  IMAD R7, R7, 0xc000, R9 ;  /* 0x0000c00007077824 */ /* 0x010fc400078e0209 */
[----:B--2---:R-:W-:Y:S02]  /*1f250*/  IMAD R2, R6, 0x80, R2 ;  /* 0x0000008006027824 */ /* 0x004fe400078e0202 */
[----:B------:R-:W-:-:S08]  /*1f260*/  VIADD R9, R7, 0x1c400 ;  /* 0x0001c40007097836 */ /* 0x000fd00000000000 */
.L_x_936:
        /* <DEDUP_REMOVED lines=16> */
.L_x_937:
        /* <DEDUP_REMOVED lines=15> */
.L_x_938:
        /* <DEDUP_REMOVED lines=11> */
[----:B------:R-:W-:Y:S01]  /*1f510*/  SHF.L.U32 R5, R5, 0x1f, RZ ;  /* 0x0000001f05057819 */ /* 0x000fe200000006ff */
[----:B------:R-:W-:Y:S01]  /*1f520*/  BSSY B2, `(.L_x_939) ;  /* 0x0000004000027945 */ /* 0x000fe20003800000 */
[----:B--2---:R-:W-:-:S04]  /*1f530*/  IMAD R2, R4, 0x8, R9 ;  /* 0x0000000804027824 */ /* 0x004fc800078e0209 */
[----:B------:R-:W0:Y:S02]  /*1f540*/  SYNCS.PHASECHK.TRANS64.TRYWAIT P0, [R2+URZ+0x34860], R5 ;  /* 0x03486005020075a7 */ /* 0x000e24000800017f */
[----:B0-----:R-:W-:Y:S05]  /*1f550*/  @!P0 BRA `(.L_x_940) ;  /* 0x00000030003c8947 */ /* 0x001fea0003800000 */
.L_x_1040:
[----:B------:R-:W-:Y:S05]  /*1f560*/  BSYNC B2 ;  /* 0x0000000000027941 */ /* 0x000fea0003800000 */
.L_x_939:
[----:B------:R-:W2:Y:S01]  /*1f570*/  S2R R3, SR_TID.X ;  /* 0x0000000000037919 */ /* 0x000ea20000002100 */
[----:B------:R-:W-:-:S04]  /*1f580*/  UPRMT UR4, UR38, 0x9910, URZ ;  /* 0x0000991026047896 */ /* 0x000fc8000800003f */
[----:B------:R-:W-:Y:S01]  /*1f590*/  UISETP.NE.AND UP0, UPT, UR4, 0x2, UPT ;  /* 0x000000020400788c */ /* 0x000fe2000bf05270 */
[----:B--2---:R-:W-:-:S04]  /*1f5a0*/  LOP3.LUT R3, R3, 0x7f, RZ, 0xc0, !PT ;  /* 0x0000007f03037812 */ /* 0x004fc800078ec0ff */
[----:B------:R-:W-:-:S13]  /*1f5b0*/  ISETP.NE.AND P0, PT, R3, RZ, PT ;  /* 0x000000ff0300720c */ /* 0x000fda0003f05270 */
[----:B------:R-:W-:-:S04]  /*1f5c0*/  @!P0 IMAD.MOV.U32 R3, RZ, RZ, 0x8000 ;  /* 0x00008000ff038424 */ /* 0x000fc800078e00ff */
[----:B------:R2:W-:Y:S01]  /*1f5d0*/  @!P0 SYNCS.ARRIVE.TRANS64 RZ, [R2+URZ+0x34850], R3 ;  /* 0x0348500302ff89a7 */ /* 0x0005e2000800003f */
[----:B------:R-:W-:-:S13]  /*1f5e0*/  PLOP3.LUT P0, PT, PT, PT, UP0, 0x80, 0x0 ;  /* 0x000000000000781c */ /* 0x000fda0003f0f008 */
[----:B--2---:R-:W-:Y:S05]  /*1f5f0*/  @P0 BRA `(.L_x_941) ;  /* 0x0000000000040947 */ /* 0x004fea0003800000 */
[----:B------:R-:W-:Y:S01]  /*1f600*/  BPT.TRAP 0x1 ;  /* 0x000000040000795c */ /* 0x000fe20000300000 */
.L_x_941:
[----:B------:R-:W2:Y:S01]  /*1f610*/  LDL R3, [R1+0x8] ;  /* 0x0000080001037983 */ /* 0x000ea20000100800 */
[----:B------:R-:W-:Y:S01]  /*1f620*/  BSSY B2, `(.L_x_942) ;  /* 0x0000004000027945 */ /* 0x000fe20003800000 */
[----:B--2---:R-:W-:-:S13]  /*1f630*/  LOP3.LUT P0, RZ, R3, 0x8, RZ, 0xc0, !PT ;  /* 0x0000000803ff7812 */ /* 0x004fda000780c0ff */
[----:B------:R-:W-:Y:S05]  /*1f640*/  @P0 BRA `(.L_x_943) ;  /* 0x0000000000040947 */ /* 0x000fea0003800000 */
[----:B------:R-:W-:Y:S01]  /*1f650*/  BPT.TRAP 0x1 ;  /* 0x000000040000795c */ /* 0x000fe20000300000 */
.L_x_943:
[----:B------:R-:W-:Y:S05]  /*1f660*/  BSYNC B2 ;  /* 0x0000000000027941 */ /* 0x000fea0003800000 */
.L_x_942:
[----:B------:R-:W2:Y:S04]  /*1f670*/  LDL R7, [R1+0x4] ;  /* 0x0000040001077983 */ /* 0x000ea80000100800 */
[----:B0-----:R-:W3:Y:S04]  /*1f680*/  LDL R5, [R1+0x20] ;  /* 0x0000200001057983 */ /* 0x001ee80000100800 */
        /* <DEDUP_REMOVED lines=11> */
.L_x_944:
        /* <DEDUP_REMOVED lines=16> */
.L_x_945:
        /* <DEDUP_REMOVED lines=13> */
.L_x_930:
[----:B------:R-:W-:Y:S05]  /*1f910*/  BSYNC B1 ;  /* 0x0000000000017941 */ /* 0x000fea0003800000 */
.L_x_929:
[C---:B------:R-:W-:Y:S01]  /*1f920*/  ISETP.GT.AND P0, PT, R0.reuse, 0x1, PT ;  /* 0x000000010000780c */ /* 0x040fe20003f04270 */
[----:B------:R-:W-:-:S12]  /*1f930*/  VIADD R0, R0, 0xfffffffe ;  /* 0xfffffffe00007836 */ /* 0x000fd80000000000 */
[----:B------:R-:W-:Y:S05]  /*1f940*/  @P0 BRA `(.L_x_946) ;  /* 0xffffffe800700947 */ /* 0x000fea000383ffff */
.L_x_892:
[----:B------:R-:W-:Y:S05]  /*1f950*/  BSYNC B0 ;  /* 0x0000000000007941 */ /* 0x000fea0003800000 */
.L_x_891:
[----:B------:R-:W0:Y:S01]  /*1f960*/  S2R R2, SR_TID.X ;  /* 0x0000000000027919 */ /* 0x000e220000002100 */
[----:B------:R-:W-:Y:S01]  /*1f970*/  BSSY B0, `(.L_x_947) ;  /* 0x0000010000007945 */ /* 0x000fe20003800000 */
[----:B0-----:R-:W-:-:S04]  /*1f980*/  LOP3.LUT R2, R2, 0x7f, RZ, 0xc0, !PT ;  /* 0x0000007f02027812 */ /* 0x001fc800078ec0ff */
[----:B------:R-:W-:-:S13]  /*1f990*/  ISETP.NE.AND P0, PT, R2, RZ, PT ;  /* 0x000000ff0200720c */ /* 0x000fda0003f05270 */
[----:B------:R-:W-:Y:S05]  /*1f9a0*/  @P0 BRA `(.L_x_948) ;  /* 0x0000000000300947 */ /* 0x000fea0003800000 */
[----:B------:R-:W0:Y:S01]  /*1f9b0*/  S2R R2, SR_LANEID ;  /* 0x0000000000027919 */ /* 0x000e220000000000 */
[----:B------:R-:W-:Y:S01]  /*1f9c0*/  VOTEU.ANY UR4, UPT, PT ;  /* 0x0000000000047886 */ /* 0x000fe200038e0100 */
[----:B--2---:R-:W2:Y:S01]  /*1f9d0*/  LDC.64 R4, c[0x0][0xc60] ;  /* 0x00031800ff047b82 */ /* 0x004ea20000000a00 */
[----:B------:R-:W0:Y:S02]  /*1f9e0*/  FLO.U32 R0, UR4 ;  /* 0x0000000400007d00 */ /* 0x000e2400080e0000 */
[----:B0-----:R-:W-:-:S06]  /*1f9f0*/  ISETP.EQ.U32.AND P0, PT, R0, R2, PT ;  /* 0x000000020000720c */ /* 0x001fcc0003f02070 */
[----:B------:R-:W2:Y:S07]  /*1fa00*/  POPC R2, UR4 ;  /* 0x0000000400027d09 */ /* 0x000eae0008000000 */
[----:B--2---:R-:W2:Y:S04]  /*1fa10*/  @P0 ATOMG.E.ADD.STRONG.GPU PT, R2, desc[UR42][R4.64], R2 ;  /* 0x00000002040209a8 */ /* 0x004ea800081ee1ea */
[----:B--2---:R0:W2:Y:S02]  /*1fa20*/  SHFL.IDX PT, R2, R2, R0, 0x1f ;  /* 0x00001f0002027589 */ /* 0x0040a400000e0000 */
[----:B0-----:R-:W0:Y:S02]  /*1fa30*/  S2R R0, SR_LTMASK ;  /* 0x0000000000007919 */ /* 0x001e240000003900 */
[----:B0-----:R-:W-:-:S06]  /*1fa40*/  LOP3.LUT R0, R0, UR4, RZ, 0xc0, !PT ;  /* 0x0000000400007c12 */ /* 0x001fcc000f8ec0ff */
[----:B------:R-:W2:Y:S02]  /*1fa50*/  POPC R0, R0 ;  /* 0x0000000000007309 */ /* 0x000ea40000000000 */
[----:B--2---:R-:W-:-:S07]  /*1fa60*/  IADD3 R16, R2, UR39, R0 ;  /* 0x0000002702107c10 */ /* 0x004fce000fffe000 */
.L_x_948:
[----:B------:R-:W-:Y:S05]  /*1fa70*/  BSYNC B0 ;  /* 0x0000000000007941 */ /* 0x000fea0003800000 */
.L_x_947:
[----:B------:R-:W2:Y:S01]  /*1fa80*/  LDL R0, [R1+0x8] ;  /* 0x0000080001007983 */ /* 0x000ea20000100800 */
[----:B------:R-:W-:Y:S01]  /*1fa90*/  BSSY B0, `(.L_x_949) ;  /* 0x0000045000007945 */ /* 0x000fe20003800000 */
[----:B--2---:R-:W-:-:S13]  /*1faa0*/  LOP3.LUT P0, RZ, R0, 0x4, RZ, 0xc0, !PT ;  /* 0x0000000400ff7812 */ /* 0x004fda000780c0ff */
[----:B------:R-:W-:Y:S05]  /*1fab0*/  @!P0 BRA `(.L_x_950) ;  /* 0x0000000400088947 */ /* 0x000fea0003800000 */
[----:B------:R-:W2:Y:S04]  /*1fac0*/  LDL R3, [R1+0x4] ;  /* 0x0000040001037983 */ /* 0x000ea80000100800 */
[----:B------:R-:W2:Y:S04]  /*1fad0*/  LDL R0, [R1+0xc] ;  /* 0x00000c0001007983 */ /* 0x000ea80000100800 */
[----:B------:R-:W3:Y:S01]  /*1fae0*/  LDL R2, [R1+0x18] ;  /* 0x0000180001027983 */ /* 0x000ee20000100800 */
[----:B------:R-:W-:Y:S01]  /*1faf0*/  BSSY B1, `(.L_x_951) ;  /* 0x0000005000017945 */ /* 0x000fe20003800000 */
[----:B--2---:R-:W-:Y:S01]  /*1fb00*/  IMAD R0, R0, 0x8, R3 ;  /* 0x0000000800007824 */ /* 0x004fe200078e0203 */
[----:B---3--:R-:W-:-:S04]  /*1fb10*/  SHF.L.U32 R2, R2, 0x1f, RZ ;  /* 0x0000001f02027819 */ /* 0x008fc800000006ff */
[----:B------:R-:W0:Y:S02]  /*1fb20*/  SYNCS.PHASECHK.TRANS64.TRYWAIT P0, [R0+URZ+0x34860], R2 ;  /* 0x03486002000075a7 */ /* 0x000e24000800017f */
[----:B0-----:R-:W-:Y:S05]  /*1fb30*/  @!P0 BRA `(.L_x_952) ;  /* 0x0000002800d88947 */ /* 0x001fea0003800000 */
.L_x_1041:
[----:B------:R-:W-:Y:S05]  /*1fb40*/  BSYNC B1 ;  /* 0x0000000000017941 */ /* 0x000fea0003800000 */
.L_x_951:
        /* <DEDUP_REMOVED lines=10> */
.L_x_953:
[----:B------:R-:W2:Y:S01]  /*1fbf0*/  LDL R2, [R1+0x8] ;  /* 0x0000080001027983 */ /* 0x000ea20000100800 */
[----:B------:R-:W-:Y:S01]  /*1fc00*/  BSSY B1, `(.L_x_954) ;  /* 0x0000004000017945 */ /* 0x000fe20003800000 */
[----:B--2---:R-:W-:-:S13]  /*1fc10*/  LOP3.LUT P0, RZ, R2, 0x8, RZ, 0xc0, !PT ;  /* 0x0000000802ff7812 */ /* 0x004fda000780c0ff */
[----:B------:R-:W-:Y:S05]  /*1fc20*/  @P0 BRA `(.L_x_955) ;  /* 0x0000000000040947 */ /* 0x000fea0003800000 */
[----:B------:R-:W-:Y:S01]  /*1fc30*/  BPT.TRAP 0x1 ;  /* 0x000000040000795c */ /* 0x000fe20000300000 */
.L_x_955:
[----:B------:R-:W-:Y:S05]  /*1fc40*/  BSYNC B1 ;  /* 0x0000000000017941 */ /* 0x000fea0003800000 */
.L_x_954:
[----:B------:R-:W2:Y:S04]  /*1fc50*/  LDL.LU R5, [R1+0x20] ;  /* 0x0000200001057983 */ /* 0x000ea80000300800 */
[----:B------:R-:W3:Y:S04]  /*1fc60*/  LDL R4, [R1+0x4] ;  /* 0x0000040001047983 */ /* 0x000ee80000100800 */
[----:B------:R-:W3:Y:S04]  /*1fc70*/  LDL R2, [R1+0xc] ;  /* 0x00000c0001027983 */ /* 0x000ee80000100800 */
        /* <DEDUP_REMOVED lines=8> */
[----:B---3--:R-:W-:Y:S01]  /*1fd00*/  IMAD R2, R2, 0x8000, R4 ;  /* 0x0000800002027824 */ /* 0x008fe200078e0204 */
[----:B--2---:R-:W-:-:S03]  /*1fd10*/  LEA R3, R3, R5, 0x7 ;  /* 0x0000000503037211 */ /* 0x004fc600078e38ff */
[----:B------:R-:W-:-:S07]  /*1fd20*/  VIADD R4, R2, 0x400 ;  /* 0x0000040002047836 */ /* 0x000fce0000000000 */
.L_x_956:
        /* <DEDUP_REMOVED lines=16> */
.L_x_957:
        /* <DEDUP_REMOVED lines=11> */
.L_x_950:
[----:B------:R-:W-:Y:S05]  /*1fee0*/  BSYNC B0 ;  /* 0x0000000000007941 */ /* 0x000fea0003800000 */
.L_x_949:
[----:B------:R-:W2:Y:S04]  /*1fef0*/  LDL.LU R5, [R1+0xc] ;  /* 0x00000c0001057983 */ /* 0x000ea80000300800 */
[----:B------:R-:W3:Y:S01]  /*1ff00*/  LDL.LU R4, [R1+0x18] ;  /* 0x0000180001047983 */ /* 0x000ee20000300800 */
[----:B--2---:R-:W-:-:S05]  /*1ff10*/  VIADD R0, R5, 0x1 ;  /* 0x0000000105007836 */ /* 0x004fca0000000000 */
[----:B------:R-:W-:-:S04]  /*1ff20*/  ISETP.NE.AND P0, PT, R0, 0x2, PT ;  /* 0x000000020000780c */ /* 0x000fc80003f05270 */
[----:B------:R-:W-:Y:S02]  /*1ff30*/  SEL R2, RZ, 0x1, P0 ;  /* 0x00000001ff027807 */ /* 0x000fe40000000000 */
[----:B------:R-:W-:Y:S02]  /*1ff40*/  SEL R0, R0, RZ, P0 ;  /* 0x000000ff00007207 */ /* 0x000fe40000000000 */
[----:B---3--:R-:W-:-:S03]  /*1ff50*/  LOP3.LUT R4, R4, R2, RZ, 0x3c, !PT ;  /* 0x0000000204047212 */ /* 0x008fc600078e3cff */
[----:B------:R2:W-:Y:S04]  /*1ff60*/  STL [R1+0xc], R0 ;  /* 0x00000c0001007387 */ /* 0x0005e80000100800 */
[----:B------:R2:W-:Y:S02]  /*1ff70*/  STL [R1+0x18], R4 ;  /* 0x0000180401007387 */ /* 0x0005e40000100800 */
.L_x_871:
[----:B------:R-:W-:Y:S05]  /*1ff80*/  BSYNC B7 ;  /* 0x0000000000077941 */ /* 0x000fea0003800000 */
.L_x_869:
[----:B----45:R-:W3:Y:S02]  /*1ff90*/  LDL R8, [R1+0x8] ;  /* 0x0000080001087983 */ /* 0x030ee40000100800 */
[----:B---3--:R-:W-:-:S13]  /*1ffa0*/  LOP3.LUT P0, RZ, R8, 0x10, RZ, 0xc0, !PT ;  /* 0x0000001008ff7812 */ /* 0x008fda000780c0ff */
[----:B------:R-:W-:Y:S05]  /*1ffb0*/  @!P0 BRA `(.L_x_958) ;  /* 0x0000000000288947 */ /* 0x000fea0003800000 */
[----:B------:R-:W-:Y:S05]  /*1ffc0*/  WARPSYNC.ALL ;  /* 0x0000000000007948 */ /* 0x000fea0003800000 */
[----:B------:R-:W3:Y:S08]  /*1ffd0*/  S2UR UR5, SR_CgaCtaId ;  /* 0x00000000000579c3 */ /* 0x000ef00000008800 */
[----:B------:R-:W-:Y:S06]  /*1ffe0*/  BAR.SYNC.DEFER_BLOCKING 0x5, 0x180 ;  /* 0x0146000000007b1d */ /* 0x000fec0000010000 */
[----:B------:R-:W-:-:S02]  /*1fff0*/  UMOV UR4, 0x400 ;  /* 0x0000040000047882 */ /* 0x000fc40000000000 */
[----:B---3--:R-:W-:-:S06]  /*20000*/  ULEA UR4, UR5, UR4, 0x18 ;  /* 0x0000000405047291 */ /* 0x008fcc000f8ec03f */
[----:B--2---:R-:W-:-:S05]  /*20010*/  IMAD.U32 R0, RZ, RZ, UR4 ;  /* 0x00000004ff007e24 */ /* 0x004fca000f8e00ff */
[----:B------:R2:W3:Y:S04]  /*20020*/  LDS.128 R16, [R0+0x348d0] ;  /* 0x0348d00000107984 */ /* 0x0004e80000000c00 */
[----:B------:R2:W-:Y:S01]  /*20030*/  STL [R1+0x4], R0 ;  /* 0x0000040001007387 */ /* 0x0005e20000100800 */
[----:B------:R-:W-:Y:S06]  /*20040*/  BAR.ARV 0x4, 0x180 ;  /* 0x0106000000007b1d */ /* 0x000fec0000002000 */
[----:B------:R-:W-:Y:S05]  /*20050*/  BRA `(.L_x_959) ;  /* 0x0000000800447947 */ /* 0x000fea0003800000 */
.L_x_958:
[----:B------:R-:W3:Y:S01]  /*20060*/  LDL R7, [R1+0x2c] ;  /* 0x00002c0001077983 */ /* 0x000ee20000100800 */
[----:B------:R-:W-:Y:S01]  /*20070*/  UMOV UR4, 0xffffffff ;  /* 0xffffffff00047882 */ /* 0x000fe20000000000 */
[----:B---3--:R-:W-:Y:S02]  /*20080*/  ISETP.NE.AND P5, PT, R7, 0x1f, PT ;  /* 0x0000001f0700780c */ /* 0x008fe40003fa5270 */
[----:B------:R-:W-:Y:S11]  /*20090*/  BRA.DIV UR4, `(.L_x_960) ;  /* 0x0000002604947947 */ /* 0x000ff6000b800000 */
[----:B--2---:R-:W-:Y:S01]  /*200a0*/  IMAD.IADD R0, R19, 0x1, R7 ;  /* 0x0000000113007824 */ /* 0x004fe200078e0207 */
[----:B------:R-:W-:Y:S01]  /*200b0*/  ULDC UR4, c[0x0][0xc3c] ;  /* 0x00030f0000047ab9 */ /* 0x000fe20000000800 */
[----:B------:R-:W-:-:S03]  /*200c0*/  LOP3.LUT P4, RZ, R8, 0x1, RZ, 0xc0, !PT ;  /* 0x0000000108ff7812 */ /* 0x000fc6000788c0ff */
[----:B------:R-:W-:-:S13]  /*200d0*/  ISETP.GE.OR P0, PT, R0, UR4, !P5 ;  /* 0x0000000400007c0c */ /* 0x000fda000ef06670 */
[----:B0-----:R-:W0:Y:S02]  /*200e0*/  @!P0 LDC.64 R2, c[0x0][0xc80] ;  /* 0x00032000ff028b82 */ /* 0x001e240000000a00 */
[----:B0-----:R-:W-:-:S06]  /*200f0*/  @!P0 IMAD.WIDE R2, R0, 0x4, R2 ;  /* 0x0000000400028825 */ /* 0x001fcc00078e0202 */
[----:B------:R0:W2:Y:S01]  /*20100*/  @!P0 LDG.E R3, desc[UR42][R2.64] ;  /* 0x0000002a02038981 */ /* 0x0000a2000c1e1900 */
[C---:B------:R-:W-:Y:S02]  /*20110*/  ISETP.GE.U32.AND P1, PT, R7.reuse, 0x4, PT ;  /* 0x000000040700780c */ /* 0x040fe40003f26070 */
[C---:B------:R-:W-:Y:S01]  /*20120*/  ISETP.GE.U32.AND P2, PT, R7.reuse, 0x8, PT ;  /* 0x000000080700780c */ /* 0x040fe20003f46070 */
[----:B------:R-:W-:Y:S01]  /*20130*/  SHFL.IDX PT, R0, R16, RZ, 0x1f ;  /* 0x00001fff10007589 */ /* 0x000fe200000e0000 */
[----:B------:R-:W-:-:S03]  /*20140*/  ISETP.GE.U32.AND P3, PT, R7, 0x10, PT ;  /* 0x000000100700780c */ /* 0x000fc60003f66070 */
[----:B------:R-:W-:Y:S01]  /*20150*/  SHFL.IDX PT, R4, R16, 0x1, 0x1f ;  /* 0x00201f0010047f89 */ /* 0x000fe200000e0000 */
[----:B0-----:R-:W-:Y:S02]  /*20160*/  IMAD.MOV.U32 R2, RZ, RZ, RZ ;  /* 0x000000ffff027224 */ /* 0x001fe400078e00ff */
[----:B--2---:R-:W-:Y:S01]  /*20170*/  @!P0 IMAD.MOV.U32 R2, RZ, RZ, R3 ;  /* 0x000000ffff028224 */ /* 0x004fe200078e0003 */
[----:B------:R-:W-:-:S04]  /*20180*/  ISETP.GE.U32.AND P0, PT, R7, 0x2, PT ;  /* 0x000000020700780c */ /* 0x000fc80003f06070 */
        /* <DEDUP_REMOVED lines=15> */
[----:B------:R0:W2:Y:S02]  /*20280*/  SHFL.IDX PT, R6, R5, 0x1f, 0x1f ;  /* 0x03e01f0005067f89 */ /* 0x0000a400000e0000 */
.L_x_1051:
[----:B------:R-:W-:Y:S02]  /*20290*/  ULDC UR4, c[0x0][0xc38] ;  /* 0x00030e0000047ab9 */ /* 0x000fe40000000800 */
[----:B------:R-:W-:-:S04]  /*202a0*/  IMAD.U32 R16, RZ, RZ, UR4 ;  /* 0x00000004ff107e24 */ /* 0x000fc8000f8e00ff */
[----:B--2---:R-:W-:-:S04]  /*202b0*/  IMAD R6, R6, R16, RZ ;  /* 0x0000001006067224 */ /* 0x004fc800078e02ff */
[----:B------:R-:W-:-:S05]  /*202c0*/  IMAD.IADD R4, R4, 0x1, R6 ;  /* 0x0000000104047824 */ /* 0x000fca00078e0206 */
[----:B------:R-:W-:-:S13]  /*202d0*/  ISETP.GT.AND P4, PT, R4, R0, PT ;  /* 0x000000000400720c */ /* 0x000fda0003f84270 */
[----:B------:R-:W-:Y:S05]  /*202e0*/  @P4 BRA `(.L_x_961) ;  /* 0x0000000000a04947 */ /* 0x000fea0003800000 */
.L_x_966:
[----:B------:R-:W2:Y:S01]  /*202f0*/  LDC R2, c[0x0][0xc3c] ;  /* 0x00030f00ff027b82 */ /* 0x000ea20000000800 */
[----:B------:R-:W-:-:S05]  /*20300*/  VIADD R19, R19, 0x1f ;  /* 0x0000001f13137836 */ /* 0x000fca0000000000 */
[----:B--2---:R-:W-:-:S13]  /*20310*/  ISETP.GE.AND P4, PT, R19, R2, PT ;  /* 0x000000021300720c */ /* 0x004fda0003f86270 */
[----:B------:R-:W-:Y:S05]  /*20320*/  @P4 BRA `(.L_x_962) ;  /* 0x0000000400484947 */ /* 0x000fea0003800000 */
[----:B------:R-:W0:Y:S01]  /*20330*/  LDL R3, [R1+0x2c] ;  /* 0x00002c0001037983 */ /* 0x000e220000100800 */
[----:B------:R-:W-:Y:S01]  /*20340*/  BSSY B0, `(.L_x_963) ;  /* 0x0000008000007945 */ /* 0x000fe20003800000 */
[----:B0-----:R-:W-:-:S05]  /*20350*/  IMAD.IADD R5, R19, 0x1, R3 ;  /* 0x0000000113057824 */ /* 0x001fca00078e0203 */
[----:B------:R-:W-:Y:S01]  /*20360*/  ISETP.GE.OR P4, PT, R5, R2, !P5 ;  /* 0x000000020500720c */ /* 0x000fe20006f86670 */
[----:B------:R-:W-:-:S12]  /*20370*/  IMAD.MOV.U32 R2, RZ, RZ, RZ ;  /* 0x000000ffff027224 */ /* 0x000fd800078e00ff */
[----:B------:R-:W-:Y:S05]  /*20380*/  @P4 BRA `(.L_x_964) ;  /* 0x00000000000c4947 */ /* 0x000fea0003800000 */
[----:B------:R-:W0:Y:S02]  /*20390*/  LDC.64 R2, c[0x0][0xc80] ;  /* 0x00032000ff027b82 */ /* 0x000e240000000a00 */
[----:B0-----:R-:W-:-:S06]  /*203a0*/  IMAD.WIDE R2, R5, 0x4, R2 ;  /* 0x0000000405027825 */ /* 0x001fcc00078e0202 */
[----:B------:R0:W5:Y:S02]  /*203b0*/  LDG.E R2, desc[UR42][R2.64] ;  /* 0x0000002a02027981 */ /* 0x000164000c1e1900 */
.L_x_964:
[----:B------:R-:W-:Y:S05]  /*203c0*/  BSYNC B0 ;  /* 0x0000000000007941 */ /* 0x000fea0003800000 */
.L_x_963:
[----:B------:R-:W-:-:S03]  /*203d0*/  UMOV UR4, 0xffffffff ;  /* 0xffffffff00047882 */ /* 0x000fc60000000000 */
[----:B------:R-:W-:Y:S05]  /*203e0*/  BRA.DIV UR4, `(.L_x_965) ;  /* 0x0000002604fc7947 */ /* 0x000fea000b800000 */
[----:B0-----:R-:W2:Y:S02]  /*203f0*/  LDL R3, [R1+0x8] ;  /* 0x0000080001037983 */ /* 0x001ea40000100800 */
[----:B--2---:R-:W-:Y:S02]  /*20400*/  LOP3.LUT P4, RZ, R3, 0x1, RZ, 0xc0, !PT ;  /* 0x0000000103ff7812 */ /* 0x004fe4000788c0ff */
        /* <DEDUP_REMOVED lines=16> */
.L_x_1059:
[----:B------:R-:W-:Y:S02]  /*20510*/  ULDC UR4, c[0x0][0xc38] ;  /* 0x00030e0000047ab9 */ /* 0x000fe40000000800 */
[----:B------:R-:W-:-:S04]  /*20520*/  IMAD.U32 R16, RZ, RZ, UR4 ;  /* 0x00000004ff107e24 */ /* 0x000fc8000f8e00ff */
[----:B--2---:R-:W-:-:S04]  /*20530*/  IMAD R6, R6, R16, RZ ;  /* 0x0000001006067224 */ /* 0x004fc800078e02ff */
[----:B------:R-:W-:-:S05]  /*20540*/  IMAD.IADD R4, R6, 0x1, R4 ;  /* 0x0000000106047824 */ /* 0x000fca00078e0204 */
[----:B------:R-:W-:-:S13]  /*20550*/  ISETP.GT.AND P4, PT, R4, R0, PT ;  /* 0x000000000400720c */ /* 0x000fda0003f84270 */
[----:B------:R-:W-:Y:S05]  /*20560*/  @!P4 BRA `(.L_x_966) ;  /* 0xfffffffc0060c947 */ /* 0x000fea000383ffff */
.L_x_961:
[----:B------:R-:W-:Y:S01]  /*20570*/  IMAD.IADD R6, R4, 0x1, -R6 ;  /* 0x0000000104067824 */ /* 0x000fe200078e0a06 */
[----:B------:R-:W-:-:S03]  /*20580*/  UMOV UR4, 0xffffffff ;  /* 0xffffffff00047882 */ /* 0x000fc60000000000 */
[----:B------:R-:W-:-:S05]  /*20590*/  IMAD R3, R5, R16, R6 ;  /* 0x0000001005037224 */ /* 0x000fca00078e0206 */
[----:B------:R-:W-:Y:S01]  /*205a0*/  ISETP.GT.AND P6, PT, R3, R0, PT ;  /* 0x000000000300720c */ /* 0x000fe20003fc4270 */
[----:B------:R-:W-:-:S12]  /*205b0*/  BRA.DIV UR4, `(.L_x_967) ;  /* 0x0000002a04687947 */ /* 0x000fd8000b800000 */
[----:B------:R-:W-:-:S04]  /*205c0*/  VOTE.ANY R3, PT, !P6 ;  /* 0x0000000000037806 */ /* 0x000fc800070e0100 */
[----:B------:R-:W2:Y:S02]  /*205d0*/  POPC R4, R3 ;  /* 0x0000000300047309 */ /* 0x000ea40000000000 */
[----:B--2---:R2:W3:Y:S02]  /*205e0*/  SHFL.IDX PT, R17, R2, R4, 0x1f ;  /* 0x00001f0402117589 */ /* 0x0044e400000e0000 */
.L_x_1063:
[----:B------:R-:W-:Y:S01]  /*205f0*/  ISETP.NE.AND P0, PT, R3, RZ, PT ;  /* 0x000000ff0300720c */ /* 0x000fe20003f05270 */
[----:B--2---:R-:W-:-:S12]  /*20600*/  IMAD.MOV.U32 R2, RZ, RZ, RZ ;  /* 0x000000ffff027224 */ /* 0x004fd800078e00ff */
[----:B------:R-:W-:Y:S05]  /*20610*/  @!P0 BRA `(.L_x_968) ;  /* 0x0000000000108947 */ /* 0x000fea0003800000 */
[----:B------:R-:W-:Y:S01]  /*20620*/  UMOV UR4, 0xffffffff ;  /* 0xffffffff00047882 */ /* 0x000fe20000000000 */
[----:B------:R-:W-:Y:S02]  /*20630*/  VIADD R12, R4, 0xffffffff ;  /* 0xffffffff040c7836 */ /* 0x000fe40000000000 */
[----:B------:R-:W-:Y:S05]  /*20640*/  BRA.DIV UR4, `(.L_x_969) ;  /* 0x0000002a048c7947 */ /* 0x000fea000b800000 */
[----:B------:R2:W4:Y:S02]  /*20650*/  SHFL.IDX PT, R2, R5, R12, 0x1f ;  /* 0x00001f0c05027589 */ /* 0x00052400000e0000 */
.L_x_968:
[----:B0-23--:R-:W-:Y:S01]  /*20660*/  IABS R5, R17 ;  /* 0x0000001100057213 */ /* 0x00dfe20000000000 */
[----:B----4-:R-:W-:Y:S02]  /*20670*/  IMAD R16, R2, R16, R6 ;  /* 0x0000001002107224 */ /* 0x010fe400078e0206 */
[----:B------:R-:W-:Y:S01]  /*20680*/  IMAD.IADD R19, R4, 0x1, R19 ;  /* 0x0000000104137824 */ /* 0x000fe200078e0213 */
[----:B------:R-:W0:Y:S01]  /*20690*/  I2F.RP R2, R5 ;  /* 0x0000000500027306 */ /* 0x000e220000209400 */
[----:B------:R-:W-:-:S07]  /*206a0*/  IMAD.IADD R0, R0, 0x1, -R16 ;  /* 0x0000000100007824 */ /* 0x000fce00078e0a10 */
[----:B0-----:R-:W0:Y:S02]  /*206b0*/  MUFU.RCP R2, R2 ;  /* 0x0000000200027308 */ /* 0x001e240000001000 */
[----:B0-----:R-:W-:-:S06]  /*206c0*/  VIADD R2, R2, 0xffffffe ;  /* 0x0ffffffe02027836 */ /* 0x001fcc0000000000 */
[----:B------:R-:W0:Y:S02]  /*206d0*/  F2I.FTZ.U32.TRUNC.NTZ R3, R2 ;  /* 0x0000000200037305 */ /* 0x000e24000021f000 */
[----:B0-----:R-:W-:-:S04]  /*206e0*/  IMAD.MOV R2, RZ, RZ, -R3 ;  /* 0x000000ffff027224 */ /* 0x001fc800078e0a03 */
[----:B------:R-:W-:Y:S02]  /*206f0*/  IMAD R6, R2, R5, RZ ;  /* 0x0000000502067224 */ /* 0x000fe400078e02ff */
[----:B------:R-:W-:-:S04]  /*20700*/  IMAD.MOV.U32 R2, RZ, RZ, RZ ;  /* 0x000000ffff027224 */ /* 0x000fc800078e00ff */
[----:B------:R-:W-:Y:S01]  /*20710*/  IMAD.HI.U32 R2, R3, R6, R2 ;  /* 0x0000000603027227 */ /* 0x000fe200078e0002 */
[----:B------:R-:W-:Y:S02]  /*20720*/  IABS R6, R17 ;  /* 0x0000001100067213 */ /* 0x000fe40000000000 */
[----:B------:R-:W-:-:S03]  /*20730*/  IABS R3, R0 ;  /* 0x0000000000037213 */ /* 0x000fc60000000000 */
[----:B------:R-:W-:Y:S02]  /*20740*/  IMAD.MOV R6, RZ, RZ, -R6 ;  /* 0x000000ffff067224 */ /* 0x000fe400078e0a06 */
[----:B------:R-:W-:-:S04]  /*20750*/  IMAD.HI.U32 R2, R2, R3, RZ ;  /* 0x0000000302027227 */ /* 0x000fc800078e00ff */
[----:B------:R-:W-:-:S05]  /*20760*/  IMAD R3, R2, R6, R3 ;  /* 0x0000000602037224 */ /* 0x000fca00078e0203 */
[----:B------:R-:W-:-:S13]  /*20770*/  ISETP.GT.U32.AND P2, PT, R5, R3, PT ;  /* 0x000000030500720c */ /* 0x000fda0003f44070 */
[-C--:B------:R-:W-:Y:S01]  /*20780*/  @!P2 IADD3 R3, R3, -R5.reuse, RZ ;  /* 0x800000050303a210 */ /* 0x080fe20007ffe0ff */
        /* <DEDUP_REMOVED lines=12> */
.L_x_962:
[----:B------:R-:W-:Y:S01]  /*20850*/  UMOV UR4, URZ ;  /* 0x0000003f00047c82 */ /* 0x000fe20008000000 */
[----:B------:R-:W-:Y:S01]  /*20860*/  UMOV UR5, URZ ;  /* 0x0000003f00057c82 */ /* 0x000fe20008000000 */
[----:B------:R-:W-:Y:S01]  /*20870*/  ULDC UR6, c[0x0][0xc3c] ;  /* 0x00030f0000067ab9 */ /* 0x000fe20000000800 */
[----:B------:R-:W-:Y:S02]  /*20880*/  IMAD.MOV.U32 R16, RZ, RZ, R0 ;  /* 0x000000ffff107224 */ /* 0x000fe400078e0000 */
[----:B------:R-:W-:Y:S02]  /*20890*/  IMAD.U32 R17, RZ, RZ, UR4 ;  /* 0x00000004ff117e24 */ /* 0x000fe4000f8e00ff */
[----:B------:R-:W-:Y:S02]  /*208a0*/  IMAD.U32 R18, RZ, RZ, UR5 ;  /* 0x00000005ff127e24 */ /* 0x000fe4000f8e00ff */
[----:B------:R-:W-:-:S07]  /*208b0*/  IMAD.U32 R19, RZ, RZ, UR6 ;  /* 0x00000006ff137e24 */ /* 0x000fce000f8e00ff */
.L_x_970:
[----:B------:R-:W2:Y:S04]  /*208c0*/  LDL R0, [R1+0x2c] ;  /* 0x00002c0001007983 */ /* 0x000ea80000100800 */
[----:B------:R4:W3:Y:S01]  /*208d0*/  LDL R3, [R1+0x4] ;  /* 0x0000040001037983 */ /* 0x0008e20000100800 */
[----:B------:R-:W-:Y:S05]  /*208e0*/  WARPSYNC.ALL ;  /* 0x0000000000007948 */ /* 0x000fea0003800000 */
[----:B------:R-:W-:Y:S01]  /*208f0*/  BAR.SYNC.DEFER_BLOCKING 0x4, 0x180 ;  /* 0x0106000000007b1d */ /* 0x000fe20000010000 */
[----:B--2---:R-:W-:-:S13]  /*20900*/  ISETP.NE.AND P0, PT, R0, RZ, PT ;  /* 0x000000ff0000720c */ /* 0x004fda0003f05270 */
[----:B------:R-:W3:Y:S01]  /*20910*/  @!P0 S2R R0, SR_CgaCtaId ;  /* 0x0000000000008919 */ /* 0x000ee20000008800 */
[----:B------:R-:W-:-:S04]  /*20920*/  @!P0 MOV R2, 0x400 ;  /* 0x0000040000028802 */ /* 0x000fc80000000f00 */
[----:B---3--:R-:W-:-:S05]  /*20930*/  @!P0 LEA R3, R0, R2, 0x18 ;  /* 0x0000000200038211 */ /* 0x008fca00078ec0ff */
[----:B------:R4:W-:Y:S04]  /*20940*/  @!P0 STS.128 [R3+0x348d0], R16 ;  /* 0x0348d01003008388 */ /* 0x0009e80000000c00 */
[----:B------:R4:W-:Y:S01]  /*20950*/  @!P0 STL [R1+0x4], R3 ;  /* 0x0000040301008387 */ /* 0x0009e20000100800 */
[----:B------:R-:W-:Y:S06]  /*20960*/  BAR.ARV 0x5, 0x180 ;  /* 0x0146000000007b1d */ /* 0x000fec0000002000 */
.L_x_959:
[----:B------:R-:W-:Y:S02]  /*20970*/  ULDC UR4, c[0x0][0xc3c] ;  /* 0x00030f0000047ab9 */ /* 0x000fe40000000800 */
[----:B---3--:R-:W-:-:S13]  /*20980*/  ISETP.GE.AND P0, PT, R19, UR4, PT ;  /* 0x0000000413007c0c */ /* 0x008fda000bf06270 */
[----:B------:R-:W-:Y:S05]  /*20990*/  @!P0 BRA `(.L_x_971) ;  /* 0xffffff9400f48947 */ /* 0x000fea000383ffff */
[----:B------:R-:W-:Y:S05]  /*209a0*/  BSYNC B8 ;  /* 0x0000000000087941 */ /* 0x000fea0003800000 */
.L_x_827:
[----:B--2---:R-:W2:Y:S01]  /*209b0*/  LDL.LU R0, [R1+0x58] ;  /* 0x0000580001007983 */ /* 0x004ea20000300800 */
[----:B------:R-:W-:Y:S01]  /*209c0*/  BSSY B0, `(.L_x_972) ;  /* 0x000000b000007945 */ /* 0x000fe20003800000 */
[----:B0-----:R-:W0:Y:S01]  /*209d0*/  S2R R5, SR_CgaCtaId ;  /* 0x0000000000057919 */ /* 0x001e220000008800 */
[----:B--2---:R-:W-:-:S05]  /*209e0*/  VIADD R0, R0, 0x1 ;  /* 0x0000000100007836 */ /* 0x004fca0000000000 */
[----:B------:R-:W-:-:S04]  /*209f0*/  LEA.HI R2, R0, R0, RZ, 0x1 ;  /* 0x0000000000027211 */ /* 0x000fc800078f08ff */
[----:B----4-:R-:W-:-:S05]  /*20a00*/  LOP3.LUT R3, R2, 0xfffffffe, RZ, 0xc0, !PT ;  /* 0xfffffffe02037812 */ /* 0x010fca00078ec0ff */
[----:B------:R-:W-:Y:S01]  /*20a10*/  IMAD.IADD R3, R0, 0x1, -R3 ;  /* 0x0000000100037824 */ /* 0x000fe200078e0a03 */
[----:B------:R-:W-:-:S04]  /*20a20*/  MOV R0, 0x400 ;  /* 0x0000040000007802 */ /* 0x000fc80000000f00 */
[----:B0-----:R-:W-:Y:S02]  /*20a30*/  LEA R0, R5, R0, 0x18 ;  /* 0x0000000005007211 */ /* 0x001fe400078ec0ff */
[----:B------:R-:W-:-:S04]  /*20a40*/  SHF.L.U32 R3, R3, 0x1f, RZ ;  /* 0x0000001f03037819 */ /* 0x000fc800000006ff */
[----:B------:R-:W0:Y:S02]  /*20a50*/  SYNCS.PHASECHK.TRANS64.TRYWAIT P0, [R0+URZ+0x34820], R3 ;  /* 0x03482003000075a7 */ /* 0x000e24000800017f */
[----:B0-----:R-:W-:Y:S05]  /*20a60*/  @!P0 BRA `(.L_x_973) ;  /* 0x0000002400ac8947 */ /* 0x001fea0003800000 */
.L_x_1066:
[----:B------:R-:W-:Y:S05]  /*20a70*/  BSYNC B0 ;  /* 0x0000000000007941 */ /* 0x000fea0003800000 */
.L_x_972:
[----:B------:R-:W-:-:S03]  /*20a80*/  UMOV UR4, 0xffffffff ;  /* 0xffffffff00047882 */ /* 0x000fc60000000000 */
[----:B------:R-:W-:Y:S05]  /*20a90*/  BRA.DIV UR4, `(.L_x_974) ;  /* 0x0000002604b47947 */ /* 0x000fea000b800000 */
[----:B------:R-:W2:Y:S02]  /*20aa0*/  S2R R2, SR_TID.X ;  /* 0x0000000000027919 */ /* 0x000ea40000002100 */
[----:B--2---:R-:W-:-:S04]  /*20ab0*/  SHF.R.U32.HI R2, RZ, 0x5, R2 ;  /* 0x00000005ff027819 */ /* 0x004fc80000011602 */
[----:B------:R-:W-:-:S05]  /*20ac0*/  LOP3.LUT R2, R2, 0x3, RZ, 0xc0, !PT ;  /* 0x0000000302027812 */ /* 0x000fca00078ec0ff */
[----:B------:R2:W3:Y:S02]  /*20ad0*/  SHFL.IDX PT, R14, R2, RZ, 0x1f ;  /* 0x00001fff020e7589 */ /* 0x0004e400000e0000 */
.L_x_1069:
[----:B---3--:R-:W-:-:S13]  /*20ae0*/  ISETP.NE.AND P0, PT, R14, RZ, PT ;  /* 0x000000ff0e00720c */ /* 0x008fda0003f05270 */
[----:B------:R-:W-:Y:S05]  /*20af0*/  @P0 BRA `(.L_x_612) ;  /* 0x00000000009c0947 */ /* 0x000fea0003800000 */
[----:B------:R-:W-:-:S03]  /*20b00*/  UMOV UR4, 0xffffffff ;  /* 0xffffffff00047882 */ /* 0x000fc60000000000 */
[----:B------:R-:W-:Y:S05]  /*20b10*/  BRA.DIV UR4, `(.L_x_975) ;  /* 0x0000002604c87947 */ /* 0x000fea000b800000 */
[----:B------:R-:W-:-:S13]  /*20b20*/  ELECT P6, URZ, PT ;  /* 0x00000000003f782f */ /* 0x000fda00038c0000 */
.L_x_1072:
        /* <DEDUP_REMOVED lines=8> */
.L_x_976:
[----:B0-----:R-:W2:Y:S04]  /*20bb0*/  LDL R3, [R1+0xc] ;  /* 0x00000c0001037983 */ /* 0x001ea80000100800 */
[----:B------:R-:W3:Y:S01]  /*20bc0*/  LDL.LU R7, [R1+0x18] ;  /* 0x0000180001077983 */ /* 0x000ee20000300800 */
[----:B------:R-:W-:-:S04]  /*20bd0*/  VIADD R2, R0, 0x34840 ;  /* 0x0003484000027836 */ /* 0x000fc80000000000 */
[C---:B--2---:R-:W-:Y:S02]  /*20be0*/  IMAD R6, R3.reuse, 0x8, R2 ;  /* 0x0000000803067824 */ /* 0x044fe400078e0202 */
        /* <DEDUP_REMOVED lines=10> */
.L_x_1073:
[----:B------:R-:W2:Y:S02]  /*20c90*/  SYNCS.PHASECHK.TRANS64.TRYWAIT P0, [R7+URZ], R2 ;  /* 0x00000002070075a7 */ /* 0x000ea4000800017f */
[----:B--2---:R-:W-:Y:S05]  /*20ca0*/  @!P0 BRA `(.L_x_978) ;  /* 0x0000002400988947 */ /* 0x004fea0003800000 */
.L_x_1074:
[----:B------:R-:W-:Y:S05]  /*20cb0*/  @!P2 BRA `(.L_x_979) ;  /* 0x000000000004a947 */ /* 0x000fea0003800000 */
[----:B------:R-:W-:Y:S01]  /*20cc0*/  BPT.TRAP 0x1 ;  /* 0x000000040000795c */ /* 0x000fe20000300000 */
.L_x_979:
[----:B------:R-:W3:Y:S01]  /*20cd0*/  LDL.LU R4, [R1+0xc] ;  /* 0x00000c0001047983 */ /* 0x000ee20000300800 */
[----:B------:R-:W-:-:S04]  /*20ce0*/  VIADD R0, R0, 0x34860 ;  /* 0x0003486000007836 */ /* 0x000fc80000000000 */
[----:B---3--:R-:W-:-:S04]  /*20cf0*/  IMAD R4, R4, 0x8, R0 ;  /* 0x0000000804047824 */ /* 0x008fc800078e0200 */
[----:B------:R-:W3:Y:S02]  /*20d00*/  SYNCS.PHASECHK.TRANS64.TRYWAIT P0, [R4+URZ], R5 ;  /* 0x00000005040075a7 */ /* 0x000ee4000800017f */
[----:B---3--:R-:W-:Y:S05]  /*20d10*/  @!P0 BRA `(.L_x_980) ;  /* 0x0000002400908947 */ /* 0x008fea0003800000 */
.L_x_1075:
[----:B------:R-:W-:-:S07]  /*20d20*/  IMAD R3, R3, 0x8, R0 ;  /* 0x0000000803037824 */ /* 0x000fce00078e0200 */
.L_x_981:
[----:B----4-:R4:W0:Y:S02]  /*20d30*/  SYNCS.PHASECHK.TRANS64.TRYWAIT P0, [R3+URZ], R2 ;  /* 0x00000002030075a7 */ /* 0x010824000800017f */
[----:B0-----:R-:W-:Y:S05]  /*20d40*/  @!P0 NANOSLEEP.SYNCS 0x989680 ;  /* 0x009896800000895d */ /* 0x001fea0003900000 */
[----:B------:R-:W0:Y:S02]  /*20d50*/  @!P0 SYNCS.PHASECHK.TRANS64 P0, [R3+URZ], R2 ;  /* 0x00000002030085a7 */ /* 0x000e24000800007f */
[----:B0-----:R-:W-:Y:S05]  /*20d60*/  @!P0 BRA `(.L_x_981) ;  /* 0xfffffffc00f08947 */ /* 0x001fea000383ffff */
.L_x_612:
[----:B------:R-:W-:Y:S05]  /*20d70*/  BSYNC B9 ;  /* 0x0000000000097941 */ /* 0x000fea0003800000 */
.L_x_609:
[----:B------:R-:W-:Y:S05]  /*20d80*/  EXIT ;  /* 0x000000000000794d */ /* 0x000fea0003800000 */
.L_x_630:
[----:B-1----:R1:W2:Y:S02]  /*20d90*/  SYNCS.PHASECHK.TRANS64.TRYWAIT P5, [R3+URZ+0x34890], R0 ;  /* 0x03489000030075a7 */ /* 0x0022a400080a017f */
[----:B--2---:R-:W-:Y:S05]  /*20da0*/  @!P5 NANOSLEEP.SYNCS 0x989680 ;  /* 0x009896800000d95d */ /* 0x004fea0003900000 */
[----:B------:R-:W2:Y:S02]  /*20db0*/  @!P5 SYNCS.PHASECHK.TRANS64 P5, [R3+URZ+0x34890], R0 ;  /* 0x034890000300d5a7 */ /* 0x000ea400080a007f */
[----:B--2---:R-:W-:Y:S05]  /*20dc0*/  @!P5 BRA `(.L_x_630) ;  /* 0xfffffffc00f0d947 */ /* 0x004fea000383ffff */
[----:B------:R-:W-:Y:S05]  /*20dd0*/  BRA `(.L_x_982) ;  /* 0xfffffe2800907947 */ /* 0x000fea000383ffff */
.L_x_684:
[----:B-1----:R1:W3:Y:S02]  /*20de0*/  SYNCS.PHASECHK.TRANS64.TRYWAIT P5, [R3+URZ+0x34890], R0 ;  /* 0x03489000030075a7 */ /* 0x0022e400080a017f */
[----:B---3--:R-:W-:Y:S05]  /*20df0*/  @!P5 NANOSLEEP.SYNCS 0x989680 ;  /* 0x009896800000d95d */ /* 0x008fea0003900000 */
[----:B------:R-:W3:Y:S02]  /*20e00*/  @!P5 SYNCS.PHASECHK.TRANS64 P5, [R3+URZ+0x34890], R0 ;  /* 0x034890000300d5a7 */ /* 0x000ee400080a007f */
[----:B---3--:R-:W-:Y:S05]  /*20e10*/  @!P5 BRA `(.L_x_684) ;  /* 0xfffffffc00f0d947 */ /* 0x008fea000383ffff */
[----:B------:R-:W-:Y:S05]  /*20e20*/  BRA `(.L_x_983) ;  /* 0xfffffe5c00e87947 */ /* 0x000fea000383ffff */
.L_x_709:
[----:B-1----:R1:W2:Y:S02]  /*20e30*/  SYNCS.PHASECHK.TRANS64.TRYWAIT P4, [R3+URZ+0x34890], R0 ;  /* 0x03489000030075a7 */ /* 0x0022a4000808017f */
[----:B--2---:R-:W-:Y:S05]  /*20e40*/  @!P4 NANOSLEEP.SYNCS 0x989680 ;  /* 0x009896800000c95d */ /* 0x004fea0003900000 */
[----:B------:R-:W2:Y:S02]  /*20e50*/  @!P4 SYNCS.PHASECHK.TRANS64 P4, [R3+URZ+0x34890], R0 ;  /* 0x034890000300c5a7 */ /* 0x000ea4000808007f */
[----:B--2---:R-:W-:Y:S05]  /*20e60*/  @!P4 BRA `(.L_x_709) ;  /* 0xfffffffc00f0c947 */ /* 0x004fea000383ffff */
[----:B------:R-:W-:Y:S05]  /*20e70*/  BRA `(.L_x_984) ;  /* 0xfffffe9000887947 */ /* 0x000fea000383ffff */
.L_x_715:
[----:B0-----:R0:W2:Y:S02]  /*20e80*/  SYNCS.PHASECHK.TRANS64.TRYWAIT P4, [R3+URZ+0x348b0], R0 ;  /* 0x0348b000030075a7 */ /* 0x0010a4000808017f */
[----:B--2---:R-:W-:Y:S05]  /*20e90*/  @!P4 NANOSLEEP.SYNCS 0x989680 ;  /* 0x009896800000c95d */ /* 0x004fea0003900000 */
[----:B------:R-:W2:Y:S02]  /*20ea0*/  @!P4 SYNCS.PHASECHK.TRANS64 P4, [R3+URZ+0x348b0], R0 ;  /* 0x0348b0000300c5a7 */ /* 0x000ea4000808007f */
[----:B--2---:R-:W-:Y:S05]  /*20eb0*/  @!P4 BRA `(.L_x_715) ;  /* 0xfffffffc00f0c947 */ /* 0x004fea000383ffff */
[----:B------:R-:W-:Y:S05]  /*20ec0*/  BRA `(.L_x_985) ;  /* 0xfffffe94008c7947 */ /* 0x000fea000383ffff */
.L_x_733:
[----:B------:R-:W-:Y:S01]  /*20ed0*/  BSSY B1, `(.L_x_986) ;  /* 0x0000008000017945 */ /* 0x000fe20003800000 */
[----:B------:R-:W-:Y:S02]  /*20ee0*/  IMAD.MOV.U32 R13, RZ, RZ, R25 ;  /* 0x000000ffff0d7224 */ /* 0x000fe400078e0019 */
[----:B------:R-:W-:Y:S02]  /*20ef0*/  IMAD.MOV.U32 R12, RZ, RZ, RZ ;  /* 0x000000ffff0c7224 */ /* 0x000fe400078e00ff */
[----:B------:R-:W-:Y:S02]  /*20f00*/  IMAD.MOV.U32 R11, RZ, RZ, 0x1c1f ;  /* 0x00001c1fff0b7424 */ /* 0x000fe400078e00ff */
[----:B------:R-:W-:-:S07]  /*20f10*/  IMAD.MOV.U32 R15, RZ, RZ, -0x1 ;  /* 0xffffffffff0f7424 */ /* 0x000fce00078e00ff */
[----:B------:R-:W-:Y:S05]  /*20f20*/  WARPSYNC.COLLECTIVE R15, `(.L_x_987) ;  /* 0x000000000f087348 */ /* 0x000fea0003c00000 */
[----:B------:R0:W1:Y:S02]  /*20f30*/  SHFL.IDX P6, R14, R13, R12, R11 ;  /* 0x0000000c0d0e7389 */ /* 0x00006400000c000b */
[----:B01----:R-:W-:Y:S01]  /*20f40*/  ENDCOLLECTIVE ;  /* 0x000000000000791b */ /* 0x003fe20003800000 */
.L_x_987:
[----:B------:R-:W-:Y:S05]  /*20f50*/  BSYNC B1 ;  /* 0x0000000000017941 */ /* 0x000fea0003800000 */
.L_x_986:
[----:B------:R-:W-:Y:S02]  /*20f60*/  IMAD.MOV.U32 R13, RZ, RZ, R24 ;  /* 0x000000ffff0d7224 */ /* 0x000fe400078e0018 */
[----:B------:R-:W-:Y:S02]  /*20f70*/  IMAD.MOV.U32 R12, RZ, RZ, RZ ;  /* 0x000000ffff0c7224 */ /* 0x000fe400078e00ff */
[----:B------:R-:W-:Y:S02]  /*20f80*/  IMAD.MOV.U32 R11, RZ, RZ, 0x1c1f ;  /* 0x00001c1fff0b7424 */ /* 0x000fe400078e00ff */
[----:B------:R-:W-:Y:S02]  /*20f90*/  IMAD.MOV.U32 R15, RZ, RZ, -0x1 ;  /* 0xffffffffff0f7424 */ /* 0x000fe400078e00ff */
[----:B------:R-:W-:-:S07]  /*20fa0*/  IMAD.MOV.U32 R0, RZ, RZ, R14 ;  /* 0x000000ffff007224 */ /* 0x000fce00078e000e */
[----:B------:R-:W-:Y:S05]  /*20fb0*/  WARPSYNC.COLLECTIVE R15, `(.L_x_988) ;  /* 0x000000000f087348 */ /* 0x000fea0003c00000 */
[----:B------:R0:W1:Y:S02]  /*20fc0*/  SHFL.IDX P6, R14, R13, R12, R11 ;  /* 0x0000000c0d0e7389 */ /* 0x00006400000c000b */
[----:B01----:R-:W-:Y:S01]  /*20fd0*/  ENDCOLLECTIVE ;  /* 0x000000000000791b */ /* 0x003fe20003800000 */
.L_x_988:
[----:B------:R-:W-:Y:S02]  /*20fe0*/  IMAD.MOV.U32 R13, RZ, RZ, R27 ;  /* 0x000000ffff0d7224 */ /* 0x000fe400078e001b */
[----:B------:R-:W-:-:S07]  /*20ff0*/  IMAD.MOV.U32 R3, RZ, RZ, R14 ;  /* 0x000000ffff037224 */ /* 0x000fce00078e000e */
[----:B------:R-:W-:Y:S05]  /*21000*/  WARPSYNC.COLLECTIVE R15, `(.L_x_989) ;  /* 0x000000000f087348 */ /* 0x000fea0003c00000 */
[----:B------:R0:W1:Y:S02]  /*21010*/  SHFL.IDX P6, R14, R13, R12, R11 ;  /* 0x0000000c0d0e7389 */ /* 0x00006400000c000b */
[----:B01----:R-:W-:Y:S01]  /*21020*/  ENDCOLLECTIVE ;  /* 0x000000000000791b */ /* 0x003fe20003800000 */
.L_x_989:
[----:B------:R-:W-:Y:S02]  /*21030*/  IMAD.MOV.U32 R13, RZ, RZ, R26 ;  /* 0x000000ffff0d7224 */ /* 0x000fe400078e001a */
[----:B------:R-:W-:-:S07]  /*21040*/  IMAD.MOV.U32 R4, RZ, RZ, R14 ;  /* 0x000000ffff047224 */ /* 0x000fce00078e000e */
[----:B------:R-:W-:Y:S05]  /*21050*/  WARPSYNC.COLLECTIVE R15, `(.L_x_990) ;  /* 0x000000000f087348 */ /* 0x000fea0003c00000 */
[----:B------:R0:W1:Y:S02]  /*21060*/  SHFL.IDX P6, R14, R13, R12, R11 ;  /* 0x0000000c0d0e7389 */ /* 0x00006400000c000b */
[----:B01----:R-:W-:Y:S01]  /*21070*/  ENDCOLLECTIVE ;  /* 0x000000000000791b */ /* 0x003fe20003800000 */
.L_x_990:
[----:B------:R-:W-:Y:S01]  /*21080*/  IMAD.MOV.U32 R5, RZ, RZ, R14 ;  /* 0x000000ffff057224 */ /* 0x000fe200078e000e */
[----:B------:R-:W-:Y:S06]  /*21090*/  BRA `(.L_x_991) ;  /* 0xfffffea000587947 */ /* 0x000fec000383ffff */
.L_x_737:
[----:B0-----:R0:W1:Y:S02]  /*210a0*/  SYNCS.PHASECHK.TRANS64.TRYWAIT P0, [R2+URZ+0x34800], R5 ;  /* 0x03480005020075a7 */ /* 0x001064000800017f */
[----:B-1----:R-:W-:Y:S05]  /*210b0*/  @!P0 NANOSLEEP.SYNCS 0x989680 ;  /* 0x009896800000895d */ /* 0x002fea0003900000 */
[----:B------:R-:W1:Y:S02]  /*210c0*/  @!P0 SYNCS.PHASECHK.TRANS64 P0, [R2+URZ+0x34800], R5 ;  /* 0x03480005020085a7 */ /* 0x000e64000800007f */
[----:B-1----:R-:W-:Y:S05]  /*210d0*/  @!P0 BRA `(.L_x_737) ;  /* 0xfffffffc00f08947 */ /* 0x002fea000383ffff */
[----:B------:R-:W-:Y:S05]  /*210e0*/  BRA `(.L_x_992) ;  /* 0xfffffea800c87947 */ /* 0x000fea000383ffff */
.L_x_761:
[----:B------:R-:W-:Y:S01]  /*210f0*/  BSSY B1, `(.L_x_993) ;  /* 0x0000008000017945 */ /* 0x000fe20003800000 */
[----:B------:R-:W-:Y:S01]  /*21100*/  MOV R13, R25 ;  /* 0x00000019000d7202 */ /* 0x000fe20000000f00 */
[----:B------:R-:W-:Y:S02]  /*21110*/  IMAD.MOV.U32 R12, RZ, RZ, RZ ;  /* 0x000000ffff0c7224 */ /* 0x000fe400078e00ff */
[----:B------:R-:W-:Y:S02]  /*21120*/  IMAD.MOV.U32 R11, RZ, RZ, 0x1c1f ;  /* 0x00001c1fff0b7424 */ /* 0x000fe400078e00ff */
[----:B------:R-:W-:-:S07]  /*21130*/  IMAD.MOV.U32 R15, RZ, RZ, -0x1 ;  /* 0xffffffffff0f7424 */ /* 0x000fce00078e00ff */
[----:B------:R-:W-:Y:S05]  /*21140*/  WARPSYNC.COLLECTIVE R15, `(.L_x_994) ;  /* 0x000000000f087348 */ /* 0x000fea0003c00000 */
[----:B------:R0:W1:Y:S02]  /*21150*/  SHFL.IDX P6, R14, R13, R12, R11 ;  /* 0x0000000c0d0e7389 */ /* 0x00006400000c000b */
[----:B01----:R-:W-:Y:S01]  /*21160*/  ENDCOLLECTIVE ;  /* 0x000000000000791b */ /* 0x003fe20003800000 */
.L_x_994:
[----:B------:R-:W-:Y:S05]  /*21170*/  BSYNC B1 ;  /* 0x0000000000017941 */ /* 0x000fea0003800000 */
.L_x_993:
        /* <DEDUP_REMOVED lines=8> */
.L_x_995:
[----:B------:R-:W-:Y:S02]  /*21200*/  IMAD.MOV.U32 R43, RZ, RZ, R3 ;  /* 0x000000ffff2b7224 */ /* 0x000fe400078e0003 */
[----:B------:R-:W-:Y:S02]  /*21210*/  IMAD.MOV.U32 R13, RZ, RZ, R27 ;  /* 0x000000ffff0d7224 */ /* 0x000fe400078e001b */
[----:B------:R-:W-:-:S07]  /*21220*/  IMAD.MOV.U32 R0, RZ, RZ, R14 ;  /* 0x000000ffff007224 */ /* 0x000fce00078e000e */
[----:B------:R-:W-:Y:S05]  /*21230*/  WARPSYNC.COLLECTIVE R15, `(.L_x_996) ;  /* 0x000000000f087348 */ /* 0x000fea0003c00000 */
[----:B------:R0:W1:Y:S02]  /*21240*/  SHFL.IDX P6, R14, R13, R12, R11 ;  /* 0x0000000c0d0e7389 */ /* 0x00006400000c000b */
[----:B01----:R-:W-:Y:S01]  /*21250*/  ENDCOLLECTIVE ;  /* 0x000000000000791b */ /* 0x003fe20003800000 */
.L_x_996:
[----:B------:R-:W-:Y:S02]  /*21260*/  IMAD.MOV.U32 R42, RZ, RZ, R0 ;  /* 0x000000ffff2a7224 */ /* 0x000fe400078e0000 */
[----:B------:R-:W-:Y:S02]  /*21270*/  IMAD.MOV.U32 R13, RZ, RZ, R26 ;  /* 0x000000ffff0d7224 */ /* 0x000fe400078e001a */
[----:B------:R-:W-:-:S07]  /*21280*/  IMAD.MOV.U32 R5, RZ, RZ, R14 ;  /* 0x000000ffff057224 */ /* 0x000fce00078e000e */
[----:B------:R-:W-:Y:S05]  /*21290*/  WARPSYNC.COLLECTIVE R15, `(.L_x_997) ;  /* 0x000000000f087348 */ /* 0x000fea0003c00000 */
[----:B------:R0:W1:Y:S02]  /*212a0*/  SHFL.IDX P6, R14, R13, R12, R11 ;  /* 0x0000000c0d0e7389 */ /* 0x00006400000c000b */
[----:B01----:R-:W-:Y:S01]  /*212b0*/  ENDCOLLECTIVE ;  /* 0x000000000000791b */ /* 0x003fe20003800000 */
.L_x_997:
[----:B------:R-:W-:Y:S05]  /*212c0*/  BRA `(.L_x_998) ;  /* 0xfffffec800747947 */ /* 0x000fea000383ffff */
.L_x_765:
[----:B0-----:R0:W1:Y:S02]  /*212d0*/  SYNCS.PHASECHK.TRANS64.TRYWAIT P0, [R2+URZ+0x34800], R5 ;  /* 0x03480005020075a7 */ /* 0x001064000800017f */
[----:B-1----:R-:W-:Y:S05]  /*212e0*/  @!P0 NANOSLEEP.SYNCS 0x989680 ;  /* 0x009896800000895d */ /* 0x002fea0003900000 */
[----:B------:R-:W1:Y:S02]  /*212f0*/  @!P0 SYNCS.PHASECHK.TRANS64 P0, [R2+URZ+0x34800], R5 ;  /* 0x03480005020085a7 */ /* 0x000e64000800007f */
[----:B-1----:R-:W-:Y:S05]  /*21300*/  @!P0 BRA `(.L_x_765) ;  /* 0xfffffffc00f08947 */ /* 0x002fea000383ffff */
[----:B------:R-:W-:Y:S05]  /*21310*/  BRA `(.L_x_999) ;  /* 0xfffffed000687947 */ /* 0x000fea000383ffff */
.L_x_779:
[----:B-1----:R1:W2:Y:S02]  /*21320*/  SYNCS.PHASECHK.TRANS64.TRYWAIT P2, [R0+URZ+0x34830], R3 ;  /* 0x03483003000075a7 */ /* 0x0022a4000804017f */
[----:B--2---:R-:W-:Y:S05]  /*21330*/  @!P2 NANOSLEEP.SYNCS 0x989680 ;  /* 0x009896800000a95d */ /* 0x004fea0003900000 */
[----:B------:R-:W2:Y:S02]  /*21340*/  @!P2 SYNCS.PHASECHK.TRANS64 P2, [R0+URZ+0x34830], R3 ;  /* 0x034830030000a5a7 */ /* 0x000ea4000804007f */
[----:B--2---:R-:W-:Y:S05]  /*21350*/  @!P2 BRA `(.L_x_779) ;  /* 0xfffffffc00f0a947 */ /* 0x004fea000383ffff */
[----:B------:R-:W-:Y:S05]  /*21360*/  BRA `(.L_x_778) ;  /* 0xfffffef400747947 */ /* 0x000fea000383ffff */
.L_x_786:
[----:B-1----:R1:W2:Y:S02]  /*21370*/  SYNCS.PHASECHK.TRANS64.TRYWAIT P2, [R10+URZ+0x34830], R7 ;  /* 0x034830070a0075a7 */ /* 0x0022a4000804017f */
[----:B--2---:R-:W-:Y:S05]  /*21380*/  @!P2 NANOSLEEP.SYNCS 0x989680 ;  /* 0x009896800000a95d */ /* 0x004fea0003900000 */
[----:B------:R-:W2:Y:S02]  /*21390*/  @!P2 SYNCS.PHASECHK.TRANS64 P2, [R10+URZ+0x34830], R7 ;  /* 0x034830070a00a5a7 */ /* 0x000ea4000804007f */
[----:B--2---:R-:W-:Y:S05]  /*213a0*/  @!P2 BRA `(.L_x_786) ;  /* 0xfffffffc00f0a947 */ /* 0x004fea000383ffff */
[----:B------:R-:W-:Y:S05]  /*213b0*/  BRA `(.L_x_785) ;  /* 0xffffff2400f47947 */ /* 0x000fea000383ffff */
.L_x_791:
[----:B-1----:R1:W2:Y:S02]  /*213c0*/  SYNCS.PHASECHK.TRANS64.TRYWAIT P2, [R13+URZ+0x34850], R0 ;  /* 0x034850000d0075a7 */ /* 0x0022a4000804017f */
[----:B--2---:R-:W-:Y:S05]  /*213d0*/  @!P2 NANOSLEEP.SYNCS 0x989680 ;  /* 0x009896800000a95d */ /* 0x004fea0003900000 */
[----:B------:R-:W2:Y:S02]  /*213e0*/  @!P2 SYNCS.PHASECHK.TRANS64 P2, [R13+URZ+0x34850], R0 ;  /* 0x034850000d00a5a7 */ /* 0x000ea4000804007f */
[----:B--2---:R-:W-:Y:S05]  /*213f0*/  @!P2 BRA `(.L_x_791) ;  /* 0xfffffffc00f0a947 */ /* 0x004fea000383ffff */
[----:B------:R-:W-:Y:S05]  /*21400*/  BRA `(.L_x_790) ;  /* 0xffffff3000c87947 */ /* 0x000fea000383ffff */
.L_x_797:
[----:B-1----:R1:W2:Y:S02]  /*21410*/  SYNCS.PHASECHK.TRANS64.TRYWAIT P0, [R8+URZ+0x34850], R5 ;  /* 0x03485005080075a7 */ /* 0x0022a4000800017f */
[----:B--2---:R-:W-:Y:S05]  /*21420*/  @!P0 NANOSLEEP.SYNCS 0x989680 ;  /* 0x009896800000895d */ /* 0x004fea0003900000 */
[----:B------:R-:W2:Y:S02]  /*21430*/  @!P0 SYNCS.PHASECHK.TRANS64 P0, [R8+URZ+0x34850], R5 ;  /* 0x03485005080085a7 */ /* 0x000ea4000800007f */
[----:B--2---:R-:W-:Y:S05]  /*21440*/  @!P0 BRA `(.L_x_797) ;  /* 0xfffffffc00f08947 */ /* 0x004fea000383ffff */
[----:B------:R-:W-:Y:S05]  /*21450*/  BRA `(.L_x_796) ;  /* 0xffffff5400e87947 */ /* 0x000fea000383ffff */
.L_x_833:
        /* <DEDUP_REMOVED lines=8> */
[----:B------:R-:W-:Y:S05]  /*214e0*/  WARPSYNC.COLLECTIVE R15, `(.L_x_1001) ;  /* 0x000000000f087348 */ /* 0x000fea0003c00000 */
[----:B------:R0:W1:Y:S02]  /*214f0*/  SHFL.IDX P6, R14, R13, R12, R11 ;  /* 0x0000000c0d0e7389 */ /* 0x00006400000c000b */
[----:B01----:R-:W-:Y:S01]  /*21500*/  ENDCOLLECTIVE ;  /* 0x000000000000791b */ /* 0x003fe20003800000 */
.L_x_1001:
[----:B------:R-:W-:Y:S05]  /*21510*/  BSYNC B1 ;  /* 0x0000000000017941 */ /* 0x000fea0003800000 */
.L_x_1000:
[----:B------:R-:W-:Y:S05]  /*21520*/  BRA `(.L_x_1002) ;  /* 0xffffff9000d47947 */ /* 0x000fea000383ffff */
.L_x_835:
[----:B------:R-:W-:Y:S01]  /*21530*/  BSSY B1, `(.L_x_1003) ;  /* 0x0000006000017945 */ /* 0x000fe20003800000 */
[----:B------:R-:W-:-:S07]  /*21540*/  IMAD.MOV.U32 R15, RZ, RZ, -0x1 ;  /* 0xffffffffff0f7424 */ /* 0x000fce00078e00ff */
[----:B0-----:R-:W-:Y:S05]  /*21550*/  WARPSYNC.COLLECTIVE R15, `(.L_x_1004) ;  /* 0x000000000f0c7348 */ /* 0x001fea0003c00000 */
[----:B------:R-:W-:Y:S02]  /*21560*/  ELECT P6, UR62, PT ;  /* 0x00000000003e782f */ /* 0x000fe400038c0000 */
[----:B------:R-:W-:Y:S01]  /*21570*/  MOV R14, UR62 ;  /* 0x0000003e000e7c02 */ /* 0x000fe20008000f00 */
[----:B0-----:R-:W-:Y:S10]  /*21580*/  ENDCOLLECTIVE ;  /* 0x000000000000791b */ /* 0x001ff40003800000 */
.L_x_1004:
[----:B------:R-:W-:Y:S05]  /*21590*/  BSYNC B1 ;  /* 0x0000000000017941 */ /* 0x000fea0003800000 */
.L_x_1003:
[----:B------:R-:W-:Y:S01]  /*215a0*/  PLOP3.LUT P2, PT, P6, PT, PT, 0x80, 0x0 ;  /* 0x000000000000781c */ /* 0x000fe2000374f070 */
[----:B------:R-:W-:-:S12]  /*215b0*/  BRA `(.L_x_834) ;  /* 0xffffff9000c87947 */ /* 0x000fd8000383ffff */
.L_x_837:
[----:B0-----:R-:W2:Y:S02]  /*215c0*/  LDL R3, [R1+0x4] ;  /* 0x0000040001037983 */ /* 0x001ea40000100800 */
[----:B--2---:R0:W1:Y:S02]  /*215d0*/  SYNCS.PHASECHK.TRANS64.TRYWAIT P0, [R3+URZ+0x34820], R2 ;  /* 0x03482002030075a7 */ /* 0x004064000800017f */
[----:B-1----:R-:W-:Y:S05]  /*215e0*/  @!P0 NANOSLEEP.SYNCS 0x989680 ;  /* 0x009896800000895d */ /* 0x002fea0003900000 */
[----:B------:R-:W1:Y:S02]  /*215f0*/  @!P0 SYNCS.PHASECHK.TRANS64 P0, [R3+URZ+0x34820], R2 ;  /* 0x03482002030085a7 */ /* 0x000e64000800007f */
[----:B-1----:R-:W-:Y:S05]  /*21600*/  @!P0 BRA `(.L_x_837) ;  /* 0xfffffffc00ec8947 */ /* 0x002fea000383ffff */
[----:B------:R-:W-:Y:S05]  /*21610*/  BRA `(.L_x_1005) ;  /* 0xffffff9000d87947 */ /* 0x000fea000383ffff */
.L_x_841:
[----:B0-----:R0:W1:Y:S02]  /*21620*/  SYNCS.PHASECHK.TRANS64.TRYWAIT P0, [R5+URZ+0x348a0], R8 ;  /* 0x0348a008050075a7 */ /* 0x001064000800017f */
[----:B-1----:R-:W-:Y:S05]  /*21630*/  @!P0 NANOSLEEP.SYNCS 0x989680 ;  /* 0x009896800000895d */ /* 0x002fea0003900000 */
[----:B------:R-:W1:Y:S02]  /*21640*/  @!P0 SYNCS.PHASECHK.TRANS64 P0, [R5+URZ+0x348a0], R8 ;  /* 0x0348a008050085a7 */ /* 0x000e64000800007f */
[----:B-1----:R-:W-:Y:S05]  /*21650*/  @!P0 BRA `(.L_x_841) ;  /* 0xfffffffc00f08947 */ /* 0x002fea000383ffff */
[----:B------:R-:W-:Y:S05]  /*21660*/  BRA `(.L_x_1006) ;  /* 0xffffff9000fc7947 */ /* 0x000fea000383ffff */
.L_x_848:
[----:B-1----:R1:W2:Y:S02]  /*21670*/  SYNCS.PHASECHK.TRANS64.TRYWAIT P0, [R5+URZ+0x348c0], R8 ;  /* 0x0348c008050075a7 */ /* 0x0022a4000800017f */
[----:B--2---:R-:W-:Y:S05]  /*21680*/  @!P0 NANOSLEEP.SYNCS 0x989680 ;  /* 0x009896800000895d */ /* 0x004fea0003900000 */
[----:B------:R-:W2:Y:S02]  /*21690*/  @!P0 SYNCS.PHASECHK.TRANS64 P0, [R5+URZ+0x348c0], R8 ;  /* 0x0348c008050085a7 */ /* 0x000ea4000800007f */
[----:B--2---:R-:W-:Y:S05]  /*216a0*/  @!P0 BRA `(.L_x_848) ;  /* 0xfffffffc00f08947 */ /* 0x004fea000383ffff */
[----:B------:R-:W-:Y:S05]  /*216b0*/  BRA `(.L_x_1007) ;  /* 0xffffff9400f87947 */ /* 0x000fea000383ffff */
.L_x_856:
[----:B0-----:R0:W1:Y:S02]  /*216c0*/  SYNCS.PHASECHK.TRANS64.TRYWAIT P0, [R6+URZ+0x348a0], R5 ;  /* 0x0348a005060075a7 */ /* 0x001064000800017f */
[----:B-1----:R-:W-:Y:S05]  /*216d0*/  @!P0 NANOSLEEP.SYNCS 0x989680 ;  /* 0x009896800000895d */ /* 0x002fea0003900000 */
[----:B------:R-:W1:Y:S02]  /*216e0*/  @!P0 SYNCS.PHASECHK.TRANS64 P0, [R6+URZ+0x348a0], R5 ;  /* 0x0348a005060085a7 */ /* 0x000e64000800007f */
[----:B-1----:R-:W-:Y:S05]  /*216f0*/  @!P0 BRA `(.L_x_856) ;  /* 0xfffffffc00f08947 */ /* 0x002fea000383ffff */
[----:B------:R-:W-:Y:S05]  /*21700*/  BRA `(.L_x_1008) ;  /* 0xffffff9c00247947 */ /* 0x000fea000383ffff */
.L_x_863:
[----:B-1----:R1:W2:Y:S02]  /*21710*/  SYNCS.PHASECHK.TRANS64.TRYWAIT P0, [R6+URZ+0x348c0], R5 ;  /* 0x0348c005060075a7 */ /* 0x0022a4000800017f */
[----:B--2---:R-:W-:Y:S05]  /*21720*/  @!P0 NANOSLEEP.SYNCS 0x989680 ;  /* 0x009896800000895d */ /* 0x004fea0003900000 */
[----:B------:R-:W2:Y:S02]  /*21730*/  @!P0 SYNCS.PHASECHK.TRANS64 P0, [R6+URZ+0x348c0], R5 ;  /* 0x0348c005060085a7 */ /* 0x000ea4000800007f */
[----:B--2---:R-:W-:Y:S05]  /*21740*/  @!P0 BRA `(.L_x_863) ;  /* 0xfffffffc00f08947 */ /* 0x004fea000383ffff */
[----:B------:R-:W-:Y:S05]  /*21750*/  BRA `(.L_x_1009) ;  /* 0xffffffa0001c7947 */ /* 0x000fea000383ffff */
.L_x_877:
        /* <DEDUP_REMOVED lines=11> */
.L_x_1011:
[----:B------:R-:W-:Y:S05]  /*21810*/  BSYNC B0 ;  /* 0x0000000000007941 */ /* 0x000fea0003800000 */
.L_x_1010:
[----:B------:R-:W-:Y:S05]  /*21820*/  BRA `(.L_x_1012) ;  /* 0xffffffa800947947 */ /* 0x000fea000383ffff */
.L_x_879:
[----:B------:R-:W-:Y:S01]  /*21830*/  BSSY B0, `(.L_x_1013) ;  /* 0x0000006000007945 */ /* 0x000fe20003800000 */
[----:B------:R-:W-:-:S07]  /*21840*/  IMAD.MOV.U32 R15, RZ, RZ, -0x1 ;  /* 0xffffffffff0f7424 */ /* 0x000fce00078e00ff */
[----:B0-----:R-:W-:Y:S05]  /*21850*/  WARPSYNC.COLLECTIVE R15, `(.L_x_1014) ;  /* 0x000000000f0c7348 */ /* 0x001fea0003c00000 */
[----:B------:R-:W-:Y:S02]  /*21860*/  ELECT P6, UR62, PT ;  /* 0x00000000003e782f */ /* 0x000fe400038c0000 */
[----:B------:R-:W-:Y:S01]  /*21870*/  MOV R14, UR62 ;  /* 0x0000003e000e7c02 */ /* 0x000fe20008000f00 */
[----:B0-----:R-:W-:Y:S10]  /*21880*/  ENDCOLLECTIVE ;  /* 0x000000000000791b */ /* 0x001ff40003800000 */
.L_x_1014:
[----:B------:R-:W-:Y:S05]  /*21890*/  BSYNC B0 ;  /* 0x0000000000007941 */ /* 0x000fea0003800000 */
.L_x_1013:
[----:B------:R-:W-:Y:S05]  /*218a0*/  BRA `(.L_x_1015) ;  /* 0xffffffa800a07947 */ /* 0x000fea000383ffff */
.L_x_881:
[----:B0-----:R0:W1:Y:S02]  /*218b0*/  SYNCS.PHASECHK.TRANS64.TRYWAIT P0, [R0+URZ+0x34840], R2 ;  /* 0x03484002000075a7 */ /* 0x001064000800017f */
[----:B-1----:R-:W-:Y:S05]  /*218c0*/  @!P0 NANOSLEEP.SYNCS 0x989680 ;  /* 0x009896800000895d */ /* 0x002fea0003900000 */
[----:B------:R-:W1:Y:S02]  /*218d0*/  @!P0 SYNCS.PHASECHK.TRANS64 P0, [R0+URZ+0x34840], R2 ;  /* 0x03484002000085a7 */ /* 0x000e64000800007f */
[----:B-1----:R-:W-:Y:S05]  /*218e0*/  @!P0 BRA `(.L_x_881) ;  /* 0xfffffffc00f08947 */ /* 0x002fea000383ffff */
[----:B------:R-:W-:Y:S05]  /*218f0*/  BRA `(.L_x_1016) ;  /* 0xffffffac000c7947 */ /* 0x000fea000383ffff */
.L_x_885:
[----:B------:R0:W5:Y:S01]  /*21900*/  LDL.LU R9, [R1+0x54] ;  /* 0x0000540001097983 */ /* 0x0001620000300800 */
[----:B------:R-:W-:Y:S02]  /*21910*/  IMAD.MOV.U32 R13, RZ, RZ, R3 ;  /* 0x000000ffff0d7224 */ /* 0x000fe400078e0003 */
[----:B------:R-:W-:Y:S02]  /*21920*/  IMAD.MOV.U32 R12, RZ, RZ, RZ ;  /* 0x000000ffff0c7224 */ /* 0x000fe400078e00ff */
[----:B------:R-:W-:Y:S02]  /*21930*/  IMAD.MOV.U32 R11, RZ, RZ, 0x181f ;  /* 0x0000181fff0b7424 */ /* 0x000fe400078e00ff */
[----:B------:R-:W-:-:S07]  /*21940*/  IMAD.MOV.U32 R15, RZ, RZ, -0x1 ;  /* 0xffffffffff0f7424 */ /* 0x000fce00078e00ff */
[----:B0----5:R-:W-:Y:S05]  /*21950*/  WARPSYNC.COLLECTIVE R15, `(.L_x_1017) ;  /* 0x000000000f087348 */ /* 0x021fea0003c00000 */
[----:B------:R1:W2:Y:S02]  /*21960*/  SHFL.IDX P6, R14, R13, R12, R11 ;  /* 0x0000000c0d0e7389 */ /* 0x0002a400000c000b */
[----:B012--5:R-:W-:Y:S01]  /*21970*/  ENDCOLLECTIVE ;  /* 0x000000000000791b */ /* 0x027fe20003800000 */
.L_x_1017:
[----:B------:R-:W-:Y:S02]  /*21980*/  IMAD.MOV.U32 R13, RZ, RZ, R4 ;  /* 0x000000ffff0d7224 */ /* 0x000fe400078e0004 */
[----:B------:R-:W-:-:S07]  /*21990*/  IMAD.MOV.U32 R6, RZ, RZ, R14 ;  /* 0x000000ffff067224 */ /* 0x000fce00078e000e */
[----:B------:R-:W-:Y:S05]  /*219a0*/  WARPSYNC.COLLECTIVE R15, `(.L_x_1018) ;  /* 0x000000000f087348 */ /* 0x000fea0003c00000 */
[----:B------:R0:W1:Y:S02]  /*219b0*/  SHFL.IDX P6, R14, R13, R12, R11 ;  /* 0x0000000c0d0e7389 */ /* 0x00006400000c000b */
[----:B01----:R-:W-:Y:S01]  /*219c0*/  ENDCOLLECTIVE ;  /* 0x000000000000791b */ /* 0x003fe20003800000 */
.L_x_1018:
[----:B------:R-:W-:Y:S02]  /*219d0*/  IMAD.IADD R0, R10, 0x1, R17 ;  /* 0x000000010a007824 */ /* 0x000fe400078e0211 */
[----:B------:R-:W-:Y:S02]  /*219e0*/  IMAD R2, R9, R7, RZ ;  /* 0x0000000709027224 */ /* 0x000fe400078e02ff */
[----:B------:R0:W5:Y:S01]  /*219f0*/  LDL R9, [R1+0x30] ;  /* 0x0000300001097983 */ /* 0x0001620000100800 */
[----:B------:R-:W-:Y:S01]  /*21a00*/  IMAD.MOV.U32 R7, RZ, RZ, R14 ;  /* 0x000000ffff077224 */ /* 0x000fe200078e000e */
[----:B------:R-:W-:Y:S01]  /*21a10*/  MOV R13, R3 ;  /* 0x00000003000d7202 */ /* 0x000fe20000000f00 */
[----:B------:R-:W-:Y:S01]  /*21a20*/  IMAD.MOV.U32 R12, RZ, RZ, 0x1 ;  /* 0x00000001ff0c7424 */ /* 0x000fe200078e00ff */
[C---:B------:R-:W-:Y:S01]  /*21a30*/  ISETP.GE.AND P2, PT, R0.reuse, R2, PT ;  /* 0x000000020000720c */ /* 0x040fe20003f46270 */
[----:B------:R-:W-:-:S12]  /*21a40*/  VIADD R5, R0, 0x10 ;  /* 0x0000001000057836 */ /* 0x000fd80000000000 */
[----:B0----5:R-:W-:Y:S05]  /*21a50*/  WARPSYNC.COLLECTIVE R15, `(.L_x_1019) ;  /* 0x000000000f087348 */ /* 0x021fea0003c00000 */
[----:B------:R1:W2:Y:S02]  /*21a60*/  SHFL.IDX P6, R14, R13, R12, R11 ;  /* 0x0000000c0d0e7389 */ /* 0x0002a400000c000b */
[----:B012--5:R-:W-:Y:S01]  /*21a70*/  ENDCOLLECTIVE ;  /* 0x000000000000791b */ /* 0x027fe20003800000 */
.L_x_1019:
[----:B------:R-:W-:-:S05]  /*21a80*/  @!P2 LEA R7, P4, R8, R7, 0x1 ;  /* 0x000000070807a211 */ /* 0x000fca00078808ff */
[----:B------:R-:W-:Y:S02]  /*21a90*/  @!P2 IMAD.X R6, RZ, RZ, R6, P4 ;  /* 0x000000ffff06a224 */ /* 0x000fe400020e0606 */
[----:B------:R-:W-:-:S03]  /*21aa0*/  IMAD.MOV.U32 R13, RZ, RZ, R4 ;  /* 0x000000ffff0d7224 */ /* 0x000fc600078e0004 */
[----:B------:R-:W-:-:S04]  /*21ab0*/  @!P2 LOP3.LUT R7, R7, R6, RZ, 0x3c, !PT ;  /* 0x000000060707a212 */ /* 0x000fc800078e3cff */
        /* <DEDUP_REMOVED lines=13> */
.L_x_1020:
[----:B------:R-:W-:Y:S02]  /*21b90*/  IMAD.MOV.U32 R13, RZ, RZ, R3 ;  /* 0x000000ffff0d7224 */ /* 0x000fe400078e0003 */
[----:B------:R-:W-:Y:S02]  /*21ba0*/  IMAD.MOV.U32 R12, RZ, RZ, 0x2 ;  /* 0x00000002ff0c7424 */ /* 0x000fe400078e00ff */
[----:B------:R-:W-:-:S07]  /*21bb0*/  IMAD.MOV.U32 R5, RZ, RZ, R14 ;  /* 0x000000ffff057224 */ /* 0x000fce00078e000e */
[----:B------:R-:W-:Y:S05]  /*21bc0*/  WARPSYNC.COLLECTIVE R15, `(.L_x_1021) ;  /* 0x000000000f087348 */ /* 0x000fea0003c00000 */
[----:B------:R0:W1:Y:S02]  /*21bd0*/  SHFL.IDX P6, R14, R13, R12, R11 ;  /* 0x0000000c0d0e7389 */ /* 0x00006400000c000b */
[----:B01----:R-:W-:Y:S01]  /*21be0*/  ENDCOLLECTIVE ;  /* 0x000000000000791b */ /* 0x003fe20003800000 */
.L_x_1021:
[----:B------:R-:W-:-:S05]  /*21bf0*/  @!P2 LEA R5, P4, R8, R5, 0x1 ;  /* 0x000000050805a211 */ /* 0x000fca00078808ff */
[----:B------:R-:W-:-:S04]  /*21c00*/  @!P2 IMAD.X R6, RZ, RZ, R6, P4 ;  /* 0x000000ffff06a224 */ /* 0x000fc800020e0606 */
[----:B------:R-:W-:Y:S02]  /*21c10*/  @!P2 IMAD.MOV.U32 R7, RZ, RZ, R6 ;  /* 0x000000ffff07a224 */ /* 0x000fe400078e0006 */
[----:B------:R-:W-:Y:S02]  /*21c20*/  @!P2 IMAD.MOV.U32 R6, RZ, RZ, R5 ;  /* 0x000000ffff06a224 */ /* 0x000fe400078e0005 */
[----:B------:R-:W-:Y:S02]  /*21c30*/  IMAD.MOV.U32 R13, RZ, RZ, R4 ;  /* 0x000000ffff0d7224 */ /* 0x000fe400078e0004 */
[----:B------:R-:W-:Y:S01]  /*21c40*/  VIADD R5, R0, 0x20 ;  /* 0x0000002000057836 */ /* 0x000fe20000000000 */
        /* <DEDUP_REMOVED lines=11> */
.L_x_1022:
[----:B------:R-:W-:Y:S02]  /*21d00*/  IMAD.MOV.U32 R13, RZ, RZ, R3 ;  /* 0x000000ffff0d7224 */ /* 0x000fe400078e0003 */
[----:B------:R-:W-:Y:S02]  /*21d10*/  IMAD.MOV.U32 R12, RZ, RZ, 0x3 ;  /* 0x00000003ff0c7424 */ /* 0x000fe400078e00ff */
[----:B------:R-:W-:-:S07]  /*21d20*/  IMAD.MOV.U32 R5, RZ, RZ, R14 ;  /* 0x000000ffff057224 */ /* 0x000fce00078e000e */
[----:B------:R-:W-:Y:S05]  /*21d30*/  WARPSYNC.COLLECTIVE R15, `(.L_x_1023) ;  /* 0x000000000f087348 */ /* 0x000fea0003c00000 */
[----:B------:R0:W1:Y:S02]  /*21d40*/  SHFL.IDX P6, R14, R13, R12, R11 ;  /* 0x0000000c0d0e7389 */ /* 0x00006400000c000b */
[----:B01----:R-:W-:Y:S01]  /*21d50*/  ENDCOLLECTIVE ;  /* 0x000000000000791b */ /* 0x003fe20003800000 */
.L_x_1023:
        /* <DEDUP_REMOVED lines=17> */
.L_x_1024:
[----:B------:R-:W-:Y:S02]  /*21e70*/  IMAD.MOV.U32 R13, RZ, RZ, R3 ;  /* 0x000000ffff0d7224 */ /* 0x000fe400078e0003 */
[----:B------:R-:W-:Y:S02]  /*21e80*/  IMAD.MOV.U32 R12, RZ, RZ, 0x4 ;  /* 0x00000004ff0c7424 */ /* 0x000fe400078e00ff */
[----:B------:R-:W-:-:S07]  /*21e90*/  IMAD.MOV.U32 R5, RZ, RZ, R14 ;  /* 0x000000ffff057224 */ /* 0x000fce00078e000e */
[----:B------:R-:W-:Y:S05]  /*21ea0*/  WARPSYNC.COLLECTIVE R15, `(.L_x_1025) ;  /* 0x000000000f087348 */ /* 0x000fea0003c00000 */
[----:B------:R0:W1:Y:S02]  /*21eb0*/  SHFL.IDX P6, R14, R13, R12, R11 ;  /* 0x0000000c0d0e7389 */ /* 0x00006400000c000b */
[----:B01----:R-:W-:Y:S01]  /*21ec0*/  ENDCOLLECTIVE ;  /* 0x000000000000791b */ /* 0x003fe20003800000 */
.L_x_1025:
        /* <DEDUP_REMOVED lines=17> */
.L_x_1026:
[----:B------:R-:W-:Y:S02]  /*21fe0*/  IMAD.MOV.U32 R13, RZ, RZ, R3 ;  /* 0x000000ffff0d7224 */ /* 0x000fe400078e0003 */
[----:B------:R-:W-:Y:S02]  /*21ff0*/  IMAD.MOV.U32 R12, RZ, RZ, 0x5 ;  /* 0x00000005ff0c7424 */ /* 0x000fe400078e00ff */
[----:B------:R-:W-:-:S07]  /*22000*/  IMAD.MOV.U32 R5, RZ, RZ, R14 ;  /* 0x000000ffff057224 */ /* 0x000fce00078e000e */
[----:B------:R-:W-:Y:S05]  /*22010*/  WARPSYNC.COLLECTIVE R15, `(.L_x_1027) ;  /* 0x000000000f087348 */ /* 0x000fea0003c00000 */
[----:B------:R0:W1:Y:S02]  /*22020*/  SHFL.IDX P6, R14, R13, R12, R11 ;  /* 0x0000000c0d0e7389 */ /* 0x00006400000c000b */
[----:B01----:R-:W-:Y:S01]  /*22030*/  ENDCOLLECTIVE ;  /* 0x000000000000791b */ /* 0x003fe20003800000 */
.L_x_1027:
[----:B------:R-:W-:-:S05]  /*22040*/  @!P2 LEA R5, P4, R8, R5, 0x1 ;  /* 0x000000050805a211 */ /* 0x000fca00078808ff */
[----:B------:R-:W-:-:S04]  /*22050*/  @!P2 IMAD.X R6, RZ, RZ, R6, P4 ;  /* 0x000000ffff06a224 */ /* 0x000fc800020e0606 */
[----:B------:R-:W-:Y:S02]  /*22060*/  @!P2 IMAD.MOV.U32 R7, RZ, RZ, R6 ;  /* 0x000000ffff07a224 */ /* 0x000fe400078e0006 */
[----:B------:R-:W-:Y:S01]  /*22070*/  @!P2 IMAD.MOV.U32 R6, RZ, RZ, R5 ;  /* 0x000000ffff06a224 */ /* 0x000fe200078e0005 */
[----:B------:R-:W-:Y:S01]  /*22080*/  IADD3 R5, R0, 0x50, RZ ;  /* 0x0000005000057810 */ /* 0x000fe20007ffe0ff */
[----:B------:R-:W-:-:S03]  /*22090*/  IMAD.MOV.U32 R13, RZ, RZ, R4 ;  /* 0x000000ffff0d7224 */ /* 0x000fc600078e0004 */
        /* <DEDUP_REMOVED lines=11> */
.L_x_1028:
[----:B------:R-:W-:Y:S02]  /*22150*/  IMAD.MOV.U32 R13, RZ, RZ, R3 ;  /* 0x000000ffff0d7224 */ /* 0x000fe400078e0003 */
[----:B------:R-:W-:Y:S02]  /*22160*/  IMAD.MOV.U32 R12, RZ, RZ, 0x6 ;  /* 0x00000006ff0c7424 */ /* 0x000fe400078e00ff */
[----:B------:R-:W-:-:S07]  /*22170*/  IMAD.MOV.U32 R5, RZ, RZ, R14 ;  /* 0x000000ffff057224 */ /* 0x000fce00078e000e */
[----:B------:R-:W-:Y:S05]  /*22180*/  WARPSYNC.COLLECTIVE R15, `(.L_x_1029) ;  /* 0x000000000f087348 */ /* 0x000fea0003c00000 */
[----:B------:R0:W1:Y:S02]  /*22190*/  SHFL.IDX P6, R14, R13, R12, R11 ;  /* 0x0000000c0d0e7389 */ /* 0x00006400000c000b */
[----:B01----:R-:W-:Y:S01]  /*221a0*/  ENDCOLLECTIVE ;  /* 0x000000000000791b */ /* 0x003fe20003800000 */
.L_x_1029:
        /* <DEDUP_REMOVED lines=17> */
.L_x_1030:
[----:B------:R-:W-:Y:S02]  /*222c0*/  IMAD.MOV.U32 R13, RZ, RZ, R3 ;  /* 0x000000ffff0d7224 */ /* 0x000fe400078e0003 */
[----:B------:R-:W-:Y:S02]  /*222d0*/  IMAD.MOV.U32 R12, RZ, RZ, 0x7 ;  /* 0x00000007ff0c7424 */ /* 0x000fe400078e00ff */
[----:B------:R-:W-:-:S07]  /*222e0*/  IMAD.MOV.U32 R5, RZ, RZ, R14 ;  /* 0x000000ffff057224 */ /* 0x000fce00078e000e */
[----:B------:R-:W-:Y:S05]  /*222f0*/  WARPSYNC.COLLECTIVE R15, `(.L_x_1031) ;  /* 0x000000000f087348 */ /* 0x000fea0003c00000 */
[----:B------:R0:W1:Y:S02]  /*22300*/  SHFL.IDX P6, R14, R13, R12, R11 ;  /* 0x0000000c0d0e7389 */ /* 0x00006400000c000b */
[----:B01----:R-:W-:Y:S01]  /*22310*/  ENDCOLLECTIVE ;  /* 0x000000000000791b */ /* 0x003fe20003800000 */
.L_x_1031:
[----:B------:R-:W-:-:S05]  /*22320*/  @!P2 LEA R5, P4, R8, R5, 0x1 ;  /* 0x000000050805a211 */ /* 0x000fca00078808ff */
[----:B------:R-:W-:-:S04]  /*22330*/  @!P2 IMAD.X R6, RZ, RZ, R6, P4 ;  /* 0x000000ffff06a224 */ /* 0x000fc800020e0606 */
[----:B------:R-:W-:Y:S02]  /*22340*/  @!P2 IMAD.MOV.U32 R7, RZ, RZ, R6 ;  /* 0x000000ffff07a224 */ /* 0x000fe400078e0006 */
[----:B------:R-:W-:Y:S02]  /*22350*/  IMAD.MOV.U32 R13, RZ, RZ, R4 ;  /* 0x000000ffff0d7224 */ /* 0x000fe400078e0004 */
[----:B------:R-:W-:-:S05]  /*22360*/  @!P2 IMAD.MOV.U32 R6, RZ, RZ, R5 ;  /* 0x000000ffff06a224 */ /* 0x000fca00078e0005 */
[----:B------:R-:W-:Y:S01]  /*22370*/  @!PT LDS RZ, [RZ] ;  /* 0x00000000fffff984 */ /* 0x000fe20000000800 */
[----:B------:R-:W-:Y:S01]  /*22380*/  @!PT LDS RZ, [RZ] ;  /* 0x00000000fffff984 */ /* 0x000fe20000000800 */
[----:B------:R-:W-:Y:S01]  /*22390*/  @!PT LDS RZ, [RZ] ;  /* 0x00000000fffff984 */ /* 0x000fe20000000800 */
[----:B------:R0:W-:Y:S01]  /*223a0*/  @!P2 LDGSTS.E.BYPASS.LTC128B.128 [R9+0x13400], desc[UR42][R6.64], !P3 ;  /* 0x134000000609afae */ /* 0x0001e2000d901d6a */
[----:B------:R-:W-:-:S03]  /*223b0*/  IMAD.MOV.U32 R5, RZ, RZ, R14 ;  /* 0x000000ffff057224 */ /* 0x000fc600078e000e */
[----:B------:R0:W-:Y:S04]  /*223c0*/  @!P2 LDGSTS.E.BYPASS.LTC128B.128 [R9+0x17400], desc[UR42][R6.64+0x80], !P0 ;  /* 0x174000800609afae */ /* 0x0001e8000c101d6a */
[----:B0-----:R-:W-:Y:S05]  /*223d0*/  WARPSYNC.COLLECTIVE R15, `(.L_x_1032) ;  /* 0x000000000f087348 */ /* 0x001fea0003c00000 */
[----:B------:R1:W2:Y:S02]  /*223e0*/  SHFL.IDX P6, R14, R13, R12, R11 ;  /* 0x0000000c0d0e7389 */ /* 0x0002a400000c000b */
[----:B012---:R-:W-:Y:S01]  /*223f0*/  ENDCOLLECTIVE ;  /* 0x000000000000791b */ /* 0x007fe20003800000 */
.L_x_1032:
[----:B------:R-:W-:Y:S01]  /*22400*/  @!PT LDS RZ, [RZ] ;  /* 0x00000000fffff984 */ /* 0x000fe20000000800 */
[----:B------:R-:W-:Y:S01]  /*22410*/  @!PT LDS RZ, [RZ] ;  /* 0x00000000fffff984 */ /* 0x000fe20000000800 */
[----:B------:R-:W-:Y:S01]  /*22420*/  @!PT LDS RZ, [RZ] ;  /* 0x00000000fffff984 */ /* 0x000fe20000000800 */
[----:B------:R0:W-:Y:S01]  /*22430*/  @!P2 LDGSTS.E.BYPASS.LTC128B.128 [R9+0x1b400], desc[UR42][R6.64+0x100], !P1 ;  /* 0x1b4001000609afae */ /* 0x0001e2000c901d6a */
[----:B------:R-:W-:Y:S01]  /*22440*/  IMAD.MOV.U32 R3, RZ, RZ, R14 ;  /* 0x000000ffff037224 */ /* 0x000fe200078e000e */
[----:B------:R-:W-:Y:S06]  /*22450*/  BRA `(.L_x_1033) ;  /* 0xffffffac00f47947 */ /* 0x000fec000383ffff */
.L_x_890:
[----:B-1----:R-:W3:Y:S02]  /*22460*/  LDL R2, [R1+0x4] ;  /* 0x0000040001027983 */ /* 0x002ee40000100800 */
[----:B---3--:R1:W3:Y:S02]  /*22470*/  SYNCS.PHASECHK.TRANS64.TRYWAIT P0, [R2+URZ+0x34820], R0 ;  /* 0x03482000020075a7 */ /* 0x0082e4000800017f */
[----:B---3--:R-:W-:Y:S05]  /*22480*/  @!P0 NANOSLEEP.SYNCS 0x989680 ;  /* 0x009896800000895d */ /* 0x008fea0003900000 */
[----:B------:R-:W3:Y:S02]  /*22490*/  @!P0 SYNCS.PHASECHK.TRANS64 P0, [R2+URZ+0x34820], R0 ;  /* 0x03482000020085a7 */ /* 0x000ee4000800007f */
[----:B---3--:R-:W-:Y:S05]  /*224a0*/  @!P0 BRA `(.L_x_890) ;  /* 0xfffffffc00ec8947 */ /* 0x008fea000383ffff */
[----:B------:R-:W-:Y:S05]  /*224b0*/  BRA `(.L_x_1034) ;  /* 0xffffffb0006c7947 */ /* 0x000fea000383ffff */
.L_x_899:
[----:B-1----:R1:W3:Y:S02]  /*224c0*/  SYNCS.PHASECHK.TRANS64.TRYWAIT P0, [R3+URZ+0x34840], R2 ;  /* 0x03484002030075a7 */ /* 0x0022e4000800017f */
[----:B---3--:R-:W-:Y:S05]  /*224d0*/  @!P0 NANOSLEEP.SYNCS 0x989680 ;  /* 0x009896800000895d */ /* 0x008fea0003900000 */
[----:B------:R-:W3:Y:S02]  /*224e0*/  @!P0 SYNCS.PHASECHK.TRANS64 P0, [R3+URZ+0x34840], R2 ;  /* 0x03484002030085a7 */ /* 0x000ee4000800007f */
[----:B---3--:R-:W-:Y:S05]  /*224f0*/  @!P0 BRA `(.L_x_899) ;  /* 0xfffffffc00f08947 */ /* 0x008fea000383ffff */
[----:B------:R-:W-:Y:S05]  /*22500*/  BRA `(.L_x_1035) ;  /* 0xffffffb400387947 */ /* 0x000fea000383ffff */
.L_x_906:
[----:B0-----:R0:W1:Y:S02]  /*22510*/  SYNCS.PHASECHK.TRANS64.TRYWAIT P0, [R2+URZ+0x34860], R3 ;  /* 0x03486003020075a7 */ /* 0x001064000800017f */
[----:B-1----:R-:W-:Y:S05]  /*22520*/  @!P0 NANOSLEEP.SYNCS 0x989680 ;  /* 0x009896800000895d */ /* 0x002fea0003900000 */
[----:B------:R-:W1:Y:S02]  /*22530*/  @!P0 SYNCS.PHASECHK.TRANS64 P0, [R2+URZ+0x34860], R3 ;  /* 0x03486003020085a7 */ /* 0x000e64000800007f */
[----:B-1----:R-:W-:Y:S05]  /*22540*/  @!P0 BRA `(.L_x_906) ;  /* 0xfffffffc00f08947 */ /* 0x002fea000383ffff */
[----:B------:R-:W-:Y:S05]  /*22550*/  BRA `(.L_x_1036) ;  /* 0xffffffb800507947 */ /* 0x000fea000383ffff */
.L_x_916:
[----:B--2---:R2:W3:Y:S02]  /*22560*/  SYNCS.PHASECHK.TRANS64.TRYWAIT P0, [R3+URZ+0x34840], R2 ;  /* 0x03484002030075a7 */ /* 0x0044e4000800017f */
[----:B---3--:R-:W-:Y:S05]  /*22570*/  @!P0 NANOSLEEP.SYNCS 0x989680 ;  /* 0x009896800000895d */ /* 0x008fea0003900000 */
[----:B------:R-:W3:Y:S02]  /*22580*/  @!P0 SYNCS.PHASECHK.TRANS64 P0, [R3+URZ+0x34840], R2 ;  /* 0x03484002030085a7 */ /* 0x000ee4000800007f */
[----:B---3--:R-:W-:Y:S05]  /*22590*/  @!P0 BRA `(.L_x_916) ;  /* 0xfffffffc00f08947 */ /* 0x008fea000383ffff */
[----:B------:R-:W-:Y:S05]  /*225a0*/  BRA `(.L_x_1037) ;  /* 0xffffffc000007947 */ /* 0x000fea000383ffff */
.L_x_923:
[----:B0-----:R0:W2:Y:S02]  /*225b0*/  SYNCS.PHASECHK.TRANS64.TRYWAIT P0, [R2+URZ+0x34860], R3 ;  /* 0x03486003020075a7 */ /* 0x0010a4000800017f */
[----:B--2---:R-:W-:Y:S05]  /*225c0*/  @!P0 NANOSLEEP.SYNCS 0x989680 ;  /* 0x009896800000895d */ /* 0x004fea0003900000 */
[----:B------:R-:W2:Y:S02]  /*225d0*/  @!P0 SYNCS.PHASECHK.TRANS64 P0, [R2+URZ+0x34860], R3 ;  /* 0x03486003020085a7 */ /* 0x000ea4000800007f */
[----:B--2---:R-:W-:Y:S05]  /*225e0*/  @!P0 BRA `(.L_x_923) ;  /* 0xfffffffc00f08947 */ /* 0x004fea000383ffff */
[----:B------:R-:W-:Y:S05]  /*225f0*/  BRA `(.L_x_1038) ;  /* 0xffffffc400187947 */ /* 0x000fea000383ffff */
.L_x_933:
[----:B--2---:R2:W4:Y:S02]  /*22600*/  SYNCS.PHASECHK.TRANS64.TRYWAIT P0, [R3+URZ+0x34840], R2 ;  /* 0x03484002030075a7 */ /* 0x004524000800017f */
[----:B----4-:R-:W-:Y:S05]  /*22610*/  @!P0 NANOSLEEP.SYNCS 0x989680 ;  /* 0x009896800000895d */ /* 0x010fea0003900000 */
[----:B------:R-:W4:Y:S02]  /*22620*/  @!P0 SYNCS.PHASECHK.TRANS64 P0, [R3+URZ+0x34840], R2 ;  /* 0x03484002030085a7 */ /* 0x000f24000800007f */
[----:B----4-:R-:W-:Y:S05]  /*22630*/  @!P0 BRA `(.L_x_933) ;  /* 0xfffffffc00f08947 */ /* 0x010fea000383ffff */
[----:B------:R-:W-:Y:S05]  /*22640*/  BRA `(.L_x_1039) ;  /* 0xffffffc8009c7947 */ /* 0x000fea000383ffff */
.L_x_940:
[----:B0-----:R0:W2:Y:S02]  /*22650*/  SYNCS.PHASECHK.TRANS64.TRYWAIT P0, [R2+URZ+0x34860], R5 ;  /* 0x03486005020075a7 */ /* 0x0010a4000800017f */
[----:B--2---:R-:W-:Y:S05]  /*22660*/  @!P0 NANOSLEEP.SYNCS 0x989680 ;  /* 0x009896800000895d */ /* 0x004fea0003900000 */
[----:B------:R-:W2:Y:S02]  /*22670*/  @!P0 SYNCS.PHASECHK.TRANS64 P0, [R2+URZ+0x34860], R5 ;  /* 0x03486005020085a7 */ /* 0x000ea4000800007f */
[----:B--2---:R-:W-:Y:S05]  /*22680*/  @!P0 BRA `(.L_x_940) ;  /* 0xfffffffc00f08947 */ /* 0x004fea000383ffff */
[----:B------:R-:W-:Y:S05]  /*22690*/  BRA `(.L_x_1040) ;  /* 0xffffffcc00b07947 */ /* 0x000fea000383ffff */
.L_x_952:
[----:B0-----:R0:W2:Y:S02]  /*226a0*/  SYNCS.PHASECHK.TRANS64.TRYWAIT P0, [R0+URZ+0x34860], R2 ;  /* 0x03486002000075a7 */ /* 0x0010a4000800017f */
[----:B--2---:R-:W-:Y:S05]  /*226b0*/  @!P0 NANOSLEEP.SYNCS 0x989680 ;  /* 0x009896800000895d */ /* 0x004fea0003900000 */
[----:B------:R-:W2:Y:S02]  /*226c0*/  @!P0 SYNCS.PHASECHK.TRANS64 P0, [R0+URZ+0x34860], R2 ;  /* 0x03486002000085a7 */ /* 0x000ea4000800007f */
[----:B--2---:R-:W-:Y:S05]  /*226d0*/  @!P0 BRA `(.L_x_952) ;  /* 0xfffffffc00f08947 */ /* 0x004fea000383ffff */
[----:B------:R-:W-:Y:S05]  /*226e0*/  BRA `(.L_x_1041) ;  /* 0xffffffd400147947 */ /* 0x000fea000383ffff */
.L_x_960:
[----:B------:R-:W-:Y:S01]  /*226f0*/  BSSY B0, `(.L_x_1042) ;  /* 0x0000008000007945 */ /* 0x000fe20003800000 */
[----:B------:R-:W-:Y:S02]  /*22700*/  IMAD.MOV.U32 R13, RZ, RZ, R16 ;  /* 0x000000ffff0d7224 */ /* 0x000fe400078e0010 */
[----:B------:R-:W-:Y:S02]  /*22710*/  IMAD.MOV.U32 R12, RZ, RZ, RZ ;  /* 0x000000ffff0c7224 */ /* 0x000fe400078e00ff */
[----:B------:R-:W-:Y:S02]  /*22720*/  IMAD.MOV.U32 R11, RZ, RZ, 0x1f ;  /* 0x0000001fff0b7424 */ /* 0x000fe400078e00ff */
[----:B------:R-:W-:-:S07]  /*22730*/  IMAD.MOV.U32 R15, RZ, RZ, -0x1 ;  /* 0xffffffffff0f7424 */ /* 0x000fce00078e00ff */
[----:B012---:R-:W-:Y:S05]  /*22740*/  WARPSYNC.COLLECTIVE R15, `(.L_x_1043) ;  /* 0x000000000f087348 */ /* 0x007fea0003c00000 */
[----:B------:R3:W4:Y:S02]  /*22750*/  SHFL.IDX P6, R14, R13, R12, R11 ;  /* 0x0000000c0d0e7389 */ /* 0x00072400000c000b */
[----:B01234-:R-:W-:Y:S01]  /*22760*/  ENDCOLLECTIVE ;  /* 0x000000000000791b */ /* 0x01ffe20003800000 */
.L_x_1043:
[----:B------:R-:W-:Y:S05]  /*22770*/  BSYNC B0 ;  /* 0x0000000000007941 */ /* 0x000fea0003800000 */
.L_x_1042:
[----:B------:R-:W-:Y:S01]  /*22780*/  IMAD.MOV.U32 R13, RZ, RZ, R16 ;  /* 0x000000ffff0d7224 */ /* 0x000fe200078e0010 */
[----:B------:R-:W-:Y:S01]  /*22790*/  LOP3.LUT P1, RZ, R8, 0x1, RZ, 0xc0, !PT ;  /* 0x0000000108ff7812 */ /* 0x000fe2000782c0ff */
        /* <DEDUP_REMOVED lines=8> */
.L_x_1044:
[----:B------:R-:W-:Y:S02]  /*22820*/  ULDC UR4, c[0x0][0xc3c] ;  /* 0x00030f0000047ab9 */ /* 0x000fe40000000800 */
[----:B------:R-:W-:-:S13]  /*22830*/  ISETP.GE.OR P0, PT, R5, UR4, !P5 ;  /* 0x0000000405007c0c */ /* 0x000fda000ef06670 */
[----:B------:R-:W0:Y:S01]  /*22840*/  @!P0 LDC.64 R2, c[0x0][0xc80] ;  /* 0x00032000ff028b82 */ /* 0x000e220000000a00 */
[----:B------:R-:W-:Y:S02]  /*22850*/  IMAD.MOV.U32 R11, RZ, RZ, RZ ;  /* 0x000000ffff0b7224 */ /* 0x000fe400078e00ff */
[----:B------:R-:W-:Y:S02]  /*22860*/  IMAD.MOV.U32 R4, RZ, RZ, R14 ;  /* 0x000000ffff047224 */ /* 0x000fe400078e000e */
[----:B0-----:R-:W-:-:S06]  /*22870*/  @!P0 IMAD.WIDE R2, R5, 0x4, R2 ;  /* 0x0000000405028825 */ /* 0x001fcc00078e0202 */
[----:B------:R0:W2:Y:S01]  /*22880*/  @!P0 LDG.E R3, desc[UR42][R2.64] ;  /* 0x0000002a02038981 */ /* 0x0000a2000c1e1900 */
[C---:B------:R-:W-:Y:S02]  /*22890*/  ISETP.GE.U32.AND P2, PT, R7.reuse, 0x8, PT ;  /* 0x000000080700780c */ /* 0x040fe40003f46070 */
[C---:B------:R-:W-:Y:S01]  /*228a0*/  ISETP.GE.U32.AND P3, PT, R7.reuse, 0x10, PT ;  /* 0x000000100700780c */ /* 0x040fe20003f66070 */
[----:B0-----:R-:W-:Y:S01]  /*228b0*/  IMAD.MOV.U32 R2, RZ, RZ, RZ ;  /* 0x000000ffff027224 */ /* 0x001fe200078e00ff */
[----:B--2---:R-:W-:Y:S02]  /*228c0*/  @!P0 MOV R2, R3 ;  /* 0x0000000300028202 */ /* 0x004fe40000000f00 */
[----:B------:R-:W-:-:S03]  /*228d0*/  ISETP.GE.U32.AND P0, PT, R7, 0x2, PT ;  /* 0x000000020700780c */ /* 0x000fc60003f06070 */
[----:B------:R-:W-:-:S10]  /*228e0*/  IMAD.MOV.U32 R13, RZ, RZ, R2 ;  /* 0x000000ffff0d7224 */ /* 0x000fd400078e0002 */
[----:B------:R-:W-:Y:S05]  /*228f0*/  WARPSYNC.COLLECTIVE R15, `(.L_x_1045) ;  /* 0x000000000f087348 */ /* 0x000fea0003c00000 */
[----:B------:R0:W1:Y:S02]  /*22900*/  SHFL.UP P6, R14, R13, R12, R11 ;  /* 0x0400000c0d0e7389 */ /* 0x00006400000c000b */
[----:B01----:R-:W-:Y:S01]  /*22910*/  ENDCOLLECTIVE ;  /* 0x000000000000791b */ /* 0x003fe20003800000 */
.L_x_1045:
[----:B------:R-:W-:Y:S02]  /*22920*/  IMAD.MOV.U32 R12, RZ, RZ, 0x2 ;  /* 0x00000002ff0c7424 */ /* 0x000fe400078e00ff */
[----:B------:R-:W-:-:S05]  /*22930*/  IMAD.MOV.U32 R3, RZ, RZ, R14 ;  /* 0x000000ffff037224 */ /* 0x000fca00078e000e */
[----:B------:R-:W-:Y:S02]  /*22940*/  SEL R3, R3, RZ, P1 ;  /* 0x000000ff03037207 */ /* 0x000fe40000800000 */
[----:B------:R-:W-:-:S03]  /*22950*/  ISETP.GE.U32.AND P1, PT, R7, 0x4, PT ;  /* 0x000000040700780c */ /* 0x000fc60003f26070 */
[----:B------:R-:W-:-:S04]  /*22960*/  IMAD.IADD R3, R2, 0x1, R3 ;  /* 0x0000000102037824 */ /* 0x000fc800078e0203 */
[----:B------:R-:W-:-:S07]  /*22970*/  IMAD.MOV.U32 R13, RZ, RZ, R3 ;  /* 0x000000ffff0d7224 */ /* 0x000fce00078e0003 */
[----:B------:R-:W-:Y:S05]  /*22980*/  WARPSYNC.COLLECTIVE R15, `(.L_x_1046) ;  /* 0x000000000f087348 */ /* 0x000fea0003c00000 */
[----:B------:R0:W1:Y:S02]  /*22990*/  SHFL.UP P6, R14, R13, R12, R11 ;  /* 0x0400000c0d0e7389 */ /* 0x00006400000c000b */
[----:B01----:R-:W-:Y:S01]  /*229a0*/  ENDCOLLECTIVE ;  /* 0x000000000000791b */ /* 0x003fe20003800000 */
.L_x_1046:
        /* <DEDUP_REMOVED lines=8> */
.L_x_1047:
        /* <DEDUP_REMOVED lines=8> */
.L_x_1048:
        /* <DEDUP_REMOVED lines=8> */
.L_x_1049:
        /* <DEDUP_REMOVED lines=9> */
.L_x_1050:
[----:B------:R-:W-:Y:S01]  /*22bc0*/  IMAD.MOV.U32 R6, RZ, RZ, R14 ;  /* 0x000000ffff067224 */ /* 0x000fe200078e000e */
[----:B------:R-:W-:Y:S06]  /*22bd0*/  BRA `(.L_x_1051) ;  /* 0xffffffd400ac7947 */ /* 0x000fec000383ffff */
.L_x_965:
[----:B------:R-:W-:Y:S01]  /*22be0*/  BSSY B0, `(.L_x_1052) ;  /* 0x0000008000007945 */ /* 0x000fe20003800000 */
[----:B-----5:R-:W-:Y:S02]  /*22bf0*/  IMAD.MOV.U32 R13, RZ, RZ, R2 ;  /* 0x000000ffff0d7224 */ /* 0x020fe400078e0002 */
[----:B------:R-:W-:Y:S02]  /*22c00*/  IMAD.MOV.U32 R12, RZ, RZ, 0x1 ;  /* 0x00000001ff0c7424 */ /* 0x000fe400078e00ff */
[----:B------:R-:W-:Y:S02]  /*22c10*/  IMAD.MOV.U32 R11, RZ, RZ, RZ ;  /* 0x000000ffff0b7224 */ /* 0x000fe400078e00ff */
[----:B------:R-:W-:-:S07]  /*22c20*/  IMAD.MOV.U32 R15, RZ, RZ, -0x1 ;  /* 0xffffffffff0f7424 */ /* 0x000fce00078e00ff */
[----:B01----:R-:W-:Y:S05]  /*22c30*/  WARPSYNC.COLLECTIVE R15, `(.L_x_1053) ;  /* 0x000000000f087348 */ /* 0x003fea0003c00000 */
[----:B------:R2:W3:Y:S02]  /*22c40*/  SHFL.UP P6, R14, R13, R12, R11 ;  /* 0x0400000c0d0e7389 */ /* 0x0004e400000c000b */
[----:B0123--:R-:W-:Y:S01]  /*22c50*/  ENDCOLLECTIVE ;  /* 0x000000000000791b */ /* 0x00ffe20003800000 */
.L_x_1053:
[----:B------:R-:W-:Y:S05]  /*22c60*/  BSYNC B0 ;  /* 0x0000000000007941 */ /* 0x000fea0003800000 */
.L_x_1052:
[----:B------:R-:W2:Y:S01]  /*22c70*/  LDL R3, [R1+0x8] ;  /* 0x0000080001037983 */ /* 0x000ea20000100800 */
[----:B------:R-:W-:Y:S02]  /*22c80*/  IMAD.MOV.U32 R12, RZ, RZ, 0x2 ;  /* 0x00000002ff0c7424 */ /* 0x000fe400078e00ff */
[----:B------:R-:W-:Y:S02]  /*22c90*/  IMAD.MOV.U32 R11, RZ, RZ, RZ ;  /* 0x000000ffff0b7224 */ /* 0x000fe400078e00ff */
[----:B------:R-:W-:Y:S01]  /*22ca0*/  IMAD.MOV.U32 R15, RZ, RZ, -0x1 ;  /* 0xffffffffff0f7424 */ /* 0x000fe200078e00ff */
[----:B--2---:R-:W-:Y:S01]  /*22cb0*/  LOP3.LUT P4, RZ, R3, 0x1, RZ, 0xc0, !PT ;  /* 0x0000000103ff7812 */ /* 0x004fe2000788c0ff */
[----:B------:R-:W-:-:S05]  /*22cc0*/  IMAD.MOV.U32 R3, RZ, RZ, R14 ;  /* 0x000000ffff037224 */ /* 0x000fca00078e000e */
[----:B------:R-:W-:-:S05]  /*22cd0*/  SEL R3, R3, RZ, P4 ;  /* 0x000000ff03037207 */ /* 0x000fca0002000000 */
[----:B------:R-:W-:-:S04]  /*22ce0*/  IMAD.IADD R3, R2, 0x1, R3 ;  /* 0x0000000102037824 */ /* 0x000fc800078e0203 */
[----:B------:R-:W-:-:S07]  /*22cf0*/  IMAD.MOV.U32 R13, RZ, RZ, R3 ;  /* 0x000000ffff0d7224 */ /* 0x000fce00078e0003 */
[----:B------:R-:W-:Y:S05]  /*22d00*/  WARPSYNC.COLLECTIVE R15, `(.L_x_1054) ;  /* 0x000000000f087348 */ /* 0x000fea0003c00000 */
[----:B------:R0:W1:Y:S02]  /*22d10*/  SHFL.UP P6, R14, R13, R12, R11 ;  /* 0x0400000c0d0e7389 */ /* 0x00006400000c000b */
[----:B01----:R-:W-:Y:S01]  /*22d20*/  ENDCOLLECTIVE ;  /* 0x000000000000791b */ /* 0x003fe20003800000 */
.L_x_1054:
        /* <DEDUP_REMOVED lines=8> */
.L_x_1055:
        /* <DEDUP_REMOVED lines=8> */
.L_x_1056:
        /* <DEDUP_REMOVED lines=8> */
.L_x_1057:
        /* <DEDUP_REMOVED lines=9> */
.L_x_1058:
[----:B------:R-:W-:Y:S01]  /*22f40*/  IMAD.MOV.U32 R6, RZ, RZ, R14 ;  /* 0x000000ffff067224 */ /* 0x000fe200078e000e */
[----:B------:R-:W-:Y:S06]  /*22f50*/  BRA `(.L_x_1059) ;  /* 0xffffffd4006c7947 */ /* 0x000fec000383ffff */
.L_x_967:
[----:B------:R-:W-:Y:S01]  /*22f60*/  BSSY B0, `(.L_x_1060) ;  /* 0x0000006000007945 */ /* 0x000fe20003800000 */
[----:B------:R-:W-:Y:S01]  /*22f70*/  PLOP3.LUT P6, PT, P6, PT, PT, 0x8, 0x0 ;  /* 0x000000000000781c */ /* 0x000fe200037ce170 */
[----:B------:R-:W-:-:S12]  /*22f80*/  IMAD.MOV.U32 R15, RZ, RZ, -0x1 ;  /* 0xffffffffff0f7424 */ /* 0x000fd800078e00ff */
[----:B01----:R-:W-:Y:S05]  /*22f90*/  WARPSYNC.COLLECTIVE R15, `(.L_x_1061) ;  /* 0x000000000f087348 */ /* 0x003fea0003c00000 */
[----:B------:R-:W-:Y:S01]  /*22fa0*/  VOTE.ANY R14, PT, P6 ;  /* 0x00000000000e7806 */ /* 0x000fe200030e0100 */
[----:B01----:R-:W-:Y:S06]  /*22fb0*/  ENDCOLLECTIVE ;  /* 0x000000000000791b */ /* 0x003fec0003800000 */
.L_x_1061:
[----:B------:R-:W-:Y:S05]  /*22fc0*/  BSYNC B0 ;  /* 0x0000000000007941 */ /* 0x000fea0003800000 */
.L_x_1060:
        /* <DEDUP_REMOVED lines=9> */
.L_x_1062:
[----:B------:R-:W-:Y:S01]  /*23060*/  IMAD.MOV.U32 R17, RZ, RZ, R14 ;  /* 0x000000ffff117224 */ /* 0x000fe200078e000e */
[----:B------:R-:W-:Y:S06]  /*23070*/  BRA `(.L_x_1063) ;  /* 0xffffffd4005c7947 */ /* 0x000fec000383ffff */
.L_x_969:
[----:B------:R-:W-:Y:S01]  /*23080*/  BSSY B0, `(.L_x_1064) ;  /* 0x0000007000007945 */ /* 0x000fe20003800000 */
[----:B------:R-:W-:Y:S02]  /*23090*/  IMAD.MOV.U32 R13, RZ, RZ, R5 ;  /* 0x000000ffff0d7224 */ /* 0x000fe400078e0005 */
[----:B------:R-:W-:Y:S02]  /*230a0*/  IMAD.MOV.U32 R11, RZ, RZ, 0x1f ;  /* 0x0000001fff0b7424 */ /* 0x000fe400078e00ff */
[----:B------:R-:W-:-:S07]  /*230b0*/  IMAD.MOV.U32 R15, RZ, RZ, -0x1 ;  /* 0xffffffffff0f7424 */ /* 0x000fce00078e00ff */
[----:B01-3--:R-:W-:Y:S05]  /*230c0*/  WARPSYNC.COLLECTIVE R15, `(.L_x_1065) ;  /* 0x000000000f087348 */ /* 0x00bfea0003c00000 */
[----:B------:R2:W4:Y:S02]  /*230d0*/  SHFL.IDX P6, R14, R13, R12, R11 ;  /* 0x0000000c0d0e7389 */ /* 0x00052400000c000b */
[----:B01234-:R-:W-:Y:S01]  /*230e0*/  ENDCOLLECTIVE ;  /* 0x000000000000791b */ /* 0x01ffe20003800000 */
.L_x_1065:
[----:B------:R-:W-:Y:S05]  /*230f0*/  BSYNC B0 ;  /* 0x0000000000007941 */ /* 0x000fea0003800000 */
.L_x_1064:
[----:B------:R-:W-:Y:S01]  /*23100*/  IMAD.MOV.U32 R2, RZ, RZ, R14 ;  /* 0x000000ffff027224 */ /* 0x000fe200078e000e */
[----:B------:R-:W-:Y:S06]  /*23110*/  BRA `(.L_x_968) ;  /* 0xffffffd400507947 */ /* 0x000fec000383ffff */
.L_x_973:
[----:B0-----:R0:W2:Y:S02]  /*23120*/  SYNCS.PHASECHK.TRANS64.TRYWAIT P0, [R0+URZ+0x34820], R3 ;  /* 0x03482003000075a7 */ /* 0x0010a4000800017f */
[----:B--2---:R-:W-:Y:S05]  /*23130*/  @!P0 NANOSLEEP.SYNCS 0x989680 ;  /* 0x009896800000895d */ /* 0x004fea0003900000 */
[----:B------:R-:W2:Y:S02]  /*23140*/  @!P0 SYNCS.PHASECHK.TRANS64 P0, [R0+URZ+0x34820], R3 ;  /* 0x03482003000085a7 */ /* 0x000ea4000800007f */
[----:B--2---:R-:W-:Y:S05]  /*23150*/  @!P0 BRA `(.L_x_973) ;  /* 0xfffffffc00f08947 */ /* 0x004fea000383ffff */
[----:B------:R-:W-:Y:S05]  /*23160*/  BRA `(.L_x_1066) ;  /* 0xffffffd800407947 */ /* 0x000fea000383ffff */
.L_x_974:
        /* <DEDUP_REMOVED lines=11> */
.L_x_1068:
[----:B------:R-:W-:Y:S05]  /*23220*/  BSYNC B0 ;  /* 0x0000000000007941 */ /* 0x000fea0003800000 */
.L_x_1067:
[----:B------:R-:W-:Y:S05]  /*23230*/  BRA `(.L_x_1069) ;  /* 0xffffffd800287947 */ /* 0x000fea000383ffff */
.L_x_975:
[----:B------:R-:W-:Y:S01]  /*23240*/  BSSY B0, `(.L_x_1070) ;  /* 0x0000006000007945 */ /* 0x000fe20003800000 */
[----:B------:R-:W-:-:S07]  /*23250*/  IMAD.MOV.U32 R15, RZ, RZ, -0x1 ;  /* 0xffffffffff0f7424 */ /* 0x000fce00078e00ff */
[----:B012---:R-:W-:Y:S05]  /*23260*/  WARPSYNC.COLLECTIVE R15, `(.L_x_1071) ;  /* 0x000000000f0c7348 */ /* 0x007fea0003c00000 */
[----:B------:R-:W-:Y:S02]  /*23270*/  ELECT P6, UR62, PT ;  /* 0x00000000003e782f */ /* 0x000fe400038c0000 */
[----:B------:R-:W-:Y:S01]  /*23280*/  MOV R14, UR62 ;  /* 0x0000003e000e7c02 */ /* 0x000fe20008000f00 */
[----:B012---:R-:W-:Y:S10]  /*23290*/  ENDCOLLECTIVE ;  /* 0x000000000000791b */ /* 0x007ff40003800000 */
.L_x_1071:
[----:B------:R-:W-:Y:S05]  /*232a0*/  BSYNC B0 ;  /* 0x0000000000007941 */ /* 0x000fea0003800000 */
.L_x_1070:
[----:B------:R-:W-:Y:S05]  /*232b0*/  BRA `(.L_x_1072) ;  /* 0xffffffd8001c7947 */ /* 0x000fea000383ffff */
.L_x_977:
[----:B0-----:R0:W2:Y:S02]  /*232c0*/  SYNCS.PHASECHK.TRANS64.TRYWAIT P0, [R6+URZ], R5 ;  /* 0x00000005060075a7 */ /* 0x0010a4000800017f */
[----:B--2---:R-:W-:Y:S05]  /*232d0*/  @!P0 NANOSLEEP.SYNCS 0x989680 ;  /* 0x009896800000895d */ /* 0x004fea0003900000 */
[----:B------:R-:W2:Y:S02]  /*232e0*/  @!P0 SYNCS.PHASECHK.TRANS64 P0, [R6+URZ], R5 ;  /* 0x00000005060085a7 */ /* 0x000ea4000800007f */
[----:B--2---:R-:W-:Y:S05]  /*232f0*/  @!P0 BRA `(.L_x_977) ;  /* 0xfffffffc00f08947 */ /* 0x004fea000383ffff */
[----:B------:R-:W-:Y:S05]  /*23300*/  BRA `(.L_x_1073) ;  /* 0xffffffd800607947 */ /* 0x000fea000383ffff */
.L_x_978:
[----:B--2---:R2:W3:Y:S02]  /*23310*/  SYNCS.PHASECHK.TRANS64.TRYWAIT P0, [R7+URZ], R2 ;  /* 0x00000002070075a7 */ /* 0x0044e4000800017f */
[----:B---3--:R-:W-:Y:S05]  /*23320*/  @!P0 NANOSLEEP.SYNCS 0x989680 ;  /* 0x009896800000895d */ /* 0x008fea0003900000 */
[----:B------:R-:W3:Y:S02]  /*23330*/  @!P0 SYNCS.PHASECHK.TRANS64 P0, [R7+URZ], R2 ;  /* 0x00000002070085a7 */ /* 0x000ee4000800007f */
[----:B---3--:R-:W-:Y:S05]  /*23340*/  @!P0 BRA `(.L_x_978) ;  /* 0xfffffffc00f08947 */ /* 0x008fea000383ffff */
[----:B------:R-:W-:Y:S05]  /*23350*/  BRA `(.L_x_1074) ;  /* 0xffffffd800547947 */ /* 0x000fea000383ffff */
.L_x_980:
[----:B---3--:R3:W4:Y:S02]  /*23360*/  SYNCS.PHASECHK.TRANS64.TRYWAIT P0, [R4+URZ], R5 ;  /* 0x00000005040075a7 */ /* 0x008724000800017f */
[----:B----4-:R-:W-:Y:S05]  /*23370*/  @!P0 NANOSLEEP.SYNCS 0x989680 ;  /* 0x009896800000895d */ /* 0x010fea0003900000 */
[----:B------:R-:W4:Y:S02]  /*23380*/  @!P0 SYNCS.PHASECHK.TRANS64 P0, [R4+URZ], R5 ;  /* 0x00000005040085a7 */ /* 0x000f24000800007f */
[----:B----4-:R-:W-:Y:S05]  /*23390*/  @!P0 BRA `(.L_x_980) ;  /* 0xfffffffc00f08947 */ /* 0x010fea000383ffff */
[----:B------:R-:W-:Y:S05]  /*233a0*/  BRA `(.L_x_1075) ;  /* 0xffffffd8005c7947 */ /* 0x000fea000383ffff */
.L_x_1076:
        /* <DEDUP_REMOVED lines=13> */
.L_x_15277:


//--------------------- .text._ZN7cutlass13device_kernelIN5flash11enable_sm90INS1_16FlashAttnFwdSm90INS1_25CollectiveMainloopFwdSm90ILi2EN4cute5tupleIJNS5_1CILi1EEES8_S8_EEENS6_IJNS7_ILi128EEENS7_ILi96EEENS7_ILi192EEEEEELi128ENS_10bfloat16_tEfNS_4arch4Sm90ELb0ELb1ELb1ELb0ELb0ELb0ELb0ELb1ELb1ELb1ELb0ELb0EEENS1_21CollectiveEpilogueFwdINS6_IJSA_SA_SB_EEES9_SE_SG_Li256ELb0ELb1ELb0ELb0EEENS1_30DynamicPersistentTileSchedulerILi256ELi128ELb0ELb1ELb1EEEEEEEEEvNT_6ParamsE --------------------------
	.section	.text._ZN7cutlass13device_kernelIN5flash11enable_sm90INS1_16FlashAttnFwdSm90INS1_25CollectiveMainloopFwdSm90ILi2EN4cute5tupleIJNS5_1CILi1EEES8_S8_EEENS6_IJNS7_ILi128EEENS7_ILi96EEENS7_ILi192EEEEEELi128ENS_10bfloat16_tEfNS_4arch4Sm90ELb0ELb1ELb1ELb0ELb0ELb0ELb0ELb1ELb1ELb1ELb0ELb0EEENS1_21CollectiveEpilogueFwdINS6_IJSA_SA_SB_EEES9_SE_SG_Li256ELb0ELb1ELb0ELb0EEENS1_30DynamicPersistentTileSchedulerILi256ELi128ELb0ELb1ELb1EEEEEEEEEvNT_6ParamsE,"ax",@progbits
	.align	128
.text._ZN7cutlass13device_kernelIN5flash11enable_sm90INS1_16FlashAttnFwdSm90INS1_25CollectiveMainloopFwdSm90ILi2EN4cute5tupleIJNS5_1CILi1EEES8_S8_EEENS6_IJNS7_ILi128EEENS7_ILi96EEENS7_ILi192EEEEEELi128ENS_10bfloat16_tEfNS_4arch4Sm90ELb0ELb1ELb1ELb0ELb0ELb0ELb0ELb1ELb1ELb1ELb0ELb0EEENS1_21CollectiveEpilogueFwdINS6_IJSA_SA_SB_EEES9_SE_SG_Li256ELb0ELb1ELb0ELb0EEENS1_30DynamicPersistentTileSchedulerILi256ELi128ELb0ELb1ELb1EEEEEEEEEvNT_6ParamsE:
        .type           _ZN7cutlass13device_kernelIN5flash11enable_sm90INS1_16FlashAttnFwdSm90INS1_25CollectiveMainloopFwdSm90ILi2EN4cute5tupleIJNS5_1CILi1EEES8_S8_EEENS6_IJNS7_ILi128EEENS7_ILi96EEENS7_ILi192EEEEEELi128ENS_10bfloat16_tEfNS_4arch4Sm90ELb0ELb1ELb1ELb0ELb0ELb0ELb0ELb1ELb1ELb1ELb0ELb0EEENS1_21CollectiveEpilogueFwdINS6_IJSA_SA_SB_EEES9_SE_SG_Li256ELb0ELb1ELb0ELb0EEENS1_30DynamicPersistentTileSchedulerILi256ELi128ELb0ELb1ELb1EEEEEEEEEvNT_6ParamsE,@function
        .size           _ZN7cutlass13device_kernelIN5flash11enable_sm90INS1_16FlashAttnFwdSm90INS1_25CollectiveMainloopFwdSm90ILi2EN4cute5tupleIJNS5_1CILi1EEES8_S8_EEENS6_IJNS7_ILi128EEENS7_ILi96EEENS7_ILi192EEEEEELi128ENS_10bfloat16_tEfNS_4arch4Sm90ELb0ELb1ELb1ELb0ELb0ELb0ELb0ELb1ELb1ELb1ELb0ELb0EEENS1_21CollectiveEpilogueFwdINS6_IJSA_SA_SB_EEES9_SE_SG_Li256ELb0ELb1ELb0ELb0EEENS1_30DynamicPersistentTileSchedulerILi256ELi128ELb0ELb1ELb1EEEEEEEEEvNT_6ParamsE,(.L_x_15278 - _ZN7cutlass13device_kernelIN5flash11enable_sm90INS1_16FlashAttnFwdSm90INS1_25CollectiveMainloopFwdSm90ILi2EN4cute5tupleIJNS5_1CILi1EEES8_S8_EEENS6_IJNS7_ILi128EEENS7_ILi96EEENS7_ILi192EEEEEELi128ENS_10bfloat16_tEfNS_4arch4Sm90ELb0ELb1ELb1ELb0ELb0ELb0ELb0ELb1ELb1ELb1ELb0ELb0EEENS1_21CollectiveEpilogueFwdINS6_IJSA_SA_SB_EEES9_SE_SG_Li256ELb0ELb1ELb0ELb0EEENS1_30DynamicPersistentTileSchedulerILi256ELi128ELb0ELb1ELb1EEEEEEEEEvNT_6ParamsE)
        .other          _ZN7cutlass13device_kernelIN5flash11enable_sm90INS1_16FlashAttnFwdSm90INS1_25CollectiveMainloopFwdSm90ILi2EN4cute5tupleIJNS5_1CILi1EEES8_S8_EEENS6_IJNS7_ILi128EEENS7_ILi96EEENS7_ILi192EEEEEELi128ENS_10bfloat16_tEfNS_4arch4Sm90ELb0ELb1ELb1ELb0ELb0ELb0ELb0ELb1ELb1ELb1ELb0ELb0EEENS1_21CollectiveEpilogueFwdINS6_IJSA_SA_SB_EEES9_SE_SG_Li256ELb0ELb1ELb0ELb0EEENS1_30DynamicPersistentTileSchedulerILi256ELi128ELb0ELb1ELb1EEEEEEEEEvNT_6ParamsE,@"STO_CUDA_ENTRY STV_DEFAULT"
_ZN7cutlass13device_kernelIN5flash11enable_sm90INS1_16FlashAttnFwdSm90INS1_25CollectiveMainloopFwdSm90ILi2EN4cute5tupleIJNS5_1CILi1EEES8_S8_EEENS6_IJNS7_ILi128EEENS7_ILi96EEENS7_ILi192EEEEEELi128ENS_10bfloat16_tEfNS_4arch4Sm90ELb0ELb1ELb1ELb0ELb0ELb0ELb0ELb1ELb1ELb1ELb0ELb0EEENS1_21CollectiveEpilogueFwdINS6_IJSA_SA_SB_EEES9_SE_SG_Li256ELb0ELb1ELb0ELb0EEENS1_30DynamicPersistentTileSchedulerILi256ELi128ELb0ELb1ELb1EEEEEEEEEvNT_6ParamsE:
        /* <DEDUP_REMOVED lines=18> */
.L_x_1078:
[----:B------:R-:W-:Y:S05]  /*0120*/  BSYNC B0 ;  /* 0x0000000000007941 */ /* 0x000fea0003800000 */
.L_x_1077:
        /* <DEDUP_REMOVED lines=41> */
.L_x_1079:
        /* <DEDUP_REMOVED lines=22> */
.L_x_1080:
        /* <DEDUP_REMOVED lines=18> */
.L_x_1081:
        /* <DEDUP_REMOVED lines=22> */
.L_x_1082:
        /* <DEDUP_REMOVED lines=22> */
.L_x_1083:
        /* <DEDUP_REMOVED lines=8> */
.L_x_1085:
[----:B------:R-:W-:-:S08]  /*0980*/  NOP ;  /* 0x0000000000007918 */ /* 0x000fd00000000000 */
[----:B------:R-:W1:Y:S02]  /*0990*/  USETMAXREG.TRY_ALLOC.CTAPOOL UP0, 0xf0 ;  /* 0x000000f0000079c8 */ /* 0x000e640008000600 */
[----:B-1----:R-:W-:-:S13]  /*09a0*/  PLOP3.LUT P0, PT, PT, PT, UP0, 0x80, 0x0 ;  /* 0x000000000000781c */ /* 0x002fda0003f0f008 */
[----:B------:R-:W-:Y:S05]  /*09b0*/  @!P0 BRA `(.L_x_1085) ;  /* 0xfffffffc00f08947 */ /* 0x000fea000383ffff */
[----:B------:R-:W1:Y:S08]  /*09c0*/  S2UR UR4, SR_CTAID.X ;  /* 0x00000000000479c3 */ /* 0x000e700000002500 */
[----:B------:R-:W-:Y:S08]  /*09d0*/  BAR.ARV 0x4, 0x180 ;  /* 0x0106000000007b1d */ /* 0x000ff00000002000 */
[----:B------:R-:W1:Y:S08]  /*09e0*/  LDC R0, c[0x0][0xc38] ;  /* 0x00030e00ff007b82 */ /* 0x000e700000000800 */
[----:B------:R-:W-:Y:S06]  /*09f0*/  BAR.ARV 0x8, 0x180 ;  /* 0x0206000000007b1d */ /* 0x000fec0000002000 */
[----:B-1----:R-:W-:-:S13]  /*0a00*/  ISETP.LE.AND P0, PT, R0, UR4, PT ;  /* 0x0000000400007c0c */ /* 0x002fda000bf03270 */
[----:B------:R-:W-:Y:S05]  /*0a10*/  @P0 EXIT ;  /* 0x000000000000094d */ /* 0x000fea0003800000 */
[----:B------:R-:W2:Y:S01]  /*0a20*/  LDL R3, [R1+0x1c] ;  /* 0x00001c0001037983 */ /* 0x000ea20000100800 */
[----:B------:R-:W-:Y:S01]  /*0a30*/  IMAD.MOV.U32 R165, RZ, RZ, RZ ;  /* 0x000000ffffa57224 */ /* 0x000fe200078e00ff */
[----:B------:R-:W-:Y:S01]  /*0a40*/  UMOV UR36, URZ ;  /* 0x0000003f00247c82 */ /* 0x000fe20008000000 */
[----:B------:R-:W-:Y:S01]  /*0a50*/  UMOV UR37, URZ ;  /* 0x0000003f00257c82 */ /* 0x000fe20008000000 */
[----:B0-----:R-:W0:Y:S02]  /*0a60*/  S2R R2, SR_TID.X ;  /* 0x0000000000027919 */ /* 0x001e240000002100 */
[----:B0-----:R-:W-:Y:S01]  /*0a70*/  VIADD R172, R2, 0xffffff80 ;  /* 0xffffff8002ac7836 */ /* 0x001fe20000000000 */
[----:B--2---:R-:W-:-:S04]  /*0a80*/  R2UR UR5, R3 ;  /* 0x00000000030572ca */ /* 0x004fc800000e0000 */
[----:B------:R-:W-:-:S04]  /*0a90*/  SHF.R.S32.HI R3, RZ, 0x1f, R172 ;  /* 0x0000001fff037819 */ /* 0x000fc800000114ac */
[CC--:B------:R-:W-:Y:S02]  /*0aa0*/  LEA.HI R0, R3.reuse, R172.reuse, RZ, 0x7 ;  /* 0x000000ac03007211 */ /* 0x0c0fe400078f38ff */
[CC--:B------:R-:W-:Y:S02]  /*0ab0*/  LEA.HI R2, R3.reuse, R172.reuse, RZ, 0x4 ;  /* 0x000000ac03027211 */ /* 0x0c0fe400078f20ff */
[----:B------:R-:W-:Y:S02]  /*0ac0*/  LOP3.LUT R5, R0, 0xffffff80, RZ, 0xc0, !PT ;  /* 0xffffff8000057812 */ /* 0x000fe400078ec0ff */
[----:B------:R-:W-:Y:S01]  /*0ad0*/  SHF.R.S32.HI R7, RZ, 0x4, R2 ;  /* 0x00000004ff077819 */ /* 0x000fe20000011402 */
[----:B------:R-:W-:Y:S01]  /*0ae0*/  ULOP3.LUT UR61, UR5, 0x1, URZ, 0xfc, !UPT ;  /* 0x00000001053d7892 */ /* 0x000fe2000f8efc3f */
[----:B------:R-:W-:Y:S01]  /*0af0*/  LEA.HI R4, R3, R172, RZ, 0x5 ;  /* 0x000000ac03047211 */ /* 0x000fe200078f28ff */
[----:B------:R-:W-:Y:S01]  /*0b00*/  IMAD.IADD R166, R172, 0x1, -R5 ;  /* 0x00000001aca67824 */ /* 0x000fe200078e0a05 */
[----:B------:R-:W-:-:S02]  /*0b10*/  LOP3.LUT R5, R2, 0x3fffff0, RZ, 0xc0, !PT ;  /* 0x03fffff002057812 */ /* 0x000fc400078ec0ff */
[----:B------:R-:W-:Y:S01]  /*0b20*/  LEA.HI R2, R2, R7, RZ, 0x1 ;  /* 0x0000000702027211 */ /* 0x000fe200078f08ff */
[----:B------:R-:W-:Y:S01]  /*0b30*/  IMAD.SHL.U32 R4, R4, 0x20, RZ ;  /* 0x0000002004047824 */ /* 0x000fe200078e00ff */
[----:B------:R-:W-:Y:S01]  /*0b40*/  SHF.R.S32.HI R9, RZ, 0x1f, R166 ;  /* 0x0000001fff097819 */ /* 0x000fe200000114a6 */
[----:B------:R-:W-:Y:S01]  /*0b50*/  IMAD.IADD R5, R172, 0x1, -R5 ;  /* 0x00000001ac057824 */ /* 0x000fe200078e0a05 */
[----:B------:R-:W-:Y:S02]  /*0b60*/  LOP3.LUT R2, R2, 0x1ffffffe, RZ, 0xc0, !PT ;  /* 0x1ffffffe02027812 */ /* 0x000fe400078ec0ff */
[----:B------:R-:W-:Y:S02]  /*0b70*/  LEA.HI R6, R9, R166, RZ, 0x2 ;  /* 0x000000a609067211 */ /* 0x000fe400078f10ff */
[----:B------:R-:W-:Y:S01]  /*0b80*/  LEA.HI R10, R3, R172, RZ, 0x2 ;  /* 0x000000ac030a7211 */ /* 0x000fe200078f10ff */
[----:B------:R-:W-:Y:S01]  /*0b90*/  IMAD.IADD R2, R7, 0x1, -R2 ;  /* 0x0000000107027824 */ /* 0x000fe200078e0a02 */
[----:B------:R-:W-:-:S02]  /*0ba0*/  SHF.R.S32.HI R8, RZ, 0x2, R6 ;  /* 0x00000002ff087819 */ /* 0x000fc40000011406 */
[----:B------:R-:W-:Y:S02]  /*0bb0*/  SHF.R.S32.HI R11, RZ, 0x1f, R6 ;  /* 0x0000001fff0b7819 */ /* 0x000fe40000011406 */
[----:B------:R-:W-:Y:S02]  /*0bc0*/  LOP3.LUT R4, R4, 0xfffffc00, RZ, 0xc0, !PT ;  /* 0xfffffc0004047812 */ /* 0x000fe400078ec0ff */
[----:B------:R-:W-:Y:S02]  /*0bd0*/  LOP3.LUT R7, R10, 0xfffffffc, RZ, 0xc0, !PT ;  /* 0xfffffffc0a077812 */ /* 0x000fe400078ec0ff */
[----:B------:R-:W-:Y:S01]  /*0be0*/  LEA.HI R3, R3, R172, RZ, 0x3 ;  /* 0x000000ac03037211 */ /* 0x000fe200078f18ff */
[----:B------:R-:W-:Y:S01]  /*0bf0*/  IMAD R5, R5, 0x40, R4 ;  /* 0x0000004005057824 */ /* 0x000fe200078e0204 */
[----:B------:R-:W-:Y:S01]  /*0c00*/  LEA.HI R11, R11, R8, RZ, 0x3 ;  /* 0x000000080b0b7211 */ /* 0x000fe200078f18ff */
[----:B------:R-:W-:Y:S01]  /*0c10*/  IMAD.IADD R4, R172, 0x1, -R7 ;  /* 0x00000001ac047824 */ /* 0x000fe200078e0a07 */
[----:B------:R-:W-:Y:S01]  /*0c20*/  SHF.R.S32.HI R167, RZ, 0x7, R0 ;  /* 0x00000007ffa77819 */ /* 0x000fe20000011400 */
[----:B------:R-:W-:Y:S01]  /*0c30*/  IMAD R169, R2, 0x8, R5 ;  /* 0x0000000802a97824 */ /* 0x000fe200078e0205 */
[----:B------:R-:W-:-:S02]  /*0c40*/  LOP3.LUT R7, R3, 0xfffffff8, RZ, 0xc0, !PT ;  /* 0xfffffff803077812 */ /* 0x000fc400078ec0ff */
[----:B------:R-:W-:Y:S02]  /*0c50*/  LOP3.LUT R11, R11, 0xfffffff8, RZ, 0xc0, !PT ;  /* 0xfffffff80b0b7812 */ /* 0x000fe400078ec0ff */
[----:B------:R-:W-:Y:S01]  /*0c60*/  LEA.HI R9, R9, R166, RZ, 0x5 ;  /* 0x000000a609097211 */ /* 0x000fe200078f28ff */
[----:B------:R-:W-:Y:S01]  /*0c70*/  IMAD.IADD R162, R172, 0x1, -R7 ;  /* 0x00000001aca27824 */ /* 0x000fe200078e0a07 */
[----:B------:R-:W-:Y:S01]  /*0c80*/  LEA.HI R0, R0, R167, RZ, 0x1 ;  /* 0x000000a700007211 */ /* 0x000fe200078f08ff */
[----:B------:R-:W-:Y:S01]  /*0c90*/  IMAD.IADD R8, R8, 0x1, -R11 ;  /* 0x0000000108087824 */ /* 0x000fe200078e0a0b */
[----:B------:R-:W-:Y:S01]  /*0ca0*/  SHF.R.S32.HI R9, RZ, 0x5, R9 ;  /* 0x00000005ff097819 */ /* 0x000fe20000011409 */
[----:B------:R-:W-:Y:S01]  /*0cb0*/  IMAD.SHL.U32 R23, R162, 0x8, RZ ;  /* 0x00000008a2177824 */ /* 0x000fe200078e00ff */
[----:B------:R-:W-:Y:S02]  /*0cc0*/  LEA.HI R10, R4, R4, RZ, 0x1 ;  /* 0x00000004040a7211 */ /* 0x000fe400078f08ff */
[----:B------:R-:W-:Y:S01]  /*0cd0*/  LOP3.LUT R0, R0, 0x3fffffe, RZ, 0xc0, !PT ;  /* 0x03fffffe00007812 */ /* 0x000fe200078ec0ff */
[----:B------:R-:W-:Y:S01]  /*0ce0*/  IMAD R9, R9, 0x10, R8 ;  /* 0x0000001009097824 */ /* 0x000fe200078e0208 */
[----:B------:R-:W-:Y:S01]  /*0cf0*/  LOP3.LUT R11, R10, 0x1ffffffe, RZ, 0xc0, !PT ;  /* 0x1ffffffe0a0b7812 */ /* 0x000fe200078ec0ff */
[----:B------:R-:W-:Y:S01]  /*0d00*/  VIADD R160, R23, 0x40 ;  /* 0x0000004017a07836 */ /* 0x000fe20000000000 */
[----:B------:R-:W-:Y:S01]  /*0d10*/  LOP3.LUT R5, R6, 0x7ffffffc, RZ, 0xc0, !PT ;  /* 0x7ffffffc06057812 */ /* 0x000fe200078ec0ff */
[----:B------:R-:W-:Y:S01]  /*0d20*/  IMAD.IADD R0, R167, 0x1, -R0 ;  /* 0x00000001a7007824 */ /* 0x000fe200078e0a00 */
[----:B------:R-:W-:Y:S01]  /*0d30*/  SHF.R.S32.HI R164, RZ, 0x3, R3 ;  /* 0x00000003ffa47819 */ /* 0x000fe20000011403 */
[----:B------:R-:W-:Y:S01]  /*0d40*/  IMAD.IADD R11, R4, 0x1, -R11 ;  /* 0x00000001040b7824 */ /* 0x000fe200078e0a0b */
[----:B------:R-:W-:Y:S01]  /*0d50*/  SHF.R.S32.HI R171, RZ, 0x1f, R23 ;  /* 0x0000001fffab7819 */ /* 0x000fe20000011417 */
[----:B------:R-:W-:Y:S01]  /*0d60*/  IMAD R168, R0, 0x40, R9 ;  /* 0x0000004000a87824 */ /* 0x000fe200078e0209 */
[----:B------:R-:W-:Y:S01]  /*0d70*/  SHF.R.S32.HI R170, RZ, 0x1f, R160 ;  /* 0x0000001fffaa7819 */ /* 0x000fe200000114a0 */
[----:B------:R-:W-:-:S02]  /*0d80*/  IMAD.U32 R0, RZ, RZ, UR4 ;  /* 0x00000004ff007e24 */ /* 0x000fc4000f8e00ff */
[----:B------:R-:W-:Y:S02]  /*0d90*/  IMAD.IADD R18, R166, 0x1, -R5 ;  /* 0x00000001a6127824 */ /* 0x000fe400078e0a05 */
[----:B------:R-:W-:-:S07]  /*0da0*/  IMAD R19, R11, 0x8, R168 ;  /* 0x000000080b137824 */ /* 0x000fce00078e02a8 */
.L_x_1182:
[----:B0----5:R-:W0:Y:S01]  /*0db0*/  LDC R5, c[0x0][0xc60] ;  /* 0x00031800ff057b82 */ /* 0x021e220000000800 */
[----:B--2---:R-:W-:Y:S01]  /*0dc0*/  IMAD.MOV.U32 R2, RZ, RZ, R0 ;  /* 0x000000ffff027224 */ /* 0x004fe200078e0000 */
[----:B------:R-:W-:Y:S01]  /*0dd0*/  ULDC UR4, c[0x0][0xc78] ;  /* 0x00031e0000047ab9 */ /* 0x000fe20000000800 */
[----:B0-----:R-:W-:-:S13]  /*0de0*/  ISETP.NE.AND P0, PT, R5, 0x1, PT ;  /* 0x000000010500780c */ /* 0x001fda0003f05270 */
[----:B---3--:R-:W0:Y:S08]  /*0df0*/  @P0 LDC R3, c[0x0][0xc64] ;  /* 0x00031900ff030b82 */ /* 0x008e300000000800 */
[----:B------:R-:W1:Y:S01]  /*0e00*/  @P0 LDC R4, c[0x0][0xc68] ;  /* 0x00031a00ff040b82 */ /* 0x000e620000000800 */
[----:B0-----:R-:W-:-:S05]  /*0e10*/  @P0 IMAD.HI.U32 R3, R0, R3, RZ ;  /* 0x0000000300030227 */ /* 0x001fca00078e00ff */
[----:B-1----:R-:W-:-:S04]  /*0e20*/  @P0 SHF.R.U32.HI R2, RZ, R4, R3 ;  /* 0x00000004ff020219 */ /* 0x002fc80000011603 */
[----:B------:R-:W-:Y:S01]  /*0e30*/  ISETP.GE.AND P0, PT, R2, UR4, PT ;  /* 0x0000000402007c0c */ /* 0x000fe2000bf06270 */
[----:B------:R-:W-:-:S04]  /*0e40*/  IMAD.MOV R3, RZ, RZ, -R2 ;  /* 0x000000ffff037224 */ /* 0x000fc800078e0a02 */
[----:B------:R-:W-:-:S08]  /*0e50*/  IMAD R15, R5, R3, R0 ;  /* 0x00000003050f7224 */ /* 0x000fd000078e0200 */
[----:B----4-:R-:W-:Y:S05]  /*0e60*/  @!P0 BRA `(.L_x_1086) ;  /* 0x0000000000208947 */ /* 0x010fea0003800000 */
[----:B------:R-:W0:Y:S01]  /*0e70*/  LDC R3, c[0x0][0xc6c] ;  /* 0x00031b00ff037b82 */ /* 0x000e220000000800 */
[----:B------:R-:W-:Y:S01]  /*0e80*/  IMAD.MOV.U32 R0, RZ, RZ, R15 ;  /* 0x000000ffff007224 */ /* 0x000fe200078e000f */
[----:B0-----:R-:W-:-:S13]  /*0e90*/  ISETP.NE.AND P0, PT, R3, 0x1, PT ;  /* 0x000000010300780c */ /* 0x001fda0003f05270 */
[----:B------:R-:W0:Y:S02]  /*0ea0*/  @P0 LDC.64 R4, c[0x0][0xc70] ;  /* 0x00031c00ff040b82 */ /* 0x000e240000000a00 */
[----:B0-----:R-:W-:-:S05]  /*0eb0*/  @P0 IMAD.HI.U32 R4, R15, R4, RZ ;  /* 0x000000040f040227 */ /* 0x001fca00078e00ff */
[----:B------:R-:W-:-:S05]  /*0ec0*/  @P0 SHF.R.U32.HI R0, RZ, R5, R4 ;  /* 0x00000005ff000219 */ /* 0x000fca0000011604 */
[----:B------:R-:W-:Y:S01]  /*0ed0*/  IMAD R3, R0, R3, RZ ;  /* 0x0000000300037224 */ /* 0x000fe200078e02ff */
[----:B------:R-:W-:Y:S06]  /*0ee0*/  BRA `(.L_x_1087) ;  /* 0x00000000001c7947 */ /* 0x000fec0003800000 */
.L_x_1086:
[----:B------:R-:W0:Y:S01]  /*0ef0*/  LDC R3, c[0x0][0xc54] ;  /* 0x00031500ff037b82 */ /* 0x000e220000000800 */
[----:B------:R-:W-:Y:S01]  /*0f00*/  IMAD.MOV.U32 R0, RZ, RZ, R15 ;  /* 0x000000ffff007224 */ /* 0x000fe200078e000f */
[----:B0-----:R-:W-:-:S13]  /*0f10*/  ISETP.NE.AND P0, PT, R3, 0x1, PT ;  /* 0x000000010300780c */ /* 0x001fda0003f05270 */
[----:B------:R-:W0:Y:S02]  /*0f20*/  @P0 LDC.64 R4, c[0x0][0xc58] ;  /* 0x00031600ff040b82 */ /* 0x000e240000000a00 */
[----:B0-----:R-:W-:-:S05]  /*0f30*/  @P0 IMAD.HI.U32 R4, R15, R4, RZ ;  /* 0x000000040f040227 */ /* 0x001fca00078e00ff */
[----:B------:R-:W-:-:S05]  /*0f40*/  @P0 SHF.R.U32.HI R0, RZ, R5, R4 ;  /* 0x00000005ff000219 */ /* 0x000fca0000011604 */
[----:B------:R-:W-:-:S07]  /*0f50*/  IMAD R3, R0, R3, RZ ;  /* 0x0000000300037224 */ /* 0x000fce00078e02ff */
.L_x_1087:
[----:B------:R-:W0:Y:S01]  /*0f60*/  LDC R163, c[0x0][0xc48] ;  /* 0x00031200ffa37b82 */ /* 0x000e220000000800 */
[----:B------:R-:W-:Y:S01]  /*0f70*/  LOP3.LUT R0, RZ, R0, RZ, 0x33, !PT ;  /* 0x00000000ff007212 */ /* 0x000fe200078e33ff */
[----:B------:R-:W-:Y:S01]  /*0f80*/  IMAD.IADD R3, R15, 0x1, -R3 ;  /* 0x000000010f037824 */ /* 0x000fe200078e0a03 */
[----:B------:R-:W-:Y:S01]  /*0f90*/  ULDC UR4, c[0x0][0xc3c] ;  /* 0x00030f0000047ab9 */ /* 0x000fe20000000800 */
[----:B------:R-:W-:Y:S02]  /*0fa0*/  ULDC UR6, c[0x0][0xc54] ;  /* 0x0003150000067ab9 */ /* 0x000fe40000000800 */
[----:B------:R-:W-:Y:S01]  /*0fb0*/  VIADD R0, R0, UR4 ;  /* 0x0000000400007c36 */ /* 0x000fe20008000000 */
[----:B------:R-:W-:Y:S01]  /*0fc0*/  ULDC.64 UR4, c[0x0][0x418] ;  /* 0x0001060000047ab9 */ /* 0x000fe20000000a00 */
[----:B------:R-:W1:Y:S01]  /*0fd0*/  LDC R4, c[0x0][0x448] ;  /* 0x00011200ff047b82 */ /* 0x000e620000000800 */
[----:B------:R-:W-:Y:S01]  /*0fe0*/  IMAD R15, R2, UR6, R3 ;  /* 0x00000006020f7c24 */ /* 0x000fe2000f8e0203 */
[----:B------:R-:W-:Y:S01]  /*0ff0*/  ISETP.NE.U32.AND P0, PT, RZ, UR4, PT ;  /* 0x00000004ff007c0c */ /* 0x000fe2000bf05070 */
[----:B------:R-:W-:-:S02]  /*1000*/  IMAD.SHL.U32 R17, R0, 0x80, RZ ;  /* 0x0000008000117824 */ /* 0x000fc400078e00ff */
[----:B------:R-:W-:Y:S01]  /*1010*/  IMAD.MOV.U32 R161, RZ, RZ, R15 ;  /* 0x000000ffffa17224 */ /* 0x000fe200078e000f */
[----:B------:R-:W-:Y:S01]  /*1020*/  ISETP.NE.AND.EX P0, PT, RZ, UR5, PT, P0 ;  /* 0x00000005ff007c0c */ /* 0x000fe2000bf05300 */
[----:B------:R-:W-:Y:S01]  /*1030*/  VIADD R2, R17, 0x7f ;  /* 0x0000007f11027836 */ /* 0x000fe20000000000 */
[----:B------:R-:W2:Y:S01]  /*1040*/  LDC.64 R12, c[0x0][0x9e0] ;  /* 0x00027800ff0c7b82 */ /* 0x000ea20000000a00 */
[----:B0-----:R-:W-:-:S07]  /*1050*/  ISETP.NE.AND P2, PT, R163, 0x1, PT ;  /* 0x00000001a300780c */ /* 0x001fce0003f45270 */
[----:B------:R-:W0:Y:S01]  /*1060*/  LDC R8, c[0x0][0x288] ;  /* 0x0000a200ff087b82 */ /* 0x000e220000000800 */
[----:B-1----:R-:W-:-:S07]  /*1070*/  ISETP.NE.AND P1, PT, R4, 0x1, PT ;  /* 0x000000010400780c */ /* 0x002fce0003f25270 */
[----:B------:R-:W1:Y:S08]  /*1080*/  LDC R72, c[0x0][0x424] ;  /* 0x00010900ff487b82 */ /* 0x000e700000000800 */
[----:B------:R-:W3:Y:S08]  /*1090*/  @P2 LDC R4, c[0x0][0xc4c] ;  /* 0x00031300ff042b82 */ /* 0x000ef00000000800 */
[----:B------:R-:W4:Y:S01]  /*10a0*/  @P2 LDC R7, c[0x0][0xc50] ;  /* 0x00031400ff072b82 */ /* 0x000f220000000800 */
[----:B0-----:R-:W-:-:S07]  /*10b0*/  IADD3 R5, -R8, 0x1, RZ ;  /* 0x0000000108057810 */ /* 0x001fce0007ffe1ff */
[----:B------:R-:W0:Y:S01]  /*10c0*/  @P1 LDC R11, c[0x0][0x44c] ;  /* 0x00011300ff0b1b82 */ /* 0x000e220000000800 */
[----:B-1----:R-:W-:-:S07]  /*10d0*/  SEL R72, R72, 0x1, P0 ;  /* 0x0000000148487807 */ /* 0x002fce0000000000 */
[----:B------:R-:W1:Y:S01]  /*10e0*/  @P1 LDC R6, c[0x0][0x450] ;  /* 0x00011400ff061b82 */ /* 0x000e620000000800 */
[----:B---3--:R-:W-:-:S07]  /*10f0*/  @P2 IMAD.HI.U32 R0, R15, R4, RZ ;  /* 0x000000040f002227 */ /* 0x008fce00078e00ff */
[----:B------:R-:W3:Y:S01]  /*1100*/  LDC R9, c[0x0][0x2f0] ;  /* 0x0000bc00ff097b82 */ /* 0x000ee20000000800 */
[----:B----4-:R-:W-:Y:S02]  /*1110*/  @P2 SHF.R.U32.HI R161, RZ, R7, R0 ;  /* 0x00000007ffa12219 */ /* 0x010fe40000011600 */
[----:B--2---:R-:W-:-:S03]  /*1120*/  ISETP.GE.AND P2, PT, R13, 0x1, PT ;  /* 0x000000010d00780c */ /* 0x004fc60003f46270 */
[----:B------:R-:W-:Y:S02]  /*1130*/  IMAD.MOV R0, RZ, RZ, -R161 ;  /* 0x000000ffff007224 */ /* 0x000fe400078e0aa1 */
[----:B0-----:R-:W-:-:S04]  /*1140*/  @P1 IMAD.HI.U32 R3, R2, R11, RZ ;  /* 0x0000000b02031227 */ /* 0x001fc800078e00ff */
[----:B------:R-:W-:Y:S01]  /*1150*/  IMAD R163, R163, R0, R15 ;  /* 0x00000000a3a37224 */ /* 0x000fe200078e020f */
[----:B-1----:R-:W-:Y:S01]  /*1160*/  @P1 SHF.R.U32.HI R2, RZ, R6, R3 ;  /* 0x00000006ff021219 */ /* 0x002fe20000011603 */
[CC--:B---3--:R-:W-:Y:S02]  /*1170*/  IMAD R5, R72.reuse, R9.reuse, R5 ;  /* 0x0000000948057224 */ /* 0x0c8fe400078e0205 */
[----:B------:R-:W-:Y:S02]  /*1180*/  IMAD R16, R72, R9, RZ ;  /* 0x0000000948107224 */ /* 0x000fe400078e02ff */
[----:B------:R-:W-:-:S04]  /*1190*/  IMAD.IADD R3, R5, 0x1, R2 ;  /* 0x0000000105037824 */ /* 0x000fc800078e0202 */
[----:B------:R-:W-:Y:S01]  /*11a0*/  IMAD.IADD R0, R3, 0x1, R12 ;  /* 0x0000000103007824 */ /* 0x000fe200078e020c */
[----:B------:R-:W-:Y:S06]  /*11b0*/  @!P2 BRA `(.L_x_1088) ;  /* 0x000000000040a947 */ /* 0x000fec0003800000 */
[C---:B------:R-:W-:Y:S01]  /*11c0*/  ISETP.GT.AND P0, PT, R3.reuse, RZ, PT ;  /* 0x000000ff0300720c */ /* 0x040fe20003f04270 */
[----:B------:R-:W-:-:S12]  /*11d0*/  VIADD R2, R3, 0xffffffff ;  /* 0xffffffff03027836 */ /* 0x000fd80000000000 */
[----:B------:R-:W-:Y:S05]  /*11e0*/  @P0 BRA `(.L_x_1089) ;  /* 0x00000000001c0947 */ /* 0x000fea0003800000 */
[----:B------:R-:W-:Y:S01]  /*11f0*/  ISETP.NE.AND P0, PT, R13, 0x1, PT ;  /* 0x000000010d00780c */ /* 0x000fe20003f05270 */
[----:B------:R-:W-:-:S12]  /*1200*/  IMAD.MOV R3, RZ, RZ, -R3 ;  /* 0x000000ffff037224 */ /* 0x000fd800078e0a03 */
[----:B------:R-:W0:Y:S02]  /*1210*/  @P0 LDC.64 R4, c[0x0][0x9e8] ;  /* 0x00027a00ff040b82 */ /* 0x000e240000000a00 */
[----:B0-----:R-:W-:-:S05]  /*1220*/  @P0 IMAD.HI.U32 R2, R3, R4, RZ ;  /* 0x0000000403020227 */ /* 0x001fca00078e00ff */
[----:B------:R-:W-:-:S04]  /*1230*/  @P0 SHF.R.U32.HI R3, RZ, R5, R2 ;  /* 0x00000005ff030219 */ /* 0x000fc80000011602 */
[----:B------:R-:W-:Y:S01]  /*1240*/  LOP3.LUT R2, RZ, R3, RZ, 0x33, !PT ;  /* 0x00000003ff027212 */ /* 0x000fe200078e33ff */
[----:B------:R-:W-:Y:S06]  /*1250*/  BRA `(.L_x_1090) ;  /* 0x0000000000107947 */ /* 0x000fec0003800000 */
.L_x_1089:
[----:B------:R-:W-:-:S13]  /*1260*/  ISETP.NE.AND P0, PT, R13, 0x1, PT ;  /* 0x000000010d00780c */ /* 0x000fda0003f05270 */
[----:B------:R-:W0:Y:S02]  /*1270*/  @P0 LDC.64 R4, c[0x0][0x9e8] ;  /* 0x00027a00ff040b82 */ /* 0x000e240000000a00 */
[----:B0-----:R-:W-:-:S05]  /*1280*/  @P0 IMAD.HI.U32 R4, R2, R4, RZ ;  /* 0x0000000402040227 */ /* 0x001fca00078e00ff */
[----:B------:R-:W-:-:S07]  /*1290*/  @P0 SHF.R.U32.HI R2, RZ, R5, R4 ;  /* 0x00000005ff020219 */ /* 0x000fce0000011604 */
.L_x_1090:
[----:B------:R-:W-:-:S05]  /*12a0*/  IMAD R3, R2, R13, R13 ;  /* 0x0000000d02037224 */ /* 0x000fca00078e020d */
[----:B------:R-:W-:-:S07]  /*12b0*/  VIMNMX R0, R0, R3, PT ;  /* 0x0000000300007248 */ /* 0x000fce0003fe0100 */
.L_x_1088:
[----:B------:R-:W0:Y:S01]  /*12c0*/  @P1 LDC R4, c[0x0][0x44c] ;  /* 0x00011300ff041b82 */ /* 0x000e220000000800 */
[----:B------:R-:W-:Y:S01]  /*12d0*/  VIADD R2, R0, 0x5f ;  /* 0x0000005f00027836 */ /* 0x000fe20000000000 */
[----:B------:R-:W-:Y:S01]  /*12e0*/  ULDC UR4, c[0x0][0x9dc] ;  /* 0x0002770000047ab9 */ /* 0x000fe20000000800 */
[----:B------:R-:W-:Y:S02]  /*12f0*/  IMAD R0, R72, R9, 0x5f ;  /* 0x0000005f48007424 */ /* 0x000fe400078e0209 */
[----:B------:R-:W-:-:S03]  /*1300*/  IMAD.HI R2, R2, 0x2aaaaaab, RZ ;  /* 0x2aaaaaab02027827 */ /* 0x000fc600078e02ff */
[----:B------:R-:W1:Y:S01]  /*1310*/  @P1 LDC R11, c[0x0][0x450] ;  /* 0x00011400ff0b1b82 */ /* 0x000e620000000800 */
[----:B------:R-:W-:Y:S01]  /*1320*/  IMAD.HI R0, R0, 0x2aaaaaab, RZ ;  /* 0x2aaaaaab00007827 */ /* 0x000fe200078e02ff */
[----:B------:R-:W-:-:S03]  /*1330*/  SHF.R.U32.HI R5, RZ, 0x1f, R2 ;  /* 0x0000001fff057819 */ /* 0x000fc60000011602 */
[----:B------:R-:W-:Y:S01]  /*1340*/  IMAD.MOV.U32 R7, RZ, RZ, R17 ;  /* 0x000000ffff077224 */ /* 0x000fe200078e0011 */
[----:B------:R-:W-:Y:S01]  /*1350*/  SHF.R.U32.HI R3, RZ, 0x1f, R0 ;  /* 0x0000001fff037819 */ /* 0x000fe20000011600 */
[----:B------:R-:W-:Y:S01]  /*1360*/  IMAD R72, R72, R9, -R8 ;  /* 0x0000000948487224 */ /* 0x000fe200078e0a08 */
[----:B------:R-:W-:Y:S02]  /*1370*/  LEA.HI.SX32 R2, R2, R5, 0x1c ;  /* 0x0000000502027211 */ /* 0x000fe400078fe2ff */
[----:B------:R-:W-:-:S04]  /*1380*/  LEA.HI.SX32 R3, R0, R3, 0x1c ;  /* 0x0000000300037211 */ /* 0x000fc800078fe2ff */
[----:B------:R-:W-:Y:S01]  /*1390*/  VIMNMX R73, R3, R2, PT ;  /* 0x0000000203497248 */ /* 0x000fe20003fe0100 */
[----:B0-----:R-:W-:-:S05]  /*13a0*/  @P1 IMAD.HI.U32 R4, R17, R4, RZ ;  /* 0x0000000411041227 */ /* 0x001fca00078e00ff */
[----:B-1----:R-:W-:-:S05]  /*13b0*/  @P1 SHF.R.U32.HI R7, RZ, R11, R4 ;  /* 0x0000000bff071219 */ /* 0x002fca0000011604 */
[----:B------:R-:W-:-:S04]  /*13c0*/  IMAD.IADD R0, R72, 0x1, R7 ;  /* 0x0000000148007824 */ /* 0x000fc800078e0207 */
[----:B------:R-:W-:Y:S01]  /*13d0*/  VIADD R2, R0, -UR4 ;  /* 0x8000000400027c36 */ /* 0x000fe20008000000 */
[----:B------:R-:W-:Y:S06]  /*13e0*/  @!P2 BRA `(.L_x_1091) ;  /* 0x00000000003ca947 */ /* 0x000fec0003800000 */
[----:B------:R-:W-:-:S13]  /*13f0*/  ISETP.GT.AND P0, PT, R0, -0x1, PT ;  /* 0xffffffff0000780c */ /* 0x000fda0003f04270 */
[----:B------:R-:W-:Y:S05]  /*1400*/  @P0 BRA `(.L_x_1092) ;  /* 0x00000000001c0947 */ /* 0x000fea0003800000 */
[----:B------:R-:W-:Y:S02]  /*1410*/  ISETP.NE.AND P0, PT, R13, 0x1, PT ;  /* 0x000000010d00780c */ /* 0x000fe40003f05270 */
[----:B------:R-:W-:-:S11]  /*1420*/  LOP3.LUT R3, RZ, R0, RZ, 0x33, !PT ;  /* 0x00000000ff037212 */ /* 0x000fd600078e33ff */
[----:B------:R-:W0:Y:S02]  /*1430*/  @P0 LDC.64 R4, c[0x0][0x9e8] ;  /* 0x00027a00ff040b82 */ /* 0x000e240000000a00 */
[----:B0-----:R-:W-:-:S05]  /*1440*/  @P0 IMAD.HI.U32 R0, R3, R4, RZ ;  /* 0x0000000403000227 */ /* 0x001fca00078e00ff */
[----:B------:R-:W-:-:S04]  /*1450*/  @P0 SHF.R.U32.HI R3, RZ, R5, R0 ;  /* 0x00000005ff030219 */ /* 0x000fc80000011600 */
[----:B------:R-:W-:Y:S01]  /*1460*/  LOP3.LUT R0, RZ, R3, RZ, 0x33, !PT ;  /* 0x00000003ff007212 */ /* 0x000fe200078e33ff */
[----:B------:R-:W-:Y:S06]  /*1470*/  BRA `(.L_x_1093) ;  /* 0x0000000000107947 */ /* 0x000fec0003800000 */
.L_x_1092:
[----:B------:R-:W-:-:S13]  /*1480*/  ISETP.NE.AND P0, PT, R13, 0x1, PT ;  /* 0x000000010d00780c */ /* 0x000fda0003f05270 */
[----:B------:R-:W0:Y:S02]  /*1490*/  @P0 LDC.64 R4, c[0x0][0x9e8] ;  /* 0x00027a00ff040b82 */ /* 0x000e240000000a00 */
[----:B0-----:R-:W-:-:S05]  /*14a0*/  @P0 IMAD.HI.U32 R4, R0, R4, RZ ;  /* 0x0000000400040227 */ /* 0x001fca00078e00ff */
[----:B------:R-:W-:-:S07]  /*14b0*/  @P0 SHF.R.U32.HI R0, RZ, R5, R4 ;  /* 0x00000005ff000219 */ /* 0x000fce0000011604 */
.L_x_1093:
[----:B------:R-:W-:-:S05]  /*14c0*/  IMAD R3, R0, R13, RZ ;  /* 0x0000000d00037224 */ /* 0x000fca00078e02ff */
[----:B------:R-:W-:-:S07]  /*14d0*/  VIMNMX R2, R2, R3, !PT ;  /* 0x0000000302027248 */ /* 0x000fce0007fe0100 */
.L_x_1091:
[----:B------:R-:W-:Y:S01]  /*14e0*/  IMAD.HI R2, R2, 0x2aaaaaab, RZ ;  /* 0x2aaaaaab02027827 */ /* 0x000fe200078e02ff */
[----:B------:R-:W-:Y:S02]  /*14f0*/  PLOP3.LUT P0, PT, PT, PT, PT, 0x80, 0x0 ;  /* 0x000000000000781c */ /* 0x000fe40003f0f070 */
[----:B------:R-:W-:Y:S02]  /*1500*/  CS2R R88, SRZ ;  /* 0x0000000000587805 */ /* 0x000fe4000001ff00 */
[----:B------:R-:W-:Y:S02]  /*1510*/  CS2R R86, SRZ ;  /* 0x0000000000567805 */ /* 0x000fe4000001ff00 */
[----:B------:R-:W-:Y:S02]  /*1520*/  CS2R R84, SRZ ;  /* 0x0000000000547805 */ /* 0x000fe4000001ff00 */
[----:B------:R-:W-:Y:S02]  /*1530*/  SHF.R.U32.HI R3, RZ, 0x1f, R2 ;  /* 0x0000001fff037819 */ /* 0x000fe40000011602 */
[----:B------:R-:W-:-:S02]  /*1540*/  CS2R R82, SRZ ;  /* 0x0000000000527805 */ /* 0x000fc4000001ff00 */
[----:B------:R-:W-:Y:S02]  /*1550*/  CS2R R80, SRZ ;  /* 0x0000000000507805 */ /* 0x000fe4000001ff00 */
[----:B------:R-:W-:Y:S02]  /*1560*/  CS2R R78, SRZ ;  /* 0x00000000004e7805 */ /* 0x000fe4000001ff00 */
[----:B------:R-:W-:Y:S02]  /*1570*/  LEA.HI.SX32 R3, R2, R3, 0x1c ;  /* 0x0000000302037211 */ /* 0x000fe400078fe2ff */
[----:B------:R-:W-:Y:S02]  /*1580*/  CS2R R76, SRZ ;  /* 0x00000000004c7805 */ /* 0x000fe4000001ff00 */
[----:B------:R-:W-:Y:S02]  /*1590*/  CS2R R74, SRZ ;  /* 0x00000000004a7805 */ /* 0x000fe4000001ff00 */
[----:B------:R-:W-:-:S02]  /*15a0*/  CS2R R44, SRZ ;  /* 0x00000000002c7805 */ /* 0x000fc4000001ff00 */
[----:B------:R-:W-:Y:S02]  /*15b0*/  VIMNMX R22, RZ, R3, !PT ;  /* 0x00000003ff167248 */ /* 0x000fe40007fe0100 */
[----:B------:R-:W-:Y:S02]  /*15c0*/  CS2R R70, SRZ ;  /* 0x0000000000467805 */ /* 0x000fe4000001ff00 */
[----:B------:R-:W-:Y:S02]  /*15d0*/  CS2R R68, SRZ ;  /* 0x0000000000447805 */ /* 0x000fe4000001ff00 */
[----:B------:R-:W-:Y:S02]  /*15e0*/  CS2R R66, SRZ ;  /* 0x0000000000427805 */ /* 0x000fe4000001ff00 */
[----:B------:R-:W-:Y:S02]  /*15f0*/  ISETP.GT.AND P1, PT, R73, R22, PT ;  /* 0x000000164900720c */ /* 0x000fe40003f24270 */
        /* <DEDUP_REMOVED lines=18> */
[----:B------:R-:W-:Y:S01]  /*1720*/  IMAD.MOV.U32 R106, RZ, RZ, RZ ;  /* 0x000000ffff6a7224 */ /* 0x000fe200078e00ff */
[----:B------:R-:W-:Y:S01]  /*1730*/  CS2R R6, SRZ ;  /* 0x0000000000067805 */ /* 0x000fe2000001ff00 */
[----:B------:R-:W-:Y:S02]  /*1740*/  IMAD.MOV.U32 R30, RZ, RZ, RZ ;  /* 0x000000ffff1e7224 */ /* 0x000fe400078e00ff */
[----:B------:R-:W-:Y:S02]  /*1750*/  IMAD.MOV.U32 R29, RZ, RZ, RZ ;  /* 0x000000ffff1d7224 */ /* 0x000fe400078e00ff */
[----:B------:R-:W-:-:S02]  /*1760*/  IMAD.MOV.U32 R27, RZ, RZ, RZ ;  /* 0x000000ffff1b7224 */ /* 0x000fc400078e00ff */
[----:B------:R-:W-:Y:S02]  /*1770*/  IMAD.MOV.U32 R108, RZ, RZ, RZ ;  /* 0x000000ffff6c7224 */ /* 0x000fe400078e00ff */
[----:B------:R-:W-:Y:S01]  /*1780*/  IMAD.MOV.U32 R3, RZ, RZ, RZ ;  /* 0x000000ffff037224 */ /* 0x000fe200078e00ff */
[----:B------:R-:W-:Y:S06]  /*1790*/  @!P1 BRA `(.L_x_1094) ;  /* 0x000000cc00489947 */ /* 0x000fec0003800000 */
[----:B------:R-:W0:Y:S01]  /*17a0*/  SHFL.IDX PT, R0, R167, RZ, 0x1f ;  /* 0x00001fffa7007589 */ /* 0x000e2200000e0000 */
[----:B------:R-:W1:Y:S01]  /*17b0*/  S2UR UR6, SR_CgaCtaId ;  /* 0x00000000000679c3 */ /* 0x000e620000008800 */
[----:B------:R-:W-:Y:S01]  /*17c0*/  UMOV UR38, 0x400 ;  /* 0x0000040000267882 */ /* 0x000fe20000000000 */
        /* <DEDUP_REMOVED lines=28> */
.L_x_1095:
[----:B------:R-:W-:Y:S01]  /*1990*/  LEA.HI R0, R165, R165, RZ, 0x1 ;  /* 0x000000a5a5007211 */ /* 0x000fe200078f08ff */
[----:B------:R-:W-:-:S03]  /*19a0*/  IMAD.U32 R2, RZ, RZ, UR61 ;  /* 0x0000003dff027e24 */ /* 0x000fc6000f8e00ff */
[----:B------:R-:W-:Y:S02]  /*19b0*/  LOP3.LUT R0, R0, 0xfffffffe, RZ, 0xc0, !PT ;  /* 0xfffffffe00007812 */ /* 0x000fe400078ec0ff */
[----:B------:R-:W-:-:S03]  /*19c0*/  ISETP.NE.AND P0, PT, R2, 0x3, PT ;  /* 0x000000030200780c */ /* 0x000fc60003f05270 */
[----:B------:R-:W-:-:S05]  /*19d0*/  IMAD.IADD R0, R165, 0x1, -R0 ;  /* 0x00000001a5007824 */ /* 0x000fca00078e0a00 */
[----:B------:R-:W-:-:S04]  /*19e0*/  SHF.L.U32 R0, R0, 0x1f, RZ ;  /* 0x0000001f00007819 */ /* 0x000fc800000006ff */
[----:B------:R-:W0:Y:S02]  /*19f0*/  SYNCS.PHASECHK.TRANS64.TRYWAIT P1, [UR38+0x2a800], R0 ;  /* 0x02a80000ff0075a7 */ /* 0x000e240008020166 */
[----:B0-----:R-:W-:Y:S05]  /*1a00*/  @!P1 BRA `(.L_x_1096) ;  /* 0x0000013400b49947 */ /* 0x001fea0003800000 */
.L_x_1292:
[----:B------:R-:W-:Y:S05]  /*1a10*/  @!P0 BRA `(.L_x_1097) ;  /* 0x0000000000048947 */ /* 0x000fea0003800000 */
[----:B------:R-:W-:Y:S01]  /*1a20*/  BPT.TRAP 0x1 ;  /* 0x000000040000795c */ /* 0x000fe20000300000 */
.L_x_1097:
[----:B------:R-:W-:Y:S02]  /*1a30*/  IMAD.U32 R21, RZ, RZ, UR37 ;  /* 0x00000025ff157e24 */ /* 0x000fe4000f8e00ff */
[----:B0-----:R-:W-:-:S03]  /*1a40*/  IMAD.U32 R0, RZ, RZ, UR36 ;  /* 0x00000024ff007e24 */ /* 0x001fc6000f8e00ff */
[----:B------:R-:W-:Y:S02]  /*1a50*/  LEA R21, R21, UR38, 0x3 ;  /* 0x0000002615157c11 */ /* 0x000fe4000f8e18ff */
[----:B------:R-:W-:-:S04]  /*1a60*/  SHF.L.U32 R0, R0, 0x1f, RZ ;  /* 0x0000001f00007819 */ /* 0x000fc800000006ff */
[----:B------:R0:W1:Y:S01]  /*1a70*/  SYNCS.PHASECHK.TRANS64.TRYWAIT P1, [R21+URZ+0x2a830], R0 ;  /* 0x02a83000150075a7 */ /* 0x000062000802017f */
[----:B------:R-:W-:Y:S05]  /*1a80*/  @!P0 BRA `(.L_x_1098) ;  /* 0x0000000000048947 */ /* 0x000fea0003800000 */
[----:B------:R-:W-:Y:S01]  /*1a90*/  BPT.TRAP 0x1 ;  /* 0x000000040000795c */ /* 0x000fe20000300000 */
.L_x_1098:
[----:B------:R-:W2:Y:S01]  /*1aa0*/  LDL.LU R2, [R1+0xc] ;  /* 0x00000c0001027983 */ /* 0x000ea20000300800 */
[----:B------:R-:W3:Y:S02]  /*1ab0*/  S2R R3, SR_TID.X ;  /* 0x0000000000037919 */ /* 0x000ee40000002100 */
[----:B---3--:R-:W-:Y:S02]  /*1ac0*/  LOP3.LUT P2, RZ, R3, 0x7f, RZ, 0xc0, !PT ;  /* 0x0000007f03ff7812 */ /* 0x008fe4000784c0ff */
[----:B--2---:R-:W-:-:S11]  /*1ad0*/  LOP3.LUT R2, R2, 0xffefffff, RZ, 0xc0, !PT ;  /* 0xffefffff02027812 */ /* 0x004fd600078ec0ff */
[----:B------:R-:W-:-:S05]  /*1ae0*/  @P2 LOP3.LUT R2, R2, 0x100000, RZ, 0xfc, !PT ;  /* 0x0010000002022812 */ /* 0x000fca00078efcff */
[----:B------:R2:W-:Y:S01]  /*1af0*/  STL [R1+0xc], R2 ;  /* 0x00000c0201007387 */ /* 0x0005e20000100800 */
[----:B-1----:R-:W-:Y:S05]  /*1b00*/  @P1 BRA `(.L_x_1099) ;  /* 0x0000000000081947 */ /* 0x002fea0003800000 */
[----:B------:R-:W1:Y:S02]  /*1b10*/  SYNCS.PHASECHK.TRANS64.TRYWAIT P1, [R21+URZ+0x2a830], R0 ;  /* 0x02a83000150075a7 */ /* 0x000e64000802017f */
[----:B-1----:R-:W-:Y:S05]  /*1b20*/  @!P1 BRA `(.L_x_1100) ;  /* 0x0000013400849947 */ /* 0x002fea0003800000 */
.L_x_1099:
[----:B------:R-:W-:Y:S05]  /*1b30*/  WARPSYNC.ALL ;  /* 0x0000000000007948 */ /* 0x000fea0003800000 */
[----:B------:R-:W-:Y:S01]  /*1b40*/  UIADD3 UR4, UR38, 0x18400, URZ ;  /* 0x0001840026047890 */ /* 0x000fe2000fffe03f */
[----:B------:R-:W-:Y:S01]  /*1b50*/  WARPGROUP.ARRIVE ;  /* 0x00000000000079c5 */ /* 0x000fe20000000000 */
[----:B------:R-:W-:Y:S01]  /*1b60*/  UMOV UR9, 0x40000040 ;  /* 0x4000004000097882 */ /* 0x000fe20000000000 */
[----:B------:R-:W-:Y:S01]  /*1b70*/  UMOV UR11, 0x40000040 ;  /* 0x40000040000b7882 */ /* 0x000fe20000000000 */
[----:B------:R-:W-:Y:S01]  /*1b80*/  USHF.R.U32.HI UR4, URZ, 0x4, UR4 ;  /* 0x000000043f047899 */ /* 0x000fe20008011604 */
[----:B------:R-:W-:Y:S01]  /*1b90*/  IMAD.U32 R5, RZ, RZ, UR9 ;  /* 0x00000009ff057e24 */ /* 0x000fe2000f8e00ff */
[----:B------:R-:W-:Y:S01]  /*1ba0*/  UMOV UR57, 0x40000040 ;  /* 0x4000004000397882 */ /* 0x000fe20000000000 */
[----:B------:R-:W-:Y:S01]  /*1bb0*/  UMOV UR59, 0x40000040 ;  /* 0x40000040003b7882 */ /* 0x000fe20000000000 */
[----:B------:R-:W-:Y:S01]  /*1bc0*/  ULOP3.LUT UR4, UR4, 0x3fff, URZ, 0xc0, !UPT ;  /* 0x00003fff04047892 */ /* 0x000fe2000f8ec03f */
[----:B------:R-:W3:Y:S01]  /*1bd0*/  LDC R10, c[0x0][0x448] ;  /* 0x00011200ff0a7b82 */ /* 0x000ee20000000800 */
[----:B------:R-:W-:Y:S01]  /*1be0*/  UMOV UR53, 0x40000040 ;  /* 0x4000004000357882 */ /* 0x000fe20000000000 */
[----:B------:R-:W-:Y:S01]  /*1bf0*/  UMOV UR55, 0x40000040 ;  /* 0x4000004000377882 */ /* 0x000fe20000000000 */
[----:B------:R-:W-:Y:S01]  /*1c00*/  ULOP3.LUT UR60, UR4, 0x10000, URZ, 0xfc, !UPT ;  /* 0x00010000043c7892 */ /* 0x000fe2000f8efc3f */
[----:B------:R-:W4:Y:S01]  /*1c10*/  S2R R20, SR_TID.X ;  /* 0x0000000000147919 */ /* 0x000f220000002100 */
[----:B------:R-:W-:Y:S01]  /*1c20*/  ULOP3.LUT UR4, UR39, 0x10000, URZ, 0xfc, !UPT ;  /* 0x0001000027047892 */ /* 0x000fe2000f8efc3f */
[----:B------:R-:W-:Y:S01]  /*1c30*/  IMAD.IADD R9, R19, 0x1, R17 ;  /* 0x0000000113097824 */ /* 0x000fe200078e0211 */
[----:B------:R-:W-:Y:S01]  /*1c40*/  UIMAD UR5, UR37, 0x900, UR60 ;  /* 0x00000900250578a4 */ /* 0x000fe2000f8e023c */
[----:B------:R-:W5:Y:S01]  /*1c50*/  LDC R13, c[0x0][0x288] ;  /* 0x0000a200ff0d7b82 */ /* 0x000f620000000800 */
[----:B------:R-:W-:-:S02]  /*1c60*/  UIADD3 UR56, UR4, 0x2, URZ ;  /* 0x0000000204387890 */ /* 0x000fc4000fffe03f */
[----:B------:R-:W-:Y:S01]  /*1c70*/  UIADD3 UR58, UR5, 0x2, URZ ;  /* 0x00000002053a7890 */ /* 0x000fe2000fffe03f */
[----:B------:R-:W-:Y:S02]  /*1c80*/  UMOV UR8, UR4 ;  /* 0x0000000400087c82 */ /* 0x000fe40008000000 */
[----:B------:R-:W-:Y:S01]  /*1c90*/  UMOV UR10, UR5 ;  /* 0x00000005000a7c82 */ /* 0x000fe20008000000 */
[----:B------:R-:W-:Y:S01]  /*1ca0*/  UIADD3 UR52, UR4, 0x4, URZ ;  /* 0x0000000404347890 */ /* 0x000fe2000fffe03f */
[----:B------:R-:W-:Y:S01]  /*1cb0*/  HGMMA.64x96x16.F32.BF16 R24, gdesc[UR8], RZ, !UPT, gsb0 ;  /* 0x01600000081879f0 */ /* 0x000fe2000c0018ff */
[----:B------:R-:W-:Y:S01]  /*1cc0*/  UIADD3 UR54, UR5, 0x4, URZ ;  /* 0x0000000405367890 */ /* 0x000fe2000fffe03f */
[----:B------:R-:W-:Y:S01]  /*1cd0*/  IMAD.U32 R4, RZ, RZ, UR8 ;  /* 0x00000008ff047e24 */ /* 0x000fe2000f8e00ff */
[----:B------:R-:W-:Y:S02]  /*1ce0*/  UIADD3 UR8, UR4, 0x6, URZ ;  /* 0x0000000604087890 */ /* 0x000fe4000fffe03f */
[----:B------:R-:W-:Y:S01]  /*1cf0*/  UIADD3 UR10, UR5, 0x6, URZ ;  /* 0x00000006050a7890 */ /* 0x000fe2000fffe03f */
[----:B------:R-:W-:Y:S01]  /*1d00*/  UMOV UR9, 0x40000040 ;  /* 0x4000004000097882 */ /* 0x000fe20000000000 */
[----:B------:R-:W-:Y:S01]  /*1d10*/  UMOV UR11, 0x40000040 ;  /* 0x40000040000b7882 */ /* 0x000fe20000000000 */
[----:B------:R-:W-:Y:S01]  /*1d20*/  UIADD3 UR12, UR4, 0x400, URZ ;  /* 0x00000400040c7890 */ /* 0x000fe2000fffe03f */
[----:B---3--:R-:W-:Y:S01]  /*1d30*/  ISETP.NE.AND P2, PT, R10, 0x1, PT ;  /* 0x000000010a00780c */ /* 0x008fe20003f45270 */
[----:B------:R-:W-:Y:S01]  /*1d40*/  UIADD3 UR14, UR5, 0x300, URZ ;  /* 0x00000300050e7890 */ /* 0x000fe2000fffe03f */
[----:B------:R-:W-:Y:S01]  /*1d50*/  UMOV UR13, 0x40000040 ;  /* 0x40000040000d7882 */ /* 0x000fe20000000000 */
[----:B------:R-:W-:Y:S01]  /*1d60*/  UMOV UR15, 0x40000040 ;  /* 0x40000040000f7882 */ /* 0x000fe20000000000 */
[----:B------:R-:W-:-:S02]  /*1d70*/  UIADD3 UR16, UR4, 0x402, URZ ;  /* 0x0000040204107890 */ /* 0x000fc4000fffe03f */
[----:B------:R-:W-:Y:S01]  /*1d80*/  UIADD3 UR18, UR5, 0x302, URZ ;  /* 0x0000030205127890 */ /* 0x000fe2000fffe03f */
[----:B------:R-:W-:Y:S01]  /*1d90*/  UMOV UR17, 0x40000040 ;  /* 0x4000004000117882 */ /* 0x000fe20000000000 */
[----:B------:R-:W-:Y:S01]  /*1da0*/  UMOV UR19, 0x40000040 ;  /* 0x4000004000137882 */ /* 0x000fe20000000000 */
[----:B------:R-:W-:Y:S01]  /*1db0*/  UIADD3 UR20, UR4, 0x404, URZ ;  /* 0x0000040404147890 */ /* 0x000fe2000fffe03f */
[----:B----4-:R-:W-:Y:S01]  /*1dc0*/  LOP3.LUT P1, RZ, R20, 0x7f, RZ, 0xc0, !PT ;  /* 0x0000007f14ff7812 */ /* 0x010fe2000782c0ff */
[----:B------:R-:W-:Y:S02]  /*1dd0*/  UIADD3 UR22, UR5, 0x304, URZ ;  /* 0x0000030405167890 */ /* 0x000fe4000fffe03f */
[----:B------:R-:W3:Y:S01]  /*1de0*/  @P2 LDC R14, c[0x0][0x44c] ;  /* 0x00011300ff0e2b82 */ /* 0x000ee20000000800 */
[----:B------:R-:W-:Y:S01]  /*1df0*/  UMOV UR21, 0x40000040 ;  /* 0x4000004000157882 */ /* 0x000fe20000000000 */
[----:B------:R-:W-:Y:S01]  /*1e00*/  UMOV UR23, 0x40000040 ;  /* 0x4000004000177882 */ /* 0x000fe20000000000 */
[----:B------:R-:W-:-:S02]  /*1e10*/  UIADD3 UR24, UR4, 0x406, URZ ;  /* 0x0000040604187890 */ /* 0x000fc4000fffe03f */
[----:B------:R-:W-:Y:S01]  /*1e20*/  UIADD3 UR26, UR5, 0x306, URZ ;  /* 0x00000306051a7890 */ /* 0x000fe2000fffe03f */
[----:B------:R-:W-:Y:S01]  /*1e30*/  UMOV UR25, 0x40000040 ;  /* 0x4000004000197882 */ /* 0x000fe20000000000 */
[----:B------:R-:W-:Y:S01]  /*1e40*/  UMOV UR27, 0x40000040 ;  /* 0x40000040001b7882 */ /* 0x000fe20000000000 */
[----:B------:R-:W-:Y:S01]  /*1e50*/  UIADD3 UR28, UR4, 0x800, URZ ;  /* 0x00000800041c7890 */ /* 0x000fe2000fffe03f */
[----:B------:R-:W4:Y:S01]  /*1e60*/  @P2 LDC R15, c[0x0][0x450] ;  /* 0x00011400ff0f2b82 */ /* 0x000f220000000800 */
        /* <DEDUP_REMOVED lines=9> */
[----:B---3--:R-:W-:Y:S01]  /*1f00*/  @P2 IMAD.HI.U32 R14, R9, R14, RZ ;  /* 0x0000000e090e2227 */ /* 0x008fe200078e00ff */
[----:B------:R-:W-:Y:S01]  /*1f10*/  UMOV UR41, 0x40000040 ;  /* 0x4000004000297882 */ /* 0x000fe20000000000 */
[----:B------:R-:W-:Y:S01]  /*1f20*/  UMOV UR43, 0x40000040 ;  /* 0x40000040002b7882 */ /* 0x000fe20000000000 */
[----:B------:R-:W-:Y:S02]  /*1f30*/  UIADD3 UR48, UR4, 0x806, URZ ;  /* 0x0000080604307890 */ /* 0x000fe4000fffe03f */
[----:B------:R-:W-:Y:S01]  /*1f40*/  UIADD3 UR50, UR5, 0x606, URZ ;  /* 0x0000060605327890 */ /* 0x000fe2000fffe03f */
[----:B------:R-:W-:Y:S01]  /*1f50*/  UMOV UR49, 0x40000040 ;  /* 0x4000004000317882 */ /* 0x000fe20000000000 */
[----:B------:R-:W-:Y:S01]  /*1f60*/  UMOV UR51, 0x40000040 ;  /* 0x4000004000337882 */ /* 0x000fe20000000000 */
[----:B------:R-:W-:Y:S01]  /*1f70*/  ULDC UR4, c[0x0][0x9d8] ;  /* 0x0002760000047ab9 */ /* 0x000fe20000000800 */
[----:B------:R-:W-:-:S02]  /*1f80*/  WARPGROUP.DEPBAR.LE gsb0, 0x0 ;  /* 0x00008000000079c5 */ /* 0x000fc40000010000 */
[----:B------:R-:W-:-:S06]  /*1f90*/  WARPGROUP.ARRIVE ;  /* 0x00000000000079c5 */ /* 0x000fcc0000000000 */
[----:B------:R-:W-:Y:S03]  /*1fa0*/  HGMMA.64x96x16.F32.BF16 R24, gdesc[UR56], R24, gsb0 ;  /* 0x01600000381879f0 */ /* 0x000fe60008001818 */
[----:B------:R-:W-:Y:S02]  /*1fb0*/  WARPGROUP.DEPBAR.LE gsb0, 0x0 ;  /* 0x00008000000079c5 */ /* 0x000fe40000010000 */
        /* <DEDUP_REMOVED lines=28> */
[----:B------:R-:W-:Y:S01]  /*2180*/  HGMMA.64x96x16.F32.BF16 R24, gdesc[UR48], R24, gsb0 ;  /* 0x01600000301879f0 */ /* 0x000fe20008001818 */
[----:B------:R-:W-:Y:S02]  /*2190*/  ULDC UR51, c[0x0][0x9dc] ;  /* 0x0002770000337ab9 */ /* 0x000fe40000000800 */
[----:B------:R-:W-:Y:S01]  /*21a0*/  ULOP3.LUT UR51, URZ, UR51, URZ, 0x33, !UPT ;  /* 0x000000333f337292 */ /* 0x000fe2000f8e333f */
[----:B------:R-:W-:Y:S02]  /*21b0*/  WARPGROUP.DEPBAR.LE gsb0, 0x0 ;  /* 0x00008000000079c5 */ /* 0x000fe40000010000 */
[----:B------:R-:W-:Y:S01]  /*21c0*/  FMUL.FTZ R25, R25, UR4 ;  /* 0x0000000419197c20 */ /* 0x000fe20008410000 */
[----:B------:R-:W-:Y:S01]  /*21d0*/  FMUL.FTZ R8, R24, UR4 ;  /* 0x0000000418087c20 */ /* 0x000fe20008410000 */
[----:B------:R-:W-:Y:S01]  /*21e0*/  FMUL.FTZ R7, R67, UR4 ;  /* 0x0000000443077c20 */ /* 0x000fe20008410000 */
[----:B------:R-:W-:Y:S01]  /*21f0*/  IMAD.MOV.U32 R24, RZ, RZ, -0x60 ;  /* 0xffffffa0ff187424 */ /* 0x000fe200078e00ff */
[----:B------:R3:W5:Y:S01]  /*2200*/  MUFU.TANH R74, R25 ;  /* 0x00000019004a7308 */ /* 0x0007620000002400 */
[----:B01----:R-:W-:Y:S01]  /*2210*/  FMUL.FTZ R0, R27, UR4 ;  /* 0x000000041b007c20 */ /* 0x003fe20008410000 */
[----:B------:R-:W-:Y:S01]  /*2220*/  FMUL.FTZ R3, R26, UR4 ;  /* 0x000000041a037c20 */ /* 0x000fe20008410000 */
[----:B------:R-:W-:-:S02]  /*2230*/  IMAD R27, R73, R24, 0x61 ;  /* 0x00000061491b7424 */ /* 0x000fc400078e0218 */
[----:B--2---:R-:W-:Y:S01]  /*2240*/  FMUL.FTZ R2, R30, UR4 ;  /* 0x000000041e027c20 */ /* 0x004fe20008410000 */
[----:B------:R-:W-:Y:S01]  /*2250*/  FMUL.FTZ R6, R31, UR4 ;  /* 0x000000041f067c20 */ /* 0x000fe20008410000 */
[----:B------:R-:W-:Y:S01]  /*2260*/  FMUL.FTZ R32, R32, UR4 ;  /* 0x0000000420207c20 */ /* 0x000fe20008410000 */
[----:B------:R-:W-:Y:S01]  /*2270*/  FMUL.FTZ R33, R33, UR4 ;  /* 0x0000000421217c20 */ /* 0x000fe20008410000 */
[----:B------:R-:W-:Y:S01]  /*2280*/  FMUL.FTZ R11, R34, UR4 ;  /* 0x00000004220b7c20 */ /* 0x000fe20008410000 */
[----:B---3--:R-:W-:Y:S01]  /*2290*/  IMAD.MOV.U32 R25, RZ, RZ, R9 ;  /* 0x000000ffff197224 */ /* 0x008fe200078e0009 */
[----:B----4-:R-:W-:Y:S01]  /*22a0*/  @P2 SHF.R.U32.HI R25, RZ, R15, R14 ;  /* 0x0000000fff192219 */ /* 0x010fe2000001160e */
[----:B------:R-:W-:Y:S01]  /*22b0*/  @!P1 VIADD R9, R21, 0x2a840 ;  /* 0x0002a84015099836 */ /* 0x000fe20000000000 */
[----:B------:R-:W0:Y:S01]  /*22c0*/  LDC.64 R14, c[0x0][0x9e0] ;  /* 0x00027800ff0e7b82 */ /* 0x000e220000000a00 */
[----:B------:R-:W-:Y:S01]  /*22d0*/  FMUL.FTZ R12, R35, UR4 ;  /* 0x00000004230c7c20 */ /* 0x000fe20008410000 */
[----:B------:R-:W-:Y:S01]  /*22e0*/  FMUL.FTZ R36, R36, UR4 ;  /* 0x0000000424247c20 */ /* 0x000fe20008410000 */
[----:B------:R-:W1:Y:S01]  /*22f0*/  SHFL.IDX PT, R67, R25, RZ, 0x1c1f ;  /* 0x001c1fff19437589 */ /* 0x000e6200000e0000 */
[----:B------:R-:W-:Y:S01]  /*2300*/  @!P1 PRMT R9, RZ, 0x654, R9 ;  /* 0x00000654ff099816 */ /* 0x000fe20000000009 */
[----:B------:R-:W-:Y:S01]  /*2310*/  FMUL.FTZ R37, R37, UR4 ;  /* 0x0000000425257c20 */ /* 0x000fe20008410000 */
[----:B------:R-:W-:Y:S01]  /*2320*/  FMUL.FTZ R39, R39, UR4 ;  /* 0x0000000427277c20 */ /* 0x000fe20008410000 */
[----:B------:R-:W-:Y:S01]  /*2330*/  FMUL.FTZ R40, R40, UR4 ;  /* 0x0000000428287c20 */ /* 0x000fe20008410000 */
[----:B------:R2:W-:Y:S01]  /*2340*/  @!P1 SYNCS.ARRIVE.TRANS64.RED.A1T0 RZ, [R9+URZ], RZ ;  /* 0x000000ff09ff99a7 */ /* 0x0005e2000810043f */
[----:B------:R-:W-:Y:S01]  /*2350*/  FMUL.FTZ R41, R41, UR4 ;  /* 0x0000000429297c20 */ /* 0x000fe20008410000 */
        /* <DEDUP_REMOVED lines=20> */
[----:B--2---:R-:W-:Y:S01]  /*24a0*/  FMUL.FTZ R9, R71, UR4 ;  /* 0x0000000447097c20 */ /* 0x004fe20008410000 */
[----:B------:R-:W-:Y:S01]  /*24b0*/  FMUL.FTZ R28, R28, UR4 ;  /* 0x000000041c1c7c20 */ /* 0x000fe20008410000 */
[----:B------:R-:W-:Y:S01]  /*24c0*/  FMUL.FTZ R29, R29, UR4 ;  /* 0x000000041d1d7c20 */ /* 0x000fe20008410000 */
[----:B------:R-:W-:Y:S01]  /*24d0*/  FMUL.FTZ R58, R58, UR4 ;  /* 0x000000043a3a7c20 */ /* 0x000fe20008410000 */
[----:B------:R-:W-:Y:S01]  /*24e0*/  FMUL.FTZ R60, R60, UR4 ;  /* 0x000000043c3c7c20 */ /* 0x000fe20008410000 */
[----:B------:R-:W-:Y:S01]  /*24f0*/  FMUL.FTZ R62, R62, UR4 ;  /* 0x000000043e3e7c20 */ /* 0x000fe20008410000 */
[----:B------:R-:W-:Y:S01]  /*2500*/  FMUL.FTZ R64, R64, UR4 ;  /* 0x0000000440407c20 */ /* 0x000fe20008410000 */
[----:B------:R-:W-:Y:S01]  /*2510*/  FMUL.FTZ R66, R66, UR4 ;  /* 0x0000000442427c20 */ /* 0x000fe20008410000 */
[----:B------:R-:W-:Y:S01]  /*2520*/  IMAD R24, R18, -0x2, R27 ;  /* 0xfffffffe12187824 */ /* 0x000fe200078e021b */
[----:B0-----:R-:W-:Y:S01]  /*2530*/  ISETP.GE.AND P1, PT, R15, 0x1, PT ;  /* 0x000000010f00780c */ /* 0x001fe20003f26270 */
[----:B------:R-:W-:Y:S01]  /*2540*/  IMAD R21, R73, -0x60, R16 ;  /* 0xffffffa049157824 */ /* 0x000fe200078e0210 */
[----:B------:R-:W0:Y:S01]  /*2550*/  MUFU.TANH R8, R8 ;  /* 0x0000000800087308 */ /* 0x000e220000002400 */
[----:B------:R-:W-:Y:S01]  /*2560*/  FMUL.FTZ R46, R46, UR4 ;  /* 0x000000042e2e7c20 */ /* 0x000fe20008410000 */
[----:B------:R-:W-:Y:S01]  /*2570*/  FMUL.FTZ R38, R38, UR4 ;  /* 0x0000000426267c20 */ /* 0x000fe20008410000 */
[----:B------:R-:W-:-:S02]  /*2580*/  VIADD R21, R21, 0x60 ;  /* 0x0000006015157836 */ /* 0x000fc40000000000 */
[----:B------:R-:W-:Y:S01]  /*2590*/  FMUL.FTZ R50, R50, UR4 ;  /* 0x0000000432327c20 */ /* 0x000fe20008410000 */
[----:B------:R-:W-:Y:S01]  /*25a0*/  FMUL.FTZ R54, R54, UR4 ;  /* 0x0000000436367c20 */ /* 0x000fe20008410000 */
[----:B------:R-:W-:Y:S01]  /*25b0*/  P2R R173, PR, RZ, 0x2 ;  /* 0x00000002ffad7803 */ /* 0x000fe20000000000 */
[----:B------:R-:W2:Y:S08]  /*25c0*/  MUFU.TANH R3, R3 ;  /* 0x0000000300037308 */ /* 0x000eb00000002400 */
[----:B------:R-:W3:Y:S08]  /*25d0*/  MUFU.TANH R0, R0 ;  /* 0x0000000000007308 */ /* 0x000ef00000002400 */
[----:B------:R-:W4:Y:S08]  /*25e0*/  MUFU.TANH R75, R28 ;  /* 0x0000001c004b7308 */ /* 0x000f300000002400 */
[----:B------:R5:W0:Y:S08]  /*25f0*/  MUFU.TANH R76, R29 ;  /* 0x0000001d004c7308 */ /* 0x000a300000002400 */
[----:B------:R-:W0:Y:S01]  /*2600*/  MUFU.TANH R2, R2 ;  /* 0x0000000200027308 */ /* 0x000e220000002400 */
[----:B-----5:R-:W-:-:S07]  /*2610*/  IADD3 R29, R24, -R13, R16 ;  /* 0x8000000d181d7210 */ /* 0x020fce0007ffe010 */
[----:B------:R-:W0:Y:S08]  /*2620*/  MUFU.TANH R6, R6 ;  /* 0x0000000600067308 */ /* 0x000e300000002400 */
        /* <DEDUP_REMOVED lines=36> */
[----:B------:R5:W0:Y:S08]  /*2870*/  MUFU.TANH R35, R46 ;  /* 0x0000002e00237308 */ /* 0x000a300000002400 */
[----:B------:R1:W0:Y:S01]  /*2880*/  MUFU.TANH R31, R38 ;  /* 0x00000026001f7308 */ /* 0x0002220000002400 */
[----:B-----5:R-:W-:-:S02]  /*2890*/  VIADD R46, R29, UR51 ;  /* 0x000000331d2e7c36 */ /* 0x020fc40008000000 */
[----:B------:R-:W-:-:S05]  /*28a0*/  IMAD.IADD R29, R29, 0x1, R14 ;  /* 0x000000011d1d7824 */ /* 0x000fca00078e020e */
[----:B------:R5:W0:Y:S01]  /*28b0*/  MUFU.TANH R77, R50 ;  /* 0x00000032004d7308 */ /* 0x000a220000002400 */
[----:B-1----:R-:W-:Y:S02]  /*28c0*/  IMAD R38, R18, -0x2, R21 ;  /* 0xfffffffe12267824 */ /* 0x002fe400078e0215 */
[----:B------:R-:W-:-:S03]  /*28d0*/  IMAD.IADD R21, R46, 0x1, R67 ;  /* 0x000000012e157824 */ /* 0x000fc600078e0243 */
[----:B------:R-:W-:Y:S02]  /*28e0*/  VIADDMNMX R26, R67, R29, R38, PT ;  /* 0x0000001d431a7246 */ /* 0x000fe40003800126 */
[----:B------:R1:W0:Y:S01]  /*28f0*/  MUFU.TANH R78, R54 ;  /* 0x00000036004e7308 */ /* 0x0002220000002400 */
[----:B-----5:R-:W-:Y:S02]  /*2900*/  VIADD R50, R27, 0xffffffff ;  /* 0xffffffff1b327836 */ /* 0x020fe40000000000 */
[----:B-1----:R-:W-:Y:S01]  /*2910*/  VIADD R54, R24, 0xffffffff ;  /* 0xffffffff18367836 */ /* 0x002fe20000000000 */
[----:B--234-:R-:W-:Y:S06]  /*2920*/  @!P1 BRA `(.L_x_1101) ;  /* 0x00000000004c9947 */ /* 0x01cfec0003800000 */
[----:B------:R-:W-:Y:S01]  /*2930*/  IADD3 R24, R16, -R13, R67 ;  /* 0x8000000d10187210 */ /* 0x000fe20007ffe043 */
[----:B------:R-:W-:Y:S03]  /*2940*/  BSSY B0, `(.L_x_1102) ;  /* 0x000000e000007945 */ /* 0x000fe60003800000 */
[----:B------:R-:W-:-:S13]  /*2950*/  ISETP.GT.AND P1, PT, R24, -0x1, PT ;  /* 0xffffffff1800780c */ /* 0x000fda0003f24270 */
[----:B------:R-:W-:Y:S05]  /*2960*/  @P1 BRA `(.L_x_1103) ;  /* 0x00000000001c1947 */ /* 0x000fea0003800000 */
[----:B------:R-:W-:Y:S02]  /*2970*/  ISETP.NE.AND P1, PT, R15, 0x1, PT ;  /* 0x000000010f00780c */ /* 0x000fe40003f25270 */
[----:B------:R-:W-:-:S11]  /*2980*/  LOP3.LUT R27, RZ, R24, RZ, 0x33, !PT ;  /* 0x00000018ff1b7212 */ /* 0x000fd600078e33ff */
[----:B------:R-:W1:Y:S02]  /*2990*/  @P1 LDC.64 R66, c[0x0][0x9e8] ;  /* 0x00027a00ff421b82 */ /* 0x000e640000000a00 */
[----:B-1----:R-:W-:-:S05]  /*29a0*/  @P1 IMAD.HI.U32 R24, R27, R66, RZ ;  /* 0x000000421b181227 */ /* 0x002fca00078e00ff */
[----:B------:R-:W-:-:S04]  /*29b0*/  @P1 SHF.R.U32.HI R27, RZ, R67, R24 ;  /* 0x00000043ff1b1219 */ /* 0x000fc80000011618 */
[----:B------:R-:W-:Y:S01]  /*29c0*/  LOP3.LUT R24, RZ, R27, RZ, 0x33, !PT ;  /* 0x0000001bff187212 */ /* 0x000fe200078e33ff */
[----:B------:R-:W-:Y:S06]  /*29d0*/  BRA `(.L_x_1104) ;  /* 0x0000000000107947 */ /* 0x000fec0003800000 */
.L_x_1103:
[----:B------:R-:W-:-:S13]  /*29e0*/  ISETP.NE.AND P1, PT, R15, 0x1, PT ;  /* 0x000000010f00780c */ /* 0x000fda0003f25270 */
[----:B------:R-:W1:Y:S02]  /*29f0*/  @P1 LDC.64 R66, c[0x0][0x9e8] ;  /* 0x00027a00ff421b82 */ /* 0x000e640000000a00 */
[----:B-1----:R-:W-:-:S05]  /*2a00*/  @P1 IMAD.HI.U32 R28, R24, R66, RZ ;  /* 0x00000042181c1227 */ /* 0x002fca00078e00ff */
[----:B------:R-:W-:-:S07]  /*2a10*/  @P1 SHF.R.U32.HI R24, RZ, R67, R28 ;  /* 0x00000043ff181219 */ /* 0x000fce000001161c */
.L_x_1104:
[----:B------:R-:W-:Y:S05]  /*2a20*/  BSYNC B0 ;  /* 0x0000000000007941 */ /* 0x000fea0003800000 */
.L_x_1102:
[----:B------:R-:W-:-:S05]  /*2a30*/  IMAD R24, R24, R15, R54 ;  /* 0x0000000f18187224 */ /* 0x000fca00078e0236 */
[----:B------:R-:W-:Y:S02]  /*2a40*/  VIMNMX R21, R21, R24, !PT ;  /* 0x0000001815157248 */ /* 0x000fe40007fe0100 */
[----:B------:R-:W-:-:S07]  /*2a50*/  VIADDMNMX R26, R24, R15, R26, PT ;  /* 0x0000000f181a7246 */ /* 0x000fce000380011a */
.L_x_1101:
[C---:B------:R-:W-:Y:S01]  /*2a60*/  ISETP.GE.AND P1, PT, R50.reuse, 0x2, PT ;  /* 0x000000023200780c */ /* 0x040fe20003f26270 */
[----:B------:R-:W1:Y:S01]  /*2a70*/  SHFL.IDX PT, R25, R25, 0x1, 0x1c1f ;  /* 0x003c1f0019197f89 */ /* 0x000e6200000e0000 */
[C---:B------:R-:W-:Y:S02]  /*2a80*/  ISETP.GE.AND P5, PT, R50.reuse, 0x9, PT ;  /* 0x000000093200780c */ /* 0x040fe40003fa6270 */
[----:B------:R-:W-:Y:S02]  /*2a90*/  ISETP.GT.AND P2, PT, R21, 0x1, !P1 ;  /* 0x000000011500780c */ /* 0x000fe40004f44270 */
[----:B------:R-:W-:Y:S02]  /*2aa0*/  ISETP.GE.AND P3, PT, R50, 0xa, PT ;  /* 0x0000000a3200780c */ /* 0x000fe40003f66270 */
[----:B------:R-:W-:Y:S02]  /*2ab0*/  ISETP.LT.OR P2, PT, R26, 0x2, P2 ;  /* 0x000000021a00780c */ /* 0x000fe40001741670 */
[----:B------:R-:W-:-:S02]  /*2ac0*/  P2R R27, PR, RZ, 0x8 ;  /* 0x00000008ff1b7803 */ /* 0x000fc40000000000 */
[----:B------:R-:W-:Y:S02]  /*2ad0*/  FSEL R67, R74, -INF , !P2 ;  /* 0xff8000004a437808 */ /* 0x000fe40005000000 */
[----:B------:R-:W-:Y:S02]  /*2ae0*/  ISETP.GT.AND P2, PT, R21, 0x8, !P5 ;  /* 0x000000081500780c */ /* 0x000fe40006f44270 */
[----:B------:R-:W-:Y:S02]  /*2af0*/  ISETP.GE.AND P6, PT, R50, 0x52, PT ;  /* 0x000000523200780c */ /* 0x000fe40003fc6270 */
[----:B------:R-:W-:-:S04]  /*2b00*/  ISETP.LT.OR P2, PT, R26, 0x9, P2 ;  /* 0x000000091a00780c */ /* 0x000fc80001741670 */
[----:B------:R-:W-:Y:S02]  /*2b10*/  FSEL R75, R75, -INF , !P2 ;  /* 0xff8000004b4b7808 */ /* 0x000fe40005000000 */
[----:B------:R-:W-:Y:S02]  /*2b20*/  ISETP.GT.AND P2, PT, R21, 0x9, !P3 ;  /* 0x000000091500780c */ /* 0x000fe40005f44270 */
[----:B------:R-:W-:Y:S02]  /*2b30*/  ISETP.GE.AND P3, PT, R50, 0x11, PT ;  /* 0x000000113200780c */ /* 0x000fe40003f66270 */
[----:B------:R-:W-:Y:S02]  /*2b40*/  ISETP.LT.OR P2, PT, R26, 0xa, P2 ;  /* 0x0000000a1a00780c */ /* 0x000fe40001741670 */
[----:B------:R-:W-:Y:S02]  /*2b50*/  P2R R58, PR, RZ, 0x8 ;  /* 0x00000008ff3a7803 */ /* 0x000fe40000000000 */
[----:B0-----:R-:W-:-:S02]  /*2b60*/  FSEL R71, R76, -INF , !P2 ;  /* 0xff8000004c477808 */ /* 0x001fc40005000000 */
[C---:B------:R-:W-:Y:S02]  /*2b70*/  ISETP.GT.AND P2, PT, R21.reuse, 0x10, !P3 ;  /* 0x000000101500780c */ /* 0x040fe40005f44270 */
[----:B------:R-:W-:Y:S02]  /*2b80*/  ISETP.GE.AND P3, PT, R50, 0x12, PT ;  /* 0x000000123200780c */ /* 0x000fe40003f66270 */
[----:B------:R-:W-:Y:S02]  /*2b90*/  ISETP.LT.OR P2, PT, R26, 0x11, P2 ;  /* 0x000000111a00780c */ /* 0x000fe40001741670 */
[----:B------:R-:W-:Y:S02]  /*2ba0*/  P2R R60, PR, RZ, 0x8 ;  /* 0x00000008ff3c7803 */ /* 0x000fe40000000000 */
[----:B------:R-:W-:Y:S02]  /*2bb0*/  FSEL R83, R32, -INF , !P2 ;  /* 0xff80000020537808 */ /* 0x000fe40005000000 */
[----:B------:R-:W-:-:S02]  /*2bc0*/  ISETP.GT.AND P2, PT, R21, 0x11, !P3 ;  /* 0x000000111500780c */ /* 0x000fc40005f44270 */
[----:B------:R-:W-:Y:S02]  /*2bd0*/  ISETP.GE.AND P3, PT, R50, 0x19, PT ;  /* 0x000000193200780c */ /* 0x000fe40003f66270 */
[----:B------:R-:W-:Y:S02]  /*2be0*/  ISETP.LT.OR P2, PT, R26, 0x12, P2 ;  /* 0x000000121a00780c */ /* 0x000fe40001741670 */
[----:B------:R-:W-:Y:S02]  /*2bf0*/  P2R R62, PR, RZ, 0x8 ;  /* 0x00000008ff3e7803 */ /* 0x000fe40000000000 */
[----:B------:R-:W-:Y:S02]  /*2c00*/  FSEL R85, R33, -INF , !P2 ;  /* 0xff80000021557808 */ /* 0x000fe40005000000 */
[----:B------:R-:W-:Y:S02]  /*2c10*/  ISETP.GT.AND P2, PT, R21, 0x18, !P3 ;  /* 0x000000181500780c */ /* 0x000fe40005f44270 */
[----:B------:R-:W-:-:S02]  /*2c20*/  ISETP.GE.AND P3, PT, R50, 0x1a, PT ;  /* 0x0000001a3200780c */ /* 0x000fc40003f66270 */
[----:B------:R-:W-:Y:S02]  /*2c30*/  ISETP.LT.OR P2, PT, R26, 0x19, P2 ;  /* 0x000000191a00780c */ /* 0x000fe40001741670 */
[----:B------:R-:W-:Y:S02]  /*2c40*/  P2R R64, PR, RZ, 0x8 ;  /* 0x00000008ff407803 */ /* 0x000fe40000000000 */
[----:B------:R-:W-:Y:S02]  /*2c50*/  FSEL R87, R36, -INF , !P2 ;  /* 0xff80000024577808 */ /* 0x000fe40005000000 */
[----:B------:R-:W-:Y:S02]  /*2c60*/  ISETP.GT.AND P2, PT, R21, 0x19, !P3 ;  /* 0x000000191500780c */ /* 0x000fe40005f44270 */
[----:B------:R-:W-:Y:S02]  /*2c70*/  ISETP.GE.AND P3, PT, R50, 0x21, PT ;  /* 0x000000213200780c */ /* 0x000fe40003f66270 */
[----:B------:R-:W-:-:S04]  /*2c80*/  ISETP.LT.OR P2, PT, R26, 0x1a, P2 ;  /* 0x0000001a1a00780c */ /* 0x000fc80001741670 */
[----:B------:R-:W-:Y:S02]  /*2c90*/  FSEL R89, R37, -INF , !P2 ;  /* 0xff80000025597808 */ /* 0x000fe40005000000 */
[----:B------:R-:W-:Y:S02]  /*2ca0*/  ISETP.GT.AND P2, PT, R21, 0x20, !P3 ;  /* 0x000000201500780c */ /* 0x000fe40005f44270 */
[----:B------:R-:W-:Y:S02]  /*2cb0*/  P2R R37, PR, RZ, 0x8 ;  /* 0x00000008ff257803 */ /* 0x000fe40000000000 */
[----:B------:R-:W-:Y:S02]  /*2cc0*/  ISETP.LT.OR P2, PT, R26, 0x21, P2 ;  /* 0x000000211a00780c */ /* 0x000fe40001741670 */
[----:B------:R-:W-:Y:S02]  /*2cd0*/  ISETP.GE.AND P3, PT, R50, 0x22, PT ;  /* 0x000000223200780c */ /* 0x000fe40003f66270 */
[----:B------:R-:W-:-:S02]  /*2ce0*/  FSEL R91, R40, -INF , !P2 ;  /* 0xff800000285b7808 */ /* 0x000fc40005000000 */
[----:B------:R-:W-:Y:S02]  /*2cf0*/  ISETP.GT.AND P2, PT, R21, 0x21, !P3 ;  /* 0x000000211500780c */ /* 0x000fe40005f44270 */
[----:B------:R-:W-:Y:S02]  /*2d00*/  P2R R66, PR, RZ, 0x8 ;  /* 0x00000008ff427803 */ /* 0x000fe40000000000 */
[----:B------:R-:W-:Y:S02]  /*2d10*/  ISETP.LT.OR P2, PT, R26, 0x22, P2 ;  /* 0x000000221a00780c */ /* 0x000fe40001741670 */
[----:B------:R-:W-:Y:S02]  /*2d20*/  ISETP.GE.AND P3, PT, R50, 0x29, PT ;  /* 0x000000293200780c */ /* 0x000fe40003f66270 */
[----:B------:R-:W-:Y:S02]  /*2d30*/  FSEL R41, R41, -INF , !P2 ;  /* 0xff80000029297808 */ /* 0x000fe40005000000 */
[----:B------:R-:W-:-:S02]  /*2d40*/  ISETP.GT.AND P2, PT, R21, 0x28, !P3 ;  /* 0x000000281500780c */ /* 0x000fc40005f44270 */
[----:B------:R-:W-:Y:S02]  /*2d50*/  P2R R70, PR, RZ, 0x8 ;  /* 0x00000008ff467803 */ /* 0x000fe40000000000 */
[----:B------:R-:W-:Y:S02]  /*2d60*/  ISETP.LT.OR P2, PT, R26, 0x29, P2 ;  /* 0x000000291a00780c */ /* 0x000fe40001741670 */
[----:B------:R-:W-:Y:S02]  /*2d70*/  ISETP.GE.AND P3, PT, R50, 0x2a, PT ;  /* 0x0000002a3200780c */ /* 0x000fe40003f66270 */
[----:B------:R-:W-:Y:S02]  /*2d80*/  FSEL R93, R44, -INF , !P2 ;  /* 0xff8000002c5d7808 */ /* 0x000fe40005000000 */
[----:B------:R-:W-:Y:S02]  /*2d90*/  ISETP.GT.AND P2, PT, R21, 0x29, !P3 ;  /* 0x000000291500780c */ /* 0x000fe40005f44270 */
[----:B------:R-:W-:-:S02]  /*2da0*/  P2R R74, PR, RZ, 0x8 ;  /* 0x00000008ff4a7803 */ /* 0x000fc40000000000 */
[----:B------:R-:W-:Y:S02]  /*2db0*/  ISETP.LT.OR P2, PT, R26, 0x2a, P2 ;  /* 0x0000002a1a00780c */ /* 0x000fe40001741670 */
[----:B------:R-:W-:Y:S02]  /*2dc0*/  ISETP.GE.AND P3, PT, R50, 0x31, PT ;  /* 0x000000313200780c */ /* 0x000fe40003f66270 */
[----:B------:R-:W-:Y:S02]  /*2dd0*/  FSEL R45, R45, -INF , !P2 ;  /* 0xff8000002d2d7808 */ /* 0x000fe40005000000 */
[----:B------:R-:W-:Y:S02]  /*2de0*/  ISETP.GT.AND P2, PT, R21, 0x30, !P3 ;  /* 0x000000301500780c */ /* 0x000fe40005f44270 */
[----:B------:R-:W-:Y:S02]  /*2df0*/  P2R R76, PR, RZ, 0x8 ;  /* 0x00000008ff4c7803 */ /* 0x000fe40000000000 */
[----:B------:R-:W-:-:S02]  /*2e00*/  ISETP.LT.OR P2, PT, R26, 0x31, P2 ;  /* 0x000000311a00780c */ /* 0x000fc40001741670 */
[----:B------:R-:W-:Y:S02]  /*2e10*/  ISETP.GE.AND P3, PT, R50, 0x32, PT ;  /* 0x000000323200780c */ /* 0x000fe40003f66270 */
[----:B------:R-:W-:Y:S02]  /*2e20*/  FSEL R95, R48, -INF , !P2 ;  /* 0xff800000305f7808 */ /* 0x000fe40005000000 */
[----:B------:R-:W-:Y:S02]  /*2e30*/  ISETP.GT.AND P2, PT, R21, 0x31, !P3 ;  /* 0x000000311500780c */ /* 0x000fe40005f44270 */
[----:B------:R-:W-:Y:S02]  /*2e40*/  P2R R82, PR, RZ, 0x8 ;  /* 0x00000008ff527803 */ /* 0x000fe40000000000 */
[----:B------:R-:W-:Y:S02]  /*2e50*/  ISETP.LT.OR P2, PT, R26, 0x32, P2 ;  /* 0x000000321a00780c */ /* 0x000fe40001741670 */
[----:B------:R-:W-:-:S02]  /*2e60*/  ISETP.GE.AND P3, PT, R50, 0x39, PT ;  /* 0x000000393200780c */ /* 0x000fc40003f66270 */
        /* <DEDUP_REMOVED lines=34> */
[----:B-1----:R-:W-:Y:S02]  /*3090*/  VIADDMNMX R40, R25, R29, R38, PT ;  /* 0x0000001d19287246 */ /* 0x002fe40003800126 */
[----:B------:R-:W-:-:S02]  /*30a0*/  FSEL R30, R30, -INF , !P2 ;  /* 0xff8000001e1e7808 */ /* 0x000fc40005000000 */
[----:B------:R-:W-:-:S04]  /*30b0*/  ISETP.GT.AND P2, PT, R21, 0x51, !P6 ;  /* 0x000000511500780c */ /* 0x000fc80007744270 */
[----:B------:R-:W-:-:S04]  /*30c0*/  ISETP.LT.OR P2, PT, R26, 0x52, P2 ;  /* 0x000000521a00780c */ /* 0x000fc80001741670 */
[----:B------:R-:W-:Y:S02]  /*30d0*/  FSEL R28, R65, -INF , !P2 ;  /* 0xff800000411c7808 */ /* 0x000fe40005000000 */
[----:B------:R-:W-:-:S04]  /*30e0*/  ISETP.GE.AND P2, PT, R50, 0x59, PT ;  /* 0x000000593200780c */ /* 0x000fc80003f46270 */
[----:B------:R-:W-:-:S04]  /*30f0*/  ISETP.GT.AND P3, PT, R21, 0x58, !P2 ;  /* 0x000000581500780c */ /* 0x000fc80005764270 */
[----:B------:R-:W-:-:S04]  /*3100*/  ISETP.LT.OR P3, PT, R26, 0x59, P3 ;  /* 0x000000591a00780c */ /* 0x000fc80001f61670 */
[----:B------:R-:W-:Y:S02]  /*3110*/  FSEL R24, R68, -INF , !P3 ;  /* 0xff80000044187808 */ /* 0x000fe40005800000 */
[----:B------:R-:W-:-:S04]  /*3120*/  ISETP.GE.AND P3, PT, R50, 0x1, PT ;  /* 0x000000013200780c */ /* 0x000fc80003f66270 */
[----:B------:R-:W-:-:S04]  /*3130*/  ISETP.GT.AND P4, PT, R21, RZ, !P3 ;  /* 0x000000ff1500720c */ /* 0x000fc80005f84270 */
[----:B------:R-:W-:-:S04]  /*3140*/  ISETP.LT.OR P4, PT, R26, 0x1, P4 ;  /* 0x000000011a00780c */ /* 0x000fc80002781670 */
[----:B------:R-:W-:Y:S02]  /*3150*/  FSEL R33, R8, -INF , !P4 ;  /* 0xff80000008217808 */ /* 0x000fe40006000000 */
[----:B------:R-:W-:-:S04]  /*3160*/  ISETP.GE.AND P4, PT, R50, 0x5a, PT ;  /* 0x0000005a3200780c */ /* 0x000fc80003f86270 */
[----:B------:R-:W-:Y:S02]  /*3170*/  P2R R65, PR, RZ, 0x10 ;  /* 0x00000010ff417803 */ /* 0x000fe40000000000 */
[----:B------:R-:W-:Y:S01]  /*3180*/  ISETP.GT.AND P4, PT, R21, 0x59, !P4 ;  /* 0x000000591500780c */ /* 0x000fe20006784270 */
[----:B------:R-:W-:-:S03]  /*3190*/  IMAD.IADD R21, R46, 0x1, R25 ;  /* 0x000000012e157824 */ /* 0x000fc600078e0219 */
[----:B------:R-:W-:-:S04]  /*31a0*/  ISETP.LT.OR P4, PT, R26, 0x5a, P4 ;  /* 0x0000005a1a00780c */ /* 0x000fc80002781670 */
[----:B------:R-:W-:Y:S02]  /*31b0*/  FSEL R26, R69, -INF , !P4 ;  /* 0xff800000451a7808 */ /* 0x000fe40006000000 */
[----:B------:R-:W-:-:S13]  /*31c0*/  ISETP.GE.AND P4, PT, R15, 0x1, PT ;  /* 0x000000010f00780c */ /* 0x000fda0003f86270 */
[----:B------:R-:W-:Y:S05]  /*31d0*/  @!P4 BRA `(.L_x_1105) ;  /* 0x00000000004cc947 */ /* 0x000fea0003800000 */
[----:B------:R-:W-:Y:S01]  /*31e0*/  IADD3 R8, R16, -R13, R25 ;  /* 0x8000000d10087210 */ /* 0x000fe20007ffe019 */
[----:B------:R-:W-:Y:S03]  /*31f0*/  BSSY B0, `(.L_x_1106) ;  /* 0x000000e000007945 */ /* 0x000fe60003800000 */
        /* <DEDUP_REMOVED lines=9> */
.L_x_1107:
[----:B------:R-:W-:-:S13]  /*3290*/  ISETP.NE.AND P4, PT, R15, 0x1, PT ;  /* 0x000000010f00780c */ /* 0x000fda0003f85270 */
[----:B------:R-:W0:Y:S02]  /*32a0*/  @P4 LDC.64 R56, c[0x0][0x9e8] ;  /* 0x00027a00ff384b82 */ /* 0x000e240000000a00 */
[----:B0-----:R-:W-:-:S05]  /*32b0*/  @P4 IMAD.HI.U32 R38, R8, R56, RZ ;  /* 0x0000003808264227 */ /* 0x001fca00078e00ff */
[----:B------:R-:W-:-:S07]  /*32c0*/  @P4 SHF.R.U32.HI R8, RZ, R57, R38 ;  /* 0x00000039ff084219 */ /* 0x000fce0000011626 */
.L_x_1108:
[----:B------:R-:W-:Y:S05]  /*32d0*/  BSYNC B0 ;  /* 0x0000000000007941 */ /* 0x000fea0003800000 */
.L_x_1106:
[----:B------:R-:W-:-:S05]  /*32e0*/  IMAD R8, R8, R15, R54 ;  /* 0x0000000f08087224 */ /* 0x000fca00078e0236 */
[----:B------:R-:W-:Y:S02]  /*32f0*/  VIMNMX R21, R21, R8, !PT ;  /* 0x0000000815157248 */ /* 0x000fe40007fe0100 */
[----:B------:R-:W-:-:S07]  /*3300*/  VIADDMNMX R40, R8, R15, R40, PT ;  /* 0x0000000f08287246 */ /* 0x000fce0003800128 */
.L_x_1105:
[C---:B------:R-:W-:Y:S01]  /*3310*/  ISETP.GT.AND P1, PT, R21.reuse, 0x1, !P1 ;  /* 0x000000011500780c */ /* 0x040fe20004f24270 */
[----:B------:R-:W-:Y:S01]  /*3320*/  ULDC UR4, c[0x0][0x988] ;  /* 0x0002620000047ab9 */ /* 0x000fe20000000800 */
[----:B------:R-:W-:Y:S02]  /*3330*/  ISETP.GT.AND P5, PT, R21, 0x8, !P5 ;  /* 0x000000081500780c */ /* 0x000fe40006fa4270 */
[C---:B------:R-:W-:Y:S02]  /*3340*/  ISETP.LT.OR P1, PT, R40.reuse, 0x2, P1 ;  /* 0x000000022800780c */ /* 0x040fe40000f21670 */
[----:B------:R-:W-:Y:S02]  /*3350*/  ISETP.LT.OR P5, PT, R40, 0x9, P5 ;  /* 0x000000092800780c */ /* 0x000fe40002fa1670 */
[----:B------:R-:W-:Y:S02]  /*3360*/  FSEL R25, R0, -INF , !P1 ;  /* 0xff80000000197808 */ /* 0x000fe40004800000 */
[----:B------:R-:W-:-:S02]  /*3370*/  ISETP.NE.AND P1, PT, R27, RZ, PT ;  /* 0x000000ff1b00720c */ /* 0x000fc40003f25270 */
[----:B------:R-:W-:Y:S02]  /*3380*/  FSEL R44, R2, -INF , !P5 ;  /* 0xff800000022c7808 */ /* 0x000fe40006800000 */
[----:B------:R-:W-:Y:S02]  /*3390*/  ISETP.GT.AND P1, PT, R21, 0x9, !P1 ;  /* 0x000000091500780c */ /* 0x000fe40004f24270 */
[----:B------:R-:W-:Y:S02]  /*33a0*/  ISETP.NE.AND P5, PT, R64, RZ, PT ;  /* 0x000000ff4000720c */ /* 0x000fe40003fa5270 */
[----:B------:R-:W-:Y:S02]  /*33b0*/  ISETP.LT.OR P1, PT, R40, 0xa, P1 ;  /* 0x0000000a2800780c */ /* 0x000fe40000f21670 */
[----:B------:R-:W-:Y:S02]  /*33c0*/  ISETP.NE.AND P4, PT, R37, RZ, PT ;  /* 0x000000ff2500720c */ /* 0x000fe40003f85270 */
[----:B------:R-:W-:-:S02]  /*33d0*/  FSEL R46, R6, -INF , !P1 ;  /* 0xff800000062e7808 */ /* 0x000fc40004800000 */
[----:B------:R-:W-:Y:S02]  /*33e0*/  ISETP.NE.AND P1, PT, R58, RZ, PT ;  /* 0x000000ff3a00720c */ /* 0x000fe40003f25270 */
[C---:B------:R-:W-:Y:S02]  /*33f0*/  ISETP.GT.AND P3, PT, R21.reuse, RZ, !P3 ;  /* 0x000000ff1500720c */ /* 0x040fe40005f64270 */
[C---:B------:R-:W-:Y:S02]  /*3400*/  ISETP.GT.AND P1, PT, R21.reuse, 0x10, !P1 ;  /* 0x000000101500780c */ /* 0x040fe40004f24270 */
[C---:B------:R-:W-:Y:S02]  /*3410*/  ISETP.LT.OR P3, PT, R40.reuse, 0x1, P3 ;  /* 0x000000012800780c */ /* 0x040fe40001f61670 */
[----:B------:R-:W-:Y:S02]  /*3420*/  ISETP.LT.OR P1, PT, R40, 0x11, P1 ;  /* 0x000000112800780c */ /* 0x000fe40000f21670 */
[----:B------:R-:W-:-:S02]  /*3430*/  ISETP.GT.AND P6, PT, R21, 0x51, !P6 ;  /* 0x000000511500780c */ /* 0x000fc400077c4270 */
[----:B------:R-:W-:Y:S01]  /*3440*/  FSEL R48, R11, -INF , !P1 ;  /* 0xff8000000b307808 */ /* 0x000fe20004800000 */
[----:B------:R-:W-:Y:S01]  /*3450*/  IMAD.U32 R11, RZ, RZ, UR4 ;  /* 0x00000004ff0b7e24 */ /* 0x000fe2000f8e00ff */
[----:B------:R-:W-:Y:S02]  /*3460*/  ISETP.NE.AND P1, PT, R60, RZ, PT ;  /* 0x000000ff3c00720c */ /* 0x000fe40003f25270 */
[C---:B------:R-:W-:Y:S02]  /*3470*/  ISETP.GT.AND P2, PT, R21.reuse, 0x58, !P2 ;  /* 0x000000581500780c */ /* 0x040fe40005744270 */
[----:B------:R-:W-:Y:S02]  /*3480*/  ISETP.GT.AND P1, PT, R21, 0x11, !P1 ;  /* 0x000000111500780c */ /* 0x000fe40004f24270 */
[C---:B------:R-:W-:Y:S02]  /*3490*/  ISETP.LT.OR P6, PT, R40.reuse, 0x52, P6 ;  /* 0x000000522800780c */ /* 0x040fe400037c1670 */
[----:B------:R-:W-:-:S02]  /*34a0*/  ISETP.LT.OR P1, PT, R40, 0x12, P1 ;  /* 0x000000122800780c */ /* 0x000fc40000f21670 */
[----:B------:R-:W-:Y:S02]  /*34b0*/  ISETP.LT.OR P2, PT, R40, 0x59, P2 ;  /* 0x000000592800780c */ /* 0x000fe40001741670 */
[----:B------:R-:W-:Y:S02]  /*34c0*/  FSEL R50, R12, -INF , !P1 ;  /* 0xff8000000c327808 */ /* 0x000fe40004800000 */
[----:B------:R-:W-:Y:S02]  /*34d0*/  ISETP.NE.AND P1, PT, R62, RZ, PT ;  /* 0x000000ff3e00720c */ /* 0x000fe40003f25270 */
[----:B------:R-:W-:Y:S02]  /*34e0*/  FSEL R20, R20, -INF , !P2 ;  /* 0xff80000014147808 */ /* 0x000fe40005000000 */
[----:B------:R-:W-:-:S04]  /*34f0*/  ISETP.GT.AND P1, PT, R21, 0x18, !P1 ;  /* 0x000000181500780c */ /* 0x000fc80004f24270 */
[----:B------:R-:W-:-:S04]  /*3500*/  ISETP.LT.OR P1, PT, R40, 0x19, P1 ;  /* 0x000000192800780c */ /* 0x000fc80000f21670 */
[----:B------:R-:W-:Y:S02]  /*3510*/  FSEL R52, R31, -INF , !P1 ;  /* 0xff8000001f347808 */ /* 0x000fe40004800000 */
[----:B------:R-:W-:Y:S02]  /*3520*/  ISETP.GT.AND P1, PT, R21, 0x19, !P5 ;  /* 0x000000191500780c */ /* 0x000fe40006f24270 */
[----:B------:R-:W-:Y:S02]  /*3530*/  ISETP.NE.AND P5, PT, R92, RZ, PT ;  /* 0x000000ff5c00720c */ /* 0x000fe40003fa5270 */
[----:B------:R-:W-:-:S04]  /*3540*/  ISETP.LT.OR P1, PT, R40, 0x1a, P1 ;  /* 0x0000001a2800780c */ /* 0x000fc80000f21670 */
[----:B------:R-:W-:Y:S02]  /*3550*/  FSEL R54, R39, -INF , !P1 ;  /* 0xff80000027367808 */ /* 0x000fe40004800000 */
[----:B------:R-:W-:Y:S02]  /*3560*/  ISETP.GT.AND P1, PT, R21, 0x20, !P4 ;  /* 0x000000201500780c */ /* 0x000fe40006724270 */
[----:B------:R-:W-:Y:S02]  /*3570*/  ISETP.NE.AND P4, PT, R94, RZ, PT ;  /* 0x000000ff5e00720c */ /* 0x000fe40003f85270 */
[----:B------:R-:W-:-:S04]  /*3580*/  ISETP.LT.OR P1, PT, R40, 0x21, P1 ;  /* 0x000000212800780c */ /* 0x000fc80000f21670 */
[----:B------:R-:W-:Y:S02]  /*3590*/  FSEL R56, R42, -INF , !P1 ;  /* 0xff8000002a387808 */ /* 0x000fe40004800000 */
[----:B------:R-:W-:Y:S02]  /*35a0*/  FSEL R42, R3, -INF , !P3 ;  /* 0xff800000032a7808 */ /* 0x000fe40005800000 */
[----:B------:R-:W-:Y:S02]  /*35b0*/  FMNMX.FTZ R3, R33, R67, !PT ;  /* 0x0000004321037209 */ /* 0x000fe40007810000 */
[----:B------:R-:W-:Y:S02]  /*35c0*/  ISETP.NE.AND P1, PT, R66, RZ, PT ;  /* 0x000000ff4200720c */ /* 0x000fe40003f25270 */
[----:B------:R-:W-:Y:S02]  /*35d0*/  FMNMX.FTZ R3, R75, R3, !PT ;  /* 0x000000034b037209 */ /* 0x000fe40007810000 */
[----:B------:R-:W-:-:S02]  /*35e0*/  ISETP.GT.AND P1, PT, R21, 0x21, !P1 ;  /* 0x000000211500780c */ /* 0x000fc40004f24270 */
[----:B------:R-:W-:Y:S02]  /*35f0*/  FMNMX.FTZ R3, R71, R3, !PT ;  /* 0x0000000347037209 */ /* 0x000fe40007810000 */
[----:B------:R-:W-:Y:S02]  /*3600*/  ISETP.LT.OR P1, PT, R40, 0x22, P1 ;  /* 0x000000222800780c */ /* 0x000fe40000f21670 */
[----:B------:R-:W-:Y:S02]  /*3610*/  FMNMX.FTZ R3, R83, R3, !PT ;  /* 0x0000000353037209 */ /* 0x000fe40007810000 */
[----:B------:R-:W-:Y:S02]  /*3620*/  FSEL R58, R43, -INF , !P1 ;  /* 0xff8000002b3a7808 */ /* 0x000fe40004800000 */
[----:B------:R-:W-:Y:S02]  /*3630*/  FMNMX.FTZ R3, R85, R3, !PT ;  /* 0x0000000355037209 */ /* 0x000fe40007810000 */
[----:B------:R-:W-:-:S02]  /*3640*/  ISETP.NE.AND P1, PT, R70, RZ, PT ;  /* 0x000000ff4600720c */ /* 0x000fc40003f25270 */
[----:B------:R-:W-:Y:S02]  /*3650*/  FMNMX.FTZ R3, R87, R3, !PT ;  /* 0x0000000357037209 */ /* 0x000fe40007810000 */
[----:B------:R-:W-:Y:S02]  /*3660*/  ISETP.GT.AND P1, PT, R21, 0x28, !P1 ;  /* 0x000000281500780c */ /* 0x000fe40004f24270 */
[----:B------:R-:W-:Y:S02]  /*3670*/  FMNMX.FTZ R3, R89, R3, !PT ;  /* 0x0000000359037209 */ /* 0x000fe40007810000 */
[----:B------:R-:W-:Y:S02]  /*3680*/  ISETP.LT.OR P1, PT, R40, 0x29, P1 ;  /* 0x000000292800780c */ /* 0x000fe40000f21670 */
[----:B------:R-:W-:Y:S02]  /*3690*/  FMNMX.FTZ R3, R91, R3, !PT ;  /* 0x000000035b037209 */ /* 0x000fe40007810000 */
[----:B------:R-:W-:-:S02]  /*36a0*/  FSEL R60, R35, -INF , !P1 ;  /* 0xff800000233c7808 */ /* 0x000fc40004800000 */
[----:B------:R-:W-:Y:S02]  /*36b0*/  FMNMX.FTZ R3, R41, R3, !PT ;  /* 0x0000000329037209 */ /* 0x000fe40007810000 */
[----:B------:R-:W-:Y:S02]  /*36c0*/  ISETP.NE.AND P1, PT, R74, RZ, PT ;  /* 0x000000ff4a00720c */ /* 0x000fe40003f25270 */
[----:B------:R-:W-:Y:S02]  /*36d0*/  FMNMX.FTZ R3, R93, R3, !PT ;  /* 0x000000035d037209 */ /* 0x000fe40007810000 */
[----:B------:R-:W-:Y:S02]  /*36e0*/  ISETP.GT.AND P1, PT, R21, 0x29, !P1 ;  /* 0x000000291500780c */ /* 0x000fe40004f24270 */
[----:B------:R-:W-:Y:S02]  /*36f0*/  FMNMX.FTZ R3, R45, R3, !PT ;  /* 0x000000032d037209 */ /* 0x000fe40007810000 */
[----:B------:R-:W-:-:S02]  /*3700*/  ISETP.LT.OR P1, PT, R40, 0x2a, P1 ;  /* 0x0000002a2800780c */ /* 0x000fc40000f21670 */
[----:B------:R-:W-:Y:S02]  /*3710*/  FMNMX.FTZ R3, R95, R3, !PT ;  /* 0x000000035f037209 */ /* 0x000fe40007810000 */
        /* <DEDUP_REMOVED lines=16> */
[----:B------:R-:W-:Y:S01]  /*3820*/  FSEL R66, R51, -INF , !P1 ;  /* 0xff80000033427808 */ /* 0x000fe20004800000 */
[----:B------:R-:W-:Y:S01]  /*3830*/  IMAD.MOV.U32 R51, RZ, RZ, R17 ;  /* 0x000000ffff337224 */ /* 0x000fe200078e0011 */
[----:B------:R-:W-:-:S02]  /*3840*/  FMNMX.FTZ R3, R28, R3, !PT ;  /* 0x000000031c037209 */ /* 0x000fc40007810000 */
[----:B------:R-:W-:Y:S02]  /*3850*/  ISETP.NE.AND P1, PT, R84, RZ, PT ;  /* 0x000000ff5400720c */ /* 0x000fe40003f25270 */
[----:B------:R-:W-:Y:S02]  /*3860*/  FMNMX.FTZ R3, R24, R3, !PT ;  /* 0x0000000318037209 */ /* 0x000fe40007810000 */
[----:B------:R-:W-:Y:S02]  /*3870*/  ISETP.GT.AND P1, PT, R21, 0x38, !P1 ;  /* 0x000000381500780c */ /* 0x000fe40004f24270 */
[----:B------:R-:W-:Y:S02]  /*3880*/  FMNMX.FTZ R3, R26, R3, !PT ;  /* 0x000000031a037209 */ /* 0x000fe40007810000 */
[----:B------:R-:W-:Y:S02]  /*3890*/  ISETP.LT.OR P1, PT, R40, 0x39, P1 ;  /* 0x000000392800780c */ /* 0x000fe40000f21670 */
[----:B------:R-:W-:Y:S01]  /*38a0*/  FSEL R74, R7, -INF , !P6 ;  /* 0xff800000074a7808 */ /* 0x000fe20007000000 */
[----:B------:R-:W0:Y:S01]  /*38b0*/  SHFL.BFLY PT, R8, R3, 0x2, 0x1f ;  /* 0x0c401f0003087f89 */ /* 0x000e2200000e0000 */
[----:B------:R-:W-:-:S02]  /*38c0*/  FSEL R68, R78, -INF , !P1 ;  /* 0xff8000004e447808 */ /* 0x000fc40004800000 */
[----:B------:R-:W-:-:S04]  /*38d0*/  ISETP.NE.AND P1, PT, R86, RZ, PT ;  /* 0x000000ff5600720c */ /* 0x000fc80003f25270 */
[----:B------:R-:W-:-:S04]  /*38e0*/  ISETP.GT.AND P1, PT, R21, 0x39, !P1 ;  /* 0x000000391500780c */ /* 0x000fc80004f24270 */
[----:B------:R-:W-:-:S04]  /*38f0*/  ISETP.LT.OR P1, PT, R40, 0x3a, P1 ;  /* 0x0000003a2800780c */ /* 0x000fc80000f21670 */
[----:B------:R-:W-:Y:S02]  /*3900*/  FSEL R38, R55, -INF , !P1 ;  /* 0xff80000037267808 */ /* 0x000fe40004800000 */
[----:B------:R-:W-:-:S04]  /*3910*/  ISETP.NE.AND P1, PT, R88, RZ, PT ;  /* 0x000000ff5800720c */ /* 0x000fc80003f25270 */
[----:B------:R-:W-:Y:S02]  /*3920*/  ISETP.GT.AND P1, PT, R21, 0x40, !P1 ;  /* 0x000000401500780c */ /* 0x000fe40004f24270 */
[----:B0-----:R-:W-:Y:S02]  /*3930*/  FMNMX.FTZ R27, R3, R8, !PT ;  /* 0x00000008031b7209 */ /* 0x001fe40007810000 */
[----:B------:R-:W-:Y:S02]  /*3940*/  FMNMX.FTZ R3, R42, R25, !PT ;  /* 0x000000192a037209 */ /* 0x000fe40007810000 */
[----:B------:R-:W-:Y:S01]  /*3950*/  ISETP.LT.OR P1, PT, R40, 0x41, P1 ;  /* 0x000000412800780c */ /* 0x000fe20000f21670 */
[----:B------:R-:W0:Y:S01]  /*3960*/  SHFL.BFLY PT, R8, R27, 0x1, 0x1f ;  /* 0x0c201f001b087f89 */ /* 0x000e2200000e0000 */
        /* <DEDUP_REMOVED lines=19> */
[----:B0-----:R-:W-:-:S02]  /*3aa0*/  FMNMX.FTZ R8, R27, R8, !PT ;  /* 0x000000081b087209 */ /* 0x001fc40007810000 */
[----:B------:R-:W-:Y:S02]  /*3ab0*/  FMNMX.FTZ R3, R64, R3, !PT ;  /* 0x0000000340037209 */ /* 0x000fe40007810000 */
[----:B------:R-:W-:Y:S01]  /*3ac0*/  ISETP.LT.OR P1, PT, R40, 0x4a, P1 ;  /* 0x0000004a2800780c */ /* 0x000fe20000f21670 */
[----:B------:R-:W-:Y:S01]  /*3ad0*/  FMUL.FTZ R29, R8, R11 ;  /* 0x0000000b081d7220 */ /* 0x000fe20000410000 */
[----:B------:R-:W-:Y:S02]  /*3ae0*/  FMNMX.FTZ R3, R66, R3, !PT ;  /* 0x0000000342037209 */ /* 0x000fe40007810000 */
[----:B------:R-:W-:Y:S02]  /*3af0*/  FSEL R0, R63, -INF , !P1 ;  /* 0xff8000003f007808 */ /* 0x000fe40004800000 */
[----:B------:R-:W-:Y:S02]  /*3b00*/  FMNMX.FTZ R3, R68, R3, !PT ;  /* 0x0000000344037209 */ /* 0x000fe40007810000 */
[----:B------:R-:W-:-:S02]  /*3b10*/  FSETP.NEU.FTZ.AND P1, PT, R8, -INF , PT ;  /* 0xff8000000800780b */ /* 0x000fc40003f3d000 */
[----:B------:R-:W-:Y:S02]  /*3b20*/  FMNMX.FTZ R3, R38, R3, !PT ;  /* 0x0000000326037209 */ /* 0x000fe40007810000 */
[----:B------:R-:W-:Y:S02]  /*3b30*/  ISETP.NE.AND P4, PT, R61, RZ, PT ;  /* 0x000000ff3d00720c */ /* 0x000fe40003f85270 */
[----:B------:R-:W-:Y:S02]  /*3b40*/  FMNMX.FTZ R3, R12, R3, !PT ;  /* 0x000000030c037209 */ /* 0x000fe40007810000 */
[----:B------:R-:W-:Y:S02]  /*3b50*/  FSEL R78, R29, RZ, P1 ;  /* 0x000000ff1d4e7208 */ /* 0x000fe40000800000 */
[----:B------:R-:W-:Y:S02]  /*3b60*/  ISETP.GT.AND P1, PT, R21, 0x50, !P4 ;  /* 0x000000501500780c */ /* 0x000fe40006724270 */
[----:B------:R-:W-:Y:S01]  /*3b70*/  FMNMX.FTZ R3, R6, R3, !PT ;  /* 0x0000000306037209 */ /* 0x000fe20007810000 */
[-CC-:B------:R-:W-:Y:S01]  /*3b80*/  FFMA.FTZ R7, R41, R11.reuse, -R78.reuse ;  /* 0x0000000b29077223 */ /* 0x180fe2000001084e */
[----:B------:R-:W-:Y:S01]  /*3b90*/  ISETP.LT.OR P1, PT, R40, 0x51, P1 ;  /* 0x000000512800780c */ /* 0x000fe20000f21670 */
[--C-:B------:R-:W-:Y:S01]  /*3ba0*/  FFMA.FTZ R39, R49, R11, -R78.reuse ;  /* 0x0000000b31277223 */ /* 0x100fe2000001084e */
[----:B------:R-:W-:Y:S01]  /*3bb0*/  FMNMX.FTZ R3, R2, R3, !PT ;  /* 0x0000000302037209 */ /* 0x000fe20007810000 */
[----:B------:R-:W-:Y:S01]  /*3bc0*/  MUFU.EX2 R148, R7 ;  /* 0x0000000700947308 */ /* 0x000fe20000000800 */
[----:B------:R-:W-:Y:S01]  /*3bd0*/  ISETP.NE.AND P4, PT, R65, RZ, PT ;  /* 0x000000ff4100720c */ /* 0x000fe20003f85270 */
[-CC-:B------:R-:W-:Y:S01]  /*3be0*/  FFMA.FTZ R43, R53, R11.reuse, -R78.reuse ;  /* 0x0000000b352b7223 */ /* 0x180fe2000001084e */
[----:B------:R-:W-:Y:S01]  /*3bf0*/  FSEL R70, R81, -INF , !P1 ;  /* 0xff80000051467808 */ /* 0x000fe20004800000 */
[--C-:B------:R-:W-:Y:S01]  /*3c00*/  FFMA.FTZ R27, R33, R11, -R78.reuse ;  /* 0x0000000b211b7223 */ /* 0x100fe2000001084e */
[----:B------:R-:W-:Y:S01]  /*3c10*/  FMNMX.FTZ R3, R0, R3, !PT ;  /* 0x0000000300037209 */ /* 0x000fe20007810000 */
[--C-:B------:R-:W-:Y:S01]  /*3c20*/  FFMA.FTZ R29, R67, R11, -R78.reuse ;  /* 0x0000000b431d7223 */ /* 0x100fe2000001084e */
[----:B------:R-:W-:Y:S01]  /*3c30*/  ISETP.GT.AND P1, PT, R21, 0x59, !P4 ;  /* 0x000000591500780c */ /* 0x000fe20006724270 */
[----:B------:R-:W-:Y:S01]  /*3c40*/  MUFU.EX2 R144, R39 ;  /* 0x0000002700907308 */ /* 0x000fe20000000800 */
[----:B------:R-:W-:Y:S01]  /*3c50*/  FMNMX.FTZ R3, R70, R3, !PT ;  /* 0x0000000346037209 */ /* 0x000fe20007810000 */
[-CC-:B------:R-:W-:Y:S01]  /*3c60*/  FFMA.FTZ R31, R75, R11.reuse, -R78.reuse ;  /* 0x0000000b4b1f7223 */ /* 0x180fe2000001084e */
[----:B------:R-:W-:Y:S01]  /*3c70*/  ISETP.LT.OR P1, PT, R40, 0x5a, P1 ;  /* 0x0000005a2800780c */ /* 0x000fe20000f21670 */
[--C-:B------:R-:W-:Y:S01]  /*3c80*/  FFMA.FTZ R33, R71, R11, -R78.reuse ;  /* 0x0000000b47217223 */ /* 0x100fe2000001084e */
[----:B------:R-:W-:Y:S01]  /*3c90*/  FMNMX.FTZ R3, R74, R3, !PT ;  /* 0x000000034a037209 */ /* 0x000fe20007810000 */
[--C-:B------:R-:W-:Y:S01]  /*3ca0*/  FFMA.FTZ R35, R83, R11, -R78.reuse ;  /* 0x0000000b53237223 */ /* 0x100fe2000001084e */
[----:B------:R-:W-:Y:S01]  /*3cb0*/  FSEL R40, R9, -INF , !P1 ;  /* 0xff80000009287808 */ /* 0x000fe20004800000 */
[----:B------:R-:W-:Y:S01]  /*3cc0*/  MUFU.EX2 R146, R43 ;  /* 0x0000002b00927308 */ /* 0x000fe20000000800 */
[----:B------:R-:W-:Y:S01]  /*3cd0*/  FMNMX.FTZ R3, R20, R3, !PT ;  /* 0x0000000314037209 */ /* 0x000fe20007810000 */
[-CC-:B------:R-:W-:Y:S01]  /*3ce0*/  FFMA.FTZ R26, R26, R11.reuse, -R78.reuse ;  /* 0x0000000b1a1a7223 */ /* 0x180fe2000001084e */
[-CC-:B------:R-:W-:Y:S01]  /*3cf0*/  FFMA.FTZ R37, R87, R11.reuse, -R78.reuse ;  /* 0x0000000b57257223 */ /* 0x180fe2000001084e */
[--C-:B------:R-:W-:Y:S01]  /*3d00*/  FFMA.FTZ R21, R45, R11, -R78.reuse ;  /* 0x0000000b2d157223 */ /* 0x100fe2000001084e */
[----:B------:R-:W-:Y:S01]  /*3d10*/  FMNMX.FTZ R3, R40, R3, !PT ;  /* 0x0000000328037209 */ /* 0x000fe20007810000 */
[-CC-:B------:R-:W-:Y:S01]  /*3d20*/  FFMA.FTZ R28, R28, R11.reuse, -R78.reuse ;  /* 0x0000000b1c1c7223 */ /* 0x180fe2000001084e */
[-CC-:B------:R-:W-:Y:S01]  /*3d30*/  FFMA.FTZ R9, R93, R11.reuse, -R78.reuse ;  /* 0x0000000b5d097223 */ /* 0x180fe2000001084e */
[----:B------:R-:W-:Y:S01]  /*3d40*/  MUFU.EX2 R27, R27 ;  /* 0x0000001b001b7308 */ /* 0x000fe20000000800 */
[-CC-:B------:R-:W-:Y:S01]  /*3d50*/  FFMA.FTZ R41, R97, R11.reuse, -R78.reuse ;  /* 0x0000000b61297223 */ /* 0x180fe2000001084e */
[----:B------:R-:W0:Y:S01]  /*3d60*/  SHFL.BFLY PT, R76, R3, 0x2, 0x1f ;  /* 0x0c401f00034c7f89 */ /* 0x000e2200000e0000 */
[----:B------:R-:W-:Y:S01]  /*3d70*/  ISETP.NE.AND P4, PT, R10, 0x1, PT ;  /* 0x000000010a00780c */ /* 0x000fe20003f85270 */
[-CC-:B------:R-:W-:Y:S01]  /*3d80*/  FFMA.FTZ R45, R99, R11.reuse, -R78.reuse ;  /* 0x0000000b632d7223 */ /* 0x180fe2000001084e */
[-CC-:B------:R-:W-:Y:S01]  /*3d90*/  FFMA.FTZ R32, R32, R11.reuse, -R78.reuse ;  /* 0x0000000b20207223 */ /* 0x180fe2000001084e */
[-CC-:B------:R-:W-:Y:S01]  /*3da0*/  FFMA.FTZ R36, R36, R11.reuse, -R78.reuse ;  /* 0x0000000b24247223 */ /* 0x180fe2000001084e */
[-CC-:B------:R-:W-:Y:S01]  /*3db0*/  FFMA.FTZ R34, R34, R11.reuse, -R78.reuse ;  /* 0x0000000b22227223 */ /* 0x180fe2000001084e */
[----:B------:R1:W2:Y:S01]  /*3dc0*/  MUFU.EX2 R156, R29 ;  /* 0x0000001d009c7308 */ /* 0x0002a20000000800 */
[-CC-:B------:R-:W-:Y:S01]  /*3dd0*/  FFMA.FTZ R30, R30, R11.reuse, -R78.reuse ;  /* 0x0000000b1e1e7223 */ /* 0x180fe2000001084e */
[----:B------:R-:W-:-:S06]  /*3de0*/  FFMA.FTZ R24, R24, R11, -R78 ;  /* 0x0000000b18187223 */ /* 0x000fcc000001084e */
[----:B------:R-:W3:Y:S01]  /*3df0*/  MUFU.EX2 R31, R31 ;  /* 0x0000001f001f7308 */ /* 0x000ee20000000800 */
[----:B-1----:R-:W-:Y:S01]  /*3e00*/  FFMA.FTZ R29, R85, R11, -R78 ;  /* 0x0000000b551d7223 */ /* 0x002fe2000001084e */
[----:B------:R-:W1:Y:S06]  /*3e10*/  @P4 LDC R53, c[0x0][0x450] ;  /* 0x00011400ff354b82 */ /* 0x000e6c0000000800 */
[----:B------:R4:W5:Y:S01]  /*3e20*/  MUFU.EX2 R158, R33 ;  /* 0x00000021009e7308 */ /* 0x0009620000000800 */
[----:B0-----:R-:W-:-:S05]  /*3e30*/  FMNMX.FTZ R76, R3, R76, !PT ;  /* 0x0000004c034c7209 */ /* 0x001fca0007810000 */
[----:B------:R-:W0:Y:S02]  /*3e40*/  SHFL.BFLY PT, R7, R76, 0x1, 0x1f ;  /* 0x0c201f004c077f89 */ /* 0x000e2400000e0000 */
[----:B------:R-:W5:Y:S01]  /*3e50*/  MUFU.EX2 R35, R35 ;  /* 0x0000002300237308 */ /* 0x000f620000000800 */
[----:B----4-:R-:W-:-:S07]  /*3e60*/  FFMA.FTZ R33, R89, R11, -R78 ;  /* 0x0000000b59217223 */ /* 0x010fce000001084e */
[----:B------:R4:W-:Y:S08]  /*3e70*/  MUFU.EX2 R152, R29 ;  /* 0x0000001d00987308 */ /* 0x0009f00000000800 */
[----:B------:R-:W-:Y:S01]  /*3e80*/  MUFU.EX2 R37, R37 ;  /* 0x0000002500257308 */ /* 0x000fe20000000800 */
[----:B----4-:R-:W-:Y:S01]  /*3e90*/  FFMA.FTZ R29, R91, R11, -R78 ;  /* 0x0000000b5b1d7223 */ /* 0x010fe2000001084e */
[----:B0-----:R-:W-:-:S06]  /*3ea0*/  FMNMX.FTZ R7, R76, R7, !PT ;  /* 0x000000074c077209 */ /* 0x001fcc0007810000 */
[----:B------:R0:W-:Y:S01]  /*3eb0*/  MUFU.EX2 R154, R33 ;  /* 0x00000021009a7308 */ /* 0x0001e20000000800 */
[C---:B------:R-:W-:Y:S01]  /*3ec0*/  FSETP.NEU.FTZ.AND P1, PT, R7.reuse, -INF , PT ;  /* 0xff8000000700780b */ /* 0x040fe20003f3d000 */
[----:B------:R-:W-:-:S06]  /*3ed0*/  FMUL.FTZ R39, R7, R11 ;  /* 0x0000000b07277220 */ /* 0x000fcc0000410000 */
[----:B------:R-:W-:Y:S01]  /*3ee0*/  MUFU.EX2 R29, R29 ;  /* 0x0000001d001d7308 */ /* 0x000fe20000000800 */
[----:B------:R-:W-:Y:S01]  /*3ef0*/  FSEL R43, R39, RZ, P1 ;  /* 0x000000ff272b7208 */ /* 0x000fe20000800000 */
[----:B0-----:R-:W-:-:S04]  /*3f00*/  FFMA.FTZ R33, R95, R11, -R78 ;  /* 0x0000000b5f217223 */ /* 0x001fc8000001084e */
        /* <DEDUP_REMOVED lines=14> */
[----:B--2---:R-:W-:Y:S01]  /*3ff0*/  FADD.FTZ R26, R27, R156 ;  /* 0x0000009c1b1a7221 */ /* 0x004fe20000010000 */
[-CC-:B------:R-:W-:Y:S01]  /*4000*/  FFMA.FTZ R64, R64, R11.reuse, -R43.reuse ;  /* 0x0000000b40407223 */ /* 0x180fe2000001082b */
[-CC-:B------:R-:W-:Y:S01]  /*4010*/  FFMA.FTZ R66, R66, R11.reuse, -R43.reuse ;  /* 0x0000000b42427223 */ /* 0x180fe2000001082b */
[-CC-:B------:R-:W-:Y:S01]  /*4020*/  FFMA.FTZ R68, R68, R11.reuse, -R43.reuse ;  /* 0x0000000b44447223 */ /* 0x180fe2000001082b */
[----:B---3--:R-:W-:Y:S01]  /*4030*/  FADD.FTZ R47, R31, R26 ;  /* 0x0000001a1f2f7221 */ /* 0x008fe20000010000 */
[-CC-:B------:R-:W-:Y:S01]  /*4040*/  FFMA.FTZ R6, R6, R11.reuse, -R43.reuse ;  /* 0x0000000b06067223 */ /* 0x180fe2000001082b */
[-C--:B------:R-:W-:Y:S01]  /*4050*/  FFMA.FTZ R38, R38, R11.reuse, -R43 ;  /* 0x0000000b26267223 */ /* 0x080fe2000001082b */
[----:B------:R-:W0:Y:S01]  /*4060*/  MUFU.EX2 R25, R25 ;  /* 0x0000001900197308 */ /* 0x000e220000000800 */
[----:B-----5:R-:W-:Y:S01]  /*4070*/  FADD.FTZ R26, R158, R47 ;  /* 0x0000002f9e1a7221 */ /* 0x020fe20000010000 */
[-CC-:B------:R-:W-:Y:S01]  /*4080*/  FFMA.FTZ R12, R12, R11.reuse, -R43.reuse ;  /* 0x0000000b0c0c7223 */ /* 0x180fe2000001082b */
[-CC-:B------:R-:W-:Y:S01]  /*4090*/  FFMA.FTZ R2, R2, R11.reuse, -R43.reuse ;  /* 0x0000000b02027223 */ /* 0x180fe2000001082b */
[-CC-:B------:R-:W-:Y:S01]  /*40a0*/  FFMA.FTZ R0, R0, R11.reuse, -R43.reuse ;  /* 0x0000000b00007223 */ /* 0x180fe2000001082b */
[----:B------:R-:W-:Y:S01]  /*40b0*/  FADD.FTZ R49, R35, R26 ;  /* 0x0000001a23317221 */ /* 0x000fe20000010000 */
[-CC-:B------:R-:W-:Y:S01]  /*40c0*/  FFMA.FTZ R70, R70, R11.reuse, -R43.reuse ;  /* 0x0000000b46467223 */ /* 0x180fe2000001082b */
[-CC-:B------:R-:W-:Y:S01]  /*40d0*/  FFMA.FTZ R74, R74, R11.reuse, -R43.reuse ;  /* 0x0000000b4a4a7223 */ /* 0x180fe2000001082b */
[----:B------:R-:W2:Y:S01]  /*40e0*/  MUFU.EX2 R44, R44 ;  /* 0x0000002c002c7308 */ /* 0x000ea20000000800 */
[-CC-:B------:R-:W-:Y:S01]  /*40f0*/  FFMA.FTZ R20, R20, R11.reuse, -R43.reuse ;  /* 0x0000000b14147223 */ /* 0x180fe2000001082b */
[----:B------:R-:W-:Y:S01]  /*4100*/  FFMA.FTZ R40, R40, R11, -R43 ;  /* 0x0000000b28287223 */ /* 0x000fe2000001082b */
[----:B------:R-:W-:-:S02]  /*4110*/  F2FP.BF16.F32.PACK_AB R156, R156, R27 ;  /* 0x0000001b9c9c723e */ /* 0x000fc400000010ff */
[----:B------:R-:W-:-:S03]  /*4120*/  F2FP.BF16.F32.PACK_AB R158, R158, R31 ;  /* 0x0000001f9e9e723e */ /* 0x000fc600000010ff */
[----:B------:R-:W3:Y:S01]  /*4130*/  MUFU.EX2 R159, R46 ;  /* 0x0000002e009f7308 */ /* 0x000ee20000000800 */
[----:B0-----:R-:W-:Y:S01]  /*4140*/  FADD.FTZ R47, R42, R25 ;  /* 0x000000192a2f7221 */ /* 0x001fe20000010000 */
[----:B------:R-:W-:-:S06]  /*4150*/  F2FP.BF16.F32.PACK_AB R157, R25, R42 ;  /* 0x0000002a199d723e */ /* 0x000fcc00000010ff */
[----:B------:R-:W0:Y:S01]  /*4160*/  MUFU.EX2 R48, R48 ;  /* 0x0000003000307308 */ /* 0x000e220000000800 */
[----:B--2---:R-:W-:-:S07]  /*4170*/  FADD.FTZ R26, R44, R47 ;  /* 0x0000002f2c1a7221 */ /* 0x004fce0000010000 */
[----:B------:R-:W2:Y:S01]  /*4180*/  MUFU.EX2 R153, R50 ;  /* 0x0000003200997308 */ /* 0x000ea20000000800 */
[C---:B---3--:R-:W-:Y:S01]  /*4190*/  FADD.FTZ R47, R159.reuse, R26 ;  /* 0x0000001a9f2f7221 */ /* 0x048fe20000010000 */
[----:B------:R-:W-:-:S06]  /*41a0*/  F2FP.BF16.F32.PACK_AB R159, R159, R44 ;  /* 0x0000002c9f9f723e */ /* 0x000fcc00000010ff */
[----:B------:R-:W3:Y:S01]  /*41b0*/  MUFU.EX2 R52, R52 ;  /* 0x0000003400347308 */ /* 0x000ee20000000800 */
[----:B0-----:R-:W-:-:S07]  /*41c0*/  FADD.FTZ R26, R48, R47 ;  /* 0x0000002f301a7221 */ /* 0x001fce0000010000 */
[----:B------:R-:W0:Y:S01]  /*41d0*/  MUFU.EX2 R155, R54 ;  /* 0x00000036009b7308 */ /* 0x000e220000000800 */
[C---:B--2---:R-:W-:Y:S01]  /*41e0*/  FADD.FTZ R47, R153.reuse, R26 ;  /* 0x0000001a992f7221 */ /* 0x044fe20000010000 */
[----:B------:R-:W-:-:S06]  /*41f0*/  F2FP.BF16.F32.PACK_AB R153, R153, R48 ;  /* 0x000000309999723e */ /* 0x000fcc00000010ff */
[----:B------:R-:W2:Y:S01]  /*4200*/  MUFU.EX2 R56, R56 ;  /* 0x0000003800387308 */ /* 0x000ea20000000800 */
[----:B---3--:R-:W-:-:S07]  /*4210*/  FADD.FTZ R26, R52, R47 ;  /* 0x0000002f341a7221 */ /* 0x008fce0000010000 */
[----:B------:R-:W-:Y:S01]  /*4220*/  MUFU.EX2 R150, R21 ;  /* 0x0000001500967308 */ /* 0x000fe20000000800 */
[C---:B0-----:R-:W-:Y:S01]  /*4230*/  FADD.FTZ R47, R155.reuse, R26 ;  /* 0x0000001a9b2f7221 */ /* 0x041fe20000010000 */
[----:B------:R-:W-:-:S06]  /*4240*/  F2FP.BF16.F32.PACK_AB R155, R155, R52 ;  /* 0x000000349b9b723e */ /* 0x000fcc00000010ff */
[----:B------:R0:W-:Y:S01]  /*4250*/  MUFU.EX2 R21, R28 ;  /* 0x0000001c00157308 */ /* 0x0001e20000000800 */
[----:B--2---:R-:W-:-:S07]  /*4260*/  FADD.FTZ R26, R56, R47 ;  /* 0x0000002f381a7221 */ /* 0x004fce0000010000 */
[----:B------:R-:W2:Y:S01]  /*4270*/  MUFU.EX2 R149, R58 ;  /* 0x0000003a00957308 */ /* 0x000ea20000000800 */
[C---:B0-----:R-:W-:Y:S01]  /*4280*/  FADD.FTZ R28, R152.reuse, R49 ;  /* 0x00000031981c7221 */ /* 0x041fe20000010000 */
[----:B------:R-:W-:-:S03]  /*4290*/  F2FP.BF16.F32.PACK_AB R152, R152, R35 ;  /* 0x000000239898723e */ /* 0x000fc600000010ff */
[----:B------:R-:W-:-:S03]  /*42a0*/  FADD.FTZ R49, R37, R28 ;  /* 0x0000001c25317221 */ /* 0x000fc60000010000 */
[----:B------:R-:W0:Y:S01]  /*42b0*/  MUFU.EX2 R9, R9 ;  /* 0x0000000900097308 */ /* 0x000e220000000800 */
[C---:B------:R-:W-:Y:S01]  /*42c0*/  FADD.FTZ R28, R154.reuse, R49 ;  /* 0x000000319a1c7221 */ /* 0x040fe20000010000 */
[----:B------:R-:W-:-:S03]  /*42d0*/  F2FP.BF16.F32.PACK_AB R154, R154, R37 ;  /* 0x000000259a9a723e */ /* 0x000fc600000010ff */
[----:B------:R-:W-:-:S03]  /*42e0*/  FADD.FTZ R49, R29, R28 ;  /* 0x0000001c1d317221 */ /* 0x000fc60000010000 */
[----:B------:R-:W-:Y:S01]  /*42f0*/  MUFU.EX2 R60, R60 ;  /* 0x0000003c003c7308 */ /* 0x000fe20000000800 */
[C---:B------:R-:W-:Y:S01]  /*4300*/  FADD.FTZ R28, R148.reuse, R49 ;  /* 0x00000031941c7221 */ /* 0x040fe20000010000 */
[C---:B--2---:R-:W-:Y:S01]  /*4310*/  FADD.FTZ R47, R149.reuse, R26 ;  /* 0x0000001a952f7221 */ /* 0x044fe20000010000 */
[----:B------:R-:W-:Y:S02]  /*4320*/  F2FP.BF16.F32.PACK_AB R148, R148, R29 ;  /* 0x0000001d9494723e */ /* 0x000fe400000010ff */
[----:B------:R-:W-:-:S03]  /*4330*/  F2FP.BF16.F32.PACK_AB R149, R149, R56 ;  /* 0x000000389595723e */ /* 0x000fc600000010ff */
[----:B------:R-:W-:Y:S01]  /*4340*/  MUFU.EX2 R151, R62 ;  /* 0x0000003e00977308 */ /* 0x000fe20000000800 */
[----:B0-----:R-:W-:-:S04]  /*4350*/  FADD.FTZ R49, R9, R28 ;  /* 0x0000001c09317221 */ /* 0x001fc80000010000 */
[C---:B------:R-:W-:Y:S01]  /*4360*/  FADD.FTZ R28, R150.reuse, R49 ;  /* 0x00000031961c7221 */ /* 0x040fe20000010000 */
[----:B------:R-:W-:Y:S02]  /*4370*/  F2FP.BF16.F32.PACK_AB R150, R150, R9 ;  /* 0x000000099696723e */ /* 0x000fe400000010ff */
[----:B------:R-:W0:Y:S08]  /*4380*/  MUFU.EX2 R33, R33 ;  /* 0x0000002100217308 */ /* 0x000e300000000800 */
[----:B------:R-:W-:Y:S08]  /*4390*/  MUFU.EX2 R64, R64 ;  /* 0x0000004000407308 */ /* 0x000ff00000000800 */
[----:B------:R-:W-:Y:S01]  /*43a0*/  MUFU.EX2 R145, R66 ;  /* 0x0000004200917308 */ /* 0x000fe20000000800 */
[----:B0-----:R-:W-:-:S04]  /*43b0*/  FADD.FTZ R49, R33, R28 ;  /* 0x0000001c21317221 */ /* 0x001fc80000010000 */
[C---:B------:R-:W-:Y:S01]  /*43c0*/  FADD.FTZ R26, R144.reuse, R49 ;  /* 0x00000031901a7221 */ /* 0x040fe20000010000 */
[----:B------:R-:W-:Y:S02]  /*43d0*/  F2FP.BF16.F32.PACK_AB R144, R144, R33 ;  /* 0x000000219090723e */ /* 0x000fe400000010ff */
[----:B------:R-:W0:Y:S08]  /*43e0*/  MUFU.EX2 R41, R41 ;  /* 0x0000002900297308 */ /* 0x000e300000000800 */
[----:B------:R-:W-:Y:S08]  /*43f0*/  MUFU.EX2 R68, R68 ;  /* 0x0000004400447308 */ /* 0x000ff00000000800 */
[----:B------:R2:W-:Y:S08]  /*4400*/  MUFU.EX2 R141, R6 ;  /* 0x00000006008d7308 */ /* 0x0005f00000000800 */
[----:B------:R-:W-:Y:S01]  /*4410*/  MUFU.EX2 R147, R38 ;  /* 0x0000002600937308 */ /* 0x000fe20000000800 */
[----:B--2---:R-:W-:Y:S01]  /*4420*/  FADD.FTZ R6, R60, R47 ;  /* 0x0000002f3c067221 */ /* 0x004fe20000010000 */
[----:B0-----:R-:W-:-:S03]  /*4430*/  FADD.FTZ R47, R41, R26 ;  /* 0x0000001a292f7221 */ /* 0x001fc60000010000 */
[C---:B------:R-:W-:Y:S01]  /*4440*/  FADD.FTZ R43, R151.reuse, R6 ;  /* 0x00000006972b7221 */ /* 0x040fe20000010000 */
[C---:B------:R-:W-:Y:S01]  /*4450*/  FADD.FTZ R26, R146.reuse, R47 ;  /* 0x0000002f921a7221 */ /* 0x040fe20000010000 */
[----:B------:R-:W-:Y:S01]  /*4460*/  F2FP.BF16.F32.PACK_AB R146, R146, R41 ;  /* 0x000000299292723e */ /* 0x000fe200000010ff */
[----:B------:R-:W0:Y:S01]  /*4470*/  MUFU.EX2 R45, R45 ;  /* 0x0000002d002d7308 */ /* 0x000e220000000800 */
[----:B------:R-:W-:Y:S01]  /*4480*/  FADD.FTZ R6, R64, R43 ;  /* 0x0000002b40067221 */ /* 0x000fe20000010000 */
[----:B------:R-:W-:-:S03]  /*4490*/  F2FP.BF16.F32.PACK_AB R151, R151, R60 ;  /* 0x0000003c9797723e */ /* 0x000fc600000010ff */
[C---:B------:R-:W-:Y:S01]  /*44a0*/  FADD.FTZ R27, R145.reuse, R6 ;  /* 0x00000006911b7221 */ /* 0x040fe20000010000 */
[----:B------:R-:W-:Y:S02]  /*44b0*/  F2FP.BF16.F32.PACK_AB R145, R145, R64 ;  /* 0x000000409191723e */ /* 0x000fe400000010ff */
[----:B------:R2:W-:Y:S08]  /*44c0*/  MUFU.EX2 R3, R32 ;  /* 0x0000002000037308 */ /* 0x0005f00000000800 */
[----:B------:R-:W-:Y:S01]  /*44d0*/  MUFU.EX2 R12, R12 ;  /* 0x0000000c000c7308 */ /* 0x000fe20000000800 */
[----:B--2---:R-:W2:Y:S01]  /*44e0*/  @P4 LDC R32, c[0x0][0x44c] ;  /* 0x00011300ff204b82 */ /* 0x004ea20000000800 */
[----:B0-----:R-:W-:-:S06]  /*44f0*/  FADD.FTZ R43, R45, R26 ;  /* 0x0000001a2d2b7221 */ /* 0x001fcc0000010000 */
[----:B------:R-:W0:Y:S08]  /*4500*/  MUFU.EX2 R36, R36 ;  /* 0x0000002400247308 */ /* 0x000e300000000800 */
[----:B------:R-:W3:Y:S08]  /*4510*/  MUFU.EX2 R34, R34 ;  /* 0x0000002200227308 */ /* 0x000ef00000000800 */
[----:B------:R-:W4:Y:S01]  /*4520*/  MUFU.EX2 R2, R2 ;  /* 0x0000000200027308 */ /* 0x000f220000000800 */
[C---:B0-----:R-:W-:Y:S01]  /*4530*/  FADD.FTZ R43, R36.reuse, R43 ;  /* 0x0000002b242b7221 */ /* 0x041fe20000010000 */
[----:B--2---:R-:W-:Y:S01]  /*4540*/  @P4 IMAD.HI.U32 R32, R17, R32, RZ ;  /* 0x0000002011204227 */ /* 0x004fe200078e00ff */
[----:B------:R-:W-:-:S04]  /*4550*/  F2FP.BF16.F32.PACK_AB R140, R36, R45 ;  /* 0x0000002d248c723e */ /* 0x000fc800000010ff */
[----:B-1----:R-:W-:Y:S01]  /*4560*/  @P4 SHF.R.U32.HI R51, RZ, R53, R32 ;  /* 0x00000035ff334219 */ /* 0x002fe20000011620 */
[----:B------:R0:W1:Y:S01]  /*4570*/  MUFU.EX2 R143, R0 ;  /* 0x00000000008f7308 */ /* 0x0000620000000800 */
[----:B---3--:R-:W-:Y:S01]  /*4580*/  FADD.FTZ R6, R34, R43 ;  /* 0x0000002b22067221 */ /* 0x008fe20000010000 */
[----:B------:R-:W-:Y:S02]  /*4590*/  F2FP.BF16.F32.PACK_AB R142, R3, R34 ;  /* 0x00000022038e723e */ /* 0x000fe400000010ff */
[----:B------:R-:W-:Y:S01]  /*45a0*/  ISETP.GE.AND P4, PT, R15, 0x1, PT ;  /* 0x000000010f00780c */ /* 0x000fe20003f86270 */
[----:B------:R-:W-:Y:S01]  /*45b0*/  FADD.FTZ R29, R3, R6 ;  /* 0x00000006031d7221 */ /* 0x000fe20000010000 */
[----:B------:R-:W-:Y:S02]  /*45c0*/  IMAD.IADD R47, R72, 0x1, R51 ;  /* 0x00000001482f7824 */ /* 0x000fe400078e0233 */
[----:B------:R-:W2:Y:S01]  /*45d0*/  MUFU.EX2 R70, R70 ;  /* 0x0000004600467308 */ /* 0x000ea20000000800 */
[----:B0-----:R-:W-:Y:S01]  /*45e0*/  FADD.FTZ R0, R68, R27 ;  /* 0x0000001b44007221 */ /* 0x001fe20000010000 */
[----:B------:R-:W-:-:S03]  /*45f0*/  IMAD.IADD R14, R47, 0x1, R14 ;  /* 0x000000012f0e7824 */ /* 0x000fc600078e020e */
[C---:B------:R-:W-:Y:S01]  /*4600*/  FADD.FTZ R27, R147.reuse, R0 ;  /* 0x00000000931b7221 */ /* 0x040fe20000010000 */
[----:B------:R-:W-:Y:S02]  /*4610*/  F2FP.BF16.F32.PACK_AB R147, R147, R68 ;  /* 0x000000449393723e */ /* 0x000fe400000010ff */
[----:B------:R-:W0:Y:S01]  /*4620*/  MUFU.EX2 R30, R30 ;  /* 0x0000001e001e7308 */ /* 0x000e220000000800 */
[----:B------:R-:W-:-:S04]  /*4630*/  FADD.FTZ R0, R12, R27 ;  /* 0x0000001b0c007221 */ /* 0x000fc80000010000 */
[C---:B------:R-:W-:Y:S01]  /*4640*/  FADD.FTZ R9, R141.reuse, R0 ;  /* 0x000000008d097221 */ /* 0x040fe20000010000 */
[----:B------:R-:W-:Y:S02]  /*4650*/  F2FP.BF16.F32.PACK_AB R141, R141, R12 ;  /* 0x0000000c8d8d723e */ /* 0x000fe400000010ff */
[----:B------:R-:W3:Y:S01]  /*4660*/  MUFU.EX2 R137, R74 ;  /* 0x0000004a00897308 */ /* 0x000ee20000000800 */
[----:B----4-:R-:W-:Y:S01]  /*4670*/  FADD.FTZ R0, R2, R9 ;  /* 0x0000000902007221 */ /* 0x010fe20000010000 */
[----:B------:R-:W-:-:S03]  /*4680*/  VIADD R9, R73, 0xfffffffe ;  /* 0xfffffffe49097836 */ /* 0x000fc60000000000 */
[C---:B-1----:R-:W-:Y:S01]  /*4690*/  FADD.FTZ R3, R143.reuse, R0 ;  /* 0x000000008f037221 */ /* 0x042fe20000010000 */
[----:B------:R-:W-:Y:S02]  /*46a0*/  F2FP.BF16.F32.PACK_AB R143, R143, R2 ;  /* 0x000000028f8f723e */ /* 0x000fe400000010ff */
[----:B------:R-:W1:Y:S01]  /*46b0*/  MUFU.EX2 R20, R20 ;  /* 0x0000001400147308 */ /* 0x000e620000000800 */
[----:B--2---:R-:W-:Y:S01]  /*46c0*/  FADD.FTZ R0, R70, R3 ;  /* 0x0000000346007221 */ /* 0x004fe20000010000 */
[----:B0-----:R-:W-:Y:S01]  /*46d0*/  FADD.FTZ R6, R30, R29 ;  /* 0x0000001d1e067221 */ /* 0x001fe20000010000 */
[----:B------:R-:W-:-:S03]  /*46e0*/  F2FP.BF16.F32.PACK_AB R136, R21, R30 ;  /* 0x0000001e1588723e */ /* 0x000fc600000010ff */
[----:B------:R-:W-:Y:S02]  /*46f0*/  FADD.FTZ R27, R21, R6 ;  /* 0x00000006151b7221 */ /* 0x000fe40000010000 */
[----:B------:R-:W0:Y:S01]  /*4700*/  MUFU.EX2 R24, R24 ;  /* 0x0000001800187308 */ /* 0x000e220000000800 */
[C---:B---3--:R-:W-:Y:S01]  /*4710*/  FADD.FTZ R3, R137.reuse, R0 ;  /* 0x0000000089037221 */ /* 0x048fe20000010000 */
[----:B------:R-:W-:-:S06]  /*4720*/  F2FP.BF16.F32.PACK_AB R137, R137, R70 ;  /* 0x000000468989723e */ /* 0x000fcc00000010ff */
[----:B------:R-:W2:Y:S01]  /*4730*/  MUFU.EX2 R139, R40 ;  /* 0x00000028008b7308 */ /* 0x000ea20000000800 */
[----:B-1----:R-:W-:Y:S01]  /*4740*/  FADD.FTZ R0, R20, R3 ;  /* 0x0000000314007221 */ /* 0x002fe20000010000 */
[----:B0-----:R-:W-:Y:S01]  /*4750*/  FADD.FTZ R6, R24, R27 ;  /* 0x0000001b18067221 */ /* 0x001fe20000010000 */
[----:B------:R-:W-:-:S03]  /*4760*/  F2FP.BF16.F32.PACK_AB R138, R39, R24 ;  /* 0x00000018278a723e */ /* 0x000fc600000010ff */
[----:B------:R-:W-:Y:S01]  /*4770*/  FADD.FTZ R6, R39, R6 ;  /* 0x0000000627067221 */ /* 0x000fe20000010000 */
[C---:B--2---:R-:W-:Y:S01]  /*4780*/  FADD.FTZ R3, R139.reuse, R0 ;  /* 0x000000008b037221 */ /* 0x044fe20000010000 */
[----:B------:R-:W-:Y:S01]  /*4790*/  F2FP.BF16.F32.PACK_AB R139, R139, R20 ;  /* 0x000000148b8b723e */ /* 0x000fe200000010ff */
        /* <DEDUP_REMOVED lines=11> */
.L_x_1110:
[----:B------:R-:W-:-:S13]  /*4850*/  ISETP.NE.AND P1, PT, R15, 0x1, PT ;  /* 0x000000010f00780c */ /* 0x000fda0003f25270 */
[----:B------:R-:W0:Y:S02]  /*4860*/  @P1 LDC.64 R20, c[0x0][0x9e8] ;  /* 0x00027a00ff141b82 */ /* 0x000e240000000a00 */
[----:B0-----:R-:W-:-:S05]  /*4870*/  @P1 IMAD.HI.U32 R2, R0, R20, RZ ;  /* 0x0000001400021227 */ /* 0x001fca00078e00ff */
[----:B------:R-:W-:-:S07]  /*4880*/  @P1 SHF.R.U32.HI R0, RZ, R21, R2 ;  /* 0x00000015ff001219 */ /* 0x000fce0000011602 */
.L_x_1111:
[----:B------:R-:W-:-:S05]  /*4890*/  IMAD R15, R0, R15, R15 ;  /* 0x0000000f000f7224 */ /* 0x000fca00078e020f */
[----:B------:R-:W-:-:S07]  /*48a0*/  VIMNMX R14, R14, R15, PT ;  /* 0x0000000f0e0e7248 */ /* 0x000fce0003fe0100 */
.L_x_1109:
[----:B------:R-:W-:Y:S01]  /*48b0*/  IMAD.HI R14, R14, 0x2aaaaaab, RZ ;  /* 0x2aaaaaab0e0e7827 */ /* 0x000fe200078e02ff */
[----:B------:R-:W-:Y:S02]  /*48c0*/  CS2R R86, SRZ ;  /* 0x0000000000567805 */ /* 0x000fe4000001ff00 */
[----:B------:R-:W-:Y:S02]  /*48d0*/  CS2R R84, SRZ ;  /* 0x0000000000547805 */ /* 0x000fe4000001ff00 */
[----:B------:R-:W-:Y:S01]  /*48e0*/  CS2R R82, SRZ ;  /* 0x0000000000527805 */ /* 0x000fe2000001ff00 */
[----:B------:R-:W-:Y:S01]  /*48f0*/  IMAD.MOV.U32 R2, RZ, RZ, 0x3f800000 ;  /* 0x3f800000ff027424 */ /* 0x000fe200078e00ff */
[----:B------:R-:W-:Y:S01]  /*4900*/  SHF.R.U32.HI R15, RZ, 0x1f, R14 ;  /* 0x0000001fff0f7819 */ /* 0x000fe2000001160e */
[----:B------:R-:W-:Y:S01]  /*4910*/  IMAD.MOV.U32 R0, RZ, RZ, 0x3f800000 ;  /* 0x3f800000ff007424 */ /* 0x000fe200078e00ff */
[----:B------:R-:W-:Y:S02]  /*4920*/  CS2R R80, SRZ ;  /* 0x0000000000507805 */ /* 0x000fe4000001ff00 */
[----:B------:R-:W-:-:S02]  /*4930*/  CS2R R78, SRZ ;  /* 0x00000000004e7805 */ /* 0x000fc4000001ff00 */
[----:B------:R-:W-:Y:S02]  /*4940*/  LEA.HI.SX32 R15, R14, R15, 0x1c ;  /* 0x0000000f0e0f7211 */ /* 0x000fe400078fe2ff */
[----:B------:R-:W-:Y:S02]  /*4950*/  CS2R R76, SRZ ;  /* 0x00000000004c7805 */ /* 0x000fe4000001ff00 */
[----:B------:R-:W-:Y:S02]  /*4960*/  CS2R R74, SRZ ;  /* 0x00000000004a7805 */ /* 0x000fe4000001ff00 */
[----:B------:R-:W-:Y:S02]  /*4970*/  CS2R R72, SRZ ;  /* 0x0000000000487805 */ /* 0x000fe4000001ff00 */
[----:B------:R-:W-:Y:S02]  /*4980*/  VIMNMX R12, R22, R15, !PT ;  /* 0x0000000f160c7248 */ /* 0x000fe40007fe0100 */
[----:B------:R-:W-:-:S02]  /*4990*/  CS2R R70, SRZ ;  /* 0x0000000000467805 */ /* 0x000fc4000001ff00 */
[----:B------:R-:W-:Y:S02]  /*49a0*/  CS2R R68, SRZ ;  /* 0x0000000000447805 */ /* 0x000fe4000001ff00 */
[----:B------:R-:W-:Y:S02]  /*49b0*/  CS2R R66, SRZ ;  /* 0x0000000000427805 */ /* 0x000fe4000001ff00 */
        /* <DEDUP_REMOVED lines=22> */
[----:B------:R-:W-:Y:S06]  /*4b20*/  @!P1 BRA `(.L_x_1112) ;  /* 0x0000003000f89947 */ /* 0x000fec0003800000 */
[----:B------:R-:W-:Y:S01]  /*4b30*/  IMAD.MOV.U32 R2, RZ, RZ, 0x3f800000 ;  /* 0x3f800000ff027424 */ /* 0x000fe200078e00ff */
[----:B------:R-:W-:Y:S01]  /*4b40*/  ULDC UR50, c[0x0][0x9e4] ;  /* 0x0002790000327ab9 */ /* 0x000fe20000000800 */
[----:B------:R-:W-:Y:S01]  /*4b50*/  IMAD.MOV.U32 R87, RZ, RZ, RZ ;  /* 0x000000ffff577224 */ /* 0x000fe200078e00ff */
[----:B------:R-:W-:Y:S01]  /*4b60*/  ULDC UR4, c[0x0][0x9d8] ;  /* 0x0002760000047ab9 */ /* 0x000fe20000000800 */
[----:B------:R-:W-:-:S05]  /*4b70*/  ULDC UR54, c[0x0][0x9e0] ;  /* 0x0002780000367ab9 */ /* 0x000fca0000000800 */
.L_x_1129:
[----:B------:R-:W-:-:S04]  /*4b80*/  UIADD3 UR5, UR37, 0x1, URZ ;  /* 0x0000000125057890 */ /* 0x000fc8000fffe03f */
[----:B------:R-:W-:-:S04]  /*4b90*/  UISETP.NE.AND UP0, UPT, UR5, 0x2, UPT ;  /* 0x000000020500788c */ /* 0x000fc8000bf05270 */
[----:B------:R-:W-:Y:S02]  /*4ba0*/  USEL UR39, URZ, 0x1, UP0 ;  /* 0x000000013f277887 */ /* 0x000fe40008000000 */
[----:B------:R-:W-:Y:S02]  /*4bb0*/  USEL UR5, UR5, URZ, UP0 ;  /* 0x0000003f05057287 */ /* 0x000fe40008000000 */
[----:B------:R-:W-:Y:S01]  /*4bc0*/  ULOP3.LUT UR39, UR36, UR39, URZ, 0x3c, !UPT ;  /* 0x0000002724277292 */ /* 0x000fe2000f8e3c3f */
[----:B------:R-:W-:Y:S11]  /*4bd0*/  @!P0 BRA `(.L_x_1113) ;  /* 0x0000000000048947 */ /* 0x000ff60003800000 */
[----:B------:R-:W-:Y:S01]  /*4be0*/  BPT.TRAP 0x1 ;  /* 0x000000040000795c */ /* 0x000fe20000300000 */
.L_x_1113:
[----:B------:R-:W-:Y:S01]  /*4bf0*/  ULEA UR7, UR5, UR38, 0x3 ;  /* 0x0000002605077291 */ /* 0x000fe2000f8e183f */
[----:B------:R-:W-:-:S05]  /*4c00*/  IMAD.U32 R11, RZ, RZ, UR39 ;  /* 0x00000027ff0b7e24 */ /* 0x000fca000f8e00ff */
[----:B------:R-:W-:-:S04]  /*4c10*/  SHF.L.U32 R11, R11, 0x1f, RZ ;  /* 0x0000001f0b0b7819 */ /* 0x000fc800000006ff */
[----:B------:R0:W1:Y:S01]  /*4c20*/  SYNCS.PHASECHK.TRANS64.TRYWAIT P1, [UR7+0x2a830], R11 ;  /* 0x02a8300bff0075a7 */ /* 0x0000620008020147 */
[----:B------:R-:W-:Y:S05]  /*4c30*/  @!P0 BRA `(.L_x_1114) ;  /* 0x0000000000048947 */ /* 0x000fea0003800000 */
[----:B------:R-:W-:Y:S01]  /*4c40*/  BPT.TRAP 0x1 ;  /* 0x000000040000795c */ /* 0x000fe20000300000 */
.L_x_1114:
[----:B-1----:R-:W-:Y:S05]  /*4c50*/  @P1 BRA `(.L_x_1115) ;  /* 0x0000000000081947 */ /* 0x002fea0003800000 */
[----:B------:R-:W1:Y:S02]  /*4c60*/  SYNCS.PHASECHK.TRANS64.TRYWAIT P1, [UR7+0x2a830], R11 ;  /* 0x02a8300bff0075a7 */ /* 0x000e640008020147 */
[----:B-1----:R-:W-:Y:S05]  /*4c70*/  @!P1 BRA `(.L_x_1116) ;  /* 0x0000010400449947 */ /* 0x002fea0003800000 */
.L_x_1115:
        /* <DEDUP_REMOVED lines=15> */
[----:B------:R-:W-:Y:S01]  /*4d70*/  HGMMA.64x96x16.F32.BF16 R88, gdesc[UR44], RZ, !UPT, gsb0 ;  /* 0x016000002c5879f0 */ /* 0x000fe2000c0018ff */
[----:B------:R-:W-:Y:S01]  /*4d80*/  UIADD3 UR46, UR6, 0x2, URZ ;  /* 0x00000002062e7890 */ /* 0x000fe2000fffe03f */
[-C--:B------:R-:W-:Y:S01]  /*4d90*/  FMUL.FTZ R29, R29, R0.reuse ;  /* 0x000000001d1d7220 */ /* 0x080fe20000410000 */
[----:B------:R-:W-:Y:S01]  /*4da0*/  UMOV UR44, UR56 ;  /* 0x00000038002c7c82 */ /* 0x000fe20008000000 */
[----:B------:R-:W-:Y:S01]  /*4db0*/  UMOV UR45, UR57 ;  /* 0x00000039002d7c82 */ /* 0x000fe20008000000 */
        /* <DEDUP_REMOVED lines=73> */
[----:B------:R-:W-:Y:S01]  /*5250*/  HGMMA.64x96x16.F32.BF16 R88, gdesc[UR44], R88, gsb0 ;  /* 0x016000002c5879f0 */ /* 0x000fe20008001858 */
[----:B------:R-:W-:Y:S01]  /*5260*/  UIADD3 UR46, UR6, 0x4, URZ ;  /* 0x00000004062e7890 */ /* 0x000fe2000fffe03f */
[----:B------:R-:W-:Y:S01]  /*5270*/  UMOV UR44, UR52 ;  /* 0x00000034002c7c82 */ /* 0x000fe20008000000 */
[----:B------:R-:W-:Y:S01]  /*5280*/  UMOV UR45, UR53 ;  /* 0x00000035002d7c82 */ /* 0x000fe20008000000 */
[----:B------:R-:W-:Y:S01]  /*5290*/  UMOV UR47, 0x40000040 ;  /* 0x40000040002f7882 */ /* 0x000fe20000000000 */
[----:B------:R-:W-:Y:S02]  /*52a0*/  WARPGROUP.DEPBAR.LE gsb0, 0x0 ;  /* 0x00008000000079c5 */ /* 0x000fe40000010000 */
        /* <DEDUP_REMOVED lines=34> */
[----:B------:R-:W-:Y:S05]  /*54d0*/  @!P0 BRA `(.L_x_1117) ;  /* 0x0000000000048947 */ /* 0x000fea0003800000 */
[----:B------:R-:W-:Y:S01]  /*54e0*/  BPT.TRAP 0x1 ;  /* 0x000000040000795c */ /* 0x000fe20000300000 */
.L_x_1117:
[----:B------:R-:W-:Y:S01]  /*54f0*/  ULEA UR14, UR37, UR38, 0x3 ;  /* 0x00000026250e7291 */ /* 0x000fe2000f8e183f */
[----:B------:R-:W-:-:S05]  /*5500*/  IMAD.U32 R0, RZ, RZ, UR36 ;  /* 0x00000024ff007e24 */ /* 0x000fca000f8e00ff */
[----:B------:R-:W-:-:S04]  /*5510*/  SHF.L.U32 R0, R0, 0x1f, RZ ;  /* 0x0000001f00007819 */ /* 0x000fc800000006ff */
[----:B------:R2:W3:Y:S01]  /*5520*/  SYNCS.PHASECHK.TRANS64.TRYWAIT P1, [UR14+0x2a850], R0 ;  /* 0x02a85000ff0075a7 */ /* 0x0004e2000802014e */
[----:B------:R-:W-:Y:S05]  /*5530*/  @!P0 BRA `(.L_x_1118) ;  /* 0x0000000000048947 */ /* 0x000fea0003800000 */
[----:B------:R-:W-:Y:S01]  /*5540*/  BPT.TRAP 0x1 ;  /* 0x000000040000795c */ /* 0x000fe20000300000 */
.L_x_1118:
[----:B---3--:R-:W-:Y:S05]  /*5550*/  @P1 BRA `(.L_x_1119) ;  /* 0x0000000000081947 */ /* 0x008fea0003800000 */
[----:B------:R-:W3:Y:S02]  /*5560*/  SYNCS.PHASECHK.TRANS64.TRYWAIT P1, [UR14+0x2a850], R0 ;  /* 0x02a85000ff0075a7 */ /* 0x000ee4000802014e */
[----:B---3--:R-:W-:Y:S05]  /*5570*/  @!P1 BRA `(.L_x_1120) ;  /* 0x000000fc001c9947 */ /* 0x008fea0003800000 */
.L_x_1119:
[----:B------:R-:W-:Y:S01]  /*5580*/  UIADD3 UR6, UR38, 0x400, URZ ;  /* 0x0000040026067890 */ /* 0x000fe2000fffe03f */
[----:B------:R-:W-:Y:S01]  /*5590*/  WARPGROUP.ARRIVE ;  /* 0x00000000000079c5 */ /* 0x000fe20000000000 */
[----:B------:R-:W-:Y:S01]  /*55a0*/  UMOV UR11, 0x40000040 ;  /* 0x40000040000b7882 */ /* 0x000fe20000000000 */
[----:B------:R-:W-:Y:S01]  /*55b0*/  ISETP.NE.AND P2, PT, R10, 0x1, PT ;  /* 0x000000010a00780c */ /* 0x000fe20003f45270 */
[----:B------:R-:W-:Y:S01]  /*55c0*/  USHF.R.U32.HI UR6, URZ, 0x4, UR6 ;  /* 0x000000043f067899 */ /* 0x000fe20008011606 */
[----:B01----:R-:W-:Y:S02]  /*55d0*/  FMUL.FTZ R11, R88, UR4 ;  /* 0x00000004580b7c20 */ /* 0x003fe40008410000 */
[----:B------:R-:W0:Y:S01]  /*55e0*/  S2R R175, SR_TID.X ;  /* 0x0000000000af7919 */ /* 0x000e220000002100 */
[----:B------:R-:W-:Y:S01]  /*55f0*/  FMUL.FTZ R88, R102, UR4 ;  /* 0x0000000466587c20 */ /* 0x000fe20008410000 */
[----:B------:R-:W-:Y:S01]  /*5600*/  ULOP3.LUT UR6, UR6, 0x3fff, URZ, 0xc0, !UPT ;  /* 0x00003fff06067892 */ /* 0x000fe2000f8ec03f */
[----:B------:R-:W-:Y:S01]  /*5610*/  FMUL.FTZ R21, R99, UR4 ;  /* 0x0000000463157c20 */ /* 0x000fe20008410000 */
[----:B------:R-:W-:Y:S01]  /*5620*/  FMUL.FTZ R99, R115, UR4 ;  /* 0x0000000473637c20 */ /* 0x000fe20008410000 */
[----:B------:R-:W-:Y:S01]  /*5630*/  IMAD.IADD R115, R19, 0x1, R17 ;  /* 0x0000000113737824 */ /* 0x000fe200078e0211 */
[----:B------:R-:W-:Y:S01]  /*5640*/  ULOP3.LUT UR6, UR6, 0x3000000, URZ, 0xfc, !UPT ;  /* 0x0300000006067892 */ /* 0x000fe2000f8efc3f */
[----:B------:R-:W1:Y:S01]  /*5650*/  LDC R13, c[0x0][0x288] ;  /* 0x0000a200ff0d7b82 */ /* 0x000e620000000800 */
[----:B------:R-:W-:Y:S01]  /*5660*/  FMUL.FTZ R14, R94, UR4 ;  /* 0x000000045e0e7c20 */ /* 0x000fe20008410000 */
[----:B------:R-:W-:Y:S01]  /*5670*/  FMUL.FTZ R94, R110, UR4 ;  /* 0x000000046e5e7c20 */ /* 0x000fe20008410000 */
[----:B------:R-:W-:Y:S01]  /*5680*/  UIMAD UR6, UR37, 0x600, UR6 ;  /* 0x00000600250678a4 */ /* 0x000fe2000f8e0206 */
[----:B------:R-:W-:Y:S01]  /*5690*/  FMUL.FTZ R110, R112, UR4 ;  /* 0x00000004706e7c20 */ /* 0x000fe20008410000 */
[----:B------:R-:W-:Y:S01]  /*56a0*/  FMUL.FTZ R112, R116, UR4 ;  /* 0x0000000474707c20 */ /* 0x000fe20008410000 */
[----:B------:R-:W-:Y:S01]  /*56b0*/  FMUL.FTZ R15, R95, UR4 ;  /* 0x000000045f0f7c20 */ /* 0x000fe20008410000 */
[----:B------:R-:W-:Y:S01]  /*56c0*/  FMUL.FTZ R2, R91, UR4 ;  /* 0x000000045b027c20 */ /* 0x000fe20008410000 */
[----:B------:R-:W3:Y:S01]  /*56d0*/  @P2 LDC R102, c[0x0][0x44c] ;  /* 0x00011300ff662b82 */ /* 0x000ee20000000800 */
[----:B------:R-:W-:Y:S01]  /*56e0*/  FMUL.FTZ R95, R111, UR4 ;  /* 0x000000046f5f7c20 */ /* 0x000fe20008410000 */
[----:B------:R-:W-:Y:S01]  /*56f0*/  UMOV UR10, UR6 ;  /* 0x00000006000a7c82 */ /* 0x000fe20008000000 */
[----:B--2---:R-:W-:Y:S01]  /*5700*/  FMUL.FTZ R0, R90, UR4 ;  /* 0x000000045a007c20 */ /* 0x004fe20008410000 */
[----:B------:R-:W-:Y:S01]  /*5710*/  HGMMA.64x128x16.F32.BF16 R24, R156, gdesc[UR8].tnspB, R24, gsb0 ;  /* 0x41e000089c187df0 */ /* 0x000fe20008001818 */
[----:B------:R-:W-:Y:S01]  /*5720*/  UIADD3 UR10, UR6, 0x80, URZ ;  /* 0x00000080060a7890 */ /* 0x000fe2000fffe03f */
[----:B------:R-:W-:Y:S01]  /*5730*/  FMUL.FTZ R20, R98, UR4 ;  /* 0x0000000462147c20 */ /* 0x000fe20008410000 */
[----:B------:R-:W-:Y:S01]  /*5740*/  UMOV UR11, 0x40000040 ;  /* 0x40000040000b7882 */ /* 0x000fe20000000000 */
        /* <DEDUP_REMOVED lines=16> */
[----:B---3--:R-:W-:-:S04]  /*5850*/  @P2 IMAD.HI.U32 R102, R115, R102, RZ ;  /* 0x0000006673662227 */ /* 0x008fc800078e00ff */
[----:B------:R-:W-:Y:S01]  /*5860*/  FMUL.FTZ R133, R133, UR4 ;  /* 0x0000000485857c20 */ /* 0x000fe20008410000 */
[----:B------:R-:W-:Y:S01]  /*5870*/  FMUL.FTZ R120, R120, UR4 ;  /* 0x0000000478787c20 */ /* 0x000fe20008410000 */
[----:B------:R-:W-:Y:S01]  /*5880*/  FMUL.FTZ R121, R121, UR4 ;  /* 0x0000000479797c20 */ /* 0x000fe20008410000 */
[----:B------:R-:W-:Y:S01]  /*5890*/  FMUL.FTZ R124, R124, UR4 ;  /* 0x000000047c7c7c20 */ /* 0x000fe20008410000 */
[----:B------:R-:W-:Y:S01]  /*58a0*/  FMUL.FTZ R128, R128, UR4 ;  /* 0x0000000480807c20 */ /* 0x000fe20008410000 */
[----:B------:R-:W-:Y:S01]  /*58b0*/  FMUL.FTZ R134, R134, UR4 ;  /* 0x0000000486867c20 */ /* 0x000fe20008410000 */
[----:B------:R-:W-:Y:S01]  /*58c0*/  ISETP.NE.AND P1, PT, R173, RZ, PT ;  /* 0x000000ffad00720c */ /* 0x000fe20003f25270 */
[----:B------:R-:W2:Y:S08]  /*58d0*/  MUFU.TANH R11, R11 ;  /* 0x0000000b000b7308 */ /* 0x000eb00000002400 */
[----:B------:R-:W3:Y:S08]  /*58e0*/  MUFU.TANH R0, R0 ;  /* 0x0000000000007308 */ /* 0x000ef00000002400 */
[----:B------:R-:W4:Y:S08]  /*58f0*/  MUFU.TANH R2, R2 ;  /* 0x0000000200027308 */ /* 0x000f300000002400 */
        /* <DEDUP_REMOVED lines=11> */
[----:B------:R-:W0:Y:S01]  /*59b0*/  MUFU.TANH R91, R91 ;  /* 0x0000005b005b7308 */ /* 0x000e220000002400 */
[----:B------:R-:W-:-:S02]  /*59c0*/  WARPGROUP.DEPBAR.LE gsb0, 0x0 ;  /* 0x00008000000079c5 */ /* 0x000fc40000010000 */
[----:B------:R-:W-:Y:S01]  /*59d0*/  WARPGROUP.ARRIVE ;  /* 0x00000000000079c5 */ /* 0x000fe20000000000 */
[----:B------:R-:W-:Y:S01]  /*59e0*/  FMUL.FTZ R156, R101, UR4 ;  /* 0x00000004659c7c20 */ /* 0x000fe20008410000 */
[----:B------:R-:W-:Y:S01]  /*59f0*/  FMUL.FTZ R101, R119, UR4 ;  /* 0x0000000477657c20 */ /* 0x000fe20008410000 */
[----:B------:R-:W-:Y:S02]  /*5a00*/  FMUL.FTZ R158, R131, UR4 ;  /* 0x00000004839e7c20 */ /* 0x000fe40008410000 */
[----:B------:R-:W0:Y:S01]  /*5a10*/  MUFU.TANH R108, R108 ;  /* 0x0000006c006c7308 */ /* 0x000e220000002400 */
[----:B------:R-:W-:Y:S01]  /*5a20*/  HGMMA.64x128x16.F32.BF16 R24, R152, gdesc[UR8].tnspB, R24, gsb0 ;  /* 0x41e0000898187df0 */ /* 0x000fe20008001818 */
[----:B------:R-:W-:Y:S01]  /*5a30*/  UIADD3 UR10, UR6, 0x100, URZ ;  /* 0x00000100060a7890 */ /* 0x000fe2000fffe03f */
[----:B------:R-:W-:-:S05]  /*5a40*/  UMOV UR11, 0x40000040 ;  /* 0x40000040000b7882 */ /* 0x000fca0000000000 */
        /* <DEDUP_REMOVED lines=13> */
[----:B------:R-:W0:Y:S08]  /*5b20*/  MUFU.TANH R125, R125 ;  /* 0x0000007d007d7308 */ /* 0x000e300000002400 */
[----:B------:R-:W0:Y:S08]  /*5b30*/  MUFU.TANH R129, R129 ;  /* 0x0000008100817308 */ /* 0x000e300000002400 */
[----:B------:R-:W0:Y:S08]  /*5b40*/  MUFU.TANH R158, R158 ;  /* 0x0000009e009e7308 */ /* 0x000e300000002400 */
[----:B------:R-:W0:Y:S01]  /*5b50*/  MUFU.TANH R132, R132 ;  /* 0x0000008400847308 */ /* 0x000e220000002400 */
[----:B------:R-:W-:-:S02]  /*5b60*/  WARPGROUP.DEPBAR.LE gsb0, 0x0 ;  /* 0x00008000000079c5 */ /* 0x000fc40000010000 */
[----:B------:R-:W-:Y:S01]  /*5b70*/  WARPGROUP.ARRIVE ;  /* 0x00000000000079c5 */ /* 0x000fe20000000000 */
[----:B------:R-:W-:Y:S01]  /*5b80*/  FMUL.FTZ R154, R130, UR4 ;  /* 0x00000004829a7c20 */ /* 0x000fe20008410000 */
[----:B------:R-:W-:Y:S02]  /*5b90*/  IMAD R130, R9, -0x60, RZ ;  /* 0xffffffa009827824 */ /* 0x000fe400078e02ff */
[----:B------:R-:W-:Y:S01]  /*5ba0*/  FMUL.FTZ R152, R127, UR4 ;  /* 0x000000047f987c20 */ /* 0x000fe20008410000 */
[----:B------:R-:W0:Y:S01]  /*5bb0*/  MUFU.TANH R133, R133 ;  /* 0x0000008500857308 */ /* 0x000e220000002400 */
[----:B------:R-:W-:Y:S01]  /*5bc0*/  HGMMA.64x128x16.F32.BF16 R24, R148, gdesc[UR8].tnspB, R24, gsb0 ;  /* 0x41e0000894187df0 */ /* 0x000fe20008001818 */
[----:B------:R-:W-:Y:S01]  /*5bd0*/  UIADD3 UR10, UR6, 0x180, URZ ;  /* 0x00000180060a7890 */ /* 0x000fe2000fffe03f */
[----:B------:R-:W-:Y:S01]  /*5be0*/  VIADD R107, R130, 0x1 ;  /* 0x00000001826b7836 */ /* 0x000fe20000000000 */
[----:B------:R-:W-:-:S03]  /*5bf0*/  UMOV UR11, 0x40000040 ;  /* 0x40000040000b7882 */ /* 0x000fc60000000000 */
[----:B------:R-:W-:Y:S01]  /*5c00*/  IMAD R107, R18, -0x2, R107 ;  /* 0xfffffffe126b7824 */ /* 0x000fe200078e026b */
[----:B------:R-:W0:Y:S04]  /*5c10*/  MUFU.TANH R152, R152 ;  /* 0x0000009800987308 */ /* 0x000e280000002400 */
[----:B-1----:R-:W-:-:S04]  /*5c20*/  IADD3 R106, R107, -R13, R16 ;  /* 0x8000000d6b6a7210 */ /* 0x002fc80007ffe010 */
[----:B------:R1:W0:Y:S01]  /*5c30*/  MUFU.TANH R127, R128 ;  /* 0x00000080007f7308 */ /* 0x0002220000002400 */
[----:B------:R-:W-:-:S07]  /*5c40*/  VIADD R131, R106, UR54 ;  /* 0x000000366a837c36 */ /* 0x000fce0008000000 */
[----:B------:R-:W0:Y:S01]  /*5c50*/  MUFU.TANH R154, R154 ;  /* 0x0000009a009a7308 */ /* 0x000e220000002400 */
[----:B------:R-:W-:Y:S02]  /*5c60*/  WARPGROUP.DEPBAR.LE gsb0, 0x0 ;  /* 0x00008000000079c5 */ /* 0x000fe40000010000 */
[----:B------:R-:W-:Y:S01]  /*5c70*/  WARPGROUP.ARRIVE ;  /* 0x00000000000079c5 */ /* 0x000fe20000000000 */
[----:B------:R-:W-:Y:S01]  /*5c80*/  FMUL.FTZ R148, R104, UR4 ;  /* 0x0000000468947c20 */ /* 0x000fe20008410000 */
[----:B------:R-:W-:Y:S01]  /*5c90*/  FMUL.FTZ R104, R105, UR4 ;  /* 0x0000000469687c20 */ /* 0x000fe20008410000 */
[----:B------:R-:W-:Y:S01]  /*5ca0*/  FMUL.FTZ R105, R122, UR4 ;  /* 0x000000047a697c20 */ /* 0x000fe20008410000 */
[----:B------:R-:W-:Y:S02]  /*5cb0*/  FMUL.FTZ R150, R126, UR4 ;  /* 0x000000047e967c20 */ /* 0x000fe40008410000 */
[----:B------:R-:W-:Y:S01]  /*5cc0*/  HGMMA.64x128x16.F32.BF16 R24, R144, gdesc[UR8].tnspB, R24, gsb0 ;  /* 0x41e0000890187df0 */ /* 0x000fe20008001818 */
[----:B------:R-:W-:Y:S01]  /*5cd0*/  UIADD3 UR10, UR6, 0x200, URZ ;  /* 0x00000200060a7890 */ /* 0x000fe2000fffe03f */
[----:B------:R-:W0:Y:S01]  /*5ce0*/  MUFU.TANH R148, R148 ;  /* 0x0000009400947308 */ /* 0x000e220000002400 */
[----:B------:R-:W-:Y:S01]  /*5cf0*/  UMOV UR11, 0x40000040 ;  /* 0x40000040000b7882 */ /* 0x000fe20000000000 */
[----:B------:R-:W-:-:S06]  /*5d00*/  UIADD3 UR6, UR6, 0x280, URZ ;  /* 0x0000028006067890 */ /* 0x000fcc000fffe03f */
[----:B------:R-:W0:Y:S08]  /*5d10*/  MUFU.TANH R104, R104 ;  /* 0x0000006800687308 */ /* 0x000e300000002400 */
[----:B------:R-:W0:Y:S08]  /*5d20*/  MUFU.TANH R105, R105 ;  /* 0x0000006900697308 */ /* 0x000e300000002400 */
[----:B------:R-:W0:Y:S01]  /*5d30*/  MUFU.TANH R150, R150 ;  /* 0x0000009600967308 */ /* 0x000e220000002400 */
[----:B------:R-:W-:-:S02]  /*5d40*/  WARPGROUP.DEPBAR.LE gsb0, 0x0 ;  /* 0x00008000000079c5 */ /* 0x000fc40000010000 */
[----:B------:R-:W-:Y:S01]  /*5d50*/  WARPGROUP.ARRIVE ;  /* 0x00000000000079c5 */ /* 0x000fe20000000000 */
[----:B------:R-:W-:Y:S01]  /*5d60*/  FMUL.FTZ R144, R89, UR4 ;  /* 0x0000000459907c20 */ /* 0x000fe20008410000 */
[----:B------:R-:W-:Y:S01]  /*5d70*/  FMUL.FTZ R89, R103, UR4 ;  /* 0x0000000467597c20 */ /* 0x000fe20008410000 */
[----:B------:R-:W-:Y:S01]  /*5d80*/  FMUL.FTZ R146, R123, UR4 ;  /* 0x000000047b927c20 */ /* 0x000fe20008410000 */
[----:B------:R-:W5:Y:S01]  /*5d90*/  @P2 LDC R103, c[0x0][0x450] ;  /* 0x00011400ff672b82 */ /* 0x000f620000000800 */
[----:B------:R1:W0:Y:S01]  /*5da0*/  MUFU.TANH R123, R124 ;  /* 0x0000007c007b7308 */ /* 0x0002220000002400 */
[----:B------:R-:W-:Y:S01]  /*5db0*/  HGMMA.64x128x16.F32.BF16 R24, R140, gdesc[UR8].tnspB, R24, gsb0 ;  /* 0x41e000088c187df0 */ /* 0x000fe20008001818 */
[----:B------:R-:W-:Y:S01]  /*5dc0*/  UMOV UR10, UR6 ;  /* 0x00000006000a7c82 */ /* 0x000fe20008000000 */
[----:B------:R-:W-:-:S05]  /*5dd0*/  UMOV UR11, 0x40000040 ;  /* 0x40000040000b7882 */ /* 0x000fca0000000000 */
[----:B------:R-:W0:Y:S08]  /*5de0*/  MUFU.TANH R144, R144 ;  /* 0x0000009000907308 */ /* 0x000e300000002400 */
[----:B------:R-:W0:Y:S01]  /*5df0*/  MUFU.TANH R89, R89 ;  /* 0x0000005900597308 */ /* 0x000e220000002400 */
[----:B-----5:R-:W-:Y:S01]  /*5e00*/  @P2 SHF.R.U32.HI R115, RZ, R103, R102 ;  /* 0x00000067ff732219 */ /* 0x020fe20000011666 */
[----:B------:R-:W-:Y:S01]  /*5e10*/  IMAD.U32 R102, RZ, RZ, UR7 ;  /* 0x00000007ff667e24 */ /* 0x000fe2000f8e00ff */
[----:B0-----:R-:W-:-:S05]  /*5e20*/  LOP3.LUT P2, RZ, R175, 0x7f, RZ, 0xc0, !PT ;  /* 0x0000007fafff7812 */ /* 0x001fca000784c0ff */
[----:B------:R-:W0:Y:S01]  /*5e30*/  MUFU.TANH R146, R146 ;  /* 0x0000009200927308 */ /* 0x000e220000002400 */
[----:B------:R-:W5:Y:S07]  /*5e40*/  SHFL.IDX PT, R116, R115, RZ, 0x1c1f ;  /* 0x001c1fff73747589 */ /* 0x000f6e00000e0000 */
[----:B------:R-:W-:-:S05]  /*5e50*/  @!P2 VIADD R102, R102, 0x2a840 ;  /* 0x0002a8406666a836 */ /* 0x000fca0000000000 */
[----:B------:R-:W-:Y:S02]  /*5e60*/  @!P2 PRMT R103, RZ, 0x654, R102 ;  /* 0x00000654ff67a816 */ /* 0x000fe40000000066 */
[----:B------:R1:W0:Y:S01]  /*5e70*/  MUFU.TANH R102, R134 ;  /* 0x0000008600667308 */ /* 0x0002220000002400 */
[----:B-----5:R-:W-:Y:S01]  /*5e80*/  IMAD.IADD R117, R131, 0x1, R116 ;  /* 0x0000000183757824 */ /* 0x020fe200078e0274 */
[----:B------:R-:W-:Y:S02]  /*5e90*/  WARPGROUP.DEPBAR.LE gsb0, 0x0 ;  /* 0x00008000000079c5 */ /* 0x000fe40000010000 */
[----:B------:R-:W-:-:S04]  /*5ea0*/  WARPGROUP.ARRIVE ;  /* 0x00000000000079c5 */ /* 0x000fc80000000000 */
[----:B------:R1:W0:Y:S02]  /*5eb0*/  MUFU.TANH R140, R121 ;  /* 0x00000079008c7308 */ /* 0x0002240000002400 */
[----:B------:R-:W-:Y:S03]  /*5ec0*/  HGMMA.64x128x16.F32.BF16 R24, R136, gdesc[UR8].tnspB, R24, gsb0 ;  /* 0x41e0000888187df0 */ /* 0x000fe60008001818 */
[----:B------:R-:W-:Y:S02]  /*5ed0*/  WARPGROUP.DEPBAR.LE gsb0, 0x0 ;  /* 0x00008000000079c5 */ /* 0x000fe40000010000 */
[----:B------:R5:W-:Y:S01]  /*5ee0*/  @!P2 SYNCS.ARRIVE.TRANS64.RED.A1T0 RZ, [R103+URZ], RZ ;  /* 0x000000ff67ffa9a7 */ /* 0x000be2000810043f */
[----:B------:R-:W-:Y:S02]  /*5ef0*/  VIADD R136, R107, 0xffffffff ;  /* 0xffffffff6b887836 */ /* 0x000fe40000000000 */
[----:B-----5:R-:W-:Y:S01]  /*5f00*/  FMUL.FTZ R103, R135, UR4 ;  /* 0x0000000487677c20 */ /* 0x020fe20008410000 */
[----:B------:R-:W-:-:S04]  /*5f10*/  VIADD R135, R106, UR51 ;  /* 0x000000336a877c36 */ /* 0x000fc80008000000 */
[----:B------:R-:W-:Y:S01]  /*5f20*/  IMAD.IADD R119, R135, 0x1, R116 ;  /* 0x0000000187777824 */ /* 0x000fe200078e0274 */
[----:B------:R-:W0:Y:S01]  /*5f30*/  MUFU.TANH R103, R103 ;  /* 0x0000006700677308 */ /* 0x000e220000002400 */
[----:B-1234-:R-:W-:Y:S05]  /*5f40*/  @!P1 BRA `(.L_x_1121) ;  /* 0x0000000000549947 */ /* 0x01efea0003800000 */
[----:B------:R-:W-:Y:S01]  /*5f50*/  IADD3 R121, R16, -R13, R116 ;  /* 0x8000000d10797210 */ /* 0x000fe20007ffe074 */
[----:B------:R-:W-:Y:S03]  /*5f60*/  BSSY B0, `(.L_x_1122) ;  /* 0x0000010000007945 */ /* 0x000fe60003800000 */
[----:B------:R-:W-:-:S13]  /*5f70*/  ISETP.GT.AND P1, PT, R121, -0x1, PT ;  /* 0xffffffff7900780c */ /* 0x000fda0003f24270 */
[----:B------:R-:W-:Y:S05]  /*5f80*/  @P1 BRA `(.L_x_1123) ;  /* 0x0000000000201947 */ /* 0x000fea0003800000 */
[----:B------:R-:W-:Y:S01]  /*5f90*/  IMAD.U32 R116, RZ, RZ, UR50 ;  /* 0x00000032ff747e24 */ /* 0x000fe2000f8e00ff */
[----:B------:R-:W-:-:S04]  /*5fa0*/  LOP3.LUT R121, RZ, R121, RZ, 0x33, !PT ;  /* 0x00000079ff797212 */ /* 0x000fc800078e33ff */
[----:B------:R-:W-:-:S13]  /*5fb0*/  ISETP.NE.AND P1, PT, R116, 0x1, PT ;  /* 0x000000017400780c */ /* 0x000fda0003f25270 */
[----:B------:R-:W1:Y:S02]  /*5fc0*/  @P1 LDC.64 R106, c[0x0][0x9e8] ;  /* 0x00027a00ff6a1b82 */ /* 0x000e640000000a00 */
[----:B-1----:R-:W-:-:S05]  /*5fd0*/  @P1 IMAD.HI.U32 R106, R121, R106, RZ ;  /* 0x0000006a796a1227 */ /* 0x002fca00078e00ff */
[----:B------:R-:W-:-:S04]  /*5fe0*/  @P1 SHF.R.U32.HI R121, RZ, R107, R106 ;  /* 0x0000006bff791219 */ /* 0x000fc8000001166a */
[----:B------:R-:W-:Y:S01]  /*5ff0*/  LOP3.LUT R121, RZ, R121, RZ, 0x33, !PT ;  /* 0x00000079ff797212 */ /* 0x000fe200078e33ff */
[----:B------:R-:W-:Y:S06]  /*6000*/  BRA `(.L_x_1124) ;  /* 0x0000000000147947 */ /* 0x000fec0003800000 */
.L_x_1123:
[----:B------:R-:W-:-:S05]  /*6010*/  IMAD.U32 R116, RZ, RZ, UR50 ;  /* 0x00000032ff747e24 */ /* 0x000fca000f8e00ff */
[----:B------:R-:W-:-:S13]  /*6020*/  ISETP.NE.AND P1, PT, R116, 0x1, PT ;  /* 0x000000017400780c */ /* 0x000fda0003f25270 */
[----:B------:R-:W1:Y:S02]  /*6030*/  @P1 LDC.64 R106, c[0x0][0x9e8] ;  /* 0x00027a00ff6a1b82 */ /* 0x000e640000000a00 */
[----:B-1----:R-:W-:-:S05]  /*6040*/  @P1 IMAD.HI.U32 R106, R121, R106, RZ ;  /* 0x0000006a796a1227 */ /* 0x002fca00078e00ff */
[----:B------:R-:W-:-:S07]  /*6050*/  @P1 SHF.R.U32.HI R121, RZ, R107, R106 ;  /* 0x0000006bff791219 */ /* 0x000fce000001166a */
.L_x_1124:
[----:B------:R-:W-:Y:S05]  /*6060*/  BSYNC B0 ;  /* 0x0000000000007941 */ /* 0x000fea0003800000 */
.L_x_1122:
[----:B------:R-:W-:-:S05]  /*6070*/  IMAD R106, R121, R116, R136 ;  /* 0x00000074796a7224 */ /* 0x000fca00078e0288 */
[----:B------:R-:W-:Y:S02]  /*6080*/  VIADDMNMX R117, R106, R116, R117, PT ;  /* 0x000000746a757246 */ /* 0x000fe40003800175 */
[----:B------:R-:W-:-:S07]  /*6090*/  VIMNMX R119, R119, R106, !PT ;  /* 0x0000006a77777248 */ /* 0x000fce0007fe0100 */
.L_x_1121:
[C---:B------:R-:W-:Y:S02]  /*60a0*/  ISETP.GE.AND P1, PT, R130.reuse, 0x2, PT ;  /* 0x000000028200780c */ /* 0x040fe40003f26270 */
[C---:B------:R-:W-:Y:S02]  /*60b0*/  ISETP.GE.AND P4, PT, R130.reuse, 0xa, PT ;  /* 0x0000000a8200780c */ /* 0x040fe40003f86270 */
[----:B------:R-:W-:Y:S02]  /*60c0*/  ISETP.GT.AND P2, PT, R119, 0x1, !P1 ;  /* 0x000000017700780c */ /* 0x000fe40004f44270 */
[----:B------:R-:W-:Y:S02]  /*60d0*/  P2R R121, PR, RZ, 0x10 ;  /* 0x00000010ff797803 */ /* 0x000fe40000000000 */
[----:B------:R-:W-:Y:S02]  /*60e0*/  ISETP.LT.OR P3, PT, R117, 0x2, P2 ;  /* 0x000000027500780c */ /* 0x000fe40001761670 */
[----:B------:R-:W-:-:S02]  /*60f0*/  ISETP.GE.AND P2, PT, R130, 0x9, PT ;  /* 0x000000098200780c */ /* 0x000fc40003f46270 */
[----:B------:R-:W-:Y:S02]  /*6100*/  FSEL R184, R144, -INF , !P3 ;  /* 0xff80000090b87808 */ /* 0x000fe40005800000 */
[----:B------:R-:W-:-:S04]  /*6110*/  ISETP.GT.AND P3, PT, R119, 0x8, !P2 ;  /* 0x000000087700780c */ /* 0x000fc80005764270 */
[----:B------:R-:W-:-:S04]  /*6120*/  ISETP.LT.OR P3, PT, R117, 0x9, P3 ;  /* 0x000000097500780c */ /* 0x000fc80001f61670 */
[----:B------:R-:W-:Y:S02]  /*6130*/  FSEL R186, R92, -INF , !P3 ;  /* 0xff8000005cba7808 */ /* 0x000fe40005800000 */
[----:B------:R-:W-:Y:S02]  /*6140*/  ISETP.GT.AND P3, PT, R119, 0x9, !P4 ;  /* 0x000000097700780c */ /* 0x000fe40006764270 */
[----:B------:R-:W-:Y:S02]  /*6150*/  ISETP.GE.AND P4, PT, R130, 0x11, PT ;  /* 0x000000118200780c */ /* 0x000fe40003f86270 */
[----:B------:R-:W-:Y:S02]  /*6160*/  ISETP.LT.OR P3, PT, R117, 0xa, P3 ;  /* 0x0000000a7500780c */ /* 0x000fe40001f61670 */
[----:B------:R-:W-:Y:S02]  /*6170*/  P2R R134, PR, RZ, 0x10 ;  /* 0x00000010ff867803 */ /* 0x000fe40000000000 */
[----:B------:R-:W-:-:S02]  /*6180*/  FSEL R182, R93, -INF , !P3 ;  /* 0xff8000005db67808 */ /* 0x000fc40005800000 */
[----:B------:R-:W-:Y:S02]  /*6190*/  ISETP.GT.AND P3, PT, R119, 0x10, !P4 ;  /* 0x000000107700780c */ /* 0x000fe40006764270 */
[----:B------:R-:W-:Y:S02]  /*61a0*/  ISETP.GE.AND P4, PT, R130, 0x12, PT ;  /* 0x000000128200780c */ /* 0x000fe40003f86270 */
[----:B------:R-:W-:Y:S02]  /*61b0*/  ISETP.LT.OR P3, PT, R117, 0x11, P3 ;  /* 0x000000117500780c */ /* 0x000fe40001f61670 */
[----:B------:R-:W-:Y:S02]  /*61c0*/  P2R R137, PR, RZ, 0x10 ;  /* 0x00000010ff897803 */ /* 0x000fe40000000000 */
[----:B------:R-:W-:Y:S02]  /*61d0*/  FSEL R180, R96, -INF , !P3 ;  /* 0xff80000060b47808 */ /* 0x000fe40005800000 */
[----:B------:R-:W-:-:S02]  /*61e0*/  ISETP.GT.AND P3, PT, R119, 0x11, !P4 ;  /* 0x000000117700780c */ /* 0x000fc40006764270 */
[C---:B------:R-:W-:Y:S02]  /*61f0*/  ISETP.GE.AND P4, PT, R130.reuse, 0x19, PT ;  /* 0x000000198200780c */ /* 0x040fe40003f86270 */
        /* <DEDUP_REMOVED lines=10> */
[----:B------:R-:W-:-:S02]  /*62a0*/  ISETP.LT.OR P3, PT, R117, 0x1a, P3 ;  /* 0x0000001a7500780c */ /* 0x000fc40001f61670 */
[----:B------:R-:W-:Y:S02]  /*62b0*/  P2R R141, PR, RZ, 0x10 ;  /* 0x00000010ff8d7803 */ /* 0x000fe40000000000 */
[----:B------:R-:W-:Y:S02]  /*62c0*/  FSEL R156, R156, -INF , !P3 ;  /* 0xff8000009c9c7808 */ /* 0x000fe40005800000 */
[----:B------:R-:W-:Y:S02]  /*62d0*/  ISETP.GT.AND P3, PT, R119, 0x20, !P4 ;  /* 0x000000207700780c */ /* 0x000fe40006764270 */
[----:B------:R-:W-:Y:S02]  /*62e0*/  ISETP.GE.AND P4, PT, R130, 0x22, PT ;  /* 0x000000228200780c */ /* 0x000fe40003f86270 */
[----:B------:R-:W-:Y:S02]  /*62f0*/  ISETP.LT.OR P3, PT, R117, 0x21, P3 ;  /* 0x000000217500780c */ /* 0x000fe40001f61670 */
[----:B------:R-:W-:-:S02]  /*6300*/  P2R R142, PR, RZ, 0x10 ;  /* 0x00000010ff8e7803 */ /* 0x000fc40000000000 */
        /* <DEDUP_REMOVED lines=44> */
[----:B0-----:R-:W-:Y:S02]  /*65d0*/  FSEL R112, R140, -INF , !P3 ;  /* 0xff8000008c707808 */ /* 0x001fe40005800000 */
[----:B------:R-:W-:-:S02]  /*65e0*/  ISETP.GT.AND P3, PT, R119, 0x48, !P4 ;  /* 0x000000487700780c */ /* 0x000fc40006764270 */
[----:B------:R-:W-:Y:S02]  /*65f0*/  P2R R155, PR, RZ, 0x10 ;  /* 0x00000010ff9b7803 */ /* 0x000fe40000000000 */
[----:B------:R-:W-:Y:S02]  /*6600*/  ISETP.LT.OR P3, PT, R117, 0x49, P3 ;  /* 0x000000497500780c */ /* 0x000fe40001f61670 */
[----:B------:R-:W-:Y:S02]  /*6610*/  ISETP.GE.AND P4, PT, R130, 0x4a, PT ;  /* 0x0000004a8200780c */ /* 0x000fe40003f86270 */
[----:B------:R-:W-:Y:S02]  /*6620*/  FSEL R110, R123, -INF , !P3 ;  /* 0xff8000007b6e7808 */ /* 0x000fe40005800000 */
[----:B------:R-:W-:Y:S02]  /*6630*/  ISETP.GT.AND P3, PT, R119, 0x49, !P4 ;  /* 0x000000497700780c */ /* 0x000fe40006764270 */
[----:B------:R-:W-:-:S02]  /*6640*/  P2R R123, PR, RZ, 0x10 ;  /* 0x00000010ff7b7803 */ /* 0x000fc40000000000 */
[----:B------:R-:W-:-:S04]  /*6650*/  ISETP.LT.OR P3, PT, R117, 0x4a, P3 ;  /* 0x0000004a7500780c */ /* 0x000fc80001f61670 */
[----:B------:R-:W-:Y:S02]  /*6660*/  FSEL R108, R125, -INF , !P3 ;  /* 0xff8000007d6c7808 */ /* 0x000fe40005800000 */
[----:B------:R-:W-:-:S04]  /*6670*/  ISETP.GE.AND P3, PT, R130, 0x51, PT ;  /* 0x000000518200780c */ /* 0x000fc80003f66270 */
        /* <DEDUP_REMOVED lines=12> */
[----:B------:R-:W-:Y:S02]  /*6740*/  P2R R111, PR, RZ, 0x40 ;  /* 0x00000040ff6f7803 */ /* 0x000fe40000000000 */
[----:B------:R-:W-:-:S04]  /*6750*/  ISETP.GT.AND P6, PT, R119, RZ, !P6 ;  /* 0x000000ff7700720c */ /* 0x000fc800077c4270 */
[----:B------:R-:W-:-:S04]  /*6760*/  ISETP.LT.OR P6, PT, R117, 0x1, P6 ;  /* 0x000000017500780c */ /* 0x000fc800037c1670 */
[----:B------:R-:W-:Y:S02]  /*6770*/  FSEL R107, R11, -INF , !P6 ;  /* 0xff8000000b6b7808 */ /* 0x000fe40007000000 */
[----:B------:R-:W-:Y:S02]  /*6780*/  ISETP.GE.AND P6, PT, R130, 0x5a, PT ;  /* 0x0000005a8200780c */ /* 0x000fe40003fc6270 */
[----:B------:R-:W0:Y:S02]  /*6790*/  SHFL.IDX PT, R130, R115, 0x1, 0x1c1f ;  /* 0x003c1f0073827f89 */ /* 0x000e2400000e0000 */
[----:B------:R-:W-:Y:S02]  /*67a0*/  P2R R125, PR, RZ, 0x40 ;  /* 0x00000040ff7d7803 */ /* 0x000fe40000000000 */
[----:B------:R-:W-:-:S04]  /*67b0*/  ISETP.GT.AND P6, PT, R119, 0x59, !P6 ;  /* 0x000000597700780c */ /* 0x000fc800077c4270 */
[----:B------:R-:W-:-:S04]  /*67c0*/  ISETP.LT.OR P6, PT, R117, 0x5a, P6 ;  /* 0x0000005a7500780c */ /* 0x000fc800037c1670 */
[----:B------:R-:W-:Y:S02]  /*67d0*/  FSEL R104, R133, -INF , !P6 ;  /* 0xff80000085687808 */ /* 0x000fe40007000000 */
[----:B------:R-:W-:Y:S01]  /*67e0*/  ISETP.NE.AND P6, PT, R173, RZ, PT ;  /* 0x000000ffad00720c */ /* 0x000fe20003fc5270 */
[--C-:B0-----:R-:W-:Y:S02]  /*67f0*/  IMAD.IADD R93, R131, 0x1, R130.reuse ;  /* 0x00000001835d7824 */ /* 0x101fe400078e0282 */
[----:B------:R-:W-:-:S10]  /*6800*/  IMAD.IADD R97, R135, 0x1, R130 ;  /* 0x0000000187617824 */ /* 0x000fd400078e0282 */
[----:B------:R-:W-:Y:S05]  /*6810*/  @!P6 BRA `(.L_x_1125) ;  /* 0x000000000054e947 */ /* 0x000fea0003800000 */
[----:B------:R-:W-:Y:S01]  /*6820*/  IADD3 R11, R16, -R13, R130 ;  /* 0x8000000d100b7210 */ /* 0x000fe20007ffe082 */
[----:B------:R-:W-:Y:S03]  /*6830*/  BSSY B0, `(.L_x_1126) ;  /* 0x0000010000007945 */ /* 0x000fe60003800000 */
[----:B------:R-:W-:-:S13]  /*6840*/  ISETP.GT.AND P6, PT, R11, -0x1, PT ;  /* 0xffffffff0b00780c */ /* 0x000fda0003fc4270 */
[----:B------:R-:W-:Y:S05]  /*6850*/  @P6 BRA `(.L_x_1127) ;  /* 0x0000000000206947 */ /* 0x000fea0003800000 */
[----:B------:R-:W-:Y:S01]  /*6860*/  IMAD.U32 R109, RZ, RZ, UR50 ;  /* 0x00000032ff6d7e24 */ /* 0x000fe2000f8e00ff */
[----:B------:R-:W-:-:S04]  /*6870*/  LOP3.LUT R11, RZ, R11, RZ, 0x33, !PT ;  /* 0x0000000bff0b7212 */ /* 0x000fc800078e33ff */
[----:B------:R-:W-:-:S13]  /*6880*/  ISETP.NE.AND P6, PT, R109, 0x1, PT ;  /* 0x000000016d00780c */ /* 0x000fda0003fc5270 */
[----:B------:R-:W0:Y:S02]  /*6890*/  @P6 LDC.64 R130, c[0x0][0x9e8] ;  /* 0x00027a00ff826b82 */ /* 0x000e240000000a00 */
[----:B0-----:R-:W-:-:S05]  /*68a0*/  @P6 IMAD.HI.U32 R130, R11, R130, RZ ;  /* 0x000000820b826227 */ /* 0x001fca00078e00ff */
[----:B------:R-:W-:-:S04]  /*68b0*/  @P6 SHF.R.U32.HI R11, RZ, R131, R130 ;  /* 0x00000083ff0b6219 */ /* 0x000fc80000011682 */
[----:B------:R-:W-:Y:S01]  /*68c0*/  LOP3.LUT R11, RZ, R11, RZ, 0x33, !PT ;  /* 0x0000000bff0b7212 */ /* 0x000fe200078e33ff */
[----:B------:R-:W-:Y:S06]  /*68d0*/  BRA `(.L_x_1128) ;  /* 0x0000000000147947 */ /* 0x000fec0003800000 */
.L_x_1127:
[----:B------:R-:W-:-:S05]  /*68e0*/  IMAD.U32 R109, RZ, RZ, UR50 ;  /* 0x00000032ff6d7e24 */ /* 0x000fca000f8e00ff */
[----:B------:R-:W-:-:S13]  /*68f0*/  ISETP.NE.AND P6, PT, R109, 0x1, PT ;  /* 0x000000016d00780c */ /* 0x000fda0003fc5270 */
[----:B------:R-:W0:Y:S02]  /*6900*/  @P6 LDC.64 R130, c[0x0][0x9e8] ;  /* 0x00027a00ff826b82 */ /* 0x000e240000000a00 */
[----:B0-----:R-:W-:-:S05]  /*6910*/  @P6 IMAD.HI.U32 R130, R11, R130, RZ ;  /* 0x000000820b826227 */ /* 0x001fca00078e00ff */
[----:B------:R-:W-:-:S07]  /*6920*/  @P6 SHF.R.U32.HI R11, RZ, R131, R130 ;  /* 0x00000083ff0b6219 */ /* 0x000fce0000011682 */
.L_x_1128:
[----:B------:R-:W-:Y:S05]  /*6930*/  BSYNC B0 ;  /* 0x0000000000007941 */ /* 0x000fea0003800000 */
.L_x_1126:
[----:B------:R-:W-:-:S05]  /*6940*/  IMAD R130, R11, R109, R136 ;  /* 0x0000006d0b827224 */ /* 0x000fca00078e0288 */
[----:B------:R-:W-:Y:S02]  /*6950*/  VIADDMNMX R93, R130, R109, R93, PT ;  /* 0x0000006d825d7246 */ /* 0x000fe4000380015d */
[----:B------:R-:W-:-:S07]  /*6960*/  VIMNMX R97, R97, R130, !PT ;  /* 0x0000008261617248 */ /* 0x000fce0007fe0100 */
.L_x_1125:
[C---:B------:R-:W-:Y:S01]  /*6970*/  ISETP.GT.AND P1, PT, R97.reuse, 0x1, !P1 ;  /* 0x000000016100780c */ /* 0x040fe20004f24270 */
[----:B------:R-:W-:Y:S01]  /*6980*/  UMOV UR36, UR39 ;  /* 0x0000002700247c82 */ /* 0x000fe20008000000 */
[----:B------:R-:W-:Y:S01]  /*6990*/  ISETP.GT.AND P2, PT, R97, 0x8, !P2 ;  /* 0x000000086100780c */ /* 0x000fe20005744270 */
[----:B------:R-:W-:Y:S01]  /*69a0*/  UMOV UR37, UR5 ;  /* 0x0000000500257c82 */ /* 0x000fe20008000000 */
        /* <DEDUP_REMOVED lines=11> */
[----:B------:R-:W-:Y:S02]  /*6a60*/  FMNMX.FTZ R11, R107, R8, !PT ;  /* 0x000000086b0b7209 */ /* 0x000fe40007810000 */
[----:B------:R-:W-:Y:S02]  /*6a70*/  ISETP.GT.AND P1, PT, R97, 0x10, !P1 ;  /* 0x000000106100780c */ /* 0x000fe40004f24270 */
[----:B------:R-:W-:Y:S02]  /*6a80*/  FMNMX.FTZ R11, R184, R11, !PT ;  /* 0x0000000bb80b7209 */ /* 0x000fe40007810000 */
[----:B------:R-:W-:Y:S02]  /*6a90*/  ISETP.LT.OR P1, PT, R93, 0x11, P1 ;  /* 0x000000115d00780c */ /* 0x000fe40000f21670 */
[----:B------:R-:W-:-:S02]  /*6aa0*/  FMNMX.FTZ R11, R186, R11, !PT ;  /* 0x0000000bba0b7209 */ /* 0x000fc40007810000 */
[----:B------:R-:W-:Y:S02]  /*6ab0*/  FSEL R20, R20, -INF , !P1 ;  /* 0xff80000014147808 */ /* 0x000fe40004800000 */
[----:B------:R-:W-:Y:S02]  /*6ac0*/  ISETP.NE.AND P1, PT, R137, RZ, PT ;  /* 0x000000ff8900720c */ /* 0x000fe40003f25270 */
[----:B------:R-:W-:Y:S02]  /*6ad0*/  FMNMX.FTZ R11, R182, R11, !PT ;  /* 0x0000000bb60b7209 */ /* 0x000fe40007810000 */
[----:B------:R-:W-:Y:S02]  /*6ae0*/  ISETP.GT.AND P1, PT, R97, 0x11, !P1 ;  /* 0x000000116100780c */ /* 0x000fe40004f24270 */
[----:B------:R-:W-:Y:S02]  /*6af0*/  FMNMX.FTZ R11, R180, R11, !PT ;  /* 0x0000000bb40b7209 */ /* 0x000fe40007810000 */
[----:B------:R-:W-:-:S02]  /*6b00*/  ISETP.LT.OR P1, PT, R93, 0x12, P1 ;  /* 0x000000125d00780c */ /* 0x000fc40000f21670 */
[----:B------:R-:W-:Y:S02]  /*6b10*/  FMNMX.FTZ R11, R178, R11, !PT ;  /* 0x0000000bb20b7209 */ /* 0x000fe40007810000 */
[----:B------:R-:W-:Y:S02]  /*6b20*/  FSEL R136, R21, -INF , !P1 ;  /* 0xff80000015887808 */ /* 0x000fe40004800000 */
[----:B------:R-:W-:Y:S02]  /*6b30*/  ISETP.NE.AND P1, PT, R139, RZ, PT ;  /* 0x000000ff8b00720c */ /* 0x000fe40003f25270 */
[----:B------:R-:W-:Y:S02]  /*6b40*/  FMNMX.FTZ R11, R176, R11, !PT ;  /* 0x0000000bb00b7209 */ /* 0x000fe40007810000 */
[----:B------:R-:W-:Y:S02]  /*6b50*/  ISETP.GT.AND P1, PT, R97, 0x18, !P1 ;  /* 0x000000186100780c */ /* 0x000fe40004f24270 */
[----:B------:R-:W-:-:S02]  /*6b60*/  FMNMX.FTZ R11, R156, R11, !PT ;  /* 0x0000000b9c0b7209 */ /* 0x000fc40007810000 */
[----:B------:R-:W-:Y:S02]  /*6b70*/  ISETP.LT.OR P1, PT, R93, 0x19, P1 ;  /* 0x000000195d00780c */ /* 0x000fe40000f21670 */
[----:B------:R-:W-:Y:S02]  /*6b80*/  FMNMX.FTZ R11, R148, R11, !PT ;  /* 0x0000000b940b7209 */ /* 0x000fe40007810000 */
[----:B------:R-:W-:Y:S02]  /*6b90*/  FSEL R88, R88, -INF , !P1 ;  /* 0xff80000058587808 */ /* 0x000fe40004800000 */
[----:B------:R-:W-:Y:S02]  /*6ba0*/  ISETP.GT.AND P1, PT, R97, 0x19, !P2 ;  /* 0x000000196100780c */ /* 0x000fe40005724270 */
[----:B------:R-:W-:Y:S02]  /*6bb0*/  FMNMX.FTZ R11, R128, R11, !PT ;  /* 0x0000000b800b7209 */ /* 0x000fe40007810000 */
[----:B------:R-:W-:-:S02]  /*6bc0*/  ISETP.LT.OR P1, PT, R93, 0x1a, P1 ;  /* 0x0000001a5d00780c */ /* 0x000fc40000f21670 */
[----:B------:R-:W-:Y:S02]  /*6bd0*/  FMNMX.FTZ R11, R126, R11, !PT ;  /* 0x0000000b7e0b7209 */ /* 0x000fe40007810000 */
[----:B------:R-:W-:Y:S02]  /*6be0*/  FSEL R134, R89, -INF , !P1 ;  /* 0xff80000059867808 */ /* 0x000fe40004800000 */
        /* <DEDUP_REMOVED lines=19> */
[----:B------:R-:W-:Y:S02]  /*6d20*/  ISETP.NE.AND P1, PT, R144, RZ, PT ;  /* 0x000000ff9000720c */ /* 0x000fe40003f25270 */
[----:B------:R-:W-:Y:S02]  /*6d30*/  FMNMX.FTZ R11, R108, R11, !PT ;  /* 0x0000000b6c0b7209 */ /* 0x000fe40007810000 */
[----:B------:R-:W-:-:S02]  /*6d40*/  ISETP.GT.AND P1, PT, R97, 0x29, !P1 ;  /* 0x000000296100780c */ /* 0x000fc40004f24270 */
[----:B------:R-:W-:Y:S02]  /*6d50*/  FMNMX.FTZ R11, R106, R11, !PT ;  /* 0x0000000b6a0b7209 */ /* 0x000fe40007810000 */
[----:B------:R-:W-:Y:S02]  /*6d60*/  ISETP.LT.OR P1, PT, R93, 0x2a, P1 ;  /* 0x0000002a5d00780c */ /* 0x000fe40000f21670 */
[----:B------:R-:W-:Y:S02]  /*6d70*/  FMNMX.FTZ R11, R96, R11, !PT ;  /* 0x0000000b600b7209 */ /* 0x000fe40007810000 */
[----:B------:R-:W-:Y:S02]  /*6d80*/  FSEL R130, R95, -INF , !P1 ;  /* 0xff8000005f827808 */ /* 0x000fe40004800000 */
[----:B------:R-:W-:Y:S02]  /*6d90*/  ISETP.NE.AND P1, PT, R145, RZ, PT ;  /* 0x000000ff9100720c */ /* 0x000fe40003f25270 */
[----:B------:R-:W-:-:S02]  /*6da0*/  FMNMX.FTZ R11, R92, R11, !PT ;  /* 0x0000000b5c0b7209 */ /* 0x000fc40007810000 */
[----:B------:R-:W-:Y:S02]  /*6db0*/  ISETP.GT.AND P1, PT, R97, 0x30, !P1 ;  /* 0x000000306100780c */ /* 0x000fe40004f24270 */
[----:B------:R-:W-:Y:S02]  /*6dc0*/  FMNMX.FTZ R15, R104, R11, !PT ;  /* 0x0000000b680f7209 */ /* 0x000fe40007810000 */
[----:B------:R-:W-:Y:S01]  /*6dd0*/  ISETP.LT.OR P1, PT, R93, 0x31, P1 ;  /* 0x000000315d00780c */ /* 0x000fe20000f21670 */
[----:B------:R-:W0:Y:S01]  /*6de0*/  LDC R11, c[0x0][0x988] ;  /* 0x00026200ff0b7b82 */ /* 0x000e220000000800 */
[----:B------:R-:W-:Y:S01]  /*6df0*/  ISETP.NE.AND P2, PT, R155, RZ, PT ;  /* 0x000000ff9b00720c */ /* 0x000fe20003f45270 */
[----:B------:R-:W1:Y:S01]  /*6e00*/  SHFL.BFLY PT, R174, R15, 0x2, 0x1f ;  /* 0x0c401f000fae7f89 */ /* 0x000e6200000e0000 */
[----:B------:R-:W-:Y:S02]  /*6e10*/  FSEL R98, R98, -INF , !P1 ;  /* 0xff80000062627808 */ /* 0x000fe40004800000 */
[----:B------:R-:W-:-:S02]  /*6e20*/  ISETP.NE.AND P1, PT, R147, RZ, PT ;  /* 0x000000ff9300720c */ /* 0x000fc40003f25270 */
[----:B------:R-:W-:Y:S02]  /*6e30*/  ISETP.NE.AND P6, PT, R123, RZ, PT ;  /* 0x000000ff7b00720c */ /* 0x000fe40003fc5270 */
[C---:B------:R-:W-:Y:S02]  /*6e40*/  ISETP.GT.AND P1, PT, R97.reuse, 0x31, !P1 ;  /* 0x000000316100780c */ /* 0x040fe40004f24270 */
[----:B------:R-:W-:Y:S02]  /*6e50*/  ISETP.GT.AND P3, PT, R97, 0x50, !P3 ;  /* 0x000000506100780c */ /* 0x000fe40005f64270 */
[C---:B------:R-:W-:Y:S02]  /*6e60*/  ISETP.LT.OR P1, PT, R93.reuse, 0x32, P1 ;  /* 0x000000325d00780c */ /* 0x040fe40000f21670 */
[----:B------:R-:W-:Y:S02]  /*6e70*/  ISETP.LT.OR P3, PT, R93, 0x51, P3 ;  /* 0x000000515d00780c */ /* 0x000fe40001f61670 */
[----:B------:R-:W-:-:S02]  /*6e80*/  FSEL R94, R99, -INF , !P1 ;  /* 0xff800000635e7808 */ /* 0x000fc40004800000 */
[----:B------:R-:W-:Y:S02]  /*6e90*/  ISETP.NE.AND P1, PT, R149, RZ, PT ;  /* 0x000000ff9500720c */ /* 0x000fe40003f25270 */
[C---:B------:R-:W-:Y:S02]  /*6ea0*/  ISETP.GT.AND P4, PT, R97.reuse, 0x51, !P4 ;  /* 0x000000516100780c */ /* 0x040fe40006784270 */
[----:B------:R-:W-:Y:S02]  /*6eb0*/  ISETP.GT.AND P1, PT, R97, 0x38, !P1 ;  /* 0x000000386100780c */ /* 0x000fe40004f24270 */
[----:B------:R-:W-:Y:S02]  /*6ec0*/  FSEL R154, R154, -INF , !P3 ;  /* 0xff8000009a9a7808 */ /* 0x000fe40005800000 */
[----:B------:R-:W-:Y:S02]  /*6ed0*/  ISETP.LT.OR P1, PT, R93, 0x39, P1 ;  /* 0x000000395d00780c */ /* 0x000fe40000f21670 */
[----:B-1----:R-:W-:-:S02]  /*6ee0*/  FMNMX.FTZ R21, R15, R174, !PT ;  /* 0x000000ae0f157209 */ /* 0x002fc40007810000 */
[----:B------:R-:W-:Y:S02]  /*6ef0*/  FSEL R100, R100, -INF , !P1 ;  /* 0xff80000064647808 */ /* 0x000fe40004800000 */
[----:B------:R-:W-:Y:S01]  /*6f00*/  ISETP.NE.AND P1, PT, R151, RZ, PT ;  /* 0x000000ff9700720c */ /* 0x000fe20003f25270 */
[----:B------:R-:W1:Y:S01]  /*6f10*/  SHFL.BFLY PT, R174, R21, 0x1, 0x1f ;  /* 0x0c201f0015ae7f89 */ /* 0x000e6200000e0000 */
[----:B------:R-:W-:Y:S02]  /*6f20*/  ISETP.LT.OR P4, PT, R93, 0x52, P4 ;  /* 0x000000525d00780c */ /* 0x000fe40002781670 */
[C---:B------:R-:W-:Y:S02]  /*6f30*/  ISETP.GT.AND P1, PT, R97.reuse, 0x39, !P1 ;  /* 0x000000396100780c */ /* 0x040fe40004f24270 */
[----:B------:R-:W-:Y:S02]  /*6f40*/  ISETP.GT.AND P5, PT, R97, 0x58, !P5 ;  /* 0x000000586100780c */ /* 0x000fe40006fa4270 */
[----:B------:R-:W-:-:S02]  /*6f50*/  ISETP.LT.OR P1, PT, R93, 0x3a, P1 ;  /* 0x0000003a5d00780c */ /* 0x000fc40000f21670 */
[----:B------:R-:W-:Y:S02]  /*6f60*/  FSEL R158, R158, -INF , !P4 ;  /* 0xff8000009e9e7808 */ /* 0x000fe40006000000 */
[----:B------:R-:W-:Y:S02]  /*6f70*/  FSEL R142, R101, -INF , !P1 ;  /* 0xff800000658e7808 */ /* 0x000fe40004800000 */
[----:B------:R-:W-:Y:S02]  /*6f80*/  ISETP.NE.AND P1, PT, R113, RZ, PT ;  /* 0x000000ff7100720c */ /* 0x000fe40003f25270 */
[----:B------:R-:W-:Y:S02]  /*6f90*/  ISETP.LT.OR P5, PT, R93, 0x59, P5 ;  /* 0x000000595d00780c */ /* 0x000fe40002fa1670 */
[----:B------:R-:W-:Y:S02]  /*6fa0*/  ISETP.GT.AND P1, PT, R97, 0x40, !P1 ;  /* 0x000000406100780c */ /* 0x000fe40004f24270 */
[----:B------:R-:W-:-:S02]  /*6fb0*/  FSEL R102, R102, -INF , !P5 ;  /* 0xff80000066667808 */ /* 0x000fc40006800000 */
[----:B------:R-:W-:Y:S02]  /*6fc0*/  ISETP.LT.OR P1, PT, R93, 0x41, P1 ;  /* 0x000000415d00780c */ /* 0x000fe40000f21670 */
[----:B-1----:R-:W-:Y:S02]  /*6fd0*/  FMNMX.FTZ R174, R21, R174, !PT ;  /* 0x000000ae15ae7209 */ /* 0x002fe40007810000 */
[----:B------:R-:W-:Y:S02]  /*6fe0*/  FSEL R144, R105, -INF , !P1 ;  /* 0xff80000069907808 */ /* 0x000fe40004800000 */
[----:B------:R-:W-:-:S04]  /*6ff0*/  ISETP.NE.AND P1, PT, R153, RZ, PT ;  /* 0x000000ff9900720c */ /* 0x000fc80003f25270 */
[----:B------:R-:W-:-:S04]  /*7000*/  ISETP.GT.AND P1, PT, R97, 0x41, !P1 ;  /* 0x000000416100780c */ /* 0x000fc80004f24270 */
[----:B------:R-:W-:-:S04]  /*7010*/  ISETP.LT.OR P1, PT, R93, 0x42, P1 ;  /* 0x000000425d00780c */ /* 0x000fc80000f21670 */
        /* <DEDUP_REMOVED lines=8> */
[----:B------:R-:W-:Y:S02]  /*70a0*/  ISETP.GT.AND P1, PT, R97, RZ, !P6 ;  /* 0x000000ff6100720c */ /* 0x000fe40007724270 */
[----:B------:R-:W-:Y:S02]  /*70b0*/  ISETP.NE.AND P6, PT, R125, RZ, PT ;  /* 0x000000ff7d00720c */ /* 0x000fe40003fc5270 */
[----:B------:R-:W-:Y:S02]  /*70c0*/  ISETP.LT.OR P1, PT, R93, 0x1, P1 ;  /* 0x000000015d00780c */ /* 0x000fe40000f21670 */
[----:B------:R-:W-:Y:S02]  /*70d0*/  ISETP.GT.AND P2, PT, R97, 0x59, !P6 ;  /* 0x000000596100780c */ /* 0x000fe40007744270 */
[----:B------:R-:W-:Y:S01]  /*70e0*/  FSEL R188, R0, -INF , !P1 ;  /* 0xff80000000bc7808 */ /* 0x000fe20004800000 */
[C---:B0-----:R-:W-:Y:S01]  /*70f0*/  FMUL.FTZ R0, R174.reuse, R11 ;  /* 0x0000000bae007220 */ /* 0x041fe20000410000 */
[----:B------:R-:W-:-:S02]  /*7100*/  FSETP.NEU.FTZ.AND P1, PT, R174, -INF , PT ;  /* 0xff800000ae00780b */ /* 0x000fc40003f3d000 */
[----:B------:R-:W-:Y:S02]  /*7110*/  FMNMX.FTZ R15, R188, R7, !PT ;  /* 0x00000007bc0f7209 */ /* 0x000fe40007810000 */
[----:B------:R-:W-:Y:S02]  /*7120*/  FSEL R111, R0, RZ, P1 ;  /* 0x000000ff006f7208 */ /* 0x000fe40000800000 */
[----:B------:R-:W-:Y:S02]  /*7130*/  FMNMX.FTZ R21, R140, R15, !PT ;  /* 0x0000000f8c157209 */ /* 0x000fe40007810000 */
[----:B------:R-:W-:Y:S01]  /*7140*/  ISETP.LT.OR P2, PT, R93, 0x5a, P2 ;  /* 0x0000005a5d00780c */ /* 0x000fe20001741670 */
[--C-:B------:R-:W-:Y:S01]  /*7150*/  FFMA.FTZ R0, R176, R11, -R111.reuse ;  /* 0x0000000bb0007223 */ /* 0x100fe2000001086f */
[----:B------:R-:W-:Y:S01]  /*7160*/  FMNMX.FTZ R21, R14, R21, !PT ;  /* 0x000000150e157209 */ /* 0x000fe20007810000 */
[-CC-:B------:R-:W-:Y:S01]  /*7170*/  FFMA.FTZ R93, R126, R11.reuse, -R111.reuse ;  /* 0x0000000b7e5d7223 */ /* 0x180fe2000001086f */
[----:B------:R-:W-:Y:S01]  /*7180*/  FSEL R126, R103, -INF , !P2 ;  /* 0xff800000677e7808 */ /* 0x000fe20005000000 */
[--C-:B------:R-:W-:Y:S01]  /*7190*/  FFMA.FTZ R107, R107, R11, -R111.reuse ;  /* 0x0000000b6b6b7223 */ /* 0x100fe2000001086f */
[----:B------:R-:W-:Y:S01]  /*71a0*/  FMNMX.FTZ R21, R138, R21, !PT ;  /* 0x000000158a157209 */ /* 0x000fe20007810000 */
[--C-:B------:R-:W-:Y:S01]  /*71b0*/  FFMA.FTZ R105, R106, R11, -R111.reuse ;  /* 0x0000000b6a697223 */ /* 0x100fe2000001086f */
[----:B------:R-:W-:Y:S01]  /*71c0*/  FSEL R109, R174, RZ, P1 ;  /* 0x000000ffae6d7208 */ /* 0x000fe20000800000 */
[----:B------:R-:W-:Y:S01]  /*71d0*/  MUFU.EX2 R15, R107 ;  /* 0x0000006b000f7308 */ /* 0x000fe20000000800 */
[----:B------:R-:W-:Y:S01]  /*71e0*/  FMNMX.FTZ R21, R20, R21, !PT ;  /* 0x0000001514157209 */ /* 0x000fe20007810000 */
[-CC-:B------:R-:W-:Y:S01]  /*71f0*/  FFMA.FTZ R106, R92, R11.reuse, -R111.reuse ;  /* 0x0000000b5c6a7223 */ /* 0x180fe2000001086f */
[-CC-:B------:R-:W-:Y:S01]  /*7200*/  FFMA.FTZ R184, R184, R11.reuse, -R111.reuse ;  /* 0x0000000bb8b87223 */ /* 0x180fe2000001086f */
[--C-:B------:R-:W-:Y:S01]  /*7210*/  FFMA.FTZ R186, R186, R11, -R111.reuse ;  /* 0x0000000bbaba7223 */ /* 0x100fe2000001086f */
[----:B------:R-:W-:Y:S01]  /*7220*/  FMNMX.FTZ R89, R136, R21, !PT ;  /* 0x0000001588597209 */ /* 0x000fe20007810000 */
[-CC-:B------:R-:W-:Y:S01]  /*7230*/  FFMA.FTZ R182, R182, R11.reuse, -R111.reuse ;  /* 0x0000000bb6b67223 */ /* 0x180fe2000001086f */
[--C-:B------:R-:W-:Y:S01]  /*7240*/  FFMA.FTZ R180, R180, R11, -R111.reuse ;  /* 0x0000000bb4b47223 */ /* 0x100fe2000001086f */
        /* <DEDUP_REMOVED lines=8> */
[----:B------:R-:W0:Y:S01]  /*72d0*/  MUFU.EX2 R184, R184 ;  /* 0x000000b800b87308 */ /* 0x000e220000000800 */
[----:B------:R-:W-:Y:S01]  /*72e0*/  FMNMX.FTZ R89, R90, R89, !PT ;  /* 0x000000595a597209 */ /* 0x000fe20007810000 */
[-CC-:B------:R-:W-:Y:S01]  /*72f0*/  FFMA.FTZ R97, R116, R11.reuse, -R111.reuse ;  /* 0x0000000b74617223 */ /* 0x180fe2000001086f */
[-CC-:B------:R-:W-:Y:S01]  /*7300*/  FFMA.FTZ R116, R124, R11.reuse, -R111.reuse ;  /* 0x0000000b7c747223 */ /* 0x180fe2000001086f */
[----:B------:R-:W-:Y:S01]  /*7310*/  LOP3.LUT P6, RZ, R175, 0x7f, RZ, 0xc0, !PT ;  /* 0x0000007fafff7812 */ /* 0x000fe200078cc0ff */
[--C-:B------:R-:W-:Y:S01]  /*7320*/  FFMA.FTZ R101, R114, R11, -R111.reuse ;  /* 0x0000000b72657223 */ /* 0x100fe2000001086f */
[----:B------:R-:W-:Y:S01]  /*7330*/  FMNMX.FTZ R91, R132, R89, !PT ;  /* 0x00000059845b7209 */ /* 0x000fe20007810000 */
[-CC-:B------:R-:W-:Y:S01]  /*7340*/  FFMA.FTZ R112, R112, R11.reuse, -R111.reuse ;  /* 0x0000000b70707223 */ /* 0x180fe2000001086f */
[----:B------:R-:W-:Y:S01]  /*7350*/  MUFU.EX2 R182, R182 ;  /* 0x000000b600b67308 */ /* 0x000fe20000000800 */
[--C-:B------:R-:W-:Y:S01]  /*7360*/  FFMA.FTZ R108, R108, R11, -R111.reuse ;  /* 0x0000000b6c6c7223 */ /* 0x100fe2000001086f */
[----:B------:R-:W-:Y:S01]  /*7370*/  FMNMX.FTZ R91, R2, R91, !PT ;  /* 0x0000005b025b7209 */ /* 0x000fe20007810000 */
[----:B------:R-:W-:-:S03]  /*7380*/  FFMA.FTZ R96, R96, R11, -R111 ;  /* 0x0000000b60607223 */ /* 0x000fc6000001086f */
[----:B------:R-:W-:Y:S02]  /*7390*/  FMNMX.FTZ R91, R130, R91, !PT ;  /* 0x0000005b825b7209 */ /* 0x000fe40007810000 */
[----:B------:R-:W-:Y:S01]  /*73a0*/  MUFU.EX2 R89, R180 ;  /* 0x000000b400597308 */ /* 0x000fe20000000800 */
[----:B0-----:R-:W-:Y:S02]  /*73b0*/  F2FP.BF16.F32.PACK_AB R156, R184, R15 ;  /* 0x0000000fb89c723e */ /* 0x001fe400000010ff */
[----:B------:R-:W-:-:S04]  /*73c0*/  FMNMX.FTZ R91, R98, R91, !PT ;  /* 0x0000005b625b7209 */ /* 0x000fc80007810000 */
[----:B------:R-:W-:Y:S01]  /*73d0*/  FMNMX.FTZ R95, R94, R91, !PT ;  /* 0x0000005b5e5f7209 */ /* 0x000fe20007810000 */
[----:B------:R-:W-:Y:S03]  /*73e0*/  MUFU.EX2 R178, R178 ;  /* 0x000000b200b27308 */ /* 0x000fe60000000800 */
[----:B------:R-:W-:-:S04]  /*73f0*/  FMNMX.FTZ R95, R100, R95, !PT ;  /* 0x0000005f645f7209 */ /* 0x000fc80007810000 */
[----:B------:R-:W-:Y:S01]  /*7400*/  FMNMX.FTZ R95, R142, R95, !PT ;  /* 0x0000005f8e5f7209 */ /* 0x000fe20007810000 */
[----:B------:R0:W-:Y:S03]  /*7410*/  MUFU.EX2 R91, R0 ;  /* 0x00000000005b7308 */ /* 0x0001e60000000800 */
        /* <DEDUP_REMOVED lines=10> */
[----:B0-----:R-:W-:Y:S01]  /*74c0*/  FMNMX.FTZ R0, R126, R99, !PT ;  /* 0x000000637e007209 */ /* 0x001fe20007810000 */
[----:B------:R-:W-:Y:S01]  /*74d0*/  MUFU.EX2 R93, R93 ;  /* 0x0000005d005d7308 */ /* 0x000fe20000000800 */
[-CC-:B------:R-:W-:Y:S01]  /*74e0*/  FFMA.FTZ R99, R118, R11.reuse, -R111.reuse ;  /* 0x0000000b76637223 */ /* 0x180fe2000001086f */
[--C-:B------:R-:W-:Y:S02]  /*74f0*/  FFMA.FTZ R118, R122, R11, -R111.reuse ;  /* 0x0000000b7a767223 */ /* 0x100fe4000001086f */
[----:B------:R-:W0:Y:S04]  /*7500*/  SHFL.BFLY PT, R103, R0, 0x2, 0x1f ;  /* 0x0c401f0000677f89 */ /* 0x000e2800000e0000 */
[----:B------:R-:W-:Y:S08]  /*7510*/  MUFU.EX2 R120, R120 ;  /* 0x0000007800787308 */ /* 0x000ff00000000800 */
[----:B------:R-:W-:Y:S08]  /*7520*/  MUFU.EX2 R97, R97 ;  /* 0x0000006100617308 */ /* 0x000ff00000000800 */
[----:B------:R-:W-:Y:S01]  /*7530*/  MUFU.EX2 R116, R116 ;  /* 0x0000007400747308 */ /* 0x000fe20000000800 */
[----:B0-----:R-:W-:Y:S01]  /*7540*/  FMNMX.FTZ R107, R0, R103, !PT ;  /* 0x00000067006b7209 */ /* 0x001fe20007810000 */
[----:B------:R-:W-:-:S06]  /*7550*/  FFMA.FTZ R103, R110, R11, -R111 ;  /* 0x0000000b6e677223 */ /* 0x000fcc000001086f */
[----:B------:R-:W-:Y:S01]  /*7560*/  MUFU.EX2 R99, R99 ;  /* 0x0000006300637308 */ /* 0x000fe20000000800 */
[----:B------:R-:W0:Y:S07]  /*7570*/  SHFL.BFLY PT, R0, R107, 0x1, 0x1f ;  /* 0x0c201f006b007f89 */ /* 0x000e2e00000e0000 */
[----:B------:R-:W-:Y:S08]  /*7580*/  MUFU.EX2 R118, R118 ;  /* 0x0000007600767308 */ /* 0x000ff00000000800 */
[----:B------:R-:W-:Y:S08]  /*7590*/  MUFU.EX2 R101, R101 ;  /* 0x0000006500657308 */ /* 0x000ff00000000800 */
[----:B------:R-:W-:Y:S01]  /*75a0*/  MUFU.EX2 R112, R112 ;  /* 0x0000007000707308 */ /* 0x000fe20000000800 */
[----:B0-----:R-:W-:Y:S01]  /*75b0*/  FMNMX.FTZ R92, R107, R0, !PT ;  /* 0x000000006b5c7209 */ /* 0x001fe20007810000 */
[----:B------:R-:W-:Y:S01]  /*75c0*/  FADD.FTZ R0, -R109, R8 ;  /* 0x000000086d007221 */ /* 0x000fe20000010100 */
[----:B------:R-:W-:-:S02]  /*75d0*/  FFMA.FTZ R107, R104, R11, -R111 ;  /* 0x0000000b686b7223 */ /* 0x000fc4000001086f */
[C---:B------:R-:W-:Y:S01]  /*75e0*/  FSETP.NEU.FTZ.AND P1, PT, R92.reuse, -INF , PT ;  /* 0xff8000005c00780b */ /* 0x040fe20003f3d000 */
[-C--:B------:R-:W-:Y:S01]  /*75f0*/  FMUL.FTZ R8, R92, R11.reuse ;  /* 0x0000000b5c087220 */ /* 0x080fe20000410000 */
[----:B------:R-:W-:Y:S01]  /*7600*/  FMUL.FTZ R0, R0, R11 ;  /* 0x0000000b00007220 */ /* 0x000fe20000410000 */
[----:B------:R-:W-:Y:S03]  /*7610*/  MUFU.EX2 R103, R103 ;  /* 0x0000006700677308 */ /* 0x000fe60000000800 */
[----:B------:R-:W-:-:S05]  /*7620*/  FSEL R109, R8, RZ, P1 ;  /* 0x000000ff086d7208 */ /* 0x000fca0000800000 */
[-CC-:B------:R-:W-:Y:S01]  /*7630*/  FFMA.FTZ R151, R2, R11.reuse, -R109.reuse ;  /* 0x0000000b02977223 */ /* 0x180fe2000001086d */
[----:B------:R-:W-:Y:S01]  /*7640*/  FSEL R2, R92, RZ, P1 ;  /* 0x000000ff5c027208 */ /* 0x000fe20000800000 */
[----:B------:R-:W0:Y:S01]  /*7650*/  MUFU.EX2 R0, R0 ;  /* 0x0000000000007308 */ /* 0x000e220000000800 */
[-CC-:B------:R-:W-:Y:S01]  /*7660*/  FFMA.FTZ R157, R188, R11.reuse, -R109.reuse ;  /* 0x0000000bbc9d7223 */ /* 0x180fe2000001086d */
[-CC-:B------:R-:W-:Y:S01]  /*7670*/  FFMA.FTZ R8, R140, R11.reuse, -R109.reuse ;  /* 0x0000000b8c087223 */ /* 0x180fe2000001086d */
[-C--:B------:R-:W-:Y:S01]  /*7680*/  FFMA.FTZ R159, R14, R11.reuse, -R109 ;  /* 0x0000000b0e9f7223 */ /* 0x080fe2000001086d */
[----:B------:R-:W-:Y:S01]  /*7690*/  FADD.FTZ R2, -R2, R7 ;  /* 0x0000000702027221 */ /* 0x000fe20000010100 */
[-CC-:B------:R-:W-:Y:S01]  /*76a0*/  FFMA.FTZ R14, R138, R11.reuse, -R109.reuse ;  /* 0x0000000b8a0e7223 */ /* 0x180fe2000001086d */
[-CC-:B------:R-:W-:Y:S01]  /*76b0*/  FFMA.FTZ R153, R20, R11.reuse, -R109.reuse ;  /* 0x0000000b14997223 */ /* 0x180fe2000001086d */
[-CC-:B------:R-:W-:Y:S01]  /*76c0*/  FFMA.FTZ R20, R136, R11.reuse, -R109.reuse ;  /* 0x0000000b88147223 */ /* 0x180fe2000001086d */
        /* <DEDUP_REMOVED lines=8> */
[-C--:B------:R-:W-:Y:S01]  /*7750*/  FFMA.FTZ R104, R130, R11.reuse, -R109 ;  /* 0x0000000b82687223 */ /* 0x080fe2000001086d */
[----:B------:R-:W1:Y:S01]  /*7760*/  MUFU.EX2 R2, R2 ;  /* 0x0000000200027308 */ /* 0x000e620000000800 */
[----:B0-----:R-:W-:Y:S01]  /*7770*/  FFMA.FTZ R7, R0, R6, R15 ;  /* 0x0000000600077223 */ /* 0x001fe2000001000f */
[-CC-:B------:R-:W-:Y:S01]  /*7780*/  FFMA.FTZ R100, R100, R11.reuse, -R109.reuse ;  /* 0x0000000b64647223 */ /* 0x180fe2000001086d */
[-CC-:B------:R-:W-:Y:S01]  /*7790*/  FFMA.FTZ R142, R142, R11.reuse, -R109.reuse ;  /* 0x0000000b8e8e7223 */ /* 0x180fe2000001086d */
[-C--:B------:R-:W-:Y:S01]  /*77a0*/  FFMA.FTZ R144, R144, R11.reuse, -R109 ;  /* 0x0000000b90907223 */ /* 0x080fe2000001086d */
[----:B------:R-:W-:Y:S01]  /*77b0*/  FADD.FTZ R6, R184, R7 ;  /* 0x00000007b8067221 */ /* 0x000fe20000010000 */
[-CC-:B------:R-:W-:Y:S01]  /*77c0*/  FFMA.FTZ R146, R146, R11.reuse, -R109.reuse ;  /* 0x0000000b92927223 */ /* 0x180fe2000001086d */
[-CC-:B------:R-:W-:Y:S01]  /*77d0*/  FFMA.FTZ R150, R150, R11.reuse, -R109.reuse ;  /* 0x0000000b96967223 */ /* 0x180fe2000001086d */
[----:B------:R-:W0:Y:S01]  /*77e0*/  MUFU.EX2 R8, R8 ;  /* 0x0000000800087308 */ /* 0x000e220000000800 */
[----:B------:R-:W-:Y:S01]  /*77f0*/  FADD.FTZ R7, R21, R6 ;  /* 0x0000000615077221 */ /* 0x000fe20000010000 */
[----:B------:R-:W-:Y:S01]  /*7800*/  FFMA.FTZ R102, R102, R11, -R109 ;  /* 0x0000000b66667223 */ /* 0x000fe2000001086d */
[C---:B------:R-:W-:Y:S01]  /*7810*/  ISETP.GT.AND P1, PT, R9.reuse, R12, PT ;  /* 0x0000000c0900720c */ /* 0x040fe20003f24270 */
[----:B------:R-:W-:-:S02]  /*7820*/  VIADD R9, R9, 0xffffffff ;  /* 0xffffffff09097836 */ /* 0x000fc40000000000 */
[----:B------:R-:W-:Y:S01]  /*7830*/  FADD.FTZ R6, R182, R7 ;  /* 0x00000007b6067221 */ /* 0x000fe20000010000 */
[----:B------:R-:W-:Y:S01]  /*7840*/  F2FP.BF16.F32.PACK_AB R140, R112, R101 ;  /* 0x00000065708c723e */ /* 0x000fe200000010ff */
[----:B------:R-:W2:Y:S01]  /*7850*/  MUFU.EX2 R159, R159 ;  /* 0x0000009f009f7308 */ /* 0x000ea20000000800 */
[----:B-1----:R-:W-:Y:S01]  /*7860*/  FFMA.FTZ R3, R2, R3, R157 ;  /* 0x0000000302037223 */ /* 0x002fe2000001009d */
[----:B------:R-:W-:-:S04]  /*7870*/  FADD.FTZ R7, R89, R6 ;  /* 0x0000000659077221 */ /* 0x000fc80000010000 */
[----:B------:R-:W-:Y:S02]  /*7880*/  FADD.FTZ R110, R178, R7 ;  /* 0x00000007b26e7221 */ /* 0x000fe40000010000 */
[----:B------:R-:W1:Y:S01]  /*7890*/  MUFU.EX2 R14, R14 ;  /* 0x0000000e000e7308 */ /* 0x000e620000000800 */
[C---:B0-----:R-:W-:Y:S01]  /*78a0*/  FADD.FTZ R6, R8.reuse, R3 ;  /* 0x0000000308067221 */ /* 0x041fe20000010000 */
[----:B------:R-:W-:Y:S01]  /*78b0*/  FADD.FTZ R7, R91, R110 ;  /* 0x0000006e5b077221 */ /* 0x000fe20000010000 */
[----:B------:R-:W-:Y:S01]  /*78c0*/  F2FP.BF16.F32.PACK_AB R157, R8, R157 ;  /* 0x0000009d089d723e */ /* 0x000fe200000010ff */
[----:B------:R-:W-:Y:S02]  /*78d0*/  IMAD.MOV.U32 R8, RZ, RZ, R174 ;  /* 0x000000ffff087224 */ /* 0x000fe400078e00ae */
[----:B------:R-:W-:Y:S02]  /*78e0*/  FADD.FTZ R7, R176, R7 ;  /* 0x00000007b0077221 */ /* 0x000fe40000010000 */
        /* <DEDUP_REMOVED lines=11> */
[----:B-1----:R-:W-:-:S07]  /*79a0*/  FADD.FTZ R3, R155, R6 ;  /* 0x000000069b037221 */ /* 0x002fce0000010000 */
[----:B------:R1:W-:Y:S01]  /*79b0*/  MUFU.EX2 R145, R94 ;  /* 0x0000005e00917308 */ /* 0x0003e20000000800 */
[----:B0-----:R-:W-:Y:S01]  /*79c0*/  FADD.FTZ R6, R88, R3 ;  /* 0x0000000358067221 */ /* 0x001fe20000010000 */
[----:B------:R-:W-:Y:S01]  /*79d0*/  FFMA.FTZ R3, R152, R11, -R109 ;  /* 0x0000000b98037223 */ /* 0x000fe2000001086d */
[----:B------:R-:W-:Y:S02]  /*79e0*/  F2FP.BF16.F32.PACK_AB R152, R178, R89 ;  /* 0x00000059b298723e */ /* 0x000fe400000010ff */
[----:B------:R-:W-:-:S03]  /*79f0*/  F2FP.BF16.F32.PACK_AB R155, R88, R155 ;  /* 0x0000009b589b723e */ /* 0x000fc600000010ff */
[----:B------:R-:W0:Y:S01]  /*7a00*/  MUFU.EX2 R90, R90 ;  /* 0x0000005a005a7308 */ /* 0x000e220000000800 */
[----:B-1----:R-:W-:Y:S01]  /*7a10*/  FADD.FTZ R94, R148, R7 ;  /* 0x00000007945e7221 */ /* 0x002fe20000010000 */
[----:B------:R-:W-:-:S03]  /*7a20*/  F2FP.BF16.F32.PACK_AB R148, R95, R148 ;  /* 0x000000945f94723e */ /* 0x000fc600000010ff */
[----:B------:R-:W-:-:S03]  /*7a30*/  FADD.FTZ R94, R95, R94 ;  /* 0x0000005e5f5e7221 */ /* 0x000fc60000010000 */
[----:B------:R-:W1:Y:S01]  /*7a40*/  MUFU.EX2 R151, R151 ;  /* 0x0000009700977308 */ /* 0x000e620000000800 */
[----:B------:R-:W-:-:S04]  /*7a50*/  FADD.FTZ R7, R93, R94 ;  /* 0x0000005e5d077221 */ /* 0x000fc80000010000 */
[----:B------:R-:W-:Y:S01]  /*7a60*/  FADD.FTZ R94, R120, R7 ;  /* 0x00000007785e7221 */ /* 0x000fe20000010000 */
[----:B--2---:R-:W-:Y:S01]  /*7a70*/  FADD.FTZ R7, R149, R6 ;  /* 0x0000000695077221 */ /* 0x004fe20000010000 */
[-C--:B------:R-:W-:Y:S01]  /*7a80*/  FFMA.FTZ R6, R154, R11.reuse, -R109 ;  /* 0x0000000b9a067223 */ /* 0x080fe2000001086d */
[----:B------:R2:W-:Y:S01]  /*7a90*/  MUFU.EX2 R114, R98 ;  /* 0x0000006200727308 */ /* 0x0005e20000000800 */
[----:B------:R-:W-:Y:S01]  /*7aa0*/  FADD.FTZ R111, R97, R94 ;  /* 0x0000005e616f7221 */ /* 0x000fe20000010000 */
[----:B0-----:R-:W-:Y:S01]  /*7ab0*/  FADD.FTZ R94, R90, R7 ;  /* 0x000000075a5e7221 */ /* 0x001fe20000010000 */
[-CC-:B------:R-:W-:Y:S01]  /*7ac0*/  FFMA.FTZ R7, R158, R11.reuse, -R109.reuse ;  /* 0x0000000b9e077223 */ /* 0x180fe2000001086d */
[----:B------:R-:W-:Y:S01]  /*7ad0*/  FFMA.FTZ R109, R126, R11, -R109 ;  /* 0x0000000b7e6d7223 */ /* 0x000fe2000001086d */
[----:B------:R-:W-:Y:S02]  /*7ae0*/  F2FP.BF16.F32.PACK_AB R158, R182, R21 ;  /* 0x00000015b69e723e */ /* 0x000fe400000010ff */
[----:B------:R-:W-:Y:S01]  /*7af0*/  F2FP.BF16.F32.PACK_AB R154, R176, R91 ;  /* 0x0000005bb09a723e */ /* 0x000fe200000010ff */
[----:B------:R-:W0:Y:S01]  /*7b00*/  MUFU.EX2 R104, R104 ;  /* 0x0000006800687308 */ /* 0x000e220000000800 */
[----:B--2---:R-:W-:Y:S01]  /*7b10*/  IMAD.U32 R98, RZ, RZ, UR14 ;  /* 0x0000000eff627e24 */ /* 0x004fe2000f8e00ff */
[----:B------:R-:W-:-:S03]  /*7b20*/  F2FP.BF16.F32.PACK_AB R149, R90, R149 ;  /* 0x000000955a95723e */ /* 0x000fc600000010ff */
[----:B------:R-:W-:-:S03]  /*7b30*/  @!P6 VIADD R98, R98, 0x2a860 ;  /* 0x0002a8606262e836 */ /* 0x000fc60000000000 */
[----:B------:R-:W2:Y:S02]  /*7b40*/  MUFU.EX2 R100, R100 ;  /* 0x0000006400647308 */ /* 0x000ea40000000800 */
[----:B------:R-:W-:-:S04]  /*7b50*/  @!P6 PRMT R98, RZ, 0x654, R98 ;  /* 0x00000654ff62e816 */ /* 0x000fc80000000062 */
[----:B------:R3:W-:Y:S02]  /*7b60*/  @!P6 SYNCS.ARRIVE.TRANS64.RED.A1T0 RZ, [R98+URZ], RZ ;  /* 0x000000ff62ffe9a7 */ /* 0x0007e4000810043f */
[----:B------:R-:W4:Y:S01]  /*7b70*/  MUFU.EX2 R147, R142 ;  /* 0x0000008e00937308 */ /* 0x000f220000000800 */
[----:B---3--:R-:W-:Y:S01]  /*7b80*/  FADD.FTZ R98, R116, R111 ;  /* 0x0000006f74627221 */ /* 0x008fe20000010000 */
[----:B-1----:R-:W-:-:S06]  /*7b90*/  FADD.FTZ R111, R151, R94 ;  /* 0x0000005e976f7221 */ /* 0x002fcc0000010000 */
[----:B------:R1:W3:Y:S01]  /*7ba0*/  MUFU.EX2 R110, R144 ;  /* 0x00000090006e7308 */ /* 0x0002e20000000800 */
[C---:B0-----:R-:W-:Y:S01]  /*7bb0*/  F2FP.BF16.F32.PACK_AB R151, R104.reuse, R151 ;  /* 0x000000976897723e */ /* 0x041fe200000010ff */
[----:B------:R-:W-:Y:S01]  /*7bc0*/  FADD.FTZ R113, R99, R98 ;  /* 0x0000006263717221 */ /* 0x000fe20000010000 */
[----:B------:R-:W-:-:S03]  /*7bd0*/  FADD.FTZ R111, R104, R111 ;  /* 0x0000006f686f7221 */ /* 0x000fc60000010000 */
[----:B------:R-:W-:Y:S01]  /*7be0*/  FADD.FTZ R94, R118, R113 ;  /* 0x00000071765e7221 */ /* 0x000fe20000010000 */
[----:B------:R-:W-:Y:S01]  /*7bf0*/  FADD.FTZ R111, R114, R111 ;  /* 0x0000006f726f7221 */ /* 0x000fe20000010000 */
[----:B------:R0:W5:Y:S01]  /*7c00*/  MUFU.EX2 R141, R146 ;  /* 0x00000092008d7308 */ /* 0x0001620000000800 */
[----:B-1----:R-:W-:Y:S01]  /*7c10*/  F2FP.BF16.F32.PACK_AB R144, R116, R97 ;  /* 0x000000617490723e */ /* 0x002fe200000010ff */
[----:B------:R-:W-:Y:S01]  /*7c20*/  FADD.FTZ R113, R101, R94 ;  /* 0x0000005e65717221 */ /* 0x000fe20000010000 */
[C---:B------:R-:W-:Y:S01]  /*7c30*/  FADD.FTZ R111, R145.reuse, R111 ;  /* 0x0000006f916f7221 */ /* 0x040fe20000010000 */
[----:B------:R-:W-:Y:S02]  /*7c40*/  F2FP.BF16.F32.PACK_AB R145, R145, R114 ;  /* 0x000000729191723e */ /* 0x000fe400000010ff */
[----:B------:R-:W-:Y:S01]  /*7c50*/  FADD.FTZ R94, R112, R113 ;  /* 0x00000071705e7221 */ /* 0x000fe20000010000 */
[----:B--2---:R-:W-:Y:S01]  /*7c60*/  FADD.FTZ R111, R100, R111 ;  /* 0x0000006f646f7221 */ /* 0x004fe20000010000 */
[----:B------:R1:W2:Y:S01]  /*7c70*/  MUFU.EX2 R122, R150 ;  /* 0x00000096007a7308 */ /* 0x0002a20000000800 */
[----:B0-----:R-:W-:Y:S01]  /*7c80*/  F2FP.BF16.F32.PACK_AB R146, R118, R99 ;  /* 0x000000637692723e */ /* 0x001fe200000010ff */
[----:B------:R-:W-:Y:S01]  /*7c90*/  FADD.FTZ R15, R103, R94 ;  /* 0x0000005e670f7221 */ /* 0x000fe20000010000 */
[C---:B----4-:R-:W-:Y:S01]  /*7ca0*/  FADD.FTZ R111, R147.reuse, R111 ;  /* 0x0000006f936f7221 */ /* 0x050fe20000010000 */
[----:B------:R-:W-:-:S03]  /*7cb0*/  F2FP.BF16.F32.PACK_AB R147, R147, R100 ;  /* 0x000000649393723e */ /* 0x000fc600000010ff */
[----:B---3--:R-:W-:Y:S01]  /*7cc0*/  FADD.FTZ R111, R110, R111 ;  /* 0x0000006f6e6f7221 */ /* 0x008fe20000010000 */
[----:B------:R-:W0:Y:S01]  /*7cd0*/  MUFU.EX2 R108, R108 ;  /* 0x0000006c006c7308 */ /* 0x000e220000000800 */
[----:B-1----:R-:W-:Y:S02]  /*7ce0*/  F2FP.BF16.F32.PACK_AB R150, R120, R93 ;  /* 0x0000005d7896723e */ /* 0x002fe400000010ff */
[C---:B-----5:R-:W-:Y:S01]  /*7cf0*/  FADD.FTZ R111, R141.reuse, R111 ;  /* 0x0000006f8d6f7221 */ /* 0x060fe20000010000 */
[----:B------:R-:W-:-:S04]  /*7d00*/  F2FP.BF16.F32.PACK_AB R141, R141, R110 ;  /* 0x0000006e8d8d723e */ /* 0x000fc800000010ff */
        /* <DEDUP_REMOVED lines=17> */
[----:B------:R-:W-:Y:S01]  /*7e20*/  F2FP.BF16.F32.PACK_AB R137, R7, R98 ;  /* 0x000000620789723e */ /* 0x000fe200000010ff */
[----:B------:R-:W-:-:S05]  /*7e30*/  IMAD.MOV.U32 R7, RZ, RZ, R92 ;  /* 0x000000ffff077224 */ /* 0x000fca00078e005c */
[----:B------:R-:W2:Y:S01]  /*7e40*/  MUFU.EX2 R107, R107 ;  /* 0x0000006b006b7308 */ /* 0x000ea20000000800 */
[----:B0-----:R-:W-:-:S07]  /*7e50*/  FADD.FTZ R6, R106, R3 ;  /* 0x000000036a067221 */ /* 0x001fce0000010000 */
[----:B------:R-:W0:Y:S01]  /*7e60*/  MUFU.EX2 R109, R109 ;  /* 0x0000006d006d7308 */ /* 0x000e220000000800 */
[----:B-1----:R-:W-:Y:S01]  /*7e70*/  FADD.FTZ R111, R102, R111 ;  /* 0x0000006f666f7221 */ /* 0x002fe20000010000 */
[C---:B--2---:R-:W-:Y:S01]  /*7e80*/  FADD.FTZ R6, R107.reuse, R6 ;  /* 0x000000066b067221 */ /* 0x044fe20000010000 */
[----:B------:R-:W-:Y:S02]  /*7e90*/  F2FP.BF16.F32.PACK_AB R138, R107, R106 ;  /* 0x0000006a6b8a723e */ /* 0x000fe400000010ff */
[C---:B0-----:R-:W-:Y:S01]  /*7ea0*/  FADD.FTZ R3, R109.reuse, R111 ;  /* 0x0000006f6d037221 */ /* 0x041fe20000010000 */
[----:B------:R-:W-:Y:S01]  /*7eb0*/  F2FP.BF16.F32.PACK_AB R139, R109, R102 ;  /* 0x000000666d8b723e */ /* 0x000fe200000010ff */
[----:B------:R-:W-:Y:S06]  /*7ec0*/  @P1 BRA `(.L_x_1129) ;  /* 0xffffffcc002c1947 */ /* 0x000fec000383ffff */
[----:B------:R-:W-:Y:S01]  /*7ed0*/  IMAD.MOV.U32 R7, RZ, RZ, R92 ;  /* 0x000000ffff077224 */ /* 0x000fe200078e005c */
[----:B------:R-:W-:Y:S01]  /*7ee0*/  UMOV UR37, UR5 ;  /* 0x0000000500257c82 */ /* 0x000fe20008000000 */
[----:B------:R-:W-:Y:S01]  /*7ef0*/  IMAD.MOV.U32 R8, RZ, RZ, R174 ;  /* 0x000000ffff087224 */ /* 0x000fe200078e00ae */
[----:B------:R-:W-:-:S06]  /*7f00*/  UMOV UR36, UR39 ;  /* 0x0000002700247c82 */ /* 0x000fcc0008000000 */
.L_x_1112:
[----:B------:R-:W0:Y:S01]  /*7f10*/  LDC R21, c[0x0][0x448] ;  /* 0x00011200ff157b82 */ /* 0x000e220000000800 */
[----:B------:R-:W-:Y:S01]  /*7f20*/  VIADD R12, R17, 0x7f ;  /* 0x0000007f110c7836 */ /* 0x000fe20000000000 */
[----:B------:R-:W-:Y:S01]  /*7f30*/  IADD3 R13, R16, 0x1, -R13 ;  /* 0x00000001100d7810 */ /* 0x000fe20007ffe80d */
[----:B------:R-:W-:-:S05]  /*7f40*/  ULDC UR4, c[0x0][0x9dc] ;  /* 0x0002770000047ab9 */ /* 0x000fca0000000800 */
[----:B------:R-:W1:Y:S01]  /*7f50*/  LDC R10, c[0x0][0x9e4] ;  /* 0x00027900ff0a7b82 */ /* 0x000e620000000800 */
[----:B0-----:R-:W-:-:S13]  /*7f60*/  ISETP.NE.AND P1, PT, R21, 0x1, PT ;  /* 0x000000011500780c */ /* 0x001fda0003f25270 */
[----:B------:R-:W0:Y:S08]  /*7f70*/  @P1 LDC R15, c[0x0][0x44c] ;  /* 0x00011300ff0f1b82 */ /* 0x000e300000000800 */
[----:B------:R-:W2:Y:S01]  /*7f80*/  @P1 LDC R14, c[0x0][0x450] ;  /* 0x00011400ff0e1b82 */ /* 0x000ea20000000800 */
[----:B0-----:R-:W-:-:S05]  /*7f90*/  @P1 IMAD.HI.U32 R15, R12, R15, RZ ;  /* 0x0000000f0c0f1227 */ /* 0x001fca00078e00ff */
[----:B--2---:R-:W-:Y:S02]  /*7fa0*/  @P1 SHF.R.U32.HI R12, RZ, R14, R15 ;  /* 0x0000000eff0c1219 */ /* 0x004fe4000001160f */
[----:B-1----:R-:W-:-:S03]  /*7fb0*/  ISETP.GE.AND P1, PT, R10, 0x1, PT ;  /* 0x000000010a00780c */ /* 0x002fc60003f26270 */
[----:B------:R-:W-:-:S04]  /*7fc0*/  IMAD.IADD R12, R13, 0x1, R12 ;  /* 0x000000010d0c7824 */ /* 0x000fc800078e020c */
[----:B------:R-:W-:-:S06]  /*7fd0*/  VIADD R13, R12, -UR4 ;  /* 0x800000040c0d7c36 */ /* 0x000fcc0008000000 */
[----:B------:R-:W-:Y:S05]  /*7fe0*/  @!P1 BRA `(.L_x_1130) ;  /* 0x00000000003c9947 */ /* 0x000fea0003800000 */
        /* <DEDUP_REMOVED lines=9> */
.L_x_1131:
[----:B------:R-:W-:-:S13]  /*8080*/  ISETP.NE.AND P1, PT, R10, 0x1, PT ;  /* 0x000000010a00780c */ /* 0x000fda0003f25270 */
[----:B------:R-:W0:Y:S02]  /*8090*/  @P1 LDC.64 R14, c[0x0][0x9e8] ;  /* 0x00027a00ff0e1b82 */ /* 0x000e240000000a00 */
[----:B0-----:R-:W-:-:S05]  /*80a0*/  @P1 IMAD.HI.U32 R14, R12, R14, RZ ;  /* 0x0000000e0c0e1227 */ /* 0x001fca00078e00ff */
[----:B------:R-:W-:-:S07]  /*80b0*/  @P1 SHF.R.U32.HI R12, RZ, R15, R14 ;  /* 0x0000000fff0c1219 */ /* 0x000fce000001160e */
.L_x_1132:
[----:B------:R-:W-:-:S05]  /*80c0*/  IMAD R12, R12, R10, RZ ;  /* 0x0000000a0c0c7224 */ /* 0x000fca00078e02ff */
[----:B------:R-:W-:-:S07]  /*80d0*/  VIMNMX R13, R13, R12, !PT ;  /* 0x0000000c0d0d7248 */ /* 0x000fce0007fe0100 */
.L_x_1130:
[----:B------:R-:W-:-:S04]  /*80e0*/  VIADD R13, R13, 0x5f ;  /* 0x0000005f0d0d7836 */ /* 0x000fc80000000000 */
[----:B------:R-:W-:-:S05]  /*80f0*/  IMAD.HI R13, R13, 0x2aaaaaab, RZ ;  /* 0x2aaaaaab0d0d7827 */ /* 0x000fca00078e02ff */
[----:B------:R-:W-:-:S04]  /*8100*/  SHF.R.U32.HI R12, RZ, 0x1f, R13 ;  /* 0x0000001fff0c7819 */ /* 0x000fc8000001160d */
[----:B------:R-:W-:-:S04]  /*8110*/  LEA.HI.SX32 R13, R13, R12, 0x1c ;  /* 0x0000000c0d0d7211 */ /* 0x000fc800078fe2ff */
[----:B------:R-:W-:-:S04]  /*8120*/  VIMNMX R14, R22, R13, !PT ;  /* 0x0000000d160e7248 */ /* 0x000fc80007fe0100 */
[----:B------:R-:W-:-:S13]  /*8130*/  ISETP.GE.AND P1, PT, R9, R14, PT ;  /* 0x0000000e0900720c */ /* 0x000fda0003f26270 */
[----:B------:R-:W-:Y:S05]  /*8140*/  @!P1 BRA `(.L_x_1133) ;  /* 0x0000002000909947 */ /* 0x000fea0003800000 */
[----:B------:R-:W-:Y:S01]  /*8150*/  IMAD.MOV.U32 R12, RZ, RZ, R7 ;  /* 0x000000ffff0c7224 */ /* 0x000fe200078e0007 */
[----:B------:R-:W-:Y:S01]  /*8160*/  UMOV UR7, UR36 ;  /* 0x0000002400077c82 */ /* 0x000fe20008000000 */
[----:B------:R-:W-:Y:S01]  /*8170*/  IMAD.MOV.U32 R15, RZ, RZ, R8 ;  /* 0x000000ffff0f7224 */ /* 0x000fe200078e0008 */
[----:B------:R-:W-:Y:S01]  /*8180*/  UMOV UR4, UR37 ;  /* 0x0000002500047c82 */ /* 0x000fe20008000000 */
[----:B------:R-:W-:-:S05]  /*8190*/  ULDC UR5, c[0x0][0x9d8] ;  /* 0x0002760000057ab9 */ /* 0x000fca0000000800 */
.L_x_1142:
[----:B------:R-:W-:-:S04]  /*81a0*/  UIADD3 UR37, UR4, 0x1, URZ ;  /* 0x0000000104257890 */ /* 0x000fc8000fffe03f */
[----:B------:R-:W-:-:S04]  /*81b0*/  UISETP.NE.AND UP0, UPT, UR37, 0x2, UPT ;  /* 0x000000022500788c */ /* 0x000fc8000bf05270 */
[----:B------:R-:W-:Y:S02]  /*81c0*/  USEL UR36, URZ, 0x1, UP0 ;  /* 0x000000013f247887 */ /* 0x000fe40008000000 */
[----:B------:R-:W-:Y:S02]  /*81d0*/  USEL UR37, UR37, URZ, UP0 ;  /* 0x0000003f25257287 */ /* 0x000fe40008000000 */
[----:B------:R-:W-:Y:S01]  /*81e0*/  ULOP3.LUT UR36, UR7, UR36, URZ, 0x3c, !UPT ;  /* 0x0000002407247292 */ /* 0x000fe2000f8e3c3f */
[----:B------:R-:W-:Y:S11]  /*81f0*/  @!P0 BRA `(.L_x_1134) ;  /* 0x0000000000048947 */ /* 0x000ff60003800000 */
[----:B------:R-:W-:Y:S01]  /*8200*/  BPT.TRAP 0x1 ;  /* 0x000000040000795c */ /* 0x000fe20000300000 */
.L_x_1134:
[----:B------:R-:W-:Y:S01]  /*8210*/  ULEA UR6, UR37, UR38, 0x3 ;  /* 0x0000002625067291 */ /* 0x000fe2000f8e183f */
[----:B------:R-:W-:-:S05]  /*8220*/  IMAD.U32 R7, RZ, RZ, UR36 ;  /* 0x00000024ff077e24 */ /* 0x000fca000f8e00ff */
[----:B------:R-:W-:-:S04]  /*8230*/  SHF.L.U32 R7, R7, 0x1f, RZ ;  /* 0x0000001f07077819 */ /* 0x000fc800000006ff */
[----:B------:R0:W1:Y:S01]  /*8240*/  SYNCS.PHASECHK.TRANS64.TRYWAIT P1, [UR6+0x2a830], R7 ;  /* 0x02a83007ff0075a7 */ /* 0x0000620008020146 */
[----:B------:R-:W-:Y:S05]  /*8250*/  @!P0 BRA `(.L_x_1135) ;  /* 0x0000000000048947 */ /* 0x000fea0003800000 */
[----:B------:R-:W-:Y:S01]  /*8260*/  BPT.TRAP 0x1 ;  /* 0x000000040000795c */ /* 0x000fe20000300000 */
.L_x_1135:
[----:B-1----:R-:W-:Y:S05]  /*8270*/  @P1 BRA `(.L_x_1136) ;  /* 0x0000000000081947 */ /* 0x002fea0003800000 */
[----:B------:R-:W1:Y:S02]  /*8280*/  SYNCS.PHASECHK.TRANS64.TRYWAIT P1, [UR6+0x2a830], R7 ;  /* 0x02a83007ff0075a7 */ /* 0x000e640008020146 */
[----:B-1----:R-:W-:Y:S05]  /*8290*/  @!P1 BRA `(.L_x_1137) ;  /* 0x000000cc00ec9947 */ /* 0x002fea0003800000 */
.L_x_1136:
        /* <DEDUP_REMOVED lines=135> */
.L_x_1138:
[----:B------:R-:W-:Y:S01]  /*8b10*/  ULEA UR10, UR4, UR38, 0x3 ;  /* 0x00000026040a7291 */ /* 0x000fe2000f8e183f */
[----:B------:R-:W-:-:S05]  /*8b20*/  IMAD.U32 R0, RZ, RZ, UR7 ;  /* 0x00000007ff007e24 */ /* 0x000fca000f8e00ff */
[----:B------:R-:W-:-:S04]  /*8b30*/  SHF.L.U32 R0, R0, 0x1f, RZ ;  /* 0x0000001f00007819 */ /* 0x000fc800000006ff */
[----:B------:R2:W3:Y:S01]  /*8b40*/  SYNCS.PHASECHK.TRANS64.TRYWAIT P1, [UR10+0x2a850], R0 ;  /* 0x02a85000ff0075a7 */ /* 0x0004e2000802014a */
[----:B------:R-:W-:Y:S05]  /*8b50*/  @!P0 BRA `(.L_x_1139) ;  /* 0x0000000000048947 */ /* 0x000fea0003800000 */
[----:B------:R-:W-:Y:S01]  /*8b60*/  BPT.TRAP 0x1 ;  /* 0x000000040000795c */ /* 0x000fe20000300000 */
.L_x_1139:
[----:B---3--:R-:W-:Y:S05]  /*8b70*/  @P1 BRA `(.L_x_1140) ;  /* 0x0000000000081947 */ /* 0x008fea0003800000 */
[----:B------:R-:W3:Y:S02]  /*8b80*/  SYNCS.PHASECHK.TRANS64.TRYWAIT P1, [UR10+0x2a850], R0 ;  /* 0x02a85000ff0075a7 */ /* 0x000ee4000802014a */
[----:B---3--:R-:W-:Y:S05]  /*8b90*/  @!P1 BRA `(.L_x_1141) ;  /* 0x000000c400c49947 */ /* 0x008fea0003800000 */
.L_x_1140:
[----:B------:R-:W-:Y:S01]  /*8ba0*/  UIADD3 UR6, UR38, 0x400, URZ ;  /* 0x0000040026067890 */ /* 0x000fe2000fffe03f */
[----:B------:R-:W-:Y:S01]  /*8bb0*/  WARPGROUP.ARRIVE ;  /* 0x00000000000079c5 */ /* 0x000fe20000000000 */
[----:B------:R-:W-:Y:S01]  /*8bc0*/  UMOV UR7, 0x40000040 ;  /* 0x4000004000077882 */ /* 0x000fe20000000000 */
[----:B------:R-:W-:Y:S01]  /*8bd0*/  FMUL.FTZ R2, R88, UR5 ;  /* 0x0000000558027c20 */ /* 0x000fe20008410000 */
[----:B------:R-:W-:Y:S01]  /*8be0*/  USHF.R.U32.HI UR6, URZ, 0x4, UR6 ;  /* 0x000000043f067899 */ /* 0x000fe20008011606 */
[----:B------:R-:W-:Y:S01]  /*8bf0*/  FMUL.FTZ R174, R89, UR5 ;  /* 0x0000000559ae7c20 */ /* 0x000fe20008410000 */
[----:B------:R-:W-:Y:S01]  /*8c00*/  FMUL.FTZ R176, R92, UR5 ;  /* 0x000000055cb07c20 */ /* 0x000fe20008410000 */
[----:B------:R-:W-:Y:S01]  /*8c10*/  FMUL.FTZ R178, R93, UR5 ;  /* 0x000000055db27c20 */ /* 0x000fe20008410000 */
[----:B------:R-:W-:Y:S01]  /*8c20*/  ULOP3.LUT UR6, UR6, 0x3fff, URZ, 0xc0, !UPT ;  /* 0x00003fff06067892 */ /* 0x000fe2000f8ec03f */
[----:B------:R-:W0:Y:S01]  /*8c30*/  MUFU.TANH R2, R2 ;  /* 0x0000000200027308 */ /* 0x000e220000002400 */
[----:B------:R-:W-:Y:S01]  /*8c40*/  FMUL.FTZ R180, R96, UR5 ;  /* 0x0000000560b47c20 */ /* 0x000fe20008410000 */
[----:B------:R-:W-:Y:S01]  /*8c50*/  FMUL.FTZ R182, R101, UR5 ;  /* 0x0000000565b67c20 */ /* 0x000fe20008410000 */
[----:B------:R-:W-:Y:S01]  /*8c60*/  ULOP3.LUT UR6, UR6, 0x3000000, URZ, 0xfc, !UPT ;  /* 0x0300000006067892 */ /* 0x000fe2000f8efc3f */
[----:B------:R-:W-:Y:S01]  /*8c70*/  FMUL.FTZ R184, R104, UR5 ;  /* 0x0000000568b87c20 */ /* 0x000fe20008410000 */
[----:B------:R-:W-:Y:S01]  /*8c80*/  FMUL.FTZ R186, R105, UR5 ;  /* 0x0000000569ba7c20 */ /* 0x000fe20008410000 */
[----:B------:R-:W-:Y:S01]  /*8c90*/  FMUL.FTZ R104, R110, UR5 ;  /* 0x000000056e687c20 */ /* 0x000fe20008410000 */
[----:B------:R-:W-:Y:S01]  /*8ca0*/  UIMAD UR4, UR4, 0x600, UR6 ;  /* 0x00000600040478a4 */ /* 0x000fe2000f8e0206 */
[----:B------:R-:W3:Y:S01]  /*8cb0*/  MUFU.TANH R174, R174 ;  /* 0x000000ae00ae7308 */ /* 0x000ee20000002400 */
        /* <DEDUP_REMOVED lines=9> */
[----:B------:R-:W4:Y:S01]  /*8d50*/  MUFU.TANH R176, R176 ;  /* 0x000000b000b07308 */ /* 0x000f220000002400 */
[----:B------:R-:W-:Y:S01]  /*8d60*/  UMOV UR7, 0x40000040 ;  /* 0x4000004000077882 */ /* 0x000fe20000000000 */
[----:B01----:R-:W-:Y:S01]  /*8d70*/  FMNMX.FTZ R7, R2, R15, !PT ;  /* 0x0000000f02077209 */ /* 0x003fe20007810000 */
[----:B------:R-:W-:Y:S01]  /*8d80*/  FMUL.FTZ R128, R128, UR5 ;  /* 0x0000000580807c20 */ /* 0x000fe20008410000 */
[----:B------:R-:W-:Y:S01]  /*8d90*/  FMUL.FTZ R190, R129, UR5 ;  /* 0x0000000581be7c20 */ /* 0x000fe20008410000 */
[----:B------:R-:W-:Y:S01]  /*8da0*/  FMUL.FTZ R132, R132, UR5 ;  /* 0x0000000584847c20 */ /* 0x000fe20008410000 */
[----:B------:R-:W-:Y:S01]  /*8db0*/  FMUL.FTZ R192, R133, UR5 ;  /* 0x0000000585c07c20 */ /* 0x000fe20008410000 */
[----:B---3--:R-:W-:Y:S01]  /*8dc0*/  FMNMX.FTZ R7, R174, R7, !PT ;  /* 0x00000007ae077209 */ /* 0x008fe20007810000 */
        /* <DEDUP_REMOVED lines=25> */
[----:B-1----:R-:W-:Y:S01]  /*8f60*/  FMNMX.FTZ R7, R180, R7, !PT ;  /* 0x00000007b4077209 */ /* 0x002fe20007810000 */
[----:B------:R-:W0:Y:S01]  /*8f70*/  LDC R11, c[0x0][0x988] ;  /* 0x00026200ff0b7b82 */ /* 0x000e220000000800 */
[----:B------:R-:W-:Y:S01]  /*8f80*/  FMUL.FTZ R202, R135, UR5 ;  /* 0x0000000587ca7c20 */ /* 0x000fe20008410000 */
[----:B------:R-:W1:Y:S04]  /*8f90*/  S2R R173, SR_TID.X ;  /* 0x0000000000ad7919 */ /* 0x000e680000002100 */
[----:B------:R-:W-:Y:S08]  /*8fa0*/  MUFU.TANH R186, R186 ;  /* 0x000000ba00ba7308 */ /* 0x000ff00000002400 */
[----:B------:R-:W-:Y:S08]  /*8fb0*/  MUFU.TANH R110, R110 ;  /* 0x0000006e006e7308 */ /* 0x000ff00000002400 */
[----:B------:R-:W-:Y:S08]  /*8fc0*/  MUFU.TANH R112, R112 ;  /* 0x0000007000707308 */ /* 0x000ff00000002400 */
[----:B------:R-:W-:Y:S01]  /*8fd0*/  MUFU.TANH R116, R116 ;  /* 0x0000007400747308 */ /* 0x000fe20000002400 */
[----:B-1----:R-:W-:-:S07]  /*8fe0*/  LOP3.LUT P1, RZ, R173, 0x7f, RZ, 0xc0, !PT ;  /* 0x0000007fadff7812 */ /* 0x002fce000782c0ff */
        /* <DEDUP_REMOVED lines=15> */
[----:B------:R-:W-:Y:S01]  /*90e0*/  FMUL.FTZ R108, R109, UR5 ;  /* 0x000000056d6c7c20 */ /* 0x000fe20008410000 */
[----:B------:R-:W-:Y:S01]  /*90f0*/  HGMMA.64x128x16.F32.BF16 R24, R152, gdesc[UR4].tnspB, R24, gsb0 ;  /* 0x41e0000498187df0 */ /* 0x000fe20008001818 */
[----:B------:R-:W-:Y:S01]  /*9100*/  UIADD3 UR6, UR4, 0x100, URZ ;  /* 0x0000010004067890 */ /* 0x000fe2000fffe03f */
[----:B------:R-:W1:Y:S01]  /*9110*/  MUFU.TANH R156, R156 ;  /* 0x0000009c009c7308 */ /* 0x000e620000002400 */
[----:B------:R-:W-:-:S07]  /*9120*/  UMOV UR7, 0x40000040 ;  /* 0x4000004000077882 */ /* 0x000fce0000000000 */
[----:B------:R-:W3:Y:S08]  /*9130*/  MUFU.TANH R158, R158 ;  /* 0x0000009e009e7308 */ /* 0x000ef00000002400 */
[----:B------:R-:W4:Y:S01]  /*9140*/  MUFU.TANH R106, R106 ;  /* 0x0000006a006a7308 */ /* 0x000f220000002400 */
[----:B-1----:R-:W-:-:S07]  /*9150*/  FMNMX.FTZ R7, R156, R7, !PT ;  /* 0x000000079c077209 */ /* 0x002fce0007810000 */
[----:B------:R-:W1:Y:S01]  /*9160*/  MUFU.TANH R108, R108 ;  /* 0x0000006c006c7308 */ /* 0x000e620000002400 */
[----:B---3--:R-:W-:-:S04]  /*9170*/  FMNMX.FTZ R7, R158, R7, !PT ;  /* 0x000000079e077209 */ /* 0x008fc80007810000 */
[----:B------:R-:W-:-:S03]  /*9180*/  FMNMX.FTZ R7, R182, R7, !PT ;  /* 0x00000007b6077209 */ /* 0x000fc60007810000 */
[----:B------:R-:W-:Y:S01]  /*9190*/  MUFU.TANH R88, R88 ;  /* 0x0000005800587308 */ /* 0x000fe20000002400 */
[----:B------:R-:W-:-:S04]  /*91a0*/  FMNMX.FTZ R7, R184, R7, !PT ;  /* 0x00000007b8077209 */ /* 0x000fc80007810000 */
[----:B------:R-:W-:-:S03]  /*91b0*/  FMNMX.FTZ R7, R186, R7, !PT ;  /* 0x00000007ba077209 */ /* 0x000fc60007810000 */
[----:B------:R-:W-:Y:S01]  /*91c0*/  MUFU.TANH R90, R90 ;  /* 0x0000005a005a7308 */ /* 0x000fe20000002400 */
[----:B----4-:R-:W-:-:S04]  /*91d0*/  FMNMX.FTZ R7, R106, R7, !PT ;  /* 0x000000076a077209 */ /* 0x010fc80007810000 */
[----:B-1----:R-:W-:-:S03]  /*91e0*/  FMNMX.FTZ R7, R108, R7, !PT ;  /* 0x000000076c077209 */ /* 0x002fc60007810000 */
        /* <DEDUP_REMOVED lines=25> */
[----:B------:R-:W1:Y:S08]  /*9380*/  MUFU.TANH R152, R152 ;  /* 0x0000009800987308 */ /* 0x000e700000002400 */
[----:B------:R-:W3:Y:S08]  /*9390*/  MUFU.TANH R154, R154 ;  /* 0x0000009a009a7308 */ /* 0x000ef00000002400 */
[----:B------:R-:W-:Y:S01]  /*93a0*/  MUFU.TANH R126, R126 ;  /* 0x0000007e007e7308 */ /* 0x000fe20000002400 */
[----:B-1----:R-:W-:-:S04]  /*93b0*/  FMNMX.FTZ R7, R152, R7, !PT ;  /* 0x0000000798077209 */ /* 0x002fc80007810000 */
[----:B------:R-:W-:-:S03]  /*93c0*/  FMNMX.FTZ R7, R124, R7, !PT ;  /* 0x000000077c077209 */ /* 0x000fc60007810000 */
[----:B------:R-:W-:Y:S01]  /*93d0*/  MUFU.TANH R130, R130 ;  /* 0x0000008200827308 */ /* 0x000fe20000002400 */
[----:B---3--:R-:W-:-:S04]  /*93e0*/  FMNMX.FTZ R7, R154, R7, !PT ;  /* 0x000000079a077209 */ /* 0x008fc80007810000 */
[----:B------:R-:W-:-:S03]  /*93f0*/  FMNMX.FTZ R7, R128, R7, !PT ;  /* 0x0000000780077209 */ /* 0x000fc60007810000 */
[----:B------:R-:W-:Y:S01]  /*9400*/  MUFU.TANH R200, R200 ;  /* 0x000000c800c87308 */ /* 0x000fe20000002400 */
[----:B------:R-:W-:-:S04]  /*9410*/  FMNMX.FTZ R7, R190, R7, !PT ;  /* 0x00000007be077209 */ /* 0x000fc80007810000 */
[----:B------:R-:W-:-:S03]  /*9420*/  FMNMX.FTZ R7, R132, R7, !PT ;  /* 0x0000000784077209 */ /* 0x000fc60007810000 */
[----:B------:R-:W-:Y:S01]  /*9430*/  MUFU.TANH R134, R134 ;  /* 0x0000008600867308 */ /* 0x000fe20000002400 */
[----:B------:R-:W-:-:S05]  /*9440*/  FMNMX.FTZ R7, R192, R7, !PT ;  /* 0x00000007c0077209 */ /* 0x000fca0007810000 */
[----:B--2---:R-:W1:Y:S02]  /*9450*/  SHFL.BFLY PT, R0, R7, 0x2, 0x1f ;  /* 0x0c401f0007007f89 */ /* 0x004e6400000e0000 */
[----:B------:R-:W-:Y:S01]  /*9460*/  MUFU.TANH R202, R202 ;  /* 0x000000ca00ca7308 */ /* 0x000fe20000002400 */
[----:B-1----:R-:W-:-:S05]  /*9470*/  FMNMX.FTZ R0, R7, R0, !PT ;  /* 0x0000000007007209 */ /* 0x002fca0007810000 */
[----:B------:R-:W1:Y:S02]  /*9480*/  SHFL.BFLY PT, R7, R0, 0x1, 0x1f ;  /* 0x0c201f0000077f89 */ /* 0x000e6400000e0000 */
[----:B-1----:R-:W-:Y:S02]  /*9490*/  FMNMX.FTZ R8, R0, R7, !PT ;  /* 0x0000000700087209 */ /* 0x002fe40007810000 */
[----:B------:R-:W-:-:S03]  /*94a0*/  FMNMX.FTZ R7, R13, R12, !PT ;  /* 0x0000000c0d077209 */ /* 0x000fc60007810000 */
[----:B0-----:R-:W-:Y:S01]  /*94b0*/  FMUL.FTZ R111, R8, R11 ;  /* 0x0000000b086f7220 */ /* 0x001fe20000410000 */
[----:B------:R-:W-:Y:S01]  /*94c0*/  FMNMX.FTZ R7, R20, R7, !PT ;  /* 0x0000000714077209 */ /* 0x000fe20007810000 */
[----:B------:R-:W-:Y:S02]  /*94d0*/  FADD.FTZ R0, -R8, R15 ;  /* 0x0000000f08007221 */ /* 0x000fe40000010100 */
[--C-:B------:R-:W-:Y:S01]  /*94e0*/  FFMA.FTZ R15, R2, R11, -R111.reuse ;  /* 0x0000000b020f7223 */ /* 0x100fe2000001086f */
[----:B------:R-:W-:Y:S01]  /*94f0*/  FMNMX.FTZ R7, R88, R7, !PT ;  /* 0x0000000758077209 */ /* 0x000fe20007810000 */
[-C--:B------:R-:W-:Y:S01]  /*9500*/  FMUL.FTZ R0, R0, R11.reuse ;  /* 0x0000000b00007220 */ /* 0x080fe20000410000 */
[-CC-:B------:R-:W-:Y:S01]  /*9510*/  FFMA.FTZ R174, R174, R11.reuse, -R111.reuse ;  /* 0x0000000baeae7223 */ /* 0x180fe2000001086f */
        /* <DEDUP_REMOVED lines=24> */
[----:B------:R-:W-:Y:S01]  /*96a0*/  FFMA.FTZ R116, R154, R11, -R111 ;  /* 0x0000000b9a747223 */ /* 0x000fe2000001086f */
[----:B------:R-:W-:-:S02]  /*96b0*/  WARPGROUP.DEPBAR.LE gsb0, 0x0 ;  /* 0x00008000000079c5 */ /* 0x000fc40000010000 */
[----:B------:R-:W-:Y:S01]  /*96c0*/  WARPGROUP.ARRIVE ;  /* 0x00000000000079c5 */ /* 0x000fe20000000000 */
[----:B------:R-:W-:Y:S01]  /*96d0*/  FMNMX.FTZ R7, R102, R7, !PT ;  /* 0x0000000766077209 */ /* 0x000fe20007810000 */
[----:B------:R-:W-:Y:S01]  /*96e0*/  FMUL.FTZ R148, R123, UR5 ;  /* 0x000000057b947c20 */ /* 0x000fe20008410000 */
[----:B------:R-:W-:Y:S01]  /*96f0*/  FMUL.FTZ R150, R127, UR5 ;  /* 0x000000057f967c20 */ /* 0x000fe20008410000 */
[----:B------:R-:W-:Y:S01]  /*9700*/  MUFU.EX2 R89, R89 ;  /* 0x0000005900597308 */ /* 0x000fe20000000800 */
[----:B------:R-:W-:Y:S01]  /*9710*/  FMNMX.FTZ R7, R104, R7, !PT ;  /* 0x0000000768077209 */ /* 0x000fe20007810000 */
[----:B------:R-:W-:Y:S01]  /*9720*/  HGMMA.64x128x16.F32.BF16 R24, R144, gdesc[UR4].tnspB, R24, gsb0 ;  /* 0x41e0000490187df0 */ /* 0x000fe20008001818 */
[----:B------:R-:W-:Y:S01]  /*9730*/  UIADD3 UR6, UR4, 0x200, URZ ;  /* 0x0000020004067890 */ /* 0x000fe2000fffe03f */
[--C-:B------:R-:W-:Y:S01]  /*9740*/  FFMA.FTZ R107, R128, R11, -R111.reuse ;  /* 0x0000000b806b7223 */ /* 0x100fe2000001086f */
[----:B------:R-:W-:Y:S01]  /*9750*/  UMOV UR7, 0x40000040 ;  /* 0x4000004000077882 */ /* 0x000fe20000000000 */
[----:B------:R-:W-:Y:S01]  /*9760*/  FMNMX.FTZ R7, R194, R7, !PT ;  /* 0x00000007c2077209 */ /* 0x000fe20007810000 */
[----:B------:R-:W-:Y:S01]  /*9770*/  UIADD3 UR4, UR4, 0x280, URZ ;  /* 0x0000028004047890 */ /* 0x000fe2000fffe03f */
[----:B------:R-:W0:Y:S01]  /*9780*/  MUFU.TANH R148, R148 ;  /* 0x0000009400947308 */ /* 0x000e220000002400 */
[--C-:B------:R-:W-:Y:S01]  /*9790*/  FFMA.FTZ R120, R190, R11, -R111.reuse ;  /* 0x0000000bbe787223 */ /* 0x100fe2000001086f */
[----:B------:R-:W-:Y:S01]  /*97a0*/  FMNMX.FTZ R7, R114, R7, !PT ;  /* 0x0000000772077209 */ /* 0x000fe20007810000 */
[----:B------:R-:W-:-:S03]  /*97b0*/  FFMA.FTZ R109, R132, R11, -R111 ;  /* 0x0000000b846d7223 */ /* 0x000fc6000001086f */
[----:B------:R-:W-:Y:S02]  /*97c0*/  FMNMX.FTZ R7, R196, R7, !PT ;  /* 0x00000007c4077209 */ /* 0x000fe40007810000 */
[----:B------:R-:W1:Y:S02]  /*97d0*/  MUFU.TANH R150, R150 ;  /* 0x0000009600967308 */ /* 0x000e640000002400 */
[----:B------:R-:W-:-:S04]  /*97e0*/  FMNMX.FTZ R7, R118, R7, !PT ;  /* 0x0000000776077209 */ /* 0x000fc80007810000 */
[----:B------:R-:W-:Y:S02]  /*97f0*/  FMNMX.FTZ R7, R198, R7, !PT ;  /* 0x00000007c6077209 */ /* 0x000fe40007810000 */
[----:B------:R-:W2:Y:S02]  /*9800*/  MUFU.EX2 R176, R176 ;  /* 0x000000b000b07308 */ /* 0x000ea40000000800 */
[----:B------:R-:W-:-:S04]  /*9810*/  FMNMX.FTZ R7, R122, R7, !PT ;  /* 0x000000077a077209 */ /* 0x000fc80007810000 */
[----:B0-----:R-:W-:Y:S02]  /*9820*/  FMNMX.FTZ R7, R148, R7, !PT ;  /* 0x0000000794077209 */ /* 0x001fe40007810000 */
[----:B------:R-:W-:Y:S02]  /*9830*/  MUFU.EX2 R91, R91 ;  /* 0x0000005b005b7308 */ /* 0x000fe40000000800 */
[----:B------:R-:W-:-:S04]  /*9840*/  FMNMX.FTZ R7, R126, R7, !PT ;  /* 0x000000077e077209 */ /* 0x000fc80007810000 */
[----:B-1----:R-:W-:Y:S02]  /*9850*/  FMNMX.FTZ R7, R150, R7, !PT ;  /* 0x0000000796077209 */ /* 0x002fe40007810000 */
[----:B------:R-:W-:Y:S01]  /*9860*/  MUFU.EX2 R93, R93 ;  /* 0x0000005d005d7308 */ /* 0x000fe20000000800 */
[----:B--2---:R-:W-:Y:S02]  /*9870*/  F2FP.BF16.F32.PACK_AB R158, R176, R89 ;  /* 0x00000059b09e723e */ /* 0x004fe400000010ff */
        /* <DEDUP_REMOVED lines=16> */
[----:B0-----:R-:W-:-:S05]  /*9980*/  FMNMX.FTZ R7, R2, R7, !PT ;  /* 0x0000000702077209 */ /* 0x001fca0007810000 */
[CC--:B------:R-:W-:Y:S01]  /*9990*/  FMUL.FTZ R113, R7.reuse, R11.reuse ;  /* 0x0000000b07717220 */ /* 0x0c0fe20000410000 */
[----:B------:R-:W-:Y:S01]  /*99a0*/  FADD.FTZ R2, -R7, R12 ;  /* 0x0000000c07027221 */ /* 0x000fe20000010100 */
[----:B------:R-:W-:Y:S02]  /*99b0*/  MUFU.EX2 R112, R112 ;  /* 0x0000007000707308 */ /* 0x000fe40000000800 */
[-CC-:B------:R-:W-:Y:S01]  /*99c0*/  FFMA.FTZ R13, R13, R11.reuse, -R113.reuse ;  /* 0x0000000b0d0d7223 */ /* 0x180fe20000010871 */
[-C--:B------:R-:W-:Y:S01]  /*99d0*/  FMUL.FTZ R2, R2, R11.reuse ;  /* 0x0000000b02027220 */ /* 0x080fe20000410000 */
        /* <DEDUP_REMOVED lines=13> */
[----:B0-----:R-:W-:-:S02]  /*9ab0*/  IMAD.U32 R13, RZ, RZ, UR37 ;  /* 0x00000025ff0d7e24 */ /* 0x001fc4000f8e00ff */
[-CC-:B------:R-:W-:Y:S01]  /*9ac0*/  FFMA.FTZ R114, R114, R11.reuse, -R113.reuse ;  /* 0x0000000b72727223 */ /* 0x180fe20000010871 */
[-CC-:B------:R-:W-:Y:S01]  /*9ad0*/  FFMA.FTZ R196, R196, R11.reuse, -R113.reuse ;  /* 0x0000000bc4c47223 */ /* 0x180fe20000010871 */
[-CC-:B------:R-:W-:Y:S01]  /*9ae0*/  FFMA.FTZ R118, R118, R11.reuse, -R113.reuse ;  /* 0x0000000b76767223 */ /* 0x180fe20000010871 */
[-CC-:B------:R-:W-:Y:S01]  /*9af0*/  FFMA.FTZ R198, R198, R11.reuse, -R113.reuse ;  /* 0x0000000bc6c67223 */ /* 0x180fe20000010871 */
[----:B------:R-:W-:Y:S01]  /*9b00*/  @!P1 LEA R13, R13, UR38, 0x3 ;  /* 0x000000260d0d9c11 */ /* 0x000fe2000f8e18ff */
[----:B------:R-:W-:Y:S01]  /*9b10*/  FFMA.FTZ R122, R122, R11, -R113 ;  /* 0x0000000b7a7a7223 */ /* 0x000fe20000010871 */
[----:B------:R-:W-:Y:S02]  /*9b20*/  WARPGROUP.DEPBAR.LE gsb0, 0x0 ;  /* 0x00008000000079c5 */ /* 0x000fe40000010000 */
[----:B------:R-:W-:Y:S01]  /*9b30*/  WARPGROUP.ARRIVE ;  /* 0x00000000000079c5 */ /* 0x000fe20000000000 */
[----:B------:R0:W2:Y:S01]  /*9b40*/  MUFU.EX2 R124, R20 ;  /* 0x00000014007c7308 */ /* 0x0000a20000000800 */
[----:B------:R-:W-:-:S02]  /*9b50*/  @!P1 VIADD R13, R13, 0x2a840 ;  /* 0x0002a8400d0d9836 */ /* 0x000fc40000000000 */
[-CC-:B------:R-:W-:Y:S01]  /*9b60*/  FFMA.FTZ R144, R156, R11.reuse, -R111.reuse ;  /* 0x0000000b9c907223 */ /* 0x180fe2000001086f */
[-C--:B------:R-:W-:Y:S01]  /*9b70*/  FFMA.FTZ R146, R182, R11.reuse, -R111 ;  /* 0x0000000bb6927223 */ /* 0x080fe2000001086f */
[----:B------:R-:W-:Y:S01]  /*9b80*/  FFMA.FTZ R148, R148, R11, -R113 ;  /* 0x0000000b94947223 */ /* 0x000fe20000010871 */
[----:B------:R-:W-:Y:S01]  /*9b90*/  HGMMA.64x128x16.F32.BF16 R24, R140, gdesc[UR4].tnspB, R24, gsb0 ;  /* 0x41e000048c187df0 */ /* 0x000fe20008001818 */
[----:B------:R-:W-:Y:S01]  /*9ba0*/  UMOV UR6, UR4 ;  /* 0x0000000400067c82 */ /* 0x000fe20008000000 */
[----:B------:R-:W-:Y:S01]  /*9bb0*/  UMOV UR7, 0x40000040 ;  /* 0x4000004000077882 */ /* 0x000fe20000000000 */
[----:B------:R-:W3:Y:S01]  /*9bc0*/  MUFU.EX2 R88, R88 ;  /* 0x0000005800587308 */ /* 0x000ee20000000800 */
[----:B------:R-:W-:Y:S01]  /*9bd0*/  @!P1 PRMT R13, RZ, 0x654, R13 ;  /* 0x00000654ff0d9816 */ /* 0x000fe2000000000d */
[----:B-1----:R-:W-:Y:S01]  /*9be0*/  FFMA.FTZ R3, R2, R3, R157 ;  /* 0x0000000302037223 */ /* 0x002fe2000001009d */
[-CC-:B------:R-:W-:Y:S01]  /*9bf0*/  FFMA.FTZ R126, R126, R11.reuse, -R113.reuse ;  /* 0x0000000b7e7e7223 */ /* 0x180fe20000010871 */
[-CC-:B------:R-:W-:Y:S01]  /*9c00*/  FFMA.FTZ R150, R150, R11.reuse, -R113.reuse ;  /* 0x0000000b96967223 */ /* 0x180fe20000010871 */
[----:B------:R-:W-:Y:S01]  /*9c10*/  FFMA.FTZ R130, R130, R11, -R113 ;  /* 0x0000000b82827223 */ /* 0x000fe20000010871 */
[----:B0-----:R-:W-:-:S02]  /*9c20*/  IMAD.U32 R20, RZ, RZ, UR10 ;  /* 0x0000000aff147e24 */ /* 0x001fc4000f8e00ff */
[-C--:B------:R-:W-:Y:S01]  /*9c30*/  FFMA.FTZ R200, R200, R11.reuse, -R113 ;  /* 0x0000000bc8c87223 */ /* 0x080fe20000010871 */
[----:B------:R-:W0:Y:S01]  /*9c40*/  MUFU.EX2 R90, R90 ;  /* 0x0000005a005a7308 */ /* 0x000e220000000800 */
[----:B--2---:R-:W-:Y:S01]  /*9c50*/  FADD.FTZ R3, R124, R3 ;  /* 0x000000037c037221 */ /* 0x004fe20000010000 */
[-CC-:B------:R-:W-:Y:S01]  /*9c60*/  FFMA.FTZ R134, R134, R11.reuse, -R113.reuse ;  /* 0x0000000b86867223 */ /* 0x180fe20000010871 */
[----:B------:R-:W-:Y:S02]  /*9c70*/  @!P1 VIADD R20, R20, 0x2a860 ;  /* 0x0002a86014149836 */ /* 0x000fe40000000000 */
[-C--:B------:R-:W-:Y:S01]  /*9c80*/  FFMA.FTZ R113, R202, R11.reuse, -R113 ;  /* 0x0000000bca717223 */ /* 0x080fe20000010871 */
[----:B------:R-:W-:Y:S01]  /*9c90*/  FFMA.FTZ R111, R192, R11, -R111 ;  /* 0x0000000bc06f7223 */ /* 0x000fe2000001086f */
[----:B------:R-:W-:Y:S01]  /*9ca0*/  UMOV UR4, UR37 ;  /* 0x0000002500047c82 */ /* 0x000fe20008000000 */
[----:B------:R-:W-:Y:S01]  /*9cb0*/  F2FP.BF16.F32.PACK_AB R156, R174, R15 ;  /* 0x0000000fae9c723e */ /* 0x000fe200000010ff */
[----:B------:R-:W1:Y:S01]  /*9cc0*/  MUFU.EX2 R92, R92 ;  /* 0x0000005c005c7308 */ /* 0x000e620000000800 */
[----:B---3--:R-:W-:Y:S01]  /*9cd0*/  FADD.FTZ R3, R88, R3 ;  /* 0x0000000358037221 */ /* 0x008fe20000010000 */
[----:B------:R-:W-:-:S02]  /*9ce0*/  @!P1 PRMT R20, RZ, 0x654, R20 ;  /* 0x00000654ff149816 */ /* 0x000fc40000000014 */
[----:B------:R-:W-:-:S04]  /*9cf0*/  F2FP.BF16.F32.PACK_AB R157, R124, R157 ;  /* 0x0000009d7c9d723e */ /* 0x000fc800000010ff */
[----:B------:R-:W2:Y:S01]  /*9d00*/  MUFU.EX2 R144, R144 ;  /* 0x0000009000907308 */ /* 0x000ea20000000800 */
[C---:B0-----:R-:W-:Y:S01]  /*9d10*/  FADD.FTZ R3, R90.reuse, R3 ;  /* 0x000000035a037221 */ /* 0x041fe20000010000 */
[----:B------:R-:W-:-:S06]  /*9d20*/  F2FP.BF16.F32.PACK_AB R159, R90, R88 ;  /* 0x000000585a9f723e */ /* 0x000fcc00000010ff */
[----:B------:R-:W0:Y:S01]  /*9d30*/  MUFU.EX2 R94, R94 ;  /* 0x0000005e005e7308 */ /* 0x000e220000000800 */
[----:B-1----:R-:W-:-:S07]  /*9d40*/  FADD.FTZ R3, R92, R3 ;  /* 0x000000035c037221 */ /* 0x002fce0000010000 */
[----:B------:R-:W1:Y:S01]  /*9d50*/  MUFU.EX2 R96, R96 ;  /* 0x0000006000607308 */ /* 0x000e620000000800 */
[----:B--2---:R-:W-:-:S07]  /*9d60*/  F2FP.BF16.F32.PACK_AB R152, R144, R91 ;  /* 0x0000005b9098723e */ /* 0x004fce00000010ff */
        /* <DEDUP_REMOVED lines=26> */
[----:B-1----:R-:W-:-:S07]  /*9f10*/  FADD.FTZ R3, R118, R3 ;  /* 0x0000000376037221 */ /* 0x002fce0000010000 */
[----:B------:R-:W-:Y:S01]  /*9f20*/  MUFU.EX2 R105, R105 ;  /* 0x0000006900697308 */ /* 0x000fe20000000800 */
[C---:B--2---:R-:W-:Y:S01]  /*9f30*/  FADD.FTZ R3, R147.reuse, R3 ;  /* 0x0000000393037221 */ /* 0x044fe20000010000 */
[----:B------:R-:W-:Y:S01]  /*9f40*/  F2FP.BF16.F32.PACK_AB R147, R147, R118 ;  /* 0x000000769393723e */ /* 0x000fe200000010ff */
[----:B------:R-:W-:Y:S02]  /*9f50*/  WARPGROUP.DEPBAR.LE gsb0, 0x0 ;  /* 0x00008000000079c5 */ /* 0x000fe40000010000 */
[----:B------:R-:W-:Y:S01]  /*9f60*/  WARPGROUP.ARRIVE ;  /* 0x00000000000079c5 */ /* 0x000fe20000000000 */
[----:B------:R-:W-:Y:S02]  /*9f70*/  F2FP.BF16.F32.PACK_AB R140, R112, R103 ;  /* 0x00000067708c723e */ /* 0x000fe400000010ff */
[----:B------:R1:W2:Y:S01]  /*9f80*/  MUFU.EX2 R141, R148 ;  /* 0x00000094008d7308 */ /* 0x0002a20000000800 */
[----:B0-----:R-:W-:Y:S02]  /*9f90*/  FADD.FTZ R3, R122, R3 ;  /* 0x000000037a037221 */ /* 0x001fe40000010000 */
[----:B------:R-:W-:Y:S01]  /*9fa0*/  HGMMA.64x128x16.F32.BF16 R24, R136, gdesc[UR4].tnspB, R24, gsb0 ;  /* 0x41e0000488187df0 */ /* 0x000fe20008001818 */
[----:B------:R-:W-:-:S04]  /*9fb0*/  UMOV UR7, UR36 ;  /* 0x0000002400077c82 */ /* 0x000fc80008000000 */
[----:B------:R-:W0:Y:S01]  /*9fc0*/  MUFU.EX2 R126, R126 ;  /* 0x0000007e007e7308 */ /* 0x000e220000000800 */
[----:B-1----:R-:W-:-:S07]  /*9fd0*/  F2FP.BF16.F32.PACK_AB R148, R178, R95 ;  /* 0x0000005fb294723e */ /* 0x002fce00000010ff */
[----:B------:R-:W1:Y:S01]  /*9fe0*/  MUFU.EX2 R116, R116 ;  /* 0x0000007400747308 */ /* 0x000e620000000800 */
[C---:B--2---:R-:W-:Y:S01]  /*9ff0*/  FADD.FTZ R3, R141.reuse, R3 ;  /* 0x000000038d037221 */ /* 0x044fe20000010000 */
[----:B------:R-:W-:-:S06]  /*a000*/  F2FP.BF16.F32.PACK_AB R141, R141, R122 ;  /* 0x0000007a8d8d723e */ /* 0x000fcc00000010ff */
[----:B------:R2:W3:Y:S01]  /*a010*/  MUFU.EX2 R143, R150 ;  /* 0x00000096008f7308 */ /* 0x0004e20000000800 */
[----:B0-----:R-:W-:-:S07]  /*a020*/  FADD.FTZ R3, R126, R3 ;  /* 0x000000037e037221 */ /* 0x001fce0000010000 */
[----:B------:R-:W-:Y:S01]  /*a030*/  MUFU.EX2 R107, R107 ;  /* 0x0000006b006b7308 */ /* 0x000fe20000000800 */
[----:B--2---:R-:W-:Y:S02]  /*a040*/  F2FP.BF16.F32.PACK_AB R150, R106, R97 ;  /* 0x000000616a96723e */ /* 0x004fe400000010ff */
[----:B-1----:R-:W-:-:S05]  /*a050*/  F2FP.BF16.F32.PACK_AB R142, R116, R105 ;  /* 0x00000069748e723e */ /* 0x002fca00000010ff */
[----:B------:R-:W0:Y:S01]  /*a060*/  MUFU.EX2 R130, R130 ;  /* 0x0000008200827308 */ /* 0x000e220000000800 */
[C---:B---3--:R-:W-:Y:S01]  /*a070*/  FADD.FTZ R3, R143.reuse, R3 ;  /* 0x000000038f037221 */ /* 0x048fe20000010000 */
[----:B------:R-:W-:-:S06]  /*a080*/  F2FP.BF16.F32.PACK_AB R143, R143, R126 ;  /* 0x0000007e8f8f723e */ /* 0x000fcc00000010ff */
[----:B------:R-:W-:Y:S08]  /*a090*/  MUFU.EX2 R120, R120 ;  /* 0x0000007800787308 */ /* 0x000ff00000000800 */
[----:B------:R-:W-:Y:S01]  /*a0a0*/  MUFU.EX2 R109, R109 ;  /* 0x0000006d006d7308 */ /* 0x000fe20000000800 */
[----:B0-----:R-:W-:-:S07]  /*a0b0*/  FADD.FTZ R3, R130, R3 ;  /* 0x0000000382037221 */ /* 0x001fce0000010000 */
[----:B------:R-:W-:Y:S08]  /*a0c0*/  MUFU.EX2 R134, R134 ;  /* 0x0000008600867308 */ /* 0x000ff00000000800 */
[----:B------:R-:W0:Y:S08]  /*a0d0*/  MUFU.EX2 R12, R111 ;  /* 0x0000006f000c7308 */ /* 0x000e300000000800 */
[----:B------:R-:W1:Y:S01]  /*a0e0*/  MUFU.EX2 R113, R113 ;  /* 0x0000007100717308 */ /* 0x000e620000000800 */
[----:B------:R-:W-:-:S02]  /*a0f0*/  WARPGROUP.DEPBAR.LE gsb0, 0x0 ;  /* 0x00008000000079c5 */ /* 0x000fc40000010000 */
[----:B------:R2:W-:Y:S05]  /*a100*/  @!P1 SYNCS.ARRIVE.TRANS64.RED.A1T0 RZ, [R13+URZ], RZ ;  /* 0x000000ff0dff99a7 */ /* 0x0005ea000810043f */
[----:B------:R-:W3:Y:S01]  /*a110*/  MUFU.EX2 R137, R200 ;  /* 0x000000c800897308 */ /* 0x000ee20000000800 */
[----:B0-----:R-:W-:Y:S02]  /*a120*/  F2FP.BF16.F32.PACK_AB R138, R12, R109 ;  /* 0x0000006d0c8a723e */ /* 0x001fe400000010ff */
[----:B------:R-:W-:Y:S02]  /*a130*/  F2FP.BF16.F32.PACK_AB R136, R120, R107 ;  /* 0x0000006b7888723e */ /* 0x000fe400000010ff */
[----:B-1----:R-:W-:Y:S01]  /*a140*/  F2FP.BF16.F32.PACK_AB R139, R113, R134 ;  /* 0x00000086718b723e */ /* 0x002fe200000010ff */
[----:B--2---:R-:W-:Y:S01]  /*a150*/  FFMA.FTZ R13, R0, R6, R15 ;  /* 0x00000006000d7223 */ /* 0x004fe2000001000f */
[----:B------:R0:W-:Y:S01]  /*a160*/  @!P1 SYNCS.ARRIVE.TRANS64.RED.A1T0 RZ, [R20+URZ], RZ ;  /* 0x000000ff14ff99a7 */ /* 0x0001e2000810043f */
[C---:B------:R-:W-:Y:S01]  /*a170*/  ISETP.GT.AND P1, PT, R9.reuse, R14, PT ;  /* 0x0000000e0900720c */ /* 0x040fe20003f24270 */
[----:B------:R-:W-:-:S02]  /*a180*/  VIADD R9, R9, 0xffffffff ;  /* 0xffffffff09097836 */ /* 0x000fc40000000000 */
[----:B------:R-:W-:Y:S01]  /*a190*/  FADD.FTZ R6, R174, R13 ;  /* 0x0000000dae067221 */ /* 0x000fe20000010000 */
[----:B------:R-:W-:-:S03]  /*a1a0*/  IMAD.MOV.U32 R15, RZ, RZ, R8 ;  /* 0x000000ffff0f7224 */ /* 0x000fc600078e0008 */
[----:B------:R-:W-:Y:S01]  /*a1b0*/  FADD.FTZ R13, R89, R6 ;  /* 0x00000006590d7221 */ /* 0x000fe20000010000 */
[C---:B---3--:R-:W-:Y:S01]  /*a1c0*/  FADD.FTZ R3, R137.reuse, R3 ;  /* 0x0000000389037221 */ /* 0x048fe20000010000 */
[----:B------:R-:W-:Y:S02]  /*a1d0*/  F2FP.BF16.F32.PACK_AB R137, R137, R130 ;  /* 0x000000828989723e */ /* 0x000fe400000010ff */
[----:B------:R-:W-:Y:S01]  /*a1e0*/  FADD.FTZ R6, R176, R13 ;  /* 0x0000000db0067221 */ /* 0x000fe20000010000 */
[----:B------:R-:W-:-:S03]  /*a1f0*/  FADD.FTZ R3, R134, R3 ;  /* 0x0000000386037221 */ /* 0x000fc60000010000 */
[----:B------:R-:W-:Y:S01]  /*a200*/  FADD.FTZ R13, R91, R6 ;  /* 0x000000065b0d7221 */ /* 0x000fe20000010000 */
[----:B------:R-:W-:-:S03]  /*a210*/  FADD.FTZ R3, R113, R3 ;  /* 0x0000000371037221 */ /* 0x000fc60000010000 */
[----:B------:R-:W-:Y:S01]  /*a220*/  FADD.FTZ R6, R144, R13 ;  /* 0x0000000d90067221 */ /* 0x000fe20000010000 */
[----:B------:R-:W-:-:S03]  /*a230*/  F2FP.BF16.F32.PACK_AB R144, R108, R99 ;  /* 0x000000636c90723e */ /* 0x000fc600000010ff */
[----:B------:R-:W-:-:S04]  /*a240*/  FADD.FTZ R13, R93, R6 ;  /* 0x000000065d0d7221 */ /* 0x000fc80000010000 */
[----:B------:R-:W-:Y:S01]  /*a250*/  FADD.FTZ R6, R146, R13 ;  /* 0x0000000d92067221 */ /* 0x000fe20000010000 */
[----:B------:R-:W-:-:S03]  /*a260*/  F2FP.BF16.F32.PACK_AB R146, R110, R101 ;  /* 0x000000656e92723e */ /* 0x000fc600000010ff */
[----:B------:R-:W-:-:S04]  /*a270*/  FADD.FTZ R13, R95, R6 ;  /* 0x000000065f0d7221 */ /* 0x000fc80000010000 */
        /* <DEDUP_REMOVED lines=14> */
[----:B------:R-:W-:Y:S01]  /*a360*/  FADD.FTZ R6, R12, R13 ;  /* 0x0000000d0c067221 */ /* 0x000fe20000010000 */
[----:B------:R-:W-:Y:S01]  /*a370*/  IMAD.MOV.U32 R12, RZ, RZ, R7 ;  /* 0x000000ffff0c7224 */ /* 0x000fe200078e0007 */
[----:B0-----:R-:W-:Y:S06]  /*a380*/  @P1 BRA `(.L_x_1142) ;  /* 0xffffffdc00841947 */ /* 0x001fec000383ffff */
.L_x_1133:
[----:B------:R-:W-:-:S13]  /*a390*/  ISETP.GE.AND P1, PT, R9, R22, PT ;  /* 0x000000160900720c */ /* 0x000fda0003f26270 */
[----:B------:R-:W-:Y:S05]  /*a3a0*/  @!P1 BRA `(.L_x_1143) ;  /* 0x0000003000f09947 */ /* 0x000fea0003800000 */
[----:B------:R-:W-:Y:S01]  /*a3b0*/  IMAD.MOV.U32 R13, RZ, RZ, R7 ;  /* 0x000000ffff0d7224 */ /* 0x000fe200078e0007 */
[----:B------:R-:W-:Y:S01]  /*a3c0*/  UMOV UR7, UR36 ;  /* 0x0000002400077c82 */ /* 0x000fe20008000000 */
[----:B------:R-:W-:Y:S01]  /*a3d0*/  IMAD.MOV.U32 R12, RZ, RZ, R8 ;  /* 0x000000ffff0c7224 */ /* 0x000fe200078e0008 */
[----:B------:R-:W-:Y:S01]  /*a3e0*/  UMOV UR4, UR37 ;  /* 0x0000002500047c82 */ /* 0x000fe20008000000 */
[----:B------:R-:W-:Y:S01]  /*a3f0*/  ULDC UR39, c[0x0][0x9e4] ;  /* 0x0002790000277ab9 */ /* 0x000fe20000000800 */
[----:B------:R-:W-:Y:S01]  /*a400*/  ULDC UR50, c[0x0][0x288] ;  /* 0x0000a20000327ab9 */ /* 0x000fe20000000800 */
[----:B------:R-:W-:Y:S01]  /*a410*/  ULDC UR5, c[0x0][0x9d8] ;  /* 0x0002760000057ab9 */ /* 0x000fe20000000800 */
[----:B------:R-:W-:-:S05]  /*a420*/  ULDC UR54, c[0x0][0x9e0] ;  /* 0x0002780000367ab9 */ /* 0x000fca0000000800 */
.L_x_1160:
[----:B------:R-:W-:-:S04]  /*a430*/  UIADD3 UR37, UR4, 0x1, URZ ;  /* 0x0000000104257890 */ /* 0x000fc8000fffe03f */
[----:B------:R-:W-:-:S04]  /*a440*/  UISETP.NE.AND UP0, UPT, UR37, 0x2, UPT ;  /* 0x000000022500788c */ /* 0x000fc8000bf05270 */
[----:B------:R-:W-:Y:S02]  /*a450*/  USEL UR36, URZ, 0x1, UP0 ;  /* 0x000000013f247887 */ /* 0x000fe40008000000 */
[----:B------:R-:W-:Y:S02]  /*a460*/  USEL UR37, UR37, URZ, UP0 ;  /* 0x0000003f25257287 */ /* 0x000fe40008000000 */
[----:B------:R-:W-:Y:S01]  /*a470*/  ULOP3.LUT UR36, UR7, UR36, URZ, 0x3c, !UPT ;  /* 0x0000002407247292 */ /* 0x000fe2000f8e3c3f */
[----:B------:R-:W-:Y:S11]  /*a480*/  @!P0 BRA `(.L_x_1144) ;  /* 0x0000000000048947 */ /* 0x000ff60003800000 */
[----:B------:R-:W-:Y:S01]  /*a490*/  BPT.TRAP 0x1 ;  /* 0x000000040000795c */ /* 0x000fe20000300000 */
.L_x_1144:
[----:B------:R-:W-:Y:S01]  /*a4a0*/  ULEA UR6, UR37, UR38, 0x3 ;  /* 0x0000002625067291 */ /* 0x000fe2000f8e183f */
[----:B------:R-:W-:-:S05]  /*a4b0*/  IMAD.U32 R7, RZ, RZ, UR36 ;  /* 0x00000024ff077e24 */ /* 0x000fca000f8e00ff */
[----:B------:R-:W-:-:S04]  /*a4c0*/  SHF.L.U32 R7, R7, 0x1f, RZ ;  /* 0x0000001f07077819 */ /* 0x000fc800000006ff */
[----:B------:R0:W1:Y:S01]  /*a4d0*/  SYNCS.PHASECHK.TRANS64.TRYWAIT P1, [UR6+0x2a830], R7 ;  /* 0x02a83007ff0075a7 */ /* 0x0000620008020146 */
[----:B------:R-:W-:Y:S05]  /*a4e0*/  @!P0 BRA `(.L_x_1145) ;  /* 0x0000000000048947 */ /* 0x000fea0003800000 */
[----:B------:R-:W-:Y:S01]  /*a4f0*/  BPT.TRAP 0x1 ;  /* 0x000000040000795c */ /* 0x000fe20000300000 */
.L_x_1145:
[----:B-1----:R-:W-:Y:S05]  /*a500*/  @P1 BRA `(.L_x_1146) ;  /* 0x0000000000081947 */ /* 0x002fea0003800000 */
[----:B------:R-:W1:Y:S02]  /*a510*/  SYNCS.PHASECHK.TRANS64.TRYWAIT P1, [UR6+0x2a830], R7 ;  /* 0x02a83007ff0075a7 */ /* 0x000e640008020146 */
[----:B-1----:R-:W-:Y:S05]  /*a520*/  @!P1 BRA `(.L_x_1147) ;  /* 0x000000ac00789947 */ /* 0x002fea0003800000 */
.L_x_1146:
        /* <DEDUP_REMOVED lines=135> */
.L_x_1148:
[----:B------:R-:W-:Y:S01]  /*ada0*/  ULEA UR10, UR4, UR38, 0x3 ;  /* 0x00000026040a7291 */ /* 0x000fe2000f8e183f */
[----:B------:R-:W-:-:S05]  /*adb0*/  IMAD.U32 R0, RZ, RZ, UR7 ;  /* 0x00000007ff007e24 */ /* 0x000fca000f8e00ff */
[----:B------:R-:W-:-:S04]  /*adc0*/  SHF.L.U32 R0, R0, 0x1f, RZ ;  /* 0x0000001f00007819 */ /* 0x000fc800000006ff */
[----:B------:R2:W3:Y:S01]  /*add0*/  SYNCS.PHASECHK.TRANS64.TRYWAIT P1, [UR10+0x2a850], R0 ;  /* 0x02a85000ff0075a7 */ /* 0x0004e2000802014a */
[----:B------:R-:W-:Y:S05]  /*ade0*/  @!P0 BRA `(.L_x_1149) ;  /* 0x0000000000048947 */ /* 0x000fea0003800000 */
[----:B------:R-:W-:Y:S01]  /*adf0*/  BPT.TRAP 0x1 ;  /* 0x000000040000795c */ /* 0x000fe20000300000 */
.L_x_1149:
[----:B---3--:R-:W-:Y:S05]  /*ae00*/  @P1 BRA `(.L_x_1150) ;  /* 0x0000000000081947 */ /* 0x008fea0003800000 */
[----:B------:R-:W3:Y:S02]  /*ae10*/  SYNCS.PHASECHK.TRANS64.TRYWAIT P1, [UR10+0x2a850], R0 ;  /* 0x02a85000ff0075a7 */ /* 0x000ee4000802014a */
[----:B---3--:R-:W-:Y:S05]  /*ae20*/  @!P1 BRA `(.L_x_1151) ;  /* 0x000000a400509947 */ /* 0x008fea0003800000 */
.L_x_1150:
[----:B------:R-:W-:Y:S01]  /*ae30*/  UIADD3 UR6, UR38, 0x400, URZ ;  /* 0x0000040026067890 */ /* 0x000fe2000fffe03f */
[----:B------:R-:W-:Y:S01]  /*ae40*/  WARPGROUP.ARRIVE ;  /* 0x00000000000079c5 */ /* 0x000fe20000000000 */
[----:B------:R-:W-:-:S05]  /*ae50*/  UMOV UR7, 0x40000040 ;  /* 0x4000004000077882 */ /* 0x000fca0000000000 */
[----:B------:R-:W3:Y:S01]  /*ae60*/  S2R R173, SR_TID.X ;  /* 0x0000000000ad7919 */ /* 0x000ee20000002100 */
[----:B------:R-:W-:Y:S01]  /*ae70*/  USHF.R.U32.HI UR6, URZ, 0x4, UR6 ;  /* 0x000000043f067899 */ /* 0x000fe20008011606 */
[----:B------:R-:W-:Y:S01]  /*ae80*/  ISETP.NE.AND P2, PT, R21, 0x1, PT ;  /* 0x000000011500780c */ /* 0x000fe20003f45270 */
[----:B------:R-:W-:Y:S01]  /*ae90*/  FMUL.FTZ R20, R102, UR5 ;  /* 0x0000000566147c20 */ /* 0x000fe20008410000 */
[----:B------:R-:W-:Y:S01]  /*aea0*/  FMUL.FTZ R11, R95, UR5 ;  /* 0x000000055f0b7c20 */ /* 0x000fe20008410000 */
[----:B------:R-:W-:Y:S01]  /*aeb0*/  ULOP3.LUT UR6, UR6, 0x3fff, URZ, 0xc0, !UPT ;  /* 0x00003fff06067892 */ /* 0x000fe2000f8ec03f */
[----:B------:R-:W-:Y:S01]  /*aec0*/  FMUL.FTZ R95, R111, UR5 ;  /* 0x000000056f5f7c20 */ /* 0x000fe20008410000 */
[----:B------:R-:W-:Y:S02]  /*aed0*/  IMAD.IADD R111, R19, 0x1, R17 ;  /* 0x00000001136f7824 */ /* 0x000fe400078e0211 */
[----:B0-2---:R-:W-:Y:S01]  /*aee0*/  FMUL.FTZ R0, R90, UR5 ;  /* 0x000000055a007c20 */ /* 0x005fe20008410000 */
[----:B------:R-:W-:Y:S01]  /*aef0*/  ULOP3.LUT UR6, UR6, 0x3000000, URZ, 0xfc, !UPT ;  /* 0x0300000006067892 */ /* 0x000fe2000f8efc3f */
[----:B------:R-:W-:Y:S01]  /*af00*/  FMUL.FTZ R90, R106, UR5 ;  /* 0x000000056a5a7c20 */ /* 0x000fe20008410000 */
[----:B------:R-:W-:Y:S01]  /*af10*/  FMUL.FTZ R121, R121, UR5 ;  /* 0x0000000579797c20 */ /* 0x000fe20008410000 */
[----:B------:R-:W-:Y:S01]  /*af20*/  FMUL.FTZ R2, R91, UR5 ;  /* 0x000000055b027c20 */ /* 0x000fe20008410000 */
[----:B------:R-:W-:Y:S01]  /*af30*/  UIMAD UR4, UR4, 0x600, UR6 ;  /* 0x00000600040478a4 */ /* 0x000fe2000f8e0206 */
[----:B------:R-:W-:Y:S01]  /*af40*/  FMUL.FTZ R106, R109, UR5 ;  /* 0x000000056d6a7c20 */ /* 0x000fe20008410000 */
[----:B------:R-:W0:Y:S01]  /*af50*/  @P2 LDC R102, c[0x0][0x44c] ;  /* 0x00011300ff662b82 */ /* 0x000e220000000800 */
[----:B------:R-:W-:Y:S01]  /*af60*/  FMUL.FTZ R91, R107, UR5 ;  /* 0x000000056b5b7c20 */ /* 0x000fe20008410000 */
[----:B------:R-:W-:Y:S01]  /*af70*/  FMUL.FTZ R109, R116, UR5 ;  /* 0x00000005746d7c20 */ /* 0x000fe20008410000 */
[----:B------:R-:W-:Y:S01]  /*af80*/  FMUL.FTZ R107, R112, UR5 ;  /* 0x00000005706b7c20 */ /* 0x000fe20008410000 */
[----:B-1----:R-:W-:Y:S01]  /*af90*/  FMUL.FTZ R7, R88, UR5 ;  /* 0x0000000558077c20 */ /* 0x002fe20008410000 */
[----:B------:R-:W-:Y:S01]  /*afa0*/  UMOV UR6, UR4 ;  /* 0x0000000400067c82 */ /* 0x000fe20008000000 */
[----:B------:R1:W2:Y:S01]  /*afb0*/  MUFU.TANH R112, R121 ;  /* 0x0000007900707308 */ /* 0x0002a20000002400 */
        /* <DEDUP_REMOVED lines=8> */
[----:B-1----:R-:W-:-:S02]  /*b040*/  IMAD R121, R9, -0x60, RZ ;  /* 0xffffffa009797824 */ /* 0x002fc400078e02ff */
[----:B------:R-:W-:Y:S01]  /*b050*/  FMUL.FTZ R103, R108, UR5 ;  /* 0x000000056c677c20 */ /* 0x000fe20008410000 */
[----:B---3--:R-:W-:Y:S01]  /*b060*/  LOP3.LUT P1, RZ, R173, 0x7f, RZ, 0xc0, !PT ;  /* 0x0000007fadff7812 */ /* 0x008fe2000782c0ff */
[----:B------:R-:W-:Y:S01]  /*b070*/  FMUL.FTZ R94, R110, UR5 ;  /* 0x000000056e5e7c20 */ /* 0x000fe20008410000 */
[----:B------:R-:W-:Y:S01]  /*b080*/  FMUL.FTZ R89, R89, UR5 ;  /* 0x0000000559597c20 */ /* 0x000fe20008410000 */
[----:B------:R-:W-:Y:S01]  /*b090*/  FMUL.FTZ R92, R92, UR5 ;  /* 0x000000055c5c7c20 */ /* 0x000fe20008410000 */
[----:B------:R-:W-:Y:S01]  /*b0a0*/  FMUL.FTZ R93, R93, UR5 ;  /* 0x000000055d5d7c20 */ /* 0x000fe20008410000 */
[----:B------:R-:W-:Y:S01]  /*b0b0*/  FMUL.FTZ R96, R96, UR5 ;  /* 0x0000000560607c20 */ /* 0x000fe20008410000 */
[----:B------:R-:W-:Y:S01]  /*b0c0*/  FMUL.FTZ R97, R97, UR5 ;  /* 0x0000000561617c20 */ /* 0x000fe20008410000 */
[----:B0-----:R-:W-:-:S04]  /*b0d0*/  @P2 IMAD.HI.U32 R102, R111, R102, RZ ;  /* 0x000000666f662227 */ /* 0x001fc800078e00ff */
        /* <DEDUP_REMOVED lines=13> */
[----:B------:R-:W0:Y:S08]  /*b1b0*/  MUFU.TANH R7, R7 ;  /* 0x0000000700077308 */ /* 0x000e300000002400 */
[----:B------:R-:W1:Y:S08]  /*b1c0*/  MUFU.TANH R89, R89 ;  /* 0x0000005900597308 */ /* 0x000e700000002400 */
        /* <DEDUP_REMOVED lines=16> */
[----:B------:R-:W5:Y:S02]  /*b2d0*/  @P2 LDC R101, c[0x0][0x450] ;  /* 0x00011400ff652b82 */ /* 0x000f640000000800 */
[----:B------:R-:W0:Y:S01]  /*b2e0*/  MUFU.TANH R88, R88 ;  /* 0x0000005800587308 */ /* 0x000e220000002400 */
[----:B------:R-:W-:Y:S01]  /*b2f0*/  HGMMA.64x128x16.F32.BF16 R24, R152, gdesc[UR4].tnspB, R24, gsb0 ;  /* 0x41e0000498187df0 */ /* 0x000fe20008001818 */
[----:B------:R-:W-:Y:S01]  /*b300*/  UIADD3 UR6, UR4, 0x100, URZ ;  /* 0x0000010004067890 */ /* 0x000fe2000fffe03f */
[----:B------:R-:W-:-:S05]  /*b310*/  UMOV UR7, 0x40000040 ;  /* 0x4000004000077882 */ /* 0x000fca0000000000 */
[----:B------:R-:W0:Y:S08]  /*b320*/  MUFU.TANH R158, R158 ;  /* 0x0000009e009e7308 */ /* 0x000e300000002400 */
[----:B------:R-:W0:Y:S01]  /*b330*/  MUFU.TANH R90, R90 ;  /* 0x0000005a005a7308 */ /* 0x000e220000002400 */
[----:B-----5:R-:W-:-:S07]  /*b340*/  @P2 SHF.R.U32.HI R111, RZ, R101, R102 ;  /* 0x00000065ff6f2219 */ /* 0x020fce0000011666 */
[----:B------:R-:W0:Y:S01]  /*b350*/  MUFU.TANH R91, R91 ;  /* 0x0000005b005b7308 */ /* 0x000e220000002400 */
[----:B------:R-:W5:Y:S07]  /*b360*/  SHFL.IDX PT, R116, R111, RZ, 0x1c1f ;  /* 0x001c1fff6f747589 */ /* 0x000f6e00000e0000 */
        /* <DEDUP_REMOVED lines=13> */
[----:B------:R-:W0:Y:S01]  /*b440*/  MUFU.TANH R128, R128 ;  /* 0x0000008000807308 */ /* 0x000e220000002400 */
[----:B------:R-:W-:-:S02]  /*b450*/  WARPGROUP.DEPBAR.LE gsb0, 0x0 ;  /* 0x00008000000079c5 */ /* 0x000fc40000010000 */
[----:B------:R-:W-:Y:S01]  /*b460*/  WARPGROUP.ARRIVE ;  /* 0x00000000000079c5 */ /* 0x000fe20000000000 */
[----:B------:R-:W-:Y:S01]  /*b470*/  FMUL.FTZ R152, R104, UR5 ;  /* 0x0000000568987c20 */ /* 0x000fe20008410000 */
[----:B------:R-:W-:Y:S02]  /*b480*/  IMAD.U32 R104, RZ, RZ, UR37 ;  /* 0x00000025ff687e24 */ /* 0x000fe4000f8e00ff */
[----:B------:R-:W-:Y:S01]  /*b490*/  FMUL.FTZ R154, R130, UR5 ;  /* 0x00000005829a7c20 */ /* 0x000fe20008410000 */
[----:B------:R-:W0:Y:S01]  /*b4a0*/  MUFU.TANH R129, R129 ;  /* 0x0000008100817308 */ /* 0x000e220000002400 */
[----:B------:R-:W-:Y:S01]  /*b4b0*/  HGMMA.64x128x16.F32.BF16 R24, R148, gdesc[UR4].tnspB, R24, gsb0 ;  /* 0x41e0000494187df0 */ /* 0x000fe20008001818 */
[----:B------:R-:W-:Y:S01]  /*b4c0*/  UIADD3 UR6, UR4, 0x180, URZ ;  /* 0x0000018004067890 */ /* 0x000fe2000fffe03f */
[----:B------:R-:W-:Y:S01]  /*b4d0*/  @!P1 LEA R101, R104, UR38, 0x3 ;  /* 0x0000002668659c11 */ /* 0x000fe2000f8e18ff */
[----:B------:R-:W-:-:S04]  /*b4e0*/  UMOV UR7, 0x40000040 ;  /* 0x4000004000077882 */ /* 0x000fc80000000000 */
[----:B------:R-:W0:Y:S01]  /*b4f0*/  MUFU.TANH R152, R152 ;  /* 0x0000009800987308 */ /* 0x000e220000002400 */
[----:B------:R-:W-:-:S05]  /*b500*/  @!P1 VIADD R101, R101, 0x2a840 ;  /* 0x0002a84065659836 */ /* 0x000fca0000000000 */
[----:B------:R-:W-:Y:S02]  /*b510*/  @!P1 PRMT R102, RZ, 0x654, R101 ;  /* 0x00000654ff669816 */ /* 0x000fe40000000065 */
[----:B------:R-:W0:Y:S08]  /*b520*/  MUFU.TANH R154, R154 ;  /* 0x0000009a009a7308 */ /* 0x000e300000002400 */
[----:B------:R-:W0:Y:S08]  /*b530*/  MUFU.TANH R156, R156 ;  /* 0x0000009c009c7308 */ /* 0x000e300000002400 */
[----:B------:R-:W0:Y:S08]  /*b540*/  MUFU.TANH R132, R132 ;  /* 0x0000008400847308 */ /* 0x000e300000002400 */
[----:B------:R-:W0:Y:S08]  /*b550*/  MUFU.TANH R133, R133 ;  /* 0x0000008500857308 */ /* 0x000e300000002400 */
[----:B------:R0:W0:Y:S01]  /*b560*/  MUFU.TANH R101, R134 ;  /* 0x0000008600657308 */ /* 0x0000220000002400 */
[----:B------:R-:W-:-:S02]  /*b570*/  WARPGROUP.DEPBAR.LE gsb0, 0x0 ;  /* 0x00008000000079c5 */ /* 0x000fc40000010000 */
[----:B------:R-:W-:Y:S01]  /*b580*/  WARPGROUP.ARRIVE ;  /* 0x00000000000079c5 */ /* 0x000fe20000000000 */
[----:B------:R-:W-:Y:S01]  /*b590*/  FMUL.FTZ R148, R126, UR5 ;  /* 0x000000057e947c20 */ /* 0x000fe20008410000 */
[----:B------:R-:W-:-:S04]  /*b5a0*/  FMUL.FTZ R150, R127, UR5 ;  /* 0x000000057f967c20 */ /* 0x000fc80008410000 */
[----:B------:R-:W-:Y:S01]  /*b5b0*/  HGMMA.64x128x16.F32.BF16 R24, R144, gdesc[UR4].tnspB, R24, gsb0 ;  /* 0x41e0000490187df0 */ /* 0x000fe20008001818 */
[----:B------:R-:W-:Y:S01]  /*b5c0*/  UIADD3 UR6, UR4, 0x200, URZ ;  /* 0x0000020004067890 */ /* 0x000fe2000fffe03f */
[----:B------:R-:W0:Y:S01]  /*b5d0*/  MUFU.TANH R148, R148 ;  /* 0x0000009400947308 */ /* 0x000e220000002400 */
[----:B------:R-:W-:-:S07]  /*b5e0*/  UMOV UR7, 0x40000040 ;  /* 0x4000004000077882 */ /* 0x000fce0000000000 */
[----:B------:R-:W0:Y:S01]  /*b5f0*/  MUFU.TANH R150, R150 ;  /* 0x0000009600967308 */ /* 0x000e220000002400 */
[----:B------:R-:W-:Y:S02]  /*b600*/  WARPGROUP.DEPBAR.LE gsb0, 0x0 ;  /* 0x00008000000079c5 */ /* 0x000fe40000010000 */
        /* <DEDUP_REMOVED lines=11> */
[----:B------:R-:W-:Y:S01]  /*b6c0*/  FMUL.FTZ R142, R119, UR5 ;  /* 0x00000005778e7c20 */ /* 0x000fe20008410000 */
[----:B------:R-:W-:Y:S02]  /*b6d0*/  VIADD R105, R121, 0x1 ;  /* 0x0000000179697836 */ /* 0x000fe40000000000 */
[----:B------:R0:W0:Y:S01]  /*b6e0*/  MUFU.TANH R119, R124 ;  /* 0x0000007c00777308 */ /* 0x0000220000002400 */
[----:B------:R-:W-:Y:S01]  /*b6f0*/  HGMMA.64x128x16.F32.BF16 R24, R136, gdesc[UR4].tnspB, R24, gsb0 ;  /* 0x41e0000488187df0 */ /* 0x000fe20008001818 */
[----:B------:R-:W-:-:S04]  /*b700*/  IMAD R105, R18, -0x2, R105 ;  /* 0xfffffffe12697824 */ /* 0x000fc800078e0269 */
[C---:B------:R-:W-:Y:S02]  /*b710*/  VIADD R130, R105.reuse, 0xffffffff ;  /* 0xffffffff69827836 */ /* 0x040fe40000000000 */
[----:B------:R-:W0:Y:S01]  /*b720*/  MUFU.TANH R140, R140 ;  /* 0x0000008c008c7308 */ /* 0x000e220000002400 */
[----:B------:R-:W-:-:S05]  /*b730*/  IADD3 R104, R105, -UR50, R16 ;  /* 0x8000003269687c10 */ /* 0x000fca000fffe010 */
[C---:B------:R-:W-:Y:S02]  /*b740*/  VIADD R123, R104.reuse, UR54 ;  /* 0x00000036687b7c36 */ /* 0x040fe40008000000 */
[----:B------:R-:W0:Y:S01]  /*b750*/  MUFU.TANH R142, R142 ;  /* 0x0000008e008e7308 */ /* 0x000e220000002400 */
[----:B------:R-:W-:Y:S02]  /*b760*/  VIADD R127, R104, UR51 ;  /* 0x00000033687f7c36 */ /* 0x000fe40008000000 */
[--C-:B-----5:R-:W-:Y:S02]  /*b770*/  IMAD.IADD R113, R123, 0x1, R116.reuse ;  /* 0x000000017b717824 */ /* 0x120fe400078e0274 */
[----:B------:R-:W-:Y:S01]  /*b780*/  IMAD.IADD R115, R127, 0x1, R116 ;  /* 0x000000017f737824 */ /* 0x000fe200078e0274 */
[----:B------:R-:W-:Y:S02]  /*b790*/  WARPGROUP.DEPBAR.LE gsb0, 0x0 ;  /* 0x00008000000079c5 */ /* 0x000fe40000010000 */
[----:B------:R5:W-:Y:S01]  /*b7a0*/  @!P1 SYNCS.ARRIVE.TRANS64.RED.A1T0 RZ, [R102+URZ], RZ ;  /* 0x000000ff66ff99a7 */ /* 0x000be2000810043f */
[----:B------:R-:W-:Y:S01]  /*b7b0*/  ISETP.GE.AND P1, PT, R10, 0x1, PT ;  /* 0x000000010a00780c */ /* 0x000fe20003f26270 */
[----:B-----5:R-:W-:-:S06]  /*b7c0*/  FMUL.FTZ R102, R135, UR5 ;  /* 0x0000000587667c20 */ /* 0x020fcc0008410000 */
[----:B------:R-:W0:Y:S06]  /*b7d0*/  MUFU.TANH R102, R102 ;  /* 0x0000006600667308 */ /* 0x000e2c0000002400 */
[----:B-1234-:R-:W-:Y:S05]  /*b7e0*/  @!P1 BRA `(.L_x_1152) ;  /* 0x0000000000549947 */ /* 0x01efea0003800000 */
[----:B------:R-:W-:Y:S01]  /*b7f0*/  IADD3 R117, R16, -UR50, R116 ;  /* 0x8000003210757c10 */ /* 0x000fe2000fffe074 */
        /* <DEDUP_REMOVED lines=11> */
.L_x_1154:
[----:B------:R-:W-:-:S05]  /*b8b0*/  IMAD.U32 R116, RZ, RZ, UR39 ;  /* 0x00000027ff747e24 */ /* 0x000fca000f8e00ff */
[----:B------:R-:W-:-:S13]  /*b8c0*/  ISETP.NE.AND P1, PT, R116, 0x1, PT ;  /* 0x000000017400780c */ /* 0x000fda0003f25270 */
[----:B------:R-:W1:Y:S02]  /*b8d0*/  @P1 LDC.64 R104, c[0x0][0x9e8] ;  /* 0x00027a00ff681b82 */ /* 0x000e640000000a00 */
[----:B-1----:R-:W-:-:S05]  /*b8e0*/  @P1 IMAD.HI.U32 R104, R117, R104, RZ ;  /* 0x0000006875681227 */ /* 0x002fca00078e00ff */
[----:B------:R-:W-:-:S07]  /*b8f0*/  @P1 SHF.R.U32.HI R117, RZ, R105, R104 ;  /* 0x00000069ff751219 */ /* 0x000fce0000011668 */
.L_x_1155:
[----:B------:R-:W-:Y:S05]  /*b900*/  BSYNC B0 ;  /* 0x0000000000007941 */ /* 0x000fea0003800000 */
.L_x_1153:
[----:B------:R-:W-:-:S05]  /*b910*/  IMAD R104, R117, R116, R130 ;  /* 0x0000007475687224 */ /* 0x000fca00078e0282 */
[----:B------:R-:W-:Y:S02]  /*b920*/  VIADDMNMX R113, R104, R116, R113, PT ;  /* 0x0000007468717246 */ /* 0x000fe40003800171 */
[----:B------:R-:W-:-:S07]  /*b930*/  VIMNMX R115, R115, R104, !PT ;  /* 0x0000006873737248 */ /* 0x000fce0007fe0100 */
.L_x_1152:
[C---:B------:R-:W-:Y:S02]  /*b940*/  ISETP.GE.AND P1, PT, R121.reuse, 0x2, PT ;  /* 0x000000027900780c */ /* 0x040fe40003f26270 */
[----:B------:R-:W-:Y:S02]  /*b950*/  ISETP.GE.AND P4, PT, R121, 0xa, PT ;  /* 0x0000000a7900780c */ /* 0x000fe40003f86270 */
[----:B------:R-:W-:Y:S02]  /*b960*/  ISETP.GT.AND P2, PT, R115, 0x1, !P1 ;  /* 0x000000017300780c */ /* 0x000fe40004f44270 */
[----:B------:R-:W-:Y:S02]  /*b970*/  P2R R105, PR, RZ, 0x10 ;  /* 0x00000010ff697803 */ /* 0x000fe40000000000 */
[----:B------:R-:W-:Y:S02]  /*b980*/  ISETP.LT.OR P3, PT, R113, 0x2, P2 ;  /* 0x000000027100780c */ /* 0x000fe40001761670 */
[----:B------:R-:W-:-:S02]  /*b990*/  ISETP.GE.AND P2, PT, R121, 0x9, PT ;  /* 0x000000097900780c */ /* 0x000fc40003f46270 */
[----:B------:R-:W-:Y:S02]  /*b9a0*/  FSEL R180, R89, -INF , !P3 ;  /* 0xff80000059b47808 */ /* 0x000fe40005800000 */
[----:B------:R-:W-:-:S04]  /*b9b0*/  ISETP.GT.AND P3, PT, R115, 0x8, !P2 ;  /* 0x000000087300780c */ /* 0x000fc80005764270 */
[----:B------:R-:W-:-:S04]  /*b9c0*/  ISETP.LT.OR P3, PT, R113, 0x9, P3 ;  /* 0x000000097100780c */ /* 0x000fc80001f61670 */
[----:B0-----:R-:W-:Y:S02]  /*b9d0*/  FSEL R184, R92, -INF , !P3 ;  /* 0xff8000005cb87808 */ /* 0x001fe40005800000 */
        /* <DEDUP_REMOVED lines=81> */
[----:B------:R-:W-:-:S04]  /*bef0*/  ISETP.LT.OR P3, PT, R113, 0x4a, P3 ;  /* 0x0000004a7100780c */ /* 0x000fc80001f61670 */
[----:B------:R-:W-:Y:S02]  /*bf00*/  FSEL R108, R125, -INF , !P3 ;  /* 0xff8000007d6c7808 */ /* 0x000fe40005800000 */
[----:B------:R-:W-:-:S04]  /*bf10*/  ISETP.GE.AND P3, PT, R121, 0x51, PT ;  /* 0x000000517900780c */ /* 0x000fc80003f66270 */
[----:B------:R-:W-:-:S04]  /*bf20*/  ISETP.GT.AND P4, PT, R115, 0x50, !P3 ;  /* 0x000000507300780c */ /* 0x000fc80005f84270 */
[----:B------:R-:W-:-:S04]  /*bf30*/  ISETP.LT.OR P4, PT, R113, 0x51, P4 ;  /* 0x000000517100780c */ /* 0x000fc80002781670 */
[----:B------:R-:W-:Y:S02]  /*bf40*/  FSEL R106, R128, -INF , !P4 ;  /* 0xff800000806a7808 */ /* 0x000fe40006000000 */
[----:B------:R-:W-:Y:S01]  /*bf50*/  ISETP.GE.AND P4, PT, R121, 0x52, PT ;  /* 0x000000527900780c */ /* 0x000fe20003f86270 */
[----:B------:R-:W0:Y:S03]  /*bf60*/  SHFL.IDX PT, R128, R111, 0x1, 0x1c1f ;  /* 0x003c1f006f807f89 */ /* 0x000e2600000e0000 */
[----:B------:R-:W-:-:S04]  /*bf70*/  ISETP.GT.AND P5, PT, R115, 0x51, !P4 ;  /* 0x000000517300780c */ /* 0x000fc800067a4270 */
[----:B------:R-:W-:-:S04]  /*bf80*/  ISETP.LT.OR P5, PT, R113, 0x52, P5 ;  /* 0x000000527100780c */ /* 0x000fc80002fa1670 */
[----:B------:R-:W-:Y:S02]  /*bf90*/  FSEL R96, R129, -INF , !P5 ;  /* 0xff80000081607808 */ /* 0x000fe40006800000 */
[----:B------:R-:W-:-:S04]  /*bfa0*/  ISETP.GE.AND P5, PT, R121, 0x59, PT ;  /* 0x000000597900780c */ /* 0x000fc80003fa6270 */
[----:B------:R-:W-:-:S04]  /*bfb0*/  ISETP.GT.AND P6, PT, R115, 0x58, !P5 ;  /* 0x000000587300780c */ /* 0x000fc80006fc4270 */
[----:B------:R-:W-:Y:S01]  /*bfc0*/  ISETP.LT.OR P6, PT, R113, 0x59, P6 ;  /* 0x000000597100780c */ /* 0x000fe200037c1670 */
[----:B0-----:R-:W-:-:S03]  /*bfd0*/  IMAD.IADD R89, R127, 0x1, R128 ;  /* 0x000000017f597824 */ /* 0x001fc600078e0280 */
[----:B------:R-:W-:Y:S02]  /*bfe0*/  FSEL R92, R132, -INF , !P6 ;  /* 0xff800000845c7808 */ /* 0x000fe40007000000 */
[----:B------:R-:W-:-:S04]  /*bff0*/  ISETP.GE.AND P6, PT, R121, 0x1, PT ;  /* 0x000000017900780c */ /* 0x000fc80003fc6270 */
[----:B------:R-:W-:Y:S02]  /*c000*/  P2R R103, PR, RZ, 0x40 ;  /* 0x00000040ff677803 */ /* 0x000fe40000000000 */
[----:B------:R-:W-:-:S04]  /*c010*/  ISETP.GT.AND P6, PT, R115, RZ, !P6 ;  /* 0x000000ff7300720c */ /* 0x000fc800077c4270 */
[----:B------:R-:W-:-:S04]  /*c020*/  ISETP.LT.OR P6, PT, R113, 0x1, P6 ;  /* 0x000000017100780c */ /* 0x000fc800037c1670 */
[----:B------:R-:W-:Y:S01]  /*c030*/  FSEL R188, R7, -INF , !P6 ;  /* 0xff80000007bc7808 */ /* 0x000fe20007000000 */
[----:B------:R-:W-:Y:S01]  /*c040*/  IMAD.IADD R7, R123, 0x1, R128 ;  /* 0x000000017b077824 */ /* 0x000fe200078e0280 */
[----:B------:R-:W-:-:S04]  /*c050*/  ISETP.GE.AND P6, PT, R121, 0x5a, PT ;  /* 0x0000005a7900780c */ /* 0x000fc80003fc6270 */
[----:B------:R-:W-:Y:S02]  /*c060*/  P2R R121, PR, RZ, 0x40 ;  /* 0x00000040ff797803 */ /* 0x000fe40000000000 */
[----:B------:R-:W-:-:S04]  /*c070*/  ISETP.GT.AND P6, PT, R115, 0x59, !P6 ;  /* 0x000000597300780c */ /* 0x000fc800077c4270 */
[----:B------:R-:W-:-:S04]  /*c080*/  ISETP.LT.OR P6, PT, R113, 0x5a, P6 ;  /* 0x0000005a7100780c */ /* 0x000fc800037c1670 */
[----:B------:R-:W-:Y:S02]  /*c090*/  FSEL R104, R133, -INF , !P6 ;  /* 0xff80000085687808 */ /* 0x000fe40007000000 */
[----:B------:R-:W-:-:S13]  /*c0a0*/  ISETP.GE.AND P6, PT, R10, 0x1, PT ;  /* 0x000000010a00780c */ /* 0x000fda0003fc6270 */
[----:B------:R-:W-:Y:S05]  /*c0b0*/  @!P6 BRA `(.L_x_1156) ;  /* 0x000000000054e947 */ /* 0x000fea0003800000 */
[----:B------:R-:W-:Y:S01]  /*c0c0*/  IADD3 R93, R16, -UR50, R128 ;  /* 0x80000032105d7c10 */ /* 0x000fe2000fffe080 */
        /* <DEDUP_REMOVED lines=11> */
.L_x_1158:
[----:B------:R-:W-:-:S05]  /*c180*/  IMAD.U32 R97, RZ, RZ, UR39 ;  /* 0x00000027ff617e24 */ /* 0x000fca000f8e00ff */
[----:B------:R-:W-:-:S13]  /*c190*/  ISETP.NE.AND P6, PT, R97, 0x1, PT ;  /* 0x000000016100780c */ /* 0x000fda0003fc5270 */
[----:B------:R-:W0:Y:S02]  /*c1a0*/  @P6 LDC.64 R128, c[0x0][0x9e8] ;  /* 0x00027a00ff806b82 */ /* 0x000e240000000a00 */
[----:B0-----:R-:W-:-:S05]  /*c1b0*/  @P6 IMAD.HI.U32 R128, R93, R128, RZ ;  /* 0x000000805d806227 */ /* 0x001fca00078e00ff */
[----:B------:R-:W-:-:S07]  /*c1c0*/  @P6 SHF.R.U32.HI R93, RZ, R129, R128 ;  /* 0x00000081ff5d6219 */ /* 0x000fce0000011680 */
.L_x_1159:
[----:B------:R-:W-:Y:S05]  /*c1d0*/  BSYNC B0 ;  /* 0x0000000000007941 */ /* 0x000fea0003800000 */
.L_x_1157:
[----:B------:R-:W-:-:S05]  /*c1e0*/  IMAD R128, R93, R97, R130 ;  /* 0x000000615d807224 */ /* 0x000fca00078e0282 */
[----:B------:R-:W-:Y:S02]  /*c1f0*/  VIADDMNMX R7, R128, R97, R7, PT ;  /* 0x0000006180077246 */ /* 0x000fe40003800107 */
[----:B------:R-:W-:-:S07]  /*c200*/  VIMNMX R89, R89, R128, !PT ;  /* 0x0000008059597248 */ /* 0x000fce0007fe0100 */
.L_x_1156:
[----:B------:R-:W-:Y:S01]  /*c210*/  ISETP.GT.AND P1, PT, R89, 0x1, !P1 ;  /* 0x000000015900780c */ /* 0x000fe20004f24270 */
[----:B------:R-:W-:Y:S01]  /*c220*/  UMOV UR7, UR36 ;  /* 0x0000002400077c82 */ /* 0x000fe20008000000 */
[----:B------:R-:W-:Y:S01]  /*c230*/  ISETP.NE.AND P6, PT, R136, RZ, PT ;  /* 0x000000ff8800720c */ /* 0x000fe20003fc5270 */
[----:B------:R-:W-:Y:S01]  /*c240*/  UMOV UR4, UR37 ;  /* 0x0000002500047c82 */ /* 0x000fe20008000000 */
[----:B------:R-:W-:Y:S02]  /*c250*/  ISETP.LT.OR P1, PT, R7, 0x2, P1 ;  /* 0x000000020700780c */ /* 0x000fe40000f21670 */
[----:B------:R-:W-:Y:S02]  /*c260*/  ISETP.GT.AND P2, PT, R89, 0x8, !P2 ;  /* 0x000000085900780c */ /* 0x000fe40005744270 */
[----:B------:R-:W-:Y:S02]  /*c270*/  FSEL R136, R2, -INF , !P1 ;  /* 0xff80000002887808 */ /* 0x000fe40004800000 */
[----:B------:R-:W-:-:S02]  /*c280*/  ISETP.NE.AND P1, PT, R105, RZ, PT ;  /* 0x000000ff6900720c */ /* 0x000fc40003f25270 */
[----:B------:R-:W-:Y:S02]  /*c290*/  ISETP.LT.OR P2, PT, R7, 0x9, P2 ;  /* 0x000000090700780c */ /* 0x000fe40001741670 */
[----:B------:R-:W-:Y:S02]  /*c2a0*/  ISETP.GT.AND P1, PT, R89, 0x9, !P1 ;  /* 0x000000095900780c */ /* 0x000fe40004f24270 */
[----:B------:R-:W-:Y:S02]  /*c2b0*/  FSEL R2, R8, -INF , !P2 ;  /* 0xff80000008027808 */ /* 0x000fe40005000000 */
        /* <DEDUP_REMOVED lines=88> */
[----:B------:R-:W-:-:S04]  /*c840*/  ISETP.GT.AND P1, PT, R89, 0x40, !P1 ;  /* 0x000000405900780c */ /* 0x000fc80004f24270 */
        /* <DEDUP_REMOVED lines=27> */
[--C-:B------:R-:W-:Y:S01]  /*ca00*/  FFMA.FTZ R103, R152, R11, -R111.reuse ;  /* 0x0000000b98677223 */ /* 0x100fe2000001086f */
[----:B------:R-:W-:Y:S01]  /*ca10*/  FSEL R152, R101, -INF , !P5 ;  /* 0xff80000065987808 */ /* 0x000fe20006800000 */
[----:B------:R0:W-:Y:S01]  /*ca20*/  MUFU.EX2 R15, R0 ;  /* 0x00000000000f7308 */ /* 0x0001e20000000800 */
[----:B------:R-:W-:Y:S01]  /*ca30*/  FMNMX.FTZ R91, R134, R91, !PT ;  /* 0x0000005b865b7209 */ /* 0x000fe20007810000 */
[-CC-:B------:R-:W-:Y:S01]  /*ca40*/  FFMA.FTZ R89, R126, R11.reuse, -R111.reuse ;  /* 0x0000000b7e597223 */ /* 0x180fe2000001086f */
[----:B------:R-:W-:Y:S01]  /*ca50*/  FSEL R126, R102, -INF , !P2 ;  /* 0xff800000667e7808 */ /* 0x000fe20005000000 */
[--C-:B------:R-:W-:Y:S01]  /*ca60*/  FFMA.FTZ R101, R118, R11, -R111.reuse ;  /* 0x0000000b76657223 */ /* 0x100fe2000001086f */
[----:B------:R-:W-:Y:S01]  /*ca70*/  FMNMX.FTZ R91, R14, R91, !PT ;  /* 0x0000005b0e5b7209 */ /* 0x000fe20007810000 */
[-CC-:B------:R-:W-:Y:S01]  /*ca80*/  FFMA.FTZ R180, R180, R11.reuse, -R111.reuse ;  /* 0x0000000bb4b47223 */ /* 0x180fe2000001086f */
[----:B------:R-:W-:Y:S01]  /*ca90*/  FSEL R109, R8, RZ, P1 ;  /* 0x000000ff086d7208 */ /* 0x000fe20000800000 */
[--C-:B------:R-:W-:Y:S01]  /*caa0*/  FFMA.FTZ R184, R184, R11, -R111.reuse ;  /* 0x0000000bb8b87223 */ /* 0x100fe2000001086f */
[----:B------:R-:W-:Y:S01]  /*cab0*/  FMNMX.FTZ R93, R132, R91, !PT ;  /* 0x0000005b845d7209 */ /* 0x000fe20007810000 */
[-CC-:B0-----:R-:W-:Y:S01]  /*cac0*/  FFMA.FTZ R0, R174, R11.reuse, -R111.reuse ;  /* 0x0000000bae007223 */ /* 0x181fe2000001086f */
        /* <DEDUP_REMOVED lines=18> */
[----:B------:R-:W-:-:S02]  /*cbf0*/  FMNMX.FTZ R95, R94, R95, !PT ;  /* 0x0000005f5e5f7209 */ /* 0x000fc40007810000 */
[----:B------:R-:W-:Y:S02]  /*cc00*/  LOP3.LUT P6, RZ, R173, 0x7f, RZ, 0xc0, !PT ;  /* 0x0000007fadff7812 */ /* 0x000fe400078cc0ff */
[----:B------:R-:W-:-:S03]  /*cc10*/  FMNMX.FTZ R95, R88, R95, !PT ;  /* 0x0000005f585f7209 */ /* 0x000fc60007810000 */
[----:B------:R-:W-:Y:S01]  /*cc20*/  MUFU.EX2 R91, R184 ;  /* 0x000000b8005b7308 */ /* 0x000fe20000000800 */
[----:B------:R-:W-:-:S04]  /*cc30*/  FMNMX.FTZ R95, R98, R95, !PT ;  /* 0x0000005f625f7209 */ /* 0x000fc80007810000 */
[----:B------:R-:W-:-:S03]  /*cc40*/  FMNMX.FTZ R97, R138, R95, !PT ;  /* 0x0000005f8a617209 */ /* 0x000fc60007810000 */
[----:B------:R-:W-:Y:S01]  /*cc50*/  MUFU.EX2 R95, R0 ;  /* 0x00000000005f7308 */ /* 0x000fe20000000800 */
[----:B------:R-:W-:-:S04]  /*cc60*/  FMNMX.FTZ R97, R100, R97, !PT ;  /* 0x0000006164617209 */ /* 0x000fc80007810000 */
[----:B------:R-:W-:-:S03]  /*cc70*/  FMNMX.FTZ R97, R142, R97, !PT ;  /* 0x000000618e617209 */ /* 0x000fc60007810000 */
[----:B------:R-:W0:Y:S01]  /*cc80*/  MUFU.EX2 R182, R182 ;  /* 0x000000b600b67308 */ /* 0x000e220000000800 */
[----:B------:R-:W-:-:S04]  /*cc90*/  FMNMX.FTZ R97, R144, R97, !PT ;  /* 0x0000006190617209 */ /* 0x000fc80007810000 */
[----:B------:R-:W-:-:S03]  /*cca0*/  FMNMX.FTZ R99, R146, R97, !PT ;  /* 0x0000006192637209 */ /* 0x000fc60007810000 */
[----:B------:R1:W-:Y:S01]  /*ccb0*/  MUFU.EX2 R97, R103 ;  /* 0x0000006700617308 */ /* 0x0003e20000000800 */
[----:B------:R-:W-:-:S04]  /*ccc0*/  FMNMX.FTZ R99, R148, R99, !PT ;  /* 0x0000006394637209 */ /* 0x000fc80007810000 */
[----:B------:R-:W-:-:S03]  /*ccd0*/  FMNMX.FTZ R99, R150, R99, !PT ;  /* 0x0000006396637209 */ /* 0x000fc60007810000 */
[----:B------:R-:W-:Y:S01]  /*cce0*/  MUFU.EX2 R93, R178 ;  /* 0x000000b2005d7308 */ /* 0x000fe20000000800 */
[----:B------:R-:W-:Y:S01]  /*ccf0*/  FMNMX.FTZ R99, R154, R99, !PT ;  /* 0x000000639a637209 */ /* 0x000fe20007810000 */
[----:B-1----:R-:W-:Y:S01]  /*cd00*/  FFMA.FTZ R103, R114, R11, -R111 ;  /* 0x0000000b72677223 */ /* 0x002fe2000001086f */
[----:B0-----:R-:W-:Y:S02]  /*cd10*/  F2FP.BF16.F32.PACK_AB R158, R182, R91 ;  /* 0x0000005bb69e723e */ /* 0x001fe400000010ff */
[----:B------:R-:W-:-:S03]  /*cd20*/  FMNMX.FTZ R99, R156, R99, !PT ;  /* 0x000000639c637209 */ /* 0x000fc60007810000 */
[----:B------:R-:W-:Y:S01]  /*cd30*/  MUFU.EX2 R176, R176 ;  /* 0x000000b000b07308 */ /* 0x000fe20000000800 */
[----:B------:R-:W-:-:S04]  /*cd40*/  FMNMX.FTZ R99, R152, R99, !PT ;  /* 0x0000006398637209 */ /* 0x000fc80007810000 */
[----:B------:R-:W-:Y:S01]  /*cd50*/  FMNMX.FTZ R0, R126, R99, !PT ;  /* 0x000000637e007209 */ /* 0x000fe20007810000 */
[-CC-:B------:R-:W-:Y:S01]  /*cd60*/  FFMA.FTZ R99, R116, R11.reuse, -R111.reuse ;  /* 0x0000000b74637223 */ /* 0x180fe2000001086f */
[----:B------:R-:W-:Y:S01]  /*cd70*/  FFMA.FTZ R116, R124, R11, -R111 ;  /* 0x0000000b7c747223 */ /* 0x000fe2000001086f */
[----:B------:R-:W-:Y:S02]  /*cd80*/  MUFU.EX2 R174, R174 ;  /* 0x000000ae00ae7308 */ /* 0x000fe40000000800 */
[----:B------:R-:W0:Y:S06]  /*cd90*/  SHFL.BFLY PT, R7, R0, 0x2, 0x1f ;  /* 0x0c401f0000077f89 */ /* 0x000e2c00000e0000 */
[----:B------:R-:W-:Y:S08]  /*cda0*/  MUFU.EX2 R140, R140 ;  /* 0x0000008c008c7308 */ /* 0x000ff00000000800 */
[----:B------:R-:W-:Y:S08]  /*cdb0*/  MUFU.EX2 R89, R89 ;  /* 0x0000005900597308 */ /* 0x000ff00000000800 */
[----:B------:R-:W-:Y:S01]  /*cdc0*/  MUFU.EX2 R102, R102 ;  /* 0x0000006600667308 */ /* 0x000fe20000000800 */
[----:B0-----:R-:W-:-:S05]  /*cdd0*/  FMNMX.FTZ R7, R0, R7, !PT ;  /* 0x0000000700077209 */ /* 0x001fca0007810000 */
[----:B------:R-:W0:Y:S02]  /*cde0*/  SHFL.BFLY PT, R0, R7, 0x1, 0x1f ;  /* 0x0c201f0007007f89 */ /* 0x000e2400000e0000 */
[----:B------:R-:W-:Y:S08]  /*cdf0*/  MUFU.EX2 R99, R99 ;  /* 0x0000006300637308 */ /* 0x000ff00000000800 */
[----:B------:R-:W-:Y:S08]  /*ce00*/  MUFU.EX2 R116, R116 ;  /* 0x0000007400747308 */ /* 0x000ff00000000800 */
[----:B------:R-:W-:Y:S01]  /*ce10*/  MUFU.EX2 R101, R101 ;  /* 0x0000006500657308 */ /* 0x000fe20000000800 */
[----:B0-----:R-:W-:Y:S01]  /*ce20*/  FMNMX.FTZ R7, R7, R0, !PT ;  /* 0x0000000007077209 */ /* 0x001fe20007810000 */
[----:B------:R-:W-:Y:S01]  /*ce30*/  FADD.FTZ R0, -R109, R12 ;  /* 0x0000000c6d007221 */ /* 0x000fe20000010100 */
[----:B------:R-:W-:-:S05]  /*ce40*/  FFMA.FTZ R109, R104, R11, -R111 ;  /* 0x0000000b686d7223 */ /* 0x000fca000001086f */
[----:B------:R-:W-:Y:S01]  /*ce50*/  MUFU.EX2 R118, R118 ;  /* 0x0000007600767308 */ /* 0x000fe20000000800 */
[C---:B------:R-:W-:Y:S01]  /*ce60*/  FSETP.NEU.FTZ.AND P1, PT, R7.reuse, -INF , PT ;  /* 0xff8000000700780b */ /* 0x040fe20003f3d000 */
[-C--:B------:R-:W-:Y:S01]  /*ce70*/  FMUL.FTZ R12, R7, R11.reuse ;  /* 0x0000000b070c7220 */ /* 0x080fe20000410000 */
[----:B------:R-:W-:-:S04]  /*ce80*/  FMUL.FTZ R0, R0, R11 ;  /* 0x0000000b00007220 */ /* 0x000fc80000410000 */
[----:B------:R-:W-:Y:S01]  /*ce90*/  FSEL R111, R12, RZ, P1 ;  /* 0x000000ff0c6f7208 */ /* 0x000fe20000800000 */
[----:B------:R-:W-:Y:S04]  /*cea0*/  MUFU.EX2 R103, R103 ;  /* 0x0000006700677308 */ /* 0x000fe80000000800 */
[-CC-:B------:R-:W-:Y:S01]  /*ceb0*/  FFMA.FTZ R159, R2, R11.reuse, -R111.reuse ;  /* 0x0000000b029f7223 */ /* 0x180fe2000001086f */
[----:B------:R-:W-:Y:S01]  /*cec0*/  FSEL R2, R7, RZ, P1 ;  /* 0x000000ff07027208 */ /* 0x000fe20000800000 */
[-CC-:B------:R-:W-:Y:S01]  /*ced0*/  FFMA.FTZ R157, R186, R11.reuse, -R111.reuse ;  /* 0x0000000bba9d7223 */ /* 0x180fe2000001086f */
[-CC-:B------:R-:W-:Y:S01]  /*cee0*/  FFMA.FTZ R12, R136, R11.reuse, -R111.reuse ;  /* 0x0000000b880c7223 */ /* 0x180fe2000001086f */
[----:B------:R-:W0:Y:S01]  /*cef0*/  MUFU.EX2 R0, R0 ;  /* 0x0000000000007308 */ /* 0x000e220000000800 */
[-C--:B------:R-:W-:Y:S01]  /*cf00*/  FFMA.FTZ R96, R134, R11.reuse, -R111 ;  /* 0x0000000b86607223 */ /* 0x080fe2000001086f */
[----:B------:R-:W-:Y:S01]  /*cf10*/  FADD.FTZ R2, -R2, R13 ;  /* 0x0000000d02027221 */ /* 0x000fe20000010100 */
[-CC-:B------:R-:W-:Y:S01]  /*cf20*/  FFMA.FTZ R153, R14, R11.reuse, -R111.reuse ;  /* 0x0000000b0e997223 */ /* 0x180fe2000001086f */
[-CC-:B------:R-:W-:Y:S01]  /*cf30*/  FFMA.FTZ R14, R132, R11.reuse, -R111.reuse ;  /* 0x0000000b840e7223 */ /* 0x180fe2000001086f */
[-CC-:B------:R-:W-:Y:S01]  /*cf40*/  FFMA.FTZ R155, R20, R11.reuse, -R111.reuse ;  /* 0x0000000b149b7223 */ /* 0x180fe2000001086f */
[-C--:B------:R-:W-:Y:S01]  /*cf50*/  FMUL.FTZ R2, R2, R11.reuse ;  /* 0x0000000b02027220 */ /* 0x080fe20000410000 */
        /* <DEDUP_REMOVED lines=12> */
[----:B------:R-:W-:Y:S01]  /*d020*/  FFMA.FTZ R144, R144, R11, -R111 ;  /* 0x0000000b90907223 */ /* 0x000fe2000001086f */
[----:B------:R-:W-:-:S02]  /*d030*/  IMAD.U32 R94, RZ, RZ, UR10 ;  /* 0x0000000aff5e7e24 */ /* 0x000fc4000f8e00ff */
[----:B------:R-:W-:Y:S01]  /*d040*/  FADD.FTZ R6, R180, R13 ;  /* 0x0000000db4067221 */ /* 0x000fe20000010000 */
[-CC-:B------:R-:W-:Y:S01]  /*d050*/  FFMA.FTZ R146, R146, R11.reuse, -R111.reuse ;  /* 0x0000000b92927223 */ /* 0x180fe2000001086f */
[-CC-:B------:R-:W-:Y:S01]  /*d060*/  FFMA.FTZ R148, R148, R11.reuse, -R111.reuse ;  /* 0x0000000b94947223 */ /* 0x180fe2000001086f */
[----:B------:R-:W0:Y:S01]  /*d070*/  MUFU.EX2 R12, R12 ;  /* 0x0000000c000c7308 */ /* 0x000e220000000800 */
[----:B------:R-:W-:Y:S01]  /*d080*/  FADD.FTZ R13, R91, R6 ;  /* 0x000000065b0d7221 */ /* 0x000fe20000010000 */
[----:B------:R-:W-:Y:S02]  /*d090*/  @!P6 VIADD R94, R94, 0x2a860 ;  /* 0x0002a8605e5ee836 */ /* 0x000fe40000000000 */
[----:B------:R-:W-:Y:S01]  /*d0a0*/  FFMA.FTZ R150, R150, R11, -R111 ;  /* 0x0000000b96967223 */ /* 0x000fe2000001086f */
[C---:B------:R-:W-:Y:S01]  /*d0b0*/  ISETP.GT.AND P1, PT, R9.reuse, R22, PT ;  /* 0x000000160900720c */ /* 0x040fe20003f24270 */
[----:B------:R-:W-:Y:S01]  /*d0c0*/  FADD.FTZ R6, R182, R13 ;  /* 0x0000000db6067221 */ /* 0x000fe20000010000 */
[----:B------:R-:W-:Y:S01]  /*d0d0*/  VIADD R9, R9, 0xffffffff ;  /* 0xffffffff09097836 */ /* 0x000fe20000000000 */
[----:B------:R-:W-:Y:S01]  /*d0e0*/  @!P6 PRMT R94, RZ, 0x654, R94 ;  /* 0x00000654ff5ee816 */ /* 0x000fe2000000005e */
[----:B------:R-:W2:Y:S01]  /*d0f0*/  MUFU.EX2 R159, R159 ;  /* 0x0000009f009f7308 */ /* 0x000ea20000000800 */
[----:B-1----:R-:W-:Y:S01]  /*d100*/  FFMA.FTZ R3, R2, R3, R157 ;  /* 0x0000000302037223 */ /* 0x002fe2000001009d */
[----:B------:R-:W-:Y:S01]  /*d110*/  FADD.FTZ R13, R93, R6 ;  /* 0x000000065d0d7221 */ /* 0x000fe20000010000 */
[----:B------:R1:W-:Y:S05]  /*d120*/  @!P6 SYNCS.ARRIVE.TRANS64.RED.A1T0 RZ, [R94+URZ], RZ ;  /* 0x000000ff5effe9a7 */ /* 0x0003ea000810043f */
[----:B------:R-:W3:Y:S01]  /*d130*/  MUFU.EX2 R96, R96 ;  /* 0x0000006000607308 */ /* 0x000ee20000000800 */
[C---:B0-----:R-:W-:Y:S01]  /*d140*/  FADD.FTZ R6, R12.reuse, R3 ;  /* 0x000000030c067221 */ /* 0x041fe20000010000 */
[----:B------:R-:W-:Y:S01]  /*d150*/  F2FP.BF16.F32.PACK_AB R157, R12, R157 ;  /* 0x0000009d0c9d723e */ /* 0x000fe200000010ff */
[----:B------:R-:W-:-:S05]  /*d160*/  IMAD.MOV.U32 R12, RZ, RZ, R8 ;  /* 0x000000ffff0c7224 */ /* 0x000fca00078e0008 */
[----:B------:R-:W0:Y:S01]  /*d170*/  MUFU.EX2 R153, R153 ;  /* 0x0000009900997308 */ /* 0x000e220000000800 */
[----:B--2---:R-:W-:-:S07]  /*d180*/  FADD.FTZ R3, R159, R6 ;  /* 0x000000069f037221 */ /* 0x004fce0000010000 */
[----:B------:R-:W2:Y:S01]  /*d190*/  MUFU.EX2 R14, R14 ;  /* 0x0000000e000e7308 */ /* 0x000ea20000000800 */
[C---:B---3--:R-:W-:Y:S01]  /*d1a0*/  FADD.FTZ R6, R96.reuse, R3 ;  /* 0x0000000360067221 */ /* 0x048fe20000010000 */
[----:B------:R-:W-:-:S06]  /*d1b0*/  F2FP.BF16.F32.PACK_AB R159, R96, R159 ;  /* 0x0000009f609f723e */ /* 0x000fcc00000010ff */
[----:B------:R3:W-:Y:S01]  /*d1c0*/  MUFU.EX2 R104, R88 ;  /* 0x0000005800687308 */ /* 0x0007e20000000800 */
[----:B0-----:R-:W-:-:S07]  /*d1d0*/  FADD.FTZ R3, R153, R6 ;  /* 0x0000000699037221 */ /* 0x001fce0000010000 */
[----:B------:R-:W0:Y:S01]  /*d1e0*/  MUFU.EX2 R155, R155 ;  /* 0x0000009b009b7308 */ /* 0x000e220000000800 */
[----:B---3--:R-:W-:Y:S01]  /*d1f0*/  FADD.FTZ R88, R176, R13 ;  /* 0x0000000db0587221 */ /* 0x008fe20000010000 */
[C---:B--2---:R-:W-:Y:S01]  /*d200*/  FADD.FTZ R6, R14.reuse, R3 ;  /* 0x000000030e067221 */ /* 0x044fe20000010000 */
[----:B------:R-:W-:Y:S02]  /*d210*/  F2FP.BF16.F32.PACK_AB R153, R14, R153 ;  /* 0x000000990e99723e */ /* 0x000fe400000010ff */
[----:B------:R-:W-:-:S03]  /*d220*/  FADD.FTZ R13, R95, R88 ;  /* 0x000000585f0d7221 */ /* 0x000fc60000010000 */
[----:B------:R-:W2:Y:S01]  /*d230*/  MUFU.EX2 R20, R20 ;  /* 0x0000001400147308 */ /* 0x000ea20000000800 */
[----:B------:R-:W-:-:S04]  /*d240*/  FADD.FTZ R88, R174, R13 ;  /* 0x0000000dae587221 */ /* 0x000fc80000010000 */
[----:B------:R-:W-:-:S03]  /*d250*/  FADD.FTZ R13, R97, R88 ;  /* 0x00000058610d7221 */ /* 0x000fc60000010000 */
[----:B------:R-:W3:Y:S01]  /*d260*/  MUFU.EX2 R149, R149 ;  /* 0x0000009500957308 */ /* 0x000ee20000000800 */
[----:B------:R-:W-:Y:S01]  /*d270*/  FADD.FTZ R88, R140, R13 ;  /* 0x0000000d8c587221 */ /* 0x000fe20000010000 */
[----:B0-----:R-:W-:-:S03]  /*d280*/  FADD.FTZ R3, R155, R6 ;  /* 0x000000069b037221 */ /* 0x001fc60000010000 */
[----:B------:R-:W-:-:S03]  /*d290*/  FADD.FTZ R13, R89, R88 ;  /* 0x00000058590d7221 */ /* 0x000fc60000010000 */
[----:B------:R-:W0:Y:S01]  /*d2a0*/  MUFU.EX2 R90, R90 ;  /* 0x0000005a005a7308 */ /* 0x000e220000000800 */
[----:B--2---:R-:W-:Y:S01]  /*d2b0*/  FADD.FTZ R6, R20, R3 ;  /* 0x0000000314067221 */ /* 0x004fe20000010000 */
[----:B------:R-:W-:Y:S01]  /*d2c0*/  FADD.FTZ R88, R102, R13 ;  /* 0x0000000d66587221 */ /* 0x000fe20000010000 */
[----:B------:R-:W-:-:S03]  /*d2d0*/  F2FP.BF16.F32.PACK_AB R155, R20, R155 ;  /* 0x0000009b149b723e */ /* 0x000fc600000010ff */
[----:B------:R-:W-:Y:S02]  /*d2e0*/  FADD.FTZ R3, R99, R88 ;  /* 0x0000005863037221 */ /* 0x000fe40000010000 */
[----:B------:R-:W2:Y:S01]  /*d2f0*/  MUFU.EX2 R151, R151 ;  /* 0x0000009700977308 */ /* 0x000ea20000000800 */
[----:B---3--:R-:W-:Y:S01]  /*d300*/  FADD.FTZ R13, R149, R6 ;  /* 0x00000006950d7221 */ /* 0x008fe20000010000 */
[----:B------:R-:W-:Y:S01]  /*d310*/  FADD.FTZ R6, R116, R3 ;  /* 0x0000000374067221 */ /* 0x000fe20000010000 */
[--C-:B------:R-:W-:Y:S01]  /*d320*/  FFMA.FTZ R3, R154, R11, -R111.reuse ;  /* 0x0000000b9a037223 */ /* 0x100fe2000001086f */
[----:B------:R-:W-:Y:S02]  /*d330*/  F2FP.BF16.F32.PACK_AB R154, R174, R95 ;  /* 0x0000005fae9a723e */ /* 0x000fe400000010ff */
[----:B------:R-:W-:Y:S01]  /*d340*/  FADD.FTZ R113, R101, R6 ;  /* 0x0000000665717221 */ /* 0x000fe20000010000 */
[-C--:B------:R-:W-:Y:S01]  /*d350*/  FFMA.FTZ R6, R156, R11.reuse, -R111 ;  /* 0x0000000b9c067223 */ /* 0x080fe2000001086f */
[----:B------:R-:W3:Y:S01]  /*d360*/  MUFU.EX2 R145, R98 ;  /* 0x0000006200917308 */ /* 0x000ee20000000800 */
[----:B0-----:R-:W-:Y:S01]  /*d370*/  FADD.FTZ R88, R90, R13 ;  /* 0x0000000d5a587221 */ /* 0x001fe20000010000 */
[----:B-1----:R-:W-:Y:S01]  /*d380*/  FADD.FTZ R94, R118, R113 ;  /* 0x00000071765e7221 */ /* 0x002fe20000010000 */
[-CC-:B------:R-:W-:Y:S01]  /*d390*/  FFMA.FTZ R13, R152, R11.reuse, -R111.reuse ;  /* 0x0000000b980d7223 */ /* 0x180fe2000001086f */
[----:B------:R-:W-:Y:S01]  /*d3a0*/  FFMA.FTZ R111, R126, R11, -R111 ;  /* 0x0000000b7e6f7223 */ /* 0x000fe2000001086f */
[----:B------:R-:W-:Y:S01]  /*d3b0*/  F2FP.BF16.F32.PACK_AB R156, R180, R15 ;  /* 0x0000000fb49c723e */ /* 0x000fe200000010ff */
[----:B------:R-:W-:Y:S01]  /*d3c0*/  FADD.FTZ R113, R103, R94 ;  /* 0x0000005e67717221 */ /* 0x000fe20000010000 */
[----:B------:R-:W-:Y:S01]  /*d3d0*/  F2FP.BF16.F32.PACK_AB R152, R176, R93 ;  /* 0x0000005db098723e */ /* 0x000fe200000010ff */
[----:B------:R-:W0:Y:S01]  /*d3e0*/  MUFU.EX2 R110, R138 ;  /* 0x0000008a006e7308 */ /* 0x000e220000000800 */
[----:B--2---:R-:W-:Y:S01]  /*d3f0*/  FADD.FTZ R88, R151, R88 ;  /* 0x0000005897587221 */ /* 0x004fe20000010000 */
[----:B------:R-:W-:-:S02]  /*d400*/  F2FP.BF16.F32.PACK_AB R149, R90, R149 ;  /* 0x000000955a95723e */ /* 0x000fc400000010ff */
[C---:B------:R-:W-:Y:S01]  /*d410*/  F2FP.BF16.F32.PACK_AB R151, R104.reuse, R151 ;  /* 0x000000976897723e */ /* 0x040fe200000010ff */
[----:B------:R-:W-:-:S03]  /*d420*/  FADD.FTZ R88, R104, R88 ;  /* 0x0000005868587221 */ /* 0x000fc60000010000 */
[----:B------:R-:W1:Y:S01]  /*d430*/  MUFU.EX2 R147, R100 ;  /* 0x0000006400937308 */ /* 0x000e620000000800 */
[----:B---3--:R-:W-:-:S07]  /*d440*/  FADD.FTZ R88, R145, R88 ;  /* 0x0000005891587221 */ /* 0x008fce0000010000 */
[----:B------:R-:W2:Y:S01]  /*d450*/  MUFU.EX2 R98, R142 ;  /* 0x0000008e00627308 */ /* 0x000ea20000000800 */
[C---:B0-----:R-:W-:Y:S01]  /*d460*/  FADD.FTZ R88, R110.reuse, R88 ;  /* 0x000000586e587221 */ /* 0x041fe20000010000 */
[----:B------:R-:W-:-:S06]  /*d470*/  F2FP.BF16.F32.PACK_AB R145, R110, R145 ;  /* 0x000000916e91723e */ /* 0x000fcc00000010ff */
[----:B------:R0:W3:Y:S01]  /*d480*/  MUFU.EX2 R141, R144 ;  /* 0x00000090008d7308 */ /* 0x0000e20000000800 */
[----:B-1----:R-:W-:-:S07]  /*d490*/  FADD.FTZ R88, R147, R88 ;  /* 0x0000005893587221 */ /* 0x002fce0000010000 */
[----:B------:R-:W1:Y:S01]  /*d4a0*/  MUFU.EX2 R112, R112 ;  /* 0x0000007000707308 */ /* 0x000e620000000800 */
[----:B--2---:R-:W-:Y:S01]  /*d4b0*/  FADD.FTZ R88, R98, R88 ;  /* 0x0000005862587221 */ /* 0x004fe20000010000 */
[----:B0-----:R-:W-:Y:S02]  /*d4c0*/  F2FP.BF16.F32.PACK_AB R144, R116, R99 ;  /* 0x000000637490723e */ /* 0x001fe400000010ff */
[----:B------:R-:W-:-:S04]  /*d4d0*/  F2FP.BF16.F32.PACK_AB R147, R98, R147 ;  /* 0x000000936293723e */ /* 0x000fc800000010ff */
[----:B------:R0:W2:Y:S01]  /*d4e0*/  MUFU.EX2 R100, R146 ;  /* 0x0000009200647308 */ /* 0x0000a20000000800 */
[----:B---3--:R-:W-:-:S07]  /*d4f0*/  FADD.FTZ R88, R141, R88 ;  /* 0x000000588d587221 */ /* 0x008fce0000010000 */
[----:B------:R-:W3:Y:S01]  /*d500*/  MUFU.EX2 R105, R105 ;  /* 0x0000006900697308 */ /* 0x000ee20000000800 */
[----:B-1----:R-:W-:Y:S01]  /*d510*/  FADD.FTZ R94, R112, R113 ;  /* 0x00000071705e7221 */ /* 0x002fe20000010000 */
[----:B0-----:R-:W-:-:S06]  /*d520*/  F2FP.BF16.F32.PACK_AB R146, R118, R101 ;  /* 0x000000657692723e */ /* 0x001fcc00000010ff */
[----:B------:R0:W1:Y:S01]  /*d530*/  MUFU.EX2 R143, R148 ;  /* 0x00000094008f7308 */ /* 0x0000620000000800 */
[C---:B--2---:R-:W-:Y:S01]  /*d540*/  FADD.FTZ R88, R100.reuse, R88 ;  /* 0x0000005864587221 */ /* 0x044fe20000010000 */
[----:B------:R-:W-:-:S06]  /*d550*/  F2FP.BF16.F32.PACK_AB R141, R100, R141 ;  /* 0x0000008d648d723e */ /* 0x000fcc00000010ff */
[----:B------:R-:W2:Y:S01]  /*d560*/  MUFU.EX2 R108, R108 ;  /* 0x0000006c006c7308 */ /* 0x000ea20000000800 */
[----:B---3--:R-:W-:Y:S01]  /*d570*/  FADD.FTZ R15, R105, R94 ;  /* 0x0000005e690f7221 */ /* 0x008fe20000010000 */
[----:B0-----:R-:W-:Y:S02]  /*d580*/  F2FP.BF16.F32.PACK_AB R148, R140, R97 ;  /* 0x000000618c94723e */ /* 0x001fe400000010ff */
[----:B------:R-:W-:-:S04]  /*d590*/  F2FP.BF16.F32.PACK_AB R140, R112, R103 ;  /* 0x00000067708c723e */ /* 0x000fc800000010ff */
[----:B------:R0:W3:Y:S01]  /*d5a0*/  MUFU.EX2 R114, R150 ;  /* 0x0000009600727308 */ /* 0x0000e20000000800 */
[----:B-1----:R-:W-:-:S07]  /*d5b0*/  FADD.FTZ R88, R143, R88 ;  /* 0x000000588f587221 */ /* 0x002fce0000010000 */
[----:B------:R-:W1:Y:S01]  /*d5c0*/  MUFU.EX2 R106, R106 ;  /* 0x0000006a006a7308 */ /* 0x000e620000000800 */
[----:B0-----:R-:W-:Y:S01]  /*d5d0*/  F2FP.BF16.F32.PACK_AB R150, R102, R89 ;  /* 0x000000596696723e */ /* 0x001fe200000010ff */
[C---:B--2---:R-:W-:Y:S01]  /*d5e0*/  FADD.FTZ R15, R108.reuse, R15 ;  /* 0x0000000f6c0f7221 */ /* 0x044fe20000010000 */
[----:B------:R-:W-:-:S05]  /*d5f0*/  F2FP.BF16.F32.PACK_AB R142, R108, R105 ;  /* 0x000000696c8e723e */ /* 0x000fca00000010ff */
        /* <DEDUP_REMOVED lines=11> */
[C---:B-1----:R-:W-:Y:S01]  /*d6b0*/  FADD.FTZ R88, R89.reuse, R88 ;  /* 0x0000005859587221 */ /* 0x042fe20000010000 */
[----:B------:R-:W-:-:S06]  /*d6c0*/  F2FP.BF16.F32.PACK_AB R137, R89, R137 ;  /* 0x000000895989723e */ /* 0x000fcc00000010ff */
[----:B------:R-:W1:Y:S01]  /*d6d0*/  MUFU.EX2 R111, R111 ;  /* 0x0000006f006f7308 */ /* 0x000e620000000800 */
[----:B0-----:R-:W-:-:S07]  /*d6e0*/  FADD.FTZ R94, R92, R3 ;  /* 0x000000035c5e7221 */ /* 0x001fce0000010000 */
[----:B------:R-:W0:Y:S01]  /*d6f0*/  MUFU.EX2 R109, R109 ;  /* 0x0000006d006d7308 */ /* 0x000e220000000800 */
[----:B--2---:R-:W-:Y:S01]  /*d700*/  FADD.FTZ R88, R13, R88 ;  /* 0x000000580d587221 */ /* 0x004fe20000010000 */
[----:B-1----:R-:W-:-:S03]  /*d710*/  F2FP.BF16.F32.PACK_AB R139, R111, R13 ;  /* 0x0000000d6f8b723e */ /* 0x002fc600000010ff */
[----:B------:R-:W-:Y:S01]  /*d720*/  FADD.FTZ R3, R111, R88 ;  /* 0x000000586f037221 */ /* 0x000fe20000010000 */
[----:B------:R-:W-:Y:S02]  /*d730*/  IMAD.MOV.U32 R13, RZ, RZ, R7 ;  /* 0x000000ffff0d7224 */ /* 0x000fe400078e0007 */
[C---:B0-----:R-:W-:Y:S01]  /*d740*/  FADD.FTZ R6, R109.reuse, R94 ;  /* 0x0000005e6d067221 */ /* 0x041fe20000010000 */
[----:B------:R-:W-:Y:S01]  /*d750*/  F2FP.BF16.F32.PACK_AB R138, R109, R92 ;  /* 0x0000005c6d8a723e */ /* 0x000fe200000010ff */
[----:B------:R-:W-:Y:S06]  /*d760*/  @P1 BRA `(.L_x_1160) ;  /* 0xffffffcc00301947 */ /* 0x000fec000383ffff */
.L_x_1143:
        /* <DEDUP_REMOVED lines=67> */
.L_x_1161:
[----:B------:R-:W-:Y:S01]  /*dba0*/  ULEA UR5, UR37, UR38, 0x3 ;  /* 0x0000002625057291 */ /* 0x000fe2000f8e183f */
[----:B------:R-:W-:-:S05]  /*dbb0*/  IMAD.U32 R0, RZ, RZ, UR36 ;  /* 0x00000024ff007e24 */ /* 0x000fca000f8e00ff */
[----:B------:R-:W-:-:S04]  /*dbc0*/  SHF.L.U32 R0, R0, 0x1f, RZ ;  /* 0x0000001f00007819 */ /* 0x000fc800000006ff */
[----:B------:R0:W1:Y:S01]  /*dbd0*/  SYNCS.PHASECHK.TRANS64.TRYWAIT P1, [UR5+0x2a850], R0 ;  /* 0x02a85000ff0075a7 */ /* 0x0000620008020145 */
[----:B------:R-:W-:Y:S05]  /*dbe0*/  @!P0 BRA `(.L_x_1162) ;  /* 0x0000000000048947 */ /* 0x000fea0003800000 */
[----:B------:R-:W-:Y:S01]  /*dbf0*/  BPT.TRAP 0x1 ;  /* 0x000000040000795c */ /* 0x000fe20000300000 */
.L_x_1162:
[----:B-1----:R-:W-:Y:S05]  /*dc00*/  @P1 BRA `(.L_x_1163) ;  /* 0x0000000000081947 */ /* 0x002fea0003800000 */
[----:B------:R-:W1:Y:S02]  /*dc10*/  SYNCS.PHASECHK.TRANS64.TRYWAIT P0, [UR5+0x2a850], R0 ;  /* 0x02a85000ff0075a7 */ /* 0x000e640008000145 */
[----:B-1----:R-:W-:Y:S05]  /*dc20*/  @!P0 BRA `(.L_x_1164) ;  /* 0x0000007400e88947 */ /* 0x002fea0003800000 */
.L_x_1163:
[----:B------:R-:W-:Y:S01]  /*dc30*/  UIADD3 UR38, UR38, 0x400, URZ ;  /* 0x0000040026267890 */ /* 0x000fe2000fffe03f */
[----:B------:R-:W-:Y:S01]  /*dc40*/  WARPGROUP.ARRIVE ;  /* 0x00000000000079c5 */ /* 0x000fe20000000000 */
[----:B------:R-:W-:Y:S01]  /*dc50*/  UMOV UR7, 0x40000040 ;  /* 0x4000004000077882 */ /* 0x000fe20000000000 */
[----:B-1----:R-:W1:Y:S01]  /*dc60*/  SHFL.BFLY PT, R5, R6, 0x2, 0x1f ;  /* 0x0c401f0006057f89 */ /* 0x002e6200000e0000 */
[----:B------:R-:W-:Y:S01]  /*dc70*/  USHF.R.U32.HI UR38, URZ, 0x4, UR38 ;  /* 0x000000043f267899 */ /* 0x000fe20008011626 */
[----:B------:R-:W-:Y:S02]  /*dc80*/  IMAD.MOV.U32 R89, RZ, RZ, -0x800000 ;  /* 0xff800000ff597424 */ /* 0x000fe400078e00ff */
[----:B0-----:R-:W0:Y:S01]  /*dc90*/  SHFL.BFLY PT, R0, R3, 0x2, 0x1f ;  /* 0x0c401f0003007f89 */ /* 0x001e2200000e0000 */
[----:B------:R-:W-:Y:S01]  /*dca0*/  ULOP3.LUT UR38, UR38, 0x3fff, URZ, 0xc0, !UPT ;  /* 0x00003fff26267892 */ /* 0x000fe2000f8ec03f */
[----:B------:R-:W-:Y:S01]  /*dcb0*/  IMAD.MOV.U32 R88, RZ, RZ, -0x800000 ;  /* 0xff800000ff587424 */ /* 0x000fe200078e00ff */
[----:B------:R-:W2:Y:S02]  /*dcc0*/  S2R R13, SR_TID.X ;  /* 0x00000000000d7919 */ /* 0x000ea40000002100 */
[----:B------:R-:W-:Y:S01]  /*dcd0*/  ULOP3.LUT UR4, UR38, 0x3000000, URZ, 0xfc, !UPT ;  /* 0x0300000026047892 */ /* 0x000fe2000f8efc3f */
[----:B------:R-:W-:-:S03]  /*dce0*/  VIADD R165, R165, 0x1 ;  /* 0x00000001a5a57836 */ /* 0x000fc60000000000 */
[----:B------:R-:W-:Y:S02]  /*dcf0*/  UIMAD UR4, UR37, 0x600, UR4 ;  /* 0x00000600250478a4 */ /* 0x000fe4000f8e0204 */
[----:B------:R-:W-:-:S04]  /*dd00*/  UIADD3 UR37, UR37, 0x1, URZ ;  /* 0x0000000125257890 */ /* 0x000fc8000fffe03f */
[----:B------:R-:W-:Y:S01]  /*dd10*/  UISETP.NE.AND UP0, UPT, UR37, 0x2, UPT ;  /* 0x000000022500788c */ /* 0x000fe2000bf05270 */
[----:B------:R-:W-:Y:S02]  /*dd20*/  UMOV UR6, UR4 ;  /* 0x0000000400067c82 */ /* 0x000fe40008000000 */
[----:B------:R-:W-:Y:S01]  /*dd30*/  HGMMA.64x128x16.F32.BF16 R24, R156, gdesc[UR4].tnspB, R24, gsb0 ;  /* 0x41e000049c187df0 */ /* 0x000fe20008001818 */
[----:B------:R-:W-:Y:S01]  /*dd40*/  UIADD3 UR6, UR4, 0x80, URZ ;  /* 0x0000008004067890 */ /* 0x000fe2000fffe03f */
[----:B-1----:R-:W-:Y:S01]  /*dd50*/  FADD.FTZ R5, R5, R6 ;  /* 0x0000000605057221 */ /* 0x002fe20000010000 */
[----:B------:R-:W-:Y:S01]  /*dd60*/  UMOV UR7, 0x40000040 ;  /* 0x4000004000077882 */ /* 0x000fe20000000000 */
[----:B------:R-:W-:Y:S01]  /*dd70*/  USEL UR37, UR37, URZ, UP0 ;  /* 0x0000003f25257287 */ /* 0x000fe20008000000 */
[----:B0-----:R-:W-:Y:S02]  /*dd80*/  FADD.FTZ R2, R0, R3 ;  /* 0x0000000300027221 */ /* 0x001fe40000010000 */
[----:B------:R-:W0:Y:S04]  /*dd90*/  SHFL.BFLY PT, R0, R5, 0x1, 0x1f ;  /* 0x0c201f0005007f89 */ /* 0x000e2800000e0000 */
[----:B------:R-:W1:Y:S01]  /*dda0*/  SHFL.BFLY PT, R9, R2, 0x1, 0x1f ;  /* 0x0c201f0002097f89 */ /* 0x000e6200000e0000 */
[----:B--2---:R-:W-:Y:S01]  /*ddb0*/  LOP3.LUT P2, RZ, R13, 0x7f, RZ, 0xc0, !PT ;  /* 0x0000007f0dff7812 */ /* 0x004fe2000784c0ff */
[----:B0-----:R-:W-:Y:S01]  /*ddc0*/  FADD.FTZ R10, R5, R0 ;  /* 0x00000000050a7221 */ /* 0x001fe20000010000 */
[----:B------:R-:W-:-:S02]  /*ddd0*/  IMAD.MOV.U32 R0, RZ, RZ, RZ ;  /* 0x000000ffff007224 */ /* 0x000fc400078e00ff */
[----:B-1----:R-:W-:Y:S02]  /*dde0*/  FADD.FTZ R12, R2, R9 ;  /* 0x00000009020c7221 */ /* 0x002fe40000010000 */
[----:B------:R-:W-:Y:S01]  /*ddf0*/  FSETP.NE.FTZ.AND P0, PT, R10, RZ, PT ;  /* 0x000000ff0a00720b */ /* 0x000fe20003f15000 */
[----:B------:R-:W-:Y:S02]  /*de00*/  IMAD.U32 R2, RZ, RZ, UR5 ;  /* 0x00000005ff027e24 */ /* 0x000fe4000f8e00ff */
[----:B------:R-:W-:Y:S01]  /*de10*/  IMAD.MOV.U32 R9, RZ, RZ, RZ ;  /* 0x000000ffff097224 */ /* 0x000fe200078e00ff */
[----:B------:R-:W-:-:S03]  /*de20*/  FSETP.NE.FTZ.AND P1, PT, R12, RZ, PT ;  /* 0x000000ff0c00720b */ /* 0x000fc60003f35000 */
[----:B------:R-:W-:-:S05]  /*de30*/  @!P2 VIADD R2, R2, 0x2a860 ;  /* 0x0002a8600202a836 */ /* 0x000fca0000000000 */
[----:B------:R-:W-:Y:S01]  /*de40*/  @!P2 PRMT R2, RZ, 0x654, R2 ;  /* 0x00000654ff02a816 */ /* 0x000fe20000000002 */
[----:B------:R-:W0:Y:S01]  /*de50*/  @P0 MUFU.LG2 R4, R10 ;  /* 0x0000000a00040308 */ /* 0x000e220000000c00 */
[----:B------:R-:W-:-:S03]  /*de60*/  @P0 FMUL.FTZ R3, R11, 0.69314718246459960938 ;  /* 0x3f3172180b030820 */ /* 0x000fc60000410000 */
[----:B------:R-:W-:-:S04]  /*de70*/  @P1 FMUL.FTZ R11, R11, 0.69314718246459960938 ;  /* 0x3f3172180b0b1820 */ /* 0x000fc80000410000 */
[----:B------:R-:W1:Y:S08]  /*de80*/  @P1 MUFU.LG2 R6, R12 ;  /* 0x0000000c00061308 */ /* 0x000e700000000c00 */
[----:B------:R-:W2:Y:S01]  /*de90*/  @P0 MUFU.RCP R0, R10 ;  /* 0x0000000a00000308 */ /* 0x000ea20000001000 */
[----:B0-----:R-:W-:-:S04]  /*dea0*/  @P0 FMUL.FTZ R4, R4, 0.69314718246459960938 ;  /* 0x3f31721804040820 */ /* 0x001fc80000410000 */
[----:B------:R-:W-:Y:S01]  /*deb0*/  @P0 FFMA.FTZ R89, R3, R8, R4 ;  /* 0x0000000803590223 */ /* 0x000fe20000010004 */
[----:B------:R-:W-:Y:S02]  /*dec0*/  PLOP3.LUT P0, PT, PT, PT, PT, 0x8, 0x0 ;  /* 0x000000000000781c */ /* 0x000fe40003f0e170 */
[----:B------:R-:W0:Y:S01]  /*ded0*/  @P1 MUFU.RCP R9, R12 ;  /* 0x0000000c00091308 */ /* 0x000e220000001000 */
        /* <DEDUP_REMOVED lines=22> */
[----:B------:R-:W-:Y:S01]  /*e040*/  UMOV UR7, 0x40000040 ;  /* 0x4000004000077882 */ /* 0x000fe20000000000 */
[----:B------:R-:W-:-:S04]  /*e050*/  USEL UR4, URZ, 0x1, UP0 ;  /* 0x000000013f047887 */ /* 0x000fc80008000000 */
[----:B------:R-:W-:Y:S01]  /*e060*/  ULOP3.LUT UR36, UR36, UR4, URZ, 0x3c, !UPT ;  /* 0x0000000424247292 */ /* 0x000fe2000f8e3c3f */
[----:B------:R-:W-:Y:S02]  /*e070*/  WARPGROUP.DEPBAR.LE gsb0, 0x0 ;  /* 0x00008000000079c5 */ /* 0x000fe40000010000 */
[----:B------:R-:W-:-:S06]  /*e080*/  WARPGROUP.ARRIVE ;  /* 0x00000000000079c5 */ /* 0x000fcc0000000000 */
[----:B------:R-:W-:Y:S03]  /*e090*/  HGMMA.64x128x16.F32.BF16 R24, R136, gdesc[UR4].tnspB, R24, gsb0 ;  /* 0x41e0000488187df0 */ /* 0x000fe60008001818 */
[----:B------:R-:W-:Y:S02]  /*e0a0*/  WARPGROUP.DEPBAR.LE gsb0, 0x0 ;  /* 0x00008000000079c5 */ /* 0x000fe40000010000 */
[----:B------:R1:W-:Y:S01]  /*e0b0*/  @!P2 SYNCS.ARRIVE.TRANS64.RED.A1T0 RZ, [R2+URZ], RZ ;  /* 0x000000ff02ffa9a7 */ /* 0x0003e2000810043f */
[-C--:B--2---:R-:W-:Y:S01]  /*e0c0*/  FMUL.FTZ R90, R44, R0.reuse ;  /* 0x000000002c5a7220 */ /* 0x084fe20000410000 */
        /* <DEDUP_REMOVED lines=62> */
[----:B-1----:R-:W-:-:S07]  /*e4b0*/  FMUL.FTZ R87, R87, R9 ;  /* 0x0000000957577220 */ /* 0x002fce0000410000 */
.L_x_1094:
[----:B------:R-:W0:Y:S01]  /*e4c0*/  S2R R5, SR_CgaCtaId ;  /* 0x0000000000057919 */ /* 0x000e220000008800 */
[----:B------:R-:W-:Y:S01]  /*e4d0*/  MOV R16, 0x400 ;  /* 0x0000040000107802 */ /* 0x000fe20000000f00 */
[----:B------:R-:W-:Y:S01]  /*e4e0*/  BSSY B0, `(.L_x_1165) ;  /* 0x00001c7000007945 */ /* 0x000fe20003800000 */
[----:B------:R-:W-:Y:S02]  /*e4f0*/  BAR.SYNC.DEFER_BLOCKING 0x5, 0x180 ;  /* 0x0146000000007b1d */ /* 0x000fe40000010000 */
[----:B0-----:R-:W-:-:S05]  /*e500*/  LEA R16, R5, R16, 0x18 ;  /* 0x0000001005107211 */ /* 0x001fca00078ec0ff */
[----:B------:R0:W1:Y:S01]  /*e510*/  LDS R0, [R16+0x2a8d0] ;  /* 0x02a8d00010007984 */ /* 0x0000620000000800 */
[----:B------:R-:W-:Y:S06]  /*e520*/  BAR.ARV 0x4, 0x180 ;  /* 0x0106000000007b1d */ /* 0x000fec0000002000 */
[----:B------:R-:W-:Y:S05]  /*e530*/  @P0 BRA `(.L_x_1166) ;  /* 0x0000001000b00947 */ /* 0x000fea0003800000 */
[----:B------:R-:W2:Y:S01]  /*e540*/  S2R R5, SR_SWINHI ;  /* 0x0000000000057919 */ /* 0x000ea20000002f00 */
[----:B------:R-:W3:Y:S01]  /*e550*/  LDC R22, c[0x0][0xbe8] ;  /* 0x0002fa00ff167b82 */ /* 0x000ee20000000800 */
[----:B------:R-:W-:Y:S01]  /*e560*/  SHF.R.S32.HI R54, RZ, 0x1f, R163 ;  /* 0x0000001fff367819 */ /* 0x000fe200000114a3 */
[----:B------:R-:W-:Y:S01]  /*e570*/  IMAD R9, R164, 0x40, R23 ;  /* 0x00000040a4097824 */ /* 0x000fe200078e0217 */
[----:B------:R-:W-:Y:S01]  /*e580*/  ULDC.64 UR4, c[0x0][0xb90] ;  /* 0x0002e40000047ab9 */ /* 0x000fe20000000a00 */
[----:B------:R-:W-:Y:S01]  /*e590*/  F2FP.BF16.F32.PACK_AB R6, R29, R6 ;  /* 0x000000061d06723e */ /* 0x000fe200000010ff */
[----:B------:R-:W-:Y:S01]  /*e5a0*/  IMAD.WIDE.U32 R10, R163, UR4, RZ ;  /* 0x00000004a30a7c25 */ /* 0x000fe2000f8e00ff */
[----:B------:R-:W-:Y:S01]  /*e5b0*/  F2FP.BF16.F32.PACK_AB R7, R7, R30 ;  /* 0x0000001e0707723e */ /* 0x000fe200000010ff */
[----:B------:R-:W-:Y:S01]  /*e5c0*/  ULDC UR6, c[0x0][0xa88] ;  /* 0x0002a20000067ab9 */ /* 0x000fe20000000800 */
[----:B------:R-:W-:Y:S01]  /*e5d0*/  SHF.R.S32.HI R112, RZ, 0x1f, R161 ;  /* 0x0000001fff707819 */ /* 0x000fe200000114a1 */
[----:B------:R-:W-:Y:S01]  /*e5e0*/  IMAD R2, R54, UR4, RZ ;  /* 0x0000000436027c24 */ /* 0x000fe2000f8e02ff */
[----:B------:R-:W-:Y:S01]  /*e5f0*/  F2FP.BF16.F32.PACK_AB R80, R81, R80 ;  /* 0x000000505150723e */ /* 0x000fe200000010ff */
[----:B------:R-:W-:Y:S01]  /*e600*/  ULDC.64 UR8, c[0x0][0x208] ;  /* 0x0000820000087ab9 */ /* 0x000fe20000000a00 */
[----:B------:R-:W-:Y:S01]  /*e610*/  F2FP.BF16.F32.PACK_AB R81, R83, R82 ;  /* 0x000000525351723e */ /* 0x000fe200000010ff */
[----:B------:R-:W-:Y:S01]  /*e620*/  IMAD R13, R163, UR5, R2 ;  /* 0x00000005a30d7c24 */ /* 0x000fe2000f8e0202 */
[----:B------:R-:W-:Y:S01]  /*e630*/  ULDC.64 UR4, c[0x0][0xb98] ;  /* 0x0002e60000047ab9 */ /* 0x000fe20000000a00 */
[----:B------:R-:W-:-:S02]  /*e640*/  F2FP.BF16.F32.PACK_AB R82, R85, R84 ;  /* 0x000000545552723e */ /* 0x000fc400000010ff */
[----:B------:R-:W-:Y:S01]  /*e650*/  IMAD.IADD R11, R11, 0x1, R13 ;  /* 0x000000010b0b7824 */ /* 0x000fe200078e020d */
[----:B------:R-:W-:Y:S01]  /*e660*/  F2FP.BF16.F32.PACK_AB R83, R87, R86 ;  /* 0x000000565753723e */ /* 0x000fe200000010ff */
[----:B------:R-:W-:Y:S01]  /*e670*/  IMAD.WIDE.U32 R10, R161, UR4, R10 ;  /* 0x00000004a10a7c25 */ /* 0x000fe2000f8e000a */
[----:B------:R-:W-:Y:S02]  /*e680*/  MOV R34, R16 ;  /* 0x0000001000227202 */ /* 0x000fe40000000f00 */
[----:B--2---:R-:W-:-:S03]  /*e690*/  MOV R35, R5 ;  /* 0x0000000500237202 */ /* 0x004fc60000000f00 */
[----:B------:R-:W-:-:S04]  /*e6a0*/  IMAD.WIDE R4, R169, 0x2, R34 ;  /* 0x00000002a9047825 */ /* 0x000fc800078e0222 */
[----:B------:R-:W-:Y:S01]  /*e6b0*/  IMAD.WIDE R34, R9, 0x2, R34 ;  /* 0x0000000209227825 */ /* 0x000fe200078e0222 */
[C---:B------:R-:W-:Y:S02]  /*e6c0*/  IADD3 R73, P1, R4.reuse, 0x4040, RZ ;  /* 0x0000404004497810 */ /* 0x040fe40007f3e0ff */
[C---:B------:R-:W-:Y:S02]  /*e6d0*/  IADD3 R43, P0, R4.reuse, 0x4060, RZ ;  /* 0x00004060042b7810 */ /* 0x040fe40007f1e0ff */
[----:B------:R-:W-:Y:S01]  /*e6e0*/  IADD3 R47, P2, R4, 0x4020, RZ ;  /* 0x00004020042f7810 */ /* 0x000fe20007f5e0ff */
[--C-:B------:R-:W-:Y:S01]  /*e6f0*/  IMAD.X R41, RZ, RZ, R5.reuse, P1 ;  /* 0x000000ffff297224 */ /* 0x100fe200008e0605 */
[----:B---3--:R-:W-:Y:S02]  /*e700*/  ISETP.NE.AND P1, PT, R22, 0x1, PT ;  /* 0x000000011600780c */ /* 0x008fe40003f25270 */
[----:B------:R-:W-:Y:S01]  /*e710*/  LOP3.LUT R42, R43, 0x380, RZ, 0xc0, !PT ;  /* 0x000003802b2a7812 */ /* 0x000fe200078ec0ff */
[----:B------:R-:W-:Y:S01]  /*e720*/  IMAD.X R39, RZ, RZ, R5, P2 ;  /* 0x000000ffff277224 */ /* 0x000fe200010e0605 */
[----:B------:R-:W-:-:S02]  /*e730*/  LOP3.LUT R9, R4, 0x380, RZ, 0xc0, !PT ;  /* 0x0000038004097812 */ /* 0x000fc400078ec0ff */
[C---:B------:R-:W-:Y:S02]  /*e740*/  IADD3 R33, P3, R4.reuse, 0x4000, RZ ;  /* 0x0000400004217810 */ /* 0x040fe40007f7e0ff */
[----:B------:R-:W-:Y:S02]  /*e750*/  IADD3 R21, P6, R4, 0x20, RZ ;  /* 0x0000002004157810 */ /* 0x000fe40007fde0ff */
[----:B------:R-:W-:Y:S01]  /*e760*/  LOP3.LUT R12, R47, 0x380, RZ, 0xc0, !PT ;  /* 0x000003802f0c7812 */ /* 0x000fe200078ec0ff */
[--C-:B------:R-:W-:Y:S01]  /*e770*/  IMAD.X R37, RZ, RZ, R5.reuse, P3 ;  /* 0x000000ffff257224 */ /* 0x100fe200018e0605 */
[----:B------:R-:W-:Y:S01]  /*e780*/  SHF.R.U64 R42, R42, 0x3, RZ ;  /* 0x000000032a2a7819 */ /* 0x000fe200000012ff */
[----:B------:R-:W2:Y:S01]  /*e790*/  @P1 LDC R72, c[0x0][0xbec] ;  /* 0x0002fb00ff481b82 */ /* 0x000ea20000000800 */
[----:B------:R-:W-:Y:S01]  /*e7a0*/  SHF.R.U64 R9, R9, 0x3, RZ ;  /* 0x0000000309097819 */ /* 0x000fe200000012ff */
[----:B------:R-:W-:Y:S01]  /*e7b0*/  IMAD.X R15, RZ, RZ, R5, P6 ;  /* 0x000000ffff0f7224 */ /* 0x000fe200030e0605 */
[----:B------:R-:W-:-:S02]  /*e7c0*/  LOP3.LUT R14, R73, 0x380, RZ, 0xc0, !PT ;  /* 0x00000380490e7812 */ /* 0x000fc400078ec0ff */
[----:B------:R-:W-:Y:S02]  /*e7d0*/  LOP3.LUT R8, R33, 0x380, RZ, 0xc0, !PT ;  /* 0x0000038021087812 */ /* 0x000fe400078ec0ff */
[----:B------:R-:W-:Y:S01]  /*e7e0*/  LOP3.LUT R2, R21, 0x380, RZ, 0xc0, !PT ;  /* 0x0000038015027812 */ /* 0x000fe200078ec0ff */
[----:B------:R-:W3:Y:S01]  /*e7f0*/  @P1 LDC R111, c[0x0][0xbf0] ;  /* 0x0002fc00ff6f1b82 */ /* 0x000ee20000000800 */
[C---:B------:R-:W-:Y:S02]  /*e800*/  IADD3 R31, P4, R4.reuse, 0x60, RZ ;  /* 0x00000060041f7810 */ /* 0x040fe40007f9e0ff */
[----:B------:R-:W-:Y:S02]  /*e810*/  IADD3 R25, P5, R4, 0x40, RZ ;  /* 0x0000004004197810 */ /* 0x000fe40007fbe0ff */
[----:B------:R-:W-:Y:S01]  /*e820*/  SHF.R.U64 R12, R12, 0x3, RZ ;  /* 0x000000030c0c7819 */ /* 0x000fe200000012ff */
[--C-:B------:R-:W-:Y:S01]  /*e830*/  IMAD.X R13, RZ, RZ, R5.reuse, P4 ;  /* 0x000000ffff0d7224 */ /* 0x100fe200020e0605 */
[----:B------:R-:W-:Y:S01]  /*e840*/  LOP3.LUT R42, R42, R43, RZ, 0x3c, !PT ;  /* 0x0000002b2a2a7212 */ /* 0x000fe200078e3cff */
[--C-:B------:R-:W-:Y:S01]  /*e850*/  IMAD.X R43, RZ, RZ, R5.reuse, P0 ;  /* 0x000000ffff2b7224 */ /* 0x100fe200000e0605 */
[----:B------:R-:W-:Y:S01]  /*e860*/  LOP3.LUT R4, R9, R4, RZ, 0x3c, !PT ;  /* 0x0000000409047212 */ /* 0x000fe200078e3cff */
[----:B------:R-:W-:Y:S01]  /*e870*/  IMAD.X R9, RZ, RZ, R5, P5 ;  /* 0x000000ffff097224 */ /* 0x000fe200028e0605 */
[----:B------:R-:W-:-:S02]  /*e880*/  SHF.R.U64 R14, R14, 0x3, RZ ;  /* 0x000000030e0e7819 */ /* 0x000fc400000012ff */
[----:B------:R-:W-:Y:S02]  /*e890*/  SHF.R.U64 R8, R8, 0x3, RZ ;  /* 0x0000000308087819 */ /* 0x000fe400000012ff */
[----:B------:R-:W-:Y:S02]  /*e8a0*/  SHF.R.U64 R2, R2, 0x3, RZ ;  /* 0x0000000302027819 */ /* 0x000fe400000012ff */
[----:B------:R-:W-:Y:S02]  /*e8b0*/  LOP3.LUT R38, R12, R47, RZ, 0x3c, !PT ;  /* 0x0000002f0c267212 */ /* 0x000fe400078e3cff */
[----:B------:R-:W-:Y:S02]  /*e8c0*/  LOP3.LUT R40, R14, R73, RZ, 0x3c, !PT ;  /* 0x000000490e287212 */ /* 0x000fe400078e3cff */
[----:B------:R-:W-:Y:S02]  /*e8d0*/  LOP3.LUT R36, R8, R33, RZ, 0x3c, !PT ;  /* 0x0000002108247212 */ /* 0x000fe400078e3cff */
[----:B------:R-:W-:-:S02]  /*e8e0*/  MOV R47, R4 ;  /* 0x00000004002f7202 */ /* 0x000fc40000000f00 */
[----:B------:R-:W-:Y:S02]  /*e8f0*/  LOP3.LUT R14, R2, R21, RZ, 0x3c, !PT ;  /* 0x00000015020e7212 */ /* 0x000fe400078e3cff */
[----:B------:R-:W-:Y:S02]  /*e900*/  LOP3.LUT R8, R31, 0x380, RZ, 0xc0, !PT ;  /* 0x000003801f087812 */ /* 0x000fe400078ec0ff */
[----:B------:R-:W-:Y:S02]  /*e910*/  F2FP.BF16.F32.PACK_AB R4, R98, R3 ;  /* 0x000000036204723e */ /* 0x000fe400000010ff */
[----:B------:R-:W-:Y:S02]  /*e920*/  LOP3.LUT R2, R25, 0x380, RZ, 0xc0, !PT ;  /* 0x0000038019027812 */ /* 0x000fe400078ec0ff */
[----:B------:R-:W-:Y:S01]  /*e930*/  MOV R98, R42 ;  /* 0x0000002a00627202 */ /* 0x000fe20000000f00 */
[----:B------:R-:W-:Y:S01]  /*e940*/  IMAD.IADD R43, R19, 0x1, R17 ;  /* 0x00000001132b7824 */ /* 0x000fe200078e0211 */
[----:B------:R-:W-:-:S02]  /*e950*/  SHF.R.U64 R8, R8, 0x3, RZ ;  /* 0x0000000308087819 */ /* 0x000fc400000012ff */
[----:B------:R-:W-:Y:S01]  /*e960*/  F2FP.BF16.F32.PACK_AB R5, R27, R108 ;  /* 0x0000006c1b05723e */ /* 0x000fe200000010ff */
[----:B------:R-:W-:Y:S01]  /*e970*/  BAR.SYNC.DEFER_BLOCKING 0x1, 0x100 ;  /* 0x0044000000007b1d */ /* 0x000fe20000010000 */
[----:B------:R-:W-:Y:S02]  /*e980*/  SHF.R.U64 R2, R2, 0x3, RZ ;  /* 0x0000000302027819 */ /* 0x000fe400000012ff */
[----:B------:R-:W-:Y:S01]  /*e990*/  MOV R108, R38 ;  /* 0x00000026006c7202 */ /* 0x000fe20000000f00 */
[----:B--2---:R-:W-:Y:S01]  /*e9a0*/  @P1 IMAD.HI.U32 R38, R43, R72, RZ ;  /* 0x000000482b261227 */ /* 0x004fe200078e00ff */
[----:B------:R-:W-:Y:S02]  /*e9b0*/  IADD3 R21, P5, R34, 0x2000, RZ ;  /* 0x0000200022157810 */ /* 0x000fe40007fbe0ff */
[----:B------:R-:W-:Y:S01]  /*e9c0*/  LOP3.LUT R12, R8, R31, RZ, 0x3c, !PT ;  /* 0x0000001f080c7212 */ /* 0x000fe200078e3cff */
[----:B------:R-:W-:Y:S01]  /*e9d0*/  IMAD.MOV.U32 R39, RZ, RZ, R43 ;  /* 0x000000ffff277224 */ /* 0x000fe200078e002b */
[----:B------:R-:W-:Y:S01]  /*e9e0*/  LOP3.LUT R8, R2, R25, RZ, 0x3c, !PT ;  /* 0x0000001902087212 */ /* 0x000fe200078e3cff */
[----:B------:R-:W-:Y:S01]  /*e9f0*/  IMAD.X R29, RZ, RZ, R35, P5 ;  /* 0x000000ffff1d7224 */ /* 0x000fe200028e0623 */
[----:B------:R-:W-:-:S02]  /*ea00*/  LOP3.LUT R28, R21, 0x380, RZ, 0xc0, !PT ;  /* 0x00000380151c7812 */ /* 0x000fc400078ec0ff */
[C---:B------:R-:W-:Y:S02]  /*ea10*/  IADD3 R25, P0, R34.reuse, 0x6000, RZ ;  /* 0x0000600022197810 */ /* 0x040fe40007f1e0ff */
[----:B---3--:R-:W-:Y:S02]  /*ea20*/  @P1 SHF.R.U32.HI R39, RZ, R111, R38 ;  /* 0x0000006fff271219 */ /* 0x008fe40000011626 */
[----:B------:R-:W-:Y:S02]  /*ea30*/  IADD3 R33, P6, R34, 0x1000, RZ ;  /* 0x0000100022217810 */ /* 0x000fe40007fde0ff */
[----:B------:R-:W-:Y:S02]  /*ea40*/  SHF.R.U64 R28, R28, 0x3, RZ ;  /* 0x000000031c1c7819 */ /* 0x000fe400000012ff */
[----:B------:R-:W-:Y:S02]  /*ea50*/  LOP3.LUT R24, R25, 0x380, RZ, 0xc0, !PT ;  /* 0x0000038019187812 */ /* 0x000fe400078ec0ff */
[----:B------:R-:W-:Y:S01]  /*ea60*/  MOV R109, R36 ;  /* 0x00000024006d7202 */ /* 0x000fe20000000f00 */
[----:B------:R2:W-:Y:S01]  /*ea70*/  STSM.16.M88.4 [R47], R4 ;  /* 0x000000042f007844 */ /* 0x0005e20000000200 */
[----:B------:R-:W-:Y:S01]  /*ea80*/  MOV R36, R14 ;  /* 0x0000000e00247202 */ /* 0x000fe20000000f00 */
[----:B------:R-:W-:Y:S01]  /*ea90*/  IMAD.MOV R15, RZ, RZ, -R39 ;  /* 0x000000ffff0f7224 */ /* 0x000fe200078e0a27 */
[----:B------:R-:W-:Y:S01]  /*eaa0*/  LOP3.LUT R32, R33, 0x380, RZ, 0xc0, !PT ;  /* 0x0000038021207812 */ /* 0x000fe200078ec0ff */
[----:B------:R-:W-:Y:S01]  /*eab0*/  IMAD.IADD R37, R168, 0x1, R17 ;  /* 0x00000001a8257824 */ /* 0x000fe200078e0211 */
[----:B------:R-:W-:Y:S01]  /*eac0*/  LOP3.LUT R28, R28, R21, RZ, 0x3c, !PT ;  /* 0x000000151c1c7212 */ /* 0x000fe200078e3cff */
[----:B------:R-:W-:Y:S01]  /*ead0*/  IMAD R15, R22, R15, R43 ;  /* 0x0000000f160f7224 */ /* 0x000fe200078e022b */
[----:B------:R-:W-:-:S02]  /*eae0*/  SHF.R.U64 R24, R24, 0x3, RZ ;  /* 0x0000000318187819 */ /* 0x000fc400000012ff */
[----:B------:R-:W-:Y:S02]  /*eaf0*/  IADD3 R21, P2, R34, 0x5000, RZ ;  /* 0x0000500022157810 */ /* 0x000fe40007f5e0ff */
[----:B------:R-:W-:Y:S02]  /*eb00*/  SHF.R.U64 R32, R32, 0x3, RZ ;  /* 0x0000000320207819 */ /* 0x000fe400000012ff */
[----:B------:R-:W-:Y:S01]  /*eb10*/  LOP3.LUT R24, R24, R25, RZ, 0x3c, !PT ;  /* 0x0000001918187212 */ /* 0x000fe200078e3cff */
[----:B------:R-:W-:Y:S01]  /*eb20*/  IMAD.X R25, RZ, RZ, R35, P0 ;  /* 0x000000ffff197224 */ /* 0x000fe200000e0623 */
[----:B------:R-:W-:Y:S01]  /*eb30*/  LOP3.LUT R20, R21, 0x380, RZ, 0xc0, !PT ;  /* 0x0000038015147812 */ /* 0x000fe200078ec0ff */
[----:B--2---:R-:W-:Y:S01]  /*eb40*/  IMAD R4, R112, UR4, RZ ;  /* 0x0000000470047c24 */ /* 0x004fe2000f8e02ff */
[----:B------:R-:W-:Y:S02]  /*eb50*/  LOP3.LUT R32, R32, R33, RZ, 0x3c, !PT ;  /* 0x0000002120207212 */ /* 0x000fe400078e3cff */
[----:B------:R-:W-:Y:S01]  /*eb60*/  SHF.R.S32.HI R5, RZ, 0x1f, R39 ;  /* 0x0000001fff057819 */ /* 0x000fe20000011427 */
[----:B------:R-:W-:Y:S01]  /*eb70*/  IMAD R4, R161, UR5, R4 ;  /* 0x00000005a1047c24 */ /* 0x000fe2000f8e0204 */
[----:B------:R-:W-:Y:S01]  /*eb80*/  IADD3 R10, P0, R39, R10, RZ ;  /* 0x0000000a270a7210 */ /* 0x000fe20007f1e0ff */
[----:B------:R-:W-:Y:S01]  /*eb90*/  ULDC.64 UR4, c[0x0][0xb88] ;  /* 0x0002e20000047ab9 */ /* 0x000fe20000000a00 */
[----:B------:R-:W-:-:S02]  /*eba0*/  MOV R110, R12 ;  /* 0x0000000c006e7202 */ /* 0x000fc40000000f00 */
[----:B------:R-:W-:Y:S02]  /*ebb0*/  IADD3 R33, P4, R34, 0x3000, RZ ;  /* 0x0000300022217810 */ /* 0x000fe40007f9e0ff */
[----:B------:R-:W-:Y:S02]  /*ebc0*/  SHF.R.S32.HI R12, RZ, 0x1f, R15 ;  /* 0x0000001fff0c7819 */ /* 0x000fe4000001140f */
[----:B------:R-:W-:Y:S01]  /*ebd0*/  SHF.R.U64 R20, R20, 0x3, RZ ;  /* 0x0000000314147819 */ /* 0x000fe200000012ff */
[----:B------:R-:W-:Y:S01]  /*ebe0*/  IMAD.X R27, RZ, RZ, R35, P4 ;  /* 0x000000ffff1b7224 */ /* 0x000fe200020e0623 */
[----:B------:R-:W-:Y:S02]  /*ebf0*/  IADD3.X R11, R5, R11, R4, P0, !PT ;  /* 0x0000000b050b7210 */ /* 0x000fe400007fe404 */
[----:B------:R-:W-:Y:S02]  /*ec00*/  LOP3.LUT R26, R33, 0x380, RZ, 0xc0, !PT ;  /* 0x00000380211a7812 */ /* 0x000fe400078ec0ff */
[----:B------:R-:W-:Y:S01]  /*ec10*/  MOV R14, R8 ;  /* 0x00000008000e7202 */ /* 0x000fe20000000f00 */
[----:B------:R-:W-:Y:S01]  /*ec20*/  IMAD R8, R12, UR4, RZ ;  /* 0x000000040c087c24 */ /* 0x000fe2000f8e02ff */
[----:B------:R-:W-:Y:S01]  /*ec30*/  LOP3.LUT R20, R20, R21, RZ, 0x3c, !PT ;  /* 0x0000001514147212 */ /* 0x000fe200078e3cff */
[----:B------:R-:W-:Y:S01]  /*ec40*/  IMAD.WIDE.U32 R12, R15, UR4, R10 ;  /* 0x000000040f0c7c25 */ /* 0x000fe2000f8e000a */
[----:B------:R-:W-:-:S02]  /*ec50*/  LOP3.LUT R21, R34, 0x380, RZ, 0xc0, !PT ;  /* 0x0000038022157812 */ /* 0x000fc400078ec0ff */
[----:B------:R-:W-:Y:S01]  /*ec60*/  F2FP.BF16.F32.PACK_AB R4, R95, R96 ;  /* 0x000000605f04723e */ /* 0x000fe200000010ff */
[----:B------:R-:W-:Y:S01]  /*ec70*/  IMAD R15, R15, UR5, R8 ;  /* 0x000000050f0f7c24 */ /* 0x000fe2000f8e0208 */
[----:B------:R-:W-:Y:S01]  /*ec80*/  F2FP.BF16.F32.PACK_AB R5, R106, R105 ;  /* 0x000000696a05723e */ /* 0x000fe200000010ff */
[----:B------:R-:W-:Y:S01]  /*ec90*/  ULDC.64 UR4, c[0x0][0xb50] ;  /* 0x0002d40000047ab9 */ /* 0x000fe20000000a00 */
[----:B------:R-:W-:Y:S02]  /*eca0*/  F2FP.BF16.F32.PACK_AB R6, R97, R94 ;  /* 0x0000005e6106723e */ /* 0x000fe400000010ff */
[----:B------:R-:W-:Y:S02]  /*ecb0*/  F2FP.BF16.F32.PACK_AB R7, R104, R103 ;  /* 0x000000676807723e */ /* 0x000fe400000010ff */
[----:B------:R-:W-:Y:S02]  /*ecc0*/  IADD3 R31, P3, R34, 0x4000, RZ ;  /* 0x00004000221f7810 */ /* 0x000fe40007f7e0ff */
[----:B------:R-:W-:Y:S01]  /*ecd0*/  SHF.R.U64 R26, R26, 0x3, RZ ;  /* 0x000000031a1a7819 */ /* 0x000fe200000012ff */
[----:B------:R2:W-:Y:S01]  /*ece0*/  STSM.16.M88.4 [R36], R4 ;  /* 0x0000000424007844 */ /* 0x0005e20000000200 */
[----:B------:R-:W-:Y:S01]  /*ecf0*/  SHF.R.U64 R21, R21, 0x3, RZ ;  /* 0x0000000315157819 */ /* 0x000fe200000012ff */
[--C-:B------:R-:W-:Y:S01]  /*ed00*/  IMAD.X R3, RZ, RZ, R35.reuse, P3 ;  /* 0x000000ffff037224 */ /* 0x100fe200018e0623 */
[----:B------:R-:W-:Y:S01]  /*ed10*/  F2FP.BF16.F32.PACK_AB R10, R93, R90 ;  /* 0x0000005a5d0a723e */ /* 0x000fe200000010ff */
[----:B------:R-:W-:Y:S01]  /*ed20*/  IMAD R90, R22, UR6, RZ ;  /* 0x00000006165a7c24 */ /* 0x000fe2000f8e02ff */
[----:B------:R-:W-:Y:S01]  /*ed30*/  LOP3.LUT R26, R26, R33, RZ, 0x3c, !PT ;  /* 0x000000211a1a7212 */ /* 0x000fe200078e3cff */
[----:B------:R-:W-:Y:S01]  /*ed40*/  IMAD.X R33, RZ, RZ, R35, P6 ;  /* 0x000000ffff217224 */ /* 0x000fe200030e0623 */
[----:B------:R-:W-:-:S02]  /*ed50*/  LOP3.LUT P0, RZ, R166, 0x3, RZ, 0xc0, !PT ;  /* 0x00000003a6ff7812 */ /* 0x000fc4000780c0ff */
[----:B------:R-:W-:Y:S02]  /*ed60*/  IADD3 R73, P6, R34, 0x7000, RZ ;  /* 0x0000700022497810 */ /* 0x000fe40007fde0ff */
[----:B------:R-:W-:Y:S02]  /*ed70*/  F2FP.BF16.F32.PACK_AB R8, R92, R91 ;  /* 0x0000005b5c08723e */ /* 0x000fe400000010ff */
[----:B------:R-:W-:Y:S02]  /*ed80*/  F2FP.BF16.F32.PACK_AB R9, R101, R100 ;  /* 0x000000646509723e */ /* 0x000fe400000010ff */
[----:B------:R-:W-:Y:S01]  /*ed90*/  F2FP.BF16.F32.PACK_AB R11, R102, R99 ;  /* 0x00000063660b723e */ /* 0x000fe200000010ff */
[----:B--2---:R-:W-:Y:S01]  /*eda0*/  VIADD R5, R37, 0x8 ;  /* 0x0000000825057836 */ /* 0x004fe20000000000 */
[----:B------:R-:W-:Y:S01]  /*edb0*/  LEA R36, P3, R12, UR4, 0x2 ;  /* 0x000000040c247c11 */ /* 0x000fe2000f8610ff */
[----:B------:R-:W-:Y:S01]  /*edc0*/  IMAD.IADD R7, R13, 0x1, R15 ;  /* 0x000000010d077824 */ /* 0x000fe200078e020f */
[----:B------:R-:W-:Y:S01]  /*edd0*/  LOP3.LUT R34, R21, R34, RZ, 0x3c, !PT ;  /* 0x0000002215227212 */ /* 0x000fe200078e3cff */
[----:B------:R-:W-:Y:S01]  /*ede0*/  IMAD.X R21, RZ, RZ, R35, P2 ;  /* 0x000000ffff157224 */ /* 0x000fe200010e0623 */
[-C--:B------:R-:W-:Y:S01]  /*edf0*/  ISETP.GE.OR P2, PT, R37, R90.reuse, P0 ;  /* 0x0000005a2500720c */ /* 0x080fe20000746670 */
[----:B------:R2:W-:Y:S01]  /*ee00*/  STSM.16.M88.4 [R14], R8 ;  /* 0x000000080e007844 */ /* 0x0005e20000000200 */
[----:B------:R-:W-:-:S02]  /*ee10*/  ISETP.GE.OR P0, PT, R5, R90, P0 ;  /* 0x0000005a0500720c */ /* 0x000fc40000706670 */
[----:B------:R-:W-:Y:S01]  /*ee20*/  LEA.HI.X R37, R12, UR5, R7, 0x2, P3 ;  /* 0x000000050c257c11 */ /* 0x000fe200098f1407 */
[----:B------:R-:W-:Y:S01]  /*ee30*/  SHFL.IDX PT, R72, R36, 0x1, 0x1c1f ;  /* 0x003c1f0024487f89 */ /* 0x000fe200000e0000 */
[----:B------:R-:W-:Y:S01]  /*ee40*/  F2FP.BF16.F32.PACK_AB R4, R49, R48 ;  /* 0x000000303104723e */ /* 0x000fe200000010ff */
[----:B------:R-:W-:Y:S01]  /*ee50*/  ULDC.64 UR4, c[0x0][0xae8] ;  /* 0x0002ba0000047ab9 */ /* 0x000fe20000000a00 */
[----:B------:R-:W-:Y:S02]  /*ee60*/  F2FP.BF16.F32.PACK_AB R5, R51, R50 ;  /* 0x000000323305723e */ /* 0x000fe400000010ff */
[----:B------:R-:W-:Y:S02]  /*ee70*/  F2FP.BF16.F32.PACK_AB R6, R53, R52 ;  /* 0x000000343506723e */ /* 0x000fe400000010ff */
[----:B------:R-:W-:Y:S01]  /*ee80*/  F2FP.BF16.F32.PACK_AB R7, R55, R46 ;  /* 0x0000002e3707723e */ /* 0x000fe200000010ff */
[----:B------:R-:W-:Y:S01]  /*ee90*/  SHFL.IDX PT, R52, R36, RZ, 0x1c1f ;  /* 0x001c1fff24347589 */ /* 0x000fe200000e0000 */
[----:B------:R-:W-:-:S02]  /*eea0*/  F2FP.BF16.F32.PACK_AB R12, R57, R56 ;  /* 0x00000038390c723e */ /* 0x000fc400000010ff */
[----:B------:R-:W-:Y:S01]  /*eeb0*/  F2FP.BF16.F32.PACK_AB R13, R59, R58 ;  /* 0x0000003a3b0d723e */ /* 0x000fe200000010ff */
[----:B------:R-:W-:Y:S01]  /*eec0*/  STSM.16.M88.4 [R110], R4 ;  /* 0x000000046e007844 */ /* 0x000fe20000000200 */
[----:B--2---:R-:W-:Y:S02]  /*eed0*/  F2FP.BF16.F32.PACK_AB R14, R61, R60 ;  /* 0x0000003c3d0e723e */ /* 0x004fe400000010ff */
[----:B------:R-:W-:Y:S01]  /*eee0*/  F2FP.BF16.F32.PACK_AB R15, R63, R62 ;  /* 0x0000003e3f0f723e */ /* 0x000fe200000010ff */
[----:B------:R-:W2:Y:S01]  /*eef0*/  SHFL.IDX PT, R53, R37, RZ, 0x1c1f ;  /* 0x001c1fff25357589 */ /* 0x000ea200000e0000 */
[----:B------:R-:W-:Y:S02]  /*ef00*/  LOP3.LUT R30, R73, 0x380, RZ, 0xc0, !PT ;  /* 0x00000380491e7812 */ /* 0x000fe400078ec0ff */
[----:B------:R-:W-:Y:S01]  /*ef10*/  MOV R107, R40 ;  /* 0x00000028006b7202 */ /* 0x000fe20000000f00 */
        /* <DEDUP_REMOVED lines=8> */
[----:B------:R-:W-:-:S02]  /*efa0*/  F2FP.BF16.F32.PACK_AB R42, R77, R76 ;  /* 0x0000004c4d2a723e */ /* 0x000fc400000010ff */
[----:B------:R-:W-:Y:S02]  /*efb0*/  F2FP.BF16.F32.PACK_AB R43, R79, R78 ;  /* 0x0000004e4f2b723e */ /* 0x000fe400000010ff */
[----:B------:R-:W-:Y:S02]  /*efc0*/  SHF.R.U64 R30, R30, 0x3, RZ ;  /* 0x000000031e1e7819 */ /* 0x000fe400000012ff */
[----:B------:R-:W-:Y:S01]  /*efd0*/  LOP3.LUT R2, R31, 0x380, RZ, 0xc0, !PT ;  /* 0x000003801f027812 */ /* 0x000fe200078ec0ff */
[----:B------:R3:W-:Y:S01]  /*efe0*/  STSM.16.M88.4 [R107], R40 ;  /* 0x000000286b007844 */ /* 0x0007e20000000200 */
[----:B------:R-:W-:Y:S02]  /*eff0*/  LOP3.LUT R30, R30, R73, RZ, 0x3c, !PT ;  /* 0x000000491e1e7212 */ /* 0x000fe400078e3cff */
[----:B------:R-:W-:Y:S01]  /*f000*/  SHF.R.U64 R2, R2, 0x3, RZ ;  /* 0x0000000302027819 */ /* 0x000fe200000012ff */
[----:B------:R-:W-:Y:S01]  /*f010*/  STSM.16.M88.4 [R98], R80 ;  /* 0x0000005062007844 */ /* 0x000fe20000000200 */
[----:B------:R-:W-:-:S02]  /*f020*/  IMAD R54, R54, UR4, RZ ;  /* 0x0000000436367c24 */ /* 0x000fc4000f8e02ff */
[----:B------:R-:W-:Y:S01]  /*f030*/  LOP3.LUT R2, R2, R31, RZ, 0x3c, !PT ;  /* 0x0000001f02027212 */ /* 0x000fe200078e3cff */
[----:B------:R-:W-:Y:S01]  /*f040*/  BAR.SYNC.DEFER_BLOCKING 0x1, 0x100 ;  /* 0x0044000000007b1d */ /* 0x000fe20000010000 */
[----:B------:R-:W-:-:S05]  /*f050*/  IMAD.X R31, RZ, RZ, R35, P6 ;  /* 0x000000ffff1f7224 */ /* 0x000fca00030e0623 */
[----:B------:R-:W4:Y:S02]  /*f060*/  SHFL.IDX PT, R73, R37, 0x1, 0x1c1f ;  /* 0x003c1f0025497f89 */ /* 0x000f2400000e0000 */
[----:B---3--:R-:W3:Y:S08]  /*f070*/  @P1 LDC R41, c[0x0][0xbec] ;  /* 0x0002fb00ff291b82 */ /* 0x008ef00000000800 */
[----:B------:R-:W0:Y:S01]  /*f080*/  @P1 LDC R43, c[0x0][0xbf0] ;  /* 0x0002fc00ff2b1b82 */ /* 0x000e220000000800 */
[----:B--2---:R2:W-:Y:S04]  /*f090*/  @!P2 ST.E desc[UR8][R52.64], R89 ;  /* 0x000000593400a985 */ /* 0x0045e8000c101908 */
[----:B----4-:R2:W-:Y:S04]  /*f0a0*/  @!P0 ST.E desc[UR8][R72.64], R88 ;  /* 0x0000005848008985 */ /* 0x0105e8000c101908 */
[----:B------:R4:W5:Y:S04]  /*f0b0*/  LD.E.128 R44, desc[UR8][R32.64] ;  /* 0x00000008202c7980 */ /* 0x000968000c101d00 */
[----:B------:R3:W5:Y:S04]  /*f0c0*/  LD.E.128 R56, desc[UR8][R20.64] ;  /* 0x0000000814387980 */ /* 0x000768000c101d00 */
[----:B------:R1:W5:Y:S01]  /*f0d0*/  LD.E.128 R36, desc[UR8][R28.64] ;  /* 0x000000081c247980 */ /* 0x000362000c101d00 */
[----:B----4-:R-:W-:-:S03]  /*f0e0*/  IMAD R32, R162, 0x20, R164 ;  /* 0x00000020a2207824 */ /* 0x010fc600078e02a4 */
[----:B------:R4:W5:Y:S01]  /*f0f0*/  LD.E.128 R4, desc[UR8][R26.64] ;  /* 0x000000081a047980 */ /* 0x000962000c101d00 */
[----:B------:R-:W-:-:S03]  /*f100*/  IMAD.IADD R32, R17, 0x1, R32 ;  /* 0x0000000111207824 */ /* 0x000fc600078e0220 */
[----:B------:R2:W5:Y:S01]  /*f110*/  LD.E.128 R60, desc[UR8][R2.64] ;  /* 0x00000008023c7980 */ /* 0x000562000c101d00 */
[----:B---3--:R-:W-:-:S03]  /*f120*/  @P1 IMAD.HI.U32 R20, R32, R41, RZ ;  /* 0x0000002920141227 */ /* 0x008fc600078e00ff */
[----:B------:R3:W5:Y:S01]  /*f130*/  LD.E.128 R12, desc[UR8][R24.64] ;  /* 0x00000008180c7980 */ /* 0x000762000c101d00 */
[C---:B-1----:R-:W-:Y:S02]  /*f140*/  IMAD R29, R163.reuse, UR5, R54 ;  /* 0x00000005a31d7c24 */ /* 0x042fe4000f8e0236 */
[----:B----4-:R-:W-:Y:S01]  /*f150*/  IMAD.WIDE.U32 R26, R163, UR4, RZ ;  /* 0x00000004a31a7c25 */ /* 0x010fe2000f8e00ff */
[----:B------:R-:W-:Y:S01]  /*f160*/  ULDC.64 UR4, c[0x0][0xaf0] ;  /* 0x0002bc0000047ab9 */ /* 0x000fe20000000a00 */
[----:B------:R1:W5:Y:S02]  /*f170*/  LD.E.128 R48, desc[UR8][R34.64] ;  /* 0x0000000822307980 */ /* 0x000364000c101d00 */
[----:B------:R-:W-:Y:S01]  /*f180*/  IMAD.MOV.U32 R21, RZ, RZ, R32 ;  /* 0x000000ffff157224 */ /* 0x000fe200078e0020 */
[----:B0-----:R-:W-:Y:S01]  /*f190*/  @P1 SHF.R.U32.HI R21, RZ, R43, R20 ;  /* 0x0000002bff151219 */ /* 0x001fe20000011614 */
[----:B--2---:R-:W-:Y:S01]  /*f1a0*/  IMAD.IADD R3, R27, 0x1, R29 ;  /* 0x000000011b037824 */ /* 0x004fe200078e021d */
[----:B------:R1:W5:Y:S01]  /*f1b0*/  LD.E.128 R8, desc[UR8][R30.64] ;  /* 0x000000081e087980 */ /* 0x000362000c101d00 */
[----:B---3--:R-:W-:-:S02]  /*f1c0*/  IMAD R24, R112, UR4, RZ ;  /* 0x0000000470187c24 */ /* 0x008fc4000f8e02ff */
[----:B------:R-:W-:Y:S01]  /*f1d0*/  IMAD.MOV.U32 R2, RZ, RZ, R26 ;  /* 0x000000ffff027224 */ /* 0x000fe200078e001a */
[----:B------:R-:W-:Y:S01]  /*f1e0*/  SHF.R.S32.HI R20, RZ, 0x1f, R21 ;  /* 0x0000001fff147819 */ /* 0x000fe20000011415 */
[C---:B------:R-:W-:Y:S01]  /*f1f0*/  IMAD R25, R161.reuse, UR5, R24 ;  /* 0x00000005a1197c24 */ /* 0x040fe2000f8e0218 */
[----:B------:R-:W-:Y:S01]  /*f200*/  @!PT LDS RZ, [RZ] ;  /* 0x00000000fffff984 */ /* 0x000fe20000000800 */
[----:B------:R-:W-:Y:S01]  /*f210*/  @!PT LDS RZ, [RZ] ;  /* 0x00000000fffff984 */ /* 0x000fe20000000800 */
[----:B------:R-:W-:Y:S01]  /*f220*/  @!PT LDS RZ, [RZ] ;  /* 0x00000000fffff984 */ /* 0x000fe20000000800 */
[----:B------:R-:W-:Y:S01]  /*f230*/  @!PT LDS RZ, [RZ] ;  /* 0x00000000fffff984 */ /* 0x000fe20000000800 */
[----:B------:R0:W-:Y:S06]  /*f240*/  MEMBAR.ALL.CTA ;  /* 0x0000000000007992 */ /* 0x0001ec0000008000 */
[----:B0-----:R-:W0:Y:S01]  /*f250*/  FENCE.VIEW.ASYNC.S ;  /* 0x00000000000073c6 */ /* 0x001e220000000000 */
        /* <DEDUP_REMOVED lines=12> */
[----:B------:R-:W-:Y:S02]  /*f320*/  IMAD.IADD R29, R164, 0x1, R17 ;  /* 0x00000001a41d7824 */ /* 0x000fe400078e0211 */
[C---:B------:R-:W-:Y:S02]  /*f330*/  IMAD R21, R25.reuse, UR5, R20 ;  /* 0x0000000519157c24 */ /* 0x040fe4000f8e0214 */
[----:B------:R-:W-:Y:S01]  /*f340*/  IMAD.WIDE.U32 R2, R25, UR4, R2 ;  /* 0x0000000419027c25 */ /* 0x000fe2000f8e0002 */
[----:B------:R-:W-:Y:S01]  /*f350*/  ISETP.GE.AND P2, PT, R29, R90, PT ;  /* 0x0000005a1d00720c */ /* 0x000fe20003f46270 */
[----:B------:R-:W-:-:S02]  /*f360*/  ULDC.64 UR4, c[0x0][0xa80] ;  /* 0x0002a00000047ab9 */ /* 0x000fc40000000a00 */
[----:B------:R-:W-:Y:S02]  /*f370*/  VIADD R17, R29, 0x20 ;  /* 0x000000201d117836 */ /* 0x000fe40000000000 */
[----:B------:R-:W-:Y:S01]  /*f380*/  VIADD R16, R16, 0x2a820 ;  /* 0x0002a82010107836 */ /* 0x000fe20000000000 */
[C---:B------:R-:W-:Y:S01]  /*f390*/  LEA R20, P3, R2.reuse, UR4, 0x1 ;  /* 0x0000000402147c11 */ /* 0x040fe2000f8608ff */
[----:B------:R-:W-:Y:S01]  /*f3a0*/  IMAD.IADD R3, R3, 0x1, R21 ;  /* 0x0000000103037824 */ /* 0x000fe200078e0215 */
[-C--:B------:R-:W-:Y:S01]  /*f3b0*/  ISETP.GE.AND P0, PT, R17, R90.reuse, PT ;  /* 0x0000005a1100720c */ /* 0x080fe20003f06270 */
[----:B------:R-:W-:Y:S01]  /*f3c0*/  VIADD R17, R29, 0x40 ;  /* 0x000000401d117836 */ /* 0x000fe20000000000 */
[----:B------:R-:W-:Y:S02]  /*f3d0*/  PRMT R16, RZ, 0x654, R16 ;  /* 0x00000654ff107816 */ /* 0x000fe40000000010 */
[----:B------:R-:W-:Y:S01]  /*f3e0*/  LEA.HI.X R21, R2, UR5, R3, 0x1, P3 ;  /* 0x0000000502157c11 */ /* 0x000fe200098f0c03 */
[----:B------:R-:W-:Y:S01]  /*f3f0*/  BSSY B1, `(.L_x_1167) ;  /* 0x0000010000017945 */ /* 0x000fe20003800000 */
[----:B------:R-:W-:Y:S01]  /*f400*/  ISETP.GE.AND P1, PT, R17, R90, PT ;  /* 0x0000005a1100720c */ /* 0x000fe20003f26270 */
[----:B0-----:R0:W-:Y:S02]  /*f410*/  SYNCS.ARRIVE.TRANS64.RED.A1T0 RZ, [R16+URZ], RZ ;  /* 0x000000ff10ff79a7 */ /* 0x0011e4000810043f */
[----:B------:R1:W2:Y:S04]  /*f420*/  SHFL.IDX PT, R17, R21, RZ, 0x181f ;  /* 0x00181fff15117589 */ /* 0x0002a800000e0000 */
[----:B0-----:R1:W0:Y:S01]  /*f430*/  SHFL.IDX PT, R16, R20, RZ, 0x181f ;  /* 0x00181fff14107589 */ /* 0x00122200000e0000 */
[----:B------:R-:W-:Y:S05]  /*f440*/  @P2 BRA `(.L_x_1168) ;  /* 0x0000000000282947 */ /* 0x000fea0003800000 */
[----:B------:R-:W-:Y:S01]  /*f450*/  ULDC UR4, c[0x0][0xac8] ;  /* 0x0002b20000047ab9 */ /* 0x000fe20000000800 */
[----:B------:R-:W-:Y:S01]  /*f460*/  ULDC.64 UR6, c[0x0][0x208] ;  /* 0x0000820000067ab9 */ /* 0x000fe20000000a00 */
[----:B------:R-:W-:Y:S02]  /*f470*/  ISETP.GE.AND P2, PT, R23, UR4, PT ;  /* 0x0000000417007c0c */ /* 0x000fe4000bf46270 */
[----:B------:R-:W-:-:S11]  /*f480*/  ISETP.GE.AND P3, PT, R160, UR4, PT ;  /* 0x00000004a0007c0c */ /* 0x000fd6000bf66270 */
[CC--:B0-----:R-:W-:Y:S02]  /*f490*/  @!P2 LEA R2, P4, R23.reuse, R16.reuse, 0x1 ;  /* 0x000000101702a211 */ /* 0x0c1fe400078808ff */
[C---:B------:R-:W-:Y:S02]  /*f4a0*/  @!P3 LEA R16, P5, R160.reuse, R16, 0x1 ;  /* 0x00000010a010b211 */ /* 0x040fe400078a08ff */
[-C--:B--2---:R-:W-:Y:S02]  /*f4b0*/  @!P2 LEA.HI.X R3, R23, R17.reuse, R171, 0x1, P4 ;  /* 0x000000111703a211 */ /* 0x084fe400020f0cab */
[----:B------:R-:W-:-:S03]  /*f4c0*/  @!P3 LEA.HI.X R17, R160, R17, R170, 0x1, P5 ;  /* 0x00000011a011b211 */ /* 0x000fc600028f0caa */
[----:B-----5:R3:W-:Y:S04]  /*f4d0*/  @!P2 ST.E.128 desc[UR6][R2.64], R48 ;  /* 0x000000300200a985 */ /* 0x0207e8000c101d06 */
[----:B------:R3:W-:Y:S02]  /*f4e0*/  @!P3 ST.E.128 desc[UR6][R16.64], R60 ;  /* 0x0000003c1000b985 */ /* 0x0007e4000c101d06 */
.L_x_1168:
[----:B------:R-:W-:Y:S05]  /*f4f0*/  BSYNC B1 ;  /* 0x0000000000017941 */ /* 0x000fea0003800000 */
.L_x_1167:
[----:B--23--:R2:W3:Y:S01]  /*f500*/  SHFL.IDX PT, R17, R21, 0x1, 0x181f ;  /* 0x00381f0015117f89 */ /* 0x00c4e200000e0000 */
[----:B------:R-:W-:Y:S03]  /*f510*/  BSSY B1, `(.L_x_1169) ;  /* 0x000000d000017945 */ /* 0x000fe60003800000 */
[----:B0-----:R2:W0:Y:S01]  /*f520*/  SHFL.IDX PT, R16, R20, 0x1, 0x181f ;  /* 0x00381f0014107f89 */ /* 0x00142200000e0000 */
[----:B------:R-:W-:Y:S05]  /*f530*/  @P0 BRA `(.L_x_1170) ;  /* 0x0000000000280947 */ /* 0x000fea0003800000 */
[----:B------:R-:W-:Y:S01]  /*f540*/  ULDC UR4, c[0x0][0xac8] ;  /* 0x0002b20000047ab9 */ /* 0x000fe20000000800 */
[----:B------:R-:W-:Y:S01]  /*f550*/  ULDC.64 UR6, c[0x0][0x208] ;  /* 0x0000820000067ab9 */ /* 0x000fe20000000a00 */
[----:B------:R-:W-:Y:S02]  /*f560*/  ISETP.GE.AND P3, PT, R23, UR4, PT ;  /* 0x0000000417007c0c */ /* 0x000fe4000bf66270 */
[----:B------:R-:W-:-:S11]  /*f570*/  ISETP.GE.AND P4, PT, R160, UR4, PT ;  /* 0x00000004a0007c0c */ /* 0x000fd6000bf86270 */
[CC--:B0-----:R-:W-:Y:S02]  /*f580*/  @!P3 LEA R2, P0, R23.reuse, R16.reuse, 0x1 ;  /* 0x000000101702b211 */ /* 0x0c1fe400078008ff */
[C---:B------:R-:W-:Y:S02]  /*f590*/  @!P4 LEA R16, P2, R160.reuse, R16, 0x1 ;  /* 0x00000010a010c211 */ /* 0x040fe400078408ff */
[-C--:B---3--:R-:W-:Y:S02]  /*f5a0*/  @!P3 LEA.HI.X R3, R23, R17.reuse, R171, 0x1, P0 ;  /* 0x000000111703b211 */ /* 0x088fe400000f0cab */
[----:B------:R-:W-:-:S03]  /*f5b0*/  @!P4 LEA.HI.X R17, R160, R17, R170, 0x1, P2 ;  /* 0x00000011a011c211 */ /* 0x000fc600010f0caa */
[----:B-----5:R4:W-:Y:S04]  /*f5c0*/  @!P3 ST.E.128 desc[UR6][R2.64], R44 ;  /* 0x0000002c0200b985 */ /* 0x0209e8000c101d06 */
[----:B------:R4:W-:Y:S02]  /*f5d0*/  @!P4 ST.E.128 desc[UR6][R16.64], R56 ;  /* 0x000000381000c985 */ /* 0x0009e4000c101d06 */
.L_x_1170:
[----:B------:R-:W-:Y:S05]  /*f5e0*/  BSYNC B1 ;  /* 0x0000000000017941 */ /* 0x000fea0003800000 */
.L_x_1169:
[----:B---34-:R3:W4:Y:S01]  /*f5f0*/  SHFL.IDX PT, R17, R21, 0x2, 0x181f ;  /* 0x00581f0015117f89 */ /* 0x01872200000e0000 */
        /* <DEDUP_REMOVED lines=9> */
[-C--:B----4-:R-:W-:Y:S02]  /*f690*/  @!P2 LEA.HI.X R3, R23, R17.reuse, R171, 0x1, P0 ;  /* 0x000000111703a211 */ /* 0x090fe400000f0cab */
[----:B------:R-:W-:-:S03]  /*f6a0*/  @!P3 LEA.HI.X R17, R160, R17, R170, 0x1, P1 ;  /* 0x00000011a011b211 */ /* 0x000fc600008f0caa */
[----:B-----5:R0:W-:Y:S04]  /*f6b0*/  @!P2 ST.E.128 desc[UR6][R2.64], R36 ;  /* 0x000000240200a985 */ /* 0x0201e8000c101d06 */
[----:B------:R0:W-:Y:S02]  /*f6c0*/  @!P3 ST.E.128 desc[UR6][R16.64], R12 ;  /* 0x0000000c1000b985 */ /* 0x0001e4000c101d06 */
.L_x_1172:
[----:B------:R-:W-:Y:S05]  /*f6d0*/  BSYNC B1 ;  /* 0x0000000000017941 */ /* 0x000fea0003800000 */
.L_x_1171:
[----:B0-----:R-:W-:Y:S01]  /*f6e0*/  VIADD R3, R29, 0x60 ;  /* 0x000000601d037836 */ /* 0x001fe20000000000 */
[----:B-123--:R-:W0:Y:S04]  /*f6f0*/  SHFL.IDX PT, R21, R21, 0x3, 0x181f ;  /* 0x00781f0015157f89 */ /* 0x00ee2800000e0000 */
[----:B------:R-:W-:Y:S01]  /*f700*/  ISETP.GE.AND P0, PT, R3, R90, PT ;  /* 0x0000005a0300720c */ /* 0x000fe20003f06270 */
[----:B------:R-:W1:-:S12]  /*f710*/  SHFL.IDX PT, R20, R20, 0x3, 0x181f ;  /* 0x00781f0014147f89 */ /* 0x000e5800000e0000 */
[----:B------:R-:W-:Y:S05]  /*f720*/  @P0 BRA `(.L_x_1173) ;  /* 0x0000000800880947 */ /* 0x000fea0003800000 */
[----:B------:R-:W-:Y:S01]  /*f730*/  ULDC UR4, c[0x0][0xac8] ;  /* 0x0002b20000047ab9 */ /* 0x000fe20000000800 */
[----:B------:R-:W-:Y:S01]  /*f740*/  ULDC.64 UR6, c[0x0][0x208] ;  /* 0x0000820000067ab9 */ /* 0x000fe20000000a00 */
[----:B------:R-:W-:-:S13]  /*f750*/  ISETP.GE.AND P1, PT, R23, UR4, PT ;  /* 0x0000000417007c0c */ /* 0x000fda000bf26270 */
[----:B-1----:R-:W-:-:S04]  /*f760*/  @!P1 LEA R2, P0, R23, R20, 0x1 ;  /* 0x0000001417029211 */ /* 0x002fc800078008ff */
[----:B0-----:R-:W-:Y:S02]  /*f770*/  @!P1 LEA.HI.X R3, R23, R21, R171, 0x1, P0 ;  /* 0x0000001517039211 */ /* 0x001fe400000f0cab */
[----:B------:R-:W-:-:S03]  /*f780*/  ISETP.GE.AND P0, PT, R160, UR4, PT ;  /* 0x00000004a0007c0c */ /* 0x000fc6000bf06270 */
[----:B-----5:R0:W-:Y:S10]  /*f790*/  @!P1 ST.E.128 desc[UR6][R2.64], R4 ;  /* 0x0000000402009985 */ /* 0x0201f4000c101d06 */
[----:B------:R-:W-:Y:S05]  /*f7a0*/  @P0 BRA `(.L_x_1173) ;  /* 0x0000000800680947 */ /* 0x000fea0003800000 */
[----:B0-----:R-:W-:Y:S01]  /*f7b0*/  LEA R2, P0, R160, R20, 0x1 ;  /* 0x00000014a0027211 */ /* 0x001fe200078008ff */
[----:B------:R-:W-:-:S03]  /*f7c0*/  ULDC.64 UR4, c[0x0][0x208] ;  /* 0x0000820000047ab9 */ /* 0x000fc60000000a00 */
[----:B------:R-:W-:-:S05]  /*f7d0*/  LEA.HI.X R3, R160, R21, R170, 0x1, P0 ;  /* 0x00000015a0037211 */ /* 0x000fca00000f0caa */
[----:B------:R0:W-:Y:S01]  /*f7e0*/  ST.E.128 desc[UR4][R2.64], R8 ;  /* 0x0000000802007985 */ /* 0x0001e2000c101d04 */
[----:B------:R-:W-:Y:S05]  /*f7f0*/  BRA `(.L_x_1173) ;  /* 0x0000000800547947 */ /* 0x000fea0003800000 */
.L_x_1166:
[----:B------:R-:W2:Y:S01]  /*f800*/  LDC R12, c[0x0][0xbe8] ;  /* 0x0002fa00ff0c7b82 */ /* 0x000ea20000000800 */
[----:B------:R-:W-:Y:S01]  /*f810*/  ISETP.GE.AND P0, PT, R172, 0x80, PT ;  /* 0x00000080ac00780c */ /* 0x000fe20003f06270 */
[----:B------:R-:W-:Y:S01]  /*f820*/  IMAD R2, R162, 0x20, R164 ;  /* 0x00000020a2027824 */ /* 0x000fe200078e02a4 */
[----:B------:R-:W-:Y:S01]  /*f830*/  BSSY B1, `(.L_x_1174) ;  /* 0x000002f000017945 */ /* 0x000fe20003800000 */
[----:B------:R-:W-:Y:S02]  /*f840*/  SHF.R.S32.HI R10, RZ, 0x1f, R163 ;  /* 0x0000001fff0a7819 */ /* 0x000fe400000114a3 */
[----:B------:R-:W-:Y:S01]  /*f850*/  IMAD.IADD R15, R17, 0x1, R2 ;  /* 0x00000001110f7824 */ /* 0x000fe200078e0202 */
[----:B------:R-:W-:Y:S02]  /*f860*/  SHF.R.S32.HI R11, RZ, 0x1f, R161 ;  /* 0x0000001fff0b7819 */ /* 0x000fe400000114a1 */
[----:B--2---:R-:W-:-:S13]  /*f870*/  ISETP.NE.AND P1, PT, R12, 0x1, PT ;  /* 0x000000010c00780c */ /* 0x004fda0003f25270 */
[----:B------:R-:W2:Y:S08]  /*f880*/  @P1 LDC R14, c[0x0][0xbec] ;  /* 0x0002fb00ff0e1b82 */ /* 0x000eb00000000800 */
[----:B------:R-:W3:Y:S01]  /*f890*/  @P1 LDC R21, c[0x0][0xbf0] ;  /* 0x0002fc00ff151b82 */ /* 0x000ee20000000800 */
[----:B------:R-:W-:Y:S05]  /*f8a0*/  @P0 BRA `(.L_x_1175) ;  /* 0x00000000009c0947 */ /* 0x000fea0003800000 */
[----:B------:R-:W4:Y:S01]  /*f8b0*/  S2R R4, SR_TID.X ;  /* 0x0000000000047919 */ /* 0x000f220000002100 */
[----:B------:R-:W5:Y:S01]  /*f8c0*/  LDC R9, c[0x0][0xbe8] ;  /* 0x0002fa00ff097b82 */ /* 0x000f620000000800 */
[----:B------:R-:W-:Y:S02]  /*f8d0*/  ULDC UR4, c[0x0][0xa88] ;  /* 0x0002a20000047ab9 */ /* 0x000fe40000000800 */
[----:B-----5:R-:W-:Y:S01]  /*f8e0*/  IMAD R3, R9, UR4, RZ ;  /* 0x0000000409037c24 */ /* 0x020fe2000f8e02ff */
[----:B----4-:R-:W-:-:S04]  /*f8f0*/  IADD3 R8, R17, -0x80, R4 ;  /* 0xffffff8011087810 */ /* 0x010fc80007ffe004 */
[----:B------:R-:W-:-:S13]  /*f900*/  ISETP.GE.AND P0, PT, R8, R3, PT ;  /* 0x000000030800720c */ /* 0x000fda0003f06270 */
[----:B------:R-:W-:Y:S05]  /*f910*/  @P0 BRA `(.L_x_1175) ;  /* 0x0000000000800947 */ /* 0x000fea0003800000 */
[----:B------:R-:W-:Y:S01]  /*f920*/  ISETP.NE.AND P0, PT, R9, 0x1, PT ;  /* 0x000000010900780c */ /* 0x000fe20003f05270 */
[----:B------:R-:W-:Y:S01]  /*f930*/  ULDC.64 UR4, c[0x0][0xb90] ;  /* 0x0002e40000047ab9 */ /* 0x000fe20000000a00 */
[----:B------:R-:W-:Y:S01]  /*f940*/  IMAD.MOV.U32 R5, RZ, RZ, R8 ;  /* 0x000000ffff057224 */ /* 0x000fe200078e0008 */
[----:B------:R-:W-:Y:S01]  /*f950*/  ULDC.64 UR6, c[0x0][0x208] ;  /* 0x0000820000067ab9 */ /* 0x000fe20000000a00 */
[----:B------:R-:W-:-:S04]  /*f960*/  IMAD R6, R10, UR4, RZ ;  /* 0x000000040a067c24 */ /* 0x000fc8000f8e02ff */
[----:B------:R-:W-:-:S05]  /*f970*/  IMAD R7, R163, UR5, R6 ;  /* 0x00000005a3077c24 */ /* 0x000fca000f8e0206 */
[----:B------:R-:W4:Y:S08]  /*f980*/  @P0 LDC R3, c[0x0][0xbec] ;  /* 0x0002fb00ff030b82 */ /* 0x000f300000000800 */
[----:B------:R-:W5:Y:S01]  /*f990*/  @P0 LDC R13, c[0x0][0xbf0] ;  /* 0x0002fc00ff0d0b82 */ /* 0x000f620000000800 */
[----:B----4-:R-:W-:-:S04]  /*f9a0*/  @P0 IMAD.HI.U32 R4, R8, R3, RZ ;  /* 0x0000000308040227 */ /* 0x010fc800078e00ff */
[----:B------:R-:W-:Y:S01]  /*f9b0*/  IMAD.WIDE.U32 R2, R163, UR4, RZ ;  /* 0x00000004a3027c25 */ /* 0x000fe2000f8e00ff */
[----:B------:R-:W-:Y:S01]  /*f9c0*/  ULDC.64 UR4, c[0x0][0xb98] ;  /* 0x0002e60000047ab9 */ /* 0x000fe20000000a00 */
[----:B-----5:R-:W-:Y:S02]  /*f9d0*/  @P0 SHF.R.U32.HI R5, RZ, R13, R4 ;  /* 0x0000000dff050219 */ /* 0x020fe40000011604 */
[----:B------:R-:W-:Y:S02]  /*f9e0*/  IMAD.IADD R3, R3, 0x1, R7 ;  /* 0x0000000103037824 */ /* 0x000fe400078e0207 */
[----:B------:R-:W-:Y:S02]  /*f9f0*/  IMAD R4, R11, UR4, RZ ;  /* 0x000000040b047c24 */ /* 0x000fe4000f8e02ff */
[----:B------:R-:W-:Y:S02]  /*fa00*/  IMAD.MOV R7, RZ, RZ, -R5 ;  /* 0x000000ffff077224 */ /* 0x000fe400078e0a05 */
[----:B------:R-:W-:-:S04]  /*fa10*/  IMAD.WIDE.U32 R2, R161, UR4, R2 ;  /* 0x00000004a1027c25 */ /* 0x000fc8000f8e0002 */
[----:B------:R-:W-:Y:S01]  /*fa20*/  IMAD R7, R9, R7, R8 ;  /* 0x0000000709077224 */ /* 0x000fe200078e0208 */
[----:B------:R-:W-:Y:S01]  /*fa30*/  SHF.R.S32.HI R9, RZ, 0x1f, R5 ;  /* 0x0000001fff097819 */ /* 0x000fe20000011405 */
[----:B------:R-:W-:Y:S01]  /*fa40*/  IMAD R6, R161, UR5, R4 ;  /* 0x00000005a1067c24 */ /* 0x000fe2000f8e0204 */
[----:B------:R-:W-:Y:S01]  /*fa50*/  IADD3 R2, P0, R5, R2, RZ ;  /* 0x0000000205027210 */ /* 0x000fe20007f1e0ff */
[----:B------:R-:W-:Y:S01]  /*fa60*/  ULDC.64 UR4, c[0x0][0xb88] ;  /* 0x0002e20000047ab9 */ /* 0x000fe20000000a00 */
        /* <DEDUP_REMOVED lines=11> */
.L_x_1175:
[----:B------:R-:W-:Y:S05]  /*fb20*/  BSYNC B1 ;  /* 0x0000000000017941 */ /* 0x000fea0003800000 */
.L_x_1174:
[----:B------:R-:W-:Y:S01]  /*fb30*/  ULDC.64 UR4, c[0x0][0xae8] ;  /* 0x0002ba0000047ab9 */ /* 0x000fe20000000a00 */
[----:B--2-4-:R-:W-:Y:S01]  /*fb40*/  @P1 IMAD.HI.U32 R4, R15, R14, RZ ;  /* 0x0000000e0f041227 */ /* 0x014fe200078e00ff */
[----:B------:R-:W-:Y:S01]  /*fb50*/  ULDC UR6, c[0x0][0xa88] ;  /* 0x0002a20000067ab9 */ /* 0x000fe20000000800 */
[----:B------:R-:W-:Y:S02]  /*fb60*/  BSSY B1, `(.L_x_1176) ;  /* 0x0000031000017945 */ /* 0x000fe40003800000 */
[----:B------:R-:W-:Y:S02]  /*fb70*/  IMAD R2, R10, UR4, RZ ;  /* 0x000000040a027c24 */ /* 0x000fe4000f8e02ff */
[----:B------:R-:W-:Y:S01]  /*fb80*/  IMAD.MOV.U32 R5, RZ, RZ, R15 ;  /* 0x000000ffff057224 */ /* 0x000fe200078e000f */
[----:B---3--:R-:W-:Y:S01]  /*fb90*/  @P1 SHF.R.U32.HI R5, RZ, R21, R4 ;  /* 0x00000015ff051219 */ /* 0x008fe20000011604 */
[C---:B------:R-:W-:Y:S02]  /*fba0*/  IMAD R7, R163.reuse, UR5, R2 ;  /* 0x00000005a3077c24 */ /* 0x040fe4000f8e0202 */
[----:B------:R-:W-:Y:S01]  /*fbb0*/  IMAD.WIDE.U32 R2, R163, UR4, RZ ;  /* 0x00000004a3027c25 */ /* 0x000fe2000f8e00ff */
[----:B------:R-:W-:Y:S01]  /*fbc0*/  ULDC.64 UR4, c[0x0][0xaf0] ;  /* 0x0002bc0000047ab9 */ /* 0x000fe20000000a00 */
[----:B------:R-:W-:-:S02]  /*fbd0*/  SHF.R.S32.HI R4, RZ, 0x1f, R5 ;  /* 0x0000001fff047819 */ /* 0x000fc40000011405 */
[----:B------:R-:W-:Y:S02]  /*fbe0*/  IMAD R6, R11, UR4, RZ ;  /* 0x000000040b067c24 */ /* 0x000fe4000f8e02ff */
[----:B------:R-:W-:Y:S02]  /*fbf0*/  IMAD.IADD R3, R3, 0x1, R7 ;  /* 0x0000000103037824 */ /* 0x000fe400078e0207 */
        /* <DEDUP_REMOVED lines=12> */
[----:B------:R-:W-:Y:S02]  /*fcc0*/  IMAD.IADD R3, R3, 0x1, R9 ;  /* 0x0000000103037824 */ /* 0x000fe400078e0209 */
[----:B------:R-:W-:Y:S02]  /*fcd0*/  IMAD R6, R4, UR4, RZ ;  /* 0x0000000404067c24 */ /* 0x000fe4000f8e02ff */
[----:B------:R-:W-:Y:S02]  /*fce0*/  IMAD R9, R12, UR6, RZ ;  /* 0x000000060c097c24 */ /* 0x000fe4000f8e02ff */
[C---:B------:R-:W-:Y:S02]  /*fcf0*/  VIADD R4, R8.reuse, 0x20 ;  /* 0x0000002008047836 */ /* 0x040fe40000000000 */
[C---:B------:R-:W-:Y:S01]  /*fd00*/  IMAD R5, R7.reuse, UR5, R6 ;  /* 0x0000000507057c24 */ /* 0x040fe2000f8e0206 */
[-C--:B------:R-:W-:Y:S01]  /*fd10*/  ISETP.GE.AND P2, PT, R8, R9.reuse, PT ;  /* 0x000000090800720c */ /* 0x080fe20003f46270 */
[----:B------:R-:W-:Y:S01]  /*fd20*/  IMAD.WIDE.U32 R2, R7, UR4, R2 ;  /* 0x0000000407027c25 */ /* 0x000fe2000f8e0002 */
[----:B------:R-:W-:Y:S01]  /*fd30*/  ISETP.GE.AND P1, PT, R4, R9, PT ;  /* 0x000000090400720c */ /* 0x000fe20003f26270 */
[----:B------:R-:W-:-:S02]  /*fd40*/  ULDC.64 UR4, c[0x0][0xa80] ;  /* 0x0002a00000047ab9 */ /* 0x000fc40000000a00 */
[----:B------:R-:W-:Y:S02]  /*fd50*/  VIADD R4, R8, 0x40 ;  /* 0x0000004008047836 */ /* 0x000fe40000000000 */
[----:B------:R-:W-:Y:S01]  /*fd60*/  IMAD.IADD R3, R3, 0x1, R5 ;  /* 0x0000000103037824 */ /* 0x000fe200078e0205 */
[----:B------:R-:W-:Y:S02]  /*fd70*/  LEA R5, P3, R2, UR4, 0x1 ;  /* 0x0000000402057c11 */ /* 0x000fe4000f8608ff */
[----:B------:R-:W-:Y:S02]  /*fd80*/  ISETP.GE.AND P0, PT, R4, R9, PT ;  /* 0x000000090400720c */ /* 0x000fe40003f06270 */
[----:B------:R-:W-:Y:S02]  /*fd90*/  LEA.HI.X R4, R2, UR5, R3, 0x1, P3 ;  /* 0x0000000502047c11 */ /* 0x000fe400098f0c03 */
[----:B------:R2:W3:Y:S04]  /*fda0*/  SHFL.IDX PT, R2, R5, RZ, 0x181f ;  /* 0x00181fff05027589 */ /* 0x0004e800000e0000 */
[----:B------:R2:W4:Y:S01]  /*fdb0*/  SHFL.IDX PT, R3, R4, RZ, 0x181f ;  /* 0x00181fff04037589 */ /* 0x00052200000e0000 */
        /* <DEDUP_REMOVED lines=9> */
[----:B------:R3:W-:Y:S04]  /*fe50*/  @!P4 ST.E.128 desc[UR6][R6.64], RZ ;  /* 0x000000ff0600c985 */ /* 0x0007e8000c101d06 */
[----:B------:R3:W-:Y:S02]  /*fe60*/  @!P5 ST.E.128 desc[UR6][R2.64], RZ ;  /* 0x000000ff0200d985 */ /* 0x0007e4000c101d06 */
.L_x_1177:
[----:B------:R-:W-:Y:S05]  /*fe70*/  BSYNC B1 ;  /* 0x0000000000017941 */ /* 0x000fea0003800000 */
.L_x_1176:
[----:B---34-:R3:W4:Y:S01]  /*fe80*/  SHFL.IDX PT, R3, R4, 0x1, 0x181f ;  /* 0x00381f0004037f89 */ /* 0x01872200000e0000 */
[----:B------:R-:W-:Y:S03]  /*fe90*/  BSSY B1, `(.L_x_1178) ;  /* 0x000000d000017945 */ /* 0x000fe60003800000 */
[----:B------:R3:W0:Y:S01]  /*fea0*/  SHFL.IDX PT, R2, R5, 0x1, 0x181f ;  /* 0x00381f0005027f89 */ /* 0x00062200000e0000 */
        /* <DEDUP_REMOVED lines=9> */
[----:B------:R0:W-:Y:S04]  /*ff40*/  @!P3 ST.E.128 desc[UR6][R6.64], RZ ;  /* 0x000000ff0600b985 */ /* 0x0001e8000c101d06 */
[----:B------:R0:W-:Y:S02]  /*ff50*/  @!P4 ST.E.128 desc[UR6][R2.64], RZ ;  /* 0x000000ff0200c985 */ /* 0x0001e4000c101d06 */
.L_x_1179:
[----:B------:R-:W-:Y:S05]  /*ff60*/  BSYNC B1 ;  /* 0x0000000000017941 */ /* 0x000fea0003800000 */
.L_x_1178:
[----:B0---4-:R0:W4:Y:S01]  /*ff70*/  SHFL.IDX PT, R3, R4, 0x2, 0x181f ;  /* 0x00581f0004037f89 */ /* 0x01112200000e0000 */
        /* <DEDUP_REMOVED lines=13> */
.L_x_1181:
[----:B------:R-:W-:Y:S05]  /*10050*/  BSYNC B1 ;  /* 0x0000000000017941 */ /* 0x000fea0003800000 */
.L_x_1180:
[----:B0-----:R-:W-:Y:S01]  /*10060*/  VIADD R2, R8, 0x60 ;  /* 0x0000006008027836 */ /* 0x001fe20000000000 */
[----:B--23--:R-:W0:Y:S04]  /*10070*/  SHFL.IDX PT, R4, R4, 0x3, 0x181f ;  /* 0x00781f0004047f89 */ /* 0x00ce2800000e0000 */
[----:B------:R-:W-:Y:S01]  /*10080*/  ISETP.GE.AND P0, PT, R2, R9, PT ;  /* 0x000000090200720c */ /* 0x000fe20003f06270 */
[----:B----4-:R2:W3:-:S12]  /*10090*/  SHFL.IDX PT, R3, R5, 0x3, 0x181f ;  /* 0x00781f0005037f89 */ /* 0x0104d800000e0000 */
[----:B--2---:R-:W-:Y:S05]  /*100a0*/  @P0 BRA `(.L_x_1173) ;  /* 0x0000000000280947 */ /* 0x004fea0003800000 */
        /* <DEDUP_REMOVED lines=8> */
[----:B------:R2:W-:Y:S04]  /*10130*/  @!P2 ST.E.128 desc[UR6][R6.64], RZ ;  /* 0x000000ff0600a985 */ /* 0x0005e8000c101d06 */
[----:B------:R2:W-:Y:S02]  /*10140*/  @!P3 ST.E.128 desc[UR6][R2.64], RZ ;  /* 0x000000ff0200b985 */ /* 0x0005e4000c101d06 */
.L_x_1173:
[----:B------:R-:W-:Y:S05]  /*10150*/  BSYNC B0 ;  /* 0x0000000000007941 */ /* 0x000fea0003800000 */
.L_x_1165:
[----:B------:R-:W-:Y:S02]  /*10160*/  ULDC UR4, c[0x0][0xc38] ;  /* 0x00030e0000047ab9 */ /* 0x000fe40000000800 */
[----:B-1----:R-:W-:-:S13]  /*10170*/  ISETP.GE.AND P0, PT, R0, UR4, PT ;  /* 0x0000000400007c0c */ /* 0x002fda000bf06270 */
[----:B------:R-:W-:Y:S05]  /*10180*/  @!P0 BRA `(.L_x_1182) ;  /* 0xffffff0c00088947 */ /* 0x000fea000383ffff */
[----:B------:R-:W-:Y:S05]  /*10190*/  EXIT ;  /* 0x000000000000794d */ /* 0x000fea0003800000 */
.L_x_1084:
[----:B------:R-:W-:-:S08]  /*101a0*/  NOP ;  /* 0x0000000000007918 */ /* 0x000fd00000000000 */
[----:B0-----:R-:W0:-:S00]  /*101b0*/  USETMAXREG.DEALLOC.CTAPOOL 0x18 ;  /* 0x00000018000079c8 */ /* 0x001e0000080e0500 */
[----:B0-----:R-:W2:Y:S01]  /*101c0*/  LDL.LU R2, [R1+0xc] ;  /* 0x00000c0001027983 */ /* 0x001ea20000300800 */
[----:B------:R-:W-:-:S05]  /*101d0*/  LOP3.LUT R0, R0, 0x3, RZ, 0xc0, !PT ;  /* 0x0000000300007812 */ /* 0x000fca00078ec0ff */
[----:B------:R-:W0:Y:S01]  /*101e0*/  S2UR UR6, SR_CTAID.X ;  /* 0x00000000000679c3 */ /* 0x000e220000002500 */
[----:B------:R-:W-:Y:S01]  /*101f0*/  IMAD.MOV.U32 R18, RZ, RZ, RZ ;  /* 0x000000ffff127224 */ /* 0x000fe200078e00ff */
[----:B------:R-:W1:Y:S02]  /*10200*/  SHFL.IDX PT, R0, R0, RZ, 0x1f ;  /* 0x00001fff00007589 */ /* 0x000e6400000e0000 */
[----:B-1----:R-:W-:-:S04]  /*10210*/  ISETP.NE.AND P0, PT, R0, RZ, PT ;  /* 0x000000ff0000720c */ /* 0x002fc80003f05270 */
[----:B------:R-:W0:Y:S09]  /*10220*/  LDC R0, c[0x0][0xc38] ;  /* 0x00030e00ff007b82 */ /* 0x000e320000000800 */
[----:B------:R-:W-:Y:S06]  /*10230*/  @P0 BAR.ARV 0x4, 0x180 ;  /* 0x0106000000000b1d */ /* 0x000fec0000002000 */
[----:B--2---:R-:W-:-:S04]  /*10240*/  LOP3.LUT R2, R2, 0xfffffffb, RZ, 0xc0, !PT ;  /* 0xfffffffb02027812 */ /* 0x004fc800078ec0ff */
[----:B------:R-:W-:Y:S02]  /*10250*/  @P0 LOP3.LUT R2, R2, 0x4, RZ, 0xfc, !PT ;  /* 0x0000000402020812 */ /* 0x000fe400078efcff */
[----:B0-----:R-:W-:Y:S01]  /*10260*/  ISETP.LE.AND P0, PT, R0, UR6, PT ;  /* 0x0000000600007c0c */ /* 0x001fe2000bf03270 */
[----:B------:R-:W-:Y:S02]  /*10270*/  IMAD.MOV.U32 R0, RZ, RZ, 0x1 ;  /* 0x00000001ff007424 */ /* 0x000fe400078e00ff */
[----:B------:R0:W-:Y:S04]  /*10280*/  STL [R1+0xc], R2 ;  /* 0x00000c0201007387 */ /* 0x0001e80000100800 */
[----:B------:R0:W-:Y:S04]  /*10290*/  STL [R1+0x18], RZ ;  /* 0x000018ff01007387 */ /* 0x0001e80000100800 */
[----:B------:R0:W-:Y:S02]  /*102a0*/  STL [R1+0x4], R0 ;  /* 0x0000040001007387 */ /* 0x0001e40000100800 */
[----:B------:R-:W-:Y:S05]  /*102b0*/  @P0 BRA `(.L_x_1183) ;  /* 0x0000004800940947 */ /* 0x000fea0003800000 */
[----:B------:R-:W1:Y:S01]  /*102c0*/  S2R R6, SR_TID.X ;  /* 0x0000000000067919 */ /* 0x000e620000002100 */
[----:B------:R-:W2:Y:S01]  /*102d0*/  S2UR UR5, SR_CgaCtaId ;  /* 0x00000000000579c3 */ /* 0x000ea20000008800 */
[----:B------:R-:W-:Y:S01]  /*102e0*/  UMOV UR4, 0x400 ;  /* 0x0000040000047882 */ /* 0x000fe20000000000 */
[----:B------:R-:W-:Y:S01]  /*102f0*/  IMAD.MOV.U32 R18, RZ, RZ, RZ ;  /* 0x000000ffff127224 */ /* 0x000fe200078e00ff */
[----:B------:R-:W-:Y:S01]  /*10300*/  ULDC UR44, c[0x0][0xc] ;  /* 0x00000300002c7ab9 */ /* 0x000fe20000000800 */
[----:B------:R-:W-:Y:S01]  /*10310*/  ULDC.64 UR38, c[0x0][0x198] ;  /* 0x0000660000267ab9 */ /* 0x000fe20000000a00 */
[----:B--2---:R-:W-:-:S06]  /*10320*/  ULEA UR4, UR5, UR4, 0x18 ;  /* 0x0000000405047291 */ /* 0x004fcc000f8ec03f */
[----:B------:R-:W-:Y:S01]  /*10330*/  IMAD.U32 R17, RZ, RZ, UR4 ;  /* 0x00000004ff117e24 */ /* 0x000fe2000f8e00ff */
[C---:B-1----:R-:W-:Y:S01]  /*10340*/  LOP3.LUT R5, R6.reuse, 0x7f, RZ, 0xc0, !PT ;  /* 0x0000007f06057812 */ /* 0x042fe200078ec0ff */
[----:B0-----:R-:W-:-:S05]  /*10350*/  IMAD.SHL.U32 R0, R6, 0x8, RZ ;  /* 0x0000000806007824 */ /* 0x001fca00078e00ff */
[C---:B------:R-:W-:Y:S02]  /*10360*/  LOP3.LUT R2, R0.reuse, 0x1f8, RZ, 0xc0, !PT ;  /* 0x000001f800027812 */ /* 0x040fe400078ec0ff */
[----:B------:R-:W-:Y:S02]  /*10370*/  LOP3.LUT R0, R0, 0x38, RZ, 0xc0, !PT ;  /* 0x0000003800007812 */ /* 0x000fe400078ec0ff */
[----:B------:R-:W-:Y:S01]  /*10380*/  LOP3.LUT R3, R2, 0x38, R6, 0x78, !PT ;  /* 0x0000003802037812 */ /* 0x000fe200078e7806 */
[----:B------:R-:W-:-:S05]  /*10390*/  IMAD.SHL.U32 R2, R5, 0x8, RZ ;  /* 0x0000000805027824 */ /* 0x000fca00078e00ff */
[----:B------:R-:W-:Y:S01]  /*103a0*/  LOP3.LUT R4, R3, 0x200, R2, 0xf8, !PT ;  /* 0x0000020003047812 */ /* 0x000fe200078ef802 */
[----:B------:R-:W-:Y:S01]  /*103b0*/  IMAD.SHL.U32 R2, R6, 0x10, RZ ;  /* 0x0000001006027824 */ /* 0x000fe200078e00ff */
[----:B------:R-:W-:-:S03]  /*103c0*/  SHF.R.U32.HI R3, RZ, 0x3, R5 ;  /* 0x00000003ff037819 */ /* 0x000fc60000011605 */
[----:B------:R-:W-:Y:S01]  /*103d0*/  IMAD R4, R4, 0x2, R17 ;  /* 0x0000000204047824 */ /* 0x000fe200078e0211 */
[----:B------:R-:W-:Y:S01]  /*103e0*/  LOP3.LUT R2, R3, 0x70, R2, 0xf8, !PT ;  /* 0x0000007003027812 */ /* 0x000fe200078ef802 */
[----:B------:R-:W-:Y:S02]  /*103f0*/  IMAD.U32 R3, RZ, RZ, UR6 ;  /* 0x00000006ff037e24 */ /* 0x000fe4000f8e00ff */
[----:B------:R-:W-:Y:S01]  /*10400*/  IMAD.MOV.U32 R2, RZ, RZ, 0x1 ;  /* 0x00000001ff027424 */ /* 0x000fe200078e00ff */
[----:B------:R-:W-:Y:S04]  /*10410*/  STL [R1+0x10], R4 ;  /* 0x0000100401007387 */ /* 0x000fe80000100800 */
[----:B------:R-:W-:Y:S04]  /*10420*/  STL [R1+0x14], R3 ;  /* 0x0000140301007387 */ /* 0x000fe80000100800 */
[----:B------:R-:W-:Y:S04]  /*10430*/  STL [R1+0x18], RZ ;  /* 0x000018ff01007387 */ /* 0x000fe80000100800 */
[----:B------:R0:W-:Y:S02]  /*10440*/  STL [R1+0x4], R2 ;  /* 0x0000040201007387 */ /* 0x0001e40000100800 */
[----:B0-----:R-:W-:-:S02]  /*10450*/  LOP3.LUT R2, R0, 0x40, RZ, 0xfc, !PT ;  /* 0x0000004000027812 */ /* 0x001fc400078efcff */
[----:B------:R-:W-:-:S07]  /*10460*/  LOP3.LUT R0, R0, 0x80, RZ, 0xfc, !PT ;  /* 0x0000008000007812 */ /* 0x000fce00078efcff */
.L_x_1279:
[----:B--2---:R-:W2:Y:S01]  /*10470*/  LDL R0, [R1+0x14] ;  /* 0x0000140001007983 */ /* 0x004ea20000100800 */
[----:B------:R-:W-:Y:S02]  /*10480*/  ULDC UR8, c[0x0][0xc60] ;  /* 0x0003180000087ab9 */ /* 0x000fe40000000800 */
[----:B------:R-:W-:-:S11]  /*10490*/  UISETP.NE.AND UP0, UPT, UR8, 0x1, UPT ;  /* 0x000000010800788c */ /* 0x000fd6000bf05270 */
[----:B------:R-:W-:Y:S01]  /*104a0*/  @UP0 ULDC UR4, c[0x0][0xc64] ;  /* 0x0003190000040ab9 */ /* 0x000fe20000000800 */
[----:B------:R-:W-:Y:S01]  /*104b0*/  @UP0 ULDC UR9, c[0x0][0xc68] ;  /* 0x00031a0000090ab9 */ /* 0x000fe20000000800 */
[C---:B--2---:R-:W-:Y:S02]  /*104c0*/  R2UR UR7, R0.reuse ;  /* 0x00000000000772ca */ /* 0x044fe400000e0000 */
[----:B------:R-:W-:-:S11]  /*104d0*/  R2UR UR6, R0 ;  /* 0x00000000000672ca */ /* 0x000fd600000e0000 */
[----:B------:R-:W-:-:S04]  /*104e0*/  UIMAD.WIDE.U32 UR4, UR7, UR4, URZ ;  /* 0x00000004070472a5 */ /* 0x000fc8000f8e003f */
[----:B------:R-:W-:-:S03]  /*104f0*/  @UP0 USHF.R.U32.HI UR7, URZ, UR9, UR5 ;  /* 0x000000093f070299 */ /* 0x000fc60008011605 */
[----:B------:R-:W-:Y:S02]  /*10500*/  ULDC UR4, c[0x0][0xc78] ;  /* 0x00031e0000047ab9 */ /* 0x000fe40000000800 */
[----:B------:R-:W-:Y:S02]  /*10510*/  UISETP.GE.AND UP0, UPT, UR7, UR4, UPT ;  /* 0x000000040700728c */ /* 0x000fe4000bf06270 */
[----:B------:R-:W-:-:S04]  /*10520*/  UIADD3 UR4, -UR7, URZ, URZ ;  /* 0x0000003f07047290 */ /* 0x000fc8000fffe13f */
[----:B------:R-:W-:Y:S01]  /*10530*/  PLOP3.LUT P0, PT, PT, PT, UP0, 0x80, 0x0 ;  /* 0x000000000000781c */ /* 0x000fe20003f0f008 */
[----:B------:R-:W-:-:S12]  /*10540*/  UIMAD UR8, UR8, UR4, UR6 ;  /* 0x00000004080872a4 */ /* 0x000fd8000f8e0206 */
[----:B01-3--:R-:W-:Y:S05]  /*10550*/  @!P0 BRA `(.L_x_1184) ;  /* 0x0000000000208947 */ /* 0x00bfea0003800000 */
[----:B------:R-:W-:Y:S01]  /*10560*/  ULDC UR9, c[0x0][0xc6c] ;  /* 0x00031b0000097ab9 */ /* 0x000fe20000000800 */
[----:B------:R-:W-:Y:S01]  /*10570*/  UMOV UR6, UR8 ;  /* 0x0000000800067c82 */ /* 0x000fe20008000000 */
[----:B------:R-:W-:-:S11]  /*10580*/  UISETP.NE.AND UP0, UPT, UR9, 0x1, UPT ;  /* 0x000000010900788c */ /* 0x000fd6000bf05270 */
[----:B------:R-:W-:Y:S02]  /*10590*/  @UP0 ULDC.64 UR10, c[0x0][0xc70] ;  /* 0x00031c00000a0ab9 */ /* 0x000fe40000000a00 */
[----:B------:R-:W-:-:S04]  /*105a0*/  UIMAD.WIDE.U32 UR4, UR8, UR10, URZ ;  /* 0x0000000a080472a5 */ /* 0x000fc8000f8e003f */
[----:B------:R-:W-:-:S04]  /*105b0*/  @UP0 USHF.R.U32.HI UR6, URZ, UR11, UR5 ;  /* 0x0000000b3f060299 */ /* 0x000fc80008011605 */
[----:B------:R-:W-:Y:S01]  /*105c0*/  UIMAD UR4, UR6, UR9, URZ ;  /* 0x00000009060472a4 */ /* 0x000fe2000f8e023f */
[----:B------:R-:W-:Y:S11]  /*105d0*/  BRA `(.L_x_1185) ;  /* 0x00000000001c7947 */ /* 0x000ff60003800000 */
.L_x_1184:
[----:B------:R-:W-:Y:S01]  /*105e0*/  ULDC UR9, c[0x0][0xc54] ;  /* 0x0003150000097ab9 */ /* 0x000fe20000000800 */
[----:B------:R-:W-:Y:S01]  /*105f0*/  UMOV UR6, UR8 ;  /* 0x0000000800067c82 */ /* 0x000fe20008000000 */
[----:B------:R-:W-:-:S11]  /*10600*/  UISETP.NE.AND UP0, UPT, UR9, 0x1, UPT ;  /* 0x000000010900788c */ /* 0x000fd6000bf05270 */
[----:B------:R-:W-:Y:S02]  /*10610*/  @UP0 ULDC.64 UR10, c[0x0][0xc58] ;  /* 0x00031600000a0ab9 */ /* 0x000fe40000000a00 */
[----:B------:R-:W-:-:S04]  /*10620*/  UIMAD.WIDE.U32 UR4, UR8, UR10, URZ ;  /* 0x0000000a080472a5 */ /* 0x000fc8000f8e003f */
[----:B------:R-:W-:-:S04]  /*10630*/  @UP0 USHF.R.U32.HI UR6, URZ, UR11, UR5 ;  /* 0x0000000b3f060299 */ /* 0x000fc80008011605 */
[----:B------:R-:W-:-:S12]  /*10640*/  UIMAD UR4, UR6, UR9, URZ ;  /* 0x00000009060472a4 */ /* 0x000fd8000f8e023f */
.L_x_1185:
[----:B------:R-:W-:Y:S02]  /*10650*/  UIADD3 UR4, UR8, -UR4, URZ ;  /* 0x8000000408047290 */ /* 0x000fe4000fffe03f */
[----:B------:R-:W-:Y:S01]  /*10660*/  ULOP3.LUT UR5, URZ, UR6, URZ, 0x33, !UPT ;  /* 0x000000063f057292 */ /* 0x000fe2000f8e333f */
[----:B------:R-:W-:Y:S01]  /*10670*/  ULDC UR14, c[0x0][0xc48] ;  /* 0x00031200000e7ab9 */ /* 0x000fe20000000800 */
[----:B------:R-:W-:Y:S01]  /*10680*/  ULDC UR8, c[0x0][0x448] ;  /* 0x0001120000087ab9 */ /* 0x000fe20000000800 */
[----:B------:R-:W-:Y:S01]  /*10690*/  ULDC UR43, c[0x0][0xc3c] ;  /* 0x00030f00002b7ab9 */ /* 0x000fe20000000800 */
[----:B------:R-:W-:Y:S02]  /*106a0*/  UISETP.NE.AND UP2, UPT, UR14, 0x1, UPT ;  /* 0x000000010e00788c */ /* 0x000fe4000bf45270 */
[----:B------:R-:W-:Y:S02]  /*106b0*/  UISETP.NE.AND UP1, UPT, UR8, 0x1, UPT ;  /* 0x000000010800788c */ /* 0x000fe4000bf25270 */
[----:B------:R-:W-:Y:S01]  /*106c0*/  UIADD3 UR43, UR5, UR43, URZ ;  /* 0x0000002b052b7290 */ /* 0x000fe2000fffe03f */
[----:B------:R-:W-:Y:S01]  /*106d0*/  ULDC.64 UR10, c[0x0][0x418] ;  /* 0x00010600000a7ab9 */ /* 0x000fe20000000a00 */
[----:B------:R-:W-:Y:S01]  /*106e0*/  ULDC UR13, c[0x0][0xc54] ;  /* 0x00031500000d7ab9 */ /* 0x000fe20000000800 */
[----:B------:R-:W-:-:S02]  /*106f0*/  UISETP.NE.U32.AND UP0, UPT, UR10, URZ, UPT ;  /* 0x0000003f0a00728c */ /* 0x000fc4000bf05070 */
[----:B------:R-:W-:Y:S02]  /*10700*/  UIMAD UR13, UR7, UR13, UR4 ;  /* 0x0000000d070d72a4 */ /* 0x000fe4000f8e0204 */
[----:B------:R-:W-:Y:S01]  /*10710*/  USHF.L.U32 UR43, UR43, 0x7, URZ ;  /* 0x000000072b2b7899 */ /* 0x000fe2000800063f */
[----:B------:R-:W-:Y:S01]  /*10720*/  ULDC.64 UR4, c[0x0][0x9e0] ;  /* 0x0002780000047ab9 */ /* 0x000fe20000000a00 */
[----:B------:R-:W-:Y:S02]  /*10730*/  UISETP.NE.AND.EX UP0, UPT, UR11, URZ, UPT, UP0 ;  /* 0x0000003f0b00728c */ /* 0x000fe4000bf05300 */
[----:B------:R-:W-:Y:S02]  /*10740*/  UISETP.GE.AND UP3, UPT, UR5, 0x1, UPT ;  /* 0x000000010500788c */ /* 0x000fe4000bf66270 */
[----:B------:R-:W-:Y:S01]  /*10750*/  UIADD3 UR12, UR43, 0x7f, URZ ;  /* 0x0000007f2b0c7890 */ /* 0x000fe2000fffe03f */
[----:B------:R-:W-:Y:S01]  /*10760*/  ULDC UR10, c[0x0][0x424] ;  /* 0x00010900000a7ab9 */ /* 0x000fe20000000800 */
[----:B------:R-:W-:Y:S01]  /*10770*/  ULDC UR6, c[0x0][0x288] ;  /* 0x0000a20000067ab9 */ /* 0x000fe20000000800 */
[----:B------:R-:W-:Y:S01]  /*10780*/  @UP2 ULDC UR8, c[0x0][0xc4c] ;  /* 0x0003130000082ab9 */ /* 0x000fe20000000800 */
[----:B------:R-:W-:Y:S01]  /*10790*/  @UP1 ULDC UR11, c[0x0][0x44c] ;  /* 0x00011300000b1ab9 */ /* 0x000fe20000000800 */
[----:B------:R-:W-:Y:S01]  /*107a0*/  USEL UR15, UR10, 0x1, UP0 ;  /* 0x000000010a0f7887 */ /* 0x000fe20008000000 */
[----:B------:R-:W-:Y:S01]  /*107b0*/  PLOP3.LUT P1, PT, PT, PT, UP3, 0x80, 0x0 ;  /* 0x000000000000781c */ /* 0x000fe20003f2f038 */
[----:B------:R-:W-:-:S02]  /*107c0*/  UIADD3 UR16, -UR6, 0x1, URZ ;  /* 0x0000000106107890 */ /* 0x000fc4000fffe13f */
[----:B------:R-:W-:Y:S02]  /*107d0*/  UIMAD.WIDE.U32 UR8, UR13, UR8, URZ ;  /* 0x000000080d0872a5 */ /* 0x000fe4000f8e003f */
[----:B------:R-:W-:Y:S01]  /*107e0*/  UIMAD.WIDE.U32 UR10, UR12, UR11, URZ ;  /* 0x0000000b0c0a72a5 */ /* 0x000fe2000f8e003f */
[----:B------:R-:W-:Y:S01]  /*107f0*/  ULDC UR7, c[0x0][0x2f0] ;  /* 0x0000bc0000077ab9 */ /* 0x000fe20000000800 */
[----:B------:R-:W-:Y:S01]  /*10800*/  @UP2 ULDC UR17, c[0x0][0xc50] ;  /* 0x0003140000112ab9 */ /* 0x000fe20000000800 */
[----:B------:R-:W-:Y:S01]  /*10810*/  @UP1 ULDC UR18, c[0x0][0x450] ;  /* 0x0001140000121ab9 */ /* 0x000fe20000000800 */
[----:B------:R-:W-:Y:S01]  /*10820*/  UMOV UR42, UR13 ;  /* 0x0000000d002a7c82 */ /* 0x000fe20008000000 */
[----:B------:R-:W-:Y:S02]  /*10830*/  UIMAD UR16, UR15, UR7, UR16 ;  /* 0x000000070f1072a4 */ /* 0x000fe4000f8e0210 */
[----:B------:R-:W-:Y:S02]  /*10840*/  @UP2 USHF.R.U32.HI UR42, URZ, UR17, UR9 ;  /* 0x000000113f2a2299 */ /* 0x000fe40008011609 */
[----:B------:R-:W-:-:S02]  /*10850*/  @UP1 USHF.R.U32.HI UR12, URZ, UR18, UR11 ;  /* 0x000000123f0c1299 */ /* 0x000fc4000801160b */
[----:B------:R-:W-:Y:S02]  /*10860*/  UIADD3 UR36, -UR42, URZ, URZ ;  /* 0x0000003f2a247290 */ /* 0x000fe4000fffe13f */
[----:B------:R-:W-:Y:S02]  /*10870*/  UIADD3 UR12, UR16, UR12, URZ ;  /* 0x0000000c100c7290 */ /* 0x000fe4000fffe03f */
[----:B------:R-:W-:Y:S02]  /*10880*/  UIMAD UR36, UR14, UR36, UR13 ;  /* 0x000000240e2472a4 */ /* 0x000fe4000f8e020d */
[----:B------:R-:W-:Y:S01]  /*10890*/  UIADD3 UR4, UR12, UR4, URZ ;  /* 0x000000040c047290 */ /* 0x000fe2000fffe03f */
[----:B------:R-:W-:Y:S11]  /*108a0*/  @!P1 BRA `(.L_x_1186) ;  /* 0x0000000000449947 */ /* 0x000ff60003800000 */
[----:B------:R-:W-:Y:S01]  /*108b0*/  ISETP.LT.AND P0, PT, RZ, UR12, PT ;  /* 0x0000000cff007c0c */ /* 0x000fe2000bf01270 */
[----:B------:R-:W-:-:S12]  /*108c0*/  UIADD3 UR10, UR12, -0x1, URZ ;  /* 0xffffffff0c0a7890 */ /* 0x000fd8000fffe03f */
[----:B------:R-:W-:Y:S05]  /*108d0*/  @P0 BRA `(.L_x_1187) ;  /* 0x00000000001c0947 */ /* 0x000fea0003800000 */
[----:B------:R-:W-:Y:S02]  /*108e0*/  UISETP.NE.AND UP0, UPT, UR5, 0x1, UPT ;  /* 0x000000010500788c */ /* 0x000fe4000bf05270 */
[----:B------:R-:W-:-:S09]  /*108f0*/  UIADD3 UR10, -UR12, URZ, URZ ;  /* 0x0000003f0c0a7290 */ /* 0x000fd2000fffe13f */
[----:B------:R-:W-:Y:S02]  /*10900*/  @UP0 ULDC.64 UR12, c[0x0][0x9e8] ;  /* 0x00027a00000c0ab9 */ /* 0x000fe40000000a00 */
[----:B------:R-:W-:-:S04]  /*10910*/  UIMAD.WIDE.U32 UR8, UR10, UR12, URZ ;  /* 0x0000000c0a0872a5 */ /* 0x000fc8000f8e003f */
[----:B------:R-:W-:-:S04]  /*10920*/  @UP0 USHF.R.U32.HI UR10, URZ, UR13, UR9 ;  /* 0x0000000d3f0a0299 */ /* 0x000fc80008011609 */
[----:B------:R-:W-:Y:S01]  /*10930*/  ULOP3.LUT UR10, URZ, UR10, URZ, 0x33, !UPT ;  /* 0x0000000a3f0a7292 */ /* 0x000fe2000f8e333f */
[----:B------:R-:W-:Y:S11]  /*10940*/  BRA `(.L_x_1188) ;  /* 0x0000000000107947 */ /* 0x000ff60003800000 */
.L_x_1187:
[----:B------:R-:W-:-:S11]  /*10950*/  UISETP.NE.AND UP0, UPT, UR5, 0x1, UPT ;  /* 0x000000010500788c */ /* 0x000fd6000bf05270 */
[----:B------:R-:W-:Y:S02]  /*10960*/  @UP0 ULDC.64 UR12, c[0x0][0x9e8] ;  /* 0x00027a00000c0ab9 */ /* 0x000fe40000000a00 */
[----:B------:R-:W-:-:S04]  /*10970*/  UIMAD.WIDE.U32 UR8, UR10, UR12, URZ ;  /* 0x0000000c0a0872a5 */ /* 0x000fc8000f8e003f */
[----:B------:R-:W-:-:S12]  /*10980*/  @UP0 USHF.R.U32.HI UR10, URZ, UR13, UR9 ;  /* 0x0000000d3f0a0299 */ /* 0x000fd80008011609 */
.L_x_1188:
[----:B------:R-:W-:-:S04]  /*10990*/  UIMAD UR10, UR10, UR5, UR5 ;  /* 0x000000050a0a72a4 */ /* 0x000fc8000f8e0205 */
[----:B------:R-:W-:-:S04]  /*109a0*/  UISETP.LT.AND UP0, UPT, UR4, UR10, UPT ;  /* 0x0000000a0400728c */ /* 0x000fc8000bf01270 */
[----:B------:R-:W-:-:S12]  /*109b0*/  USEL UR4, UR4, UR10, UP0 ;  /* 0x0000000a04047287 */ /* 0x000fd80008000000 */
.L_x_1186:
[----:B------:R-:W-:Y:S02]  /*109c0*/  UIMAD UR8, UR15, UR7, 0x5f ;  /* 0x0000005f0f0874a4 */ /* 0x000fe4000f8e0207 */
[----:B------:R-:W-:Y:S02]  /*109d0*/  UIADD3 UR10, UR4, 0x5f, URZ ;  /* 0x0000005f040a7890 */ /* 0x000fe4000fffe03f */
[----:B------:R-:W-:Y:S02]  /*109e0*/  UIMAD.WIDE UR8, UR8, 0x2aaaaaab, URZ ;  /* 0x2aaaaaab080878a5 */ /* 0x000fe4000f8e023f */
[----:B------:R-:W-:Y:S01]  /*109f0*/  UIMAD.WIDE UR10, UR10, 0x2aaaaaab, URZ ;  /* 0x2aaaaaab0a0a78a5 */ /* 0x000fe2000f8e023f */
[----:B------:R-:W-:Y:S01]  /*10a00*/  @UP1 ULDC UR12, c[0x0][0x44c] ;  /* 0x00011300000c1ab9 */ /* 0x000fe20000000800 */
[----:B------:R-:W-:Y:S02]  /*10a10*/  UIMAD UR7, UR15, UR7, -UR6 ;  /* 0x000000070f0772a4 */ /* 0x000fe4000f8e0a06 */
[----:B------:R-:W-:-:S02]  /*10a20*/  UIMAD.WIDE.U32 UR12, UR43, UR12, URZ ;  /* 0x0000000c2b0c72a5 */ /* 0x000fc4000f8e003f */
[----:B------:R-:W-:Y:S02]  /*10a30*/  USHF.R.U32.HI UR6, URZ, 0x1f, UR9 ;  /* 0x0000001f3f067899 */ /* 0x000fe40008011609 */
[----:B------:R-:W-:Y:S01]  /*10a40*/  USHF.R.U32.HI UR4, URZ, 0x1f, UR11 ;  /* 0x0000001f3f047899 */ /* 0x000fe2000801160b */
[----:B------:R-:W-:Y:S01]  /*10a50*/  @UP1 ULDC UR16, c[0x0][0x450] ;  /* 0x0001140000101ab9 */ /* 0x000fe20000000800 */
[----:B------:R-:W-:Y:S01]  /*10a60*/  UMOV UR14, UR43 ;  /* 0x0000002b000e7c82 */ /* 0x000fe20008000000 */
[----:B------:R-:W-:Y:S02]  /*10a70*/  @UP1 USHF.R.U32.HI UR14, URZ, UR16, UR13 ;  /* 0x000000103f0e1299 */ /* 0x000fe4000801160d */
[----:B------:R-:W-:Y:S02]  /*10a80*/  ULEA.HI.SX32 UR9, UR9, UR6, 0x1c ;  /* 0x0000000609097291 */ /* 0x000fe4000f8fe23f */
[----:B------:R-:W-:Y:S02]  /*10a90*/  ULEA.HI.SX32 UR4, UR11, UR4, 0x1c ;  /* 0x000000040b047291 */ /* 0x000fe4000f8fe23f */
[----:B------:R-:W-:-:S02]  /*10aa0*/  UIADD3 UR6, UR7, UR14, URZ ;  /* 0x0000000e07067290 */ /* 0x000fc4000fffe03f */
[----:B------:R-:W-:Y:S01]  /*10ab0*/  UISETP.LT.AND UP0, UPT, UR9, UR4, UPT ;  /* 0x000000040900728c */ /* 0x000fe2000bf01270 */
[----:B------:R-:W-:Y:S02]  /*10ac0*/  ULDC UR8, c[0x0][0x9dc] ;  /* 0x0002770000087ab9 */ /* 0x000fe40000000800 */
[----:B------:R-:W-:Y:S02]  /*10ad0*/  UIADD3 UR8, UR6, -UR8, URZ ;  /* 0x8000000806087290 */ /* 0x000fe4000fffe03f */
[----:B------:R-:W-:Y:S01]  /*10ae0*/  USEL UR41, UR9, UR4, UP0 ;  /* 0x0000000409297287 */ /* 0x000fe20008000000 */
[----:B------:R-:W-:Y:S11]  /*10af0*/  @!P1 BRA `(.L_x_1189) ;  /* 0x0000000000489947 */ /* 0x000ff60003800000 */
[----:B------:R-:W-:Y:S02]  /*10b00*/  UMOV UR4, UR6 ;  /* 0x0000000600047c82 */ /* 0x000fe40008000000 */
[----:B------:R-:W-:-:S06]  /*10b10*/  UISETP.GT.AND UP0, UPT, UR4, -0x1, UPT ;  /* 0xffffffff0400788c */ /* 0x000fcc000bf04270 */
[----:B------:R-:W-:-:S13]  /*10b20*/  PLOP3.LUT P0, PT, PT, PT, UP0, 0x80, 0x0 ;  /* 0x000000000000781c */ /* 0x000fda0003f0f008 */
[----:B------:R-:W-:Y:S05]  /*10b30*/  @P0 BRA `(.L_x_1190) ;  /* 0x00000000001c0947 */ /* 0x000fea0003800000 */
[----:B------:R-:W-:Y:S02]  /*10b40*/  UISETP.NE.AND UP0, UPT, UR5, 0x1, UPT ;  /* 0x000000010500788c */ /* 0x000fe4000bf05270 */
[----:B------:R-:W-:-:S09]  /*10b50*/  ULOP3.LUT UR4, URZ, UR4, URZ, 0x33, !UPT ;  /* 0x000000043f047292 */ /* 0x000fd2000f8e333f */
[----:B------:R-:W-:Y:S02]  /*10b60*/  @UP0 ULDC.64 UR10, c[0x0][0x9e8] ;  /* 0x00027a00000a0ab9 */ /* 0x000fe40000000a00 */
[----:B------:R-:W-:-:S04]  /*10b70*/  UIMAD.WIDE.U32 UR6, UR4, UR10, URZ ;  /* 0x0000000a040672a5 */ /* 0x000fc8000f8e003f */
[----:B------:R-:W-:-:S04]  /*10b80*/  @UP0 USHF.R.U32.HI UR4, URZ, UR11, UR7 ;  /* 0x0000000b3f040299 */ /* 0x000fc80008011607 */
[----:B------:R-:W-:Y:S01]  /*10b90*/  ULOP3.LUT UR4, URZ, UR4, URZ, 0x33, !UPT ;  /* 0x000000043f047292 */ /* 0x000fe2000f8e333f */
[----:B------:R-:W-:Y:S11]  /*10ba0*/  BRA `(.L_x_1191) ;  /* 0x0000000000107947 */ /* 0x000ff60003800000 */
.L_x_1190:
[----:B------:R-:W-:-:S11]  /*10bb0*/  UISETP.NE.AND UP0, UPT, UR5, 0x1, UPT ;  /* 0x000000010500788c */ /* 0x000fd6000bf05270 */
[----:B------:R-:W-:Y:S02]  /*10bc0*/  @UP0 ULDC.64 UR10, c[0x0][0x9e8] ;  /* 0x00027a00000a0ab9 */ /* 0x000fe40000000a00 */
[----:B------:R-:W-:-:S04]  /*10bd0*/  UIMAD.WIDE.U32 UR6, UR4, UR10, URZ ;  /* 0x0000000a040672a5 */ /* 0x000fc8000f8e003f */
[----:B------:R-:W-:-:S12]  /*10be0*/  @UP0 USHF.R.U32.HI UR4, URZ, UR11, UR7 ;  /* 0x0000000b3f040299 */ /* 0x000fd80008011607 */
.L_x_1191:
[----:B------:R-:W-:-:S04]  /*10bf0*/  UIMAD UR4, UR4, UR5, URZ ;  /* 0x00000005040472a4 */ /* 0x000fc8000f8e023f */
[----:B------:R-:W-:-:S04]  /*10c00*/  UISETP.LT.AND UP0, UPT, UR8, UR4, UPT ;  /* 0x000000040800728c */ /* 0x000fc8000bf01270 */
[----:B------:R-:W-:-:S12]  /*10c10*/  USEL UR8, UR8, UR4, !UP0 ;  /* 0x0000000408087287 */ /* 0x000fd8000c000000 */
.L_x_1189:
[----:B------:R-:W-:Y:S01]  /*10c20*/  UIMAD.WIDE UR4, UR8, 0x2aaaaaab, URZ ;  /* 0x2aaaaaab080478a5 */ /* 0x000fe2000f8e023f */
[----:B------:R-:W-:Y:S03]  /*10c30*/  BSSY B7, `(.L_x_1192) ;  /* 0x00003f0000077945 */ /* 0x000fe60003800000 */
[----:B------:R-:W-:-:S04]  /*10c40*/  USHF.R.U32.HI UR4, URZ, 0x1f, UR5 ;  /* 0x0000001f3f047899 */ /* 0x000fc80008011605 */
[----:B------:R-:W-:-:S04]  /*10c50*/  ULEA.HI.SX32 UR4, UR5, UR4, 0x1c ;  /* 0x0000000405047291 */ /* 0x000fc8000f8fe23f */
[----:B------:R-:W-:-:S04]  /*10c60*/  UISETP.LT.AND UP0, UPT, URZ, UR4, UPT ;  /* 0x000000043f00728c */ /* 0x000fc8000bf01270 */
[----:B------:R-:W-:-:S04]  /*10c70*/  USEL UR40, URZ, UR4, !UP0 ;  /* 0x000000043f287287 */ /* 0x000fc8000c000000 */
[----:B------:R-:W-:-:S06]  /*10c80*/  UISETP.GT.AND UP0, UPT, UR41, UR40, UPT ;  /* 0x000000282900728c */ /* 0x000fcc000bf04270 */
[----:B------:R-:W-:-:S13]  /*10c90*/  PLOP3.LUT P0, PT, PT, PT, UP0, 0x80, 0x0 ;  /* 0x000000000000781c */ /* 0x000fda0003f0f008 */
[----:B------:R-:W-:Y:S05]  /*10ca0*/  @P0 BRA `(.L_x_1193) ;  /* 0x00000000004c0947 */ /* 0x000fea0003800000 */
[----:B------:R-:W0:Y:S02]  /*10cb0*/  S2R R0, SR_TID.X ;  /* 0x0000000000007919 */ /* 0x000e240000002100 */
        /* <DEDUP_REMOVED lines=10> */
[----:B-1----:R-:W2:Y:S01]  /*10d60*/  @P0 ATOMG.E.ADD.STRONG.GPU PT, R3, desc[UR6][R2.64], R5 ;  /* 0x00000005020309a8 */ /* 0x002ea200081ee1c6 */
[----:B------:R-:W0:Y:S02]  /*10d70*/  S2R R4, SR_LTMASK ;  /* 0x0000000000047919 */ /* 0x000e240000003900 */
[----:B0-----:R-:W-:-:S04]  /*10d80*/  LOP3.LUT R4, R4, UR4, RZ, 0xc0, !PT ;  /* 0x0000000404047c12 */ /* 0x001fc8000f8ec0ff */
[----:B------:R-:W0:Y:S01]  /*10d90*/  POPC R7, R4 ;  /* 0x0000000400077309 */ /* 0x000e220000000000 */
[----:B--2---:R-:W0:Y:S02]  /*10da0*/  SHFL.IDX PT, R0, R3, R0, 0x1f ;  /* 0x00001f0003007589 */ /* 0x004e2400000e0000 */
[----:B0-----:R-:W-:-:S05]  /*10db0*/  IADD3 R0, R0, UR44, R7 ;  /* 0x0000002c00007c10 */ /* 0x001fca000fffe007 */
[----:B------:R1:W-:Y:S01]  /*10dc0*/  STL [R1+0x14], R0 ;  /* 0x0000140001007387 */ /* 0x0003e20000100800 */
[----:B------:R-:W-:Y:S05]  /*10dd0*/  BRA `(.L_x_1194) ;  /* 0x0000003c00547947 */ /* 0x000fea0003800000 */
.L_x_1193:
[----:B------:R-:W-:Y:S01]  /*10de0*/  VIADD R0, R17, 0x18400 ;  /* 0x0001840011007836 */ /* 0x000fe20000000000 */
[----:B------:R-:W-:Y:S04]  /*10df0*/  BSSY B6, `(.L_x_1195) ;  /* 0x0000013000067945 */ /* 0x000fe80003800000 */
[----:B------:R-:W-:-:S13]  /*10e00*/  LOP3.LUT P0, RZ, R0, 0x3ff, RZ, 0xc0, !PT ;  /* 0x000003ff00ff7812 */ /* 0x000fda000780c0ff */
[----:B------:R-:W-:Y:S05]  /*10e10*/  @!P0 BRA `(.L_x_1196) ;  /* 0x0000000000408947 */ /* 0x000fea0003800000 */
        /* <DEDUP_REMOVED lines=16> */
.L_x_1196:
[----:B------:R-:W-:Y:S05]  /*10f20*/  BSYNC B6 ;  /* 0x0000000000067941 */ /* 0x000fea0003800000 */
.L_x_1195:
        /* <DEDUP_REMOVED lines=8> */
[----:B------:R0:W1:Y:S01]  /*10fb0*/  LDC.64 R2, c[0x4][R16] ;  /* 0x0100000010027b82 */ /* 0x0000620000000a00 */
        /* <DEDUP_REMOVED lines=11> */
.L_x_1199:
        /* <DEDUP_REMOVED lines=15> */
.L_x_1198:
[----:B------:R-:W-:Y:S05]  /*11160*/  BSYNC B6 ;  /* 0x0000000000067941 */ /* 0x000fea0003800000 */
.L_x_1197:
[----:B------:R-:W-:Y:S01]  /*11170*/  ULDC.64 UR4, c[0x0][0x9f8] ;  /* 0x00027e0000047ab9 */ /* 0x000fe20000000a00 */
[----:B------:R-:W2:Y:S01]  /*11180*/  LDL.LU R0, [R1+0xc] ;  /* 0x00000c0001007983 */ /* 0x000ea20000300800 */
[----:B------:R-:W-:Y:S01]  /*11190*/  UISETP.NE.U32.AND UP0, UPT, UR4, URZ, UPT ;  /* 0x0000003f0400728c */ /* 0x000fe2000bf05070 */
[----:B------:R-:W-:Y:S01]  /*111a0*/  IMAD.U32 R7, RZ, RZ, UR42 ;  /* 0x0000002aff077e24 */ /* 0x000fe2000f8e00ff */
[----:B------:R-:W-:Y:S02]  /*111b0*/  ULDC.64 UR6, c[0x0][0x208] ;  /* 0x0000820000067ab9 */ /* 0x000fe40000000a00 */
[----:B------:R-:W-:-:S06]  /*111c0*/  UISETP.NE.AND.EX UP0, UPT, UR5, URZ, UPT, UP0 ;  /* 0x0000003f0500728c */ /* 0x000fcc000bf05300 */
[----:B------:R-:W-:-:S05]  /*111d0*/  PLOP3.LUT P0, PT, PT, PT, UP0, 0x80, 0x0 ;  /* 0x000000000000781c */ /* 0x000fca0003f0f008 */
[----:B------:R-:W-:Y:S02]  /*111e0*/  @UP0 ULDC.64 UR4, c[0x0][0x9f8] ;  /* 0x00027e0000040ab9 */ /* 0x000fe40000000a00 */
[----:B------:R-:W-:-:S06]  /*111f0*/  @UP0 UIMAD.WIDE UR4, UR42, 0x4, UR4 ;  /* 0x000000042a0408a5 */ /* 0x000fcc000f8e0204 */
[----:B------:R-:W-:Y:S02]  /*11200*/  IMAD.U32 R2, RZ, RZ, UR4 ;  /* 0x00000004ff027e24 */ /* 0x000fe4000f8e00ff */
[----:B------:R-:W-:-:S05]  /*11210*/  IMAD.U32 R3, RZ, RZ, UR5 ;  /* 0x00000005ff037e24 */ /* 0x000fca000f8e00ff */
[----:B------:R0:W3:Y:S01]  /*11220*/  @P0 LDG.E R7, desc[UR6][R2.64] ;  /* 0x0000000602070981 */ /* 0x0000e2000c1e1900 */
[----:B------:R-:W-:Y:S01]  /*11230*/  UMOV UR4, 0xffffffff ;  /* 0xffffffff00047882 */ /* 0x000fe20000000000 */
[----:B------:R-:W-:Y:S01]  /*11240*/  IMAD.U32 R19, RZ, RZ, UR41 ;  /* 0x00000029ff137e24 */ /* 0x000fe2000f8e00ff */
[----:B------:R-:W1:Y:S03]  /*11250*/  S2R R4, SR_TID.X ;  /* 0x0000000000047919 */ /* 0x000e660000002100 */
[----:B------:R-:W-:Y:S01]  /*11260*/  VIADD R19, R19, 0xffffffff ;  /* 0xffffffff13137836 */ /* 0x000fe20000000000 */
[----:B0-----:R-:W0:Y:S02]  /*11270*/  LDC.64 R2, c[0x0][0x418] ;  /* 0x00010600ff027b82 */ /* 0x001e240000000a00 */
[----:B0-----:R-:W-:Y:S02]  /*11280*/  ISETP.NE.U32.AND P0, PT, R2, RZ, PT ;  /* 0x000000ff0200720c */ /* 0x001fe40003f05070 */
[----:B-1----:R-:W-:-:S02]  /*11290*/  SHF.R.U32.HI R4, RZ, 0x5, R4 ;  /* 0x00000005ff047819 */ /* 0x002fc40000011604 */
[----:B------:R-:W-:Y:S02]  /*112a0*/  ISETP.NE.AND.EX P1, PT, R3, RZ, PT, P0 ;  /* 0x000000ff0300720c */ /* 0x000fe40003f25300 */
[----:B------:R-:W-:Y:S02]  /*112b0*/  LOP3.LUT R4, R4, 0x3, RZ, 0xc0, !PT ;  /* 0x0000000304047812 */ /* 0x000fe400078ec0ff */
[----:B--2---:R-:W-:-:S09]  /*112c0*/  LOP3.LUT R0, R0, 0xfffffffe, RZ, 0xc0, !PT ;  /* 0xfffffffe00007812 */ /* 0x004fd200078ec0ff */
[----:B------:R-:W-:Y:S02]  /*112d0*/  @P1 LOP3.LUT R0, R0, 0x1, RZ, 0xfc, !PT ;  /* 0x0000000100001812 */ /* 0x000fe400078efcff */
[----:B---3--:R-:W-:Y:S01]  /*112e0*/  SHF.R.S32.HI R8, RZ, 0x1f, R7 ;  /* 0x0000001fff087819 */ /* 0x008fe20000011407 */
[----:B------:R0:W-:Y:S01]  /*112f0*/  STL [R1], R7 ;  /* 0x0000000701007387 */ /* 0x0001e20000100800 */
[----:B------:R-:W-:-:S03]  /*11300*/  SEL R16, R7, RZ, !P1 ;  /* 0x000000ff07107207 */ /* 0x000fc60004800000 */
[----:B------:R0:W-:Y:S04]  /*11310*/  STL [R1+0x8], R8 ;  /* 0x0000080801007387 */ /* 0x0001e80000100800 */
[----:B------:R0:W-:Y:S01]  /*11320*/  STL [R1+0xc], R0 ;  /* 0x00000c0001007387 */ /* 0x0001e20000100800 */
[----:B------:R-:W-:Y:S05]  /*11330*/  BRA.DIV UR4, `(.L_x_1200) ;  /* 0x00000042043c7947 */ /* 0x000fea000b800000 */
[----:B------:R1:W2:Y:S02]  /*11340*/  SHFL.IDX PT, R14, R4, RZ, 0x1f ;  /* 0x00001fff040e7589 */ /* 0x0002a400000e0000 */
.L_x_1294:
[----:B------:R-:W-:Y:S02]  /*11350*/  PLOP3.LUT P2, PT, PT, PT, PT, 0x8, 0x0 ;  /* 0x000000000000781c */ /* 0x000fe40003f4e170 */
[----:B0-----:R-:W-:Y:S02]  /*11360*/  LOP3.LUT R0, R0, 0xfffffffd, RZ, 0xc0, !PT ;  /* 0xfffffffd00007812 */ /* 0x001fe400078ec0ff */
[----:B--2---:R-:W-:-:S09]  /*11370*/  ISETP.NE.AND P0, PT, R14, RZ, PT ;  /* 0x000000ff0e00720c */ /* 0x004fd20003f05270 */
[----:B------:R-:W-:-:S05]  /*11380*/  @P2 LOP3.LUT R0, R0, 0x2, RZ, 0xfc, !PT ;  /* 0x0000000200002812 */ /* 0x000fca00078efcff */
[----:B------:R0:W-:Y:S01]  /*11390*/  STL [R1+0xc], R0 ;  /* 0x00000c0001007387 */ /* 0x0001e20000100800 */
[----:B------:R-:W-:Y:S05]  /*113a0*/  @P0 BRA `(.L_x_1201) ;  /* 0x0000000400280947 */ /* 0x000fea0003800000 */
[----:B------:R-:W-:-:S03]  /*113b0*/  UMOV UR4, 0xffffffff ;  /* 0xffffffff00047882 */ /* 0x000fc60000000000 */
[----:B------:R-:W-:Y:S05]  /*113c0*/  BRA.DIV UR4, `(.L_x_1202) ;  /* 0x0000004204387947 */ /* 0x000fea000b800000 */
[----:B------:R-:W-:-:S13]  /*113d0*/  ELECT P6, URZ, PT ;  /* 0x00000000003f782f */ /* 0x000fda00038c0000 */
.L_x_1297:
[----:B------:R-:W-:Y:S05]  /*113e0*/  @!P6 BRA `(.L_x_1201) ;  /* 0x000000040018e947 */ /* 0x000fea0003800000 */
[----:B------:R-:W-:Y:S01]  /*113f0*/  IMAD.MOV.U32 R16, RZ, RZ, R7 ;  /* 0x000000ffff107224 */ /* 0x000fe200078e0007 */
[----:B------:R-:W-:Y:S06]  /*11400*/  @!P1 BRA `(.L_x_1203) ;  /* 0x0000000000489947 */ /* 0x000fec0003800000 */
[----:B------:R-:W2:Y:S01]  /*11410*/  LDC R6, c[0x0][0x43c] ;  /* 0x00010f00ff067b82 */ /* 0x000ea20000000800 */
[----:B------:R-:W-:Y:S01]  /*11420*/  ULDC.64 UR4, c[0x0][0x428] ;  /* 0x00010a0000047ab9 */ /* 0x000fe20000000a00 */
[----:B------:R-:W-:Y:S01]  /*11430*/  ULDC.64 UR6, c[0x0][0x208] ;  /* 0x0000820000067ab9 */ /* 0x000fe20000000a00 */
[----:B--2---:R-:W-:-:S13]  /*11440*/  ISETP.NE.AND P0, PT, R6, 0x1, PT ;  /* 0x000000010600780c */ /* 0x004fda0003f05270 */
[----:B-1----:R-:W0:Y:S02]  /*11450*/  @P0 LDC.64 R4, c[0x0][0x440] ;  /* 0x00011000ff040b82 */ /* 0x002e240000000a00 */
[----:B0-----:R-:W-:-:S04]  /*11460*/  @P0 IMAD.HI.U32 R0, R19, R4, RZ ;  /* 0x0000000413000227 */ /* 0x001fc800078e00ff */
[----:B------:R-:W-:Y:S01]  /*11470*/  IMAD.MOV.U32 R4, RZ, RZ, R19 ;  /* 0x000000ffff047224 */ /* 0x000fe200078e0013 */
[----:B------:R-:W-:-:S04]  /*11480*/  @P0 SHF.R.U32.HI R4, RZ, R5, R0 ;  /* 0x00000005ff040219 */ /* 0x000fc80000011600 */
[--C-:B------:R-:W-:Y:S01]  /*11490*/  SHF.R.S32.HI R5, RZ, 0x1f, R4.reuse ;  /* 0x0000001fff057819 */ /* 0x100fe20000011404 */
[----:B------:R-:W-:-:S04]  /*114a0*/  IMAD.MOV R0, RZ, RZ, -R4 ;  /* 0x000000ffff007224 */ /* 0x000fc800078e0a04 */
[----:B------:R-:W-:Y:S02]  /*114b0*/  IMAD R19, R6, R0, R19 ;  /* 0x0000000006137224 */ /* 0x000fe400078e0213 */
[----:B------:R-:W-:Y:S02]  /*114c0*/  IMAD R0, R8, UR4, RZ ;  /* 0x0000000408007c24 */ /* 0x000fe4000f8e02ff */
[----:B------:R-:W-:-:S04]  /*114d0*/  IMAD.WIDE.U32 R4, R7, UR4, R4 ;  /* 0x0000000407047c25 */ /* 0x000fc8000f8e0004 */
[----:B------:R-:W-:Y:S01]  /*114e0*/  IMAD R0, R7, UR5, R0 ;  /* 0x0000000507007c24 */ /* 0x000fe2000f8e0200 */
[----:B------:R-:W-:-:S03]  /*114f0*/  LEA R2, P0, R4, R2, 0x2 ;  /* 0x0000000204027211 */ /* 0x000fc600078010ff */
[----:B------:R-:W-:-:S05]  /*11500*/  IMAD.IADD R0, R5, 0x1, R0 ;  /* 0x0000000105007824 */ /* 0x000fca00078e0200 */
[----:B------:R-:W-:-:S05]  /*11510*/  LEA.HI.X R3, R4, R3, R0, 0x2, P0 ;  /* 0x0000000304037211 */ /* 0x000fca00000f1400 */
[----:B------:R2:W5:Y:S02]  /*11520*/  LDG.E R16, desc[UR6][R2.64] ;  /* 0x0000000602107981 */ /* 0x000564000c1e1900 */
.L_x_1203:
[----:B--2---:R-:W2:Y:S01]  /*11530*/  LDL R2, [R1+0x4] ;  /* 0x0000040001027983 */ /* 0x004ea20000100800 */
[----:B0-----:R-:W-:Y:S01]  /*11540*/  IMAD R0, R18, 0x8, R17 ;  /* 0x0000000812007824 */ /* 0x001fe200078e0211 */
[----:B--2---:R-:W-:-:S04]  /*11550*/  SHF.L.U32 R2, R2, 0x1f, RZ ;  /* 0x0000001f02027819 */ /* 0x004fc800000006ff */
[----:B------:R-:W0:Y:S02]  /*11560*/  SYNCS.PHASECHK.TRANS64.TRYWAIT P0, [R0+URZ+0x2a840], R2 ;  /* 0x02a84002000075a7 */ /* 0x000e24000800017f */
[----:B0-----:R-:W-:Y:S05]  /*11570*/  @!P0 BRA `(.L_x_1204) ;  /* 0x0000003c00ec8947 */ /* 0x001fea0003800000 */
.L_x_1298:
[----:B------:R-:W2:Y:S02]  /*11580*/  S2R R3, SR_TID.X ;  /* 0x0000000000037919 */ /* 0x000ea40000002100 */
[----:B--2---:R-:W-:-:S04]  /*11590*/  LOP3.LUT R3, R3, 0x7f, RZ, 0xc0, !PT ;  /* 0x0000007f03037812 */ /* 0x004fc800078ec0ff */
[----:B------:R-:W-:-:S13]  /*115a0*/  ISETP.NE.AND P0, PT, R3, RZ, PT ;  /* 0x000000ff0300720c */ /* 0x000fda0003f05270 */
        /* <DEDUP_REMOVED lines=8> */
.L_x_1205:
[----:B0-----:R-:W2:Y:S01]  /*11630*/  LDL.LU R2, [R1+0xc] ;  /* 0x00000c0001027983 */ /* 0x001ea20000300800 */
[----:B------:R-:W-:Y:S01]  /*11640*/  R2UR UR33, R0 ;  /* 0x00000000002172ca */ /* 0x000fe200000e0000 */
[----:B------:R-:W-:Y:S01]  /*11650*/  IMAD R0, R18, 0x9000, R17 ;  /* 0x0000900012007824 */ /* 0x000fe200078e0211 */
[----:B------:R-:W-:Y:S01]  /*11660*/  R2UR UR35, R19 ;  /* 0x00000000132372ca */ /* 0x000fe200000e0000 */
[----:B------:R-:W-:Y:S01]  /*11670*/  UIADD3 UR4, UP0, UR38, 0x370, URZ ;  /* 0x0000037026047890 */ /* 0x000fe2000ff1e03f */
[----:B------:R-:W-:Y:S01]  /*11680*/  PLOP3.LUT P0, PT, PT, PT, PT, 0x80, 0x0 ;  /* 0x000000000000781c */ /* 0x000fe20003f0f070 */
[----:B------:R-:W-:Y:S01]  /*11690*/  UMOV UR6, 0x0 ;  /* 0x0000000000067882 */ /* 0x000fe20000000000 */
[----:B------:R-:W-:Y:S01]  /*116a0*/  R2UR UR8, R0 ;  /* 0x00000000000872ca */ /* 0x000fe200000e0000 */
[----:B------:R-:W-:Y:S01]  /*116b0*/  UIADD3.X UR5, URZ, UR39, URZ, UP0, !UPT ;  /* 0x000000273f057290 */ /* 0x000fe200087fe43f */
[----:B-----5:R-:W-:Y:S01]  /*116c0*/  R2UR UR37, R16 ;  /* 0x00000000102572ca */ /* 0x020fe200000e0000 */
[----:B------:R-:W-:Y:S01]  /*116d0*/  UMOV UR7, 0x14f00000 ;  /* 0x14f0000000077882 */ /* 0x000fe20000000000 */
[----:B------:R-:W-:Y:S01]  /*116e0*/  UMOV UR34, URZ ;  /* 0x0000003f00227c82 */ /* 0x000fe20008000000 */
[----:B------:R-:W-:Y:S01]  /*116f0*/  UMOV UR18, 0x40 ;  /* 0x0000004000127882 */ /* 0x000fe20000000000 */
[----:B------:R-:W-:Y:S01]  /*11700*/  UMOV UR20, UR36 ;  /* 0x0000002400147c82 */ /* 0x000fe20008000000 */
[----:B------:R-:W-:-:S02]  /*11710*/  UIADD3 UR33, UR33, 0x2a830, URZ ;  /* 0x0002a83021217890 */ /* 0x000fc4000fffe03f */
[----:B------:R-:W-:Y:S01]  /*11720*/  UIMAD UR35, UR35, 0x60, URZ ;  /* 0x00000060232378a4 */ /* 0x000fe2000f8e023f */
[----:B------:R-:W-:Y:S01]  /*11730*/  UMOV UR10, 0x80 ;  /* 0x00000080000a7882 */ /* 0x000fe20000000000 */
[----:B------:R-:W-:Y:S02]  /*11740*/  UMOV UR12, UR36 ;  /* 0x00000024000c7c82 */ /* 0x000fe40008000000 */
[----:B------:R-:W-:Y:S02]  /*11750*/  UIADD3 UR32, UR8, 0x18400, URZ ;  /* 0x0001840008207890 */ /* 0x000fe4000fffe03f */
[----:B------:R-:W-:Y:S02]  /*11760*/  UIADD3 UR16, UR8, 0x1b400, URZ ;  /* 0x0001b40008107890 */ /* 0x000fe4000fffe03f */
[----:B------:R-:W-:Y:S01]  /*11770*/  UIADD3 UR8, UR8, 0x1e400, URZ ;  /* 0x0001e40008087890 */ /* 0x000fe2000fffe03f */
[----:B------:R-:W-:Y:S01]  /*11780*/  UMOV UR21, UR37 ;  /* 0x0000002500157c82 */ /* 0x000fe20008000000 */
[----:B------:R-:W-:Y:S01]  /*11790*/  UMOV UR17, UR33 ;  /* 0x0000002100117c82 */ /* 0x000fe20008000000 */
[----:B------:R-:W-:Y:S01]  /*117a0*/  UMOV UR19, UR35 ;  /* 0x0000002300137c82 */ /* 0x000fe20008000000 */
[----:B------:R-:W-:Y:S01]  /*117b0*/  UMOV UR13, UR37 ;  /* 0x00000025000d7c82 */ /* 0x000fe20008000000 */
[----:B------:R-:W-:Y:S01]  /*117c0*/  UMOV UR9, UR33 ;  /* 0x0000002100097c82 */ /* 0x000fe20008000000 */
[----:B------:R-:W-:Y:S01]  /*117d0*/  UMOV UR11, UR35 ;  /* 0x00000023000b7c82 */ /* 0x000fe20008000000 */
[----:B------:R3:W-:Y:S01]  /*117e0*/  UTMALDG.4D [UR32], [UR4], desc[UR6] ;  /* 0x00000620040075b4 */ /* 0x0007e20008019000 */
[----:B------:R3:W-:Y:S01]  /*117f0*/  UTMALDG.4D [UR16], [UR4], desc[UR6] ;  /* 0x00000610040075b4 */ /* 0x0007e20008019000 */
[----:B------:R3:W-:Y:S01]  /*11800*/  UTMALDG.4D [UR8], [UR4], desc[UR6] ;  /* 0x00000608040075b4 */ /* 0x0007e20008019000 */
[----:B--2---:R-:W-:-:S04]  /*11810*/  LOP3.LUT R2, R2, 0xfffffffd, RZ, 0xc0, !PT ;  /* 0xfffffffd02027812 */ /* 0x004fc800078ec0ff */
[----:B------:R-:W-:-:S05]  /*11820*/  @P0 LOP3.LUT R2, R2, 0x2, RZ, 0xfc, !PT ;  /* 0x0000000202020812 */ /* 0x000fca00078efcff */
[----:B------:R3:W-:Y:S01]  /*11830*/  STL [R1+0xc], R2 ;  /* 0x00000c0201007387 */ /* 0x0007e20000100800 */
[----:B------:R-:W-:Y:S01]  /*11840*/  NOP ;  /* 0x0000000000007918 */ /* 0x000fe20000000000 */
.L_x_1201:
[----:B0-----:R-:W-:Y:S01]  /*11850*/  VIADD R0, R17, 0xc400 ;  /* 0x0000c40011007836 */ /* 0x001fe20000000000 */
[----:B------:R-:W-:Y:S05]  /*11860*/  WARPSYNC.ALL ;  /* 0x0000000000007948 */ /* 0x000fea0003800000 */
[----:B------:R-:W-:Y:S01]  /*11870*/  BAR.SYNC.DEFER_BLOCKING 0x8, 0x180 ;  /* 0x0206000000007b1d */ /* 0x000fe20000010000 */
[----:B------:R-:W-:-:S05]  /*11880*/  LOP3.LUT P0, RZ, R0, 0x3ff, RZ, 0xc0, !PT ;  /* 0x000003ff00ff7812 */ /* 0x000fca000780c0ff */
[----:B------:R-:W-:Y:S08]  /*11890*/  BSSY B6, `(.L_x_1206) ;  /* 0x0000012000067945 */ /* 0x000ff00003800000 */
[----:B------:R-:W-:Y:S05]  /*118a0*/  @!P0 BRA `(.L_x_1207) ;  /* 0x0000000000408947 */ /* 0x000fea0003800000 */
[----:B---3--:R-:W-:Y:S01]  /*118b0*/  MOV R2, 0x0 ;  /* 0x0000000000027802 */ /* 0x008fe20000000f00 */
[----:B------:R-:W-:Y:S01]  /*118c0*/  ULDC.64 UR6, c[0x4][0x118] ;  /* 0x0100460000067ab9 */ /* 0x000fe20000000a00 */
[----:B------:R-:W-:Y:S01]  /*118d0*/  ULDC.64 UR8, c[0x4][0x120] ;  /* 0x0100480000087ab9 */ /* 0x000fe20000000a00 */
[----:B------:R-:W-:Y:S01]  /*118e0*/  ULDC.64 UR4, c[0x4][0x88] ;  /* 0x0100220000047ab9 */ /* 0x000fe20000000a00 */
[----:B-1----:R-:W-:Y:S02]  /*118f0*/  IMAD.U32 R4, RZ, RZ, UR6 ;  /* 0x00000006ff047e24 */ /* 0x002fe4000f8e00ff */
        /* <DEDUP_REMOVED lines=11> */
.L_x_1207:
[----:B---3--:R-:W-:Y:S05]  /*119b0*/  BSYNC B6 ;  /* 0x0000000000067941 */ /* 0x008fea0003800000 */
.L_x_1206:
[----:B------:R-:W0:Y:S01]  /*119c0*/  S2R R2, SR_TID.X ;  /* 0x0000000000027919 */ /* 0x000e220000002100 */
[----:B------:R-:W2:Y:S01]  /*119d0*/  LDC R7, c[0x0][0x448] ;  /* 0x00011200ff077b82 */ /* 0x000ea20000000800 */
[----:B------:R-:W-:Y:S01]  /*119e0*/  USHF.R.S32.HI UR4, URZ, 0x1f, UR36 ;  /* 0x0000001f3f047899 */ /* 0x000fe20008011424 */
[----:B------:R-:W-:Y:S01]  /*119f0*/  ULDC.64 UR8, c[0x0][0x2d8] ;  /* 0x0000b60000087ab9 */ /* 0x000fe20000000a00 */
[----:B------:R-:W3:Y:S02]  /*11a00*/  S2R R9, SR_TID.X ;  /* 0x0000000000097919 */ /* 0x000ee40000002100 */
[----:B------:R-:W-:Y:S02]  /*11a10*/  UIMAD UR6, UR4, UR8, URZ ;  /* 0x00000008040672a4 */ /* 0x000fe4000f8e023f */
[----:B------:R-:W-:Y:S01]  /*11a20*/  UIMAD.WIDE.U32 UR4, UR36, UR8, URZ ;  /* 0x00000008240472a5 */ /* 0x000fe2000f8e003f */
[----:B------:R-:W4:Y:S01]  /*11a30*/  S2R R8, SR_TID.X ;  /* 0x0000000000087919 */ /* 0x000f220000002100 */
[----:B------:R-:W-:-:S02]  /*11a40*/  UIMAD UR6, UR36, UR9, UR6 ;  /* 0x00000009240672a4 */ /* 0x000fc4000f8e0206 */
[----:B------:R-:W-:Y:S02]  /*11a50*/  USHF.R.S32.HI UR7, URZ, 0x1f, UR42 ;  /* 0x0000001f3f077899 */ /* 0x000fe4000801142a */
[----:B------:R-:W-:Y:S01]  /*11a60*/  UIADD3 UR5, UR5, UR6, URZ ;  /* 0x0000000605057290 */ /* 0x000fe2000fffe03f */
[----:B------:R-:W-:-:S03]  /*11a70*/  ULDC.64 UR8, c[0x0][0x2e0] ;  /* 0x0000b80000087ab9 */ /* 0x000fc60000000a00 */
[----:B------:R-:W-:Y:S02]  /*11a80*/  UIMAD.WIDE.U32 UR4, UR42, UR8, UR4 ;  /* 0x000000082a0472a5 */ /* 0x000fe4000f8e0004 */
[----:B------:R-:W-:-:S04]  /*11a90*/  UIMAD UR6, UR7, UR8, URZ ;  /* 0x00000008070672a4 */ /* 0x000fc8000f8e023f */
[----:B------:R-:W-:Y:S01]  /*11aa0*/  UIMAD UR6, UR42, UR9, UR6 ;  /* 0x000000092a0672a4 */ /* 0x000fe2000f8e0206 */
[----:B--2---:R-:W-:Y:S01]  /*11ab0*/  ISETP.NE.AND P0, PT, R7, 0x1, PT ;  /* 0x000000010700780c */ /* 0x004fe20003f05270 */
[----:B-1----:R-:W-:Y:S02]  /*11ac0*/  IMAD.U32 R4, RZ, RZ, UR4 ;  /* 0x00000004ff047e24 */ /* 0x002fe4000f8e00ff */
[----:B------:R-:W-:Y:S02]  /*11ad0*/  UIADD3 UR6, UR5, UR6, URZ ;  /* 0x0000000605067290 */ /* 0x000fe4000fffe03f */
[----:B------:R-:W-:Y:S01]  /*11ae0*/  IMAD.U32 R5, RZ, RZ, UR5 ;  /* 0x00000005ff057e24 */ /* 0x000fe2000f8e00ff */
[----:B------:R-:W-:Y:S01]  /*11af0*/  ULDC.64 UR4, c[0x0][0x2d0] ;  /* 0x0000b40000047ab9 */ /* 0x000fe20000000a00 */
[C---:B0-----:R-:W-:Y:S01]  /*11b00*/  LOP3.LUT R0, R2.reuse, 0x7f, RZ, 0xc0, !PT ;  /* 0x0000007f02007812 */ /* 0x041fe200078ec0ff */
[----:B------:R-:W-:-:S03]  /*11b10*/  IMAD.SHL.U32 R2, R2, 0x10, RZ ;  /* 0x0000001002027824 */ /* 0x000fc600078e00ff */
[----:B------:R-:W-:Y:S01]  /*11b20*/  SHF.R.U32.HI R0, RZ, 0x3, R0 ;  /* 0x00000003ff007819 */ /* 0x000fe20000011600 */
[----:B---3--:R-:W-:Y:S01]  /*11b30*/  IMAD.SHL.U32 R9, R9, 0x8, RZ ;  /* 0x0000000809097824 */ /* 0x008fe200078e00ff */
[----:B------:R-:W0:Y:S02]  /*11b40*/  @P0 LDC R3, c[0x0][0x44c] ;  /* 0x00011300ff030b82 */ /* 0x000e240000000800 */
[----:B------:R-:W-:Y:S01]  /*11b50*/  LOP3.LUT R2, R0, 0x70, R2, 0xf8, !PT ;  /* 0x0000007000027812 */ /* 0x000fe200078ef802 */
[----:B----4-:R-:W-:Y:S01]  /*11b60*/  IMAD.SHL.U32 R10, R8, 0x8, RZ ;  /* 0x00000008080a7824 */ /* 0x010fe200078e00ff */
[----:B------:R-:W-:-:S03]  /*11b70*/  LOP3.LUT R9, R9, 0x38, RZ, 0xc0, !PT ;  /* 0x0000003809097812 */ /* 0x000fc600078ec0ff */
[----:B------:R-:W-:Y:S01]  /*11b80*/  VIADD R2, R2, UR43 ;  /* 0x0000002b02027c36 */ /* 0x000fe20008000000 */
[----:B------:R-:W1:Y:S01]  /*11b90*/  @P0 LDC R0, c[0x0][0x450] ;  /* 0x00011400ff000b82 */ /* 0x000e620000000800 */
[C---:B------:R-:W-:Y:S02]  /*11ba0*/  LOP3.LUT R11, R9.reuse, 0x40, RZ, 0xfc, !PT ;  /* 0x00000040090b7812 */ /* 0x040fe400078efcff */
[----:B------:R-:W-:Y:S01]  /*11bb0*/  IMAD.MOV.U32 R6, RZ, RZ, R2 ;  /* 0x000000ffff067224 */ /* 0x000fe200078e0002 */
[----:B------:R-:W-:Y:S02]  /*11bc0*/  LOP3.LUT R9, R9, 0x80, RZ, 0xfc, !PT ;  /* 0x0000008009097812 */ /* 0x000fe400078efcff */
[----:B------:R-:W-:Y:S01]  /*11bd0*/  LOP3.LUT R10, R10, 0x38, RZ, 0xc0, !PT ;  /* 0x000000380a0a7812 */ /* 0x000fe200078ec0ff */
[----:B0-----:R-:W-:-:S05]  /*11be0*/  @P0 IMAD.HI.U32 R3, R2, R3, RZ ;  /* 0x0000000302030227 */ /* 0x001fca00078e00ff */
[----:B-1----:R-:W-:Y:S01]  /*11bf0*/  @P0 SHF.R.U32.HI R6, RZ, R0, R3 ;  /* 0x00000000ff060219 */ /* 0x002fe20000011603 */
[----:B------:R-:W-:Y:S01]  /*11c00*/  IMAD.U32 R3, RZ, RZ, UR6 ;  /* 0x00000006ff037e24 */ /* 0x000fe2000f8e00ff */
[----:B------:R-:W-:-:S03]  /*11c10*/  ULDC.64 UR6, c[0x0][0x280] ;  /* 0x0000a00000067ab9 */ /* 0x000fc60000000a00 */
[----:B------:R-:W-:-:S04]  /*11c20*/  IMAD.MOV R0, RZ, RZ, -R6 ;  /* 0x000000ffff007224 */ /* 0x000fc800078e0a06 */
[----:B------:R-:W-:Y:S02]  /*11c30*/  IMAD R0, R7, R0, R2 ;  /* 0x0000000007007224 */ /* 0x000fe400078e0202 */
[----:B------:R-:W-:Y:S01]  /*11c40*/  IMAD.MOV.U32 R2, RZ, RZ, R4 ;  /* 0x000000ffff027224 */ /* 0x000fe200078e0004 */
[----:B------:R-:W-:-:S03]  /*11c50*/  SHF.R.S32.HI R4, RZ, 0x1f, R6 ;  /* 0x0000001fff047819 */ /* 0x000fc60000011406 */
[----:B------:R-:W-:-:S04]  /*11c60*/  IMAD.WIDE.U32 R2, R6, UR4, R2 ;  /* 0x0000000406027c25 */ /* 0x000fc8000f8e0002 */
        /* <DEDUP_REMOVED lines=18> */
[----:B------:R-:W0:Y:S01]  /*11d90*/  S2R R2, SR_TID.X ;  /* 0x0000000000027919 */ /* 0x000e220000002100 */
[----:B------:R-:W-:Y:S01]  /*11da0*/  ULDC UR4, c[0x0][0x288] ;  /* 0x0000a20000047ab9 */ /* 0x000fe20000000800 */
[----:B------:R-:W-:Y:S01]  /*11db0*/  ULDC.64 UR6, c[0x0][0x208] ;  /* 0x0000820000067ab9 */ /* 0x000fe20000000a00 */
[----:B------:R-:W-:Y:S01]  /*11dc0*/  IMAD R5, R7, UR4, RZ ;  /* 0x0000000407057c24 */ /* 0x000fe2000f8e02ff */
[----:B------:R-:W1:Y:S01]  /*11dd0*/  SHFL.IDX PT, R3, R0, RZ, 0x181f ;  /* 0x00181fff00037589 */ /* 0x000e6200000e0000 */
[----:B0-----:R-:W-:-:S04]  /*11de0*/  LOP3.LUT R2, R2, 0x7f, RZ, 0xc0, !PT ;  /* 0x0000007f02027812 */ /* 0x001fc800078ec0ff */
[----:B------:R-:W-:Y:S02]  /*11df0*/  SHF.R.U32.HI R8, RZ, 0x3, R2 ;  /* 0x00000003ff087819 */ /* 0x000fe40000011602 */
[----:B------:R-:W0:Y:S03]  /*11e00*/  SHFL.IDX PT, R2, R6, RZ, 0x181f ;  /* 0x00181fff06027589 */ /* 0x000e2600000e0000 */
[----:B------:R-:W-:-:S05]  /*11e10*/  VIADD R4, R8, UR43 ;  /* 0x0000002b08047c36 */ /* 0x000fca0008000000 */
        /* <DEDUP_REMOVED lines=9> */
[----:B------:R0:W-:Y:S02]  /*11eb0*/  @!P4 LDGSTS.E.BYPASS.LTC128B.128 [R9+0x14400], desc[UR6][R2.64+0x100], !P2 ;  /* 0x144001000209cfae */ /* 0x0001e4000d101d46 */
[----:B0-----:R-:W-:-:S02]  /*11ec0*/  VIADD R2, R4, 0x10 ;  /* 0x0000001004027836 */ /* 0x001fc40000000000 */
[----:B------:R-:W0:Y:S03]  /*11ed0*/  SHFL.IDX PT, R3, R0, 0x1, 0x181f ;  /* 0x00381f0000037f89 */ /* 0x000e2600000e0000 */
[----:B------:R-:W-:Y:S02]  /*11ee0*/  ISETP.GE.AND P4, PT, R2, R5, PT ;  /* 0x000000050200720c */ /* 0x000fe40003f86270 */
[----:B------:R-:W1:Y:S11]  /*11ef0*/  SHFL.IDX PT, R2, R6, 0x1, 0x181f ;  /* 0x00381f0006027f89 */ /* 0x000e7600000e0000 */
[----:B0-----:R-:W-:-:S05]  /*11f00*/  @!P4 LEA R3, P3, R10, R3, 0x1 ;  /* 0x000000030a03c211 */ /* 0x001fca00078608ff */
[----:B-1----:R-:W-:-:S05]  /*11f10*/  @!P4 IMAD.X R2, RZ, RZ, R2, P3 ;  /* 0x000000ffff02c224 */ /* 0x002fca00018e0602 */
[----:B------:R-:W-:-:S04]  /*11f20*/  @!P4 LOP3.LUT R3, R3, R2, RZ, 0x3c, !PT ;  /* 0x000000020303c212 */ /* 0x000fc800078e3cff */
[----:B------:R-:W-:-:S04]  /*11f30*/  @!P4 LOP3.LUT R2, R3, R2, RZ, 0x3c, !PT ;  /* 0x000000020302c212 */ /* 0x000fc800078e3cff */
[----:B------:R-:W-:-:S05]  /*11f40*/  @!P4 LOP3.LUT R3, R3, R2, RZ, 0x3c, !PT ;  /* 0x000000020303c212 */ /* 0x000fca00078e3cff */
[----:B------:R-:W-:Y:S04]  /*11f50*/  @!P4 LDGSTS.E.BYPASS.LTC128B.128 [R9+0xcc00], desc[UR6][R2.64], !P0 ;  /* 0x0cc000000209cfae */ /* 0x000fe8000c101d46 */
        /* <DEDUP_REMOVED lines=52> */
[----:B------:R-:W-:Y:S01]  /*122a0*/  ISETP.GE.AND P4, PT, R2, R5, PT ;  /* 0x000000050200720c */ /* 0x000fe20003f86270 */
[----:B------:R-:W-:Y:S04]  /*122b0*/  SHFL.IDX PT, R0, R0, 0x7, 0x181f ;  /* 0x00f81f0000007f89 */ /* 0x000fe800000e0000 */
[----:B------:R-:W1:Y:S04]  /*122c0*/  SHFL.IDX PT, R2, R6, 0x6, 0x181f ;  /* 0x00d81f0006027f89 */ /* 0x000e6800000e0000 */
[----:B------:R-:W2:Y:S04]  /*122d0*/  SHFL.IDX PT, R6, R6, 0x7, 0x181f ;  /* 0x00f81f0006067f89 */ /* 0x000ea800000e0000 */
        /* <DEDUP_REMOVED lines=8> */
.L_x_1315:
[----:B------:R-:W-:Y:S01]  /*12360*/  VIADD R4, R4, 0x70 ;  /* 0x0000007004047836 */ /* 0x000fe20000000000 */
[----:B------:R-:W-:Y:S04]  /*12370*/  BSSY B0, `(.L_x_1209) ;  /* 0x000000c000007945 */ /* 0x000fe80003800000 */
[----:B------:R-:W-:-:S13]  /*12380*/  ISETP.GE.AND P3, PT, R4, R5, PT ;  /* 0x000000050400720c */ /* 0x000fda0003f66270 */
[----:B------:R-:W-:Y:S05]  /*12390*/  @P3 BRA `(.L_x_1210) ;  /* 0x0000000000243947 */ /* 0x000fea0003800000 */
[----:B0-----:R-:W-:Y:S01]  /*123a0*/  LEA R2, P3, R10, R0, 0x1 ;  /* 0x000000000a027211 */ /* 0x001fe200078608ff */
[----:B------:R-:W-:-:S04]  /*123b0*/  ULDC.64 UR4, c[0x0][0x208] ;  /* 0x0000820000047ab9 */ /* 0x000fc80000000a00 */
[----:B------:R-:W-:-:S05]  /*123c0*/  IMAD.X R3, RZ, RZ, R6, P3 ;  /* 0x000000ffff037224 */ /* 0x000fca00018e0606 */
[----:B------:R-:W-:Y:S01]  /*123d0*/  @!PT LDS RZ, [RZ] ;  /* 0x00000000fffff984 */ /* 0x000fe20000000800 */
[----:B------:R-:W-:Y:S01]  /*123e0*/  @!PT LDS RZ, [RZ] ;  /* 0x00000000fffff984 */ /* 0x000fe20000000800 */
[----:B------:R-:W-:Y:S01]  /*123f0*/  @!PT LDS RZ, [RZ] ;  /* 0x00000000fffff984 */ /* 0x000fe20000000800 */
[----:B------:R1:W-:Y:S04]  /*12400*/  LDGSTS.E.BYPASS.LTC128B.128 [R9+0xfc00], desc[UR4][R2.64], !P0 ;  /* 0x0fc0000002097fae */ /* 0x0003e8000c101d44 */
[----:B------:R1:W-:Y:S04]  /*12410*/  LDGSTS.E.BYPASS.LTC128B.128 [R9+0x13c00], desc[UR4][R2.64+0x80], !P1 ;  /* 0x13c0008002097fae */ /* 0x0003e8000c901d44 */
[----:B------:R1:W-:Y:S02]  /*12420*/  LDGSTS.E.BYPASS.LTC128B.128 [R9+0x17c00], desc[UR4][R2.64+0x100], !P2 ;  /* 0x17c0010002097fae */ /* 0x0003e4000d101d44 */
.L_x_1210:
[----:B------:R-:W-:Y:S05]  /*12430*/  BSYNC B0 ;  /* 0x0000000000007941 */ /* 0x000fea0003800000 */
.L_x_1209:
[----:B------:R-:W-:Y:S01]  /*12440*/  NOP ;  /* 0x0000000000007918 */ /* 0x000fe20000000000 */
[----:B------:R-:W-:Y:S01]  /*12450*/  PLOP3.LUT P0, PT, PT, PT, PT, 0x80, 0x0 ;  /* 0x000000000000781c */ /* 0x000fe20003f0f070 */
[----:B------:R-:W-:-:S12]  /*12460*/  VIADD R6, R17, 0x2a800 ;  /* 0x0002a80011067836 */ /* 0x000fd80000000000 */
.L_x_1211:
[----:B------:R-:W-:Y:S02]  /*12470*/  PLOP3.LUT P1, PT, P1, P0, PT, 0xa2, 0x0 ;  /* 0x000000000000781c */ /* 0x000fe40000f21472 */
[----:B------:R-:W-:-:S08]  /*12480*/  @P0 R2UR P1, UR4, R17 ;  /* 0x00000000110402ca */ /* 0x000fd00000020000 */
[----:B------:R-:W-:-:S05]  /*12490*/  @P0 PLOP3.LUT P0, PT, P1, PT, PT, 0x80, 0x0 ;  /* 0x000000000000081c */ /* 0x000fca0000f0f070 */
[----:B------:R-:W-:Y:S01]  /*124a0*/  @!P1 SYNCS.ARRIVE.TRANS64.RED.A0T1 RZ, [UR4+0x2a800], RZ ;  /* 0x02a800ffffff99a7 */ /* 0x000fe20008200404 */
[----:B------:R-:W-:Y:S07]  /*124b0*/  @!P1 ARRIVES.LDGSTSBAR.64.TRANSCNT [UR4+0x2a800] ;  /* 0x02a80000ff0099b0 */ /* 0x000fee0008000a84 */
[----:B------:R-:W-:Y:S05]  /*124c0*/  @P0 BRA.U.ANY `(.L_x_1211) ;  /* 0xfffffffd00e80947 */ /* 0x000fea000393ffff */
[----:B01----:R-:W2:Y:S02]  /*124d0*/  LDL.LU R2, [R1+0x18] ;  /* 0x0000180001027983 */ /* 0x003ea40000300800 */
        /* <DEDUP_REMOVED lines=11> */
.L_x_1316:
[----:B------:R-:W-:Y:S05]  /*12590*/  BSYNC B0 ;  /* 0x0000000000007941 */ /* 0x000fea0003800000 */
.L_x_1212:
[----:B------:R-:W-:-:S04]  /*125a0*/  UIADD3 UR4, UR41, -0x2, URZ ;  /* 0xfffffffe29047890 */ /* 0x000fc8000fffe03f */
[----:B------:R-:W-:-:S06]  /*125b0*/  UISETP.GE.AND UP0, UPT, UR4, UR40, UPT ;  /* 0x000000280400728c */ /* 0x000fcc000bf06270 */
[----:B------:R-:W-:-:S13]  /*125c0*/  PLOP3.LUT P0, PT, PT, PT, UP0, 0x80, 0x0 ;  /* 0x000000000000781c */ /* 0x000fda0003f0f008 */
[----:B------:R-:W-:Y:S05]  /*125d0*/  @!P0 BRA `(.L_x_1214) ;  /* 0x0000002000008947 */ /* 0x000fea0003800000 */
[----:B0-----:R-:W-:Y:S01]  /*125e0*/  IMAD R0, RZ, RZ, -UR41 ;  /* 0x80000029ff007e24 */ /* 0x001fe2000f8e02ff */
[----:B------:R-:W-:-:S04]  /*125f0*/  LOP3.LUT R8, RZ, UR40, RZ, 0x33, !PT ;  /* 0x00000028ff087c12 */ /* 0x000fc8000f8e33ff */
[----:B------:R-:W-:-:S05]  /*12600*/  VIADDMNMX R8, R0, 0x1, R8, !PT ;  /* 0x0000000100087846 */ /* 0x000fca0007800108 */
[----:B------:R-:W-:-:S05]  /*12610*/  VIADD R0, R8, UR41 ;  /* 0x0000002908007c36 */ /* 0x000fca0008000000 */
[----:B------:R-:W-:-:S04]  /*12620*/  LOP3.LUT R0, R0, 0x1, RZ, 0xc0, !PT ;  /* 0x0000000100007812 */ /* 0x000fc800078ec0ff */
[----:B------:R-:W-:Y:S01]  /*12630*/  ISETP.NE.U32.AND P0, PT, R0, 0x1, PT ;  /* 0x000000010000780c */ /* 0x000fe20003f05070 */
[----:B------:R-:W-:-:S12]  /*12640*/  IMAD.U32 R0, RZ, RZ, UR4 ;  /* 0x00000004ff007e24 */ /* 0x000fd8000f8e00ff */
[----:B------:R-:W-:Y:S05]  /*12650*/  @P0 BRA `(.L_x_1215) ;  /* 0x0000000800a00947 */ /* 0x000fea0003800000 */
[----:B------:R-:W2:Y:S04]  /*12660*/  LDL R2, [R1+0xc] ;  /* 0x00000c0001027983 */ /* 0x000ea80000100800 */
[----:B------:R-:W3:Y:S01]  /*12670*/  LDL R3, [R1+0x4] ;  /* 0x0000040001037983 */ /* 0x000ee20000100800 */
[----:B------:R-:W-:-:S05]  /*12680*/  VIADD R7, R18, 0x1 ;  /* 0x0000000112077836 */ /* 0x000fca0000000000 */
[C---:B------:R-:W-:Y:S01]  /*12690*/  ISETP.NE.AND P0, PT, R7.reuse, 0x2, PT ;  /* 0x000000020700780c */ /* 0x040fe20003f05270 */
[----:B------:R-:W-:Y:S03]  /*126a0*/  BSSY B0, `(.L_x_1216) ;  /* 0x000009f000007945 */ /* 0x000fe60003800000 */
[----:B------:R-:W-:Y:S02]  /*126b0*/  SEL R10, RZ, 0x1, P0 ;  /* 0x00000001ff0a7807 */ /* 0x000fe40000000000 */
[----:B------:R-:W-:Y:S02]  /*126c0*/  SEL R7, R7, RZ, P0 ;  /* 0x000000ff07077207 */ /* 0x000fe40000000000 */
[----:B--2---:R-:W-:Y:S02]  /*126d0*/  LOP3.LUT P1, RZ, R2, 0x2, RZ, 0xc0, !PT ;  /* 0x0000000202ff7812 */ /* 0x004fe4000782c0ff */
[----:B---3--:R-:W-:-:S11]  /*126e0*/  LOP3.LUT R10, R3, R10, RZ, 0x3c, !PT ;  /* 0x0000000a030a7212 */ /* 0x008fd600078e3cff */
[----:B------:R-:W-:Y:S05]  /*126f0*/  @!P1 BRA `(.L_x_1217) ;  /* 0x0000000800649947 */ /* 0x000fea0003800000 */
[----:B------:R-:W-:Y:S01]  /*12700*/  LOP3.LUT P1, RZ, R2, 0x1, RZ, 0xc0, !PT ;  /* 0x0000000102ff7812 */ /* 0x000fe2000782c0ff */
[----:B------:R-:W-:-:S12]  /*12710*/  IMAD.MOV.U32 R5, RZ, RZ, R16 ;  /* 0x000000ffff057224 */ /* 0x000fd800078e0010 */
[----:B------:R-:W-:Y:S05]  /*12720*/  @!P1 BRA `(.L_x_1218) ;  /* 0x0000000000549947 */ /* 0x000fea0003800000 */
[----:B------:R-:W2:Y:S01]  /*12730*/  LDL R9, [R1+0x8] ;  /* 0x0000080001097983 */ /* 0x000ea20000100800 */
[----:B------:R-:W0:Y:S03]  /*12740*/  LDC R5, c[0x0][0x43c] ;  /* 0x00010f00ff057b82 */ /* 0x000e260000000800 */
[----:B------:R-:W3:Y:S01]  /*12750*/  LDL R11, [R1] ;  /* 0x00000000010b7983 */ /* 0x000ee20000100800 */
[----:B------:R-:W-:Y:S01]  /*12760*/  IMAD.MOV.U32 R4, RZ, RZ, R0 ;  /* 0x000000ffff047224 */ /* 0x000fe200078e0000 */
[----:B------:R-:W-:Y:S01]  /*12770*/  ULDC.64 UR4, c[0x0][0x428] ;  /* 0x00010a0000047ab9 */ /* 0x000fe20000000a00 */
[----:B------:R-:W-:Y:S01]  /*12780*/  ULDC.64 UR6, c[0x0][0x208] ;  /* 0x0000820000067ab9 */ /* 0x000fe20000000a00 */
[----:B0-----:R-:W-:-:S13]  /*12790*/  ISETP.NE.AND P0, PT, R5, 0x1, PT ;  /* 0x000000010500780c */ /* 0x001fda0003f05270 */
[----:B------:R-:W0:Y:S02]  /*127a0*/  @P0 LDC.64 R2, c[0x0][0x440] ;  /* 0x00011000ff020b82 */ /* 0x000e240000000a00 */
[----:B0-----:R-:W-:-:S05]  /*127b0*/  @P0 IMAD.HI.U32 R2, R0, R2, RZ ;  /* 0x0000000200020227 */ /* 0x001fca00078e00ff */
[----:B------:R-:W-:-:S05]  /*127c0*/  @P0 SHF.R.U32.HI R4, RZ, R3, R2 ;  /* 0x00000003ff040219 */ /* 0x000fca0000011602 */
[----:B------:R-:W-:-:S04]  /*127d0*/  IMAD.MOV R2, RZ, RZ, -R4 ;  /* 0x000000ffff027224 */ /* 0x000fc800078e0a04 */
[----:B------:R-:W-:Y:S01]  /*127e0*/  IMAD R0, R5, R2, R0 ;  /* 0x0000000205007224 */ /* 0x000fe200078e0200 */
[----:B------:R-:W-:Y:S01]  /*127f0*/  SHF.R.S32.HI R5, RZ, 0x1f, R4 ;  /* 0x0000001fff057819 */ /* 0x000fe20000011404 */
[----:B------:R-:W0:Y:S01]  /*12800*/  LDC.64 R2, c[0x0][0x418] ;  /* 0x00010600ff027b82 */ /* 0x000e220000000a00 */
[----:B--2---:R-:W-:-:S04]  /*12810*/  IMAD R9, R9, UR4, RZ ;  /* 0x0000000409097c24 */ /* 0x004fc8000f8e02ff */
[C---:B---3--:R-:W-:Y:S02]  /*12820*/  IMAD R9, R11.reuse, UR5, R9 ;  /* 0x000000050b097c24 */ /* 0x048fe4000f8e0209 */
[----:B------:R-:W-:-:S04]  /*12830*/  IMAD.WIDE.U32 R4, R11, UR4, R4 ;  /* 0x000000040b047c25 */ /* 0x000fc8000f8e0004 */
[----:B------:R-:W-:Y:S01]  /*12840*/  IMAD.IADD R5, R9, 0x1, R5 ;  /* 0x0000000109057824 */ /* 0x000fe200078e0205 */
[----:B0-----:R-:W-:-:S04]  /*12850*/  LEA R2, P0, R4, R2, 0x2 ;  /* 0x0000000204027211 */ /* 0x001fc800078010ff */
[----:B------:R-:W-:-:S05]  /*12860*/  LEA.HI.X R3, R4, R3, R5, 0x2, P0 ;  /* 0x0000000304037211 */ /* 0x000fca00000f1405 */
[----:B------:R0:W5:Y:S04]  /*12870*/  LDG.E R5, desc[UR6][R2.64] ;  /* 0x0000000602057981 */ /* 0x000168000c1e1900 */
.L_x_1218:
[----:B0-----:R-:W-:Y:S01]  /*12880*/  IMAD R3, R7, 0x8, R17 ;  /* 0x0000000807037824 */ /* 0x001fe200078e0211 */
[----:B------:R-:W-:Y:S01]  /*12890*/  SHF.L.U32 R2, R10, 0x1f, RZ ;  /* 0x0000001f0a027819 */ /* 0x000fe200000006ff */
[----:B------:R-:W-:Y:S03]  /*128a0*/  BSSY B1, `(.L_x_1219) ;  /* 0x0000003000017945 */ /* 0x000fe60003800000 */
[----:B------:R-:W0:Y:S02]  /*128b0*/  SYNCS.PHASECHK.TRANS64.TRYWAIT P0, [R3+URZ+0x2a840], R2 ;  /* 0x02a84002030075a7 */ /* 0x000e24000800017f */
[----:B0-----:R-:W-:Y:S05]  /*128c0*/  @!P0 BRA `(.L_x_1220) ;  /* 0x0000003800448947 */ /* 0x001fea0003800000 */
.L_x_1317:
[----:B------:R-:W-:Y:S05]  /*128d0*/  BSYNC B1 ;  /* 0x0000000000017941 */ /* 0x000fea0003800000 */
.L_x_1219:
[----:B------:R-:W1:Y:S01]  /*128e0*/  S2R R4, SR_TID.X ;  /* 0x0000000000047919 */ /* 0x000e620000002100 */
[----:B------:R-:W-:Y:S01]  /*128f0*/  BSSY B1, `(.L_x_1221) ;  /* 0x000000b000017945 */ /* 0x000fe20003800000 */
[----:B-1----:R-:W-:-:S04]  /*12900*/  LOP3.LUT R4, R4, 0x7f, RZ, 0xc0, !PT ;  /* 0x0000007f04047812 */ /* 0x002fc800078ec0ff */
[----:B------:R-:W-:-:S13]  /*12910*/  ISETP.NE.AND P1, PT, R4, RZ, PT ;  /* 0x000000ff0400720c */ /* 0x000fda0003f25270 */
[----:B------:R-:W-:Y:S05]  /*12920*/  @P1 BRA `(.L_x_1222) ;  /* 0x00000000001c1947 */ /* 0x000fea0003800000 */
[----:B------:R-:W1:Y:S01]  /*12930*/  S2R R4, SR_TID.X ;  /* 0x0000000000047919 */ /* 0x000e620000002100 */
[----:B0-----:R-:W-:-:S04]  /*12940*/  IMAD.MOV.U32 R2, RZ, RZ, 0x9000 ;  /* 0x00009000ff027424 */ /* 0x001fc800078e00ff */
[----:B------:R2:W-:Y:S01]  /*12950*/  SYNCS.ARRIVE.TRANS64 RZ, [R3+URZ+0x2a830], R2 ;  /* 0x02a8300203ff79a7 */ /* 0x0005e2000800003f */
[----:B-1----:R-:W-:-:S04]  /*12960*/  LOP3.LUT R4, R4, 0x1f, RZ, 0xc0, !PT ;  /* 0x0000001f04047812 */ /* 0x002fc800078ec0ff */
[----:B------:R-:W-:-:S13]  /*12970*/  ISETP.NE.AND P0, PT, R4, RZ, PT ;  /* 0x000000ff0400720c */ /* 0x000fda0003f05270 */
[----:B--2---:R-:W-:Y:S05]  /*12980*/  @!P0 BRA `(.L_x_1222) ;  /* 0x0000000000048947 */ /* 0x004fea0003800000 */
[----:B------:R-:W-:Y:S01]  /*12990*/  BPT.TRAP 0x1 ;  /* 0x000000040000795c */ /* 0x000fe20000300000 */
.L_x_1222:
[----:B------:R-:W-:Y:S05]  /*129a0*/  BSYNC B1 ;  /* 0x0000000000017941 */ /* 0x000fea0003800000 */
.L_x_1221:
[----:B------:R-:W-:Y:S01]  /*129b0*/  IMAD.MOV.U32 R11, RZ, RZ, RZ ;  /* 0x000000ffff0b7224 */ /* 0x000fe200078e00ff */
[----:B------:R-:W-:Y:S01]  /*129c0*/  UIADD3 UR4, UP0, UR38, 0x370, URZ ;  /* 0x0000037026047890 */ /* 0x000fe2000ff1e03f */
[----:B------:R-:W-:Y:S01]  /*129d0*/  IMAD R4, R7, 0x9000, R17 ;  /* 0x0000900007047824 */ /* 0x000fe200078e0211 */
[----:B------:R-:W-:Y:S01]  /*129e0*/  PLOP3.LUT P0, PT, PT, PT, PT, 0x80, 0x0 ;  /* 0x000000000000781c */ /* 0x000fe20003f0f070 */
[----:B0-----:R-:W-:Y:S01]  /*129f0*/  VIADD R3, R3, 0x2a830 ;  /* 0x0002a83003037836 */ /* 0x001fe20000000000 */
[----:B------:R-:W-:Y:S01]  /*12a00*/  R2UR UR10, R11 ;  /* 0x000000000b0a72ca */ /* 0x000fe200000e0000 */
[----:B------:R-:W-:Y:S01]  /*12a10*/  IMAD R2, R0, 0x60, RZ ;  /* 0x0000006000027824 */ /* 0x000fe200078e02ff */
[----:B------:R-:W-:Y:S01]  /*12a20*/  UIADD3.X UR5, URZ, UR39, URZ, UP0, !UPT ;  /* 0x000000273f057290 */ /* 0x000fe200087fe43f */
[----:B------:R-:W-:Y:S01]  /*12a30*/  VIADD R9, R4, 0x18400 ;  /* 0x0001840004097836 */ /* 0x000fe20000000000 */
[----:B------:R-:W-:Y:S01]  /*12a40*/  UMOV UR6, 0x0 ;  /* 0x0000000000067882 */ /* 0x000fe20000000000 */
[----:B------:R-:W-:-:S10]  /*12a50*/  UMOV UR7, 0x14f00000 ;  /* 0x14f0000000077882 */ /* 0x000fd40000000000 */
.L_x_1223:
[----:B------:R-:W-:-:S13]  /*12a60*/  @P0 ELECT P2, URZ, PT ;  /* 0x00000000003f082f */ /* 0x000fda0003840000 */
[----:B-----5:R-:W-:Y:S01]  /*12a70*/  @P2 R2UR UR13, R5 ;  /* 0x00000000050d22ca */ /* 0x020fe200000e0000 */
[----:B------:R-:W-:Y:S01]  /*12a80*/  UMOV UR12, UR36 ;  /* 0x00000024000c7c82 */ /* 0x000fe20008000000 */
[----:B------:R-:W-:Y:S02]  /*12a90*/  @P2 R2UR UR11, R2 ;  /* 0x00000000020b22ca */ /* 0x000fe400000e0000 */
[----:B------:R-:W-:Y:S02]  /*12aa0*/  @P2 R2UR UR9, R3 ;  /* 0x00000000030922ca */ /* 0x000fe400000e0000 */
[----:B------:R-:W-:Y:S02]  /*12ab0*/  @P2 R2UR UR8, R9 ;  /* 0x00000000090822ca */ /* 0x000fe400000e0000 */
[----:B------:R-:W-:Y:S02]  /*12ac0*/  @P2 PLOP3.LUT P0, PT, P2, PT, PT, 0x8, 0x0 ;  /* 0x000000000000281c */ /* 0x000fe4000170e170 */
        /* <DEDUP_REMOVED lines=9> */
.L_x_1224:
[----:B------:R-:W-:-:S13]  /*12b60*/  @P0 ELECT P2, URZ, PT ;  /* 0x00000000003f082f */ /* 0x000fda0003840000 */
[----:B------:R-:W-:Y:S01]  /*12b70*/  @P2 R2UR UR13, R5 ;  /* 0x00000000050d22ca */ /* 0x000fe200000e0000 */
        /* <DEDUP_REMOVED lines=13> */
.L_x_1225:
        /* <DEDUP_REMOVED lines=10> */
[----:B------:R-:W2:Y:S01]  /*12cf0*/  LDL.LU R9, [R1+0x4] ;  /* 0x0000040001097983 */ /* 0x000ea20000300800 */
[----:B------:R-:W-:Y:S01]  /*12d00*/  IMAD R3, R18, 0x8, R6 ;  /* 0x0000000812037824 */ /* 0x000fe200078e0206 */
[----:B------:R-:W-:Y:S01]  /*12d10*/  BSSY B1, `(.L_x_1226) ;  /* 0x0000004000017945 */ /* 0x000fe20003800000 */
[----:B--2---:R-:W-:-:S04]  /*12d20*/  SHF.L.U32 R2, R9, 0x1f, RZ ;  /* 0x0000001f09027819 */ /* 0x004fc800000006ff */
[----:B------:R-:W0:Y:S02]  /*12d30*/  SYNCS.PHASECHK.TRANS64.TRYWAIT P0, [R3+URZ+0x60], R2 ;  /* 0x00006002030075a7 */ /* 0x000e24000800017f */
[----:B0-----:R-:W-:Y:S05]  /*12d40*/  @!P0 BRA `(.L_x_1227) ;  /* 0x0000003400388947 */ /* 0x001fea0003800000 */
.L_x_1318:
[----:B------:R-:W-:Y:S05]  /*12d50*/  BSYNC B1 ;  /* 0x0000000000017941 */ /* 0x000fea0003800000 */
.L_x_1226:
[----:B------:R-:W-:Y:S01]  /*12d60*/  BSSY B1, `(.L_x_1228) ;  /* 0x000000c000017945 */ /* 0x000fe20003800000 */
[----:B------:R-:W-:Y:S02]  /*12d70*/  IMAD.MOV.U32 R12, RZ, RZ, 0x0 ;  /* 0x00000000ff0c7424 */ /* 0x000fe400078e00ff */
[----:B------:R-:W-:Y:S01]  /*12d80*/  IMAD.MOV.U32 R13, RZ, RZ, 0x14f00000 ;  /* 0x14f00000ff0d7424 */ /* 0x000fe200078e00ff */
[----:B------:R-:W-:Y:S06]  /*12d90*/  @P1 BRA `(.L_x_1229) ;  /* 0x0000000000201947 */ /* 0x000fec0003800000 */
[----:B------:R-:W1:Y:S01]  /*12da0*/  S2R R4, SR_TID.X ;  /* 0x0000000000047919 */ /* 0x000e620000002100 */
[----:B0-----:R-:W-:Y:S02]  /*12db0*/  IMAD R2, R18, 0x8, R17 ;  /* 0x0000000812027824 */ /* 0x001fe400078e0211 */
[----:B------:R-:W-:-:S04]  /*12dc0*/  IMAD.MOV.U32 R3, RZ, RZ, 0x6000 ;  /* 0x00006000ff037424 */ /* 0x000fc800078e00ff */
[----:B------:R2:W-:Y:S01]  /*12dd0*/  SYNCS.ARRIVE.TRANS64 RZ, [R2+URZ+0x2a850], R3 ;  /* 0x02a8500302ff79a7 */ /* 0x0005e2000800003f */
[----:B-1----:R-:W-:-:S04]  /*12de0*/  LOP3.LUT R4, R4, 0x1f, RZ, 0xc0, !PT ;  /* 0x0000001f04047812 */ /* 0x002fc800078ec0ff */
[----:B------:R-:W-:-:S13]  /*12df0*/  ISETP.NE.AND P0, PT, R4, RZ, PT ;  /* 0x000000ff0400720c */ /* 0x000fda0003f05270 */
[----:B--2---:R-:W-:Y:S05]  /*12e00*/  @!P0 BRA `(.L_x_1229) ;  /* 0x0000000000048947 */ /* 0x004fea0003800000 */
[----:B------:R-:W-:Y:S01]  /*12e10*/  BPT.TRAP 0x1 ;  /* 0x000000040000795c */ /* 0x000fe20000300000 */
.L_x_1229:
[----:B------:R-:W-:Y:S05]  /*12e20*/  BSYNC B1 ;  /* 0x0000000000017941 */ /* 0x000fea0003800000 */
.L_x_1228:
[----:B------:R-:W-:Y:S01]  /*12e30*/  R2UR UR10, R11 ;  /* 0x000000000b0a72ca */ /* 0x000fe200000e0000 */
[--C-:B0-----:R-:W-:Y:S01]  /*12e40*/  IMAD R2, R18, 0x8, R17.reuse ;  /* 0x0000000812027824 */ /* 0x101fe200078e0211 */
[----:B------:R-:W-:Y:S01]  /*12e50*/  R2UR UR6, R12 ;  /* 0x000000000c0672ca */ /* 0x000fe200000e0000 */
[----:B------:R-:W-:Y:S01]  /*12e60*/  IMAD R3, R18, 0x6000, R17 ;  /* 0x0000600012037824 */ /* 0x000fe200078e0211 */
[----:B------:R-:W-:Y:S01]  /*12e70*/  R2UR UR7, R13 ;  /* 0x000000000d0772ca */ /* 0x000fe200000e0000 */
[----:B------:R-:W-:Y:S01]  /*12e80*/  UIADD3 UR4, UP0, UR38, 0x470, URZ ;  /* 0x0000047026047890 */ /* 0x000fe2000ff1e03f */
[----:B------:R-:W-:Y:S01]  /*12e90*/  PLOP3.LUT P0, PT, PT, PT, PT, 0x80, 0x0 ;  /* 0x000000000000781c */ /* 0x000fe20003f0f070 */
[----:B------:R-:W-:Y:S02]  /*12ea0*/  IMAD R4, R19, 0x60, RZ ;  /* 0x0000006013047824 */ /* 0x000fe400078e02ff */
[----:B------:R-:W-:Y:S01]  /*12eb0*/  VIADD R2, R2, 0x2a850 ;  /* 0x0002a85002027836 */ /* 0x000fe20000000000 */
[----:B------:R-:W-:Y:S01]  /*12ec0*/  UIADD3.X UR5, URZ, UR39, URZ, UP0, !UPT ;  /* 0x000000273f057290 */ /* 0x000fe200087fe43f */
[----:B------:R-:W-:-:S11]  /*12ed0*/  VIADD R9, R3, 0x400 ;  /* 0x0000040003097836 */ /* 0x000fd60000000000 */
.L_x_1230:
        /* <DEDUP_REMOVED lines=15> */
.L_x_1231:
        /* <DEDUP_REMOVED lines=10> */
[----:B------:R-:W-:Y:S02]  /*13070*/  IMAD.MOV.U32 R16, RZ, RZ, R5 ;  /* 0x000000ffff107224 */ /* 0x000fe400078e0005 */
[----:B------:R-:W-:-:S07]  /*13080*/  IMAD.MOV.U32 R19, RZ, RZ, R0 ;  /* 0x000000ffff137224 */ /* 0x000fce00078e0000 */
.L_x_1217:
[----:B------:R-:W-:Y:S05]  /*13090*/  BSYNC B0 ;  /* 0x0000000000007941 */ /* 0x000fea0003800000 */
.L_x_1216:
[----:B------:R0:W-:Y:S01]  /*130a0*/  STL [R1+0x4], R10 ;  /* 0x0000040a01007387 */ /* 0x0001e20000100800 */
[----:B------:R-:W-:Y:S01]  /*130b0*/  UIADD3 UR4, UR41, -0x3, URZ ;  /* 0xfffffffd29047890 */ /* 0x000fe2000fffe03f */
[----:B------:R-:W-:-:S05]  /*130c0*/  IMAD.MOV.U32 R18, RZ, RZ, R7 ;  /* 0x000000ffff127224 */ /* 0x000fca00078e0007 */
[----:B------:R-:W-:-:S07]  /*130d0*/  IMAD.U32 R0, RZ, RZ, UR4 ;  /* 0x00000004ff007e24 */ /* 0x000fce000f8e00ff */
.L_x_1215:
[----:B------:R-:W-:Y:S01]  /*130e0*/  ULOP3.LUT UR4, URZ, UR41, URZ, 0x33, !UPT ;  /* 0x000000293f047292 */ /* 0x000fe2000f8e333f */
[----:B------:R-:W-:Y:S01]  /*130f0*/  VIADD R8, R8, 0xfffffffe ;  /* 0xfffffffe08087836 */ /* 0x000fe20000000000 */
[----:B------:R-:W-:Y:S04]  /*13100*/  BSSY B0, `(.L_x_1214) ;  /* 0x000014d000007945 */ /* 0x000fe80003800000 */
[----:B------:R-:W-:-:S13]  /*13110*/  ISETP.NE.AND P0, PT, R8, UR4, PT ;  /* 0x0000000408007c0c */ /* 0x000fda000bf05270 */
[----:B------:R-:W-:Y:S05]  /*13120*/  @!P0 BRA `(.L_x_1232) ;  /* 0x0000001400288947 */ /* 0x000fea0003800000 */
[----:B------:R-:W-:-:S07]  /*13130*/  IMAD.MOV.U32 R8, RZ, RZ, R16 ;  /* 0x000000ffff087224 */ /* 0x000fce00078e0010 */
.L_x_1265:
[----:B------:R-:W2:Y:S04]  /*13140*/  LDL R2, [R1+0xc] ;  /* 0x00000c0001027983 */ /* 0x000ea80000100800 */
[----:B------:R-:W3:Y:S01]  /*13150*/  LDL R3, [R1+0x4] ;  /* 0x0000040001037983 */ /* 0x000ee20000100800 */
[----:B------:R-:W-:Y:S01]  /*13160*/  VIADD R4, R18, 0x1 ;  /* 0x0000000112047836 */ /* 0x000fe20000000000 */
[----:B------:R-:W-:Y:S05]  /*13170*/  YIELD ;  /* 0x0000000000007946 */ /* 0x000fea0003800000 */
[----:B------:R-:W-:Y:S01]  /*13180*/  ISETP.NE.AND P0, PT, R4, 0x2, PT ;  /* 0x000000020400780c */ /* 0x000fe20003f05270 */
[----:B------:R-:W-:Y:S03]  /*13190*/  BSSY B1, `(.L_x_1233) ;  /* 0x000009d000017945 */ /* 0x000fe60003800000 */
[----:B------:R-:W-:-:S02]  /*131a0*/  SEL R5, RZ, 0x1, P0 ;  /* 0x00000001ff057807 */ /* 0x000fc40000000000 */
[----:B------:R-:W-:Y:S02]  /*131b0*/  SEL R4, R4, RZ, P0 ;  /* 0x000000ff04047207 */ /* 0x000fe40000000000 */
[----:B--2---:R-:W-:Y:S02]  /*131c0*/  LOP3.LUT P1, RZ, R2, 0x2, RZ, 0xc0, !PT ;  /* 0x0000000202ff7812 */ /* 0x004fe4000782c0ff */
[----:B---3--:R-:W-:-:S11]  /*131d0*/  LOP3.LUT R5, R3, R5, RZ, 0x3c, !PT ;  /* 0x0000000503057212 */ /* 0x008fd600078e3cff */
[----:B------:R-:W-:Y:S05]  /*131e0*/  @!P1 BRA `(.L_x_1234) ;  /* 0x00000008005c9947 */ /* 0x000fea0003800000 */
[----:B------:R-:W-:Y:S01]  /*131f0*/  LOP3.LUT P1, RZ, R2, 0x1, RZ, 0xc0, !PT ;  /* 0x0000000102ff7812 */ /* 0x000fe2000782c0ff */
[----:B------:R-:W-:-:S12]  /*13200*/  IMAD.MOV.U32 R7, RZ, RZ, R0 ;  /* 0x000000ffff077224 */ /* 0x000fd800078e0000 */
[----:B------:R-:W-:Y:S05]  /*13210*/  @!P1 BRA `(.L_x_1235) ;  /* 0x0000000000549947 */ /* 0x000fea0003800000 */
[----:B0-----:R-:W2:Y:S01]  /*13220*/  LDL R10, [R1+0x8] ;  /* 0x00000800010a7983 */ /* 0x001ea20000100800 */
[----:B------:R-:W0:Y:S01]  /*13230*/  LDC R8, c[0x0][0x43c] ;  /* 0x00010f00ff087b82 */ /* 0x000e220000000800 */
[----:B------:R-:W-:Y:S02]  /*13240*/  ULDC.64 UR4, c[0x0][0x428] ;  /* 0x00010a0000047ab9 */ /* 0x000fe40000000a00 */
[----:B------:R-:W3:Y:S01]  /*13250*/  LDL R9, [R1] ;  /* 0x0000000001097983 */ /* 0x000ee20000100800 */
[----:B------:R-:W-:Y:S01]  /*13260*/  ULDC.64 UR6, c[0x0][0x208] ;  /* 0x0000820000067ab9 */ /* 0x000fe20000000a00 */
        /* <DEDUP_REMOVED lines=16> */
.L_x_1235:
[----:B------:R-:W-:Y:S01]  /*13370*/  IMAD R3, R4, 0x8, R17 ;  /* 0x0000000804037824 */ /* 0x000fe200078e0211 */
[----:B------:R-:W-:Y:S01]  /*13380*/  SHF.L.U32 R2, R5, 0x1f, RZ ;  /* 0x0000001f05027819 */ /* 0x000fe200000006ff */
[----:B------:R-:W-:Y:S03]  /*13390*/  BSSY B2, `(.L_x_1236) ;  /* 0x0000003000027945 */ /* 0x000fe60003800000 */
[----:B------:R-:W2:Y:S02]  /*133a0*/  SYNCS.PHASECHK.TRANS64.TRYWAIT P0, [R3+URZ+0x2a840], R2 ;  /* 0x02a84002030075a7 */ /* 0x000ea4000800017f */
[----:B--2---:R-:W-:Y:S05]  /*133b0*/  @!P0 BRA `(.L_x_1237) ;  /* 0x0000002c00b08947 */ /* 0x004fea0003800000 */
.L_x_1319:
[----:B------:R-:W-:Y:S05]  /*133c0*/  BSYNC B2 ;  /* 0x0000000000027941 */ /* 0x000fea0003800000 */
.L_x_1236:
[----:B-1----:R-:W1:Y:S01]  /*133d0*/  S2R R9, SR_TID.X ;  /* 0x0000000000097919 */ /* 0x002e620000002100 */
[----:B------:R-:W-:Y:S01]  /*133e0*/  BSSY B2, `(.L_x_1238) ;  /* 0x000000b000027945 */ /* 0x000fe20003800000 */
[----:B-1----:R-:W-:-:S04]  /*133f0*/  LOP3.LUT R9, R9, 0x7f, RZ, 0xc0, !PT ;  /* 0x0000007f09097812 */ /* 0x002fc800078ec0ff */
[----:B------:R-:W-:-:S13]  /*13400*/  ISETP.NE.AND P1, PT, R9, RZ, PT ;  /* 0x000000ff0900720c */ /* 0x000fda0003f25270 */
[----:B------:R-:W-:Y:S05]  /*13410*/  @P1 BRA `(.L_x_1239) ;  /* 0x00000000001c1947 */ /* 0x000fea0003800000 */
[----:B------:R-:W1:Y:S01]  /*13420*/  S2R R9, SR_TID.X ;  /* 0x0000000000097919 */ /* 0x000e620000002100 */
[----:B--2---:R-:W-:-:S04]  /*13430*/  IMAD.MOV.U32 R2, RZ, RZ, 0x9000 ;  /* 0x00009000ff027424 */ /* 0x004fc800078e00ff */
[----:B------:R3:W-:Y:S01]  /*13440*/  SYNCS.ARRIVE.TRANS64 RZ, [R3+URZ+0x2a830], R2 ;  /* 0x02a8300203ff79a7 */ /* 0x0007e2000800003f */
[----:B-1----:R-:W-:-:S04]  /*13450*/  LOP3.LUT R9, R9, 0x1f, RZ, 0xc0, !PT ;  /* 0x0000001f09097812 */ /* 0x002fc800078ec0ff */
[----:B------:R-:W-:-:S13]  /*13460*/  ISETP.NE.AND P0, PT, R9, RZ, PT ;  /* 0x000000ff0900720c */ /* 0x000fda0003f05270 */
[----:B---3--:R-:W-:Y:S05]  /*13470*/  @!P0 BRA `(.L_x_1239) ;  /* 0x0000000000048947 */ /* 0x008fea0003800000 */
[----:B------:R-:W-:Y:S01]  /*13480*/  BPT.TRAP 0x1 ;  /* 0x000000040000795c */ /* 0x000fe20000300000 */
.L_x_1239:
[----:B------:R-:W-:Y:S05]  /*13490*/  BSYNC B2 ;  /* 0x0000000000027941 */ /* 0x000fea0003800000 */
.L_x_1238:
[----:B------:R-:W-:Y:S01]  /*134a0*/  IMAD.MOV.U32 R12, RZ, RZ, RZ ;  /* 0x000000ffff0c7224 */ /* 0x000fe200078e00ff */
[----:B------:R-:W-:Y:S01]  /*134b0*/  UIADD3 UR4, UP0, UR38, 0x370, URZ ;  /* 0x0000037026047890 */ /* 0x000fe2000ff1e03f */
[----:B------:R-:W-:Y:S01]  /*134c0*/  IMAD R9, R4, 0x9000, R17 ;  /* 0x0000900004097824 */ /* 0x000fe200078e0211 */
[----:B------:R-:W-:Y:S01]  /*134d0*/  PLOP3.LUT P0, PT, PT, PT, PT, 0x80, 0x0 ;  /* 0x000000000000781c */ /* 0x000fe20003f0f070 */
[----:B--2---:R-:W-:Y:S01]  /*134e0*/  VIADD R3, R3, 0x2a830 ;  /* 0x0002a83003037836 */ /* 0x004fe20000000000 */
[----:B------:R-:W-:Y:S01]  /*134f0*/  R2UR UR10, R12 ;  /* 0x000000000c0a72ca */ /* 0x000fe200000e0000 */
[----:B------:R-:W-:Y:S01]  /*13500*/  IMAD R2, R7, 0x60, RZ ;  /* 0x0000006007027824 */ /* 0x000fe200078e02ff */
[----:B------:R-:W-:Y:S01]  /*13510*/  UIADD3.X UR5, URZ, UR39, URZ, UP0, !UPT ;  /* 0x000000273f057290 */ /* 0x000fe200087fe43f */
[----:B0-----:R-:W-:Y:S01]  /*13520*/  VIADD R10, R9, 0x18400 ;  /* 0x00018400090a7836 */ /* 0x001fe20000000000 */
[----:B------:R-:W-:Y:S01]  /*13530*/  UMOV UR6, 0x0 ;  /* 0x0000000000067882 */ /* 0x000fe20000000000 */
[----:B------:R-:W-:-:S10]  /*13540*/  UMOV UR7, 0x14f00000 ;  /* 0x14f0000000077882 */ /* 0x000fd40000000000 */
.L_x_1240:
        /* <DEDUP_REMOVED lines=16> */
.L_x_1241:
        /* <DEDUP_REMOVED lines=15> */
.L_x_1242:
        /* <DEDUP_REMOVED lines=16> */
.L_x_1320:
[----:B------:R-:W-:Y:S05]  /*13840*/  BSYNC B2 ;  /* 0x0000000000027941 */ /* 0x000fea0003800000 */
.L_x_1243:
        /* <DEDUP_REMOVED lines=11> */
.L_x_1246:
[----:B------:R-:W-:Y:S05]  /*13900*/  BSYNC B2 ;  /* 0x0000000000027941 */ /* 0x000fea0003800000 */
.L_x_1245:
[----:B------:R-:W-:Y:S01]  /*13910*/  R2UR UR10, R12 ;  /* 0x000000000c0a72ca */ /* 0x000fe200000e0000 */
[----:B------:R-:W-:Y:S01]  /*13920*/  IMAD R18, R18, 0x6000, R17 ;  /* 0x0000600012127824 */ /* 0x000fe200078e0211 */
[----:B------:R-:W-:Y:S01]  /*13930*/  R2UR UR6, R10 ;  /* 0x000000000a0672ca */ /* 0x000fe200000e0000 */
[----:B------:R-:W-:Y:S01]  /*13940*/  UIADD3 UR4, UP0, UR38, 0x470, URZ ;  /* 0x0000047026047890 */ /* 0x000fe2000ff1e03f */
[----:B------:R-:W-:Y:S01]  /*13950*/  R2UR UR7, R11 ;  /* 0x000000000b0772ca */ /* 0x000fe200000e0000 */
[----:B0-----:R-:W-:Y:S01]  /*13960*/  IMAD R3, R19, 0x60, RZ ;  /* 0x0000006013037824 */ /* 0x001fe200078e02ff */
[----:B------:R-:W-:Y:S01]  /*13970*/  PLOP3.LUT P0, PT, PT, PT, PT, 0x80, 0x0 ;  /* 0x000000000000781c */ /* 0x000fe20003f0f070 */
[----:B------:R-:W-:Y:S01]  /*13980*/  VIADD R2, R2, 0x50 ;  /* 0x0000005002027836 */ /* 0x000fe20000000000 */
[----:B------:R-:W-:Y:S01]  /*13990*/  UIADD3.X UR5, URZ, UR39, URZ, UP0, !UPT ;  /* 0x000000273f057290 */ /* 0x000fe200087fe43f */
[----:B------:R-:W-:-:S11]  /*139a0*/  VIADD R9, R18, 0x400 ;  /* 0x0000040012097836 */ /* 0x000fd60000000000 */
.L_x_1247:
        /* <DEDUP_REMOVED lines=15> */
.L_x_1248:
        /* <DEDUP_REMOVED lines=12> */
.L_x_1234:
[----:B------:R-:W-:Y:S05]  /*13b60*/  BSYNC B1 ;  /* 0x0000000000017941 */ /* 0x000fea0003800000 */
.L_x_1233:
[----:B------:R-:W2:Y:S01]  /*13b70*/  LDL R3, [R1+0xc] ;  /* 0x00000c0001037983 */ /* 0x000ea20000100800 */
[----:B------:R-:W-:Y:S01]  /*13b80*/  VIADD R18, R4, 0x1 ;  /* 0x0000000104127836 */ /* 0x000fe20000000000 */
[----:B------:R-:W-:Y:S01]  /*13b90*/  BSSY B1, `(.L_x_1249) ;  /* 0x00000a0000017945 */ /* 0x000fe20003800000 */
[----:B------:R-:W-:-:S03]  /*13ba0*/  VIADD R7, R0, 0xffffffff ;  /* 0xffffffff00077836 */ /* 0x000fc60000000000 */
[----:B------:R-:W-:-:S04]  /*13bb0*/  ISETP.NE.AND P0, PT, R18, 0x2, PT ;  /* 0x000000021200780c */ /* 0x000fc80003f05270 */
[----:B------:R-:W-:Y:S02]  /*13bc0*/  SEL R2, RZ, 0x1, P0 ;  /* 0x00000001ff027807 */ /* 0x000fe40000000000 */
[----:B------:R-:W-:Y:S02]  /*13bd0*/  SEL R18, R18, RZ, P0 ;  /* 0x000000ff12127207 */ /* 0x000fe40000000000 */
[----:B------:R-:W-:-:S05]  /*13be0*/  LOP3.LUT R11, R5, R2, RZ, 0x3c, !PT ;  /* 0x00000002050b7212 */ /* 0x000fca00078e3cff */
[----:B------:R1:W-:Y:S01]  /*13bf0*/  STL [R1+0x4], R11 ;  /* 0x0000040b01007387 */ /* 0x0003e20000100800 */
[----:B--2---:R-:W-:-:S13]  /*13c00*/  LOP3.LUT P1, RZ, R3, 0x2, RZ, 0xc0, !PT ;  /* 0x0000000203ff7812 */ /* 0x004fda000782c0ff */
[----:B-1----:R-:W-:Y:S05]  /*13c10*/  @!P1 BRA `(.L_x_1250) ;  /* 0x00000008005c9947 */ /* 0x002fea0003800000 */
[----:B------:R-:W-:Y:S01]  /*13c20*/  LOP3.LUT P1, RZ, R3, 0x1, RZ, 0xc0, !PT ;  /* 0x0000000103ff7812 */ /* 0x000fe2000782c0ff */
[----:B0-----:R-:W-:-:S12]  /*13c30*/  IMAD.MOV.U32 R10, RZ, RZ, R7 ;  /* 0x000000ffff0a7224 */ /* 0x001fd800078e0007 */
[----:B------:R-:W-:Y:S05]  /*13c40*/  @!P1 BRA `(.L_x_1251) ;  /* 0x0000000000549947 */ /* 0x000fea0003800000 */
[----:B------:R-:W2:Y:S01]  /*13c50*/  LDL R13, [R1+0x8] ;  /* 0x00000800010d7983 */ /* 0x000ea20000100800 */
        /* <DEDUP_REMOVED lines=20> */
.L_x_1251:
[----:B------:R-:W-:Y:S01]  /*13da0*/  IMAD R2, R18, 0x8, R17 ;  /* 0x0000000812027824 */ /* 0x000fe200078e0211 */
[----:B------:R-:W-:Y:S01]  /*13db0*/  SHF.L.U32 R3, R11, 0x1f, RZ ;  /* 0x0000001f0b037819 */ /* 0x000fe200000006ff */
[----:B------:R-:W-:Y:S03]  /*13dc0*/  BSSY B2, `(.L_x_1252) ;  /* 0x0000003000027945 */ /* 0x000fe60003800000 */
[----:B------:R-:W1:Y:S02]  /*13dd0*/  SYNCS.PHASECHK.TRANS64.TRYWAIT P0, [R2+URZ+0x2a840], R3 ;  /* 0x02a84003020075a7 */ /* 0x000e64000800017f */
[----:B-1----:R-:W-:Y:S05]  /*13de0*/  @!P0 BRA `(.L_x_1253) ;  /* 0x00000024004c8947 */ /* 0x002fea0003800000 */
.L_x_1321:
[----:B------:R-:W-:Y:S05]  /*13df0*/  BSYNC B2 ;  /* 0x0000000000027941 */ /* 0x000fea0003800000 */
.L_x_1252:
        /* <DEDUP_REMOVED lines=12> */
.L_x_1255:
[----:B------:R-:W-:Y:S05]  /*13ec0*/  BSYNC B2 ;  /* 0x0000000000027941 */ /* 0x000fea0003800000 */
.L_x_1254:
[----:B------:R-:W-:Y:S01]  /*13ed0*/  IMAD.MOV.U32 R14, RZ, RZ, RZ ;  /* 0x000000ffff0e7224 */ /* 0x000fe200078e00ff */
[----:B------:R-:W-:Y:S01]  /*13ee0*/  UIADD3 UR4, UP0, UR38, 0x370, URZ ;  /* 0x0000037026047890 */ /* 0x000fe2000ff1e03f */
[C---:B-1----:R-:W-:Y:S01]  /*13ef0*/  IMAD R3, R18.reuse, 0x8, R6 ;  /* 0x0000000812037824 */ /* 0x042fe200078e0206 */
[----:B------:R-:W-:Y:S01]  /*13f00*/  PLOP3.LUT P0, PT, PT, PT, PT, 0x80, 0x0 ;  /* 0x000000000000781c */ /* 0x000fe20003f0f070 */
[----:B------:R-:W-:Y:S01]  /*13f10*/  IMAD R9, R18, 0x9000, R17 ;  /* 0x0000900012097824 */ /* 0x000fe200078e0211 */
[----:B------:R-:W-:Y:S01]  /*13f20*/  R2UR UR10, R14 ;  /* 0x000000000e0a72ca */ /* 0x000fe200000e0000 */
[----:B------:R-:W-:Y:S01]  /*13f30*/  VIADD R3, R3, 0x30 ;  /* 0x0000003003037836 */ /* 0x000fe20000000000 */
[----:B------:R-:W-:Y:S01]  /*13f40*/  UIADD3.X UR5, URZ, UR39, URZ, UP0, !UPT ;  /* 0x000000273f057290 */ /* 0x000fe200087fe43f */
[----:B------:R-:W-:Y:S01]  /*13f50*/  IMAD R2, R10, 0x60, RZ ;  /* 0x000000600a027824 */ /* 0x000fe200078e02ff */
[----:B------:R-:W-:Y:S01]  /*13f60*/  UMOV UR6, 0x0 ;  /* 0x0000000000067882 */ /* 0x000fe20000000000 */
[----:B------:R-:W-:Y:S01]  /*13f70*/  VIADD R11, R9, 0x18400 ;  /* 0x00018400090b7836 */ /* 0x000fe20000000000 */
[----:B------:R-:W-:-:S09]  /*13f80*/  UMOV UR7, 0x14f00000 ;  /* 0x14f0000000077882 */ /* 0x000fd20000000000 */
.L_x_1256:
        /* <DEDUP_REMOVED lines=16> */
.L_x_1257:
        /* <DEDUP_REMOVED lines=15> */
.L_x_1258:
        /* <DEDUP_REMOVED lines=15> */
.L_x_1322:
[----:B------:R-:W-:Y:S05]  /*14270*/  BSYNC B2 ;  /* 0x0000000000027941 */ /* 0x000fea0003800000 */
.L_x_1259:
[----:B------:R-:W-:Y:S01]  /*14280*/  BSSY B2, `(.L_x_1261) ;  /* 0x000000b000027945 */ /* 0x000fe20003800000 */
[----:B------:R-:W-:Y:S02]  /*14290*/  IMAD.MOV.U32 R12, RZ, RZ, 0x0 ;  /* 0x00000000ff0c7424 */ /* 0x000fe400078e00ff */
[----:B------:R-:W-:Y:S01]  /*142a0*/  IMAD.MOV.U32 R13, RZ, RZ, 0x14f00000 ;  /* 0x14f00000ff0d7424 */ /* 0x000fe200078e00ff */
[----:B------:R-:W-:Y:S06]  /*142b0*/  @P1 BRA `(.L_x_1262) ;  /* 0x00000000001c1947 */ /* 0x000fec0003800000 */
[----:B------:R-:W1:Y:S02]  /*142c0*/  S2R R3, SR_TID.X ;  /* 0x0000000000037919 */ /* 0x000e640000002100 */
[----:B-1----:R-:W-:Y:S01]  /*142d0*/  LOP3.LUT R9, R3, 0x1f, RZ, 0xc0, !PT ;  /* 0x0000001f03097812 */ /* 0x002fe200078ec0ff */
[----:B------:R-:W-:-:S03]  /*142e0*/  IMAD.MOV.U32 R3, RZ, RZ, 0x6000 ;  /* 0x00006000ff037424 */ /* 0x000fc600078e00ff */
[----:B------:R-:W-:Y:S01]  /*142f0*/  ISETP.NE.AND P0, PT, R9, RZ, PT ;  /* 0x000000ff0900720c */ /* 0x000fe20003f05270 */
[----:B------:R1:W-:-:S12]  /*14300*/  SYNCS.ARRIVE.TRANS64 RZ, [R2+URZ+0x50], R3 ;  /* 0x0000500302ff79a7 */ /* 0x0003d8000800003f */
[----:B-1----:R-:W-:Y:S05]  /*14310*/  @!P0 BRA `(.L_x_1262) ;  /* 0x0000000000048947 */ /* 0x002fea0003800000 */
[----:B------:R-:W-:Y:S01]  /*14320*/  BPT.TRAP 0x1 ;  /* 0x000000040000795c */ /* 0x000fe20000300000 */
.L_x_1262:
[----:B------:R-:W-:Y:S05]  /*14330*/  BSYNC B2 ;  /* 0x0000000000027941 */ /* 0x000fea0003800000 */
.L_x_1261:
[----:B------:R-:W-:Y:S01]  /*14340*/  R2UR UR10, R14 ;  /* 0x000000000e0a72ca */ /* 0x000fe200000e0000 */
[----:B------:R-:W-:Y:S01]  /*14350*/  IMAD R4, R4, 0x6000, R17 ;  /* 0x0000600004047824 */ /* 0x000fe200078e0211 */
[----:B------:R-:W-:Y:S01]  /*14360*/  R2UR UR6, R12 ;  /* 0x000000000c0672ca */ /* 0x000fe200000e0000 */
[----:B------:R-:W-:Y:S01]  /*14370*/  UIADD3 UR4, UP0, UR38, 0x470, URZ ;  /* 0x0000047026047890 */ /* 0x000fe2000ff1e03f */
[----:B------:R-:W-:Y:S01]  /*14380*/  R2UR UR7, R13 ;  /* 0x000000000d0772ca */ /* 0x000fe200000e0000 */
[----:B------:R-:W-:Y:S01]  /*14390*/  IMAD R3, R19, 0x60, RZ ;  /* 0x0000006013037824 */ /* 0x000fe200078e02ff */
[----:B------:R-:W-:Y:S01]  /*143a0*/  PLOP3.LUT P0, PT, PT, PT, PT, 0x80, 0x0 ;  /* 0x000000000000781c */ /* 0x000fe20003f0f070 */
[----:B0-----:R-:W-:Y:S01]  /*143b0*/  VIADD R2, R2, 0x50 ;  /* 0x0000005002027836 */ /* 0x001fe20000000000 */
[----:B------:R-:W-:Y:S01]  /*143c0*/  UIADD3.X UR5, URZ, UR39, URZ, UP0, !UPT ;  /* 0x000000273f057290 */ /* 0x000fe200087fe43f */
[----:B------:R-:W-:-:S11]  /*143d0*/  VIADD R5, R4, 0x400 ;  /* 0x0000040004057836 */ /* 0x000fd60000000000 */
.L_x_1263:
        /* <DEDUP_REMOVED lines=15> */
.L_x_1264:
        /* <DEDUP_REMOVED lines=12> */
.L_x_1250:
[----:B------:R-:W-:Y:S05]  /*14590*/  BSYNC B1 ;  /* 0x0000000000017941 */ /* 0x000fea0003800000 */
.L_x_1249:
[----:B------:R-:W-:Y:S01]  /*145a0*/  ISETP.GT.AND P0, PT, R7, UR40, PT ;  /* 0x0000002807007c0c */ /* 0x000fe2000bf04270 */
[----:B------:R-:W-:-:S12]  /*145b0*/  VIADD R0, R0, 0xfffffffe ;  /* 0xfffffffe00007836 */ /* 0x000fd80000000000 */
[----:B------:R-:W-:Y:S05]  /*145c0*/  @P0 BRA `(.L_x_1265) ;  /* 0xffffffe800dc0947 */ /* 0x000fea000383ffff */
.L_x_1232:
[----:B------:R-:W-:Y:S05]  /*145d0*/  BSYNC B0 ;  /* 0x0000000000007941 */ /* 0x000fea0003800000 */
.L_x_1214:
[----:B0-----:R-:W0:Y:S01]  /*145e0*/  S2R R0, SR_TID.X ;  /* 0x0000000000007919 */ /* 0x001e220000002100 */
[----:B------:R-:W-:Y:S01]  /*145f0*/  BSSY B0, `(.L_x_1266) ;  /* 0x0000012000007945 */ /* 0x000fe20003800000 */
[----:B0-----:R-:W-:-:S04]  /*14600*/  LOP3.LUT R6, R0, 0x7f, RZ, 0xc0, !PT ;  /* 0x0000007f00067812 */ /* 0x001fc800078ec0ff */
[----:B------:R-:W-:-:S13]  /*14610*/  ISETP.NE.AND P1, PT, R6, RZ, PT ;  /* 0x000000ff0600720c */ /* 0x000fda0003f25270 */
[----:B------:R-:W-:Y:S05]  /*14620*/  @P1 BRA `(.L_x_1267) ;  /* 0x0000000000381947 */ /* 0x000fea0003800000 */
[----:B------:R-:W0:Y:S01]  /*14630*/  S2R R3, SR_LANEID ;  /* 0x0000000000037919 */ /* 0x000e220000000000 */
[----:B------:R-:W-:Y:S01]  /*14640*/  VOTEU.ANY UR4, UPT, PT ;  /* 0x0000000000047886 */ /* 0x000fe200038e0100 */
[----:B------:R-:W-:Y:S01]  /*14650*/  ULDC.64 UR6, c[0x0][0x208] ;  /* 0x0000820000067ab9 */ /* 0x000fe20000000a00 */
[----:B------:R-:W0:Y:S08]  /*14660*/  FLO.U32 R0, UR4 ;  /* 0x0000000400007d00 */ /* 0x000e3000080e0000 */
[----:B------:R-:W1:Y:S01]  /*14670*/  POPC R5, UR4 ;  /* 0x0000000400057d09 */ /* 0x000e620008000000 */
[----:B0-----:R-:W-:-:S02]  /*14680*/  ISETP.EQ.U32.AND P0, PT, R0, R3, PT ;  /* 0x000000030000720c */ /* 0x001fc40003f02070 */
[----:B------:R-:W1:Y:S11]  /*14690*/  LDC.64 R2, c[0x0][0xc80] ;  /* 0x00032000ff027b82 */ /* 0x000e760000000a00 */
[----:B-1----:R-:W2:Y:S01]  /*146a0*/  @P0 ATOMG.E.ADD.STRONG.GPU PT, R3, desc[UR6][R2.64], R5 ;  /* 0x00000005020309a8 */ /* 0x002ea200081ee1c6 */
[----:B------:R-:W0:Y:S02]  /*146b0*/  S2R R4, SR_LTMASK ;  /* 0x0000000000047919 */ /* 0x000e240000003900 */
[----:B0-----:R-:W-:-:S04]  /*146c0*/  LOP3.LUT R4, R4, UR4, RZ, 0xc0, !PT ;  /* 0x0000000404047c12 */ /* 0x001fc8000f8ec0ff */
[----:B------:R-:W0:Y:S01]  /*146d0*/  POPC R7, R4 ;  /* 0x0000000400077309 */ /* 0x000e220000000000 */
[----:B--2---:R-:W0:Y:S02]  /*146e0*/  SHFL.IDX PT, R0, R3, R0, 0x1f ;  /* 0x00001f0003007589 */ /* 0x004e2400000e0000 */
[----:B0-----:R-:W-:-:S05]  /*146f0*/  IADD3 R0, R0, UR44, R7 ;  /* 0x0000002c00007c10 */ /* 0x001fca000fffe007 */
[----:B------:R0:W-:Y:S02]  /*14700*/  STL [R1+0x14], R0 ;  /* 0x0000140001007387 */ /* 0x0001e40000100800 */
.L_x_1267:
[----:B------:R-:W-:Y:S05]  /*14710*/  BSYNC B0 ;  /* 0x0000000000007941 */ /* 0x000fea0003800000 */
.L_x_1266:
[----:B0-----:R-:W2:Y:S01]  /*14720*/  LDL R0, [R1+0xc] ;  /* 0x00000c0001007983 */ /* 0x001ea20000100800 */
[----:B------:R-:W-:Y:S01]  /*14730*/  BSSY B0, `(.L_x_1268) ;  /* 0x0000038000007945 */ /* 0x000fe20003800000 */
[----:B--2---:R-:W-:-:S13]  /*14740*/  LOP3.LUT P0, RZ, R0, 0x2, RZ, 0xc0, !PT ;  /* 0x0000000200ff7812 */ /* 0x004fda000780c0ff */
[----:B------:R-:W-:Y:S05]  /*14750*/  @!P0 BRA `(.L_x_1269) ;  /* 0x0000000000d48947 */ /* 0x000fea0003800000 */
[----:B------:R-:W2:Y:S01]  /*14760*/  LDL R0, [R1+0x4] ;  /* 0x0000040001007983 */ /* 0x000ea20000100800 */
[----:B------:R-:W-:Y:S01]  /*14770*/  IMAD R2, R18, 0x8, R17 ;  /* 0x0000000812027824 */ /* 0x000fe200078e0211 */
[----:B------:R-:W-:Y:S01]  /*14780*/  BSSY B1, `(.L_x_1270) ;  /* 0x0000005000017945 */ /* 0x000fe20003800000 */
[----:B------:R-:W-:Y:S02]  /*14790*/  ISETP.NE.AND P2, PT, R6, RZ, PT ;  /* 0x000000ff0600720c */ /* 0x000fe40003f45270 */
[----:B--2---:R-:W-:-:S04]  /*147a0*/  SHF.L.U32 R3, R0, 0x1f, RZ ;  /* 0x0000001f00037819 */ /* 0x004fc800000006ff */
[----:B------:R-:W0:Y:S02]  /*147b0*/  SYNCS.PHASECHK.TRANS64.TRYWAIT P0, [R2+URZ+0x2a860], R3 ;  /* 0x02a86003020075a7 */ /* 0x000e24000800017f */
[----:B0-----:R-:W-:Y:S05]  /*147c0*/  @!P0 BRA `(.L_x_1271) ;  /* 0x0000001800fc8947 */ /* 0x001fea0003800000 */
.L_x_1323:
[----:B------:R-:W-:Y:S05]  /*147d0*/  BSYNC B1 ;  /* 0x0000000000017941 */ /* 0x000fea0003800000 */
.L_x_1270:
[----:B------:R-:W-:Y:S04]  /*147e0*/  BSSY B1, `(.L_x_1272) ;  /* 0x0000009000017945 */ /* 0x000fe80003800000 */
        /* <DEDUP_REMOVED lines=8> */
.L_x_1273:
[----:B------:R-:W-:Y:S05]  /*14870*/  BSYNC B1 ;  /* 0x0000000000017941 */ /* 0x000fea0003800000 */
.L_x_1272:
[----:B------:R-:W-:Y:S01]  /*14880*/  IMAD R0, R18, 0x6000, R17 ;  /* 0x0000600012007824 */ /* 0x000fe200078e0211 */
[----:B------:R-:W-:Y:S01]  /*14890*/  UIADD3 UR4, UP0, UR38, 0x470, URZ ;  /* 0x0000047026047890 */ /* 0x000fe2000ff1e03f */
[----:B------:R-:W-:Y:S01]  /*148a0*/  PLOP3.LUT P0, PT, PT, PT, PT, 0x80, 0x0 ;  /* 0x000000000000781c */ /* 0x000fe20003f0f070 */
[----:B------:R-:W-:Y:S01]  /*148b0*/  IMAD R19, R19, 0x60, RZ ;  /* 0x0000006013137824 */ /* 0x000fe200078e02ff */
[----:B------:R-:W-:Y:S01]  /*148c0*/  UMOV UR6, 0x0 ;  /* 0x0000000000067882 */ /* 0x000fe20000000000 */
[----:B0-----:R-:W-:Y:S01]  /*148d0*/  VIADD R2, R2, 0x2a850 ;  /* 0x0002a85002027836 */ /* 0x001fe20000000000 */
[----:B------:R-:W-:Y:S01]  /*148e0*/  UIADD3.X UR5, URZ, UR39, URZ, UP0, !UPT ;  /* 0x000000273f057290 */ /* 0x000fe200087fe43f */
[----:B------:R-:W-:Y:S01]  /*148f0*/  VIADD R3, R0, 0x400 ;  /* 0x0000040000037836 */ /* 0x000fe20000000000 */
[----:B------:R-:W-:Y:S01]  /*14900*/  UMOV UR7, 0x14f00000 ;  /* 0x14f0000000077882 */ /* 0x000fe20000000000 */
[----:B------:R-:W-:-:S09]  /*14910*/  UMOV UR10, URZ ;  /* 0x0000003f000a7c82 */ /* 0x000fd20008000000 */
.L_x_1274:
        /* <DEDUP_REMOVED lines=15> */
.L_x_1275:
        /* <DEDUP_REMOVED lines=10> */
.L_x_1269:
[----:B------:R-:W-:Y:S05]  /*14ab0*/  BSYNC B0 ;  /* 0x0000000000007941 */ /* 0x000fea0003800000 */
.L_x_1268:
[----:B------:R-:W2:Y:S01]  /*14ac0*/  LDL.LU R3, [R1+0x4] ;  /* 0x0000040001037983 */ /* 0x000ea20000300800 */
[----:B------:R-:W-:-:S05]  /*14ad0*/  VIADD R18, R18, 0x1 ;  /* 0x0000000112127836 */ /* 0x000fca0000000000 */
[----:B------:R-:W-:-:S04]  /*14ae0*/  ISETP.NE.AND P0, PT, R18, 0x2, PT ;  /* 0x000000021200780c */ /* 0x000fc80003f05270 */
[----:B------:R-:W-:Y:S02]  /*14af0*/  SEL R0, RZ, 0x1, P0 ;  /* 0x00000001ff007807 */ /* 0x000fe40000000000 */
[----:B------:R-:W-:Y:S02]  /*14b00*/  SEL R18, R18, RZ, P0 ;  /* 0x000000ff12127207 */ /* 0x000fe40000000000 */
[----:B--2---:R-:W-:-:S05]  /*14b10*/  LOP3.LUT R3, R3, R0, RZ, 0x3c, !PT ;  /* 0x0000000003037212 */ /* 0x004fca00078e3cff */
[----:B------:R0:W-:Y:S02]  /*14b20*/  STL [R1+0x4], R3 ;  /* 0x0000040301007387 */ /* 0x0001e40000100800 */
.L_x_1194:
[----:B------:R-:W-:Y:S05]  /*14b30*/  BSYNC B7 ;  /* 0x0000000000077941 */ /* 0x000fea0003800000 */
.L_x_1192:
[----:B-1----:R-:W2:Y:S04]  /*14b40*/  LDL R0, [R1+0xc] ;  /* 0x00000c0001007983 */ /* 0x002ea80000100800 */
[----:B------:R1:W5:Y:S01]  /*14b50*/  LDL R2, [R1+0x14] ;  /* 0x0000140001027983 */ /* 0x0003620000100800 */
[----:B--2---:R-:W-:-:S13]  /*14b60*/  LOP3.LUT P0, RZ, R0, 0x4, RZ, 0xc0, !PT ;  /* 0x0000000400ff7812 */ /* 0x004fda000780c0ff */
[----:B-1----:R-:W-:Y:S05]  /*14b70*/  @!P0 BRA `(.L_x_1276) ;  /* 0x0000000000288947 */ /* 0x002fea0003800000 */
[----:B------:R-:W-:Y:S05]  /*14b80*/  WARPSYNC.ALL ;  /* 0x0000000000007948 */ /* 0x000fea0003800000 */
[----:B------:R-:W1:Y:S08]  /*14b90*/  S2UR UR5, SR_CgaCtaId ;  /* 0x00000000000579c3 */ /* 0x000e700000008800 */
[----:B------:R-:W-:Y:S06]  /*14ba0*/  BAR.SYNC.DEFER_BLOCKING 0x5, 0x180 ;  /* 0x0146000000007b1d */ /* 0x000fec0000010000 */
[----:B------:R-:W-:-:S02]  /*14bb0*/  UMOV UR4, 0x400 ;  /* 0x0000040000047882 */ /* 0x000fc40000000000 */
[----:B-1----:R-:W-:-:S06]  /*14bc0*/  ULEA UR4, UR5, UR4, 0x18 ;  /* 0x0000000405047291 */ /* 0x002fcc000f8ec03f */
[----:B------:R-:W-:-:S05]  /*14bd0*/  IMAD.U32 R17, RZ, RZ, UR4 ;  /* 0x00000004ff117e24 */ /* 0x000fca000f8e00ff */
[----:B-----5:R-:W1:Y:S04]  /*14be0*/  LDS R2, [R17+0x2a8d0] ;  /* 0x02a8d00011027984 */ /* 0x020e680000000800 */
[----:B-1----:R3:W-:Y:S01]  /*14bf0*/  STL [R1+0x14], R2 ;  /* 0x0000140201007387 */ /* 0x0027e20000100800 */
[----:B------:R-:W-:Y:S06]  /*14c00*/  BAR.ARV 0x4, 0x180 ;  /* 0x0106000000007b1d */ /* 0x000fec0000002000 */
[----:B------:R-:W-:Y:S05]  /*14c10*/  BRA `(.L_x_1277) ;  /* 0x00000000002c7947 */ /* 0x000fea0003800000 */
.L_x_1276:
[----:B------:R-:W-:-:S03]  /*14c20*/  UMOV UR4, 0xffffffff ;  /* 0xffffffff00047882 */ /* 0x000fc60000000000 */
[----:B------:R-:W-:Y:S05]  /*14c30*/  BRA.DIV UR4, `(.L_x_1278) ;  /* 0x0000001604f47947 */ /* 0x000fea000b800000 */
[----:B-----5:R1:W2:Y:S02]  /*14c40*/  SHFL.IDX PT, R14, R2, RZ, 0x1f ;  /* 0x00001fff020e7589 */ /* 0x0202a400000e0000 */
.L_x_1326:
[----:B0-----:R-:W0:Y:S01]  /*14c50*/  @!P1 S2R R3, SR_CgaCtaId ;  /* 0x0000000000039919 */ /* 0x001e220000008800 */
[----:B------:R-:W-:Y:S05]  /*14c60*/  WARPSYNC.ALL ;  /* 0x0000000000007948 */ /* 0x000fea0003800000 */
[----:B------:R-:W-:Y:S01]  /*14c70*/  BAR.SYNC.DEFER_BLOCKING 0x4, 0x180 ;  /* 0x0106000000007b1d */ /* 0x000fe20000010000 */
[----:B------:R-:W-:-:S05]  /*14c80*/  @!P1 MOV R0, 0x400 ;  /* 0x0000040000009802 */ /* 0x000fca0000000f00 */
[----:B--2---:R2:W-:Y:S01]  /*14c90*/  STL [R1+0x14], R14 ;  /* 0x0000140e01007387 */ /* 0x0045e20000100800 */
[----:B0-----:R-:W-:-:S05]  /*14ca0*/  @!P1 LEA R17, R3, R0, 0x18 ;  /* 0x0000000003119211 */ /* 0x001fca00078ec0ff */
[----:B------:R2:W-:Y:S01]  /*14cb0*/  @!P1 STS [R17+0x2a8d0], R2 ;  /* 0x02a8d00211009388 */ /* 0x0005e20000000800 */
[----:B------:R-:W-:Y:S06]  /*14cc0*/  BAR.ARV 0x5, 0x180 ;  /* 0x0146000000007b1d */ /* 0x000fec0000002000 */
.L_x_1277:
[----:B------:R-:W4:Y:S01]  /*14cd0*/  LDL R0, [R1+0x14] ;  /* 0x0000140001007983 */ /* 0x000f220000100800 */
[----:B------:R-:W-:Y:S02]  /*14ce0*/  ULDC UR4, c[0x0][0xc38] ;  /* 0x00030e0000047ab9 */ /* 0x000fe40000000800 */
[----:B----4-:R-:W-:-:S13]  /*14cf0*/  ISETP.GE.AND P0, PT, R0, UR4, PT ;  /* 0x0000000400007c0c */ /* 0x010fda000bf06270 */
[----:B------:R-:W-:Y:S05]  /*14d00*/  @!P0 BRA `(.L_x_1279) ;  /* 0xffffffb400d88947 */ /* 0x000fea000383ffff */
.L_x_1183:
[----:B0-----:R-:W4:Y:S01]  /*14d10*/  LDL.LU R0, [R1+0x18] ;  /* 0x0000180001007983 */ /* 0x001f220000300800 */
[----:B------:R-:W-:Y:S01]  /*14d20*/  BSSY B0, `(.L_x_1280) ;  /* 0x000000b000007945 */ /* 0x000fe20003800000 */
[----:B------:R-:W0:Y:S01]  /*14d30*/  S2R R5, SR_CgaCtaId ;  /* 0x0000000000057919 */ /* 0x000e220000008800 */
[----:B----4-:R-:W-:-:S05]  /*14d40*/  VIADD R0, R0, 0x1 ;  /* 0x0000000100007836 */ /* 0x010fca0000000000 */
[----:B-123--:R-:W-:-:S04]  /*14d50*/  LEA.HI R2, R0, R0, RZ, 0x1 ;  /* 0x0000000000027211 */ /* 0x00efc800078f08ff */
[----:B------:R-:W-:-:S05]  /*14d60*/  LOP3.LUT R3, R2, 0xfffffffe, RZ, 0xc0, !PT ;  /* 0xfffffffe02037812 */ /* 0x000fca00078ec0ff */
[----:B------:R-:W-:Y:S01]  /*14d70*/  IMAD.IADD R3, R0, 0x1, -R3 ;  /* 0x0000000100037824 */ /* 0x000fe200078e0a03 */
[----:B------:R-:W-:-:S04]  /*14d80*/  MOV R0, 0x400 ;  /* 0x0000040000007802 */ /* 0x000fc80000000f00 */
[----:B0-----:R-:W-:Y:S02]  /*14d90*/  LEA R0, R5, R0, 0x18 ;  /* 0x0000000005007211 */ /* 0x001fe400078ec0ff */
[----:B------:R-:W-:-:S04]  /*14da0*/  SHF.L.U32 R3, R3, 0x1f, RZ ;  /* 0x0000001f03037819 */ /* 0x000fc800000006ff */
[----:B------:R-:W0:Y:S02]  /*14db0*/  SYNCS.PHASECHK.TRANS64.TRYWAIT P0, [R0+URZ+0x2a820], R3 ;  /* 0x02a82003000075a7 */ /* 0x000e24000800017f */
[----:B0-----:R-:W-:Y:S05]  /*14dc0*/  @!P0 BRA `(.L_x_1281) ;  /* 0x0000001400b88947 */ /* 0x001fea0003800000 */
.L_x_1327:
[----:B------:R-:W-:Y:S05]  /*14dd0*/  BSYNC B0 ;  /* 0x0000000000007941 */ /* 0x000fea0003800000 */
.L_x_1280:
[----:B------:R-:W-:-:S03]  /*14de0*/  UMOV UR4, 0xffffffff ;  /* 0xffffffff00047882 */ /* 0x000fc60000000000 */
[----:B------:R-:W-:Y:S05]  /*14df0*/  BRA.DIV UR4, `(.L_x_1282) ;  /* 0x0000001604c07947 */ /* 0x000fea000b800000 */
[----:B------:R-:W1:Y:S02]  /*14e00*/  S2R R2, SR_TID.X ;  /* 0x0000000000027919 */ /* 0x000e640000002100 */
[----:B-1----:R-:W-:-:S04]  /*14e10*/  SHF.R.U32.HI R2, RZ, 0x5, R2 ;  /* 0x00000005ff027819 */ /* 0x002fc80000011602 */
[----:B------:R-:W-:-:S05]  /*14e20*/  LOP3.LUT R2, R2, 0x3, RZ, 0xc0, !PT ;  /* 0x0000000302027812 */ /* 0x000fca00078ec0ff */
[----:B------:R1:W2:Y:S02]  /*14e30*/  SHFL.IDX PT, R14, R2, RZ, 0x1f ;  /* 0x00001fff020e7589 */ /* 0x0002a400000e0000 */
.L_x_1330:
[----:B--2---:R-:W-:Y:S01]  /*14e40*/  ISETP.NE.AND P0, PT, R14, RZ, PT ;  /* 0x000000ff0e00720c */ /* 0x004fe20003f05270 */
[----:B------:R-:W-:-:S12]  /*14e50*/  BSSY B0, `(.L_x_1283) ;  /* 0x0000027000007945 */ /* 0x000fd80003800000 */
[----:B------:R-:W-:Y:S05]  /*14e60*/  @P0 BRA `(.L_x_1284) ;  /* 0x0000000000940947 */ /* 0x000fea0003800000 */
[----:B------:R-:W-:-:S03]  /*14e70*/  UMOV UR4, 0xffffffff ;  /* 0xffffffff00047882 */ /* 0x000fc60000000000 */
[----:B------:R-:W-:Y:S05]  /*14e80*/  BRA.DIV UR4, `(.L_x_1285) ;  /* 0x0000001604d07947 */ /* 0x000fea000b800000 */
[----:B------:R-:W-:-:S13]  /*14e90*/  ELECT P6, URZ, PT ;  /* 0x00000000003f782f */ /* 0x000fda00038c0000 */
.L_x_1333:
[----:B------:R-:W-:Y:S05]  /*14ea0*/  @!P6 BRA `(.L_x_1284) ;  /* 0x000000000084e947 */ /* 0x000fea0003800000 */
[----:B-1----:R-:W2:Y:S02]  /*14eb0*/  LDL R2, [R1+0x1c] ;  /* 0x00001c0001027983 */ /* 0x002ea40000100800 */
[----:B--2---:R-:W-:-:S13]  /*14ec0*/  R2UR UR4, R2 ;  /* 0x00000000020472ca */ /* 0x004fda00000e0000 */
[----:B------:R-:W-:-:S06]  /*14ed0*/  ULOP3.LUT UR4, UR4, 0x2, URZ, 0xfc, !UPT ;  /* 0x0000000204047892 */ /* 0x000fcc000f8efc3f */
[----:B------:R-:W-:-:S05]  /*14ee0*/  IMAD.U32 R2, RZ, RZ, UR4 ;  /* 0x00000004ff027e24 */ /* 0x000fca000f8e00ff */
[----:B------:R-:W-:-:S13]  /*14ef0*/  ISETP.NE.AND P2, PT, R2, 0x3, PT ;  /* 0x000000030200780c */ /* 0x000fda0003f45270 */
[----:B------:R-:W-:Y:S05]  /*14f00*/  @!P2 BRA `(.L_x_1286) ;  /* 0x000000000004a947 */ /* 0x000fea0003800000 */
[----:B------:R-:W-:Y:S01]  /*14f10*/  BPT.TRAP 0x1 ;  /* 0x000000040000795c */ /* 0x000fe20000300000 */
.L_x_1286:
[----:B------:R-:W2:Y:S01]  /*14f20*/  LDL.LU R7, [R1+0x4] ;  /* 0x0000040001077983 */ /* 0x000ea20000300800 */
[----:B0-----:R-:W-:Y:S02]  /*14f30*/  VIADD R3, R0, 0x2a840 ;  /* 0x0002a84000037836 */ /* 0x001fe40000000000 */
[C---:B------:R-:W-:Y:S02]  /*14f40*/  VIADD R2, R18.reuse, 0x1 ;  /* 0x0000000112027836 */ /* 0x040fe40000000000 */
[----:B------:R-:W-:-:S03]  /*14f50*/  IMAD R6, R18, 0x8, R3 ;  /* 0x0000000812067824 */ /* 0x000fc600078e0203 */
[----:B------:R-:W-:-:S04]  /*14f60*/  ISETP.NE.AND P1, PT, R2, 0x2, PT ;  /* 0x000000020200780c */ /* 0x000fc80003f25270 */
[----:B------:R-:W-:Y:S02]  /*14f70*/  SEL R4, RZ, 0x1, P1 ;  /* 0x00000001ff047807 */ /* 0x000fe40000800000 */
[C---:B--2---:R-:W-:Y:S02]  /*14f80*/  SHF.L.U32 R5, R7.reuse, 0x1f, RZ ;  /* 0x0000001f07057819 */ /* 0x044fe400000006ff */
[----:B------:R-:W-:Y:S02]  /*14f90*/  LOP3.LUT R7, R7, R4, RZ, 0x3c, !PT ;  /* 0x0000000407077212 */ /* 0x000fe400078e3cff */
[----:B------:R-:W0:Y:S01]  /*14fa0*/  SYNCS.PHASECHK.TRANS64.TRYWAIT P0, [R6+URZ], R5 ;  /* 0x00000005060075a7 */ /* 0x000e22000800017f */
[----:B------:R-:W-:Y:S02]  /*14fb0*/  SEL R4, R2, RZ, P1 ;  /* 0x000000ff02047207 */ /* 0x000fe40000800000 */
[----:B------:R-:W-:-:S03]  /*14fc0*/  SHF.L.U32 R2, R7, 0x1f, RZ ;  /* 0x0000001f07027819 */ /* 0x000fc600000006ff */
[----:B------:R-:W-:Y:S01]  /*14fd0*/  IMAD R3, R4, 0x8, R3 ;  /* 0x0000000804037824 */ /* 0x000fe200078e0203 */
[----:B0-----:R-:W-:Y:S06]  /*14fe0*/  @!P0 BRA `(.L_x_1287) ;  /* 0x0000001400988947 */ /* 0x001fec0003800000 */
.L_x_1334:
[----:B------:R-:W1:Y:S02]  /*14ff0*/  SYNCS.PHASECHK.TRANS64.TRYWAIT P0, [R3+URZ], R2 ;  /* 0x00000002030075a7 */ /* 0x000e64000800017f */
[----:B-1----:R-:W-:Y:S05]  /*15000*/  @!P0 BRA `(.L_x_1288) ;  /* 0x0000001400a48947 */ /* 0x002fea0003800000 */
.L_x_1335:
[----:B------:R-:W-:Y:S05]  /*15010*/  @!P2 BRA `(.L_x_1289) ;  /* 0x000000000004a947 */ /* 0x000fea0003800000 */
[----:B------:R-:W-:Y:S01]  /*15020*/  BPT.TRAP 0x1 ;  /* 0x000000040000795c */ /* 0x000fe20000300000 */
.L_x_1289:
[----:B-1----:R-:W-:-:S04]  /*15030*/  VIADD R3, R0, 0x2a860 ;  /* 0x0002a86000037836 */ /* 0x002fc80000000000 */
[----:B------:R-:W-:-:S04]  /*15040*/  IMAD R18, R18, 0x8, R3 ;  /* 0x0000000812127824 */ /* 0x000fc800078e0203 */
[----:B------:R-:W1:Y:S02]  /*15050*/  SYNCS.PHASECHK.TRANS64.TRYWAIT P0, [R18+URZ], R5 ;  /* 0x00000005120075a7 */ /* 0x000e64000800017f */
[----:B-1----:R-:W-:Y:S05]  /*15060*/  @!P0 BRA `(.L_x_1290) ;  /* 0x0000001400a08947 */ /* 0x002fea0003800000 */
.L_x_1336:
[----:B------:R-:W-:-:S07]  /*15070*/  IMAD R3, R4, 0x8, R3 ;  /* 0x0000000804037824 */ /* 0x000fce00078e0203 */
.L_x_1291:
[----:B--2---:R2:W3:Y:S02]  /*15080*/  SYNCS.PHASECHK.TRANS64.TRYWAIT P0, [R3+URZ], R2 ;  /* 0x00000002030075a7 */ /* 0x0044e4000800017f */
[----:B---3--:R-:W-:Y:S05]  /*15090*/  @!P0 NANOSLEEP.SYNCS 0x989680 ;  /* 0x009896800000895d */ /* 0x008fea0003900000 */
[----:B------:R-:W3:Y:S02]  /*150a0*/  @!P0 SYNCS.PHASECHK.TRANS64 P0, [R3+URZ], R2 ;  /* 0x00000002030085a7 */ /* 0x000ee4000800007f */
[----:B---3--:R-:W-:Y:S05]  /*150b0*/  @!P0 BRA `(.L_x_1291) ;  /* 0xfffffffc00f08947 */ /* 0x008fea000383ffff */
.L_x_1284:
[----:B------:R-:W-:Y:S05]  /*150c0*/  BSYNC B0 ;  /* 0x0000000000007941 */ /* 0x000fea0003800000 */
.L_x_1283:
[----:B------:R-:W-:Y:S05]  /*150d0*/  EXIT ;  /* 0x000000000000794d */ /* 0x000fea0003800000 */
.L_x_1096:
[----:B0-----:R-:W-:-:S04]  /*150e0*/  IMAD.U32 R3, RZ, RZ, UR38 ;  /* 0x00000026ff037e24 */ /* 0x001fc8000f8e00ff */
[----:B------:R0:W1:Y:S03]  /*150f0*/  SYNCS.PHASECHK.TRANS64.TRYWAIT P1, [R3+URZ+0x2a800], R0 ;  /* 0x02a80000030075a7 */ /* 0x000066000802017f */
[----:B-1----:R-:W-:Y:S05]  /*15100*/  @!P1 NANOSLEEP.SYNCS 0x989680 ;  /* 0x009896800000995d */ /* 0x002fea0003900000 */
[----:B------:R-:W1:Y:S02]  /*15110*/  @!P1 SYNCS.PHASECHK.TRANS64 P1, [R3+URZ+0x2a800], R0 ;  /* 0x02a80000030095a7 */ /* 0x000e64000802007f */
[----:B-1----:R-:W-:Y:S05]  /*15120*/  @!P1 BRA `(.L_x_1096) ;  /* 0xfffffffc00ec9947 */ /* 0x002fea000383ffff */
[----:B------:R-:W-:Y:S05]  /*15130*/  BRA `(.L_x_1292) ;  /* 0xfffffec800347947 */ /* 0x000fea000383ffff */
.L_x_1100:
[----:B-1----:R1:W3:Y:S02]  /*15140*/  SYNCS.PHASECHK.TRANS64.TRYWAIT P1, [R21+URZ+0x2a830], R0 ;  /* 0x02a83000150075a7 */ /* 0x0022e4000802017f */
[----:B---3--:R-:W-:Y:S05]  /*15150*/  @!P1 NANOSLEEP.SYNCS 0x989680 ;  /* 0x009896800000995d */ /* 0x008fea0003900000 */
[----:B------:R-:W3:Y:S02]  /*15160*/  @!P1 SYNCS.PHASECHK.TRANS64 P1, [R21+URZ+0x2a830], R0 ;  /* 0x02a83000150095a7 */ /* 0x000ee4000802007f */
[----:B---3--:R-:W-:Y:S05]  /*15170*/  @!P1 BRA `(.L_x_1100) ;  /* 0xfffffffc00f09947 */ /* 0x008fea000383ffff */
[----:B------:R-:W-:Y:S05]  /*15180*/  BRA `(.L_x_1099) ;  /* 0xfffffec800687947 */ /* 0x000fea000383ffff */
.L_x_1116:
[----:B-1----:R-:W-:-:S04]  /*15190*/  IMAD.U32 R14, RZ, RZ, UR7 ;  /* 0x00000007ff0e7e24 */ /* 0x002fc8000f8e00ff */
[----:B------:R1:W2:Y:S03]  /*151a0*/  SYNCS.PHASECHK.TRANS64.TRYWAIT P1, [R14+URZ+0x2a830], R11 ;  /* 0x02a8300b0e0075a7 */ /* 0x0002a6000802017f */
[----:B--2---:R-:W-:Y:S05]  /*151b0*/  @!P1 NANOSLEEP.SYNCS 0x989680 ;  /* 0x009896800000995d */ /* 0x004fea0003900000 */
[----:B------:R-:W2:Y:S02]  /*151c0*/  @!P1 SYNCS.PHASECHK.TRANS64 P1, [R14+URZ+0x2a830], R11 ;  /* 0x02a8300b0e0095a7 */ /* 0x000ea4000802007f */
[----:B--2---:R-:W-:Y:S05]  /*151d0*/  @!P1 BRA `(.L_x_1116) ;  /* 0xfffffffc00ec9947 */ /* 0x004fea000383ffff */
[----:B------:R-:W-:Y:S05]  /*151e0*/  BRA `(.L_x_1115) ;  /* 0xfffffef800a47947 */ /* 0x000fea000383ffff */
.L_x_1120:
[----:B01----:R-:W-:-:S04]  /*151f0*/  IMAD.U32 R11, RZ, RZ, UR14 ;  /* 0x0000000eff0b7e24 */ /* 0x003fc8000f8e00ff */
[----:B------:R0:W1:Y:S03]  /*15200*/  SYNCS.PHASECHK.TRANS64.TRYWAIT P1, [R11+URZ+0x2a850], R0 ;  /* 0x02a850000b0075a7 */ /* 0x000066000802017f */
[----:B-1----:R-:W-:Y:S05]  /*15210*/  @!P1 NANOSLEEP.SYNCS 0x989680 ;  /* 0x009896800000995d */ /* 0x002fea0003900000 */
[----:B------:R-:W1:Y:S02]  /*15220*/  @!P1 SYNCS.PHASECHK.TRANS64 P1, [R11+URZ+0x2a850], R0 ;  /* 0x02a850000b0095a7 */ /* 0x000e64000802007f */
[----:B-1----:R-:W-:Y:S05]  /*15230*/  @!P1 BRA `(.L_x_1120) ;  /* 0xfffffffc00ec9947 */ /* 0x002fea000383ffff */
[----:B------:R-:W-:Y:S05]  /*15240*/  BRA `(.L_x_1119) ;  /* 0xffffff0000cc7947 */ /* 0x000fea000383ffff */
.L_x_1137:
[----:B-1----:R-:W-:-:S04]  /*15250*/  IMAD.U32 R8, RZ, RZ, UR6 ;  /* 0x00000006ff087e24 */ /* 0x002fc8000f8e00ff */
[----:B------:R1:W2:Y:S03]  /*15260*/  SYNCS.PHASECHK.TRANS64.TRYWAIT P1, [R8+URZ+0x2a830], R7 ;  /* 0x02a83007080075a7 */ /* 0x0002a6000802017f */
[----:B--2---:R-:W-:Y:S05]  /*15270*/  @!P1 NANOSLEEP.SYNCS 0x989680 ;  /* 0x009896800000995d */ /* 0x004fea0003900000 */
[----:B------:R-:W2:Y:S02]  /*15280*/  @!P1 SYNCS.PHASECHK.TRANS64 P1, [R8+URZ+0x2a830], R7 ;  /* 0x02a83007080095a7 */ /* 0x000ea4000802007f */
[----:B--2---:R-:W-:Y:S05]  /*15290*/  @!P1 BRA `(.L_x_1137) ;  /* 0xfffffffc00ec9947 */ /* 0x004fea000383ffff */
[----:B------:R-:W-:Y:S05]  /*152a0*/  BRA `(.L_x_1136) ;  /* 0xffffff2c00fc7947 */ /* 0x000fea000383ffff */
.L_x_1141:
[----:B01----:R-:W-:-:S04]  /*152b0*/  IMAD.U32 R7, RZ, RZ, UR10 ;  /* 0x0000000aff077e24 */ /* 0x003fc8000f8e00ff */
[----:B------:R0:W1:Y:S03]  /*152c0*/  SYNCS.PHASECHK.TRANS64.TRYWAIT P1, [R7+URZ+0x2a850], R0 ;  /* 0x02a85000070075a7 */ /* 0x000066000802017f */
[----:B-1----:R-:W-:Y:S05]  /*152d0*/  @!P1 NANOSLEEP.SYNCS 0x989680 ;  /* 0x009896800000995d */ /* 0x002fea0003900000 */
[----:B------:R-:W1:Y:S02]  /*152e0*/  @!P1 SYNCS.PHASECHK.TRANS64 P1, [R7+URZ+0x2a850], R0 ;  /* 0x02a85000070095a7 */ /* 0x000e64000802007f */
[----:B-1----:R-:W-:Y:S05]  /*152f0*/  @!P1 BRA `(.L_x_1141) ;  /* 0xfffffffc00ec9947 */ /* 0x002fea000383ffff */
[----:B------:R-:W-:Y:S05]  /*15300*/  BRA `(.L_x_1140) ;  /* 0xffffff3800247947 */ /* 0x000fea000383ffff */
.L_x_1147:
[----:B-1----:R-:W-:-:S04]  /*15310*/  IMAD.U32 R8, RZ, RZ, UR6 ;  /* 0x00000006ff087e24 */ /* 0x002fc8000f8e00ff */
[----:B------:R1:W2:Y:S03]  /*15320*/  SYNCS.PHASECHK.TRANS64.TRYWAIT P1, [R8+URZ+0x2a830], R7 ;  /* 0x02a83007080075a7 */ /* 0x0002a6000802017f */
[----:B--2---:R-:W-:Y:S05]  /*15330*/  @!P1 NANOSLEEP.SYNCS 0x989680 ;  /* 0x009896800000995d */ /* 0x004fea0003900000 */
[----:B------:R-:W2:Y:S02]  /*15340*/  @!P1 SYNCS.PHASECHK.TRANS64 P1, [R8+URZ+0x2a830], R7 ;  /* 0x02a83007080095a7 */ /* 0x000ea4000802007f */
[----:B--2---:R-:W-:Y:S05]  /*15350*/  @!P1 BRA `(.L_x_1147) ;  /* 0xfffffffc00ec9947 */ /* 0x004fea000383ffff */
[----:B------:R-:W-:Y:S05]  /*15360*/  BRA `(.L_x_1146) ;  /* 0xffffff5000707947 */ /* 0x000fea000383ffff */
.L_x_1151:
[----:B01----:R-:W-:-:S04]  /*15370*/  IMAD.U32 R7, RZ, RZ, UR10 ;  /* 0x0000000aff077e24 */ /* 0x003fc8000f8e00ff */
[----:B------:R0:W1:Y:S03]  /*15380*/  SYNCS.PHASECHK.TRANS64.TRYWAIT P1, [R7+URZ+0x2a850], R0 ;  /* 0x02a85000070075a7 */ /* 0x000066000802017f */
[----:B-1----:R-:W-:Y:S05]  /*15390*/  @!P1 NANOSLEEP.SYNCS 0x989680 ;  /* 0x009896800000995d */ /* 0x002fea0003900000 */
[----:B------:R-:W1:Y:S02]  /*153a0*/  @!P1 SYNCS.PHASECHK.TRANS64 P1, [R7+URZ+0x2a850], R0 ;  /* 0x02a85000070095a7 */ /* 0x000e64000802007f */
[----:B-1----:R-:W-:Y:S05]  /*153b0*/  @!P1 BRA `(.L_x_1151) ;  /* 0xfffffffc00ec9947 */ /* 0x002fea000383ffff */
[----:B------:R-:W-:Y:S05]  /*153c0*/  BRA `(.L_x_1150) ;  /* 0xffffff5800987947 */ /* 0x000fea000383ffff */
.L_x_1164:
[----:B-1----:R-:W-:-:S04]  /*153d0*/  IMAD.U32 R5, RZ, RZ, UR5 ;  /* 0x00000005ff057e24 */ /* 0x002fc8000f8e00ff */
[----:B------:R1:W2:Y:S03]  /*153e0*/  SYNCS.PHASECHK.TRANS64.TRYWAIT P0, [R5+URZ+0x2a850], R0 ;  /* 0x02a85000050075a7 */ /* 0x0002a6000800017f */
[----:B--2---:R-:W-:Y:S05]  /*153f0*/  @!P0 NANOSLEEP.SYNCS 0x989680 ;  /* 0x009896800000895d */ /* 0x004fea0003900000 */
[----:B------:R-:W2:Y:S02]  /*15400*/  @!P0 SYNCS.PHASECHK.TRANS64 P0, [R5+URZ+0x2a850], R0 ;  /* 0x02a85000050085a7 */ /* 0x000ea4000800007f */
[----:B--2---:R-:W-:Y:S05]  /*15410*/  @!P0 BRA `(.L_x_1164) ;  /* 0xfffffffc00ec8947 */ /* 0x004fea000383ffff */
[----:B------:R-:W-:Y:S05]  /*15420*/  BRA `(.L_x_1163) ;  /* 0xffffff8800007947 */ /* 0x000fea000383ffff */
.L_x_1200:
[----:B------:R-:W-:Y:S02]  /*15430*/  IMAD.MOV.U32 R13, RZ, RZ, R4 ;  /* 0x000000ffff0d7224 */ /* 0x000fe400078e0004 */
[----:B------:R-:W-:Y:S02]  /*15440*/  IMAD.MOV.U32 R12, RZ, RZ, RZ ;  /* 0x000000ffff0c7224 */ /* 0x000fe400078e00ff */
[----:B------:R-:W-:Y:S02]  /*15450*/  IMAD.MOV.U32 R11, RZ, RZ, 0x1f ;  /* 0x0000001fff0b7424 */ /* 0x000fe400078e00ff */
[----:B------:R-:W-:-:S07]  /*15460*/  IMAD.MOV.U32 R15, RZ, RZ, -0x1 ;  /* 0xffffffffff0f7424 */ /* 0x000fce00078e00ff */
[----:B0-----:R-:W-:Y:S05]  /*15470*/  WARPSYNC.COLLECTIVE R15, `(.L_x_1293) ;  /* 0x000000000f087348 */ /* 0x001fea0003c00000 */
[----:B------:R1:W2:Y:S02]  /*15480*/  SHFL.IDX P6, R14, R13, R12, R11 ;  /* 0x0000000c0d0e7389 */ /* 0x0002a400000c000b */
[----:B012---:R-:W-:Y:S01]  /*15490*/  ENDCOLLECTIVE ;  /* 0x000000000000791b */ /* 0x007fe20003800000 */
.L_x_1293:
[----:B------:R-:W-:Y:S05]  /*154a0*/  BRA `(.L_x_1294) ;  /* 0xffffffbc00a87947 */ /* 0x000fea000383ffff */
.L_x_1202:
[----:B------:R-:W-:Y:S01]  /*154b0*/  BSSY B0, `(.L_x_1295) ;  /* 0x0000006000007945 */ /* 0x000fe20003800000 */
[----:B------:R-:W-:-:S07]  /*154c0*/  IMAD.MOV.U32 R15, RZ, RZ, -0x1 ;  /* 0xffffffffff0f7424 */ /* 0x000fce00078e00ff */
[----:B01----:R-:W-:Y:S05]  /*154d0*/  WARPSYNC.COLLECTIVE R15, `(.L_x_1296) ;  /* 0x000000000f0c7348 */ /* 0x003fea0003c00000 */
[----:B------:R-:W-:Y:S02]  /*154e0*/  ELECT P6, UR62, PT ;  /* 0x00000000003e782f */ /* 0x000fe400038c0000 */
[----:B------:R-:W-:Y:S01]  /*154f0*/  MOV R14, UR62 ;  /* 0x0000003e000e7c02 */ /* 0x000fe20008000f00 */
[----:B01----:R-:W-:Y:S10]  /*15500*/  ENDCOLLECTIVE ;  /* 0x000000000000791b */ /* 0x003ff40003800000 */
.L_x_1296:
[----:B------:R-:W-:Y:S05]  /*15510*/  BSYNC B0 ;  /* 0x0000000000007941 */ /* 0x000fea0003800000 */
.L_x_1295:
[----:B------:R-:W-:Y:S05]  /*15520*/  BRA `(.L_x_1297) ;  /* 0xffffffbc00ac7947 */ /* 0x000fea000383ffff */
.L_x_1204:
[----:B0-----:R0:W2:Y:S02]  /*15530*/  SYNCS.PHASECHK.TRANS64.TRYWAIT P0, [R0+URZ+0x2a840], R2 ;  /* 0x02a84002000075a7 */ /* 0x0010a4000800017f */
[----:B--2---:R-:W-:Y:S05]  /*15540*/  @!P0 NANOSLEEP.SYNCS 0x989680 ;  /* 0x009896800000895d */ /* 0x004fea0003900000 */
[----:B------:R-:W2:Y:S02]  /*15550*/  @!P0 SYNCS.PHASECHK.TRANS64 P0, [R0+URZ+0x2a840], R2 ;  /* 0x02a84002000085a7 */ /* 0x000ea4000800007f */
[----:B--2---:R-:W-:Y:S05]  /*15560*/  @!P0 BRA `(.L_x_1204) ;  /* 0xfffffffc00f08947 */ /* 0x004fea000383ffff */
[----:B------:R-:W-:Y:S05]  /*15570*/  BRA `(.L_x_1298) ;  /* 0xffffffc000007947 */ /* 0x000fea000383ffff */
.L_x_1208:
[----:B------:R-:W-:Y:S01]  /*15580*/  IMAD.MOV.U32 R13, RZ, RZ, R6 ;  /* 0x000000ffff0d7224 */ /* 0x000fe200078e0006 */
[----:B------:R-:W-:Y:S01]  /*15590*/  LOP3.LUT R8, R8, 0x7f, RZ, 0xc0, !PT ;  /* 0x0000007f08087812 */ /* 0x000fe200078ec0ff */
[----:B------:R-:W-:Y:S02]  /*155a0*/  IMAD.MOV.U32 R12, RZ, RZ, RZ ;  /* 0x000000ffff0c7224 */ /* 0x000fe400078e00ff */
[----:B------:R-:W-:Y:S01]  /*155b0*/  IMAD.MOV.U32 R11, RZ, RZ, 0x181f ;  /* 0x0000181fff0b7424 */ /* 0x000fe200078e00ff */
[----:B------:R-:W-:Y:S01]  /*155c0*/  SHF.R.U32.HI R8, RZ, 0x3, R8 ;  /* 0x00000003ff087819 */ /* 0x000fe20000011608 */
[----:B------:R-:W-:-:S04]  /*155d0*/  IMAD.MOV.U32 R15, RZ, RZ, -0x1 ;  /* 0xffffffffff0f7424 */ /* 0x000fc800078e00ff */
[----:B------:R-:W-:-:S07]  /*155e0*/  VIADD R4, R8, UR43 ;  /* 0x0000002b08047c36 */ /* 0x000fce0008000000 */
[----:B-----5:R-:W-:Y:S05]  /*155f0*/  WARPSYNC.COLLECTIVE R15, `(.L_x_1299) ;  /* 0x000000000f087348 */ /* 0x020fea0003c00000 */
[----:B------:R0:W1:Y:S02]  /*15600*/  SHFL.IDX P6, R14, R13, R12, R11 ;  /* 0x0000000c0d0e7389 */ /* 0x00006400000c000b */
[----:B01---5:R-:W-:Y:S01]  /*15610*/  ENDCOLLECTIVE ;  /* 0x000000000000791b */ /* 0x023fe20003800000 */
.L_x_1299:
[----:B------:R-:W-:Y:S02]  /*15620*/  VIADD R8, R4, 0x10 ;  /* 0x0000001004087836 */ /* 0x000fe40000000000 */
[----:B------:R-:W-:Y:S02]  /*15630*/  IMAD.MOV.U32 R13, RZ, RZ, R0 ;  /* 0x000000ffff0d7224 */ /* 0x000fe400078e0000 */
[----:B------:R-:W-:-:S07]  /*15640*/  IMAD.MOV.U32 R2, RZ, RZ, R14 ;  /* 0x000000ffff027224 */ /* 0x000fce00078e000e */
[----:B------:R-:W-:Y:S05]  /*15650*/  WARPSYNC.COLLECTIVE R15, `(.L_x_1300) ;  /* 0x000000000f087348 */ /* 0x000fea0003c00000 */
[----:B------:R0:W1:Y:S02]  /*15660*/  SHFL.IDX P6, R14, R13, R12, R11 ;  /* 0x0000000c0d0e7389 */ /* 0x00006400000c000b */
[----:B01----:R-:W-:Y:S01]  /*15670*/  ENDCOLLECTIVE ;  /* 0x000000000000791b */ /* 0x003fe20003800000 */
.L_x_1300:
[----:B------:R-:W-:Y:S01]  /*15680*/  ULDC UR4, c[0x0][0x288] ;  /* 0x0000a20000047ab9 */ /* 0x000fe20000000800 */
[----:B------:R-:W-:Y:S01]  /*15690*/  ULDC.64 UR6, c[0x0][0x208] ;  /* 0x0000820000067ab9 */ /* 0x000fe20000000a00 */
[----:B------:R-:W-:-:S05]  /*156a0*/  IMAD R5, R7, UR4, RZ ;  /* 0x0000000407057c24 */ /* 0x000fca000f8e02ff */
[----:B------:R-:W-:Y:S01]  /*156b0*/  ISETP.GE.AND P4, PT, R4, R5, PT ;  /* 0x000000050400720c */ /* 0x000fe20003f86270 */
[----:B------:R-:W-:Y:S02]  /*156c0*/  IMAD.MOV.U32 R13, RZ, RZ, R6 ;  /* 0x000000ffff0d7224 */ /* 0x000fe400078e0006 */
[----:B------:R-:W-:Y:S02]  /*156d0*/  IMAD.MOV.U32 R12, RZ, RZ, 0x1 ;  /* 0x00000001ff0c7424 */ /* 0x000fe400078e00ff */
[----:B------:R-:W-:-:S08]  /*156e0*/  IMAD.MOV.U32 R3, RZ, RZ, R14 ;  /* 0x000000ffff037224 */ /* 0x000fd000078e000e */
        /* <DEDUP_REMOVED lines=15> */
.L_x_1301:
[----:B------:R-:W-:Y:S02]  /*157e0*/  IMAD.MOV.U32 R13, RZ, RZ, R0 ;  /* 0x000000ffff0d7224 */ /* 0x000fe400078e0000 */
[----:B------:R-:W-:-:S07]  /*157f0*/  IMAD.MOV.U32 R2, RZ, RZ, R14 ;  /* 0x000000ffff027224 */ /* 0x000fce00078e000e */
[----:B------:R-:W-:Y:S05]  /*15800*/  WARPSYNC.COLLECTIVE R15, `(.L_x_1302) ;  /* 0x000000000f087348 */ /* 0x000fea0003c00000 */
[----:B------:R0:W1:Y:S02]  /*15810*/  SHFL.IDX P6, R14, R13, R12, R11 ;  /* 0x0000000c0d0e7389 */ /* 0x00006400000c000b */
[----:B01----:R-:W-:Y:S01]  /*15820*/  ENDCOLLECTIVE ;  /* 0x000000000000791b */ /* 0x003fe20003800000 */
.L_x_1302:
[----:B------:R-:W-:Y:S01]  /*15830*/  ULDC.64 UR4, c[0x0][0x208] ;  /* 0x0000820000047ab9 */ /* 0x000fe20000000a00 */
[----:B------:R-:W-:Y:S02]  /*15840*/  IMAD.MOV.U32 R13, RZ, RZ, R6 ;  /* 0x000000ffff0d7224 */ /* 0x000fe400078e0006 */
[----:B------:R-:W-:Y:S02]  /*15850*/  IMAD.MOV.U32 R12, RZ, RZ, 0x2 ;  /* 0x00000002ff0c7424 */ /* 0x000fe400078e00ff */
[----:B------:R-:W-:-:S05]  /*15860*/  IMAD.MOV.U32 R3, RZ, RZ, R14 ;  /* 0x000000ffff037224 */ /* 0x000fca00078e000e */
        /* <DEDUP_REMOVED lines=14> */
.L_x_1303:
[----:B------:R-:W-:-:S05]  /*15950*/  VIADD R2, R4, 0x20 ;  /* 0x0000002004027836 */ /* 0x000fca0000000000 */
[----:B------:R-:W-:Y:S01]  /*15960*/  ISETP.GE.AND P4, PT, R2, R5, PT ;  /* 0x000000050200720c */ /* 0x000fe20003f86270 */
[----:B------:R-:W-:Y:S02]  /*15970*/  IMAD.MOV.U32 R13, RZ, RZ, R0 ;  /* 0x000000ffff0d7224 */ /* 0x000fe400078e0000 */
[----:B------:R-:W-:-:S10]  /*15980*/  IMAD.MOV.U32 R2, RZ, RZ, R14 ;  /* 0x000000ffff027224 */ /* 0x000fd400078e000e */
[----:B------:R-:W-:Y:S05]  /*15990*/  WARPSYNC.COLLECTIVE R15, `(.L_x_1304) ;  /* 0x000000000f087348 */ /* 0x000fea0003c00000 */
[----:B------:R0:W1:Y:S02]  /*159a0*/  SHFL.IDX P6, R14, R13, R12, R11 ;  /* 0x0000000c0d0e7389 */ /* 0x00006400000c000b */
[----:B01----:R-:W-:Y:S01]  /*159b0*/  ENDCOLLECTIVE ;  /* 0x000000000000791b */ /* 0x003fe20003800000 */
.L_x_1304:
        /* <DEDUP_REMOVED lines=18> */
.L_x_1305:
[----:B------:R-:W-:-:S05]  /*15ae0*/  VIADD R2, R4, 0x30 ;  /* 0x0000003004027836 */ /* 0x000fca0000000000 */
[----:B------:R-:W-:Y:S01]  /*15af0*/  ISETP.GE.AND P4, PT, R2, R5, PT ;  /* 0x000000050200720c */ /* 0x000fe20003f86270 */
[----:B------:R-:W-:Y:S02]  /*15b00*/  IMAD.MOV.U32 R13, RZ, RZ, R0 ;  /* 0x000000ffff0d7224 */ /* 0x000fe400078e0000 */
[----:B------:R-:W-:-:S10]  /*15b10*/  IMAD.MOV.U32 R2, RZ, RZ, R14 ;  /* 0x000000ffff027224 */ /* 0x000fd400078e000e */
[----:B------:R-:W-:Y:S05]  /*15b20*/  WARPSYNC.COLLECTIVE R15, `(.L_x_1306) ;  /* 0x000000000f087348 */ /* 0x000fea0003c00000 */
[----:B------:R0:W1:Y:S02]  /*15b30*/  SHFL.IDX P6, R14, R13, R12, R11 ;  /* 0x0000000c0d0e7389 */ /* 0x00006400000c000b */
[----:B01----:R-:W-:Y:S01]  /*15b40*/  ENDCOLLECTIVE ;  /* 0x000000000000791b */ /* 0x003fe20003800000 */
.L_x_1306:
        /* <DEDUP_REMOVED lines=18> */
.L_x_1307:
[----:B------:R-:W-:-:S05]  /*15c70*/  VIADD R2, R4, 0x40 ;  /* 0x0000004004027836 */ /* 0x000fca0000000000 */
[----:B------:R-:W-:Y:S01]  /*15c80*/  ISETP.GE.AND P4, PT, R2, R5, PT ;  /* 0x000000050200720c */ /* 0x000fe20003f86270 */
[----:B------:R-:W-:Y:S02]  /*15c90*/  IMAD.MOV.U32 R13, RZ, RZ, R0 ;  /* 0x000000ffff0d7224 */ /* 0x000fe400078e0000 */
[----:B------:R-:W-:-:S10]  /*15ca0*/  IMAD.MOV.U32 R2, RZ, RZ, R14 ;  /* 0x000000ffff027224 */ /* 0x000fd400078e000e */
[----:B------:R-:W-:Y:S05]  /*15cb0*/  WARPSYNC.COLLECTIVE R15, `(.L_x_1308) ;  /* 0x000000000f087348 */ /* 0x000fea0003c00000 */
[----:B------:R0:W1:Y:S02]  /*15cc0*/  SHFL.IDX P6, R14, R13, R12, R11 ;  /* 0x0000000c0d0e7389 */ /* 0x00006400000c000b */
[----:B01----:R-:W-:Y:S01]  /*15cd0*/  ENDCOLLECTIVE ;  /* 0x000000000000791b */ /* 0x003fe20003800000 */
.L_x_1308:
        /* <DEDUP_REMOVED lines=18> */
.L_x_1309:
[----:B------:R-:W-:-:S05]  /*15e00*/  VIADD R2, R4, 0x50 ;  /* 0x0000005004027836 */ /* 0x000fca0000000000 */
[----:B------:R-:W-:Y:S01]  /*15e10*/  ISETP.GE.AND P4, PT, R2, R5, PT ;  /* 0x000000050200720c */ /* 0x000fe20003f86270 */
[----:B------:R-:W-:Y:S02]  /*15e20*/  IMAD.MOV.U32 R13, RZ, RZ, R0 ;  /* 0x000000ffff0d7224 */ /* 0x000fe400078e0000 */
[----:B------:R-:W-:-:S10]  /*15e30*/  IMAD.MOV.U32 R2, RZ, RZ, R14 ;  /* 0x000000ffff027224 */ /* 0x000fd400078e000e */
[----:B------:R-:W-:Y:S05]  /*15e40*/  WARPSYNC.COLLECTIVE R15, `(.L_x_1310) ;  /* 0x000000000f087348 */ /* 0x000fea0003c00000 */
[----:B------:R0:W1:Y:S02]  /*15e50*/  SHFL.IDX P6, R14, R13, R12, R11 ;  /* 0x0000000c0d0e7389 */ /* 0x00006400000c000b */
[----:B01----:R-:W-:Y:S01]  /*15e60*/  ENDCOLLECTIVE ;  /* 0x000000000000791b */ /* 0x003fe20003800000 */
.L_x_1310:
        /* <DEDUP_REMOVED lines=18> */
.L_x_1311:
[----:B------:R-:W-:-:S05]  /*15f90*/  VIADD R2, R4, 0x60 ;  /* 0x0000006004027836 */ /* 0x000fca0000000000 */
[----:B------:R-:W-:Y:S01]  /*15fa0*/  ISETP.GE.AND P4, PT, R2, R5, PT ;  /* 0x000000050200720c */ /* 0x000fe20003f86270 */
[----:B------:R-:W-:Y:S02]  /*15fb0*/  IMAD.MOV.U32 R13, RZ, RZ, R0 ;  /* 0x000000ffff0d7224 */ /* 0x000fe400078e0000 */
[----:B------:R-:W-:-:S10]  /*15fc0*/  IMAD.MOV.U32 R2, RZ, RZ, R14 ;  /* 0x000000ffff027224 */ /* 0x000fd400078e000e */
[----:B------:R-:W-:Y:S05]  /*15fd0*/  WARPSYNC.COLLECTIVE R15, `(.L_x_1312) ;  /* 0x000000000f087348 */ /* 0x000fea0003c00000 */
[----:B------:R0:W1:Y:S02]  /*15fe0*/  SHFL.IDX P6, R14, R13, R12, R11 ;  /* 0x0000000c0d0e7389 */ /* 0x00006400000c000b */
[----:B01----:R-:W-:Y:S01]  /*15ff0*/  ENDCOLLECTIVE ;  /* 0x000000000000791b */ /* 0x003fe20003800000 */
.L_x_1312:
        /* <DEDUP_REMOVED lines=18> */
.L_x_1313:
[----:B------:R-:W-:Y:S02]  /*16120*/  IMAD.MOV.U32 R13, RZ, RZ, R0 ;  /* 0x000000ffff0d7224 */ /* 0x000fe400078e0000 */
[----:B------:R-:W-:-:S07]  /*16130*/  IMAD.MOV.U32 R6, RZ, RZ, R14 ;  /* 0x000000ffff067224 */ /* 0x000fce00078e000e */
[----:B------:R-:W-:Y:S05]  /*16140*/  WARPSYNC.COLLECTIVE R15, `(.L_x_1314) ;  /* 0x000000000f087348 */ /* 0x000fea0003c00000 */
[----:B------:R0:W1:Y:S02]  /*16150*/  SHFL.IDX P6, R14, R13, R12, R11 ;  /* 0x0000000c0d0e7389 */ /* 0x00006400000c000b */
[----:B01----:R-:W-:Y:S01]  /*16160*/  ENDCOLLECTIVE ;  /* 0x000000000000791b */ /* 0x003fe20003800000 */
.L_x_1314:
[----:B------:R-:W-:Y:S01]  /*16170*/  IMAD.MOV.U32 R0, RZ, RZ, R14 ;  /* 0x000000ffff007224 */ /* 0x000fe200078e000e */
[----:B------:R-:W-:Y:S06]  /*16180*/  BRA `(.L_x_1315) ;  /* 0xffffffc000747947 */ /* 0x000fec000383ffff */
.L_x_1213:
[----:B0-----:R0:W1:Y:S02]  /*16190*/  SYNCS.PHASECHK.TRANS64.TRYWAIT P0, [R17+URZ+0x2a820], R0 ;  /* 0x02a82000110075a7 */ /* 0x001064000800017f */
[----:B-1----:R-:W-:Y:S05]  /*161a0*/  @!P0 NANOSLEEP.SYNCS 0x989680 ;  /* 0x009896800000895d */ /* 0x002fea0003900000 */
[----:B------:R-:W1:Y:S02]  /*161b0*/  @!P0 SYNCS.PHASECHK.TRANS64 P0, [R17+URZ+0x2a820], R0 ;  /* 0x02a82000110085a7 */ /* 0x000e64000800007f */
[----:B-1----:R-:W-:Y:S05]  /*161c0*/  @!P0 BRA `(.L_x_1213) ;  /* 0xfffffffc00f08947 */ /* 0x002fea000383ffff */
[----:B------:R-:W-:Y:S05]  /*161d0*/  BRA `(.L_x_1316) ;  /* 0xffffffc000ec7947 */ /* 0x000fea000383ffff */
.L_x_1220:
[----:B0-----:R0:W1:Y:S02]  /*161e0*/  SYNCS.PHASECHK.TRANS64.TRYWAIT P0, [R3+URZ+0x2a840], R2 ;  /* 0x02a84002030075a7 */ /* 0x001064000800017f */
[----:B-1----:R-:W-:Y:S05]  /*161f0*/  @!P0 NANOSLEEP.SYNCS 0x989680 ;  /* 0x009896800000895d */ /* 0x002fea0003900000 */
[----:B------:R-:W1:Y:S02]  /*16200*/  @!P0 SYNCS.PHASECHK.TRANS64 P0, [R3+URZ+0x2a840], R2 ;  /* 0x02a84002030085a7 */ /* 0x000e64000800007f */
[----:B-1----:R-:W-:Y:S05]  /*16210*/  @!P0 BRA `(.L_x_1220) ;  /* 0xfffffffc00f08947 */ /* 0x002fea000383ffff */
[----:B------:R-:W-:Y:S05]  /*16220*/  BRA `(.L_x_1317) ;  /* 0xffffffc400a87947 */ /* 0x000fea000383ffff */
.L_x_1227:
[----:B0-----:R0:W1:Y:S02]  /*16230*/  SYNCS.PHASECHK.TRANS64.TRYWAIT P0, [R3+URZ+0x60], R2 ;  /* 0x00006002030075a7 */ /* 0x001064000800017f */
[----:B-1----:R-:W-:Y:S05]  /*16240*/  @!P0 NANOSLEEP.SYNCS 0x989680 ;  /* 0x009896800000895d */ /* 0x002fea0003900000 */
[----:B------:R-:W1:Y:S02]  /*16250*/  @!P0 SYNCS.PHASECHK.TRANS64 P0, [R3+URZ+0x60], R2 ;  /* 0x00006002030085a7 */ /* 0x000e64000800007f */
[----:B-1----:R-:W-:Y:S05]  /*16260*/  @!P0 BRA `(.L_x_1227) ;  /* 0xfffffffc00f08947 */ /* 0x002fea000383ffff */
[----:B------:R-:W-:Y:S05]  /*16270*/  BRA `(.L_x_1318) ;  /* 0xffffffc800b47947 */ /* 0x000fea000383ffff */
.L_x_1237:
[----:B--2---:R2:W3:Y:S02]  /*16280*/  SYNCS.PHASECHK.TRANS64.TRYWAIT P0, [R3+URZ+0x2a840], R2 ;  /* 0x02a84002030075a7 */ /* 0x0044e4000800017f */
[----:B---3--:R-:W-:Y:S05]  /*16290*/  @!P0 NANOSLEEP.SYNCS 0x989680 ;  /* 0x009896800000895d */ /* 0x008fea0003900000 */
[----:B------:R-:W3:Y:S02]  /*162a0*/  @!P0 SYNCS.PHASECHK.TRANS64 P0, [R3+URZ+0x2a840], R2 ;  /* 0x02a84002030085a7 */ /* 0x000ee4000800007f */
[----:B---3--:R-:W-:Y:S05]  /*162b0*/  @!P0 BRA `(.L_x_1237) ;  /* 0xfffffffc00f08947 */ /* 0x008fea000383ffff */
[----:B------:R-:W-:Y:S05]  /*162c0*/  BRA `(.L_x_1319) ;  /* 0xffffffd0003c7947 */ /* 0x000fea000383ffff */
.L_x_1244:
[----:B0-----:R0:W1:Y:S02]  /*162d0*/  SYNCS.PHASECHK.TRANS64.TRYWAIT P0, [R2+URZ+0x60], R3 ;  /* 0x00006003020075a7 */ /* 0x001064000800017f */
[----:B-1----:R-:W-:Y:S05]  /*162e0*/  @!P0 NANOSLEEP.SYNCS 0x989680 ;  /* 0x009896800000895d */ /* 0x002fea0003900000 */
[----:B------:R-:W1:Y:S02]  /*162f0*/  @!P0 SYNCS.PHASECHK.TRANS64 P0, [R2+URZ+0x60], R3 ;  /* 0x00006003020085a7 */ /* 0x000e64000800007f */
[----:B-1----:R-:W-:Y:S05]  /*16300*/  @!P0 BRA `(.L_x_1244) ;  /* 0xfffffffc00f08947 */ /* 0x002fea000383ffff */
[----:B------:R-:W-:Y:S05]  /*16310*/  BRA `(.L_x_1320) ;  /* 0xffffffd400487947 */ /* 0x000fea000383ffff */
.L_x_1253:
[----:B-1----:R1:W2:Y:S02]  /*16320*/  SYNCS.PHASECHK.TRANS64.TRYWAIT P0, [R2+URZ+0x2a840], R3 ;  /* 0x02a84003020075a7 */ /* 0x0022a4000800017f */
[----:B--2---:R-:W-:Y:S05]  /*16330*/  @!P0 NANOSLEEP.SYNCS 0x989680 ;  /* 0x009896800000895d */ /* 0x004fea0003900000 */
[----:B------:R-:W2:Y:S02]  /*16340*/  @!P0 SYNCS.PHASECHK.TRANS64 P0, [R2+URZ+0x2a840], R3 ;  /* 0x02a84003020085a7 */ /* 0x000ea4000800007f */
[----:B--2---:R-:W-:Y:S05]  /*16350*/  @!P0 BRA `(.L_x_1253) ;  /* 0xfffffffc00f08947 */ /* 0x004fea000383ffff */
[----:B------:R-:W-:Y:S05]  /*16360*/  BRA `(.L_x_1321) ;  /* 0xffffffd800a07947 */ /* 0x000fea000383ffff */
.L_x_1260:
[----:B0-----:R0:W1:Y:S02]  /*16370*/  SYNCS.PHASECHK.TRANS64.TRYWAIT P0, [R2+URZ+0x60], R5 ;  /* 0x00006005020075a7 */ /* 0x001064000800017f */
[----:B-1----:R-:W-:Y:S05]  /*16380*/  @!P0 NANOSLEEP.SYNCS 0x989680 ;  /* 0x009896800000895d */ /* 0x002fea0003900000 */
[----:B------:R-:W1:Y:S02]  /*16390*/  @!P0 SYNCS.PHASECHK.TRANS64 P0, [R2+URZ+0x60], R5 ;  /* 0x00006005020085a7 */ /* 0x000e64000800007f */
[----:B-1----:R-:W-:Y:S05]  /*163a0*/  @!P0 BRA `(.L_x_1260) ;  /* 0xfffffffc00f08947 */ /* 0x002fea000383ffff */
[----:B------:R-:W-:Y:S05]  /*163b0*/  BRA `(.L_x_1322) ;  /* 0xffffffdc00ac7947 */ /* 0x000fea000383ffff */
.L_x_1271:
[----:B0-----:R0:W1:Y:S02]  /*163c0*/  SYNCS.PHASECHK.TRANS64.TRYWAIT P0, [R2+URZ+0x2a860], R3 ;  /* 0x02a86003020075a7 */ /* 0x001064000800017f */
[----:B-1----:R-:W-:Y:S05]  /*163d0*/  @!P0 NANOSLEEP.SYNCS 0x989680 ;  /* 0x009896800000895d */ /* 0x002fea0003900000 */
[----:B------:R-:W1:Y:S02]  /*163e0*/  @!P0 SYNCS.PHASECHK.TRANS64 P0, [R2+URZ+0x2a860], R3 ;  /* 0x02a86003020085a7 */ /* 0x000e64000800007f */
[----:B-1----:R-:W-:Y:S05]  /*163f0*/  @!P0 BRA `(.L_x_1271) ;  /* 0xfffffffc00f08947 */ /* 0x002fea000383ffff */
[----:B------:R-:W-:Y:S05]  /*16400*/  BRA `(.L_x_1323) ;  /* 0xffffffe000f07947 */ /* 0x000fea000383ffff */
.L_x_1278:
[----:B------:R-:W-:Y:S01]  /*16410*/  BSSY B0, `(.L_x_1324) ;  /* 0x0000008000007945 */ /* 0x000fe20003800000 */
[----:B-----5:R-:W-:Y:S02]  /*16420*/  IMAD.MOV.U32 R13, RZ, RZ, R2 ;  /* 0x000000ffff0d7224 */ /* 0x020fe400078e0002 */
[----:B------:R-:W-:Y:S02]  /*16430*/  IMAD.MOV.U32 R12, RZ, RZ, RZ ;  /* 0x000000ffff0c7224 */ /* 0x000fe400078e00ff */
[----:B------:R-:W-:Y:S02]  /*16440*/  IMAD.MOV.U32 R11, RZ, RZ, 0x1f ;  /* 0x0000001fff0b7424 */ /* 0x000fe400078e00ff */
[----:B------:R-:W-:-:S07]  /*16450*/  IMAD.MOV.U32 R15, RZ, RZ, -0x1 ;  /* 0xffffffffff0f7424 */ /* 0x000fce00078e00ff */
[----:B0-----:R-:W-:Y:S05]  /*16460*/  WARPSYNC.COLLECTIVE R15, `(.L_x_1325) ;  /* 0x000000000f087348 */ /* 0x001fea0003c00000 */
[----:B------:R1:W2:Y:S02]  /*16470*/  SHFL.IDX P6, R14, R13, R12, R11 ;  /* 0x0000000c0d0e7389 */ /* 0x0002a400000c000b */
[----:B012---:R-:W-:Y:S01]  /*16480*/  ENDCOLLECTIVE ;  /* 0x000000000000791b */ /* 0x007fe20003800000 */
.L_x_1325:
[----:B------:R-:W-:Y:S05]  /*16490*/  BSYNC B0 ;  /* 0x0000000000007941 */ /* 0x000fea0003800000 */
.L_x_1324:
[----:B------:R-:W-:Y:S05]  /*164a0*/  BRA `(.L_x_1326) ;  /* 0xffffffe400e87947 */ /* 0x000fea000383ffff */
.L_x_1281:
[----:B0-----:R0:W1:Y:S02]  /*164b0*/  SYNCS.PHASECHK.TRANS64.TRYWAIT P0, [R0+URZ+0x2a820], R3 ;  /* 0x02a82003000075a7 */ /* 0x001064000800017f */
[----:B-1----:R-:W-:Y:S05]  /*164c0*/  @!P0 NANOSLEEP.SYNCS 0x989680 ;  /* 0x009896800000895d */ /* 0x002fea0003900000 */
[----:B------:R-:W1:Y:S02]  /*164d0*/  @!P0 SYNCS.PHASECHK.TRANS64 P0, [R0+URZ+0x2a820], R3 ;  /* 0x02a82003000085a7 */ /* 0x000e64000800007f */
[----:B-1----:R-:W-:Y:S05]  /*164e0*/  @!P0 BRA `(.L_x_1281) ;  /* 0xfffffffc00f08947 */ /* 0x002fea000383ffff */
[----:B------:R-:W-:Y:S05]  /*164f0*/  BRA `(.L_x_1327) ;  /* 0xffffffe800347947 */ /* 0x000fea000383ffff */
.L_x_1282:
[----:B------:R-:W1:Y:S01]  /*16500*/  S2R R2, SR_TID.X ;  /* 0x0000000000027919 */ /* 0x000e620000002100 */
[----:B------:R-:W-:Y:S01]  /*16510*/  BSSY B0, `(.L_x_1328) ;  /* 0x000000a000007945 */ /* 0x000fe20003800000 */
[----:B------:R-:W-:Y:S02]  /*16520*/  IMAD.MOV.U32 R12, RZ, RZ, RZ ;  /* 0x000000ffff0c7224 */ /* 0x000fe400078e00ff */
[----:B------:R-:W-:Y:S02]  /*16530*/  IMAD.MOV.U32 R11, RZ, RZ, 0x1f ;  /* 0x0000001fff0b7424 */ /* 0x000fe400078e00ff */
[----:B------:R-:W-:Y:S01]  /*16540*/  IMAD.MOV.U32 R15, RZ, RZ, -0x1 ;  /* 0xffffffffff0f7424 */ /* 0x000fe200078e00ff */
[----:B-1----:R-:W-:-:S04]  /*16550*/  SHF.R.U32.HI R2, RZ, 0x5, R2 ;  /* 0x00000005ff027819 */ /* 0x002fc80000011602 */
[----:B------:R-:W-:-:S05]  /*16560*/  LOP3.LUT R2, R2, 0x3, RZ, 0xc0, !PT ;  /* 0x0000000302027812 */ /* 0x000fca00078ec0ff */
[----:B------:R-:W-:-:S07]  /*16570*/  IMAD.MOV.U32 R13, RZ, RZ, R2 ;  /* 0x000000ffff0d7224 */ /* 0x000fce00078e0002 */
[----:B0-----:R-:W-:Y:S05]  /*16580*/  WARPSYNC.COLLECTIVE R15, `(.L_x_1329) ;  /* 0x000000000f087348 */ /* 0x001fea0003c00000 */
[----:B------:R1:W2:Y:S02]  /*16590*/  SHFL.IDX P6, R14, R13, R12, R11 ;  /* 0x0000000c0d0e7389 */ /* 0x0002a400000c000b */
[----:B012---:R-:W-:Y:S01]  /*165a0*/  ENDCOLLECTIVE ;  /* 0x000000000000791b */ /* 0x007fe20003800000 */
.L_x_1329:
[----:B------:R-:W-:Y:S05]  /*165b0*/  BSYNC B0 ;  /* 0x0000000000007941 */ /* 0x000fea0003800000 */
.L_x_1328:
[----:B------:R-:W-:Y:S05]  /*165c0*/  BRA `(.L_x_1330) ;  /* 0xffffffe8001c7947 */ /* 0x000fea000383ffff */
.L_x_1285:
[----:B------:R-:W-:Y:S01]  /*165d0*/  BSSY B1, `(.L_x_1331) ;  /* 0x0000006000017945 */ /* 0x000fe20003800000 */
[----:B------:R-:W-:-:S07]  /*165e0*/  IMAD.MOV.U32 R15, RZ, RZ, -0x1 ;  /* 0xffffffffff0f7424 */ /* 0x000fce00078e00ff */
[----:B01----:R-:W-:Y:S05]  /*165f0*/  WARPSYNC.COLLECTIVE R15, `(.L_x_1332) ;  /* 0x000000000f0c7348 */ /* 0x003fea0003c00000 */
[----:B------:R-:W-:Y:S02]  /*16600*/  ELECT P6, UR62, PT ;  /* 0x00000000003e782f */ /* 0x000fe400038c0000 */
[----:B------:R-:W-:Y:S01]  /*16610*/  MOV R14, UR62 ;  /* 0x0000003e000e7c02 */ /* 0x000fe20008000f00 */
[----:B01----:R-:W-:Y:S10]  /*16620*/  ENDCOLLECTIVE ;  /* 0x000000000000791b */ /* 0x003ff40003800000 */
.L_x_1332:
[----:B------:R-:W-:Y:S05]  /*16630*/  BSYNC B1 ;  /* 0x0000000000017941 */ /* 0x000fea0003800000 */
.L_x_1331:
[----:B------:R-:W-:Y:S05]  /*16640*/  BRA `(.L_x_1333) ;  /* 0xffffffe800147947 */ /* 0x000fea000383ffff */
.L_x_1287:
[----:B0-----:R0:W1:Y:S02]  /*16650*/  SYNCS.PHASECHK.TRANS64.TRYWAIT P0, [R6+URZ], R5 ;  /* 0x00000005060075a7 */ /* 0x001064000800017f */
[----:B-1----:R-:W-:Y:S05]  /*16660*/  @!P0 NANOSLEEP.SYNCS 0x989680 ;  /* 0x009896800000895d */ /* 0x002fea0003900000 */
[----:B------:R-:W1:Y:S02]  /*16670*/  @!P0 SYNCS.PHASECHK.TRANS64 P0, [R6+URZ], R5 ;  /* 0x00000005060085a7 */ /* 0x000e64000800007f */
[----:B-1----:R-:W-:Y:S05]  /*16680*/  @!P0 BRA `(.L_x_1287) ;  /* 0xfffffffc00f08947 */ /* 0x002fea000383ffff */
[----:B------:R-:W-:Y:S05]  /*16690*/  BRA `(.L_x_1334) ;  /* 0xffffffe800547947 */ /* 0x000fea000383ffff */
.L_x_1288:
[----:B-1----:R1:W2:Y:S02]  /*166a0*/  SYNCS.PHASECHK.TRANS64.TRYWAIT P0, [R3+URZ], R2 ;  /* 0x00000002030075a7 */ /* 0x0022a4000800017f */
[----:B--2---:R-:W-:Y:S05]  /*166b0*/  @!P0 NANOSLEEP.SYNCS 0x989680 ;  /* 0x009896800000895d */ /* 0x004fea0003900000 */
[----:B------:R-:W2:Y:S02]  /*166c0*/  @!P0 SYNCS.PHASECHK.TRANS64 P0, [R3+URZ], R2 ;  /* 0x00000002030085a7 */ /* 0x000ea4000800007f */
[----:B--2---:R-:W-:Y:S05]  /*166d0*/  @!P0 BRA `(.L_x_1288) ;  /* 0xfffffffc00f08947 */ /* 0x004fea000383ffff */
[----:B------:R-:W-:Y:S05]  /*166e0*/  BRA `(.L_x_1335) ;  /* 0xffffffe800487947 */ /* 0x000fea000383ffff */
.L_x_1290:
[----:B-1----:R1:W2:Y:S02]  /*166f0*/  SYNCS.PHASECHK.TRANS64.TRYWAIT P0, [R18+URZ], R5 ;  /* 0x00000005120075a7 */ /* 0x0022a4000800017f */
[----:B--2---:R-:W-:Y:S05]  /*16700*/  @!P0 NANOSLEEP.SYNCS 0x989680 ;  /* 0x009896800000895d */ /* 0x004fea0003900000 */
[----:B------:R-:W2:Y:S02]  /*16710*/  @!P0 SYNCS.PHASECHK.TRANS64 P0, [R18+URZ], R5 ;  /* 0x00000005120085a7 */ /* 0x000ea4000800007f */
[----:B--2---:R-:W-:Y:S05]  /*16720*/  @!P0 BRA `(.L_x_1290) ;  /* 0xfffffffc00f08947 */ /* 0x004fea000383ffff */
[----:B------:R-:W-:Y:S05]  /*16730*/  BRA `(.L_x_1336) ;  /* 0xffffffe8004c7947 */ /* 0x000fea000383ffff */
.L_x_1337:
        /* <DEDUP_REMOVED lines=12> */
.L_x_15278:


//--------------------- .text._ZN7cutlass13device_kernelIN5flash11enable_sm90INS1_16FlashAttnFwdSm90INS1_25CollectiveMainloopFwdSm90ILi2EN4cute5tupleIJNS5_1CILi1EEES8_S8_EEENS6_IJNS7_ILi128EEENS7_ILi96EEENS7_ILi192EEEEEELi128ENS_10bfloat16_tEfNS_4arch4Sm90ELb0ELb1ELb1ELb1ELb0ELb0ELb0ELb1ELb1ELb1ELb0ELb0EEENS1_21CollectiveEpilogueFwdINS6_IJSA_SA_SB_EEES9_SE_SG_Li256ELb1ELb1ELb0ELb0EEENS1_36VarlenDynamicPersistentTileSchedulerILi128ELi96ELi256ELi128ELb0ELb1ELb1ELb1ELb0ELb1EEEEEEEEEvNT_6ParamsE --------------------------
	.section	.text._ZN7cutlass13device_kernelIN5flash11enable_sm90INS1_16FlashAttnFwdSm90INS1_25CollectiveMainloopFwdSm90ILi2EN4cute5tupleIJNS5_1CILi1EEES8_S8_EEENS6_IJNS7_ILi128EEENS7_ILi96EEENS7_ILi192EEEEEELi128ENS_10bfloat16_tEfNS_4arch4Sm90ELb0ELb1ELb1ELb1ELb0ELb0ELb0ELb1ELb1ELb1ELb0ELb0EEENS1_21CollectiveEpilogueFwdINS6_IJSA_SA_SB_EEES9_SE_SG_Li256ELb1ELb1ELb0ELb0EEENS1_36VarlenDynamicPersistentTileSchedulerILi128ELi96ELi256ELi128ELb0ELb1ELb1ELb1ELb0ELb1EEEEEEEEEvNT_6ParamsE,"ax",@progbits
	.align	128
.text._ZN7cutlass13device_kernelIN5flash11enable_sm90INS1_16FlashAttnFwdSm90INS1_25CollectiveMainloopFwdSm90ILi2EN4cute5tupleIJNS5_1CILi1EEES8_S8_EEENS6_IJNS7_ILi128EEENS7_ILi96EEENS7_ILi192EEEEEELi128ENS_10bfloat16_tEfNS_4arch4Sm90ELb0ELb1ELb1ELb1ELb0ELb0ELb0ELb1ELb1ELb1ELb0ELb0EEENS1_21CollectiveEpilogueFwdINS6_IJSA_SA_SB_EEES9_SE_SG_Li256ELb1ELb1ELb0ELb0EEENS1_36VarlenDynamicPersistentTileSchedulerILi128ELi96ELi256ELi128ELb0ELb1ELb1ELb1ELb0ELb1EEEEEEEEEvNT_6ParamsE:
        .type           _ZN7cutlass13device_kernelIN5flash11enable_sm90INS1_16FlashAttnFwdSm90INS1_25CollectiveMainloopFwdSm90ILi2EN4cute5tupleIJNS5_1CILi1EEES8_S8_EEENS6_IJNS7_ILi128EEENS7_ILi96EEENS7_ILi192EEEEEELi128ENS_10bfloat16_tEfNS_4arch4Sm90ELb0ELb1ELb1ELb1ELb0ELb0ELb0ELb1ELb1ELb1ELb0ELb0EEENS1_21CollectiveEpilogueFwdINS6_IJSA_SA_SB_EEES9_SE_SG_Li256ELb1ELb1ELb0ELb0EEENS1_36VarlenDynamicPersistentTileSchedulerILi128ELi96ELi256ELi128ELb0ELb1ELb1ELb1ELb0ELb1EEEEEEEEEvNT_6ParamsE,@function
        .size           _ZN7cutlass13device_kernelIN5flash11enable_sm90INS1_16FlashAttnFwdSm90INS1_25CollectiveMainloopFwdSm90ILi2EN4cute5tupleIJNS5_1CILi1EEES8_S8_EEENS6_IJNS7_ILi128EEENS7_ILi96EEENS7_ILi192EEEEEELi128ENS_10bfloat16_tEfNS_4arch4Sm90ELb0ELb1ELb1ELb1ELb0ELb0ELb0ELb1ELb1ELb1ELb0ELb0EEENS1_21CollectiveEpilogueFwdINS6_IJSA_SA_SB_EEES9_SE_SG_Li256ELb1ELb1ELb0ELb0EEENS1_36VarlenDynamicPersistentTileSchedulerILi128ELi96ELi256ELi128ELb0ELb1ELb1ELb1ELb0ELb1EEEEEEEEEvNT_6ParamsE,(.L_x_15279 - _ZN7cutlass13device_kernelIN5flash11enable_sm90INS1_16FlashAttnFwdSm90INS1_25CollectiveMainloopFwdSm90ILi2EN4cute5tupleIJNS5_1CILi1EEES8_S8_EEENS6_IJNS7_ILi128EEENS7_ILi96EEENS7_ILi192EEEEEELi128ENS_10bfloat16_tEfNS_4arch4Sm90ELb0ELb1ELb1ELb1ELb0ELb0ELb0ELb1ELb1ELb1ELb0ELb0EEENS1_21CollectiveEpilogueFwdINS6_IJSA_SA_SB_EEES9_SE_SG_Li256ELb1ELb1ELb0ELb0EEENS1_36VarlenDynamicPersistentTileSchedulerILi128ELi96ELi256ELi128ELb0ELb1ELb1ELb1ELb0ELb1EEEEEEEEEvNT_6ParamsE)
        .other          _ZN7cutlass13device_kernelIN5flash11enable_sm90INS1_16FlashAttnFwdSm90INS1_25CollectiveMainloopFwdSm90ILi2EN4cute5tupleIJNS5_1CILi1EEES8_S8_EEENS6_IJNS7_ILi128EEENS7_ILi96EEENS7_ILi192EEEEEELi128ENS_10bfloat16_tEfNS_4arch4Sm90ELb0ELb1ELb1ELb1ELb0ELb0ELb0ELb1ELb1ELb1ELb0ELb0EEENS1_21CollectiveEpilogueFwdINS6_IJSA_SA_SB_EEES9_SE_SG_Li256ELb1ELb1ELb0ELb0EEENS1_36VarlenDynamicPersistentTileSchedulerILi128ELi96ELi256ELi128ELb0ELb1ELb1ELb1ELb0ELb1EEEEEEEEEvNT_6ParamsE,@"STO_CUDA_ENTRY STV_DEFAULT"
_ZN7cutlass13device_kernelIN5flash11enable_sm90INS1_16FlashAttnFwdSm90INS1_25CollectiveMainloopFwdSm90ILi2EN4cute5tupleIJNS5_1CILi1EEES8_S8_EEENS6_IJNS7_ILi128EEENS7_ILi96EEENS7_ILi192EEEEEELi128ENS_10bfloat16_tEfNS_4arch4Sm90ELb0ELb1ELb1ELb1ELb0ELb0ELb0ELb1ELb1ELb1ELb0ELb0EEENS1_21CollectiveEpilogueFwdINS6_IJSA_SA_SB_EEES9_SE_SG_Li256ELb1ELb1ELb0ELb0EEENS1_36VarlenDynamicPersistentTileSchedulerILi128ELi96ELi256ELi128ELb0ELb1ELb1ELb1ELb0ELb1EEEEEEEEEvNT_6ParamsE:
        /* <DEDUP_REMOVED lines=18> */
.L_x_1339:
[----:B------:R-:W-:Y:S05]  /*0120*/  BSYNC B0 ;  /* 0x0000000000007941 */ /* 0x000fea0003800000 */
.L_x_1338:
        /* <DEDUP_REMOVED lines=41> */
.L_x_1340:
        /* <DEDUP_REMOVED lines=22> */
.L_x_1341:
        /* <DEDUP_REMOVED lines=18> */
.L_x_1342:
        /* <DEDUP_REMOVED lines=22> */
.L_x_1343:
        /* <DEDUP_REMOVED lines=22> */
.L_x_1344:
        /* <DEDUP_REMOVED lines=8> */
.L_x_1346:
        /* <DEDUP_REMOVED lines=15> */
[----:B------:R-:W-:Y:S01]  /*0a70*/  IMAD.MOV.U32 R166, RZ, RZ, RZ ;  /* 0x000000ffffa67224 */ /* 0x000fe200078e00ff */
[----:B------:R-:W-:Y:S01]  /*0a80*/  UMOV UR36, URZ ;  /* 0x0000003f00247c82 */ /* 0x000fe20008000000 */
[----:B------:R-:W-:Y:S01]  /*0a90*/  UMOV UR37, URZ ;  /* 0x0000003f00257c82 */ /* 0x000fe20008000000 */
[----:B------:R-:W0:Y:S02]  /*0aa0*/  S2R R0, SR_TID.X ;  /* 0x0000000000007919 */ /* 0x000e240000002100 */
[----:B0-----:R-:W-:-:S05]  /*0ab0*/  VIADD R173, R0, 0xffffff80 ;  /* 0xffffff8000ad7836 */ /* 0x001fca0000000000 */
[----:B------:R-:W-:-:S04]  /*0ac0*/  SHF.R.S32.HI R0, RZ, 0x1f, R173 ;  /* 0x0000001fff007819 */ /* 0x000fc800000114ad */
[CC--:B------:R-:W-:Y:S02]  /*0ad0*/  LEA.HI R3, R0.reuse, R173.reuse, RZ, 0x7 ;  /* 0x000000ad00037211 */ /* 0x0c0fe400078f38ff */
[CC--:B------:R-:W-:Y:S02]  /*0ae0*/  LEA.HI R4, R0.reuse, R173.reuse, RZ, 0x5 ;  /* 0x000000ad00047211 */ /* 0x0c0fe400078f28ff */
[----:B------:R-:W-:Y:S02]  /*0af0*/  LEA.HI R10, R0, R173, RZ, 0x2 ;  /* 0x000000ad000a7211 */ /* 0x000fe400078f10ff */
[----:B------:R-:W-:Y:S01]  /*0b00*/  SHF.R.S32.HI R168, RZ, 0x7, R3 ;  /* 0x00000007ffa87819 */ /* 0x000fe20000011403 */
[----:B------:R-:W-:Y:S01]  /*0b10*/  IMAD.SHL.U32 R6, R4, 0x20, RZ ;  /* 0x0000002004067824 */ /* 0x000fe200078e00ff */
[----:B------:R-:W-:-:S04]  /*0b20*/  LOP3.LUT R10, R10, 0xfffffffc, RZ, 0xc0, !PT ;  /* 0xfffffffc0a0a7812 */ /* 0x000fc800078ec0ff */
[----:B------:R-:W-:Y:S01]  /*0b30*/  LOP3.LUT R7, R6, 0xfffffc00, RZ, 0xc0, !PT ;  /* 0xfffffc0006077812 */ /* 0x000fe200078ec0ff */
[----:B------:R-:W-:Y:S01]  /*0b40*/  IMAD.IADD R10, R173, 0x1, -R10 ;  /* 0x00000001ad0a7824 */ /* 0x000fe200078e0a0a */
[----:B--2---:R-:W-:Y:S02]  /*0b50*/  R2UR UR4, R2 ;  /* 0x00000000020472ca */ /* 0x004fe400000e0000 */
[C---:B------:R-:W-:Y:S02]  /*0b60*/  LOP3.LUT R2, R3.reuse, 0xffffff80, RZ, 0xc0, !PT ;  /* 0xffffff8003027812 */ /* 0x040fe400078ec0ff */
[----:B------:R-:W-:-:S03]  /*0b70*/  LEA.HI R3, R3, R168, RZ, 0x1 ;  /* 0x000000a803037211 */ /* 0x000fc600078f08ff */
[----:B------:R-:W-:Y:S01]  /*0b80*/  IMAD.IADD R167, R173, 0x1, -R2 ;  /* 0x00000001ada77824 */ /* 0x000fe200078e0a02 */
[CC--:B------:R-:W-:Y:S02]  /*0b90*/  LEA.HI R2, R0.reuse, R173.reuse, RZ, 0x4 ;  /* 0x000000ad00027211 */ /* 0x0c0fe400078f20ff */
[----:B------:R-:W-:Y:S02]  /*0ba0*/  LEA.HI R0, R0, R173, RZ, 0x3 ;  /* 0x000000ad00007211 */ /* 0x000fe400078f18ff */
[----:B------:R-:W-:Y:S01]  /*0bb0*/  SHF.R.S32.HI R8, RZ, 0x1f, R167 ;  /* 0x0000001fff087819 */ /* 0x000fe200000114a7 */
[----:B------:R-:W-:Y:S01]  /*0bc0*/  ULOP3.LUT UR61, UR4, 0x1, URZ, 0xfc, !UPT ;  /* 0x00000001043d7892 */ /* 0x000fe2000f8efc3f */
[----:B------:R-:W-:Y:S02]  /*0bd0*/  SHF.R.S32.HI R5, RZ, 0x4, R2 ;  /* 0x00000004ff057819 */ /* 0x000fe40000011402 */
[----:B------:R-:W-:Y:S02]  /*0be0*/  LEA.HI R9, R8, R167, RZ, 0x2 ;  /* 0x000000a708097211 */ /* 0x000fe400078f10ff */
[----:B------:R-:W-:-:S02]  /*0bf0*/  LOP3.LUT R4, R2, 0x3fffff0, RZ, 0xc0, !PT ;  /* 0x03fffff002047812 */ /* 0x000fc400078ec0ff */
[--C-:B------:R-:W-:Y:S02]  /*0c00*/  SHF.R.S32.HI R6, RZ, 0x2, R9.reuse ;  /* 0x00000002ff067819 */ /* 0x100fe40000011409 */
[----:B------:R-:W-:Y:S01]  /*0c10*/  SHF.R.S32.HI R11, RZ, 0x1f, R9 ;  /* 0x0000001fff0b7819 */ /* 0x000fe20000011409 */
[----:B------:R-:W-:Y:S01]  /*0c20*/  IMAD.IADD R4, R173, 0x1, -R4 ;  /* 0x00000001ad047824 */ /* 0x000fe200078e0a04 */
[----:B------:R-:W-:Y:S02]  /*0c30*/  LEA.HI R2, R2, R5, RZ, 0x1 ;  /* 0x0000000502027211 */ /* 0x000fe400078f08ff */
[----:B------:R-:W-:Y:S01]  /*0c40*/  LEA.HI R11, R11, R6, RZ, 0x3 ;  /* 0x000000060b0b7211 */ /* 0x000fe200078f18ff */
[----:B------:R-:W-:Y:S01]  /*0c50*/  IMAD R7, R4, 0x40, R7 ;  /* 0x0000004004077824 */ /* 0x000fe200078e0207 */
[----:B------:R-:W-:Y:S02]  /*0c60*/  LOP3.LUT R162, R0, 0xfffffff8, RZ, 0xc0, !PT ;  /* 0xfffffff800a27812 */ /* 0x000fe400078ec0ff */
[----:B------:R-:W-:-:S02]  /*0c70*/  LOP3.LUT R11, R11, 0xfffffff8, RZ, 0xc0, !PT ;  /* 0xfffffff80b0b7812 */ /* 0x000fc400078ec0ff */
[----:B------:R-:W-:Y:S01]  /*0c80*/  LEA.HI R8, R8, R167, RZ, 0x5 ;  /* 0x000000a708087211 */ /* 0x000fe200078f28ff */
[----:B------:R-:W-:Y:S01]  /*0c90*/  IMAD.IADD R162, R173, 0x1, -R162 ;  /* 0x00000001ada27824 */ /* 0x000fe200078e0aa2 */
[----:B------:R-:W-:Y:S01]  /*0ca0*/  LOP3.LUT R2, R2, 0x1ffffffe, RZ, 0xc0, !PT ;  /* 0x1ffffffe02027812 */ /* 0x000fe200078ec0ff */
[----:B------:R-:W-:Y:S01]  /*0cb0*/  IMAD.IADD R11, R6, 0x1, -R11 ;  /* 0x00000001060b7824 */ /* 0x000fe200078e0a0b */
[----:B------:R-:W-:Y:S01]  /*0cc0*/  SHF.R.S32.HI R8, RZ, 0x5, R8 ;  /* 0x00000005ff087819 */ /* 0x000fe20000011408 */
[----:B------:R-:W-:Y:S01]  /*0cd0*/  IMAD.SHL.U32 R160, R162, 0x8, RZ ;  /* 0x00000008a2a07824 */ /* 0x000fe200078e00ff */
[----:B------:R-:W-:Y:S01]  /*0ce0*/  LEA.HI R4, R10, R10, RZ, 0x1 ;  /* 0x0000000a0a047211 */ /* 0x000fe200078f08ff */
[----:B------:R-:W-:Y:S01]  /*0cf0*/  IMAD.IADD R2, R5, 0x1, -R2 ;  /* 0x0000000105027824 */ /* 0x000fe200078e0a02 */
[----:B------:R-:W-:Y:S01]  /*0d00*/  LOP3.LUT R3, R3, 0x3fffffe, RZ, 0xc0, !PT ;  /* 0x03fffffe03037812 */ /* 0x000fe200078ec0ff */
[----:B------:R-:W-:Y:S01]  /*0d10*/  IMAD R8, R8, 0x10, R11 ;  /* 0x0000001008087824 */ /* 0x000fe200078e020b */
[----:B------:R-:W-:Y:S01]  /*0d20*/  LOP3.LUT R5, R4, 0x1ffffffe, RZ, 0xc0, !PT ;  /* 0x1ffffffe04057812 */ /* 0x000fe200078ec0ff */
[----:B------:R-:W-:Y:S01]  /*0d30*/  IMAD R170, R2, 0x8, R7 ;  /* 0x0000000802aa7824 */ /* 0x000fe200078e0207 */
[----:B------:R-:W-:Y:S01]  /*0d40*/  LOP3.LUT R2, R9, 0x7ffffffc, RZ, 0xc0, !PT ;  /* 0x7ffffffc09027812 */ /* 0x000fe200078ec0ff */
[----:B------:R-:W-:Y:S01]  /*0d50*/  IMAD.IADD R3, R168, 0x1, -R3 ;  /* 0x00000001a8037824 */ /* 0x000fe200078e0a03 */
[----:B------:R-:W-:Y:S01]  /*0d60*/  SHF.R.S32.HI R165, RZ, 0x3, R0 ;  /* 0x00000003ffa57819 */ /* 0x000fe20000011400 */
[----:B------:R-:W-:Y:S01]  /*0d70*/  VIADD R161, R160, 0x40 ;  /* 0x00000040a0a17836 */ /* 0x000fe20000000000 */
[----:B------:R-:W-:Y:S01]  /*0d80*/  SHF.R.S32.HI R172, RZ, 0x1f, R160 ;  /* 0x0000001fffac7819 */ /* 0x000fe200000114a0 */
[----:B------:R-:W-:-:S02]  /*0d90*/  IMAD.IADD R22, R10, 0x1, -R5 ;  /* 0x000000010a167824 */ /* 0x000fc400078e0a05 */
[----:B------:R-:W-:Y:S01]  /*0da0*/  IMAD R169, R3, 0x40, R8 ;  /* 0x0000004003a97824 */ /* 0x000fe200078e0208 */
[----:B------:R-:W-:Y:S01]  /*0db0*/  SHF.R.S32.HI R171, RZ, 0x1f, R161 ;  /* 0x0000001fffab7819 */ /* 0x000fe200000114a1 */
[----:B------:R-:W-:Y:S02]  /*0dc0*/  IMAD.IADD R19, R167, 0x1, -R2 ;  /* 0x00000001a7137824 */ /* 0x000fe400078e0a02 */
[----:B------:R-:W-:-:S07]  /*0dd0*/  IMAD R22, R22, 0x8, R169 ;  /* 0x0000000816167824 */ /* 0x000fce00078e02a9 */
.L_x_1446:
[----:B0---4-:R-:W0:Y:S01]  /*0de0*/  LDC.64 R2, c[0x0][0xa28] ;  /* 0x00028a00ff027b82 */ /* 0x011e220000000a00 */
[----:B------:R-:W-:Y:S01]  /*0df0*/  IMAD.MOV.U32 R7, RZ, RZ, RZ ;  /* 0x000000ffff077224 */ /* 0x000fe200078e00ff */
[----:B------:R-:W-:-:S06]  /*0e00*/  ULDC.64 UR6, c[0x0][0x208] ;  /* 0x0000820000067ab9 */ /* 0x000fcc0000000a00 */
[----:B--2---:R-:W1:Y:S01]  /*0e10*/  LDC.64 R4, c[0x0][0xa18] ;  /* 0x00028600ff047b82 */ /* 0x004e620000000a00 */
[----:B0-----:R-:W-:-:S04]  /*0e20*/  ISETP.NE.U32.AND P0, PT, R2, RZ, PT ;  /* 0x000000ff0200720c */ /* 0x001fc80003f05070 */
[----:B------:R-:W-:Y:S02]  /*0e30*/  ISETP.NE.AND.EX P0, PT, R3, RZ, PT, P0 ;  /* 0x000000ff0300720c */ /* 0x000fe40003f05300 */
[----:B-1----:R-:W-:-:S04]  /*0e40*/  ISETP.NE.U32.AND P1, PT, R4, RZ, PT ;  /* 0x000000ff0400720c */ /* 0x002fc80003f25070 */
[----:B------:R-:W-:-:S07]  /*0e50*/  ISETP.NE.AND.EX P1, PT, R5, RZ, PT, P1 ;  /* 0x000000ff0500720c */ /* 0x000fce0003f25310 */
[----:B------:R-:W0:Y:S08]  /*0e60*/  @P0 LDC.64 R2, c[0x0][0xa28] ;  /* 0x00028a00ff020b82 */ /* 0x000e300000000a00 */
[----:B------:R-:W1:Y:S01]  /*0e70*/  @P1 LDC.64 R4, c[0x0][0xa18] ;  /* 0x00028600ff041b82 */ /* 0x000e620000000a00 */
[----:B------:R-:W-:Y:S02]  /*0e80*/  ULDC UR4, c[0x0][0x288] ;  /* 0x0000a20000047ab9 */ /* 0x000fe40000000800 */
[----:B------:R-:W-:Y:S01]  /*0e90*/  IMAD.U32 R17, RZ, RZ, UR4 ;  /* 0x00000004ff117e24 */ /* 0x000fe2000f8e00ff */
[----:B------:R-:W-:-:S02]  /*0ea0*/  ULDC.64 UR4, c[0x0][0x418] ;  /* 0x0001060000047ab9 */ /* 0x000fc40000000a00 */
[----:B------:R-:W-:-:S03]  /*0eb0*/  UISETP.NE.U32.AND UP0, UPT, UR4, URZ, UPT ;  /* 0x0000003f0400728c */ /* 0x000fc6000bf05070 */
[----:B------:R-:W-:Y:S01]  /*0ec0*/  ULDC UR4, c[0x0][0x424] ;  /* 0x0001090000047ab9 */ /* 0x000fe20000000800 */
[----:B------:R-:W-:-:S03]  /*0ed0*/  UISETP.NE.AND.EX UP0, UPT, UR5, URZ, UPT, UP0 ;  /* 0x0000003f0500728c */ /* 0x000fc6000bf05300 */
[----:B------:R-:W-:Y:S01]  /*0ee0*/  ULDC UR5, c[0x0][0x2f0] ;  /* 0x0000bc0000057ab9 */ /* 0x000fe20000000800 */
[----:B0-----:R-:W-:-:S04]  /*0ef0*/  @P0 IMAD.WIDE R2, R47, 0x4, R2 ;  /* 0x000000042f020825 */ /* 0x001fc800078e0202 */
[----:B-1----:R-:W-:Y:S01]  /*0f00*/  @P1 IMAD.WIDE R4, R47, 0x4, R4 ;  /* 0x000000042f041825 */ /* 0x002fe200078e0204 */
[----:B------:R0:W5:Y:S01]  /*0f10*/  @P0 LDG.E R7, desc[UR6][R2.64] ;  /* 0x0000000602070981 */ /* 0x000162000c1e1900 */
[----:B------:R-:W-:-:S03]  /*0f20*/  USEL UR4, UR4, 0x1, UP0 ;  /* 0x0000000104047887 */ /* 0x000fc60008000000 */
[----:B------:R0:W5:Y:S01]  /*0f30*/  @P1 LDG.E R17, desc[UR6][R4.64] ;  /* 0x0000000604111981 */ /* 0x000162000c1e1900 */
[----:B------:R-:W-:Y:S01]  /*0f40*/  ULDC.64 UR6, c[0x0][0xa20] ;  /* 0x0002880000067ab9 */ /* 0x000fe20000000a00 */
[----:B------:R-:W-:Y:S01]  /*0f50*/  UIMAD UR4, UR4, UR5, URZ ;  /* 0x00000005040472a4 */ /* 0x000fe2000f8e023f */
[----:B------:R-:W-:Y:S01]  /*0f60*/  ISETP.NE.U32.AND P2, PT, RZ, UR6, PT ;  /* 0x00000006ff007c0c */ /* 0x000fe2000bf45070 */
[----:B------:R-:W-:-:S03]  /*0f70*/  IMAD.MOV.U32 R163, RZ, RZ, R46 ;  /* 0x000000ffffa37224 */ /* 0x000fc600078e002e */
[----:B------:R-:W-:Y:S01]  /*0f80*/  ISETP.NE.AND.EX P2, PT, RZ, UR7, PT, P2 ;  /* 0x00000007ff007c0c */ /* 0x000fe2000bf45320 */
[----:B---3--:R-:W-:-:S12]  /*0f90*/  @P1 BRA `(.L_x_1347) ;  /* 0x0000000000281947 */ /* 0x008fd80003800000 */
[----:B------:R-:W-:Y:S02]  /*0fa0*/  ULDC.64 UR6, c[0x0][0xa00] ;  /* 0x0002800000067ab9 */ /* 0x000fe40000000a00 */
[----:B------:R-:W-:-:S04]  /*0fb0*/  ISETP.NE.U32.AND P0, PT, RZ, UR6, PT ;  /* 0x00000006ff007c0c */ /* 0x000fc8000bf05070 */
[----:B------:R-:W-:-:S13]  /*0fc0*/  ISETP.NE.AND.EX P0, PT, RZ, UR7, PT, P0 ;  /* 0x00000007ff007c0c */ /* 0x000fda000bf05300 */
[----:B------:R-:W-:Y:S05]  /*0fd0*/  @!P0 BRA `(.L_x_1347) ;  /* 0x0000000000188947 */ /* 0x000fea0003800000 */
[----:B0-----:R-:W0:Y:S01]  /*0fe0*/  LDC.64 R2, c[0x0][0xa00] ;  /* 0x00028000ff027b82 */ /* 0x001e220000000a00 */
[----:B------:R-:W-:Y:S01]  /*0ff0*/  ULDC.64 UR6, c[0x0][0x208] ;  /* 0x0000820000067ab9 */ /* 0x000fe20000000a00 */
[----:B0-----:R-:W-:-:S05]  /*1000*/  IMAD.WIDE R2, R47, 0x4, R2 ;  /* 0x000000042f027825 */ /* 0x001fca00078e0202 */
[----:B-----5:R-:W2:Y:S04]  /*1010*/  LDG.E R17, desc[UR6][R2.64] ;  /* 0x0000000602117981 */ /* 0x020ea8000c1e1900 */
[----:B------:R-:W2:Y:S02]  /*1020*/  LDG.E R0, desc[UR6][R2.64+0x4] ;  /* 0x0000040602007981 */ /* 0x000ea4000c1e1900 */
[----:B--2---:R-:W-:-:S07]  /*1030*/  IMAD.IADD R17, R0, 0x1, -R17 ;  /* 0x0000000100117824 */ /* 0x004fce00078e0a11 */
.L_x_1347:
[----:B------:R-:W-:Y:S02]  /*1040*/  IMAD.U32 R16, RZ, RZ, UR4 ;  /* 0x00000004ff107e24 */ /* 0x000fe4000f8e00ff */
[----:B------:R-:W-:Y:S01]  /*1050*/  IMAD.MOV.U32 R164, RZ, RZ, R47 ;  /* 0x000000ffffa47224 */ /* 0x000fe200078e002f */
[----:B------:R-:W-:Y:S06]  /*1060*/  @!P2 BRA `(.L_x_1348) ;  /* 0x000000000014a947 */ /* 0x000fec0003800000 */
[----:B0-----:R-:W0:Y:S01]  /*1070*/  LDC.64 R2, c[0x0][0xa20] ;  /* 0x00028800ff027b82 */ /* 0x001e220000000a00 */
[----:B------:R-:W-:Y:S01]  /*1080*/  ULDC.64 UR4, c[0x0][0x208] ;  /* 0x0000820000047ab9 */ /* 0x000fe20000000a00 */
[----:B0-----:R-:W-:-:S05]  /*1090*/  IMAD.WIDE R2, R47, 0x4, R2 ;  /* 0x000000042f027825 */ /* 0x001fca00078e0202 */
[----:B------:R1:W5:Y:S01]  /*10a0*/  LDG.E R16, desc[UR4][R2.64] ;  /* 0x0000000402107981 */ /* 0x000362000c1e1900 */
[----:B------:R-:W-:Y:S05]  /*10b0*/  BRA `(.L_x_1349) ;  /* 0x0000000000287947 */ /* 0x000fea0003800000 */
.L_x_1348:
[----:B------:R-:W-:Y:S02]  /*10c0*/  ULDC.64 UR4, c[0x0][0xa08] ;  /* 0x0002820000047ab9 */ /* 0x000fe40000000a00 */
[----:B------:R-:W-:-:S04]  /*10d0*/  ISETP.NE.U32.AND P0, PT, RZ, UR4, PT ;  /* 0x00000004ff007c0c */ /* 0x000fc8000bf05070 */
[----:B------:R-:W-:-:S13]  /*10e0*/  ISETP.NE.AND.EX P0, PT, RZ, UR5, PT, P0 ;  /* 0x00000005ff007c0c */ /* 0x000fda000bf05300 */
[----:B------:R-:W-:Y:S05]  /*10f0*/  @!P0 BRA `(.L_x_1349) ;  /* 0x0000000000188947 */ /* 0x000fea0003800000 */
[----:B0-----:R-:W0:Y:S01]  /*1100*/  LDC.64 R2, c[0x0][0xa08] ;  /* 0x00028200ff027b82 */ /* 0x001e220000000a00 */
[----:B------:R-:W-:Y:S01]  /*1110*/  ULDC.64 UR4, c[0x0][0x208] ;  /* 0x0000820000047ab9 */ /* 0x000fe20000000a00 */
[----:B0-----:R-:W-:-:S05]  /*1120*/  IMAD.WIDE R2, R47, 0x4, R2 ;  /* 0x000000042f027825 */ /* 0x001fca00078e0202 */
[----:B------:R-:W2:Y:S04]  /*1130*/  LDG.E R16, desc[UR4][R2.64] ;  /* 0x0000000402107981 */ /* 0x000ea8000c1e1900 */
[----:B------:R-:W2:Y:S02]  /*1140*/  LDG.E R5, desc[UR4][R2.64+0x4] ;  /* 0x0000040402057981 */ /* 0x000ea4000c1e1900 */
[----:B--2---:R-:W-:-:S07]  /*1150*/  IMAD.IADD R16, R5, 0x1, -R16 ;  /* 0x0000000105107824 */ /* 0x004fce00078e0a10 */
.L_x_1349:
[----:B------:R-:W2:Y:S01]  /*1160*/  LDC R0, c[0x0][0x448] ;  /* 0x00011200ff007b82 */ /* 0x000ea20000000800 */
[----:B------:R-:W-:Y:S02]  /*1170*/  IMAD.SHL.U32 R18, R45, 0x80, RZ ;  /* 0x000000802d127824 */ /* 0x000fe400078e00ff */
[----:B-----5:R-:W-:-:S05]  /*1180*/  IMAD.IADD R16, R16, 0x1, -R7 ;  /* 0x0000000110107824 */ /* 0x020fca00078e0a07 */
[----:B------:R-:W3:Y:S01]  /*1190*/  LDC.64 R8, c[0x0][0x9e0] ;  /* 0x00027800ff087b82 */ /* 0x000ee20000000a00 */
[----:B--2---:R-:W-:Y:S01]  /*11a0*/  ISETP.NE.AND P1, PT, R0, 0x1, PT ;  /* 0x000000010000780c */ /* 0x004fe20003f25270 */
[----:B------:R-:W-:Y:S01]  /*11b0*/  VIADD R0, R18, 0x7f ;  /* 0x0000007f12007836 */ /* 0x000fe20000000000 */
[----:B---3--:R-:W-:-:S11]  /*11c0*/  ISETP.GE.AND P2, PT, R9, 0x1, PT ;  /* 0x000000010900780c */ /* 0x008fd60003f46270 */
[----:B01----:R-:W0:Y:S08]  /*11d0*/  @P1 LDC R3, c[0x0][0x44c] ;  /* 0x00011300ff031b82 */ /* 0x003e300000000800 */
[----:B------:R-:W1:Y:S01]  /*11e0*/  @P1 LDC R5, c[0x0][0x450] ;  /* 0x00011400ff051b82 */ /* 0x000e620000000800 */
[----:B0-----:R-:W-:Y:S01]  /*11f0*/  @P1 IMAD.HI.U32 R2, R0, R3, RZ ;  /* 0x0000000300021227 */ /* 0x001fe200078e00ff */
[----:B------:R-:W-:-:S04]  /*1200*/  IADD3 R3, R16, 0x1, -R17 ;  /* 0x0000000110037810 */ /* 0x000fc80007ffe811 */
[----:B-1----:R-:W-:-:S05]  /*1210*/  @P1 SHF.R.U32.HI R0, RZ, R5, R2 ;  /* 0x00000005ff001219 */ /* 0x002fca0000011602 */
        /* <DEDUP_REMOVED lines=13> */
.L_x_1351:
[----:B------:R-:W-:-:S13]  /*12f0*/  ISETP.NE.AND P0, PT, R9, 0x1, PT ;  /* 0x000000010900780c */ /* 0x000fda0003f05270 */
[----:B------:R-:W0:Y:S02]  /*1300*/  @P0 LDC.64 R4, c[0x0][0x9e8] ;  /* 0x00027a00ff040b82 */ /* 0x000e240000000a00 */
[----:B0-----:R-:W-:-:S05]  /*1310*/  @P0 IMAD.HI.U32 R4, R2, R4, RZ ;  /* 0x0000000402040227 */ /* 0x001fca00078e00ff */
[----:B------:R-:W-:-:S07]  /*1320*/  @P0 SHF.R.U32.HI R2, RZ, R5, R4 ;  /* 0x00000005ff020219 */ /* 0x000fce0000011604 */
.L_x_1352:
[----:B------:R-:W-:-:S05]  /*1330*/  IMAD R3, R2, R9, R9 ;  /* 0x0000000902037224 */ /* 0x000fca00078e0209 */
[----:B------:R-:W-:-:S07]  /*1340*/  VIMNMX R0, R0, R3, PT ;  /* 0x0000000300007248 */ /* 0x000fce0003fe0100 */
.L_x_1350:
[----:B------:R-:W0:Y:S01]  /*1350*/  @P1 LDC R3, c[0x0][0x44c] ;  /* 0x00011300ff031b82 */ /* 0x000e220000000800 */
[----:B------:R-:W-:Y:S01]  /*1360*/  VIADD R2, R0, 0x5f ;  /* 0x0000005f00027836 */ /* 0x000fe20000000000 */
[----:B------:R-:W-:Y:S01]  /*1370*/  ULDC UR4, c[0x0][0x9dc] ;  /* 0x0002770000047ab9 */ /* 0x000fe20000000800 */
[----:B------:R-:W-:Y:S02]  /*1380*/  VIADD R0, R16, 0x5f ;  /* 0x0000005f10007836 */ /* 0x000fe40000000000 */
[----:B------:R-:W-:Y:S02]  /*1390*/  IMAD.MOV.U32 R4, RZ, RZ, R18 ;  /* 0x000000ffff047224 */ /* 0x000fe400078e0012 */
[----:B------:R-:W-:Y:S01]  /*13a0*/  IMAD.HI R0, R0, 0x2aaaaaab, RZ ;  /* 0x2aaaaaab00007827 */ /* 0x000fe200078e02ff */
[----:B------:R-:W1:Y:S03]  /*13b0*/  @P1 LDC R6, c[0x0][0x450] ;  /* 0x00011400ff061b82 */ /* 0x000e660000000800 */
[----:B------:R-:W-:-:S04]  /*13c0*/  IMAD.HI R2, R2, 0x2aaaaaab, RZ ;  /* 0x2aaaaaab02027827 */ /* 0x000fc800078e02ff */
[----:B------:R-:W-:Y:S01]  /*13d0*/  IMAD.IADD R73, R16, 0x1, -R17 ;  /* 0x0000000110497824 */ /* 0x000fe200078e0a11 */
[----:B------:R-:W-:-:S04]  /*13e0*/  SHF.R.U32.HI R5, RZ, 0x1f, R2 ;  /* 0x0000001fff057819 */ /* 0x000fc80000011602 */
[----:B------:R-:W-:Y:S01]  /*13f0*/  LEA.HI.SX32 R72, R2, R5, 0x1c ;  /* 0x0000000502487211 */ /* 0x000fe200078fe2ff */
[----:B0-----:R-:W-:-:S05]  /*1400*/  @P1 IMAD.HI.U32 R3, R18, R3, RZ ;  /* 0x0000000312031227 */ /* 0x001fca00078e00ff */
[----:B-1----:R-:W-:Y:S02]  /*1410*/  @P1 SHF.R.U32.HI R4, RZ, R6, R3 ;  /* 0x00000006ff041219 */ /* 0x002fe40000011603 */
[----:B------:R-:W-:-:S04]  /*1420*/  SHF.R.U32.HI R3, RZ, 0x1f, R0 ;  /* 0x0000001fff037819 */ /* 0x000fc80000011600 */
[----:B------:R-:W-:Y:S01]  /*1430*/  LEA.HI.SX32 R3, R0, R3, 0x1c ;  /* 0x0000000300037211 */ /* 0x000fe200078fe2ff */
[----:B------:R-:W-:-:S03]  /*1440*/  IMAD.IADD R0, R73, 0x1, R4 ;  /* 0x0000000149007824 */ /* 0x000fc600078e0204 */
[----:B------:R-:W-:Y:S01]  /*1450*/  VIMNMX R72, R3, R72, PT ;  /* 0x0000004803487248 */ /* 0x000fe20003fe0100 */
        /* <DEDUP_REMOVED lines=11> */
.L_x_1354:
[----:B------:R-:W-:-:S13]  /*1510*/  ISETP.NE.AND P0, PT, R9, 0x1, PT ;  /* 0x000000010900780c */ /* 0x000fda0003f05270 */
[----:B------:R-:W0:Y:S02]  /*1520*/  @P0 LDC.64 R4, c[0x0][0x9e8] ;  /* 0x00027a00ff040b82 */ /* 0x000e240000000a00 */
[----:B0-----:R-:W-:-:S05]  /*1530*/  @P0 IMAD.HI.U32 R4, R0, R4, RZ ;  /* 0x0000000400040227 */ /* 0x001fca00078e00ff */
[----:B------:R-:W-:-:S07]  /*1540*/  @P0 SHF.R.U32.HI R0, RZ, R5, R4 ;  /* 0x00000005ff000219 */ /* 0x000fce0000011604 */
.L_x_1355:
[----:B------:R-:W-:-:S05]  /*1550*/  IMAD R3, R0, R9, RZ ;  /* 0x0000000900037224 */ /* 0x000fca00078e02ff */
[----:B------:R-:W-:-:S07]  /*1560*/  VIMNMX R2, R2, R3, !PT ;  /* 0x0000000302027248 */ /* 0x000fce0007fe0100 */
.L_x_1353:
[----:B------:R-:W-:Y:S01]  /*1570*/  IMAD.HI R2, R2, 0x2aaaaaab, RZ ;  /* 0x2aaaaaab02027827 */ /* 0x000fe200078e02ff */
[----:B------:R-:W-:Y:S02]  /*1580*/  PLOP3.LUT P0, PT, PT, PT, PT, 0x80, 0x0 ;  /* 0x000000000000781c */ /* 0x000fe40003f0f070 */
[----:B------:R-:W-:Y:S02]  /*1590*/  CS2R R86, SRZ ;  /* 0x0000000000567805 */ /* 0x000fe4000001ff00 */
[----:B------:R-:W-:Y:S01]  /*15a0*/  CS2R R84, SRZ ;  /* 0x0000000000547805 */ /* 0x000fe2000001ff00 */
[----:B------:R-:W-:Y:S01]  /*15b0*/  IMAD.MOV.U32 R0, RZ, RZ, RZ ;  /* 0x000000ffff007224 */ /* 0x000fe200078e00ff */
[----:B------:R-:W-:Y:S02]  /*15c0*/  SHF.R.U32.HI R3, RZ, 0x1f, R2 ;  /* 0x0000001fff037819 */ /* 0x000fe40000011602 */
[----:B------:R-:W-:Y:S02]  /*15d0*/  CS2R R82, SRZ ;  /* 0x0000000000527805 */ /* 0x000fe4000001ff00 */
[----:B------:R-:W-:-:S02]  /*15e0*/  CS2R R80, SRZ ;  /* 0x0000000000507805 */ /* 0x000fc4000001ff00 */
[----:B------:R-:W-:Y:S02]  /*15f0*/  CS2R R78, SRZ ;  /* 0x00000000004e7805 */ /* 0x000fe4000001ff00 */
[----:B------:R-:W-:Y:S01]  /*1600*/  LEA.HI.SX32 R3, R2, R3, 0x1c ;  /* 0x0000000302037211 */ /* 0x000fe200078fe2ff */
[----:B------:R-:W-:Y:S01]  /*1610*/  IMAD.MOV.U32 R2, RZ, RZ, RZ ;  /* 0x000000ffff027224 */ /* 0x000fe200078e00ff */
[----:B------:R-:W-:Y:S02]  /*1620*/  CS2R R76, SRZ ;  /* 0x00000000004c7805 */ /* 0x000fe4000001ff00 */
[----:B------:R-:W-:Y:S02]  /*1630*/  CS2R R74, SRZ ;  /* 0x00000000004a7805 */ /* 0x000fe4000001ff00 */
[----:B------:R-:W-:Y:S02]  /*1640*/  VIMNMX R23, RZ, R3, !PT ;  /* 0x00000003ff177248 */ /* 0x000fe40007fe0100 */
[----:B------:R-:W-:-:S02]  /*1650*/  CS2R R28, SRZ ;  /* 0x00000000001c7805 */ /* 0x000fc4000001ff00 */
[----:B------:R-:W-:Y:S02]  /*1660*/  CS2R R70, SRZ ;  /* 0x0000000000467805 */ /* 0x000fe4000001ff00 */
[----:B------:R-:W-:Y:S02]  /*1670*/  CS2R R68, SRZ ;  /* 0x0000000000447805 */ /* 0x000fe4000001ff00 */
[----:B------:R-:W-:Y:S02]  /*1680*/  ISETP.GT.AND P1, PT, R72, R23, PT ;  /* 0x000000174800720c */ /* 0x000fe40003f24270 */
        /* <DEDUP_REMOVED lines=18> */
[----:B------:R-:W-:Y:S01]  /*17b0*/  CS2R R6, SRZ ;  /* 0x0000000000067805 */ /* 0x000fe2000001ff00 */
[----:B------:R-:W-:Y:S02]  /*17c0*/  IMAD.MOV.U32 R8, RZ, RZ, RZ ;  /* 0x000000ffff087224 */ /* 0x000fe400078e00ff */
[----:B------:R-:W-:Y:S02]  /*17d0*/  IMAD.MOV.U32 R91, RZ, RZ, RZ ;  /* 0x000000ffff5b7224 */ /* 0x000fe400078e00ff */
[----:B------:R-:W-:-:S02]  /*17e0*/  IMAD.MOV.U32 R10, RZ, RZ, RZ ;  /* 0x000000ffff0a7224 */ /* 0x000fc400078e00ff */
[----:B------:R-:W-:Y:S02]  /*17f0*/  IMAD.MOV.U32 R93, RZ, RZ, RZ ;  /* 0x000000ffff5d7224 */ /* 0x000fe400078e00ff */
        /* <DEDUP_REMOVED lines=34> */
.L_x_1357:
        /* <DEDUP_REMOVED lines=8> */
.L_x_1579:
[----:B------:R-:W-:Y:S05]  /*1aa0*/  @!P0 BRA `(.L_x_1359) ;  /* 0x0000000000048947 */ /* 0x000fea0003800000 */
[----:B------:R-:W-:Y:S01]  /*1ab0*/  BPT.TRAP 0x1 ;  /* 0x000000040000795c */ /* 0x000fe20000300000 */
.L_x_1359:
[----:B------:R-:W-:Y:S02]  /*1ac0*/  IMAD.U32 R15, RZ, RZ, UR37 ;  /* 0x00000025ff0f7e24 */ /* 0x000fe4000f8e00ff */
[----:B0-----:R-:W-:-:S03]  /*1ad0*/  IMAD.U32 R0, RZ, RZ, UR36 ;  /* 0x00000024ff007e24 */ /* 0x001fc6000f8e00ff */
[----:B------:R-:W-:Y:S02]  /*1ae0*/  LEA R15, R15, UR38, 0x3 ;  /* 0x000000260f0f7c11 */ /* 0x000fe4000f8e18ff */
[----:B------:R-:W-:-:S04]  /*1af0*/  SHF.L.U32 R0, R0, 0x1f, RZ ;  /* 0x0000001f00007819 */ /* 0x000fc800000006ff */
[----:B------:R0:W1:Y:S01]  /*1b00*/  SYNCS.PHASECHK.TRANS64.TRYWAIT P1, [R15+URZ+0x2a830], R0 ;  /* 0x02a830000f0075a7 */ /* 0x000062000802017f */
[----:B------:R-:W-:Y:S05]  /*1b10*/  @!P0 BRA `(.L_x_1360) ;  /* 0x0000000000048947 */ /* 0x000fea0003800000 */
[----:B------:R-:W-:Y:S01]  /*1b20*/  BPT.TRAP 0x1 ;  /* 0x000000040000795c */ /* 0x000fe20000300000 */
.L_x_1360:
[----:B------:R-:W2:Y:S02]  /*1b30*/  S2R R2, SR_TID.X ;  /* 0x0000000000027919 */ /* 0x000ea40000002100 */
[----:B--2---:R-:W-:Y:S01]  /*1b40*/  LOP3.LUT P2, RZ, R2, 0x7f, RZ, 0xc0, !PT ;  /* 0x0000007f02ff7812 */ /* 0x004fe2000784c0ff */
[----:B-1----:R-:W-:-:S12]  /*1b50*/  @P1 BRA `(.L_x_1361) ;  /* 0x0000000000081947 */ /* 0x002fd80003800000 */
[----:B------:R-:W1:Y:S02]  /*1b60*/  SYNCS.PHASECHK.TRANS64.TRYWAIT P1, [R15+URZ+0x2a830], R0 ;  /* 0x02a830000f0075a7 */ /* 0x000e64000802017f */
[----:B-1----:R-:W-:Y:S05]  /*1b70*/  @!P1 BRA `(.L_x_1362) ;  /* 0x0000015000fc9947 */ /* 0x002fea0003800000 */
.L_x_1361:
        /* <DEDUP_REMOVED lines=10> */
[----:B------:R-:W2:Y:S01]  /*1c20*/  LDC R9, c[0x0][0x448] ;  /* 0x00011200ff097b82 */ /* 0x000ea20000000800 */
[----:B------:R-:W-:Y:S01]  /*1c30*/  UMOV UR53, 0x40000040 ;  /* 0x4000004000357882 */ /* 0x000fe20000000000 */
[----:B------:R-:W-:Y:S01]  /*1c40*/  UMOV UR55, 0x40000040 ;  /* 0x4000004000377882 */ /* 0x000fe20000000000 */
[----:B------:R-:W-:Y:S01]  /*1c50*/  ULOP3.LUT UR60, UR4, 0x10000, URZ, 0xfc, !UPT ;  /* 0x00010000043c7892 */ /* 0x000fe2000f8efc3f */
[----:B------:R-:W3:Y:S01]  /*1c60*/  S2R R20, SR_TID.X ;  /* 0x0000000000147919 */ /* 0x000ee20000002100 */
[----:B------:R-:W-:Y:S01]  /*1c70*/  ULOP3.LUT UR4, UR39, 0x10000, URZ, 0xfc, !UPT ;  /* 0x0001000027047892 */ /* 0x000fe2000f8efc3f */
[----:B------:R-:W-:Y:S01]  /*1c80*/  IMAD.IADD R12, R22, 0x1, R18 ;  /* 0x00000001160c7824 */ /* 0x000fe200078e0212 */
[----:B------:R-:W-:-:S02]  /*1c90*/  UIMAD UR5, UR37, 0x900, UR60 ;  /* 0x00000900250578a4 */ /* 0x000fc4000f8e023c */
[----:B------:R-:W-:Y:S01]  /*1ca0*/  UIADD3 UR56, UR4, 0x2, URZ ;  /* 0x0000000204387890 */ /* 0x000fe2000fffe03f */
[----:B------:R-:W-:Y:S01]  /*1cb0*/  IMAD.MOV.U32 R21, RZ, RZ, R12 ;  /* 0x000000ffff157224 */ /* 0x000fe200078e000c */
[----:B------:R-:W-:Y:S01]  /*1cc0*/  UIADD3 UR58, UR5, 0x2, URZ ;  /* 0x00000002053a7890 */ /* 0x000fe2000fffe03f */
[----:B------:R-:W-:Y:S02]  /*1cd0*/  UMOV UR8, UR4 ;  /* 0x0000000400087c82 */ /* 0x000fe40008000000 */
[----:B------:R-:W-:Y:S01]  /*1ce0*/  UMOV UR10, UR5 ;  /* 0x00000005000a7c82 */ /* 0x000fe20008000000 */
[----:B------:R-:W-:Y:S01]  /*1cf0*/  UIADD3 UR52, UR4, 0x4, URZ ;  /* 0x0000000404347890 */ /* 0x000fe2000fffe03f */
[----:B------:R-:W-:Y:S01]  /*1d00*/  HGMMA.64x96x16.F32.BF16 R24, gdesc[UR8], RZ, !UPT, gsb0 ;  /* 0x01600000081879f0 */ /* 0x000fe2000c0018ff */
[----:B------:R-:W-:Y:S01]  /*1d10*/  UIADD3 UR54, UR5, 0x4, URZ ;  /* 0x0000000405367890 */ /* 0x000fe2000fffe03f */
[----:B------:R-:W-:Y:S01]  /*1d20*/  IMAD.U32 R4, RZ, RZ, UR8 ;  /* 0x00000008ff047e24 */ /* 0x000fe2000f8e00ff */
[----:B------:R-:W-:-:S02]  /*1d30*/  UIADD3 UR8, UR4, 0x6, URZ ;  /* 0x0000000604087890 */ /* 0x000fc4000fffe03f */
[----:B------:R-:W-:Y:S01]  /*1d40*/  UIADD3 UR10, UR5, 0x6, URZ ;  /* 0x00000006050a7890 */ /* 0x000fe2000fffe03f */
[----:B------:R-:W-:Y:S01]  /*1d50*/  UMOV UR9, 0x40000040 ;  /* 0x4000004000097882 */ /* 0x000fe20000000000 */
[----:B------:R-:W-:Y:S01]  /*1d60*/  UMOV UR11, 0x40000040 ;  /* 0x40000040000b7882 */ /* 0x000fe20000000000 */
[----:B------:R-:W-:Y:S01]  /*1d70*/  UIADD3 UR12, UR4, 0x400, URZ ;  /* 0x00000400040c7890 */ /* 0x000fe2000fffe03f */
[----:B--2---:R-:W-:Y:S01]  /*1d80*/  ISETP.NE.AND P2, PT, R9, 0x1, PT ;  /* 0x000000010900780c */ /* 0x004fe20003f45270 */
[----:B------:R-:W-:Y:S01]  /*1d90*/  UIADD3 UR14, UR5, 0x300, URZ ;  /* 0x00000300050e7890 */ /* 0x000fe2000fffe03f */
[----:B------:R-:W-:Y:S01]  /*1da0*/  UMOV UR13, 0x40000040 ;  /* 0x40000040000d7882 */ /* 0x000fe20000000000 */
[----:B------:R-:W-:Y:S01]  /*1db0*/  UMOV UR15, 0x40000040 ;  /* 0x40000040000f7882 */ /* 0x000fe20000000000 */
[----:B------:R-:W-:Y:S02]  /*1dc0*/  UIADD3 UR16, UR4, 0x402, URZ ;  /* 0x0000040204107890 */ /* 0x000fe4000fffe03f */
[----:B------:R-:W-:Y:S01]  /*1dd0*/  UIADD3 UR18, UR5, 0x302, URZ ;  /* 0x0000030205127890 */ /* 0x000fe2000fffe03f */
[----:B------:R-:W-:Y:S01]  /*1de0*/  UMOV UR17, 0x40000040 ;  /* 0x4000004000117882 */ /* 0x000fe20000000000 */
[----:B------:R-:W-:Y:S01]  /*1df0*/  UMOV UR19, 0x40000040 ;  /* 0x4000004000137882 */ /* 0x000fe20000000000 */
[----:B------:R-:W-:Y:S01]  /*1e00*/  UIADD3 UR20, UR4, 0x404, URZ ;  /* 0x0000040404147890 */ /* 0x000fe2000fffe03f */
[----:B---3--:R-:W-:Y:S01]  /*1e10*/  LOP3.LUT P1, RZ, R20, 0x7f, RZ, 0xc0, !PT ;  /* 0x0000007f14ff7812 */ /* 0x008fe2000782c0ff */
[----:B------:R-:W-:-:S02]  /*1e20*/  UIADD3 UR22, UR5, 0x304, URZ ;  /* 0x0000030405167890 */ /* 0x000fc4000fffe03f */
[----:B------:R-:W2:Y:S01]  /*1e30*/  @P2 LDC R13, c[0x0][0x44c] ;  /* 0x00011300ff0d2b82 */ /* 0x000ea20000000800 */
[----:B------:R-:W-:Y:S01]  /*1e40*/  UMOV UR21, 0x40000040 ;  /* 0x4000004000157882 */ /* 0x000fe20000000000 */
[----:B------:R-:W-:Y:S01]  /*1e50*/  UMOV UR23, 0x40000040 ;  /* 0x4000004000177882 */ /* 0x000fe20000000000 */
[----:B------:R-:W-:Y:S01]  /*1e60*/  UIADD3 UR24, UR4, 0x406, URZ ;  /* 0x0000040604187890 */ /* 0x000fe2000fffe03f */
[----:B------:R-:W-:Y:S01]  /*1e70*/  IMAD R20, R72, -0x60, R16 ;  /* 0xffffffa048147824 */ /* 0x000fe200078e0210 */
[----:B------:R-:W-:Y:S01]  /*1e80*/  UIADD3 UR26, UR5, 0x306, URZ ;  /* 0x00000306051a7890 */ /* 0x000fe2000fffe03f */
[----:B------:R-:W-:Y:S01]  /*1e90*/  UMOV UR25, 0x40000040 ;  /* 0x4000004000197882 */ /* 0x000fe20000000000 */
[----:B------:R-:W-:Y:S01]  /*1ea0*/  UMOV UR27, 0x40000040 ;  /* 0x40000040001b7882 */ /* 0x000fe20000000000 */
[----:B------:R-:W-:Y:S01]  /*1eb0*/  UIADD3 UR28, UR4, 0x800, URZ ;  /* 0x00000800041c7890 */ /* 0x000fe2000fffe03f */
[----:B------:R-:W3:Y:S01]  /*1ec0*/  @P2 LDC R14, c[0x0][0x450] ;  /* 0x00011400ff0e2b82 */ /* 0x000ee20000000800 */
[----:B------:R-:W-:Y:S01]  /*1ed0*/  UIADD3 UR30, UR5, 0x600, URZ ;  /* 0x00000600051e7890 */ /* 0x000fe2000fffe03f */
[----:B------:R-:W-:Y:S01]  /*1ee0*/  VIADD R20, R20, 0x60 ;  /* 0x0000006014147836 */ /* 0x000fe20000000000 */
        /* <DEDUP_REMOVED lines=8> */
[----:B--2---:R-:W-:Y:S01]  /*1f70*/  @P2 IMAD.HI.U32 R13, R12, R13, RZ ;  /* 0x0000000d0c0d2227 */ /* 0x004fe200078e00ff */
[----:B------:R-:W-:Y:S01]  /*1f80*/  UMOV UR41, 0x40000040 ;  /* 0x4000004000297882 */ /* 0x000fe20000000000 */
[----:B------:R-:W-:Y:S01]  /*1f90*/  UMOV UR43, 0x40000040 ;  /* 0x40000040002b7882 */ /* 0x000fe20000000000 */
[----:B------:R-:W-:Y:S02]  /*1fa0*/  UIADD3 UR48, UR4, 0x806, URZ ;  /* 0x0000080604307890 */ /* 0x000fe4000fffe03f */
[----:B------:R-:W-:Y:S01]  /*1fb0*/  UIADD3 UR50, UR5, 0x606, URZ ;  /* 0x0000060605327890 */ /* 0x000fe2000fffe03f */
[----:B------:R-:W-:Y:S01]  /*1fc0*/  UMOV UR49, 0x40000040 ;  /* 0x4000004000317882 */ /* 0x000fe20000000000 */
[----:B------:R-:W-:Y:S01]  /*1fd0*/  UMOV UR51, 0x40000040 ;  /* 0x4000004000337882 */ /* 0x000fe20000000000 */
[----:B------:R-:W-:Y:S01]  /*1fe0*/  ULDC UR4, c[0x0][0x9d8] ;  /* 0x0002760000047ab9 */ /* 0x000fe20000000800 */
[----:B---3--:R-:W-:Y:S01]  /*1ff0*/  @P2 SHF.R.U32.HI R21, RZ, R14, R13 ;  /* 0x0000000eff152219 */ /* 0x008fe2000001160d */
[----:B------:R-:W-:Y:S01]  /*2000*/  @!P1 VIADD R14, R15, 0x2a840 ;  /* 0x0002a8400f0e9836 */ /* 0x000fe20000000000 */
[----:B------:R-:W2:Y:S04]  /*2010*/  LDC.64 R12, c[0x0][0x9e0] ;  /* 0x00027800ff0c7b82 */ /* 0x000ea80000000a00 */
[----:B------:R-:W-:Y:S01]  /*2020*/  @!P1 PRMT R14, RZ, 0x654, R14 ;  /* 0x00000654ff0e9816 */ /* 0x000fe2000000000e */
        /* <DEDUP_REMOVED lines=39> */
[----:B------:R-:W3:Y:S01]  /*22a0*/  SHFL.IDX PT, R67, R21, RZ, 0x1c1f ;  /* 0x001c1fff15437589 */ /* 0x000ee200000e0000 */
[----:B------:R4:W2:Y:S01]  /*22b0*/  MUFU.TANH R74, R25 ;  /* 0x00000019004a7308 */ /* 0x0008a20000002400 */
[----:B------:R5:W-:Y:S01]  /*22c0*/  @!P1 SYNCS.ARRIVE.TRANS64.RED.A1T0 RZ, [R14+URZ], RZ ;  /* 0x000000ff0eff99a7 */ /* 0x000be2000810043f */
[----:B------:R-:W-:Y:S01]  /*22d0*/  FMUL.FTZ R3, R26, UR4 ;  /* 0x000000041a037c20 */ /* 0x000fe20008410000 */
[----:B01----:R-:W-:Y:S01]  /*22e0*/  FMUL.FTZ R0, R27, UR4 ;  /* 0x000000041b007c20 */ /* 0x003fe20008410000 */
[----:B------:R-:W-:Y:S01]  /*22f0*/  FMUL.FTZ R28, R28, UR4 ;  /* 0x000000041c1c7c20 */ /* 0x000fe20008410000 */
[----:B------:R-:W-:Y:S01]  /*2300*/  FMUL.FTZ R29, R29, UR4 ;  /* 0x000000041d1d7c20 */ /* 0x000fe20008410000 */
[----:B------:R-:W-:Y:S01]  /*2310*/  FMUL.FTZ R2, R30, UR4 ;  /* 0x000000041e027c20 */ /* 0x000fe20008410000 */
[----:B------:R-:W-:Y:S01]  /*2320*/  FMUL.FTZ R6, R31, UR4 ;  /* 0x000000041f067c20 */ /* 0x000fe20008410000 */
[----:B------:R-:W-:Y:S01]  /*2330*/  FMUL.FTZ R32, R32, UR4 ;  /* 0x0000000420207c20 */ /* 0x000fe20008410000 */
[----:B----4-:R-:W-:-:S02]  /*2340*/  IMAD.MOV.U32 R25, RZ, RZ, -0x60 ;  /* 0xffffffa0ff197424 */ /* 0x010fc400078e00ff */
[----:B------:R-:W-:Y:S01]  /*2350*/  FMUL.FTZ R33, R33, UR4 ;  /* 0x0000000421217c20 */ /* 0x000fe20008410000 */
[----:B------:R-:W-:Y:S01]  /*2360*/  FMUL.FTZ R10, R34, UR4 ;  /* 0x00000004220a7c20 */ /* 0x000fe20008410000 */
[----:B------:R-:W-:Y:S01]  /*2370*/  FMUL.FTZ R11, R35, UR4 ;  /* 0x00000004230b7c20 */ /* 0x000fe20008410000 */
[----:B------:R-:W-:Y:S02]  /*2380*/  IMAD R24, R72, R25, 0x61 ;  /* 0x0000006148187424 */ /* 0x000fe400078e0219 */
        /* <DEDUP_REMOVED lines=26> */
[----:B-----5:R-:W-:Y:S01]  /*2530*/  FMUL.FTZ R14, R71, UR4 ;  /* 0x00000004470e7c20 */ /* 0x020fe20008410000 */
[----:B------:R-:W-:Y:S01]  /*2540*/  FMUL.FTZ R50, R50, UR4 ;  /* 0x0000000432327c20 */ /* 0x000fe20008410000 */
[----:B------:R-:W-:Y:S01]  /*2550*/  FMUL.FTZ R54, R54, UR4 ;  /* 0x0000000436367c20 */ /* 0x000fe20008410000 */
[----:B------:R-:W-:Y:S01]  /*2560*/  FMUL.FTZ R58, R58, UR4 ;  /* 0x000000043a3a7c20 */ /* 0x000fe20008410000 */
[----:B------:R-:W-:Y:S01]  /*2570*/  FMUL.FTZ R62, R62, UR4 ;  /* 0x000000043e3e7c20 */ /* 0x000fe20008410000 */
[----:B------:R-:W-:Y:S01]  /*2580*/  IMAD R25, R19, -0x2, R24 ;  /* 0xfffffffe13197824 */ /* 0x000fe200078e0218 */
[----:B--2---:R-:W-:Y:S01]  /*2590*/  ISETP.GE.AND P1, PT, R13, 0x1, PT ;  /* 0x000000010d00780c */ /* 0x004fe20003f26270 */
[----:B------:R-:W0:Y:S01]  /*25a0*/  MUFU.TANH R8, R8 ;  /* 0x0000000800087308 */ /* 0x000e220000002400 */
[----:B------:R-:W-:Y:S01]  /*25b0*/  FMUL.FTZ R61, R61, UR4 ;  /* 0x000000043d3d7c20 */ /* 0x000fe20008410000 */
[----:B------:R-:W-:Y:S01]  /*25c0*/  FMUL.FTZ R38, R38, UR4 ;  /* 0x0000000426267c20 */ /* 0x000fe20008410000 */
[----:B------:R-:W-:Y:S01]  /*25d0*/  IADD3 R27, -R17, R25, R16 ;  /* 0x00000019111b7210 */ /* 0x000fe20007ffe110 */
[----:B------:R-:W-:Y:S01]  /*25e0*/  FMUL.FTZ R42, R42, UR4 ;  /* 0x000000042a2a7c20 */ /* 0x000fe20008410000 */
[----:B------:R-:W-:Y:S01]  /*25f0*/  FMUL.FTZ R46, R46, UR4 ;  /* 0x000000042e2e7c20 */ /* 0x000fe20008410000 */
[----:B------:R-:W-:Y:S01]  /*2600*/  IMAD R34, R19, -0x2, R20 ;  /* 0xfffffffe13227824 */ /* 0x000fe200078e0214 */
[----:B------:R-:W-:Y:S01]  /*2610*/  P2R R175, PR, RZ, 0x2 ;  /* 0x00000002ffaf7803 */ /* 0x000fe20000000000 */
[----:B------:R-:W1:Y:S08]  /*2620*/  MUFU.TANH R3, R3 ;  /* 0x0000000300037308 */ /* 0x000e700000002400 */
[----:B------:R-:W2:Y:S08]  /*2630*/  MUFU.TANH R0, R0 ;  /* 0x0000000000007308 */ /* 0x000eb00000002400 */
        /* <DEDUP_REMOVED lines=42> */
[----:B-----5:R-:W-:-:S07]  /*28e0*/  IMAD.IADD R61, R27, 0x1, R12 ;  /* 0x000000011b3d7824 */ /* 0x020fce00078e020c */
[----:B------:R5:W0:Y:S01]  /*28f0*/  MUFU.TANH R35, R42 ;  /* 0x0000002a00237308 */ /* 0x000a220000002400 */
[----:B---3--:R-:W-:-:S07]  /*2900*/  VIADD R38, R27, UR51 ;  /* 0x000000331b267c36 */ /* 0x008fce0008000000 */
[----:B------:R3:W0:Y:S01]  /*2910*/  MUFU.TANH R75, R46 ;  /* 0x0000002e004b7308 */ /* 0x0006220000002400 */
[----:B-----5:R-:W-:Y:S01]  /*2920*/  VIADD R42, R24, 0xffffffff ;  /* 0xffffffff182a7836 */ /* 0x020fe20000000000 */
[----:B------:R-:W-:Y:S01]  /*2930*/  VIADDMNMX R24, R67, R61, R34, PT ;  /* 0x0000003d43187246 */ /* 0x000fe20003800122 */
[----:B---3--:R-:W-:Y:S02]  /*2940*/  VIADD R46, R25, 0xffffffff ;  /* 0xffffffff192e7836 */ /* 0x008fe40000000000 */
[----:B------:R-:W-:Y:S01]  /*2950*/  IMAD.IADD R25, R38, 0x1, R67 ;  /* 0x0000000126197824 */ /* 0x000fe200078e0243 */
[----:B-12-4-:R-:W-:Y:S06]  /*2960*/  @!P1 BRA `(.L_x_1363) ;  /* 0x00000000004c9947 */ /* 0x016fec0003800000 */
[----:B------:R-:W-:Y:S01]  /*2970*/  IADD3 R20, -R17, R16, R67 ;  /* 0x0000001011147210 */ /* 0x000fe20007ffe143 */
        /* <DEDUP_REMOVED lines=10> */
.L_x_1365:
[----:B------:R-:W-:-:S13]  /*2a20*/  ISETP.NE.AND P1, PT, R13, 0x1, PT ;  /* 0x000000010d00780c */ /* 0x000fda0003f25270 */
[----:B------:R-:W1:Y:S02]  /*2a30*/  @P1 LDC.64 R26, c[0x0][0x9e8] ;  /* 0x00027a00ff1a1b82 */ /* 0x000e640000000a00 */
[----:B-1----:R-:W-:-:S05]  /*2a40*/  @P1 IMAD.HI.U32 R26, R20, R26, RZ ;  /* 0x0000001a141a1227 */ /* 0x002fca00078e00ff */
[----:B------:R-:W-:-:S07]  /*2a50*/  @P1 SHF.R.U32.HI R20, RZ, R27, R26 ;  /* 0x0000001bff141219 */ /* 0x000fce000001161a */
.L_x_1366:
[----:B------:R-:W-:Y:S05]  /*2a60*/  BSYNC B0 ;  /* 0x0000000000007941 */ /* 0x000fea0003800000 */
.L_x_1364:
[----:B------:R-:W-:-:S05]  /*2a70*/  IMAD R20, R20, R13, R46 ;  /* 0x0000000d14147224 */ /* 0x000fca00078e022e */
[----:B------:R-:W-:Y:S02]  /*2a80*/  VIMNMX R25, R25, R20, !PT ;  /* 0x0000001419197248 */ /* 0x000fe40007fe0100 */
[----:B------:R-:W-:-:S07]  /*2a90*/  VIADDMNMX R24, R20, R13, R24, PT ;  /* 0x0000000d14187246 */ /* 0x000fce0003800118 */
.L_x_1363:
        /* <DEDUP_REMOVED lines=15> */
[----:B-1----:R-:W-:Y:S02]  /*2b90*/  VIADDMNMX R34, R21, R61, R34, PT ;  /* 0x0000003d15227246 */ /* 0x002fe40003800122 */
[----:B0-----:R-:W-:-:S02]  /*2ba0*/  FSEL R81, R29, -INF , !P2 ;  /* 0xff8000001d517808 */ /* 0x001fc40005000000 */
[C---:B------:R-:W-:Y:S02]  /*2bb0*/  ISETP.GT.AND P2, PT, R25.reuse, 0x10, !P3 ;  /* 0x000000101900780c */ /* 0x040fe40005f44270 */
        /* <DEDUP_REMOVED lines=81> */
[----:B------:R-:W-:-:S04]  /*30d0*/  ISETP.LT.OR P2, PT, R24, 0x51, P2 ;  /* 0x000000511800780c */ /* 0x000fc80001741670 */
[----:B------:R-:W-:Y:S02]  /*30e0*/  FSEL R28, R64, -INF , !P2 ;  /* 0xff800000401c7808 */ /* 0x000fe40005000000 */
        /* <DEDUP_REMOVED lines=19> */
[----:B------:R-:W-:Y:S01]  /*3220*/  IADD3 R8, -R17, R16, R21 ;  /* 0x0000001011087210 */ /* 0x000fe20007ffe115 */
        /* <DEDUP_REMOVED lines=10> */
.L_x_1369:
[----:B------:R-:W-:-:S13]  /*32d0*/  ISETP.NE.AND P4, PT, R13, 0x1, PT ;  /* 0x000000010d00780c */ /* 0x000fda0003f85270 */
[----:B------:R-:W0:Y:S02]  /*32e0*/  @P4 LDC.64 R36, c[0x0][0x9e8] ;  /* 0x00027a00ff244b82 */ /* 0x000e240000000a00 */
[----:B0-----:R-:W-:-:S05]  /*32f0*/  @P4 IMAD.HI.U32 R36, R8, R36, RZ ;  /* 0x0000002408244227 */ /* 0x001fca00078e00ff */
[----:B------:R-:W-:-:S07]  /*3300*/  @P4 SHF.R.U32.HI R8, RZ, R37, R36 ;  /* 0x00000025ff084219 */ /* 0x000fce0000011624 */
.L_x_1370:
[----:B------:R-:W-:Y:S05]  /*3310*/  BSYNC B0 ;  /* 0x0000000000007941 */ /* 0x000fea0003800000 */
.L_x_1368:
[----:B------:R-:W-:-:S05]  /*3320*/  IMAD R8, R8, R13, R46 ;  /* 0x0000000d08087224 */ /* 0x000fca00078e022e */
[----:B------:R-:W-:Y:S02]  /*3330*/  VIMNMX R25, R25, R8, !PT ;  /* 0x0000000819197248 */ /* 0x000fe40007fe0100 */
[----:B------:R-:W-:-:S07]  /*3340*/  VIADDMNMX R34, R8, R13, R34, PT ;  /* 0x0000000d08227246 */ /* 0x000fce0003800122 */
.L_x_1367:
[C---:B------:R-:W-:Y:S01]  /*3350*/  ISETP.GT.AND P1, PT, R25.reuse, 0x1, !P1 ;  /* 0x000000011900780c */ /* 0x040fe20004f24270 */
[----:B------:R-:W-:Y:S01]  /*3360*/  ULDC UR4, c[0x0][0x988] ;  /* 0x0002620000047ab9 */ /* 0x000fe20000000800 */
[----:B------:R-:W-:Y:S02]  /*3370*/  ISETP.GT.AND P3, PT, R25, RZ, !P3 ;  /* 0x000000ff1900720c */ /* 0x000fe40005f64270 */
[C---:B------:R-:W-:Y:S02]  /*3380*/  ISETP.LT.OR P1, PT, R34.reuse, 0x2, P1 ;  /* 0x000000022200780c */ /* 0x040fe40000f21670 */
[----:B------:R-:W-:Y:S02]  /*3390*/  ISETP.LT.OR P3, PT, R34, 0x1, P3 ;  /* 0x000000012200780c */ /* 0x000fe40001f61670 */
[----:B------:R-:W-:Y:S02]  /*33a0*/  FSEL R21, R0, -INF , !P1 ;  /* 0xff80000000157808 */ /* 0x000fe40004800000 */
[----:B------:R-:W-:-:S02]  /*33b0*/  ISETP.NE.AND P1, PT, R27, RZ, PT ;  /* 0x000000ff1b00720c */ /* 0x000fc40003f25270 */
[----:B------:R-:W-:Y:S02]  /*33c0*/  FSEL R36, R3, -INF , !P3 ;  /* 0xff80000003247808 */ /* 0x000fe40005800000 */
[----:B------:R-:W-:Y:S02]  /*33d0*/  ISETP.GT.AND P1, PT, R25, 0x9, !P1 ;  /* 0x000000091900780c */ /* 0x000fe40004f24270 */
[----:B------:R-:W-:Y:S02]  /*33e0*/  FMNMX.FTZ R3, R33, R67, !PT ;  /* 0x0000004321037209 */ /* 0x000fe40007810000 */
[----:B------:R-:W-:Y:S02]  /*33f0*/  ISETP.LT.OR P1, PT, R34, 0xa, P1 ;  /* 0x0000000a2200780c */ /* 0x000fe40000f21670 */
[----:B------:R-:W-:Y:S02]  /*3400*/  FMNMX.FTZ R3, R71, R3, !PT ;  /* 0x0000000347037209 */ /* 0x000fe40007810000 */
[----:B------:R-:W-:-:S02]  /*3410*/  FSEL R40, R6, -INF , !P1 ;  /* 0xff80000006287808 */ /* 0x000fc40004800000 */
[----:B------:R-:W-:Y:S02]  /*3420*/  ISETP.NE.AND P1, PT, R29, RZ, PT ;  /* 0x000000ff1d00720c */ /* 0x000fe40003f25270 */
[----:B------:R-:W-:Y:S02]  /*3430*/  FMNMX.FTZ R3, R81, R3, !PT ;  /* 0x0000000351037209 */ /* 0x000fe40007810000 */
[C---:B------:R-:W-:Y:S02]  /*3440*/  ISETP.GT.AND P1, PT, R25.reuse, 0x10, !P1 ;  /* 0x000000101900780c */ /* 0x040fe40004f24270 */
[----:B------:R-:W-:Y:S02]  /*3450*/  ISETP.GT.AND P5, PT, R25, 0x8, !P5 ;  /* 0x000000081900780c */ /* 0x000fe40006fa4270 */
[----:B------:R-:W-:Y:S02]  /*3460*/  ISETP.LT.OR P1, PT, R34, 0x11, P1 ;  /* 0x000000112200780c */ /* 0x000fe40000f21670 */
[----:B------:R-:W-:-:S02]  /*3470*/  FMNMX.FTZ R3, R83, R3, !PT ;  /* 0x0000000353037209 */ /* 0x000fc40007810000 */
[----:B------:R-:W-:Y:S02]  /*3480*/  FSEL R42, R10, -INF , !P1 ;  /* 0xff8000000a2a7808 */ /* 0x000fe40004800000 */
[----:B------:R-:W-:Y:S02]  /*3490*/  ISETP.NE.AND P1, PT, R50, RZ, PT ;  /* 0x000000ff3200720c */ /* 0x000fe40003f25270 */
[C---:B------:R-:W-:Y:S02]  /*34a0*/  ISETP.LT.OR P5, PT, R34.reuse, 0x9, P5 ;  /* 0x000000092200780c */ /* 0x040fe40002fa1670 */
[----:B------:R-:W-:Y:S02]  /*34b0*/  ISETP.GT.AND P1, PT, R25, 0x11, !P1 ;  /* 0x000000111900780c */ /* 0x000fe40004f24270 */
[----:B------:R-:W-:Y:S02]  /*34c0*/  FMNMX.FTZ R3, R85, R3, !PT ;  /* 0x0000000355037209 */ /* 0x000fe40007810000 */
[----:B------:R-:W-:-:S02]  /*34d0*/  ISETP.LT.OR P1, PT, R34, 0x12, P1 ;  /* 0x000000122200780c */ /* 0x000fc40000f21670 */
[----:B------:R-:W-:Y:S02]  /*34e0*/  FSEL R38, R2, -INF , !P5 ;  /* 0xff80000002267808 */ /* 0x000fe40006800000 */
[----:B------:R-:W-:Y:S01]  /*34f0*/  FSEL R44, R11, -INF , !P1 ;  /* 0xff8000000b2c7808 */ /* 0x000fe20004800000 */
[----:B------:R-:W-:Y:S01]  /*3500*/  IMAD.U32 R11, RZ, RZ, UR4 ;  /* 0x00000004ff0b7e24 */ /* 0x000fe2000f8e00ff */
[----:B------:R-:W-:Y:S02]  /*3510*/  ISETP.NE.AND P1, PT, R54, RZ, PT ;  /* 0x000000ff3600720c */ /* 0x000fe40003f25270 */
[----:B------:R-:W-:Y:S02]  /*3520*/  ISETP.NE.AND P5, PT, R58, RZ, PT ;  /* 0x000000ff3a00720c */ /* 0x000fe40003fa5270 */
[----:B------:R-:W-:Y:S02]  /*3530*/  ISETP.GT.AND P1, PT, R25, 0x18, !P1 ;  /* 0x000000181900780c */ /* 0x000fe40004f24270 */
[----:B------:R-:W-:-:S02]  /*3540*/  FMNMX.FTZ R3, R87, R3, !PT ;  /* 0x0000000357037209 */ /* 0x000fc40007810000 */
[C---:B------:R-:W-:Y:S02]  /*3550*/  ISETP.LT.OR P1, PT, R34.reuse, 0x19, P1 ;  /* 0x000000192200780c */ /* 0x040fe40000f21670 */
[----:B------:R-:W-:Y:S02]  /*3560*/  FMNMX.FTZ R3, R89, R3, !PT ;  /* 0x0000000359037209 */ /* 0x000fe40007810000 */
[----:B------:R-:W-:Y:S02]  /*3570*/  FSEL R46, R31, -INF , !P1 ;  /* 0xff8000001f2e7808 */ /* 0x000fe40004800000 */
[----:B------:R-:W-:Y:S02]  /*3580*/  ISETP.GT.AND P1, PT, R25, 0x19, !P5 ;  /* 0x000000191900780c */ /* 0x000fe40006f24270 */
[----:B------:R-:W-:Y:S02]  /*3590*/  FMNMX.FTZ R3, R91, R3, !PT ;  /* 0x000000035b037209 */ /* 0x000fe40007810000 */
[----:B------:R-:W-:-:S02]  /*35a0*/  ISETP.LT.OR P1, PT, R34, 0x1a, P1 ;  /* 0x0000001a2200780c */ /* 0x000fc40000f21670 */
[----:B------:R-:W-:Y:S02]  /*35b0*/  ISETP.NE.AND P4, PT, R62, RZ, PT ;  /* 0x000000ff3e00720c */ /* 0x000fe40003f85270 */
[----:B------:R-:W-:Y:S02]  /*35c0*/  FSEL R48, R39, -INF , !P1 ;  /* 0xff80000027307808 */ /* 0x000fe40004800000 */
        /* <DEDUP_REMOVED lines=12> */
[----:B------:R-:W-:Y:S02]  /*3690*/  ISETP.NE.AND P5, PT, R52, RZ, PT ;  /* 0x000000ff3400720c */ /* 0x000fe40003fa5270 */
[----:B------:R-:W-:Y:S02]  /*36a0*/  FSEL R52, R43, -INF , !P1 ;  /* 0xff8000002b347808 */ /* 0x000fe40004800000 */
[----:B------:R-:W-:Y:S02]  /*36b0*/  ISETP.NE.AND P1, PT, R74, RZ, PT ;  /* 0x000000ff4a00720c */ /* 0x000fe40003f25270 */
[----:B------:R-:W-:-:S02]  /*36c0*/  FMNMX.FTZ R3, R53, R3, !PT ;  /* 0x0000000335037209 */ /* 0x000fc40007810000 */
[----:B------:R-:W-:Y:S02]  /*36d0*/  ISETP.GT.AND P1, PT, R25, 0x28, !P1 ;  /* 0x000000281900780c */ /* 0x000fe40004f24270 */
[----:B------:R-:W-:Y:S02]  /*36e0*/  FMNMX.FTZ R3, R99, R3, !PT ;  /* 0x0000000363037209 */ /* 0x000fe40007810000 */
[----:B------:R-:W-:Y:S02]  /*36f0*/  ISETP.LT.OR P1, PT, R34, 0x29, P1 ;  /* 0x000000292200780c */ /* 0x000fe40000f21670 */
[----:B------:R-:W-:Y:S02]  /*3700*/  FMNMX.FTZ R3, R57, R3, !PT ;  /* 0x0000000339037209 */ /* 0x000fe40007810000 */
[----:B------:R-:W-:Y:S02]  /*3710*/  FSEL R54, R75, -INF , !P1 ;  /* 0xff8000004b367808 */ /* 0x000fe40004800000 */
[----:B------:R-:W-:-:S02]  /*3720*/  ISETP.NE.AND P1, PT, R80, RZ, PT ;  /* 0x000000ff5000720c */ /* 0x000fc40003f25270 */
[----:B------:R-:W-:Y:S02]  /*3730*/  FMNMX.FTZ R3, R32, R3, !PT ;  /* 0x0000000320037209 */ /* 0x000fe40007810000 */
[----:B------:R-:W-:Y:S02]  /*3740*/  ISETP.GT.AND P1, PT, R25, 0x29, !P1 ;  /* 0x000000291900780c */ /* 0x000fe40004f24270 */
[----:B------:R-:W-:Y:S02]  /*3750*/  FMNMX.FTZ R3, R30, R3, !PT ;  /* 0x000000031e037209 */ /* 0x000fe40007810000 */
[----:B------:R-:W-:Y:S02]  /*3760*/  ISETP.LT.OR P1, PT, R34, 0x2a, P1 ;  /* 0x0000002a2200780c */ /* 0x000fe40000f21670 */
[----:B------:R-:W-:Y:S02]  /*3770*/  FMNMX.FTZ R3, R28, R3, !PT ;  /* 0x000000031c037209 */ /* 0x000fe40007810000 */
[----:B------:R-:W-:-:S02]  /*3780*/  ISETP.NE.AND P4, PT, R56, RZ, PT ;  /* 0x000000ff3800720c */ /* 0x000fc40003f85270 */
[----:B------:R-:W-:Y:S02]  /*3790*/  FSEL R56, R47, -INF , !P1 ;  /* 0xff8000002f387808 */ /* 0x000fe40004800000 */
[----:B------:R-:W-:Y:S02]  /*37a0*/  FMNMX.FTZ R3, R26, R3, !PT ;  /* 0x000000031a037209 */ /* 0x000fe40007810000 */
[----:B------:R-:W-:Y:S02]  /*37b0*/  ISETP.NE.AND P1, PT, R82, RZ, PT ;  /* 0x000000ff5200720c */ /* 0x000fe40003f25270 */
[----:B------:R-:W-:Y:S02]  /*37c0*/  FMNMX.FTZ R3, R20, R3, !PT ;  /* 0x0000000314037209 */ /* 0x000fe40007810000 */
[----:B------:R-:W-:Y:S02]  /*37d0*/  ISETP.GT.AND P1, PT, R25, 0x30, !P1 ;  /* 0x000000301900780c */ /* 0x000fe40004f24270 */
[----:B------:R-:W-:-:S02]  /*37e0*/  FMNMX.FTZ R3, R24, R3, !PT ;  /* 0x0000000318037209 */ /* 0x000fc40007810000 */
[----:B------:R-:W-:Y:S02]  /*37f0*/  ISETP.LT.OR P1, PT, R34, 0x31, P1 ;  /* 0x000000312200780c */ /* 0x000fe40000f21670 */
[C---:B------:R-:W-:Y:S01]  /*3800*/  ISETP.GT.AND P6, PT, R25.reuse, 0x51, !P6 ;  /* 0x000000511900780c */ /* 0x040fe200077c4270 */
[----:B------:R-:W0:Y:S01]  /*3810*/  SHFL.BFLY PT, R8, R3, 0x2, 0x1f ;  /* 0x0c401f0003087f89 */ /* 0x000e2200000e0000 */
[----:B------:R-:W-:Y:S02]  /*3820*/  FSEL R58, R76, -INF , !P1 ;  /* 0xff8000004c3a7808 */ /* 0x000fe40004800000 */
[----:B------:R-:W-:Y:S02]  /*3830*/  ISETP.NE.AND P1, PT, R84, RZ, PT ;  /* 0x000000ff5400720c */ /* 0x000fe40003f25270 */
[C---:B------:R-:W-:Y:S02]  /*3840*/  ISETP.GT.AND P2, PT, R25.reuse, 0x58, !P2 ;  /* 0x000000581900780c */ /* 0x040fe40005744270 */
[----:B------:R-:W-:-:S02]  /*3850*/  ISETP.GT.AND P1, PT, R25, 0x31, !P1 ;  /* 0x000000311900780c */ /* 0x000fc40004f24270 */
[C---:B------:R-:W-:Y:S02]  /*3860*/  ISETP.LT.OR P6, PT, R34.reuse, 0x52, P6 ;  /* 0x000000522200780c */ /* 0x040fe400037c1670 */
[C---:B------:R-:W-:Y:S02]  /*3870*/  ISETP.LT.OR P1, PT, R34.reuse, 0x32, P1 ;  /* 0x000000322200780c */ /* 0x040fe40000f21670 */
[----:B------:R-:W-:Y:S02]  /*3880*/  ISETP.LT.OR P2, PT, R34, 0x59, P2 ;  /* 0x000000592200780c */ /* 0x000fe40001741670 */
[----:B------:R-:W-:Y:S02]  /*3890*/  FSEL R60, R51, -INF , !P1 ;  /* 0xff800000333c7808 */ /* 0x000fe40004800000 */
[----:B------:R-:W-:Y:S02]  /*38a0*/  ISETP.NE.AND P1, PT, R86, RZ, PT ;  /* 0x000000ff5600720c */ /* 0x000fe40003f25270 */
[----:B------:R-:W-:-:S02]  /*38b0*/  FSEL R68, R7, -INF , !P6 ;  /* 0xff80000007447808 */ /* 0x000fc40007000000 */
[----:B------:R-:W-:Y:S02]  /*38c0*/  ISETP.GT.AND P1, PT, R25, 0x38, !P1 ;  /* 0x000000381900780c */ /* 0x000fe40004f24270 */
[----:B0-----:R-:W-:Y:S02]  /*38d0*/  FMNMX.FTZ R27, R3, R8, !PT ;  /* 0x00000008031b7209 */ /* 0x001fe40007810000 */
[----:B------:R-:W-:Y:S02]  /*38e0*/  ISETP.LT.OR P1, PT, R34, 0x39, P1 ;  /* 0x000000392200780c */ /* 0x000fe40000f21670 */
[----:B------:R-:W-:Y:S01]  /*38f0*/  FMNMX.FTZ R3, R36, R21, !PT ;  /* 0x0000001524037209 */ /* 0x000fe20007810000 */
[----:B------:R-:W0:Y:S01]  /*3900*/  SHFL.BFLY PT, R8, R27, 0x1, 0x1f ;  /* 0x0c201f001b087f89 */ /* 0x000e2200000e0000 */
[----:B------:R-:W-:Y:S02]  /*3910*/  FSEL R62, R77, -INF , !P1 ;  /* 0xff8000004d3e7808 */ /* 0x000fe40004800000 */
[----:B------:R-:W-:-:S02]  /*3920*/  ISETP.NE.AND P1, PT, R88, RZ, PT ;  /* 0x000000ff5800720c */ /* 0x000fc40003f25270 */
[----:B------:R-:W-:Y:S02]  /*3930*/  FMNMX.FTZ R3, R38, R3, !PT ;  /* 0x0000000326037209 */ /* 0x000fe40007810000 */
[----:B------:R-:W-:Y:S02]  /*3940*/  ISETP.GT.AND P1, PT, R25, 0x39, !P1 ;  /* 0x000000391900780c */ /* 0x000fe40004f24270 */
[----:B------:R-:W-:Y:S02]  /*3950*/  FMNMX.FTZ R3, R40, R3, !PT ;  /* 0x0000000328037209 */ /* 0x000fe40007810000 */
[----:B------:R-:W-:Y:S02]  /*3960*/  ISETP.LT.OR P1, PT, R34, 0x3a, P1 ;  /* 0x0000003a2200780c */ /* 0x000fe40000f21670 */
[----:B------:R-:W-:Y:S02]  /*3970*/  FMNMX.FTZ R3, R42, R3, !PT ;  /* 0x000000032a037209 */ /* 0x000fe40007810000 */
        /* <DEDUP_REMOVED lines=21> */
[----:B------:R-:W-:Y:S02]  /*3ad0*/  ISETP.GT.AND P1, PT, R25, 0x49, !P4 ;  /* 0x000000491900780c */ /* 0x000fe40006724270 */
[----:B------:R-:W-:Y:S02]  /*3ae0*/  FMNMX.FTZ R3, R62, R3, !PT ;  /* 0x000000033e037209 */ /* 0x000fe40007810000 */
[----:B0-----:R-:W-:Y:S02]  /*3af0*/  FMNMX.FTZ R8, R27, R8, !PT ;  /* 0x000000081b087209 */ /* 0x001fe40007810000 */
[----:B------:R-:W-:-:S02]  /*3b00*/  ISETP.LT.OR P1, PT, R34, 0x4a, P1 ;  /* 0x0000004a2200780c */ /* 0x000fc40000f21670 */
[----:B------:R-:W-:Y:S01]  /*3b10*/  FMNMX.FTZ R3, R64, R3, !PT ;  /* 0x0000000340037209 */ /* 0x000fe20007810000 */
[C---:B------:R-:W-:Y:S01]  /*3b20*/  FMUL.FTZ R29, R8.reuse, R11 ;  /* 0x0000000b081d7220 */ /* 0x040fe20000410000 */
[----:B------:R-:W-:Y:S02]  /*3b30*/  FSEL R0, R63, -INF , !P1 ;  /* 0xff8000003f007808 */ /* 0x000fe40004800000 */
[----:B------:R-:W-:Y:S02]  /*3b40*/  FSETP.NEU.FTZ.AND P1, PT, R8, -INF , PT ;  /* 0xff8000000800780b */ /* 0x000fe40003f3d000 */
[----:B------:R-:W-:Y:S02]  /*3b50*/  ISETP.NE.AND P4, PT, R94, RZ, PT ;  /* 0x000000ff5e00720c */ /* 0x000fe40003f85270 */
[----:B------:R-:W-:Y:S02]  /*3b60*/  FMNMX.FTZ R3, R10, R3, !PT ;  /* 0x000000030a037209 */ /* 0x000fe40007810000 */
[----:B------:R-:W-:-:S02]  /*3b70*/  FSEL R74, R29, RZ, P1 ;  /* 0x000000ff1d4a7208 */ /* 0x000fc40000800000 */
        /* <DEDUP_REMOVED lines=18> */
[-CC-:B------:R-:W-:Y:S01]  /*3ca0*/  FFMA.FTZ R35, R83, R11.reuse, -R74.reuse ;  /* 0x0000000b53237223 */ /* 0x180fe2000001084a */
[----:B------:R-:W-:Y:S01]  /*3cb0*/  FSEL R34, R15, -INF , !P2 ;  /* 0xff8000000f227808 */ /* 0x000fe20005000000 */
[--C-:B------:R-:W-:Y:S01]  /*3cc0*/  FFMA.FTZ R24, R24, R11, -R74.reuse ;  /* 0x0000000b18187223 */ /* 0x100fe2000001084a */
[----:B------:R-:W-:Y:S01]  /*3cd0*/  FMNMX.FTZ R3, R68, R3, !PT ;  /* 0x0000000344037209 */ /* 0x000fe20007810000 */
[----:B------:R-:W-:Y:S01]  /*3ce0*/  MUFU.EX2 R27, R27 ;  /* 0x0000001b001b7308 */ /* 0x000fe20000000800 */
[----:B------:R-:W-:Y:S01]  /*3cf0*/  FSEL R14, R14, -INF , !P1 ;  /* 0xff8000000e0e7808 */ /* 0x000fe20004800000 */
[--C-:B------:R-:W-:Y:S01]  /*3d00*/  FFMA.FTZ R37, R87, R11, -R74.reuse ;  /* 0x0000000b57257223 */ /* 0x100fe2000001084a */
[----:B------:R-:W-:Y:S01]  /*3d10*/  FMNMX.FTZ R3, R34, R3, !PT ;  /* 0x0000000322037209 */ /* 0x000fe20007810000 */
[-CC-:B------:R-:W-:Y:S01]  /*3d20*/  FFMA.FTZ R39, R49, R11.reuse, -R74.reuse ;  /* 0x0000000b31277223 */ /* 0x180fe2000001084a */
[-CC-:B------:R-:W-:Y:S01]  /*3d30*/  FFMA.FTZ R26, R26, R11.reuse, -R74.reuse ;  /* 0x0000000b1a1a7223 */ /* 0x180fe2000001084a */
[--C-:B------:R-:W-:Y:S01]  /*3d40*/  FFMA.FTZ R15, R93, R11, -R74.reuse ;  /* 0x0000000b5d0f7223 */ /* 0x100fe2000001084a */
[----:B------:R-:W-:Y:S01]  /*3d50*/  FMNMX.FTZ R3, R14, R3, !PT ;  /* 0x000000030e037209 */ /* 0x000fe20007810000 */
[----:B------:R0:W1:Y:S01]  /*3d60*/  MUFU.EX2 R156, R29 ;  /* 0x0000001d009c7308 */ /* 0x0000620000000800 */
[-CC-:B------:R-:W-:Y:S01]  /*3d70*/  FFMA.FTZ R25, R45, R11.reuse, -R74.reuse ;  /* 0x0000000b2d197223 */ /* 0x180fe2000001084a */
[-CC-:B------:R-:W-:Y:S01]  /*3d80*/  FFMA.FTZ R41, R97, R11.reuse, -R74.reuse ;  /* 0x0000000b61297223 */ /* 0x180fe2000001084a */
[-CC-:B------:R-:W-:Y:S01]  /*3d90*/  FFMA.FTZ R45, R99, R11.reuse, -R74.reuse ;  /* 0x0000000b632d7223 */ /* 0x180fe2000001084a */
[----:B------:R-:W2:Y:S01]  /*3da0*/  SHFL.BFLY PT, R70, R3, 0x2, 0x1f ;  /* 0x0c401f0003467f89 */ /* 0x000ea200000e0000 */
[----:B------:R-:W-:Y:S01]  /*3db0*/  ISETP.NE.AND P4, PT, R9, 0x1, PT ;  /* 0x000000010900780c */ /* 0x000fe20003f85270 */
[-CC-:B------:R-:W-:Y:S01]  /*3dc0*/  FFMA.FTZ R32, R32, R11.reuse, -R74.reuse ;  /* 0x0000000b20207223 */ /* 0x180fe2000001084a */
[-CC-:B------:R-:W-:Y:S01]  /*3dd0*/  FFMA.FTZ R30, R30, R11.reuse, -R74.reuse ;  /* 0x0000000b1e1e7223 */ /* 0x180fe2000001084a */
[----:B------:R-:W3:Y:S01]  /*3de0*/  MUFU.EX2 R31, R31 ;  /* 0x0000001f001f7308 */ /* 0x000ee20000000800 */
[-CC-:B0-----:R-:W-:Y:S01]  /*3df0*/  FFMA.FTZ R29, R85, R11.reuse, -R74.reuse ;  /* 0x0000000b551d7223 */ /* 0x181fe2000001084a */
[-CC-:B------:R-:W-:Y:S01]  /*3e00*/  FFMA.FTZ R28, R28, R11.reuse, -R74.reuse ;  /* 0x0000000b1c1c7223 */ /* 0x180fe2000001084a */
[----:B------:R-:W-:-:S05]  /*3e10*/  FFMA.FTZ R20, R20, R11, -R74 ;  /* 0x0000000b14147223 */ /* 0x000fca000001084a */
[----:B------:R0:W4:Y:S02]  /*3e20*/  MUFU.EX2 R158, R33 ;  /* 0x00000021009e7308 */ /* 0x0001240000000800 */
[----:B------:R-:W5:Y:S06]  /*3e30*/  @P4 LDC R51, c[0x0][0x44c] ;  /* 0x00011300ff334b82 */ /* 0x000f6c0000000800 */
[----:B------:R-:W4:Y:S01]  /*3e40*/  MUFU.EX2 R35, R35 ;  /* 0x0000002300237308 */ /* 0x000f220000000800 */
[-CC-:B0-----:R-:W-:Y:S01]  /*3e50*/  FFMA.FTZ R33, R89, R11.reuse, -R74.reuse ;  /* 0x0000000b59217223 */ /* 0x181fe2000001084a */
[----:B--2---:R-:W-:Y:S01]  /*3e60*/  FMNMX.FTZ R70, R3, R70, !PT ;  /* 0x0000004603467209 */ /* 0x004fe20007810000 */
[----:B------:R-:W-:-:S05]  /*3e70*/  FFMA.FTZ R3, R57, R11, -R74 ;  /* 0x0000000b39037223 */ /* 0x000fca000001084a */
[----:B------:R0:W-:Y:S01]  /*3e80*/  MUFU.EX2 R152, R29 ;  /* 0x0000001d00987308 */ /* 0x0001e20000000800 */
[----:B------:R-:W2:Y:S07]  /*3e90*/  SHFL.BFLY PT, R7, R70, 0x1, 0x1f ;  /* 0x0c201f0046077f89 */ /* 0x000eae00000e0000 */
[----:B------:R1:W-:Y:S01]  /*3ea0*/  MUFU.EX2 R140, R3 ;  /* 0x00000003008c7308 */ /* 0x0003e20000000800 */
[----:B0-----:R-:W-:Y:S01]  /*3eb0*/  FFMA.FTZ R29, R91, R11, -R74 ;  /* 0x0000000b5b1d7223 */ /* 0x001fe2000001084a */
[----:B-----5:R-:W-:-:S06]  /*3ec0*/  @P4 IMAD.HI.U32 R51, R18, R51, RZ ;  /* 0x0000003312334227 */ /* 0x020fcc00078e00ff */
[----:B------:R-:W-:Y:S08]  /*3ed0*/  MUFU.EX2 R37, R37 ;  /* 0x0000002500257308 */ /* 0x000ff00000000800 */
[----:B------:R0:W-:Y:S01]  /*3ee0*/  MUFU.EX2 R154, R33 ;  /* 0x00000021009a7308 */ /* 0x0001e20000000800 */
[----:B--2---:R-:W-:-:S04]  /*3ef0*/  FMNMX.FTZ R7, R70, R7, !PT ;  /* 0x0000000746077209 */ /* 0x004fc80007810000 */
[C---:B------:R-:W-:Y:S01]  /*3f00*/  FSETP.NEU.FTZ.AND P1, PT, R7.reuse, -INF , PT ;  /* 0xff8000000700780b */ /* 0x040fe20003f3d000 */
[-C--:B-1----:R-:W-:Y:S02]  /*3f10*/  FMUL.FTZ R3, R7, R11.reuse ;  /* 0x0000000b07037220 */ /* 0x082fe40000410000 */
[----:B------:R-:W-:Y:S01]  /*3f20*/  MUFU.EX2 R29, R29 ;  /* 0x0000001d001d7308 */ /* 0x000fe20000000800 */
[----:B0-----:R-:W-:Y:S02]  /*3f30*/  FFMA.FTZ R33, R95, R11, -R74 ;  /* 0x0000000b5f217223 */ /* 0x001fe4000001084a */
[----:B------:R-:W-:-:S05]  /*3f40*/  FSEL R43, R3, RZ, P1 ;  /* 0x000000ff032b7208 */ /* 0x000fca0000800000 */
        /* <DEDUP_REMOVED lines=14> */
[----:B0-----:R-:W-:Y:S01]  /*4030*/  FADD.FTZ R24, R27, R156 ;  /* 0x0000009c1b187221 */ /* 0x001fe20000010000 */
[-CC-:B------:R-:W-:Y:S01]  /*4040*/  FFMA.FTZ R58, R58, R11.reuse, -R43.reuse ;  /* 0x0000000b3a3a7223 */ /* 0x180fe2000001082b */
[-CC-:B------:R-:W-:Y:S01]  /*4050*/  FFMA.FTZ R60, R60, R11.reuse, -R43.reuse ;  /* 0x0000000b3c3c7223 */ /* 0x180fe2000001082b */
[-CC-:B------:R-:W-:Y:S01]  /*4060*/  FFMA.FTZ R62, R62, R11.reuse, -R43.reuse ;  /* 0x0000000b3e3e7223 */ /* 0x180fe2000001082b */
[----:B---3--:R-:W-:Y:S01]  /*4070*/  FADD.FTZ R47, R31, R24 ;  /* 0x000000181f2f7221 */ /* 0x008fe20000010000 */
[-CC-:B------:R-:W-:Y:S01]  /*4080*/  FFMA.FTZ R6, R6, R11.reuse, -R43.reuse ;  /* 0x0000000b06067223 */ /* 0x180fe2000001082b */
[-C--:B------:R-:W-:Y:S01]  /*4090*/  FFMA.FTZ R64, R64, R11.reuse, -R43 ;  /* 0x0000000b40407223 */ /* 0x080fe2000001082b */
[----:B------:R-:W0:Y:S01]  /*40a0*/  MUFU.EX2 R21, R21 ;  /* 0x0000001500157308 */ /* 0x000e220000000800 */
[----:B----4-:R-:W-:Y:S01]  /*40b0*/  FADD.FTZ R24, R158, R47 ;  /* 0x0000002f9e187221 */ /* 0x010fe20000010000 */
[-CC-:B------:R-:W-:Y:S01]  /*40c0*/  FFMA.FTZ R10, R10, R11.reuse, -R43.reuse ;  /* 0x0000000b0a0a7223 */ /* 0x180fe2000001082b */
[-CC-:B------:R-:W-:Y:S01]  /*40d0*/  FFMA.FTZ R2, R2, R11.reuse, -R43.reuse ;  /* 0x0000000b02027223 */ /* 0x180fe2000001082b */
[-CC-:B------:R-:W-:Y:S01]  /*40e0*/  FFMA.FTZ R0, R0, R11.reuse, -R43.reuse ;  /* 0x0000000b00007223 */ /* 0x180fe2000001082b */
[----:B------:R-:W-:Y:S01]  /*40f0*/  FADD.FTZ R49, R35, R24 ;  /* 0x0000001823317221 */ /* 0x000fe20000010000 */
[-CC-:B------:R-:W-:Y:S01]  /*4100*/  FFMA.FTZ R66, R66, R11.reuse, -R43.reuse ;  /* 0x0000000b42427223 */ /* 0x180fe2000001082b */
[-CC-:B------:R-:W-:Y:S01]  /*4110*/  FFMA.FTZ R68, R68, R11.reuse, -R43.reuse ;  /* 0x0000000b44447223 */ /* 0x180fe2000001082b */
[----:B------:R-:W1:Y:S01]  /*4120*/  MUFU.EX2 R38, R38 ;  /* 0x0000002600267308 */ /* 0x000e620000000800 */
[-CC-:B------:R-:W-:Y:S01]  /*4130*/  FFMA.FTZ R34, R34, R11.reuse, -R43.reuse ;  /* 0x0000000b22227223 */ /* 0x180fe2000001082b */
[----:B------:R-:W-:Y:S01]  /*4140*/  FFMA.FTZ R14, R14, R11, -R43 ;  /* 0x0000000b0e0e7223 */ /* 0x000fe2000001082b */
[----:B------:R-:W-:-:S02]  /*4150*/  F2FP.BF16.F32.PACK_AB R156, R156, R27 ;  /* 0x0000001b9c9c723e */ /* 0x000fc400000010ff */
[----:B------:R-:W-:-:S03]  /*4160*/  F2FP.BF16.F32.PACK_AB R158, R158, R31 ;  /* 0x0000001f9e9e723e */ /* 0x000fc600000010ff */
[----:B------:R2:W3:Y:S01]  /*4170*/  MUFU.EX2 R159, R40 ;  /* 0x00000028009f7308 */ /* 0x0004e20000000800 */
[----:B0-----:R-:W-:Y:S01]  /*4180*/  FADD.FTZ R47, R36, R21 ;  /* 0x00000015242f7221 */ /* 0x001fe20000010000 */
[----:B------:R-:W-:-:S06]  /*4190*/  F2FP.BF16.F32.PACK_AB R157, R21, R36 ;  /* 0x00000024159d723e */ /* 0x000fcc00000010ff */
[----:B------:R-:W0:Y:S01]  /*41a0*/  MUFU.EX2 R42, R42 ;  /* 0x0000002a002a7308 */ /* 0x000e220000000800 */
[----:B-1----:R-:W-:Y:S01]  /*41b0*/  FADD.FTZ R24, R38, R47 ;  /* 0x0000002f26187221 */ /* 0x002fe20000010000 */
[----:B--2---:R-:W1:Y:S06]  /*41c0*/  @P4 LDC R40, c[0x0][0x450] ;  /* 0x00011400ff284b82 */ /* 0x004e6c0000000800 */
[----:B------:R-:W2:Y:S01]  /*41d0*/  MUFU.EX2 R153, R44 ;  /* 0x0000002c00997308 */ /* 0x000ea20000000800 */
[C---:B---3--:R-:W-:Y:S01]  /*41e0*/  FADD.FTZ R47, R159.reuse, R24 ;  /* 0x000000189f2f7221 */ /* 0x048fe20000010000 */
[----:B------:R-:W-:-:S06]  /*41f0*/  F2FP.BF16.F32.PACK_AB R159, R159, R38 ;  /* 0x000000269f9f723e */ /* 0x000fcc00000010ff */
[----:B------:R-:W3:Y:S01]  /*4200*/  MUFU.EX2 R46, R46 ;  /* 0x0000002e002e7308 */ /* 0x000ee20000000800 */
[----:B0-----:R-:W-:-:S07]  /*4210*/  FADD.FTZ R24, R42, R47 ;  /* 0x0000002f2a187221 */ /* 0x001fce0000010000 */
[----:B------:R-:W-:Y:S01]  /*4220*/  MUFU.EX2 R144, R39 ;  /* 0x0000002700907308 */ /* 0x000fe20000000800 */
[C---:B--2---:R-:W-:Y:S01]  /*4230*/  FADD.FTZ R47, R153.reuse, R24 ;  /* 0x00000018992f7221 */ /* 0x044fe20000010000 */
[----:B------:R-:W-:-:S06]  /*4240*/  F2FP.BF16.F32.PACK_AB R153, R153, R42 ;  /* 0x0000002a9999723e */ /* 0x000fcc00000010ff */
[----:B------:R0:W-:Y:S01]  /*4250*/  MUFU.EX2 R39, R26 ;  /* 0x0000001a00277308 */ /* 0x0001e20000000800 */
[----:B---3--:R-:W-:-:S07]  /*4260*/  FADD.FTZ R24, R46, R47 ;  /* 0x0000002f2e187221 */ /* 0x008fce0000010000 */
        /* <DEDUP_REMOVED lines=8> */
[----:B------:R-:W3:Y:S01]  /*42f0*/  MUFU.EX2 R50, R50 ;  /* 0x0000003200327308 */ /* 0x000ee20000000800 */
[C---:B------:R-:W-:Y:S01]  /*4300*/  FADD.FTZ R26, R148.reuse, R49 ;  /* 0x00000031941a7221 */ /* 0x040fe20000010000 */
[C---:B--2---:R-:W-:Y:S01]  /*4310*/  FADD.FTZ R47, R155.reuse, R24 ;  /* 0x000000189b2f7221 */ /* 0x044fe20000010000 */
[----:B------:R-:W-:Y:S02]  /*4320*/  F2FP.BF16.F32.PACK_AB R148, R148, R29 ;  /* 0x0000001d9494723e */ /* 0x000fe400000010ff */
[----:B------:R-:W-:-:S03]  /*4330*/  F2FP.BF16.F32.PACK_AB R155, R155, R46 ;  /* 0x0000002e9b9b723e */ /* 0x000fc600000010ff */
[----:B------:R-:W2:Y:S01]  /*4340*/  MUFU.EX2 R150, R25 ;  /* 0x0000001900967308 */ /* 0x000ea20000000800 */
[----:B0-----:R-:W-:-:S07]  /*4350*/  FADD.FTZ R49, R15, R26 ;  /* 0x0000001a0f317221 */ /* 0x001fce0000010000 */
[----:B------:R-:W0:Y:S01]  /*4360*/  MUFU.EX2 R149, R52 ;  /* 0x0000003400957308 */ /* 0x000e220000000800 */
[----:B---3--:R-:W-:-:S07]  /*4370*/  FADD.FTZ R24, R50, R47 ;  /* 0x0000002f32187221 */ /* 0x008fce0000010000 */
[----:B------:R-:W3:Y:S01]  /*4380*/  MUFU.EX2 R33, R33 ;  /* 0x0000002100217308 */ /* 0x000ee20000000800 */
[C---:B--2---:R-:W-:Y:S01]  /*4390*/  FADD.FTZ R26, R150.reuse, R49 ;  /* 0x00000031961a7221 */ /* 0x044fe20000010000 */
[----:B------:R-:W-:-:S06]  /*43a0*/  F2FP.BF16.F32.PACK_AB R150, R150, R15 ;  /* 0x0000000f9696723e */ /* 0x000fcc00000010ff */
[----:B------:R-:W2:Y:S01]  /*43b0*/  MUFU.EX2 R54, R54 ;  /* 0x0000003600367308 */ /* 0x000ea20000000800 */
[C---:B0-----:R-:W-:Y:S01]  /*43c0*/  FADD.FTZ R47, R149.reuse, R24 ;  /* 0x00000018952f7221 */ /* 0x041fe20000010000 */
[----:B------:R-:W-:-:S06]  /*43d0*/  F2FP.BF16.F32.PACK_AB R149, R149, R50 ;  /* 0x000000329595723e */ /* 0x000fcc00000010ff */
[----:B------:R-:W-:Y:S01]  /*43e0*/  MUFU.EX2 R151, R56 ;  /* 0x0000003800977308 */ /* 0x000fe20000000800 */
[----:B---3--:R-:W-:-:S04]  /*43f0*/  FADD.FTZ R49, R33, R26 ;  /* 0x0000001a21317221 */ /* 0x008fc80000010000 */
[C---:B------:R-:W-:Y:S01]  /*4400*/  FADD.FTZ R24, R144.reuse, R49 ;  /* 0x0000003190187221 */ /* 0x040fe20000010000 */
[----:B------:R-:W-:Y:S02]  /*4410*/  F2FP.BF16.F32.PACK_AB R144, R144, R33 ;  /* 0x000000219090723e */ /* 0x000fe400000010ff */
[----:B------:R-:W0:Y:S08]  /*4420*/  MUFU.EX2 R41, R41 ;  /* 0x0000002900297308 */ /* 0x000e300000000800 */
[----:B------:R-:W3:Y:S08]  /*4430*/  MUFU.EX2 R58, R58 ;  /* 0x0000003a003a7308 */ /* 0x000ef00000000800 */
[----:B------:R-:W-:Y:S08]  /*4440*/  MUFU.EX2 R145, R60 ;  /* 0x0000003c00917308 */ /* 0x000ff00000000800 */
[----:B------:R-:W4:Y:S08]  /*4450*/  MUFU.EX2 R45, R45 ;  /* 0x0000002d002d7308 */ /* 0x000f300000000800 */
[----:B------:R-:W-:Y:S08]  /*4460*/  MUFU.EX2 R62, R62 ;  /* 0x0000003e003e7308 */ /* 0x000ff00000000800 */
[----:B------:R2:W-:Y:S08]  /*4470*/  MUFU.EX2 R141, R6 ;  /* 0x00000006008d7308 */ /* 0x0005f00000000800 */
[----:B------:R-:W-:Y:S01]  /*4480*/  MUFU.EX2 R147, R64 ;  /* 0x0000004000937308 */ /* 0x000fe20000000800 */
[----:B--2---:R-:W-:Y:S01]  /*4490*/  FADD.FTZ R6, R54, R47 ;  /* 0x0000002f36067221 */ /* 0x004fe20000010000 */
[----:B0-----:R-:W-:-:S03]  /*44a0*/  FADD.FTZ R47, R41, R24 ;  /* 0x00000018292f7221 */ /* 0x001fc60000010000 */
[----:B------:R-:W-:Y:S01]  /*44b0*/  FADD.FTZ R43, R151, R6 ;  /* 0x00000006972b7221 */ /* 0x000fe20000010000 */
[C---:B------:R-:W-:Y:S01]  /*44c0*/  FADD.FTZ R24, R146.reuse, R47 ;  /* 0x0000002f92187221 */ /* 0x040fe20000010000 */
[----:B------:R-:W-:Y:S01]  /*44d0*/  F2FP.BF16.F32.PACK_AB R146, R146, R41 ;  /* 0x000000299292723e */ /* 0x000fe200000010ff */
[----:B------:R-:W0:Y:S01]  /*44e0*/  MUFU.EX2 R32, R32 ;  /* 0x0000002000207308 */ /* 0x000e220000000800 */
[----:B---3--:R-:W-:Y:S01]  /*44f0*/  FADD.FTZ R6, R58, R43 ;  /* 0x0000002b3a067221 */ /* 0x008fe20000010000 */
[----:B----4-:R-:W-:Y:S01]  /*4500*/  FADD.FTZ R43, R45, R24 ;  /* 0x000000182d2b7221 */ /* 0x010fe20000010000 */
[----:B------:R-:W-:Y:S02]  /*4510*/  F2FP.BF16.F32.PACK_AB R151, R151, R54 ;  /* 0x000000369797723e */ /* 0x000fe400000010ff */
[C---:B------:R-:W-:Y:S01]  /*4520*/  FADD.FTZ R27, R145.reuse, R6 ;  /* 0x00000006911b7221 */ /* 0x040fe20000010000 */
[C---:B------:R-:W-:Y:S01]  /*4530*/  FADD.FTZ R43, R140.reuse, R43 ;  /* 0x0000002b8c2b7221 */ /* 0x040fe20000010000 */
[----:B------:R-:W-:Y:S01]  /*4540*/  F2FP.BF16.F32.PACK_AB R140, R140, R45 ;  /* 0x0000002d8c8c723e */ /* 0x000fe200000010ff */
[----:B------:R-:W-:Y:S01]  /*4550*/  MUFU.EX2 R10, R10 ;  /* 0x0000000a000a7308 */ /* 0x000fe20000000800 */
[----:B------:R-:W-:-:S07]  /*4560*/  F2FP.BF16.F32.PACK_AB R145, R145, R58 ;  /* 0x0000003a9191723e */ /* 0x000fce00000010ff */
[----:B------:R2:W3:Y:S01]  /*4570*/  MUFU.EX2 R25, R30 ;  /* 0x0000001e00197308 */ /* 0x0004e20000000800 */
[----:B0-----:R-:W-:-:S07]  /*4580*/  FADD.FTZ R6, R32, R43 ;  /* 0x0000002b20067221 */ /* 0x001fce0000010000 */
[----:B------:R-:W0:Y:S01]  /*4590*/  MUFU.EX2 R28, R28 ;  /* 0x0000001c001c7308 */ /* 0x000e220000000800 */
[----:B--2---:R-:W-:Y:S01]  /*45a0*/  IMAD.MOV.U32 R30, RZ, RZ, R18 ;  /* 0x000000ffff1e7224 */ /* 0x004fe200078e0012 */
[----:B-1----:R-:W-:Y:S02]  /*45b0*/  @P4 SHF.R.U32.HI R30, RZ, R40, R51 ;  /* 0x00000028ff1e4219 */ /* 0x002fe40000011633 */
[----:B------:R-:W-:-:S03]  /*45c0*/  ISETP.GE.AND P4, PT, R13, 0x1, PT ;  /* 0x000000010d00780c */ /* 0x000fc60003f86270 */
[----:B------:R-:W-:Y:S01]  /*45d0*/  IMAD.IADD R73, R73, 0x1, R30 ;  /* 0x0000000149497824 */ /* 0x000fe200078e021e */
[----:B------:R-:W1:Y:S01]  /*45e0*/  MUFU.EX2 R2, R2 ;  /* 0x0000000200027308 */ /* 0x000e620000000800 */
[C---:B---3--:R-:W-:Y:S01]  /*45f0*/  FADD.FTZ R29, R25.reuse, R6 ;  /* 0x00000006191d7221 */ /* 0x048fe20000010000 */
[----:B------:R-:W-:Y:S01]  /*4600*/  F2FP.BF16.F32.PACK_AB R142, R25, R32 ;  /* 0x00000020198e723e */ /* 0x000fe200000010ff */
[----:B------:R-:W-:-:S05]  /*4610*/  IMAD.IADD R12, R73, 0x1, R12 ;  /* 0x00000001490c7824 */ /* 0x000fca00078e020c */
[----:B------:R2:W-:Y:S01]  /*4620*/  MUFU.EX2 R143, R0 ;  /* 0x00000000008f7308 */ /* 0x0005e20000000800 */
[----:B0-----:R-:W-:Y:S01]  /*4630*/  FADD.FTZ R6, R28, R29 ;  /* 0x0000001d1c067221 */ /* 0x001fe20000010000 */
[----:B------:R-:W-:-:S06]  /*4640*/  F2FP.BF16.F32.PACK_AB R136, R39, R28 ;  /* 0x0000001c2788723e */ /* 0x000fcc00000010ff */
[----:B------:R-:W0:Y:S01]  /*4650*/  MUFU.EX2 R20, R20 ;  /* 0x0000001400147308 */ /* 0x000e220000000800 */
[----:B--2---:R-:W-:-:S04]  /*4660*/  FADD.FTZ R0, R62, R27 ;  /* 0x0000001b3e007221 */ /* 0x004fc80000010000 */
[C---:B------:R-:W-:Y:S01]  /*4670*/  FADD.FTZ R27, R147.reuse, R0 ;  /* 0x00000000931b7221 */ /* 0x040fe20000010000 */
[----:B------:R-:W-:Y:S02]  /*4680*/  F2FP.BF16.F32.PACK_AB R147, R147, R62 ;  /* 0x0000003e9393723e */ /* 0x000fe400000010ff */
[----:B------:R-:W2:Y:S01]  /*4690*/  MUFU.EX2 R66, R66 ;  /* 0x0000004200427308 */ /* 0x000ea20000000800 */
[----:B------:R-:W-:Y:S01]  /*46a0*/  FADD.FTZ R0, R10, R27 ;  /* 0x0000001b0a007221 */ /* 0x000fe20000010000 */
[----:B------:R-:W-:-:S03]  /*46b0*/  FADD.FTZ R27, R39, R6 ;  /* 0x00000006271b7221 */ /* 0x000fc60000010000 */
[C---:B------:R-:W-:Y:S01]  /*46c0*/  FADD.FTZ R15, R141.reuse, R0 ;  /* 0x000000008d0f7221 */ /* 0x040fe20000010000 */
[----:B------:R-:W-:Y:S01]  /*46d0*/  F2FP.BF16.F32.PACK_AB R141, R141, R10 ;  /* 0x0000000a8d8d723e */ /* 0x000fe200000010ff */
[----:B------:R-:W-:Y:S01]  /*46e0*/  VIADD R10, R72, 0xfffffffe ;  /* 0xfffffffe480a7836 */ /* 0x000fe20000000000 */
[----:B------:R-:W3:Y:S01]  /*46f0*/  MUFU.EX2 R137, R68 ;  /* 0x0000004400897308 */ /* 0x000ee20000000800 */
[----:B-1----:R-:W-:Y:S01]  /*4700*/  FADD.FTZ R0, R2, R15 ;  /* 0x0000000f02007221 */ /* 0x002fe20000010000 */
[----:B0-----:R-:W-:Y:S01]  /*4710*/  FADD.FTZ R6, R20, R27 ;  /* 0x0000001b14067221 */ /* 0x001fe20000010000 */
[----:B------:R-:W-:Y:S02]  /*4720*/  F2FP.BF16.F32.PACK_AB R138, R3, R20 ;  /* 0x00000014038a723e */ /* 0x000fe400000010ff */
[----:B------:R-:W-:Y:S01]  /*4730*/  FADD.FTZ R15, R143, R0 ;  /* 0x000000008f0f7221 */ /* 0x000fe20000010000 */
[----:B------:R-:W-:Y:S01]  /*4740*/  FADD.FTZ R6, R3, R6 ;  /* 0x0000000603067221 */ /* 0x000fe20000010000 */
[----:B------:R-:W-:Y:S01]  /*4750*/  F2FP.BF16.F32.PACK_AB R143, R143, R2 ;  /* 0x000000028f8f723e */ /* 0x000fe200000010ff */
[----:B------:R-:W0:Y:S01]  /*4760*/  MUFU.EX2 R34, R34 ;  /* 0x0000002200227308 */ /* 0x000e220000000800 */
[----:B--2---:R-:W-:-:S07]  /*4770*/  FADD.FTZ R0, R66, R15 ;  /* 0x0000000f42007221 */ /* 0x004fce0000010000 */
[----:B------:R-:W1:Y:S01]  /*4780*/  MUFU.EX2 R139, R14 ;  /* 0x0000000e008b7308 */ /* 0x000e620000000800 */
[C---:B---3--:R-:W-:Y:S01]  /*4790*/  FADD.FTZ R3, R137.reuse, R0 ;  /* 0x0000000089037221 */ /* 0x048fe20000010000 */
[----:B------:R-:W-:-:S03]  /*47a0*/  F2FP.BF16.F32.PACK_AB R137, R137, R66 ;  /* 0x000000428989723e */ /* 0x000fc600000010ff */
[----:B0-----:R-:W-:-:S04]  /*47b0*/  FADD.FTZ R0, R34, R3 ;  /* 0x0000000322007221 */ /* 0x001fc80000010000 */
[C---:B-1----:R-:W-:Y:S01]  /*47c0*/  FADD.FTZ R3, R139.reuse, R0 ;  /* 0x000000008b037221 */ /* 0x042fe20000010000 */
        /* <DEDUP_REMOVED lines=12> */
.L_x_1372:
[----:B------:R-:W-:-:S13]  /*4890*/  ISETP.NE.AND P1, PT, R13, 0x1, PT ;  /* 0x000000010d00780c */ /* 0x000fda0003f25270 */
[----:B------:R-:W0:Y:S02]  /*48a0*/  @P1 LDC.64 R14, c[0x0][0x9e8] ;  /* 0x00027a00ff0e1b82 */ /* 0x000e240000000a00 */
[----:B0-----:R-:W-:-:S05]  /*48b0*/  @P1 IMAD.HI.U32 R2, R0, R14, RZ ;  /* 0x0000000e00021227 */ /* 0x001fca00078e00ff */
[----:B------:R-:W-:-:S07]  /*48c0*/  @P1 SHF.R.U32.HI R0, RZ, R15, R2 ;  /* 0x0000000fff001219 */ /* 0x000fce0000011602 */
.L_x_1373:
[----:B------:R-:W-:-:S05]  /*48d0*/  IMAD R13, R0, R13, R13 ;  /* 0x0000000d000d7224 */ /* 0x000fca00078e020d */
[----:B------:R-:W-:-:S07]  /*48e0*/  VIMNMX R12, R12, R13, PT ;  /* 0x0000000d0c0c7248 */ /* 0x000fce0003fe0100 */
.L_x_1371:
        /* <DEDUP_REMOVED lines=45> */
.L_x_1391:
[----:B------:R-:W-:-:S04]  /*4bc0*/  UIADD3 UR5, UR37, 0x1, URZ ;  /* 0x0000000125057890 */ /* 0x000fc8000fffe03f */
[----:B------:R-:W-:-:S04]  /*4bd0*/  UISETP.NE.AND UP0, UPT, UR5, 0x2, UPT ;  /* 0x000000020500788c */ /* 0x000fc8000bf05270 */
[----:B------:R-:W-:Y:S02]  /*4be0*/  USEL UR39, URZ, 0x1, UP0 ;  /* 0x000000013f277887 */ /* 0x000fe40008000000 */
[----:B------:R-:W-:Y:S02]  /*4bf0*/  USEL UR5, UR5, URZ, UP0 ;  /* 0x0000003f05057287 */ /* 0x000fe40008000000 */
[----:B------:R-:W-:Y:S01]  /*4c00*/  ULOP3.LUT UR39, UR36, UR39, URZ, 0x3c, !UPT ;  /* 0x0000002724277292 */ /* 0x000fe2000f8e3c3f */
[----:B------:R-:W-:Y:S11]  /*4c10*/  @!P0 BRA `(.L_x_1375) ;  /* 0x0000000000048947 */ /* 0x000ff60003800000 */
[----:B------:R-:W-:Y:S01]  /*4c20*/  BPT.TRAP 0x1 ;  /* 0x000000040000795c */ /* 0x000fe20000300000 */
.L_x_1375:
[----:B------:R-:W-:Y:S01]  /*4c30*/  ULEA UR7, UR5, UR38, 0x3 ;  /* 0x0000002605077291 */ /* 0x000fe2000f8e183f */
[----:B------:R-:W-:-:S05]  /*4c40*/  IMAD.U32 R11, RZ, RZ, UR39 ;  /* 0x00000027ff0b7e24 */ /* 0x000fca000f8e00ff */
[----:B------:R-:W-:-:S04]  /*4c50*/  SHF.L.U32 R11, R11, 0x1f, RZ ;  /* 0x0000001f0b0b7819 */ /* 0x000fc800000006ff */
[----:B------:R0:W1:Y:S01]  /*4c60*/  SYNCS.PHASECHK.TRANS64.TRYWAIT P1, [UR7+0x2a830], R11 ;  /* 0x02a8300bff0075a7 */ /* 0x0000620008020147 */
[----:B------:R-:W-:Y:S05]  /*4c70*/  @!P0 BRA `(.L_x_1376) ;  /* 0x0000000000048947 */ /* 0x000fea0003800000 */
[----:B------:R-:W-:Y:S01]  /*4c80*/  BPT.TRAP 0x1 ;  /* 0x000000040000795c */ /* 0x000fe20000300000 */
.L_x_1376:
[----:B-1----:R-:W-:Y:S05]  /*4c90*/  @P1 BRA `(.L_x_1377) ;  /* 0x0000000000081947 */ /* 0x002fea0003800000 */
[----:B------:R-:W1:Y:S02]  /*4ca0*/  SYNCS.PHASECHK.TRANS64.TRYWAIT P1, [UR7+0x2a830], R11 ;  /* 0x02a8300bff0075a7 */ /* 0x000e640008020147 */
[----:B-1----:R-:W-:Y:S05]  /*4cb0*/  @!P1 BRA `(.L_x_1378) ;  /* 0x0000012000c09947 */ /* 0x002fea0003800000 */
.L_x_1377:
        /* <DEDUP_REMOVED lines=135> */
.L_x_1379:
[----:B------:R-:W-:Y:S01]  /*5530*/  ULEA UR14, UR37, UR38, 0x3 ;  /* 0x00000026250e7291 */ /* 0x000fe2000f8e183f */
[----:B------:R-:W-:-:S05]  /*5540*/  IMAD.U32 R0, RZ, RZ, UR36 ;  /* 0x00000024ff007e24 */ /* 0x000fca000f8e00ff */
[----:B------:R-:W-:-:S04]  /*5550*/  SHF.L.U32 R0, R0, 0x1f, RZ ;  /* 0x0000001f00007819 */ /* 0x000fc800000006ff */
[----:B------:R2:W3:Y:S01]  /*5560*/  SYNCS.PHASECHK.TRANS64.TRYWAIT P1, [UR14+0x2a850], R0 ;  /* 0x02a85000ff0075a7 */ /* 0x0004e2000802014e */
[----:B------:R-:W-:Y:S05]  /*5570*/  @!P0 BRA `(.L_x_1380) ;  /* 0x0000000000048947 */ /* 0x000fea0003800000 */
[----:B------:R-:W-:Y:S01]  /*5580*/  BPT.TRAP 0x1 ;  /* 0x000000040000795c */ /* 0x000fe20000300000 */
.L_x_1380:
[----:B---3--:R-:W-:Y:S05]  /*5590*/  @P1 BRA `(.L_x_1381) ;  /* 0x0000000000081947 */ /* 0x008fea0003800000 */
[----:B------:R-:W3:Y:S02]  /*55a0*/  SYNCS.PHASECHK.TRANS64.TRYWAIT P1, [UR14+0x2a850], R0 ;  /* 0x02a85000ff0075a7 */ /* 0x000ee4000802014e */
[----:B---3--:R-:W-:Y:S05]  /*55b0*/  @!P1 BRA `(.L_x_1382) ;  /* 0x0000011800989947 */ /* 0x008fea0003800000 */
.L_x_1381:
[----:B------:R-:W-:Y:S01]  /*55c0*/  UIADD3 UR6, UR38, 0x400, URZ ;  /* 0x0000040026067890 */ /* 0x000fe2000fffe03f */
[----:B------:R-:W-:Y:S01]  /*55d0*/  WARPGROUP.ARRIVE ;  /* 0x00000000000079c5 */ /* 0x000fe20000000000 */
[----:B------:R-:W-:Y:S01]  /*55e0*/  UMOV UR11, 0x40000040 ;  /* 0x40000040000b7882 */ /* 0x000fe20000000000 */
[----:B------:R-:W-:Y:S01]  /*55f0*/  ISETP.NE.AND P2, PT, R9, 0x1, PT ;  /* 0x000000010900780c */ /* 0x000fe20003f45270 */
[----:B------:R-:W-:-:S03]  /*5600*/  USHF.R.U32.HI UR6, URZ, 0x4, UR6 ;  /* 0x000000043f067899 */ /* 0x000fc60008011606 */
[----:B------:R-:W3:Y:S01]  /*5610*/  S2R R177, SR_TID.X ;  /* 0x0000000000b17919 */ /* 0x000ee20000002100 */
[----:B------:R-:W-:Y:S01]  /*5620*/  FMUL.FTZ R21, R102, UR4 ;  /* 0x0000000466157c20 */ /* 0x000fe20008410000 */
[----:B01----:R-:W-:Y:S01]  /*5630*/  FMUL.FTZ R11, R88, UR4 ;  /* 0x00000004580b7c20 */ /* 0x003fe20008410000 */
[----:B------:R-:W-:Y:S01]  /*5640*/  ULOP3.LUT UR6, UR6, 0x3fff, URZ, 0xc0, !UPT ;  /* 0x00003fff06067892 */ /* 0x000fe2000f8ec03f */
[----:B------:R-:W-:Y:S01]  /*5650*/  FMUL.FTZ R88, R103, UR4 ;  /* 0x0000000467587c20 */ /* 0x000fe20008410000 */
[----:B------:R-:W-:Y:S01]  /*5660*/  FMUL.FTZ R2, R91, UR4 ;  /* 0x000000045b027c20 */ /* 0x000fe20008410000 */
[----:B------:R-:W-:Y:S01]  /*5670*/  FMUL.FTZ R91, R107, UR4 ;  /* 0x000000046b5b7c20 */ /* 0x000fe20008410000 */
[----:B------:R-:W-:Y:S01]  /*5680*/  ULOP3.LUT UR6, UR6, 0x3000000, URZ, 0xfc, !UPT ;  /* 0x0300000006067892 */ /* 0x000fe2000f8efc3f */
[----:B------:R-:W-:Y:S01]  /*5690*/  FMUL.FTZ R107, R109, UR4 ;  /* 0x000000046d6b7c20 */ /* 0x000fe20008410000 */
[----:B------:R-:W-:Y:S01]  /*56a0*/  FMUL.FTZ R109, R113, UR4 ;  /* 0x00000004716d7c20 */ /* 0x000fe20008410000 */
[----:B------:R-:W-:Y:S01]  /*56b0*/  IMAD.IADD R113, R22, 0x1, R18 ;  /* 0x0000000116717824 */ /* 0x000fe200078e0212 */
[----:B------:R-:W-:Y:S01]  /*56c0*/  UIMAD UR6, UR37, 0x600, UR6 ;  /* 0x00000600250678a4 */ /* 0x000fe2000f8e0206 */
[----:B------:R-:W0:Y:S01]  /*56d0*/  @P2 LDC R102, c[0x0][0x44c] ;  /* 0x00011300ff662b82 */ /* 0x000e220000000800 */
[----:B--2---:R-:W-:Y:S01]  /*56e0*/  FMUL.FTZ R0, R90, UR4 ;  /* 0x000000045a007c20 */ /* 0x004fe20008410000 */
[----:B------:R-:W-:Y:S01]  /*56f0*/  FMUL.FTZ R121, R121, UR4 ;  /* 0x0000000479797c20 */ /* 0x000fe20008410000 */
[----:B------:R-:W-:Y:S01]  /*5700*/  FMUL.FTZ R90, R106, UR4 ;  /* 0x000000046a5a7c20 */ /* 0x000fe20008410000 */
[----:B------:R-:W-:Y:S01]  /*5710*/  FMUL.FTZ R106, R108, UR4 ;  /* 0x000000046c6a7c20 */ /* 0x000fe20008410000 */
[----:B------:R-:W-:Y:S01]  /*5720*/  FMUL.FTZ R108, R112, UR4 ;  /* 0x00000004706c7c20 */ /* 0x000fe20008410000 */
[----:B------:R-:W-:Y:S01]  /*5730*/  UMOV UR10, UR6 ;  /* 0x00000006000a7c82 */ /* 0x000fe20008000000 */
[----:B------:R1:W2:Y:S01]  /*5740*/  MUFU.TANH R112, R121 ;  /* 0x0000007900707308 */ /* 0x0002a20000002400 */
[----:B------:R-:W-:Y:S01]  /*5750*/  HGMMA.64x128x16.F32.BF16 R24, R156, gdesc[UR8].tnspB, R24, gsb0 ;  /* 0x41e000089c187df0 */ /* 0x000fe20008001818 */
[----:B------:R-:W-:Y:S01]  /*5760*/  UIADD3 UR10, UR6, 0x80, URZ ;  /* 0x00000080060a7890 */ /* 0x000fe2000fffe03f */
[----:B------:R-:W4:Y:S01]  /*5770*/  @P2 LDC R103, c[0x0][0x450] ;  /* 0x00011400ff672b82 */ /* 0x000f220000000800 */
[----:B------:R-:W-:Y:S01]  /*5780*/  UMOV UR11, 0x40000040 ;  /* 0x40000040000b7882 */ /* 0x000fe20000000000 */
[----:B------:R-:W-:Y:S01]  /*5790*/  FMUL.FTZ R12, R94, UR4 ;  /* 0x000000045e0c7c20 */ /* 0x000fe20008410000 */
[----:B------:R-:W-:Y:S01]  /*57a0*/  FMUL.FTZ R14, R95, UR4 ;  /* 0x000000045f0e7c20 */ /* 0x000fe20008410000 */
[----:B------:R-:W-:Y:S01]  /*57b0*/  FMUL.FTZ R15, R98, UR4 ;  /* 0x00000004620f7c20 */ /* 0x000fe20008410000 */
[----:B------:R-:W-:Y:S01]  /*57c0*/  FMUL.FTZ R20, R99, UR4 ;  /* 0x0000000463147c20 */ /* 0x000fe20008410000 */
[----:B-1----:R-:W-:-:S02]  /*57d0*/  IMAD R121, R10, -0x60, RZ ;  /* 0xffffffa00a797824 */ /* 0x002fc400078e02ff */
[----:B------:R-:W-:Y:S01]  /*57e0*/  FMUL.FTZ R94, R110, UR4 ;  /* 0x000000046e5e7c20 */ /* 0x000fe20008410000 */
        /* <DEDUP_REMOVED lines=16> */
[----:B----4-:R-:W-:Y:S01]  /*58f0*/  @P2 SHF.R.U32.HI R113, RZ, R103, R102 ;  /* 0x00000067ff712219 */ /* 0x010fe20000011666 */
[----:B------:R-:W-:Y:S01]  /*5900*/  IMAD.U32 R102, RZ, RZ, UR7 ;  /* 0x00000007ff667e24 */ /* 0x000fe2000f8e00ff */
[----:B---3--:R-:W-:Y:S01]  /*5910*/  LOP3.LUT P2, RZ, R177, 0x7f, RZ, 0xc0, !PT ;  /* 0x0000007fb1ff7812 */ /* 0x008fe2000784c0ff */
[----:B------:R-:W-:Y:S01]  /*5920*/  FMUL.FTZ R120, R120, UR4 ;  /* 0x0000000478787c20 */ /* 0x000fe20008410000 */
[----:B------:R-:W-:Y:S01]  /*5930*/  FMUL.FTZ R124, R124, UR4 ;  /* 0x000000047c7c7c20 */ /* 0x000fe20008410000 */
[----:B------:R-:W-:Y:S01]  /*5940*/  FMUL.FTZ R134, R134, UR4 ;  /* 0x0000000486867c20 */ /* 0x000fe20008410000 */
[----:B------:R-:W-:Y:S01]  /*5950*/  ISETP.NE.AND P1, PT, R175, RZ, PT ;  /* 0x000000ffaf00720c */ /* 0x000fe20003f25270 */
[----:B------:R-:W0:Y:S08]  /*5960*/  MUFU.TANH R11, R11 ;  /* 0x0000000b000b7308 */ /* 0x000e300000002400 */
[----:B------:R-:W-:Y:S01]  /*5970*/  @!P2 VIADD R102, R102, 0x2a840 ;  /* 0x0002a8406666a836 */ /* 0x000fe20000000000 */
[----:B------:R-:W1:Y:S04]  /*5980*/  MUFU.TANH R89, R89 ;  /* 0x0000005900597308 */ /* 0x000e680000002400 */
[----:B------:R-:W-:-:S04]  /*5990*/  @!P2 PRMT R103, RZ, 0x654, R102 ;  /* 0x00000654ff67a816 */ /* 0x000fc80000000066 */
        /* <DEDUP_REMOVED lines=17> */
[----:B------:R-:W5:Y:S01]  /*5ab0*/  SHFL.IDX PT, R119, R113, RZ, 0x1c1f ;  /* 0x001c1fff71777589 */ /* 0x000f6200000e0000 */
[----:B------:R-:W-:Y:S01]  /*5ac0*/  FMUL.FTZ R100, R118, UR4 ;  /* 0x0000000476647c20 */ /* 0x000fe20008410000 */
[----:B------:R-:W-:Y:S01]  /*5ad0*/  HGMMA.64x128x16.F32.BF16 R24, R152, gdesc[UR8].tnspB, R24, gsb0 ;  /* 0x41e0000898187df0 */ /* 0x000fe20008001818 */
[----:B------:R-:W-:Y:S01]  /*5ae0*/  UIADD3 UR10, UR6, 0x100, URZ ;  /* 0x00000100060a7890 */ /* 0x000fe2000fffe03f */
[----:B------:R-:W0:Y:S01]  /*5af0*/  MUFU.TANH R156, R156 ;  /* 0x0000009c009c7308 */ /* 0x000e220000002400 */
[----:B------:R-:W-:-:S07]  /*5b00*/  UMOV UR11, 0x40000040 ;  /* 0x40000040000b7882 */ /* 0x000fce0000000000 */
        /* <DEDUP_REMOVED lines=16> */
[----:B------:R-:W0:Y:S01]  /*5c10*/  MUFU.TANH R125, R125 ;  /* 0x0000007d007d7308 */ /* 0x000e220000002400 */
[----:B------:R-:W-:-:S02]  /*5c20*/  WARPGROUP.DEPBAR.LE gsb0, 0x0 ;  /* 0x00008000000079c5 */ /* 0x000fc40000010000 */
[----:B------:R-:W-:Y:S01]  /*5c30*/  WARPGROUP.ARRIVE ;  /* 0x00000000000079c5 */ /* 0x000fe20000000000 */
[----:B------:R-:W-:Y:S01]  /*5c40*/  FMUL.FTZ R152, R130, UR4 ;  /* 0x0000000482987c20 */ /* 0x000fe20008410000 */
[----:B------:R-:W-:-:S03]  /*5c50*/  FMUL.FTZ R154, R131, UR4 ;  /* 0x00000004839a7c20 */ /* 0x000fc60008410000 */
        /* <DEDUP_REMOVED lines=13> */
[----:B------:R-:W-:Y:S01]  /*5d30*/  FMUL.FTZ R150, R127, UR4 ;  /* 0x000000047f967c20 */ /* 0x000fe20008410000 */
[----:B------:R-:W-:-:S03]  /*5d40*/  VIADD R104, R121, 0x1 ;  /* 0x0000000179687836 */ /* 0x000fc60000000000 */
[----:B------:R-:W-:Y:S01]  /*5d50*/  HGMMA.64x128x16.F32.BF16 R24, R144, gdesc[UR8].tnspB, R24, gsb0 ;  /* 0x41e0000890187df0 */ /* 0x000fe20008001818 */
[----:B------:R-:W-:Y:S01]  /*5d60*/  UIADD3 UR10, UR6, 0x200, URZ ;  /* 0x00000200060a7890 */ /* 0x000fe2000fffe03f */
[----:B------:R-:W-:Y:S01]  /*5d70*/  IMAD R104, R19, -0x2, R104 ;  /* 0xfffffffe13687824 */ /* 0x000fe200078e0268 */
[----:B------:R-:W-:Y:S01]  /*5d80*/  UMOV UR11, 0x40000040 ;  /* 0x40000040000b7882 */ /* 0x000fe20000000000 */
[----:B------:R-:W-:Y:S01]  /*5d90*/  UIADD3 UR6, UR6, 0x280, URZ ;  /* 0x0000028006067890 */ /* 0x000fe2000fffe03f */
[----:B------:R-:W0:Y:S08]  /*5da0*/  MUFU.TANH R148, R148 ;  /* 0x0000009400947308 */ /* 0x000e300000002400 */
[----:B------:R-:W0:Y:S01]  /*5db0*/  MUFU.TANH R150, R150 ;  /* 0x0000009600967308 */ /* 0x000e220000002400 */
[----:B------:R-:W-:-:S02]  /*5dc0*/  WARPGROUP.DEPBAR.LE gsb0, 0x0 ;  /* 0x00008000000079c5 */ /* 0x000fc40000010000 */
[----:B------:R-:W-:Y:S01]  /*5dd0*/  WARPGROUP.ARRIVE ;  /* 0x00000000000079c5 */ /* 0x000fe20000000000 */
[----:B------:R-:W-:Y:S01]  /*5de0*/  FMUL.FTZ R144, R123, UR4 ;  /* 0x000000047b907c20 */ /* 0x000fe20008410000 */
[----:B------:R-:W-:-:S03]  /*5df0*/  FMUL.FTZ R146, R126, UR4 ;  /* 0x000000047e927c20 */ /* 0x000fc60008410000 */
[----:B------:R0:W0:Y:S01]  /*5e00*/  MUFU.TANH R123, R124 ;  /* 0x0000007c007b7308 */ /* 0x0000220000002400 */
[----:B------:R-:W-:Y:S01]  /*5e10*/  HGMMA.64x128x16.F32.BF16 R24, R140, gdesc[UR8].tnspB, R24, gsb0 ;  /* 0x41e000088c187df0 */ /* 0x000fe20008001818 */
[----:B------:R-:W-:Y:S01]  /*5e20*/  UMOV UR10, UR6 ;  /* 0x00000006000a7c82 */ /* 0x000fe20008000000 */
[----:B------:R-:W-:-:S05]  /*5e30*/  UMOV UR11, 0x40000040 ;  /* 0x40000040000b7882 */ /* 0x000fca0000000000 */
[----:B------:R-:W0:Y:S08]  /*5e40*/  MUFU.TANH R144, R144 ;  /* 0x0000009000907308 */ /* 0x000e300000002400 */
[----:B------:R-:W0:Y:S01]  /*5e50*/  MUFU.TANH R146, R146 ;  /* 0x0000009200927308 */ /* 0x000e220000002400 */
[----:B------:R-:W-:Y:S02]  /*5e60*/  WARPGROUP.DEPBAR.LE gsb0, 0x0 ;  /* 0x00008000000079c5 */ /* 0x000fe40000010000 */
[----:B------:R-:W-:Y:S01]  /*5e70*/  WARPGROUP.ARRIVE ;  /* 0x00000000000079c5 */ /* 0x000fe20000000000 */
[----:B------:R-:W-:Y:S01]  /*5e80*/  FMUL.FTZ R140, R105, UR4 ;  /* 0x00000004698c7c20 */ /* 0x000fe20008410000 */
[----:B------:R-:W-:Y:S01]  /*5e90*/  FMUL.FTZ R142, R122, UR4 ;  /* 0x000000047a8e7c20 */ /* 0x000fe20008410000 */
[----:B------:R-:W-:-:S03]  /*5ea0*/  IADD3 R105, -R17, R104, R16 ;  /* 0x0000006811697210 */ /* 0x000fc60007ffe110 */
[----:B------:R-:W-:Y:S01]  /*5eb0*/  HGMMA.64x128x16.F32.BF16 R24, R136, gdesc[UR8].tnspB, R24, gsb0 ;  /* 0x41e0000888187df0 */ /* 0x000fe20008001818 */
[----:B------:R-:W0:Y:S01]  /*5ec0*/  MUFU.TANH R140, R140 ;  /* 0x0000008c008c7308 */ /* 0x000e220000002400 */
[C---:B------:R-:W-:Y:S02]  /*5ed0*/  VIADD R127, R105.reuse, UR54 ;  /* 0x00000036697f7c36 */ /* 0x040fe40008000000 */
[----:B------:R-:W-:Y:S02]  /*5ee0*/  VIADD R130, R105, UR51 ;  /* 0x0000003369827c36 */ /* 0x000fe40008000000 */
[--C-:B-----5:R-:W-:Y:S02]  /*5ef0*/  IMAD.IADD R115, R127, 0x1, R119.reuse ;  /* 0x000000017f737824 */ /* 0x120fe400078e0277 */
[----:B------:R-:W-:Y:S01]  /*5f00*/  IMAD.IADD R117, R130, 0x1, R119 ;  /* 0x0000000182757824 */ /* 0x000fe200078e0277 */
[----:B------:R-:W0:Y:S01]  /*5f10*/  MUFU.TANH R142, R142 ;  /* 0x0000008e008e7308 */ /* 0x000e220000002400 */
[----:B------:R-:W-:-:S02]  /*5f20*/  WARPGROUP.DEPBAR.LE gsb0, 0x0 ;  /* 0x00008000000079c5 */ /* 0x000fc40000010000 */
[----:B------:R5:W-:Y:S01]  /*5f30*/  @!P2 SYNCS.ARRIVE.TRANS64.RED.A1T0 RZ, [R103+URZ], RZ ;  /* 0x000000ff67ffa9a7 */ /* 0x000be2000810043f */
[----:B------:R-:W-:Y:S02]  /*5f40*/  VIADD R136, R104, 0xffffffff ;  /* 0xffffffff68887836 */ /* 0x000fe40000000000 */
[----:B-----5:R-:W-:-:S06]  /*5f50*/  FMUL.FTZ R103, R135, UR4 ;  /* 0x0000000487677c20 */ /* 0x020fcc0008410000 */
[----:B------:R-:W0:Y:S01]  /*5f60*/  MUFU.TANH R103, R103 ;  /* 0x0000006700677308 */ /* 0x000e220000002400 */
[----:B-1234-:R-:W-:Y:S05]  /*5f70*/  @!P1 BRA `(.L_x_1383) ;  /* 0x0000000000549947 */ /* 0x01efea0003800000 */
[----:B------:R-:W-:Y:S01]  /*5f80*/  IADD3 R119, -R17, R16, R119 ;  /* 0x0000001011777210 */ /* 0x000fe20007ffe177 */
        /* <DEDUP_REMOVED lines=11> */
.L_x_1385:
[----:B------:R-:W-:-:S05]  /*6040*/  IMAD.U32 R116, RZ, RZ, UR50 ;  /* 0x00000032ff747e24 */ /* 0x000fca000f8e00ff */
[----:B------:R-:W-:-:S13]  /*6050*/  ISETP.NE.AND P1, PT, R116, 0x1, PT ;  /* 0x000000017400780c */ /* 0x000fda0003f25270 */
[----:B------:R-:W1:Y:S02]  /*6060*/  @P1 LDC.64 R104, c[0x0][0x9e8] ;  /* 0x00027a00ff681b82 */ /* 0x000e640000000a00 */
[----:B-1----:R-:W-:-:S05]  /*6070*/  @P1 IMAD.HI.U32 R104, R119, R104, RZ ;  /* 0x0000006877681227 */ /* 0x002fca00078e00ff */
[----:B------:R-:W-:-:S07]  /*6080*/  @P1 SHF.R.U32.HI R119, RZ, R105, R104 ;  /* 0x00000069ff771219 */ /* 0x000fce0000011668 */
.L_x_1386:
[----:B------:R-:W-:Y:S05]  /*6090*/  BSYNC B0 ;  /* 0x0000000000007941 */ /* 0x000fea0003800000 */
.L_x_1384:
[----:B------:R-:W-:-:S05]  /*60a0*/  IMAD R104, R119, R116, R136 ;  /* 0x0000007477687224 */ /* 0x000fca00078e0288 */
[----:B------:R-:W-:Y:S02]  /*60b0*/  VIADDMNMX R115, R104, R116, R115, PT ;  /* 0x0000007468737246 */ /* 0x000fe40003800173 */
[----:B------:R-:W-:-:S07]  /*60c0*/  VIMNMX R117, R117, R104, !PT ;  /* 0x0000006875757248 */ /* 0x000fce0007fe0100 */
.L_x_1383:
        /* <DEDUP_REMOVED lines=110> */
[----:B------:R-:W-:Y:S01]  /*67b0*/  ISETP.GE.AND P6, PT, R121, 0x5a, PT ;  /* 0x0000005a7900780c */ /* 0x000fe20003fc6270 */
[----:B------:R-:W0:Y:S03]  /*67c0*/  SHFL.IDX PT, R11, R113, 0x1, 0x1c1f ;  /* 0x003c1f00710b7f89 */ /* 0x000e2600000e0000 */
        /* <DEDUP_REMOVED lines=8> */
[----:B------:R-:W-:Y:S01]  /*6850*/  IADD3 R11, -R17, R16, R11 ;  /* 0x00000010110b7210 */ /* 0x000fe20007ffe10b */
        /* <DEDUP_REMOVED lines=11> */
.L_x_1389:
[----:B------:R-:W-:-:S05]  /*6910*/  IMAD.U32 R105, RZ, RZ, UR50 ;  /* 0x00000032ff697e24 */ /* 0x000fca000f8e00ff */
[----:B------:R-:W-:-:S13]  /*6920*/  ISETP.NE.AND P6, PT, R105, 0x1, PT ;  /* 0x000000016900780c */ /* 0x000fda0003fc5270 */
[----:B------:R-:W0:Y:S02]  /*6930*/  @P6 LDC.64 R128, c[0x0][0x9e8] ;  /* 0x00027a00ff806b82 */ /* 0x000e240000000a00 */
[----:B0-----:R-:W-:-:S05]  /*6940*/  @P6 IMAD.HI.U32 R128, R11, R128, RZ ;  /* 0x000000800b806227 */ /* 0x001fca00078e00ff */
[----:B------:R-:W-:-:S07]  /*6950*/  @P6 SHF.R.U32.HI R11, RZ, R129, R128 ;  /* 0x00000081ff0b6219 */ /* 0x000fce0000011680 */
.L_x_1390:
[----:B------:R-:W-:Y:S05]  /*6960*/  BSYNC B0 ;  /* 0x0000000000007941 */ /* 0x000fea0003800000 */
.L_x_1388:
[----:B------:R-:W-:-:S05]  /*6970*/  IMAD R128, R11, R105, R136 ;  /* 0x000000690b807224 */ /* 0x000fca00078e0288 */
[----:B------:R-:W-:Y:S02]  /*6980*/  VIADDMNMX R89, R128, R105, R89, PT ;  /* 0x0000006980597246 */ /* 0x000fe40003800159 */
[----:B------:R-:W-:-:S07]  /*6990*/  VIMNMX R93, R93, R128, !PT ;  /* 0x000000805d5d7248 */ /* 0x000fce0007fe0100 */
.L_x_1387:
        /* <DEDUP_REMOVED lines=133> */
[----:B------:R-:W-:Y:S01]  /*71f0*/  FSEL R109, R174, RZ, P1 ;  /* 0x000000ffae6d7208 */ /* 0x000fe20000800000 */
[--C-:B------:R-:W-:Y:S01]  /*7200*/  FFMA.FTZ R180, R180, R11, -R111.reuse ;  /* 0x0000000bb4b47223 */ /* 0x100fe2000001086f */
[----:B------:R-:W-:Y:S01]  /*7210*/  FMNMX.FTZ R21, R14, R21, !PT ;  /* 0x000000150e157209 */ /* 0x000fe20007810000 */
[-CC-:B------:R-:W-:Y:S01]  /*7220*/  FFMA.FTZ R184, R184, R11.reuse, -R111.reuse ;  /* 0x0000000bb8b87223 */ /* 0x180fe2000001086f */
[--C-:B------:R-:W-:Y:S01]  /*7230*/  FFMA.FTZ R182, R182, R11, -R111.reuse ;  /* 0x0000000bb6b67223 */ /* 0x100fe2000001086f */
[----:B------:R0:W-:Y:S01]  /*7240*/  MUFU.EX2 R93, R138 ;  /* 0x0000008a005d7308 */ /* 0x0001e20000000800 */
        /* <DEDUP_REMOVED lines=9> */
[-CC-:B0-----:R-:W-:Y:S01]  /*72e0*/  FFMA.FTZ R138, R92, R11.reuse, -R111.reuse ;  /* 0x0000000b5c8a7223 */ /* 0x181fe2000001086f */
        /* <DEDUP_REMOVED lines=8> */
[-CC-:B------:R-:W-:Y:S01]  /*7370*/  FFMA.FTZ R112, R112, R11.reuse, -R111.reuse ;  /* 0x0000000b70707223 */ /* 0x180fe2000001086f */
[-CC-:B------:R-:W-:Y:S01]  /*7380*/  FFMA.FTZ R105, R106, R11.reuse, -R111.reuse ;  /* 0x0000000b6a697223 */ /* 0x180fe2000001086f */
[--C-:B------:R-:W-:Y:S01]  /*7390*/  FFMA.FTZ R108, R108, R11, -R111.reuse ;  /* 0x0000000b6c6c7223 */ /* 0x100fe2000001086f */
[----:B------:R-:W-:Y:S01]  /*73a0*/  FMNMX.FTZ R95, R94, R95, !PT ;  /* 0x0000005f5e5f7209 */ /* 0x000fe20007810000 */
[----:B------:R-:W-:Y:S01]  /*73b0*/  FFMA.FTZ R96, R96, R11, -R111 ;  /* 0x0000000b60607223 */ /* 0x000fe2000001086f */
[----:B------:R-:W0:Y:S02]  /*73c0*/  MUFU.EX2 R182, R182 ;  /* 0x000000b600b67308 */ /* 0x000e240000000800 */
[----:B------:R-:W-:-:S04]  /*73d0*/  FMNMX.FTZ R95, R88, R95, !PT ;  /* 0x0000005f585f7209 */ /* 0x000fc80007810000 */
[----:B------:R-:W-:Y:S02]  /*73e0*/  FMNMX.FTZ R95, R98, R95, !PT ;  /* 0x0000005f625f7209 */ /* 0x000fe40007810000 */
[----:B------:R-:W-:Y:S02]  /*73f0*/  MUFU.EX2 R91, R178 ;  /* 0x000000b2005b7308 */ /* 0x000fe40000000800 */
[----:B------:R-:W-:-:S04]  /*7400*/  FMNMX.FTZ R97, R20, R95, !PT ;  /* 0x0000005f14617209 */ /* 0x000fc80007810000 */
[----:B------:R-:W-:Y:S02]  /*7410*/  FMNMX.FTZ R97, R100, R97, !PT ;  /* 0x0000006164617209 */ /* 0x000fe40007810000 */
[----:B------:R-:W-:Y:S02]  /*7420*/  MUFU.EX2 R176, R176 ;  /* 0x000000b000b07308 */ /* 0x000fe40000000800 */
[----:B------:R-:W-:-:S04]  /*7430*/  FMNMX.FTZ R97, R140, R97, !PT ;  /* 0x000000618c617209 */ /* 0x000fc80007810000 */
[----:B------:R-:W-:Y:S02]  /*7440*/  FMNMX.FTZ R97, R142, R97, !PT ;  /* 0x000000618e617209 */ /* 0x000fe40007810000 */
[----:B------:R0:W-:Y:S02]  /*7450*/  MUFU.EX2 R95, R158 ;  /* 0x0000009e005f7308 */ /* 0x0001e40000000800 */
[----:B------:R-:W-:-:S04]  /*7460*/  FMNMX.FTZ R97, R144, R97, !PT ;  /* 0x0000006190617209 */ /* 0x000fc80007810000 */
[----:B------:R-:W-:Y:S02]  /*7470*/  FMNMX.FTZ R97, R146, R97, !PT ;  /* 0x0000006192617209 */ /* 0x000fe40007810000 */
[----:B------:R1:W-:Y:S01]  /*7480*/  MUFU.EX2 R178, R156 ;  /* 0x0000009c00b27308 */ /* 0x0003e20000000800 */
[----:B0-----:R-:W-:Y:S02]  /*7490*/  F2FP.BF16.F32.PACK_AB R158, R182, R21 ;  /* 0x00000015b69e723e */ /* 0x001fe400000010ff */
[----:B------:R-:W-:-:S04]  /*74a0*/  FMNMX.FTZ R97, R150, R97, !PT ;  /* 0x0000006196617209 */ /* 0x000fc80007810000 */
[----:B------:R-:W-:Y:S01]  /*74b0*/  FMNMX.FTZ R97, R152, R97, !PT ;  /* 0x0000006198617209 */ /* 0x000fe20007810000 */
[----:B------:R-:W-:Y:S01]  /*74c0*/  MUFU.EX2 R148, R148 ;  /* 0x0000009400947308 */ /* 0x000fe20000000800 */
[----:B-1----:R-:W-:Y:S02]  /*74d0*/  F2FP.BF16.F32.PACK_AB R156, R180, R15 ;  /* 0x0000000fb49c723e */ /* 0x002fe400000010ff */
[----:B------:R-:W-:-:S04]  /*74e0*/  FMNMX.FTZ R97, R154, R97, !PT ;  /* 0x000000619a617209 */ /* 0x000fc80007810000 */
[----:B------:R-:W-:Y:S01]  /*74f0*/  FMNMX.FTZ R97, R102, R97, !PT ;  /* 0x0000006166617209 */ /* 0x000fe20007810000 */
[----:B------:R-:W-:Y:S03]  /*7500*/  MUFU.EX2 R89, R89 ;  /* 0x0000005900597308 */ /* 0x000fe60000000800 */
[----:B------:R-:W-:Y:S01]  /*7510*/  FMNMX.FTZ R0, R126, R97, !PT ;  /* 0x000000617e007209 */ /* 0x000fe20007810000 */
[-CC-:B------:R-:W-:Y:S01]  /*7520*/  FFMA.FTZ R97, R116, R11.reuse, -R111.reuse ;  /* 0x0000000b74617223 */ /* 0x180fe2000001086f */
[----:B------:R-:W-:-:S03]  /*7530*/  FFMA.FTZ R116, R124, R11, -R111 ;  /* 0x0000000b7c747223 */ /* 0x000fc6000001086f */
[----:B------:R-:W0:Y:S01]  /*7540*/  SHFL.BFLY PT, R103, R0, 0x2, 0x1f ;  /* 0x0c401f0000677f89 */ /* 0x000e2200000e0000 */
[----:B------:R-:W-:Y:S08]  /*7550*/  MUFU.EX2 R120, R120 ;  /* 0x0000007800787308 */ /* 0x000ff00000000800 */
[----:B------:R-:W-:Y:S08]  /*7560*/  MUFU.EX2 R97, R97 ;  /* 0x0000006100617308 */ /* 0x000ff00000000800 */
[----:B------:R-:W-:Y:S01]  /*7570*/  MUFU.EX2 R116, R116 ;  /* 0x0000007400747308 */ /* 0x000fe20000000800 */
[----:B0-----:R-:W-:-:S07]  /*7580*/  FMNMX.FTZ R107, R0, R103, !PT ;  /* 0x00000067006b7209 */ /* 0x001fce0007810000 */
[----:B------:R-:W-:Y:S01]  /*7590*/  MUFU.EX2 R99, R99 ;  /* 0x0000006300637308 */ /* 0x000fe20000000800 */
[-CC-:B------:R-:W-:Y:S01]  /*75a0*/  FFMA.FTZ R103, R110, R11.reuse, -R111.reuse ;  /* 0x0000000b6e677223 */ /* 0x180fe2000001086f */
[----:B------:R-:W0:Y:S06]  /*75b0*/  SHFL.BFLY PT, R0, R107, 0x1, 0x1f ;  /* 0x0c201f006b007f89 */ /* 0x000e2c00000e0000 */
        /* <DEDUP_REMOVED lines=40> */
[-CC-:B------:R-:W-:Y:S01]  /*7840*/  FFMA.FTZ R150, R150, R11.reuse, -R109.reuse ;  /* 0x0000000b96967223 */ /* 0x180fe2000001086d */
[----:B------:R-:W-:Y:S01]  /*7850*/  FFMA.FTZ R102, R102, R11, -R109 ;  /* 0x0000000b66667223 */ /* 0x000fe2000001086d */
[----:B------:R-:W-:Y:S01]  /*7860*/  ISETP.GT.AND P1, PT, R10, R13, PT ;  /* 0x0000000d0a00720c */ /* 0x000fe20003f24270 */
[----:B------:R-:W-:Y:S01]  /*7870*/  FADD.FTZ R6, R182, R7 ;  /* 0x00000007b6067221 */ /* 0x000fe20000010000 */
[----:B------:R-:W-:-:S02]  /*7880*/  VIADD R10, R10, 0xffffffff ;  /* 0xffffffff0a0a7836 */ /* 0x000fc40000000000 */
[----:B------:R-:W2:Y:S01]  /*7890*/  MUFU.EX2 R159, R159 ;  /* 0x0000009f009f7308 */ /* 0x000ea20000000800 */
[----:B-1----:R-:W-:Y:S01]  /*78a0*/  FFMA.FTZ R3, R2, R3, R157 ;  /* 0x0000000302037223 */ /* 0x002fe2000001009d */
[----:B------:R-:W-:-:S04]  /*78b0*/  FADD.FTZ R7, R91, R6 ;  /* 0x000000065b077221 */ /* 0x000fc80000010000 */
[----:B------:R-:W-:Y:S02]  /*78c0*/  FADD.FTZ R94, R176, R7 ;  /* 0x00000007b05e7221 */ /* 0x000fe40000010000 */
[----:B------:R-:W1:Y:S01]  /*78d0*/  MUFU.EX2 R12, R12 ;  /* 0x0000000c000c7308 */ /* 0x000e620000000800 */
[C---:B0-----:R-:W-:Y:S01]  /*78e0*/  FADD.FTZ R6, R8.reuse, R3 ;  /* 0x0000000308067221 */ /* 0x041fe20000010000 */
[----:B------:R-:W-:Y:S01]  /*78f0*/  FADD.FTZ R7, R95, R94 ;  /* 0x0000005e5f077221 */ /* 0x000fe20000010000 */
[----:B------:R-:W-:Y:S01]  /*7900*/  IMAD.U32 R94, RZ, RZ, UR14 ;  /* 0x0000000eff5e7e24 */ /* 0x000fe2000f8e00ff */
[----:B------:R-:W-:Y:S01]  /*7910*/  F2FP.BF16.F32.PACK_AB R157, R8, R157 ;  /* 0x0000009d089d723e */ /* 0x000fe200000010ff */
[----:B------:R-:W-:Y:S02]  /*7920*/  IMAD.MOV.U32 R8, RZ, RZ, R174 ;  /* 0x000000ffff087224 */ /* 0x000fe400078e00ae */
[----:B------:R-:W-:Y:S01]  /*7930*/  FADD.FTZ R7, R178, R7 ;  /* 0x00000007b2077221 */ /* 0x000fe20000010000 */
[----:B------:R-:W-:Y:S01]  /*7940*/  @!P6 VIADD R94, R94, 0x2a860 ;  /* 0x0002a8605e5ee836 */ /* 0x000fe20000000000 */
[----:B------:R-:W0:Y:S01]  /*7950*/  MUFU.EX2 R153, R153 ;  /* 0x0000009900997308 */ /* 0x000e220000000800 */
[----:B--2---:R-:W-:-:S03]  /*7960*/  FADD.FTZ R3, R159, R6 ;  /* 0x000000069f037221 */ /* 0x004fc60000010000 */
[----:B------:R-:W-:-:S04]  /*7970*/  @!P6 PRMT R94, RZ, 0x654, R94 ;  /* 0x00000654ff5ee816 */ /* 0x000fc8000000005e */
[----:B------:R-:W2:Y:S01]  /*7980*/  MUFU.EX2 R14, R14 ;  /* 0x0000000e000e7308 */ /* 0x000ea20000000800 */
[C---:B-1----:R-:W-:Y:S01]  /*7990*/  FADD.FTZ R6, R12.reuse, R3 ;  /* 0x000000030c067221 */ /* 0x042fe20000010000 */
[----:B------:R1:W-:Y:S01]  /*79a0*/  @!P6 SYNCS.ARRIVE.TRANS64.RED.A1T0 RZ, [R94+URZ], RZ ;  /* 0x000000ff5effe9a7 */ /* 0x0003e2000810043f */
[----:B------:R-:W-:-:S05]  /*79b0*/  F2FP.BF16.F32.PACK_AB R159, R12, R159 ;  /* 0x0000009f0c9f723e */ /* 0x000fca00000010ff */
[----:B------:R-:W3:Y:S01]  /*79c0*/  MUFU.EX2 R155, R155 ;  /* 0x0000009b009b7308 */ /* 0x000ee20000000800 */
[----:B0-----:R-:W-:-:S07]  /*79d0*/  FADD.FTZ R3, R153, R6 ;  /* 0x0000000699037221 */ /* 0x001fce0000010000 */
[----:B------:R-:W0:Y:S01]  /*79e0*/  MUFU.EX2 R104, R104 ;  /* 0x0000006800687308 */ /* 0x000e220000000800 */
[C---:B--2---:R-:W-:Y:S01]  /*79f0*/  FADD.FTZ R6, R14.reuse, R3 ;  /* 0x000000030e067221 */ /* 0x044fe20000010000 */
[----:B------:R-:W-:-:S06]  /*7a00*/  F2FP.BF16.F32.PACK_AB R153, R14, R153 ;  /* 0x000000990e99723e */ /* 0x000fcc00000010ff */
[----:B------:R-:W2:Y:S01]  /*7a10*/  MUFU.EX2 R149, R149 ;  /* 0x0000009500957308 */ /* 0x000ea20000000800 */
[----:B---3--:R-:W-:-:S07]  /*7a20*/  FADD.FTZ R3, R155, R6 ;  /* 0x000000069b037221 */ /* 0x008fce0000010000 */
[----:B------:R3:W-:Y:S01]  /*7a30*/  MUFU.EX2 R145, R20 ;  /* 0x0000001400917308 */ /* 0x0007e20000000800 */
[C---:B0-----:R-:W-:Y:S01]  /*7a40*/  FADD.FTZ R6, R104.reuse, R3 ;  /* 0x0000000368067221 */ /* 0x041fe20000010000 */
[----:B------:R-:W-:-:S06]  /*7a50*/  F2FP.BF16.F32.PACK_AB R155, R104, R155 ;  /* 0x0000009b689b723e */ /* 0x000fcc00000010ff */
[----:B------:R-:W0:Y:S01]  /*7a60*/  MUFU.EX2 R90, R90 ;  /* 0x0000005a005a7308 */ /* 0x000e220000000800 */
[----:B---3--:R-:W-:Y:S01]  /*7a70*/  FADD.FTZ R20, R148, R7 ;  /* 0x0000000794147221 */ /* 0x008fe20000010000 */
[----:B------:R-:W-:-:S03]  /*7a80*/  F2FP.BF16.F32.PACK_AB R148, R93, R148 ;  /* 0x000000945d94723e */ /* 0x000fc600000010ff */
[----:B------:R-:W-:-:S03]  /*7a90*/  FADD.FTZ R20, R93, R20 ;  /* 0x000000145d147221 */ /* 0x000fc60000010000 */
[----:B------:R-:W3:Y:S01]  /*7aa0*/  MUFU.EX2 R151, R151 ;  /* 0x0000009700977308 */ /* 0x000ee20000000800 */
[----:B------:R-:W-:-:S04]  /*7ab0*/  FADD.FTZ R7, R89, R20 ;  /* 0x0000001459077221 */ /* 0x000fc80000010000 */
[----:B------:R-:W-:Y:S01]  /*7ac0*/  FADD.FTZ R20, R120, R7 ;  /* 0x0000000778147221 */ /* 0x000fe20000010000 */
[----:B--2---:R-:W-:Y:S02]  /*7ad0*/  FADD.FTZ R7, R149, R6 ;  /* 0x0000000695077221 */ /* 0x004fe40000010000 */
[----:B------:R-:W2:Y:S01]  /*7ae0*/  MUFU.EX2 R88, R88 ;  /* 0x0000005800587308 */ /* 0x000ea20000000800 */
[----:B------:R-:W-:Y:S01]  /*7af0*/  FADD.FTZ R3, R97, R20 ;  /* 0x0000001461037221 */ /* 0x000fe20000010000 */
[C---:B0-----:R-:W-:Y:S01]  /*7b00*/  FADD.FTZ R20, R90.reuse, R7 ;  /* 0x000000075a147221 */ /* 0x041fe20000010000 */
[----:B------:R-:W-:Y:S02]  /*7b10*/  F2FP.BF16.F32.PACK_AB R149, R90, R149 ;  /* 0x000000955a95723e */ /* 0x000fe400000010ff */
[----:B------:R-:W-:Y:S01]  /*7b20*/  FADD.FTZ R6, R116, R3 ;  /* 0x0000000374067221 */ /* 0x000fe20000010000 */
[--C-:B------:R-:W-:Y:S01]  /*7b30*/  FFMA.FTZ R3, R152, R11, -R109.reuse ;  /* 0x0000000b98037223 */ /* 0x100fe2000001086d */
[----:B------:R-:W-:Y:S01]  /*7b40*/  F2FP.BF16.F32.PACK_AB R152, R176, R91 ;  /* 0x0000005bb098723e */ /* 0x000fe200000010ff */
[----:B------:R-:W0:Y:S01]  /*7b50*/  MUFU.EX2 R98, R98 ;  /* 0x0000006200627308 */ /* 0x000e220000000800 */
[----:B---3--:R-:W-:Y:S01]  /*7b60*/  FADD.FTZ R7, R151, R20 ;  /* 0x0000001497077221 */ /* 0x008fe20000010000 */
[----:B------:R-:W-:Y:S01]  /*7b70*/  FADD.FTZ R111, R99, R6 ;  /* 0x00000006636f7221 */ /* 0x000fe20000010000 */
[-CC-:B------:R-:W-:Y:S01]  /*7b80*/  FFMA.FTZ R6, R154, R11.reuse, -R109.reuse ;  /* 0x0000000b9a067223 */ /* 0x180fe2000001086d */
[----:B------:R-:W-:Y:S01]  /*7b90*/  FFMA.FTZ R109, R126, R11, -R109 ;  /* 0x0000000b7e6d7223 */ /* 0x000fe2000001086d */
[----:B------:R-:W-:Y:S01]  /*7ba0*/  F2FP.BF16.F32.PACK_AB R154, R178, R95 ;  /* 0x0000005fb29a723e */ /* 0x000fe200000010ff */
[----:B------:R-:W-:-:S02]  /*7bb0*/  FADD.FTZ R20, R118, R111 ;  /* 0x0000006f76147221 */ /* 0x000fc40000010000 */
[----:B------:R-:W3:Y:S01]  /*7bc0*/  MUFU.EX2 R100, R100 ;  /* 0x0000006400647308 */ /* 0x000ee20000000800 */
[C---:B--2---:R-:W-:Y:S01]  /*7bd0*/  FADD.FTZ R7, R88.reuse, R7 ;  /* 0x0000000758077221 */ /* 0x044fe20000010000 */
[----:B------:R-:W-:Y:S01]  /*7be0*/  FADD.FTZ R111, R101, R20 ;  /* 0x00000014656f7221 */ /* 0x000fe20000010000 */
[----:B------:R-:W-:-:S03]  /*7bf0*/  F2FP.BF16.F32.PACK_AB R151, R88, R151 ;  /* 0x000000975897723e */ /* 0x000fc600000010ff */
[----:B------:R-:W-:Y:S02]  /*7c00*/  FADD.FTZ R20, R112, R111 ;  /* 0x0000006f70147221 */ /* 0x000fe40000010000 */
[----:B------:R2:W4:Y:S01]  /*7c10*/  MUFU.EX2 R147, R140 ;  /* 0x0000008c00937308 */ /* 0x0005220000000800 */
[----:B0-----:R-:W-:Y:S01]  /*7c20*/  FADD.FTZ R7, R98, R7 ;  /* 0x0000000762077221 */ /* 0x001fe20000010000 */
[----:B------:R-:W-:-:S03]  /*7c30*/  FADD.FTZ R15, R103, R20 ;  /* 0x00000014670f7221 */ /* 0x000fc60000010000 */
[C---:B------:R-:W-:Y:S01]  /*7c40*/  FADD.FTZ R7, R145.reuse, R7 ;  /* 0x0000000791077221 */ /* 0x040fe20000010000 */
[----:B------:R-:W-:Y:S02]  /*7c50*/  F2FP.BF16.F32.PACK_AB R145, R145, R98 ;  /* 0x000000629191723e */ /* 0x000fe400000010ff */
[----:B------:R-:W0:Y:S01]  /*7c60*/  MUFU.EX2 R106, R142 ;  /* 0x0000008e006a7308 */ /* 0x000e220000000800 */
[----:B---3--:R-:W-:Y:S01]  /*7c70*/  FADD.FTZ R7, R100, R7 ;  /* 0x0000000764077221 */ /* 0x008fe20000010000 */
[----:B--2---:R-:W-:-:S06]  /*7c80*/  F2FP.BF16.F32.PACK_AB R140, R112, R101 ;  /* 0x00000065708c723e */ /* 0x004fcc00000010ff */
[----:B------:R2:W3:Y:S01]  /*7c90*/  MUFU.EX2 R141, R144 ;  /* 0x00000090008d7308 */ /* 0x0004e20000000800 */
[C---:B----4-:R-:W-:Y:S01]  /*7ca0*/  FADD.FTZ R7, R147.reuse, R7 ;  /* 0x0000000793077221 */ /* 0x050fe20000010000 */
[----:B------:R-:W-:-:S06]  /*7cb0*/  F2FP.BF16.F32.PACK_AB R147, R147, R100 ;  /* 0x000000649393723e */ /* 0x000fcc00000010ff */
[----:B-1----:R1:W4:Y:S01]  /*7cc0*/  MUFU.EX2 R94, R146 ;  /* 0x00000092005e7308 */ /* 0x0023220000000800 */
[----:B0-----:R-:W-:Y:S01]  /*7cd0*/  FADD.FTZ R7, R106, R7 ;  /* 0x000000076a077221 */ /* 0x001fe20000010000 */
[----:B--2---:R-:W-:-:S06]  /*7ce0*/  F2FP.BF16.F32.PACK_AB R144, R116, R97 ;  /* 0x000000617490723e */ /* 0x004fcc00000010ff */
[----:B------:R0:W2:Y:S01]  /*7cf0*/  MUFU.EX2 R143, R150 ;  /* 0x00000096008f7308 */ /* 0x0000a20000000800 */
[C---:B---3--:R-:W-:Y:S01]  /*7d00*/  FADD.FTZ R7, R141.reuse, R7 ;  /* 0x000000078d077221 */ /* 0x048fe20000010000 */
[----:B-1----:R-:W-:Y:S02]  /*7d10*/  F2FP.BF16.F32.PACK_AB R146, R118, R99 ;  /* 0x000000637692723e */ /* 0x002fe400000010ff */
[----:B------:R-:W-:-:S04]  /*7d20*/  F2FP.BF16.F32.PACK_AB R141, R141, R106 ;  /* 0x0000006a8d8d723e */ /* 0x000fc800000010ff */
[----:B------:R-:W1:Y:S01]  /*7d30*/  MUFU.EX2 R108, R108 ;  /* 0x0000006c006c7308 */ /* 0x000e620000000800 */
[----:B----4-:R-:W-:Y:S01]  /*7d40*/  FADD.FTZ R7, R94, R7 ;  /* 0x000000075e077221 */ /* 0x010fe20000010000 */
[----:B0-----:R-:W-:-:S06]  /*7d50*/  F2FP.BF16.F32.PACK_AB R150, R120, R89 ;  /* 0x000000597896723e */ /* 0x001fcc00000010ff */
        /* <DEDUP_REMOVED lines=19> */
[----:B-1----:R-:W-:Y:S01]  /*7e90*/  FADD.FTZ R20, R138, R15 ;  /* 0x0000000f8a147221 */ /* 0x002fe20000010000 */
[C---:B0-----:R-:W-:Y:S01]  /*7ea0*/  FADD.FTZ R3, R109.reuse, R7 ;  /* 0x000000076d037221 */ /* 0x041fe20000010000 */
[----:B------:R-:W-:Y:S01]  /*7eb0*/  F2FP.BF16.F32.PACK_AB R139, R109, R102 ;  /* 0x000000666d8b723e */ /* 0x000fe200000010ff */
[----:B------:R-:W-:Y:S02]  /*7ec0*/  IMAD.MOV.U32 R7, RZ, RZ, R92 ;  /* 0x000000ffff077224 */ /* 0x000fe400078e005c */
[C---:B--2---:R-:W-:Y:S01]  /*7ed0*/  FADD.FTZ R6, R107.reuse, R20 ;  /* 0x000000146b067221 */ /* 0x044fe20000010000 */
[----:B------:R-:W-:Y:S01]  /*7ee0*/  F2FP.BF16.F32.PACK_AB R138, R107, R138 ;  /* 0x0000008a6b8a723e */ /* 0x000fe200000010ff */
[----:B------:R-:W-:Y:S06]  /*7ef0*/  @P1 BRA `(.L_x_1391) ;  /* 0xffffffcc00301947 */ /* 0x000fec000383ffff */
[----:B------:R-:W-:Y:S01]  /*7f00*/  IMAD.MOV.U32 R7, RZ, RZ, R92 ;  /* 0x000000ffff077224 */ /* 0x000fe200078e005c */
[----:B------:R-:W-:Y:S01]  /*7f10*/  UMOV UR37, UR5 ;  /* 0x0000000500257c82 */ /* 0x000fe20008000000 */
[----:B------:R-:W-:Y:S01]  /*7f20*/  IMAD.MOV.U32 R8, RZ, RZ, R174 ;  /* 0x000000ffff087224 */ /* 0x000fe200078e00ae */
[----:B------:R-:W-:-:S06]  /*7f30*/  UMOV UR36, UR39 ;  /* 0x0000002700247c82 */ /* 0x000fcc0008000000 */
.L_x_1374:
        /* <DEDUP_REMOVED lines=23> */
.L_x_1393:
[----:B------:R-:W-:-:S13]  /*80b0*/  ISETP.NE.AND P1, PT, R9, 0x1, PT ;  /* 0x000000010900780c */ /* 0x000fda0003f25270 */
[----:B------:R-:W0:Y:S02]  /*80c0*/  @P1 LDC.64 R14, c[0x0][0x9e8] ;  /* 0x00027a00ff0e1b82 */ /* 0x000e240000000a00 */
[----:B0-----:R-:W-:-:S05]  /*80d0*/  @P1 IMAD.HI.U32 R14, R12, R14, RZ ;  /* 0x0000000e0c0e1227 */ /* 0x001fca00078e00ff */
[----:B------:R-:W-:-:S07]  /*80e0*/  @P1 SHF.R.U32.HI R12, RZ, R15, R14 ;  /* 0x0000000fff0c1219 */ /* 0x000fce000001160e */
.L_x_1394:
[----:B------:R-:W-:-:S05]  /*80f0*/  IMAD R12, R12, R9, RZ ;  /* 0x000000090c0c7224 */ /* 0x000fca00078e02ff */
[----:B------:R-:W-:-:S07]  /*8100*/  VIMNMX R13, R13, R12, !PT ;  /* 0x0000000c0d0d7248 */ /* 0x000fce0007fe0100 */
.L_x_1392:
        /* <DEDUP_REMOVED lines=12> */
.L_x_1404:
[----:B------:R-:W-:-:S04]  /*81d0*/  UIADD3 UR37, UR4, 0x1, URZ ;  /* 0x0000000104257890 */ /* 0x000fc8000fffe03f */
[----:B------:R-:W-:-:S04]  /*81e0*/  UISETP.NE.AND UP0, UPT, UR37, 0x2, UPT ;  /* 0x000000022500788c */ /* 0x000fc8000bf05270 */
[----:B------:R-:W-:Y:S02]  /*81f0*/  USEL UR36, URZ, 0x1, UP0 ;  /* 0x000000013f247887 */ /* 0x000fe40008000000 */
[----:B------:R-:W-:Y:S02]  /*8200*/  USEL UR37, UR37, URZ, UP0 ;  /* 0x0000003f25257287 */ /* 0x000fe40008000000 */
[----:B------:R-:W-:Y:S01]  /*8210*/  ULOP3.LUT UR36, UR7, UR36, URZ, 0x3c, !UPT ;  /* 0x0000002407247292 */ /* 0x000fe2000f8e3c3f */
[----:B------:R-:W-:Y:S11]  /*8220*/  @!P0 BRA `(.L_x_1396) ;  /* 0x0000000000048947 */ /* 0x000ff60003800000 */
[----:B------:R-:W-:Y:S01]  /*8230*/  BPT.TRAP 0x1 ;  /* 0x000000040000795c */ /* 0x000fe20000300000 */
.L_x_1396:
[----:B------:R-:W-:Y:S01]  /*8240*/  ULEA UR6, UR37, UR38, 0x3 ;  /* 0x0000002625067291 */ /* 0x000fe2000f8e183f */
[----:B------:R-:W-:-:S05]  /*8250*/  IMAD.U32 R7, RZ, RZ, UR36 ;  /* 0x00000024ff077e24 */ /* 0x000fca000f8e00ff */
[----:B------:R-:W-:-:S04]  /*8260*/  SHF.L.U32 R7, R7, 0x1f, RZ ;  /* 0x0000001f07077819 */ /* 0x000fc800000006ff */
[----:B------:R0:W1:Y:S01]  /*8270*/  SYNCS.PHASECHK.TRANS64.TRYWAIT P1, [UR6+0x2a830], R7 ;  /* 0x02a83007ff0075a7 */ /* 0x0000620008020146 */
[----:B------:R-:W-:Y:S05]  /*8280*/  @!P0 BRA `(.L_x_1397) ;  /* 0x0000000000048947 */ /* 0x000fea0003800000 */
[----:B------:R-:W-:Y:S01]  /*8290*/  BPT.TRAP 0x1 ;  /* 0x000000040000795c */ /* 0x000fe20000300000 */
.L_x_1397:
[----:B-1----:R-:W-:Y:S05]  /*82a0*/  @P1 BRA `(.L_x_1398) ;  /* 0x0000000000081947 */ /* 0x002fea0003800000 */
[----:B------:R-:W1:Y:S02]  /*82b0*/  SYNCS.PHASECHK.TRANS64.TRYWAIT P1, [UR6+0x2a830], R7 ;  /* 0x02a83007ff0075a7 */ /* 0x000e640008020146 */
[----:B-1----:R-:W-:Y:S05]  /*82c0*/  @!P1 BRA `(.L_x_1399) ;  /* 0x000000ec006c9947 */ /* 0x002fea0003800000 */
.L_x_1398:
        /* <DEDUP_REMOVED lines=135> */
.L_x_1400:
[----:B------:R-:W-:Y:S01]  /*8b40*/  ULEA UR10, UR4, UR38, 0x3 ;  /* 0x00000026040a7291 */ /* 0x000fe2000f8e183f */
[----:B------:R-:W-:-:S05]  /*8b50*/  IMAD.U32 R0, RZ, RZ, UR7 ;  /* 0x00000007ff007e24 */ /* 0x000fca000f8e00ff */
[----:B------:R-:W-:-:S04]  /*8b60*/  SHF.L.U32 R0, R0, 0x1f, RZ ;  /* 0x0000001f00007819 */ /* 0x000fc800000006ff */
[----:B------:R2:W3:Y:S01]  /*8b70*/  SYNCS.PHASECHK.TRANS64.TRYWAIT P1, [UR10+0x2a850], R0 ;  /* 0x02a85000ff0075a7 */ /* 0x0004e2000802014a */
[----:B------:R-:W-:Y:S05]  /*8b80*/  @!P0 BRA `(.L_x_1401) ;  /* 0x0000000000048947 */ /* 0x000fea0003800000 */
[----:B------:R-:W-:Y:S01]  /*8b90*/  BPT.TRAP 0x1 ;  /* 0x000000040000795c */ /* 0x000fe20000300000 */
.L_x_1401:
[----:B---3--:R-:W-:Y:S05]  /*8ba0*/  @P1 BRA `(.L_x_1402) ;  /* 0x0000000000081947 */ /* 0x008fea0003800000 */
[----:B------:R-:W3:Y:S02]  /*8bb0*/  SYNCS.PHASECHK.TRANS64.TRYWAIT P1, [UR10+0x2a850], R0 ;  /* 0x02a85000ff0075a7 */ /* 0x000ee4000802014a */
[----:B---3--:R-:W-:Y:S05]  /*8bc0*/  @!P1 BRA `(.L_x_1403) ;  /* 0x000000e400449947 */ /* 0x008fea0003800000 */
.L_x_1402:
        /* <DEDUP_REMOVED lines=182> */
[--C-:B------:R-:W-:Y:S01]  /*9730*/  FFMA.FTZ R107, R128, R11, -R111.reuse ;  /* 0x0000000b806b7223 */ /* 0x100fe2000001086f */
[----:B------:R-:W-:Y:S01]  /*9740*/  FMNMX.FTZ R7, R104, R7, !PT ;  /* 0x0000000768077209 */ /* 0x000fe20007810000 */
[----:B------:R-:W-:Y:S01]  /*9750*/  HGMMA.64x128x16.F32.BF16 R24, R144, gdesc[UR4].tnspB, R24, gsb0 ;  /* 0x41e0000490187df0 */ /* 0x000fe20008001818 */
[----:B------:R-:W-:Y:S01]  /*9760*/  UIADD3 UR6, UR4, 0x200, URZ ;  /* 0x0000020004067890 */ /* 0x000fe2000fffe03f */
[----:B------:R-:W0:Y:S01]  /*9770*/  MUFU.TANH R148, R148 ;  /* 0x0000009400947308 */ /* 0x000e220000002400 */
[----:B------:R-:W-:Y:S01]  /*9780*/  UMOV UR7, 0x40000040 ;  /* 0x4000004000077882 */ /* 0x000fe20000000000 */
[----:B------:R-:W-:Y:S01]  /*9790*/  FMNMX.FTZ R7, R194, R7, !PT ;  /* 0x00000007c2077209 */ /* 0x000fe20007810000 */
[----:B------:R-:W-:Y:S01]  /*97a0*/  UIADD3 UR4, UR4, 0x280, URZ ;  /* 0x0000028004047890 */ /* 0x000fe2000fffe03f */
[-CC-:B------:R-:W-:Y:S01]  /*97b0*/  FFMA.FTZ R120, R190, R11.reuse, -R111.reuse ;  /* 0x0000000bbe787223 */ /* 0x180fe2000001086f */
[----:B------:R-:W-:Y:S01]  /*97c0*/  FFMA.FTZ R109, R132, R11, -R111 ;  /* 0x0000000b846d7223 */ /* 0x000fe2000001086f */
[----:B------:R-:W-:-:S02]  /*97d0*/  FMNMX.FTZ R7, R114, R7, !PT ;  /* 0x0000000772077209 */ /* 0x000fc40007810000 */
[----:B------:R-:W1:Y:S02]  /*97e0*/  MUFU.TANH R150, R150 ;  /* 0x0000009600967308 */ /* 0x000e640000002400 */
[----:B------:R-:W-:-:S04]  /*97f0*/  FMNMX.FTZ R7, R196, R7, !PT ;  /* 0x00000007c4077209 */ /* 0x000fc80007810000 */
[----:B------:R-:W-:Y:S02]  /*9800*/  FMNMX.FTZ R7, R118, R7, !PT ;  /* 0x0000000776077209 */ /* 0x000fe40007810000 */
[----:B------:R-:W-:Y:S02]  /*9810*/  MUFU.EX2 R89, R89 ;  /* 0x0000005900597308 */ /* 0x000fe40000000800 */
[----:B------:R-:W-:-:S04]  /*9820*/  FMNMX.FTZ R7, R198, R7, !PT ;  /* 0x00000007c6077209 */ /* 0x000fc80007810000 */
[----:B------:R-:W-:Y:S02]  /*9830*/  FMNMX.FTZ R7, R122, R7, !PT ;  /* 0x000000077a077209 */ /* 0x000fe40007810000 */
[----:B------:R-:W2:Y:S02]  /*9840*/  MUFU.EX2 R176, R176 ;  /* 0x000000b000b07308 */ /* 0x000ea40000000800 */
[----:B0-----:R-:W-:-:S04]  /*9850*/  FMNMX.FTZ R7, R148, R7, !PT ;  /* 0x0000000794077209 */ /* 0x001fc80007810000 */
[----:B------:R-:W-:Y:S02]  /*9860*/  FMNMX.FTZ R7, R126, R7, !PT ;  /* 0x000000077e077209 */ /* 0x000fe40007810000 */
[----:B------:R-:W-:Y:S02]  /*9870*/  MUFU.EX2 R91, R91 ;  /* 0x0000005b005b7308 */ /* 0x000fe40000000800 */
[----:B-1----:R-:W-:-:S04]  /*9880*/  FMNMX.FTZ R7, R150, R7, !PT ;  /* 0x0000000796077209 */ /* 0x002fc80007810000 */
[----:B------:R-:W-:Y:S02]  /*9890*/  FMNMX.FTZ R7, R130, R7, !PT ;  /* 0x0000000782077209 */ /* 0x000fe40007810000 */
[----:B------:R-:W-:Y:S01]  /*98a0*/  MUFU.EX2 R93, R93 ;  /* 0x0000005d005d7308 */ /* 0x000fe20000000800 */
[----:B--2---:R-:W-:Y:S02]  /*98b0*/  F2FP.BF16.F32.PACK_AB R158, R176, R89 ;  /* 0x00000059b09e723e */ /* 0x004fe400000010ff */
        /* <DEDUP_REMOVED lines=14> */
[----:B0-----:R-:W-:-:S07]  /*99a0*/  FMNMX.FTZ R7, R2, R7, !PT ;  /* 0x0000000702077209 */ /* 0x001fce0007810000 */
[----:B------:R-:W-:Y:S01]  /*99b0*/  MUFU.EX2 R103, R103 ;  /* 0x0000006700677308 */ /* 0x000fe20000000800 */
[C---:B------:R-:W-:Y:S01]  /*99c0*/  FMUL.FTZ R113, R7.reuse, R11 ;  /* 0x0000000b07717220 */ /* 0x040fe20000410000 */
[----:B------:R-:W-:-:S03]  /*99d0*/  FADD.FTZ R2, -R7, R12 ;  /* 0x0000000c07027221 */ /* 0x000fc60000010100 */
[-CC-:B------:R-:W-:Y:S01]  /*99e0*/  FFMA.FTZ R14, R14, R11.reuse, -R113.reuse ;  /* 0x0000000b0e0e7223 */ /* 0x180fe20000010871 */
[-C--:B------:R-:W-:Y:S01]  /*99f0*/  FMUL.FTZ R2, R2, R11.reuse ;  /* 0x0000000b02027220 */ /* 0x080fe20000410000 */
        /* <DEDUP_REMOVED lines=17> */
[-CC-:B------:R-:W-:Y:S01]  /*9b10*/  FFMA.FTZ R118, R118, R11.reuse, -R113.reuse ;  /* 0x0000000b76767223 */ /* 0x180fe20000010871 */
[----:B------:R-:W0:Y:S01]  /*9b20*/  MUFU.EX2 R20, R20 ;  /* 0x0000001400147308 */ /* 0x000e220000000800 */
[-C--:B------:R-:W-:Y:S01]  /*9b30*/  FFMA.FTZ R198, R198, R11.reuse, -R113 ;  /* 0x0000000bc6c67223 */ /* 0x080fe20000010871 */
[----:B------:R-:W-:Y:S02]  /*9b40*/  WARPGROUP.DEPBAR.LE gsb0, 0x0 ;  /* 0x00008000000079c5 */ /* 0x000fe40000010000 */
[----:B------:R-:W-:Y:S01]  /*9b50*/  WARPGROUP.ARRIVE ;  /* 0x00000000000079c5 */ /* 0x000fe20000000000 */
[-CC-:B------:R-:W-:Y:S01]  /*9b60*/  FFMA.FTZ R144, R156, R11.reuse, -R111.reuse ;  /* 0x0000000b9c907223 */ /* 0x180fe2000001086f */
[----:B------:R-:W-:Y:S01]  /*9b70*/  FFMA.FTZ R146, R182, R11, -R111 ;  /* 0x0000000bb6927223 */ /* 0x000fe2000001086f */
[----:B------:R-:W-:-:S02]  /*9b80*/  @!P1 VIADD R14, R14, 0x2a840 ;  /* 0x0002a8400e0e9836 */ /* 0x000fc40000000000 */
[----:B------:R-:W-:Y:S01]  /*9b90*/  FFMA.FTZ R111, R192, R11, -R111 ;  /* 0x0000000bc06f7223 */ /* 0x000fe2000001086f */
[----:B------:R-:W2:Y:S01]  /*9ba0*/  MUFU.EX2 R88, R88 ;  /* 0x0000005800587308 */ /* 0x000ea20000000800 */
[----:B------:R-:W-:Y:S01]  /*9bb0*/  HGMMA.64x128x16.F32.BF16 R24, R140, gdesc[UR4].tnspB, R24, gsb0 ;  /* 0x41e000048c187df0 */ /* 0x000fe20008001818 */
[----:B------:R-:W-:Y:S01]  /*9bc0*/  UMOV UR6, UR4 ;  /* 0x0000000400067c82 */ /* 0x000fe20008000000 */
[----:B------:R-:W-:Y:S01]  /*9bd0*/  UMOV UR7, 0x40000040 ;  /* 0x4000004000077882 */ /* 0x000fe20000000000 */
[----:B------:R-:W-:Y:S01]  /*9be0*/  @!P1 PRMT R14, RZ, 0x654, R14 ;  /* 0x00000654ff0e9816 */ /* 0x000fe2000000000e */
[----:B-1----:R-:W-:Y:S01]  /*9bf0*/  FFMA.FTZ R3, R2, R3, R157 ;  /* 0x0000000302037223 */ /* 0x002fe2000001009d */
[----:B------:R-:W-:Y:S01]  /*9c00*/  F2FP.BF16.F32.PACK_AB R156, R174, R15 ;  /* 0x0000000fae9c723e */ /* 0x000fe200000010ff */
        /* <DEDUP_REMOVED lines=8> */
[----:B------:R-:W-:Y:S01]  /*9c90*/  FFMA.FTZ R134, R134, R11, -R113 ;  /* 0x0000000b86867223 */ /* 0x000fe20000010871 */
[----:B------:R-:W0:Y:S01]  /*9ca0*/  MUFU.EX2 R90, R90 ;  /* 0x0000005a005a7308 */ /* 0x000e220000000800 */
[----:B-1----:R-:W-:-:S02]  /*9cb0*/  IMAD.U32 R111, RZ, RZ, UR10 ;  /* 0x0000000aff6f7e24 */ /* 0x002fc4000f8e00ff */
[----:B--2---:R-:W-:Y:S01]  /*9cc0*/  FADD.FTZ R3, R88, R3 ;  /* 0x0000000358037221 */ /* 0x004fe20000010000 */
[----:B------:R-:W-:Y:S01]  /*9cd0*/  FFMA.FTZ R113, R202, R11, -R113 ;  /* 0x0000000bca717223 */ /* 0x000fe20000010871 */
[----:B------:R-:W-:Y:S01]  /*9ce0*/  UMOV UR4, UR37 ;  /* 0x0000002500047c82 */ /* 0x000fe20008000000 */
[----:B------:R-:W-:Y:S02]  /*9cf0*/  F2FP.BF16.F32.PACK_AB R157, R20, R157 ;  /* 0x0000009d149d723e */ /* 0x000fe400000010ff */
[----:B------:R-:W1:Y:S08]  /*9d00*/  MUFU.EX2 R92, R92 ;  /* 0x0000005c005c7308 */ /* 0x000e700000000800 */
        /* <DEDUP_REMOVED lines=34> */
[----:B------:R-:W-:Y:S02]  /*9f30*/  WARPGROUP.DEPBAR.LE gsb0, 0x0 ;  /* 0x00008000000079c5 */ /* 0x000fe40000010000 */
[----:B------:R-:W-:-:S04]  /*9f40*/  WARPGROUP.ARRIVE ;  /* 0x00000000000079c5 */ /* 0x000fc80000000000 */
[----:B------:R-:W1:Y:S01]  /*9f50*/  MUFU.EX2 R112, R112 ;  /* 0x0000007000707308 */ /* 0x000e620000000800 */
[C---:B--2---:R-:W-:Y:S01]  /*9f60*/  FADD.FTZ R3, R147.reuse, R3 ;  /* 0x0000000393037221 */ /* 0x044fe20000010000 */
[----:B------:R-:W-:Y:S01]  /*9f70*/  F2FP.BF16.F32.PACK_AB R147, R147, R118 ;  /* 0x000000769393723e */ /* 0x000fe200000010ff */
[----:B------:R-:W-:Y:S01]  /*9f80*/  HGMMA.64x128x16.F32.BF16 R24, R136, gdesc[UR4].tnspB, R24, gsb0 ;  /* 0x41e0000488187df0 */ /* 0x000fe20008001818 */
[----:B------:R-:W-:Y:S01]  /*9f90*/  UMOV UR7, UR36 ;  /* 0x0000002400077c82 */ /* 0x000fe20008000000 */
[----:B0-----:R-:W-:-:S03]  /*9fa0*/  FADD.FTZ R3, R122, R3 ;  /* 0x000000037a037221 */ /* 0x001fc60000010000 */
[----:B------:R0:W2:Y:S08]  /*9fb0*/  MUFU.EX2 R141, R148 ;  /* 0x00000094008d7308 */ /* 0x0000b00000000800 */
[----:B------:R-:W-:Y:S01]  /*9fc0*/  MUFU.EX2 R105, R105 ;  /* 0x0000006900697308 */ /* 0x000fe20000000800 */
[----:B0-----:R-:W-:Y:S02]  /*9fd0*/  F2FP.BF16.F32.PACK_AB R148, R178, R95 ;  /* 0x0000005fb294723e */ /* 0x001fe400000010ff */
[----:B-1----:R-:W-:-:S05]  /*9fe0*/  F2FP.BF16.F32.PACK_AB R140, R112, R103 ;  /* 0x00000067708c723e */ /* 0x002fca00000010ff */
[----:B------:R-:W0:Y:S01]  /*9ff0*/  MUFU.EX2 R126, R126 ;  /* 0x0000007e007e7308 */ /* 0x000e220000000800 */
[C---:B--2---:R-:W-:Y:S01]  /*a000*/  FADD.FTZ R3, R141.reuse, R3 ;  /* 0x000000038d037221 */ /* 0x044fe20000010000 */
[----:B------:R-:W-:-:S06]  /*a010*/  F2FP.BF16.F32.PACK_AB R141, R141, R122 ;  /* 0x0000007a8d8d723e */ /* 0x000fcc00000010ff */
[----:B------:R-:W1:Y:S08]  /*a020*/  MUFU.EX2 R116, R116 ;  /* 0x0000007400747308 */ /* 0x000e700000000800 */
        /* <DEDUP_REMOVED lines=9> */
[----:B------:R-:W1:Y:S01]  /*a0c0*/  MUFU.EX2 R109, R109 ;  /* 0x0000006d006d7308 */ /* 0x000e620000000800 */
[----:B0-----:R-:W-:-:S07]  /*a0d0*/  FADD.FTZ R3, R130, R3 ;  /* 0x0000000382037221 */ /* 0x001fce0000010000 */
[----:B------:R-:W-:Y:S08]  /*a0e0*/  MUFU.EX2 R134, R134 ;  /* 0x0000008600867308 */ /* 0x000ff00000000800 */
[----:B------:R-:W0:Y:S01]  /*a0f0*/  MUFU.EX2 R113, R113 ;  /* 0x0000007100717308 */ /* 0x000e220000000800 */
[----:B------:R-:W-:Y:S02]  /*a100*/  WARPGROUP.DEPBAR.LE gsb0, 0x0 ;  /* 0x00008000000079c5 */ /* 0x000fe40000010000 */
[----:B------:R2:W-:Y:S05]  /*a110*/  @!P1 SYNCS.ARRIVE.TRANS64.RED.A1T0 RZ, [R14+URZ], RZ ;  /* 0x000000ff0eff99a7 */ /* 0x0005ea000810043f */
[----:B------:R-:W3:Y:S01]  /*a120*/  MUFU.EX2 R137, R200 ;  /* 0x000000c800897308 */ /* 0x000ee20000000800 */
[----:B-1----:R-:W-:-:S02]  /*a130*/  F2FP.BF16.F32.PACK_AB R138, R12, R109 ;  /* 0x0000006d0c8a723e */ /* 0x002fc400000010ff */
[----:B------:R-:W-:Y:S02]  /*a140*/  F2FP.BF16.F32.PACK_AB R136, R120, R107 ;  /* 0x0000006b7888723e */ /* 0x000fe400000010ff */
[----:B0-----:R-:W-:Y:S01]  /*a150*/  F2FP.BF16.F32.PACK_AB R139, R113, R134 ;  /* 0x00000086718b723e */ /* 0x001fe200000010ff */
[----:B--2---:R-:W-:Y:S02]  /*a160*/  @!P1 VIADD R14, R111, 0x2a860 ;  /* 0x0002a8606f0e9836 */ /* 0x004fe40000000000 */
[----:B------:R-:W-:-:S04]  /*a170*/  FFMA.FTZ R111, R0, R6, R15 ;  /* 0x00000006006f7223 */ /* 0x000fc8000001000f */
[----:B------:R-:W-:Y:S01]  /*a180*/  FADD.FTZ R6, R174, R111 ;  /* 0x0000006fae067221 */ /* 0x000fe20000010000 */
[----:B------:R-:W-:-:S03]  /*a190*/  @!P1 PRMT R14, RZ, 0x654, R14 ;  /* 0x00000654ff0e9816 */ /* 0x000fc6000000000e */
[----:B------:R-:W-:Y:S01]  /*a1a0*/  FADD.FTZ R111, R89, R6 ;  /* 0x00000006596f7221 */ /* 0x000fe20000010000 */
[----:B------:R0:W-:Y:S01]  /*a1b0*/  @!P1 SYNCS.ARRIVE.TRANS64.RED.A1T0 RZ, [R14+URZ], RZ ;  /* 0x000000ff0eff99a7 */ /* 0x0001e2000810043f */
[----:B------:R-:W-:Y:S01]  /*a1c0*/  ISETP.GT.AND P1, PT, R10, R13, PT ;  /* 0x0000000d0a00720c */ /* 0x000fe20003f24270 */
[C---:B---3--:R-:W-:Y:S01]  /*a1d0*/  FADD.FTZ R3, R137.reuse, R3 ;  /* 0x0000000389037221 */ /* 0x048fe20000010000 */
[----:B------:R-:W-:Y:S01]  /*a1e0*/  FADD.FTZ R6, R176, R111 ;  /* 0x0000006fb0067221 */ /* 0x000fe20000010000 */
[----:B------:R-:W-:Y:S01]  /*a1f0*/  F2FP.BF16.F32.PACK_AB R137, R137, R130 ;  /* 0x000000828989723e */ /* 0x000fe200000010ff */
[----:B------:R-:W-:Y:S02]  /*a200*/  VIADD R10, R10, 0xffffffff ;  /* 0xffffffff0a0a7836 */ /* 0x000fe40000000000 */
[----:B------:R-:W-:Y:S01]  /*a210*/  FADD.FTZ R3, R134, R3 ;  /* 0x0000000386037221 */ /* 0x000fe20000010000 */
[----:B------:R-:W-:-:S03]  /*a220*/  FADD.FTZ R111, R91, R6 ;  /* 0x000000065b6f7221 */ /* 0x000fc60000010000 */
[----:B------:R-:W-:Y:S01]  /*a230*/  FADD.FTZ R3, R113, R3 ;  /* 0x0000000371037221 */ /* 0x000fe20000010000 */
        /* <DEDUP_REMOVED lines=21> */
[----:B------:R-:W-:Y:S02]  /*a390*/  IMAD.MOV.U32 R12, RZ, RZ, R7 ;  /* 0x000000ffff0c7224 */ /* 0x000fe400078e0007 */
[----:B------:R-:W-:Y:S01]  /*a3a0*/  IMAD.MOV.U32 R15, RZ, RZ, R8 ;  /* 0x000000ffff0f7224 */ /* 0x000fe200078e0008 */
[----:B0-----:R-:W-:Y:S06]  /*a3b0*/  @P1 BRA `(.L_x_1404) ;  /* 0xffffffdc00841947 */ /* 0x001fec000383ffff */
.L_x_1395:
        /* <DEDUP_REMOVED lines=8> */
[----:B------:R-:W-:-:S05]  /*a440*/  ULDC UR50, c[0x0][0x9e0] ;  /* 0x0002780000327ab9 */ /* 0x000fca0000000800 */
.L_x_1422:
[----:B------:R-:W-:-:S04]  /*a450*/  UIADD3 UR37, UR4, 0x1, URZ ;  /* 0x0000000104257890 */ /* 0x000fc8000fffe03f */
[----:B------:R-:W-:-:S04]  /*a460*/  UISETP.NE.AND UP0, UPT, UR37, 0x2, UPT ;  /* 0x000000022500788c */ /* 0x000fc8000bf05270 */
[----:B------:R-:W-:Y:S02]  /*a470*/  USEL UR36, URZ, 0x1, UP0 ;  /* 0x000000013f247887 */ /* 0x000fe40008000000 */
[----:B------:R-:W-:Y:S02]  /*a480*/  USEL UR37, UR37, URZ, UP0 ;  /* 0x0000003f25257287 */ /* 0x000fe40008000000 */
[----:B------:R-:W-:Y:S01]  /*a490*/  ULOP3.LUT UR36, UR7, UR36, URZ, 0x3c, !UPT ;  /* 0x0000002407247292 */ /* 0x000fe2000f8e3c3f */
[----:B------:R-:W-:Y:S11]  /*a4a0*/  @!P0 BRA `(.L_x_1406) ;  /* 0x0000000000048947 */ /* 0x000ff60003800000 */
[----:B------:R-:W-:Y:S01]  /*a4b0*/  BPT.TRAP 0x1 ;  /* 0x000000040000795c */ /* 0x000fe20000300000 */
.L_x_1406:
[----:B------:R-:W-:Y:S01]  /*a4c0*/  ULEA UR6, UR37, UR38, 0x3 ;  /* 0x0000002625067291 */ /* 0x000fe2000f8e183f */
[----:B------:R-:W-:-:S05]  /*a4d0*/  IMAD.U32 R7, RZ, RZ, UR36 ;  /* 0x00000024ff077e24 */ /* 0x000fca000f8e00ff */
[----:B------:R-:W-:-:S04]  /*a4e0*/  SHF.L.U32 R7, R7, 0x1f, RZ ;  /* 0x0000001f07077819 */ /* 0x000fc800000006ff */
[----:B------:R0:W1:Y:S01]  /*a4f0*/  SYNCS.PHASECHK.TRANS64.TRYWAIT P1, [UR6+0x2a830], R7 ;  /* 0x02a83007ff0075a7 */ /* 0x0000620008020146 */
[----:B------:R-:W-:Y:S05]  /*a500*/  @!P0 BRA `(.L_x_1407) ;  /* 0x0000000000048947 */ /* 0x000fea0003800000 */
[----:B------:R-:W-:Y:S01]  /*a510*/  BPT.TRAP 0x1 ;  /* 0x000000040000795c */ /* 0x000fe20000300000 */
.L_x_1407:
[----:B-1----:R-:W-:Y:S05]  /*a520*/  @P1 BRA `(.L_x_1408) ;  /* 0x0000000000081947 */ /* 0x002fea0003800000 */
[----:B------:R-:W1:Y:S02]  /*a530*/  SYNCS.PHASECHK.TRANS64.TRYWAIT P1, [UR6+0x2a830], R7 ;  /* 0x02a83007ff0075a7 */ /* 0x000e640008020146 */
[----:B-1----:R-:W-:Y:S05]  /*a540*/  @!P1 BRA `(.L_x_1409) ;  /* 0x000000c800fc9947 */ /* 0x002fea0003800000 */
.L_x_1408:
        /* <DEDUP_REMOVED lines=135> */
.L_x_1410:
[----:B------:R-:W-:Y:S01]  /*adc0*/  ULEA UR10, UR4, UR38, 0x3 ;  /* 0x00000026040a7291 */ /* 0x000fe2000f8e183f */
[----:B------:R-:W-:-:S05]  /*add0*/  IMAD.U32 R0, RZ, RZ, UR7 ;  /* 0x00000007ff007e24 */ /* 0x000fca000f8e00ff */
[----:B------:R-:W-:-:S04]  /*ade0*/  SHF.L.U32 R0, R0, 0x1f, RZ ;  /* 0x0000001f00007819 */ /* 0x000fc800000006ff */
[----:B------:R2:W3:Y:S01]  /*adf0*/  SYNCS.PHASECHK.TRANS64.TRYWAIT P1, [UR10+0x2a850], R0 ;  /* 0x02a85000ff0075a7 */ /* 0x0004e2000802014a */
[----:B------:R-:W-:Y:S05]  /*ae00*/  @!P0 BRA `(.L_x_1411) ;  /* 0x0000000000048947 */ /* 0x000fea0003800000 */
[----:B------:R-:W-:Y:S01]  /*ae10*/  BPT.TRAP 0x1 ;  /* 0x000000040000795c */ /* 0x000fe20000300000 */
.L_x_1411:
[----:B---3--:R-:W-:Y:S05]  /*ae20*/  @P1 BRA `(.L_x_1412) ;  /* 0x0000000000081947 */ /* 0x008fea0003800000 */
[----:B------:R-:W3:Y:S02]  /*ae30*/  SYNCS.PHASECHK.TRANS64.TRYWAIT P1, [UR10+0x2a850], R0 ;  /* 0x02a85000ff0075a7 */ /* 0x000ee4000802014a */
[----:B---3--:R-:W-:Y:S05]  /*ae40*/  @!P1 BRA `(.L_x_1413) ;  /* 0x000000c000d49947 */ /* 0x008fea0003800000 */
.L_x_1412:
        /* <DEDUP_REMOVED lines=107> */
[----:B------:R-:W-:Y:S01]  /*b500*/  UMOV UR7, 0x40000040 ;  /* 0x4000004000077882 */ /* 0x000fe20000000000 */
[----:B------:R-:W-:-:S03]  /*b510*/  VIADD R104, R121, 0x1 ;  /* 0x0000000179687836 */ /* 0x000fc60000000000 */
[----:B------:R-:W0:Y:S01]  /*b520*/  MUFU.TANH R152, R152 ;  /* 0x0000009800987308 */ /* 0x000e220000002400 */
[----:B------:R-:W-:Y:S02]  /*b530*/  @!P1 VIADD R101, R101, 0x2a840 ;  /* 0x0002a84065659836 */ /* 0x000fe40000000000 */
[----:B------:R-:W-:-:S03]  /*b540*/  IMAD R104, R19, -0x2, R104 ;  /* 0xfffffffe13687824 */ /* 0x000fc600078e0268 */
[----:B------:R-:W-:Y:S01]  /*b550*/  @!P1 PRMT R102, RZ, 0x654, R101 ;  /* 0x00000654ff669816 */ /* 0x000fe20000000065 */
[----:B------:R-:W-:Y:S01]  /*b560*/  VIADD R130, R104, 0xffffffff ;  /* 0xffffffff68827836 */ /* 0x000fe20000000000 */
        /* <DEDUP_REMOVED lines=12> */
[----:B------:R-:W-:Y:S01]  /*b630*/  UMOV UR7, 0x40000040 ;  /* 0x4000004000077882 */ /* 0x000fe20000000000 */
[----:B------:R-:W-:-:S06]  /*b640*/  UIADD3 UR4, UR4, 0x280, URZ ;  /* 0x0000028004047890 */ /* 0x000fcc000fffe03f */
[----:B------:R-:W0:Y:S01]  /*b650*/  MUFU.TANH R150, R150 ;  /* 0x0000009600967308 */ /* 0x000e220000002400 */
[----:B------:R-:W-:Y:S02]  /*b660*/  WARPGROUP.DEPBAR.LE gsb0, 0x0 ;  /* 0x00008000000079c5 */ /* 0x000fe40000010000 */
[----:B------:R-:W-:Y:S01]  /*b670*/  WARPGROUP.ARRIVE ;  /* 0x00000000000079c5 */ /* 0x000fe20000000000 */
[----:B------:R-:W-:Y:S01]  /*b680*/  FMUL.FTZ R144, R122, UR5 ;  /* 0x000000057a907c20 */ /* 0x000fe20008410000 */
[----:B------:R-:W-:-:S04]  /*b690*/  FMUL.FTZ R146, R123, UR5 ;  /* 0x000000057b927c20 */ /* 0x000fc80008410000 */
[----:B------:R-:W-:Y:S01]  /*b6a0*/  HGMMA.64x128x16.F32.BF16 R24, R140, gdesc[UR4].tnspB, R24, gsb0 ;  /* 0x41e000048c187df0 */ /* 0x000fe20008001818 */
[----:B------:R-:W-:Y:S01]  /*b6b0*/  UMOV UR6, UR4 ;  /* 0x0000000400067c82 */ /* 0x000fe20008000000 */
[----:B------:R-:W-:Y:S01]  /*b6c0*/  UMOV UR7, 0x40000040 ;  /* 0x4000004000077882 */ /* 0x000fe20000000000 */
[----:B------:R-:W0:Y:S08]  /*b6d0*/  MUFU.TANH R144, R144 ;  /* 0x0000009000907308 */ /* 0x000e300000002400 */
[----:B------:R-:W0:Y:S01]  /*b6e0*/  MUFU.TANH R146, R146 ;  /* 0x0000009200927308 */ /* 0x000e220000002400 */
[----:B------:R-:W-:-:S02]  /*b6f0*/  WARPGROUP.DEPBAR.LE gsb0, 0x0 ;  /* 0x00008000000079c5 */ /* 0x000fc40000010000 */
[----:B------:R-:W-:Y:S01]  /*b700*/  WARPGROUP.ARRIVE ;  /* 0x00000000000079c5 */ /* 0x000fe20000000000 */
[----:B------:R-:W-:Y:S01]  /*b710*/  FMUL.FTZ R140, R105, UR5 ;  /* 0x00000005698c7c20 */ /* 0x000fe20008410000 */
[----:B------:R-:W-:Y:S01]  /*b720*/  FMUL.FTZ R142, R119, UR5 ;  /* 0x00000005778e7c20 */ /* 0x000fe20008410000 */
[----:B------:R-:W-:Y:S02]  /*b730*/  IADD3 R105, -R17, R104, R16 ;  /* 0x0000006811697210 */ /* 0x000fe40007ffe110 */
[----:B------:R0:W0:Y:S01]  /*b740*/  MUFU.TANH R119, R124 ;  /* 0x0000007c00777308 */ /* 0x0000220000002400 */
[----:B------:R-:W-:Y:S02]  /*b750*/  HGMMA.64x128x16.F32.BF16 R24, R136, gdesc[UR4].tnspB, R24, gsb0 ;  /* 0x41e0000488187df0 */ /* 0x000fe40008001818 */
[C---:B------:R-:W-:Y:S02]  /*b760*/  VIADD R123, R105.reuse, UR50 ;  /* 0x00000032697b7c36 */ /* 0x040fe40008000000 */
[----:B------:R-:W-:-:S03]  /*b770*/  VIADD R127, R105, UR51 ;  /* 0x00000033697f7c36 */ /* 0x000fc60008000000 */
[----:B------:R-:W0:Y:S01]  /*b780*/  MUFU.TANH R140, R140 ;  /* 0x0000008c008c7308 */ /* 0x000e220000002400 */
[--C-:B-----5:R-:W-:Y:S02]  /*b790*/  IMAD.IADD R113, R123, 0x1, R116.reuse ;  /* 0x000000017b717824 */ /* 0x120fe400078e0274 */
[----:B------:R-:W-:-:S05]  /*b7a0*/  IMAD.IADD R115, R127, 0x1, R116 ;  /* 0x000000017f737824 */ /* 0x000fca00078e0274 */
[----:B------:R-:W0:Y:S01]  /*b7b0*/  MUFU.TANH R142, R142 ;  /* 0x0000008e008e7308 */ /* 0x000e220000002400 */
[----:B------:R-:W-:Y:S02]  /*b7c0*/  WARPGROUP.DEPBAR.LE gsb0, 0x0 ;  /* 0x00008000000079c5 */ /* 0x000fe40000010000 */
[----:B------:R5:W-:Y:S01]  /*b7d0*/  @!P1 SYNCS.ARRIVE.TRANS64.RED.A1T0 RZ, [R102+URZ], RZ ;  /* 0x000000ff66ff99a7 */ /* 0x000be2000810043f */
[----:B------:R-:W-:Y:S01]  /*b7e0*/  ISETP.GE.AND P1, PT, R9, 0x1, PT ;  /* 0x000000010900780c */ /* 0x000fe20003f26270 */
[----:B-----5:R-:W-:-:S06]  /*b7f0*/  FMUL.FTZ R102, R135, UR5 ;  /* 0x0000000587667c20 */ /* 0x020fcc0008410000 */
[----:B------:R-:W0:Y:S06]  /*b800*/  MUFU.TANH R102, R102 ;  /* 0x0000006600667308 */ /* 0x000e2c0000002400 */
        /* <DEDUP_REMOVED lines=13> */
.L_x_1416:
[----:B------:R-:W-:-:S05]  /*b8e0*/  IMAD.U32 R116, RZ, RZ, UR39 ;  /* 0x00000027ff747e24 */ /* 0x000fca000f8e00ff */
[----:B------:R-:W-:-:S13]  /*b8f0*/  ISETP.NE.AND P1, PT, R116, 0x1, PT ;  /* 0x000000017400780c */ /* 0x000fda0003f25270 */
[----:B------:R-:W1:Y:S02]  /*b900*/  @P1 LDC.64 R104, c[0x0][0x9e8] ;  /* 0x00027a00ff681b82 */ /* 0x000e640000000a00 */
[----:B-1----:R-:W-:-:S05]  /*b910*/  @P1 IMAD.HI.U32 R104, R117, R104, RZ ;  /* 0x0000006875681227 */ /* 0x002fca00078e00ff */
[----:B------:R-:W-:-:S07]  /*b920*/  @P1 SHF.R.U32.HI R117, RZ, R105, R104 ;  /* 0x00000069ff751219 */ /* 0x000fce0000011668 */
.L_x_1417:
[----:B------:R-:W-:Y:S05]  /*b930*/  BSYNC B0 ;  /* 0x0000000000007941 */ /* 0x000fea0003800000 */
.L_x_1415:
[----:B------:R-:W-:-:S05]  /*b940*/  IMAD R104, R117, R116, R130 ;  /* 0x0000007475687224 */ /* 0x000fca00078e0282 */
[----:B------:R-:W-:Y:S02]  /*b950*/  VIADDMNMX R113, R104, R116, R113, PT ;  /* 0x0000007468717246 */ /* 0x000fe40003800171 */
[----:B------:R-:W-:-:S07]  /*b960*/  VIMNMX R115, R115, R104, !PT ;  /* 0x0000006873737248 */ /* 0x000fce0007fe0100 */
.L_x_1414:
        /* <DEDUP_REMOVED lines=132> */
.L_x_1420:
[----:B------:R-:W-:-:S05]  /*c1b0*/  IMAD.U32 R97, RZ, RZ, UR39 ;  /* 0x00000027ff617e24 */ /* 0x000fca000f8e00ff */
[----:B------:R-:W-:-:S13]  /*c1c0*/  ISETP.NE.AND P6, PT, R97, 0x1, PT ;  /* 0x000000016100780c */ /* 0x000fda0003fc5270 */
[----:B------:R-:W0:Y:S02]  /*c1d0*/  @P6 LDC.64 R128, c[0x0][0x9e8] ;  /* 0x00027a00ff806b82 */ /* 0x000e240000000a00 */
[----:B0-----:R-:W-:-:S05]  /*c1e0*/  @P6 IMAD.HI.U32 R128, R93, R128, RZ ;  /* 0x000000805d806227 */ /* 0x001fca00078e00ff */
[----:B------:R-:W-:-:S07]  /*c1f0*/  @P6 SHF.R.U32.HI R93, RZ, R129, R128 ;  /* 0x00000081ff5d6219 */ /* 0x000fce0000011680 */
.L_x_1421:
[----:B------:R-:W-:Y:S05]  /*c200*/  BSYNC B0 ;  /* 0x0000000000007941 */ /* 0x000fea0003800000 */
.L_x_1419:
[----:B------:R-:W-:-:S05]  /*c210*/  IMAD R128, R93, R97, R130 ;  /* 0x000000615d807224 */ /* 0x000fca00078e0282 */
[----:B------:R-:W-:Y:S02]  /*c220*/  VIADDMNMX R7, R128, R97, R7, PT ;  /* 0x0000006180077246 */ /* 0x000fe40003800107 */
[----:B------:R-:W-:-:S07]  /*c230*/  VIMNMX R89, R89, R128, !PT ;  /* 0x0000008059597248 */ /* 0x000fce0007fe0100 */
.L_x_1418:
        /* <DEDUP_REMOVED lines=234> */
[----:B------:R-:W-:Y:S01]  /*d0e0*/  ISETP.GT.AND P1, PT, R10, R23, PT ;  /* 0x000000170a00720c */ /* 0x000fe20003f24270 */
        /* <DEDUP_REMOVED lines=107> */
.L_x_1405:
        /* <DEDUP_REMOVED lines=67> */
.L_x_1423:
[----:B------:R-:W-:Y:S01]  /*dbd0*/  ULEA UR5, UR37, UR38, 0x3 ;  /* 0x0000002625057291 */ /* 0x000fe2000f8e183f */
[----:B------:R-:W-:-:S05]  /*dbe0*/  IMAD.U32 R0, RZ, RZ, UR36 ;  /* 0x00000024ff007e24 */ /* 0x000fca000f8e00ff */
[----:B------:R-:W-:-:S04]  /*dbf0*/  SHF.L.U32 R0, R0, 0x1f, RZ ;  /* 0x0000001f00007819 */ /* 0x000fc800000006ff */
[----:B------:R0:W1:Y:S01]  /*dc00*/  SYNCS.PHASECHK.TRANS64.TRYWAIT P1, [UR5+0x2a850], R0 ;  /* 0x02a85000ff0075a7 */ /* 0x0000620008020145 */
[----:B------:R-:W-:Y:S05]  /*dc10*/  @!P0 BRA `(.L_x_1424) ;  /* 0x0000000000048947 */ /* 0x000fea0003800000 */
[----:B------:R-:W-:Y:S01]  /*dc20*/  BPT.TRAP 0x1 ;  /* 0x000000040000795c */ /* 0x000fe20000300000 */
.L_x_1424:
[----:B-1----:R-:W-:Y:S05]  /*dc30*/  @P1 BRA `(.L_x_1425) ;  /* 0x0000000000081947 */ /* 0x002fea0003800000 */
[----:B------:R-:W1:Y:S02]  /*dc40*/  SYNCS.PHASECHK.TRANS64.TRYWAIT P0, [UR5+0x2a850], R0 ;  /* 0x02a85000ff0075a7 */ /* 0x000e640008000145 */
[----:B-1----:R-:W-:Y:S05]  /*dc50*/  @!P0 BRA `(.L_x_1426) ;  /* 0x0000009400688947 */ /* 0x002fea0003800000 */
.L_x_1425:
[----:B------:R-:W-:Y:S01]  /*dc60*/  UIADD3 UR38, UR38, 0x400, URZ ;  /* 0x0000040026267890 */ /* 0x000fe2000fffe03f */
[----:B------:R-:W-:Y:S01]  /*dc70*/  WARPGROUP.ARRIVE ;  /* 0x00000000000079c5 */ /* 0x000fe20000000000 */
[----:B------:R-:W-:Y:S01]  /*dc80*/  UMOV UR7, 0x40000040 ;  /* 0x4000004000077882 */ /* 0x000fe20000000000 */
[----:B-1----:R-:W1:Y:S01]  /*dc90*/  SHFL.BFLY PT, R5, R6, 0x2, 0x1f ;  /* 0x0c401f0006057f89 */ /* 0x002e6200000e0000 */
[----:B------:R-:W-:Y:S01]  /*dca0*/  USHF.R.U32.HI UR38, URZ, 0x4, UR38 ;  /* 0x000000043f267899 */ /* 0x000fe20008011626 */
[----:B------:R-:W-:Y:S02]  /*dcb0*/  IMAD.U32 R13, RZ, RZ, UR5 ;  /* 0x00000005ff0d7e24 */ /* 0x000fe4000f8e00ff */
[----:B0-----:R-:W0:Y:S01]  /*dcc0*/  SHFL.BFLY PT, R0, R3, 0x2, 0x1f ;  /* 0x0c401f0003007f89 */ /* 0x001e2200000e0000 */
[----:B------:R-:W-:Y:S01]  /*dcd0*/  ULOP3.LUT UR38, UR38, 0x3fff, URZ, 0xc0, !UPT ;  /* 0x00003fff26267892 */ /* 0x000fe2000f8ec03f */
[----:B------:R-:W-:Y:S01]  /*dce0*/  VIADD R166, R166, 0x1 ;  /* 0x00000001a6a67836 */ /* 0x000fe20000000000 */
[----:B------:R-:W2:Y:S02]  /*dcf0*/  S2R R14, SR_TID.X ;  /* 0x00000000000e7919 */ /* 0x000ea40000002100 */
[----:B------:R-:W-:-:S04]  /*dd00*/  ULOP3.LUT UR4, UR38, 0x3000000, URZ, 0xfc, !UPT ;  /* 0x0300000026047892 */ /* 0x000fc8000f8efc3f */
        /* <DEDUP_REMOVED lines=9> */
[----:B0-----:R-:W-:Y:S01]  /*dda0*/  FADD.FTZ R2, R0, R3 ;  /* 0x0000000300027221 */ /* 0x001fe20000010000 */
[----:B------:R-:W-:Y:S01]  /*ddb0*/  IMAD.MOV.U32 R3, RZ, RZ, RZ ;  /* 0x000000ffff037224 */ /* 0x000fe200078e00ff */
[----:B------:R-:W0:Y:S04]  /*ddc0*/  SHFL.BFLY PT, R0, R5, 0x1, 0x1f ;  /* 0x0c201f0005007f89 */ /* 0x000e2800000e0000 */
[----:B------:R-:W1:Y:S01]  /*ddd0*/  SHFL.BFLY PT, R9, R2, 0x1, 0x1f ;  /* 0x0c201f0002097f89 */ /* 0x000e6200000e0000 */
[----:B--2---:R-:W-:Y:S01]  /*dde0*/  LOP3.LUT P2, RZ, R14, 0x7f, RZ, 0xc0, !PT ;  /* 0x0000007f0eff7812 */ /* 0x004fe2000784c0ff */
[----:B0-----:R-:W-:Y:S01]  /*ddf0*/  FADD.FTZ R10, R5, R0 ;  /* 0x00000000050a7221 */ /* 0x001fe20000010000 */
[----:B------:R-:W-:-:S02]  /*de00*/  IMAD.MOV.U32 R0, RZ, RZ, -0x800000 ;  /* 0xff800000ff007424 */ /* 0x000fc400078e00ff */
[----:B-1----:R-:W-:Y:S02]  /*de10*/  FADD.FTZ R12, R2, R9 ;  /* 0x00000009020c7221 */ /* 0x002fe40000010000 */
[----:B------:R-:W-:Y:S01]  /*de20*/  FSETP.NE.FTZ.AND P0, PT, R10, RZ, PT ;  /* 0x000000ff0a00720b */ /* 0x000fe20003f15000 */
[----:B------:R-:W-:Y:S02]  /*de30*/  IMAD.MOV.U32 R9, RZ, RZ, RZ ;  /* 0x000000ffff097224 */ /* 0x000fe400078e00ff */
[----:B------:R-:W-:Y:S01]  /*de40*/  IMAD.MOV.U32 R2, RZ, RZ, -0x800000 ;  /* 0xff800000ff027424 */ /* 0x000fe200078e00ff */
[----:B------:R-:W-:-:S09]  /*de50*/  FSETP.NE.FTZ.AND P1, PT, R12, RZ, PT ;  /* 0x000000ff0c00720b */ /* 0x000fd20003f35000 */
[----:B------:R-:W0:Y:S01]  /*de60*/  @P0 MUFU.LG2 R4, R10 ;  /* 0x0000000a00040308 */ /* 0x000e220000000c00 */
[----:B------:R-:W-:-:S03]  /*de70*/  @P0 FMUL.FTZ R5, R11, 0.69314718246459960938 ;  /* 0x3f3172180b050820 */ /* 0x000fc60000410000 */
[----:B------:R-:W-:-:S04]  /*de80*/  @P1 FMUL.FTZ R11, R11, 0.69314718246459960938 ;  /* 0x3f3172180b0b1820 */ /* 0x000fc80000410000 */
[----:B------:R-:W1:Y:S08]  /*de90*/  @P1 MUFU.LG2 R6, R12 ;  /* 0x0000000c00061308 */ /* 0x000e700000000c00 */
[----:B------:R2:W3:Y:S01]  /*dea0*/  @P0 MUFU.RCP R3, R10 ;  /* 0x0000000a00030308 */ /* 0x0004e20000001000 */
[----:B0-----:R-:W-:-:S04]  /*deb0*/  @P0 FMUL.FTZ R4, R4, 0.69314718246459960938 ;  /* 0x3f31721804040820 */ /* 0x001fc80000410000 */
[----:B------:R-:W-:Y:S01]  /*dec0*/  @P0 FFMA.FTZ R2, R5, R8, R4 ;  /* 0x0000000805020223 */ /* 0x000fe20000010004 */
[----:B------:R-:W-:Y:S02]  /*ded0*/  PLOP3.LUT P0, PT, PT, PT, PT, 0x8, 0x0 ;  /* 0x000000000000781c */ /* 0x000fe40003f0e170 */
[----:B------:R-:W0:Y:S01]  /*dee0*/  @P1 MUFU.RCP R9, R12 ;  /* 0x0000000c00091308 */ /* 0x000e220000001000 */
[----:B--2---:R-:W-:Y:S02]  /*def0*/  @!P2 VIADD R10, R13, 0x2a860 ;  /* 0x0002a8600d0aa836 */ /* 0x004fe40000000000 */
[----:B-1----:R-:W-:-:S03]  /*df00*/  @P1 FMUL.FTZ R6, R6, 0.69314718246459960938 ;  /* 0x3f31721806061820 */ /* 0x002fc60000410000 */
[----:B------:R-:W-:Y:S01]  /*df10*/  @!P2 PRMT R10, RZ, 0x654, R10 ;  /* 0x00000654ff0aa816 */ /* 0x000fe2000000000a */
        /* <DEDUP_REMOVED lines=28> */
[-C--:B---3--:R-:W-:Y:S01]  /*e0e0*/  FMUL.FTZ R91, R28, R3.reuse ;  /* 0x000000031c5b7220 */ /* 0x088fe20000410000 */
[-C--:B------:R-:W-:Y:S01]  /*e0f0*/  FMUL.FTZ R6, R29, R3.reuse ;  /* 0x000000031d067220 */ /* 0x080fe20000410000 */
[-C--:B------:R-:W-:Y:S01]  /*e100*/  FMUL.FTZ R89, R32, R3.reuse ;  /* 0x0000000320597220 */ /* 0x080fe20000410000 */
[----:B------:R-:W-:Y:S01]  /*e110*/  FMUL.FTZ R88, R33, R3 ;  /* 0x0000000321587220 */ /* 0x000fe20000410000 */
[----:B------:R1:W-:Y:S01]  /*e120*/  @!P2 SYNCS.ARRIVE.TRANS64.RED.A1T0 RZ, [R10+URZ], RZ ;  /* 0x000000ff0affa9a7 */ /* 0x0003e2000810043f */
[-C--:B0-----:R-:W-:Y:S01]  /*e130*/  FMUL.FTZ R8, R30, R9.reuse ;  /* 0x000000091e087220 */ /* 0x081fe20000410000 */
        /* <DEDUP_REMOVED lines=30> */
[-C--:B-1----:R-:W-:Y:S01]  /*e320*/  FMUL.FTZ R10, R27, R9.reuse ;  /* 0x000000091b0a7220 */ /* 0x082fe20000410000 */
        /* <DEDUP_REMOVED lines=28> */
.L_x_1356:
[----:B------:R-:W0:Y:S01]  /*e4f0*/  S2R R4, SR_CgaCtaId ;  /* 0x0000000000047919 */ /* 0x000e220000008800 */
[----:B------:R-:W-:Y:S01]  /*e500*/  MOV R3, 0x400 ;  /* 0x0000040000037802 */ /* 0x000fe20000000f00 */
[----:B------:R-:W-:Y:S01]  /*e510*/  BSSY B0, `(.L_x_1427) ;  /* 0x0000202000007945 */ /* 0x000fe20003800000 */
[----:B------:R-:W-:Y:S02]  /*e520*/  BAR.SYNC.DEFER_BLOCKING 0x5, 0x180 ;  /* 0x0146000000007b1d */ /* 0x000fe40000010000 */
[----:B0-----:R-:W-:-:S05]  /*e530*/  LEA R3, R4, R3, 0x18 ;  /* 0x0000000304037211 */ /* 0x001fca00078ec0ff */
[----:B------:R0:W1:Y:S01]  /*e540*/  LDS.128 R44, [R3+0x2a8d0] ;  /* 0x02a8d000032c7984 */ /* 0x0000620000000c00 */
[----:B------:R-:W-:Y:S06]  /*e550*/  BAR.ARV 0x4, 0x180 ;  /* 0x0106000000007b1d */ /* 0x000fec0000002000 */
[----:B------:R-:W-:Y:S05]  /*e560*/  @P0 BRA `(.L_x_1428) ;  /* 0x0000001400240947 */ /* 0x000fea0003800000 */
[----:B------:R-:W2:Y:S01]  /*e570*/  S2R R4, SR_SWINHI ;  /* 0x0000000000047919 */ /* 0x000ea20000002f00 */
[----:B------:R-:W-:Y:S01]  /*e580*/  F2FP.BF16.F32.PACK_AB R7, R7, R8 ;  /* 0x000000080707723e */ /* 0x000fe200000010ff */
[----:B------:R-:W-:Y:S01]  /*e590*/  ULDC.64 UR6, c[0x0][0x208] ;  /* 0x0000820000067ab9 */ /* 0x000fe20000000a00 */
[----:B------:R-:W-:Y:S01]  /*e5a0*/  F2FP.BF16.F32.PACK_AB R6, R6, R91 ;  /* 0x0000005b0606723e */ /* 0x000fe200000010ff */
[----:B------:R-:W-:Y:S01]  /*e5b0*/  BAR.SYNC.DEFER_BLOCKING 0x1, 0x100 ;  /* 0x0044000000007b1d */ /* 0x000fe20000010000 */
        /* <DEDUP_REMOVED lines=10> */
[----:B------:R-:W-:Y:S02]  /*e660*/  MOV R16, R3 ;  /* 0x0000000300107202 */ /* 0x000fe40000000f00 */
[----:B--2---:R-:W-:-:S03]  /*e670*/  MOV R17, R4 ;  /* 0x0000000400117202 */ /* 0x004fc60000000f00 */
[----:B------:R-:W-:-:S03]  /*e680*/  IMAD.WIDE R4, R170, 0x2, R16 ;  /* 0x00000002aa047825 */ /* 0x000fc600078e0210 */
[C---:B------:R-:W-:Y:S02]  /*e690*/  LOP3.LUT R9, R4.reuse, 0x380, RZ, 0xc0, !PT ;  /* 0x0000038004097812 */ /* 0x040fe400078ec0ff */
[C---:B------:R-:W-:Y:S02]  /*e6a0*/  IADD3 R23, P6, R4.reuse, 0x20, RZ ;  /* 0x0000002004177810 */ /* 0x040fe40007fde0ff */
[----:B------:R-:W-:Y:S02]  /*e6b0*/  IADD3 R97, P4, R4, 0x60, RZ ;  /* 0x0000006004617810 */ /* 0x000fe40007f9e0ff */
[----:B------:R-:W-:Y:S01]  /*e6c0*/  SHF.R.U64 R9, R9, 0x3, RZ ;  /* 0x0000000309097819 */ /* 0x000fe200000012ff */
[--C-:B------:R-:W-:Y:S01]  /*e6d0*/  IMAD.X R27, RZ, RZ, R5.reuse, P6 ;  /* 0x000000ffff1b7224 */ /* 0x100fe200030e0605 */
[----:B------:R-:W-:Y:S01]  /*e6e0*/  LOP3.LUT R14, R23, 0x380, RZ, 0xc0, !PT ;  /* 0x00000380170e7812 */ /* 0x000fe200078ec0ff */
[----:B------:R-:W-:Y:S01]  /*e6f0*/  IMAD.X R15, RZ, RZ, R5, P4 ;  /* 0x000000ffff0f7224 */ /* 0x000fe200020e0605 */
[----:B-1----:R-:W-:-:S02]  /*e700*/  LOP3.LUT R44, R97, 0x380, RZ, 0xc0, !PT ;  /* 0x00000380612c7812 */ /* 0x002fc400078ec0ff */
[C---:B------:R-:W-:Y:S02]  /*e710*/  IADD3 R73, P5, R4.reuse, 0x40, RZ ;  /* 0x0000004004497810 */ /* 0x040fe40007fbe0ff */
[C---:B------:R-:W-:Y:S02]  /*e720*/  IADD3 R99, P3, R4.reuse, 0x4000, RZ ;  /* 0x0000400004637810 */ /* 0x040fe40007f7e0ff */
[C---:B------:R-:W-:Y:S01]  /*e730*/  IADD3 R101, P2, R4.reuse, 0x4020, RZ ;  /* 0x0000402004657810 */ /* 0x040fe20007f5e0ff */
[--C-:B------:R-:W-:Y:S01]  /*e740*/  IMAD.X R25, RZ, RZ, R5.reuse, P5 ;  /* 0x000000ffff197224 */ /* 0x100fe200028e0605 */
[C---:B------:R-:W-:Y:S01]  /*e750*/  IADD3 R90, P1, R4.reuse, 0x4040, RZ ;  /* 0x00004040045a7810 */ /* 0x040fe20007f3e0ff */
[--C-:B------:R-:W-:Y:S01]  /*e760*/  IMAD.X R21, RZ, RZ, R5.reuse, P3 ;  /* 0x000000ffff157224 */ /* 0x100fe200018e0605 */
[----:B------:R-:W-:Y:S01]  /*e770*/  IADD3 R103, P0, R4, 0x4060, RZ ;  /* 0x0000406004677810 */ /* 0x000fe20007f1e0ff */
[--C-:B------:R-:W-:Y:S01]  /*e780*/  IMAD.X R13, RZ, RZ, R5.reuse, P2 ;  /* 0x000000ffff0d7224 */ /* 0x100fe200010e0605 */
[----:B------:R-:W-:Y:S01]  /*e790*/  LOP3.LUT R4, R9, R4, RZ, 0x3c, !PT ;  /* 0x0000000409047212 */ /* 0x000fe200078e3cff */
[--C-:B------:R-:W-:Y:S01]  /*e7a0*/  IMAD.X R11, RZ, RZ, R5.reuse, P1 ;  /* 0x000000ffff0b7224 */ /* 0x100fe200008e0605 */
[----:B------:R-:W-:Y:S01]  /*e7b0*/  SHF.R.U64 R14, R14, 0x3, RZ ;  /* 0x000000030e0e7819 */ /* 0x000fe200000012ff */
[----:B------:R-:W-:Y:S01]  /*e7c0*/  IMAD.X R9, RZ, RZ, R5, P0 ;  /* 0x000000ffff097224 */ /* 0x000fe200000e0605 */
[----:B------:R-:W-:-:S02]  /*e7d0*/  SHF.R.U64 R44, R44, 0x3, RZ ;  /* 0x000000032c2c7819 */ /* 0x000fc400000012ff */
[----:B------:R-:W-:Y:S02]  /*e7e0*/  MOV R94, R4 ;  /* 0x00000004005e7202 */ /* 0x000fe40000000f00 */
[----:B------:R-:W-:Y:S02]  /*e7f0*/  LOP3.LUT R26, R14, R23, RZ, 0x3c, !PT ;  /* 0x000000170e1a7212 */ /* 0x000fe400078e3cff */
[----:B------:R-:W-:Y:S02]  /*e800*/  F2FP.BF16.F32.PACK_AB R5, R10, R93 ;  /* 0x0000005d0a05723e */ /* 0x000fe400000010ff */
[----:B------:R-:W-:Y:S02]  /*e810*/  LOP3.LUT R14, R44, R97, RZ, 0x3c, !PT ;  /* 0x000000612c0e7212 */ /* 0x000fe400078e3cff */
[----:B------:R-:W-:Y:S01]  /*e820*/  LOP3.LUT R10, R101, 0x380, RZ, 0xc0, !PT ;  /* 0x00000380650a7812 */ /* 0x000fe200078ec0ff */
[----:B------:R-:W1:Y:S01]  /*e830*/  LDC.64 R96, c[0x0][0xc00] ;  /* 0x00030000ff607b82 */ /* 0x000e620000000a00 */
[----:B------:R-:W-:-:S02]  /*e840*/  LOP3.LUT R23, R90, 0x380, RZ, 0xc0, !PT ;  /* 0x000003805a177812 */ /* 0x000fc400078ec0ff */
[----:B------:R-:W-:Y:S02]  /*e850*/  LOP3.LUT R44, R103, 0x380, RZ, 0xc0, !PT ;  /* 0x00000380672c7812 */ /* 0x000fe400078ec0ff */
[----:B------:R-:W-:Y:S02]  /*e860*/  LOP3.LUT R20, R73, 0x380, RZ, 0xc0, !PT ;  /* 0x0000038049147812 */ /* 0x000fe400078ec0ff */
[----:B------:R-:W-:Y:S02]  /*e870*/  LOP3.LUT R72, R99, 0x380, RZ, 0xc0, !PT ;  /* 0x0000038063487812 */ /* 0x000fe400078ec0ff */
[----:B------:R-:W-:Y:S02]  /*e880*/  SHF.R.U64 R10, R10, 0x3, RZ ;  /* 0x000000030a0a7819 */ /* 0x000fe400000012ff */
[----:B------:R-:W-:Y:S02]  /*e890*/  SHF.R.U64 R23, R23, 0x3, RZ ;  /* 0x0000000317177819 */ /* 0x000fe400000012ff */
[----:B------:R-:W-:-:S02]  /*e8a0*/  SHF.R.U64 R44, R44, 0x3, RZ ;  /* 0x000000032c2c7819 */ /* 0x000fc400000012ff */
[----:B------:R-:W-:Y:S02]  /*e8b0*/  SHF.R.U64 R20, R20, 0x3, RZ ;  /* 0x0000000314147819 */ /* 0x000fe400000012ff */
[----:B------:R-:W-:Y:S02]  /*e8c0*/  F2FP.BF16.F32.PACK_AB R4, R12, R95 ;  /* 0x0000005f0c04723e */ /* 0x000fe400000010ff */
[----:B------:R-:W-:Y:S02]  /*e8d0*/  SHF.R.U64 R72, R72, 0x3, RZ ;  /* 0x0000000348487819 */ /* 0x000fe400000012ff */
[----:B------:R-:W-:Y:S01]  /*e8e0*/  LOP3.LUT R12, R10, R101, RZ, 0x3c, !PT ;  /* 0x000000650a0c7212 */ /* 0x000fe200078e3cff */
[----:B------:R2:W-:Y:S01]  /*e8f0*/  STSM.16.M88.4 [R94], R4 ;  /* 0x000000045e007844 */ /* 0x0005e20000000200 */
[----:B------:R-:W-:Y:S02]  /*e900*/  LOP3.LUT R10, R23, R90, RZ, 0x3c, !PT ;  /* 0x0000005a170a7212 */ /* 0x000fe400078e3cff */
[----:B------:R-:W-:-:S02]  /*e910*/  LOP3.LUT R8, R44, R103, RZ, 0x3c, !PT ;  /* 0x000000672c087212 */ /* 0x000fc400078e3cff */
[----:B------:R-:W-:Y:S02]  /*e920*/  LOP3.LUT R24, R20, R73, RZ, 0x3c, !PT ;  /* 0x0000004914187212 */ /* 0x000fe400078e3cff */
[----:B------:R-:W-:Y:S02]  /*e930*/  LOP3.LUT R20, R72, R99, RZ, 0x3c, !PT ;  /* 0x0000006348147212 */ /* 0x000fe400078e3cff */
[----:B------:R-:W-:Y:S02]  /*e940*/  MOV R72, R10 ;  /* 0x0000000a00487202 */ /* 0x000fe40000000f00 */
[----:B------:R-:W-:Y:S02]  /*e950*/  MOV R44, R8 ;  /* 0x00000008002c7202 */ /* 0x000fe40000000f00 */
[----:B------:R-:W-:Y:S02]  /*e960*/  MOV R92, R26 ;  /* 0x0000001a005c7202 */ /* 0x000fe40000000f00 */
[----:B------:R-:W-:-:S02]  /*e970*/  F2FP.BF16.F32.PACK_AB R8, R88, R89 ;  /* 0x000000595808723e */ /* 0x000fc400000010ff */
[----:B------:R-:W-:Y:S02]  /*e980*/  F2FP.BF16.F32.PACK_AB R9, R35, R34 ;  /* 0x000000222309723e */ /* 0x000fe400000010ff */
[----:B------:R-:W-:Y:S02]  /*e990*/  F2FP.BF16.F32.PACK_AB R10, R37, R36 ;  /* 0x00000024250a723e */ /* 0x000fe400000010ff */
[----:B------:R-:W-:Y:S02]  /*e9a0*/  F2FP.BF16.F32.PACK_AB R11, R39, R38 ;  /* 0x00000026270b723e */ /* 0x000fe400000010ff */
[----:B------:R-:W-:Y:S02]  /*e9b0*/  MOV R91, R24 ;  /* 0x00000018005b7202 */ /* 0x000fe40000000f00 */
[----:B--2---:R-:W-:Y:S01]  /*e9c0*/  F2FP.BF16.F32.PACK_AB R4, R41, R40 ;  /* 0x000000282904723e */ /* 0x004fe200000010ff */
[----:B------:R-:W-:Y:S01]  /*e9d0*/  STSM.16.M88.4 [R92], R8 ;  /* 0x000000085c007844 */ /* 0x000fe20000000200 */
[----:B------:R-:W-:-:S02]  /*e9e0*/  F2FP.BF16.F32.PACK_AB R5, R43, R42 ;  /* 0x0000002a2b05723e */ /* 0x000fc400000010ff */
[----:B------:R-:W-:Y:S02]  /*e9f0*/  F2FP.BF16.F32.PACK_AB R6, R32, R33 ;  /* 0x000000212006723e */ /* 0x000fe400000010ff */
[----:B------:R-:W-:Y:S02]  /*ea00*/  F2FP.BF16.F32.PACK_AB R7, R30, R31 ;  /* 0x0000001f1e07723e */ /* 0x000fe400000010ff */
[----:B------:R-:W-:Y:S02]  /*ea10*/  MOV R90, R14 ;  /* 0x0000000e005a7202 */ /* 0x000fe40000000f00 */
[----:B------:R-:W-:Y:S01]  /*ea20*/  F2FP.BF16.F32.PACK_AB R14, R53, R52 ;  /* 0x00000034350e723e */ /* 0x000fe200000010ff */
[----:B------:R2:W-:Y:S01]  /*ea30*/  STSM.16.M88.4 [R91], R4 ;  /* 0x000000045b007844 */ /* 0x0005e20000000200 */
[----:B------:R-:W3:Y:S01]  /*ea40*/  LDC R53, c[0x0][0xbe8] ;  /* 0x0002fa00ff357b82 */ /* 0x000ee20000000800 */
[----:B------:R-:W-:Y:S02]  /*ea50*/  MOV R73, R12 ;  /* 0x0000000c00497202 */ /* 0x000fe40000000f00 */
[----:B------:R-:W-:-:S02]  /*ea60*/  F2FP.BF16.F32.PACK_AB R12, R49, R48 ;  /* 0x00000030310c723e */ /* 0x000fc400000010ff */
[----:B------:R-:W-:Y:S02]  /*ea70*/  F2FP.BF16.F32.PACK_AB R13, R51, R50 ;  /* 0x00000032330d723e */ /* 0x000fe400000010ff */
[----:B------:R-:W-:Y:S02]  /*ea80*/  F2FP.BF16.F32.PACK_AB R15, R55, R54 ;  /* 0x00000036370f723e */ /* 0x000fe400000010ff */
[----:B------:R-:W-:Y:S02]  /*ea90*/  MOV R23, R20 ;  /* 0x0000001400177202 */ /* 0x000fe40000000f00 */
[----:B------:R-:W-:Y:S01]  /*eaa0*/  F2FP.BF16.F32.PACK_AB R24, R57, R56 ;  /* 0x000000383918723e */ /* 0x000fe200000010ff */
[----:B------:R-:W4:Y:S01]  /*eab0*/  LDC.64 R20, c[0x0][0xc00] ;  /* 0x00030000ff147b82 */ /* 0x000f220000000a00 */
[----:B------:R-:W-:Y:S01]  /*eac0*/  F2FP.BF16.F32.PACK_AB R25, R59, R58 ;  /* 0x0000003a3b19723e */ /* 0x000fe200000010ff */
[----:B------:R-:W-:Y:S01]  /*ead0*/  STSM.16.M88.4 [R90], R12 ;  /* 0x0000000c5a007844 */ /* 0x000fe20000000200 */
[----:B------:R-:W-:-:S02]  /*eae0*/  F2FP.BF16.F32.PACK_AB R26, R61, R60 ;  /* 0x0000003c3d1a723e */ /* 0x000fc400000010ff */
[----:B------:R-:W-:Y:S02]  /*eaf0*/  F2FP.BF16.F32.PACK_AB R27, R63, R62 ;  /* 0x0000003e3f1b723e */ /* 0x000fe400000010ff */
[----:B------:R-:W-:Y:S01]  /*eb00*/  F2FP.BF16.F32.PACK_AB R30, R77, R76 ;  /* 0x0000004c4d1e723e */ /* 0x000fe200000010ff */
[----:B--2---:R-:W2:Y:S01]  /*eb10*/  LDC.64 R4, c[0x0][0xc08] ;  /* 0x00030200ff047b82 */ /* 0x004ea20000000a00 */
[----:B------:R-:W-:Y:S01]  /*eb20*/  F2FP.BF16.F32.PACK_AB R31, R79, R78 ;  /* 0x0000004e4f1f723e */ /* 0x000fe200000010ff */
[----:B------:R0:W-:Y:S01]  /*eb30*/  STSM.16.M88.4 [R23], R24 ;  /* 0x0000001817007844 */ /* 0x0001e20000000200 */
[----:B-1----:R-:W-:Y:S02]  /*eb40*/  ISETP.NE.U32.AND P0, PT, R96, RZ, PT ;  /* 0x000000ff6000720c */ /* 0x002fe40003f05070 */
[----:B---3--:R-:W-:Y:S01]  /*eb50*/  ISETP.NE.AND P1, PT, R53, 0x1, PT ;  /* 0x000000013500780c */ /* 0x008fe20003f25270 */
[----:B------:R1:W-:Y:S01]  /*eb60*/  STSM.16.M88.4 [R73], R64 ;  /* 0x0000004049007844 */ /* 0x0003e20000000200 */
[----:B------:R-:W-:-:S03]  /*eb70*/  ISETP.NE.AND.EX P0, PT, R97, RZ, PT, P0 ;  /* 0x000000ff6100720c */ /* 0x000fc60003f05300 */
[----:B------:R1:W-:Y:S04]  /*eb80*/  STSM.16.M88.4 [R72], R28 ;  /* 0x0000001c48007844 */ /* 0x0003e80000000200 */
[----:B------:R1:W-:Y:S01]  /*eb90*/  STSM.16.M88.4 [R44], R80 ;  /* 0x000000502c007844 */ /* 0x0003e20000000200 */
[----:B------:R-:W-:Y:S01]  /*eba0*/  ULDC UR4, c[0x0][0xa88] ;  /* 0x0002a20000047ab9 */ /* 0x000fe20000000800 */
[----:B----4-:R-:W-:Y:S02]  /*ebb0*/  IMAD.WIDE R20, R164, 0x4, R20 ;  /* 0x00000004a4147825 */ /* 0x010fe400078e0214 */
[----:B------:R-:W3:Y:S02]  /*ebc0*/  @P1 LDC R8, c[0x0][0xbec] ;  /* 0x0002fb00ff081b82 */ /* 0x000ee40000000800 */
[----:B0-----:R-:W-:-:S06]  /*ebd0*/  IMAD.MOV.U32 R23, RZ, RZ, RZ ;  /* 0x000000ffff177224 */ /* 0x001fcc00078e00ff */
[----:B------:R-:W-:Y:S01]  /*ebe0*/  BAR.SYNC.DEFER_BLOCKING 0x1, 0x100 ;  /* 0x0044000000007b1d */ /* 0x000fe20000010000 */
[----:B--2---:R-:W-:-:S07]  /*ebf0*/  ISETP.NE.U32.AND P2, PT, R4, RZ, PT ;  /* 0x000000ff0400720c */ /* 0x004fce0003f45070 */
[----:B------:R-:W0:Y:S01]  /*ec00*/  @P1 LDC R9, c[0x0][0xbf0] ;  /* 0x0002fc00ff091b82 */ /* 0x000e220000000800 */
[----:B------:R-:W-:-:S13]  /*ec10*/  ISETP.NE.AND.EX P2, PT, R5, RZ, PT, P2 ;  /* 0x000000ff0500720c */ /* 0x000fda0003f45320 */
[----:B------:R-:W2:Y:S01]  /*ec20*/  @P2 LDC.64 R4, c[0x0][0xc08] ;  /* 0x00030200ff042b82 */ /* 0x000ea20000000a00 */
[----:B------:R-:W-:Y:S01]  /*ec30*/  IMAD.U32 R6, RZ, RZ, UR4 ;  /* 0x00000004ff067e24 */ /* 0x000fe2000f8e00ff */
[----:B------:R1:W5:Y:S01]  /*ec40*/  @P0 LDG.E R23, desc[UR6][R20.64] ;  /* 0x0000000614170981 */ /* 0x000362000c1e1900 */
[----:B--2---:R-:W-:-:S05]  /*ec50*/  @P2 IMAD.WIDE R4, R164, 0x4, R4 ;  /* 0x00000004a4042825 */ /* 0x004fca00078e0204 */
[----:B------:R1:W5:Y:S01]  /*ec60*/  @P2 LDG.E R6, desc[UR6][R4.64] ;  /* 0x0000000604062981 */ /* 0x000362000c1e1900 */
[----:B0--3--:R-:W-:Y:S05]  /*ec70*/  @P2 BRA `(.L_x_1429) ;  /* 0x0000000000142947 */ /* 0x009fea0003800000 */
[----:B------:R-:W-:Y:S05]  /*ec80*/  @!P0 BRA `(.L_x_1429) ;  /* 0x0000000000108947 */ /* 0x000fea0003800000 */
[----:B------:R-:W-:Y:S02]  /*ec90*/  ULDC.64 UR4, c[0x0][0x208] ;  /* 0x0000820000047ab9 */ /* 0x000fe40000000a00 */
[----:B-1----:R-:W2:Y:S04]  /*eca0*/  LDG.E R5, desc[UR4][R20.64] ;  /* 0x0000000414057981 */ /* 0x002ea8000c1e1900 */
[----:B-----5:R-:W2:Y:S02]  /*ecb0*/  LDG.E R6, desc[UR4][R20.64+0x4] ;  /* 0x0000040414067981 */ /* 0x020ea4000c1e1900 */
[----:B--2---:R-:W-:-:S07]  /*ecc0*/  IMAD.IADD R6, R6, 0x1, -R5 ;  /* 0x0000000106067824 */ /* 0x004fce00078e0a05 */
.L_x_1429:
[----:B-1----:R-:W-:Y:S01]  /*ecd0*/  SHF.R.S32.HI R44, RZ, 0x1f, R163 ;  /* 0x0000001fff2c7819 */ /* 0x002fe200000114a3 */
[----:B------:R-:W-:Y:S01]  /*ece0*/  IMAD.IADD R13, R22, 0x1, R18 ;  /* 0x00000001160d7824 */ /* 0x000fe200078e0212 */
[----:B------:R-:W-:Y:S01]  /*ecf0*/  ULDC.64 UR4, c[0x0][0xb90] ;  /* 0x0002e40000047ab9 */ /* 0x000fe20000000a00 */
[--C-:B-----5:R-:W-:Y:S01]  /*ed00*/  SHF.R.S32.HI R21, RZ, 0x1f, R23.reuse ;  /* 0x0000001fff157819 */ /* 0x120fe20000011417 */
[----:B------:R-:W-:Y:S01]  /*ed10*/  IMAD.MOV.U32 R20, RZ, RZ, R23 ;  /* 0x000000ffff147224 */ /* 0x000fe200078e0017 */
[----:B------:R-:W-:Y:S01]  /*ed20*/  SHF.R.S32.HI R10, RZ, 0x1f, R164 ;  /* 0x0000001fff0a7819 */ /* 0x000fe200000114a4 */
[----:B------:R-:W-:Y:S01]  /*ed30*/  IMAD R4, R44, UR4, RZ ;  /* 0x000000042c047c24 */ /* 0x000fe2000f8e02ff */
[----:B------:R-:W-:Y:S01]  /*ed40*/  SEL R55, R164, RZ, !P0 ;  /* 0x000000ffa4377207 */ /* 0x000fe20004000000 */
[----:B------:R-:W-:Y:S01]  /*ed50*/  @P1 IMAD.HI.U32 R8, R13, R8, RZ ;  /* 0x000000080d081227 */ /* 0x000fe200078e00ff */
[----:B------:R-:W-:-:S03]  /*ed60*/  ULDC.64 UR6, c[0x0][0x208] ;  /* 0x0000820000067ab9 */ /* 0x000fc60000000a00 */
[----:B------:R-:W-:Y:S01]  /*ed70*/  IMAD.MOV.U32 R7, RZ, RZ, R13 ;  /* 0x000000ffff077224 */ /* 0x000fe200078e000d */
[----:B------:R-:W-:Y:S01]  /*ed80*/  @P1 SHF.R.U32.HI R7, RZ, R9, R8 ;  /* 0x00000009ff071219 */ /* 0x000fe20000011608 */
[C---:B------:R-:W-:Y:S02]  /*ed90*/  IMAD R11, R163.reuse, UR5, R4 ;  /* 0x00000005a30b7c24 */ /* 0x040fe4000f8e0204 */
[----:B------:R-:W-:Y:S01]  /*eda0*/  IMAD.WIDE.U32 R4, R163, UR4, R20 ;  /* 0x00000004a3047c25 */ /* 0x000fe2000f8e0014 */
[----:B------:R-:W-:Y:S01]  /*edb0*/  SEL R20, R10, RZ, !P0 ;  /* 0x000000ff0a147207 */ /* 0x000fe20004000000 */
[----:B------:R-:W-:Y:S02]  /*edc0*/  ULDC.64 UR4, c[0x0][0xb98] ;  /* 0x0002e60000047ab9 */ /* 0x000fe40000000a00 */
[----:B------:R-:W-:Y:S02]  /*edd0*/  IMAD R9, R165, 0x40, R160 ;  /* 0x00000040a5097824 */ /* 0x000fe400078e02a0 */
[----:B------:R-:W-:Y:S01]  /*ede0*/  IMAD.IADD R5, R5, 0x1, R11 ;  /* 0x0000000105057824 */ /* 0x000fe200078e020b */
[--C-:B------:R-:W-:Y:S01]  /*edf0*/  SHF.R.S32.HI R11, RZ, 0x1f, R7.reuse ;  /* 0x0000001fff0b7819 */ /* 0x100fe20000011407 */
[----:B------:R-:W-:-:S02]  /*ee00*/  IMAD.MOV R10, RZ, RZ, -R7 ;  /* 0x000000ffff0a7224 */ /* 0x000fc400078e0a07 */
[----:B------:R-:W-:-:S04]  /*ee10*/  IMAD.WIDE.U32 R4, R55, UR4, R4 ;  /* 0x0000000437047c25 */ /* 0x000fc8000f8e0004 */
[----:B------:R-:W-:Y:S01]  /*ee20*/  IMAD.WIDE R16, R9, 0x2, R16 ;  /* 0x0000000209107825 */ /* 0x000fe200078e0210 */
[----:B------:R-:W-:-:S03]  /*ee30*/  IADD3 R4, P2, R7, R4, RZ ;  /* 0x0000000407047210 */ /* 0x000fc60007f5e0ff */
[----:B------:R-:W-:Y:S01]  /*ee40*/  IMAD R8, R20, UR4, RZ ;  /* 0x0000000414087c24 */ /* 0x000fe2000f8e02ff */
[C---:B------:R-:W-:Y:S01]  /*ee50*/  IADD3 R15, P0, R16.reuse, 0x1000, RZ ;  /* 0x00001000100f7810 */ /* 0x040fe20007f1e0ff */
[----:B------:R-:W-:Y:S01]  /*ee60*/  IMAD R9, R53, R10, R13 ;  /* 0x0000000a35097224 */ /* 0x000fe200078e020d */
[----:B------:R-:W-:Y:S01]  /*ee70*/  IADD3 R13, P3, R16, 0x2000, RZ ;  /* 0x00002000100d7810 */ /* 0x000fe20007f7e0ff */
[----:B------:R-:W-:Y:S01]  /*ee80*/  IMAD R8, R55, UR5, R8 ;  /* 0x0000000537087c24 */ /* 0x000fe2000f8e0208 */
[----:B------:R-:W-:Y:S01]  /*ee90*/  ULDC.64 UR4, c[0x0][0xb88] ;  /* 0x0002e20000047ab9 */ /* 0x000fe20000000a00 */
[----:B------:R-:W-:Y:S01]  /*eea0*/  IMAD.IADD R24, R169, 0x1, R18 ;  /* 0x00000001a9187824 */ /* 0x000fe200078e0212 */
[----:B------:R-:W-:Y:S01]  /*eeb0*/  SHF.R.S32.HI R7, RZ, 0x1f, R9 ;  /* 0x0000001fff077819 */ /* 0x000fe20000011409 */
[----:B------:R-:W-:Y:S01]  /*eec0*/  IMAD R57, R6, R53, RZ ;  /* 0x0000003506397224 */ /* 0x000fe200078e02ff */
[----:B------:R-:W-:Y:S02]  /*eed0*/  IADD3.X R5, R11, R5, R8, P2, !PT ;  /* 0x000000050b057210 */ /* 0x000fe400017fe408 */
[----:B------:R-:W-:Y:S01]  /*eee0*/  LOP3.LUT R8, R13, 0x380, RZ, 0xc0, !PT ;  /* 0x000003800d087812 */ /* 0x000fe200078ec0ff */
[----:B------:R-:W-:Y:S01]  /*eef0*/  IMAD R10, R7, UR4, RZ ;  /* 0x00000004070a7c24 */ /* 0x000fe2000f8e02ff */
[----:B------:R-:W-:Y:S01]  /*ef00*/  IADD3 R7, P2, R16, 0x3000, RZ ;  /* 0x0000300010077810 */ /* 0x000fe20007f5e0ff */
[----:B------:R-:W-:Y:S01]  /*ef10*/  IMAD.WIDE.U32 R4, R9, UR4, R4 ;  /* 0x0000000409047c25 */ /* 0x000fe2000f8e0004 */
[----:B------:R-:W-:-:S02]  /*ef20*/  SHF.R.U64 R8, R8, 0x3, RZ ;  /* 0x0000000308087819 */ /* 0x000fc400000012ff */
[----:B------:R-:W-:Y:S01]  /*ef30*/  LOP3.LUT R12, R15, 0x380, RZ, 0xc0, !PT ;  /* 0x000003800f0c7812 */ /* 0x000fe200078ec0ff */
[----:B------:R-:W-:Y:S01]  /*ef40*/  IMAD R11, R9, UR5, R10 ;  /* 0x00000005090b7c24 */ /* 0x000fe2000f8e020a */
[----:B------:R-:W-:Y:S01]  /*ef50*/  ULDC.64 UR4, c[0x0][0xb50] ;  /* 0x0002d40000047ab9 */ /* 0x000fe20000000a00 */
[----:B------:R-:W-:Y:S01]  /*ef60*/  LOP3.LUT R8, R8, R13, RZ, 0x3c, !PT ;  /* 0x0000000d08087212 */ /* 0x000fe200078e3cff */
[----:B------:R-:W-:Y:S01]  /*ef70*/  IMAD.X R13, RZ, RZ, R17, P0 ;  /* 0x000000ffff0d7224 */ /* 0x000fe200000e0611 */
[C---:B------:R-:W-:Y:S01]  /*ef80*/  LEA R10, P4, R4.reuse, UR4, 0x2 ;  /* 0x00000004040a7c11 */ /* 0x040fe2000f8810ff */
[----:B------:R-:W-:Y:S01]  /*ef90*/  IMAD.IADD R9, R5, 0x1, R11 ;  /* 0x0000000105097824 */ /* 0x000fe200078e020b */
[----:B------:R-:W-:Y:S02]  /*efa0*/  LOP3.LUT R5, R7, 0x380, RZ, 0xc0, !PT ;  /* 0x0000038007057812 */ /* 0x000fe400078ec0ff */
[----:B------:R-:W-:Y:S01]  /*efb0*/  LOP3.LUT P0, RZ, R167, 0x3, RZ, 0xc0, !PT ;  /* 0x00000003a7ff7812 */ /* 0x000fe2000780c0ff */
[----:B------:R-:W-:Y:S01]  /*efc0*/  SHFL.IDX PT, R48, R10, RZ, 0x1c1f ;  /* 0x001c1fff0a307589 */ /* 0x000fe200000e0000 */
[----:B------:R-:W-:Y:S01]  /*efd0*/  LEA.HI.X R14, R4, UR5, R9, 0x2, P4 ;  /* 0x00000005040e7c11 */ /* 0x000fe2000a0f1409 */
[--C-:B------:R-:W-:Y:S01]  /*efe0*/  IMAD.X R9, RZ, RZ, R17.reuse, P3 ;  /* 0x000000ffff097224 */ /* 0x100fe200018e0611 */
[----:B------:R-:W-:Y:S01]  /*eff0*/  SHF.R.U64 R4, R5, 0x3, RZ ;  /* 0x0000000305047819 */ /* 0x000fe200000012ff */
[----:B------:R-:W-:Y:S01]  /*f000*/  SHFL.IDX PT, R50, R10, 0x1, 0x1c1f ;  /* 0x003c1f000a327f89 */ /* 0x000fe200000e0000 */
[----:B------:R-:W-:Y:S01]  /*f010*/  IMAD.X R5, RZ, RZ, R17, P2 ;  /* 0x000000ffff057224 */ /* 0x000fe200010e0611 */
[----:B------:R-:W-:Y:S01]  /*f020*/  SHF.R.U64 R12, R12, 0x3, RZ ;  /* 0x000000030c0c7819 */ /* 0x000fe200000012ff */
[----:B------:R-:W-:Y:S01]  /*f030*/  ULDC.64 UR4, c[0x0][0xaa0] ;  /* 0x0002a80000047ab9 */ /* 0x000fe20000000a00 */
[----:B------:R-:W0:Y:S01]  /*f040*/  SHFL.IDX PT, R49, R14, RZ, 0x1c1f ;  /* 0x001c1fff0e317589 */ /* 0x000e2200000e0000 */
[----:B------:R-:W-:Y:S01]  /*f050*/  LOP3.LUT R4, R4, R7, RZ, 0x3c, !PT ;  /* 0x0000000704047212 */ /* 0x000fe200078e3cff */
[C---:B------:R-:W-:Y:S01]  /*f060*/  VIADD R7, R24.reuse, 0x8 ;  /* 0x0000000818077836 */ /* 0x040fe20000000000 */
[----:B------:R-:W-:Y:S01]  /*f070*/  ISETP.GE.OR P2, PT, R24, R57, P0 ;  /* 0x000000391800720c */ /* 0x000fe20000746670 */
[----:B------:R-:W1:Y:S01]  /*f080*/  SHFL.IDX PT, R51, R14, 0x1, 0x1c1f ;  /* 0x003c1f000e337f89 */ /* 0x000e6200000e0000 */
[----:B------:R-:W-:-:S02]  /*f090*/  LOP3.LUT R12, R12, R15, RZ, 0x3c, !PT ;  /* 0x0000000f0c0c7212 */ /* 0x000fc400078e3cff */
[----:B------:R-:W-:Y:S02]  /*f0a0*/  ISETP.GE.OR P0, PT, R7, R57, P0 ;  /* 0x000000390700720c */ /* 0x000fe40000706670 */
[C---:B------:R-:W-:Y:S02]  /*f0b0*/  IADD3 R41, P6, R16.reuse, 0x4000, RZ ;  /* 0x0000400010297810 */ /* 0x040fe40007fde0ff */
[C---:B------:R-:W-:Y:S02]  /*f0c0*/  IADD3 R37, P5, R16.reuse, 0x5000, RZ ;  /* 0x0000500010257810 */ /* 0x040fe40007fbe0ff */
[C---:B------:R-:W-:Y:S02]  /*f0d0*/  IADD3 R33, P4, R16.reuse, 0x6000, RZ ;  /* 0x0000600010217810 */ /* 0x040fe40007f9e0ff */
[----:B------:R-:W-:Y:S02]  /*f0e0*/  LOP3.LUT R15, R16, 0x380, RZ, 0xc0, !PT ;  /* 0x00000380100f7812 */ /* 0x000fe400078ec0ff */
[----:B------:R-:W-:-:S02]  /*f0f0*/  LOP3.LUT R40, R41, 0x380, RZ, 0xc0, !PT ;  /* 0x0000038029287812 */ /* 0x000fc400078ec0ff */
[----:B------:R-:W-:Y:S02]  /*f100*/  LOP3.LUT R36, R37, 0x380, RZ, 0xc0, !PT ;  /* 0x0000038025247812 */ /* 0x000fe400078ec0ff */
[----:B------:R-:W-:Y:S02]  /*f110*/  LOP3.LUT R32, R33, 0x380, RZ, 0xc0, !PT ;  /* 0x0000038021207812 */ /* 0x000fe400078ec0ff */
[----:B------:R-:W-:Y:S01]  /*f120*/  SHF.R.U64 R15, R15, 0x3, RZ ;  /* 0x000000030f0f7819 */ /* 0x000fe200000012ff */
[----:B0-----:R0:W-:Y:S01]  /*f130*/  @!P2 ST.E desc[UR6][R48.64], R2 ;  /* 0x000000023000a985 */ /* 0x0011e2000c101906 */
[----:B------:R-:W-:Y:S02]  /*f140*/  IADD3 R11, P3, R16, 0x7000, RZ ;  /* 0x00007000100b7810 */ /* 0x000fe40007f7e0ff */
[----:B------:R-:W-:Y:S01]  /*f150*/  SHF.R.U64 R40, R40, 0x3, RZ ;  /* 0x0000000328287819 */ /* 0x000fe200000012ff */
[----:B-1----:R1:W-:Y:S01]  /*f160*/  @!P0 ST.E desc[UR6][R50.64], R0 ;  /* 0x0000000032008985 */ /* 0x0023e2000c101906 */
[----:B------:R-:W-:Y:S01]  /*f170*/  SHF.R.U64 R36, R36, 0x3, RZ ;  /* 0x0000000324247819 */ /* 0x000fe200000012ff */
[----:B------:R-:W-:Y:S01]  /*f180*/  IMAD.X R29, RZ, RZ, R17, P3 ;  /* 0x000000ffff1d7224 */ /* 0x000fe200018e0611 */
[----:B------:R-:W-:-:S02]  /*f190*/  SHF.R.U64 R32, R32, 0x3, RZ ;  /* 0x0000000320207819 */ /* 0x000fc400000012ff */
[----:B------:R-:W-:Y:S02]  /*f1a0*/  LOP3.LUT R16, R15, R16, RZ, 0x3c, !PT ;  /* 0x000000100f107212 */ /* 0x000fe400078e3cff */
[----:B------:R-:W-:Y:S01]  /*f1b0*/  LOP3.LUT R40, R40, R41, RZ, 0x3c, !PT ;  /* 0x0000002928287212 */ /* 0x000fe200078e3cff */
[----:B0-----:R-:W0:Y:S01]  /*f1c0*/  @P1 LDC R49, c[0x0][0xbec] ;  /* 0x0002fb00ff311b82 */ /* 0x001e220000000800 */
[----:B------:R-:W-:Y:S01]  /*f1d0*/  LOP3.LUT R36, R36, R37, RZ, 0x3c, !PT ;  /* 0x0000002524247212 */ /* 0x000fe200078e3cff */
[--C-:B------:R-:W-:Y:S01]  /*f1e0*/  IMAD.X R41, RZ, RZ, R17.reuse, P6 ;  /* 0x000000ffff297224 */ /* 0x100fe200030e0611 */
[----:B------:R-:W-:Y:S01]  /*f1f0*/  LOP3.LUT R32, R32, R33, RZ, 0x3c, !PT ;  /* 0x0000002120207212 */ /* 0x000fe200078e3cff */
[----:B-1----:R-:W-:Y:S01]  /*f200*/  IMAD R0, R21, UR4, RZ ;  /* 0x0000000415007c24 */ /* 0x002fe2000f8e02ff */
[----:B------:R1:W5:Y:S01]  /*f210*/  LD.E.128 R24, desc[UR6][R16.64] ;  /* 0x0000000610187980 */ /* 0x000362000c101d00 */
[--C-:B------:R-:W-:Y:S01]  /*f220*/  IMAD.X R37, RZ, RZ, R17.reuse, P5 ;  /* 0x000000ffff257224 */ /* 0x100fe200028e0611 */
[----:B------:R-:W-:Y:S01]  /*f230*/  LOP3.LUT R6, R11, 0x380, RZ, 0xc0, !PT ;  /* 0x000003800b067812 */ /* 0x000fe200078ec0ff */
[----:B------:R-:W-:Y:S01]  /*f240*/  IMAD.X R33, RZ, RZ, R17, P4 ;  /* 0x000000ffff217224 */ /* 0x000fe200020e0611 */
[----:B------:R-:W5:Y:S01]  /*f250*/  LD.E.128 R12, desc[UR6][R12.64] ;  /* 0x000000060c0c7980 */ /* 0x000f62000c101d00 */
[----:B------:R-:W-:Y:S01]  /*f260*/  IMAD R21, R23, UR5, R0 ;  /* 0x0000000517157c24 */ /* 0x000fe2000f8e0200 */
[----:B------:R-:W-:-:S02]  /*f270*/  SHF.R.U64 R6, R6, 0x3, RZ ;  /* 0x0000000306067819 */ /* 0x000fc400000012ff */
[----:B------:R-:W5:Y:S01]  /*f280*/  LD.E.128 R40, desc[UR6][R40.64] ;  /* 0x0000000628287980 */ /* 0x000f62000c101d00 */
[----:B-1----:R-:W-:Y:S01]  /*f290*/  IMAD.WIDE.U32 R16, R23, UR4, RZ ;  /* 0x0000000417107c25 */ /* 0x002fe2000f8e00ff */
[----:B------:R-:W-:Y:S01]  /*f2a0*/  ULDC.64 UR4, c[0x0][0xae8] ;  /* 0x0002ba0000047ab9 */ /* 0x000fe20000000a00 */
[----:B------:R-:W1:Y:S01]  /*f2b0*/  @P1 LDC R23, c[0x0][0xbf0] ;  /* 0x0002fc00ff171b82 */ /* 0x000e620000000800 */
[----:B------:R-:W-:Y:S01]  /*f2c0*/  LOP3.LUT R28, R6, R11, RZ, 0x3c, !PT ;  /* 0x0000000b061c7212 */ /* 0x000fe200078e3cff */
[----:B------:R-:W-:Y:S01]  /*f2d0*/  IMAD.IADD R17, R17, 0x1, R21 ;  /* 0x0000000111117824 */ /* 0x000fe200078e0215 */
[----:B------:R-:W5:Y:S01]  /*f2e0*/  LD.E.128 R8, desc[UR6][R8.64] ;  /* 0x0000000608087980 */ /* 0x000f62000c101d00 */
[----:B------:R-:W-:Y:S02]  /*f2f0*/  IMAD R21, R162, 0x20, R165 ;  /* 0x00000020a2157824 */ /* 0x000fe400078e02a5 */
[----:B------:R-:W-:Y:S01]  /*f300*/  IMAD R0, R44, UR4, RZ ;  /* 0x000000042c007c24 */ /* 0x000fe2000f8e02ff */
[----:B------:R-:W5:Y:S01]  /*f310*/  LD.E.128 R4, desc[UR6][R4.64] ;  /* 0x0000000604047980 */ /* 0x000f62000c101d00 */
[----:B------:R-:W-:-:S02]  /*f320*/  IMAD.IADD R44, R18, 0x1, R21 ;  /* 0x00000001122c7824 */ /* 0x000fc400078e0215 */
[C---:B------:R-:W-:Y:S01]  /*f330*/  IMAD R21, R163.reuse, UR5, R0 ;  /* 0x00000005a3157c24 */ /* 0x040fe2000f8e0200 */
[----:B------:R-:W5:Y:S01]  /*f340*/  LD.E.128 R36, desc[UR6][R36.64] ;  /* 0x0000000624247980 */ /* 0x000f62000c101d00 */
[----:B------:R-:W-:Y:S01]  /*f350*/  IMAD.WIDE.U32 R16, R163, UR4, R16 ;  /* 0x00000004a3107c25 */ /* 0x000fe2000f8e0010 */
[----:B------:R-:W-:Y:S02]  /*f360*/  ULDC.64 UR4, c[0x0][0xaf0] ;  /* 0x0002bc0000047ab9 */ /* 0x000fe40000000a00 */
[----:B------:R-:W5:Y:S01]  /*f370*/  LD.E.128 R32, desc[UR6][R32.64] ;  /* 0x0000000620207980 */ /* 0x000f62000c101d00 */
[----:B0-----:R-:W-:-:S03]  /*f380*/  @P1 IMAD.HI.U32 R0, R44, R49, RZ ;  /* 0x000000312c001227 */ /* 0x001fc600078e00ff */
[----:B------:R-:W5:Y:S01]  /*f390*/  LD.E.128 R28, desc[UR6][R28.64] ;  /* 0x000000061c1c7980 */ /* 0x000f62000c101d00 */
[----:B------:R-:W-:Y:S02]  /*f3a0*/  IMAD.IADD R17, R17, 0x1, R21 ;  /* 0x0000000111117824 */ /* 0x000fe400078e0215 */
[----:B------:R-:W-:Y:S01]  /*f3b0*/  IMAD.MOV.U32 R21, RZ, RZ, R44 ;  /* 0x000000ffff157224 */ /* 0x000fe200078e002c */
[----:B------:R-:W-:Y:S01]  /*f3c0*/  @!PT LDS RZ, [RZ] ;  /* 0x00000000fffff984 */ /* 0x000fe20000000800 */
[----:B------:R-:W-:Y:S01]  /*f3d0*/  @!PT LDS RZ, [RZ] ;  /* 0x00000000fffff984 */ /* 0x000fe20000000800 */
[----:B------:R-:W-:Y:S01]  /*f3e0*/  @!PT LDS RZ, [RZ] ;  /* 0x00000000fffff984 */ /* 0x000fe20000000800 */
[----:B------:R-:W-:Y:S01]  /*f3f0*/  @!PT LDS RZ, [RZ] ;  /* 0x00000000fffff984 */ /* 0x000fe20000000800 */
[----:B------:R0:W-:Y:S06]  /*f400*/  MEMBAR.ALL.CTA ;  /* 0x0000000000007992 */ /* 0x0001ec0000008000 */
[----:B0-----:R-:W0:Y:S01]  /*f410*/  FENCE.VIEW.ASYNC.S ;  /* 0x00000000000073c6 */ /* 0x001e220000000000 */
[----:B------:R-:W-:Y:S01]  /*f420*/  IMAD R2, R20, UR4, RZ ;  /* 0x0000000414027c24 */ /* 0x000fe2000f8e02ff */
[----:B-1----:R-:W-:Y:S01]  /*f430*/  @P1 SHF.R.U32.HI R21, RZ, R23, R0 ;  /* 0x00000017ff151219 */ /* 0x002fe20000011600 */
[----:B------:R-:W-:-:S03]  /*f440*/  IMAD.WIDE.U32 R16, R55, UR4, R16 ;  /* 0x0000000437107c25 */ /* 0x000fc6000f8e0010 */
[--C-:B------:R-:W-:Y:S01]  /*f450*/  SHF.R.S32.HI R0, RZ, 0x1f, R21.reuse ;  /* 0x0000001fff007819 */ /* 0x100fe20000011415 */
[----:B------:R-:W-:Y:S01]  /*f460*/  IMAD R23, R55, UR5, R2 ;  /* 0x0000000537177c24 */ /* 0x000fe2000f8e0202 */
[----:B------:R-:W-:Y:S01]  /*f470*/  ULDC.64 UR4, c[0x0][0xae0] ;  /* 0x0002b80000047ab9 */ /* 0x000fe20000000a00 */
[----:B------:R-:W-:Y:S02]  /*f480*/  IMAD.MOV R2, RZ, RZ, -R21 ;  /* 0x000000ffff027224 */ /* 0x000fe400078e0a15 */
[----:B------:R-:W-:Y:S02]  /*f490*/  IMAD.IADD R17, R17, 0x1, R23 ;  /* 0x0000000111117824 */ /* 0x000fe400078e0217 */
[----:B------:R-:W-:Y:S02]  /*f4a0*/  IMAD R0, R0, UR4, RZ ;  /* 0x0000000400007c24 */ /* 0x000fe4000f8e02ff */
[----:B------:R-:W-:Y:S02]  /*f4b0*/  IMAD R23, R53, R2, R44 ;  /* 0x0000000235177224 */ /* 0x000fe400078e022c */
[----:B------:R-:W-:-:S02]  /*f4c0*/  IMAD R49, R21, UR5, R0 ;  /* 0x0000000515317c24 */ /* 0x000fc4000f8e0200 */
[----:B------:R-:W-:Y:S01]  /*f4d0*/  IMAD.WIDE.U32 R16, R21, UR4, R16 ;  /* 0x0000000415107c25 */ /* 0x000fe2000f8e0010 */
[----:B------:R-:W-:Y:S01]  /*f4e0*/  SHF.R.S32.HI R0, RZ, 0x1f, R23 ;  /* 0x0000001fff007819 */ /* 0x000fe20000011417 */
[----:B------:R-:W-:Y:S02]  /*f4f0*/  ULDC.64 UR4, c[0x0][0xad8] ;  /* 0x0002b60000047ab9 */ /* 0x000fe40000000a00 */
[----:B------:R-:W-:Y:S02]  /*f500*/  IMAD.IADD R17, R17, 0x1, R49 ;  /* 0x0000000111117824 */ /* 0x000fe400078e0231 */
[----:B------:R-:W-:Y:S02]  /*f510*/  IMAD R2, R0, UR4, RZ ;  /* 0x0000000400027c24 */ /* 0x000fe4000f8e02ff */
[----:B------:R-:W-:Y:S02]  /*f520*/  IMAD.IADD R44, R165, 0x1, R18 ;  /* 0x00000001a52c7824 */ /* 0x000fe400078e0212 */
[----:B------:R-:W-:-:S02]  /*f530*/  IMAD R21, R23, UR5, R2 ;  /* 0x0000000517157c24 */ /* 0x000fc4000f8e0202 */
[----:B------:R-:W-:Y:S01]  /*f540*/  IMAD.WIDE.U32 R16, R23, UR4, R16 ;  /* 0x0000000417107c25 */ /* 0x000fe2000f8e0010 */
[CC--:B------:R-:W-:Y:S01]  /*f550*/  ISETP.GE.AND P2, PT, R44.reuse, R57.reuse, PT ;  /* 0x000000392c00720c */ /* 0x0c0fe20003f46270 */
[----:B------:R-:W-:Y:S02]  /*f560*/  ULDC.64 UR4, c[0x0][0xa80] ;  /* 0x0002a00000047ab9 */ /* 0x000fe40000000a00 */
[----:B------:R-:W-:Y:S01]  /*f570*/  VIADD R0, R44, 0x20 ;  /* 0x000000202c007836 */ /* 0x000fe20000000000 */
[----:B------:R-:W-:Y:S01]  /*f580*/  LEA R18, P3, R16, UR4, 0x1 ;  /* 0x0000000410127c11 */ /* 0x000fe2000f8608ff */
[----:B------:R-:W-:Y:S02]  /*f590*/  IMAD.IADD R17, R17, 0x1, R21 ;  /* 0x0000000111117824 */ /* 0x000fe400078e0215 */
[----:B------:R-:W-:Y:S01]  /*f5a0*/  VIADD R3, R3, 0x2a820 ;  /* 0x0002a82003037836 */ /* 0x000fe20000000000 */
[----:B------:R-:W-:Y:S01]  /*f5b0*/  ISETP.GE.AND P0, PT, R0, R57, PT ;  /* 0x000000390000720c */ /* 0x000fe20003f06270 */
[----:B------:R-:W-:Y:S01]  /*f5c0*/  VIADD R0, R44, 0x40 ;  /* 0x000000402c007836 */ /* 0x000fe20000000000 */
[----:B------:R-:W-:-:S02]  /*f5d0*/  LEA.HI.X R20, R16, UR5, R17, 0x1, P3 ;  /* 0x0000000510147c11 */ /* 0x000fc400098f0c11 */
        /* <DEDUP_REMOVED lines=11> */
[CC--:B-1----:R-:W-:Y:S02]  /*f690*/  @!P2 LEA R2, P4, R160.reuse, R16.reuse, 0x1 ;  /* 0x00000010a002a211 */ /* 0x0c2fe400078808ff */
[C---:B------:R-:W-:Y:S02]  /*f6a0*/  @!P3 LEA R16, P5, R161.reuse, R16, 0x1 ;  /* 0x00000010a110b211 */ /* 0x040fe400078a08ff */
[-C--:B0-2---:R-:W-:Y:S02]  /*f6b0*/  @!P2 LEA.HI.X R3, R160, R0.reuse, R172, 0x1, P4 ;  /* 0x00000000a003a211 */ /* 0x085fe400020f0cac */
[----:B------:R-:W-:-:S03]  /*f6c0*/  @!P3 LEA.HI.X R17, R161, R0, R171, 0x1, P5 ;  /* 0x00000000a111b211 */ /* 0x000fc600028f0cab */
[----:B-----5:R3:W-:Y:S04]  /*f6d0*/  @!P2 ST.E.128 desc[UR6][R2.64], R24 ;  /* 0x000000180200a985 */ /* 0x0207e8000c101d06 */
[----:B------:R3:W-:Y:S02]  /*f6e0*/  @!P3 ST.E.128 desc[UR6][R16.64], R40 ;  /* 0x000000281000b985 */ /* 0x0007e4000c101d06 */
.L_x_1431:
[----:B------:R-:W-:Y:S05]  /*f6f0*/  BSYNC B1 ;  /* 0x0000000000017941 */ /* 0x000fea0003800000 */
.L_x_1430:
        /* <DEDUP_REMOVED lines=10> */
[-C--:B0---4-:R-:W-:Y:S02]  /*f7a0*/  @!P3 LEA.HI.X R3, R160, R0.reuse, R172, 0x1, P0 ;  /* 0x00000000a003b211 */ /* 0x091fe400000f0cac */
[----:B------:R-:W-:-:S03]  /*f7b0*/  @!P4 LEA.HI.X R17, R161, R0, R171, 0x1, P2 ;  /* 0x00000000a111c211 */ /* 0x000fc600010f0cab */
[----:B-----5:R3:W-:Y:S04]  /*f7c0*/  @!P3 ST.E.128 desc[UR6][R2.64], R12 ;  /* 0x0000000c0200b985 */ /* 0x0207e8000c101d06 */
[----:B------:R3:W-:Y:S02]  /*f7d0*/  @!P4 ST.E.128 desc[UR6][R16.64], R36 ;  /* 0x000000241000c985 */ /* 0x0007e4000c101d06 */
.L_x_1433:
[----:B------:R-:W-:Y:S05]  /*f7e0*/  BSYNC B1 ;  /* 0x0000000000017941 */ /* 0x000fea0003800000 */
.L_x_1432:
[----:B----4-:R4:W0:Y:S01]  /*f7f0*/  SHFL.IDX PT, R0, R20, 0x2, 0x181f ;  /* 0x00581f0014007f89 */ /* 0x01082200000e0000 */
        /* <DEDUP_REMOVED lines=13> */
.L_x_1435:
[----:B------:R-:W-:Y:S05]  /*f8d0*/  BSYNC B1 ;  /* 0x0000000000017941 */ /* 0x000fea0003800000 */
.L_x_1434:
[----:B0-----:R-:W-:Y:S01]  /*f8e0*/  VIADD R0, R44, 0x60 ;  /* 0x000000602c007836 */ /* 0x001fe20000000000 */
[----:B--2-4-:R-:W0:Y:S04]  /*f8f0*/  SHFL.IDX PT, R20, R20, 0x3, 0x181f ;  /* 0x00781f0014147f89 */ /* 0x014e2800000e0000 */
        /* <DEDUP_REMOVED lines=16> */
.L_x_1428:
[----:B------:R-:W2:Y:S01]  /*fa00*/  LDC.64 R4, c[0x0][0xc00] ;  /* 0x00030000ff047b82 */ /* 0x000ea20000000a00 */
[----:B------:R-:W-:Y:S01]  /*fa10*/  IMAD.MOV.U32 R6, RZ, RZ, RZ ;  /* 0x000000ffff067224 */ /* 0x000fe200078e00ff */
[----:B------:R-:W-:-:S06]  /*fa20*/  ULDC.64 UR6, c[0x0][0x208] ;  /* 0x0000820000067ab9 */ /* 0x000fcc0000000a00 */
[----:B------:R-:W3:Y:S08]  /*fa30*/  LDC R17, c[0x0][0xbe8] ;  /* 0x0002fa00ff117b82 */ /* 0x000ef00000000800 */
[----:B0-----:R-:W0:Y:S01]  /*fa40*/  LDC.64 R2, c[0x0][0xc00] ;  /* 0x00030000ff027b82 */ /* 0x001e220000000a00 */
[----:B--2---:R-:W-:-:S04]  /*fa50*/  ISETP.NE.U32.AND P0, PT, R4, RZ, PT ;  /* 0x000000ff0400720c */ /* 0x004fc80003f05070 */
[----:B------:R-:W-:-:S03]  /*fa60*/  ISETP.NE.AND.EX P0, PT, R5, RZ, PT, P0 ;  /* 0x000000ff0500720c */ /* 0x000fc60003f05300 */
[----:B------:R-:W2:Y:S01]  /*fa70*/  LDC.64 R4, c[0x0][0xc08] ;  /* 0x00030200ff047b82 */ /* 0x000ea20000000a00 */
[----:B---3--:R-:W-:Y:S01]  /*fa80*/  ISETP.NE.AND P2, PT, R17, 0x1, PT ;  /* 0x000000011100780c */ /* 0x008fe20003f45270 */
[----:B------:R-:W-:Y:S01]  /*fa90*/  ULDC UR4, c[0x0][0xa88] ;  /* 0x0002a20000047ab9 */ /* 0x000fe20000000800 */
[----:B0-----:R-:W-:-:S11]  /*faa0*/  IMAD.WIDE R2, R164, 0x4, R2 ;  /* 0x00000004a4027825 */ /* 0x001fd600078e0202 */
[----:B------:R-:W0:Y:S08]  /*fab0*/  @P2 LDC R16, c[0x0][0xbec] ;  /* 0x0002fb00ff102b82 */ /* 0x000e300000000800 */
[----:B------:R-:W3:Y:S01]  /*fac0*/  @P2 LDC R21, c[0x0][0xbf0] ;  /* 0x0002fc00ff152b82 */ /* 0x000ee20000000800 */
[----:B--2---:R-:W-:Y:S01]  /*fad0*/  ISETP.NE.U32.AND P1, PT, R4, RZ, PT ;  /* 0x000000ff0400720c */ /* 0x004fe20003f25070 */
[----:B------:R-:W-:Y:S01]  /*fae0*/  IMAD.U32 R0, RZ, RZ, UR4 ;  /* 0x00000004ff007e24 */ /* 0x000fe2000f8e00ff */
[----:B------:R2:W5:Y:S02]  /*faf0*/  @P0 LDG.E R6, desc[UR6][R2.64] ;  /* 0x0000000602060981 */ /* 0x000564000c1e1900 */
[----:B------:R-:W-:-:S13]  /*fb00*/  ISETP.NE.AND.EX P1, PT, R5, RZ, PT, P1 ;  /* 0x000000ff0500720c */ /* 0x000fda0003f25310 */
[----:B------:R-:W4:Y:S01]  /*fb10*/  @P1 LDC.64 R4, c[0x0][0xc08] ;  /* 0x00030200ff041b82 */ /* 0x000f220000000a00 */
[----:B------:R-:W-:Y:S02]  /*fb20*/  ISETP.GE.AND P3, PT, R173, 0x80, PT ;  /* 0x00000080ad00780c */ /* 0x000fe40003f66270 */
[----:B------:R-:W-:Y:S01]  /*fb30*/  SHF.R.S32.HI R7, RZ, 0x1f, R164 ;  /* 0x0000001fff077819 */ /* 0x000fe200000114a4 */
[----:B----4-:R-:W-:-:S05]  /*fb40*/  @P1 IMAD.WIDE R4, R164, 0x4, R4 ;  /* 0x00000004a4041825 */ /* 0x010fca00078e0204 */
[----:B------:R2:W5:Y:S01]  /*fb50*/  @P1 LDG.E R0, desc[UR6][R4.64] ;  /* 0x0000000604001981 */ /* 0x000562000c1e1900 */
[----:B0--3--:R-:W-:Y:S05]  /*fb60*/  @P1 BRA `(.L_x_1437) ;  /* 0x0000000000141947 */ /* 0x009fea0003800000 */
[----:B------:R-:W-:Y:S05]  /*fb70*/  @!P0 BRA `(.L_x_1437) ;  /* 0x0000000000108947 */ /* 0x000fea0003800000 */
[----:B------:R-:W-:Y:S02]  /*fb80*/  ULDC.64 UR4, c[0x0][0x208] ;  /* 0x0000820000047ab9 */ /* 0x000fe40000000a00 */
[----:B--2---:R-:W2:Y:S04]  /*fb90*/  LDG.E R5, desc[UR4][R2.64] ;  /* 0x0000000402057981 */ /* 0x004ea8000c1e1900 */
[----:B-----5:R-:W2:Y:S02]  /*fba0*/  LDG.E R0, desc[UR4][R2.64+0x4] ;  /* 0x0000040402007981 */ /* 0x020ea4000c1e1900 */
[----:B--2---:R-:W-:-:S07]  /*fbb0*/  IMAD.IADD R0, R0, 0x1, -R5 ;  /* 0x0000000100007824 */ /* 0x004fce00078e0a05 */
.L_x_1437:
[----:B------:R-:W-:Y:S01]  /*fbc0*/  BSSY B1, `(.L_x_1438) ;  /* 0x000002e000017945 */ /* 0x000fe20003800000 */
[----:B------:R-:W-:Y:S02]  /*fbd0*/  SHF.R.S32.HI R10, RZ, 0x1f, R163 ;  /* 0x0000001fff0a7819 */ /* 0x000fe400000114a3 */
[----:B------:R-:W-:Y:S02]  /*fbe0*/  SEL R13, R164, RZ, !P0 ;  /* 0x000000ffa40d7207 */ /* 0x000fe40004000000 */
[----:B------:R-:W-:Y:S02]  /*fbf0*/  SEL R12, R7, RZ, !P0 ;  /* 0x000000ff070c7207 */ /* 0x000fe40004000000 */
[----:B-----5:R-:W-:Y:S01]  /*fc00*/  SHF.R.S32.HI R11, RZ, 0x1f, R6 ;  /* 0x0000001fff0b7819 */ /* 0x020fe20000011406 */
[----:B------:R-:W-:Y:S06]  /*fc10*/  @P3 BRA `(.L_x_1439) ;  /* 0x0000000000a03947 */ /* 0x000fec0003800000 */
[----:B--2---:R-:W0:Y:S01]  /*fc20*/  S2R R3, SR_TID.X ;  /* 0x0000000000037919 */ /* 0x004e220000002100 */
[----:B------:R-:W2:Y:S02]  /*fc30*/  LDC R14, c[0x0][0xbe8] ;  /* 0x0002fa00ff0e7b82 */ /* 0x000ea40000000800 */
[----:B--2---:R-:W-:Y:S01]  /*fc40*/  IMAD R2, R0, R14, RZ ;  /* 0x0000000e00027224 */ /* 0x004fe200078e02ff */
[----:B0-----:R-:W-:-:S04]  /*fc50*/  IADD3 R9, R18, -0x80, R3 ;  /* 0xffffff8012097810 */ /* 0x001fc80007ffe003 */
[----:B------:R-:W-:-:S13]  /*fc60*/  ISETP.GE.AND P0, PT, R9, R2, PT ;  /* 0x000000020900720c */ /* 0x000fda0003f06270 */
[----:B------:R-:W-:Y:S05]  /*fc70*/  @P0 BRA `(.L_x_1439) ;  /* 0x0000000000880947 */ /* 0x000fea0003800000 */
[----:B------:R-:W-:Y:S01]  /*fc80*/  ISETP.NE.AND P0, PT, R14, 0x1, PT ;  /* 0x000000010e00780c */ /* 0x000fe20003f05270 */
[----:B------:R-:W-:Y:S01]  /*fc90*/  ULDC.64 UR4, c[0x0][0xb90] ;  /* 0x0002e40000047ab9 */ /* 0x000fe20000000a00 */
[----:B------:R-:W-:Y:S01]  /*fca0*/  IMAD.MOV.U32 R2, RZ, RZ, R6 ;  /* 0x000000ffff027224 */ /* 0x000fe200078e0006 */
[----:B------:R-:W-:Y:S01]  /*fcb0*/  ULDC.64 UR6, c[0x0][0x208] ;  /* 0x0000820000067ab9 */ /* 0x000fe20000000a00 */
[----:B------:R-:W-:Y:S02]  /*fcc0*/  IMAD R8, R10, UR4, RZ ;  /* 0x000000040a087c24 */ /* 0x000fe4000f8e02ff */
[----:B------:R-:W-:Y:S02]  /*fcd0*/  IMAD.MOV.U32 R3, RZ, RZ, R11 ;  /* 0x000000ffff037224 */ /* 0x000fe400078e000b */
[----:B------:R-:W-:Y:S02]  /*fce0*/  IMAD.MOV.U32 R5, RZ, RZ, R9 ;  /* 0x000000ffff057224 */ /* 0x000fe400078e0009 */
[----:B------:R-:W-:-:S03]  /*fcf0*/  IMAD.WIDE.U32 R2, R163, UR4, R2 ;  /* 0x00000004a3027c25 */ /* 0x000fc6000f8e0002 */
[----:B------:R-:W0:Y:S01]  /*fd00*/  @P0 LDC R4, c[0x0][0xbec] ;  /* 0x0002fb00ff040b82 */ /* 0x000e220000000800 */
[----:B------:R-:W-:Y:S01]  /*fd10*/  IMAD R7, R163, UR5, R8 ;  /* 0x00000005a3077c24 */ /* 0x000fe2000f8e0208 */
[----:B------:R-:W-:-:S03]  /*fd20*/  ULDC.64 UR4, c[0x0][0xb98] ;  /* 0x0002e60000047ab9 */ /* 0x000fc60000000a00 */
[----:B------:R-:W-:-:S03]  /*fd30*/  IMAD.IADD R3, R3, 0x1, R7 ;  /* 0x0000000103037824 */ /* 0x000fc600078e0207 */
[----:B------:R-:W2:Y:S01]  /*fd40*/  @P0 LDC R15, c[0x0][0xbf0] ;  /* 0x0002fc00ff0f0b82 */ /* 0x000ea20000000800 */
[----:B------:R-:W-:-:S04]  /*fd50*/  IMAD.WIDE.U32 R2, R13, UR4, R2 ;  /* 0x000000040d027c25 */ /* 0x000fc8000f8e0002 */
[----:B0-----:R-:W-:-:S05]  /*fd60*/  @P0 IMAD.HI.U32 R4, R9, R4, RZ ;  /* 0x0000000409040227 */ /* 0x001fca00078e00ff */
[----:B--2---:R-:W-:Y:S01]  /*fd70*/  @P0 SHF.R.U32.HI R5, RZ, R15, R4 ;  /* 0x0000000fff050219 */ /* 0x004fe20000011604 */
[----:B------:R-:W-:-:S03]  /*fd80*/  IMAD R4, R12, UR4, RZ ;  /* 0x000000040c047c24 */ /* 0x000fc6000f8e02ff */
[----:B------:R-:W-:Y:S01]  /*fd90*/  IADD3 R2, P0, R5, R2, RZ ;  /* 0x0000000205027210 */ /* 0x000fe20007f1e0ff */
[----:B------:R-:W-:Y:S02]  /*fda0*/  IMAD.MOV R7, RZ, RZ, -R5 ;  /* 0x000000ffff077224 */ /* 0x000fe400078e0a05 */
[----:B------:R-:W-:Y:S01]  /*fdb0*/  IMAD R8, R13, UR5, R4 ;  /* 0x000000050d087c24 */ /* 0x000fe2000f8e0204 */
[----:B------:R-:W-:Y:S01]  /*fdc0*/  ULDC.64 UR4, c[0x0][0xb88] ;  /* 0x0002e20000047ab9 */ /* 0x000fe20000000a00 */
[----:B------:R-:W-:Y:S01]  /*fdd0*/  IMAD R7, R14, R7, R9 ;  /* 0x000000070e077224 */ /* 0x000fe200078e0209 */
[----:B------:R-:W-:-:S04]  /*fde0*/  SHF.R.S32.HI R9, RZ, 0x1f, R5 ;  /* 0x0000001fff097819 */ /* 0x000fc80000011405 */
        /* <DEDUP_REMOVED lines=11> */
.L_x_1439:
[----:B------:R-:W-:Y:S05]  /*fea0*/  BSYNC B1 ;  /* 0x0000000000017941 */ /* 0x000fea0003800000 */
.L_x_1438:
[----:B------:R-:W-:Y:S01]  /*feb0*/  ULDC.64 UR4, c[0x0][0xaa0] ;  /* 0x0002a80000047ab9 */ /* 0x000fe20000000a00 */
[----:B------:R-:W-:Y:S01]  /*fec0*/  IMAD R7, R162, 0x20, R165 ;  /* 0x00000020a2077824 */ /* 0x000fe200078e02a5 */
[----:B------:R-:W-:Y:S01]  /*fed0*/  BSSY B1, `(.L_x_1440) ;  /* 0x0000038000017945 */ /* 0x000fe20003800000 */
[----:B0-2---:R-:W-:Y:S02]  /*fee0*/  IMAD R3, R11, UR4, RZ ;  /* 0x000000040b037c24 */ /* 0x005fe4000f8e02ff */
[----:B------:R-:W-:Y:S02]  /*fef0*/  IMAD.IADD R9, R18, 0x1, R7 ;  /* 0x0000000112097824 */ /* 0x000fe400078e0207 */
[C---:B------:R-:W-:Y:S02]  /*ff00*/  IMAD R5, R6.reuse, UR5, R3 ;  /* 0x0000000506057c24 */ /* 0x040fe4000f8e0203 */
[----:B------:R-:W-:Y:S01]  /*ff10*/  IMAD.WIDE.U32 R2, R6, UR4, RZ ;  /* 0x0000000406027c25 */ /* 0x000fe2000f8e00ff */
[----:B------:R-:W-:-:S03]  /*ff20*/  ULDC.64 UR4, c[0x0][0xae8] ;  /* 0x0002ba0000047ab9 */ /* 0x000fc60000000a00 */
[----:B------:R-:W-:Y:S02]  /*ff30*/  IMAD.IADD R3, R3, 0x1, R5 ;  /* 0x0000000103037824 */ /* 0x000fe400078e0205 */
[----:B------:R-:W-:Y:S02]  /*ff40*/  IMAD R6, R10, UR4, RZ ;  /* 0x000000040a067c24 */ /* 0x000fe4000f8e02ff */
[----:B------:R-:W-:-:S04]  /*ff50*/  @P2 IMAD.HI.U32 R4, R9, R16, RZ ;  /* 0x0000001009042227 */ /* 0x000fc800078e00ff */
[C---:B------:R-:W-:Y:S02]  /*ff60*/  IMAD R7, R163.reuse, UR5, R6 ;  /* 0x00000005a3077c24 */ /* 0x040fe4000f8e0206 */
[----:B------:R-:W-:Y:S01]  /*ff70*/  IMAD.WIDE.U32 R2, R163, UR4, R2 ;  /* 0x00000004a3027c25 */ /* 0x000fe2000f8e0002 */
[----:B------:R-:W-:-:S03]  /*ff80*/  ULDC.64 UR4, c[0x0][0xaf0] ;  /* 0x0002bc0000047ab9 */ /* 0x000fc60000000a00 */
[----:B------:R-:W-:Y:S01]  /*ff90*/  IMAD.MOV.U32 R5, RZ, RZ, R9 ;  /* 0x000000ffff057224 */ /* 0x000fe200078e0009 */
[----:B------:R-:W-:Y:S01]  /*ffa0*/  @P2 SHF.R.U32.HI R5, RZ, R21, R4 ;  /* 0x00000015ff052219 */ /* 0x000fe20000011604 */
        /* <DEDUP_REMOVED lines=32> */
[----:B------:R-:W-:Y:S01]  /*101b0*/  ULDC UR4, c[0x0][0xac8] ;  /* 0x0002b20000047ab9 */ /* 0x000fe20000000800 */
[----:B------:R-:W-:Y:S01]  /*101c0*/  ULDC.64 UR6, c[0x0][0x208] ;  /* 0x0000820000067ab9 */ /* 0x000fe20000000a00 */
        /* <DEDUP_REMOVED lines=8> */
.L_x_1441:
[----:B------:R-:W-:Y:S05]  /*10250*/  BSYNC B1 ;  /* 0x0000000000017941 */ /* 0x000fea0003800000 */
.L_x_1440:
[----:B---3--:R3:W0:Y:S01]  /*10260*/  SHFL.IDX PT, R0, R5, 0x1, 0x181f ;  /* 0x00381f0005007f89 */ /* 0x00862200000e0000 */
[----:B------:R-:W-:Y:S03]  /*10270*/  BSSY B1, `(.L_x_1442) ;  /* 0x000000d000017945 */ /* 0x000fe60003800000 */
[----:B--2-4-:R3:W2:Y:S01]  /*10280*/  SHFL.IDX PT, R2, R4, 0x1, 0x181f ;  /* 0x00381f0004027f89 */ /* 0x0146a200000e0000 */
[----:B------:R-:W-:Y:S05]  /*10290*/  @P1 BRA `(.L_x_1443) ;  /* 0x0000000000281947 */ /* 0x000fea0003800000 */
        /* <DEDUP_REMOVED lines=10> */
.L_x_1443:
[----:B------:R-:W-:Y:S05]  /*10340*/  BSYNC B1 ;  /* 0x0000000000017941 */ /* 0x000fea0003800000 */
.L_x_1442:
[----:B0-----:R0:W0:Y:S01]  /*10350*/  SHFL.IDX PT, R0, R5, 0x2, 0x181f ;  /* 0x00581f0005007f89 */ /* 0x00102200000e0000 */
[----:B------:R-:W-:Y:S03]  /*10360*/  BSSY B1, `(.L_x_1444) ;  /* 0x000000d000017945 */ /* 0x000fe60003800000 */
[----:B--2-4-:R2:W4:Y:S01]  /*10370*/  SHFL.IDX PT, R2, R4, 0x2, 0x181f ;  /* 0x00581f0004027f89 */ /* 0x01452200000e0000 */
[----:B------:R-:W-:Y:S05]  /*10380*/  @P0 BRA `(.L_x_1445) ;  /* 0x0000000000280947 */ /* 0x000fea0003800000 */
[----:B------:R-:W-:Y:S01]  /*10390*/  ULDC UR4, c[0x0][0xac8] ;  /* 0x0002b20000047ab9 */ /* 0x000fe20000000800 */
[----:B------:R-:W-:Y:S01]  /*103a0*/  ULDC.64 UR6, c[0x0][0x208] ;  /* 0x0000820000067ab9 */ /* 0x000fe20000000a00 */
        /* <DEDUP_REMOVED lines=8> */
.L_x_1445:
[----:B------:R-:W-:Y:S05]  /*10430*/  BSYNC B1 ;  /* 0x0000000000017941 */ /* 0x000fea0003800000 */
.L_x_1444:
[----:B0-----:R-:W-:Y:S01]  /*10440*/  VIADD R0, R18, 0x60 ;  /* 0x0000006012007836 */ /* 0x001fe20000000000 */
[----:B---3--:R-:W0:Y:S04]  /*10450*/  SHFL.IDX PT, R5, R5, 0x3, 0x181f ;  /* 0x00781f0005057f89 */ /* 0x008e2800000e0000 */
[----:B------:R-:W-:Y:S01]  /*10460*/  ISETP.GE.AND P0, PT, R0, R17, PT ;  /* 0x000000110000720c */ /* 0x000fe20003f06270 */
[----:B----4-:R3:W4:-:S12]  /*10470*/  SHFL.IDX PT, R2, R4, 0x3, 0x181f ;  /* 0x00781f0004027f89 */ /* 0x01071800000e0000 */
[----:B---3--:R-:W-:Y:S05]  /*10480*/  @P0 BRA `(.L_x_1436) ;  /* 0x0000000000280947 */ /* 0x008fea0003800000 */
        /* <DEDUP_REMOVED lines=10> */
.L_x_1436:
[----:B------:R-:W-:Y:S05]  /*10530*/  BSYNC B0 ;  /* 0x0000000000007941 */ /* 0x000fea0003800000 */
.L_x_1427:
[----:B------:R-:W-:Y:S02]  /*10540*/  ULDC UR4, c[0x0][0xc3c] ;  /* 0x00030f0000047ab9 */ /* 0x000fe40000000800 */
[----:B-1----:R-:W-:-:S13]  /*10550*/  ISETP.GE.AND P0, PT, R47, UR4, PT ;  /* 0x000000042f007c0c */ /* 0x002fda000bf06270 */
[----:B------:R-:W-:Y:S05]  /*10560*/  @!P0 BRA `(.L_x_1446) ;  /* 0xffffff08001c8947 */ /* 0x000fea000383ffff */
[----:B------:R-:W-:Y:S05]  /*10570*/  EXIT ;  /* 0x000000000000794d */ /* 0x000fea0003800000 */
.L_x_1345:
        /* <DEDUP_REMOVED lines=15> */
[----:B------:R-:W2:Y:S01]  /*10670*/  LDS.128 R16, [UR4+0x2a8d0] ;  /* 0x02a8d004ff107984 */ /* 0x000ea20008000c00 */
[----:B------:R-:W-:Y:S06]  /*10680*/  BAR.ARV 0x4, 0x180 ;  /* 0x0106000000007b1d */ /* 0x000fec0000002000 */
[----:B------:R-:W-:Y:S05]  /*10690*/  BRA `(.L_x_1448) ;  /* 0x0000000800947947 */ /* 0x000fea0003800000 */
.L_x_1447:
[----:B------:R-:W1:Y:S01]  /*106a0*/  S2R R0, SR_TID.X ;  /* 0x0000000000007919 */ /* 0x000e620000002100 */
[----:B------:R-:W-:Y:S01]  /*106b0*/  ULDC UR4, c[0x0][0xc3c] ;  /* 0x00030f0000047ab9 */ /* 0x000fe20000000800 */
[----:B------:R-:W-:Y:S01]  /*106c0*/  ULDC.64 UR6, c[0x0][0x208] ;  /* 0x0000820000067ab9 */ /* 0x000fe20000000a00 */
[----:B------:R-:W-:Y:S01]  /*106d0*/  ULDC UR5, c[0x0][0xc38] ;  /* 0x00030e0000057ab9 */ /* 0x000fe20000000800 */
[----:B-1----:R-:W-:-:S04]  /*106e0*/  LOP3.LUT R0, R0, 0x1f, RZ, 0xc0, !PT ;  /* 0x0000001f00007812 */ /* 0x002fc800078ec0ff */
[----:B------:R-:W-:-:S04]  /*106f0*/  ISETP.NE.AND P0, PT, R0, 0x1f, PT ;  /* 0x0000001f0000780c */ /* 0x000fc80003f05270 */
[----:B------:R-:W-:-:S13]  /*10700*/  ISETP.GE.OR P1, PT, R0, UR4, !P0 ;  /* 0x0000000400007c0c */ /* 0x000fda000c726670 */
[----:B0-----:R-:W0:Y:S02]  /*10710*/  @!P1 LDC.64 R2, c[0x0][0xc80] ;  /* 0x00032000ff029b82 */ /* 0x001e240000000a00 */
        /* <DEDUP_REMOVED lines=35> */
.L_x_1453:
        /* <DEDUP_REMOVED lines=9> */
[----:B------:R-:W0:Y:S01]  /*109e0*/  LDC.64 R2, c[0x0][0xc80] ;  /* 0x00032000ff027b82 */ /* 0x000e220000000a00 */
[----:B------:R-:W-:Y:S01]  /*109f0*/  ULDC.64 UR8, c[0x0][0x208] ;  /* 0x0000820000087ab9 */ /* 0x000fe20000000a00 */
[----:B0-----:R-:W-:-:S05]  /*10a00*/  IMAD.WIDE R2, R7, 0x4, R2 ;  /* 0x0000000407027825 */ /* 0x001fca00078e0202 */
[----:B------:R0:W5:Y:S02]  /*10a10*/  LDG.E R5, desc[UR8][R2.64] ;  /* 0x0000000802057981 */ /* 0x000164000c1e1900 */
.L_x_1452:
[----:B------:R-:W-:Y:S05]  /*10a20*/  BSYNC B0 ;  /* 0x0000000000007941 */ /* 0x000fea0003800000 */
.L_x_1451:
        /* <DEDUP_REMOVED lines=21> */
.L_x_1449:
[----:B------:R-:W-:Y:S01]  /*10b80*/  IMAD.IADD R7, R6, 0x1, -R7 ;  /* 0x0000000106077824 */ /* 0x000fe200078e0a07 */
[----:B------:R-:W-:-:S03]  /*10b90*/  ULDC.64 UR8, c[0x0][0x208] ;  /* 0x0000820000087ab9 */ /* 0x000fc60000000a00 */
[----:B------:R-:W-:-:S05]  /*10ba0*/  IMAD R2, R4, UR5, R7 ;  /* 0x0000000504027c24 */ /* 0x000fca000f8e0207 */
[----:B------:R-:W-:Y:S02]  /*10bb0*/  ISETP.GT.AND P0, PT, R2, UR6, PT ;  /* 0x0000000602007c0c */ /* 0x000fe4000bf04270 */
[----:B------:R-:W0:Y:S11]  /*10bc0*/  LDC.64 R2, c[0x0][0xc90] ;  /* 0x00032400ff027b82 */ /* 0x000e360000000a00 */
[----:B------:R-:W-:-:S04]  /*10bd0*/  VOTE.ANY R11, PT, !P0 ;  /* 0x00000000000b7806 */ /* 0x000fc800040e0100 */
[----:B------:R-:W1:Y:S02]  /*10be0*/  POPC R6, R11 ;  /* 0x0000000b00067309 */ /* 0x000e640000000000 */
[----:B-1----:R-:W-:-:S04]  /*10bf0*/  VIADD R19, R6, UR4 ;  /* 0x0000000406137c36 */ /* 0x002fc80008000000 */
[----:B0-----:R-:W-:-:S05]  /*10c00*/  IMAD.WIDE R2, R19, 0x4, R2 ;  /* 0x0000000413027825 */ /* 0x001fca00078e0202 */
[----:B------:R-:W2:Y:S01]  /*10c10*/  LDG.E R10, desc[UR8][R2.64] ;  /* 0x00000008020a7981 */ /* 0x000ea2000c1e1900 */
[----:B------:R-:W-:-:S03]  /*10c20*/  ISETP.NE.AND P0, PT, R11, RZ, PT ;  /* 0x000000ff0b00720c */ /* 0x000fc60003f05270 */
[----:B------:R-:W2:Y:S02]  /*10c30*/  SHFL.IDX PT, R5, R5, R6, 0x1f ;  /* 0x00001f0605057589 */ /* 0x000ea400000e0000 */
[----:B--2---:R-:W-:-:S05]  /*10c40*/  IMAD R8, R5, R10, RZ ;  /* 0x0000000a05087224 */ /* 0x004fca00078e02ff */
[----:B------:R-:W-:-:S04]  /*10c50*/  IABS R9, R8 ;  /* 0x0000000800097213 */ /* 0x000fc80000000000 */
[----:B------:R-:W0:Y:S08]  /*10c60*/  I2F.RP R12, R9 ;  /* 0x00000009000c7306 */ /* 0x000e300000209400 */
[----:B0-----:R-:W0:Y:S02]  /*10c70*/  MUFU.RCP R12, R12 ;  /* 0x0000000c000c7308 */ /* 0x001e240000001000 */
[----:B0-----:R-:W-:-:S06]  /*10c80*/  VIADD R13, R12, 0xffffffe ;  /* 0x0ffffffe0c0d7836 */ /* 0x001fcc0000000000 */
[----:B------:R0:W1:Y:S01]  /*10c90*/  F2I.FTZ.U32.TRUNC.NTZ R3, R13 ;  /* 0x0000000d00037305 */ /* 0x000062000021f000 */
[----:B------:R-:W-:Y:S05]  /*10ca0*/  @!P0 BRA `(.L_x_1454) ;  /* 0x0000000000088947 */ /* 0x000fea0003800000 */
[----:B------:R-:W-:-:S05]  /*10cb0*/  VIADD R11, R6, 0xffffffff ;  /* 0xffffffff060b7836 */ /* 0x000fca0000000000 */
[----:B------:R2:W3:Y:S02]  /*10cc0*/  SHFL.IDX PT, R16, R4, R11, 0x1f ;  /* 0x00001f0b04107589 */ /* 0x0004e400000e0000 */
.L_x_1454:
[----:B-1----:R-:W-:Y:S01]  /*10cd0*/  IMAD.MOV R2, RZ, RZ, -R3 ;  /* 0x000000ffff027224 */ /* 0x002fe200078e0a03 */
[----:B--2---:R-:W-:Y:S01]  /*10ce0*/  IABS R4, R8 ;  /* 0x0000000800047213 */ /* 0x004fe20000000000 */
[----:B---3--:R-:W-:Y:S02]  /*10cf0*/  IMAD R16, R16, UR5, R7 ;  /* 0x0000000510107c24 */ /* 0x008fe4000f8e0207 */
[----:B------:R-:W-:Y:S02]  /*10d00*/  IMAD R7, R2, R9, RZ ;  /* 0x0000000902077224 */ /* 0x000fe400078e02ff */
[----:B------:R-:W-:Y:S02]  /*10d10*/  IMAD.MOV.U32 R2, RZ, RZ, RZ ;  /* 0x000000ffff027224 */ /* 0x000fe400078e00ff */
[----:B------:R-:W-:Y:S02]  /*10d20*/  IMAD.MOV R4, RZ, RZ, -R4 ;  /* 0x000000ffff047224 */ /* 0x000fe400078e0a04 */
[----:B------:R-:W-:Y:S01]  /*10d30*/  IMAD.HI.U32 R2, R3, R7, R2 ;  /* 0x0000000703027227 */ /* 0x000fe200078e0002 */
[----:B------:R-:W-:-:S04]  /*10d40*/  IADD3 R7, -R16, UR6, RZ ;  /* 0x0000000610077c10 */ /* 0x000fc8000fffe1ff */
[----:B------:R-:W-:-:S05]  /*10d50*/  IABS R3, R7 ;  /* 0x0000000700037213 */ /* 0x000fca0000000000 */
[----:B------:R-:W-:-:S04]  /*10d60*/  IMAD.HI.U32 R2, R2, R3, RZ ;  /* 0x0000000302027227 */ /* 0x000fc800078e00ff */
[----:B------:R-:W-:Y:S01]  /*10d70*/  IMAD R4, R2, R4, R3 ;  /* 0x0000000402047224 */ /* 0x000fe200078e0203 */
[----:B------:R-:W-:-:S04]  /*10d80*/  LOP3.LUT R3, R7, R8, RZ, 0x3c, !PT ;  /* 0x0000000807037212 */ /* 0x000fc800078e3cff */
[----:B------:R-:W-:Y:S02]  /*10d90*/  ISETP.GT.U32.AND P1, PT, R9, R4, PT ;  /* 0x000000040900720c */ /* 0x000fe40003f24070 */
[----:B------:R-:W-:-:S11]  /*10da0*/  ISETP.GE.AND P2, PT, R3, RZ, PT ;  /* 0x000000ff0300720c */ /* 0x000fd60003f46270 */
[----:B------:R-:W-:Y:S02]  /*10db0*/  @!P1 IMAD.IADD R4, R4, 0x1, -R9 ;  /* 0x0000000104049824 */ /* 0x000fe400078e0a09 */
[----:B------:R-:W-:Y:S01]  /*10dc0*/  @!P1 VIADD R2, R2, 0x1 ;  /* 0x0000000102029836 */ /* 0x000fe20000000000 */
[----:B------:R-:W-:Y:S02]  /*10dd0*/  ISETP.NE.AND P1, PT, R8, RZ, PT ;  /* 0x000000ff0800720c */ /* 0x000fe40003f25270 */
[----:B------:R-:W-:-:S13]  /*10de0*/  ISETP.GE.U32.AND P0, PT, R4, R9, PT ;  /* 0x000000090400720c */ /* 0x000fda0003f06070 */
[----:B------:R-:W-:-:S04]  /*10df0*/  @P0 VIADD R2, R2, 0x1 ;  /* 0x0000000102020836 */ /* 0x000fc80000000000 */
[----:B------:R-:W-:-:S04]  /*10e00*/  IMAD.MOV.U32 R9, RZ, RZ, R2 ;  /* 0x000000ffff097224 */ /* 0x000fc800078e0002 */
[----:B------:R-:W-:Y:S01]  /*10e10*/  @!P2 IMAD.MOV R9, RZ, RZ, -R9 ;  /* 0x000000ffff09a224 */ /* 0x000fe200078e0a09 */
[----:B------:R-:W-:-:S05]  /*10e20*/  @!P1 LOP3.LUT R9, RZ, R8, RZ, 0x33, !PT ;  /* 0x00000008ff099212 */ /* 0x000fca00078e33ff */
[----:B------:R-:W-:Y:S02]  /*10e30*/  IMAD R4, R10, R9, RZ ;  /* 0x000000090a047224 */ /* 0x000fe400078e02ff */
[----:B------:R-:W-:Y:S02]  /*10e40*/  IMAD.MOV R9, RZ, RZ, -R9 ;  /* 0x000000ffff097224 */ /* 0x000fe400078e0a09 */
[----:B------:R-:W-:Y:S02]  /*10e50*/  IMAD.MOV R3, RZ, RZ, -R4 ;  /* 0x000000ffff037224 */ /* 0x000fe400078e0a04 */
[----:B------:R-:W-:-:S03]  /*10e60*/  IMAD R7, R8, R9, R7 ;  /* 0x0000000908077224 */ /* 0x000fc600078e0207 */
[----:B------:R-:W-:Y:S01]  /*10e70*/  VIADDMNMX R10, R3, UR5, R10, PT ;  /* 0x00000005030a7c46 */ /* 0x000fe2000b80010a */
[----:B------:R-:W-:Y:S01]  /*10e80*/  IMAD.IADD R4, R7, 0x1, R4 ;  /* 0x0000000107047824 */ /* 0x000fe200078e0204 */
[----:B------:R-:W-:Y:S02]  /*10e90*/  IABS R8, R7 ;  /* 0x0000000700087213 */ /* 0x000fe40000000000 */
[----:B------:R-:W-:-:S04]  /*10ea0*/  IABS R6, R10 ;  /* 0x0000000a00067213 */ /* 0x000fc80000000000 */
[----:B------:R-:W1:Y:S08]  /*10eb0*/  I2F.RP R11, R6 ;  /* 0x00000006000b7306 */ /* 0x000e700000209400 */
[----:B-1----:R-:W1:Y:S02]  /*10ec0*/  MUFU.RCP R11, R11 ;  /* 0x0000000b000b7308 */ /* 0x002e640000001000 */
[----:B-1----:R-:W-:-:S06]  /*10ed0*/  VIADD R2, R11, 0xffffffe ;  /* 0x0ffffffe0b027836 */ /* 0x002fcc0000000000 */
[----:B------:R1:W2:Y:S02]  /*10ee0*/  F2I.FTZ.U32.TRUNC.NTZ R3, R2 ;  /* 0x0000000200037305 */ /* 0x0002a4000021f000 */
[----:B-1----:R-:W-:Y:S02]  /*10ef0*/  IMAD.MOV.U32 R2, RZ, RZ, RZ ;  /* 0x000000ffff027224 */ /* 0x002fe400078e00ff */
[----:B--2---:R-:W-:-:S04]  /*10f00*/  IMAD.MOV R9, RZ, RZ, -R3 ;  /* 0x000000ffff097224 */ /* 0x004fc800078e0a03 */
[----:B------:R-:W-:-:S04]  /*10f10*/  IMAD R9, R9, R6, RZ ;  /* 0x0000000609097224 */ /* 0x000fc800078e02ff */
[----:B------:R-:W-:Y:S01]  /*10f20*/  IMAD.HI.U32 R3, R3, R9, R2 ;  /* 0x0000000903037227 */ /* 0x000fe200078e0002 */
[-C--:B------:R-:W-:Y:S02]  /*10f30*/  IABS R9, R10.reuse ;  /* 0x0000000a00097213 */ /* 0x080fe40000000000 */
[----:B------:R-:W-:-:S03]  /*10f40*/  LOP3.LUT R2, R7, R10, RZ, 0x3c, !PT ;  /* 0x0000000a07027212 */ /* 0x000fc600078e3cff */
[----:B------:R-:W-:Y:S01]  /*10f50*/  IMAD.MOV R9, RZ, RZ, -R9 ;  /* 0x000000ffff097224 */ /* 0x000fe200078e0a09 */
[----:B------:R-:W-:Y:S01]  /*10f60*/  ISETP.GE.AND P2, PT, R2, RZ, PT ;  /* 0x000000ff0200720c */ /* 0x000fe20003f46270 */
[----:B------:R-:W-:-:S04]  /*10f70*/  IMAD.HI.U32 R3, R3, R8, RZ ;  /* 0x0000000803037227 */ /* 0x000fc800078e00ff */
[----:B------:R-:W-:-:S05]  /*10f80*/  IMAD R9, R3, R9, R8 ;  /* 0x0000000903097224 */ /* 0x000fca00078e0208 */
[----:B------:R-:W-:-:S13]  /*10f90*/  ISETP.GT.U32.AND P1, PT, R6, R9, PT ;  /* 0x000000090600720c */ /* 0x000fda0003f24070 */
[----:B------:R-:W-:Y:S02]  /*10fa0*/  @!P1 IMAD.IADD R9, R9, 0x1, -R6 ;  /* 0x0000000109099824 */ /* 0x000fe400078e0a06 */
[----:B------:R-:W-:Y:S01]  /*10fb0*/  @!P1 VIADD R3, R3, 0x1 ;  /* 0x0000000103039836 */ /* 0x000fe20000000000 */
[----:B------:R-:W-:Y:S02]  /*10fc0*/  ISETP.NE.AND P1, PT, R10, RZ, PT ;  /* 0x000000ff0a00720c */ /* 0x000fe40003f25270 */
[----:B------:R-:W-:-:S13]  /*10fd0*/  ISETP.GE.U32.AND P0, PT, R9, R6, PT ;  /* 0x000000060900720c */ /* 0x000fda0003f06070 */
[----:B------:R-:W-:-:S04]  /*10fe0*/  @P0 VIADD R3, R3, 0x1 ;  /* 0x0000000103030836 */ /* 0x000fc80000000000 */
[----:B------:R-:W-:Y:S01]  /*10ff0*/  @!P2 IMAD.MOV R3, RZ, RZ, -R3 ;  /* 0x000000ffff03a224 */ /* 0x000fe200078e0a03 */
[----:B------:R-:W-:Y:S01]  /*11000*/  @!P1 LOP3.LUT R3, RZ, R10, RZ, 0x33, !PT ;  /* 0x0000000aff039212 */ /* 0x000fe200078e33ff */
[----:B------:R-:W-:-:S03]  /*11010*/  IMAD.MOV R10, RZ, RZ, -R10 ;  /* 0x000000ffff0a7224 */ /* 0x000fc600078e0a0a */
[----:B------:R-:W-:Y:S01]  /*11020*/  LOP3.LUT R2, RZ, R3, RZ, 0x33, !PT ;  /* 0x00000003ff027212 */ /* 0x000fe200078e33ff */
[----:B------:R-:W-:-:S04]  /*11030*/  IMAD R18, R3, R10, R4 ;  /* 0x0000000a03127224 */ /* 0x000fc800078e0204 */
[----:B------:R-:W-:Y:S01]  /*11040*/  IMAD.IADD R17, R5, 0x1, R2 ;  /* 0x0000000105117824 */ /* 0x000fe200078e0202 */
[----:B------:R-:W-:Y:S06]  /*11050*/  BRA `(.L_x_1455) ;  /* 0x00000000000c7947 */ /* 0x000fec0003800000 */
.L_x_1450:
[----:B------:R-:W-:Y:S02]  /*11060*/  IMAD.MOV.U32 R17, RZ, RZ, RZ ;  /* 0x000000ffff117224 */ /* 0x000fe400078e00ff */
[----:B------:R-:W-:Y:S02]  /*11070*/  IMAD.U32 R16, RZ, RZ, UR6 ;  /* 0x00000006ff107e24 */ /* 0x000fe4000f8e00ff */
[----:B------:R-:W-:-:S07]  /*11080*/  IMAD.MOV.U32 R18, RZ, RZ, RZ ;  /* 0x000000ffff127224 */ /* 0x000fce00078e00ff */
.L_x_1455:
[----:B------:R-:W-:-:S13]  /*11090*/  ISETP.NE.AND P0, PT, R0, RZ, PT ;  /* 0x000000ff0000720c */ /* 0x000fda0003f05270 */
[----:B------:R-:W1:Y:S01]  /*110a0*/  @!P0 S2R R3, SR_CgaCtaId ;  /* 0x0000000000038919 */ /* 0x000e620000008800 */
[----:B------:R-:W-:-:S04]  /*110b0*/  @!P0 MOV R0, 0x400 ;  /* 0x0000040000008802 */ /* 0x000fc80000000f00 */
[----:B-1----:R-:W-:-:S05]  /*110c0*/  @!P0 LEA R0, R3, R0, 0x18 ;  /* 0x0000000003008211 */ /* 0x002fca00078ec0ff */
[----:B------:R1:W-:Y:S01]  /*110d0*/  @!P0 STS.128 [R0+0x2a8d0], R16 ;  /* 0x02a8d01000008388 */ /* 0x0003e20000000c00 */
[----:B------:R-:W-:Y:S06]  /*110e0*/  BAR.ARV 0x5, 0x180 ;  /* 0x0146000000007b1d */ /* 0x000fec0000002000 */
.L_x_1448:
[----:B-1----:R-:W-:Y:S01]  /*110f0*/  IMAD.MOV.U32 R0, RZ, RZ, 0x1 ;  /* 0x00000001ff007424 */ /* 0x002fe200078e00ff */
[----:B------:R1:W-:Y:S01]  /*11100*/  STL [R1+0x4], RZ ;  /* 0x000004ff01007387 */ /* 0x0003e20000100800 */
[----:B------:R-:W-:Y:S02]  /*11110*/  ULDC UR4, c[0x0][0xc3c] ;  /* 0x00030f0000047ab9 */ /* 0x000fe40000000800 */
[----:B--2---:R-:W-:Y:S01]  /*11120*/  ISETP.GE.AND P0, PT, R19, UR4, PT ;  /* 0x0000000413007c0c */ /* 0x004fe2000bf06270 */
[----:B------:R1:W-:Y:S04]  /*11130*/  STL [R1+0x10], R0 ;  /* 0x0000100001007387 */ /* 0x0003e80000100800 */
[----:B------:R1:W-:Y:S08]  /*11140*/  STL [R1+0x38], RZ ;  /* 0x000038ff01007387 */ /* 0x0003f00000100800 */
[----:B-1----:R-:W-:Y:S05]  /*11150*/  @P0 BRA `(.L_x_1456) ;  /* 0x0000005800700947 */ /* 0x002fea0003800000 */
[----:B------:R-:W1:Y:S01]  /*11160*/  S2R R5, SR_TID.X ;  /* 0x0000000000057919 */ /* 0x000e620000002100 */
[----:B------:R-:W2:Y:S01]  /*11170*/  S2UR UR5, SR_CgaCtaId ;  /* 0x00000000000579c3 */ /* 0x000ea20000008800 */
[----:B------:R-:W-:Y:S01]  /*11180*/  UMOV UR4, 0x400 ;  /* 0x0000040000047882 */ /* 0x000fe20000000000 */
[----:B------:R-:W-:Y:S01]  /*11190*/  BSSY B8, `(.L_x_1456) ;  /* 0x0000598000087945 */ /* 0x000fe20003800000 */
[----:B------:R-:W-:Y:S01]  /*111a0*/  ULDC UR38, c[0x0][0xc] ;  /* 0x0000030000267ab9 */ /* 0x000fe20000000800 */
[----:B------:R-:W-:Y:S01]  /*111b0*/  ULDC.64 UR36, c[0x0][0x198] ;  /* 0x0000660000247ab9 */ /* 0x000fe20000000a00 */
[----:B--2---:R-:W-:Y:S01]  /*111c0*/  ULEA UR4, UR5, UR4, 0x18 ;  /* 0x0000000405047291 */ /* 0x004fe2000f8ec03f */
[C---:B-1----:R-:W-:Y:S01]  /*111d0*/  IMAD.SHL.U32 R0, R5.reuse, 0x8, RZ ;  /* 0x0000000805007824 */ /* 0x042fe200078e00ff */
[----:B------:R-:W-:-:S04]  /*111e0*/  LOP3.LUT R4, R5, 0x7f, RZ, 0xc0, !PT ;  /* 0x0000007f05047812 */ /* 0x000fc800078ec0ff */
[C---:B0-----:R-:W-:Y:S02]  /*111f0*/  LOP3.LUT R2, R0.reuse, 0x1f8, RZ, 0xc0, !PT ;  /* 0x000001f800027812 */ /* 0x041fe400078ec0ff */
[----:B------:R-:W-:Y:S02]  /*11200*/  LOP3.LUT R0, R0, 0x38, RZ, 0xc0, !PT ;  /* 0x0000003800007812 */ /* 0x000fe400078ec0ff */
[----:B------:R-:W-:Y:S01]  /*11210*/  LOP3.LUT R3, R2, 0x38, R5, 0x78, !PT ;  /* 0x0000003802037812 */ /* 0x000fe200078e7805 */
[----:B------:R-:W-:-:S05]  /*11220*/  IMAD.SHL.U32 R2, R4, 0x8, RZ ;  /* 0x0000000804027824 */ /* 0x000fca00078e00ff */
[----:B------:R-:W-:Y:S01]  /*11230*/  LOP3.LUT R3, R3, 0x200, R2, 0xf8, !PT ;  /* 0x0000020003037812 */ /* 0x000fe200078ef802 */
[----:B------:R-:W-:Y:S01]  /*11240*/  IMAD.SHL.U32 R2, R5, 0x10, RZ ;  /* 0x0000001005027824 */ /* 0x000fe200078e00ff */
[----:B------:R-:W-:Y:S01]  /*11250*/  SHF.R.U32.HI R5, RZ, 0x3, R4 ;  /* 0x00000003ff057819 */ /* 0x000fe20000011604 */
[----:B------:R-:W-:-:S03]  /*11260*/  IMAD.U32 R4, RZ, RZ, UR4 ;  /* 0x00000004ff047e24 */ /* 0x000fc6000f8e00ff */
[----:B------:R-:W-:Y:S01]  /*11270*/  LOP3.LUT R2, R5, 0x70, R2, 0xf8, !PT ;  /* 0x0000007005027812 */ /* 0x000fe200078ef802 */
[----:B------:R-:W-:Y:S01]  /*11280*/  IMAD R3, R3, 0x2, R4 ;  /* 0x0000000203037824 */ /* 0x000fe200078e0204 */
[----:B------:R-:W-:Y:S01]  /*11290*/  STL [R1], R4 ;  /* 0x0000000401007387 */ /* 0x000fe20000100800 */
[----:B------:R-:W-:-:S03]  /*112a0*/  IMAD.MOV.U32 R2, RZ, RZ, 0x1 ;  /* 0x00000001ff027424 */ /* 0x000fc600078e00ff */
[----:B------:R-:W-:Y:S04]  /*112b0*/  STL [R1+0x20], R3 ;  /* 0x0000200301007387 */ /* 0x000fe80000100800 */
[----:B------:R-:W-:Y:S04]  /*112c0*/  STL [R1+0x38], RZ ;  /* 0x000038ff01007387 */ /* 0x000fe80000100800 */
[----:B------:R0:W-:Y:S04]  /*112d0*/  STL [R1+0x10], R2 ;  /* 0x0000100201007387 */ /* 0x0001e80000100800 */
[----:B------:R1:W-:Y:S01]  /*112e0*/  STL [R1+0x4], RZ ;  /* 0x000004ff01007387 */ /* 0x0003e20000100800 */
[----:B0-----:R-:W-:-:S02]  /*112f0*/  LOP3.LUT R2, R0, 0x40, RZ, 0xfc, !PT ;  /* 0x0000004000027812 */ /* 0x001fc400078efcff */
[----:B-1----:R-:W-:-:S07]  /*11300*/  LOP3.LUT R0, R0, 0x80, RZ, 0xfc, !PT ;  /* 0x0000008000007812 */ /* 0x002fce00078efcff */
.L_x_1566:
[----:B------:R-:W-:Y:S05]  /*11310*/  YIELD ;  /* 0x0000000000007946 */ /* 0x000fea0003800000 */
[----:B------:R-:W-:Y:S01]  /*11320*/  ULDC.64 UR4, c[0x0][0xa28] ;  /* 0x00028a0000047ab9 */ /* 0x000fe20000000a00 */
[----:B----4-:R-:W-:Y:S01]  /*11330*/  IMAD.MOV.U32 R0, RZ, RZ, RZ ;  /* 0x000000ffff007224 */ /* 0x010fe200078e00ff */
[----:B------:R-:W-:Y:S01]  /*11340*/  ISETP.NE.U32.AND P0, PT, RZ, UR4, PT ;  /* 0x00000004ff007c0c */ /* 0x000fe2000bf05070 */
[----:B------:R-:W0:Y:S01]  /*11350*/  LDC.64 R4, c[0x0][0xa00] ;  /* 0x00028000ff047b82 */ /* 0x000e220000000a00 */
[----:B------:R-:W-:Y:S01]  /*11360*/  ULDC.64 UR8, c[0x0][0x208] ;  /* 0x0000820000087ab9 */ /* 0x000fe20000000a00 */
[----:B-1----:R-:W-:-:S02]  /*11370*/  CS2R R8, SRZ ;  /* 0x0000000000087805 */ /* 0x002fc4000001ff00 */
[----:B------:R-:W-:Y:S01]  /*11380*/  ISETP.NE.AND.EX P0, PT, RZ, UR5, PT, P0 ;  /* 0x00000005ff007c0c */ /* 0x000fe2000bf05300 */
[----:B------:R-:W-:Y:S01]  /*11390*/  ULDC.64 UR4, c[0x0][0xa18] ;  /* 0x0002860000047ab9 */ /* 0x000fe20000000a00 */
[----:B------:R-:W-:-:S11]  /*113a0*/  ULDC.64 UR6, c[0x0][0xa08] ;  /* 0x0002820000067ab9 */ /* 0x000fd60000000a00 */
[----:B------:R-:W1:Y:S02]  /*113b0*/  @P0 LDC.64 R2, c[0x0][0xa28] ;  /* 0x00028a00ff020b82 */ /* 0x000e640000000a00 */
[----:B-1----:R-:W-:-:S05]  /*113c0*/  @P0 IMAD.WIDE R2, R19, 0x4, R2 ;  /* 0x0000000413020825 */ /* 0x002fca00078e0202 */
[----:B------:R1:W5:Y:S01]  /*113d0*/  @P0 LDG.E R0, desc[UR8][R2.64] ;  /* 0x0000000802000981 */ /* 0x000362000c1e1900 */
[----:B------:R-:W-:Y:S01]  /*113e0*/  ISETP.NE.U32.AND P0, PT, RZ, UR4, PT ;  /* 0x00000004ff007c0c */ /* 0x000fe2000bf05070 */
[----:B0-----:R-:W-:Y:S01]  /*113f0*/  IMAD.WIDE R4, R19, 0x4, R4 ;  /* 0x0000000413047825 */ /* 0x001fe200078e0204 */
[----:B------:R-:W-:Y:S02]  /*11400*/  ISETP.NE.U32.AND P1, PT, RZ, UR6, PT ;  /* 0x00000006ff007c0c */ /* 0x000fe4000bf25070 */
[----:B------:R-:W-:Y:S01]  /*11410*/  ISETP.NE.AND.EX P2, PT, RZ, UR5, PT, P0 ;  /* 0x00000005ff007c0c */ /* 0x000fe2000bf45300 */
[----:B------:R-:W-:Y:S01]  /*11420*/  ULDC.64 UR4, c[0x0][0xa00] ;  /* 0x0002800000047ab9 */ /* 0x000fe20000000a00 */
[----:B------:R-:W-:Y:S02]  /*11430*/  ISETP.NE.AND.EX P1, PT, RZ, UR7, PT, P1 ;  /* 0x00000007ff007c0c */ /* 0x000fe4000bf25310 */
[----:B------:R-:W-:Y:S01]  /*11440*/  ISETP.NE.U32.AND P0, PT, RZ, UR4, PT ;  /* 0x00000004ff007c0c */ /* 0x000fe2000bf05070 */
[----:B-1----:R-:W0:Y:S03]  /*11450*/  LDC.64 R2, c[0x0][0xa08] ;  /* 0x00028200ff027b82 */ /* 0x002e260000000a00 */
[----:B------:R-:W-:-:S05]  /*11460*/  ISETP.NE.AND.EX P0, PT, RZ, UR5, PT, P0 ;  /* 0x00000005ff007c0c */ /* 0x000fca000bf05300 */
[----:B--23--:R-:W1:Y:S08]  /*11470*/  @P2 LDC.64 R6, c[0x0][0xa18] ;  /* 0x00028600ff062b82 */ /* 0x00ce700000000a00 */
[----:B------:R-:W2:Y:S01]  /*11480*/  @P0 LDG.E R9, desc[UR8][R4.64] ;  /* 0x0000000804090981 */ /* 0x000ea2000c1e1900 */
[----:B------:R-:W-:Y:S01]  /*11490*/  ULDC UR4, c[0x0][0x288] ;  /* 0x0000a20000047ab9 */ /* 0x000fe20000000800 */
[----:B0-----:R-:W-:-:S05]  /*114a0*/  IMAD.WIDE R2, R19, 0x4, R2 ;  /* 0x0000000413027825 */ /* 0x001fca00078e0202 */
[----:B------:R-:W5:Y:S01]  /*114b0*/  @P1 LDG.E R8, desc[UR8][R2.64] ;  /* 0x0000000802081981 */ /* 0x000f62000c1e1900 */
[----:B-1----:R-:W-:-:S03]  /*114c0*/  @P2 IMAD.WIDE R6, R19, 0x4, R6 ;  /* 0x0000000413062825 */ /* 0x002fc600078e0206 */
        /* <DEDUP_REMOVED lines=15> */
[----:B------:R-:W0:Y:S04]  /*115c0*/  LDG.E R7, desc[UR4][R4.64] ;  /* 0x0000000404077981 */ /* 0x000e28000c1e1900 */
[----:B------:R-:W0:Y:S02]  /*115d0*/  LDG.E R4, desc[UR4][R4.64+0x4] ;  /* 0x0000040404047981 */ /* 0x000e24000c1e1900 */
[----:B0-----:R-:W-:-:S05]  /*115e0*/  IMAD.IADD R9, R4, 0x1, -R7 ;  /* 0x0000000104097824 */ /* 0x001fca00078e0a07 */
[----:B------:R1:W-:Y:S02]  /*115f0*/  STL [R1+0x30], R9 ;  /* 0x0000300901007387 */ /* 0x0003e40000100800 */
.L_x_1457:
[----:B-----5:R-:W-:Y:S01]  /*11600*/  IMAD.IADD R4, R8, 0x1, R0 ;  /* 0x0000000108047824 */ /* 0x020fe200078e0200 */
[----:B------:R-:W-:Y:S02]  /*11610*/  ULDC.64 UR4, c[0x0][0xa20] ;  /* 0x0002880000047ab9 */ /* 0x000fe40000000a00 */
[----:B------:R-:W-:Y:S02]  /*11620*/  ISETP.NE.U32.AND P0, PT, RZ, UR4, PT ;  /* 0x00000004ff007c0c */ /* 0x000fe4000bf05070 */
[----:B------:R2:W-:Y:S02]  /*11630*/  STL [R1+0x14], R4 ;  /* 0x0000140401007387 */ /* 0x0005e40000100800 */
[----:B------:R-:W-:-:S13]  /*11640*/  ISETP.NE.AND.EX P0, PT, RZ, UR5, PT, P0 ;  /* 0x00000005ff007c0c */ /* 0x000fda000bf05300 */
[----:B--2---:R-:W-:Y:S05]  /*11650*/  @!P0 BRA `(.L_x_1458) ;  /* 0x0000000000148947 */ /* 0x004fea0003800000 */
[----:B------:R-:W2:Y:S01]  /*11660*/  LDC.64 R2, c[0x0][0xa20] ;  /* 0x00028800ff027b82 */ /* 0x000ea20000000a00 */
[----:B------:R-:W-:Y:S01]  /*11670*/  ULDC.64 UR4, c[0x0][0x208] ;  /* 0x0000820000047ab9 */ /* 0x000fe20000000a00 */
[----:B--2---:R-:W-:-:S05]  /*11680*/  IMAD.WIDE R2, R19, 0x4, R2 ;  /* 0x0000000413027825 */ /* 0x004fca00078e0202 */
[----:B------:R2:W5:Y:S01]  /*11690*/  LDG.E R6, desc[UR4][R2.64] ;  /* 0x0000000402067981 */ /* 0x000562000c1e1900 */
[----:B------:R-:W-:Y:S05]  /*116a0*/  BRA `(.L_x_1459) ;  /* 0x0000000000147947 */ /* 0x000fea0003800000 */
.L_x_1458:
[----:B------:R-:W-:Y:S05]  /*116b0*/  @!P1 BRA `(.L_x_1459) ;  /* 0x0000000000109947 */ /* 0x000fea0003800000 */
[----:B------:R-:W-:Y:S02]  /*116c0*/  ULDC.64 UR4, c[0x0][0x208] ;  /* 0x0000820000047ab9 */ /* 0x000fe40000000a00 */
[----:B------:R-:W2:Y:S04]  /*116d0*/  LDG.E R6, desc[UR4][R2.64] ;  /* 0x0000000402067981 */ /* 0x000ea8000c1e1900 */
[----:B------:R-:W2:Y:S02]  /*116e0*/  LDG.E R2, desc[UR4][R2.64+0x4] ;  /* 0x0000040402027981 */ /* 0x000ea4000c1e1900 */
[----:B--2---:R-:W-:-:S07]  /*116f0*/  IMAD.IADD R6, R2, 0x1, -R6 ;  /* 0x0000000102067824 */ /* 0x004fce00078e0a06 */
.L_x_1459:
[----:B--2---:R-:W2:Y:S01]  /*11700*/  LDC R2, c[0x0][0x448] ;  /* 0x00011200ff027b82 */ /* 0x004ea20000000800 */
[----:B------:R-:W-:Y:S02]  /*11710*/  IMAD.SHL.U32 R8, R17, 0x80, RZ ;  /* 0x0000008011087824 */ /* 0x000fe400078e00ff */
[----:B-----5:R-:W-:Y:S02]  /*11720*/  IMAD.IADD R0, R6, 0x1, -R0 ;  /* 0x0000000106007824 */ /* 0x020fe400078e0a00 */
[----:B------:R-:W-:Y:S01]  /*11730*/  VIADD R4, R8, 0x7f ;  /* 0x0000007f08047836 */ /* 0x000fe20000000000 */
[----:B------:R3:W-:Y:S03]  /*11740*/  STL [R1+0x2c], R8 ;  /* 0x00002c0801007387 */ /* 0x0007e60000100800 */
[----:B------:R-:W-:Y:S01]  /*11750*/  IMAD.MOV.U32 R6, RZ, RZ, R4 ;  /* 0x000000ffff067224 */ /* 0x000fe200078e0004 */
[----:B--2---:R-:W-:-:S13]  /*11760*/  ISETP.NE.AND P1, PT, R2, 0x1, PT ;  /* 0x000000010200780c */ /* 0x004fda0003f25270 */
[----:B------:R-:W2:Y:S08]  /*11770*/  @P1 LDC R3, c[0x0][0x44c] ;  /* 0x00011300ff031b82 */ /* 0x000eb00000000800 */
[----:B------:R-:W4:Y:S01]  /*11780*/  @P1 LDC R2, c[0x0][0x450] ;  /* 0x00011400ff021b82 */ /* 0x000f220000000800 */
[----:B--2---:R-:W-:-:S05]  /*11790*/  @P1 IMAD.HI.U32 R3, R4, R3, RZ ;  /* 0x0000000304031227 */ /* 0x004fca00078e00ff */
[----:B----4-:R-:W-:Y:S02]  /*117a0*/  @P1 SHF.R.U32.HI R6, RZ, R2, R3 ;  /* 0x00000002ff061219 */ /* 0x010fe40000011603 */
[----:B------:R-:W-:-:S05]  /*117b0*/  IADD3 R2, R0, 0x1, -R9 ;  /* 0x0000000100027810 */ /* 0x000fca0007ffe809 */
[----:B------:R-:W-:Y:S02]  /*117c0*/  IMAD.IADD R6, R2, 0x1, R6 ;  /* 0x0000000102067824 */ /* 0x000fe400078e0206 */
[----:B------:R-:W2:Y:S02]  /*117d0*/  LDC.64 R2, c[0x0][0x9e0] ;  /* 0x00027800ff027b82 */ /* 0x000ea40000000a00 */
[----:B--2---:R-:W-:Y:S01]  /*117e0*/  ISETP.GE.AND P2, PT, R3, 0x1, PT ;  /* 0x000000010300780c */ /* 0x004fe20003f46270 */
[----:B------:R-:W-:-:S12]  /*117f0*/  IMAD.IADD R2, R6, 0x1, R2 ;  /* 0x0000000106027824 */ /* 0x000fd800078e0202 */
[----:B---3--:R-:W-:Y:S05]  /*11800*/  @!P2 BRA `(.L_x_1460) ;  /* 0x000000000048a947 */ /* 0x008fea0003800000 */
[C---:B------:R-:W-:Y:S01]  /*11810*/  ISETP.GT.AND P0, PT, R6.reuse, RZ, PT ;  /* 0x000000ff0600720c */ /* 0x040fe20003f04270 */
[----:B------:R-:W-:Y:S01]  /*11820*/  BSSY B0, `(.L_x_1461) ;  /* 0x000000e000007945 */ /* 0x000fe20003800000 */
[----:B------:R-:W-:-:S11]  /*11830*/  VIADD R7, R6, 0xffffffff ;  /* 0xffffffff06077836 */ /* 0x000fd60000000000 */
[----:B------:R-:W-:Y:S05]  /*11840*/  @P0 BRA `(.L_x_1462) ;  /* 0x00000000001c0947 */ /* 0x000fea0003800000 */
[----:B------:R-:W-:Y:S01]  /*11850*/  ISETP.NE.AND P0, PT, R3, 0x1, PT ;  /* 0x000000010300780c */ /* 0x000fe20003f05270 */
[----:B------:R-:W-:-:S12]  /*11860*/  IMAD.MOV R6, RZ, RZ, -R6 ;  /* 0x000000ffff067224 */ /* 0x000fd800078e0a06 */
[----:B------:R-:W2:Y:S02]  /*11870*/  @P0 LDC.64 R4, c[0x0][0x9e8] ;  /* 0x00027a00ff040b82 */ /* 0x000ea40000000a00 */
[----:B--2---:R-:W-:-:S05]  /*11880*/  @P0 IMAD.HI.U32 R4, R6, R4, RZ ;  /* 0x0000000406040227 */ /* 0x004fca00078e00ff */
[----:B------:R-:W-:-:S04]  /*11890*/  @P0 SHF.R.U32.HI R6, RZ, R5, R4 ;  /* 0x00000005ff060219 */ /* 0x000fc80000011604 */
[----:B------:R-:W-:Y:S01]  /*118a0*/  LOP3.LUT R7, RZ, R6, RZ, 0x33, !PT ;  /* 0x00000006ff077212 */ /* 0x000fe200078e33ff */
[----:B------:R-:W-:Y:S06]  /*118b0*/  BRA `(.L_x_1463) ;  /* 0x0000000000107947 */ /* 0x000fec0003800000 */
.L_x_1462:
[----:B------:R-:W-:-:S13]  /*118c0*/  ISETP.NE.AND P0, PT, R3, 0x1, PT ;  /* 0x000000010300780c */ /* 0x000fda0003f05270 */
[----:B------:R-:W2:Y:S02]  /*118d0*/  @P0 LDC.64 R4, c[0x0][0x9e8] ;  /* 0x00027a00ff040b82 */ /* 0x000ea40000000a00 */
[----:B--2---:R-:W-:-:S05]  /*118e0*/  @P0 IMAD.HI.U32 R4, R7, R4, RZ ;  /* 0x0000000407040227 */ /* 0x004fca00078e00ff */
[----:B------:R-:W-:-:S07]  /*118f0*/  @P0 SHF.R.U32.HI R7, RZ, R5, R4 ;  /* 0x00000005ff070219 */ /* 0x000fce0000011604 */
.L_x_1463:
[----:B------:R-:W-:Y:S05]  /*11900*/  BSYNC B0 ;  /* 0x0000000000007941 */ /* 0x000fea0003800000 */
.L_x_1461:
[----:B------:R-:W-:-:S05]  /*11910*/  IMAD R7, R7, R3, R3 ;  /* 0x0000000307077224 */ /* 0x000fca00078e0203 */
[----:B------:R-:W-:-:S07]  /*11920*/  VIMNMX R2, R2, R7, PT ;  /* 0x0000000702027248 */ /* 0x000fce0003fe0100 */
.L_x_1460:
[----:B------:R-:W2:Y:S01]  /*11930*/  @P1 LDC R6, c[0x0][0x44c] ;  /* 0x00011300ff061b82 */ /* 0x000ea20000000800 */
[----:B------:R-:W-:Y:S01]  /*11940*/  IMAD.MOV.U32 R4, RZ, RZ, R8 ;  /* 0x000000ffff047224 */ /* 0x000fe200078e0008 */
[----:B------:R-:W-:-:S06]  /*11950*/  ULDC UR4, c[0x0][0x9dc] ;  /* 0x0002770000047ab9 */ /* 0x000fcc0000000800 */
[----:B------:R-:W3:Y:S01]  /*11960*/  @P1 LDC R5, c[0x0][0x450] ;  /* 0x00011400ff051b82 */ /* 0x000ee20000000800 */
[----:B--2---:R-:W-:-:S05]  /*11970*/  @P1 IMAD.HI.U32 R6, R8, R6, RZ ;  /* 0x0000000608061227 */ /* 0x004fca00078e00ff */
[----:B---3--:R-:W-:Y:S01]  /*11980*/  @P1 SHF.R.U32.HI R4, RZ, R5, R6 ;  /* 0x00000005ff041219 */ /* 0x008fe20000011606 */
[----:B------:R-:W-:Y:S02]  /*11990*/  VIADD R5, R2, 0x5f ;  /* 0x0000005f02057836 */ /* 0x000fe40000000000 */
[----:B------:R-:W-:Y:S01]  /*119a0*/  VIADD R6, R0, 0x5f ;  /* 0x0000005f00067836 */ /* 0x000fe20000000000 */
[----:B------:R-:W-:Y:S01]  /*119b0*/  IADD3 R2, R4, R0, -R9 ;  /* 0x0000000004027210 */ /* 0x000fe20007ffe809 */
[----:B------:R-:W-:-:S04]  /*119c0*/  IMAD.HI R5, R5, 0x2aaaaaab, RZ ;  /* 0x2aaaaaab05057827 */ /* 0x000fc800078e02ff */
[----:B------:R-:W-:Y:S01]  /*119d0*/  IMAD.HI R6, R6, 0x2aaaaaab, RZ ;  /* 0x2aaaaaab06067827 */ /* 0x000fe200078e02ff */
[----:B------:R-:W-:-:S04]  /*119e0*/  SHF.R.U32.HI R0, RZ, 0x1f, R5 ;  /* 0x0000001fff007819 */ /* 0x000fc80000011605 */
[----:B------:R-:W-:Y:S02]  /*119f0*/  SHF.R.U32.HI R4, RZ, 0x1f, R6 ;  /* 0x0000001fff047819 */ /* 0x000fe40000011606 */
[----:B------:R-:W-:Y:S02]  /*11a00*/  LEA.HI.SX32 R0, R5, R0, 0x1c ;  /* 0x0000000005007211 */ /* 0x000fe400078fe2ff */
[----:B------:R-:W-:-:S04]  /*11a10*/  LEA.HI.SX32 R4, R6, R4, 0x1c ;  /* 0x0000000406047211 */ /* 0x000fc800078fe2ff */
[----:B------:R-:W-:Y:S01]  /*11a20*/  VIMNMX R7, R4, R0, PT ;  /* 0x0000000004077248 */ /* 0x000fe20003fe0100 */
[----:B------:R-:W-:-:S04]  /*11a30*/  VIADD R0, R2, -UR4 ;  /* 0x8000000402007c36 */ /* 0x000fc80008000000 */
[----:B------:R2:W-:Y:S01]  /*11a40*/  STL [R1+0x28], R7 ;  /* 0x0000280701007387 */ /* 0x0005e20000100800 */
[----:B------:R-:W-:Y:S05]  /*11a50*/  @!P2 BRA `(.L_x_1464) ;  /* 0x000000000044a947 */ /* 0x000fea0003800000 */
[----:B------:R-:W-:Y:S01]  /*11a60*/  ISETP.GT.AND P0, PT, R2, -0x1, PT ;  /* 0xffffffff0200780c */ /* 0x000fe20003f04270 */
[----:B------:R-:W-:-:S12]  /*11a70*/  BSSY B0, `(.L_x_1465) ;  /* 0x000000d000007945 */ /* 0x000fd80003800000 */
[----:B------:R-:W-:Y:S05]  /*11a80*/  @P0 BRA `(.L_x_1466) ;  /* 0x00000000001c0947 */ /* 0x000fea0003800000 */
[----:B------:R-:W-:Y:S02]  /*11a90*/  ISETP.NE.AND P0, PT, R3, 0x1, PT ;  /* 0x000000010300780c */ /* 0x000fe40003f05270 */
[----:B------:R-:W-:-:S11]  /*11aa0*/  LOP3.LUT R2, RZ, R2, RZ, 0x33, !PT ;  /* 0x00000002ff027212 */ /* 0x000fd600078e33ff */
[----:B------:R-:W3:Y:S02]  /*11ab0*/  @P0 LDC.64 R4, c[0x0][0x9e8] ;  /* 0x00027a00ff040b82 */ /* 0x000ee40000000a00 */
[----:B---3--:R-:W-:-:S05]  /*11ac0*/  @P0 IMAD.HI.U32 R4, R2, R4, RZ ;  /* 0x0000000402040227 */ /* 0x008fca00078e00ff */
[----:B------:R-:W-:-:S04]  /*11ad0*/  @P0 SHF.R.U32.HI R2, RZ, R5, R4 ;  /* 0x00000005ff020219 */ /* 0x000fc80000011604 */
[----:B------:R-:W-:Y:S01]  /*11ae0*/  LOP3.LUT R2, RZ, R2, RZ, 0x33, !PT ;  /* 0x00000002ff027212 */ /* 0x000fe200078e33ff */
[----:B------:R-:W-:Y:S06]  /*11af0*/  BRA `(.L_x_1467) ;  /* 0x0000000000107947 */ /* 0x000fec0003800000 */
.L_x_1466:
[----:B------:R-:W-:-:S13]  /*11b00*/  ISETP.NE.AND P0, PT, R3, 0x1, PT ;  /* 0x000000010300780c */ /* 0x000fda0003f05270 */
[----:B------:R-:W3:Y:S02]  /*11b10*/  @P0 LDC.64 R4, c[0x0][0x9e8] ;  /* 0x00027a00ff040b82 */ /* 0x000ee40000000a00 */
[----:B---3--:R-:W-:-:S05]  /*11b20*/  @P0 IMAD.HI.U32 R4, R2, R4, RZ ;  /* 0x0000000402040227 */ /* 0x008fca00078e00ff */
[----:B------:R-:W-:-:S07]  /*11b30*/  @P0 SHF.R.U32.HI R2, RZ, R5, R4 ;  /* 0x00000005ff020219 */ /* 0x000fce0000011604 */
.L_x_1467:
[----:B------:R-:W-:Y:S05]  /*11b40*/  BSYNC B0 ;  /* 0x0000000000007941 */ /* 0x000fea0003800000 */
.L_x_1465:
[----:B------:R-:W-:-:S05]  /*11b50*/  IMAD R2, R2, R3, RZ ;  /* 0x0000000302027224 */ /* 0x000fca00078e02ff */
[----:B------:R-:W-:-:S07]  /*11b60*/  VIMNMX R0, R0, R2, !PT ;  /* 0x0000000200007248 */ /* 0x000fce0007fe0100 */
.L_x_1464:
[----:B------:R-:W-:Y:S01]  /*11b70*/  IMAD.HI R0, R0, 0x2aaaaaab, RZ ;  /* 0x2aaaaaab00007827 */ /* 0x000fe200078e02ff */
[----:B------:R-:W-:Y:S04]  /*11b80*/  BSSY B7, `(.L_x_1468) ;  /* 0x000042f000077945 */ /* 0x000fe80003800000 */
[----:B------:R-:W-:-:S04]  /*11b90*/  SHF.R.U32.HI R2, RZ, 0x1f, R0 ;  /* 0x0000001fff027819 */ /* 0x000fc80000011600 */
[----:B------:R-:W-:-:S04]  /*11ba0*/  LEA.HI.SX32 R2, R0, R2, 0x1c ;  /* 0x0000000200027211 */ /* 0x000fc800078fe2ff */
[----:B------:R-:W-:-:S04]  /*11bb0*/  VIMNMX R3, RZ, R2, !PT ;  /* 0x00000002ff037248 */ /* 0x000fc80007fe0100 */
[----:B------:R-:W-:Y:S01]  /*11bc0*/  ISETP.GT.AND P0, PT, R7, R3, PT ;  /* 0x000000030700720c */ /* 0x000fe20003f04270 */
[----:B------:R3:W-:-:S12]  /*11bd0*/  STL [R1+0x24], R3 ;  /* 0x0000240301007387 */ /* 0x0007d80000100800 */
[----:B---3--:R-:W-:Y:S05]  /*11be0*/  @P0 BRA `(.L_x_1469) ;  /* 0x0000000000480947 */ /* 0x008fea0003800000 */
[----:B------:R-:W3:Y:S02]  /*11bf0*/  S2R R3, SR_TID.X ;  /* 0x0000000000037919 */ /* 0x000ee40000002100 */
[----:B---3--:R-:W-:-:S04]  /*11c00*/  LOP3.LUT R3, R3, 0x7f, RZ, 0xc0, !PT ;  /* 0x0000007f03037812 */ /* 0x008fc800078ec0ff */
[----:B------:R-:W-:-:S13]  /*11c10*/  ISETP.NE.AND P0, PT, R3, RZ, PT ;  /* 0x000000ff0300720c */ /* 0x000fda0003f05270 */
[----:B------:R-:W-:Y:S05]  /*11c20*/  @P0 BRA `(.L_x_1470) ;  /* 0x0000004000900947 */ /* 0x000fea0003800000 */
[----:B------:R-:W3:Y:S01]  /*11c30*/  S2R R5, SR_LANEID ;  /* 0x0000000000057919 */ /* 0x000ee20000000000 */
[----:B------:R-:W-:Y:S01]  /*11c40*/  VOTEU.ANY UR4, UPT, PT ;  /* 0x0000000000047886 */ /* 0x000fe200038e0100 */
[----:B------:R-:W4:Y:S01]  /*11c50*/  LDC.64 R2, c[0x0][0xc60] ;  /* 0x00031800ff027b82 */ /* 0x000f220000000a00 */
[----:B------:R-:W3:Y:S01]  /*11c60*/  FLO.U32 R0, UR4 ;  /* 0x0000000400007d00 */ /* 0x000ee200080e0000 */
[----:B------:R-:W-:Y:S01]  /*11c70*/  ULDC.64 UR6, c[0x0][0x208] ;  /* 0x0000820000067ab9 */ /* 0x000fe20000000a00 */
[----:B---3--:R-:W-:-:S06]  /*11c80*/  ISETP.EQ.U32.AND P0, PT, R0, R5, PT ;  /* 0x000000050000720c */ /* 0x008fcc0003f02070 */
[----:B------:R-:W4:Y:S07]  /*11c90*/  POPC R5, UR4 ;  /* 0x0000000400057d09 */ /* 0x000f2e0008000000 */
[----:B----4-:R-:W3:Y:S01]  /*11ca0*/  @P0 ATOMG.E.ADD.STRONG.GPU PT, R3, desc[UR6][R2.64], R5 ;  /* 0x00000005020309a8 */ /* 0x010ee200081ee1c6 */
[----:B------:R-:W4:Y:S02]  /*11cb0*/  S2R R4, SR_LTMASK ;  /* 0x0000000000047919 */ /* 0x000f240000003900 */
[----:B----4-:R-:W-:-:S04]  /*11cc0*/  LOP3.LUT R4, R4, UR4, RZ, 0xc0, !PT ;  /* 0x0000000404047c12 */ /* 0x010fc8000f8ec0ff */
[----:B--2---:R-:W2:Y:S01]  /*11cd0*/  POPC R7, R4 ;  /* 0x0000000400077309 */ /* 0x004ea20000000000 */
[----:B---3--:R-:W2:Y:S02]  /*11ce0*/  SHFL.IDX PT, R0, R3, R0, 0x1f ;  /* 0x00001f0003007589 */ /* 0x008ea400000e0000 */
[----:B--2---:R-:W-:Y:S01]  /*11cf0*/  IADD3 R16, R0, UR38, R7 ;  /* 0x0000002600107c10 */ /* 0x004fe2000fffe007 */
[----:B------:R-:W-:Y:S06]  /*11d00*/  BRA `(.L_x_1470) ;  /* 0x0000004000587947 */ /* 0x000fec0003800000 */
.L_x_1469:
[----:B------:R-:W3:Y:S01]  /*11d10*/  LDL R17, [R1] ;  /* 0x0000000001117983 */ /* 0x000ee20000100800 */
[----:B------:R-:W-:Y:S01]  /*11d20*/  BSSY B6, `(.L_x_1471) ;  /* 0x0000014000067945 */ /* 0x000fe20003800000 */
[----:B---3--:R-:W-:-:S05]  /*11d30*/  VIADD R0, R17, 0x18400 ;  /* 0x0001840011007836 */ /* 0x008fca0000000000 */
[----:B------:R-:W-:-:S13]  /*11d40*/  LOP3.LUT P0, RZ, R0, 0x3ff, RZ, 0xc0, !PT ;  /* 0x000003ff00ff7812 */ /* 0x000fda000780c0ff */
[----:B------:R-:W-:Y:S05]  /*11d50*/  @!P0 BRA `(.L_x_1472) ;  /* 0x0000000000408947 */ /* 0x000fea0003800000 */
[----:B------:R-:W-:Y:S01]  /*11d60*/  MOV R2, 0x0 ;  /* 0x0000000000027802 */ /* 0x000fe20000000f00 */
[----:B------:R-:W-:Y:S01]  /*11d70*/  ULDC.64 UR6, c[0x4][0x118] ;  /* 0x0100460000067ab9 */ /* 0x000fe20000000a00 */
[----:B------:R-:W-:Y:S01]  /*11d80*/  ULDC.64 UR8, c[0x4][0x120] ;  /* 0x0100480000087ab9 */ /* 0x000fe20000000a00 */
[----:B------:R-:W-:Y:S01]  /*11d90*/  ULDC.64 UR4, c[0x4][0xa0] ;  /* 0x0100280000047ab9 */ /* 0x000fe20000000a00 */
[----:B------:R-:W-:Y:S02]  /*11da0*/  IMAD.U32 R4, RZ, RZ, UR6 ;  /* 0x00000006ff047e24 */ /* 0x000fe4000f8e00ff */
[----:B------:R-:W3:Y:S01]  /*11db0*/  LDC.64 R2, c[0x4][R2] ;  /* 0x0100000002027b82 */ /* 0x000ee20000000a00 */
[----:B------:R-:W-:Y:S02]  /*11dc0*/  IMAD.U32 R5, RZ, RZ, UR7 ;  /* 0x00000007ff057e24 */ /* 0x000fe4000f8e00ff */
[----:B------:R-:W-:Y:S02]  /*11dd0*/  IMAD.U32 R6, RZ, RZ, UR8 ;  /* 0x00000008ff067e24 */ /* 0x000fe4000f8e00ff */
[----:B--2---:R-:W-:-:S02]  /*11de0*/  IMAD.U32 R7, RZ, RZ, UR9 ;  /* 0x00000009ff077e24 */ /* 0x004fc4000f8e00ff */
[----:B------:R-:W-:Y:S02]  /*11df0*/  IMAD.U32 R10, RZ, RZ, UR4 ;  /* 0x00000004ff0a7e24 */ /* 0x000fe4000f8e00ff */
[----:B------:R-:W-:Y:S02]  /*11e00*/  IMAD.U32 R11, RZ, RZ, UR5 ;  /* 0x00000005ff0b7e24 */ /* 0x000fe4000f8e00ff */
[----:B------:R-:W-:Y:S02]  /*11e10*/  IMAD.MOV.U32 R8, RZ, RZ, 0x70 ;  /* 0x00000070ff087424 */ /* 0x000fe400078e00ff */
[----:B------:R-:W-:Y:S02]  /*11e20*/  IMAD.MOV.U32 R12, RZ, RZ, 0x1 ;  /* 0x00000001ff0c7424 */ /* 0x000fe400078e00ff */
[----:B------:R-:W-:-:S07]  /*11e30*/  IMAD.MOV.U32 R13, RZ, RZ, RZ ;  /* 0x000000ffff0d7224 */ /* 0x000fce00078e00ff */
[----:B------:R-:W-:-:S07]  /*11e40*/  LEPC R20, `(.L_x_1472) ;  /* 0x000000001014794e */ /* 0x000fce0000000000 */
[----:B01-3--:R-:W-:Y:S05]  /*11e50*/  CALL.ABS.NOINC R2 ;  /* 0x0000000002007343 */ /* 0x00bfea0003c00000 */
.L_x_1472:
[----:B------:R-:W-:Y:S05]  /*11e60*/  BSYNC B6 ;  /* 0x0000000000067941 */ /* 0x000fea0003800000 */
.L_x_1471:
        /* <DEDUP_REMOVED lines=8> */
[----:B------:R3:W4:Y:S01]  /*11ef0*/  LDC.64 R2, c[0x4][R17] ;  /* 0x0100000011027b82 */ /* 0x0007220000000a00 */
[----:B------:R-:W-:Y:S02]  /*11f00*/  IMAD.U32 R4, RZ, RZ, UR6 ;  /* 0x00000006ff047e24 */ /* 0x000fe4000f8e00ff */
[----:B------:R-:W-:Y:S02]  /*11f10*/  IMAD.U32 R5, RZ, RZ, UR7 ;  /* 0x00000007ff057e24 */ /* 0x000fe4000f8e00ff */
[----:B------:R-:W-:Y:S02]  /*11f20*/  IMAD.U32 R6, RZ, RZ, UR8 ;  /* 0x00000008ff067e24 */ /* 0x000fe4000f8e00ff */
[----:B--2---:R-:W-:-:S02]  /*11f30*/  IMAD.U32 R7, RZ, RZ, UR9 ;  /* 0x00000009ff077e24 */ /* 0x004fc4000f8e00ff */
[----:B------:R-:W-:Y:S02]  /*11f40*/  IMAD.U32 R10, RZ, RZ, UR4 ;  /* 0x00000004ff0a7e24 */ /* 0x000fe4000f8e00ff */
[----:B------:R-:W-:Y:S02]  /*11f50*/  IMAD.U32 R11, RZ, RZ, UR5 ;  /* 0x00000005ff0b7e24 */ /* 0x000fe4000f8e00ff */
[----:B------:R-:W-:Y:S02]  /*11f60*/  IMAD.MOV.U32 R8, RZ, RZ, 0x70 ;  /* 0x00000070ff087424 */ /* 0x000fe400078e00ff */
[----:B------:R-:W-:Y:S02]  /*11f70*/  IMAD.MOV.U32 R12, RZ, RZ, 0x1 ;  /* 0x00000001ff0c7424 */ /* 0x000fe400078e00ff */
[----:B---3--:R-:W-:-:S07]  /*11f80*/  IMAD.MOV.U32 R13, RZ, RZ, RZ ;  /* 0x000000ffff0d7224 */ /* 0x008fce00078e00ff */
[----:B------:R-:W-:-:S07]  /*11f90*/  LEPC R20, `(.L_x_1475) ;  /* 0x000000001014794e */ /* 0x000fce0000000000 */
[----:B01--4-:R-:W-:Y:S05]  /*11fa0*/  CALL.ABS.NOINC R2 ;  /* 0x0000000002007343 */ /* 0x013fea0003c00000 */
.L_x_1475:
        /* <DEDUP_REMOVED lines=15> */
.L_x_1474:
[----:B------:R-:W-:Y:S05]  /*120a0*/  BSYNC B6 ;  /* 0x0000000000067941 */ /* 0x000fea0003800000 */
.L_x_1473:
[----:B------:R-:W-:Y:S01]  /*120b0*/  ULDC.64 UR4, c[0x0][0x9f8] ;  /* 0x00027e0000047ab9 */ /* 0x000fe20000000a00 */
[----:B------:R-:W3:Y:S01]  /*120c0*/  LDL R17, [R1+0x28] ;  /* 0x0000280001117983 */ /* 0x000ee20000100800 */
[----:B------:R-:W-:Y:S01]  /*120d0*/  ISETP.NE.U32.AND P0, PT, RZ, UR4, PT ;  /* 0x00000004ff007c0c */ /* 0x000fe2000bf05070 */
[----:B--2---:R-:W-:Y:S01]  /*120e0*/  IMAD.MOV.U32 R7, RZ, RZ, R19 ;  /* 0x000000ffff077224 */ /* 0x004fe200078e0013 */
[----:B------:R-:W-:Y:S02]  /*120f0*/  ULDC.64 UR6, c[0x0][0x208] ;  /* 0x0000820000067ab9 */ /* 0x000fe40000000a00 */
[----:B------:R-:W-:Y:S01]  /*12100*/  ISETP.NE.AND.EX P0, PT, RZ, UR5, PT, P0 ;  /* 0x00000005ff007c0c */ /* 0x000fe2000bf05300 */
[----:B------:R-:W-:-:S12]  /*12110*/  ULDC.64 UR4, c[0x0][0xa08] ;  /* 0x0002820000047ab9 */ /* 0x000fd80000000a00 */
[----:B------:R-:W2:Y:S02]  /*12120*/  @P0 LDC.64 R2, c[0x0][0x9f8] ;  /* 0x00027e00ff020b82 */ /* 0x000ea40000000a00 */
[----:B--2---:R-:W-:-:S05]  /*12130*/  @P0 IMAD.WIDE R2, R19, 0x4, R2 ;  /* 0x0000000413020825 */ /* 0x004fca00078e0202 */
[----:B------:R2:W4:Y:S02]  /*12140*/  @P0 LDG.E R7, desc[UR6][R2.64] ;  /* 0x0000000602070981 */ /* 0x000524000c1e1900 */
[----:B--2---:R-:W2:Y:S02]  /*12150*/  LDC.64 R2, c[0x0][0x418] ;  /* 0x00010600ff027b82 */ /* 0x004ea40000000a00 */
[----:B--2---:R-:W-:Y:S01]  /*12160*/  LOP3.LUT P0, RZ, R2, UR4, RZ, 0xfc, !PT ;  /* 0x0000000402ff7c12 */ /* 0x004fe2000f80fcff */
[----:B------:R-:W-:-:S03]  /*12170*/  UMOV UR4, 0xffffffff ;  /* 0xffffffff00047882 */ /* 0x000fc60000000000 */
[----:B------:R-:W-:Y:S01]  /*12180*/  LOP3.LUT P0, RZ, R3, UR5, RZ, 0xfc, P0 ;  /* 0x0000000503ff7c12 */ /* 0x000fe2000800fcff */
[----:B---3--:R-:W-:Y:S01]  /*12190*/  VIADD R0, R17, 0xffffffff ;  /* 0xffffffff11007836 */ /* 0x008fe20000000000 */
[----:B----4-:R-:W-:Y:S01]  /*121a0*/  SHF.R.S32.HI R8, RZ, 0x1f, R7 ;  /* 0x0000001fff087819 */ /* 0x010fe20000011407 */
[----:B------:R2:W-:Y:S01]  /*121b0*/  STL [R1+0xc], R7 ;  /* 0x00000c0701007387 */ /* 0x0005e20000100800 */
[----:B------:R-:W-:-:S03]  /*121c0*/  SEL R17, R7, RZ, !P0 ;  /* 0x000000ff07117207 */ /* 0x000fc60004000000 */
[----:B------:R2:W-:Y:S01]  /*121d0*/  STL [R1+0x1c], R8 ;  /* 0x00001c0801007387 */ /* 0x0005e20000100800 */
[----:B------:R-:W-:Y:S05]  /*121e0*/  BRA.DIV UR4, `(.L_x_1476) ;  /* 0x00000052041c7947 */ /* 0x000fea000b800000 */
[----:B------:R-:W3:Y:S02]  /*121f0*/  S2R R4, SR_TID.X ;  /* 0x0000000000047919 */ /* 0x000ee40000002100 */
[----:B---3--:R-:W-:-:S04]  /*12200*/  SHF.R.U32.HI R4, RZ, 0x5, R4 ;  /* 0x00000005ff047819 */ /* 0x008fc80000011604 */
[----:B------:R-:W-:-:S05]  /*12210*/  LOP3.LUT R4, R4, 0x3, RZ, 0xc0, !PT ;  /* 0x0000000304047812 */ /* 0x000fca00078ec0ff */
[----:B------:R3:W4:Y:S02]  /*12220*/  SHFL.IDX PT, R14, R4, RZ, 0x1f ;  /* 0x00001fff040e7589 */ /* 0x00072400000e0000 */
.L_x_1582:
[----:B---3--:R-:W3:Y:S01]  /*12230*/  LDL.LU R4, [R1+0x18] ;  /* 0x0000180001047983 */ /* 0x008ee20000300800 */
[----:B------:R-:W-:Y:S02]  /*12240*/  PLOP3.LUT P1, PT, PT, PT, PT, 0x8, 0x0 ;  /* 0x000000000000781c */ /* 0x000fe40003f2e170 */
[----:B----4-:R-:W-:Y:S01]  /*12250*/  ISETP.NE.AND P0, PT, R14, RZ, PT ;  /* 0x000000ff0e00720c */ /* 0x010fe20003f05270 */
[----:B------:R4:W-:Y:S01]  /*12260*/  STL [R1+0x8], R0 ;  /* 0x0000080001007387 */ /* 0x0009e20000100800 */
[----:B---3--:R-:W-:-:S09]  /*12270*/  LOP3.LUT R4, R4, 0xfffffffe, RZ, 0xc0, !PT ;  /* 0xfffffffe04047812 */ /* 0x008fd200078ec0ff */
[----:B------:R-:W-:-:S05]  /*12280*/  @P1 LOP3.LUT R4, R4, 0x1, RZ, 0xfc, !PT ;  /* 0x0000000104041812 */ /* 0x000fca00078efcff */
[----:B------:R4:W-:Y:S01]  /*12290*/  STL [R1+0x18], R4 ;  /* 0x0000180401007387 */ /* 0x0009e20000100800 */
[----:B------:R-:W-:Y:S05]  /*122a0*/  @P0 BRA `(.L_x_1477) ;  /* 0x00000004004c0947 */ /* 0x000fea0003800000 */
[----:B------:R-:W-:-:S03]  /*122b0*/  UMOV UR4, 0xffffffff ;  /* 0xffffffff00047882 */ /* 0x000fc60000000000 */
[----:B------:R-:W-:Y:S05]  /*122c0*/  BRA.DIV UR4, `(.L_x_1478) ;  /* 0x0000005204187947 */ /* 0x000fea000b800000 */
[----:B------:R-:W-:-:S13]  /*122d0*/  ELECT P6, URZ, PT ;  /* 0x00000000003f782f */ /* 0x000fda00038c0000 */
.L_x_1585:
[----:B------:R-:W-:Y:S05]  /*122e0*/  @!P6 BRA `(.L_x_1477) ;  /* 0x00000004003ce947 */ /* 0x000fea0003800000 */
[----:B------:R-:W-:-:S04]  /*122f0*/  ISETP.NE.U32.AND P0, PT, R2, RZ, PT ;  /* 0x000000ff0200720c */ /* 0x000fc80003f05070 */
[----:B------:R-:W-:-:S13]  /*12300*/  ISETP.NE.AND.EX P0, PT, R3, RZ, PT, P0 ;  /* 0x000000ff0300720c */ /* 0x000fda0003f05300 */
[----:B------:R-:W-:Y:S05]  /*12310*/  @!P0 BRA `(.L_x_1479) ;  /* 0x0000000000548947 */ /* 0x000fea0003800000 */
[----:B------:R-:W3:Y:S01]  /*12320*/  LDC R6, c[0x0][0x43c] ;  /* 0x00010f00ff067b82 */ /* 0x000ee20000000800 */
[----:B01----:R-:W-:Y:S01]  /*12330*/  IMAD.MOV.U32 R9, RZ, RZ, R0 ;  /* 0x000000ffff097224 */ /* 0x003fe200078e0000 */
[----:B------:R-:W-:Y:S01]  /*12340*/  ULDC.64 UR4, c[0x0][0x428] ;  /* 0x00010a0000047ab9 */ /* 0x000fe20000000a00 */
[----:B------:R-:W-:Y:S02]  /*12350*/  ULDC.64 UR6, c[0x0][0x208] ;  /* 0x0000820000067ab9 */ /* 0x000fe40000000a00 */
[----:B----4-:R-:W-:Y:S01]  /*12360*/  IMAD.MOV.U32 R0, RZ, RZ, R9 ;  /* 0x000000ffff007224 */ /* 0x010fe200078e0009 */
[----:B---3--:R-:W-:-:S13]  /*12370*/  ISETP.NE.AND P0, PT, R6, 0x1, PT ;  /* 0x000000010600780c */ /* 0x008fda0003f05270 */
[----:B------:R-:W0:Y:S02]  /*12380*/  @P0 LDC.64 R4, c[0x0][0x440] ;  /* 0x00011000ff040b82 */ /* 0x000e240000000a00 */
[----:B0-----:R-:W-:-:S05]  /*12390*/  @P0 IMAD.HI.U32 R4, R9, R4, RZ ;  /* 0x0000000409040227 */ /* 0x001fca00078e00ff */
[----:B------:R-:W-:-:S04]  /*123a0*/  @P0 SHF.R.U32.HI R0, RZ, R5, R4 ;  /* 0x00000005ff000219 */ /* 0x000fc80000011604 */
[--C-:B------:R-:W-:Y:S01]  /*123b0*/  SHF.R.S32.HI R5, RZ, 0x1f, R0.reuse ;  /* 0x0000001fff057819 */ /* 0x100fe20000011400 */
[----:B------:R-:W-:-:S04]  /*123c0*/  IMAD.MOV R4, RZ, RZ, -R0 ;  /* 0x000000ffff047224 */ /* 0x000fc800078e0a00 */
[----:B------:R-:W-:Y:S02]  /*123d0*/  IMAD R9, R6, R4, R9 ;  /* 0x0000000406097224 */ /* 0x000fe400078e0209 */
[----:B------:R-:W-:Y:S02]  /*123e0*/  IMAD R6, R8, UR4, RZ ;  /* 0x0000000408067c24 */ /* 0x000fe4000f8e02ff */
[----:B------:R-:W-:Y:S01]  /*123f0*/  IMAD.MOV.U32 R4, RZ, RZ, R0 ;  /* 0x000000ffff047224 */ /* 0x000fe200078e0000 */
[----:B------:R3:W-:Y:S01]  /*12400*/  STL [R1+0x8], R9 ;  /* 0x0000080901007387 */ /* 0x0007e20000100800 */
[C---:B------:R-:W-:Y:S02]  /*12410*/  IMAD R0, R7.reuse, UR5, R6 ;  /* 0x0000000507007c24 */ /* 0x040fe4000f8e0206 */
[----:B------:R-:W-:-:S04]  /*12420*/  IMAD.WIDE.U32 R4, R7, UR4, R4 ;  /* 0x0000000407047c25 */ /* 0x000fc8000f8e0004 */
[----:B------:R-:W-:Y:S01]  /*12430*/  IMAD.IADD R0, R5, 0x1, R0 ;  /* 0x0000000105007824 */ /* 0x000fe200078e0200 */
[----:B------:R-:W-:-:S04]  /*12440*/  LEA R2, P0, R4, R2, 0x2 ;  /* 0x0000000204027211 */ /* 0x000fc800078010ff */
[----:B------:R-:W-:-:S05]  /*12450*/  LEA.HI.X R3, R4, R3, R0, 0x2, P0 ;  /* 0x0000000304037211 */ /* 0x000fca00000f1400 */
[----:B------:R3:W5:Y:S04]  /*12460*/  LDG.E R17, desc[UR6][R2.64] ;  /* 0x0000000602117981 */ /* 0x000768000c1e1900 */
.L_x_1479:
[----:B--2---:R-:W2:Y:S04]  /*12470*/  LDL R7, [R1] ;  /* 0x0000000001077983 */ /* 0x004ea80000100800 */
[----:B----4-:R-:W2:Y:S04]  /*12480*/  LDL R0, [R1+0x4] ;  /* 0x0000040001007983 */ /* 0x010ea80000100800 */
[----:B---3--:R-:W3:Y:S01]  /*12490*/  LDL R2, [R1+0x10] ;  /* 0x0000100001027983 */ /* 0x008ee20000100800 */
[----:B--2---:R-:W-:Y:S01]  /*124a0*/  IMAD R0, R0, 0x8, R7 ;  /* 0x0000000800007824 */ /* 0x004fe200078e0207 */
[----:B---3--:R-:W-:-:S04]  /*124b0*/  SHF.L.U32 R2, R2, 0x1f, RZ ;  /* 0x0000001f02027819 */ /* 0x008fc800000006ff */
[----:B------:R-:W2:Y:S02]  /*124c0*/  SYNCS.PHASECHK.TRANS64.TRYWAIT P0, [R0+URZ+0x2a840], R2 ;  /* 0x02a84002000075a7 */ /* 0x000ea4000800017f */
[----:B--2---:R-:W-:Y:S05]  /*124d0*/  @!P0 BRA `(.L_x_1480) ;  /* 0x0000004c00b48947 */ /* 0x004fea0003800000 */
.L_x_1586:
[----:B------:R-:W3:Y:S02]  /*124e0*/  S2R R3, SR_TID.X ;  /* 0x0000000000037919 */ /* 0x000ee40000002100 */
[----:B---3--:R-:W-:-:S04]  /*124f0*/  LOP3.LUT R3, R3, 0x7f, RZ, 0xc0, !PT ;  /* 0x0000007f03037812 */ /* 0x008fc800078ec0ff */
[----:B------:R-:W-:-:S13]  /*12500*/  ISETP.NE.AND P0, PT, R3, RZ, PT ;  /* 0x000000ff0300720c */ /* 0x000fda0003f05270 */
[----:B------:R-:W-:Y:S05]  /*12510*/  @P0 BRA `(.L_x_1481) ;  /* 0x00000000001c0947 */ /* 0x000fea0003800000 */
[----:B------:R-:W3:Y:S01]  /*12520*/  S2R R3, SR_TID.X ;  /* 0x0000000000037919 */ /* 0x000ee20000002100 */
[----:B--2---:R-:W-:-:S04]  /*12530*/  IMAD.MOV.U32 R2, RZ, RZ, 0x9000 ;  /* 0x00009000ff027424 */ /* 0x004fc800078e00ff */
[----:B------:R4:W-:Y:S01]  /*12540*/  SYNCS.ARRIVE.TRANS64 RZ, [R0+URZ+0x2a830], R2 ;  /* 0x02a8300200ff79a7 */ /* 0x0009e2000800003f */
[----:B---3--:R-:W-:-:S04]  /*12550*/  LOP3.LUT R3, R3, 0x1f, RZ, 0xc0, !PT ;  /* 0x0000001f03037812 */ /* 0x008fc800078ec0ff */
[----:B------:R-:W-:-:S13]  /*12560*/  ISETP.NE.AND P0, PT, R3, RZ, PT ;  /* 0x000000ff0300720c */ /* 0x000fda0003f05270 */
[----:B----4-:R-:W-:Y:S05]  /*12570*/  @!P0 BRA `(.L_x_1481) ;  /* 0x0000000000048947 */ /* 0x010fea0003800000 */
[----:B------:R-:W-:Y:S01]  /*12580*/  BPT.TRAP 0x1 ;  /* 0x000000040000795c */ /* 0x000fe20000300000 */
.L_x_1481:
[----:B------:R-:W3:Y:S04]  /*12590*/  LDL R6, [R1] ;  /* 0x0000000001067983 */ /* 0x000ee80000100800 */
[----:B------:R-:W3:Y:S04]  /*125a0*/  LDL R5, [R1+0x4] ;  /* 0x0000040001057983 */ /* 0x000ee80000100800 */
[----:B------:R-:W4:Y:S04]  /*125b0*/  LDL R4, [R1+0x8] ;  /* 0x0000080001047983 */ /* 0x000f280000100800 */
[----:B------:R-:W4:Y:S04]  /*125c0*/  LDL R3, [R1+0x14] ;  /* 0x0000140001037983 */ /* 0x000f280000100800 */
[----:B--2---:R-:W2:Y:S01]  /*125d0*/  LDL.LU R2, [R1+0x18] ;  /* 0x0000180001027983 */ /* 0x004ea20000300800 */
[----:B------:R-:W-:Y:S01]  /*125e0*/  R2UR UR9, R0 ;  /* 0x00000000000972ca */ /* 0x000fe200000e0000 */
[----:B------:R-:W-:Y:S01]  /*125f0*/  UIADD3 UR4, UP0, UR36, 0x370, URZ ;  /* 0x0000037024047890 */ /* 0x000fe2000ff1e03f */
[----:B------:R-:W-:Y:S01]  /*12600*/  R2UR UR12, R18 ;  /* 0x00000000120c72ca */ /* 0x000fe200000e0000 */
[----:B------:R-:W-:Y:S01]  /*12610*/  UMOV UR10, URZ ;  /* 0x0000003f000a7c82 */ /* 0x000fe20008000000 */
[----:B-----5:R-:W-:Y:S01]  /*12620*/  R2UR UR13, R17 ;  /* 0x00000000110d72ca */ /* 0x020fe200000e0000 */
[----:B------:R-:W-:Y:S01]  /*12630*/  UMOV UR6, 0x0 ;  /* 0x0000000000067882 */ /* 0x000fe20000000000 */
[----:B------:R-:W-:Y:S01]  /*12640*/  PLOP3.LUT P0, PT, PT, PT, PT, 0x80, 0x0 ;  /* 0x000000000000781c */ /* 0x000fe20003f0f070 */
[----:B------:R-:W-:Y:S01]  /*12650*/  UMOV UR7, 0x14f00000 ;  /* 0x14f0000000077882 */ /* 0x000fe20000000000 */
[----:B------:R-:W-:-:S05]  /*12660*/  UMOV UR16, 0x40 ;  /* 0x0000004000107882 */ /* 0x000fca0000000000 */
[----:B------:R-:W-:Y:S01]  /*12670*/  UIADD3 UR9, UR9, 0x2a830, URZ ;  /* 0x0002a83009097890 */ /* 0x000fe2000fffe03f */
[----:B---3--:R-:W-:Y:S01]  /*12680*/  IMAD R0, R5, 0x9000, R6 ;  /* 0x0000900005007824 */ /* 0x008fe200078e0206 */
[----:B----4-:R-:W-:-:S04]  /*12690*/  R2UR UR11, R4 ;  /* 0x00000000040b72ca */ /* 0x010fc800000e0000 */
[----:B------:R-:W-:Y:S02]  /*126a0*/  R2UR UR8, R0 ;  /* 0x00000000000872ca */ /* 0x000fe400000e0000 */
[----:B------:R-:W-:Y:S02]  /*126b0*/  R2UR UR5, R3 ;  /* 0x00000000030572ca */ /* 0x000fe400000e0000 */
[----:B--2---:R-:W-:-:S04]  /*126c0*/  LOP3.LUT R2, R2, 0xfffffffe, RZ, 0xc0, !PT ;  /* 0xfffffffe02027812 */ /* 0x004fc800078ec0ff */
[----:B------:R-:W-:-:S05]  /*126d0*/  @P0 LOP3.LUT R2, R2, 0x1, RZ, 0xfc, !PT ;  /* 0x0000000102020812 */ /* 0x000fca00078efcff */
[----:B------:R-:W-:Y:S02]  /*126e0*/  UIADD3 UR14, UR8, 0x18400, URZ ;  /* 0x00018400080e7890 */ /* 0x000fe4000fffe03f */
[----:B------:R-:W-:Y:S01]  /*126f0*/  UIMAD UR11, UR11, 0x60, UR5 ;  /* 0x000000600b0b78a4 */ /* 0x000fe2000f8e0205 */
[----:B------:R3:W-:Y:S01]  /*12700*/  STL [R1+0x18], R2 ;  /* 0x0000180201007387 */ /* 0x0007e20000100800 */
[----:B------:R-:W-:Y:S02]  /*12710*/  UIADD3.X UR5, URZ, UR37, URZ, UP0, !UPT ;  /* 0x000000253f057290 */ /* 0x000fe400087fe43f */
[----:B------:R-:W-:Y:S02]  /*12720*/  UIADD3 UR15, UR8, 0x1b400, URZ ;  /* 0x0001b400080f7890 */ /* 0x000fe4000fffe03f */
[----:B------:R-:W-:-:S03]  /*12730*/  UIADD3 UR17, UR8, 0x1e400, URZ ;  /* 0x0001e40008117890 */ /* 0x000fc6000fffe03f */
[----:B------:R-:W-:Y:S01]  /*12740*/  UMOV UR8, UR14 ;  /* 0x0000000e00087c82 */ /* 0x000fe20008000000 */
[----:B------:R-:W-:Y:S01]  /*12750*/  UMOV UR14, 0x80 ;  /* 0x00000080000e7882 */ /* 0x000fe20000000000 */
[----:B------:R2:W-:Y:S02]  /*12760*/  UTMALDG.4D [UR8], [UR4], desc[UR6] ;  /* 0x00000608040075b4 */ /* 0x0005e40008019000 */
[----:B--2---:R-:W-:Y:S01]  /*12770*/  UMOV UR8, UR15 ;  /* 0x0000000f00087c82 */ /* 0x004fe20008000000 */
[----:B------:R-:W-:Y:S02]  /*12780*/  UMOV UR10, UR16 ;  /* 0x00000010000a7c82 */ /* 0x000fe40008000000 */
[----:B------:R2:W-:Y:S02]  /*12790*/  UTMALDG.4D [UR8], [UR4], desc[UR6] ;  /* 0x00000608040075b4 */ /* 0x0005e40008019000 */
[----:B--2---:R-:W-:Y:S01]  /*127a0*/  UMOV UR8, UR17 ;  /* 0x0000001100087c82 */ /* 0x004fe20008000000 */
[----:B------:R-:W-:-:S02]  /*127b0*/  UMOV UR10, UR14 ;  /* 0x0000000e000a7c82 */ /* 0x000fc40008000000 */
[----:B------:R3:W-:Y:S02]  /*127c0*/  UTMALDG.4D [UR8], [UR4], desc[UR6] ;  /* 0x00000608040075b4 */ /* 0x0007e40008019000 */
[----:B---3--:R-:W-:Y:S01]  /*127d0*/  NOP ;  /* 0x0000000000007918 */ /* 0x008fe20000000000 */
.L_x_1477:
[----:B----4-:R-:W3:Y:S04]  /*127e0*/  LDL R0, [R1] ;  /* 0x0000000001007983 */ /* 0x010ee80000100800 */
[----:B------:R-:W4:Y:S01]  /*127f0*/  LDL.LU R3, [R1+0x34] ;  /* 0x0000340001037983 */ /* 0x000f220000300800 */
[----:B------:R-:W-:Y:S05]  /*12800*/  WARPSYNC.ALL ;  /* 0x0000000000007948 */ /* 0x000fea0003800000 */
[----:B------:R-:W-:Y:S01]  /*12810*/  ULDC.64 UR4, c[0x0][0x298] ;  /* 0x0000a60000047ab9 */ /* 0x000fe20000000a00 */
[----:B------:R-:W-:Y:S01]  /*12820*/  BSSY B6, `(.L_x_1482) ;  /* 0x000001c000067945 */ /* 0x000fe20003800000 */
[----:B------:R-:W-:Y:S01]  /*12830*/  BAR.SYNC.DEFER_BLOCKING 0x8, 0x180 ;  /* 0x0206000000007b1d */ /* 0x000fe20000010000 */
[----:B---3--:R-:W-:Y:S01]  /*12840*/  VIADD R0, R0, 0xc400 ;  /* 0x0000c40000007836 */ /* 0x008fe20000000000 */
[----:B----4-:R-:W-:Y:S01]  /*12850*/  SHF.R.S32.HI R2, RZ, 0x1f, R3 ;  /* 0x0000001fff027819 */ /* 0x010fe20000011403 */
[----:B------:R-:W-:-:S03]  /*12860*/  IMAD.WIDE.U32 R4, R3, UR4, RZ ;  /* 0x0000000403047c25 */ /* 0x000fc6000f8e00ff */
[----:B------:R-:W-:Y:S01]  /*12870*/  LOP3.LUT P0, RZ, R0, 0x3ff, RZ, 0xc0, !PT ;  /* 0x000003ff00ff7812 */ /* 0x000fe2000780c0ff */
[----:B------:R-:W-:Y:S01]  /*12880*/  IMAD R2, R2, UR4, RZ ;  /* 0x0000000402027c24 */ /* 0x000fe2000f8e02ff */
[----:B------:R3:W-:Y:S03]  /*12890*/  STL.64 [R1+0x40], R4 ;  /* 0x0000400401007387 */ /* 0x0007e60000100a00 */
[----:B------:R-:W-:-:S04]  /*128a0*/  IMAD R2, R3, UR5, R2 ;  /* 0x0000000503027c24 */ /* 0x000fc8000f8e0202 */
[----:B------:R-:W-:-:S05]  /*128b0*/  IMAD.IADD R0, R5, 0x1, R2 ;  /* 0x0000000105007824 */ /* 0x000fca00078e0202 */
[----:B------:R3:W-:Y:S01]  /*128c0*/  STL [R1+0x34], R0 ;  /* 0x0000340001007387 */ /* 0x0007e20000100800 */
[----:B------:R-:W-:Y:S05]  /*128d0*/  @!P0 BRA `(.L_x_1483) ;  /* 0x0000000000408947 */ /* 0x000fea0003800000 */
[----:B------:R-:W-:Y:S01]  /*128e0*/  MOV R2, 0x0 ;  /* 0x0000000000027802 */ /* 0x000fe20000000f00 */
[----:B------:R-:W-:Y:S01]  /*128f0*/  ULDC.64 UR6, c[0x4][0x118] ;  /* 0x0100460000067ab9 */ /* 0x000fe20000000a00 */
[----:B------:R-:W-:Y:S01]  /*12900*/  ULDC.64 UR8, c[0x4][0x120] ;  /* 0x0100480000087ab9 */ /* 0x000fe20000000a00 */
[----:B------:R-:W-:Y:S01]  /*12910*/  ULDC.64 UR4, c[0x4][0x88] ;  /* 0x0100220000047ab9 */ /* 0x000fe20000000a00 */
[----:B---3--:R-:W-:Y:S02]  /*12920*/  IMAD.U32 R4, RZ, RZ, UR6 ;  /* 0x00000006ff047e24 */ /* 0x008fe4000f8e00ff */
        /* <DEDUP_REMOVED lines=11> */
.L_x_1483:
[----:B------:R-:W-:Y:S05]  /*129e0*/  BSYNC B6 ;  /* 0x0000000000067941 */ /* 0x000fea0003800000 */
.L_x_1482:
[----:B---3--:R-:W3:Y:S01]  /*129f0*/  LDL.LU R0, [R1+0x34] ;  /* 0x0000340001007983 */ /* 0x008ee20000300800 */
[----:B--2---:R-:W2:Y:S01]  /*12a00*/  LDC R7, c[0x0][0x448] ;  /* 0x00011200ff077b82 */ /* 0x004ea20000000800 */
[----:B------:R-:W-:Y:S01]  /*12a10*/  ULDC.64 UR4, c[0x0][0x2d8] ;  /* 0x0000b60000047ab9 */ /* 0x000fe20000000a00 */
[----:B------:R-:W-:Y:S01]  /*12a20*/  ULDC.64 UR6, c[0x0][0x280] ;  /* 0x0000a00000067ab9 */ /* 0x000fe20000000a00 */
[----:B------:R-:W3:Y:S04]  /*12a30*/  LDL.LU.64 R2, [R1+0x40] ;  /* 0x0000400001027983 */ /* 0x000ee80000300a00 */
[----:B01----:R-:W4:Y:S01]  /*12a40*/  LDL R9, [R1+0x2c] ;  /* 0x00002c0001097983 */ /* 0x003f220000100800 */
[----:B------:R-:W0:Y:S01]  /*12a50*/  S2R R5, SR_TID.X ;  /* 0x0000000000057919 */ /* 0x000e220000002100 */
[----:B------:R-:W1:Y:S01]  /*12a60*/  S2R R6, SR_TID.X ;  /* 0x0000000000067919 */ /* 0x000e620000002100 */
[----:B------:R-:W1:Y:S01]  /*12a70*/  S2R R10, SR_TID.X ;  /* 0x00000000000a7919 */ /* 0x000e620000002100 */
[----:B0-----:R-:W-:-:S04]  /*12a80*/  LOP3.LUT R5, R5, 0x7f, RZ, 0xc0, !PT ;  /* 0x0000007f05057812 */ /* 0x001fc800078ec0ff */
[----:B------:R-:W-:Y:S01]  /*12a90*/  SHF.R.U32.HI R5, RZ, 0x3, R5 ;  /* 0x00000003ff057819 */ /* 0x000fe20000011605 */
[----:B-1----:R-:W-:-:S05]  /*12aa0*/  IMAD.SHL.U32 R8, R6, 0x10, RZ ;  /* 0x0000001006087824 */ /* 0x002fca00078e00ff */
[----:B------:R-:W-:Y:S01]  /*12ab0*/  LOP3.LUT R8, R5, 0x70, R8, 0xf8, !PT ;  /* 0x0000007005087812 */ /* 0x000fe200078ef808 */
[----:B------:R-:W-:-:S05]  /*12ac0*/  IMAD.SHL.U32 R10, R10, 0x8, RZ ;  /* 0x000000080a0a7824 */ /* 0x000fca00078e00ff */
[----:B------:R-:W-:-:S04]  /*12ad0*/  LOP3.LUT R10, R10, 0x38, RZ, 0xc0, !PT ;  /* 0x000000380a0a7812 */ /* 0x000fc800078ec0ff */
[C---:B------:R-:W-:Y:S02]  /*12ae0*/  LOP3.LUT R11, R10.reuse, 0x40, RZ, 0xfc, !PT ;  /* 0x000000400a0b7812 */ /* 0x040fe400078efcff */
[----:B------:R-:W-:Y:S01]  /*12af0*/  LOP3.LUT R10, R10, 0x80, RZ, 0xfc, !PT ;  /* 0x000000800a0a7812 */ /* 0x000fe200078efcff */
[----:B---3--:R-:W-:Y:S01]  /*12b00*/  IMAD.MOV.U32 R3, RZ, RZ, R0 ;  /* 0x000000ffff037224 */ /* 0x008fe200078e0000 */
[----:B------:R-:W-:-:S05]  /*12b10*/  SHF.R.S32.HI R0, RZ, 0x1f, R18 ;  /* 0x0000001fff007819 */ /* 0x000fca0000011412 */
[----:B------:R-:W-:Y:S02]  /*12b20*/  IMAD R0, R0, UR4, RZ ;  /* 0x0000000400007c24 */ /* 0x000fe4000f8e02ff */
[----:B------:R-:W-:-:S04]  /*12b30*/  IMAD.WIDE.U32 R2, R18, UR4, R2 ;  /* 0x0000000412027c25 */ /* 0x000fc8000f8e0002 */
[----:B------:R-:W-:Y:S01]  /*12b40*/  IMAD R0, R18, UR5, R0 ;  /* 0x0000000512007c24 */ /* 0x000fe2000f8e0200 */
[----:B------:R-:W-:Y:S02]  /*12b50*/  ULDC.64 UR4, c[0x0][0xa00] ;  /* 0x0002800000047ab9 */ /* 0x000fe40000000a00 */
[----:B------:R-:W-:Y:S01]  /*12b60*/  ISETP.NE.U32.AND P0, PT, RZ, UR4, PT ;  /* 0x00000004ff007c0c */ /* 0x000fe2000bf05070 */
[----:B------:R-:W-:Y:S01]  /*12b70*/  IMAD.IADD R3, R3, 0x1, R0 ;  /* 0x0000000103037824 */ /* 0x000fe200078e0200 */
[----:B------:R-:W-:Y:S02]  /*12b80*/  SHF.R.S32.HI R0, RZ, 0x1f, R19 ;  /* 0x0000001fff007819 */ /* 0x000fe40000011413 */
[----:B------:R-:W-:Y:S01]  /*12b90*/  ISETP.NE.AND.EX P0, PT, RZ, UR5, PT, P0 ;  /* 0x00000005ff007c0c */ /* 0x000fe2000bf05300 */
[----:B------:R-:W-:-:S03]  /*12ba0*/  ULDC.64 UR4, c[0x0][0x2e0] ;  /* 0x0000b80000047ab9 */ /* 0x000fc60000000a00 */
[----:B------:R-:W-:Y:S02]  /*12bb0*/  SEL R4, R0, RZ, !P0 ;  /* 0x000000ff00047207 */ /* 0x000fe40004000000 */
[----:B------:R-:W-:Y:S02]  /*12bc0*/  SEL R0, R19, RZ, !P0 ;  /* 0x000000ff13007207 */ /* 0x000fe40004000000 */
[----:B--2---:R-:W-:Y:S01]  /*12bd0*/  ISETP.NE.AND P0, PT, R7, 0x1, PT ;  /* 0x000000010700780c */ /* 0x004fe20003f05270 */
[----:B------:R-:W-:-:S12]  /*12be0*/  IMAD R4, R4, UR4, RZ ;  /* 0x0000000404047c24 */ /* 0x000fd8000f8e02ff */
[----:B------:R-:W0:Y:S08]  /*12bf0*/  @P0 LDC R5, c[0x0][0x44c] ;  /* 0x00011300ff050b82 */ /* 0x000e300000000800 */
[----:B------:R-:W1:Y:S01]  /*12c00*/  @P0 LDC R6, c[0x0][0x450] ;  /* 0x00011400ff060b82 */ /* 0x000e620000000800 */
[----:B------:R-:W-:-:S04]  /*12c10*/  IMAD.WIDE.U32 R2, R0, UR4, R2 ;  /* 0x0000000400027c25 */ /* 0x000fc8000f8e0002 */
[----:B------:R-:W-:Y:S01]  /*12c20*/  IMAD R0, R0, UR5, R4 ;  /* 0x0000000500007c24 */ /* 0x000fe2000f8e0204 */
[----:B------:R-:W-:-:S03]  /*12c30*/  ULDC.64 UR4, c[0x0][0x2d0] ;  /* 0x0000b40000047ab9 */ /* 0x000fc60000000a00 */
[----:B------:R-:W-:Y:S02]  /*12c40*/  IMAD.IADD R3, R3, 0x1, R0 ;  /* 0x0000000103037824 */ /* 0x000fe400078e0200 */
[----:B----4-:R-:W-:-:S04]  /*12c50*/  IMAD.IADD R0, R8, 0x1, R9 ;  /* 0x0000000108007824 */ /* 0x010fc800078e0209 */
[----:B0-----:R-:W-:-:S04]  /*12c60*/  @P0 IMAD.HI.U32 R5, R0, R5, RZ ;  /* 0x0000000500050227 */ /* 0x001fc800078e00ff */
[----:B------:R-:W-:Y:S01]  /*12c70*/  IMAD.MOV.U32 R4, RZ, RZ, R0 ;  /* 0x000000ffff047224 */ /* 0x000fe200078e0000 */
[----:B-1----:R-:W-:-:S05]  /*12c80*/  @P0 SHF.R.U32.HI R4, RZ, R6, R5 ;  /* 0x00000006ff040219 */ /* 0x002fca0000011605 */
[----:B------:R-:W-:-:S04]  /*12c90*/  IMAD.MOV R5, RZ, RZ, -R4 ;  /* 0x000000ffff057224 */ /* 0x000fc800078e0a04 */
[----:B------:R-:W-:Y:S01]  /*12ca0*/  IMAD R0, R7, R5, R0 ;  /* 0x0000000507007224 */ /* 0x000fe200078e0200 */
[----:B------:R-:W-:Y:S01]  /*12cb0*/  SHF.R.S32.HI R5, RZ, 0x1f, R4 ;  /* 0x0000001fff057819 */ /* 0x000fe20000011404 */
        /* <DEDUP_REMOVED lines=9> */
[----:B------:R-:W-:Y:S02]  /*12d50*/  ISETP.GE.AND P0, PT, R10, UR4, PT ;  /* 0x000000040a007c0c */ /* 0x000fe4000bf06270 */
[----:B------:R0:W5:Y:S01]  /*12d60*/  LDL R10, [R1+0x20] ;  /* 0x00002000010a7983 */ /* 0x0001620000100800 */
[----:B------:R-:W1:Y:S01]  /*12d70*/  S2R R5, SR_TID.X ;  /* 0x0000000000057919 */ /* 0x000e620000002100 */
[----:B------:R-:W-:Y:S01]  /*12d80*/  IMAD R0, R0, UR5, R4 ;  /* 0x0000000500007c24 */ /* 0x000fe2000f8e0204 */
[----:B------:R-:W-:-:S03]  /*12d90*/  LEA R4, P3, R2, UR6, 0x1 ;  /* 0x0000000602047c11 */ /* 0x000fc6000f8608ff */
[----:B------:R-:W-:Y:S01]  /*12da0*/  IMAD.IADD R0, R3, 0x1, R0 ;  /* 0x0000000103007824 */ /* 0x000fe200078e0200 */
[----:B------:R-:W-:-:S04]  /*12db0*/  ISETP.GE.AND P1, PT, R11, UR4, PT ;  /* 0x000000040b007c0c */ /* 0x000fc8000bf26270 */
[----:B------:R-:W-:Y:S01]  /*12dc0*/  LEA.HI.X R3, R2, UR7, R0, 0x1, P3 ;  /* 0x0000000702037c11 */ /* 0x000fe200098f0c00 */
[----:B-1----:R-:W-:-:S05]  /*12dd0*/  IMAD.SHL.U32 R8, R5, 0x8, RZ ;  /* 0x0000000805087824 */ /* 0x002fca00078e00ff */
[----:B------:R-:W-:-:S04]  /*12de0*/  LOP3.LUT R8, R8, 0x38, RZ, 0xc0, !PT ;  /* 0x0000003808087812 */ /* 0x000fc800078ec0ff */
[----:B------:R-:W-:Y:S01]  /*12df0*/  ISETP.GE.AND P2, PT, R8, UR4, PT ;  /* 0x0000000408007c0c */ /* 0x000fe2000bf46270 */
[----:B------:R-:W-:-:S03]  /*12e00*/  UMOV UR4, 0xffffffff ;  /* 0xffffffff00047882 */ /* 0x000fc60000000000 */
[----:B0-----:R-:W-:Y:S09]  /*12e10*/  BRA.DIV UR4, `(.L_x_1484) ;  /* 0x0000004604787947 */ /* 0x001ff2000b800000 */
[----:B------:R-:W0:Y:S01]  /*12e20*/  S2R R5, SR_TID.X ;  /* 0x0000000000057919 */ /* 0x000e220000002100 */
[----:B------:R-:W2:Y:S01]  /*12e30*/  LDL.LU R8, [R1+0x2c] ;  /* 0x00002c0001087983 */ /* 0x000ea20000300800 */
[----:B0-----:R-:W-:-:S04]  /*12e40*/  LOP3.LUT R5, R5, 0x7f, RZ, 0xc0, !PT ;  /* 0x0000007f05057812 */ /* 0x001fc800078ec0ff */
[----:B------:R-:W-:Y:S02]  /*12e50*/  SHF.R.U32.HI R6, RZ, 0x3, R5 ;  /* 0x00000003ff067819 */ /* 0x000fe40000011605 */
[----:B------:R-:W3:Y:S04]  /*12e60*/  LDL.LU R5, [R1+0x30] ;  /* 0x0000300001057983 */ /* 0x000ee80000300800 */
[----:B------:R-:W-:Y:S01]  /*12e70*/  SHFL.IDX PT, R9, R3, 0x1, 0x181f ;  /* 0x00381f0003097f89 */ /* 0x000fe200000e0000 */
[----:B------:R-:W-:Y:S01]  /*12e80*/  ULDC.64 UR4, c[0x0][0x208] ;  /* 0x0000820000047ab9 */ /* 0x000fe20000000a00 */
[----:B--2---:R-:W-:Y:S02]  /*12e90*/  IMAD.IADD R0, R6, 0x1, R8 ;  /* 0x0000000106007824 */ /* 0x004fe400078e0208 */
[----:B------:R-:W0:Y:S01]  /*12ea0*/  S2R R6, SR_TID.X ;  /* 0x0000000000067919 */ /* 0x000e220000002100 */
[----:B---3--:R-:W-:-:S02]  /*12eb0*/  IMAD R2, R5, R7, RZ ;  /* 0x0000000705027224 */ /* 0x008fc400078e02ff */
[----:B------:R-:W1:Y:S01]  /*12ec0*/  SHFL.IDX PT, R7, R4, RZ, 0x181f ;  /* 0x00181fff04077589 */ /* 0x000e6200000e0000 */
[----:B0-----:R-:W-:-:S03]  /*12ed0*/  IMAD.SHL.U32 R11, R6, 0x8, RZ ;  /* 0x00000008060b7824 */ /* 0x001fc600078e00ff */
[----:B------:R-:W0:Y:S01]  /*12ee0*/  SHFL.IDX PT, R6, R3, RZ, 0x181f ;  /* 0x00181fff03067589 */ /* 0x000e2200000e0000 */
[C---:B------:R-:W-:Y:S01]  /*12ef0*/  VIADD R5, R0.reuse, 0x10 ;  /* 0x0000001000057836 */ /* 0x040fe20000000000 */
[----:B------:R-:W-:-:S04]  /*12f00*/  ISETP.GE.AND P4, PT, R0, R2, PT ;  /* 0x000000020000720c */ /* 0x000fc80003f86270 */
[----:B------:R-:W-:Y:S02]  /*12f10*/  ISETP.GE.AND P3, PT, R5, R2, PT ;  /* 0x000000020500720c */ /* 0x000fe40003f66270 */
[----:B------:R-:W2:Y:S01]  /*12f20*/  SHFL.IDX PT, R5, R4, 0x1, 0x181f ;  /* 0x00381f0004057f89 */ /* 0x000ea200000e0000 */
[----:B------:R-:W-:-:S06]  /*12f30*/  LOP3.LUT R11, R11, 0x38, RZ, 0xc0, !PT ;  /* 0x000000380b0b7812 */ /* 0x000fcc00078ec0ff */
[----:B-1----:R-:W-:-:S05]  /*12f40*/  @!P4 LEA R7, P5, R11, R7, 0x1 ;  /* 0x000000070b07c211 */ /* 0x002fca00078a08ff */
[----:B0-----:R-:W-:-:S05]  /*12f50*/  @!P4 IMAD.X R6, RZ, RZ, R6, P5 ;  /* 0x000000ffff06c224 */ /* 0x001fca00028e0606 */
[----:B------:R-:W-:-:S04]  /*12f60*/  @!P4 LOP3.LUT R7, R7, R6, RZ, 0x3c, !PT ;  /* 0x000000060707c212 */ /* 0x000fc800078e3cff */
[----:B------:R-:W-:Y:S02]  /*12f70*/  @!P4 LOP3.LUT R6, R7, R6, RZ, 0x3c, !PT ;  /* 0x000000060706c212 */ /* 0x000fe400078e3cff */
[----:B--2---:R-:W-:Y:S02]  /*12f80*/  @!P3 LEA R8, P5, R11, R5, 0x1 ;  /* 0x000000050b08b211 */ /* 0x004fe400078a08ff */
[----:B------:R-:W-:-:S03]  /*12f90*/  @!P4 LOP3.LUT R7, R7, R6, RZ, 0x3c, !PT ;  /* 0x000000060707c212 */ /* 0x000fc600078e3cff */
[----:B------:R-:W-:Y:S02]  /*12fa0*/  @!P3 IMAD.X R5, RZ, RZ, R9, P5 ;  /* 0x000000ffff05b224 */ /* 0x000fe400028e0609 */
[----:B-----5:R-:W-:Y:S04]  /*12fb0*/  @!P4 LDGSTS.E.BYPASS.LTC128B.128 [R10+0xc400], desc[UR4][R6.64], !P2 ;  /* 0x0c400000060acfae */ /* 0x020fe8000d101d44 */
[----:B------:R-:W-:Y:S04]  /*12fc0*/  @!P4 LDGSTS.E.BYPASS.LTC128B.128 [R10+0x10400], desc[UR4][R6.64+0x80], !P1 ;  /* 0x10400080060acfae */ /* 0x000fe8000c901d44 */
[----:B------:R0:W-:Y:S02]  /*12fd0*/  @!P4 LDGSTS.E.BYPASS.LTC128B.128 [R10+0x14400], desc[UR4][R6.64+0x100], !P0 ;  /* 0x14400100060acfae */ /* 0x0001e4000c101d44 */
[----:B0-----:R-:W-:-:S02]  /*12fe0*/  @!P3 IMAD.MOV.U32 R6, RZ, RZ, R8 ;  /* 0x000000ffff06b224 */ /* 0x001fc400078e0008 */
[----:B------:R-:W-:Y:S02]  /*12ff0*/  @!P3 IMAD.MOV.U32 R7, RZ, RZ, R5 ;  /* 0x000000ffff07b224 */ /* 0x000fe400078e0005 */
[----:B------:R-:W-:-:S03]  /*13000*/  VIADD R5, R0, 0x20 ;  /* 0x0000002000057836 */ /* 0x000fc60000000000 */
[----:B------:R-:W-:Y:S04]  /*13010*/  @!P3 LDGSTS.E.BYPASS.LTC128B.128 [R10+0xcc00], desc[UR4][R6.64], !P2 ;  /* 0x0cc00000060abfae */ /* 0x000fe8000d101d44 */
[----:B------:R-:W-:Y:S04]  /*13020*/  @!P3 LDGSTS.E.BYPASS.LTC128B.128 [R10+0x10c00], desc[UR4][R6.64+0x80], !P1 ;  /* 0x10c00080060abfae */ /* 0x000fe8000c901d44 */
[----:B------:R0:W-:Y:S01]  /*13030*/  @!P3 LDGSTS.E.BYPASS.LTC128B.128 [R10+0x14c00], desc[UR4][R6.64+0x100], !P0 ;  /* 0x14c00100060abfae */ /* 0x0001e2000c101d44 */
[----:B------:R-:W-:-:S03]  /*13040*/  ISETP.GE.AND P3, PT, R5, R2, PT ;  /* 0x000000020500720c */ /* 0x000fc60003f66270 */
[----:B------:R-:W1:Y:S04]  /*13050*/  SHFL.IDX PT, R5, R4, 0x2, 0x181f ;  /* 0x00581f0004057f89 */ /* 0x000e6800000e0000 */
[----:B------:R-:W0:Y:S06]  /*13060*/  SHFL.IDX PT, R8, R3, 0x2, 0x181f ;  /* 0x00581f0003087f89 */ /* 0x000e2c00000e0000 */
        /* <DEDUP_REMOVED lines=43> */
[----:B-1----:R-:W1:Y:S01]  /*13320*/  SHFL.IDX PT, R6, R3, 0x6, 0x181f ;  /* 0x00d81f0003067f89 */ /* 0x002e6200000e0000 */
[----:B0-----:R-:W-:-:S03]  /*13330*/  @!P4 LEA R5, P3, R11, R5, 0x1 ;  /* 0x000000050b05c211 */ /* 0x001fc600078608ff */
[----:B------:R-:W0:Y:S04]  /*13340*/  SHFL.IDX PT, R3, R3, 0x7, 0x181f ;  /* 0x00f81f0003037f89 */ /* 0x000e2800000e0000 */
[----:B------:R-:W2:Y:S01]  /*13350*/  SHFL.IDX PT, R4, R4, 0x7, 0x181f ;  /* 0x00f81f0004047f89 */ /* 0x000ea200000e0000 */
[----:B-1----:R-:W-:-:S04]  /*13360*/  @!P4 IMAD.X R6, RZ, RZ, R6, P3 ;  /* 0x000000ffff06c224 */ /* 0x002fc800018e0606 */
[----:B------:R-:W-:Y:S02]  /*13370*/  @!P4 IMAD.MOV.U32 R7, RZ, RZ, R6 ;  /* 0x000000ffff07c224 */ /* 0x000fe400078e0006 */
[----:B------:R-:W-:-:S05]  /*13380*/  @!P4 IMAD.MOV.U32 R6, RZ, RZ, R5 ;  /* 0x000000ffff06c224 */ /* 0x000fca00078e0005 */
[----:B------:R1:W-:Y:S04]  /*13390*/  @!P4 LDGSTS.E.BYPASS.LTC128B.128 [R10+0xf400], desc[UR4][R6.64], !P2 ;  /* 0x0f400000060acfae */ /* 0x0003e8000d101d44 */
[----:B------:R1:W-:Y:S04]  /*133a0*/  @!P4 LDGSTS.E.BYPASS.LTC128B.128 [R10+0x13400], desc[UR4][R6.64+0x80], !P1 ;  /* 0x13400080060acfae */ /* 0x0003e8000c901d44 */
[----:B0-2---:R1:W-:Y:S02]  /*133b0*/  @!P4 LDGSTS.E.BYPASS.LTC128B.128 [R10+0x17400], desc[UR4][R6.64+0x100], !P0 ;  /* 0x17400100060acfae */ /* 0x0053e4000c101d44 */
.L_x_1603:
[----:B------:R-:W-:Y:S01]  /*133c0*/  VIADD R0, R0, 0x70 ;  /* 0x0000007000007836 */ /* 0x000fe20000000000 */
[----:B------:R-:W-:Y:S04]  /*133d0*/  BSSY B0, `(.L_x_1485) ;  /* 0x000000f000007945 */ /* 0x000fe80003800000 */
[----:B------:R-:W-:-:S13]  /*133e0*/  ISETP.GE.AND P3, PT, R0, R2, PT ;  /* 0x000000020000720c */ /* 0x000fda0003f66270 */
[----:B------:R-:W-:Y:S05]  /*133f0*/  @P3 BRA `(.L_x_1486) ;  /* 0x0000000000303947 */ /* 0x000fea0003800000 */
[----:B------:R-:W0:Y:S01]  /*13400*/  S2R R5, SR_TID.X ;  /* 0x0000000000057919 */ /* 0x000e220000002100 */
[----:B------:R-:W-:Y:S01]  /*13410*/  ULDC.64 UR4, c[0x0][0x208] ;  /* 0x0000820000047ab9 */ /* 0x000fe20000000a00 */
[----:B0-----:R-:W-:-:S05]  /*13420*/  IMAD.SHL.U32 R5, R5, 0x8, RZ ;  /* 0x0000000805057824 */ /* 0x001fca00078e00ff */
        /* <DEDUP_REMOVED lines=9> */
.L_x_1486:
[----:B------:R-:W-:Y:S05]  /*134c0*/  BSYNC B0 ;  /* 0x0000000000007941 */ /* 0x000fea0003800000 */
.L_x_1485:
[----:B01----:R-:W2:Y:S01]  /*134d0*/  LDL R10, [R1] ;  /* 0x00000000010a7983 */ /* 0x003ea20000100800 */
[----:B------:R-:W-:Y:S01]  /*134e0*/  PLOP3.LUT P0, PT, PT, PT, PT, 0x80, 0x0 ;  /* 0x000000000000781c */ /* 0x000fe20003f0f070 */
[----:B------:R-:W-:Y:S01]  /*134f0*/  NOP ;  /* 0x0000000000007918 */ /* 0x000fe20000000000 */
[----:B--2---:R-:W-:-:S11]  /*13500*/  VIADD R10, R10, 0x2a800 ;  /* 0x0002a8000a0a7836 */ /* 0x004fd60000000000 */
.L_x_1487:
[----:B------:R-:W2:Y:S01]  /*13510*/  LDL R2, [R1] ;  /* 0x0000000001027983 */ /* 0x000ea20000100800 */
        /* <DEDUP_REMOVED lines=18> */
.L_x_1604:
[----:B------:R-:W-:Y:S05]  /*13640*/  BSYNC B0 ;  /* 0x0000000000007941 */ /* 0x000fea0003800000 */
.L_x_1488:
[----:B------:R-:W2:Y:S04]  /*13650*/  LDL R3, [R1+0x28] ;  /* 0x0000280001037983 */ /* 0x000ea80000100800 */
[----:B0-----:R-:W3:Y:S01]  /*13660*/  LDL R2, [R1+0x24] ;  /* 0x0000240001027983 */ /* 0x001ee20000100800 */
[----:B------:R-:W-:Y:S01]  /*13670*/  BSSY B0, `(.L_x_1490) ;  /* 0x0000223000007945 */ /* 0x000fe20003800000 */
[----:B--2---:R-:W-:-:S05]  /*13680*/  VIADD R0, R3, 0xfffffffe ;  /* 0xfffffffe03007836 */ /* 0x004fca0000000000 */
[----:B---3--:R-:W-:-:S13]  /*13690*/  ISETP.GE.AND P0, PT, R0, R2, PT ;  /* 0x000000020000720c */ /* 0x008fda0003f06270 */
[----:B------:R-:W-:Y:S05]  /*136a0*/  @!P0 BRA `(.L_x_1491) ;  /* 0x00000020007c8947 */ /* 0x000fea0003800000 */
[----:B------:R-:W-:Y:S01]  /*136b0*/  LOP3.LUT R8, RZ, R2, RZ, 0x33, !PT ;  /* 0x00000002ff087212 */ /* 0x000fe200078e33ff */
[----:B------:R-:W-:Y:S01]  /*136c0*/  IMAD.MOV R2, RZ, RZ, -R3 ;  /* 0x000000ffff027224 */ /* 0x000fe200078e0a03 */
[----:B------:R-:W-:Y:S04]  /*136d0*/  BSSY B2, `(.L_x_1492) ;  /* 0x00000b9000027945 */ /* 0x000fe80003800000 */
[----:B------:R-:W-:-:S05]  /*136e0*/  VIADDMNMX R8, R2, 0x1, R8, !PT ;  /* 0x0000000102087846 */ /* 0x000fca0007800108 */
[----:B------:R-:W-:-:S05]  /*136f0*/  IMAD.IADD R2, R3, 0x1, R8 ;  /* 0x0000000103027824 */ /* 0x000fca00078e0208 */
[----:B------:R-:W-:-:S04]  /*13700*/  LOP3.LUT R2, R2, 0x1, RZ, 0xc0, !PT ;  /* 0x0000000102027812 */ /* 0x000fc800078ec0ff */
[----:B------:R-:W-:-:S13]  /*13710*/  ISETP.NE.U32.AND P0, PT, R2, 0x1, PT ;  /* 0x000000010200780c */ /* 0x000fda0003f05070 */
[----:B------:R-:W-:Y:S05]  /*13720*/  @P0 BRA `(.L_x_1493) ;  /* 0x0000000800cc0947 */ /* 0x000fea0003800000 */
[----:B------:R-:W2:Y:S04]  /*13730*/  LDL R5, [R1+0x18] ;  /* 0x0000180001057983 */ /* 0x000ea80000100800 */
[----:B------:R-:W3:Y:S04]  /*13740*/  LDL R4, [R1+0x4] ;  /* 0x0000040001047983 */ /* 0x000ee80000100800 */
[----:B------:R-:W4:Y:S01]  /*13750*/  LDL R3, [R1+0x10] ;  /* 0x0000100001037983 */ /* 0x000f220000100800 */
[----:B------:R-:W-:Y:S01]  /*13760*/  BSSY B1, `(.L_x_1494) ;  /* 0x00000ab000017945 */ /* 0x000fe20003800000 */
[----:B--2---:R-:W-:Y:S01]  /*13770*/  LOP3.LUT P1, RZ, R5, 0x1, RZ, 0xc0, !PT ;  /* 0x0000000105ff7812 */ /* 0x004fe2000782c0ff */
[----:B---3--:R-:W-:-:S05]  /*13780*/  VIADD R7, R4, 0x1 ;  /* 0x0000000104077836 */ /* 0x008fca0000000000 */
[----:B------:R-:W-:-:S04]  /*13790*/  ISETP.NE.AND P0, PT, R7, 0x2, PT ;  /* 0x000000020700780c */ /* 0x000fc80003f05270 */
[----:B------:R-:W-:Y:S02]  /*137a0*/  SEL R9, RZ, 0x1, P0 ;  /* 0x00000001ff097807 */ /* 0x000fe40000000000 */
[----:B------:R-:W-:Y:S02]  /*137b0*/  SEL R7, R7, RZ, P0 ;  /* 0x000000ff07077207 */ /* 0x000fe40000000000 */
[----:B----4-:R-:W-:Y:S01]  /*137c0*/  LOP3.LUT R9, R3, R9, RZ, 0x3c, !PT ;  /* 0x0000000903097212 */ /* 0x010fe200078e3cff */
[----:B------:R-:W-:Y:S06]  /*137d0*/  @!P1 BRA `(.L_x_1495) ;  /* 0x00000008008c9947 */ /* 0x000fec0003800000 */
[----:B------:R-:W-:Y:S01]  /*137e0*/  ULDC.64 UR4, c[0x0][0x418] ;  /* 0x0001060000047ab9 */ /* 0x000fe20000000a00 */
[----:B------:R-:W-:Y:S01]  /*137f0*/  IMAD.MOV.U32 R4, RZ, RZ, R17 ;  /* 0x000000ffff047224 */ /* 0x000fe200078e0011 */
[----:B------:R-:W-:-:S04]  /*13800*/  ISETP.NE.U32.AND P0, PT, RZ, UR4, PT ;  /* 0x00000004ff007c0c */ /* 0x000fc8000bf05070 */
[----:B------:R-:W-:-:S13]  /*13810*/  ISETP.NE.AND.EX P0, PT, RZ, UR5, PT, P0 ;  /* 0x00000005ff007c0c */ /* 0x000fda000bf05300 */
[----:B------:R-:W-:Y:S05]  /*13820*/  @!P0 BRA `(.L_x_1496) ;  /* 0x0000000000508947 */ /* 0x000fea0003800000 */
[----:B------:R-:W2:Y:S01]  /*13830*/  LDL R11, [R1+0x1c] ;  /* 0x00001c00010b7983 */ /* 0x000ea20000100800 */
[----:B------:R-:W0:Y:S01]  /*13840*/  LDC R5, c[0x0][0x43c] ;  /* 0x00010f00ff057b82 */ /* 0x000e220000000800 */
[----:B------:R-:W-:Y:S02]  /*13850*/  ULDC.64 UR6, c[0x0][0x428] ;  /* 0x00010a0000067ab9 */ /* 0x000fe40000000a00 */
[----:B------:R-:W3:Y:S01]  /*13860*/  LDL R6, [R1+0xc] ;  /* 0x00000c0001067983 */ /* 0x000ee20000100800 */
        /* <DEDUP_REMOVED lines=16> */
.L_x_1496:
[----:B------:R-:W2:Y:S01]  /*13970*/  LDL R2, [R1] ;  /* 0x0000000001027983 */ /* 0x000ea20000100800 */
[----:B------:R-:W-:Y:S01]  /*13980*/  BSSY B3, `(.L_x_1497) ;  /* 0x0000005000037945 */ /* 0x000fe20003800000 */
[----:B--2---:R-:W-:Y:S01]  /*13990*/  IMAD R3, R7, 0x8, R2 ;  /* 0x0000000807037824 */ /* 0x004fe200078e0202 */
[----:B------:R-:W-:-:S04]  /*139a0*/  SHF.L.U32 R2, R9, 0x1f, RZ ;  /* 0x0000001f09027819 */ /* 0x000fc800000006ff */
[----:B------:R-:W1:Y:S02]  /*139b0*/  SYNCS.PHASECHK.TRANS64.TRYWAIT P0, [R3+URZ+0x2a840], R2 ;  /* 0x02a84002030075a7 */ /* 0x000e64000800017f */
[----:B-1----:R-:W-:Y:S05]  /*139c0*/  @!P0 BRA `(.L_x_1498) ;  /* 0x00000044009c8947 */ /* 0x002fea0003800000 */
.L_x_1605:
[----:B------:R-:W-:Y:S05]  /*139d0*/  BSYNC B3 ;  /* 0x0000000000037941 */ /* 0x000fea0003800000 */
.L_x_1497:
        /* <DEDUP_REMOVED lines=12> */
.L_x_1500:
[----:B------:R-:W-:Y:S05]  /*13aa0*/  BSYNC B3 ;  /* 0x0000000000037941 */ /* 0x000fea0003800000 */
.L_x_1499:
[----:B------:R-:W2:Y:S04]  /*13ab0*/  LDL R5, [R1] ;  /* 0x0000000001057983 */ /* 0x000ea80000100800 */
        /* <DEDUP_REMOVED lines=12> */
.L_x_1501:
        /* <DEDUP_REMOVED lines=16> */
.L_x_1502:
        /* <DEDUP_REMOVED lines=15> */
.L_x_1503:
        /* <DEDUP_REMOVED lines=17> */
.L_x_1606:
[----:B------:R-:W-:Y:S05]  /*13e80*/  BSYNC B3 ;  /* 0x0000000000037941 */ /* 0x000fea0003800000 */
.L_x_1504:
[----:B------:R1:W5:Y:S01]  /*13e90*/  LDL R15, [R1+0x4] ;  /* 0x00000400010f7983 */ /* 0x0003620000100800 */
[----:B------:R-:W-:Y:S01]  /*13ea0*/  BSSY B3, `(.L_x_1506) ;  /* 0x000000d000037945 */ /* 0x000fe20003800000 */
[----:B------:R-:W-:Y:S02]  /*13eb0*/  IMAD.MOV.U32 R12, RZ, RZ, 0x0 ;  /* 0x00000000ff0c7424 */ /* 0x000fe400078e00ff */
[----:B------:R-:W-:Y:S01]  /*13ec0*/  IMAD.MOV.U32 R13, RZ, RZ, 0x14f00000 ;  /* 0x14f00000ff0d7424 */ /* 0x000fe200078e00ff */
[----:B------:R-:W-:Y:S06]  /*13ed0*/  @P1 BRA `(.L_x_1507) ;  /* 0x0000000000241947 */ /* 0x000fec0003800000 */
[----:B------:R-:W2:Y:S01]  /*13ee0*/  LDL R6, [R1] ;  /* 0x0000000001067983 */ /* 0x000ea20000100800 */
[----:B------:R-:W3:Y:S01]  /*13ef0*/  S2R R5, SR_TID.X ;  /* 0x0000000000057919 */ /* 0x000ee20000002100 */
[----:B0-----:R-:W-:Y:S01]  /*13f00*/  IMAD.MOV.U32 R3, RZ, RZ, 0x6000 ;  /* 0x00006000ff037424 */ /* 0x001fe200078e00ff */
[----:B---3--:R-:W-:-:S04]  /*13f10*/  LOP3.LUT R5, R5, 0x1f, RZ, 0xc0, !PT ;  /* 0x0000001f05057812 */ /* 0x008fc800078ec0ff */
[----:B------:R-:W-:Y:S01]  /*13f20*/  ISETP.NE.AND P0, PT, R5, RZ, PT ;  /* 0x000000ff0500720c */ /* 0x000fe20003f05270 */
[----:B--2--5:R-:W-:-:S04]  /*13f30*/  IMAD R2, R15, 0x8, R6 ;  /* 0x000000080f027824 */ /* 0x024fc800078e0206 */
[----:B------:R2:W-:Y:S08]  /*13f40*/  SYNCS.ARRIVE.TRANS64 RZ, [R2+URZ+0x2a850], R3 ;  /* 0x02a8500302ff79a7 */ /* 0x0005f0000800003f */
[----:B------:R-:W-:Y:S05]  /*13f50*/  @!P0 BRA `(.L_x_1507) ;  /* 0x0000000000048947 */ /* 0x000fea0003800000 */
[----:B------:R-:W-:Y:S01]  /*13f60*/  BPT.TRAP 0x1 ;  /* 0x000000040000795c */ /* 0x000fe20000300000 */
.L_x_1507:
[----:B------:R-:W-:Y:S05]  /*13f70*/  BSYNC B3 ;  /* 0x0000000000037941 */ /* 0x000fea0003800000 */
.L_x_1506:
[----:B0-2---:R-:W2:Y:S04]  /*13f80*/  LDL R2, [R1] ;  /* 0x0000000001027983 */ /* 0x005ea80000100800 */
[----:B------:R-:W3:Y:S04]  /*13f90*/  LDL R6, [R1+0x14] ;  /* 0x0000140001067983 */ /* 0x000ee80000100800 */
[----:B------:R-:W3:Y:S01]  /*13fa0*/  LDL.LU R3, [R1+0x8] ;  /* 0x0000080001037983 */ /* 0x000ee20000300800 */
[----:B------:R-:W-:Y:S01]  /*13fb0*/  R2UR UR10, R11 ;  /* 0x000000000b0a72ca */ /* 0x000fe200000e0000 */
[----:B------:R-:W-:Y:S01]  /*13fc0*/  UIADD3 UR4, UP0, UR36, 0x470, URZ ;  /* 0x0000047024047890 */ /* 0x000fe2000ff1e03f */
[----:B------:R-:W-:-:S02]  /*13fd0*/  R2UR UR6, R12 ;  /* 0x000000000c0672ca */ /* 0x000fc400000e0000 */
[----:B------:R-:W-:Y:S01]  /*13fe0*/  R2UR UR7, R13 ;  /* 0x000000000d0772ca */ /* 0x000fe200000e0000 */
[----:B------:R-:W-:Y:S01]  /*13ff0*/  UIADD3.X UR5, URZ, UR37, URZ, UP0, !UPT ;  /* 0x000000253f057290 */ /* 0x000fe200087fe43f */
[----:B------:R-:W-:Y:S01]  /*14000*/  PLOP3.LUT P0, PT, PT, PT, PT, 0x80, 0x0 ;  /* 0x000000000000781c */ /* 0x000fe20003f0f070 */
[C-C-:B--2--5:R-:W-:Y:S02]  /*14010*/  IMAD R5, R15.reuse, 0x8, R2.reuse ;  /* 0x000000080f057824 */ /* 0x164fe400078e0202 */
[----:B------:R-:W-:Y:S02]  /*14020*/  IMAD R2, R15, 0x6000, R2 ;  /* 0x000060000f027824 */ /* 0x000fe400078e0202 */
[----:B------:R-:W-:Y:S02]  /*14030*/  VIADD R5, R5, 0x2a850 ;  /* 0x0002a85005057836 */ /* 0x000fe40000000000 */
[----:B---3--:R-:W-:Y:S02]  /*14040*/  IMAD R3, R3, 0x60, R6 ;  /* 0x0000006003037824 */ /* 0x008fe400078e0206 */
[----:B------:R-:W-:-:S07]  /*14050*/  VIADD R6, R2, 0x400 ;  /* 0x0000040002067836 */ /* 0x000fce0000000000 */
.L_x_1508:
        /* <DEDUP_REMOVED lines=15> */
.L_x_1509:
        /* <DEDUP_REMOVED lines=12> */
.L_x_1495:
[----:B------:R-:W-:Y:S05]  /*14210*/  BSYNC B1 ;  /* 0x0000000000017941 */ /* 0x000fea0003800000 */
.L_x_1494:
[----:B0-----:R-:W2:Y:S04]  /*14220*/  LDL R0, [R1+0x28] ;  /* 0x0000280001007983 */ /* 0x001ea80000100800 */
[----:B------:R0:W-:Y:S04]  /*14230*/  STL [R1+0x4], R7 ;  /* 0x0000040701007387 */ /* 0x0001e80000100800 */
[----:B------:R0:W-:Y:S02]  /*14240*/  STL [R1+0x10], R9 ;  /* 0x0000100901007387 */ /* 0x0001e40000100800 */
[----:B0-2---:R-:W-:-:S07]  /*14250*/  VIADD R0, R0, 0xfffffffd ;  /* 0xfffffffd00007836 */ /* 0x005fce0000000000 */
.L_x_1493:
[----:B------:R-:W-:Y:S05]  /*14260*/  BSYNC B2 ;  /* 0x0000000000027941 */ /* 0x000fea0003800000 */
.L_x_1492:
[----:B------:R-:W2:Y:S01]  /*14270*/  LDL.LU R2, [R1+0x28] ;  /* 0x0000280001027983 */ /* 0x000ea20000300800 */
[----:B------:R-:W-:Y:S01]  /*14280*/  VIADD R8, R8, 0xfffffffe ;  /* 0xfffffffe08087836 */ /* 0x000fe20000000000 */
[----:B--2---:R-:W-:-:S04]  /*14290*/  LOP3.LUT R2, RZ, R2, RZ, 0x33, !PT ;  /* 0x00000002ff027212 */ /* 0x004fc800078e33ff */
[----:B------:R-:W-:-:S13]  /*142a0*/  ISETP.NE.AND P0, PT, R8, R2, PT ;  /* 0x000000020800720c */ /* 0x000fda0003f05270 */
[----:B------:R-:W-:Y:S05]  /*142b0*/  @!P0 BRA `(.L_x_1491) ;  /* 0x0000001400788947 */ /* 0x000fea0003800000 */
[----:B------:R-:W-:-:S07]  /*142c0*/  IMAD.MOV.U32 R9, RZ, RZ, R17 ;  /* 0x000000ffff097224 */ /* 0x000fce00078e0011 */
.L_x_1542:
[----:B--2---:R-:W2:Y:S04]  /*142d0*/  LDL R4, [R1+0x18] ;  /* 0x0000180001047983 */ /* 0x004ea80000100800 */
[----:B---3--:R-:W3:Y:S04]  /*142e0*/  LDL R3, [R1+0x4] ;  /* 0x0000040001037983 */ /* 0x008ee80000100800 */
[----:B------:R-:W4:Y:S01]  /*142f0*/  LDL R2, [R1+0x10] ;  /* 0x0000100001027983 */ /* 0x000f220000100800 */
[----:B------:R-:W-:Y:S05]  /*14300*/  YIELD ;  /* 0x0000000000007946 */ /* 0x000fea0003800000 */
[----:B------:R-:W-:Y:S01]  /*14310*/  BSSY B1, `(.L_x_1510) ;  /* 0x00000a8000017945 */ /* 0x000fe20003800000 */
[----:B--2---:R-:W-:Y:S01]  /*14320*/  LOP3.LUT P1, RZ, R4, 0x1, RZ, 0xc0, !PT ;  /* 0x0000000104ff7812 */ /* 0x004fe2000782c0ff */
[----:B---3--:R-:W-:-:S05]  /*14330*/  VIADD R4, R3, 0x1 ;  /* 0x0000000103047836 */ /* 0x008fca0000000000 */
[----:B------:R-:W-:-:S04]  /*14340*/  ISETP.NE.AND P0, PT, R4, 0x2, PT ;  /* 0x000000020400780c */ /* 0x000fc80003f05270 */
[----:B------:R-:W-:Y:S02]  /*14350*/  SEL R5, RZ, 0x1, P0 ;  /* 0x00000001ff057807 */ /* 0x000fe40000000000 */
[----:B------:R-:W-:Y:S02]  /*14360*/  SEL R4, R4, RZ, P0 ;  /* 0x000000ff04047207 */ /* 0x000fe40000000000 */
[----:B----4-:R-:W-:Y:S01]  /*14370*/  LOP3.LUT R5, R2, R5, RZ, 0x3c, !PT ;  /* 0x0000000502057212 */ /* 0x010fe200078e3cff */
[----:B0-----:R-:W-:Y:S06]  /*14380*/  @!P1 BRA `(.L_x_1511) ;  /* 0x0000000800809947 */ /* 0x001fec0003800000 */
        /* <DEDUP_REMOVED lines=22> */
[----:B------:R-:W-:-:S04]  /*144f0*/  LEA R6, P0, R2, UR4, 0x2 ;  /* 0x0000000402067c11 */ /* 0x000fc8000f8010ff */
[----:B------:R-:W-:-:S05]  /*14500*/  LEA.HI.X R7, R2, UR5, R3, 0x2, P0 ;  /* 0x0000000502077c11 */ /* 0x000fca00080f1403 */
[----:B------:R0:W5:Y:S04]  /*14510*/  LDG.E R9, desc[UR8][R6.64] ;  /* 0x0000000806097981 */ /* 0x000168000c1e1900 */
.L_x_1512:
[----:B------:R-:W2:Y:S01]  /*14520*/  LDL R2, [R1] ;  /* 0x0000000001027983 */ /* 0x000ea20000100800 */
[----:B------:R-:W-:Y:S01]  /*14530*/  BSSY B2, `(.L_x_1513) ;  /* 0x0000005000027945 */ /* 0x000fe20003800000 */
[----:B--2---:R-:W-:Y:S01]  /*14540*/  IMAD R3, R4, 0x8, R2 ;  /* 0x0000000804037824 */ /* 0x004fe200078e0202 */
[----:B------:R-:W-:-:S04]  /*14550*/  SHF.L.U32 R2, R5, 0x1f, RZ ;  /* 0x0000001f05027819 */ /* 0x000fc800000006ff */
[----:B------:R-:W2:Y:S02]  /*14560*/  SYNCS.PHASECHK.TRANS64.TRYWAIT P0, [R3+URZ+0x2a840], R2 ;  /* 0x02a84002030075a7 */ /* 0x000ea4000800017f */
[----:B--2---:R-:W-:Y:S05]  /*14570*/  @!P0 BRA `(.L_x_1514) ;  /* 0x0000003800d88947 */ /* 0x004fea0003800000 */
.L_x_1607:
[----:B------:R-:W-:Y:S05]  /*14580*/  BSYNC B2 ;  /* 0x0000000000027941 */ /* 0x000fea0003800000 */
.L_x_1513:
[----:B0-----:R-:W0:Y:S01]  /*14590*/  S2R R6, SR_TID.X ;  /* 0x0000000000067919 */ /* 0x001e220000002100 */
        /* <DEDUP_REMOVED lines=11> */
.L_x_1516:
[----:B------:R-:W-:Y:S05]  /*14650*/  BSYNC B2 ;  /* 0x0000000000027941 */ /* 0x000fea0003800000 */
.L_x_1515:
[----:B------:R-:W3:Y:S04]  /*14660*/  LDL R6, [R1] ;  /* 0x0000000001067983 */ /* 0x000ee80000100800 */
        /* <DEDUP_REMOVED lines=10> */
[----:B--2---:R-:W-:Y:S02]  /*14710*/  IMAD R2, R8, 0x60, R2 ;  /* 0x0000006008027824 */ /* 0x004fe400078e0202 */
[----:B------:R-:W-:-:S08]  /*14720*/  VIADD R7, R6, 0x18400 ;  /* 0x0001840006077836 */ /* 0x000fd00000000000 */
.L_x_1517:
        /* <DEDUP_REMOVED lines=16> */
.L_x_1518:
        /* <DEDUP_REMOVED lines=15> */
.L_x_1519:
        /* <DEDUP_REMOVED lines=17> */
.L_x_1608:
[----:B------:R-:W-:Y:S05]  /*14a30*/  BSYNC B2 ;  /* 0x0000000000027941 */ /* 0x000fea0003800000 */
.L_x_1520:
[----:B------:R-:W-:Y:S01]  /*14a40*/  BSSY B2, `(.L_x_1522) ;  /* 0x000000b000027945 */ /* 0x000fe20003800000 */
[----:B------:R-:W-:Y:S02]  /*14a50*/  IMAD.MOV.U32 R12, RZ, RZ, 0x0 ;  /* 0x00000000ff0c7424 */ /* 0x000fe400078e00ff */
[----:B------:R-:W-:Y:S01]  /*14a60*/  IMAD.MOV.U32 R13, RZ, RZ, 0x14f00000 ;  /* 0x14f00000ff0d7424 */ /* 0x000fe200078e00ff */
[----:B------:R-:W-:Y:S06]  /*14a70*/  @P1 BRA `(.L_x_1523) ;  /* 0x00000000001c1947 */ /* 0x000fec0003800000 */
[----:B------:R-:W2:Y:S01]  /*14a80*/  S2R R6, SR_TID.X ;  /* 0x0000000000067919 */ /* 0x000ea20000002100 */
[----:B0-----:R-:W-:-:S04]  /*14a90*/  IMAD.MOV.U32 R3, RZ, RZ, 0x6000 ;  /* 0x00006000ff037424 */ /* 0x001fc800078e00ff */
[----:B------:R3:W-:Y:S01]  /*14aa0*/  SYNCS.ARRIVE.TRANS64 RZ, [R2+URZ+0x50], R3 ;  /* 0x0000500302ff79a7 */ /* 0x0007e2000800003f */
[----:B--2---:R-:W-:-:S04]  /*14ab0*/  LOP3.LUT R6, R6, 0x1f, RZ, 0xc0, !PT ;  /* 0x0000001f06067812 */ /* 0x004fc800078ec0ff */
[----:B------:R-:W-:-:S13]  /*14ac0*/  ISETP.NE.AND P0, PT, R6, RZ, PT ;  /* 0x000000ff0600720c */ /* 0x000fda0003f05270 */
[----:B---3--:R-:W-:Y:S05]  /*14ad0*/  @!P0 BRA `(.L_x_1523) ;  /* 0x0000000000048947 */ /* 0x008fea0003800000 */
[----:B------:R-:W-:Y:S01]  /*14ae0*/  BPT.TRAP 0x1 ;  /* 0x000000040000795c */ /* 0x000fe20000300000 */
.L_x_1523:
[----:B------:R-:W-:Y:S05]  /*14af0*/  BSYNC B2 ;  /* 0x0000000000027941 */ /* 0x000fea0003800000 */
.L_x_1522:
[----:B------:R-:W2:Y:S04]  /*14b00*/  LDL R15, [R1] ;  /* 0x00000000010f7983 */ /* 0x000ea80000100800 */
[----:B0-----:R-:W2:Y:S04]  /*14b10*/  LDL.LU R3, [R1+0x4] ;  /* 0x0000040001037983 */ /* 0x001ea80000300800 */
[----:B------:R-:W3:Y:S04]  /*14b20*/  LDL R7, [R1+0x14] ;  /* 0x0000140001077983 */ /* 0x000ee80000100800 */
[----:B------:R-:W3:Y:S01]  /*14b30*/  LDL.LU R6, [R1+0x8] ;  /* 0x0000080001067983 */ /* 0x000ee20000300800 */
[----:B------:R-:W-:Y:S01]  /*14b40*/  R2UR UR10, R11 ;  /* 0x000000000b0a72ca */ /* 0x000fe200000e0000 */
[----:B------:R-:W-:Y:S01]  /*14b50*/  UIADD3 UR4, UP0, UR36, 0x470, URZ ;  /* 0x0000047024047890 */ /* 0x000fe2000ff1e03f */
[----:B------:R-:W-:Y:S01]  /*14b60*/  R2UR UR6, R12 ;  /* 0x000000000c0672ca */ /* 0x000fe200000e0000 */
[----:B------:R-:W-:Y:S01]  /*14b70*/  VIADD R2, R2, 0x50 ;  /* 0x0000005002027836 */ /* 0x000fe20000000000 */
[----:B------:R-:W-:Y:S01]  /*14b80*/  R2UR UR7, R13 ;  /* 0x000000000d0772ca */ /* 0x000fe200000e0000 */
[----:B------:R-:W-:Y:S01]  /*14b90*/  UIADD3.X UR5, URZ, UR37, URZ, UP0, !UPT ;  /* 0x000000253f057290 */ /* 0x000fe200087fe43f */
[----:B------:R-:W-:Y:S01]  /*14ba0*/  PLOP3.LUT P0, PT, PT, PT, PT, 0x80, 0x0 ;  /* 0x000000000000781c */ /* 0x000fe20003f0f070 */
[----:B--2---:R-:W-:-:S02]  /*14bb0*/  IMAD R3, R3, 0x6000, R15 ;  /* 0x0000600003037824 */ /* 0x004fc400078e020f */
[----:B---3--:R-:W-:Y:S02]  /*14bc0*/  IMAD R6, R6, 0x60, R7 ;  /* 0x0000006006067824 */ /* 0x008fe400078e0207 */
[----:B------:R-:W-:-:S08]  /*14bd0*/  VIADD R7, R3, 0x400 ;  /* 0x0000040003077836 */ /* 0x000fd00000000000 */
.L_x_1524:
        /* <DEDUP_REMOVED lines=15> */
.L_x_1525:
        /* <DEDUP_REMOVED lines=12> */
.L_x_1511:
[----:B------:R-:W-:Y:S05]  /*14d90*/  BSYNC B1 ;  /* 0x0000000000017941 */ /* 0x000fea0003800000 */
.L_x_1510:
[----:B------:R-:W2:Y:S01]  /*14da0*/  LDL R2, [R1+0x18] ;  /* 0x0000180001027983 */ /* 0x000ea20000100800 */
[----:B------:R-:W-:Y:S01]  /*14db0*/  VIADD R3, R4, 0x1 ;  /* 0x0000000104037836 */ /* 0x000fe20000000000 */
[----:B------:R-:W-:Y:S01]  /*14dc0*/  BSSY B1, `(.L_x_1526) ;  /* 0x00000a9000017945 */ /* 0x000fe20003800000 */
[----:B------:R-:W-:-:S03]  /*14dd0*/  VIADD R6, R0, 0xffffffff ;  /* 0xffffffff00067836 */ /* 0x000fc60000000000 */
[----:B------:R-:W-:-:S04]  /*14de0*/  ISETP.NE.AND P0, PT, R3, 0x2, PT ;  /* 0x000000020300780c */ /* 0x000fc80003f05270 */
[----:B------:R-:W-:Y:S02]  /*14df0*/  SEL R12, R3, RZ, P0 ;  /* 0x000000ff030c7207 */ /* 0x000fe40000000000 */
[----:B--2---:R-:W-:Y:S02]  /*14e00*/  LOP3.LUT P1, RZ, R2, 0x1, RZ, 0xc0, !PT ;  /* 0x0000000102ff7812 */ /* 0x004fe4000782c0ff */
[----:B------:R-:W-:-:S04]  /*14e10*/  SEL R2, RZ, 0x1, P0 ;  /* 0x00000001ff027807 */ /* 0x000fc80000000000 */
[----:B------:R-:W-:-:S05]  /*14e20*/  LOP3.LUT R11, R5, R2, RZ, 0x3c, !PT ;  /* 0x00000002050b7212 */ /* 0x000fca00078e3cff */
[----:B------:R2:W-:Y:S04]  /*14e30*/  STL [R1+0x10], R11 ;  /* 0x0000100b01007387 */ /* 0x0005e80000100800 */
[----:B------:R2:W-:Y:S01]  /*14e40*/  STL [R1+0x4], R12 ;  /* 0x0000040c01007387 */ /* 0x0005e20000100800 */
[----:B------:R-:W-:Y:S05]  /*14e50*/  @!P1 BRA `(.L_x_1527) ;  /* 0x00000008007c9947 */ /* 0x000fea0003800000 */
[----:B------:R-:W-:Y:S01]  /*14e60*/  ULDC.64 UR4, c[0x0][0x418] ;  /* 0x0001060000047ab9 */ /* 0x000fe20000000a00 */
[----:B------:R-:W-:Y:S01]  /*14e70*/  IMAD.MOV.U32 R7, RZ, RZ, R6 ;  /* 0x000000ffff077224 */ /* 0x000fe200078e0006 */
[----:B------:R-:W-:-:S04]  /*14e80*/  ISETP.NE.U32.AND P0, PT, RZ, UR4, PT ;  /* 0x00000004ff007c0c */ /* 0x000fc8000bf05070 */
[----:B------:R-:W-:-:S13]  /*14e90*/  ISETP.NE.AND.EX P0, PT, RZ, UR5, PT, P0 ;  /* 0x00000005ff007c0c */ /* 0x000fda000bf05300 */
[----:B------:R-:W-:Y:S05]  /*14ea0*/  @!P0 BRA `(.L_x_1528) ;  /* 0x0000000000508947 */ /* 0x000fea0003800000 */
[----:B------:R-:W3:Y:S01]  /*14eb0*/  LDL R14, [R1+0x1c] ;  /* 0x00001c00010e7983 */ /* 0x000ee20000100800 */
[----:B0-----:R-:W0:Y:S01]  /*14ec0*/  LDC R8, c[0x0][0x43c] ;  /* 0x00010f00ff087b82 */ /* 0x001e220000000800 */
[----:B------:R-:W-:Y:S02]  /*14ed0*/  ULDC.64 UR6, c[0x0][0x428] ;  /* 0x00010a0000067ab9 */ /* 0x000fe40000000a00 */
[----:B------:R-:W4:Y:S01]  /*14ee0*/  LDL R13, [R1+0xc] ;  /* 0x00000c00010d7983 */ /* 0x000f220000100800 */
        /* <DEDUP_REMOVED lines=9> */
[----:B---3--:R-:W-:-:S04]  /*14f80*/  IMAD R8, R14, UR6, RZ ;  /* 0x000000060e087c24 */ /* 0x008fc8000f8e02ff */
[C---:B----4-:R-:W-:Y:S02]  /*14f90*/  IMAD R8, R13.reuse, UR7, R8 ;  /* 0x000000070d087c24 */ /* 0x050fe4000f8e0208 */
[----:B------:R-:W-:-:S04]  /*14fa0*/  IMAD.WIDE.U32 R2, R13, UR6, R2 ;  /* 0x000000060d027c25 */ /* 0x000fc8000f8e0002 */
[----:B------:R-:W-:Y:S01]  /*14fb0*/  IMAD.IADD R3, R8, 0x1, R3 ;  /* 0x0000000108037824 */ /* 0x000fe200078e0203 */
[----:B------:R-:W-:-:S04]  /*14fc0*/  LEA R8, P0, R2, UR4, 0x2 ;  /* 0x0000000402087c11 */ /* 0x000fc8000f8010ff */
[----:B------:R-:W-:-:S06]  /*14fd0*/  LEA.HI.X R9, R2, UR5, R3, 0x2, P0 ;  /* 0x0000000502097c11 */ /* 0x000fcc00080f1403 */
[----:B------:R3:W5:Y:S03]  /*14fe0*/  LDG.E R9, desc[UR8][R8.64] ;  /* 0x0000000808097981 */ /* 0x000766000c1e1900 */
.L_x_1528:
[----:B------:R-:W4:Y:S01]  /*14ff0*/  LDL R2, [R1] ;  /* 0x0000000001027983 */ /* 0x000f220000100800 */
[----:B------:R-:W-:Y:S01]  /*15000*/  SHF.L.U32 R3, R11, 0x1f, RZ ;  /* 0x0000001f0b037819 */ /* 0x000fe200000006ff */
[----:B------:R-:W-:Y:S01]  /*15010*/  BSSY B2, `(.L_x_1529) ;  /* 0x0000004000027945 */ /* 0x000fe20003800000 */
[----:B----4-:R-:W-:-:S04]  /*15020*/  IMAD R2, R12, 0x8, R2 ;  /* 0x000000080c027824 */ /* 0x010fc800078e0202 */
[----:B------:R-:W4:Y:S02]  /*15030*/  SYNCS.PHASECHK.TRANS64.TRYWAIT P0, [R2+URZ+0x2a840], R3 ;  /* 0x02a84003020075a7 */ /* 0x000f24000800017f */
[----:B----4-:R-:W-:Y:S05]  /*15040*/  @!P0 BRA `(.L_x_1530) ;  /* 0x00000030004c8947 */ /* 0x010fea0003800000 */
.L_x_1609:
[----:B------:R-:W-:Y:S05]  /*15050*/  BSYNC B2 ;  /* 0x0000000000027941 */ /* 0x000fea0003800000 */
.L_x_1529:
[----:B0--3--:R-:W0:Y:S01]  /*15060*/  S2R R8, SR_TID.X ;  /* 0x0000000000087919 */ /* 0x009e220000002100 */
[----:B------:R-:W-:Y:S01]  /*15070*/  BSSY B2, `(.L_x_1531) ;  /* 0x000000b000027945 */ /* 0x000fe20003800000 */
[----:B0-----:R-:W-:-:S04]  /*15080*/  LOP3.LUT R8, R8, 0x7f, RZ, 0xc0, !PT ;  /* 0x0000007f08087812 */ /* 0x001fc800078ec0ff */
[----:B------:R-:W-:-:S13]  /*15090*/  ISETP.NE.AND P1, PT, R8, RZ, PT ;  /* 0x000000ff0800720c */ /* 0x000fda0003f25270 */
[----:B------:R-:W-:Y:S05]  /*150a0*/  @P1 BRA `(.L_x_1532) ;  /* 0x00000000001c1947 */ /* 0x000fea0003800000 */
[----:B------:R-:W0:Y:S01]  /*150b0*/  S2R R8, SR_TID.X ;  /* 0x0000000000087919 */ /* 0x000e220000002100 */
[----:B----4-:R-:W-:-:S04]  /*150c0*/  IMAD.MOV.U32 R3, RZ, RZ, 0x9000 ;  /* 0x00009000ff037424 */ /* 0x010fc800078e00ff */
[----:B------:R3:W-:Y:S01]  /*150d0*/  SYNCS.ARRIVE.TRANS64 RZ, [R2+URZ+0x2a830], R3 ;  /* 0x02a8300302ff79a7 */ /* 0x0007e2000800003f */
[----:B0-----:R-:W-:-:S04]  /*150e0*/  LOP3.LUT R8, R8, 0x1f, RZ, 0xc0, !PT ;  /* 0x0000001f08087812 */ /* 0x001fc800078ec0ff */
[----:B------:R-:W-:-:S13]  /*150f0*/  ISETP.NE.AND P0, PT, R8, RZ, PT ;  /* 0x000000ff0800720c */ /* 0x000fda0003f05270 */
[----:B---3--:R-:W-:Y:S05]  /*15100*/  @!P0 BRA `(.L_x_1532) ;  /* 0x0000000000048947 */ /* 0x008fea0003800000 */
[----:B------:R-:W-:Y:S01]  /*15110*/  BPT.TRAP 0x1 ;  /* 0x000000040000795c */ /* 0x000fe20000300000 */
.L_x_1532:
[----:B------:R-:W-:Y:S05]  /*15120*/  BSYNC B2 ;  /* 0x0000000000027941 */ /* 0x000fea0003800000 */
.L_x_1531:
[----:B------:R-:W3:Y:S04]  /*15130*/  LDL R8, [R1+0x4] ;  /* 0x0000040001087983 */ /* 0x000ee80000100800 */
[----:B--2---:R-:W2:Y:S04]  /*15140*/  LDL R11, [R1] ;  /* 0x00000000010b7983 */ /* 0x004ea80000100800 */
        /* <DEDUP_REMOVED lines=8> */
[C---:B---3--:R-:W-:Y:S02]  /*151d0*/  IMAD R3, R8.reuse, 0x8, R10 ;  /* 0x0000000808037824 */ /* 0x048fe400078e020a */
[----:B--2---:R-:W-:Y:S02]  /*151e0*/  IMAD R8, R8, 0x9000, R11 ;  /* 0x0000900008087824 */ /* 0x004fe400078e020b */
[----:B------:R-:W-:-:S02]  /*151f0*/  VIADD R3, R3, 0x30 ;  /* 0x0000003003037836 */ /* 0x000fc40000000000 */
[----:B----4-:R-:W-:Y:S02]  /*15200*/  IMAD R2, R7, 0x60, R2 ;  /* 0x0000006007027824 */ /* 0x010fe400078e0202 */
[----:B------:R-:W-:-:S07]  /*15210*/  VIADD R11, R8, 0x18400 ;  /* 0x00018400080b7836 */ /* 0x000fce0000000000 */
.L_x_1533:
        /* <DEDUP_REMOVED lines=16> */
.L_x_1534:
        /* <DEDUP_REMOVED lines=15> */
.L_x_1535:
        /* <DEDUP_REMOVED lines=15> */
.L_x_1610:
[----:B------:R-:W-:Y:S05]  /*15500*/  BSYNC B2 ;  /* 0x0000000000027941 */ /* 0x000fea0003800000 */
.L_x_1536:
[----:B------:R-:W-:Y:S01]  /*15510*/  BSSY B2, `(.L_x_1538) ;  /* 0x000000b000027945 */ /* 0x000fe20003800000 */
[----:B------:R-:W-:Y:S02]  /*15520*/  IMAD.MOV.U32 R12, RZ, RZ, 0x0 ;  /* 0x00000000ff0c7424 */ /* 0x000fe400078e00ff */
[----:B------:R-:W-:Y:S01]  /*15530*/  IMAD.MOV.U32 R13, RZ, RZ, 0x14f00000 ;  /* 0x14f00000ff0d7424 */ /* 0x000fe200078e00ff */
[----:B------:R-:W-:Y:S06]  /*15540*/  @P1 BRA `(.L_x_1539) ;  /* 0x00000000001c1947 */ /* 0x000fec0003800000 */
[----:B------:R-:W2:Y:S02]  /*15550*/  S2R R3, SR_TID.X ;  /* 0x0000000000037919 */ /* 0x000ea40000002100 */
[----:B--2---:R-:W-:Y:S01]  /*15560*/  LOP3.LUT R8, R3, 0x1f, RZ, 0xc0, !PT ;  /* 0x0000001f03087812 */ /* 0x004fe200078ec0ff */
[----:B------:R-:W-:-:S03]  /*15570*/  IMAD.MOV.U32 R3, RZ, RZ, 0x6000 ;  /* 0x00006000ff037424 */ /* 0x000fc600078e00ff */
[----:B------:R-:W-:Y:S01]  /*15580*/  ISETP.NE.AND P0, PT, R8, RZ, PT ;  /* 0x000000ff0800720c */ /* 0x000fe20003f05270 */
[----:B------:R2:W-:-:S12]  /*15590*/  SYNCS.ARRIVE.TRANS64 RZ, [R2+URZ+0x50], R3 ;  /* 0x0000500302ff79a7 */ /* 0x0005d8000800003f */
[----:B--2---:R-:W-:Y:S05]  /*155a0*/  @!P0 BRA `(.L_x_1539) ;  /* 0x0000000000048947 */ /* 0x004fea0003800000 */
[----:B------:R-:W-:Y:S01]  /*155b0*/  BPT.TRAP 0x1 ;  /* 0x000000040000795c */ /* 0x000fe20000300000 */
.L_x_1539:
[----:B------:R-:W-:Y:S05]  /*155c0*/  BSYNC B2 ;  /* 0x0000000000027941 */ /* 0x000fea0003800000 */
.L_x_1538:
[----:B------:R-:W2:Y:S04]  /*155d0*/  LDL R8, [R1] ;  /* 0x0000000001087983 */ /* 0x000ea80000100800 */
[----:B0-----:R-:W3:Y:S04]  /*155e0*/  LDL R5, [R1+0x14] ;  /* 0x0000140001057983 */ /* 0x001ee80000100800 */
        /* <DEDUP_REMOVED lines=11> */
.L_x_1540:
        /* <DEDUP_REMOVED lines=15> */
.L_x_1541:
        /* <DEDUP_REMOVED lines=12> */
.L_x_1527:
[----:B------:R-:W-:Y:S05]  /*15850*/  BSYNC B1 ;  /* 0x0000000000017941 */ /* 0x000fea0003800000 */
.L_x_1526:
[----:B------:R-:W4:Y:S01]  /*15860*/  LDL R2, [R1+0x24] ;  /* 0x0000240001027983 */ /* 0x000f220000100800 */
[----:B------:R-:W-:Y:S01]  /*15870*/  VIADD R0, R0, 0xfffffffe ;  /* 0xfffffffe00007836 */ /* 0x000fe20000000000 */
[----:B----4-:R-:W-:-:S13]  /*15880*/  ISETP.GT.AND P0, PT, R6, R2, PT ;  /* 0x000000020600720c */ /* 0x010fda0003f04270 */
[----:B------:R-:W-:Y:S05]  /*15890*/  @P0 BRA `(.L_x_1542) ;  /* 0xffffffe8008c0947 */ /* 0x000fea000383ffff */
.L_x_1491:
[----:B------:R-:W-:Y:S05]  /*158a0*/  BSYNC B0 ;  /* 0x0000000000007941 */ /* 0x000fea0003800000 */
.L_x_1490:
[----:B------:R-:W4:Y:S01]  /*158b0*/  S2R R2, SR_TID.X ;  /* 0x0000000000027919 */ /* 0x000f220000002100 */
[----:B------:R-:W-:Y:S01]  /*158c0*/  BSSY B0, `(.L_x_1543) ;  /* 0x0000011000007945 */ /* 0x000fe20003800000 */
[----:B----4-:R-:W-:-:S04]  /*158d0*/  LOP3.LUT R3, R2, 0x7f, RZ, 0xc0, !PT ;  /* 0x0000007f02037812 */ /* 0x010fc800078ec0ff */
[----:B------:R-:W-:-:S13]  /*158e0*/  ISETP.NE.AND P0, PT, R3, RZ, PT ;  /* 0x000000ff0300720c */ /* 0x000fda0003f05270 */
[----:B------:R-:W-:Y:S05]  /*158f0*/  @P0 BRA `(.L_x_1544) ;  /* 0x0000000000340947 */ /* 0x000fea0003800000 */
[----:B------:R-:W4:Y:S01]  /*15900*/  S2R R2, SR_LANEID ;  /* 0x0000000000027919 */ /* 0x000f220000000000 */
[----:B------:R-:W-:Y:S01]  /*15910*/  VOTEU.ANY UR4, UPT, PT ;  /* 0x0000000000047886 */ /* 0x000fe200038e0100 */
[----:B------:R-:W5:Y:S01]  /*15920*/  LDC.64 R4, c[0x0][0xc60] ;  /* 0x00031800ff047b82 */ /* 0x000f620000000a00 */
[----:B------:R-:W4:Y:S01]  /*15930*/  FLO.U32 R0, UR4 ;  /* 0x0000000400007d00 */ /* 0x000f2200080e0000 */
[----:B------:R-:W-:Y:S01]  /*15940*/  ULDC.64 UR6, c[0x0][0x208] ;  /* 0x0000820000067ab9 */ /* 0x000fe20000000a00 */
[----:B----4-:R-:W-:-:S06]  /*15950*/  ISETP.EQ.U32.AND P0, PT, R0, R2, PT ;  /* 0x000000020000720c */ /* 0x010fcc0003f02070 */
[----:B------:R-:W5:Y:S07]  /*15960*/  POPC R2, UR4 ;  /* 0x0000000400027d09 */ /* 0x000f6e0008000000 */
[----:B-----5:R-:W4:Y:S04]  /*15970*/  @P0 ATOMG.E.ADD.STRONG.GPU PT, R2, desc[UR6][R4.64], R2 ;  /* 0x00000002040209a8 */ /* 0x020f2800081ee1c6 */
[----:B----4-:R4:W5:Y:S02]  /*15980*/  SHFL.IDX PT, R2, R2, R0, 0x1f ;  /* 0x00001f0002027589 */ /* 0x01096400000e0000 */
[----:B----4-:R-:W4:Y:S02]  /*15990*/  S2R R0, SR_LTMASK ;  /* 0x0000000000007919 */ /* 0x010f240000003900 */
[----:B----4-:R-:W-:-:S06]  /*159a0*/  LOP3.LUT R0, R0, UR4, RZ, 0xc0, !PT ;  /* 0x0000000400007c12 */ /* 0x010fcc000f8ec0ff */
[----:B------:R-:W5:Y:S02]  /*159b0*/  POPC R0, R0 ;  /* 0x0000000000007309 */ /* 0x000f640000000000 */
[----:B-----5:R-:W-:-:S07]  /*159c0*/  IADD3 R16, R2, UR38, R0 ;  /* 0x0000002602107c10 */ /* 0x020fce000fffe000 */
.L_x_1544:
[----:B------:R-:W-:Y:S05]  /*159d0*/  BSYNC B0 ;  /* 0x0000000000007941 */ /* 0x000fea0003800000 */
.L_x_1543:
[----:B------:R-:W4:Y:S01]  /*159e0*/  LDL R0, [R1+0x18] ;  /* 0x0000180001007983 */ /* 0x000f220000100800 */
[----:B------:R-:W-:Y:S01]  /*159f0*/  BSSY B0, `(.L_x_1545) ;  /* 0x000003e000007945 */ /* 0x000fe20003800000 */
[----:B----4-:R-:W-:-:S13]  /*15a00*/  LOP3.LUT P0, RZ, R0, 0x1, RZ, 0xc0, !PT ;  /* 0x0000000100ff7812 */ /* 0x010fda000780c0ff */
[----:B------:R-:W-:Y:S05]  /*15a10*/  @!P0 BRA `(.L_x_1546) ;  /* 0x0000000000ec8947 */ /* 0x000fea0003800000 */
[----:B------:R-:W4:Y:S04]  /*15a20*/  LDL R4, [R1] ;  /* 0x0000000001047983 */ /* 0x000f280000100800 */
[----:B------:R-:W4:Y:S04]  /*15a30*/  LDL R0, [R1+0x4] ;  /* 0x0000040001007983 */ /* 0x000f280000100800 */
[----:B------:R-:W5:Y:S01]  /*15a40*/  LDL R2, [R1+0x10] ;  /* 0x0000100001027983 */ /* 0x000f620000100800 */
[----:B------:R-:W-:Y:S01]  /*15a50*/  BSSY B1, `(.L_x_1547) ;  /* 0x0000006000017945 */ /* 0x000fe20003800000 */
[----:B------:R-:W-:Y:S01]  /*15a60*/  ISETP.NE.AND P1, PT, R3, RZ, PT ;  /* 0x000000ff0300720c */ /* 0x000fe20003f25270 */
[----:B----4-:R-:W-:Y:S01]  /*15a70*/  IMAD R0, R0, 0x8, R4 ;  /* 0x0000000800007824 */ /* 0x010fe200078e0204 */
[----:B-----5:R-:W-:-:S04]  /*15a80*/  SHF.L.U32 R2, R2, 0x1f, RZ ;  /* 0x0000001f02027819 */ /* 0x020fc800000006ff */
[----:B------:R-:W4:Y:S02]  /*15a90*/  SYNCS.PHASECHK.TRANS64.TRYWAIT P0, [R0+URZ+0x2a860], R2 ;  /* 0x02a86002000075a7 */ /* 0x000f24000800017f */
[----:B----4-:R-:W-:Y:S05]  /*15aa0*/  @!P0 BRA `(.L_x_1548) ;  /* 0x0000002400dc8947 */ /* 0x010fea0003800000 */
.L_x_1611:
[----:B------:R-:W-:Y:S05]  /*15ab0*/  BSYNC B1 ;  /* 0x0000000000017941 */ /* 0x000fea0003800000 */
.L_x_1547:
[----:B------:R-:W-:Y:S04]  /*15ac0*/  BSSY B1, `(.L_x_1549) ;  /* 0x0000009000017945 */ /* 0x000fe80003800000 */
[----:B------:R-:W-:Y:S05]  /*15ad0*/  @P1 BRA `(.L_x_1550) ;  /* 0x00000000001c1947 */ /* 0x000fea0003800000 */
[----:B------:R-:W5:Y:S01]  /*15ae0*/  S2R R3, SR_TID.X ;  /* 0x0000000000037919 */ /* 0x000f620000002100 */
[----:B----4-:R-:W-:-:S04]  /*15af0*/  IMAD.MOV.U32 R2, RZ, RZ, 0x6000 ;  /* 0x00006000ff027424 */ /* 0x010fc800078e00ff */
[----:B------:R4:W-:Y:S01]  /*15b00*/  SYNCS.ARRIVE.TRANS64 RZ, [R0+URZ+0x2a850], R2 ;  /* 0x02a8500200ff79a7 */ /* 0x0009e2000800003f */
[----:B-----5:R-:W-:-:S04]  /*15b10*/  LOP3.LUT R3, R3, 0x1f, RZ, 0xc0, !PT ;  /* 0x0000001f03037812 */ /* 0x020fc800078ec0ff */
[----:B------:R-:W-:-:S13]  /*15b20*/  ISETP.NE.AND P0, PT, R3, RZ, PT ;  /* 0x000000ff0300720c */ /* 0x000fda0003f05270 */
[----:B----4-:R-:W-:Y:S05]  /*15b30*/  @!P0 BRA `(.L_x_1550) ;  /* 0x0000000000048947 */ /* 0x010fea0003800000 */
[----:B------:R-:W-:Y:S01]  /*15b40*/  BPT.TRAP 0x1 ;  /* 0x000000040000795c */ /* 0x000fe20000300000 */
.L_x_1550:
[----:B------:R-:W-:Y:S05]  /*15b50*/  BSYNC B1 ;  /* 0x0000000000017941 */ /* 0x000fea0003800000 */
.L_x_1549:
[----:B------:R-:W5:Y:S04]  /*15b60*/  LDL.LU R5, [R1+0x14] ;  /* 0x0000140001057983 */ /* 0x000f680000300800 */
[----:B------:R-:W5:Y:S04]  /*15b70*/  LDL.LU R3, [R1+0x8] ;  /* 0x0000080001037983 */ /* 0x000f680000300800 */
[----:B------:R-:W2:Y:S04]  /*15b80*/  LDL R4, [R1] ;  /* 0x0000000001047983 */ /* 0x000ea80000100800 */
[----:B----4-:R-:W2:Y:S01]  /*15b90*/  LDL R2, [R1+0x4] ;  /* 0x0000040001027983 */ /* 0x010ea20000100800 */
[----:B------:R-:W-:Y:S01]  /*15ba0*/  UIADD3 UR4, UP0, UR36, 0x470, URZ ;  /* 0x0000047024047890 */ /* 0x000fe2000ff1e03f */
[----:B------:R-:W-:Y:S01]  /*15bb0*/  PLOP3.LUT P0, PT, PT, PT, PT, 0x80, 0x0 ;  /* 0x000000000000781c */ /* 0x000fe20003f0f070 */
[----:B------:R-:W-:Y:S01]  /*15bc0*/  VIADD R0, R0, 0x2a850 ;  /* 0x0002a85000007836 */ /* 0x000fe20000000000 */
[----:B------:R-:W-:Y:S01]  /*15bd0*/  UMOV UR6, 0x0 ;  /* 0x0000000000067882 */ /* 0x000fe20000000000 */
[----:B------:R-:W-:Y:S01]  /*15be0*/  UIADD3.X UR5, URZ, UR37, URZ, UP0, !UPT ;  /* 0x000000253f057290 */ /* 0x000fe200087fe43f */
[----:B------:R-:W-:Y:S01]  /*15bf0*/  UMOV UR7, 0x14f00000 ;  /* 0x14f0000000077882 */ /* 0x000fe20000000000 */
[----:B------:R-:W-:Y:S01]  /*15c00*/  UMOV UR10, URZ ;  /* 0x0000003f000a7c82 */ /* 0x000fe20008000000 */
[----:B-----5:R-:W-:-:S02]  /*15c10*/  IMAD R3, R3, 0x60, R5 ;  /* 0x0000006003037824 */ /* 0x020fc400078e0205 */
[----:B--2---:R-:W-:-:S04]  /*15c20*/  IMAD R2, R2, 0x6000, R4 ;  /* 0x0000600002027824 */ /* 0x004fc800078e0204 */
[----:B------:R-:W-:-:S07]  /*15c30*/  VIADD R4, R2, 0x400 ;  /* 0x0000040002047836 */ /* 0x000fce0000000000 */
.L_x_1551:
        /* <DEDUP_REMOVED lines=15> */
.L_x_1552:
        /* <DEDUP_REMOVED lines=9> */
[----:B----4-:R-:W-:Y:S05]  /*15dc0*/  @P0 BRA.U.ANY `(.L_x_1552) ;  /* 0xfffffffd00d80947 */ /* 0x010fea000393ffff */
.L_x_1546:
[----:B------:R-:W-:Y:S05]  /*15dd0*/  BSYNC B0 ;  /* 0x0000000000007941 */ /* 0x000fea0003800000 */
.L_x_1545:
[----:B------:R-:W4:Y:S04]  /*15de0*/  LDL.LU R5, [R1+0x4] ;  /* 0x0000040001057983 */ /* 0x000f280000300800 */
[----:B------:R-:W5:Y:S01]  /*15df0*/  LDL.LU R4, [R1+0x10] ;  /* 0x0000100001047983 */ /* 0x000f620000300800 */
[----:B----4-:R-:W-:-:S05]  /*15e00*/  VIADD R0, R5, 0x1 ;  /* 0x0000000105007836 */ /* 0x010fca0000000000 */
[----:B------:R-:W-:-:S04]  /*15e10*/  ISETP.NE.AND P0, PT, R0, 0x2, PT ;  /* 0x000000020000780c */ /* 0x000fc80003f05270 */
[----:B------:R-:W-:Y:S02]  /*15e20*/  SEL R2, RZ, 0x1, P0 ;  /* 0x00000001ff027807 */ /* 0x000fe40000000000 */
[----:B------:R-:W-:Y:S02]  /*15e30*/  SEL R0, R0, RZ, P0 ;  /* 0x000000ff00007207 */ /* 0x000fe40000000000 */
[----:B-----5:R-:W-:-:S03]  /*15e40*/  LOP3.LUT R4, R4, R2, RZ, 0x3c, !PT ;  /* 0x0000000204047212 */ /* 0x020fc600078e3cff */
[----:B------:R4:W-:Y:S04]  /*15e50*/  STL [R1+0x4], R0 ;  /* 0x0000040001007387 */ /* 0x0009e80000100800 */
[----:B------:R4:W-:Y:S02]  /*15e60*/  STL [R1+0x10], R4 ;  /* 0x0000100401007387 */ /* 0x0009e40000100800 */
.L_x_1470:
[----:B------:R-:W-:Y:S05]  /*15e70*/  BSYNC B7 ;  /* 0x0000000000077941 */ /* 0x000fea0003800000 */
.L_x_1468:
[----:B----4-:R-:W4:Y:S02]  /*15e80*/  LDL R0, [R1+0x18] ;  /* 0x0000180001007983 */ /* 0x010f240000100800 */
[----:B----4-:R-:W-:-:S13]  /*15e90*/  LOP3.LUT P0, RZ, R0, 0x2, RZ, 0xc0, !PT ;  /* 0x0000000200ff7812 */ /* 0x010fda000780c0ff */
[----:B------:R-:W-:Y:S05]  /*15ea0*/  @!P0 BRA `(.L_x_1553) ;  /* 0x0000000000288947 */ /* 0x000fea0003800000 */
[----:B------:R-:W-:Y:S05]  /*15eb0*/  WARPSYNC.ALL ;  /* 0x0000000000007948 */ /* 0x000fea0003800000 */
[----:B------:R-:W4:Y:S08]  /*15ec0*/  S2UR UR5, SR_CgaCtaId ;  /* 0x00000000000579c3 */ /* 0x000f300000008800 */
[----:B------:R-:W-:Y:S06]  /*15ed0*/  BAR.SYNC.DEFER_BLOCKING 0x5, 0x180 ;  /* 0x0146000000007b1d */ /* 0x000fec0000010000 */
[----:B------:R-:W-:-:S02]  /*15ee0*/  UMOV UR4, 0x400 ;  /* 0x0000040000047882 */ /* 0x000fc40000000000 */
[----:B----4-:R-:W-:-:S06]  /*15ef0*/  ULEA UR4, UR5, UR4, 0x18 ;  /* 0x0000000405047291 */ /* 0x010fcc000f8ec03f */
[----:B------:R-:W-:-:S05]  /*15f00*/  IMAD.U32 R0, RZ, RZ, UR4 ;  /* 0x00000004ff007e24 */ /* 0x000fca000f8e00ff */
[----:B------:R4:W0:Y:S04]  /*15f10*/  LDS.128 R16, [R0+0x2a8d0] ;  /* 0x02a8d00000107984 */ /* 0x0008280000000c00 */
[----:B------:R4:W-:Y:S01]  /*15f20*/  STL [R1], R0 ;  /* 0x0000000001007387 */ /* 0x0009e20000100800 */
[----:B------:R-:W-:Y:S06]  /*15f30*/  BAR.ARV 0x4, 0x180 ;  /* 0x0106000000007b1d */ /* 0x000fec0000002000 */
[----:B------:R-:W-:Y:S05]  /*15f40*/  BRA `(.L_x_1554) ;  /* 0x0000000800e47947 */ /* 0x000fea0003800000 */
.L_x_1553:
[----:B------:R-:W4:Y:S01]  /*15f50*/  S2R R0, SR_TID.X ;  /* 0x0000000000007919 */ /* 0x000f220000002100 */
[----:B------:R-:W-:Y:S01]  /*15f60*/  UMOV UR4, 0xffffffff ;  /* 0xffffffff00047882 */ /* 0x000fe20000000000 */
[----:B----4-:R-:W-:-:S04]  /*15f70*/  LOP3.LUT R6, R0, 0x1f, RZ, 0xc0, !PT ;  /* 0x0000001f00067812 */ /* 0x010fc800078ec0ff */
[----:B------:R-:W-:Y:S01]  /*15f80*/  ISETP.NE.AND P0, PT, R6, 0x1f, PT ;  /* 0x0000001f0600780c */ /* 0x000fe20003f05270 */
[----:B------:R-:W-:-:S12]  /*15f90*/  BRA.DIV UR4, `(.L_x_1555) ;  /* 0x0000002204b47947 */ /* 0x000fd8000b800000 */
[----:B------:R-:W-:Y:S01]  /*15fa0*/  IMAD.IADD R5, R19, 0x1, R6 ;  /* 0x0000000113057824 */ /* 0x000fe200078e0206 */
[----:B------:R-:W-:Y:S01]  /*15fb0*/  ULDC UR4, c[0x0][0xc3c] ;  /* 0x00030f0000047ab9 */ /* 0x000fe20000000800 */
[----:B------:R-:W-:-:S03]  /*15fc0*/  ULDC.64 UR6, c[0x0][0x208] ;  /* 0x0000820000067ab9 */ /* 0x000fc60000000a00 */
[----:B------:R-:W-:-:S13]  /*15fd0*/  ISETP.GE.OR P1, PT, R5, UR4, !P0 ;  /* 0x0000000405007c0c */ /* 0x000fda000c726670 */
[----:B------:R-:W4:Y:S02]  /*15fe0*/  @!P1 LDC.64 R2, c[0x0][0xc80] ;  /* 0x00032000ff029b82 */ /* 0x000f240000000a00 */
[----:B----4-:R-:W-:-:S06]  /*15ff0*/  @!P1 IMAD.WIDE R2, R5, 0x4, R2 ;  /* 0x0000000405029825 */ /* 0x010fcc00078e0202 */
[----:B------:R4:W5:Y:S01]  /*16000*/  @!P1 LDG.E R3, desc[UR6][R2.64] ;  /* 0x0000000602039981 */ /* 0x000962000c1e1900 */
[C---:B------:R-:W-:Y:S02]  /*16010*/  ISETP.GE.U32.AND P2, PT, R6.reuse, 0x2, PT ;  /* 0x000000020600780c */ /* 0x040fe40003f46070 */
[C---:B------:R-:W-:Y:S01]  /*16020*/  ISETP.GE.U32.AND P3, PT, R6.reuse, 0x4, PT ;  /* 0x000000040600780c */ /* 0x040fe20003f66070 */
[----:B------:R-:W-:Y:S01]  /*16030*/  SHFL.IDX PT, R0, R16, RZ, 0x1f ;  /* 0x00001fff10007589 */ /* 0x000fe200000e0000 */
[C---:B------:R-:W-:Y:S02]  /*16040*/  ISETP.GE.U32.AND P4, PT, R6.reuse, 0x8, PT ;  /* 0x000000080600780c */ /* 0x040fe40003f86070 */
[C---:B------:R-:W-:Y:S01]  /*16050*/  ISETP.GE.U32.AND P5, PT, R6.reuse, 0x10, PT ;  /* 0x000000100600780c */ /* 0x040fe20003fa6070 */
[----:B----4-:R-:W-:Y:S02]  /*16060*/  IMAD.MOV.U32 R2, RZ, RZ, RZ ;  /* 0x000000ffff027224 */ /* 0x010fe400078e00ff */
[----:B-----5:R-:W-:Y:S01]  /*16070*/  @!P1 IMAD.MOV.U32 R2, RZ, RZ, R3 ;  /* 0x000000ffff029224 */ /* 0x020fe200078e0003 */
[----:B------:R-:W-:-:S04]  /*16080*/  ISETP.NE.AND P1, PT, R6, RZ, PT ;  /* 0x000000ff0600720c */ /* 0x000fc80003f25270 */
[----:B------:R-:W4:Y:S02]  /*16090*/  SHFL.UP PT, R14, R2, 0x1, RZ ;  /* 0x04200000020e7989 */ /* 0x000f2400000e00ff */
[----:B----4-:R-:W-:-:S05]  /*160a0*/  SEL R5, R14, RZ, P1 ;  /* 0x000000ff0e057207 */ /* 0x010fca0000800000 */
[----:B------:R-:W-:Y:S02]  /*160b0*/  IMAD.IADD R3, R2, 0x1, R5 ;  /* 0x0000000102037824 */ /* 0x000fe400078e0205 */
[----:B------:R-:W-:Y:S04]  /*160c0*/  SHFL.IDX PT, R5, R16, 0x1, 0x1f ;  /* 0x00201f0010057f89 */ /* 0x000fe800000e0000 */
[----:B------:R-:W4:Y:S02]  /*160d0*/  SHFL.UP PT, R4, R3, 0x2, RZ ;  /* 0x0440000003047989 */ /* 0x000f2400000e00ff */
[----:B----4-:R-:W-:-:S05]  /*160e0*/  SEL R4, R4, RZ, P2 ;  /* 0x000000ff04047207 */ /* 0x010fca0001000000 */
[----:B------:R-:W-:-:S05]  /*160f0*/  IMAD.IADD R3, R3, 0x1, R4 ;  /* 0x0000000103037824 */ /* 0x000fca00078e0204 */
        /* <DEDUP_REMOVED lines=9> */
[----:B------:R4:W0:Y:S02]  /*16190*/  SHFL.IDX PT, R16, R3, 0x1f, 0x1f ;  /* 0x03e01f0003107f89 */ /* 0x00082400000e0000 */
.L_x_1621:
[----:B------:R-:W-:Y:S02]  /*161a0*/  ULDC UR4, c[0x0][0xc38] ;  /* 0x00030e0000047ab9 */ /* 0x000fe40000000800 */
[----:B------:R-:W-:-:S04]  /*161b0*/  IMAD.U32 R4, RZ, RZ, UR4 ;  /* 0x00000004ff047e24 */ /* 0x000fc8000f8e00ff */
[----:B0-----:R-:W-:-:S04]  /*161c0*/  IMAD R16, R16, R4, RZ ;  /* 0x0000000410107224 */ /* 0x001fc800078e02ff */
[----:B------:R-:W-:-:S05]  /*161d0*/  IMAD.IADD R5, R5, 0x1, R16 ;  /* 0x0000000105057824 */ /* 0x000fca00078e0210 */
[----:B------:R-:W-:-:S13]  /*161e0*/  ISETP.GT.AND P6, PT, R5, R0, PT ;  /* 0x000000000500720c */ /* 0x000fda0003fc4270 */
[----:B------:R-:W-:Y:S05]  /*161f0*/  @P6 BRA `(.L_x_1556) ;  /* 0x0000000000a06947 */ /* 0x000fea0003800000 */
.L_x_1561:
[----:B0-----:R-:W0:Y:S01]  /*16200*/  LDC R2, c[0x0][0xc3c] ;  /* 0x00030f00ff027b82 */ /* 0x001e220000000800 */
[----:B------:R-:W-:-:S05]  /*16210*/  VIADD R19, R19, 0x1f ;  /* 0x0000001f13137836 */ /* 0x000fca0000000000 */
[----:B0-----:R-:W-:-:S13]  /*16220*/  ISETP.GE.AND P6, PT, R19, R2, PT ;  /* 0x000000021300720c */ /* 0x001fda0003fc6270 */
[----:B------:R-:W-:Y:S05]  /*16230*/  @P6 BRA `(.L_x_1557) ;  /* 0x0000000400dc6947 */ /* 0x000fea0003800000 */
[----:B----4-:R-:W0:Y:S01]  /*16240*/  S2R R3, SR_TID.X ;  /* 0x0000000000037919 */ /* 0x010e220000002100 */
        /* <DEDUP_REMOVED lines=10> */
.L_x_1559:
[----:B------:R-:W-:Y:S05]  /*162f0*/  BSYNC B0 ;  /* 0x0000000000007941 */ /* 0x000fea0003800000 */
.L_x_1558:
        /* <DEDUP_REMOVED lines=17> */
[----:B------:R0:W4:Y:S02]  /*16410*/  SHFL.IDX PT, R16, R3, 0x1f, 0x1f ;  /* 0x03e01f0003107f89 */ /* 0x00012400000e0000 */
.L_x_1629:
[----:B------:R-:W-:Y:S02]  /*16420*/  ULDC UR4, c[0x0][0xc38] ;  /* 0x00030e0000047ab9 */ /* 0x000fe40000000800 */
[----:B------:R-:W-:-:S04]  /*16430*/  IMAD.U32 R4, RZ, RZ, UR4 ;  /* 0x00000004ff047e24 */ /* 0x000fc8000f8e00ff */
[----:B----4-:R-:W-:-:S04]  /*16440*/  IMAD R16, R16, R4, RZ ;  /* 0x0000000410107224 */ /* 0x010fc800078e02ff */
[----:B------:R-:W-:-:S05]  /*16450*/  IMAD.IADD R5, R16, 0x1, R5 ;  /* 0x0000000110057824 */ /* 0x000fca00078e0205 */
[----:B------:R-:W-:-:S13]  /*16460*/  ISETP.GT.AND P6, PT, R5, R0, PT ;  /* 0x000000000500720c */ /* 0x000fda0003fc4270 */
[----:B------:R-:W-:Y:S05]  /*16470*/  @!P6 BRA `(.L_x_1561) ;  /* 0xfffffffc0060e947 */ /* 0x000fea000383ffff */
.L_x_1556:
[----:B------:R-:W-:Y:S01]  /*16480*/  IMAD.IADD R16, R5, 0x1, -R16 ;  /* 0x0000000105107824 */ /* 0x000fe200078e0a10 */
[----:B------:R-:W-:-:S03]  /*16490*/  UMOV UR4, 0xffffffff ;  /* 0xffffffff00047882 */ /* 0x000fc60000000000 */
[----:B------:R-:W-:-:S05]  /*164a0*/  IMAD R5, R3, R4, R16 ;  /* 0x0000000403057224 */ /* 0x000fca00078e0210 */
[----:B------:R-:W-:Y:S01]  /*164b0*/  ISETP.GT.AND P6, PT, R5, R0, PT ;  /* 0x000000000500720c */ /* 0x000fe20003fc4270 */
[----:B------:R-:W-:-:S12]  /*164c0*/  BRA.DIV UR4, `(.L_x_1562) ;  /* 0x0000002604687947 */ /* 0x000fd8000b800000 */
[----:B------:R-:W-:-:S04]  /*164d0*/  VOTE.ANY R5, PT, !P6 ;  /* 0x0000000000057806 */ /* 0x000fc800070e0100 */
[----:B------:R-:W5:Y:S02]  /*164e0*/  POPC R6, R5 ;  /* 0x0000000500067309 */ /* 0x000f640000000000 */
[----:B-----5:R0:W0:Y:S02]  /*164f0*/  SHFL.IDX PT, R17, R2, R6, 0x1f ;  /* 0x00001f0602117589 */ /* 0x02002400000e0000 */
.L_x_1633:
[----:B------:R-:W-:Y:S01]  /*16500*/  ISETP.NE.AND P0, PT, R5, RZ, PT ;  /* 0x000000ff0500720c */ /* 0x000fe20003f05270 */
[----:B------:R-:W-:-:S12]  /*16510*/  IMAD.MOV.U32 R5, RZ, RZ, RZ ;  /* 0x000000ffff057224 */ /* 0x000fd800078e00ff */
[----:B------:R-:W-:Y:S05]  /*16520*/  @!P0 BRA `(.L_x_1563) ;  /* 0x0000000000148947 */ /* 0x000fea0003800000 */
[----:B------:R-:W-:Y:S01]  /*16530*/  UMOV UR4, 0xffffffff ;  /* 0xffffffff00047882 */ /* 0x000fe20000000000 */
[----:B--2---:R-:W-:Y:S02]  /*16540*/  VIADD R12, R6, 0xffffffff ;  /* 0xffffffff060c7836 */ /* 0x004fe40000000000 */
[----:B------:R-:W-:Y:S05]  /*16550*/  BRA.DIV UR4, `(.L_x_1564) ;  /* 0x00000026048c7947 */ /* 0x000fea000b800000 */
[----:B0---4-:R0:W2:Y:S02]  /*16560*/  SHFL.IDX PT, R3, R3, R12, 0x1f ;  /* 0x00001f0c03037589 */ /* 0x0110a400000e0000 */
.L_x_1636:
[----:B--2---:R-:W-:-:S07]  /*16570*/  IMAD.MOV.U32 R5, RZ, RZ, R3 ;  /* 0x000000ffff057224 */ /* 0x004fce00078e0003 */
.L_x_1563:
[----:B0---4-:R-:W0:Y:S01]  /*16580*/  LDC.64 R2, c[0x0][0xc90] ;  /* 0x00032400ff027b82 */ /* 0x011e220000000a00 */
[----:B------:R-:W-:Y:S01]  /*16590*/  IMAD.IADD R19, R6, 0x1, R19 ;  /* 0x0000000106137824 */ /* 0x000fe200078e0213 */
[----:B------:R-:W-:-:S03]  /*165a0*/  ULDC.64 UR4, c[0x0][0x208] ;  /* 0x0000820000047ab9 */ /* 0x000fc60000000a00 */
[----:B0-----:R-:W-:-:S05]  /*165b0*/  IMAD.WIDE R2, R19, 0x4, R2 ;  /* 0x0000000413027825 */ /* 0x001fca00078e0202 */
[----:B--23--:R-:W2:Y:S01]  /*165c0*/  LDG.E R7, desc[UR4][R2.64] ;  /* 0x0000000402077981 */ /* 0x00cea2000c1e1900 */
[----:B------:R-:W-:-:S04]  /*165d0*/  IMAD R16, R5, R4, R16 ;  /* 0x0000000405107224 */ /* 0x000fc800078e0210 */
[----:B------:R-:W-:Y:S02]  /*165e0*/  IMAD.IADD R0, R0, 0x1, -R16 ;  /* 0x0000000100007824 */ /* 0x000fe400078e0a10 */
[----:B--2---:R-:W-:-:S05]  /*165f0*/  IMAD R6, R17, R7, RZ ;  /* 0x0000000711067224 */ /* 0x004fca00078e02ff */
[----:B------:R-:W-:-:S04]  /*16600*/  IABS R8, R6 ;  /* 0x0000000600087213 */ /* 0x000fc80000000000 */
[----:B------:R-:W0:Y:S08]  /*16610*/  I2F.RP R2, R8 ;  /* 0x0000000800027306 */ /* 0x000e300000209400 */
        /* <DEDUP_REMOVED lines=9> */
[----:B------:R-:W-:-:S04]  /*166b0*/  IMAD.HI.U32 R2, R2, R3, RZ ;  /* 0x0000000302027227 */ /* 0x000fc800078e00ff */
[----:B------:R-:W-:-:S04]  /*166c0*/  IMAD.MOV R5, RZ, RZ, -R5 ;  /* 0x000000ffff057224 */ /* 0x000fc800078e0a05 */
        /* <DEDUP_REMOVED lines=11> */
[----:B------:R-:W-:Y:S02]  /*16780*/  IMAD R5, R7, R2, RZ ;  /* 0x0000000207057224 */ /* 0x000fe400078e02ff */
[----:B------:R-:W-:Y:S02]  /*16790*/  IMAD.MOV R2, RZ, RZ, -R2 ;  /* 0x000000ffff027224 */ /* 0x000fe400078e0a02 */
[----:B------:R-:W-:Y:S02]  /*167a0*/  IMAD.MOV R3, RZ, RZ, -R5 ;  /* 0x000000ffff037224 */ /* 0x000fe400078e0a05 */
[----:B------:R-:W-:-:S03]  /*167b0*/  IMAD R0, R6, R2, R0 ;  /* 0x0000000206007224 */ /* 0x000fc600078e0200 */
[----:B------:R-:W-:Y:S01]  /*167c0*/  VIADDMNMX R4, R3, R4, R7, PT ;  /* 0x0000000403047246 */ /* 0x000fe20003800107 */
[----:B------:R-:W-:-:S03]  /*167d0*/  IMAD.IADD R5, R0, 0x1, R5 ;  /* 0x0000000100057824 */ /* 0x000fc600078e0205 */
        /* <DEDUP_REMOVED lines=23> */
[----:B------:R-:W-:Y:S01]  /*16950*/  @!P1 LOP3.LUT R2, RZ, R4, RZ, 0x33, !PT ;  /* 0x00000004ff029212 */ /* 0x000fe200078e33ff */
[----:B------:R-:W-:-:S04]  /*16960*/  IMAD.MOV R4, RZ, RZ, -R4 ;  /* 0x000000ffff047224 */ /* 0x000fc800078e0a04 */
[----:B------:R-:W-:Y:S01]  /*16970*/  IMAD R18, R2, R4, R5 ;  /* 0x0000000402127224 */ /* 0x000fe200078e0205 */
[----:B------:R-:W-:-:S05]  /*16980*/  LOP3.LUT R2, RZ, R2, RZ, 0x33, !PT ;  /* 0x00000002ff027212 */ /* 0x000fca00078e33ff */
[----:B------:R-:W-:Y:S01]  /*16990*/  IMAD.IADD R17, R17, 0x1, R2 ;  /* 0x0000000111117824 */ /* 0x000fe200078e0202 */
[----:B------:R-:W-:Y:S06]  /*169a0*/  BRA `(.L_x_1565) ;  /* 0x00000000001c7947 */ /* 0x000fec0003800000 */
.L_x_1557:
[----:B------:R-:W-:Y:S01]  /*169b0*/  UMOV UR4, URZ ;  /* 0x0000003f00047c82 */ /* 0x000fe20008000000 */
[----:B------:R-:W-:Y:S01]  /*169c0*/  UMOV UR5, URZ ;  /* 0x0000003f00057c82 */ /* 0x000fe20008000000 */
[----:B------:R-:W-:Y:S01]  /*169d0*/  ULDC UR6, c[0x0][0xc3c] ;  /* 0x00030f0000067ab9 */ /* 0x000fe20000000800 */
[----:B------:R-:W-:Y:S02]  /*169e0*/  IMAD.MOV.U32 R16, RZ, RZ, R0 ;  /* 0x000000ffff107224 */ /* 0x000fe400078e0000 */
[----:B------:R-:W-:Y:S02]  /*169f0*/  IMAD.U32 R17, RZ, RZ, UR4 ;  /* 0x00000004ff117e24 */ /* 0x000fe4000f8e00ff */
[----:B------:R-:W-:Y:S02]  /*16a00*/  IMAD.U32 R18, RZ, RZ, UR5 ;  /* 0x00000005ff127e24 */ /* 0x000fe4000f8e00ff */
[----:B------:R-:W-:-:S07]  /*16a10*/  IMAD.U32 R19, RZ, RZ, UR6 ;  /* 0x00000006ff137e24 */ /* 0x000fce000f8e00ff */
.L_x_1565:
[----:B------:R0:W5:Y:S01]  /*16a20*/  LDL R2, [R1] ;  /* 0x0000000001027983 */ /* 0x0001620000100800 */
[----:B------:R-:W1:Y:S01]  /*16a30*/  S2R R0, SR_TID.X ;  /* 0x0000000000007919 */ /* 0x000e620000002100 */
[----:B------:R-:W-:Y:S05]  /*16a40*/  WARPSYNC.ALL ;  /* 0x0000000000007948 */ /* 0x000fea0003800000 */
[----:B-1----:R-:W-:Y:S01]  /*16a50*/  LOP3.LUT R0, R0, 0x1f, RZ, 0xc0, !PT ;  /* 0x0000001f00007812 */ /* 0x002fe200078ec0ff */
[----:B------:R-:W-:Y:S03]  /*16a60*/  BAR.SYNC.DEFER_BLOCKING 0x4, 0x180 ;  /* 0x0106000000007b1d */ /* 0x000fe60000010000 */
[----:B------:R-:W-:-:S13]  /*16a70*/  ISETP.NE.AND P0, PT, R0, RZ, PT ;  /* 0x000000ff0000720c */ /* 0x000fda0003f05270 */
[----:B----4-:R-:W5:Y:S01]  /*16a80*/  @!P0 S2R R3, SR_CgaCtaId ;  /* 0x0000000000038919 */ /* 0x010f620000008800 */
[----:B------:R-:W-:-:S04]  /*16a90*/  @!P0 MOV R0, 0x400 ;  /* 0x0000040000008802 */ /* 0x000fc80000000f00 */
[----:B-----5:R-:W-:-:S05]  /*16aa0*/  @!P0 LEA R2, R3, R0, 0x18 ;  /* 0x0000000003028211 */ /* 0x020fca00078ec0ff */
[----:B------:R0:W-:Y:S04]  /*16ab0*/  @!P0 STS.128 [R2+0x2a8d0], R16 ;  /* 0x02a8d01002008388 */ /* 0x0001e80000000c00 */
[----:B------:R0:W-:Y:S01]  /*16ac0*/  @!P0 STL [R1], R2 ;  /* 0x0000000201008387 */ /* 0x0001e20000100800 */
[----:B------:R-:W-:Y:S06]  /*16ad0*/  BAR.ARV 0x5, 0x180 ;  /* 0x0146000000007b1d */ /* 0x000fec0000002000 */
.L_x_1554:
[----:B------:R-:W-:Y:S02]  /*16ae0*/  ULDC UR4, c[0x0][0xc3c] ;  /* 0x00030f0000047ab9 */ /* 0x000fe40000000800 */
[----:B0-----:R-:W-:-:S13]  /*16af0*/  ISETP.GE.AND P0, PT, R19, UR4, PT ;  /* 0x0000000413007c0c */ /* 0x001fda000bf06270 */
[----:B------:R-:W-:Y:S05]  /*16b00*/  @!P0 BRA `(.L_x_1566) ;  /* 0xffffffa800008947 */ /* 0x000fea000383ffff */
[----:B------:R-:W-:Y:S05]  /*16b10*/  BSYNC B8 ;  /* 0x0000000000087941 */ /* 0x000fea0003800000 */
.L_x_1456:
[----:B----4-:R-:W4:Y:S01]  /*16b20*/  LDL.LU R0, [R1+0x38] ;  /* 0x0000380001007983 */ /* 0x010f220000300800 */
[----:B------:R-:W-:Y:S01]  /*16b30*/  BSSY B0, `(.L_x_1567) ;  /* 0x000000b000007945 */ /* 0x000fe20003800000 */
[----:B------:R-:W5:Y:S01]  /*16b40*/  S2R R5, SR_CgaCtaId ;  /* 0x0000000000057919 */ /* 0x000f620000008800 */
[----:B----4-:R-:W-:-:S05]  /*16b50*/  VIADD R0, R0, 0x1 ;  /* 0x0000000100007836 */ /* 0x010fca0000000000 */
[----:B0-----:R-:W-:-:S04]  /*16b60*/  LEA.HI R2, R0, R0, RZ, 0x1 ;  /* 0x0000000000027211 */ /* 0x001fc800078f08ff */
[----:B------:R-:W-:-:S05]  /*16b70*/  LOP3.LUT R3, R2, 0xfffffffe, RZ, 0xc0, !PT ;  /* 0xfffffffe02037812 */ /* 0x000fca00078ec0ff */
[----:B------:R-:W-:Y:S01]  /*16b80*/  IMAD.IADD R3, R0, 0x1, -R3 ;  /* 0x0000000100037824 */ /* 0x000fe200078e0a03 */
[----:B------:R-:W-:-:S04]  /*16b90*/  MOV R0, 0x400 ;  /* 0x0000040000007802 */ /* 0x000fc80000000f00 */
[----:B-----5:R-:W-:Y:S02]  /*16ba0*/  LEA R0, R5, R0, 0x18 ;  /* 0x0000000005007211 */ /* 0x020fe400078ec0ff */
[----:B------:R-:W-:-:S04]  /*16bb0*/  SHF.L.U32 R3, R3, 0x1f, RZ ;  /* 0x0000001f03037819 */ /* 0x000fc800000006ff */
[----:B------:R-:W0:Y:S02]  /*16bc0*/  SYNCS.PHASECHK.TRANS64.TRYWAIT P0, [R0+URZ+0x2a820], R3 ;  /* 0x02a82003000075a7 */ /* 0x000e24000800017f */
[----:B0-----:R-:W-:Y:S05]  /*16bd0*/  @!P0 BRA `(.L_x_1568) ;  /* 0x0000002000148947 */ /* 0x001fea0003800000 */
.L_x_1637:
[----:B------:R-:W-:Y:S05]  /*16be0*/  BSYNC B0 ;  /* 0x0000000000007941 */ /* 0x000fea0003800000 */
.L_x_1567:
[----:B------:R-:W-:-:S03]  /*16bf0*/  UMOV UR4, 0xffffffff ;  /* 0xffffffff00047882 */ /* 0x000fc60000000000 */
[----:B------:R-:W-:Y:S05]  /*16c00*/  BRA.DIV UR4, `(.L_x_1569) ;  /* 0x00000022041c7947 */ /* 0x000fea000b800000 */
[----:B------:R-:W4:Y:S02]  /*16c10*/  S2R R2, SR_TID.X ;  /* 0x0000000000027919 */ /* 0x000f240000002100 */
[----:B----4-:R-:W-:-:S04]  /*16c20*/  SHF.R.U32.HI R2, RZ, 0x5, R2 ;  /* 0x00000005ff027819 */ /* 0x010fc80000011602 */
[----:B------:R-:W-:-:S05]  /*16c30*/  LOP3.LUT R2, R2, 0x3, RZ, 0xc0, !PT ;  /* 0x0000000302027812 */ /* 0x000fca00078ec0ff */
[----:B------:R4:W0:Y:S02]  /*16c40*/  SHFL.IDX PT, R14, R2, RZ, 0x1f ;  /* 0x00001fff020e7589 */ /* 0x00082400000e0000 */
.L_x_1640:
[----:B0-----:R-:W-:Y:S01]  /*16c50*/  ISETP.NE.AND P0, PT, R14, RZ, PT ;  /* 0x000000ff0e00720c */ /* 0x001fe20003f05270 */
[----:B------:R-:W-:-:S12]  /*16c60*/  BSSY B0, `(.L_x_1570) ;  /* 0x0000029000007945 */ /* 0x000fd80003800000 */
[----:B------:R-:W-:Y:S05]  /*16c70*/  @P0 BRA `(.L_x_1571) ;  /* 0x00000000009c0947 */ /* 0x000fea0003800000 */
[----:B------:R-:W-:-:S03]  /*16c80*/  UMOV UR4, 0xffffffff ;  /* 0xffffffff00047882 */ /* 0x000fc60000000000 */
[----:B------:R-:W-:Y:S05]  /*16c90*/  BRA.DIV UR4, `(.L_x_1572) ;  /* 0x00000022042c7947 */ /* 0x000fea000b800000 */
[----:B------:R-:W-:-:S13]  /*16ca0*/  ELECT P6, URZ, PT ;  /* 0x00000000003f782f */ /* 0x000fda00038c0000 */
.L_x_1643:
[----:B------:R-:W-:Y:S05]  /*16cb0*/  @!P6 BRA `(.L_x_1571) ;  /* 0x00000000008ce947 */ /* 0x000fea0003800000 */
[----:B----4-:R-:W4:Y:S02]  /*16cc0*/  LDL R2, [R1+0x48] ;  /* 0x0000480001027983 */ /* 0x010f240000100800 */
[----:B----4-:R-:W-:-:S13]  /*16cd0*/  R2UR UR4, R2 ;  /* 0x00000000020472ca */ /* 0x010fda00000e0000 */
[----:B------:R-:W-:-:S06]  /*16ce0*/  ULOP3.LUT UR4, UR4, 0x2, URZ, 0xfc, !UPT ;  /* 0x0000000204047892 */ /* 0x000fcc000f8efc3f */
[----:B------:R-:W-:-:S05]  /*16cf0*/  IMAD.U32 R2, RZ, RZ, UR4 ;  /* 0x00000004ff027e24 */ /* 0x000fca000f8e00ff */
[----:B------:R-:W-:-:S13]  /*16d00*/  ISETP.NE.AND P2, PT, R2, 0x3, PT ;  /* 0x000000030200780c */ /* 0x000fda0003f45270 */
[----:B------:R-:W-:Y:S05]  /*16d10*/  @!P2 BRA `(.L_x_1573) ;  /* 0x000000000004a947 */ /* 0x000fea0003800000 */
[----:B------:R-:W-:Y:S01]  /*16d20*/  BPT.TRAP 0x1 ;  /* 0x000000040000795c */ /* 0x000fe20000300000 */
.L_x_1573:
[----:B------:R-:W4:Y:S04]  /*16d30*/  LDL R3, [R1+0x4] ;  /* 0x0000040001037983 */ /* 0x000f280000100800 */
[----:B--23--:R-:W2:Y:S01]  /*16d40*/  LDL.LU R7, [R1+0x10] ;  /* 0x0000100001077983 */ /* 0x00cea20000300800 */
[----:B------:R-:W-:-:S04]  /*16d50*/  VIADD R2, R0, 0x2a840 ;  /* 0x0002a84000027836 */ /* 0x000fc80000000000 */
[C---:B----4-:R-:W-:Y:S02]  /*16d60*/  IMAD R6, R3.reuse, 0x8, R2 ;  /* 0x0000000803067824 */ /* 0x050fe400078e0202 */
[----:B------:R-:W-:Y:S01]  /*16d70*/  VIADD R3, R3, 0x1 ;  /* 0x0000000103037836 */ /* 0x000fe20000000000 */
[----:B--2---:R-:W-:-:S04]  /*16d80*/  SHF.L.U32 R5, R7, 0x1f, RZ ;  /* 0x0000001f07057819 */ /* 0x004fc800000006ff */
        /* <DEDUP_REMOVED lines=8> */
.L_x_1644:
[----:B------:R-:W2:Y:S02]  /*16e10*/  SYNCS.PHASECHK.TRANS64.TRYWAIT P0, [R7+URZ], R2 ;  /* 0x00000002070075a7 */ /* 0x000ea4000800017f */
[----:B--2---:R-:W-:Y:S05]  /*16e20*/  @!P0 BRA `(.L_x_1575) ;  /* 0x0000001c00fc8947 */ /* 0x004fea0003800000 */
.L_x_1645:
[----:B------:R-:W-:Y:S05]  /*16e30*/  @!P2 BRA `(.L_x_1576) ;  /* 0x000000000004a947 */ /* 0x000fea0003800000 */
[----:B------:R-:W-:Y:S01]  /*16e40*/  BPT.TRAP 0x1 ;  /* 0x000000040000795c */ /* 0x000fe20000300000 */
.L_x_1576:
[----:B------:R-:W3:Y:S01]  /*16e50*/  LDL.LU R4, [R1+0x4] ;  /* 0x0000040001047983 */ /* 0x000ee20000300800 */
[----:B------:R-:W-:-:S04]  /*16e60*/  VIADD R0, R0, 0x2a860 ;  /* 0x0002a86000007836 */ /* 0x000fc80000000000 */
[----:B---3--:R-:W-:-:S04]  /*16e70*/  IMAD R4, R4, 0x8, R0 ;  /* 0x0000000804047824 */ /* 0x008fc800078e0200 */
[----:B------:R-:W3:Y:S02]  /*16e80*/  SYNCS.PHASECHK.TRANS64.TRYWAIT P0, [R4+URZ], R5 ;  /* 0x00000005040075a7 */ /* 0x000ee4000800017f */
[----:B---3--:R-:W-:Y:S05]  /*16e90*/  @!P0 BRA `(.L_x_1577) ;  /* 0x0000001c00f48947 */ /* 0x008fea0003800000 */
.L_x_1646:
[----:B------:R-:W-:-:S07]  /*16ea0*/  IMAD R3, R3, 0x8, R0 ;  /* 0x0000000803037824 */ /* 0x000fce00078e0200 */
.L_x_1578:
[----:B----4-:R4:W0:Y:S02]  /*16eb0*/  SYNCS.PHASECHK.TRANS64.TRYWAIT P0, [R3+URZ], R2 ;  /* 0x00000002030075a7 */ /* 0x010824000800017f */
[----:B0-----:R-:W-:Y:S05]  /*16ec0*/  @!P0 NANOSLEEP.SYNCS 0x989680 ;  /* 0x009896800000895d */ /* 0x001fea0003900000 */
[----:B------:R-:W0:Y:S02]  /*16ed0*/  @!P0 SYNCS.PHASECHK.TRANS64 P0, [R3+URZ], R2 ;  /* 0x00000002030085a7 */ /* 0x000e24000800007f */
[----:B0-----:R-:W-:Y:S05]  /*16ee0*/  @!P0 BRA `(.L_x_1578) ;  /* 0xfffffffc00f08947 */ /* 0x001fea000383ffff */
.L_x_1571:
[----:B------:R-:W-:Y:S05]  /*16ef0*/  BSYNC B0 ;  /* 0x0000000000007941 */ /* 0x000fea0003800000 */
.L_x_1570:
[----:B------:R-:W-:Y:S05]  /*16f00*/  EXIT ;  /* 0x000000000000794d */ /* 0x000fea0003800000 */
.L_x_1358:
[----:B0-----:R-:W-:-:S04]  /*16f10*/  IMAD.U32 R3, RZ, RZ, UR38 ;  /* 0x00000026ff037e24 */ /* 0x001fc8000f8e00ff */
[----:B------:R0:W1:Y:S03]  /*16f20*/  SYNCS.PHASECHK.TRANS64.TRYWAIT P1, [R3+URZ+0x2a800], R0 ;  /* 0x02a80000030075a7 */ /* 0x000066000802017f */
[----:B-1----:R-:W-:Y:S05]  /*16f30*/  @!P1 NANOSLEEP.SYNCS 0x989680 ;  /* 0x009896800000995d */ /* 0x002fea0003900000 */
[----:B------:R-:W1:Y:S02]  /*16f40*/  @!P1 SYNCS.PHASECHK.TRANS64 P1, [R3+URZ+0x2a800], R0 ;  /* 0x02a80000030095a7 */ /* 0x000e64000802007f */
[----:B-1----:R-:W-:Y:S05]  /*16f50*/  @!P1 BRA `(.L_x_1358) ;  /* 0xfffffffc00ec9947 */ /* 0x002fea000383ffff */
[----:B------:R-:W-:Y:S05]  /*16f60*/  BRA `(.L_x_1579) ;  /* 0xfffffea800cc7947 */ /* 0x000fea000383ffff */
.L_x_1362:
[----:B-1----:R1:W2:Y:S02]  /*16f70*/  SYNCS.PHASECHK.TRANS64.TRYWAIT P1, [R15+URZ+0x2a830], R0 ;  /* 0x02a830000f0075a7 */ /* 0x0022a4000802017f */
[----:B--2---:R-:W-:Y:S05]  /*16f80*/  @!P1 NANOSLEEP.SYNCS 0x989680 ;  /* 0x009896800000995d */ /* 0x004fea0003900000 */
[----:B------:R-:W2:Y:S02]  /*16f90*/  @!P1 SYNCS.PHASECHK.TRANS64 P1, [R15+URZ+0x2a830], R0 ;  /* 0x02a830000f0095a7 */ /* 0x000ea4000802007f */
[----:B--2---:R-:W-:Y:S05]  /*16fa0*/  @!P1 BRA `(.L_x_1362) ;  /* 0xfffffffc00f09947 */ /* 0x004fea000383ffff */
[----:B------:R-:W-:Y:S05]  /*16fb0*/  BRA `(.L_x_1361) ;  /* 0xfffffea800f07947 */ /* 0x000fea000383ffff */
.L_x_1378:
[----:B-1----:R-:W-:-:S04]  /*16fc0*/  IMAD.U32 R12, RZ, RZ, UR7 ;  /* 0x00000007ff0c7e24 */ /* 0x002fc8000f8e00ff */
[----:B------:R1:W2:Y:S03]  /*16fd0*/  SYNCS.PHASECHK.TRANS64.TRYWAIT P1, [R12+URZ+0x2a830], R11 ;  /* 0x02a8300b0c0075a7 */ /* 0x0002a6000802017f */
[----:B--2---:R-:W-:Y:S05]  /*16fe0*/  @!P1 NANOSLEEP.SYNCS 0x989680 ;  /* 0x009896800000995d */ /* 0x004fea0003900000 */
[----:B------:R-:W2:Y:S02]  /*16ff0*/  @!P1 SYNCS.PHASECHK.TRANS64 P1, [R12+URZ+0x2a830], R11 ;  /* 0x02a8300b0c0095a7 */ /* 0x000ea4000802007f */
[----:B--2---:R-:W-:Y:S05]  /*17000*/  @!P1 BRA `(.L_x_1378) ;  /* 0xfffffffc00ec9947 */ /* 0x004fea000383ffff */
[----:B------:R-:W-:Y:S05]  /*17010*/  BRA `(.L_x_1377) ;  /* 0xfffffedc00287947 */ /* 0x000fea000383ffff */
.L_x_1382:
[----:B01----:R-:W-:-:S04]  /*17020*/  IMAD.U32 R11, RZ, RZ, UR14 ;  /* 0x0000000eff0b7e24 */ /* 0x003fc8000f8e00ff */
[----:B------:R0:W1:Y:S03]  /*17030*/  SYNCS.PHASECHK.TRANS64.TRYWAIT P1, [R11+URZ+0x2a850], R0 ;  /* 0x02a850000b0075a7 */ /* 0x000066000802017f */
[----:B-1----:R-:W-:Y:S05]  /*17040*/  @!P1 NANOSLEEP.SYNCS 0x989680 ;  /* 0x009896800000995d */ /* 0x002fea0003900000 */
[----:B------:R-:W1:Y:S02]  /*17050*/  @!P1 SYNCS.PHASECHK.TRANS64 P1, [R11+URZ+0x2a850], R0 ;  /* 0x02a850000b0095a7 */ /* 0x000e64000802007f */
[----:B-1----:R-:W-:Y:S05]  /*17060*/  @!P1 BRA `(.L_x_1382) ;  /* 0xfffffffc00ec9947 */ /* 0x002fea000383ffff */
[----:B------:R-:W-:Y:S05]  /*17070*/  BRA `(.L_x_1381) ;  /* 0xfffffee400507947 */ /* 0x000fea000383ffff */
.L_x_1399:
[----:B-1----:R-:W-:-:S04]  /*17080*/  IMAD.U32 R8, RZ, RZ, UR6 ;  /* 0x00000006ff087e24 */ /* 0x002fc8000f8e00ff */
[----:B------:R1:W2:Y:S03]  /*17090*/  SYNCS.PHASECHK.TRANS64.TRYWAIT P1, [R8+URZ+0x2a830], R7 ;  /* 0x02a83007080075a7 */ /* 0x0002a6000802017f */
[----:B--2---:R-:W-:Y:S05]  /*170a0*/  @!P1 NANOSLEEP.SYNCS 0x989680 ;  /* 0x009896800000995d */ /* 0x004fea0003900000 */
[----:B------:R-:W2:Y:S02]  /*170b0*/  @!P1 SYNCS.PHASECHK.TRANS64 P1, [R8+URZ+0x2a830], R7 ;  /* 0x02a83007080095a7 */ /* 0x000ea4000802007f */
[----:B--2---:R-:W-:Y:S05]  /*170c0*/  @!P1 BRA `(.L_x_1399) ;  /* 0xfffffffc00ec9947 */ /* 0x004fea000383ffff */
[----:B------:R-:W-:Y:S05]  /*170d0*/  BRA `(.L_x_1398) ;  /* 0xffffff10007c7947 */ /* 0x000fea000383ffff */
.L_x_1403:
[----:B01----:R-:W-:-:S04]  /*170e0*/  IMAD.U32 R7, RZ, RZ, UR10 ;  /* 0x0000000aff077e24 */ /* 0x003fc8000f8e00ff */
[----:B------:R0:W1:Y:S03]  /*170f0*/  SYNCS.PHASECHK.TRANS64.TRYWAIT P1, [R7+URZ+0x2a850], R0 ;  /* 0x02a85000070075a7 */ /* 0x000066000802017f */
[----:B-1----:R-:W-:Y:S05]  /*17100*/  @!P1 NANOSLEEP.SYNCS 0x989680 ;  /* 0x009896800000995d */ /* 0x002fea0003900000 */
[----:B------:R-:W1:Y:S02]  /*17110*/  @!P1 SYNCS.PHASECHK.TRANS64 P1, [R7+URZ+0x2a850], R0 ;  /* 0x02a85000070095a7 */ /* 0x000e64000802007f */
[----:B-1----:R-:W-:Y:S05]  /*17120*/  @!P1 BRA `(.L_x_1403) ;  /* 0xfffffffc00ec9947 */ /* 0x002fea000383ffff */
[----:B------:R-:W-:Y:S05]  /*17130*/  BRA `(.L_x_1402) ;  /* 0xffffff1800a47947 */ /* 0x000fea000383ffff */
.L_x_1409:
[----:B-1----:R-:W-:-:S04]  /*17140*/  IMAD.U32 R8, RZ, RZ, UR6 ;  /* 0x00000006ff087e24 */ /* 0x002fc8000f8e00ff */
[----:B------:R1:W2:Y:S03]  /*17150*/  SYNCS.PHASECHK.TRANS64.TRYWAIT P1, [R8+URZ+0x2a830], R7 ;  /* 0x02a83007080075a7 */ /* 0x0002a6000802017f */
[----:B--2---:R-:W-:Y:S05]  /*17160*/  @!P1 NANOSLEEP.SYNCS 0x989680 ;  /* 0x009896800000995d */ /* 0x004fea0003900000 */
[----:B------:R-:W2:Y:S02]  /*17170*/  @!P1 SYNCS.PHASECHK.TRANS64 P1, [R8+URZ+0x2a830], R7 ;  /* 0x02a83007080095a7 */ /* 0x000ea4000802007f */
[----:B--2---:R-:W-:Y:S05]  /*17180*/  @!P1 BRA `(.L_x_1409) ;  /* 0xfffffffc00ec9947 */ /* 0x004fea000383ffff */
[----:B------:R-:W-:Y:S05]  /*17190*/  BRA `(.L_x_1408) ;  /* 0xffffff3000ec7947 */ /* 0x000fea000383ffff */
.L_x_1413:
[----:B01----:R-:W-:-:S04]  /*171a0*/  IMAD.U32 R7, RZ, RZ, UR10 ;  /* 0x0000000aff077e24 */ /* 0x003fc8000f8e00ff */
[----:B------:R0:W1:Y:S03]  /*171b0*/  SYNCS.PHASECHK.TRANS64.TRYWAIT P1, [R7+URZ+0x2a850], R0 ;  /* 0x02a85000070075a7 */ /* 0x000066000802017f */
[----:B-1----:R-:W-:Y:S05]  /*171c0*/  @!P1 NANOSLEEP.SYNCS 0x989680 ;  /* 0x009896800000995d */ /* 0x002fea0003900000 */
[----:B------:R-:W1:Y:S02]  /*171d0*/  @!P1 SYNCS.PHASECHK.TRANS64 P1, [R7+URZ+0x2a850], R0 ;  /* 0x02a85000070095a7 */ /* 0x000e64000802007f */
[----:B-1----:R-:W-:Y:S05]  /*171e0*/  @!P1 BRA `(.L_x_1413) ;  /* 0xfffffffc00ec9947 */ /* 0x002fea000383ffff */
[----:B------:R-:W-:Y:S05]  /*171f0*/  BRA `(.L_x_1412) ;  /* 0xffffff3c00147947 */ /* 0x000fea000383ffff */
.L_x_1426:
[----:B-1----:R-:W-:-:S04]  /*17200*/  IMAD.U32 R5, RZ, RZ, UR5 ;  /* 0x00000005ff057e24 */ /* 0x002fc8000f8e00ff */
[----:B------:R1:W2:Y:S03]  /*17210*/  SYNCS.PHASECHK.TRANS64.TRYWAIT P0, [R5+URZ+0x2a850], R0 ;  /* 0x02a85000050075a7 */ /* 0x0002a6000800017f */
[----:B--2---:R-:W-:Y:S05]  /*17220*/  @!P0 NANOSLEEP.SYNCS 0x989680 ;  /* 0x009896800000895d */ /* 0x004fea0003900000 */
[----:B------:R-:W2:Y:S02]  /*17230*/  @!P0 SYNCS.PHASECHK.TRANS64 P0, [R5+URZ+0x2a850], R0 ;  /* 0x02a85000050085a7 */ /* 0x000ea4000800007f */
[----:B--2---:R-:W-:Y:S05]  /*17240*/  @!P0 BRA `(.L_x_1426) ;  /* 0xfffffffc00ec8947 */ /* 0x004fea000383ffff */
[----:B------:R-:W-:Y:S05]  /*17250*/  BRA `(.L_x_1425) ;  /* 0xffffff6800807947 */ /* 0x000fea000383ffff */
.L_x_1476:
[----:B------:R-:W3:Y:S01]  /*17260*/  S2R R4, SR_TID.X ;  /* 0x0000000000047919 */ /* 0x000ee20000002100 */
[----:B------:R-:W-:Y:S01]  /*17270*/  BSSY B0, `(.L_x_1580) ;  /* 0x000000a000007945 */ /* 0x000fe20003800000 */
[----:B------:R-:W-:Y:S02]  /*17280*/  IMAD.MOV.U32 R12, RZ, RZ, RZ ;  /* 0x000000ffff0c7224 */ /* 0x000fe400078e00ff */
[----:B------:R-:W-:Y:S02]  /*17290*/  IMAD.MOV.U32 R11, RZ, RZ, 0x1f ;  /* 0x0000001fff0b7424 */ /* 0x000fe400078e00ff */
[----:B------:R-:W-:Y:S01]  /*172a0*/  IMAD.MOV.U32 R15, RZ, RZ, -0x1 ;  /* 0xffffffffff0f7424 */ /* 0x000fe200078e00ff */
[----:B---3--:R-:W-:-:S04]  /*172b0*/  SHF.R.U32.HI R4, RZ, 0x5, R4 ;  /* 0x00000005ff047819 */ /* 0x008fc80000011604 */
[----:B------:R-:W-:-:S05]  /*172c0*/  LOP3.LUT R4, R4, 0x3, RZ, 0xc0, !PT ;  /* 0x0000000304047812 */ /* 0x000fca00078ec0ff */
[----:B------:R-:W-:-:S07]  /*172d0*/  IMAD.MOV.U32 R13, RZ, RZ, R4 ;  /* 0x000000ffff0d7224 */ /* 0x000fce00078e0004 */
[----:B012---:R-:W-:Y:S05]  /*172e0*/  WARPSYNC.COLLECTIVE R15, `(.L_x_1581) ;  /* 0x000000000f087348 */ /* 0x007fea0003c00000 */
[----:B------:R3:W4:Y:S02]  /*172f0*/  SHFL.IDX P6, R14, R13, R12, R11 ;  /* 0x0000000c0d0e7389 */ /* 0x00072400000c000b */
[----:B01234-:R-:W-:Y:S01]  /*17300*/  ENDCOLLECTIVE ;  /* 0x000000000000791b */ /* 0x01ffe20003800000 */
.L_x_1581:
[----:B------:R-:W-:Y:S05]  /*17310*/  BSYNC B0 ;  /* 0x0000000000007941 */ /* 0x000fea0003800000 */
.L_x_1580:
[----:B------:R-:W-:Y:S05]  /*17320*/  BRA `(.L_x_1582) ;  /* 0xffffffac00c07947 */ /* 0x000fea000383ffff */
.L_x_1478:
[----:B------:R-:W-:Y:S01]  /*17330*/  BSSY B0, `(.L_x_1583) ;  /* 0x0000006000007945 */ /* 0x000fe20003800000 */
[----:B------:R-:W-:-:S07]  /*17340*/  IMAD.MOV.U32 R15, RZ, RZ, -0x1 ;  /* 0xffffffffff0f7424 */ /* 0x000fce00078e00ff */
[----:B012-4-:R-:W-:Y:S05]  /*17350*/  WARPSYNC.COLLECTIVE R15, `(.L_x_1584) ;  /* 0x000000000f0c7348 */ /* 0x017fea0003c00000 */
[----:B------:R-:W-:Y:S02]  /*17360*/  ELECT P6, UR62, PT ;  /* 0x00000000003e782f */ /* 0x000fe400038c0000 */
[----:B------:R-:W-:Y:S01]  /*17370*/  MOV R14, UR62 ;  /* 0x0000003e000e7c02 */ /* 0x000fe20008000f00 */
[----:B012-4-:R-:W-:Y:S10]  /*17380*/  ENDCOLLECTIVE ;  /* 0x000000000000791b */ /* 0x017ff40003800000 */
.L_x_1584:
[----:B------:R-:W-:Y:S05]  /*17390*/  BSYNC B0 ;  /* 0x0000000000007941 */ /* 0x000fea0003800000 */
.L_x_1583:
[----:B------:R-:W-:Y:S05]  /*173a0*/  BRA `(.L_x_1585) ;  /* 0xffffffac00cc7947 */ /* 0x000fea000383ffff */
.L_x_1480:
[----:B--2---:R2:W3:Y:S02]  /*173b0*/  SYNCS.PHASECHK.TRANS64.TRYWAIT P0, [R0+URZ+0x2a840], R2 ;  /* 0x02a84002000075a7 */ /* 0x0044e4000800017f */
[----:B---3--:R-:W-:Y:S05]  /*173c0*/  @!P0 NANOSLEEP.SYNCS 0x989680 ;  /* 0x009896800000895d */ /* 0x008fea0003900000 */
[----:B------:R-:W3:Y:S02]  /*173d0*/  @!P0 SYNCS.PHASECHK.TRANS64 P0, [R0+URZ+0x2a840], R2 ;  /* 0x02a84002000085a7 */ /* 0x000ee4000800007f */
[----:B---3--:R-:W-:Y:S05]  /*173e0*/  @!P0 BRA `(.L_x_1480) ;  /* 0xfffffffc00f08947 */ /* 0x008fea000383ffff */
[----:B------:R-:W-:Y:S05]  /*173f0*/  BRA `(.L_x_1586) ;  /* 0xffffffb000387947 */ /* 0x000fea000383ffff */
.L_x_1484:
[----:B------:R-:W2:Y:S01]  /*17400*/  LDL.LU R11, [R1+0x30] ;  /* 0x00003000010b7983 */ /* 0x000ea20000300800 */
[----:B------:R-:W-:Y:S01]  /*17410*/  IMAD.MOV.U32 R13, RZ, RZ, R3 ;  /* 0x000000ffff0d7224 */ /* 0x000fe200078e0003 */
[----:B------:R-:W-:Y:S01]  /*17420*/  LOP3.LUT R5, R5, 0x7f, RZ, 0xc0, !PT ;  /* 0x0000007f05057812 */ /* 0x000fe200078ec0ff */
[----:B------:R-:W-:Y:S02]  /*17430*/  IMAD.MOV.U32 R12, RZ, RZ, RZ ;  /* 0x000000ffff0c7224 */ /* 0x000fe400078e00ff */
[----:B------:R-:W-:Y:S01]  /*17440*/  IMAD.MOV.U32 R15, RZ, RZ, -0x1 ;  /* 0xffffffffff0f7424 */ /* 0x000fe200078e00ff */
[----:B------:R-:W-:-:S05]  /*17450*/  SHF.R.U32.HI R5, RZ, 0x3, R5 ;  /* 0x00000003ff057819 */ /* 0x000fca0000011605 */
[----:B------:R-:W-:-:S04]  /*17460*/  IMAD.IADD R0, R5, 0x1, R9 ;  /* 0x0000000105007824 */ /* 0x000fc800078e0209 */
[----:B------:R-:W-:Y:S02]  /*17470*/  VIADD R5, R0, 0x10 ;  /* 0x0000001000057836 */ /* 0x000fe40000000000 */
[----:B--2---:R-:W-:Y:S02]  /*17480*/  IMAD R2, R11, R7, RZ ;  /* 0x000000070b027224 */ /* 0x004fe400078e02ff */
[----:B------:R-:W-:-:S03]  /*17490*/  IMAD.MOV.U32 R11, RZ, RZ, 0x181f ;  /* 0x0000181fff0b7424 */ /* 0x000fc600078e00ff */
[----:B------:R-:W-:-:S13]  /*174a0*/  ISETP.GE.AND P3, PT, R0, R2, PT ;  /* 0x000000020000720c */ /* 0x000fda0003f66270 */
[----:B-----5:R-:W-:Y:S05]  /*174b0*/  WARPSYNC.COLLECTIVE R15, `(.L_x_1587) ;  /* 0x000000000f087348 */ /* 0x020fea0003c00000 */
[----:B------:R0:W1:Y:S02]  /*174c0*/  SHFL.IDX P6, R14, R13, R12, R11 ;  /* 0x0000000c0d0e7389 */ /* 0x00006400000c000b */
[----:B01---5:R-:W-:Y:S01]  /*174d0*/  ENDCOLLECTIVE ;  /* 0x000000000000791b */ /* 0x023fe20003800000 */
.L_x_1587:
[----:B------:R-:W-:Y:S02]  /*174e0*/  IMAD.MOV.U32 R13, RZ, RZ, R4 ;  /* 0x000000ffff0d7224 */ /* 0x000fe400078e0004 */
[----:B------:R-:W-:-:S07]  /*174f0*/  IMAD.MOV.U32 R6, RZ, RZ, R14 ;  /* 0x000000ffff067224 */ /* 0x000fce00078e000e */
[----:B------:R-:W-:Y:S05]  /*17500*/  WARPSYNC.COLLECTIVE R15, `(.L_x_1588) ;  /* 0x000000000f087348 */ /* 0x000fea0003c00000 */
[----:B------:R0:W1:Y:S02]  /*17510*/  SHFL.IDX P6, R14, R13, R12, R11 ;  /* 0x0000000c0d0e7389 */ /* 0x00006400000c000b */
[----:B01----:R-:W-:Y:S01]  /*17520*/  ENDCOLLECTIVE ;  /* 0x000000000000791b */ /* 0x003fe20003800000 */
.L_x_1588:
        /* <DEDUP_REMOVED lines=19> */
.L_x_1589:
[----:B------:R-:W-:Y:S02]  /*17660*/  IMAD.MOV.U32 R13, RZ, RZ, R4 ;  /* 0x000000ffff0d7224 */ /* 0x000fe400078e0004 */
[----:B------:R-:W-:-:S07]  /*17670*/  IMAD.MOV.U32 R9, RZ, RZ, R14 ;  /* 0x000000ffff097224 */ /* 0x000fce00078e000e */
[----:B------:R-:W-:Y:S05]  /*17680*/  WARPSYNC.COLLECTIVE R15, `(.L_x_1590) ;  /* 0x000000000f087348 */ /* 0x000fea0003c00000 */
[----:B------:R0:W1:Y:S02]  /*17690*/  SHFL.IDX P6, R14, R13, R12, R11 ;  /* 0x0000000c0d0e7389 */ /* 0x00006400000c000b */
[----:B01----:R-:W-:Y:S01]  /*176a0*/  ENDCOLLECTIVE ;  /* 0x000000000000791b */ /* 0x003fe20003800000 */
.L_x_1590:
[----:B------:R-:W-:Y:S01]  /*176b0*/  ULDC.64 UR4, c[0x0][0x208] ;  /* 0x0000820000047ab9 */ /* 0x000fe20000000a00 */
[----:B------:R-:W-:Y:S02]  /*176c0*/  IMAD.MOV.U32 R13, RZ, RZ, R3 ;  /* 0x000000ffff0d7224 */ /* 0x000fe400078e0003 */
[----:B------:R-:W-:Y:S02]  /*176d0*/  IMAD.MOV.U32 R12, RZ, RZ, 0x2 ;  /* 0x00000002ff0c7424 */ /* 0x000fe400078e00ff */
[----:B------:R-:W-:-:S05]  /*176e0*/  IMAD.MOV.U32 R5, RZ, RZ, R14 ;  /* 0x000000ffff057224 */ /* 0x000fca00078e000e */
[----:B------:R-:W-:-:S05]  /*176f0*/  @!P3 LEA R8, P5, R8, R5, 0x1 ;  /* 0x000000050808b211 */ /* 0x000fca00078a08ff */
[----:B------:R-:W-:Y:S02]  /*17700*/  @!P3 IMAD.X R5, RZ, RZ, R9, P5 ;  /* 0x000000ffff05b224 */ /* 0x000fe400028e0609 */
[----:B------:R-:W-:Y:S01]  /*17710*/  @!P3 IMAD.MOV.U32 R6, RZ, RZ, R8 ;  /* 0x000000ffff06b224 */ /* 0x000fe200078e0008 */
[----:B------:R-:W0:Y:S01]  /*17720*/  S2R R9, SR_TID.X ;  /* 0x0000000000097919 */ /* 0x000e220000002100 */
        /* <DEDUP_REMOVED lines=9> */
[----:B01----:R-:W-:Y:S05]  /*177c0*/  WARPSYNC.COLLECTIVE R15, `(.L_x_1591) ;  /* 0x000000000f087348 */ /* 0x003fea0003c00000 */
[----:B------:R2:W3:Y:S02]  /*177d0*/  SHFL.IDX P6, R14, R13, R12, R11 ;  /* 0x0000000c0d0e7389 */ /* 0x0004e400000c000b */
[----:B0123--:R-:W-:Y:S01]  /*177e0*/  ENDCOLLECTIVE ;  /* 0x000000000000791b */ /* 0x00ffe20003800000 */
.L_x_1591:
[----:B------:R-:W-:Y:S02]  /*177f0*/  IMAD.MOV.U32 R13, RZ, RZ, R4 ;  /* 0x000000ffff0d7224 */ /* 0x000fe400078e0004 */
[----:B------:R-:W-:-:S05]  /*17800*/  IMAD.SHL.U32 R9, R9, 0x8, RZ ;  /* 0x0000000809097824 */ /* 0x000fca00078e00ff */
[----:B------:R-:W-:Y:S01]  /*17810*/  LOP3.LUT R9, R9, 0x38, RZ, 0xc0, !PT ;  /* 0x0000003809097812 */ /* 0x000fe200078ec0ff */
[----:B------:R-:W-:-:S07]  /*17820*/  IMAD.MOV.U32 R8, RZ, RZ, R14 ;  /* 0x000000ffff087224 */ /* 0x000fce00078e000e */
[----:B------:R-:W-:Y:S05]  /*17830*/  WARPSYNC.COLLECTIVE R15, `(.L_x_1592) ;  /* 0x000000000f087348 */ /* 0x000fea0003c00000 */
[----:B------:R0:W1:Y:S02]  /*17840*/  SHFL.IDX P6, R14, R13, R12, R11 ;  /* 0x0000000c0d0e7389 */ /* 0x00006400000c000b */
[----:B01----:R-:W-:Y:S01]  /*17850*/  ENDCOLLECTIVE ;  /* 0x000000000000791b */ /* 0x003fe20003800000 */
.L_x_1592:
[----:B------:R-:W-:Y:S01]  /*17860*/  ULDC.64 UR4, c[0x0][0x208] ;  /* 0x0000820000047ab9 */ /* 0x000fe20000000a00 */
[----:B------:R-:W-:Y:S02]  /*17870*/  IMAD.MOV.U32 R13, RZ, RZ, R3 ;  /* 0x000000ffff0d7224 */ /* 0x000fe400078e0003 */
[----:B------:R-:W-:Y:S02]  /*17880*/  IMAD.MOV.U32 R12, RZ, RZ, 0x3 ;  /* 0x00000003ff0c7424 */ /* 0x000fe400078e00ff */
[----:B------:R-:W-:-:S05]  /*17890*/  IMAD.MOV.U32 R5, RZ, RZ, R14 ;  /* 0x000000ffff057224 */ /* 0x000fca00078e000e */
        /* <DEDUP_REMOVED lines=15> */
.L_x_1593:
[----:B------:R-:W-:Y:S02]  /*17990*/  IMAD.MOV.U32 R13, RZ, RZ, R4 ;  /* 0x000000ffff0d7224 */ /* 0x000fe400078e0004 */
[----:B------:R-:W-:-:S07]  /*179a0*/  IMAD.MOV.U32 R6, RZ, RZ, R14 ;  /* 0x000000ffff067224 */ /* 0x000fce00078e000e */
[----:B------:R-:W-:Y:S05]  /*179b0*/  WARPSYNC.COLLECTIVE R15, `(.L_x_1594) ;  /* 0x000000000f087348 */ /* 0x000fea0003c00000 */
[----:B------:R0:W1:Y:S02]  /*179c0*/  SHFL.IDX P6, R14, R13, R12, R11 ;  /* 0x0000000c0d0e7389 */ /* 0x00006400000c000b */
[----:B01----:R-:W-:Y:S01]  /*179d0*/  ENDCOLLECTIVE ;  /* 0x000000000000791b */ /* 0x003fe20003800000 */
.L_x_1594:
        /* <DEDUP_REMOVED lines=19> */
.L_x_1595:
[----:B------:R-:W-:Y:S02]  /*17b10*/  IMAD.MOV.U32 R13, RZ, RZ, R4 ;  /* 0x000000ffff0d7224 */ /* 0x000fe400078e0004 */
[----:B------:R-:W-:-:S07]  /*17b20*/  IMAD.MOV.U32 R6, RZ, RZ, R14 ;  /* 0x000000ffff067224 */ /* 0x000fce00078e000e */
[----:B------:R-:W-:Y:S05]  /*17b30*/  WARPSYNC.COLLECTIVE R15, `(.L_x_1596) ;  /* 0x000000000f087348 */ /* 0x000fea0003c00000 */
[----:B------:R0:W1:Y:S02]  /*17b40*/  SHFL.IDX P6, R14, R13, R12, R11 ;  /* 0x0000000c0d0e7389 */ /* 0x00006400000c000b */
[----:B01----:R-:W-:Y:S01]  /*17b50*/  ENDCOLLECTIVE ;  /* 0x000000000000791b */ /* 0x003fe20003800000 */
.L_x_1596:
        /* <DEDUP_REMOVED lines=19> */
.L_x_1597:
[----:B------:R-:W-:Y:S02]  /*17c90*/  IMAD.MOV.U32 R13, RZ, RZ, R4 ;  /* 0x000000ffff0d7224 */ /* 0x000fe400078e0004 */
[----:B------:R-:W-:-:S07]  /*17ca0*/  IMAD.MOV.U32 R6, RZ, RZ, R14 ;  /* 0x000000ffff067224 */ /* 0x000fce00078e000e */
[----:B------:R-:W-:Y:S05]  /*17cb0*/  WARPSYNC.COLLECTIVE R15, `(.L_x_1598) ;  /* 0x000000000f087348 */ /* 0x000fea0003c00000 */
[----:B------:R0:W1:Y:S02]  /*17cc0*/  SHFL.IDX P6, R14, R13, R12, R11 ;  /* 0x0000000c0d0e7389 */ /* 0x00006400000c000b */
[----:B01----:R-:W-:Y:S01]  /*17cd0*/  ENDCOLLECTIVE ;  /* 0x000000000000791b */ /* 0x003fe20003800000 */
.L_x_1598:
        /* <DEDUP_REMOVED lines=17> */
.L_x_1599:
[----:B------:R-:W-:-:S05]  /*17df0*/  VIADD R7, R0, 0x60 ;  /* 0x0000006000077836 */ /* 0x000fca0000000000 */
[----:B------:R-:W-:Y:S01]  /*17e00*/  ISETP.GE.AND P4, PT, R7, R2, PT ;  /* 0x000000020700720c */ /* 0x000fe20003f86270 */
[----:B------:R-:W-:Y:S02]  /*17e10*/  IMAD.MOV.U32 R13, RZ, RZ, R4 ;  /* 0x000000ffff0d7224 */ /* 0x000fe400078e0004 */
[----:B------:R-:W-:-:S10]  /*17e20*/  IMAD.MOV.U32 R6, RZ, RZ, R14 ;  /* 0x000000ffff067224 */ /* 0x000fd400078e000e */
[----:B------:R-:W-:Y:S05]  /*17e30*/  WARPSYNC.COLLECTIVE R15, `(.L_x_1600) ;  /* 0x000000000f087348 */ /* 0x000fea0003c00000 */
[----:B------:R0:W1:Y:S02]  /*17e40*/  SHFL.IDX P6, R14, R13, R12, R11 ;  /* 0x0000000c0d0e7389 */ /* 0x00006400000c000b */
[----:B01----:R-:W-:Y:S01]  /*17e50*/  ENDCOLLECTIVE ;  /* 0x000000000000791b */ /* 0x003fe20003800000 */
.L_x_1600:
        /* <DEDUP_REMOVED lines=17> */
.L_x_1601:
[----:B------:R-:W-:Y:S02]  /*17f70*/  IMAD.MOV.U32 R13, RZ, RZ, R4 ;  /* 0x000000ffff0d7224 */ /* 0x000fe400078e0004 */
[----:B------:R-:W-:-:S07]  /*17f80*/  IMAD.MOV.U32 R3, RZ, RZ, R14 ;  /* 0x000000ffff037224 */ /* 0x000fce00078e000e */
[----:B------:R-:W-:Y:S05]  /*17f90*/  WARPSYNC.COLLECTIVE R15, `(.L_x_1602) ;  /* 0x000000000f087348 */ /* 0x000fea0003c00000 */
[----:B------:R0:W1:Y:S02]  /*17fa0*/  SHFL.IDX P6, R14, R13, R12, R11 ;  /* 0x0000000c0d0e7389 */ /* 0x00006400000c000b */
[----:B01----:R-:W-:Y:S01]  /*17fb0*/  ENDCOLLECTIVE ;  /* 0x000000000000791b */ /* 0x003fe20003800000 */
.L_x_1602:
[----:B------:R-:W-:Y:S01]  /*17fc0*/  IMAD.MOV.U32 R4, RZ, RZ, R14 ;  /* 0x000000ffff047224 */ /* 0x000fe200078e000e */
[----:B------:R-:W-:Y:S06]  /*17fd0*/  BRA `(.L_x_1603) ;  /* 0xffffffb000f87947 */ /* 0x000fec000383ffff */
.L_x_1489:
[----:B0-----:R-:W2:Y:S02]  /*17fe0*/  LDL R2, [R1] ;  /* 0x0000000001027983 */ /* 0x001ea40000100800 */
[----:B--2---:R0:W1:Y:S02]  /*17ff0*/  SYNCS.PHASECHK.TRANS64.TRYWAIT P0, [R2+URZ+0x2a820], R0 ;  /* 0x02a82000020075a7 */ /* 0x004064000800017f */
[----:B-1----:R-:W-:Y:S05]  /*18000*/  @!P0 NANOSLEEP.SYNCS 0x989680 ;  /* 0x009896800000895d */ /* 0x002fea0003900000 */
[----:B------:R-:W1:Y:S02]  /*18010*/  @!P0 SYNCS.PHASECHK.TRANS64 P0, [R2+URZ+0x2a820], R0 ;  /* 0x02a82000020085a7 */ /* 0x000e64000800007f */
[----:B-1----:R-:W-:Y:S05]  /*18020*/  @!P0 BRA `(.L_x_1489) ;  /* 0xfffffffc00ec8947 */ /* 0x002fea000383ffff */
[----:B------:R-:W-:Y:S05]  /*18030*/  BRA `(.L_x_1604) ;  /* 0xffffffb400807947 */ /* 0x000fea000383ffff */
.L_x_1498:
[----:B-1----:R1:W2:Y:S02]  /*18040*/  SYNCS.PHASECHK.TRANS64.TRYWAIT P0, [R3+URZ+0x2a840], R2 ;  /* 0x02a84002030075a7 */ /* 0x0022a4000800017f */
[----:B--2---:R-:W-:Y:S05]  /*18050*/  @!P0 NANOSLEEP.SYNCS 0x989680 ;  /* 0x009896800000895d */ /* 0x004fea0003900000 */
[----:B------:R-:W2:Y:S02]  /*18060*/  @!P0 SYNCS.PHASECHK.TRANS64 P0, [R3+URZ+0x2a840], R2 ;  /* 0x02a84002030085a7 */ /* 0x000ea4000800007f */
[----:B--2---:R-:W-:Y:S05]  /*18070*/  @!P0 BRA `(.L_x_1498) ;  /* 0xfffffffc00f08947 */ /* 0x004fea000383ffff */
[----:B------:R-:W-:Y:S05]  /*18080*/  BRA `(.L_x_1605) ;  /* 0xffffffb800507947 */ /* 0x000fea000383ffff */
.L_x_1505:
[----:B0-----:R0:W1:Y:S02]  /*18090*/  SYNCS.PHASECHK.TRANS64.TRYWAIT P0, [R3+URZ+0x60], R2 ;  /* 0x00006002030075a7 */ /* 0x001064000800017f */
[----:B-1----:R-:W-:Y:S05]  /*180a0*/  @!P0 NANOSLEEP.SYNCS 0x989680 ;  /* 0x009896800000895d */ /* 0x002fea0003900000 */
[----:B------:R-:W1:Y:S02]  /*180b0*/  @!P0 SYNCS.PHASECHK.TRANS64 P0, [R3+URZ+0x60], R2 ;  /* 0x00006002030085a7 */ /* 0x000e64000800007f */
[----:B-1----:R-:W-:Y:S05]  /*180c0*/  @!P0 BRA `(.L_x_1505) ;  /* 0xfffffffc00f08947 */ /* 0x002fea000383ffff */
[----:B------:R-:W-:Y:S05]  /*180d0*/  BRA `(.L_x_1606) ;  /* 0xffffffbc00687947 */ /* 0x000fea000383ffff */
.L_x_1514:
[----:B--2---:R2:W3:Y:S02]  /*180e0*/  SYNCS.PHASECHK.TRANS64.TRYWAIT P0, [R3+URZ+0x2a840], R2 ;  /* 0x02a84002030075a7 */ /* 0x0044e4000800017f */
[----:B---3--:R-:W-:Y:S05]  /*180f0*/  @!P0 NANOSLEEP.SYNCS 0x989680 ;  /* 0x009896800000895d */ /* 0x008fea0003900000 */
[----:B------:R-:W3:Y:S02]  /*18100*/  @!P0 SYNCS.PHASECHK.TRANS64 P0, [R3+URZ+0x2a840], R2 ;  /* 0x02a84002030085a7 */ /* 0x000ee4000800007f */
[----:B---3--:R-:W-:Y:S05]  /*18110*/  @!P0 BRA `(.L_x_1514) ;  /* 0xfffffffc00f08947 */ /* 0x008fea000383ffff */
[----:B------:R-:W-:Y:S05]  /*18120*/  BRA `(.L_x_1607) ;  /* 0xffffffc400147947 */ /* 0x000fea000383ffff */
.L_x_1521:
[----:B0-----:R0:W2:Y:S02]  /*18130*/  SYNCS.PHASECHK.TRANS64.TRYWAIT P0, [R2+URZ+0x60], R3 ;  /* 0x00006003020075a7 */ /* 0x0010a4000800017f */
[----:B--2---:R-:W-:Y:S05]  /*18140*/  @!P0 NANOSLEEP.SYNCS 0x989680 ;  /* 0x009896800000895d */ /* 0x004fea0003900000 */
[----:B------:R-:W2:Y:S02]  /*18150*/  @!P0 SYNCS.PHASECHK.TRANS64 P0, [R2+URZ+0x60], R3 ;  /* 0x00006003020085a7 */ /* 0x000ea4000800007f */
[----:B--2---:R-:W-:Y:S05]  /*18160*/  @!P0 BRA `(.L_x_1521) ;  /* 0xfffffffc00f08947 */ /* 0x004fea000383ffff */
[----:B------:R-:W-:Y:S05]  /*18170*/  BRA `(.L_x_1608) ;  /* 0xffffffc8002c7947 */ /* 0x000fea000383ffff */
.L_x_1530:
[----:B----4-:R4:W0:Y:S02]  /*18180*/  SYNCS.PHASECHK.TRANS64.TRYWAIT P0, [R2+URZ+0x2a840], R3 ;  /* 0x02a84003020075a7 */ /* 0x010824000800017f */
[----:B0-----:R-:W-:Y:S05]  /*18190*/  @!P0 NANOSLEEP.SYNCS 0x989680 ;  /* 0x009896800000895d */ /* 0x001fea0003900000 */
[----:B------:R-:W0:Y:S02]  /*181a0*/  @!P0 SYNCS.PHASECHK.TRANS64 P0, [R2+URZ+0x2a840], R3 ;  /* 0x02a84003020085a7 */ /* 0x000e24000800007f */
[----:B0-----:R-:W-:Y:S05]  /*181b0*/  @!P0 BRA `(.L_x_1530) ;  /* 0xfffffffc00f08947 */ /* 0x001fea000383ffff */
[----:B------:R-:W-:Y:S05]  /*181c0*/  BRA `(.L_x_1609) ;  /* 0xffffffcc00a07947 */ /* 0x000fea000383ffff */
.L_x_1537:
[----:B0-----:R0:W2:Y:S02]  /*181d0*/  SYNCS.PHASECHK.TRANS64.TRYWAIT P0, [R2+URZ+0x60], R5 ;  /* 0x00006005020075a7 */ /* 0x0010a4000800017f */
[----:B--2---:R-:W-:Y:S05]  /*181e0*/  @!P0 NANOSLEEP.SYNCS 0x989680 ;  /* 0x009896800000895d */ /* 0x004fea0003900000 */
[----:B------:R-:W2:Y:S02]  /*181f0*/  @!P0 SYNCS.PHASECHK.TRANS64 P0, [R2+URZ+0x60], R5 ;  /* 0x00006005020085a7 */ /* 0x000ea4000800007f */
[----:B--2---:R-:W-:Y:S05]  /*18200*/  @!P0 BRA `(.L_x_1537) ;  /* 0xfffffffc00f08947 */ /* 0x004fea000383ffff */
[----:B------:R-:W-:Y:S05]  /*18210*/  BRA `(.L_x_1610) ;  /* 0xffffffd000b87947 */ /* 0x000fea000383ffff */
.L_x_1548:
[----:B----4-:R4:W0:Y:S02]  /*18220*/  SYNCS.PHASECHK.TRANS64.TRYWAIT P0, [R0+URZ+0x2a860], R2 ;  /* 0x02a86002000075a7 */ /* 0x010824000800017f */
[----:B0-----:R-:W-:Y:S05]  /*18230*/  @!P0 NANOSLEEP.SYNCS 0x989680 ;  /* 0x009896800000895d */ /* 0x001fea0003900000 */
[----:B------:R-:W0:Y:S02]  /*18240*/  @!P0 SYNCS.PHASECHK.TRANS64 P0, [R0+URZ+0x2a860], R2 ;  /* 0x02a86002000085a7 */ /* 0x000e24000800007f */
[----:B0-----:R-:W-:Y:S05]  /*18250*/  @!P0 BRA `(.L_x_1548) ;  /* 0xfffffffc00f08947 */ /* 0x001fea000383ffff */
[----:B------:R-:W-:Y:S05]  /*18260*/  BRA `(.L_x_1611) ;  /* 0xffffffd800107947 */ /* 0x000fea000383ffff */
.L_x_1555:
[----:B------:R-:W-:Y:S01]  /*18270*/  BSSY B0, `(.L_x_1612) ;  /* 0x0000008000007945 */ /* 0x000fe20003800000 */
[----:B------:R-:W-:Y:S02]  /*18280*/  IMAD.MOV.U32 R13, RZ, RZ, R16 ;  /* 0x000000ffff0d7224 */ /* 0x000fe400078e0010 */
[----:B--2---:R-:W-:Y:S02]  /*18290*/  IMAD.MOV.U32 R12, RZ, RZ, RZ ;  /* 0x000000ffff0c7224 */ /* 0x004fe400078e00ff */
[----:B------:R-:W-:Y:S02]  /*182a0*/  IMAD.MOV.U32 R11, RZ, RZ, 0x1f ;  /* 0x0000001fff0b7424 */ /* 0x000fe400078e00ff */
[----:B------:R-:W-:-:S07]  /*182b0*/  IMAD.MOV.U32 R15, RZ, RZ, -0x1 ;  /* 0xffffffffff0f7424 */ /* 0x000fce00078e00ff */
[----:B01-3--:R-:W-:Y:S05]  /*182c0*/  WARPSYNC.COLLECTIVE R15, `(.L_x_1613) ;  /* 0x000000000f087348 */ /* 0x00bfea0003c00000 */
[----:B------:R2:W4:Y:S02]  /*182d0*/  SHFL.IDX P6, R14, R13, R12, R11 ;  /* 0x0000000c0d0e7389 */ /* 0x00052400000c000b */
[----:B01234-:R-:W-:Y:S01]  /*182e0*/  ENDCOLLECTIVE ;  /* 0x000000000000791b */ /* 0x01ffe20003800000 */
.L_x_1613:
[----:B------:R-:W-:Y:S05]  /*182f0*/  BSYNC B0 ;  /* 0x0000000000007941 */ /* 0x000fea0003800000 */
.L_x_1612:
        /* <DEDUP_REMOVED lines=9> */
.L_x_1614:
[----:B------:R-:W-:Y:S01]  /*18390*/  ULDC UR4, c[0x0][0xc3c] ;  /* 0x00030f0000047ab9 */ /* 0x000fe20000000800 */
[----:B------:R-:W-:Y:S01]  /*183a0*/  ULDC.64 UR6, c[0x0][0x208] ;  /* 0x0000820000067ab9 */ /* 0x000fe20000000a00 */
[----:B------:R-:W-:-:S13]  /*183b0*/  ISETP.GE.OR P1, PT, R7, UR4, !P0 ;  /* 0x0000000407007c0c */ /* 0x000fda000c726670 */
[----:B------:R-:W0:Y:S01]  /*183c0*/  @!P1 LDC.64 R2, c[0x0][0xc80] ;  /* 0x00032000ff029b82 */ /* 0x000e220000000a00 */
[----:B------:R-:W-:Y:S02]  /*183d0*/  IMAD.MOV.U32 R11, RZ, RZ, RZ ;  /* 0x000000ffff0b7224 */ /* 0x000fe400078e00ff */
[----:B------:R-:W-:Y:S02]  /*183e0*/  IMAD.MOV.U32 R5, RZ, RZ, R14 ;  /* 0x000000ffff057224 */ /* 0x000fe400078e000e */
        /* <DEDUP_REMOVED lines=13> */
.L_x_1615:
[----:B------:R-:W-:Y:S01]  /*184c0*/  IMAD.MOV.U32 R12, RZ, RZ, 0x2 ;  /* 0x00000002ff0c7424 */ /* 0x000fe200078e00ff */
[----:B------:R-:W-:-:S05]  /*184d0*/  SEL R7, R14, RZ, P1 ;  /* 0x000000ff0e077207 */ /* 0x000fca0000800000 */
[----:B------:R-:W-:-:S04]  /*184e0*/  IMAD.IADD R3, R2, 0x1, R7 ;  /* 0x0000000102037824 */ /* 0x000fc800078e0207 */
[----:B------:R-:W-:-:S07]  /*184f0*/  IMAD.MOV.U32 R13, RZ, RZ, R3 ;  /* 0x000000ffff0d7224 */ /* 0x000fce00078e0003 */
[----:B------:R-:W-:Y:S05]  /*18500*/  WARPSYNC.COLLECTIVE R15, `(.L_x_1616) ;  /* 0x000000000f087348 */ /* 0x000fea0003c00000 */
[----:B------:R0:W1:Y:S02]  /*18510*/  SHFL.UP P6, R14, R13, R12, R11 ;  /* 0x0400000c0d0e7389 */ /* 0x00006400000c000b */
[----:B01----:R-:W-:Y:S01]  /*18520*/  ENDCOLLECTIVE ;  /* 0x000000000000791b */ /* 0x003fe20003800000 */
.L_x_1616:
        /* <DEDUP_REMOVED lines=8> */
.L_x_1617:
        /* <DEDUP_REMOVED lines=8> */
.L_x_1618:
        /* <DEDUP_REMOVED lines=8> */
.L_x_1619:
        /* <DEDUP_REMOVED lines=9> */
.L_x_1620:
[----:B------:R-:W-:Y:S01]  /*18740*/  IMAD.MOV.U32 R16, RZ, RZ, R14 ;  /* 0x000000ffff107224 */ /* 0x000fe200078e000e */
[----:B------:R-:W-:Y:S06]  /*18750*/  BRA `(.L_x_1621) ;  /* 0xffffffd800907947 */ /* 0x000fec000383ffff */
.L_x_1560:
[----:B------:R-:W-:Y:S01]  /*18760*/  BSSY B0, `(.L_x_1622) ;  /* 0x0000008000007945 */ /* 0x000fe20003800000 */
[----:B-----5:R-:W-:Y:S02]  /*18770*/  IMAD.MOV.U32 R13, RZ, RZ, R2 ;  /* 0x000000ffff0d7224 */ /* 0x020fe400078e0002 */
[----:B--2---:R-:W-:Y:S02]  /*18780*/  IMAD.MOV.U32 R12, RZ, RZ, 0x1 ;  /* 0x00000001ff0c7424 */ /* 0x004fe400078e00ff */
[----:B------:R-:W-:Y:S02]  /*18790*/  IMAD.MOV.U32 R11, RZ, RZ, RZ ;  /* 0x000000ffff0b7224 */ /* 0x000fe400078e00ff */
[----:B------:R-:W-:-:S07]  /*187a0*/  IMAD.MOV.U32 R15, RZ, RZ, -0x1 ;  /* 0xffffffffff0f7424 */ /* 0x000fce00078e00ff */
[----:B01-3--:R-:W-:Y:S05]  /*187b0*/  WARPSYNC.COLLECTIVE R15, `(.L_x_1623) ;  /* 0x000000000f087348 */ /* 0x00bfea0003c00000 */
[----:B------:R2:W4:Y:S02]  /*187c0*/  SHFL.UP P6, R14, R13, R12, R11 ;  /* 0x0400000c0d0e7389 */ /* 0x00052400000c000b */
[----:B01234-:R-:W-:Y:S01]  /*187d0*/  ENDCOLLECTIVE ;  /* 0x000000000000791b */ /* 0x01ffe20003800000 */
.L_x_1623:
[----:B------:R-:W-:Y:S05]  /*187e0*/  BSYNC B0 ;  /* 0x0000000000007941 */ /* 0x000fea0003800000 */
.L_x_1622:
[----:B------:R-:W-:Y:S01]  /*187f0*/  SEL R3, R14, RZ, P1 ;  /* 0x000000ff0e037207 */ /* 0x000fe20000800000 */
[----:B------:R-:W-:Y:S02]  /*18800*/  IMAD.MOV.U32 R12, RZ, RZ, 0x2 ;  /* 0x00000002ff0c7424 */ /* 0x000fe400078e00ff */
[----:B------:R-:W-:Y:S02]  /*18810*/  IMAD.MOV.U32 R11, RZ, RZ, RZ ;  /* 0x000000ffff0b7224 */ /* 0x000fe400078e00ff */
[----:B------:R-:W-:Y:S02]  /*18820*/  IMAD.IADD R3, R2, 0x1, R3 ;  /* 0x0000000102037824 */ /* 0x000fe400078e0203 */
[----:B------:R-:W-:Y:S02]  /*18830*/  IMAD.MOV.U32 R15, RZ, RZ, -0x1 ;  /* 0xffffffffff0f7424 */ /* 0x000fe400078e00ff */
[----:B------:R-:W-:-:S07]  /*18840*/  IMAD.MOV.U32 R13, RZ, RZ, R3 ;  /* 0x000000ffff0d7224 */ /* 0x000fce00078e0003 */
[----:B------:R-:W-:Y:S05]  /*18850*/  WARPSYNC.COLLECTIVE R15, `(.L_x_1624) ;  /* 0x000000000f087348 */ /* 0x000fea0003c00000 */
[----:B------:R0:W1:Y:S02]  /*18860*/  SHFL.UP P6, R14, R13, R12, R11 ;  /* 0x0400000c0d0e7389 */ /* 0x00006400000c000b */
[----:B01----:R-:W-:Y:S01]  /*18870*/  ENDCOLLECTIVE ;  /* 0x000000000000791b */ /* 0x003fe20003800000 */
.L_x_1624:
[----:B------:R-:W-:Y:S01]  /*18880*/  IMAD.MOV.U32 R12, RZ, RZ, 0x4 ;  /* 0x00000004ff0c7424 */ /* 0x000fe200078e00ff */
[----:B------:R-:W-:-:S05]  /*18890*/  SEL R14, R14, RZ, P2 ;  /* 0x000000ff0e0e7207 */ /* 0x000fca0001000000 */
[----:B------:R-:W-:-:S04]  /*188a0*/  IMAD.IADD R3, R3, 0x1, R14 ;  /* 0x0000000103037824 */ /* 0x000fc800078e020e */
[----:B------:R-:W-:-:S07]  /*188b0*/  IMAD.MOV.U32 R13, RZ, RZ, R3 ;  /* 0x000000ffff0d7224 */ /* 0x000fce00078e0003 */
[----:B------:R-:W-:Y:S05]  /*188c0*/  WARPSYNC.COLLECTIVE R15, `(.L_x_1625) ;  /* 0x000000000f087348 */ /* 0x000fea0003c00000 */
[----:B------:R0:W1:Y:S02]  /*188d0*/  SHFL.UP P6, R14, R13, R12, R11 ;  /* 0x0400000c0d0e7389 */ /* 0x00006400000c000b */
[----:B01----:R-:W-:Y:S01]  /*188e0*/  ENDCOLLECTIVE ;  /* 0x000000000000791b */ /* 0x003fe20003800000 */
.L_x_1625:
[----:B------:R-:W-:Y:S01]  /*188f0*/  IMAD.MOV.U32 R12, RZ, RZ, 0x8 ;  /* 0x00000008ff0c7424 */ /* 0x000fe200078e00ff */
[----:B------:R-:W-:-:S05]  /*18900*/  SEL R14, R14, RZ, P3 ;  /* 0x000000ff0e0e7207 */ /* 0x000fca0001800000 */
[----:B------:R-:W-:-:S04]  /*18910*/  IMAD.IADD R3, R3, 0x1, R14 ;  /* 0x0000000103037824 */ /* 0x000fc800078e020e */
[----:B------:R-:W-:-:S07]  /*18920*/  IMAD.MOV.U32 R13, RZ, RZ, R3 ;  /* 0x000000ffff0d7224 */ /* 0x000fce00078e0003 */
[----:B------:R-:W-:Y:S05]  /*18930*/  WARPSYNC.COLLECTIVE R15, `(.L_x_1626) ;  /* 0x000000000f087348 */ /* 0x000fea0003c00000 */
[----:B------:R0:W1:Y:S02]  /*18940*/  SHFL.UP P6, R14, R13, R12, R11 ;  /* 0x0400000c0d0e7389 */ /* 0x00006400000c000b */
[----:B01----:R-:W-:Y:S01]  /*18950*/  ENDCOLLECTIVE ;  /* 0x000000000000791b */ /* 0x003fe20003800000 */
.L_x_1626:
[----:B------:R-:W-:Y:S01]  /*18960*/  IMAD.MOV.U32 R12, RZ, RZ, 0x10 ;  /* 0x00000010ff0c7424 */ /* 0x000fe200078e00ff */
[----:B------:R-:W-:-:S05]  /*18970*/  SEL R14, R14, RZ, P4 ;  /* 0x000000ff0e0e7207 */ /* 0x000fca0002000000 */
[----:B------:R-:W-:-:S04]  /*18980*/  IMAD.IADD R3, R3, 0x1, R14 ;  /* 0x0000000103037824 */ /* 0x000fc800078e020e */
[----:B------:R-:W-:-:S07]  /*18990*/  IMAD.MOV.U32 R13, RZ, RZ, R3 ;  /* 0x000000ffff0d7224 */ /* 0x000fce00078e0003 */
[----:B------:R-:W-:Y:S05]  /*189a0*/  WARPSYNC.COLLECTIVE R15, `(.L_x_1627) ;  /* 0x000000000f087348 */ /* 0x000fea0003c00000 */
[----:B------:R0:W1:Y:S02]  /*189b0*/  SHFL.UP P6, R14, R13, R12, R11 ;  /* 0x0400000c0d0e7389 */ /* 0x00006400000c000b */
[----:B01----:R-:W-:Y:S01]  /*189c0*/  ENDCOLLECTIVE ;  /* 0x000000000000791b */ /* 0x003fe20003800000 */
.L_x_1627:
[----:B------:R-:W-:Y:S02]  /*189d0*/  IMAD.MOV.U32 R12, RZ, RZ, 0x1f ;  /* 0x0000001fff0c7424 */ /* 0x000fe400078e00ff */
[----:B------:R-:W-:Y:S01]  /*189e0*/  IMAD.MOV.U32 R11, RZ, RZ, 0x1f ;  /* 0x0000001fff0b7424 */ /* 0x000fe200078e00ff */
[----:B------:R-:W-:-:S05]  /*189f0*/  SEL R14, R14, RZ, P5 ;  /* 0x000000ff0e0e7207 */ /* 0x000fca0002800000 */
[----:B------:R-:W-:-:S04]  /*18a00*/  IMAD.IADD R3, R3, 0x1, R14 ;  /* 0x0000000103037824 */ /* 0x000fc800078e020e */
[----:B------:R-:W-:-:S07]  /*18a10*/  IMAD.MOV.U32 R13, RZ, RZ, R3 ;  /* 0x000000ffff0d7224 */ /* 0x000fce00078e0003 */
[----:B------:R-:W-:Y:S05]  /*18a20*/  WARPSYNC.COLLECTIVE R15, `(.L_x_1628) ;  /* 0x000000000f087348 */ /* 0x000fea0003c00000 */
[----:B------:R0:W1:Y:S02]  /*18a30*/  SHFL.IDX P6, R14, R13, R12, R11 ;  /* 0x0000000c0d0e7389 */ /* 0x00006400000c000b */
[----:B01----:R-:W-:Y:S01]  /*18a40*/  ENDCOLLECTIVE ;  /* 0x000000000000791b */ /* 0x003fe20003800000 */
.L_x_1628:
[----:B------:R-:W-:Y:S01]  /*18a50*/  IMAD.MOV.U32 R16, RZ, RZ, R14 ;  /* 0x000000ffff107224 */ /* 0x000fe200078e000e */
[----:B------:R-:W-:Y:S06]  /*18a60*/  BRA `(.L_x_1629) ;  /* 0xffffffd8006c7947 */ /* 0x000fec000383ffff */
.L_x_1562:
[----:B------:R-:W-:Y:S01]  /*18a70*/  BSSY B0, `(.L_x_1630) ;  /* 0x0000006000007945 */ /* 0x000fe20003800000 */
[----:B------:R-:W-:Y:S01]  /*18a80*/  PLOP3.LUT P6, PT, P6, PT, PT, 0x8, 0x0 ;  /* 0x000000000000781c */ /* 0x000fe200037ce170 */
[----:B------:R-:W-:-:S12]  /*18a90*/  IMAD.MOV.U32 R15, RZ, RZ, -0x1 ;  /* 0xffffffffff0f7424 */ /* 0x000fd800078e00ff */
[----:B01234-:R-:W-:Y:S05]  /*18aa0*/  WARPSYNC.COLLECTIVE R15, `(.L_x_1631) ;  /* 0x000000000f087348 */ /* 0x01ffea0003c00000 */
[----:B------:R-:W-:Y:S01]  /*18ab0*/  VOTE.ANY R14, PT, P6 ;  /* 0x00000000000e7806 */ /* 0x000fe200030e0100 */
[----:B01234-:R-:W-:Y:S06]  /*18ac0*/  ENDCOLLECTIVE ;  /* 0x000000000000791b */ /* 0x01ffec0003800000 */
.L_x_1631:
[----:B------:R-:W-:Y:S05]  /*18ad0*/  BSYNC B0 ;  /* 0x0000000000007941 */ /* 0x000fea0003800000 */
.L_x_1630:
        /* <DEDUP_REMOVED lines=9> */
.L_x_1632:
[----:B------:R-:W-:Y:S01]  /*18b70*/  IMAD.MOV.U32 R17, RZ, RZ, R14 ;  /* 0x000000ffff117224 */ /* 0x000fe200078e000e */
[----:B------:R-:W-:Y:S06]  /*18b80*/  BRA `(.L_x_1633) ;  /* 0xffffffd8005c7947 */ /* 0x000fec000383ffff */
.L_x_1564:
[----:B------:R-:W-:Y:S01]  /*18b90*/  BSSY B0, `(.L_x_1634) ;  /* 0x0000007000007945 */ /* 0x000fe20003800000 */
[----:B------:R-:W-:Y:S02]  /*18ba0*/  IMAD.MOV.U32 R13, RZ, RZ, R3 ;  /* 0x000000ffff0d7224 */ /* 0x000fe400078e0003 */
[----:B------:R-:W-:Y:S02]  /*18bb0*/  IMAD.MOV.U32 R11, RZ, RZ, 0x1f ;  /* 0x0000001fff0b7424 */ /* 0x000fe400078e00ff */
[----:B------:R-:W-:-:S07]  /*18bc0*/  IMAD.MOV.U32 R15, RZ, RZ, -0x1 ;  /* 0xffffffffff0f7424 */ /* 0x000fce00078e00ff */
[----:B01-34-:R-:W-:Y:S05]  /*18bd0*/  WARPSYNC.COLLECTIVE R15, `(.L_x_1635) ;  /* 0x000000000f087348 */ /* 0x01bfea0003c00000 */
[----:B------:R2:W0:Y:S02]  /*18be0*/  SHFL.IDX P6, R14, R13, R12, R11 ;  /* 0x0000000c0d0e7389 */ /* 0x00042400000c000b */
[----:B01234-:R-:W-:Y:S01]  /*18bf0*/  ENDCOLLECTIVE ;  /* 0x000000000000791b */ /* 0x01ffe20003800000 */
.L_x_1635:
[----:B------:R-:W-:Y:S05]  /*18c00*/  BSYNC B0 ;  /* 0x0000000000007941 */ /* 0x000fea0003800000 */
.L_x_1634:
[----:B------:R-:W-:Y:S01]  /*18c10*/  IMAD.MOV.U32 R3, RZ, RZ, R14 ;  /* 0x000000ffff037224 */ /* 0x000fe200078e000e */
[----:B------:R-:W-:Y:S06]  /*18c20*/  BRA `(.L_x_1636) ;  /* 0xffffffd800507947 */ /* 0x000fec000383ffff */
.L_x_1568:
[----:B0-----:R0:W4:Y:S02]  /*18c30*/  SYNCS.PHASECHK.TRANS64.TRYWAIT P0, [R0+URZ+0x2a820], R3 ;  /* 0x02a82003000075a7 */ /* 0x001124000800017f */
[----:B----4-:R-:W-:Y:S05]  /*18c40*/  @!P0 NANOSLEEP.SYNCS 0x989680 ;  /* 0x009896800000895d */ /* 0x010fea0003900000 */
[----:B------:R-:W4:Y:S02]  /*18c50*/  @!P0 SYNCS.PHASECHK.TRANS64 P0, [R0+URZ+0x2a820], R3 ;  /* 0x02a82003000085a7 */ /* 0x000f24000800007f */
[----:B----4-:R-:W-:Y:S05]  /*18c60*/  @!P0 BRA `(.L_x_1568) ;  /* 0xfffffffc00f08947 */ /* 0x010fea000383ffff */
[----:B------:R-:W-:Y:S05]  /*18c70*/  BRA `(.L_x_1637) ;  /* 0xffffffdc00d87947 */ /* 0x000fea000383ffff */
.L_x_1569:
[----:B------:R-:W4:Y:S01]  /*18c80*/  S2R R2, SR_TID.X ;  /* 0x0000000000027919 */ /* 0x000f220000002100 */
[----:B------:R-:W-:Y:S01]  /*18c90*/  BSSY B0, `(.L_x_1638) ;  /* 0x000000a000007945 */ /* 0x000fe20003800000 */
[----:B--2---:R-:W-:Y:S02]  /*18ca0*/  IMAD.MOV.U32 R12, RZ, RZ, RZ ;  /* 0x000000ffff0c7224 */ /* 0x004fe400078e00ff */
[----:B------:R-:W-:Y:S02]  /*18cb0*/  IMAD.MOV.U32 R11, RZ, RZ, 0x1f ;  /* 0x0000001fff0b7424 */ /* 0x000fe400078e00ff */
[----:B------:R-:W-:Y:S01]  /*18cc0*/  IMAD.MOV.U32 R15, RZ, RZ, -0x1 ;  /* 0xffffffffff0f7424 */ /* 0x000fe200078e00ff */
[----:B----4-:R-:W-:-:S04]  /*18cd0*/  SHF.R.U32.HI R2, RZ, 0x5, R2 ;  /* 0x00000005ff027819 */ /* 0x010fc80000011602 */
[----:B------:R-:W-:-:S05]  /*18ce0*/  LOP3.LUT R2, R2, 0x3, RZ, 0xc0, !PT ;  /* 0x0000000302027812 */ /* 0x000fca00078ec0ff */
[----:B------:R-:W-:-:S07]  /*18cf0*/  IMAD.MOV.U32 R13, RZ, RZ, R2 ;  /* 0x000000ffff0d7224 */ /* 0x000fce00078e0002 */
[----:B01-3--:R-:W-:Y:S05]  /*18d00*/  WARPSYNC.COLLECTIVE R15, `(.L_x_1639) ;  /* 0x000000000f087348 */ /* 0x00bfea0003c00000 */
[----:B------:R2:W4:Y:S02]  /*18d10*/  SHFL.IDX P6, R14, R13, R12, R11 ;  /* 0x0000000c0d0e7389 */ /* 0x00052400000c000b */
[----:B01234-:R-:W-:Y:S01]  /*18d20*/  ENDCOLLECTIVE ;  /* 0x000000000000791b */ /* 0x01ffe20003800000 */
.L_x_1639:
[----:B------:R-:W-:Y:S05]  /*18d30*/  BSYNC B0 ;  /* 0x0000000000007941 */ /* 0x000fea0003800000 */
.L_x_1638:
[----:B------:R-:W-:Y:S05]  /*18d40*/  BRA `(.L_x_1640) ;  /* 0xffffffdc00c07947 */ /* 0x000fea000383ffff */
.L_x_1572:
[----:B------:R-:W-:Y:S01]  /*18d50*/  BSSY B1, `(.L_x_1641) ;  /* 0x0000006000017945 */ /* 0x000fe20003800000 */
[----:B------:R-:W-:-:S07]  /*18d60*/  IMAD.MOV.U32 R15, RZ, RZ, -0x1 ;  /* 0xffffffffff0f7424 */ /* 0x000fce00078e00ff */
[----:B-1234-:R-:W-:Y:S05]  /*18d70*/  WARPSYNC.COLLECTIVE R15, `(.L_x_1642) ;  /* 0x000000000f0c7348 */ /* 0x01efea0003c00000 */
[----:B------:R-:W-:Y:S02]  /*18d80*/  ELECT P6, UR62, PT ;  /* 0x00000000003e782f */ /* 0x000fe400038c0000 */
[----:B------:R-:W-:Y:S01]  /*18d90*/  MOV R14, UR62 ;  /* 0x0000003e000e7c02 */ /* 0x000fe20008000f00 */
[----:B-1234-:R-:W-:Y:S10]  /*18da0*/  ENDCOLLECTIVE ;  /* 0x000000000000791b */ /* 0x01eff40003800000 */
.L_x_1642:
[----:B------:R-:W-:Y:S05]  /*18db0*/  BSYNC B1 ;  /* 0x0000000000017941 */ /* 0x000fea0003800000 */
.L_x_1641:
[----:B------:R-:W-:Y:S05]  /*18dc0*/  BRA `(.L_x_1643) ;  /* 0xffffffdc00b87947 */ /* 0x000fea000383ffff */
.L_x_1574:
[----:B0-----:R0:W2:Y:S02]  /*18dd0*/  SYNCS.PHASECHK.TRANS64.TRYWAIT P0, [R6+URZ], R5 ;  /* 0x00000005060075a7 */ /* 0x0010a4000800017f */
[----:B--2---:R-:W-:Y:S05]  /*18de0*/  @!P0 NANOSLEEP.SYNCS 0x989680 ;  /* 0x009896800000895d */ /* 0x004fea0003900000 */
[----:B------:R-:W2:Y:S02]  /*18df0*/  @!P0 SYNCS.PHASECHK.TRANS64 P0, [R6+URZ], R5 ;  /* 0x00000005060085a7 */ /* 0x000ea4000800007f */
[----:B--2---:R-:W-:Y:S05]  /*18e00*/  @!P0 BRA `(.L_x_1574) ;  /* 0xfffffffc00f08947 */ /* 0x004fea000383ffff */
[----:B------:R-:W-:Y:S05]  /*18e10*/  BRA `(.L_x_1644) ;  /* 0xffffffdc00fc7947 */ /* 0x000fea000383ffff */
.L_x_1575:
[----:B--2---:R2:W3:Y:S02]  /*18e20*/  SYNCS.PHASECHK.TRANS64.TRYWAIT P0, [R7+URZ], R2 ;  /* 0x00000002070075a7 */ /* 0x0044e4000800017f */
[----:B---3--:R-:W-:Y:S05]  /*18e30*/  @!P0 NANOSLEEP.SYNCS 0x989680 ;  /* 0x009896800000895d */ /* 0x008fea0003900000 */
[----:B------:R-:W3:Y:S02]  /*18e40*/  @!P0 SYNCS.PHASECHK.TRANS64 P0, [R7+URZ], R2 ;  /* 0x00000002070085a7 */ /* 0x000ee4000800007f */
[----:B---3--:R-:W-:Y:S05]  /*18e50*/  @!P0 BRA `(.L_x_1575) ;  /* 0xfffffffc00f08947 */ /* 0x008fea000383ffff */
[----:B------:R-:W-:Y:S05]  /*18e60*/  BRA `(.L_x_1645) ;  /* 0xffffffdc00f07947 */ /* 0x000fea000383ffff */
.L_x_1577:
[----:B---3--:R3:W4:Y:S02]  /*18e70*/  SYNCS.PHASECHK.TRANS64.TRYWAIT P0, [R4+URZ], R5 ;  /* 0x00000005040075a7 */ /* 0x008724000800017f */
[----:B----4-:R-:W-:Y:S05]  /*18e80*/  @!P0 NANOSLEEP.SYNCS 0x989680 ;  /* 0x009896800000895d */ /* 0x010fea0003900000 */
[----:B------:R-:W4:Y:S02]  /*18e90*/  @!P0 SYNCS.PHASECHK.TRANS64 P0, [R4+URZ], R5 ;  /* 0x00000005040085a7 */ /* 0x000f24000800007f */
[----:B----4-:R-:W-:Y:S05]  /*18ea0*/  @!P0 BRA `(.L_x_1577) ;  /* 0xfffffffc00f08947 */ /* 0x010fea000383ffff */
[----:B------:R-:W-:Y:S05]  /*18eb0*/  BRA `(.L_x_1646) ;  /* 0xffffffdc00f87947 */ /* 0x000fea000383ffff */
.L_x_1647:
        /* <DEDUP_REMOVED lines=12> */
.L_x_15279:


//--------------------- .text._ZN7cutlass13device_kernelIN5flash11enable_sm90INS1_16FlashAttnFwdSm90INS1_25CollectiveMainloopFwdSm90ILi2EN4cute5tupleIJNS5_1CILi1EEES8_S8_EEENS6_IJNS7_ILi128EEENS7_ILi96EEENS7_ILi192EEEEEELi128ENS_10bfloat16_tEfNS_4arch4Sm90ELb0ELb1ELb1ELb1ELb0ELb1ELb0ELb1ELb1ELb1ELb0ELb0EEENS1_21CollectiveEpilogueFwdINS6_IJSA_SA_SB_EEES9_SE_SG_Li256ELb1ELb1ELb0ELb0EEENS1_36VarlenDynamicPersistentTileSchedulerILi128ELi96ELi256ELi128ELb0ELb1ELb1ELb1ELb0ELb1EEEEEEEEEvNT_6ParamsE --------------------------
	.section	.text._ZN7cutlass13device_kernelIN5flash11enable_sm90INS1_16FlashAttnFwdSm90INS1_25CollectiveMainloopFwdSm90ILi2EN4cute5tupleIJNS5_1CILi1EEES8_S8_EEENS6_IJNS7_ILi128EEENS7_ILi96EEENS7_ILi192EEEEEELi128ENS_10bfloat16_tEfNS_4arch4Sm90ELb0ELb1ELb1ELb1ELb0ELb1ELb0ELb1ELb1ELb1ELb0ELb0EEENS1_21CollectiveEpilogueFwdINS6_IJSA_SA_SB_EEES9_SE_SG_Li256ELb1ELb1ELb0ELb0EEENS1_36VarlenDynamicPersistentTileSchedulerILi128ELi96ELi256ELi128ELb0ELb1ELb1ELb1ELb0ELb1EEEEEEEEEvNT_6ParamsE,"ax",@progbits
	.align	128
.text._ZN7cutlass13device_kernelIN5flash11enable_sm90INS1_16FlashAttnFwdSm90INS1_25CollectiveMainloopFwdSm90ILi2EN4cute5tupleIJNS5_1CILi1EEES8_S8_EEENS6_IJNS7_ILi128EEENS7_ILi96EEENS7_ILi192EEEEEELi128ENS_10bfloat16_tEfNS_4arch4Sm90ELb0ELb1ELb1ELb1ELb0ELb1ELb0ELb1ELb1ELb1ELb0ELb0EEENS1_21CollectiveEpilogueFwdINS6_IJSA_SA_SB_EEES9_SE_SG_Li256ELb1ELb1ELb0ELb0EEENS1_36VarlenDynamicPersistentTileSchedulerILi128ELi96ELi256ELi128ELb0ELb1ELb1ELb1ELb0ELb1EEEEEEEEEvNT_6ParamsE:
        .type           _ZN7cutlass13device_kernelIN5flash11enable_sm90INS1_16FlashAttnFwdSm90INS1_25CollectiveMainloopFwdSm90ILi2EN4cute5tupleIJNS5_1CILi1EEES8_S8_EEENS6_IJNS7_ILi128EEENS7_ILi96EEENS7_ILi192EEEEEELi128ENS_10bfloat16_tEfNS_4arch4Sm90ELb0ELb1ELb1ELb1ELb0ELb1ELb0ELb1ELb1ELb1ELb0ELb0EEENS1_21CollectiveEpilogueFwdINS6_IJSA_SA_SB_EEES9_SE_SG_Li256ELb1ELb1ELb0ELb0EEENS1_36VarlenDynamicPersistentTileSchedulerILi128ELi96ELi256ELi128ELb0ELb1ELb1ELb1ELb0ELb1EEEEEEEEEvNT_6ParamsE,@function
        .size           _ZN7cutlass13device_kernelIN5flash11enable_sm90INS1_16FlashAttnFwdSm90INS1_25CollectiveMainloopFwdSm90ILi2EN4cute5tupleIJNS5_1CILi1EEES8_S8_EEENS6_IJNS7_ILi128EEENS7_ILi96EEENS7_ILi192EEEEEELi128ENS_10bfloat16_tEfNS_4arch4Sm90ELb0ELb1ELb1ELb1ELb0ELb1ELb0ELb1ELb1ELb1ELb0ELb0EEENS1_21CollectiveEpilogueFwdINS6_IJSA_SA_SB_EEES9_SE_SG_Li256ELb1ELb1ELb0ELb0EEENS1_36VarlenDynamicPersistentTileSchedulerILi128ELi96ELi256ELi128ELb0ELb1ELb1ELb1ELb0ELb1EEEEEEEEEvNT_6ParamsE,(.L_x_15280 - _ZN7cutlass13device_kernelIN5flash11enable_sm90INS1_16FlashAttnFwdSm90INS1_25CollectiveMainloopFwdSm90ILi2EN4cute5tupleIJNS5_1CILi1EEES8_S8_EEENS6_IJNS7_ILi128EEENS7_ILi96EEENS7_ILi192EEEEEELi128ENS_10bfloat16_tEfNS_4arch4Sm90ELb0ELb1ELb1ELb1ELb0ELb1ELb0ELb1ELb1ELb1ELb0ELb0EEENS1_21CollectiveEpilogueFwdINS6_IJSA_SA_SB_EEES9_SE_SG_Li256ELb1ELb1ELb0ELb0EEENS1_36VarlenDynamicPersistentTileSchedulerILi128ELi96ELi256ELi128ELb0ELb1ELb1ELb1ELb0ELb1EEEEEEEEEvNT_6ParamsE)
        .other          _ZN7cutlass13device_kernelIN5flash11enable_sm90INS1_16FlashAttnFwdSm90INS1_25CollectiveMainloopFwdSm90ILi2EN4cute5tupleIJNS5_1CILi1EEES8_S8_EEENS6_IJNS7_ILi128EEENS7_ILi96EEENS7_ILi192EEEEEELi128ENS_10bfloat16_tEfNS_4arch4Sm90ELb0ELb1ELb1ELb1ELb0ELb1ELb0ELb1ELb1ELb1ELb0ELb0EEENS1_21CollectiveEpilogueFwdINS6_IJSA_SA_SB_EEES9_SE_SG_Li256ELb1ELb1ELb0ELb0EEENS1_36VarlenDynamicPersistentTileSchedulerILi128ELi96ELi256ELi128ELb0ELb1ELb1ELb1ELb0ELb1EEEEEEEEEvNT_6ParamsE,@"STO_CUDA_ENTRY STV_DEFAULT"
_ZN7cutlass13device_kernelIN5flash11enable_sm90INS1_16FlashAttnFwdSm90INS1_25CollectiveMainloopFwdSm90ILi2EN4cute5tupleIJNS5_1CILi1EEES8_S8_EEENS6_IJNS7_ILi128EEENS7_ILi96EEENS7_ILi192EEEEEELi128ENS_10bfloat16_tEfNS_4arch4Sm90ELb0ELb1ELb1ELb1ELb0ELb1ELb0ELb1ELb1ELb1ELb0ELb0EEENS1_21CollectiveEpilogueFwdINS6_IJSA_SA_SB_EEES9_SE_SG_Li256ELb1ELb1ELb0ELb0EEENS1_36VarlenDynamicPersistentTileSchedulerILi128ELi96ELi256ELi128ELb0ELb1ELb1ELb1ELb0ELb1EEEEEEEEEvNT_6ParamsE:
        /* <DEDUP_REMOVED lines=24> */
.L_x_1649:
[----:B------:R-:W-:Y:S05]  /*0180*/  BSYNC B0 ;  /* 0x0000000000007941 */ /* 0x000fea0003800000 */
.L_x_1648:
        /* <DEDUP_REMOVED lines=41> */
.L_x_1650:
        /* <DEDUP_REMOVED lines=22> */
.L_x_1651:
        /* <DEDUP_REMOVED lines=18> */
.L_x_1652:
        /* <DEDUP_REMOVED lines=22> */
.L_x_1653:
        /* <DEDUP_REMOVED lines=22> */
.L_x_1654:
[----:B------:R-:W-:Y:S01]  /*0960*/  PLOP3.LUT P0, PT, PT, PT, UP0, 0x80, 0x0 ;  /* 0x000000000000781c */ /* 0x000fe20003f0f008 */
[----:B------:R-:W-:Y:S01]  /*0970*/  UMOV UR60, 0x1 ;  /* 0x00000001003c7882 */ /* 0x000fe20000000000 */
[----:B------:R-:W-:Y:S01]  /*0980*/  NOP ;  /* 0x0000000000007918 */ /* 0x000fe20000000000 */
[----:B------:R-:W-:Y:S01]  /*0990*/  USEL UR60, UR60, 0x2, !UP0 ;  /* 0x000000023c3c7887 */ /* 0x000fe2000c000000 */
[----:B------:R-:W-:Y:S01]  /*09a0*/  BSSY B9, `(.L_x_1655) ;  /* 0x0002a22000097945 */ /* 0x000fe20003800000 */
[----:B012-4-:R-:W-:Y:S08]  /*09b0*/  BAR.SYNC.DEFER_BLOCKING 0x0 ;  /* 0x0000000000007b1d */ /* 0x017ff00000010000 */
[----:B------:R-:W-:Y:S05]  /*09c0*/  @!P0 BRA `(.L_x_1656) ;  /* 0x0000021c00788947 */ /* 0x000fea0003800000 */
.L_x_1657:
[----:B------:R-:W-:-:S08]  /*09d0*/  NOP ;  /* 0x0000000000007918 */ /* 0x000fd00000000000 */
[----:B------:R-:W0:Y:S02]  /*09e0*/  USETMAXREG.TRY_ALLOC.CTAPOOL UP0, 0xf0 ;  /* 0x000000f0000079c8 */ /* 0x000e240008000600 */
[----:B0-----:R-:W-:-:S13]  /*09f0*/  PLOP3.LUT P0, PT, PT, PT, UP0, 0x80, 0x0 ;  /* 0x000000000000781c */ /* 0x001fda0003f0f008 */
[----:B------:R-:W-:Y:S05]  /*0a00*/  @!P0 BRA `(.L_x_1657) ;  /* 0xfffffffc00f08947 */ /* 0x000fea000383ffff */
[----:B------:R-:W0:Y:S08]  /*0a10*/  S2UR UR5, SR_CgaCtaId ;  /* 0x00000000000579c3 */ /* 0x000e300000008800 */
[----:B------:R-:W-:Y:S06]  /*0a20*/  BAR.ARV 0x8, 0x180 ;  /* 0x0206000000007b1d */ /* 0x000fec0000002000 */
[----:B------:R-:W-:-:S02]  /*0a30*/  UMOV UR4, 0x400 ;  /* 0x0000040000047882 */ /* 0x000fc40000000000 */
[----:B------:R-:W-:Y:S01]  /*0a40*/  BAR.SYNC.DEFER_BLOCKING 0x5, 0x180 ;  /* 0x0146000000007b1d */ /* 0x000fe20000010000 */
[----:B0-----:R-:W-:-:S06]  /*0a50*/  ULEA UR4, UR5, UR4, 0x18 ;  /* 0x0000000405047291 */ /* 0x001fcc000f8ec03f */
[----:B------:R-:W-:Y:S01]  /*0a60*/  IMAD.U32 R16, RZ, RZ, UR4 ;  /* 0x00000004ff107e24 */ /* 0x000fe2000f8e00ff */
[----:B------:R-:W-:-:S04]  /*0a70*/  ULDC UR4, c[0x0][0xc3c] ;  /* 0x00030f0000047ab9 */ /* 0x000fc80000000800 */
[----:B------:R-:W0:Y:S01]  /*0a80*/  LDS.128 R24, [R16+0x2a8d0] ;  /* 0x02a8d00010187984 */ /* 0x000e220000000c00 */
[----:B------:R-:W-:Y:S06]  /*0a90*/  BAR.ARV 0x4, 0x180 ;  /* 0x0106000000007b1d */ /* 0x000fec0000002000 */
[----:B0-----:R-:W-:-:S13]  /*0aa0*/  ISETP.GE.AND P0, PT, R27, UR4, PT ;  /* 0x000000041b007c0c */ /* 0x001fda000bf06270 */
[----:B------:R-:W-:Y:S05]  /*0ab0*/  @P0 BRA `(.L_x_1658) ;  /* 0x000002a000400947 */ /* 0x000fea0003800000 */
[----:B------:R-:W-:Y:S01]  /*0ac0*/  VIADD R228, R4, 0xffffff80 ;  /* 0xffffff8004e47836 */ /* 0x000fe20000000000 */
[----:B------:R-:W-:Y:S01]  /*0ad0*/  R2UR UR4, R16 ;  /* 0x00000000100472ca */ /* 0x000fe200000e0000 */
[----:B------:R-:W-:Y:S01]  /*0ae0*/  ULOP3.LUT UR5, UR60, 0x1, URZ, 0xfc, !UPT ;  /* 0x000000013c057892 */ /* 0x000fe2000f8efc3f */
[----:B------:R-:W-:Y:S01]  /*0af0*/  IMAD.MOV.U32 R187, RZ, RZ, RZ ;  /* 0x000000ffffbb7224 */ /* 0x000fe200078e00ff */
[----:B------:R-:W-:Y:S02]  /*0b00*/  CS2R R22, SRZ ;  /* 0x0000000000167805 */ /* 0x000fe4000001ff00 */
[----:B------:R-:W-:Y:S01]  /*0b10*/  SHF.R.S32.HI R3, RZ, 0x1f, R228 ;  /* 0x0000001fff037819 */ /* 0x000fe200000114e4 */
[----:B------:R-:W-:Y:S02]  /*0b20*/  IMAD.MOV.U32 R17, RZ, RZ, RZ ;  /* 0x000000ffff117224 */ /* 0x000fe400078e00ff */
[----:B------:R-:W-:Y:S01]  /*0b30*/  IMAD.MOV.U32 R167, RZ, RZ, RZ ;  /* 0x000000ffffa77224 */ /* 0x000fe200078e00ff */
[----:B------:R-:W-:-:S02]  /*0b40*/  LEA.HI R0, R3, R228, RZ, 0x7 ;  /* 0x000000e403007211 */ /* 0x000fc400078f38ff */
[----:B------:R-:W-:Y:S02]  /*0b50*/  LEA.HI R2, R3, R228, RZ, 0x4 ;  /* 0x000000e403027211 */ /* 0x000fe400078f20ff */
[----:B------:R-:W-:Y:S01]  /*0b60*/  LOP3.LUT R201, R0, 0xffffff80, RZ, 0xc0, !PT ;  /* 0xffffff8000c97812 */ /* 0x000fe200078ec0ff */
[----:B------:R-:W-:Y:S01]  /*0b70*/  UIADD3 UR4, UR4, 0xc400, URZ ;  /* 0x0000c40004047890 */ /* 0x000fe2000fffe03f */
[----:B------:R-:W-:Y:S02]  /*0b80*/  SHF.R.S32.HI R5, RZ, 0x4, R2 ;  /* 0x00000004ff057819 */ /* 0x000fe40000011402 */
[----:B------:R-:W-:Y:S01]  /*0b90*/  SHF.R.S32.HI R223, RZ, 0x7, R0 ;  /* 0x00000007ffdf7819 */ /* 0x000fe20000011400 */
[----:B------:R-:W-:Y:S01]  /*0ba0*/  IMAD.IADD R201, R228, 0x1, -R201 ;  /* 0x00000001e4c97824 */ /* 0x000fe200078e0ac9 */
[----:B------:R-:W-:-:S04]  /*0bb0*/  LEA.HI R4, R2, R5, RZ, 0x1 ;  /* 0x0000000502047211 */ /* 0x000fc800078f08ff */
[----:B------:R-:W-:-:S04]  /*0bc0*/  SHF.R.S32.HI R8, RZ, 0x1f, R201 ;  /* 0x0000001fff087819 */ /* 0x000fc800000114c9 */
[CC--:B------:R-:W-:Y:S02]  /*0bd0*/  LEA.HI R7, R8.reuse, R201.reuse, RZ, 0x2 ;  /* 0x000000c908077211 */ /* 0x0c0fe400078f10ff */
[----:B------:R-:W-:Y:S02]  /*0be0*/  LEA.HI R8, R8, R201, RZ, 0x5 ;  /* 0x000000c908087211 */ /* 0x000fe400078f28ff */
[--C-:B------:R-:W-:Y:S02]  /*0bf0*/  SHF.R.S32.HI R9, RZ, 0x2, R7.reuse ;  /* 0x00000002ff097819 */ /* 0x100fe40000011407 */
[----:B------:R-:W-:Y:S02]  /*0c00*/  SHF.R.S32.HI R6, RZ, 0x1f, R7 ;  /* 0x0000001fff067819 */ /* 0x000fe40000011407 */
[----:B------:R-:W-:Y:S02]  /*0c10*/  SHF.R.S32.HI R8, RZ, 0x5, R8 ;  /* 0x00000005ff087819 */ /* 0x000fe40000011408 */
[----:B------:R-:W-:-:S02]  /*0c20*/  LEA.HI R10, R6, R9, RZ, 0x3 ;  /* 0x00000009060a7211 */ /* 0x000fc400078f18ff */
[----:B------:R-:W-:Y:S02]  /*0c30*/  LOP3.LUT R6, R4, 0x1ffffffe, RZ, 0xc0, !PT ;  /* 0x1ffffffe04067812 */ /* 0x000fe400078ec0ff */
[-C--:B------:R-:W-:Y:S02]  /*0c40*/  LEA.HI R4, R3, R228.reuse, RZ, 0x5 ;  /* 0x000000e403047211 */ /* 0x080fe400078f28ff */
[----:B------:R-:W-:Y:S01]  /*0c50*/  LOP3.LUT R10, R10, 0xfffffff8, RZ, 0xc0, !PT ;  /* 0xfffffff80a0a7812 */ /* 0x000fe200078ec0ff */
[----:B------:R-:W-:Y:S01]  /*0c60*/  IMAD.IADD R6, R5, 0x1, -R6 ;  /* 0x0000000105067824 */ /* 0x000fe200078e0a06 */
[----:B------:R-:W-:Y:S02]  /*0c70*/  LOP3.LUT R5, R2, 0x3fffff0, RZ, 0xc0, !PT ;  /* 0x03fffff002057812 */ /* 0x000fe400078ec0ff */
[----:B------:R-:W-:Y:S01]  /*0c80*/  LEA.HI R2, R0, R223, RZ, 0x1 ;  /* 0x000000df00027211 */ /* 0x000fe200078f08ff */
[----:B------:R-:W-:Y:S01]  /*0c90*/  IMAD.IADD R9, R9, 0x1, -R10 ;  /* 0x0000000109097824 */ /* 0x000fe200078e0a0a */
[----:B------:R-:W-:Y:S01]  /*0ca0*/  LEA.HI R0, R3, R228, RZ, 0x2 ;  /* 0x000000e403007211 */ /* 0x000fe200078f10ff */
[----:B------:R-:W-:Y:S01]  /*0cb0*/  IMAD.IADD R5, R228, 0x1, -R5 ;  /* 0x00000001e4057824 */ /* 0x000fe200078e0a05 */
[----:B------:R-:W-:Y:S01]  /*0cc0*/  SHF.R.S32.HI R4, RZ, 0x5, R4 ;  /* 0x00000005ff047819 */ /* 0x000fe20000011404 */
[----:B------:R-:W-:Y:S01]  /*0cd0*/  IMAD R9, R8, 0x10, R9 ;  /* 0x0000001008097824 */ /* 0x000fe200078e0209 */
[----:B------:R-:W-:-:S02]  /*0ce0*/  LOP3.LUT R189, R0, 0xfffffffc, RZ, 0xc0, !PT ;  /* 0xfffffffc00bd7812 */ /* 0x000fc400078ec0ff */
[--C-:B------:R-:W-:Y:S01]  /*0cf0*/  SHF.R.S32.HI R162, RZ, 0x2, R0.reuse ;  /* 0x00000002ffa27819 */ /* 0x100fe20000011400 */
[----:B------:R-:W-:Y:S01]  /*0d00*/  IMAD R11, R4, 0x10, R5 ;  /* 0x00000010040b7824 */ /* 0x000fe200078e0205 */
[----:B------:R-:W-:Y:S01]  /*0d10*/  SHF.R.S32.HI R5, RZ, 0x1f, R0 ;  /* 0x0000001fff057819 */ /* 0x000fe20000011400 */
[----:B------:R-:W-:Y:S01]  /*0d20*/  IMAD.IADD R189, R228, 0x1, -R189 ;  /* 0x00000001e4bd7824 */ /* 0x000fe200078e0abd */
[----:B------:R-:W-:Y:S01]  /*0d30*/  LOP3.LUT R2, R2, 0x3fffffe, RZ, 0xc0, !PT ;  /* 0x03fffffe02027812 */ /* 0x000fe200078ec0ff */
[----:B------:R-:W-:Y:S01]  /*0d40*/  VIADD R188, R162, 0x40 ;  /* 0x00000040a2bc7836 */ /* 0x000fe20000000000 */
[----:B------:R-:W-:Y:S01]  /*0d50*/  LEA.HI R5, R5, R162, RZ, 0x3 ;  /* 0x000000a205057211 */ /* 0x000fe200078f18ff */
[----:B------:R-:W-:Y:S01]  /*0d60*/  IMAD.SHL.U32 R160, R189, 0x4, RZ ;  /* 0x00000004bda07824 */ /* 0x000fe200078e00ff */
[----:B------:R-:W-:Y:S01]  /*0d70*/  LEA.HI R3, R3, R228, RZ, 0x3 ;  /* 0x000000e403037211 */ /* 0x000fe200078f18ff */
[----:B------:R-:W-:Y:S01]  /*0d80*/  IMAD.IADD R2, R223, 0x1, -R2 ;  /* 0x00000001df027824 */ /* 0x000fe200078e0a02 */
[----:B------:R-:W-:Y:S01]  /*0d90*/  LOP3.LUT R5, R5, 0xfffffff8, RZ, 0xc0, !PT ;  /* 0xfffffff805057812 */ /* 0x000fe200078ec0ff */
[----:B------:R-:W-:Y:S01]  /*0da0*/  VIADD R169, R160, 0x20 ;  /* 0x00000020a0a97836 */ /* 0x000fe20000000000 */
[----:B------:R-:W-:Y:S01]  /*0db0*/  SHF.R.S32.HI R190, RZ, 0x3, R3 ;  /* 0x00000003ffbe7819 */ /* 0x000fe20000011403 */
[----:B------:R-:W-:Y:S01]  /*0dc0*/  IMAD R224, R2, 0x40, R9 ;  /* 0x0000004002e07824 */ /* 0x000fe200078e0209 */
[----:B------:R-:W-:Y:S01]  /*0dd0*/  SHF.R.S32.HI R9, RZ, 0x1f, R188 ;  /* 0x0000001fff097819 */ /* 0x000fe200000114bc */
[----:B------:R-:W-:Y:S01]  /*0de0*/  IMAD.IADD R165, R160, 0x1, R169 ;  /* 0x00000001a0a57824 */ /* 0x000fe200078e02a9 */
[----:B------:R-:W-:Y:S01]  /*0df0*/  LOP3.LUT R180, R7, 0x7ffffffc, RZ, 0xc0, !PT ;  /* 0x7ffffffc07b47812 */ /* 0x000fe200078ec0ff */
[----:B------:R-:W-:Y:S01]  /*0e00*/  IMAD.IADD R200, R162, 0x1, -R5 ;  /* 0x00000001a2c87824 */ /* 0x000fe200078e0a05 */
[----:B------:R-:W-:Y:S01]  /*0e10*/  LEA.HI R9, R9, R188, RZ, 0x3 ;  /* 0x000000bc09097211 */ /* 0x000fe200078f18ff */
[----:B------:R-:W-:Y:S01]  /*0e20*/  VIADD R168, R160, 0x40 ;  /* 0x00000040a0a87836 */ /* 0x000fe20000000000 */
[----:B------:R-:W-:Y:S01]  /*0e30*/  SHF.R.S32.HI R0, RZ, 0x1f, R165 ;  /* 0x0000001fff007819 */ /* 0x000fe200000114a5 */
[----:B------:R-:W-:Y:S01]  /*0e40*/  IMAD.SHL.U32 R173, R188, 0x40, RZ ;  /* 0x00000040bcad7824 */ /* 0x000fe200078e00ff */
[----:B------:R-:W-:Y:S01]  /*0e50*/  SHF.R.S32.HI R196, RZ, 0x1f, R169 ;  /* 0x0000001fffc47819 */ /* 0x000fe200000114a9 */
[----:B------:R-:W-:Y:S01]  /*0e60*/  IMAD.SHL.U32 R174, R200, 0x40, RZ ;  /* 0x00000040c8ae7824 */ /* 0x000fe200078e00ff */
[-C--:B------:R-:W-:Y:S01]  /*0e70*/  LEA.HI R191, R0, R165.reuse, RZ, 0x3 ;  /* 0x000000a500bf7211 */ /* 0x080fe200078f18ff */
[----:B------:R-:W-:Y:S01]  /*0e80*/  IMAD.IADD R166, R160, 0x1, R168 ;  /* 0x00000001a0a67824 */ /* 0x000fe200078e02a8 */
[----:B------:R-:W-:Y:S01]  /*0e90*/  LEA.HI R0, R0, R165, RZ, 0x6 ;  /* 0x000000a500007211 */ /* 0x000fe200078f30ff */
[----:B------:R-:W-:Y:S01]  /*0ea0*/  IMAD.SHL.U32 R9, R9, 0x40, RZ ;  /* 0x0000004009097824 */ /* 0x000fe200078e00ff */
[----:B------:R-:W-:Y:S01]  /*0eb0*/  LOP3.LUT R173, R173, 0x1c0, RZ, 0xc0, !PT ;  /* 0x000001c0adad7812 */ /* 0x000fe200078ec0ff */
[----:B------:R-:W-:Y:S01]  /*0ec0*/  IMAD.SHL.U32 R176, R4, 0x200, RZ ;  /* 0x0000020004b07824 */ /* 0x000fe200078e00ff */
[----:B------:R-:W-:Y:S01]  /*0ed0*/  LOP3.LUT R174, R174, 0x1c0, RZ, 0xc0, !PT ;  /* 0x000001c0aeae7812 */ /* 0x000fe200078ec0ff */
[----:B------:R-:W-:Y:S01]  /*0ee0*/  IMAD.SHL.U32 R2, R0, 0x80, RZ ;  /* 0x0000008000027824 */ /* 0x000fe200078e00ff */
[----:B------:R-:W-:Y:S01]  /*0ef0*/  SHF.R.S32.HI R5, RZ, 0x1f, R166 ;  /* 0x0000001fff057819 */ /* 0x000fe200000114a6 */
[----:B------:R-:W-:Y:S01]  /*0f00*/  IMAD R225, R11, 0x8, R6 ;  /* 0x000000080be17824 */ /* 0x000fe200078e0206 */
[----:B------:R-:W-:Y:S01]  /*0f10*/  LOP3.LUT R178, R9, 0xfffffe00, RZ, 0xc0, !PT ;  /* 0xfffffe0009b27812 */ /* 0x000fe200078ec0ff */
[----:B------:R-:W-:Y:S01]  /*0f20*/  IMAD.SHL.U32 R18, R189, 0x8, RZ ;  /* 0x00000008bd127824 */ /* 0x000fe200078e00ff */
[----:B------:R-:W-:Y:S01]  /*0f30*/  SHF.R.U32.HI R222, RZ, 0x3, R173 ;  /* 0x00000003ffde7819 */ /* 0x000fe200000116ad */
[C---:B------:R-:W-:Y:S01]  /*0f40*/  VIADD R171, R160.reuse, 0x10 ;  /* 0x00000010a0ab7836 */ /* 0x040fe20000000000 */
[----:B------:R-:W-:Y:S01]  /*0f50*/  SHF.R.U32.HI R175, RZ, 0x3, R174 ;  /* 0x00000003ffaf7819 */ /* 0x000fe200000116ae */
[----:B------:R-:W-:Y:S01]  /*0f60*/  VIADD R170, R160, 0x30 ;  /* 0x00000030a0aa7836 */ /* 0x000fe20000000000 */
[--C-:B------:R-:W-:Y:S01]  /*0f70*/  LOP3.LUT R0, R174, 0x38, R191.reuse, 0xf8, !PT ;  /* 0x00000038ae007812 */ /* 0x100fe200078ef8bf */
[----:B------:R-:W-:Y:S01]  /*0f80*/  VIADD R172, R160, 0x50 ;  /* 0x00000050a0ac7836 */ /* 0x000fe20000000000 */
[----:B------:R-:W-:Y:S01]  /*0f90*/  LOP3.LUT R9, R173, 0x38, R191, 0xf8, !PT ;  /* 0x00000038ad097812 */ /* 0x000fe200078ef8bf */
[----:B------:R-:W-:Y:S01]  /*0fa0*/  IMAD.IADD R180, R201, 0x1, -R180 ;  /* 0x00000001c9b47824 */ /* 0x000fe200078e0ab4 */
[-C--:B------:R-:W-:Y:S01]  /*0fb0*/  LEA.HI R4, R5, R166.reuse, RZ, 0x6 ;  /* 0x000000a605047211 */ /* 0x080fe200078f30ff */
[----:B------:R-:W-:Y:S01]  /*0fc0*/  IMAD.SHL.U32 R225, R225, 0x8, RZ ;  /* 0x00000008e1e17824 */ /* 0x000fe200078e00ff */
[----:B------:R-:W-:-:S02]  /*0fd0*/  LEA.HI R192, R5, R166, RZ, 0x3 ;  /* 0x000000a605c07211 */ /* 0x000fc400078f18ff */
[----:B------:R-:W-:Y:S01]  /*0fe0*/  LOP3.LUT R5, R2, 0xffffe000, RZ, 0xc0, !PT ;  /* 0xffffe00002057812 */ /* 0x000fe200078ec0ff */
[----:B------:R-:W-:Y:S01]  /*0ff0*/  IMAD.SHL.U32 R6, R4, 0x80, RZ ;  /* 0x0000008004067824 */ /* 0x000fe200078e00ff */
[----:B------:R-:W-:Y:S02]  /*1000*/  LOP3.LUT R0, R0, R175, RZ, 0x3c, !PT ;  /* 0x000000af00007212 */ /* 0x000fe400078e3cff */
[----:B------:R-:W-:Y:S02]  /*1010*/  LOP3.LUT R2, R9, R222, RZ, 0x3c, !PT ;  /* 0x000000de09027212 */ /* 0x000fe400078e3cff */
[-C--:B------:R-:W-:Y:S01]  /*1020*/  IADD3 R221, R0, R5.reuse, R176 ;  /* 0x0000000500dd7210 */ /* 0x080fe20007ffe0b0 */
[----:B------:R-:W-:Y:S01]  /*1030*/  IMAD.U32 R0, RZ, RZ, UR5 ;  /* 0x00000005ff007e24 */ /* 0x000fe2000f8e00ff */
[----:B------:R-:W-:Y:S02]  /*1040*/  IADD3 R2, R2, R5, R178 ;  /* 0x0000000502027210 */ /* 0x000fe40007ffe0b2 */
[----:B------:R-:W-:Y:S01]  /*1050*/  LOP3.LUT R5, R3, 0xfffffff8, RZ, 0xc0, !PT ;  /* 0xfffffff803057812 */ /* 0x000fe200078ec0ff */
[----:B------:R-:W-:Y:S01]  /*1060*/  IMAD.U32 R3, RZ, RZ, UR4 ;  /* 0x00000004ff037e24 */ /* 0x000fe2000f8e00ff */
[----:B------:R-:W-:-:S02]  /*1070*/  LEA.HI R0, R189, R189, RZ, 0x1 ;  /* 0x000000bdbd007211 */ /* 0x000fc400078f08ff */
[--C-:B------:R-:W-:Y:S01]  /*1080*/  LOP3.LUT R4, R174, 0x38, R192.reuse, 0xf8, !PT ;  /* 0x00000038ae047812 */ /* 0x100fe200078ef8c0 */
[----:B------:R-:W-:Y:S01]  /*1090*/  IMAD.IADD R184, R228, 0x1, -R5 ;  /* 0x00000001e4b87824 */ /* 0x000fe200078e0a05 */
[----:B------:R-:W-:Y:S01]  /*10a0*/  LOP3.LUT R11, R173, 0x38, R192, 0xf8, !PT ;  /* 0x00000038ad0b7812 */ /* 0x000fe200078ef8c0 */
[----:B------:R0:W-:Y:S01]  /*10b0*/  STL [R1+0x40], R3 ;  /* 0x0000400301007387 */ /* 0x0001e20000100800 */
[----:B------:R-:W-:Y:S01]  /*10c0*/  LOP3.LUT R0, R0, 0x1ffffffe, RZ, 0xc0, !PT ;  /* 0x1ffffffe00007812 */ /* 0x000fe200078ec0ff */
[----:B------:R-:W-:Y:S01]  /*10d0*/  IMAD.SHL.U32 R182, R184, 0x8, RZ ;  /* 0x00000008b8b67824 */ /* 0x000fe200078e00ff */
[----:B------:R-:W-:Y:S02]  /*10e0*/  LOP3.LUT R9, R6, 0xffffe000, RZ, 0xc0, !PT ;  /* 0xffffe00006097812 */ /* 0x000fe400078ec0ff */
[----:B------:R-:W-:Y:S01]  /*10f0*/  LOP3.LUT R4, R4, R175, RZ, 0x3c, !PT ;  /* 0x000000af04047212 */ /* 0x000fe200078e3cff */
[----:B------:R-:W-:Y:S01]  /*1100*/  VIADD R183, R182, 0x40 ;  /* 0x00000040b6b77836 */ /* 0x000fe20000000000 */
[----:B------:R-:W-:Y:S01]  /*1110*/  LOP3.LUT R11, R11, R222, RZ, 0x3c, !PT ;  /* 0x000000de0b0b7212 */ /* 0x000fe200078e3cff */
[----:B------:R-:W-:Y:S01]  /*1120*/  IMAD.IADD R181, R189, 0x1, -R0 ;  /* 0x00000001bdb57824 */ /* 0x000fe200078e0a00 */
[----:B------:R-:W-:-:S02]  /*1130*/  IADD3 R4, R4, R9, R176 ;  /* 0x0000000904047210 */ /* 0x000fc40007ffe0b0 */
[----:B0-----:R-:W-:Y:S01]  /*1140*/  LOP3.LUT R3, R173, 0x38, R18, 0xf8, !PT ;  /* 0x00000038ad037812 */ /* 0x001fe200078ef812 */
[----:B------:R-:W-:Y:S01]  /*1150*/  IMAD R181, R181, 0x8, R224 ;  /* 0x00000008b5b57824 */ /* 0x000fe200078e02e0 */
[----:B------:R-:W-:Y:S02]  /*1160*/  IADD3 R11, R11, R9, R178 ;  /* 0x000000090b0b7210 */ /* 0x000fe40007ffe0b2 */
[----:B------:R-:W-:Y:S02]  /*1170*/  LOP3.LUT R3, R178, R3, R222, 0xf6, !PT ;  /* 0x00000003b2037212 */ /* 0x000fe400078ef6de */
[----:B------:R-:W-:Y:S02]  /*1180*/  SHF.R.S32.HI R227, RZ, 0x1f, R182 ;  /* 0x0000001fffe37819 */ /* 0x000fe400000114b6 */
[----:B------:R-:W-:Y:S02]  /*1190*/  SHF.R.S32.HI R197, RZ, 0x1f, R171 ;  /* 0x0000001fffc57819 */ /* 0x000fe400000114ab */
[----:B------:R-:W-:-:S02]  /*11a0*/  SHF.R.S32.HI R226, RZ, 0x1f, R183 ;  /* 0x0000001fffe27819 */ /* 0x000fc400000114b7 */
[----:B------:R-:W-:Y:S02]  /*11b0*/  SHF.R.S32.HI R195, RZ, 0x1f, R170 ;  /* 0x0000001fffc37819 */ /* 0x000fe400000114aa */
[----:B------:R-:W-:Y:S02]  /*11c0*/  SHF.R.S32.HI R194, RZ, 0x1f, R168 ;  /* 0x0000001fffc27819 */ /* 0x000fe400000114a8 */
[----:B------:R-:W-:Y:S02]  /*11d0*/  SHF.R.S32.HI R193, RZ, 0x1f, R172 ;  /* 0x0000001fffc17819 */ /* 0x000fe400000114ac */
[----:B------:R-:W-:Y:S02]  /*11e0*/  SHF.R.S32.HI R191, RZ, 0x3, R191 ;  /* 0x00000003ffbf7819 */ /* 0x000fe400000114bf */
[----:B------:R-:W-:Y:S02]  /*11f0*/  SHF.R.S32.HI R192, RZ, 0x3, R192 ;  /* 0x00000003ffc07819 */ /* 0x000fe400000114c0 */
[----:B------:R-:W-:-:S02]  /*1200*/  LEA R206, R3, UR4, 0x1 ;  /* 0x0000000403ce7c11 */ /* 0x000fc4000f8e08ff */
[----:B------:R-:W-:Y:S02]  /*1210*/  LEA R221, R221, UR4, 0x1 ;  /* 0x00000004dddd7c11 */ /* 0x000fe4000f8e08ff */
[----:B------:R-:W-:Y:S02]  /*1220*/  LEA R204, R2, UR4, 0x1 ;  /* 0x0000000402cc7c11 */ /* 0x000fe4000f8e08ff */
[----:B------:R-:W-:Y:S02]  /*1230*/  LEA R205, R4, UR4, 0x1 ;  /* 0x0000000404cd7c11 */ /* 0x000fe4000f8e08ff */
[----:B------:R-:W-:-:S07]  /*1240*/  LEA R203, R11, UR4, 0x1 ;  /* 0x000000040bcb7c11 */ /* 0x000fce000f8e08ff */
.L_x_1944:
[----:B------:R-:W-:Y:S01]  /*1250*/  ULDC.64 UR4, c[0x0][0xa28] ;  /* 0x00028a0000047ab9 */ /* 0x000fe20000000a00 */
[----:B0-2---:R-:W0:Y:S01]  /*1260*/  LDC.64 R4, c[0x0][0xa08] ;  /* 0x00028200ff047b82 */ /* 0x005e220000000a00 */
[----:B------:R-:W-:Y:S01]  /*1270*/  ISETP.NE.U32.AND P0, PT, RZ, UR4, PT ;  /* 0x00000004ff007c0c */ /* 0x000fe2000bf05070 */
[----:B------:R-:W-:Y:S01]  /*1280*/  IMAD.MOV.U32 R11, RZ, RZ, RZ ;  /* 0x000000ffff0b7224 */ /* 0x000fe200078e00ff */
[----:B------:R-:W-:Y:S01]  /*1290*/  ULDC.64 UR6, c[0x0][0x208] ;  /* 0x0000820000067ab9 */ /* 0x000fe20000000a00 */
[----:B------:R-:W-:Y:S01]  /*12a0*/  IMAD.MOV.U32 R121, RZ, RZ, RZ ;  /* 0x000000ffff797224 */ /* 0x000fe200078e00ff */
[----:B------:R-:W-:Y:S01]  /*12b0*/  ISETP.NE.AND.EX P0, PT, RZ, UR5, PT, P0 ;  /* 0x00000005ff007c0c */ /* 0x000fe2000bf05300 */
[----:B------:R-:W-:Y:S02]  /*12c0*/  ULDC.64 UR4, c[0x0][0xa18] ;  /* 0x0002860000047ab9 */ /* 0x000fe40000000a00 */
[----:B------:R-:W-:-:S04]  /*12d0*/  ISETP.NE.U32.AND P1, PT, RZ, UR4, PT ;  /* 0x00000004ff007c0c */ /* 0x000fc8000bf25070 */
[----:B------:R-:W-:Y:S01]  /*12e0*/  ISETP.NE.AND.EX P1, PT, RZ, UR5, PT, P1 ;  /* 0x00000005ff007c0c */ /* 0x000fe2000bf25310 */
[----:B------:R-:W-:Y:S02]  /*12f0*/  ULDC.64 UR4, c[0x0][0xa08] ;  /* 0x0002820000047ab9 */ /* 0x000fe40000000a00 */
[----:B------:R-:W-:-:S03]  /*1300*/  ISETP.NE.U32.AND P3, PT, RZ, UR4, PT ;  /* 0x00000004ff007c0c */ /* 0x000fc6000bf65070 */
[----:B---34-:R-:W1:Y:S01]  /*1310*/  @P0 LDC.64 R2, c[0x0][0xa28] ;  /* 0x00028a00ff020b82 */ /* 0x018e620000000a00 */
[----:B------:R-:W-:Y:S01]  /*1320*/  ISETP.NE.AND.EX P3, PT, RZ, UR5, PT, P3 ;  /* 0x00000005ff007c0c */ /* 0x000fe2000bf65330 */
[----:B0-----:R-:W-:-:S06]  /*1330*/  IMAD.WIDE R8, R27, 0x4, R4 ;  /* 0x000000041b087825 */ /* 0x001fcc00078e0204 */
[----:B------:R-:W0:Y:S01]  /*1340*/  @P1 LDC.64 R6, c[0x0][0xa18] ;  /* 0x00028600ff061b82 */ /* 0x000e220000000a00 */
[----:B------:R-:W-:Y:S02]  /*1350*/  ULDC UR4, c[0x0][0x288] ;  /* 0x0000a20000047ab9 */ /* 0x000fe40000000800 */
[----:B------:R-:W-:Y:S01]  /*1360*/  IMAD.U32 R163, RZ, RZ, UR4 ;  /* 0x00000004ffa37e24 */ /* 0x000fe2000f8e00ff */
[----:B------:R-:W-:Y:S02]  /*1370*/  ULDC.64 UR4, c[0x0][0x418] ;  /* 0x0001060000047ab9 */ /* 0x000fe40000000a00 */
[----:B------:R-:W-:Y:S01]  /*1380*/  UISETP.NE.U32.AND UP0, UPT, UR4, URZ, UPT ;  /* 0x0000003f0400728c */ /* 0x000fe2000bf05070 */
[----:B------:R2:W5:Y:S03]  /*1390*/  @P3 LDG.E R121, desc[UR6][R8.64] ;  /* 0x0000000608793981 */ /* 0x000566000c1e1900 */
[----:B------:R-:W-:-:S03]  /*13a0*/  UISETP.NE.AND.EX UP0, UPT, UR5, URZ, UPT, UP0 ;  /* 0x0000003f0500728c */ /* 0x000fc6000bf05300 */
[----:B------:R-:W-:Y:S01]  /*13b0*/  ULDC.64 UR4, c[0x0][0xa20] ;  /* 0x0002880000047ab9 */ /* 0x000fe20000000a00 */
[----:B-1----:R-:W-:Y:S01]  /*13c0*/  @P0 IMAD.WIDE R2, R27, 0x4, R2 ;  /* 0x000000041b020825 */ /* 0x002fe200078e0202 */
[----:B------:R-:W-:-:S04]  /*13d0*/  ISETP.NE.U32.AND P2, PT, RZ, UR4, PT ;  /* 0x00000004ff007c0c */ /* 0x000fc8000bf45070 */
[----:B------:R2:W5:Y:S01]  /*13e0*/  @P0 LDG.E R11, desc[UR6][R2.64] ;  /* 0x00000006020b0981 */ /* 0x000562000c1e1900 */
[----:B0-----:R-:W-:-:S05]  /*13f0*/  @P1 IMAD.WIDE R4, R27, 0x4, R6 ;  /* 0x000000041b041825 */ /* 0x001fca00078e0206 */
[----:B------:R2:W5:Y:S01]  /*1400*/  @P1 LDG.E R163, desc[UR6][R4.64] ;  /* 0x0000000604a31981 */ /* 0x000562000c1e1900 */
[----:B------:R-:W-:Y:S02]  /*1410*/  ULDC UR6, c[0x0][0x424] ;  /* 0x0001090000067ab9 */ /* 0x000fe40000000800 */
[----:B------:R-:W-:Y:S01]  /*1420*/  USEL UR4, UR6, 0x1, UP0 ;  /* 0x0000000106047887 */ /* 0x000fe20008000000 */
[----:B------:R-:W-:Y:S02]  /*1430*/  ISETP.NE.AND.EX P2, PT, RZ, UR5, PT, P2 ;  /* 0x00000005ff007c0c */ /* 0x000fe4000bf45320 */
[----:B------:R-:W-:Y:S01]  /*1440*/  ULDC UR6, c[0x0][0x2f0] ;  /* 0x0000bc0000067ab9 */ /* 0x000fe20000000800 */
[----:B------:R-:W-:Y:S01]  /*1450*/  ULDC UR7, c[0x0][0x348] ;  /* 0x0000d20000077ab9 */ /* 0x000fe20000000800 */
[----:B------:R-:W-:Y:S01]  /*1460*/  UIMAD UR6, UR4, UR6, URZ ;  /* 0x00000006040672a4 */ /* 0x000fe2000f8e023f */
[----:B------:R-:W-:Y:S02]  /*1470*/  IMAD.MOV.U32 R185, RZ, RZ, R26 ;  /* 0x000000ffffb97224 */ /* 0x000fe400078e001a */
[----:B------:R-:W-:Y:S01]  /*1480*/  IMAD.MOV.U32 R186, RZ, RZ, R27 ;  /* 0x000000ffffba7224 */ /* 0x000fe200078e001b */
[----:B--2---:R-:W-:Y:S08]  /*1490*/  @P1 BRA `(.L_x_1659) ;  /* 0x0000000000281947 */ /* 0x004ff00003800000 */
[----:B------:R-:W-:Y:S02]  /*14a0*/  ULDC.64 UR4, c[0x0][0xa00] ;  /* 0x0002800000047ab9 */ /* 0x000fe40000000a00 */
[----:B------:R-:W-:-:S04]  /*14b0*/  ISETP.NE.U32.AND P0, PT, RZ, UR4, PT ;  /* 0x00000004ff007c0c */ /* 0x000fc8000bf05070 */
[----:B------:R-:W-:-:S13]  /*14c0*/  ISETP.NE.AND.EX P0, PT, RZ, UR5, PT, P0 ;  /* 0x00000005ff007c0c */ /* 0x000fda000bf05300 */
[----:B------:R-:W-:Y:S05]  /*14d0*/  @!P0 BRA `(.L_x_1659) ;  /* 0x0000000000188947 */ /* 0x000fea0003800000 */
[----:B------:R-:W0:Y:S01]  /*14e0*/  LDC.64 R2, c[0x0][0xa00] ;  /* 0x00028000ff027b82 */ /* 0x000e220000000a00 */
[----:B------:R-:W-:Y:S01]  /*14f0*/  ULDC.64 UR4, c[0x0][0x208] ;  /* 0x0000820000047ab9 */ /* 0x000fe20000000a00 */
[----:B0-----:R-:W-:-:S05]  /*1500*/  IMAD.WIDE R2, R27, 0x4, R2 ;  /* 0x000000041b027825 */ /* 0x001fca00078e0202 */
[----:B-----5:R-:W2:Y:S04]  /*1510*/  LDG.E R163, desc[UR4][R2.64] ;  /* 0x0000000402a37981 */ /* 0x020ea8000c1e1900 */
[----:B------:R-:W2:Y:S02]  /*1520*/  LDG.E R0, desc[UR4][R2.64+0x4] ;  /* 0x0000040402007981 */ /* 0x000ea4000c1e1900 */
[----:B--2---:R-:W-:-:S07]  /*1530*/  IMAD.IADD R163, R0, 0x1, -R163 ;  /* 0x0000000100a37824 */ /* 0x004fce00078e0aa3 */
.L_x_1659:
[----:B------:R-:W-:Y:S02]  /*1540*/  IMAD.U32 R24, RZ, RZ, UR7 ;  /* 0x00000007ff187e24 */ /* 0x000fe4000f8e00ff */
[----:B------:R-:W-:Y:S01]  /*1550*/  IMAD.U32 R28, RZ, RZ, UR6 ;  /* 0x00000006ff1c7e24 */ /* 0x000fe2000f8e00ff */
[----:B------:R-:W-:Y:S06]  /*1560*/  @!P2 BRA `(.L_x_1660) ;  /* 0x000000000014a947 */ /* 0x000fec0003800000 */
[----:B------:R-:W0:Y:S01]  /*1570*/  LDC.64 R2, c[0x0][0xa20] ;  /* 0x00028800ff027b82 */ /* 0x000e220000000a00 */
[----:B------:R-:W-:Y:S01]  /*1580*/  ULDC.64 UR4, c[0x0][0x208] ;  /* 0x0000820000047ab9 */ /* 0x000fe20000000a00 */
[----:B0-----:R-:W-:-:S05]  /*1590*/  IMAD.WIDE R2, R27, 0x4, R2 ;  /* 0x000000041b027825 */ /* 0x001fca00078e0202 */
[----:B------:R0:W5:Y:S01]  /*15a0*/  LDG.E R28, desc[UR4][R2.64] ;  /* 0x00000004021c7981 */ /* 0x000162000c1e1900 */
[----:B------:R-:W-:Y:S05]  /*15b0*/  BRA `(.L_x_1661) ;  /* 0x0000000000147947 */ /* 0x000fea0003800000 */
.L_x_1660:
[----:B------:R-:W-:Y:S05]  /*15c0*/  @!P3 BRA `(.L_x_1661) ;  /* 0x000000000010b947 */ /* 0x000fea0003800000 */
[----:B------:R-:W-:Y:S02]  /*15d0*/  ULDC.64 UR4, c[0x0][0x208] ;  /* 0x0000820000047ab9 */ /* 0x000fe40000000a00 */
[----:B------:R-:W2:Y:S04]  /*15e0*/  LDG.E R3, desc[UR4][R8.64] ;  /* 0x0000000408037981 */ /* 0x000ea8000c1e1900 */
[----:B------:R-:W2:Y:S02]  /*15f0*/  LDG.E R28, desc[UR4][R8.64+0x4] ;  /* 0x00000404081c7981 */ /* 0x000ea4000c1e1900 */
[----:B--2---:R-:W-:-:S07]  /*1600*/  IMAD.IADD R28, R28, 0x1, -R3 ;  /* 0x000000011c1c7824 */ /* 0x004fce00078e0a03 */
.L_x_1661:
[----:B------:R-:W-:Y:S01]  /*1610*/  ULDC.64 UR4, c[0x0][0xa10] ;  /* 0x0002840000047ab9 */ /* 0x000fe20000000a00 */
[----:B------:R-:W-:Y:S01]  /*1620*/  ULDC.64 UR6, c[0x0][0x208] ;  /* 0x0000820000067ab9 */ /* 0x000fe20000000a00 */
[----:B------:R-:W-:Y:S01]  /*1630*/  ISETP.NE.U32.AND P0, PT, RZ, UR4, PT ;  /* 0x00000004ff007c0c */ /* 0x000fe2000bf05070 */
[----:B------:R-:W1:Y:S03]  /*1640*/  LDC R6, c[0x0][0x448] ;  /* 0x00011200ff067b82 */ /* 0x000e660000000800 */
[----:B------:R-:W-:Y:S01]  /*1650*/  ISETP.NE.AND.EX P0, PT, RZ, UR5, PT, P0 ;  /* 0x00000005ff007c0c */ /* 0x000fe2000bf05300 */
[----:B------:R-:W-:Y:S02]  /*1660*/  ULDC.64 UR4, c[0x0][0xa30] ;  /* 0x00028c0000047ab9 */ /* 0x000fe40000000a00 */
[----:B------:R-:W-:Y:S01]  /*1670*/  ISETP.NE.U32.AND P1, PT, RZ, UR4, PT ;  /* 0x00000004ff007c0c */ /* 0x000fe2000bf25070 */
[----:B-----5:R-:W-:Y:S01]  /*1680*/  IMAD.MOV.U32 R147, RZ, RZ, R28 ;  /* 0x000000ffff937224 */ /* 0x020fe200078e001c */
[----:B------:R-:W2:Y:S02]  /*1690*/  LDC.64 R12, c[0x0][0x9e0] ;  /* 0x00027800ff0c7b82 */ /* 0x000ea40000000a00 */
[----:B------:R-:W-:-:S06]  /*16a0*/  ISETP.NE.AND.EX P1, PT, RZ, UR5, PT, P1 ;  /* 0x00000005ff007c0c */ /* 0x000fcc000bf25310 */
[----:B0-----:R-:W0:Y:S08]  /*16b0*/  @P0 LDC.64 R2, c[0x0][0xa10] ;  /* 0x00028400ff020b82 */ /* 0x001e300000000a00 */
[----:B------:R-:W3:Y:S01]  /*16c0*/  @P1 LDC.64 R4, c[0x0][0xa30] ;  /* 0x00028c00ff041b82 */ /* 0x000ee20000000a00 */
[----:B0-----:R-:W-:-:S05]  /*16d0*/  @P0 IMAD.WIDE R2, R27, 0x4, R2 ;  /* 0x000000041b020825 */ /* 0x001fca00078e0202 */
[----:B------:R-:W4:Y:S04]  /*16e0*/  @P0 LDG.E R0, desc[UR6][R2.64] ;  /* 0x0000000602000981 */ /* 0x000f28000c1e1900 */
[----:B------:R0:W4:Y:S01]  /*16f0*/  @P0 LDG.E R7, desc[UR6][R2.64+0x4] ;  /* 0x0000040602070981 */ /* 0x000122000c1e1900 */
[----:B---3--:R-:W-:-:S05]  /*1700*/  @P1 IMAD.WIDE R4, R27, 0x4, R4 ;  /* 0x000000041b041825 */ /* 0x008fca00078e0204 */
[----:B------:R3:W5:Y:S01]  /*1710*/  @P1 LDG.E R147, desc[UR6][R4.64] ;  /* 0x0000000604931981 */ /* 0x000762000c1e1900 */
[----:B-1----:R-:W-:Y:S01]  /*1720*/  ISETP.NE.AND P1, PT, R6, 0x1, PT ;  /* 0x000000010600780c */ /* 0x002fe20003f25270 */
[----:B------:R-:W-:Y:S01]  /*1730*/  IMAD.SHL.U32 R177, R25, 0x80, RZ ;  /* 0x0000008019b17824 */ /* 0x000fe200078e00ff */
[----:B--2---:R-:W-:Y:S01]  /*1740*/  ISETP.GE.AND P2, PT, R13, 0x1, PT ;  /* 0x000000010d00780c */ /* 0x004fe20003f46270 */
[----:B------:R-:W-:Y:S02]  /*1750*/  IMAD.IADD R11, R28, 0x1, -R11 ;  /* 0x000000011c0b7824 */ /* 0x000fe400078e0a0b */
[----:B0-----:R-:W-:-:S08]  /*1760*/  VIADD R2, R177, 0x7f ;  /* 0x0000007fb1027836 */ /* 0x001fd00000000000 */
[----:B------:R-:W0:Y:S08]  /*1770*/  @P1 LDC R9, c[0x0][0x44c] ;  /* 0x00011300ff091b82 */ /* 0x000e300000000800 */
[----:B------:R-:W1:Y:S01]  /*1780*/  @P1 LDC R6, c[0x0][0x450] ;  /* 0x00011400ff061b82 */ /* 0x000e620000000800 */
[----:B0-----:R-:W-:-:S05]  /*1790*/  @P1 IMAD.HI.U32 R3, R2, R9, RZ ;  /* 0x0000000902031227 */ /* 0x001fca00078e00ff */
[----:B-1----:R-:W-:Y:S01]  /*17a0*/  @P1 SHF.R.U32.HI R2, RZ, R6, R3 ;  /* 0x00000006ff021219 */ /* 0x002fe20000011603 */
[----:B----4-:R-:W-:-:S04]  /*17b0*/  @P0 IMAD.IADD R24, R7, 0x1, -R0 ;  /* 0x0000000107180824 */ /* 0x010fc800078e0a00 */
[----:B------:R-:W-:-:S04]  /*17c0*/  IMAD.IADD R164, R11, 0x1, R24 ;  /* 0x000000010ba47824 */ /* 0x000fc800078e0218 */
[C---:B------:R-:W-:Y:S01]  /*17d0*/  VIADD R0, R164.reuse, 0x5f ;  /* 0x0000005fa4007836 */ /* 0x040fe20000000000 */
[----:B------:R-:W-:-:S03]  /*17e0*/  IADD3 R3, R164, 0x1, -R163 ;  /* 0x00000001a4037810 */ /* 0x000fc60007ffe8a3 */
[----:B------:R-:W-:-:S04]  /*17f0*/  IMAD.HI R0, R0, 0x2aaaaaab, RZ ;  /* 0x2aaaaaab00007827 */ /* 0x000fc800078e02ff */
[----:B------:R-:W-:Y:S01]  /*1800*/  IMAD.IADD R3, R3, 0x1, R2 ;  /* 0x0000000103037824 */ /* 0x000fe200078e0202 */
[----:B------:R-:W-:-:S04]  /*1810*/  SHF.R.U32.HI R153, RZ, 0x1f, R0 ;  /* 0x0000001fff997819 */ /* 0x000fc80000011600 */
[----:B------:R-:W-:Y:S01]  /*1820*/  LEA.HI.SX32 R153, R0, R153, 0x1c ;  /* 0x0000009900997211 */ /* 0x000fe200078fe2ff */
[----:B------:R-:W-:Y:S01]  /*1830*/  IMAD.IADD R0, R3, 0x1, R12 ;  /* 0x0000000103007824 */ /* 0x000fe200078e020c */
[----:B---3--:R-:W-:Y:S06]  /*1840*/  @!P2 BRA `(.L_x_1662) ;  /* 0x000000000048a947 */ /* 0x008fec0003800000 */
[C---:B------:R-:W-:Y:S01]  /*1850*/  ISETP.GT.AND P0, PT, R3.reuse, RZ, PT ;  /* 0x000000ff0300720c */ /* 0x040fe20003f04270 */
[----:B------:R-:W-:Y:S01]  /*1860*/  BSSY B0, `(.L_x_1663) ;  /* 0x000000e000007945 */ /* 0x000fe20003800000 */
[----:B------:R-:W-:-:S11]  /*1870*/  VIADD R2, R3, 0xffffffff ;  /* 0xffffffff03027836 */ /* 0x000fd60000000000 */
        /* <DEDUP_REMOVED lines=8> */
.L_x_1664:
[----:B------:R-:W-:-:S13]  /*1900*/  ISETP.NE.AND P0, PT, R13, 0x1, PT ;  /* 0x000000010d00780c */ /* 0x000fda0003f05270 */
[----:B------:R-:W0:Y:S02]  /*1910*/  @P0 LDC.64 R4, c[0x0][0x9e8] ;  /* 0x00027a00ff040b82 */ /* 0x000e240000000a00 */
[----:B0-----:R-:W-:-:S05]  /*1920*/  @P0 IMAD.HI.U32 R4, R2, R4, RZ ;  /* 0x0000000402040227 */ /* 0x001fca00078e00ff */
[----:B------:R-:W-:-:S07]  /*1930*/  @P0 SHF.R.U32.HI R2, RZ, R5, R4 ;  /* 0x00000005ff020219 */ /* 0x000fce0000011604 */
.L_x_1665:
[----:B------:R-:W-:Y:S05]  /*1940*/  BSYNC B0 ;  /* 0x0000000000007941 */ /* 0x000fea0003800000 */
.L_x_1663:
[----:B------:R-:W-:-:S05]  /*1950*/  IMAD R3, R2, R13, R13 ;  /* 0x0000000d02037224 */ /* 0x000fca00078e020d */
[----:B------:R-:W-:-:S07]  /*1960*/  VIMNMX R0, R0, R3, PT ;  /* 0x0000000300007248 */ /* 0x000fce0003fe0100 */
.L_x_1662:
[----:B------:R-:W0:Y:S01]  /*1970*/  @P1 LDC R2, c[0x0][0x44c] ;  /* 0x00011300ff021b82 */ /* 0x000e220000000800 */
[----:B------:R-:W-:Y:S01]  /*1980*/  IMAD.MOV.U32 R3, RZ, RZ, R177 ;  /* 0x000000ffff037224 */ /* 0x000fe200078e00b1 */
[----:B------:R-:W-:Y:S01]  /*1990*/  ULDC UR4, c[0x0][0x9dc] ;  /* 0x0002770000047ab9 */ /* 0x000fe20000000800 */
[----:B------:R-:W-:-:S05]  /*19a0*/  IMAD.IADD R152, R164, 0x1, -R163 ;  /* 0x00000001a4987824 */ /* 0x000fca00078e0aa3 */
[----:B------:R-:W1:Y:S01]  /*19b0*/  @P1 LDC R5, c[0x0][0x450] ;  /* 0x00011400ff051b82 */ /* 0x000e620000000800 */
[----:B0-----:R-:W-:-:S05]  /*19c0*/  @P1 IMAD.HI.U32 R2, R177, R2, RZ ;  /* 0x00000002b1021227 */ /* 0x001fca00078e00ff */
[----:B-1----:R-:W-:-:S05]  /*19d0*/  @P1 SHF.R.U32.HI R3, RZ, R5, R2 ;  /* 0x00000005ff031219 */ /* 0x002fca0000011602 */
[----:B------:R-:W-:-:S04]  /*19e0*/  IMAD.IADD R2, R152, 0x1, R3 ;  /* 0x0000000198027824 */ /* 0x000fc800078e0203 */
[----:B------:R-:W-:Y:S01]  /*19f0*/  VIADD R3, R2, -UR4 ;  /* 0x8000000402037c36 */ /* 0x000fe20008000000 */
[----:B------:R-:W-:Y:S06]  /*1a00*/  @!P2 BRA `(.L_x_1666) ;  /* 0x000000000044a947 */ /* 0x000fec0003800000 */
[----:B------:R-:W-:Y:S01]  /*1a10*/  ISETP.GT.AND P0, PT, R2, -0x1, PT ;  /* 0xffffffff0200780c */ /* 0x000fe20003f04270 */
[----:B------:R-:W-:-:S12]  /*1a20*/  BSSY B0, `(.L_x_1667) ;  /* 0x000000d000007945 */ /* 0x000fd80003800000 */
        /* <DEDUP_REMOVED lines=8> */
.L_x_1668:
[----:B------:R-:W-:-:S13]  /*1ab0*/  ISETP.NE.AND P0, PT, R13, 0x1, PT ;  /* 0x000000010d00780c */ /* 0x000fda0003f05270 */
[----:B------:R-:W0:Y:S02]  /*1ac0*/  @P0 LDC.64 R4, c[0x0][0x9e8] ;  /* 0x00027a00ff040b82 */ /* 0x000e240000000a00 */
[----:B0-----:R-:W-:-:S05]  /*1ad0*/  @P0 IMAD.HI.U32 R4, R2, R4, RZ ;  /* 0x0000000402040227 */ /* 0x001fca00078e00ff */
[----:B------:R-:W-:-:S07]  /*1ae0*/  @P0 SHF.R.U32.HI R2, RZ, R5, R4 ;  /* 0x00000005ff020219 */ /* 0x000fce0000011604 */
.L_x_1669:
[----:B------:R-:W-:Y:S05]  /*1af0*/  BSYNC B0 ;  /* 0x0000000000007941 */ /* 0x000fea0003800000 */
.L_x_1667:
[----:B------:R-:W-:-:S05]  /*1b00*/  IMAD R2, R2, R13, RZ ;  /* 0x0000000d02027224 */ /* 0x000fca00078e02ff */
[----:B------:R-:W-:-:S07]  /*1b10*/  VIMNMX R3, R3, R2, !PT ;  /* 0x0000000203037248 */ /* 0x000fce0007fe0100 */
.L_x_1666:
[----:B------:R-:W-:Y:S01]  /*1b20*/  VIADD R0, R0, 0x5f ;  /* 0x0000005f00007836 */ /* 0x000fe20000000000 */
[----:B------:R-:W-:Y:S01]  /*1b30*/  PLOP3.LUT P2, PT, PT, PT, PT, 0x80, 0x0 ;  /* 0x000000000000781c */ /* 0x000fe20003f4f070 */
[----:B------:R-:W-:-:S04]  /*1b40*/  IMAD.HI R2, R3, 0x2aaaaaab, RZ ;  /* 0x2aaaaaab03027827 */ /* 0x000fc800078e02ff */
[----:B------:R-:W-:Y:S01]  /*1b50*/  IMAD.HI R0, R0, 0x2aaaaaab, RZ ;  /* 0x2aaaaaab00007827 */ /* 0x000fe200078e02ff */
[----:B------:R-:W-:-:S04]  /*1b60*/  SHF.R.U32.HI R5, RZ, 0x1f, R2 ;  /* 0x0000001fff057819 */ /* 0x000fc80000011602 */
[----:B------:R-:W-:Y:S02]  /*1b70*/  SHF.R.U32.HI R3, RZ, 0x1f, R0 ;  /* 0x0000001fff037819 */ /* 0x000fe40000011600 */
[----:B------:R-:W-:Y:S02]  /*1b80*/  LEA.HI.SX32 R5, R2, R5, 0x1c ;  /* 0x0000000502057211 */ /* 0x000fe400078fe2ff */
[----:B------:R-:W-:Y:S02]  /*1b90*/  LEA.HI.SX32 R0, R0, R3, 0x1c ;  /* 0x0000000300007211 */ /* 0x000fe400078fe2ff */
[----:B------:R-:W-:Y:S02]  /*1ba0*/  VIMNMX R5, RZ, R5, !PT ;  /* 0x00000005ff057248 */ /* 0x000fe40007fe0100 */
[----:B------:R-:W-:-:S03]  /*1bb0*/  VIMNMX R0, R153, R0, PT ;  /* 0x0000000099007248 */ /* 0x000fc60003fe0100 */
[--C-:B------:R-:W-:Y:S02]  /*1bc0*/  IMAD R5, R5, 0x60, -R11.reuse ;  /* 0x0000006005057824 */ /* 0x100fe400078e0a0b */
[----:B------:R-:W-:-:S03]  /*1bd0*/  IMAD R3, R0, 0x60, -R11 ;  /* 0x0000006000037824 */ /* 0x000fc600078e0a0b */
[----:B------:R-:W-:Y:S02]  /*1be0*/  VIMNMX R5, RZ, R5, !PT ;  /* 0x00000005ff057248 */ /* 0x000fe40007fe0100 */
[----:B------:R-:W-:-:S03]  /*1bf0*/  VIMNMX R0, R3, R24, PT ;  /* 0x0000001803007248 */ /* 0x000fc60003fe0100 */
[----:B------:R-:W-:Y:S01]  /*1c00*/  IMAD.WIDE.U32 R2, R5, -0x55555555, RZ ;  /* 0xaaaaaaab05027825 */ /* 0x000fe200078e00ff */
[----:B------:R-:W-:-:S04]  /*1c10*/  ISETP.GT.AND P0, PT, R0, R5, PT ;  /* 0x000000050000720c */ /* 0x000fc80003f04270 */
[----:B------:R-:W-:-:S05]  /*1c20*/  SHF.R.U32.HI R127, RZ, 0x6, R3 ;  /* 0x00000006ff7f7819 */ /* 0x000fca0000011603 */
[----:B------:R-:W-:-:S04]  /*1c30*/  IMAD.MOV.U32 R2, RZ, RZ, R127 ;  /* 0x000000ffff027224 */ /* 0x000fc800078e007f */
[----:B------:R-:W-:-:S04]  /*1c40*/  @P0 VIADD R0, R0, 0x5f ;  /* 0x0000005f00000836 */ /* 0x000fc80000000000 */
[----:B------:R-:W-:-:S05]  /*1c50*/  @P0 IMAD.HI R0, R0, 0x2aaaaaab, RZ ;  /* 0x2aaaaaab00000827 */ /* 0x000fca00078e02ff */
[----:B------:R-:W-:-:S04]  /*1c60*/  @P0 SHF.R.U32.HI R3, RZ, 0x1f, R0 ;  /* 0x0000001fff030819 */ /* 0x000fc80000011600 */
[----:B------:R-:W-:-:S04]  /*1c70*/  @P0 LEA.HI.SX32 R2, R0, R3, 0x1c ;  /* 0x0000000300020211 */ /* 0x000fc800078fe2ff */
[----:B------:R-:W-:-:S13]  /*1c80*/  ISETP.GT.AND P0, PT, R2, R127, PT ;  /* 0x0000007f0200720c */ /* 0x000fda0003f04270 */
[----:B------:R-:W-:Y:S05]  /*1c90*/  @!P0 BRA `(.L_x_1670) ;  /* 0x00000090007c8947 */ /* 0x000fea0003800000 */
        /* <DEDUP_REMOVED lines=20> */
.L_x_1672:
[----:B------:R-:W-:Y:S05]  /*1de0*/  BSYNC B6 ;  /* 0x0000000000067941 */ /* 0x000fea0003800000 */
.L_x_1671:
        /* <DEDUP_REMOVED lines=20> */
.L_x_1674:
[----:B------:R-:W-:Y:S05]  /*1f30*/  BSYNC B6 ;  /* 0x0000000000067941 */ /* 0x000fea0003800000 */
.L_x_1673:
[----:B------:R-:W-:Y:S01]  /*1f40*/  ULDC.64 UR4, c[0x0][0x9f8] ;  /* 0x00027e0000047ab9 */ /* 0x000fe20000000a00 */
[----:B------:R-:W-:Y:S01]  /*1f50*/  ULDC.64 UR6, c[0x0][0x208] ;  /* 0x0000820000067ab9 */ /* 0x000fe20000000a00 */
[----:B------:R-:W-:Y:S01]  /*1f60*/  ISETP.NE.U32.AND P0, PT, RZ, UR4, PT ;  /* 0x00000004ff007c0c */ /* 0x000fe2000bf05070 */
[----:B------:R-:W2:Y:S01]  /*1f70*/  LDL.LU R20, [R1+0x4] ;  /* 0x0000040001147983 */ /* 0x000ea20000300800 */
[----:B------:R-:W0:Y:S02]  /*1f80*/  LDC.64 R90, c[0x0][0x300] ;  /* 0x0000c000ff5a7b82 */ /* 0x000e240000000a00 */
[----:B------:R-:W-:Y:S01]  /*1f90*/  ISETP.NE.AND.EX P0, PT, RZ, UR5, PT, P0 ;  /* 0x00000005ff007c0c */ /* 0x000fe2000bf05300 */
[----:B------:R-:W-:Y:S01]  /*1fa0*/  ULDC.64 UR4, c[0x0][0x330] ;  /* 0x0000cc0000047ab9 */ /* 0x000fe20000000a00 */
[----:B------:R-:W-:Y:S01]  /*1fb0*/  SHF.R.S32.HI R8, RZ, 0x1f, R26 ;  /* 0x0000001fff087819 */ /* 0x000fe2000001141a */
[C---:B------:R-:W-:Y:S01]  /*1fc0*/  VIADD R0, R18.reuse, 0x80 ;  /* 0x0000008012007836 */ /* 0x040fe20000000000 */
[----:B------:R-:W-:Y:S01]  /*1fd0*/  SHF.R.S32.HI R19, RZ, 0x1f, R18 ;  /* 0x0000001fff137819 */ /* 0x000fe20000011412 */
[----:B------:R-:W-:Y:S01]  /*1fe0*/  VIADD R3, R18, 0xa0 ;  /* 0x000000a012037836 */ /* 0x000fe20000000000 */
[----:B------:R-:W1:Y:S08]  /*1ff0*/  LDC.64 R102, c[0x0][0x3f8] ;  /* 0x0000fe00ff667b82 */ /* 0x000e700000000a00 */
[----:B------:R-:W3:Y:S01]  /*2000*/  @P0 LDC.64 R4, c[0x0][0x9f8] ;  /* 0x00027e00ff040b82 */ /* 0x000ee20000000a00 */
[----:B------:R-:W-:-:S02]  /*2010*/  IMAD.IADD R121, R121, 0x1, R28 ;  /* 0x0000000179797824 */ /* 0x000fc400078e021c */
[----:B------:R-:W-:Y:S01]  /*2020*/  VIADD R85, R18, 0x60 ;  /* 0x0000006012557836 */ /* 0x000fe20000000000 */
[----:B------:R-:W-:-:S04]  /*2030*/  SHF.R.S32.HI R149, RZ, 0x1f, R162 ;  /* 0x0000001fff957819 */ /* 0x000fc800000114a2 */
[----:B------:R-:W4:Y:S08]  /*2040*/  LDC R21, c[0x0][0x3f4] ;  /* 0x0000fd00ff157b82 */ /* 0x000f300000000800 */
[----:B------:R-:W4:Y:S01]  /*2050*/  LDC.64 R96, c[0x0][0x408] ;  /* 0x00010200ff607b82 */ /* 0x000f220000000a00 */
[----:B---3--:R-:W-:-:S05]  /*2060*/  @P0 IMAD.WIDE R4, R27, 0x4, R4 ;  /* 0x000000041b040825 */ /* 0x008fca00078e0204 */
[----:B------:R3:W2:Y:S01]  /*2070*/  @P0 LDG.E R27, desc[UR6][R4.64] ;  /* 0x00000006041b0981 */ /* 0x0006a2000c1e1900 */
[----:B------:R-:W-:Y:S01]  /*2080*/  ULDC UR6, c[0x0][0x2f4] ;  /* 0x0000bd0000067ab9 */ /* 0x000fe20000000800 */
[----:B------:R-:W-:Y:S01]  /*2090*/  IMAD R7, R8, UR4, RZ ;  /* 0x0000000408077c24 */ /* 0x000fe2000f8e02ff */
[----:B------:R-:W-:Y:S01]  /*20a0*/  ISETP.GE.AND P1, PT, R165, UR6, PT ;  /* 0x00000006a5007c0c */ /* 0x000fe2000bf26270 */
[----:B------:R-:W-:Y:S01]  /*20b0*/  IMAD.WIDE.U32 R88, R26, UR4, R18 ;  /* 0x000000041a587c25 */ /* 0x000fe2000f8e0012 */
[----:B------:R-:W-:Y:S01]  /*20c0*/  ISETP.GE.AND P0, PT, R18, UR6, PT ;  /* 0x0000000612007c0c */ /* 0x000fe2000bf06270 */
[----:B------:R-:W4:Y:S01]  /*20d0*/  S2R R154, SR_TID.X ;  /* 0x00000000009a7919 */ /* 0x000f220000002100 */
[----:B------:R-:W-:Y:S01]  /*20e0*/  ISETP.GE.AND P3, PT, R0, UR6, PT ;  /* 0x0000000600007c0c */ /* 0x000fe2000bf66270 */
[----:B------:R-:W-:Y:S01]  /*20f0*/  IMAD R7, R26, UR5, R7 ;  /* 0x000000051a077c24 */ /* 0x000fe2000f8e0207 */
[----:B------:R-:W-:Y:S01]  /*2100*/  ISETP.GE.AND P2, PT, R3, UR6, PT ;  /* 0x0000000603007c0c */ /* 0x000fe2000bf46270 */
[----:B------:R-:W-:Y:S01]  /*2110*/  ULDC.64 UR4, c[0x0][0xa08] ;  /* 0x0002820000047ab9 */ /* 0x000fe20000000a00 */
[----:B---3--:R-:W-:Y:S01]  /*2120*/  SEL R4, RZ, 0xffffffff, P1 ;  /* 0xffffffffff047807 */ /* 0x008fe20000800000 */
[----:B------:R-:W-:Y:S01]  /*2130*/  IMAD.IADD R89, R89, 0x1, R7 ;  /* 0x0000000159597824 */ /* 0x000fe200078e0207 */
[----:B------:R-:W-:Y:S01]  /*2140*/  SHF.R.S32.HI R0, RZ, 0x1f, R121 ;  /* 0x0000001fff007819 */ /* 0x000fe20000011479 */
[----:B-1----:R-:W-:Y:S01]  /*2150*/  IMAD.WIDE.U32 R100, R162, R102, R18 ;  /* 0x00000066a2647225 */ /* 0x002fe200078e0012 */
[----:B------:R-:W-:-:S02]  /*2160*/  SEL R3, RZ, 0x1, P0 ;  /* 0x00000001ff037807 */ /* 0x000fc40000000000 */
[----:B------:R-:W-:Y:S01]  /*2170*/  ISETP.GE.AND P0, PT, R166, UR6, PT ;  /* 0x00000006a6007c0c */ /* 0x000fe2000bf06270 */
[----:B------:R-:W-:Y:S01]  /*2180*/  IMAD.SHL.U32 R4, R4, 0x2, RZ ;  /* 0x0000000204047824 */ /* 0x000fe200078e00ff */
[----:B------:R-:W-:Y:S01]  /*2190*/  ISETP.GE.AND P1, PT, R85, UR6, PT ;  /* 0x0000000655007c0c */ /* 0x000fe2000bf26270 */
[-C--:B0-----:R-:W-:Y:S01]  /*21a0*/  IMAD R10, R0, R90.reuse, RZ ;  /* 0x0000005a000a7224 */ /* 0x081fe200078e02ff */
[----:B------:R-:W-:Y:S01]  /*21b0*/  SEL R6, RZ, 0x4, P0 ;  /* 0x00000004ff067807 */ /* 0x000fe20000000000 */
[----:B------:R-:W-:Y:S01]  /*21c0*/  ULDC.64 UR6, c[0x0][0x308] ;  /* 0x0000c20000067ab9 */ /* 0x000fe20000000a00 */
[----:B------:R-:W-:Y:S01]  /*21d0*/  LOP3.LUT R3, R4, 0x2, R3, 0xe2, !PT ;  /* 0x0000000204037812 */ /* 0x000fe200078ee203 */
[C---:B------:R-:W-:Y:S01]  /*21e0*/  IMAD.WIDE.U32 R4, R121.reuse, R90, RZ ;  /* 0x0000005a79047225 */ /* 0x040fe200078e00ff */
[----:B------:R-:W-:Y:S02]  /*21f0*/  SEL R7, RZ, 0x8, P1 ;  /* 0x00000008ff077807 */ /* 0x000fe40000800000 */
[----:B------:R-:W-:Y:S01]  /*2200*/  ISETP.NE.U32.AND P0, PT, RZ, UR4, PT ;  /* 0x00000004ff007c0c */ /* 0x000fe2000bf05070 */
[----:B------:R-:W-:Y:S01]  /*2210*/  IMAD R9, R121, R91, R10 ;  /* 0x0000005b79097224 */ /* 0x000fe200078e020a */
[----:B------:R-:W-:Y:S01]  /*2220*/  LOP3.LUT R3, R7, R3, R6, 0xfe, !PT ;  /* 0x0000000307037212 */ /* 0x000fe200078efe06 */
[----:B------:R-:W-:Y:S01]  /*2230*/  IMAD R7, R8, UR6, RZ ;  /* 0x0000000608077c24 */ /* 0x000fe2000f8e02ff */
[----:B------:R-:W-:Y:S01]  /*2240*/  SEL R6, RZ, 0x10, P3 ;  /* 0x00000010ff067807 */ /* 0x000fe20001800000 */
[----:B------:R-:W-:Y:S01]  /*2250*/  IMAD.IADD R5, R5, 0x1, R9 ;  /* 0x0000000105057824 */ /* 0x000fe200078e0209 */
[----:B------:R-:W-:Y:S01]  /*2260*/  ISETP.NE.AND.EX P0, PT, RZ, UR5, PT, P0 ;  /* 0x00000005ff007c0c */ /* 0x000fe2000bf05300 */
[C---:B------:R-:W-:Y:S01]  /*2270*/  IMAD R7, R26.reuse, UR7, R7 ;  /* 0x000000071a077c24 */ /* 0x040fe2000f8e0207 */
[----:B------:R-:W-:Y:S01]  /*2280*/  LOP3.LUT R11, R3, R6, RZ, 0xfc, !PT ;  /* 0x00000006030b7212 */ /* 0x000fe200078efcff */
[----:B------:R-:W-:Y:S01]  /*2290*/  IMAD.WIDE.U32 R4, R26, UR6, R4 ;  /* 0x000000061a047c25 */ /* 0x000fe2000f8e0004 */
[----:B------:R-:W-:Y:S01]  /*22a0*/  ULDC.64 UR4, c[0x0][0x310] ;  /* 0x0000c40000047ab9 */ /* 0x000fe20000000a00 */
[----:B------:R-:W-:-:S02]  /*22b0*/  SHF.R.S32.HI R161, RZ, 0x1f, R160 ;  /* 0x0000001fffa17819 */ /* 0x000fc400000114a0 */
[----:B------:R-:W-:Y:S01]  /*22c0*/  IMAD.IADD R5, R5, 0x1, R7 ;  /* 0x0000000105057824 */ /* 0x000fe200078e0207 */
[-C--:B----4-:R-:W-:Y:S01]  /*22d0*/  ISETP.GE.AND P1, PT, R165, R21.reuse, PT ;  /* 0x00000015a500720c */ /* 0x090fe20003f26270 */
[----:B------:R-:W-:Y:S01]  /*22e0*/  IMAD R7, R149, R96, RZ ;  /* 0x0000006095077224 */ /* 0x000fe200078e02ff */
[----:B------:R-:W-:Y:S01]  /*22f0*/  ISETP.GE.AND P4, PT, R166, R21, PT ;  /* 0x00000015a600720c */ /* 0x000fe20003f86270 */
[----:B------:R-:W-:Y:S01]  /*2300*/  IMAD.WIDE.U32 R98, R162, R102, R160 ;  /* 0x00000066a2627225 */ /* 0x000fe200078e00a0 */
[----:B------:R-:W-:Y:S02]  /*2310*/  LOP3.LUT P3, RZ, R200, 0x4, RZ, 0xc0, !PT ;  /* 0x00000004c8ff7812 */ /* 0x000fe4000786c0ff */
[----:B------:R-:W-:Y:S01]  /*2320*/  SHF.L.U64.HI R138, R90, 0x6, R91 ;  /* 0x000000065a8a7819 */ /* 0x000fe2000001025b */
[----:B------:R-:W-:Y:S01]  /*2330*/  IMAD R7, R162, R97, R7 ;  /* 0x00000061a2077224 */ /* 0x000fe200078e0207 */
[----:B------:R-:W-:Y:S01]  /*2340*/  SHF.L.U64.HI R105, R96, 0x6, R97 ;  /* 0x0000000660697819 */ /* 0x000fe20000010261 */
[----:B------:R-:W-:Y:S01]  /*2350*/  IMAD.WIDE.U32 R92, R162, R96, R160 ;  /* 0x00000060a25c7225 */ /* 0x000fe200078e00a0 */
[----:B------:R-:W-:-:S02]  /*2360*/  SHF.L.U64.HI R107, R102, 0x6, R103 ;  /* 0x00000006666b7819 */ /* 0x000fc40000010267 */
[----:B------:R-:W-:Y:S01]  /*2370*/  SHF.R.S32.HI R151, RZ, 0x1f, R188 ;  /* 0x0000001fff977819 */ /* 0x000fe200000114bc */
[----:B------:R-:W-:Y:S01]  /*2380*/  IMAD.WIDE.U32 R94, R162, R96, R18 ;  /* 0x00000060a25e7225 */ /* 0x000fe200078e0012 */
[----:B------:R-:W-:-:S03]  /*2390*/  LEA.HI R154, R154, 0x8, RZ, 0x19 ;  /* 0x000000089a9a7811 */ /* 0x000fc600078fc8ff */
[----:B------:R-:W-:Y:S02]  /*23a0*/  IMAD.IADD R93, R93, 0x1, R7 ;  /* 0x000000015d5d7824 */ /* 0x000fe400078e0207 */
[----:B------:R-:W-:Y:S01]  /*23b0*/  IMAD.IADD R95, R7, 0x1, R95 ;  /* 0x00000001075f7824 */ /* 0x000fe200078e025f */
[----:B------:R-:W-:Y:S01]  /*23c0*/  SEL R7, R21, RZ, P4 ;  /* 0x000000ff15077207 */ /* 0x000fe20002000000 */
[----:B------:R-:W-:Y:S02]  /*23d0*/  IMAD.MOV.U32 R128, RZ, RZ, 0x20 ;  /* 0x00000020ff807424 */ /* 0x000fe400078e00ff */
[----:B------:R-:W-:Y:S02]  /*23e0*/  IMAD R129, R91, 0x60, RZ ;  /* 0x000000605b817824 */ /* 0x000fe400078e02ff */
[----:B------:R-:W-:Y:S01]  /*23f0*/  IMAD.SHL.U32 R139, R90, 0x40, RZ ;  /* 0x000000405a8b7824 */ /* 0x000fe200078e00ff */
[----:B------:R-:W-:Y:S01]  /*2400*/  SEL R128, R128, 0xffffffe0, !P3 ;  /* 0xffffffe080807807 */ /* 0x000fe20005800000 */
[----:B------:R-:W-:-:S02]  /*2410*/  IMAD R133, R97, 0x60, RZ ;  /* 0x0000006061857824 */ /* 0x000fc400078e02ff */
[----:B------:R-:W-:Y:S02]  /*2420*/  IMAD.SHL.U32 R106, R96, 0x40, RZ ;  /* 0x00000040606a7824 */ /* 0x000fe400078e00ff */
[----:B-----5:R-:W-:-:S04]  /*2430*/  IMAD.WIDE.U32 R92, R147, R96, R92 ;  /* 0x00000060935c7225 */ /* 0x020fc800078e005c */
[----:B------:R-:W-:-:S04]  /*2440*/  IMAD.WIDE.U32 R94, R147, R96, R94 ;  /* 0x00000060935e7225 */ /* 0x000fc800078e005e */
[----:B------:R-:W-:Y:S02]  /*2450*/  IMAD.SHL.U32 R108, R102, 0x40, RZ ;  /* 0x00000040666c7824 */ /* 0x000fe400078e00ff */
[----:B------:R-:W-:Y:S01]  /*2460*/  IMAD.SHL.U32 R126, R21, 0x2, RZ ;  /* 0x00000002157e7824 */ /* 0x000fe200078e00ff */
[----:B--2---:R-:W-:-:S04]  /*2470*/  LOP3.LUT R20, R20, 0xfffffffe, RZ, 0xc0, !PT ;  /* 0xfffffffe14147812 */ /* 0x004fc800078ec0ff */
[----:B------:R-:W-:Y:S02]  /*2480*/  @P4 LOP3.LUT R20, R20, 0x1, RZ, 0xfc, !PT ;  /* 0x0000000114144812 */ /* 0x000fe400078efcff */
[----:B------:R-:W-:-:S03]  /*2490*/  IADD3 R120, P4, R162, R121, RZ ;  /* 0x00000079a2787210 */ /* 0x000fc60007f9e0ff */
[----:B------:R0:W-:Y:S02]  /*24a0*/  STL [R1+0x4], R20 ;  /* 0x0000041401007387 */ /* 0x0001e40000100800 */
[----:B------:R-:W-:Y:S01]  /*24b0*/  IMAD.X R121, R0, 0x1, R149, P4 ;  /* 0x0000000100797824 */ /* 0x000fe200020e0695 */
[----:B------:R-:W-:-:S04]  /*24c0*/  SEL R0, RZ, 0x20, P2 ;  /* 0x00000020ff007807 */ /* 0x000fc80001000000 */
[C---:B------:R-:W-:Y:S02]  /*24d0*/  LOP3.LUT R0, R11.reuse, R0, RZ, 0xfc, !PT ;  /* 0x000000000b007212 */ /* 0x040fe400078efcff */
[----:B------:R-:W-:Y:S02]  /*24e0*/  LOP3.LUT R11, R11, 0x1, RZ, 0xc0, !PT ;  /* 0x000000010b0b7812 */ /* 0x000fe400078ec0ff */
[----:B------:R-:W-:Y:S02]  /*24f0*/  LOP3.LUT R10, R0, 0x2, RZ, 0xc0, !PT ;  /* 0x00000002000a7812 */ /* 0x000fe400078ec0ff */
[----:B------:R-:W-:-:S04]  /*2500*/  SHF.R.S32.HI R3, RZ, 0x1f, R27 ;  /* 0x0000001fff037819 */ /* 0x000fc8000001141b */
[----:B------:R-:W-:Y:S02]  /*2510*/  SEL R6, R3, RZ, !P0 ;  /* 0x000000ff03067207 */ /* 0x000fe40004000000 */
[----:B------:R-:W-:-:S03]  /*2520*/  SEL R3, R27, RZ, !P0 ;  /* 0x000000ff1b037207 */ /* 0x000fc60004000000 */
[----:B------:R-:W-:Y:S02]  /*2530*/  IMAD R8, R6, UR4, RZ ;  /* 0x0000000406087c24 */ /* 0x000fe4000f8e02ff */
[----:B------:R-:W-:-:S04]  /*2540*/  IMAD.WIDE.U32 R86, R3, UR4, R4 ;  /* 0x0000000403567c25 */ /* 0x000fc8000f8e0004 */
[-C--:B------:R-:W-:Y:S02]  /*2550*/  IMAD R4, R149, R90.reuse, RZ ;  /* 0x0000005a95047224 */ /* 0x080fe400078e02ff */
[----:B------:R-:W-:Y:S01]  /*2560*/  IMAD R9, R3, UR5, R8 ;  /* 0x0000000503097c24 */ /* 0x000fe2000f8e0208 */
[----:B------:R-:W-:Y:S01]  /*2570*/  ULDC.64 UR4, c[0x0][0x338] ;  /* 0x0000ce0000047ab9 */ /* 0x000fe20000000a00 */
[C---:B------:R-:W-:Y:S02]  /*2580*/  IMAD R13, R162.reuse, R91, R4 ;  /* 0x0000005ba20d7224 */ /* 0x040fe400078e0204 */
[----:B------:R-:W-:-:S04]  /*2590*/  IMAD.WIDE.U32 R4, R162, R90, R18 ;  /* 0x0000005aa2047225 */ /* 0x000fc800078e0012 */
[----:B------:R-:W-:Y:S01]  /*25a0*/  IMAD R6, R6, UR4, RZ ;  /* 0x0000000406067c24 */ /* 0x000fe2000f8e02ff */
[----:B------:R-:W-:Y:S01]  /*25b0*/  IADD3 R27, P0, R86, R4, RZ ;  /* 0x00000004561b7210 */ /* 0x000fe20007f1e0ff */
[----:B------:R-:W-:Y:S01]  /*25c0*/  IMAD.IADD R84, R87, 0x1, R9 ;  /* 0x0000000157547824 */ /* 0x000fe200078e0209 */
[----:B------:R-:W-:Y:S01]  /*25d0*/  SEL R4, R21, RZ, P1 ;  /* 0x000000ff15047207 */ /* 0x000fe20000800000 */
[----:B------:R-:W-:-:S03]  /*25e0*/  IMAD.WIDE.U32 R88, R3, UR4, R88 ;  /* 0x0000000403587c25 */ /* 0x000fc6000f8e0058 */
[----:B------:R-:W-:Y:S01]  /*25f0*/  IADD3.X R26, R84, R5, R13, P0, !PT ;  /* 0x00000005541a7210 */ /* 0x000fe200007fe40d */
[----:B------:R-:W-:Y:S01]  /*2600*/  IMAD R29, R3, UR5, R6 ;  /* 0x00000005031d7c24 */ /* 0x000fe2000f8e0206 */
[----:B------:R-:W-:Y:S01]  /*2610*/  ISETP.GE.AND P0, PT, R18, R21, PT ;  /* 0x000000151200720c */ /* 0x000fe20003f06270 */
[----:B------:R-:W-:Y:S02]  /*2620*/  IMAD R3, R149, R102, RZ ;  /* 0x0000006695037224 */ /* 0x000fe400078e02ff */
[----:B------:R-:W-:Y:S02]  /*2630*/  IMAD.IADD R8, R166, 0x1, R7 ;  /* 0x00000001a6087824 */ /* 0x000fe400078e0207 */
[----:B------:R-:W-:Y:S01]  /*2640*/  IMAD R5, R162, R103, R3 ;  /* 0x00000067a2057224 */ /* 0x000fe200078e0203 */
[----:B------:R-:W-:Y:S01]  /*2650*/  SEL R3, R21, RZ, P0 ;  /* 0x000000ff15037207 */ /* 0x000fe20000000000 */
[----:B------:R-:W-:Y:S01]  /*2660*/  IMAD.WIDE.U32 R90, R90, 0x60, RZ ;  /* 0x000000605a5a7825 */ /* 0x000fe200078e00ff */
[----:B------:R-:W-:-:S03]  /*2670*/  SHF.R.S32.HI R13, RZ, 0x1f, R8 ;  /* 0x0000001fff0d7819 */ /* 0x000fc60000011408 */
[----:B------:R-:W-:Y:S01]  /*2680*/  IMAD.IADD R3, R18, 0x1, R3 ;  /* 0x0000000112037824 */ /* 0x000fe200078e0203 */
[-C--:B------:R-:W-:Y:S01]  /*2690*/  LEA.HI R12, R13, R8.reuse, RZ, 0x3 ;  /* 0x000000080d0c7211 */ /* 0x080fe200078f18ff */
[----:B------:R-:W-:Y:S01]  /*26a0*/  IMAD.IADD R99, R99, 0x1, R5 ;  /* 0x0000000163637824 */ /* 0x000fe200078e0205 */
[----:B------:R-:W-:Y:S01]  /*26b0*/  LEA.HI R8, R13, R8, RZ, 0x6 ;  /* 0x000000080d087211 */ /* 0x000fe200078f30ff */
[----:B------:R-:W-:Y:S01]  /*26c0*/  IMAD.IADD R101, R5, 0x1, R101 ;  /* 0x0000000105657824 */ /* 0x000fe200078e0265 */
[----:B------:R-:W-:Y:S01]  /*26d0*/  LOP3.LUT R13, R173, 0x38, R12, 0xf8, !PT ;  /* 0x00000038ad0d7812 */ /* 0x000fe200078ef80c */
[----:B------:R-:W-:Y:S01]  /*26e0*/  IMAD.IADD R5, R165, 0x1, R4 ;  /* 0x00000001a5057824 */ /* 0x000fe200078e0204 */
[----:B------:R-:W-:Y:S01]  /*26f0*/  SHF.R.S32.HI R4, RZ, 0x1f, R3 ;  /* 0x0000001fff047819 */ /* 0x000fe20000011403 */
[CC--:B------:R-:W-:Y:S01]  /*2700*/  IMAD.WIDE.U32 R98, R147.reuse, R102.reuse, R98 ;  /* 0x0000006693627225 */ /* 0x0c0fe200078e0062 */
[----:B------:R-:W-:Y:S02]  /*2710*/  SHF.R.S32.HI R112, RZ, 0x3, R12 ;  /* 0x00000003ff707819 */ /* 0x000fe4000001140c */
[----:B------:R-:W-:Y:S01]  /*2720*/  SHF.R.S32.HI R6, RZ, 0x1f, R5 ;  /* 0x0000001fff067819 */ /* 0x000fe20000011405 */
[----:B------:R-:W-:Y:S01]  /*2730*/  IMAD.WIDE.U32 R100, R147, R102, R100 ;  /* 0x0000006693647225 */ /* 0x000fe200078e0064 */
[----:B------:R-:W-:-:S02]  /*2740*/  LEA.HI R14, R4, R3, RZ, 0x3 ;  /* 0x00000003040e7211 */ /* 0x000fc400078f18ff */
[----:B------:R-:W-:Y:S01]  /*2750*/  LEA.HI R3, R4, R3, RZ, 0x6 ;  /* 0x0000000304037211 */ /* 0x000fe200078f30ff */
[----:B------:R-:W-:Y:S01]  /*2760*/  IMAD.IADD R129, R91, 0x1, R129 ;  /* 0x000000015b817824 */ /* 0x000fe200078e0281 */
[-C--:B------:R-:W-:Y:S02]  /*2770*/  LEA.HI R4, R6, R5.reuse, RZ, 0x6 ;  /* 0x0000000506047211 */ /* 0x080fe400078f30ff */
[----:B------:R-:W-:Y:S02]  /*2780*/  SHF.R.S32.HI R3, RZ, 0x6, R3 ;  /* 0x00000006ff037819 */ /* 0x000fe40000011403 */
[----:B------:R-:W-:Y:S02]  /*2790*/  SHF.R.S32.HI R7, RZ, 0x6, R4 ;  /* 0x00000006ff077819 */ /* 0x000fe40000011404 */
[----:B------:R-:W-:Y:S01]  /*27a0*/  LOP3.LUT R4, R174, 0x38, R14, 0xf8, !PT ;  /* 0x00000038ae047812 */ /* 0x000fe200078ef80e */
[C---:B------:R-:W-:Y:S01]  /*27b0*/  IMAD R146, R3.reuse, 0x1800, R176 ;  /* 0x0000180003927824 */ /* 0x040fe200078e02b0 */
[----:B------:R-:W-:Y:S01]  /*27c0*/  LEA.HI R5, R6, R5, RZ, 0x3 ;  /* 0x0000000506057211 */ /* 0x000fe200078f18ff */
[----:B------:R-:W-:Y:S01]  /*27d0*/  IMAD R144, R3, 0x1800, R178 ;  /* 0x0000180003907824 */ /* 0x000fe200078e02b2 */
[----:B------:R-:W-:Y:S01]  /*27e0*/  LOP3.LUT R3, R4, R175, RZ, 0x3c, !PT ;  /* 0x000000af04037212 */ /* 0x000fe200078e3cff */
[C---:B------:R-:W-:Y:S01]  /*27f0*/  IMAD R145, R7.reuse, 0x1800, R176 ;  /* 0x0000180007917824 */ /* 0x040fe200078e02b0 */
[----:B------:R-:W-:Y:S01]  /*2800*/  LOP3.LUT R4, R174, 0x38, R12, 0xf8, !PT ;  /* 0x00000038ae047812 */ /* 0x000fe200078ef80c */
[----:B------:R-:W-:Y:S01]  /*2810*/  IMAD R142, R7, 0x1800, R178 ;  /* 0x00001800078e7824 */ /* 0x000fe200078e02b2 */
[----:B------:R-:W-:Y:S01]  /*2820*/  LOP3.LUT R9, R173, 0x38, R14, 0xf8, !PT ;  /* 0x00000038ad097812 */ /* 0x000fe200078ef80e */
[----:B------:R-:W-:Y:S01]  /*2830*/  IMAD.IADD R146, R146, 0x1, R3 ;  /* 0x0000000192927824 */ /* 0x000fe200078e0203 */
[----:B------:R-:W-:-:S02]  /*2840*/  SHF.R.S32.HI R3, RZ, 0x6, R8 ;  /* 0x00000006ff037819 */ /* 0x000fc40000011408 */
[-C--:B------:R-:W-:Y:S02]  /*2850*/  LOP3.LUT R4, R4, R175.reuse, RZ, 0x3c, !PT ;  /* 0x000000af04047212 */ /* 0x080fe400078e3cff */
[----:B------:R-:W-:Y:S01]  /*2860*/  LOP3.LUT R6, R174, 0x38, R5, 0xf8, !PT ;  /* 0x00000038ae067812 */ /* 0x000fe200078ef805 */
[----:B------:R-:W-:Y:S01]  /*2870*/  IMAD R143, R3, 0x1800, R176 ;  /* 0x00001800038f7824 */ /* 0x000fe200078e02b0 */
[----:B------:R-:W-:Y:S01]  /*2880*/  LOP3.LUT R9, R9, R222, RZ, 0x3c, !PT ;  /* 0x000000de09097212 */ /* 0x000fe200078e3cff */
[----:B------:R-:W-:Y:S01]  /*2890*/  IMAD R141, R3, 0x1800, R178 ;  /* 0x00001800038d7824 */ /* 0x000fe200078e02b2 */
[----:B------:R-:W-:Y:S01]  /*28a0*/  SHF.R.S32.HI R3, RZ, 0x1f, R147 ;  /* 0x0000001fff037819 */ /* 0x000fe20000011493 */
[----:B------:R-:W-:Y:S01]  /*28b0*/  IMAD.IADD R143, R143, 0x1, R4 ;  /* 0x000000018f8f7824 */ /* 0x000fe200078e0204 */
[----:B------:R-:W-:Y:S01]  /*28c0*/  LOP3.LUT R6, R6, R175, RZ, 0x3c, !PT ;  /* 0x000000af06067212 */ /* 0x000fe200078e3cff */
[----:B------:R-:W-:Y:S01]  /*28d0*/  IMAD.IADD R144, R144, 0x1, R9 ;  /* 0x0000000190907824 */ /* 0x000fe200078e0209 */
[----:B------:R-:W-:Y:S01]  /*28e0*/  LOP3.LUT R9, R173, 0x38, R5, 0xf8, !PT ;  /* 0x00000038ad097812 */ /* 0x000fe200078ef805 */
[----:B------:R-:W-:Y:S01]  /*28f0*/  IMAD R4, R3, R96, RZ ;  /* 0x0000006003047224 */ /* 0x000fe200078e02ff */
[----:B------:R-:W-:Y:S01]  /*2900*/  SHF.R.S32.HI R116, RZ, 0x3, R14 ;  /* 0x00000003ff747819 */ /* 0x000fe2000001140e */
[----:B------:R-:W-:Y:S01]  /*2910*/  IMAD.IADD R145, R145, 0x1, R6 ;  /* 0x0000000191917824 */ /* 0x000fe200078e0206 */
[-C--:B------:R-:W-:Y:S01]  /*2920*/  LOP3.LUT R9, R9, R222.reuse, RZ, 0x3c, !PT ;  /* 0x000000de09097212 */ /* 0x080fe200078e3cff */
[----:B------:R-:W-:Y:S01]  /*2930*/  IMAD R7, R147, R97, R4 ;  /* 0x0000006193077224 */ /* 0x000fe200078e0204 */
[----:B------:R-:W-:Y:S01]  /*2940*/  LOP3.LUT R6, R13, R222, RZ, 0x3c, !PT ;  /* 0x000000de0d067212 */ /* 0x000fe200078e3cff */
[----:B------:R-:W-:Y:S01]  /*2950*/  IMAD R4, R3, R102, RZ ;  /* 0x0000006603047224 */ /* 0x000fe200078e02ff */
[----:B------:R-:W-:Y:S01]  /*2960*/  LOP3.LUT R14, R14, 0xfffffff8, RZ, 0xc0, !PT ;  /* 0xfffffff80e0e7812 */ /* 0x000fe200078ec0ff */
[----:B------:R-:W-:Y:S01]  /*2970*/  IMAD R3, R103, 0x60, RZ ;  /* 0x0000006067037824 */ /* 0x000fe200078e02ff */
[----:B------:R-:W-:Y:S01]  /*2980*/  LOP3.LUT R13, R5, 0xfffffff8, RZ, 0xc0, !PT ;  /* 0xfffffff8050d7812 */ /* 0x000fe200078ec0ff */
[----:B------:R-:W-:Y:S01]  /*2990*/  IMAD R15, R147, R103, R4 ;  /* 0x00000067930f7224 */ /* 0x000fe200078e0204 */
[----:B------:R-:W-:Y:S01]  /*29a0*/  LOP3.LUT R4, R174, 0x18, R18, 0xf8, !PT ;  /* 0x00000018ae047812 */ /* 0x000fe200078ef812 */
[----:B------:R-:W-:Y:S01]  /*29b0*/  IMAD.WIDE.U32 R96, R96, 0x60, RZ ;  /* 0x0000006060607825 */ /* 0x000fe200078e00ff */
[----:B------:R-:W-:-:S02]  /*29c0*/  LOP3.LUT R12, R12, 0xfffffff8, RZ, 0xc0, !PT ;  /* 0xfffffff80c0c7812 */ /* 0x000fc400078ec0ff */
[----:B------:R-:W-:Y:S01]  /*29d0*/  LOP3.LUT R25, R4, R175, RZ, 0x3c, !PT ;  /* 0x000000af04197212 */ /* 0x000fe200078e3cff */
[----:B------:R-:W-:Y:S01]  /*29e0*/  IMAD.WIDE.U32 R102, R102, 0x60, RZ ;  /* 0x0000006066667825 */ /* 0x000fe200078e00ff */
[----:B------:R-:W-:Y:S02]  /*29f0*/  SHF.R.S32.HI R113, RZ, 0x3, R5 ;  /* 0x00000003ff717819 */ /* 0x000fe40000011405 */
[----:B------:R-:W-:Y:S01]  /*2a00*/  SHF.R.S32.HI R111, RZ, 0x1f, R14 ;  /* 0x0000001fff6f7819 */ /* 0x000fe2000001140e */
[----:B------:R-:W-:Y:S01]  /*2a10*/  IMAD.IADD R25, R176, 0x1, R25 ;  /* 0x00000001b0197824 */ /* 0x000fe200078e0219 */
[----:B------:R-:W-:Y:S01]  /*2a20*/  SHF.R.S32.HI R110, RZ, 0x1f, R13 ;  /* 0x0000001fff6e7819 */ /* 0x000fe2000001140d */
[----:B------:R-:W-:Y:S01]  /*2a30*/  IMAD.IADD R142, R142, 0x1, R9 ;  /* 0x000000018e8e7824 */ /* 0x000fe200078e0209 */
[----:B------:R-:W-:Y:S01]  /*2a40*/  SHF.R.S32.HI R109, RZ, 0x1f, R12 ;  /* 0x0000001fff6d7819 */ /* 0x000fe2000001140c */
[----:B------:R-:W-:Y:S01]  /*2a50*/  IMAD.IADD R141, R141, 0x1, R6 ;  /* 0x000000018d8d7824 */ /* 0x000fe200078e0206 */
[C---:B------:R-:W-:Y:S01]  /*2a60*/  LOP3.LUT R9, R0.reuse, 0x4, RZ, 0xc0, !PT ;  /* 0x0000000400097812 */ /* 0x040fe200078ec0ff */
[----:B------:R-:W-:Y:S01]  /*2a70*/  IMAD.IADD R21, R93, 0x1, R7 ;  /* 0x000000015d157824 */ /* 0x000fe200078e0207 */
[C---:B------:R-:W-:Y:S01]  /*2a80*/  LOP3.LUT R8, R0.reuse, 0x8, RZ, 0xc0, !PT ;  /* 0x0000000800087812 */ /* 0x040fe200078ec0ff */
[----:B0-----:R-:W-:Y:S01]  /*2a90*/  IMAD.IADD R20, R7, 0x1, R95 ;  /* 0x0000000107147824 */ /* 0x001fe200078e025f */
[C---:B------:R-:W-:Y:S01]  /*2aa0*/  LOP3.LUT R7, R0.reuse, 0x10, RZ, 0xc0, !PT ;  /* 0x0000001000077812 */ /* 0x040fe200078ec0ff */
[----:B------:R-:W-:Y:S01]  /*2ab0*/  IMAD.IADD R104, R99, 0x1, R15 ;  /* 0x0000000163687824 */ /* 0x000fe200078e020f */
[----:B------:R-:W-:Y:S01]  /*2ac0*/  LOP3.LUT R6, R0, 0x20, RZ, 0xc0, !PT ;  /* 0x0000002000067812 */ /* 0x000fe200078ec0ff */
[----:B------:R-:W-:-:S02]  /*2ad0*/  IMAD.IADD R133, R97, 0x1, R133 ;  /* 0x0000000161857824 */ /* 0x000fc400078e0285 */
[----:B------:R-:W-:Y:S02]  /*2ae0*/  IMAD.IADD R132, R103, 0x1, R3 ;  /* 0x0000000167847824 */ /* 0x000fe400078e0203 */
[----:B------:R-:W-:Y:S02]  /*2af0*/  IMAD.IADD R140, R128, 0x1, R25 ;  /* 0x00000001808c7824 */ /* 0x000fe400078e0219 */
[----:B------:R-:W-:Y:S02]  /*2b00*/  IMAD.IADD R15, R15, 0x1, R101 ;  /* 0x000000010f0f7824 */ /* 0x000fe400078e0265 */
[----:B------:R-:W-:-:S07]  /*2b10*/  IMAD.IADD R5, R89, 0x1, R29 ;  /* 0x0000000159057824 */ /* 0x000fce00078e021d */
.L_x_1774:
        /* <DEDUP_REMOVED lines=11> */
[-C--:B------:R-:W-:Y:S01]  /*2bd0*/  IADD3 R0, P3, P4, R27, R124.reuse, R139 ;  /* 0x0000007c1b007210 */ /* 0x080fe20007c7e08b */
[----:B------:R-:W-:Y:S01]  /*2be0*/  IMAD R39, R39, 0x2, R118 ;  /* 0x0000000227277824 */ /* 0x000fe200078e0276 */
[----:B------:R-:W-:Y:S01]  /*2bf0*/  IADD3 R3, P5, R27, R124, RZ ;  /* 0x0000007c1b037210 */ /* 0x000fe20007fbe0ff */
[----:B------:R-:W-:-:S04]  /*2c00*/  IMAD.IADD R80, R125, 0x1, R29 ;  /* 0x000000017d507824 */ /* 0x000fc800078e021d */
[----:B------:R-:W-:Y:S01]  /*2c10*/  IMAD.X R4, R80, 0x1, R26, P5 ;  /* 0x0000000150047824 */ /* 0x000fe200028e061a */
[----:B------:R-:W-:Y:S02]  /*2c20*/  IADD3.X R2, R26, R80, R138, P3, P4 ;  /* 0x000000501a027210 */ /* 0x000fe40001fe848a */
[----:B------:R-:W-:Y:S02]  /*2c30*/  ISETP.GT.AND P3, PT, R31, R127, PT ;  /* 0x0000007f1f00720c */ /* 0x000fe40003f64270 */
[CC--:B0-----:R-:W-:Y:S02]  /*2c40*/  LEA R40, P2, R3.reuse, R114.reuse, 0x1 ;  /* 0x0000007203287211 */ /* 0x0c1fe400078408ff */
[----:B------:R-:W-:Y:S02]  /*2c50*/  LEA R36, P5, R0, R114, 0x1 ;  /* 0x0000007200247211 */ /* 0x000fe400078a08ff */
[----:B------:R-:W-:Y:S01]  /*2c60*/  LEA.HI.X R41, R3, R115, R4, 0x1, P2 ;  /* 0x0000007303297211 */ /* 0x000fe200010f0c04 */
[----:B------:R-:W-:Y:S01]  /*2c70*/  IMAD R3, R17, 0x4800, R140 ;  /* 0x0000480011037824 */ /* 0x000fe200078e028c */
[----:B-1----:R-:W-:-:S02]  /*2c80*/  ISETP.GE.AND P2, PT, R119, 0x1, PT ;  /* 0x000000017700780c */ /* 0x002fc40003f46270 */
[----:B------:R-:W-:Y:S01]  /*2c90*/  LEA.HI.X R37, R0, R115, R2, 0x1, P5 ;  /* 0x0000007300257211 */ /* 0x000fe200028f0c02 */
[----:B------:R-:W-:Y:S02]  /*2ca0*/  IMAD R38, R3, 0x2, R118 ;  /* 0x0000000203267824 */ /* 0x000fe400078e0276 */
[----:B------:R-:W-:Y:S01]  /*2cb0*/  IMAD.MOV.U32 R2, RZ, RZ, R31 ;  /* 0x000000ffff027224 */ /* 0x000fe200078e001f */
[----:B--2---:R-:W-:-:S04]  /*2cc0*/  LOP3.LUT R30, R30, 0xfffffffd, RZ, 0xc0, !PT ;  /* 0xfffffffd1e1e7812 */ /* 0x004fc800078ec0ff */
[----:B------:R-:W-:-:S05]  /*2cd0*/  @P3 LOP3.LUT R30, R30, 0x2, RZ, 0xfc, !PT ;  /* 0x000000021e1e3812 */ /* 0x000fca00078efcff */
[----:B------:R0:W-:Y:S01]  /*2ce0*/  STL [R1+0x4], R30 ;  /* 0x0000041e01007387 */ /* 0x0001e20000100800 */
[----:B------:R-:W-:Y:S05]  /*2cf0*/  @!P2 BRA `(.L_x_1676) ;  /* 0x0000007400eca947 */ /* 0x000fea0003800000 */
[----:B------:R-:W-:Y:S01]  /*2d00*/  ULDC.U8 UR4, c[0x0][0x410] ;  /* 0x0001040000047ab9 */ /* 0x000fe20000000000 */
[-C--:B------:R-:W-:Y:S01]  /*2d10*/  IMAD R3, R132, R31.reuse, RZ ;  /* 0x0000001f84037224 */ /* 0x080fe200078e02ff */
[----:B------:R-:W-:Y:S01]  /*2d20*/  ISETP.NE.AND P2, PT, RZ, UR4, PT ;  /* 0x00000004ff007c0c */ /* 0x000fe2000bf45270 */
[-C--:B------:R-:W-:Y:S02]  /*2d30*/  IMAD R29, R133, R31.reuse, RZ ;  /* 0x0000001f851d7224 */ /* 0x080fe400078e02ff */
        /* <DEDUP_REMOVED lines=29> */
[----:B------:R-:W-:Y:S01]  /*2f10*/  CS2R R122, SRZ ;  /* 0x00000000007a7805 */ /* 0x000fe2000001ff00 */
[----:B0-----:R-:W-:Y:S01]  /*2f20*/  IMAD.X R30, R0, 0x1, R104, P4 ;  /* 0x00000001001e7824 */ /* 0x001fe200020e0668 */
[----:B------:R-:W-:Y:S01]  /*2f30*/  LEA R28, P4, R29, UR4, 0x1 ;  /* 0x000000041d1c7c11 */ /* 0x000fe2000f8808ff */
[----:B------:R-:W-:Y:S01]  /*2f40*/  IMAD.X R34, R3, 0x1, R21, P2 ;  /* 0x0000000103227824 */ /* 0x000fe200010e0615 */
[----:B------:R-:W-:Y:S02]  /*2f50*/  ISETP.GE.AND P2, PT, R160, R119, PT ;  /* 0x00000077a000720c */ /* 0x000fe40003f46270 */
[----:B------:R-:W-:-:S02]  /*2f60*/  CS2R R82, SRZ ;  /* 0x0000000000527805 */ /* 0x000fc4000001ff00 */
[----:B------:R-:W-:Y:S02]  /*2f70*/  LEA.HI.X R29, R29, UR5, R30, 0x1, P4 ;  /* 0x000000051d1d7c11 */ /* 0x000fe4000a0f0c1e */
[----:B------:R-:W-:Y:S02]  /*2f80*/  CS2R R124, SRZ ;  /* 0x00000000007c7805 */ /* 0x000fe4000001ff00 */
[C---:B------:R-:W-:Y:S02]  /*2f90*/  LEA R30, P4, R31.reuse, UR6, 0x1 ;  /* 0x000000061f1e7c11 */ /* 0x040fe4000f8808ff */
[----:B------:R-:W-:Y:S01]  /*2fa0*/  CS2R R114, SRZ ;  /* 0x0000000000727805 */ /* 0x000fe2000001ff00 */
[----:B------:R-:W-:Y:S01]  /*2fb0*/  ULDC.64 UR8, c[0x0][0x208] ;  /* 0x0000820000087ab9 */ /* 0x000fe20000000a00 */
[----:B------:R-:W-:Y:S02]  /*2fc0*/  LEA.HI.X R31, R31, UR7, R34, 0x1, P4 ;  /* 0x000000071f1f7c11 */ /* 0x000fe4000a0f0c22 */
        /* <DEDUP_REMOVED lines=25> */
.L_x_1679:
[----:B------:R-:W-:Y:S05]  /*3160*/  BSYNC B1 ;  /* 0x0000000000017941 */ /* 0x000fea0003800000 */
.L_x_1678:
        /* <DEDUP_REMOVED lines=22> */
[----:B------:R-:W-:Y:S01]  /*32d0*/  IADD3 R76, P2, P5, R92, R76, R106 ;  /* 0x0000004c5c4c7210 */ /* 0x000fe20007d5e06a */
[----:B------:R-:W-:-:S03]  /*32e0*/  ULDC.64 UR8, c[0x0][0x208] ;  /* 0x0000820000087ab9 */ /* 0x000fc60000000a00 */
        /* <DEDUP_REMOVED lines=33> */
.L_x_1681:
[----:B------:R-:W-:Y:S05]  /*3500*/  BSYNC B1 ;  /* 0x0000000000017941 */ /* 0x000fea0003800000 */
.L_x_1680:
        /* <DEDUP_REMOVED lines=57> */
[----:B------:R-:W-:Y:S01]  /*38a0*/  ULOP3.LUT UR4, UR60, 0x1, URZ, 0xfc, !UPT ;  /* 0x000000013c047892 */ /* 0x000fe2000f8efc3f */
        /* <DEDUP_REMOVED lines=41> */
.L_x_1682:
[----:B------:R-:W-:Y:S01]  /*3b40*/  IMAD R3, R17, 0x8, R16 ;  /* 0x0000000811037824 */ /* 0x000fe200078e0210 */
[----:B------:R-:W-:Y:S01]  /*3b50*/  SHF.L.U32 R0, R167, 0x1f, RZ ;  /* 0x0000001fa7007819 */ /* 0x000fe200000006ff */
[----:B------:R-:W-:Y:S03]  /*3b60*/  BSSY B1, `(.L_x_1683) ;  /* 0x0000003000017945 */ /* 0x000fe60003800000 */
[----:B------:R-:W1:Y:S02]  /*3b70*/  SYNCS.PHASECHK.TRANS64.TRYWAIT P5, [R3+URZ+0x2a890], R0 ;  /* 0x02a89000030075a7 */ /* 0x000e6400080a017f */
[----:B-1----:R-:W-:Y:S05]  /*3b80*/  @!P5 BRA `(.L_x_1684) ;  /* 0x000002700014d947 */ /* 0x002fea0003800000 */
.L_x_2125:
[----:B------:R-:W-:Y:S05]  /*3b90*/  BSYNC B1 ;  /* 0x0000000000017941 */ /* 0x000fea0003800000 */
.L_x_1683:
        /* <DEDUP_REMOVED lines=21> */
[-C--:B------:R-:W-:Y:S01]  /*3cf0*/  FMUL.FTZ R208, R207, R124.reuse ;  /* 0x0000007ccfd07220 */ /* 0x080fe20000410000 */
[----:B------:R-:W-:Y:S01]  /*3d00*/  PRMT R29, R77, 0x5432, R202 ;  /* 0x000054324d1d7816 */ /* 0x000fe200000000ca */
[-C--:B------:R-:W-:Y:S01]  /*3d10*/  FMUL.FTZ R207, R207, R159.reuse ;  /* 0x0000009fcfcf7220 */ /* 0x080fe20000410000 */
[----:B------:R-:W-:Y:S01]  /*3d20*/  PRMT R125, R209, 0x5410, R125 ;  /* 0x00005410d17d7816 */ /* 0x000fe2000000007d */
[C---:B------:R-:W-:Y:S01]  /*3d30*/  FFMA.FTZ R159, R199.reuse, R159, -R208 ;  /* 0x0000009fc79f7223 */ /* 0x040fe200000108d0 */
[C---:B------:R-:W-:Y:S01]  /*3d40*/  LOP3.LUT R202, R30.reuse, 0xffff0000, RZ, 0xc0, !PT ;  /* 0xffff00001eca7812 */ /* 0x040fe200078ec0ff */
[----:B------:R-:W-:Y:S01]  /*3d50*/  FFMA.FTZ R124, R199, R124, R207 ;  /* 0x0000007cc77c7223 */ /* 0x000fe200000100cf */
[C---:B------:R-:W-:Y:S01]  /*3d60*/  IMAD.U32 R207, R29.reuse, 0x10000, RZ ;  /* 0x000100001dcf7824 */ /* 0x040fe200078e00ff */
[----:B------:R-:W-:Y:S01]  /*3d70*/  LOP3.LUT R29, R29, 0xffff0000, RZ, 0xc0, !PT ;  /* 0xffff00001d1d7812 */ /* 0x000fe200078ec0ff */
[C---:B------:R-:W-:Y:S01]  /*3d80*/  IMAD.U32 R199, R125.reuse, 0x10000, RZ ;  /* 0x000100007dc77824 */ /* 0x040fe200078e00ff */
[----:B------:R-:W-:Y:S01]  /*3d90*/  LOP3.LUT R125, R125, 0xffff0000, RZ, 0xc0, !PT ;  /* 0xffff00007d7d7812 */ /* 0x000fe200078ec0ff */
[----:B------:R-:W-:Y:S01]  /*3da0*/  IMAD.U32 R30, R30, 0x10000, RZ ;  /* 0x000100001e1e7824 */ /* 0x000fe200078e00ff */
[----:B------:R-:W-:Y:S01]  /*3db0*/  F2FP.BF16.F32.PACK_AB R124, R124, R159 ;  /* 0x0000009f7c7c723e */ /* 0x000fe200000010ff */
[C---:B------:R-:W-:Y:S01]  /*3dc0*/  FMUL.FTZ R209, R202.reuse, R199 ;  /* 0x000000c7cad17220 */ /* 0x040fe20000410000 */
[----:B------:R-:W-:-:S03]  /*3dd0*/  FMUL.FTZ R202, R202, R207 ;  /* 0x000000cfcaca7220 */ /* 0x000fc60000410000 */
[C---:B------:R-:W-:Y:S01]  /*3de0*/  FFMA.FTZ R209, R30.reuse, R207, -R209 ;  /* 0x000000cf1ed17223 */ /* 0x040fe200000108d1 */
        /* <DEDUP_REMOVED lines=17> */
.L_x_1690:
[----:B------:R-:W-:Y:S05]  /*3f00*/  BSYNC B3 ;  /* 0x0000000000037941 */ /* 0x000fea0003800000 */
.L_x_1689:
[----:B------:R-:W-:Y:S02]  /*3f10*/  ULDC.64 UR4, c[0x0][0x208] ;  /* 0x0000820000047ab9 */ /* 0x000fe40000000a00 */
[----:B--2---:R2:W-:Y:S03]  /*3f20*/  STG.E.128 desc[UR4][R40.64], R28 ;  /* 0x0000001c28007986 */ /* 0x0045e6000c101d04 */
.L_x_1688:
[----:B------:R-:W-:Y:S05]  /*3f30*/  BSYNC B2 ;  /* 0x0000000000027941 */ /* 0x000fea0003800000 */
.L_x_1687:
        /* <DEDUP_REMOVED lines=52> */
.L_x_1694:
[----:B------:R-:W-:Y:S05]  /*4280*/  BSYNC B3 ;  /* 0x0000000000037941 */ /* 0x000fea0003800000 */
.L_x_1693:
[----:B------:R-:W-:Y:S02]  /*4290*/  ULDC.64 UR4, c[0x0][0x208] ;  /* 0x0000820000047ab9 */ /* 0x000fe40000000a00 */
[----:B--2---:R3:W-:Y:S03]  /*42a0*/  STG.E.128 desc[UR4][R40.64+0x40], R28 ;  /* 0x0000401c28007986 */ /* 0x0047e6000c101d04 */
.L_x_1692:
[----:B------:R-:W-:Y:S05]  /*42b0*/  BSYNC B2 ;  /* 0x0000000000027941 */ /* 0x000fea0003800000 */
.L_x_1691:
        /* <DEDUP_REMOVED lines=52> */
.L_x_1698:
[----:B------:R-:W-:Y:S05]  /*4600*/  BSYNC B3 ;  /* 0x0000000000037941 */ /* 0x000fea0003800000 */
.L_x_1697:
[----:B------:R-:W-:Y:S02]  /*4610*/  ULDC.64 UR4, c[0x0][0x208] ;  /* 0x0000820000047ab9 */ /* 0x000fe40000000a00 */
[----:B--2---:R4:W-:Y:S03]  /*4620*/  STG.E.128 desc[UR4][R40.64+0x80], R28 ;  /* 0x0000801c28007986 */ /* 0x0049e6000c101d04 */
.L_x_1696:
[----:B------:R-:W-:Y:S05]  /*4630*/  BSYNC B2 ;  /* 0x0000000000027941 */ /* 0x000fea0003800000 */
.L_x_1695:
        /* <DEDUP_REMOVED lines=52> */
.L_x_1702:
[----:B------:R-:W-:Y:S05]  /*4980*/  BSYNC B3 ;  /* 0x0000000000037941 */ /* 0x000fea0003800000 */
.L_x_1701:
[----:B------:R-:W-:Y:S02]  /*4990*/  ULDC.64 UR4, c[0x0][0x208] ;  /* 0x0000820000047ab9 */ /* 0x000fe40000000a00 */
[----:B--2---:R0:W-:Y:S03]  /*49a0*/  STG.E.128 desc[UR4][R40.64+0xc0], R28 ;  /* 0x0000c01c28007986 */ /* 0x0041e6000c101d04 */
.L_x_1700:
[----:B------:R-:W-:Y:S05]  /*49b0*/  BSYNC B2 ;  /* 0x0000000000027941 */ /* 0x000fea0003800000 */
.L_x_1699:
[----:B------:R-:W-:Y:S01]  /*49c0*/  ISETP.NE.AND P3, PT, R7, RZ, PT ;  /* 0x000000ff0700720c */ /* 0x000fe20003f65270 */
[----:B------:R-:W-:-:S12]  /*49d0*/  BSSY B2, `(.L_x_1703) ;  /* 0x0000037000027945 */ /* 0x000fd80003800000 */
[----:B------:R-:W-:Y:S05]  /*49e0*/  @!P3 BRA `(.L_x_1704) ;  /* 0x0000000000d4b947 */ /* 0x000fea0003800000 */
[----:B0-234-:R0:W2:Y:S01]  /*49f0*/  LDS.128 R28, [R39+0x6000] ;  /* 0x00600000271c7984 */ /* 0x01d0a20000000c00 */
[----:B------:R-:W-:Y:S01]  /*4a00*/  ISETP.GE.AND P3, PT, R168, R119, PT ;  /* 0x00000077a800720c */ /* 0x000fe20003f66270 */
[----:B------:R-:W-:-:S12]  /*4a10*/  BSSY B3, `(.L_x_1705) ;  /* 0x0000030000037945 */ /* 0x000fd80003800000 */
[----:B0-----:R-:W-:Y:S05]  /*4a20*/  @P3 BRA `(.L_x_1706) ;  /* 0x0000000000b83947 */ /* 0x001fea0003800000 */
[----:B------:R-:W-:Y:S02]  /*4a30*/  SHF.R.U64 R68, R68, 0x10, R69 ;  /* 0x0000001044447819 */ /* 0x000fe40000001245 */
[----:B------:R-:W-:Y:S01]  /*4a40*/  SHF.R.U64 R70, R66, 0x10, R67 ;  /* 0x0000001042467819 */ /* 0x000fe20000001243 */
[----:B--2---:R-:W-:Y:S01]  /*4a50*/  IMAD.U32 R66, R30, 0x10000, RZ ;  /* 0x000100001e427824 */ /* 0x004fe200078e00ff */
[----:B------:R-:W-:Y:S02]  /*4a60*/  SHF.R.U32.HI R69, RZ, 0x10, R69 ;  /* 0x00000010ff457819 */ /* 0x000fe40000011645 */
[----:B------:R-:W-:Y:S02]  /*4a70*/  PRMT R231, R231, 0x5410, R68 ;  /* 0x00005410e7e77816 */ /* 0x000fe40000000044 */
[----:B------:R-:W-:Y:S01]  /*4a80*/  PRMT R233, R233, 0x5410, R70 ;  /* 0x00005410e9e97816 */ /* 0x000fe20000000046 */
[----:B------:R-:W-:Y:S01]  /*4a90*/  IMAD.U32 R70, R29, 0x10000, RZ ;  /* 0x000100001d467824 */ /* 0x000fe200078e00ff */
[----:B------:R-:W-:-:S02]  /*4aa0*/  SHF.R.U32.HI R71, RZ, 0x10, R67 ;  /* 0x00000010ff477819 */ /* 0x000fc40000011643 */
[----:B------:R-:W-:Y:S02]  /*4ab0*/  PRMT R230, R230, 0x5410, R69 ;  /* 0x00005410e6e67816 */ /* 0x000fe40000000045 */
[----:B------:R-:W-:Y:S01]  /*4ac0*/  LOP3.LUT R72, R29, 0xffff0000, RZ, 0xc0, !PT ;  /* 0xffff00001d487812 */ /* 0x000fe200078ec0ff */
        /* <DEDUP_REMOVED lines=8> */
[----:B------:R-:W-:Y:S01]  /*4b50*/  FMUL.FTZ R72, R72, R69 ;  /* 0x0000004548487220 */ /* 0x000fe20000410000 */
[----:B------:R-:W-:Y:S01]  /*4b60*/  LOP3.LUT R30, R31, 0xffff0000, RZ, 0xc0, !PT ;  /* 0xffff00001f1e7812 */ /* 0x000fe200078ec0ff */
[----:B------:R-:W-:-:S02]  /*4b70*/  IMAD.U32 R71, R232, 0x10000, RZ ;  /* 0x00010000e8477824 */ /* 0x000fc400078e00ff */
[C---:B------:R-:W-:Y:S01]  /*4b80*/  FFMA.FTZ R69, R70.reuse, R69, -R75 ;  /* 0x0000004546457223 */ /* 0x040fe2000001084b */
[CC--:B------:R-:W-:Y:S01]  /*4b90*/  FMUL.FTZ R81, R67.reuse, R68.reuse ;  /* 0x0000004443517220 */ /* 0x0c0fe20000410000 */
[----:B------:R-:W-:Y:S01]  /*4ba0*/  FFMA.FTZ R70, R70, R73, R72 ;  /* 0x0000004946467223 */ /* 0x000fe20000010048 */
[-C--:B------:R-:W-:Y:S01]  /*4bb0*/  FMUL.FTZ R73, R67, R71.reuse ;  /* 0x0000004743497220 */ /* 0x080fe20000410000 */
[----:B------:R-:W-:Y:S01]  /*4bc0*/  LOP3.LUT R230, R230, 0xffff0000, RZ, 0xc0, !PT ;  /* 0xffff0000e6e67812 */ /* 0x000fe200078ec0ff */
[----:B------:R-:W-:Y:S01]  /*4bd0*/  FFMA.FTZ R67, R66, R71, -R81 ;  /* 0x0000004742437223 */ /* 0x000fe20000010851 */
[----:B------:R-:W-:Y:S01]  /*4be0*/  LOP3.LUT R232, R232, 0xffff0000, RZ, 0xc0, !PT ;  /* 0xffff0000e8e87812 */ /* 0x000fe200078ec0ff */
[----:B------:R-:W-:Y:S01]  /*4bf0*/  IMAD.U32 R233, R233, 0x10000, RZ ;  /* 0x00010000e9e97824 */ /* 0x000fe200078e00ff */
[----:B------:R-:W-:Y:S01]  /*4c00*/  LOP3.LUT R28, R28, 0xffff0000, RZ, 0xc0, !PT ;  /* 0xffff00001c1c7812 */ /* 0x000fe200078ec0ff */
[----:B------:R-:W-:Y:S01]  /*4c10*/  FFMA.FTZ R66, R66, R68, R73 ;  /* 0x0000004442427223 */ /* 0x000fe20000010049 */
[C---:B------:R-:W-:Y:S01]  /*4c20*/  FMUL.FTZ R68, R30.reuse, R230 ;  /* 0x000000e61e447220 */ /* 0x040fe20000410000 */
[----:B------:R-:W-:Y:S01]  /*4c30*/  FMUL.FTZ R71, R30, R232 ;  /* 0x000000e81e477220 */ /* 0x000fe20000410000 */
[----:B------:R-:W-:-:S02]  /*4c40*/  IMAD.U32 R31, R31, 0x10000, RZ ;  /* 0x000100001f1f7824 */ /* 0x000fc400078e00ff */
[C---:B------:R-:W-:Y:S01]  /*4c50*/  FMUL.FTZ R30, R28.reuse, R231 ;  /* 0x000000e71c1e7220 */ /* 0x040fe20000410000 */
[----:B------:R-:W-:Y:S01]  /*4c60*/  FMUL.FTZ R28, R28, R233 ;  /* 0x000000e91c1c7220 */ /* 0x000fe20000410000 */
[----:B------:R-:W-:Y:S01]  /*4c70*/  F2FP.BF16.F32.PACK_AB R69, R70, R69 ;  /* 0x000000454645723e */ /* 0x000fe200000010ff */
[----:B------:R-:W-:Y:S01]  /*4c80*/  FFMA.FTZ R68, R31, R232, -R68 ;  /* 0x000000e81f447223 */ /* 0x000fe20000010844 */
[C---:B------:R-:W-:Y:S01]  /*4c90*/  FFMA.FTZ R30, R29.reuse, R233, -R30 ;  /* 0x000000e91d1e7223 */ /* 0x040fe2000001081e */
[----:B------:R-:W-:Y:S01]  /*4ca0*/  FFMA.FTZ R29, R29, R231, R28 ;  /* 0x000000e71d1d7223 */ /* 0x000fe2000001001c */
[----:B------:R-:W-:Y:S01]  /*4cb0*/  FFMA.FTZ R71, R31, R230, R71 ;  /* 0x000000e61f477223 */ /* 0x000fe20000010047 */
[----:B------:R-:W-:-:S03]  /*4cc0*/  F2FP.BF16.F32.PACK_AB R66, R66, R67 ;  /* 0x000000434242723e */ /* 0x000fc600000010ff */
[----:B------:R-:W-:Y:S01]  /*4cd0*/  F2FP.BF16.F32.PACK_AB R28, R29, R30 ;  /* 0x0000001e1d1c723e */ /* 0x000fe200000010ff */
[----:B------:R-:W-:Y:S01]  /*4ce0*/  IMAD.MOV.U32 R29, RZ, RZ, R69 ;  /* 0x000000ffff1d7224 */ /* 0x000fe200078e0045 */
[----:B------:R-:W-:Y:S01]  /*4cf0*/  F2FP.BF16.F32.PACK_AB R31, R71, R68 ;  /* 0x00000044471f723e */ /* 0x000fe200000010ff */
[----:B------:R-:W-:-:S07]  /*4d00*/  IMAD.MOV.U32 R30, RZ, RZ, R66 ;  /* 0x000000ffff1e7224 */ /* 0x000fce00078e0042 */
.L_x_1706:
[----:B------:R-:W-:Y:S05]  /*4d10*/  BSYNC B3 ;  /* 0x0000000000037941 */ /* 0x000fea0003800000 */
.L_x_1705:
[----:B------:R-:W-:Y:S02]  /*4d20*/  ULDC.64 UR4, c[0x0][0x208] ;  /* 0x0000820000047ab9 */ /* 0x000fe40000000a00 */
[----:B--2---:R0:W-:Y:S03]  /*4d30*/  STG.E.128 desc[UR4][R40.64+0x100], R28 ;  /* 0x0001001c28007986 */ /* 0x0041e6000c101d04 */
.L_x_1704:
[----:B------:R-:W-:Y:S05]  /*4d40*/  BSYNC B2 ;  /* 0x0000000000027941 */ /* 0x000fea0003800000 */
.L_x_1703:
[----:B------:R-:W-:-:S13]  /*4d50*/  ISETP.NE.AND P3, PT, R6, RZ, PT ;  /* 0x000000ff0600720c */ /* 0x000fda0003f65270 */
        /* <DEDUP_REMOVED lines=8> */
[--C-:B------:R-:W-:Y:S02]  /*4de0*/  SHF.R.U64 R63, R64, 0x10, R65.reuse ;  /* 0x00000010403f7819 */ /* 0x100fe40000001241 */
[----:B------:R-:W-:Y:S01]  /*4df0*/  SHF.R.U32.HI R66, RZ, 0x10, R65 ;  /* 0x00000010ff427819 */ /* 0x000fe20000011641 */
[----:B------:R-:W-:Y:S01]  /*4e00*/  IMAD.U32 R65, R29, 0x10000, RZ ;  /* 0x000100001d417824 */ /* 0x000fe200078e00ff */
[----:B------:R-:W-:Y:S02]  /*4e10*/  PRMT R210, R210, 0x5410, R63 ;  /* 0x00005410d2d27816 */ /* 0x000fe4000000003f */
[----:B------:R-:W-:-:S02]  /*4e20*/  PRMT R179, R179, 0x5410, R68 ;  /* 0x00005410b3b37816 */ /* 0x000fc40000000044 */
[----:B------:R-:W-:Y:S02]  /*4e30*/  PRMT R211, R211, 0x5410, R66 ;  /* 0x00005410d3d37816 */ /* 0x000fe40000000042 */
[----:B------:R-:W-:Y:S01]  /*4e40*/  LOP3.LUT R63, R29, 0xffff0000, RZ, 0xc0, !PT ;  /* 0xffff00001d3f7812 */ /* 0x000fe200078ec0ff */
[----:B------:R-:W-:Y:S01]  /*4e50*/  IMAD.U32 R29, R28, 0x10000, RZ ;  /* 0x000100001c1d7824 */ /* 0x000fe200078e00ff */
[C---:B------:R-:W-:Y:S01]  /*4e60*/  LOP3.LUT R68, R210.reuse, 0xffff0000, RZ, 0xc0, !PT ;  /* 0xffff0000d2447812 */ /* 0x040fe200078ec0ff */
[----:B------:R-:W-:Y:S01]  /*4e70*/  IMAD.U32 R69, R211, 0x10000, RZ ;  /* 0x00010000d3457824 */ /* 0x000fe200078e00ff */
[----:B------:R-:W-:Y:S01]  /*4e80*/  LOP3.LUT R66, R179, 0xffff0000, RZ, 0xc0, !PT ;  /* 0xffff0000b3427812 */ /* 0x000fe200078ec0ff */
[----:B------:R-:W-:Y:S01]  /*4e90*/  IMAD.U32 R210, R210, 0x10000, RZ ;  /* 0x00010000d2d27824 */ /* 0x000fe200078e00ff */
[----:B------:R-:W-:Y:S01]  /*4ea0*/  PRMT R198, R198, 0x5410, R67 ;  /* 0x00005410c6c67816 */ /* 0x000fe20000000043 */
[C---:B------:R-:W-:Y:S01]  /*4eb0*/  FMUL.FTZ R70, R63.reuse, R68 ;  /* 0x000000443f467220 */ /* 0x040fe20000410000 */
[----:B------:R-:W-:Y:S01]  /*4ec0*/  LOP3.LUT R64, R30, 0xffff0000, RZ, 0xc0, !PT ;  /* 0xffff00001e407812 */ /* 0x000fe200078ec0ff */
[-C--:B------:R-:W-:Y:S01]  /*4ed0*/  FMUL.FTZ R71, R63, R66.reuse ;  /* 0x000000423f477220 */ /* 0x080fe20000410000 */
[----:B------:R-:W-:Y:S01]  /*4ee0*/  LOP3.LUT R63, R28, 0xffff0000, RZ, 0xc0, !PT ;  /* 0xffff00001c3f7812 */ /* 0x000fe200078ec0ff */
[C---:B------:R-:W-:Y:S01]  /*4ef0*/  IMAD.U32 R67, R198.reuse, 0x10000, RZ ;  /* 0x00010000c6437824 */ /* 0x040fe200078e00ff */
[----:B------:R-:W-:Y:S01]  /*4f00*/  LOP3.LUT R30, R31, 0xffff0000, RZ, 0xc0, !PT ;  /* 0xffff00001f1e7812 */ /* 0x000fe200078ec0ff */
[----:B------:R-:W-:Y:S01]  /*4f10*/  FFMA.FTZ R28, R65, R66, -R70 ;  /* 0x00000042411c7223 */ /* 0x000fe20000010846 */
[----:B------:R-:W-:Y:S01]  /*4f20*/  LOP3.LUT R211, R211, 0xffff0000, RZ, 0xc0, !PT ;  /* 0xffff0000d3d37812 */ /* 0x000fe200078ec0ff */
[----:B------:R-:W-:Y:S01]  /*4f30*/  FFMA.FTZ R65, R65, R68, R71 ;  /* 0x0000004441417223 */ /* 0x000fe20000010047 */
[----:B------:R-:W-:Y:S01]  /*4f40*/  LOP3.LUT R198, R198, 0xffff0000, RZ, 0xc0, !PT ;  /* 0xffff0000c6c67812 */ /* 0x000fe200078ec0ff */
[C---:B------:R-:W-:Y:S01]  /*4f50*/  FMUL.FTZ R73, R64.reuse, R69 ;  /* 0x0000004540497220 */ /* 0x040fe20000410000 */
[----:B------:R-:W-:Y:S01]  /*4f60*/  FMUL.FTZ R71, R64, R67 ;  /* 0x0000004340477220 */ /* 0x000fe20000410000 */
[----:B------:R-:W-:-:S02]  /*4f70*/  IMAD.U32 R64, R179, 0x10000, RZ ;  /* 0x00010000b3407824 */ /* 0x000fc400078e00ff */
[C---:B------:R-:W-:Y:S01]  /*4f80*/  FMUL.FTZ R66, R30.reuse, R211 ;  /* 0x000000d31e427220 */ /* 0x040fe20000410000 */
[----:B------:R-:W-:Y:S01]  /*4f90*/  FMUL.FTZ R68, R30, R198 ;  /* 0x000000c61e447220 */ /* 0x000fe20000410000 */
[C---:B------:R-:W-:Y:S01]  /*4fa0*/  FFMA.FTZ R73, R62.reuse, R67, -R73 ;  /* 0x000000433e497223 */ /* 0x040fe20000010849 */
[----:B------:R-:W-:Y:S01]  /*4fb0*/  FMUL.FTZ R30, R63, R210 ;  /* 0x000000d23f1e7220 */ /* 0x000fe20000410000 */
[----:B------:R-:W-:Y:S02]  /*4fc0*/  IMAD.U32 R31, R31, 0x10000, RZ ;  /* 0x000100001f1f7824 */ /* 0x000fe400078e00ff */
[----:B------:R-:W-:Y:S01]  /*4fd0*/  FFMA.FTZ R62, R62, R69, R71 ;  /* 0x000000453e3e7223 */ /* 0x000fe20000010047 */
[-C--:B------:R-:W-:Y:S01]  /*4fe0*/  FMUL.FTZ R63, R63, R64.reuse ;  /* 0x000000403f3f7220 */ /* 0x080fe20000410000 */
        /* <DEDUP_REMOVED lines=9> */
.L_x_1708:
[----:B------:R-:W-:Y:S05]  /*5080*/  BSYNC B2 ;  /* 0x0000000000027941 */ /* 0x000fea0003800000 */
.L_x_1707:
[----:B------:R-:W-:Y:S02]  /*5090*/  ULDC.64 UR4, c[0x0][0x208] ;  /* 0x0000820000047ab9 */ /* 0x000fe40000000a00 */
[----:B--2---:R0:W-:Y:S03]  /*50a0*/  STG.E.128 desc[UR4][R40.64+0x140], R28 ;  /* 0x0001401c28007986 */ /* 0x0041e6000c101d04 */
.L_x_1686:
[----:B------:R-:W-:Y:S05]  /*50b0*/  BSYNC B1 ;  /* 0x0000000000017941 */ /* 0x000fea0003800000 */
.L_x_1685:
        /* <DEDUP_REMOVED lines=13> */
[----:B------:R-:W-:Y:S02]  /*5190*/  PRMT R213, R213, 0x5410, R62 ;  /* 0x00005410d5d57816 */ /* 0x000fe4000000003e */
[----:B------:R-:W-:-:S02]  /*51a0*/  SHF.R.U32.HI R63, RZ, 0x10, R59 ;  /* 0x00000010ff3f7819 */ /* 0x000fc4000001163b */
[----:B------:R-:W-:Y:S02]  /*51b0*/  PRMT R229, R229, 0x5410, R60 ;  /* 0x00005410e5e57816 */ /* 0x000fe4000000003c */
[----:B------:R-:W-:Y:S02]  /*51c0*/  LOP3.LUT R41, R29, 0xffff0000, RZ, 0xc0, !PT ;  /* 0xffff00001d297812 */ /* 0x000fe400078ec0ff */
[C---:B------:R-:W-:Y:S01]  /*51d0*/  LOP3.LUT R62, R220.reuse, 0xffff0000, RZ, 0xc0, !PT ;  /* 0xffff0000dc3e7812 */ /* 0x040fe200078ec0ff */
[----:B------:R-:W-:Y:S01]  /*51e0*/  IMAD.U32 R220, R220, 0x10000, RZ ;  /* 0x00010000dcdc7824 */ /* 0x000fe200078e00ff */
[C---:B------:R-:W-:Y:S01]  /*51f0*/  LOP3.LUT R60, R213.reuse, 0xffff0000, RZ, 0xc0, !PT ;  /* 0xffff0000d53c7812 */ /* 0x040fe200078ec0ff */
[----:B------:R-:W-:Y:S01]  /*5200*/  IMAD.U32 R213, R213, 0x10000, RZ ;  /* 0x00010000d5d57824 */ /* 0x000fe200078e00ff */
[----:B------:R-:W-:Y:S01]  /*5210*/  PRMT R216, R216, 0x5410, R63 ;  /* 0x00005410d8d87816 */ /* 0x000fe2000000003f */
[----:B------:R-:W-:Y:S01]  /*5220*/  FMUL.FTZ R64, R41, R62 ;  /* 0x0000003e29407220 */ /* 0x000fe20000410000 */
[----:B------:R-:W-:Y:S01]  /*5230*/  LOP3.LUT R59, R30, 0xffff0000, RZ, 0xc0, !PT ;  /* 0xffff00001e3b7812 */ /* 0x000fe200078ec0ff */
[C---:B------:R-:W-:Y:S01]  /*5240*/  IMAD.U32 R30, R31.reuse, 0x10000, RZ ;  /* 0x000100001f1e7824 */ /* 0x040fe200078e00ff */
[----:B------:R-:W-:Y:S01]  /*5250*/  LOP3.LUT R40, R31, 0xffff0000, RZ, 0xc0, !PT ;  /* 0xffff00001f287812 */ /* 0x000fe200078ec0ff */
[----:B------:R-:W-:-:S02]  /*5260*/  IMAD.U32 R31, R29, 0x10000, RZ ;  /* 0x000100001d1f7824 */ /* 0x000fc400078e00ff */
[-C--:B------:R-:W-:Y:S01]  /*5270*/  FMUL.FTZ R41, R41, R60.reuse ;  /* 0x0000003c29297220 */ /* 0x080fe20000410000 */
[C---:B------:R-:W-:Y:S01]  /*5280*/  IMAD.U32 R63, R229.reuse, 0x10000, RZ ;  /* 0x00010000e53f7824 */ /* 0x040fe200078e00ff */
[----:B------:R-:W-:Y:S01]  /*5290*/  LOP3.LUT R229, R229, 0xffff0000, RZ, 0xc0, !PT ;  /* 0xffff0000e5e57812 */ /* 0x000fe200078ec0ff */
[----:B------:R-:W-:Y:S02]  /*52a0*/  IMAD.U32 R61, R216, 0x10000, RZ ;  /* 0x00010000d83d7824 */ /* 0x000fe400078e00ff */
[----:B------:R-:W-:Y:S01]  /*52b0*/  FFMA.FTZ R64, R31, R60, -R64 ;  /* 0x0000003c1f407223 */ /* 0x000fe20000010840 */
[----:B------:R-:W-:Y:S01]  /*52c0*/  FMUL.FTZ R67, R59, R63 ;  /* 0x0000003f3b437220 */ /* 0x000fe20000410000 */
[----:B------:R-:W-:Y:S01]  /*52d0*/  FFMA.FTZ R65, R31, R62, R41 ;  /* 0x0000003e1f417223 */ /* 0x000fe20000010029 */
[----:B------:R-:W-:Y:S02]  /*52e0*/  IMAD.U32 R29, R28, 0x10000, RZ ;  /* 0x000100001c1d7824 */ /* 0x000fe400078e00ff */
[-C--:B------:R-:W-:Y:S01]  /*52f0*/  FMUL.FTZ R59, R59, R61.reuse ;  /* 0x0000003d3b3b7220 */ /* 0x080fe20000410000 */
[----:B------:R-:W-:Y:S01]  /*5300*/  LOP3.LUT R31, R216, 0xffff0000, RZ, 0xc0, !PT ;  /* 0xffff0000d81f7812 */ /* 0x000fe200078ec0ff */
[----:B------:R-:W-:Y:S01]  /*5310*/  FFMA.FTZ R67, R58, R61, -R67 ;  /* 0x0000003d3a437223 */ /* 0x000fe20000010843 */
[----:B------:R-:W-:Y:S01]  /*5320*/  LOP3.LUT R28, R28, 0xffff0000, RZ, 0xc0, !PT ;  /* 0xffff00001c1c7812 */ /* 0x000fe200078ec0ff */
[----:B------:R-:W-:Y:S01]  /*5330*/  FFMA.FTZ R58, R58, R63, R59 ;  /* 0x0000003f3a3a7223 */ /* 0x000fe2000001003b */
[C---:B------:R-:W-:Y:S01]  /*5340*/  FMUL.FTZ R59, R40.reuse, R229 ;  /* 0x000000e5283b7220 */ /* 0x040fe20000410000 */
[----:B------:R-:W-:-:S02]  /*5350*/  FMUL.FTZ R60, R40, R31 ;  /* 0x0000001f283c7220 */ /* 0x000fc40000410000 */
[CC--:B------:R-:W-:Y:S01]  /*5360*/  FMUL.FTZ R40, R28.reuse, R220.reuse ;  /* 0x000000dc1c287220 */ /* 0x0c0fe20000410000 */
[----:B------:R-:W-:Y:S01]  /*5370*/  FMUL.FTZ R41, R28, R213 ;  /* 0x000000d51c297220 */ /* 0x000fe20000410000 */
[C---:B------:R-:W-:Y:S01]  /*5380*/  FFMA.FTZ R59, R30.reuse, R31, -R59 ;  /* 0x0000001f1e3b7223 */ /* 0x040fe2000001083b */
[----:B------:R-:W-:Y:S01]  /*5390*/  FFMA.FTZ R60, R30, R229, R60 ;  /* 0x000000e51e3c7223 */ /* 0x000fe2000001003c */
[C---:B------:R-:W-:Y:S01]  /*53a0*/  FFMA.FTZ R40, R29.reuse, R213, -R40 ;  /* 0x000000d51d287223 */ /* 0x040fe20000010828 */
[----:B------:R-:W-:Y:S01]  /*53b0*/  FFMA.FTZ R41, R29, R220, R41 ;  /* 0x000000dc1d297223 */ /* 0x000fe20000010029 */
[----:B------:R-:W-:Y:S02]  /*53c0*/  F2FP.BF16.F32.PACK_AB R29, R65, R64 ;  /* 0x00000040411d723e */ /* 0x000fe400000010ff */
[----:B------:R-:W-:Y:S02]  /*53d0*/  F2FP.BF16.F32.PACK_AB R31, R60, R59 ;  /* 0x0000003b3c1f723e */ /* 0x000fe400000010ff */
[----:B------:R-:W-:-:S02]  /*53e0*/  F2FP.BF16.F32.PACK_AB R30, R58, R67 ;  /* 0x000000433a1e723e */ /* 0x000fc400000010ff */
[----:B------:R-:W-:-:S07]  /*53f0*/  F2FP.BF16.F32.PACK_AB R28, R41, R40 ;  /* 0x00000028291c723e */ /* 0x000fce00000010ff */
.L_x_1713:
[----:B------:R-:W-:Y:S05]  /*5400*/  BSYNC B2 ;  /* 0x0000000000027941 */ /* 0x000fea0003800000 */
.L_x_1712:
[----:B------:R-:W-:Y:S02]  /*5410*/  ULDC.64 UR4, c[0x0][0x208] ;  /* 0x0000820000047ab9 */ /* 0x000fe40000000a00 */
[----:B--2---:R0:W-:Y:S03]  /*5420*/  STG.E.128 desc[UR4][R36.64], R28 ;  /* 0x0000001c24007986 */ /* 0x0041e6000c101d04 */
.L_x_1711:
[----:B------:R-:W-:Y:S05]  /*5430*/  BSYNC B1 ;  /* 0x0000000000017941 */ /* 0x000fea0003800000 */
.L_x_1710:
        /* <DEDUP_REMOVED lines=53> */
.L_x_1717:
[----:B------:R-:W-:Y:S05]  /*5790*/  BSYNC B2 ;  /* 0x0000000000027941 */ /* 0x000fea0003800000 */
.L_x_1716:
[----:B------:R-:W-:Y:S02]  /*57a0*/  ULDC.64 UR4, c[0x0][0x208] ;  /* 0x0000820000047ab9 */ /* 0x000fe40000000a00 */
[----:B--2---:R0:W-:Y:S03]  /*57b0*/  STG.E.128 desc[UR4][R36.64+0x40], R28 ;  /* 0x0000401c24007986 */ /* 0x0041e6000c101d04 */
.L_x_1715:
[----:B------:R-:W-:Y:S05]  /*57c0*/  BSYNC B1 ;  /* 0x0000000000017941 */ /* 0x000fea0003800000 */
.L_x_1714:
        /* <DEDUP_REMOVED lines=20> */
[----:B------:R-:W-:Y:S01]  /*5910*/  LOP3.LUT R54, R215, 0xffff0000, RZ, 0xc0, !PT ;  /* 0xffff0000d7367812 */ /* 0x000fe200078ec0ff */
        /* <DEDUP_REMOVED lines=32> */
.L_x_1721:
[----:B------:R-:W-:Y:S05]  /*5b20*/  BSYNC B2 ;  /* 0x0000000000027941 */ /* 0x000fea0003800000 */
.L_x_1720:
[----:B------:R-:W-:Y:S02]  /*5b30*/  ULDC.64 UR4, c[0x0][0x208] ;  /* 0x0000820000047ab9 */ /* 0x000fe40000000a00 */
[----:B--2---:R0:W-:Y:S03]  /*5b40*/  STG.E.128 desc[UR4][R36.64+0x80], R28 ;  /* 0x0000801c24007986 */ /* 0x0041e6000c101d04 */
.L_x_1719:
[----:B------:R-:W-:Y:S05]  /*5b50*/  BSYNC B1 ;  /* 0x0000000000017941 */ /* 0x000fea0003800000 */
.L_x_1718:
        /* <DEDUP_REMOVED lines=10> */
[----:B------:R-:W-:Y:S02]  /*5c00*/  SHF.R.U32.HI R53, RZ, 0x10, R47 ;  /* 0x00000010ff357819 */ /* 0x000fe4000001162f */
[----:B------:R-:W-:Y:S02]  /*5c10*/  PRMT R150, R150, 0x5410, R49 ;  /* 0x0000541096967816 */ /* 0x000fe40000000031 */
[----:B------:R-:W-:Y:S02]  /*5c20*/  PRMT R136, R136, 0x5410, R53 ;  /* 0x0000541088887816 */ /* 0x000fe40000000035 */
[----:B------:R-:W-:Y:S01]  /*5c30*/  SHF.R.U64 R50, R46, 0x10, R47 ;  /* 0x000000102e327819 */ /* 0x000fe2000000122f */
[----:B------:R-:W-:Y:S01]  /*5c40*/  IMAD.U32 R46, R31, 0x10000, RZ ;  /* 0x000100001f2e7824 */ /* 0x000fe200078e00ff */
[----:B------:R-:W-:Y:S01]  /*5c50*/  LOP3.LUT R41, R30, 0xffff0000, RZ, 0xc0, !PT ;  /* 0xffff00001e297812 */ /* 0x000fe200078ec0ff */
[----:B------:R-:W-:Y:S01]  /*5c60*/  IMAD.U32 R49, R136, 0x10000, RZ ;  /* 0x0001000088317824 */ /* 0x000fe200078e00ff */
[----:B------:R-:W-:Y:S01]  /*5c70*/  PRMT R148, R148, 0x5410, R51 ;  /* 0x0000541094947816 */ /* 0x000fe20000000033 */
[----:B------:R-:W-:Y:S01]  /*5c80*/  IMAD.U32 R51, R150, 0x10000, RZ ;  /* 0x0001000096337824 */ /* 0x000fe200078e00ff */
[----:B------:R-:W-:Y:S01]  /*5c90*/  PRMT R137, R137, 0x5410, R50 ;  /* 0x0000541089897816 */ /* 0x000fe20000000032 */
[----:B------:R-:W-:Y:S01]  /*5ca0*/  IMAD.U32 R30, R29, 0x10000, RZ ;  /* 0x000100001d1e7824 */ /* 0x000fe200078e00ff */
[----:B------:R-:W-:Y:S01]  /*5cb0*/  LOP3.LUT R47, R31, 0xffff0000, RZ, 0xc0, !PT ;  /* 0xffff00001f2f7812 */ /* 0x000fe200078ec0ff */
[----:B------:R-:W-:Y:S01]  /*5cc0*/  FMUL.FTZ R55, R41, R51 ;  /* 0x0000003329377220 */ /* 0x000fe20000410000 */
[----:B------:R-:W-:Y:S01]  /*5cd0*/  LOP3.LUT R31, R29, 0xffff0000, RZ, 0xc0, !PT ;  /* 0xffff00001d1f7812 */ /* 0x000fe200078ec0ff */
[-C--:B------:R-:W-:Y:S01]  /*5ce0*/  FMUL.FTZ R41, R41, R49.reuse ;  /* 0x0000003129297220 */ /* 0x080fe20000410000 */
[----:B------:R-:W-:Y:S01]  /*5cf0*/  LOP3.LUT R50, R148, 0xffff0000, RZ, 0xc0, !PT ;  /* 0xffff000094327812 */ /* 0x000fe200078ec0ff */
[----:B------:R-:W-:Y:S01]  /*5d00*/  FFMA.FTZ R55, R40, R49, -R55 ;  /* 0x0000003128377223 */ /* 0x000fe20000010837 */
[----:B------:R-:W-:Y:S01]  /*5d10*/  LOP3.LUT R48, R137, 0xffff0000, RZ, 0xc0, !PT ;  /* 0xffff000089307812 */ /* 0x000fe200078ec0ff */
[----:B------:R-:W-:Y:S01]  /*5d20*/  IMAD.U32 R29, R28, 0x10000, RZ ;  /* 0x000100001c1d7824 */ /* 0x000fe200078e00ff */
[----:B------:R-:W-:Y:S01]  /*5d30*/  LOP3.LUT R150, R150, 0xffff0000, RZ, 0xc0, !PT ;  /* 0xffff000096967812 */ /* 0x000fe200078ec0ff */
[C---:B------:R-:W-:Y:S01]  /*5d40*/  FMUL.FTZ R53, R31.reuse, R50 ;  /* 0x000000321f357220 */ /* 0x040fe20000410000 */
[----:B------:R-:W-:Y:S01]  /*5d50*/  LOP3.LUT R136, R136, 0xffff0000, RZ, 0xc0, !PT ;  /* 0xffff000088887812 */ /* 0x000fe200078ec0ff */
[----:B------:R-:W-:Y:S01]  /*5d60*/  FFMA.FTZ R40, R40, R51, R41 ;  /* 0x0000003328287223 */ /* 0x000fe20000010029 */
[----:B------:R-:W-:Y:S01]  /*5d70*/  FMUL.FTZ R31, R31, R48 ;  /* 0x000000301f1f7220 */ /* 0x000fe20000410000 */
[----:B------:R-:W-:Y:S01]  /*5d80*/  LOP3.LUT R28, R28, 0xffff0000, RZ, 0xc0, !PT ;  /* 0xffff00001c1c7812 */ /* 0x000fe200078ec0ff */
[----:B------:R-:W-:Y:S01]  /*5d90*/  FMUL.FTZ R41, R47, R150 ;  /* 0x000000962f297220 */ /* 0x000fe20000410000 */
[----:B------:R-:W-:-:S02]  /*5da0*/  IMAD.U32 R148, R148, 0x10000, RZ ;  /* 0x0001000094947824 */ /* 0x000fc400078e00ff */
[----:B------:R-:W-:Y:S01]  /*5db0*/  FMUL.FTZ R47, R47, R136 ;  /* 0x000000882f2f7220 */ /* 0x000fe20000410000 */
[----:B------:R-:W-:Y:S02]  /*5dc0*/  IMAD.U32 R137, R137, 0x10000, RZ ;  /* 0x0001000089897824 */ /* 0x000fe400078e00ff */
[C---:B------:R-:W-:Y:S01]  /*5dd0*/  FFMA.FTZ R53, R30.reuse, R48, -R53 ;  /* 0x000000301e357223 */ /* 0x040fe20000010835 */
[----:B------:R-:W-:Y:S01]  /*5de0*/  FFMA.FTZ R50, R30, R50, R31 ;  /* 0x000000321e327223 */ /* 0x000fe2000001001f */
[----:B------:R-:W-:Y:S01]  /*5df0*/  FFMA.FTZ R41, R46, R136, -R41 ;  /* 0x000000882e297223 */ /* 0x000fe20000010829 */
[C---:B------:R-:W-:Y:S01]  /*5e00*/  FMUL.FTZ R30, R28.reuse, R148 ;  /* 0x000000941c1e7220 */ /* 0x040fe20000410000 */
[----:B------:R-:W-:Y:S01]  /*5e10*/  FMUL.FTZ R31, R28, R137 ;  /* 0x000000891c1f7220 */ /* 0x000fe20000410000 */
[----:B------:R-:W-:Y:S01]  /*5e20*/  FFMA.FTZ R46, R46, R150, R47 ;  /* 0x000000962e2e7223 */ /* 0x000fe2000001002f */
[----:B------:R-:W-:Y:S01]  /*5e30*/  F2FP.BF16.F32.PACK_AB R40, R40, R55 ;  /* 0x000000372828723e */ /* 0x000fe200000010ff */
[C---:B------:R-:W-:Y:S01]  /*5e40*/  FFMA.FTZ R30, R29.reuse, R137, -R30 ;  /* 0x000000891d1e7223 */ /* 0x040fe2000001081e */
[----:B------:R-:W-:Y:S01]  /*5e50*/  FFMA.FTZ R31, R29, R148, R31 ;  /* 0x000000941d1f7223 */ /* 0x000fe2000001001f */
[----:B------:R-:W-:-:S02]  /*5e60*/  F2FP.BF16.F32.PACK_AB R29, R50, R53 ;  /* 0x00000035321d723e */ /* 0x000fc400000010ff */
[----:B------:R-:W-:Y:S02]  /*5e70*/  F2FP.BF16.F32.PACK_AB R41, R46, R41 ;  /* 0x000000292e29723e */ /* 0x000fe400000010ff */
[----:B------:R-:W-:Y:S01]  /*5e80*/  F2FP.BF16.F32.PACK_AB R28, R31, R30 ;  /* 0x0000001e1f1c723e */ /* 0x000fe200000010ff */
[----:B------:R-:W-:Y:S02]  /*5e90*/  IMAD.MOV.U32 R30, RZ, RZ, R40 ;  /* 0x000000ffff1e7224 */ /* 0x000fe400078e0028 */
[----:B------:R-:W-:-:S07]  /*5ea0*/  IMAD.MOV.U32 R31, RZ, RZ, R41 ;  /* 0x000000ffff1f7224 */ /* 0x000fce00078e0029 */
.L_x_1725:
[----:B------:R-:W-:Y:S05]  /*5eb0*/  BSYNC B2 ;  /* 0x0000000000027941 */ /* 0x000fea0003800000 */
.L_x_1724:
[----:B------:R-:W-:Y:S02]  /*5ec0*/  ULDC.64 UR4, c[0x0][0x208] ;  /* 0x0000820000047ab9 */ /* 0x000fe40000000a00 */
[----:B--2---:R0:W-:Y:S03]  /*5ed0*/  STG.E.128 desc[UR4][R36.64+0xc0], R28 ;  /* 0x0000c01c24007986 */ /* 0x0041e6000c101d04 */
.L_x_1723:
[----:B------:R-:W-:Y:S05]  /*5ee0*/  BSYNC B1 ;  /* 0x0000000000017941 */ /* 0x000fea0003800000 */
.L_x_1722:
        /* <DEDUP_REMOVED lines=9> */
[----:B------:R-:W-:Y:S01]  /*5f80*/  SHF.R.U32.HI R47, RZ, 0x10, R43 ;  /* 0x00000010ff2f7819 */ /* 0x000fe2000001162b */
[----:B------:R-:W-:Y:S01]  /*5f90*/  IMAD.U32 R41, R31, 0x10000, RZ ;  /* 0x000100001f297824 */ /* 0x000fe200078e00ff */
[--C-:B------:R-:W-:Y:S02]  /*5fa0*/  SHF.R.U64 R43, R44, 0x10, R45.reuse ;  /* 0x000000102c2b7819 */ /* 0x100fe4000000122d */
[----:B------:R-:W-:Y:S02]  /*5fb0*/  SHF.R.U32.HI R44, RZ, 0x10, R45 ;  /* 0x00000010ff2c7819 */ /* 0x000fe4000001162d */
[----:B------:R-:W-:Y:S02]  /*5fc0*/  PRMT R130, R130, 0x5410, R47 ;  /* 0x0000541082827816 */ /* 0x000fe4000000002f */
[----:B------:R-:W-:-:S02]  /*5fd0*/  PRMT R135, R135, 0x5410, R44 ;  /* 0x0000541087877816 */ /* 0x000fc4000000002c */
[----:B------:R-:W-:Y:S01]  /*5fe0*/  LOP3.LUT R40, R30, 0xffff0000, RZ, 0xc0, !PT ;  /* 0xffff00001e287812 */ /* 0x000fe200078ec0ff */
[----:B------:R-:W-:Y:S01]  /*5ff0*/  IMAD.U32 R44, R130, 0x10000, RZ ;  /* 0x00010000822c7824 */ /* 0x000fe200078e00ff */
[----:B------:R-:W-:Y:S01]  /*6000*/  PRMT R131, R131, 0x5410, R46 ;  /* 0x0000541083837816 */ /* 0x000fe2000000002e */
[----:B------:R-:W-:Y:S01]  /*6010*/  IMAD.U32 R46, R135, 0x10000, RZ ;  /* 0x00010000872e7824 */ /* 0x000fe200078e00ff */
[----:B------:R-:W-:Y:S01]  /*6020*/  PRMT R134, R134, 0x5410, R43 ;  /* 0x0000541086867816 */ /* 0x000fe2000000002b */
[----:B------:R-:W-:Y:S01]  /*6030*/  IMAD.U32 R30, R29, 0x10000, RZ ;  /* 0x000100001d1e7824 */ /* 0x000fe200078e00ff */
[----:B------:R-:W-:Y:S01]  /*6040*/  LOP3.LUT R42, R31, 0xffff0000, RZ, 0xc0, !PT ;  /* 0xffff00001f2a7812 */ /* 0x000fe200078ec0ff */
[C---:B------:R-:W-:Y:S01]  /*6050*/  FMUL.FTZ R50, R40.reuse, R46 ;  /* 0x0000002e28327220 */ /* 0x040fe20000410000 */
[----:B------:R-:W-:Y:S01]  /*6060*/  LOP3.LUT R31, R29, 0xffff0000, RZ, 0xc0, !PT ;  /* 0xffff00001d1f7812 */ /* 0x000fe200078ec0ff */
[-C--:B------:R-:W-:Y:S01]  /*6070*/  FMUL.FTZ R40, R40, R44.reuse ;  /* 0x0000002c28287220 */ /* 0x080fe20000410000 */
[----:B------:R-:W-:Y:S01]  /*6080*/  LOP3.LUT R45, R134, 0xffff0000, RZ, 0xc0, !PT ;  /* 0xffff0000862d7812 */ /* 0x000fe200078ec0ff */
[----:B------:R-:W-:Y:S01]  /*6090*/  FFMA.FTZ R50, R39, R44, -R50 ;  /* 0x0000002c27327223 */ /* 0x000fe20000010832 */
[----:B------:R-:W-:Y:S01]  /*60a0*/  LOP3.LUT R43, R131, 0xffff0000, RZ, 0xc0, !PT ;  /* 0xffff0000832b7812 */ /* 0x000fe200078ec0ff */
[----:B------:R-:W-:Y:S01]  /*60b0*/  IMAD.U32 R29, R28, 0x10000, RZ ;  /* 0x000100001c1d7824 */ /* 0x000fe200078e00ff */
[----:B------:R-:W-:Y:S01]  /*60c0*/  LOP3.LUT R135, R135, 0xffff0000, RZ, 0xc0, !PT ;  /* 0xffff000087877812 */ /* 0x000fe200078ec0ff */
[----:B------:R-:W-:Y:S01]  /*60d0*/  FFMA.FTZ R39, R39, R46, R40 ;  /* 0x0000002e27277223 */ /* 0x000fe20000010028 */
[----:B------:R-:W-:Y:S01]  /*60e0*/  LOP3.LUT R130, R130, 0xffff0000, RZ, 0xc0, !PT ;  /* 0xffff000082827812 */ /* 0x000fe200078ec0ff */
[C---:B------:R-:W-:Y:S01]  /*60f0*/  FMUL.FTZ R47, R31.reuse, R45 ;  /* 0x0000002d1f2f7220 */ /* 0x040fe20000410000 */
[----:B------:R-:W-:Y:S01]  /*6100*/  FMUL.FTZ R48, R31, R43 ;  /* 0x0000002b1f307220 */ /* 0x000fe20000410000 */
[----:B------:R-:W-:Y:S01]  /*6110*/  LOP3.LUT R28, R28, 0xffff0000, RZ, 0xc0, !PT ;  /* 0xffff00001c1c7812 */ /* 0x000fe200078ec0ff */
[----:B------:R-:W-:Y:S01]  /*6120*/  FMUL.FTZ R40, R42, R135 ;  /* 0x000000872a287220 */ /* 0x000fe20000410000 */
[----:B------:R-:W-:-:S02]  /*6130*/  IMAD.U32 R134, R134, 0x10000, RZ ;  /* 0x0001000086867824 */ /* 0x000fc400078e00ff */
[-C--:B------:R-:W-:Y:S01]  /*6140*/  FMUL.FTZ R42, R42, R130.reuse ;  /* 0x000000822a2a7220 */ /* 0x080fe20000410000 */
[----:B------:R-:W-:Y:S02]  /*6150*/  IMAD.U32 R131, R131, 0x10000, RZ ;  /* 0x0001000083837824 */ /* 0x000fe400078e00ff */
[C---:B------:R-:W-:Y:S01]  /*6160*/  FFMA.FTZ R47, R30.reuse, R43, -R47 ;  /* 0x0000002b1e2f7223 */ /* 0x040fe2000001082f */
[----:B------:R-:W-:Y:S01]  /*6170*/  FFMA.FTZ R48, R30, R45, R48 ;  /* 0x0000002d1e307223 */ /* 0x000fe20000010030 */
[C---:B------:R-:W-:Y:S01]  /*6180*/  FFMA.FTZ R40, R41.reuse, R130, -R40 ;  /* 0x0000008229287223 */ /* 0x040fe20000010828 */
        /* <DEDUP_REMOVED lines=11> */
.L_x_1729:
[----:B------:R-:W-:Y:S05]  /*6240*/  BSYNC B2 ;  /* 0x0000000000027941 */ /* 0x000fea0003800000 */
.L_x_1728:
[----:B------:R-:W-:Y:S02]  /*6250*/  ULDC.64 UR4, c[0x0][0x208] ;  /* 0x0000820000047ab9 */ /* 0x000fe40000000a00 */
[----:B--2---:R0:W-:Y:S03]  /*6260*/  STG.E.128 desc[UR4][R36.64+0x100], R28 ;  /* 0x0001001c24007986 */ /* 0x0041e6000c101d04 */
.L_x_1727:
[----:B------:R-:W-:Y:S05]  /*6270*/  BSYNC B1 ;  /* 0x0000000000017941 */ /* 0x000fea0003800000 */
.L_x_1726:
        /* <DEDUP_REMOVED lines=52> */
.L_x_1731:
[----:B------:R-:W-:Y:S05]  /*65c0*/  BSYNC B1 ;  /* 0x0000000000017941 */ /* 0x000fea0003800000 */
.L_x_1730:
[----:B------:R-:W-:Y:S02]  /*65d0*/  ULDC.64 UR4, c[0x0][0x208] ;  /* 0x0000820000047ab9 */ /* 0x000fe40000000a00 */
[----:B--2---:R0:W-:Y:S01]  /*65e0*/  STG.E.128 desc[UR4][R36.64+0x140], R28 ;  /* 0x0001401c24007986 */ /* 0x0041e2000c101d04 */
[----:B------:R-:W-:Y:S05]  /*65f0*/  BRA `(.L_x_1709) ;  /* 0x0000004000907947 */ /* 0x000fea0003800000 */
.L_x_1677:
        /* <DEDUP_REMOVED lines=24> */
[----:B------:R-:W-:Y:S01]  /*6780*/  CS2R R48, SRZ ;  /* 0x0000000000307805 */ /* 0x000fe2000001ff00 */
[----:B------:R-:W-:Y:S01]  /*6790*/  ULDC.64 UR6, c[0x0][0x208] ;  /* 0x0000820000067ab9 */ /* 0x000fe20000000a00 */
        /* <DEDUP_REMOVED lines=22> */
.L_x_1733:
[----:B------:R-:W-:Y:S05]  /*6900*/  BSYNC B1 ;  /* 0x0000000000017941 */ /* 0x000fea0003800000 */
.L_x_1732:
        /* <DEDUP_REMOVED lines=24> */
[----:B------:R-:W-:Y:S01]  /*6a90*/  CS2R R72, SRZ ;  /* 0x0000000000487805 */ /* 0x000fe2000001ff00 */
[----:B------:R-:W-:Y:S01]  /*6aa0*/  ULDC.64 UR8, c[0x0][0x208] ;  /* 0x0000820000087ab9 */ /* 0x000fe20000000a00 */
        /* <DEDUP_REMOVED lines=22> */
.L_x_1735:
[----:B------:R-:W-:Y:S05]  /*6c10*/  BSYNC B1 ;  /* 0x0000000000017941 */ /* 0x000fea0003800000 */
.L_x_1734:
[----:B------:R-:W-:Y:S01]  /*6c20*/  IMAD.MOV.U32 R0, RZ, RZ, R28 ;  /* 0x000000ffff007224 */ /* 0x000fe200078e001c */
[----:B------:R-:W-:Y:S01]  /*6c30*/  PRMT R220, R220, 0x5410, R81 ;  /* 0x00005410dcdc7816 */ /* 0x000fe20000000051 */
[----:B------:R-:W-:Y:S01]  /*6c40*/  IMAD.MOV.U32 R3, RZ, RZ, R29 ;  /* 0x000000ffff037224 */ /* 0x000fe200078e001d */
[----:B------:R-:W-:Y:S01]  /*6c50*/  ULOP3.LUT UR4, UR60, 0x1, URZ, 0xfc, !UPT ;  /* 0x000000013c047892 */ /* 0x000fe2000f8efc3f */
[----:B0-----:R-:W-:Y:S01]  /*6c60*/  IMAD.MOV.U32 R76, RZ, RZ, R34 ;  /* 0x000000ffff4c7224 */ /* 0x001fe200078e0022 */
        /* <DEDUP_REMOVED lines=85> */
.L_x_1736:
[----:B------:R-:W-:Y:S01]  /*71c0*/  IMAD R3, R17, 0x8, R16 ;  /* 0x0000000811037824 */ /* 0x000fe200078e0210 */
[----:B------:R-:W-:Y:S01]  /*71d0*/  SHF.L.U32 R0, R167, 0x1f, RZ ;  /* 0x0000001fa7007819 */ /* 0x000fe200000006ff */
[----:B------:R-:W0:Y:S01]  /*71e0*/  LDC R148, c[0x0][0x2f4] ;  /* 0x0000bd00ff947b82 */ /* 0x000e220000000800 */
[----:B------:R-:W-:Y:S02]  /*71f0*/  BSSY B1, `(.L_x_1737) ;  /* 0x0000004000017945 */ /* 0x000fe40003800000 */
[----:B------:R-:W1:Y:S05]  /*7200*/  SYNCS.PHASECHK.TRANS64.TRYWAIT P5, [R3+URZ+0x2a890], R0 ;  /* 0x02a89000030075a7 */ /* 0x000e6a00080a017f */
[----:B------:R-:W2:Y:S01]  /*7210*/  LDC.64 R122, c[0x0][0x300] ;  /* 0x0000c000ff7a7b82 */ /* 0x000ea20000000a00 */
[----:B-1----:R-:W-:Y:S05]  /*7220*/  @!P5 BRA `(.L_x_1738) ;  /* 0x000002380080d947 */ /* 0x002fea0003800000 */
.L_x_2126:
[----:B------:R-:W-:Y:S05]  /*7230*/  BSYNC B1 ;  /* 0x0000000000017941 */ /* 0x000fea0003800000 */
.L_x_1737:
[----:B------:R-:W-:Y:S01]  /*7240*/  BSSY B1, `(.L_x_1739) ;  /* 0x0000194000017945 */ /* 0x000fe20003800000 */
[----:B0-----:R-:W-:Y:S02]  /*7250*/  IMAD.IADD R150, R148, 0x1, -R126 ;  /* 0x0000000194967824 */ /* 0x001fe400078e0a7e */
[----:B------:R-:W-:Y:S01]  /*7260*/  IMAD.MOV.U32 R125, RZ, RZ, R80 ;  /* 0x000000ffff7d7224 */ /* 0x000fe200078e0050 */
[----:B------:R-:W-:Y:S06]  /*7270*/  @P4 BRA `(.L_x_1740) ;  /* 0x0000001800404947 */ /* 0x000fec0003800000 */
        /* <DEDUP_REMOVED lines=8> */
[----:B------:R-:W-:Y:S03]  /*7300*/  BSSY B3, `(.L_x_1743) ;  /* 0x000007d000037945 */ /* 0x000fe60003800000 */
[----:B------:R-:W-:-:S04]  /*7310*/  SHF.R.S32.HI R77, RZ, 0x1f, R76 ;  /* 0x0000001fff4d7819 */ /* 0x000fc8000001144c */
[----:B------:R-:W-:-:S04]  /*7320*/  LEA.HI R77, R77, R76, RZ, 0x4 ;  /* 0x0000004c4d4d7211 */ /* 0x000fc800078f20ff */
[----:B------:R-:W-:-:S05]  /*7330*/  LEA.HI.SX32 R78, R77, R116, 0x1c ;  /* 0x000000744d4e7211 */ /* 0x000fca00078fe2ff */
[----:B------:R-:W-:-:S05]  /*7340*/  IMAD.SHL.U32 R77, R78, 0x8, RZ ;  /* 0x000000084e4d7824 */ /* 0x000fca00078e00ff */
[----:B------:R-:W-:-:S13]  /*7350*/  ISETP.GE.AND P4, PT, R77, R148, PT ;  /* 0x000000944d00720c */ /* 0x000fda0003f86270 */
[--C-:B------:R-:W-:Y:S02]  /*7360*/  @!P4 SHF.R.S32.HI R76, RZ, 0x1f, R77.reuse ;  /* 0x0000001fff4cc819 */ /* 0x100fe4000001144d */
[-CC-:B------:R-:W-:Y:S02]  /*7370*/  @!P4 IADD3 R79, P5, P6, R86, R130.reuse, R77.reuse ;  /* 0x00000082564fc210 */ /* 0x180fe40007ebe04d */
[----:B------:R-:W-:Y:S02]  /*7380*/  LOP3.LUT R77, R174, 0x38, R77, 0xf8, !PT ;  /* 0x00000038ae4d7812 */ /* 0x000fe400078ef84d */
[----:B------:R-:W-:Y:S02]  /*7390*/  @!P4 IADD3.X R76, R84, R179, R76, P5, P6 ;  /* 0x000000b3544cc210 */ /* 0x000fe40002fec44c */
[----:B------:R-:W-:Y:S02]  /*73a0*/  IADD3 R80, P5, P6, R86, R130, R14 ;  /* 0x0000008256507210 */ /* 0x000fe40007ebe00e */
[----:B------:R-:W-:-:S02]  /*73b0*/  LOP3.LUT R77, R77, R175, RZ, 0x3c, !PT ;  /* 0x000000af4d4d7212 */ /* 0x000fc400078e3cff */
[----:B------:R-:W-:Y:S02]  /*73c0*/  IADD3.X R81, R84, R179, R111, P5, P6 ;  /* 0x000000b354517210 */ /* 0x000fe40002fec46f */
[----:B------:R-:W-:-:S04]  /*73d0*/  LEA R134, P5, R80, R114, 0x1 ;  /* 0x0000007250867211 */ /* 0x000fc800078a08ff */
[----:B------:R-:W-:Y:S02]  /*73e0*/  LEA.HI.X R135, R80, R115, R81, 0x1, P5 ;  /* 0x0000007350877211 */ /* 0x000fe400028f0c51 */
[----:B------:R-:W-:-:S04]  /*73f0*/  @!P4 LEA R136, P5, R79, R114, 0x1 ;  /* 0x000000724f88c211 */ /* 0x000fc800078a08ff */
[----:B------:R-:W-:Y:S02]  /*7400*/  @!P4 LEA.HI.X R137, R79, R115, R76, 0x1, P5 ;  /* 0x000000734f89c211 */ /* 0x000fe400028f0c4c */
[----:B------:R-:W-:Y:S02]  /*7410*/  SHF.R.S32.HI R76, RZ, 0x1f, R78 ;  /* 0x0000001fff4c7819 */ /* 0x000fe4000001144e */
[----:B------:R-:W-:Y:S02]  /*7420*/  ISETP.GE.AND P5, PT, R18, R119, PT ;  /* 0x000000771200720c */ /* 0x000fe40003fa6270 */
[----:B------:R-:W-:-:S04]  /*7430*/  LEA.HI R76, R76, R78, RZ, 0x3 ;  /* 0x0000004e4c4c7211 */ /* 0x000fc800078f18ff */
[----:B------:R-:W-:-:S05]  /*7440*/  SHF.R.S32.HI R76, RZ, 0x3, R76 ;  /* 0x00000003ff4c7819 */ /* 0x000fca000001144c */
        /* <DEDUP_REMOVED lines=10> */
[----:B0-----:R-:W-:Y:S01]  /*74f0*/  IMAD.U32 R209, R81, 0x10000, RZ ;  /* 0x0001000051d17824 */ /* 0x001fe200078e00ff */
[----:B------:R-:W-:Y:S02]  /*7500*/  SHF.R.U32.HI R37, RZ, 0x10, R37 ;  /* 0x00000010ff257819 */ /* 0x000fe40000011625 */
[--C-:B------:R-:W-:Y:S02]  /*7510*/  SHF.R.U64 R36, R38, 0x10, R39.reuse ;  /* 0x0000001026247819 */ /* 0x100fe40000001227 */
[----:B------:R-:W-:Y:S02]  /*7520*/  SHF.R.U32.HI R202, RZ, 0x10, R39 ;  /* 0x00000010ffca7819 */ /* 0x000fe40000011627 */
[----:B------:R-:W-:Y:S02]  /*7530*/  SHF.R.U32.HI R39, RZ, 0x10, R49 ;  /* 0x00000010ff277819 */ /* 0x000fe40000011631 */
[----:B------:R-:W-:-:S02]  /*7540*/  PRMT R38, R199, 0x5410, R37 ;  /* 0x00005410c7267816 */ /* 0x000fc40000000025 */
[----:B------:R-:W-:Y:S01]  /*7550*/  PRMT R37, R208, 0x5410, R39 ;  /* 0x00005410d0257816 */ /* 0x000fe20000000027 */
[----:B--2---:R-:W-:Y:S01]  /*7560*/  IMAD.U32 R39, R77, 0x10000, RZ ;  /* 0x000100004d277824 */ /* 0x004fe200078e00ff */
[----:B------:R-:W-:Y:S01]  /*7570*/  SHF.R.U64 R49, R48, 0x10, R49 ;  /* 0x0000001030317819 */ /* 0x000fe20000001231 */
[C---:B------:R-:W-:Y:S01]  /*7580*/  IMAD.U32 R199, R38.reuse, 0x10000, RZ ;  /* 0x0001000026c77824 */ /* 0x040fe200078e00ff */
[----:B------:R-:W-:Y:S01]  /*7590*/  LOP3.LUT R38, R38, 0xffff0000, RZ, 0xc0, !PT ;  /* 0xffff000026267812 */ /* 0x000fe200078ec0ff */
[----:B------:R-:W-:Y:S01]  /*75a0*/  IMAD.U32 R208, R37, 0x10000, RZ ;  /* 0x0001000025d07824 */ /* 0x000fe200078e00ff */
[----:B------:R-:W-:Y:S02]  /*75b0*/  SHF.R.U32.HI R48, RZ, 0x10, R51 ;  /* 0x00000010ff307819 */ /* 0x000fe40000011633 */
[----:B------:R-:W-:Y:S01]  /*75c0*/  PRMT R49, R233, 0x5410, R49 ;  /* 0x00005410e9317816 */ /* 0x000fe20000000031 */
[C---:B------:R-:W-:Y:S01]  /*75d0*/  FMUL.FTZ R210, R209.reuse, R208 ;  /* 0x000000d0d1d27220 */ /* 0x040fe20000410000 */
[----:B------:R-:W-:Y:S01]  /*75e0*/  FMUL.FTZ R209, R209, R199 ;  /* 0x000000c7d1d17220 */ /* 0x000fe20000410000 */
[----:B------:R-:W-:-:S02]  /*75f0*/  PRMT R48, R237, 0x5432, R48 ;  /* 0x00005432ed307816 */ /* 0x000fc40000000030 */
[C---:B------:R-:W-:Y:S01]  /*7600*/  FFMA.FTZ R199, R39.reuse, R199, -R210 ;  /* 0x000000c727c77223 */ /* 0x040fe200000108d2 */
[----:B------:R-:W-:Y:S01]  /*7610*/  FFMA.FTZ R39, R39, R208, R209 ;  /* 0x000000d027277223 */ /* 0x000fe200000100d1 */
[----:B------:R-:W-:Y:S02]  /*7620*/  LOP3.LUT R208, R37, 0xffff0000, RZ, 0xc0, !PT ;  /* 0xffff000025d07812 */ /* 0x000fe400078ec0ff */
[----:B------:R-:W-:Y:S02]  /*7630*/  LOP3.LUT R209, R81, 0xffff0000, RZ, 0xc0, !PT ;  /* 0xffff000051d17812 */ /* 0x000fe400078ec0ff */
[----:B------:R-:W-:Y:S02]  /*7640*/  LOP3.LUT R37, R77, 0xffff0000, RZ, 0xc0, !PT ;  /* 0xffff00004d257812 */ /* 0x000fe400078ec0ff */
[----:B------:R-:W-:Y:S01]  /*7650*/  PRMT R207, R231, 0x5410, R207 ;  /* 0x00005410e7cf7816 */ /* 0x000fe200000000cf */
[C---:B------:R-:W-:Y:S01]  /*7660*/  FMUL.FTZ R81, R209.reuse, R208 ;  /* 0x000000d0d1517220 */ /* 0x040fe20000410000 */
[-C--:B------:R-:W-:Y:S01]  /*7670*/  FMUL.FTZ R77, R209, R38.reuse ;  /* 0x00000026d14d7220 */ /* 0x080fe20000410000 */
[----:B------:R-:W-:Y:S01]  /*7680*/  IMAD.U32 R209, R83, 0x10000, RZ ;  /* 0x0001000053d17824 */ /* 0x000fe200078e00ff */
[----:B------:R-:W-:Y:S01]  /*7690*/  SHF.R.U64 R50, R50, 0x10, R51 ;  /* 0x0000001032327819 */ /* 0x000fe20000001233 */
[C---:B------:R-:W-:Y:S01]  /*76a0*/  FFMA.FTZ R38, R37.reuse, R38, -R81 ;  /* 0x0000002625267223 */ /* 0x040fe20000010851 */
[----:B------:R-:W-:Y:S01]  /*76b0*/  FFMA.FTZ R37, R37, R208, R77 ;  /* 0x000000d025257223 */ /* 0x000fe2000001004d */
[----:B------:R-:W-:Y:S01]  /*76c0*/  PRMT R77, R234, 0x5432, R202 ;  /* 0x00005432ea4d7816 */ /* 0x000fe200000000ca */
[----:B------:R-:W-:Y:S01]  /*76d0*/  IMAD.U32 R208, R48, 0x10000, RZ ;  /* 0x0001000030d07824 */ /* 0x000fe200078e00ff */
[----:B------:R-:W-:Y:S01]  /*76e0*/  LOP3.LUT R51, R49, 0xffff0000, RZ, 0xc0, !PT ;  /* 0xffff000031337812 */ /* 0x000fe200078ec0ff */
[----:B------:R-:W-:Y:S01]  /*76f0*/  IMAD.U32 R81, R79, 0x10000, RZ ;  /* 0x000100004f517824 */ /* 0x000fe200078e00ff */
[----:B------:R-:W-:Y:S01]  /*7700*/  PRMT R50, R236, 0x5432, R50 ;  /* 0x00005432ec327816 */ /* 0x000fe20000000032 */
[----:B------:R-:W-:-:S02]  /*7710*/  IMAD.U32 R202, R77, 0x10000, RZ ;  /* 0x000100004dca7824 */ /* 0x000fc400078e00ff */
[----:B------:R-:W-:Y:S01]  /*7720*/  FMUL.FTZ R210, R209, R208 ;  /* 0x000000d0d1d27220 */ /* 0x000fe20000410000 */
[----:B------:R-:W-:Y:S01]  /*7730*/  LOP3.LUT R77, R77, 0xffff0000, RZ, 0xc0, !PT ;  /* 0xffff00004d4d7812 */ /* 0x000fe200078ec0ff */
[-C--:B------:R-:W-:Y:S02]  /*7740*/  FMUL.FTZ R209, R209, R202.reuse ;  /* 0x000000cad1d17220 */ /* 0x080fe40000410000 */
[----:B------:R-:W-:Y:S01]  /*7750*/  FFMA.FTZ R202, R81, R202, -R210 ;  /* 0x000000ca51ca7223 */ /* 0x000fe200000108d2 */
[----:B------:R-:W-:Y:S01]  /*7760*/  PRMT R36, R233, 0x5432, R36 ;  /* 0x00005432e9247816 */ /* 0x000fe20000000024 */
[----:B------:R-:W-:Y:S01]  /*7770*/  FFMA.FTZ R81, R81, R208, R209 ;  /* 0x000000d051517223 */ /* 0x000fe200000100d1 */
[----:B------:R-:W-:Y:S02]  /*7780*/  LOP3.LUT R208, R48, 0xffff0000, RZ, 0xc0, !PT ;  /* 0xffff000030d07812 */ /* 0x000fe400078ec0ff */
[----:B------:R-:W-:Y:S02]  /*7790*/  LOP3.LUT R209, R83, 0xffff0000, RZ, 0xc0, !PT ;  /* 0xffff000053d17812 */ /* 0x000fe400078ec0ff */
[----:B------:R-:W-:-:S02]  /*77a0*/  LOP3.LUT R48, R79, 0xffff0000, RZ, 0xc0, !PT ;  /* 0xffff00004f307812 */ /* 0x000fc400078ec0ff */
[----:B------:R-:W-:Y:S01]  /*77b0*/  F2FP.BF16.F32.PACK_AB R38, R38, R199 ;  /* 0x000000c72626723e */ /* 0x000fe200000010ff */
[CC--:B------:R-:W-:Y:S01]  /*77c0*/  FMUL.FTZ R83, R209.reuse, R208.reuse ;  /* 0x000000d0d1537220 */ /* 0x0c0fe20000410000 */
[----:B------:R-:W-:Y:S01]  /*77d0*/  FMUL.FTZ R79, R209, R77 ;  /* 0x0000004dd14f7220 */ /* 0x000fe20000410000 */
[----:B------:R-:W-:Y:S01]  /*77e0*/  IMAD.U32 R209, R207, 0x10000, RZ ;  /* 0x00010000cfd17824 */ /* 0x000fe200078e00ff */
[----:B------:R-:W-:Y:S01]  /*77f0*/  F2FP.BF16.F32.PACK_AB R37, R37, R39 ;  /* 0x000000272525723e */ /* 0x000fe200000010ff */
[C---:B------:R-:W-:Y:S01]  /*7800*/  FFMA.FTZ R77, R48.reuse, R77, -R83 ;  /* 0x0000004d304d7223 */ /* 0x040fe20000010853 */
[----:B------:R-:W-:Y:S01]  /*7810*/  FFMA.FTZ R48, R48, R208, R79 ;  /* 0x000000d030307223 */ /* 0x000fe2000001004f */
[C---:B------:R-:W-:Y:S01]  /*7820*/  IMAD.U32 R208, R80.reuse, 0x10000, RZ ;  /* 0x0001000050d07824 */ /* 0x040fe200078e00ff */
[----:B------:R-:W-:Y:S01]  /*7830*/  LOP3.LUT R80, R80, 0xffff0000, RZ, 0xc0, !PT ;  /* 0xffff000050507812 */ /* 0x000fe200078ec0ff */
[----:B------:R-:W-:Y:S01]  /*7840*/  IMAD.U32 R83, R49, 0x10000, RZ ;  /* 0x0001000031537824 */ /* 0x000fe200078e00ff */
[----:B------:R-:W-:Y:S01]  /*7850*/  LOP3.LUT R49, R207, 0xffff0000, RZ, 0xc0, !PT ;  /* 0xffff0000cf317812 */ /* 0x000fe200078ec0ff */
[C---:B------:R-:W-:Y:S01]  /*7860*/  IMAD.U32 R79, R76.reuse, 0x10000, RZ ;  /* 0x000100004c4f7824 */ /* 0x040fe200078e00ff */
[----:B------:R-:W-:Y:S01]  /*7870*/  LOP3.LUT R76, R76, 0xffff0000, RZ, 0xc0, !PT ;  /* 0xffff00004c4c7812 */ /* 0x000fe200078ec0ff */
[C---:B------:R-:W-:Y:S01]  /*7880*/  FMUL.FTZ R210, R208.reuse, R83 ;  /* 0x00000053d0d27220 */ /* 0x040fe20000410000 */
[-C--:B------:R-:W-:Y:S01]  /*7890*/  FMUL.FTZ R208, R208, R209.reuse ;  /* 0x000000d1d0d07220 */ /* 0x080fe20000410000 */
[C---:B------:R-:W-:Y:S01]  /*78a0*/  IMAD.U32 R207, R82.reuse, 0x10000, RZ ;  /* 0x0001000052cf7824 */ /* 0x040fe200078e00ff */
[----:B------:R-:W-:Y:S01]  /*78b0*/  LOP3.LUT R82, R82, 0xffff0000, RZ, 0xc0, !PT ;  /* 0xffff000052527812 */ /* 0x000fe200078ec0ff */
[C---:B------:R-:W-:Y:S01]  /*78c0*/  FFMA.FTZ R210, R79.reuse, R209, -R210 ;  /* 0x000000d14fd27223 */ /* 0x040fe200000108d2 */
[----:B------:R-:W-:Y:S01]  /*78d0*/  FFMA.FTZ R208, R79, R83, R208 ;  /* 0x000000534fd07223 */ /* 0x000fe200000100d0 */
[C---:B------:R-:W-:Y:S01]  /*78e0*/  FMUL.FTZ R79, R80.reuse, R51 ;  /* 0x00000033504f7220 */ /* 0x040fe20000410000 */
[----:B------:R-:W-:Y:S01]  /*78f0*/  FMUL.FTZ R80, R80, R49 ;  /* 0x0000003150507220 */ /* 0x000fe20000410000 */
[----:B------:R-:W-:Y:S01]  /*7900*/  F2FP.BF16.F32.PACK_AB R202, R77, R202 ;  /* 0x000000ca4dca723e */ /* 0x000fe200000010ff */
[----:B------:R-:W-:-:S02]  /*7910*/  IMAD.MOV.U32 R77, RZ, RZ, R38 ;  /* 0x000000ffff4d7224 */ /* 0x000fc400078e0026 */
[C---:B------:R-:W-:Y:S01]  /*7920*/  FFMA.FTZ R49, R76.reuse, R49, -R79 ;  /* 0x000000314c317223 */ /* 0x040fe2000001084f */
[----:B------:R-:W-:Y:S01]  /*7930*/  FFMA.FTZ R51, R76, R51, R80 ;  /* 0x000000334c337223 */ /* 0x000fe20000010050 */
[C---:B------:R-:W-:Y:S01]  /*7940*/  IMAD.U32 R79, R50.reuse, 0x10000, RZ ;  /* 0x00010000324f7824 */ /* 0x040fe200078e00ff */
[----:B------:R-:W-:Y:S01]  /*7950*/  LOP3.LUT R50, R50, 0xffff0000, RZ, 0xc0, !PT ;  /* 0xffff000032327812 */ /* 0x000fe200078ec0ff */
[C---:B------:R-:W-:Y:S01]  /*7960*/  IMAD.U32 R80, R36.reuse, 0x10000, RZ ;  /* 0x0001000024507824 */ /* 0x040fe200078e00ff */
[----:B------:R-:W-:Y:S01]  /*7970*/  LOP3.LUT R36, R36, 0xffff0000, RZ, 0xc0, !PT ;  /* 0xffff000024247812 */ /* 0x000fe200078ec0ff */
[C---:B------:R-:W-:Y:S01]  /*7980*/  FMUL.FTZ R83, R207.reuse, R79 ;  /* 0x0000004fcf537220 */ /* 0x040fe20000410000 */
[C---:B------:R-:W-:Y:S02]  /*7990*/  IMAD.U32 R76, R78.reuse, 0x10000, RZ ;  /* 0x000100004e4c7824 */ /* 0x040fe400078e00ff */
[-C--:B------:R-:W-:Y:S01]  /*79a0*/  FMUL.FTZ R207, R207, R80.reuse ;  /* 0x00000050cfcf7220 */ /* 0x080fe20000410000 */
[----:B------:R-:W-:Y:S01]  /*79b0*/  LOP3.LUT R78, R78, 0xffff0000, RZ, 0xc0, !PT ;  /* 0xffff00004e4e7812 */ /* 0x000fe200078ec0ff */
[----:B------:R-:W-:-:S02]  /*79c0*/  FFMA.FTZ R83, R76, R80, -R83 ;  /* 0x000000504c537223 */ /* 0x000fc40000010853 */
[----:B------:R-:W-:Y:S01]  /*79d0*/  FFMA.FTZ R207, R76, R79, R207 ;  /* 0x0000004f4ccf7223 */ /* 0x000fe200000100cf */
[C---:B------:R-:W-:Y:S01]  /*79e0*/  FMUL.FTZ R76, R82.reuse, R50 ;  /* 0x00000032524c7220 */ /* 0x040fe20000410000 */
[-C--:B------:R-:W-:Y:S01]  /*79f0*/  FMUL.FTZ R82, R82, R36.reuse ;  /* 0x0000002452527220 */ /* 0x080fe20000410000 */
        /* <DEDUP_REMOVED lines=10> */
[----:B------:R-:W-:Y:S02]  /*7aa0*/  IMAD.MOV.U32 R80, RZ, RZ, R51 ;  /* 0x000000ffff507224 */ /* 0x000fe400078e0033 */
[----:B------:R-:W-:Y:S02]  /*7ab0*/  IMAD.MOV.U32 R78, RZ, RZ, R83 ;  /* 0x000000ffff4e7224 */ /* 0x000fe400078e0053 */
[----:B------:R-:W-:-:S07]  /*7ac0*/  IMAD.MOV.U32 R83, RZ, RZ, R48 ;  /* 0x000000ffff537224 */ /* 0x000fce00078e0030 */
.L_x_1744:
[----:B------:R-:W-:Y:S05]  /*7ad0*/  BSYNC B3 ;  /* 0x0000000000037941 */ /* 0x000fea0003800000 */
.L_x_1743:
[----:B------:R-:W-:Y:S02]  /*7ae0*/  ULDC.64 UR4, c[0x0][0x208] ;  /* 0x0000820000047ab9 */ /* 0x000fe40000000a00 */
[----:B--2---:R2:W-:Y:S04]  /*7af0*/  STG.E.128 desc[UR4][R134.64], R76 ;  /* 0x0000004c86007986 */ /* 0x0045e8000c101d04 */
[----:B0-----:R2:W-:Y:S02]  /*7b00*/  @!P4 STG.E.128 desc[UR4][R136.64], R80 ;  /* 0x000000508800c986 */ /* 0x0015e4000c101d04 */
.L_x_1742:
[----:B------:R-:W-:Y:S05]  /*7b10*/  BSYNC B2 ;  /* 0x0000000000027941 */ /* 0x000fea0003800000 */
.L_x_1741:
[----:B------:R-:W-:Y:S01]  /*7b20*/  ISETP.NE.AND P4, PT, R10, RZ, PT ;  /* 0x000000ff0a00720c */ /* 0x000fe20003f85270 */
[----:B------:R-:W-:-:S12]  /*7b30*/  BSSY B2, `(.L_x_1745) ;  /* 0x0000082000027945 */ /* 0x000fd80003800000 */
[----:B------:R-:W-:Y:S05]  /*7b40*/  @!P4 BRA `(.L_x_1746) ;  /* 0x000000080000c947 */ /* 0x000fea0003800000 */
[----:B------:R-:W-:Y:S01]  /*7b50*/  SEL R36, R126, R150, !P1 ;  /* 0x000000967e247207 */ /* 0x000fe20004800000 */
        /* <DEDUP_REMOVED lines=12> */
[----:B--2---:R-:W-:Y:S02]  /*7c20*/  LEA R76, P5, R48, R114, 0x1 ;  /* 0x00000072304c7211 */ /* 0x004fe400078a08ff */
[----:B------:R-:W-:-:S02]  /*7c30*/  LOP3.LUT R37, R37, R175, RZ, 0x3c, !PT ;  /* 0x000000af25257212 */ /* 0x000fc400078e3cff */
        /* <DEDUP_REMOVED lines=28> */
[----:B------:R-:W-:Y:S01]  /*7e00*/  SHF.R.U64 R46, R46, 0x10, R47 ;  /* 0x000000102e2e7819 */ /* 0x000fe2000000122f */
[-C--:B------:R-:W-:Y:S01]  /*7e10*/  FMUL.FTZ R135, R135, R83.reuse ;  /* 0x0000005387877220 */ /* 0x080fe20000410000 */
[----:B------:R-:W-:Y:S01]  /*7e20*/  PRMT R44, R231, 0x5432, R44 ;  /* 0x00005432e72c7816 */ /* 0x000fe2000000002c */
[----:B------:R-:W-:Y:S01]  /*7e30*/  FFMA.FTZ R83, R82, R83, -R136 ;  /* 0x0000005352537223 */ /* 0x000fe20000010888 */
[----:B------:R-:W-:-:S02]  /*7e40*/  IMAD.U32 R136, R51, 0x10000, RZ ;  /* 0x0001000033887824 */ /* 0x000fc400078e00ff */
[----:B------:R-:W-:Y:S01]  /*7e50*/  FFMA.FTZ R82, R82, R134, R135 ;  /* 0x0000008652527223 */ /* 0x000fe20000010087 */
[----:B------:R-:W-:Y:S02]  /*7e60*/  LOP3.LUT R134, R81, 0xffff0000, RZ, 0xc0, !PT ;  /* 0xffff000051867812 */ /* 0x000fe400078ec0ff */
[----:B------:R-:W-:Y:S02]  /*7e70*/  LOP3.LUT R81, R80, 0xffff0000, RZ, 0xc0, !PT ;  /* 0xffff000050517812 */ /* 0x000fe400078ec0ff */
[----:B------:R-:W-:Y:S02]  /*7e80*/  LOP3.LUT R51, R51, 0xffff0000, RZ, 0xc0, !PT ;  /* 0xffff000033337812 */ /* 0x000fe400078ec0ff */
[----:B------:R-:W-:Y:S01]  /*7e90*/  SHF.R.U64 R34, R34, 0x10, R35 ;  /* 0x0000001022227819 */ /* 0x000fe20000001223 */
[C---:B------:R-:W-:Y:S01]  /*7ea0*/  FMUL.FTZ R80, R49.reuse, R81 ;  /* 0x0000005131507220 */ /* 0x040fe20000410000 */
[----:B------:R-:W-:Y:S01]  /*7eb0*/  FMUL.FTZ R49, R49, R134 ;  /* 0x0000008631317220 */ /* 0x000fe20000410000 */
[----:B------:R-:W-:-:S02]  /*7ec0*/  PRMT R46, R229, 0x5432, R46 ;  /* 0x00005432e52e7816 */ /* 0x000fc4000000002e */
[C---:B------:R-:W-:Y:S01]  /*7ed0*/  FFMA.FTZ R80, R37.reuse, R134, -R80 ;  /* 0x0000008625507223 */ /* 0x040fe20000010850 */
[----:B------:R-:W-:Y:S01]  /*7ee0*/  FFMA.FTZ R37, R37, R81, R49 ;  /* 0x0000005125257223 */ /* 0x000fe20000010031 */
[----:B------:R-:W-:Y:S01]  /*7ef0*/  SHF.R.U32.HI R49, RZ, 0x10, R47 ;  /* 0x00000010ff317819 */ /* 0x000fe2000001162f */
[----:B------:R-:W-:Y:S01]  /*7f00*/  IMAD.U32 R134, R39, 0x10000, RZ ;  /* 0x0001000027867824 */ /* 0x000fe200078e00ff */
[----:B------:R-:W-:Y:S01]  /*7f10*/  SHF.R.U32.HI R81, RZ, 0x10, R35 ;  /* 0x00000010ff517819 */ /* 0x000fe20000011623 */
[----:B------:R-:W-:Y:S01]  /*7f20*/  IMAD.U32 R35, R38, 0x10000, RZ ;  /* 0x0001000026237824 */ /* 0x000fe200078e00ff */
[----:B------:R-:W-:Y:S02]  /*7f30*/  PRMT R49, R232, 0x5410, R49 ;  /* 0x00005410e8317816 */ /* 0x000fe40000000031 */
[----:B------:R-:W-:Y:S02]  /*7f40*/  PRMT R81, R229, 0x5410, R81 ;  /* 0x00005410e5517816 */ /* 0x000fe40000000051 */
[----:B------:R-:W-:Y:S01]  /*7f50*/  PRMT R34, R230, 0x5432, R34 ;  /* 0x00005432e6227816 */ /* 0x000fe20000000022 */
[C---:B------:R-:W-:Y:S01]  /*7f60*/  IMAD.U32 R135, R49.reuse, 0x10000, RZ ;  /* 0x0001000031877824 */ /* 0x040fe200078e00ff */
[----:B------:R-:W-:Y:S01]  /*7f70*/  LOP3.LUT R49, R49, 0xffff0000, RZ, 0xc0, !PT ;  /* 0xffff000031317812 */ /* 0x000fe200078ec0ff */
[----:B------:R-:W-:Y:S01]  /*7f80*/  IMAD.U32 R137, R81, 0x10000, RZ ;  /* 0x0001000051897824 */ /* 0x000fe200078e00ff */
[----:B------:R-:W-:Y:S01]  /*7f90*/  F2FP.BF16.F32.PACK_AB R80, R80, R83 ;  /* 0x000000535050723e */ /* 0x000fe200000010ff */
[C---:B------:R-:W-:Y:S01]  /*7fa0*/  FMUL.FTZ R199, R136.reuse, R135 ;  /* 0x0000008788c77220 */ /* 0x040fe20000410000 */
[----:B------:R-:W-:Y:S01]  /*7fb0*/  F2FP.BF16.F32.PACK_AB R82, R37, R82 ;  /* 0x000000522552723e */ /* 0x000fe200000010ff */
[----:B------:R-:W-:Y:S01]  /*7fc0*/  FMUL.FTZ R136, R136, R137 ;  /* 0x0000008988887220 */ /* 0x000fe20000410000 */
[----:B------:R-:W-:Y:S01]  /*7fd0*/  FMUL.FTZ R45, R51, R49 ;  /* 0x00000031332d7220 */ /* 0x000fe20000410000 */
[----:B------:R-:W-:Y:S01]  /*7fe0*/  FFMA.FTZ R137, R134, R137, -R199 ;  /* 0x0000008986897223 */ /* 0x000fe200000108c7 */
[----:B------:R-:W-:-:S02]  /*7ff0*/  IMAD.MOV.U32 R37, RZ, RZ, R80 ;  /* 0x000000ffff257224 */ /* 0x000fc400078e0050 */
[----:B------:R-:W-:Y:S01]  /*8000*/  FFMA.FTZ R136, R134, R135, R136 ;  /* 0x0000008786887223 */ /* 0x000fe20000010088 */
[----:B------:R-:W-:Y:S02]  /*8010*/  SHF.R.U64 R134, R32, 0x10, R33 ;  /* 0x0000001020867819 */ /* 0x000fe40000001221 */
[----:B------:R-:W-:Y:S02]  /*8020*/  LOP3.LUT R33, R81, 0xffff0000, RZ, 0xc0, !PT ;  /* 0xffff000051217812 */ /* 0x000fe400078ec0ff */
[----:B------:R-:W-:-:S03]  /*8030*/  LOP3.LUT R32, R39, 0xffff0000, RZ, 0xc0, !PT ;  /* 0xffff000027207812 */ /* 0x000fc600078ec0ff */
[-C--:B------:R-:W-:Y:S02]  /*8040*/  FMUL.FTZ R39, R51, R33.reuse ;  /* 0x0000002133277220 */ /* 0x080fe40000410000 */
[----:B------:R-:W-:Y:S01]  /*8050*/  FFMA.FTZ R33, R32, R33, -R45 ;  /* 0x0000002120217223 */ /* 0x000fe2000001082d */
[----:B------:R-:W-:Y:S02]  /*8060*/  IMAD.U32 R45, R36, 0x10000, RZ ;  /* 0x00010000242d7824 */ /* 0x000fe400078e00ff */
[----:B------:R-:W-:Y:S01]  /*8070*/  FFMA.FTZ R32, R32, R49, R39 ;  /* 0x0000003120207223 */ /* 0x000fe20000010027 */
[----:B------:R-:W-:Y:S01]  /*8080*/  PRMT R39, R232, 0x5432, R134 ;  /* 0x00005432e8277816 */ /* 0x000fe20000000086 */
[C---:B------:R-:W-:Y:S01]  /*8090*/  IMAD.U32 R134, R48.reuse, 0x10000, RZ ;  /* 0x0001000030867824 */ /* 0x040fe200078e00ff */
[----:B------:R-:W-:Y:S01]  /*80a0*/  LOP3.LUT R48, R48, 0xffff0000, RZ, 0xc0, !PT ;  /* 0xffff000030307812 */ /* 0x000fe200078ec0ff */
[C---:B------:R-:W-:Y:S01]  /*80b0*/  IMAD.U32 R49, R44.reuse, 0x10000, RZ ;  /* 0x000100002c317824 */ /* 0x040fe200078e00ff */
[----:B------:R-:W-:Y:S01]  /*80c0*/  LOP3.LUT R44, R44, 0xffff0000, RZ, 0xc0, !PT ;  /* 0xffff00002c2c7812 */ /* 0x000fe200078ec0ff */
[C---:B------:R-:W-:Y:S01]  /*80d0*/  IMAD.U32 R51, R39.reuse, 0x10000, RZ ;  /* 0x0001000027337824 */ /* 0x040fe200078e00ff */
[----:B------:R-:W-:Y:S01]  /*80e0*/  LOP3.LUT R36, R36, 0xffff0000, RZ, 0xc0, !PT ;  /* 0xffff000024247812 */ /* 0x000fe200078ec0ff */
[C---:B------:R-:W-:Y:S01]  /*80f0*/  FMUL.FTZ R81, R134.reuse, R49 ;  /* 0x0000003186517220 */ /* 0x040fe20000410000 */
[----:B------:R-:W-:Y:S01]  /*8100*/  LOP3.LUT R39, R39, 0xffff0000, RZ, 0xc0, !PT ;  /* 0xffff000027277812 */ /* 0x000fe200078ec0ff */
[-C--:B------:R-:W-:Y:S01]  /*8110*/  FMUL.FTZ R134, R134, R51.reuse ;  /* 0x0000003386867220 */ /* 0x080fe20000410000 */
[-C--:B------:R-:W-:Y:S01]  /*8120*/  FMUL.FTZ R47, R48, R44.reuse ;  /* 0x0000002c302f7220 */ /* 0x080fe20000410000 */
[----:B------:R-:W-:Y:S01]  /*8130*/  FFMA.FTZ R81, R45, R51, -R81 ;  /* 0x000000332d517223 */ /* 0x000fe20000010851 */
[----:B------:R-:W-:Y:S01]  /*8140*/  F2FP.BF16.F32.PACK_AB R33, R33, R137 ;  /* 0x000000892121723e */ /* 0x000fe200000010ff */
[----:B------:R-:W-:Y:S01]  /*8150*/  FFMA.FTZ R134, R45, R49, R134 ;  /* 0x000000312d867223 */ /* 0x000fe20000010086 */
[----:B------:R-:W-:Y:S01]  /*8160*/  LOP3.LUT R45, R38, 0xffff0000, RZ, 0xc0, !PT ;  /* 0xffff0000262d7812 */ /* 0x000fe200078ec0ff */
[-C--:B------:R-:W-:Y:S01]  /*8170*/  FMUL.FTZ R48, R48, R39.reuse ;  /* 0x0000002730307220 */ /* 0x080fe20000410000 */
[----:B------:R-:W-:Y:S01]  /*8180*/  FFMA.FTZ R47, R36, R39, -R47 ;  /* 0x00000027242f7223 */ /* 0x000fe2000001082f */
[C---:B------:R-:W-:Y:S01]  /*8190*/  IMAD.U32 R38, R50.reuse, 0x10000, RZ ;  /* 0x0001000032267824 */ /* 0x040fe200078e00ff */
[----:B------:R-:W-:Y:S01]  /*81a0*/  LOP3.LUT R50, R50, 0xffff0000, RZ, 0xc0, !PT ;  /* 0xffff000032327812 */ /* 0x000fe200078ec0ff */
[C---:B------:R-:W-:Y:S01]  /*81b0*/  IMAD.U32 R39, R46.reuse, 0x10000, RZ ;  /* 0x000100002e277824 */ /* 0x040fe200078e00ff */
[----:B------:R-:W-:Y:S01]  /*81c0*/  LOP3.LUT R46, R46, 0xffff0000, RZ, 0xc0, !PT ;  /* 0xffff00002e2e7812 */ /* 0x000fe200078ec0ff */
[C---:B------:R-:W-:Y:S01]  /*81d0*/  IMAD.U32 R49, R34.reuse, 0x10000, RZ ;  /* 0x0001000022317824 */ /* 0x040fe200078e00ff */
[----:B------:R-:W-:Y:S01]  /*81e0*/  LOP3.LUT R34, R34, 0xffff0000, RZ, 0xc0, !PT ;  /* 0xffff000022227812 */ /* 0x000fe200078ec0ff */
        /* <DEDUP_REMOVED lines=9> */
[----:B------:R-:W-:Y:S01]  /*8280*/  F2FP.BF16.F32.PACK_AB R32, R32, R136 ;  /* 0x000000882020723e */ /* 0x000fe200000010ff */
[----:B------:R-:W-:Y:S01]  /*8290*/  IMAD.MOV.U32 R49, RZ, RZ, R82 ;  /* 0x000000ffff317224 */ /* 0x000fe200078e0052 */
[----:B------:R-:W-:Y:S01]  /*82a0*/  F2FP.BF16.F32.PACK_AB R47, R47, R81 ;  /* 0x000000512f2f723e */ /* 0x000fe200000010ff */
[----:B------:R-:W-:Y:S01]  /*82b0*/  IMAD.MOV.U32 R39, RZ, RZ, R33 ;  /* 0x000000ffff277224 */ /* 0x000fe200078e0021 */
[----:B------:R-:W-:Y:S01]  /*82c0*/  F2FP.BF16.F32.PACK_AB R38, R38, R36 ;  /* 0x000000242626723e */ /* 0x000fe200000010ff */
[----:B------:R-:W-:Y:S01]  /*82d0*/  IMAD.MOV.U32 R51, RZ, RZ, R32 ;  /* 0x000000ffff337224 */ /* 0x000fe200078e0020 */
[----:B------:R-:W-:Y:S01]  /*82e0*/  F2FP.BF16.F32.PACK_AB R48, R48, R134 ;  /* 0x000000863030723e */ /* 0x000fe200000010ff */
[----:B------:R-:W-:Y:S01]  /*82f0*/  IMAD.MOV.U32 R36, RZ, RZ, R47 ;  /* 0x000000ffff247224 */ /* 0x000fe200078e002f */
[----:B------:R-:W-:-:S07]  /*8300*/  F2FP.BF16.F32.PACK_AB R50, R50, R44 ;  /* 0x0000002c3232723e */ /* 0x000fce00000010ff */
.L_x_1748:
[----:B------:R-:W-:Y:S05]  /*8310*/  BSYNC B3 ;  /* 0x0000000000037941 */ /* 0x000fea0003800000 */
.L_x_1747:
[----:B------:R-:W-:Y:S02]  /*8320*/  ULDC.64 UR4, c[0x0][0x208] ;  /* 0x0000820000047ab9 */ /* 0x000fe40000000a00 */
[----:B0-----:R0:W-:Y:S04]  /*8330*/  STG.E.128 desc[UR4][R76.64], R36 ;  /* 0x000000244c007986 */ /* 0x0011e8000c101d04 */
[----:B--2---:R0:W-:Y:S02]  /*8340*/  @!P4 STG.E.128 desc[UR4][R78.64], R48 ;  /* 0x000000304e00c986 */ /* 0x0041e4000c101d04 */
.L_x_1746:
[----:B------:R-:W-:Y:S05]  /*8350*/  BSYNC B2 ;  /* 0x0000000000027941 */ /* 0x000fea0003800000 */
.L_x_1745:
        /* <DEDUP_REMOVED lines=13> */
[--C-:B0-----:R-:W-:Y:S02]  /*8430*/  @!P4 SHF.R.S32.HI R36, RZ, 0x1f, R33.reuse ;  /* 0x0000001fff24c819 */ /* 0x101fe40000011421 */
[----:B------:R-:W-:-:S04]  /*8440*/  @!P4 IADD3 R130, P5, P6, R86, R130, R33 ;  /* 0x000000825682c210 */ /* 0x000fc80007ebe021 */
[----:B------:R-:W-:Y:S02]  /*8450*/  @!P4 IADD3.X R36, R84, R179, R36, P5, P6 ;  /* 0x000000b35424c210 */ /* 0x000fe40002fec424 */
[----:B------:R-:W-:-:S04]  /*8460*/  LEA R44, P5, R35, R114, 0x1 ;  /* 0x00000072232c7211 */ /* 0x000fc800078a08ff */
[----:B------:R-:W-:Y:S02]  /*8470*/  LEA.HI.X R45, R35, R115, R34, 0x1, P5 ;  /* 0x00000073232d7211 */ /* 0x000fe400028f0c22 */
[----:B------:R-:W-:Y:S02]  /*8480*/  SHF.R.S32.HI R35, RZ, 0x1f, R32 ;  /* 0x0000001fff237819 */ /* 0x000fe40000011420 */
[----:B------:R-:W-:Y:S02]  /*8490*/  @!P4 LEA R46, P5, R130, R114, 0x1 ;  /* 0x00000072822ec211 */ /* 0x000fe400078a08ff */
[----:B------:R-:W-:Y:S02]  /*84a0*/  LEA.HI R35, R35, R32, RZ, 0x3 ;  /* 0x0000002023237211 */ /* 0x000fe400078f18ff */
[----:B------:R-:W-:Y:S01]  /*84b0*/  LOP3.LUT R32, R174, 0x38, R33, 0xf8, !PT ;  /* 0x00000038ae207812 */ /* 0x000fe200078ef821 */
[----:B------:R-:W-:Y:S01]  /*84c0*/  IMAD R33, R17, 0x4800, R143 ;  /* 0x0000480011217824 */ /* 0x000fe200078e028f */
[----:B------:R-:W-:-:S02]  /*84d0*/  SHF.R.S32.HI R35, RZ, 0x3, R35 ;  /* 0x00000003ff237819 */ /* 0x000fc40000011423 */
[----:B------:R-:W-:Y:S01]  /*84e0*/  LOP3.LUT R32, R32, R175, RZ, 0x3c, !PT ;  /* 0x000000af20207212 */ /* 0x000fe200078e3cff */
[----:B------:R-:W-:Y:S01]  /*84f0*/  IMAD R33, R33, 0x2, R16 ;  /* 0x0000000221217824 */ /* 0x000fe200078e0210 */
[----:B------:R-:W-:Y:S01]  /*8500*/  @!P4 LEA.HI.X R47, R130, R115, R36, 0x1, P5 ;  /* 0x00000073822fc211 */ /* 0x000fe200028f0c24 */
[----:B------:R-:W-:Y:S01]  /*8510*/  IMAD R35, R35, 0x1800, R176 ;  /* 0x0000180023237824 */ /* 0x000fe200078e02b0 */
[----:B------:R-:W-:-:S03]  /*8520*/  ISETP.GE.AND P5, PT, R166, R119, PT ;  /* 0x00000077a600720c */ /* 0x000fc60003fa6270 */
[----:B------:R-:W-:-:S04]  /*8530*/  IMAD.IADD R32, R35, 0x1, R32 ;  /* 0x0000000123207824 */ /* 0x000fc800078e0220 */
[----:B------:R-:W-:-:S04]  /*8540*/  IMAD R35, R17, 0x4800, R32 ;  /* 0x0000480011237824 */ /* 0x000fc800078e0220 */
[----:B------:R-:W-:Y:S02]  /*8550*/  IMAD R36, R35, 0x2, R16 ;  /* 0x0000000223247824 */ /* 0x000fe400078e0210 */
[----:B------:R-:W0:Y:S04]  /*8560*/  LDS.128 R32, [R33+0x18400] ;  /* 0x0184000021207984 */ /* 0x000e280000000c00 */
[----:B------:R-:W3:Y:S01]  /*8570*/  LDS.128 R36, [R36+0x18400] ;  /* 0x0184000024247984 */ /* 0x000ee20000000c00 */
[----:B------:R-:W-:Y:S05]  /*8580*/  @P5 BRA `(.L_x_1750) ;  /* 0x00000004006c5947 */ /* 0x000fea0003800000 */
[--C-:B------:R-:W-:Y:S01]  /*8590*/  SHF.R.U64 R30, R30, 0x10, R31.reuse ;  /* 0x000000101e1e7819 */ /* 0x100fe2000000121f */
[----:B---3--:R-:W-:Y:S01]  /*85a0*/  IMAD.U32 R50, R37, 0x10000, RZ ;  /* 0x0001000025327824 */ /* 0x008fe200078e00ff */
[----:B------:R-:W-:Y:S01]  /*85b0*/  SHF.R.U32.HI R48, RZ, 0x10, R31 ;  /* 0x00000010ff307819 */ /* 0x000fe2000001161f */
[----:B--2---:R-:W-:Y:S01]  /*85c0*/  IMAD.U32 R78, R39, 0x10000, RZ ;  /* 0x00010000274e7824 */ /* 0x004fe200078e00ff */
        /* <DEDUP_REMOVED lines=15> */
[----:B------:R-:W-:Y:S01]  /*86c0*/  LOP3.LUT R51, R37, 0xffff0000, RZ, 0xc0, !PT ;  /* 0xffff000025337812 */ /* 0x000fe200078ec0ff */
[----:B------:R-:W-:Y:S01]  /*86d0*/  IMAD.U32 R37, R36, 0x10000, RZ ;  /* 0x0001000024257824 */ /* 0x000fe200078e00ff */
        /* <DEDUP_REMOVED lines=24> */
[----:B------:R-:W-:Y:S01]  /*8860*/  FFMA.FTZ R29, R77, R43, -R29 ;  /* 0x0000002b4d1d7223 */ /* 0x000fe2000001081d */
[----:B------:R-:W-:Y:S01]  /*8870*/  IMAD.U32 R43, R31, 0x10000, RZ ;  /* 0x000100001f2b7824 */ /* 0x000fe200078e00ff */
[----:B------:R-:W-:Y:S01]  /*8880*/  LOP3.LUT R36, R36, 0xffff0000, RZ, 0xc0, !PT ;  /* 0xffff000024247812 */ /* 0x000fe200078ec0ff */
[----:B------:R-:W-:-:S02]  /*8890*/  IMAD.U32 R40, R28, 0x10000, RZ ;  /* 0x000100001c287824 */ /* 0x000fc400078e00ff */
[-C--:B------:R-:W-:Y:S01]  /*88a0*/  FMUL.FTZ R39, R39, R48.reuse ;  /* 0x0000003027277220 */ /* 0x080fe20000410000 */
[----:B------:R-:W-:Y:S01]  /*88b0*/  FFMA.FTZ R49, R35, R48, -R49 ;  /* 0x0000003023317223 */ /* 0x000fe20000010831 */
[----:B------:R-:W-:Y:S01]  /*88c0*/  LOP3.LUT R48, R28, 0xffff0000, RZ, 0xc0, !PT ;  /* 0xffff00001c307812 */ /* 0x000fe200078ec0ff */
[----:B------:R-:W-:Y:S01]  /*88d0*/  FMUL.FTZ R28, R37, R43 ;  /* 0x0000002b251c7220 */ /* 0x000fe20000410000 */
[----:B------:R-:W-:Y:S01]  /*88e0*/  LOP3.LUT R31, R31, 0xffff0000, RZ, 0xc0, !PT ;  /* 0xffff00001f1f7812 */ /* 0x000fe200078ec0ff */
[----:B------:R-:W-:Y:S02]  /*88f0*/  IMAD.U32 R33, R32, 0x10000, RZ ;  /* 0x0001000020217824 */ /* 0x000fe400078e00ff */
[----:B------:R-:W-:Y:S01]  /*8900*/  FMUL.FTZ R37, R37, R40 ;  /* 0x0000002825257220 */ /* 0x000fe20000410000 */
[----:B------:R-:W-:Y:S01]  /*8910*/  PRMT R30, R220, 0x5432, R30 ;  /* 0x00005432dc1e7816 */ /* 0x000fe2000000001e */
[----:B------:R-:W-:Y:S01]  /*8920*/  FFMA.FTZ R39, R35, R42, R39 ;  /* 0x0000002a23277223 */ /* 0x000fe20000010027 */
[----:B------:R-:W-:Y:S01]  /*8930*/  LOP3.LUT R32, R32, 0xffff0000, RZ, 0xc0, !PT ;  /* 0xffff000020207812 */ /* 0x000fe200078ec0ff */
[----:B------:R-:W-:Y:S01]  /*8940*/  FMUL.FTZ R35, R36, R31 ;  /* 0x0000001f24237220 */ /* 0x000fe20000410000 */
[C---:B------:R-:W-:Y:S01]  /*8950*/  FFMA.FTZ R28, R33.reuse, R40, -R28 ;  /* 0x00000028211c7223 */ /* 0x040fe2000001081c */
[----:B------:R-:W-:Y:S01]  /*8960*/  FFMA.FTZ R37, R33, R43, R37 ;  /* 0x0000002b21257223 */ /* 0x000fe20000010025 */
[----:B------:R-:W-:Y:S01]  /*8970*/  LOP3.LUT R38, R38, 0xffff0000, RZ, 0xc0, !PT ;  /* 0xffff000026267812 */ /* 0x000fe200078ec0ff */
[----:B------:R-:W-:Y:S01]  /*8980*/  FFMA.FTZ R78, R77, R81, R78 ;  /* 0x000000514d4e7223 */ /* 0x000fe2000001004e */
[----:B------:R-:W-:Y:S01]  /*8990*/  FMUL.FTZ R33, R36, R48 ;  /* 0x0000003024217220 */ /* 0x000fe20000410000 */
[C---:B------:R-:W-:Y:S01]  /*89a0*/  LOP3.LUT R43, R218.reuse, 0xffff0000, RZ, 0xc0, !PT ;  /* 0xffff0000da2b7812 */ /* 0x040fe200078ec0ff */
[----:B------:R-:W-:Y:S01]  /*89b0*/  IMAD.U32 R36, R218, 0x10000, RZ ;  /* 0x00010000da247824 */ /* 0x000fe200078e00ff */
[C---:B------:R-:W-:Y:S01]  /*89c0*/  LOP3.LUT R77, R30.reuse, 0xffff0000, RZ, 0xc0, !PT ;  /* 0xffff00001e4d7812 */ /* 0x040fe200078ec0ff */
[----:B------:R-:W-:-:S02]  /*89d0*/  IMAD.U32 R40, R30, 0x10000, RZ ;  /* 0x000100001e287824 */ /* 0x000fc400078e00ff */
[C---:B------:R-:W-:Y:S01]  /*89e0*/  FFMA.FTZ R35, R32.reuse, R48, -R35 ;  /* 0x0000003020237223 */ /* 0x040fe20000010823 */
[----:B------:R-:W-:Y:S01]  /*89f0*/  FFMA.FTZ R32, R32, R31, R33 ;  /* 0x0000001f20207223 */ /* 0x000fe20000010021 */
[----:B------:R-:W-:Y:S01]  /*8a00*/  LOP3.LUT R34, R34, 0xffff0000, RZ, 0xc0, !PT ;  /* 0xffff000022227812 */ /* 0x000fe200078ec0ff */
[C---:B------:R-:W-:Y:S01]  /*8a10*/  FMUL.FTZ R31, R79.reuse, R36 ;  /* 0x000000244f1f7220 */ /* 0x040fe20000410000 */
[C---:B------:R-:W-:Y:S01]  /*8a20*/  FMUL.FTZ R33, R38.reuse, R43 ;  /* 0x0000002b26217220 */ /* 0x040fe20000410000 */
        /* <DEDUP_REMOVED lines=17> */
.L_x_1750:
[----:B------:R-:W-:Y:S05]  /*8b40*/  BSYNC B2 ;  /* 0x0000000000027941 */ /* 0x000fea0003800000 */
.L_x_1749:
[----:B------:R-:W-:Y:S02]  /*8b50*/  ULDC.64 UR4, c[0x0][0x208] ;  /* 0x0000820000047ab9 */ /* 0x000fe40000000a00 */
[----:B0-----:R4:W-:Y:S04]  /*8b60*/  STG.E.128 desc[UR4][R44.64], R32 ;  /* 0x000000202c007986 */ /* 0x0019e8000c101d04 */
[----:B---3--:R4:W-:Y:S02]  /*8b70*/  @!P4 STG.E.128 desc[UR4][R46.64], R36 ;  /* 0x000000242e00c986 */ /* 0x0089e4000c101d04 */
.L_x_1740:
[----:B------:R-:W-:Y:S05]  /*8b80*/  BSYNC B1 ;  /* 0x0000000000017941 */ /* 0x000fea0003800000 */
.L_x_1739:
        /* <DEDUP_REMOVED lines=10> */
[----:B----4-:R-:W-:Y:S02]  /*8c30*/  IADD3 R32, P3, P4, R86, R124, R14 ;  /* 0x0000007c56207210 */ /* 0x010fe40007c7e00e */
[----:B------:R-:W-:Y:S02]  /*8c40*/  SHF.R.S32.HI R29, RZ, 0x1f, R28 ;  /* 0x0000001fff1d7819 */ /* 0x000fe4000001141c */
[----:B------:R-:W-:Y:S02]  /*8c50*/  IADD3.X R34, R84, R40, R111, P3, P4 ;  /* 0x0000002854227210 */ /* 0x000fe40001fe846f */
[----:B------:R-:W-:-:S04]  /*8c60*/  LEA.HI R29, R29, R28, RZ, 0x4 ;  /* 0x0000001c1d1d7211 */ /* 0x000fc800078f20ff */
[----:B------:R-:W-:-:S04]  /*8c70*/  LEA.HI.SX32 R29, R29, R116, 0x1c ;  /* 0x000000741d1d7211 */ /* 0x000fc800078fe2ff */
[----:B------:R-:W-:Y:S01]  /*8c80*/  SHF.R.S32.HI R28, RZ, 0x1f, R29 ;  /* 0x0000001fff1c7819 */ /* 0x000fe2000001141d */
[----:B------:R-:W-:-:S03]  /*8c90*/  IMAD.SHL.U32 R31, R29, 0x8, RZ ;  /* 0x000000081d1f7824 */ /* 0x000fc600078e00ff */
[----:B------:R-:W-:Y:S02]  /*8ca0*/  LEA.HI R28, R28, R29, RZ, 0x3 ;  /* 0x0000001d1c1c7211 */ /* 0x000fe400078f18ff */
[----:B------:R-:W-:Y:S02]  /*8cb0*/  ISETP.GE.AND P3, PT, R31, R148, PT ;  /* 0x000000941f00720c */ /* 0x000fe40003f66270 */
[----:B------:R-:W-:Y:S02]  /*8cc0*/  SHF.R.S32.HI R35, RZ, 0x3, R28 ;  /* 0x00000003ff237819 */ /* 0x000fe4000001141c */
[----:B------:R-:W-:-:S03]  /*8cd0*/  LOP3.LUT R29, R173, 0x38, R31, 0xf8, !PT ;  /* 0x00000038ad1d7812 */ /* 0x000fc600078ef81f */
[----:B------:R-:W-:Y:S01]  /*8ce0*/  IMAD R28, R35, 0x1800, R178 ;  /* 0x00001800231c7824 */ /* 0x000fe200078e02b2 */
[----:B------:R-:W-:-:S05]  /*8cf0*/  LOP3.LUT R29, R29, R222, RZ, 0x3c, !PT ;  /* 0x000000de1d1d7212 */ /* 0x000fca00078e3cff */
[----:B------:R-:W-:Y:S01]  /*8d00*/  @!P3 SHF.R.S32.HI R33, RZ, 0x1f, R31 ;  /* 0x0000001fff21b819 */ /* 0x000fe2000001141f */
[----:B------:R-:W-:Y:S01]  /*8d10*/  IMAD.IADD R28, R28, 0x1, R29 ;  /* 0x000000011c1c7824 */ /* 0x000fe200078e021d */
[----:B------:R-:W-:Y:S01]  /*8d20*/  @!P3 IADD3 R30, P4, P5, R86, R124, R31 ;  /* 0x0000007c561eb210 */ /* 0x000fe20007d9e01f */
[C---:B------:R-:W-:Y:S02]  /*8d30*/  IMAD R29, R17.reuse, 0x4800, R144 ;  /* 0x00004800111d7824 */ /* 0x040fe400078e0290 */
[----:B------:R-:W-:Y:S01]  /*8d40*/  IMAD R31, R17, 0x4800, R28 ;  /* 0x00004800111f7824 */ /* 0x000fe200078e021c */
[----:B------:R-:W-:Y:S01]  /*8d50*/  @!P3 IADD3.X R33, R84, R40, R33, P4, P5 ;  /* 0x000000285421b210 */ /* 0x000fe200027ea421 */
[----:B------:R-:W-:Y:S01]  /*8d60*/  IMAD R29, R29, 0x2, R16 ;  /* 0x000000021d1d7824 */ /* 0x000fe200078e0210 */
[----:B0-----:R-:W-:-:S04]  /*8d70*/  LEA R36, P4, R32, R114, 0x1 ;  /* 0x0000007220247211 */ /* 0x001fc800078808ff */
[----:B------:R-:W-:Y:S01]  /*8d80*/  LEA.HI.X R37, R32, R115, R34, 0x1, P4 ;  /* 0x0000007320257211 */ /* 0x000fe200020f0c22 */
[----:B------:R-:W-:Y:S01]  /*8d90*/  IMAD R32, R31, 0x2, R16 ;  /* 0x000000021f207824 */ /* 0x000fe200078e0210 */
[----:B------:R-:W-:-:S04]  /*8da0*/  @!P3 LEA R38, P4, R30, R114, 0x1 ;  /* 0x000000721e26b211 */ /* 0x000fc800078808ff */
        /* <DEDUP_REMOVED lines=36> */
[----:B------:R-:W-:Y:S01]  /*8ff0*/  FFMA.FTZ R45, R45, R72, R80 ;  /* 0x000000482d2d7223 */ /* 0x000fe20000010050 */
[-C--:B------:R-:W-:Y:S01]  /*9000*/  FMUL.FTZ R77, R48, R61.reuse ;  /* 0x0000003d304d7220 */ /* 0x080fe20000410000 */
[----:B------:R-:W-:Y:S01]  /*9010*/  FFMA.FTZ R48, R46, R61, -R75 ;  /* 0x0000003d2e307223 */ /* 0x000fe2000001084b */
[----:B------:R-:W-:Y:S01]  /*9020*/  LOP3.LUT R72, R74, 0xffff0000, RZ, 0xc0, !PT ;  /* 0xffff00004a487812 */ /* 0x000fe200078ec0ff */
[C---:B------:R-:W-:Y:S01]  /*9030*/  FMUL.FTZ R61, R60.reuse, R63 ;  /* 0x0000003f3c3d7220 */ /* 0x040fe20000410000 */
[----:B------:R-:W-:Y:S01]  /*9040*/  LOP3.LUT R35, R35, 0xffff0000, RZ, 0xc0, !PT ;  /* 0xffff000023237812 */ /* 0x000fe200078ec0ff */
[-C--:B------:R-:W-:Y:S01]  /*9050*/  FMUL.FTZ R74, R60, R47.reuse ;  /* 0x0000002f3c4a7220 */ /* 0x080fe20000410000 */
[----:B------:R-:W-:Y:S01]  /*9060*/  LOP3.LUT R60, R62, 0xffff0000, RZ, 0xc0, !PT ;  /* 0xffff00003e3c7812 */ /* 0x000fe200078ec0ff */
[----:B------:R-:W-:Y:S01]  /*9070*/  FFMA.FTZ R47, R50, R47, -R61 ;  /* 0x0000002f322f7223 */ /* 0x000fe2000001083d */
[----:B------:R-:W-:Y:S01]  /*9080*/  PRMT R41, R214, 0x5410, R41 ;  /* 0x00005410d6297816 */ /* 0x000fe20000000029 */
[----:B------:R-:W-:Y:S01]  /*9090*/  FFMA.FTZ R50, R50, R63, R74 ;  /* 0x0000003f32327223 */ /* 0x000fe2000001004a */
[----:B------:R-:W-:Y:S01]  /*90a0*/  LOP3.LUT R31, R31, 0xffff0000, RZ, 0xc0, !PT ;  /* 0xffff00001f1f7812 */ /* 0x000fe200078ec0ff */
[----:B------:R-:W-:Y:S01]  /*90b0*/  FMUL.FTZ R76, R35, R72 ;  /* 0x00000048234c7220 */ /* 0x000fe20000410000 */
[----:B------:R-:W-:-:S02]  /*90c0*/  IMAD.U32 R74, R216, 0x10000, RZ ;  /* 0x00010000d84a7824 */ /* 0x000fc400078e00ff */
[-C--:B------:R-:W-:Y:S01]  /*90d0*/  FMUL.FTZ R78, R35, R60.reuse ;  /* 0x0000003c234e7220 */ /* 0x080fe20000410000 */
[----:B------:R-:W-:Y:S01]  /*90e0*/  LOP3.LUT R32, R32, 0xffff0000, RZ, 0xc0, !PT ;  /* 0xffff000020207812 */ /* 0x000fe200078ec0ff */
[----:B------:R-:W-:Y:S01]  /*90f0*/  IMAD.U32 R62, R41, 0x10000, RZ ;  /* 0x00010000293e7824 */ /* 0x000fe200078e00ff */
[----:B------:R-:W-:Y:S01]  /*9100*/  LOP3.LUT R35, R216, 0xffff0000, RZ, 0xc0, !PT ;  /* 0xffff0000d8237812 */ /* 0x000fe200078ec0ff */
[----:B------:R-:W-:Y:S01]  /*9110*/  FFMA.FTZ R60, R31, R60, -R76 ;  /* 0x0000003c1f3c7223 */ /* 0x000fe2000001084c */
[C---:B------:R-:W-:Y:S02]  /*9120*/  IMAD.U32 R29, R28.reuse, 0x10000, RZ ;  /* 0x000100001c1d7824 */ /* 0x040fe400078e00ff */
[C---:B------:R-:W-:Y:S01]  /*9130*/  FMUL.FTZ R76, R33.reuse, R74 ;  /* 0x0000004a214c7220 */ /* 0x040fe20000410000 */
[----:B------:R-:W-:Y:S01]  /*9140*/  LOP3.LUT R28, R28, 0xffff0000, RZ, 0xc0, !PT ;  /* 0xffff00001c1c7812 */ /* 0x000fe200078ec0ff */
[-C--:B------:R-:W-:Y:S01]  /*9150*/  FMUL.FTZ R61, R33, R62.reuse ;  /* 0x0000003e213d7220 */ /* 0x080fe20000410000 */
[----:B------:R-:W-:Y:S01]  /*9160*/  LOP3.LUT R41, R41, 0xffff0000, RZ, 0xc0, !PT ;  /* 0xffff000029297812 */ /* 0x000fe200078ec0ff */
[----:B------:R-:W-:Y:S01]  /*9170*/  FMUL.FTZ R63, R32, R35 ;  /* 0x00000023203f7220 */ /* 0x000fe20000410000 */
[----:B------:R-:W-:Y:S01]  /*9180*/  PRMT R44, R215, 0x5410, R44 ;  /* 0x00005410d72c7816 */ /* 0x000fe2000000002c */
[C---:B------:R-:W-:Y:S01]  /*9190*/  FFMA.FTZ R33, R29.reuse, R62, -R76 ;  /* 0x0000003e1d217223 */ /* 0x040fe2000001084c */
[----:B------:R-:W-:Y:S01]  /*91a0*/  FFMA.FTZ R29, R29, R74, R61 ;  /* 0x0000004a1d1d7223 */ /* 0x000fe2000001003d */
[----:B------:R-:W-:Y:S01]  /*91b0*/  LOP3.LUT R51, R30, 0xffff0000, RZ, 0xc0, !PT ;  /* 0xffff00001e337812 */ /* 0x000fe200078ec0ff */
[-C--:B------:R-:W-:Y:S01]  /*91c0*/  FMUL.FTZ R61, R32, R41.reuse ;  /* 0x00000029203d7220 */ /* 0x080fe20000410000 */
[----:B------:R-:W-:Y:S01]  /*91d0*/  PRMT R42, R213, 0x5410, R42 ;  /* 0x00005410d52a7816 */ /* 0x000fe2000000002a */
[----:B------:R-:W-:Y:S01]  /*91e0*/  FFMA.FTZ R62, R28, R41, -R63 ;  /* 0x000000291c3e7223 */ /* 0x000fe2000001083f */
[C---:B------:R-:W-:Y:S01]  /*91f0*/  IMAD.U32 R30, R34.reuse, 0x10000, RZ ;  /* 0x00010000221e7824 */ /* 0x040fe200078e00ff */
[----:B------:R-:W-:Y:S01]  /*9200*/  LOP3.LUT R34, R34, 0xffff0000, RZ, 0xc0, !PT ;  /* 0xffff000022227812 */ /* 0x000fe200078ec0ff */
[C---:B------:R-:W-:Y:S01]  /*9210*/  IMAD.U32 R41, R44.reuse, 0x10000, RZ ;  /* 0x000100002c297824 */ /* 0x040fe200078e00ff */
[----:B------:R-:W-:Y:S01]  /*9220*/  LOP3.LUT R44, R44, 0xffff0000, RZ, 0xc0, !PT ;  /* 0xffff00002c2c7812 */ /* 0x000fe200078ec0ff */
[----:B------:R-:W-:-:S02]  /*9230*/  IMAD.U32 R32, R42, 0x10000, RZ ;  /* 0x000100002a207824 */ /* 0x000fc400078e00ff */
[----:B------:R-:W-:Y:S01]  /*9240*/  FFMA.FTZ R31, R31, R72, R78 ;  /* 0x000000481f1f7223 */ /* 0x000fe2000001004e */
[----:B------:R-:W-:Y:S01]  /*9250*/  LOP3.LUT R42, R42, 0xffff0000, RZ, 0xc0, !PT ;  /* 0xffff00002a2a7812 */ /* 0x000fe200078ec0ff */
[----:B------:R-:W-:Y:S01]  /*9260*/  FMUL.FTZ R72, R30, R41 ;  /* 0x000000291e487220 */ /* 0x000fe20000410000 */
[----:B------:R-:W-:Y:S01]  /*9270*/  FMUL.FTZ R74, R34, R44 ;  /* 0x0000002c224a7220 */ /* 0x000fe20000410000 */
[----:B------:R-:W-:Y:S01]  /*9280*/  FFMA.FTZ R46, R46, R73, R77 ;  /* 0x000000492e2e7223 */ /* 0x000fe2000001004d */
[----:B------:R-:W-:Y:S01]  /*9290*/  FFMA.FTZ R28, R28, R35, R61 ;  /* 0x000000231c1c7223 */ /* 0x000fe2000001003d */
        /* <DEDUP_REMOVED lines=20> */
.L_x_1754:
[----:B------:R-:W-:Y:S05]  /*93e0*/  BSYNC B2 ;  /* 0x0000000000027941 */ /* 0x000fea0003800000 */
.L_x_1753:
[----:B------:R-:W-:Y:S02]  /*93f0*/  ULDC.64 UR4, c[0x0][0x208] ;  /* 0x0000820000047ab9 */ /* 0x000fe40000000a00 */
[----:B0-----:R3:W-:Y:S04]  /*9400*/  STG.E.128 desc[UR4][R36.64], R28 ;  /* 0x0000001c24007986 */ /* 0x0017e8000c101d04 */
[----:B--2---:R3:W-:Y:S02]  /*9410*/  @!P3 STG.E.128 desc[UR4][R38.64], R32 ;  /* 0x000000202600b986 */ /* 0x0047e4000c101d04 */
.L_x_1752:
[----:B------:R-:W-:Y:S05]  /*9420*/  BSYNC B1 ;  /* 0x0000000000017941 */ /* 0x000fea0003800000 */
.L_x_1751:
[----:B------:R-:W-:Y:S01]  /*9430*/  ISETP.NE.AND P3, PT, R10, RZ, PT ;  /* 0x000000ff0a00720c */ /* 0x000fe20003f65270 */
[----:B------:R-:W-:-:S12]  /*9440*/  BSSY B1, `(.L_x_1755) ;  /* 0x0000081000017945 */ /* 0x000fd80003800000 */
[----:B------:R-:W-:Y:S05]  /*9450*/  @!P3 BRA `(.L_x_1756) ;  /* 0x0000000400fcb947 */ /* 0x000fea0003800000 */
[----:B---3--:R-:W-:Y:S01]  /*9460*/  SEL R28, R126, R150, !P1 ;  /* 0x000000967e1c7207 */ /* 0x008fe20004800000 */
        /* <DEDUP_REMOVED lines=10> */
[----:B------:R-:W-:-:S05]  /*9510*/  SHF.R.S32.HI R31, RZ, 0x3, R31 ;  /* 0x00000003ff1f7819 */ /* 0x000fca000001141f */
[----:B------:R-:W-:-:S06]  /*9520*/  IMAD R28, R31, 0x1800, R178 ;  /* 0x000018001f1c7824 */ /* 0x000fcc00078e02b2 */
[--C-:B------:R-:W-:Y:S02]  /*9530*/  @!P3 SHF.R.S32.HI R33, RZ, 0x1f, R29.reuse ;  /* 0x0000001fff21b819 */ /* 0x100fe4000001141d */
[--C-:B------:R-:W-:Y:S02]  /*9540*/  @!P3 IADD3 R30, P4, P5, R86, R124, R29.reuse ;  /* 0x0000007c561eb210 */ /* 0x100fe40007d9e01d */
[----:B------:R-:W-:Y:S02]  /*9550*/  LOP3.LUT R29, R173, 0x38, R29, 0xf8, !PT ;  /* 0x00000038ad1d7812 */ /* 0x000fe400078ef81d */
[----:B------:R-:W-:Y:S02]  /*9560*/  @!P3 IADD3.X R33, R84, R40, R33, P4, P5 ;  /* 0x000000285421b210 */ /* 0x000fe400027ea421 */
[----:B------:R-:W-:Y:S02]  /*9570*/  LOP3.LUT R29, R29, R222, RZ, 0x3c, !PT ;  /* 0x000000de1d1d7212 */ /* 0x000fe400078e3cff */
[----:B0-----:R-:W-:-:S03]  /*9580*/  LEA R36, P4, R32, R114, 0x1 ;  /* 0x0000007220247211 */ /* 0x001fc600078808ff */
[----:B------:R-:W-:Y:S01]  /*9590*/  IMAD.IADD R28, R28, 0x1, R29 ;  /* 0x000000011c1c7824 */ /* 0x000fe200078e021d */
[-C--:B------:R-:W-:Y:S01]  /*95a0*/  LEA.HI.X R37, R32, R115.reuse, R34, 0x1, P4 ;  /* 0x0000007320257211 */ /* 0x080fe200020f0c22 */
[C---:B------:R-:W-:Y:S01]  /*95b0*/  IMAD R29, R17.reuse, 0x4800, R142 ;  /* 0x00004800111d7824 */ /* 0x040fe200078e028e */
[C---:B------:R-:W-:Y:S01]  /*95c0*/  @!P3 LEA R38, P4, R30.reuse, R114, 0x1 ;  /* 0x000000721e26b211 */ /* 0x040fe200078808ff */
[----:B------:R-:W-:Y:S02]  /*95d0*/  IMAD R31, R17, 0x4800, R28 ;  /* 0x00004800111f7824 */ /* 0x000fe400078e021c */
[--C-:B------:R-:W-:Y:S01]  /*95e0*/  IMAD R29, R29, 0x2, R16.reuse ;  /* 0x000000021d1d7824 */ /* 0x100fe200078e0210 */
[----:B------:R-:W-:Y:S01]  /*95f0*/  @!P3 LEA.HI.X R39, R30, R115, R33, 0x1, P4 ;  /* 0x000000731e27b211 */ /* 0x000fe200020f0c21 */
[----:B------:R-:W-:Y:S01]  /*9600*/  IMAD R32, R31, 0x2, R16 ;  /* 0x000000021f207824 */ /* 0x000fe200078e0210 */
[----:B------:R-:W-:-:S03]  /*9610*/  ISETP.GE.AND P4, PT, R165, R119, PT ;  /* 0x00000077a500720c */ /* 0x000fc60003f86270 */
[----:B------:R-:W0:Y:S04]  /*9620*/  LDS.128 R28, [R29+0x18400] ;  /* 0x018400001d1c7984 */ /* 0x000e280000000c00 */
[----:B------:R-:W2:Y:S06]  /*9630*/  LDS.128 R32, [R32+0x18400] ;  /* 0x0184000020207984 */ /* 0x000eac0000000c00 */
[----:B------:R-:W-:Y:S05]  /*9640*/  @P4 BRA `(.L_x_1758) ;  /* 0x0000000400704947 */ /* 0x000fea0003800000 */
[--C-:B------:R-:W-:Y:S01]  /*9650*/  SHF.R.U64 R63, R56, 0x10, R57.reuse ;  /* 0x00000010383f7819 */ /* 0x100fe20000001239 */
[----:B--2---:R-:W-:Y:S01]  /*9660*/  IMAD.U32 R56, R33, 0x10000, RZ ;  /* 0x0001000021387824 */ /* 0x004fe200078e00ff */
[----:B------:R-:W-:Y:S01]  /*9670*/  SHF.R.U32.HI R61, RZ, 0x10, R57 ;  /* 0x00000010ff3d7819 */ /* 0x000fe20000011639 */
[----:B------:R-:W-:Y:S01]  /*9680*/  IMAD.U32 R51, R35, 0x10000, RZ ;  /* 0x0001000023337824 */ /* 0x000fe200078e00ff */
[----:B------:R-:W-:Y:S01]  /*9690*/  SHF.R.U32.HI R57, RZ, 0x10, R69 ;  /* 0x00000010ff397819 */ /* 0x000fe20000011645 */
[----:B0-----:R-:W-:Y:S01]  /*96a0*/  IMAD.U32 R44, R29, 0x10000, RZ ;  /* 0x000100001d2c7824 */ /* 0x001fe200078e00ff */
[----:B------:R-:W-:Y:S01]  /*96b0*/  SHF.R.U64 R62, R58, 0x10, R59 ;  /* 0x000000103a3e7819 */ /* 0x000fe2000000123b */
[----:B------:R-:W-:Y:S01]  /*96c0*/  IMAD.U32 R50, R31, 0x10000, RZ ;  /* 0x000100001f327824 */ /* 0x000fe200078e00ff */
[----:B------:R-:W-:Y:S01]  /*96d0*/  SHF.R.U64 R45, R68, 0x10, R69 ;  /* 0x00000010442d7819 */ /* 0x000fe20000001245 */
[----:B------:R-:W-:Y:S01]  /*96e0*/  IMAD.U32 R42, R32, 0x10000, RZ ;  /* 0x00010000202a7824 */ /* 0x000fe200078e00ff */
[----:B------:R-:W-:Y:S01]  /*96f0*/  PRMT R48, R198, 0x5410, R63 ;  /* 0x00005410c6307816 */ /* 0x000fe2000000003f */
[----:B------:R-:W-:Y:S01]  /*9700*/  IMAD.U32 R41, R28, 0x10000, RZ ;  /* 0x000100001c297824 */ /* 0x000fe200078e00ff */
[----:B------:R-:W-:-:S02]  /*9710*/  PRMT R57, R212, 0x5432, R57 ;  /* 0x00005432d4397816 */ /* 0x000fc40000000039 */
[----:B------:R-:W-:Y:S02]  /*9720*/  SHF.R.U64 R58, R70, 0x10, R71 ;  /* 0x00000010463a7819 */ /* 0x000fe40000001247 */
[----:B------:R-:W-:Y:S02]  /*9730*/  PRMT R198, R198, 0x5432, R61 ;  /* 0x00005432c6c67816 */ /* 0x000fe4000000003d */
[----:B------:R-:W-:Y:S02]  /*9740*/  SHF.R.U32.HI R70, RZ, 0x10, R71 ;  /* 0x00000010ff467819 */ /* 0x000fe40000011647 */
[----:B------:R-:W-:Y:S01]  /*9750*/  SHF.R.U32.HI R60, RZ, 0x10, R59 ;  /* 0x00000010ff3c7819 */ /* 0x000fe2000001163b */
[----:B------:R-:W-:Y:S01]  /*9760*/  IMAD.U32 R59, R57, 0x10000, RZ ;  /* 0x00010000393b7824 */ /* 0x000fe200078e00ff */
[----:B------:R-:W-:Y:S02]  /*9770*/  PRMT R212, R212, 0x5410, R45 ;  /* 0x00005410d4d47816 */ /* 0x000fe4000000002d */
[----:B------:R-:W-:Y:S01]  /*9780*/  LOP3.LUT R47, R35, 0xffff0000, RZ, 0xc0, !PT ;  /* 0xffff0000232f7812 */ /* 0x000fe200078ec0ff */
[----:B------:R-:W-:Y:S01]  /*9790*/  IMAD.U32 R35, R198, 0x10000, RZ ;  /* 0x00010000c6237824 */ /* 0x000fe200078e00ff */
[C---:B------:R-:W-:Y:S01]  /*97a0*/  PRMT R45, R211.reuse, 0x5410, R58 ;  /* 0x00005410d32d7816 */ /* 0x040fe2000000003a */
[C---:B------:R-:W-:Y:S01]  /*97b0*/  FMUL.FTZ R61, R56.reuse, R59 ;  /* 0x0000003b383d7220 */ /* 0x040fe20000410000 */
[----:B------:R-:W-:Y:S01]  /*97c0*/  PRMT R211, R211, 0x5432, R70 ;  /* 0x00005432d3d37816 */ /* 0x000fe20000000046 */
[-C--:B------:R-:W-:Y:S01]  /*97d0*/  FMUL.FTZ R63, R56, R35.reuse ;  /* 0x00000023383f7220 */ /* 0x080fe20000410000 */
[----:B------:R-:W-:Y:S01]  /*97e0*/  LOP3.LUT R46, R33, 0xffff0000, RZ, 0xc0, !PT ;  /* 0xffff0000212e7812 */ /* 0x000fe200078ec0ff */
[C---:B------:R-:W-:Y:S01]  /*97f0*/  FFMA.FTZ R35, R44.reuse, R35, -R61 ;  /* 0x000000232c237223 */ /* 0x040fe2000001083d */
[----:B------:R-:W-:Y:S01]  /*9800*/  PRMT R33, R159, 0x5410, R62 ;  /* 0x000054109f217816 */ /* 0x000fe2000000003e */
[----:B------:R-:W-:Y:S01]  /*9810*/  IMAD.U32 R58, R211, 0x10000, RZ ;  /* 0x00010000d33a7824 */ /* 0x000fe200078e00ff */
[----:B------:R-:W-:Y:S01]  /*9820*/  PRMT R159, R159, 0x5432, R60 ;  /* 0x000054329f9f7816 */ /* 0x000fe2000000003c */
[----:B------:R-:W-:Y:S01]  /*9830*/  FFMA.FTZ R44, R44, R59, R63 ;  /* 0x0000003b2c2c7223 */ /* 0x000fe2000001003f */
[----:B------:R-:W-:Y:S01]  /*9840*/  LOP3.LUT R57, R57, 0xffff0000, RZ, 0xc0, !PT ;  /* 0xffff000039397812 */ /* 0x000fe200078ec0ff */
[----:B------:R-:W-:Y:S01]  /*9850*/  FMUL.FTZ R59, R51, R58 ;  /* 0x0000003a333b7220 */ /* 0x000fe20000410000 */
[----:B------:R-:W-:Y:S01]  /*9860*/  LOP3.LUT R198, R198, 0xffff0000, RZ, 0xc0, !PT ;  /* 0xffff0000c6c67812 */ /* 0x000fe200078ec0ff */
[----:B------:R-:W-:Y:S01]  /*9870*/  IMAD.U32 R56, R159, 0x10000, RZ ;  /* 0x000100009f387824 */ /* 0x000fe200078e00ff */
[----:B------:R-:W-:Y:S01]  /*9880*/  LOP3.LUT R49, R29, 0xffff0000, RZ, 0xc0, !PT ;  /* 0xffff00001d317812 */ /* 0x000fe200078ec0ff */
[C---:B------:R-:W-:Y:S01]  /*9890*/  FMUL.FTZ R60, R46.reuse, R57 ;  /* 0x000000392e3c7220 */ /* 0x040fe20000410000 */
[----:B------:R-:W-:Y:S01]  /*98a0*/  LOP3.LUT R43, R31, 0xffff0000, RZ, 0xc0, !PT ;  /* 0xffff00001f2b7812 */ /* 0x000fe200078ec0ff */
[----:B------:R-:W-:Y:S01]  /*98b0*/  FMUL.FTZ R62, R46, R198 ;  /* 0x000000c62e3e7220 */ /* 0x000fe20000410000 */
[----:B------:R-:W-:Y:S01]  /*98c0*/  FMUL.FTZ R51, R51, R56 ;  /* 0x0000003833337220 */ /* 0x000fe20000410000 */
[----:B------:R-:W-:Y:S01]  /*98d0*/  FFMA.FTZ R46, R49, R198, -R60 ;  /* 0x000000c6312e7223 */ /* 0x000fe2000001083c */
[C---:B------:R-:W-:Y:S01]  /*98e0*/  FFMA.FTZ R59, R50.reuse, R56, -R59 ;  /* 0x00000038323b7223 */ /* 0x040fe2000001083b */
[----:B------:R-:W-:Y:S01]  /*98f0*/  LOP3.LUT R60, R211, 0xffff0000, RZ, 0xc0, !PT ;  /* 0xffff0000d33c7812 */ /* 0x000fe200078ec0ff */
[----:B------:R-:W-:Y:S01]  /*9900*/  FFMA.FTZ R58, R50, R58, R51 ;  /* 0x0000003a323a7223 */ /* 0x000fe20000010033 */
[----:B------:R-:W-:Y:S01]  /*9910*/  LOP3.LUT R56, R159, 0xffff0000, RZ, 0xc0, !PT ;  /* 0xffff00009f387812 */ /* 0x000fe200078ec0ff */
[----:B------:R-:W-:-:S02]  /*9920*/  IMAD.U32 R51, R212, 0x10000, RZ ;  /* 0x00010000d4337824 */ /* 0x000fc400078e00ff */
[----:B------:R-:W-:Y:S01]  /*9930*/  FFMA.FTZ R49, R49, R57, R62 ;  /* 0x0000003931317223 */ /* 0x000fe2000001003e */
[C---:B------:R-:W-:Y:S02]  /*9940*/  IMAD.U32 R50, R48.reuse, 0x10000, RZ ;  /* 0x0001000030327824 */ /* 0x040fe400078e00ff */
[C---:B------:R-:W-:Y:S01]  /*9950*/  FMUL.FTZ R62, R47.reuse, R60 ;  /* 0x0000003c2f3e7220 */ /* 0x040fe20000410000 */
[----:B------:R-:W-:Y:S01]  /*9960*/  FMUL.FTZ R68, R47, R56 ;  /* 0x000000382f447220 */ /* 0x000fe20000410000 */
[----:B------:R-:W-:Y:S01]  /*9970*/  LOP3.LUT R47, R48, 0xffff0000, RZ, 0xc0, !PT ;  /* 0xffff0000302f7812 */ /* 0x000fe200078ec0ff */
[CC--:B------:R-:W-:Y:S01]  /*9980*/  FMUL.FTZ R48, R42.reuse, R51.reuse ;  /* 0x000000332a307220 */ /* 0x0c0fe20000410000 */
[-C--:B------:R-:W-:Y:S01]  /*9990*/  FMUL.FTZ R42, R42, R50.reuse ;  /* 0x000000322a2a7220 */ /* 0x080fe20000410000 */
[----:B------:R-:W-:Y:S01]  /*99a0*/  LOP3.LUT R32, R32, 0xffff0000, RZ, 0xc0, !PT ;  /* 0xffff000020207812 */ /* 0x000fe200078ec0ff */
[----:B------:R-:W-:Y:S01]  /*99b0*/  IMAD.U32 R29, R30, 0x10000, RZ ;  /* 0x000100001e1d7824 */ /* 0x000fe200078e00ff */
[----:B------:R-:W-:Y:S01]  /*99c0*/  LOP3.LUT R57, R212, 0xffff0000, RZ, 0xc0, !PT ;  /* 0xffff0000d4397812 */ /* 0x000fe200078ec0ff */
[C---:B------:R-:W-:Y:S01]  /*99d0*/  FFMA.FTZ R48, R41.reuse, R50, -R48 ;  /* 0x0000003229307223 */ /* 0x040fe20000010830 */
[----:B------:R-:W-:Y:S01]  /*99e0*/  LOP3.LUT R31, R30, 0xffff0000, RZ, 0xc0, !PT ;  /* 0xffff00001e1f7812 */ /* 0x000fe200078ec0ff */
[----:B------:R-:W-:Y:S01]  /*99f0*/  FFMA.FTZ R42, R41, R51, R42 ;  /* 0x00000033292a7223 */ /* 0x000fe2000001002a */
[----:B------:R-:W-:Y:S01]  /*9a00*/  LOP3.LUT R28, R28, 0xffff0000, RZ, 0xc0, !PT ;  /* 0xffff00001c1c7812 */ /* 0x000fe200078ec0ff */
[----:B------:R-:W-:-:S02]  /*9a10*/  IMAD.U32 R30, R34, 0x10000, RZ ;  /* 0x00010000221e7824 */ /* 0x000fc400078e00ff */
[C---:B------:R-:W-:Y:S01]  /*9a20*/  FFMA.FTZ R62, R43.reuse, R56, -R62 ;  /* 0x000000382b3e7223 */ /* 0x040fe2000001083e */
[----:B------:R-:W-:Y:S01]  /*9a30*/  FFMA.FTZ R61, R43, R60, R68 ;  /* 0x0000003c2b3d7223 */ /* 0x000fe20000010044 */
[C---:B------:R-:W-:Y:S01]  /*9a40*/  IMAD.U32 R41, R45.reuse, 0x10000, RZ ;  /* 0x000100002d297824 */ /* 0x040fe200078e00ff */
[----:B------:R-:W-:Y:S01]  /*9a50*/  LOP3.LUT R34, R34, 0xffff0000, RZ, 0xc0, !PT ;  /* 0xffff000022227812 */ /* 0x000fe200078ec0ff */
[C---:B------:R-:W-:Y:S01]  /*9a60*/  FMUL.FTZ R43, R32.reuse, R57 ;  /* 0x00000039202b7220 */ /* 0x040fe20000410000 */
[-C--:B------:R-:W-:Y:S01]  /*9a70*/  FMUL.FTZ R51, R32, R47.reuse ;  /* 0x0000002f20337220 */ /* 0x080fe20000410000 */
[----:B------:R-:W-:Y:S01]  /*9a80*/  LOP3.LUT R45, R45, 0xffff0000, RZ, 0xc0, !PT ;  /* 0xffff00002d2d7812 */ /* 0x000fe200078ec0ff */
[C---:B------:R-:W-:Y:S01]  /*9a90*/  IMAD.U32 R32, R33.reuse, 0x10000, RZ ;  /* 0x0001000021207824 */ /* 0x040fe200078e00ff */
[----:B------:R-:W-:Y:S01]  /*9aa0*/  LOP3.LUT R33, R33, 0xffff0000, RZ, 0xc0, !PT ;  /* 0xffff000021217812 */ /* 0x000fe200078ec0ff */
[C---:B------:R-:W-:Y:S01]  /*9ab0*/  FFMA.FTZ R43, R28.reuse, R47, -R43 ;  /* 0x0000002f1c2b7223 */ /* 0x040fe2000001082b */
[----:B------:R-:W-:Y:S01]  /*9ac0*/  FFMA.FTZ R51, R28, R57, R51 ;  /* 0x000000391c337223 */ /* 0x000fe20000010033 */
[----:B------:R-:W-:Y:S01]  /*9ad0*/  FMUL.FTZ R28, R30, R41 ;  /* 0x000000291e1c7220 */ /* 0x000fe20000410000 */
[----:B------:R-:W-:Y:S01]  /*9ae0*/  FMUL.FTZ R50, R34, R45 ;  /* 0x0000002d22327220 */ /* 0x000fe20000410000 */
[-C--:B------:R-:W-:Y:S01]  /*9af0*/  FMUL.FTZ R30, R30, R32.reuse ;  /* 0x000000201e1e7220 */ /* 0x080fe20000410000 */
[-C--:B------:R-:W-:Y:S01]  /*9b00*/  FMUL.FTZ R34, R34, R33.reuse ;  /* 0x0000002122227220 */ /* 0x080fe20000410000 */
[----:B------:R-:W-:Y:S01]  /*9b10*/  FFMA.FTZ R28, R29, R32, -R28 ;  /* 0x000000201d1c7223 */ /* 0x000fe2000001081c */
[----:B------:R-:W-:Y:S01]  /*9b20*/  FFMA.FTZ R33, R31, R33, -R50 ;  /* 0x000000211f217223 */ /* 0x000fe20000010832 */
[----:B------:R-:W-:Y:S01]  /*9b30*/  FFMA.FTZ R30, R29, R41, R30 ;  /* 0x000000291d1e7223 */ /* 0x000fe2000001001e */
[----:B------:R-:W-:Y:S01]  /*9b40*/  F2FP.BF16.F32.PACK_AB R29, R46, R35 ;  /* 0x000000232e1d723e */ /* 0x000fe200000010ff */
        /* <DEDUP_REMOVED lines=10> */
[----:B------:R-:W-:-:S02]  /*9bf0*/  IMAD.MOV.U32 R30, RZ, RZ, R58 ;  /* 0x000000ffff1e7224 */ /* 0x000fc400078e003a */
[----:B------:R-:W-:-:S07]  /*9c00*/  IMAD.MOV.U32 R31, RZ, RZ, R59 ;  /* 0x000000ffff1f7224 */ /* 0x000fce00078e003b */
.L_x_1758:
[----:B------:R-:W-:Y:S05]  /*9c10*/  BSYNC B2 ;  /* 0x0000000000027941 */ /* 0x000fea0003800000 */
.L_x_1757:
[----:B------:R-:W-:Y:S02]  /*9c20*/  ULDC.64 UR4, c[0x0][0x208] ;  /* 0x0000820000047ab9 */ /* 0x000fe40000000a00 */
[----:B0-----:R0:W-:Y:S04]  /*9c30*/  STG.E.128 desc[UR4][R36.64], R28 ;  /* 0x0000001c24007986 */ /* 0x0011e8000c101d04 */
[----:B--2---:R0:W-:Y:S02]  /*9c40*/  @!P3 STG.E.128 desc[UR4][R38.64], R32 ;  /* 0x000000202600b986 */ /* 0x0041e4000c101d04 */
.L_x_1756:
[----:B------:R-:W-:Y:S05]  /*9c50*/  BSYNC B1 ;  /* 0x0000000000017941 */ /* 0x000fea0003800000 */
.L_x_1755:
[----:B------:R-:W-:-:S13]  /*9c60*/  ISETP.NE.AND P3, PT, R9, RZ, PT ;  /* 0x000000ff0900720c */ /* 0x000fda0003f65270 */
[----:B------:R-:W-:Y:S05]  /*9c70*/  @!P3 BRA `(.L_x_1709) ;  /* 0x0000000800f0b947 */ /* 0x000fea0003800000 */
[----:B0--3--:R-:W2:Y:S01]  /*9c80*/  LDL R28, [R1+0x4] ;  /* 0x00000400011c7983 */ /* 0x009ea20000100800 */
[----:B------:R-:W-:Y:S01]  /*9c90*/  BSSY B1, `(.L_x_1759) ;  /* 0x0000075000017945 */ /* 0x000fe20003800000 */
[----:B--2---:R-:W-:-:S04]  /*9ca0*/  LOP3.LUT P4, RZ, R28, 0x1, RZ, 0xc0, !PT ;  /* 0x000000011cff7812 */ /* 0x004fc8000788c0ff */
[----:B------:R-:W-:Y:S02]  /*9cb0*/  SEL R150, R126, R150, !P4 ;  /* 0x000000967e967207 */ /* 0x000fe40006000000 */
[----:B----4-:R-:W-:Y:S02]  /*9cc0*/  IADD3 R37, P3, P4, R86, R124, R12 ;  /* 0x0000007c56257210 */ /* 0x010fe40007c7e00c */
        /* <DEDUP_REMOVED lines=10> */
[----:B------:R-:W-:-:S02]  /*9d70*/  LOP3.LUT R29, R173, 0x38, R39, 0xf8, !PT ;  /* 0x00000038ad1d7812 */ /* 0x000fc400078ef827 */
[----:B------:R-:W-:Y:S02]  /*9d80*/  SHF.R.S32.HI R31, RZ, 0x3, R28 ;  /* 0x00000003ff1f7819 */ /* 0x000fe4000001141c */
[----:B------:R-:W-:-:S03]  /*9d90*/  LOP3.LUT R29, R29, R222, RZ, 0x3c, !PT ;  /* 0x000000de1d1d7212 */ /* 0x000fc600078e3cff */
        /* <DEDUP_REMOVED lines=9> */
[----:B------:R-:W-:Y:S01]  /*9e30*/  SHF.R.U64 R57, R52, 0x10, R53 ;  /* 0x0000001034397819 */ /* 0x000fe20000001235 */
[----:B--2---:R-:W-:Y:S01]  /*9e40*/  IMAD.U32 R45, R33, 0x10000, RZ ;  /* 0x00010000212d7824 */ /* 0x004fe200078e00ff */
[----:B------:R-:W-:Y:S01]  /*9e50*/  SHF.R.U32.HI R51, RZ, 0x10, R65 ;  /* 0x00000010ff337819 */ /* 0x000fe20000011641 */
[----:B0-----:R-:W-:Y:S01]  /*9e60*/  IMAD.U32 R41, R29, 0x10000, RZ ;  /* 0x000100001d297824 */ /* 0x001fe200078e00ff */
[----:B------:R-:W-:Y:S01]  /*9e70*/  SHF.R.U32.HI R49, RZ, 0x10, R53 ;  /* 0x00000010ff317819 */ /* 0x000fe20000011635 */
[----:B------:R-:W-:Y:S01]  /*9e80*/  IMAD.U32 R47, R35, 0x10000, RZ ;  /* 0x00010000232f7824 */ /* 0x000fe200078e00ff */
[----:B------:R-:W-:Y:S01]  /*9e90*/  SHF.R.U64 R52, R54, 0x10, R55 ;  /* 0x0000001036347819 */ /* 0x000fe20000001237 */
[----:B------:R-:W-:Y:S01]  /*9ea0*/  IMAD.U32 R44, R32, 0x10000, RZ ;  /* 0x00010000202c7824 */ /* 0x000fe200078e00ff */
[----:B------:R-:W-:Y:S01]  /*9eb0*/  PRMT R48, R156, 0x5410, R57 ;  /* 0x000054109c307816 */ /* 0x000fe20000000039 */
[----:B------:R-:W-:Y:S01]  /*9ec0*/  IMAD.U32 R38, R28, 0x10000, RZ ;  /* 0x000100001c267824 */ /* 0x000fe200078e00ff */
[----:B------:R-:W-:-:S02]  /*9ed0*/  PRMT R51, R158, 0x5432, R51 ;  /* 0x000054329e337816 */ /* 0x000fc40000000033 */
[----:B------:R-:W-:Y:S02]  /*9ee0*/  SHF.R.U32.HI R50, RZ, 0x10, R55 ;  /* 0x00000010ff327819 */ /* 0x000fe40000011637 */
[----:B------:R-:W-:Y:S02]  /*9ef0*/  PRMT R156, R156, 0x5432, R49 ;  /* 0x000054329c9c7816 */ /* 0x000fe40000000031 */
[----:B------:R-:W-:Y:S02]  /*9f00*/  SHF.R.U64 R53, R64, 0x10, R65 ;  /* 0x0000001040357819 */ /* 0x000fe40000001241 */
[--C-:B------:R-:W-:Y:S02]  /*9f10*/  SHF.R.U64 R54, R66, 0x10, R67.reuse ;  /* 0x0000001042367819 */ /* 0x100fe40000001243 */
[----:B------:R-:W-:Y:S01]  /*9f20*/  PRMT R49, R155, 0x5410, R52 ;  /* 0x000054109b317816 */ /* 0x000fe20000000034 */
[----:B------:R-:W-:Y:S01]  /*9f30*/  IMAD.U32 R52, R51, 0x10000, RZ ;  /* 0x0001000033347824 */ /* 0x000fe200078e00ff */
[----:B------:R-:W-:-:S02]  /*9f40*/  SHF.R.U32.HI R66, RZ, 0x10, R67 ;  /* 0x00000010ff427819 */ /* 0x000fc40000011643 */
[----:B------:R-:W-:Y:S01]  /*9f50*/  PRMT R155, R155, 0x5432, R50 ;  /* 0x000054329b9b7816 */ /* 0x000fe20000000032 */
[----:B------:R-:W-:Y:S01]  /*9f60*/  IMAD.U32 R50, R156, 0x10000, RZ ;  /* 0x000100009c327824 */ /* 0x000fe200078e00ff */
[----:B------:R-:W-:Y:S02]  /*9f70*/  PRMT R158, R158, 0x5410, R53 ;  /* 0x000054109e9e7816 */ /* 0x000fe40000000035 */
[----:B------:R-:W-:Y:S01]  /*9f80*/  PRMT R53, R157, 0x5410, R54 ;  /* 0x000054109d357816 */ /* 0x000fe20000000036 */
[----:B------:R-:W-:Y:S01]  /*9f90*/  FMUL.FTZ R54, R45, R52 ;  /* 0x000000342d367220 */ /* 0x000fe20000410000 */
[----:B------:R-:W-:Y:S01]  /*9fa0*/  PRMT R157, R157, 0x5432, R66 ;  /* 0x000054329d9d7816 */ /* 0x000fe20000000042 */
        /* <DEDUP_REMOVED lines=8> */
[----:B------:R-:W-:-:S02]  /*a030*/  IMAD.U32 R50, R155, 0x10000, RZ ;  /* 0x000100009b327824 */ /* 0x000fc400078e00ff */
[C---:B------:R-:W-:Y:S01]  /*a040*/  FMUL.FTZ R57, R46.reuse, R51 ;  /* 0x000000332e397220 */ /* 0x040fe20000410000 */
[-C--:B------:R-:W-:Y:S01]  /*a050*/  FMUL.FTZ R41, R46, R45.reuse ;  /* 0x0000002d2e297220 */ /* 0x080fe20000410000 */
[----:B------:R-:W-:Y:S01]  /*a060*/  FMUL.FTZ R58, R47, R54 ;  /* 0x000000362f3a7220 */ /* 0x000fe20000410000 */
[----:B------:R-:W-:Y:S02]  /*a070*/  IMAD.U32 R33, R31, 0x10000, RZ ;  /* 0x000100001f217824 */ /* 0x000fe400078e00ff */
[-C--:B------:R-:W-:Y:S01]  /*a080*/  FMUL.FTZ R47, R47, R50.reuse ;  /* 0x000000322f2f7220 */ /* 0x080fe20000410000 */
[C---:B------:R-:W-:Y:S01]  /*a090*/  FFMA.FTZ R52, R42.reuse, R45, -R57 ;  /* 0x0000002d2a347223 */ /* 0x040fe20000010839 */
[----:B------:R-:W-:Y:S01]  /*a0a0*/  FFMA.FTZ R51, R42, R51, R41 ;  /* 0x000000332a337223 */ /* 0x000fe20000010029 */
[----:B------:R-:W-:Y:S01]  /*a0b0*/  LOP3.LUT R35, R35, 0xffff0000, RZ, 0xc0, !PT ;  /* 0xffff000023237812 */ /* 0x000fe200078ec0ff */
[----:B------:R-:W-:Y:S01]  /*a0c0*/  FFMA.FTZ R58, R33, R50, -R58 ;  /* 0x00000032213a7223 */ /* 0x000fe2000001083a */
[----:B------:R-:W-:Y:S01]  /*a0d0*/  LOP3.LUT R46, R157, 0xffff0000, RZ, 0xc0, !PT ;  /* 0xffff00009d2e7812 */ /* 0x000fe200078ec0ff */
[----:B------:R-:W-:Y:S01]  /*a0e0*/  FFMA.FTZ R47, R33, R54, R47 ;  /* 0x00000036212f7223 */ /* 0x000fe2000001002f */
[----:B------:R-:W-:Y:S01]  /*a0f0*/  LOP3.LUT R42, R155, 0xffff0000, RZ, 0xc0, !PT ;  /* 0xffff00009b2a7812 */ /* 0x000fe200078ec0ff */
[----:B------:R-:W-:Y:S01]  /*a100*/  IMAD.U32 R41, R158, 0x10000, RZ ;  /* 0x000100009e297824 */ /* 0x000fe200078e00ff */
[----:B------:R-:W-:Y:S01]  /*a110*/  LOP3.LUT R43, R31, 0xffff0000, RZ, 0xc0, !PT ;  /* 0xffff00001f2b7812 */ /* 0x000fe200078ec0ff */
[----:B------:R-:W-:-:S02]  /*a120*/  IMAD.U32 R33, R48, 0x10000, RZ ;  /* 0x0001000030217824 */ /* 0x000fc400078e00ff */
[C---:B------:R-:W-:Y:S01]  /*a130*/  FMUL.FTZ R50, R35.reuse, R46 ;  /* 0x0000002e23327220 */ /* 0x040fe20000410000 */
[-C--:B------:R-:W-:Y:S01]  /*a140*/  FMUL.FTZ R54, R35, R42.reuse ;  /* 0x0000002a23367220 */ /* 0x080fe20000410000 */
[----:B------:R-:W-:Y:S01]  /*a150*/  LOP3.LUT R32, R32, 0xffff0000, RZ, 0xc0, !PT ;  /* 0xffff000020207812 */ /* 0x000fe200078ec0ff */
[----:B------:R-:W-:Y:S01]  /*a160*/  FMUL.FTZ R35, R44, R41 ;  /* 0x000000292c237220 */ /* 0x000fe20000410000 */
[----:B------:R-:W-:Y:S01]  /*a170*/  LOP3.LUT R158, R158, 0xffff0000, RZ, 0xc0, !PT ;  /* 0xffff00009e9e7812 */ /* 0x000fe200078ec0ff */
[-C--:B------:R-:W-:Y:S01]  /*a180*/  FMUL.FTZ R44, R44, R33.reuse ;  /* 0x000000212c2c7220 */ /* 0x080fe20000410000 */
[----:B------:R-:W-:Y:S01]  /*a190*/  LOP3.LUT R48, R48, 0xffff0000, RZ, 0xc0, !PT ;  /* 0xffff000030307812 */ /* 0x000fe200078ec0ff */
[----:B------:R-:W-:Y:S01]  /*a1a0*/  FFMA.FTZ R45, R43, R42, -R50 ;  /* 0x0000002a2b2d7223 */ /* 0x000fe20000010832 */
[----:B------:R-:W-:Y:S01]  /*a1b0*/  LOP3.LUT R29, R28, 0xffff0000, RZ, 0xc0, !PT ;  /* 0xffff00001c1d7812 */ /* 0x000fe200078ec0ff */
[----:B------:R-:W-:Y:S01]  /*a1c0*/  FMUL.FTZ R42, R32, R158 ;  /* 0x0000009e202a7220 */ /* 0x000fe20000410000 */
[C---:B------:R-:W-:Y:S01]  /*a1d0*/  FFMA.FTZ R35, R38.reuse, R33, -R35 ;  /* 0x0000002126237223 */ /* 0x040fe20000010823 */
[----:B------:R-:W-:Y:S01]  /*a1e0*/  FFMA.FTZ R44, R38, R41, R44 ;  /* 0x00000029262c7223 */ /* 0x000fe2000001002c */
[----:B------:R-:W-:-:S02]  /*a1f0*/  IMAD.U32 R31, R34, 0x10000, RZ ;  /* 0x00010000221f7824 */ /* 0x000fc400078e00ff */
[-C--:B------:R-:W-:Y:S01]  /*a200*/  FMUL.FTZ R38, R32, R48.reuse ;  /* 0x0000003020267220 */ /* 0x080fe20000410000 */
[----:B------:R-:W-:Y:S01]  /*a210*/  IMAD.U32 R33, R53, 0x10000, RZ ;  /* 0x0001000035217824 */ /* 0x000fe200078e00ff */
[----:B------:R-:W-:Y:S01]  /*a220*/  LOP3.LUT R34, R34, 0xffff0000, RZ, 0xc0, !PT ;  /* 0xffff000022227812 */ /* 0x000fe200078ec0ff */
[----:B------:R-:W-:Y:S01]  /*a230*/  IMAD.U32 R32, R49, 0x10000, RZ ;  /* 0x0001000031207824 */ /* 0x000fe200078e00ff */
[----:B------:R-:W-:Y:S01]  /*a240*/  LOP3.LUT R53, R53, 0xffff0000, RZ, 0xc0, !PT ;  /* 0xffff000035357812 */ /* 0x000fe200078ec0ff */
[----:B------:R-:W-:Y:S01]  /*a250*/  FFMA.FTZ R42, R29, R48, -R42 ;  /* 0x000000301d2a7223 */ /* 0x000fe2000001082a */
[----:B------:R-:W-:Y:S01]  /*a260*/  LOP3.LUT R49, R49, 0xffff0000, RZ, 0xc0, !PT ;  /* 0xffff000031317812 */ /* 0x000fe200078ec0ff */
[C---:B------:R-:W-:Y:S02]  /*a270*/  IMAD.U32 R28, R30.reuse, 0x10000, RZ ;  /* 0x000100001e1c7824 */ /* 0x040fe400078e00ff */
[----:B------:R-:W-:Y:S01]  /*a280*/  FFMA.FTZ R29, R29, R158, R38 ;  /* 0x0000009e1d1d7223 */ /* 0x000fe20000010026 */
[----:B------:R-:W-:Y:S01]  /*a290*/  LOP3.LUT R30, R30, 0xffff0000, RZ, 0xc0, !PT ;  /* 0xffff00001e1e7812 */ /* 0x000fe200078ec0ff */
[C---:B------:R-:W-:Y:S01]  /*a2a0*/  FMUL.FTZ R41, R31.reuse, R33 ;  /* 0x000000211f297220 */ /* 0x040fe20000410000 */
[----:B------:R-:W-:Y:S01]  /*a2b0*/  FMUL.FTZ R38, R31, R32 ;  /* 0x000000201f267220 */ /* 0x000fe20000410000 */
[C---:B------:R-:W-:Y:S01]  /*a2c0*/  FMUL.FTZ R31, R34.reuse, R53 ;  /* 0x00000035221f7220 */ /* 0x040fe20000410000 */
[----:B------:R-:W-:Y:S01]  /*a2d0*/  FFMA.FTZ R54, R43, R46, R54 ;  /* 0x0000002e2b367223 */ /* 0x000fe20000010036 */
[----:B------:R-:W-:Y:S01]  /*a2e0*/  FMUL.FTZ R34, R34, R49 ;  /* 0x0000003122227220 */ /* 0x000fe20000410000 */
[C---:B------:R-:W-:Y:S01]  /*a2f0*/  FFMA.FTZ R41, R28.reuse, R32, -R41 ;  /* 0x000000201c297223 */ /* 0x040fe20000010829 */
[----:B------:R-:W-:Y:S01]  /*a300*/  FFMA.FTZ R38, R28, R33, R38 ;  /* 0x000000211c267223 */ /* 0x000fe20000010026 */
[----:B------:R-:W-:Y:S01]  /*a310*/  FFMA.FTZ R28, R30, R49, -R31 ;  /* 0x000000311e1c7223 */ /* 0x000fe2000001081f */
[----:B------:R-:W-:Y:S01]  /*a320*/  F2FP.BF16.F32.PACK_AB R35, R42, R35 ;  /* 0x000000232a23723e */ /* 0x000fe200000010ff */
        /* <DEDUP_REMOVED lines=10> */
[----:B------:R-:W-:-:S07]  /*a3d0*/  F2FP.BF16.F32.PACK_AB R34, R53, R38 ;  /* 0x000000263522723e */ /* 0x000fce00000010ff */
.L_x_1760:
[----:B------:R-:W-:Y:S05]  /*a3e0*/  BSYNC B1 ;  /* 0x0000000000017941 */ /* 0x000fea0003800000 */
.L_x_1759:
[----:B------:R-:W-:Y:S01]  /*a3f0*/  ISETP.GE.AND P3, PT, R39, R148, PT ;  /* 0x000000942700720c */ /* 0x000fe20003f66270 */
[----:B------:R-:W-:Y:S02]  /*a400*/  ULDC.64 UR4, c[0x0][0x208] ;  /* 0x0000820000047ab9 */ /* 0x000fe40000000a00 */
[----:B0-----:R0:W-:Y:S10]  /*a410*/  STG.E.128 desc[UR4][R36.64], R28 ;  /* 0x0000001c24007986 */ /* 0x0011f4000c101d04 */
[----:B------:R-:W-:Y:S05]  /*a420*/  @P3 BRA `(.L_x_1709) ;  /* 0x0000000400043947 */ /* 0x000fea0003800000 */
[--C-:B------:R-:W-:Y:S01]  /*a430*/  IADD3 R124, P3, P4, R86, R124, R39.reuse ;  /* 0x0000007c567c7210 */ /* 0x100fe20007c7e027 */
[----:B------:R-:W-:Y:S01]  /*a440*/  ULDC.64 UR4, c[0x0][0x208] ;  /* 0x0000820000047ab9 */ /* 0x000fe20000000a00 */
[----:B------:R-:W-:-:S04]  /*a450*/  SHF.R.S32.HI R39, RZ, 0x1f, R39 ;  /* 0x0000001fff277819 */ /* 0x000fc80000011427 */
[----:B------:R-:W-:Y:S02]  /*a460*/  IADD3.X R40, R84, R40, R39, P3, P4 ;  /* 0x0000002854287210 */ /* 0x000fe40001fe8427 */
[----:B------:R-:W-:-:S04]  /*a470*/  LEA R114, P3, R124, R114, 0x1 ;  /* 0x000000727c727211 */ /* 0x000fc800078608ff */
[----:B------:R-:W-:-:S05]  /*a480*/  LEA.HI.X R115, R124, R115, R40, 0x1, P3 ;  /* 0x000000737c737211 */ /* 0x000fca00018f0c28 */
[----:B--2---:R2:W-:Y:S01]  /*a490*/  STG.E.128 desc[UR4][R114.64], R32 ;  /* 0x0000002072007986 */ /* 0x0045e2000c101d04 */
[----:B------:R-:W-:Y:S05]  /*a4a0*/  BRA `(.L_x_1709) ;  /* 0x0000000000e47947 */ /* 0x000fea0003800000 */
.L_x_1676:
[----:B------:R-:W-:-:S04]  /*a4b0*/  ULOP3.LUT UR4, UR60, 0x1, URZ, 0xfc, !UPT ;  /* 0x000000013c047892 */ /* 0x000fc8000f8efc3f */
[----:B------:R-:W-:-:S06]  /*a4c0*/  UISETP.NE.AND UP0, UPT, UR4, 0x3, UPT ;  /* 0x000000030400788c */ /* 0x000fcc000bf05270 */
[----:B------:R-:W-:-:S13]  /*a4d0*/  PLOP3.LUT P2, PT, PT, PT, UP0, 0x80, 0x0 ;  /* 0x000000000000781c */ /* 0x000fda0003f4f008 */
[----:B------:R-:W-:Y:S05]  /*a4e0*/  @!P2 BRA `(.L_x_1761) ;  /* 0x000000000004a947 */ /* 0x000fea0003800000 */
[----:B------:R-:W-:Y:S01]  /*a4f0*/  BPT.TRAP 0x1 ;  /* 0x000000040000795c */ /* 0x000fe20000300000 */
.L_x_1761:
        /* <DEDUP_REMOVED lines=8> */
.L_x_2127:
[----:B------:R-:W-:Y:S05]  /*a580*/  BSYNC B1 ;  /* 0x0000000000017941 */ /* 0x000fea0003800000 */
.L_x_1762:
[----:B------:R-:W-:Y:S04]  /*a590*/  BSSY B1, `(.L_x_1764) ;  /* 0x0000015000017945 */ /* 0x000fe80003800000 */
[----:B------:R-:W-:Y:S05]  /*a5a0*/  @P3 BRA `(.L_x_1765) ;  /* 0x00000000004c3947 */ /* 0x000fea0003800000 */
[----:B------:R-:W-:Y:S01]  /*a5b0*/  ISETP.NE.AND P4, PT, R11, RZ, PT ;  /* 0x000000ff0b00720c */ /* 0x000fe20003f85270 */
[----:B------:R-:W-:Y:S01]  /*a5c0*/  ULDC.64 UR4, c[0x0][0x208] ;  /* 0x0000820000047ab9 */ /* 0x000fe20000000a00 */
        /* <DEDUP_REMOVED lines=17> */
.L_x_1765:
[----:B------:R-:W-:Y:S05]  /*a6e0*/  BSYNC B1 ;  /* 0x0000000000017941 */ /* 0x000fea0003800000 */
.L_x_1764:
[----:B------:R-:W-:-:S13]  /*a6f0*/  ISETP.GE.AND P3, PT, R188, R4, PT ;  /* 0x00000004bc00720c */ /* 0x000fda0003f66270 */
[----:B------:R-:W-:Y:S05]  /*a700*/  @P3 BRA `(.L_x_1709) ;  /* 0x00000000004c3947 */ /* 0x000fea0003800000 */
[----:B------:R-:W-:Y:S01]  /*a710*/  ISETP.NE.AND P4, PT, R11, RZ, PT ;  /* 0x000000ff0b00720c */ /* 0x000fe20003f85270 */
[----:B------:R-:W-:Y:S01]  /*a720*/  ULDC.64 UR4, c[0x0][0x208] ;  /* 0x0000820000047ab9 */ /* 0x000fe20000000a00 */
        /* <DEDUP_REMOVED lines=17> */
.L_x_1709:
[----:B------:R-:W-:Y:S05]  /*a840*/  BSYNC B0 ;  /* 0x0000000000007941 */ /* 0x000fea0003800000 */
.L_x_1675:
        /* <DEDUP_REMOVED lines=17> */
.L_x_1767:
[----:B------:R-:W-:Y:S05]  /*a960*/  BSYNC B0 ;  /* 0x0000000000007941 */ /* 0x000fea0003800000 */
.L_x_1766:
        /* <DEDUP_REMOVED lines=9> */
.L_x_2128:
[----:B------:R-:W-:Y:S05]  /*aa00*/  BSYNC B0 ;  /* 0x0000000000007941 */ /* 0x000fea0003800000 */
.L_x_1768:
[----:B------:R-:W-:Y:S01]  /*aa10*/  BSSY B0, `(.L_x_1770) ;  /* 0x000001a000007945 */ /* 0x000fe20003800000 */
[----:B01----:R-:W-:Y:S02]  /*aa20*/  IMAD R0, R28, 0x2, R117 ;  /* 0x000000021c007824 */ /* 0x003fe400078e0275 */
[----:B------:R-:W-:-:S04]  /*aa30*/  IMAD.WIDE R36, R2, 0x60, R120 ;  /* 0x0000006002247825 */ /* 0x000fc800078e0278 */
[----:B------:R-:W-:Y:S01]  /*aa40*/  IMAD R40, R30, 0x2, R117 ;  /* 0x000000021e287824 */ /* 0x000fe200078e0275 */
[----:B------:R-:W-:Y:S06]  /*aa50*/  @P2 BRA `(.L_x_1771) ;  /* 0x0000000000542947 */ /* 0x000fec0003800000 */
[----:B------:R-:W-:Y:S01]  /*aa60*/  IMAD R31, R37, UR56, RZ ;  /* 0x00000038251f7c24 */ /* 0x000fe2000f8e02ff */
[----:B------:R-:W-:Y:S01]  /*aa70*/  ISETP.GE.AND P4, PT, R18, UR61, PT ;  /* 0x0000003d12007c0c */ /* 0x000fe2000bf86270 */
[----:B------:R-:W-:Y:S01]  /*aa80*/  IMAD.MOV.U32 R28, RZ, RZ, R88 ;  /* 0x000000ffff1c7224 */ /* 0x000fe200078e0058 */
[----:B------:R-:W-:Y:S01]  /*aa90*/  ULDC.64 UR4, c[0x0][0x208] ;  /* 0x0000820000047ab9 */ /* 0x000fe20000000a00 */
        /* <DEDUP_REMOVED lines=17> */
.L_x_1771:
[----:B------:R-:W-:Y:S05]  /*abb0*/  BSYNC B0 ;  /* 0x0000000000007941 */ /* 0x000fea0003800000 */
.L_x_1770:
[----:B------:R-:W-:Y:S01]  /*abc0*/  ISETP.GE.AND P2, PT, R188, R4, PT ;  /* 0x00000004bc00720c */ /* 0x000fe20003f46270 */
[----:B------:R-:W-:-:S12]  /*abd0*/  BSSY B0, `(.L_x_1772) ;  /* 0x0000018000007945 */ /* 0x000fd80003800000 */
[----:B------:R-:W-:Y:S05]  /*abe0*/  @P2 BRA `(.L_x_1773) ;  /* 0x0000000000582947 */ /* 0x000fea0003800000 */
[----:B0-----:R-:W-:Y:S01]  /*abf0*/  IADD3 R31, P2, R36, 0x40, RZ ;  /* 0x00000040241f7810 */ /* 0x001fe20007f5e0ff */
[----:B------:R-:W-:Y:S01]  /*ac00*/  IMAD.MOV.U32 R4, RZ, RZ, R88 ;  /* 0x000000ffff047224 */ /* 0x000fe200078e0058 */
[----:B------:R-:W-:Y:S01]  /*ac10*/  ISETP.GE.AND P4, PT, R18, UR61, PT ;  /* 0x0000003d12007c0c */ /* 0x000fe2000bf86270 */
[----:B------:R-:W-:Y:S02]  /*ac20*/  ULDC.64 UR4, c[0x0][0x208] ;  /* 0x0000820000047ab9 */ /* 0x000fe40000000a00 */
        /* <DEDUP_REMOVED lines=18> */
.L_x_1773:
[----:B------:R-:W-:Y:S05]  /*ad50*/  BSYNC B0 ;  /* 0x0000000000007941 */ /* 0x000fea0003800000 */
.L_x_1772:
        /* <DEDUP_REMOVED lines=15> */
[----:B---3--:R-:W-:Y:S02]  /*ae50*/  LOP3.LUT P4, RZ, R0, 0x2, RZ, 0xc0, !PT ;  /* 0x0000000200ff7812 */ /* 0x008fe4000788c0ff */
[----:B------:R-:W-:-:S04]  /*ae60*/  SEL R0, RZ, 0x1, P3 ;  /* 0x00000001ff007807 */ /* 0x000fc80001800000 */
[----:B------:R-:W-:-:S07]  /*ae70*/  LOP3.LUT R167, R167, R0, RZ, 0x3c, !PT ;  /* 0x00000000a7a77212 */ /* 0x000fce00078e3cff */
[----:B-1----:R-:W-:Y:S05]  /*ae80*/  @P4 BRA `(.L_x_1774) ;  /* 0xffffff7c00244947 */ /* 0x002fea000383ffff */
.L_x_1670:
[----:B------:R-:W1:Y:S01]  /*ae90*/  LDC R0, c[0x0][0x448] ;  /* 0x00011200ff007b82 */ /* 0x000e620000000800 */
[----:B------:R-:W-:Y:S01]  /*aea0*/  IADD3 R5, R164, 0x1, -R163 ;  /* 0x00000001a4057810 */ /* 0x000fe20007ffe8a3 */
[----:B------:R-:W-:Y:S06]  /*aeb0*/  BSSY B0, `(.L_x_1775) ;  /* 0x000000d000007945 */ /* 0x000fec0003800000 */
[----:B------:R-:W3:Y:S01]  /*aec0*/  LDC.64 R6, c[0x0][0x9e0] ;  /* 0x00027800ff067b82 */ /* 0x000ee20000000a00 */
[----:B-1----:R-:W-:Y:S01]  /*aed0*/  ISETP.NE.AND P1, PT, R0, 0x1, PT ;  /* 0x000000010000780c */ /* 0x002fe20003f25270 */
[----:B------:R-:W-:Y:S01]  /*aee0*/  VIADD R0, R177, 0x7f ;  /* 0x0000007fb1007836 */ /* 0x000fe20000000000 */
[----:B---3--:R-:W-:-:S11]  /*aef0*/  ISETP.GE.AND P3, PT, R7, 0x1, PT ;  /* 0x000000010700780c */ /* 0x008fd60003f66270 */
[----:B------:R-:W1:Y:S08]  /*af00*/  @P1 LDC R3, c[0x0][0x44c] ;  /* 0x00011300ff031b82 */ /* 0x000e700000000800 */
[----:B------:R-:W3:Y:S01]  /*af10*/  @P1 LDC R2, c[0x0][0x450] ;  /* 0x00011400ff021b82 */ /* 0x000ee20000000800 */
[----:B-1----:R-:W-:-:S05]  /*af20*/  @P1 IMAD.HI.U32 R3, R0, R3, RZ ;  /* 0x0000000300031227 */ /* 0x002fca00078e00ff */
[----:B---3--:R-:W-:-:S05]  /*af30*/  @P1 SHF.R.U32.HI R0, RZ, R2, R3 ;  /* 0x00000002ff001219 */ /* 0x008fca0000011603 */
[----:B------:R-:W-:Y:S01]  /*af40*/  IMAD.IADD R3, R5, 0x1, R0 ;  /* 0x0000000105037824 */ /* 0x000fe200078e0200 */
[----:B------:R-:W-:Y:S06]  /*af50*/  @P2 BRA `(.L_x_1776) ;  /* 0x0000000000082947 */ /* 0x000fec0003800000 */
[----:B------:R-:W1:Y:S02]  /*af60*/  FENCE.VIEW.ASYNC.G ;  /* 0x00000000000073c6 */ /* 0x000e640000000100 */
[----:B-1----:R-:W-:Y:S06]  /*af70*/  BAR.ARV 0xc, 0x180 ;  /* 0x0306000000007b1d */ /* 0x002fec0000002000 */
.L_x_1776:
[----:B------:R-:W-:Y:S05]  /*af80*/  BSYNC B0 ;  /* 0x0000000000007941 */ /* 0x000fea0003800000 */
.L_x_1775:
[----:B------:R-:W-:Y:S01]  /*af90*/  IMAD.IADD R0, R3, 0x1, R6 ;  /* 0x0000000103007824 */ /* 0x000fe200078e0206 */
[----:B------:R-:W-:Y:S06]  /*afa0*/  @!P3 BRA `(.L_x_1777) ;  /* 0x000000000048b947 */ /* 0x000fec0003800000 */
[C---:B------:R-:W-:Y:S01]  /*afb0*/  ISETP.GT.AND P0, PT, R3.reuse, RZ, PT ;  /* 0x000000ff0300720c */ /* 0x040fe20003f04270 */
[----:B------:R-:W-:Y:S01]  /*afc0*/  BSSY B0, `(.L_x_1778) ;  /* 0x000000e000007945 */ /* 0x000fe20003800000 */
[----:B------:R-:W-:-:S11]  /*afd0*/  VIADD R2, R3, 0xffffffff ;  /* 0xffffffff03027836 */ /* 0x000fd60000000000 */
[----:B------:R-:W-:Y:S05]  /*afe0*/  @P0 BRA `(.L_x_1779) ;  /* 0x00000000001c0947 */ /* 0x000fea0003800000 */
[----:B------:R-:W-:Y:S01]  /*aff0*/  ISETP.NE.AND P0, PT, R7, 0x1, PT ;  /* 0x000000010700780c */ /* 0x000fe20003f05270 */
[----:B------:R-:W-:-:S12]  /*b000*/  IMAD.MOV R3, RZ, RZ, -R3 ;  /* 0x000000ffff037224 */ /* 0x000fd800078e0a03 */
[----:B------:R-:W1:Y:S02]  /*b010*/  @P0 LDC.64 R4, c[0x0][0x9e8] ;  /* 0x00027a00ff040b82 */ /* 0x000e640000000a00 */
[----:B-1----:R-:W-:-:S05]  /*b020*/  @P0 IMAD.HI.U32 R2, R3, R4, RZ ;  /* 0x0000000403020227 */ /* 0x002fca00078e00ff */
[----:B------:R-:W-:-:S04]  /*b030*/  @P0 SHF.R.U32.HI R3, RZ, R5, R2 ;  /* 0x00000005ff030219 */ /* 0x000fc80000011602 */
[----:B------:R-:W-:Y:S01]  /*b040*/  LOP3.LUT R2, RZ, R3, RZ, 0x33, !PT ;  /* 0x00000003ff027212 */ /* 0x000fe200078e33ff */
[----:B------:R-:W-:Y:S06]  /*b050*/  BRA `(.L_x_1780) ;  /* 0x0000000000107947 */ /* 0x000fec0003800000 */
.L_x_1779:
[----:B------:R-:W-:-:S13]  /*b060*/  ISETP.NE.AND P0, PT, R7, 0x1, PT ;  /* 0x000000010700780c */ /* 0x000fda0003f05270 */
[----:B------:R-:W1:Y:S02]  /*b070*/  @P0 LDC.64 R4, c[0x0][0x9e8] ;  /* 0x00027a00ff040b82 */ /* 0x000e640000000a00 */
[----:B-1----:R-:W-:-:S05]  /*b080*/  @P0 IMAD.HI.U32 R4, R2, R4, RZ ;  /* 0x0000000402040227 */ /* 0x002fca00078e00ff */
[----:B------:R-:W-:-:S07]  /*b090*/  @P0 SHF.R.U32.HI R2, RZ, R5, R4 ;  /* 0x00000005ff020219 */ /* 0x000fce0000011604 */
.L_x_1780:
[----:B------:R-:W-:Y:S05]  /*b0a0*/  BSYNC B0 ;  /* 0x0000000000007941 */ /* 0x000fea0003800000 */
.L_x_1778:
[----:B------:R-:W-:-:S05]  /*b0b0*/  IMAD R3, R2, R7, R7 ;  /* 0x0000000702037224 */ /* 0x000fca00078e0207 */
[----:B------:R-:W-:-:S07]  /*b0c0*/  VIMNMX R0, R0, R3, PT ;  /* 0x0000000300007248 */ /* 0x000fce0003fe0100 */
.L_x_1777:
[----:B------:R-:W1:Y:S01]  /*b0d0*/  @P1 LDC R2, c[0x0][0x44c] ;  /* 0x00011300ff021b82 */ /* 0x000e620000000800 */
[----:B------:R-:W-:Y:S01]  /*b0e0*/  VIADD R0, R0, 0x5f ;  /* 0x0000005f00007836 */ /* 0x000fe20000000000 */
[----:B------:R-:W-:Y:S01]  /*b0f0*/  ULDC UR4, c[0x0][0x9dc] ;  /* 0x0002770000047ab9 */ /* 0x000fe20000000800 */
[----:B------:R-:W-:Y:S02]  /*b100*/  IMAD.MOV.U32 R5, RZ, RZ, R177 ;  /* 0x000000ffff057224 */ /* 0x000fe400078e00b1 */
[----:B------:R-:W-:-:S03]  /*b110*/  IMAD.HI R0, R0, 0x2aaaaaab, RZ ;  /* 0x2aaaaaab00007827 */ /* 0x000fc600078e02ff */
[----:B------:R-:W3:Y:S02]  /*b120*/  @P1 LDC R9, c[0x0][0x450] ;  /* 0x00011400ff091b82 */ /* 0x000ee40000000800 */
[----:B------:R-:W-:Y:S01]  /*b130*/  SHF.R.U32.HI R3, RZ, 0x1f, R0 ;  /* 0x0000001fff037819 */ /* 0x000fe20000011600 */
[----:B-1----:R-:W-:-:S05]  /*b140*/  @P1 IMAD.HI.U32 R2, R177, R2, RZ ;  /* 0x00000002b1021227 */ /* 0x002fca00078e00ff */
[----:B---3--:R-:W-:Y:S02]  /*b150*/  @P1 SHF.R.U32.HI R5, RZ, R9, R2 ;  /* 0x00000009ff051219 */ /* 0x008fe40000011602 */
[----:B------:R-:W-:-:S03]  /*b160*/  LEA.HI.SX32 R2, R0, R3, 0x1c ;  /* 0x0000000300027211 */ /* 0x000fc600078fe2ff */
[----:B------:R-:W-:Y:S01]  /*b170*/  IMAD.IADD R0, R152, 0x1, R5 ;  /* 0x0000000198007824 */ /* 0x000fe200078e0205 */
[----:B------:R-:W-:-:S03]  /*b180*/  VIMNMX R2, R153, R2, PT ;  /* 0x0000000299027248 */ /* 0x000fc60003fe0100 */
[----:B------:R-:W-:Y:S01]  /*b190*/  VIADD R3, R0, -UR4 ;  /* 0x8000000400037c36 */ /* 0x000fe20008000000 */
[----:B------:R-:W-:Y:S06]  /*b1a0*/  @!P3 BRA `(.L_x_1781) ;  /* 0x000000000044b947 */ /* 0x000fec0003800000 */
[----:B------:R-:W-:Y:S01]  /*b1b0*/  ISETP.GT.AND P0, PT, R0, -0x1, PT ;  /* 0xffffffff0000780c */ /* 0x000fe20003f04270 */
[----:B------:R-:W-:-:S12]  /*b1c0*/  BSSY B0, `(.L_x_1782) ;  /* 0x000000d000007945 */ /* 0x000fd80003800000 */
        /* <DEDUP_REMOVED lines=8> */
.L_x_1783:
[----:B------:R-:W-:-:S13]  /*b250*/  ISETP.NE.AND P0, PT, R7, 0x1, PT ;  /* 0x000000010700780c */ /* 0x000fda0003f05270 */
[----:B------:R-:W1:Y:S02]  /*b260*/  @P0 LDC.64 R4, c[0x0][0x9e8] ;  /* 0x00027a00ff040b82 */ /* 0x000e640000000a00 */
[----:B-1----:R-:W-:-:S05]  /*b270*/  @P0 IMAD.HI.U32 R4, R0, R4, RZ ;  /* 0x0000000400040227 */ /* 0x002fca00078e00ff */
[----:B------:R-:W-:-:S07]  /*b280*/  @P0 SHF.R.U32.HI R0, RZ, R5, R4 ;  /* 0x00000005ff000219 */ /* 0x000fce0000011604 */
.L_x_1784:
[----:B------:R-:W-:Y:S05]  /*b290*/  BSYNC B0 ;  /* 0x0000000000007941 */ /* 0x000fea0003800000 */
.L_x_1782:
[----:B------:R-:W-:-:S05]  /*b2a0*/  IMAD R0, R0, R7, RZ ;  /* 0x0000000700007224 */ /* 0x000fca00078e02ff */
[----:B------:R-:W-:-:S07]  /*b2b0*/  VIMNMX R3, R3, R0, !PT ;  /* 0x0000000003037248 */ /* 0x000fce0007fe0100 */
.L_x_1781:
        /* <DEDUP_REMOVED lines=9> */
[----:B------:R-:W-:Y:S01]  /*b350*/  LEA.HI.SX32 R179, R3, R0, 0x1c ;  /* 0x0000000003b37211 */ /* 0x000fe200078fe2ff */
[----:B------:R-:W-:Y:S01]  /*b360*/  IMAD.MOV.U32 R0, RZ, RZ, RZ ;  /* 0x000000ffff007224 */ /* 0x000fe200078e00ff */
[----:B0-----:R-:W-:Y:S02]  /*b370*/  CS2R R38, SRZ ;  /* 0x0000000000267805 */ /* 0x001fe4000001ff00 */
[----:B------:R-:W-:Y:S02]  /*b380*/  CS2R R76, SRZ ;  /* 0x00000000004c7805 */ /* 0x000fe4000001ff00 */
[----:B------:R-:W-:-:S02]  /*b390*/  VIMNMX R179, RZ, R179, !PT ;  /* 0x000000b3ffb37248 */ /* 0x000fc40007fe0100 */
[----:B--2---:R-:W-:Y:S02]  /*b3a0*/  CS2R R36, SRZ ;  /* 0x0000000000247805 */ /* 0x004fe4000001ff00 */
[----:B------:R-:W-:Y:S02]  /*b3b0*/  CS2R R72, SRZ ;  /* 0x0000000000487805 */ /* 0x000fe4000001ff00 */
[----:B------:R-:W-:Y:S02]  /*b3c0*/  CS2R R46, SRZ ;  /* 0x00000000002e7805 */ /* 0x000fe4000001ff00 */
[----:B------:R-:W-:Y:S02]  /*b3d0*/  ISETP.GT.AND P1, PT, R2, R179, PT ;  /* 0x000000b30200720c */ /* 0x000fe40003f24270 */
        /* <DEDUP_REMOVED lines=19> */
[----:B------:R-:W-:Y:S01]  /*b510*/  IMAD.MOV.U32 R28, RZ, RZ, RZ ;  /* 0x000000ffff1c7224 */ /* 0x000fe200078e00ff */
[----:B------:R-:W-:Y:S01]  /*b520*/  CS2R R6, SRZ ;  /* 0x0000000000067805 */ /* 0x000fe2000001ff00 */
[----:B------:R-:W-:-:S02]  /*b530*/  IMAD.MOV.U32 R32, RZ, RZ, RZ ;  /* 0x000000ffff207224 */ /* 0x000fc400078e00ff */
[----:B------:R-:W-:Y:S01]  /*b540*/  IMAD.MOV.U32 R99, RZ, RZ, RZ ;  /* 0x000000ffff637224 */ /* 0x000fe200078e00ff */
[----:B------:R-:W-:Y:S06]  /*b550*/  @!P1 BRA `(.L_x_1785) ;  /* 0x0000015000709947 */ /* 0x000fec0003800000 */
[----:B------:R-:W2:Y:S04]  /*b560*/  LDL R4, [R1+0x40] ;  /* 0x0000400001047983 */ /* 0x000ea80000100800 */
[----:B------:R-:W0:Y:S02]  /*b570*/  SHFL.IDX PT, R0, R223, RZ, 0x1f ;  /* 0x00001fffdf007589 */ /* 0x000e2400000e0000 */
[----:B0-----:R-:W-:-:S04]  /*b580*/  LEA.HI R3, R0, R0, RZ, 0x1 ;  /* 0x0000000000037211 */ /* 0x001fc800078f08ff */
[----:B------:R-:W-:-:S05]  /*b590*/  LOP3.LUT R3, R3, 0x1e, RZ, 0xc0, !PT ;  /* 0x0000001e03037812 */ /* 0x000fca00078ec0ff */
[----:B------:R-:W-:Y:S01]  /*b5a0*/  IMAD.IADD R3, R0, 0x1, -R3 ;  /* 0x0000000100037824 */ /* 0x000fe200078e0a03 */
[----:B--2---:R-:W-:-:S13]  /*b5b0*/  R2UR UR4, R4 ;  /* 0x00000000040472ca */ /* 0x004fda00000e0000 */
[----:B------:R-:W-:Y:S02]  /*b5c0*/  ULOP3.LUT UP0, URZ, UR4, 0x1bf, URZ, 0xc0, !UPT ;  /* 0x000001bf043f7892 */ /* 0x000fe4000f80c03f */
[----:B------:R-:W-:-:S04]  /*b5d0*/  LEA R3, R3, UR4, 0xd ;  /* 0x0000000403037c11 */ /* 0x000fc8000f8e68ff */
[----:B------:R-:W-:Y:S02]  /*b5e0*/  SHF.R.U32.HI R3, RZ, 0x4, R3 ;  /* 0x00000004ff037819 */ /* 0x000fe40000011603 */
[----:B------:R-:W-:Y:S02]  /*b5f0*/  PLOP3.LUT P0, PT, PT, PT, UP0, 0x80, 0x0 ;  /* 0x000000000000781c */ /* 0x000fe40003f0f008 */
[----:B------:R-:W-:-:S11]  /*b600*/  LOP3.LUT R68, R3, 0x3fff, RZ, 0xc0, !PT ;  /* 0x00003fff03447812 */ /* 0x000fd600078ec0ff */
        /* <DEDUP_REMOVED lines=17> */
.L_x_1786:
        /* <DEDUP_REMOVED lines=12> */
.L_x_1790:
[----:B-1----:R1:W2:Y:S02]  /*b7e0*/  SYNCS.PHASECHK.TRANS64.TRYWAIT P0, [R16+URZ+0x2a800], R3 ;  /* 0x02a80003100075a7 */ /* 0x0022a4000800017f */
[----:B--2---:R-:W-:Y:S05]  /*b7f0*/  @!P0 NANOSLEEP.SYNCS 0x989680 ;  /* 0x009896800000895d */ /* 0x004fea0003900000 */
[----:B------:R-:W2:Y:S02]  /*b800*/  @!P0 SYNCS.PHASECHK.TRANS64 P0, [R16+URZ+0x2a800], R3 ;  /* 0x02a80003100085a7 */ /* 0x000ea4000800007f */
[----:B--2---:R-:W-:Y:S05]  /*b810*/  @!P0 BRA `(.L_x_1790) ;  /* 0xfffffffc00f08947 */ /* 0x004fea000383ffff */
.L_x_1789:
[----:B------:R-:W-:Y:S05]  /*b820*/  BSYNC B0 ;  /* 0x0000000000007941 */ /* 0x000fea0003800000 */
.L_x_1788:
[----:B------:R-:W-:Y:S05]  /*b830*/  BRA `(.L_x_1791) ;  /* 0x00000074001c7947 */ /* 0x000fea0003800000 */
.L_x_1787:
[----:B------:R-:W2:Y:S01]  /*b840*/  LDL R0, [R1+0x40] ;  /* 0x0000400001007983 */ /* 0x000ea20000100800 */
[----:B------:R-:W-:Y:S02]  /*b850*/  ULDC.64 UR6, c[0x0][0x408] ;  /* 0x0001020000067ab9 */ /* 0x000fe40000000a00 */
[----:B-----5:R-:W-:Y:S01]  /*b860*/  IMAD.WIDE.U32 R26, R147, UR6, RZ ;  /* 0x00000006931a7c25 */ /* 0x020fe2000f8e00ff */
[----:B--2---:R-:W-:Y:S02]  /*b870*/  R2UR UR4, R0 ;  /* 0x00000000000472ca */ /* 0x004fe400000e0000 */
[----:B------:R-:W-:-:S11]  /*b880*/  SHF.R.S32.HI R0, RZ, 0x1f, R147 ;  /* 0x0000001fff007819 */ /* 0x000fd60000011493 */
[----:B------:R-:W-:-:S03]  /*b890*/  ULOP3.LUT UP0, URZ, UR4, 0x3ff, URZ, 0xc0, !UPT ;  /* 0x000003ff043f7892 */ /* 0x000fc6000f80c03f */
[----:B------:R-:W-:Y:S02]  /*b8a0*/  ULDC.64 UR4, c[0x0][0x3f8] ;  /* 0x0000fe0000047ab9 */ /* 0x000fe40000000a00 */
[C---:B------:R-:W-:Y:S01]  /*b8b0*/  IMAD R4, R0.reuse, UR4, RZ ;  /* 0x0000000400047c24 */ /* 0x040fe2000f8e02ff */
[----:B------:R-:W-:Y:S01]  /*b8c0*/  PLOP3.LUT P0, PT, PT, PT, UP0, 0x80, 0x0 ;  /* 0x000000000000781c */ /* 0x000fe20003f0f008 */
[----:B------:R-:W-:Y:S02]  /*b8d0*/  IMAD R0, R0, UR6, RZ ;  /* 0x0000000600007c24 */ /* 0x000fe4000f8e02ff */
[----:B------:R-:W-:-:S04]  /*b8e0*/  IMAD.WIDE.U32 R24, R147, UR4, RZ ;  /* 0x0000000493187c25 */ /* 0x000fc8000f8e00ff */
[C---:B------:R-:W-:Y:S02]  /*b8f0*/  IMAD R29, R147.reuse, UR5, R4 ;  /* 0x00000005931d7c24 */ /* 0x040fe4000f8e0204 */
[----:B------:R-:W-:Y:S02]  /*b900*/  IMAD R31, R147, UR7, R0 ;  /* 0x00000007931f7c24 */ /* 0x000fe4000f8e0200 */
[----:B------:R-:W-:Y:S02]  /*b910*/  IMAD.IADD R29, R29, 0x1, R25 ;  /* 0x000000011d1d7824 */ /* 0x000fe400078e0219 */
[----:B------:R-:W-:Y:S01]  /*b920*/  IMAD.IADD R31, R31, 0x1, R27 ;  /* 0x000000011f1f7824 */ /* 0x000fe200078e021b */
        /* <DEDUP_REMOVED lines=17> */
.L_x_1792:
[----:B------:R-:W-:Y:S01]  /*ba40*/  ULDC.U8 UR4, c[0x0][0x410] ;  /* 0x0001040000047ab9 */ /* 0x000fe20000000000 */
[----:B------:R-:W-:Y:S01]  /*ba50*/  BSSY B0, `(.L_x_1793) ;  /* 0x000071d000007945 */ /* 0x000fe20003800000 */
[----:B------:R-:W-:Y:S01]  /*ba60*/  ISETP.NE.AND P0, PT, RZ, UR4, PT ;  /* 0x00000004ff007c0c */ /* 0x000fe2000bf05270 */
[----:B------:R-:W-:-:S12]  /*ba70*/  IMAD.IADD R10, R162, 0x1, R177 ;  /* 0x00000001a20a7824 */ /* 0x000fd800078e02b1 */
[----:B------:R-:W-:Y:S05]  /*ba80*/  @!P0 BRA `(.L_x_1794) ;  /* 0x0000003800748947 */ /* 0x000fea0003800000 */
[----:B------:R-:W0:Y:S01]  /*ba90*/  LDC R20, c[0x0][0x448] ;  /* 0x00011200ff147b82 */ /* 0x000e220000000800 */
[----:B------:R-:W-:Y:S01]  /*baa0*/  IMAD R3, R189, 0x40, R10 ;  /* 0x00000040bd037824 */ /* 0x000fe200078e020a */
[----:B------:R-:W-:Y:S01]  /*bab0*/  ULDC.64 UR4, c[0x0][0x3f8] ;  /* 0x0000fe0000047ab9 */ /* 0x000fe20000000a00 */
[----:B------:R-:W-:Y:S01]  /*bac0*/  ULDC.64 UR6, c[0x0][0x408] ;  /* 0x0001020000067ab9 */ /* 0x000fe20000000a00 */
[----:B------:R-:W-:Y:S02]  /*bad0*/  IMAD.MOV.U32 R8, RZ, RZ, R24 ;  /* 0x000000ffff087224 */ /* 0x000fe400078e0018 */
[----:B------:R-:W-:Y:S02]  /*bae0*/  IMAD.MOV.U32 R9, RZ, RZ, R29 ;  /* 0x000000ffff097224 */ /* 0x000fe400078e001d */
[----:B------:R-:W-:Y:S02]  /*baf0*/  IMAD.MOV.U32 R12, RZ, RZ, R26 ;  /* 0x000000ffff0c7224 */ /* 0x000fe400078e001a */
[----:B------:R-:W-:Y:S01]  /*bb00*/  IMAD.MOV.U32 R13, RZ, RZ, R31 ;  /* 0x000000ffff0d7224 */ /* 0x000fe200078e001f */
[----:B0-----:R-:W-:-:S13]  /*bb10*/  ISETP.NE.AND P0, PT, R20, 0x1, PT ;  /* 0x000000011400780c */ /* 0x001fda0003f05270 */
[----:B------:R-:W0:Y:S08]  /*bb20*/  @P0 LDC R0, c[0x0][0x44c] ;  /* 0x00011300ff000b82 */ /* 0x000e300000000800 */
[----:B------:R-:W1:Y:S01]  /*bb30*/  @P0 LDC R5, c[0x0][0x450] ;  /* 0x00011400ff050b82 */ /* 0x000e620000000800 */
[----:B0-----:R-:W-:-:S05]  /*bb40*/  @P0 IMAD.HI.U32 R0, R3, R0, RZ ;  /* 0x0000000003000227 */ /* 0x001fca00078e00ff */
[----:B-1----:R-:W-:-:S04]  /*bb50*/  @P0 SHF.R.U32.HI R3, RZ, R5, R0 ;  /* 0x00000005ff030219 */ /* 0x002fc80000011600 */
[----:B------:R-:W-:Y:S01]  /*bb60*/  SHF.R.S32.HI R0, RZ, 0x1f, R3 ;  /* 0x0000001fff007819 */ /* 0x000fe20000011403 */
[----:B------:R-:W-:-:S04]  /*bb70*/  IMAD.WIDE.U32 R8, R3, UR4, R8 ;  /* 0x0000000403087c25 */ /* 0x000fc8000f8e0008 */
[C---:B------:R-:W-:Y:S02]  /*bb80*/  IMAD R4, R0.reuse, UR4, RZ ;  /* 0x0000000400047c24 */ /* 0x040fe4000f8e02ff */
[----:B------:R-:W-:Y:S02]  /*bb90*/  IMAD R0, R0, UR6, RZ ;  /* 0x0000000600007c24 */ /* 0x000fe4000f8e02ff */
[C---:B------:R-:W-:Y:S01]  /*bba0*/  IMAD R7, R3.reuse, UR5, R4 ;  /* 0x0000000503077c24 */ /* 0x040fe2000f8e0204 */
[----:B------:R-:W-:Y:S01]  /*bbb0*/  ULDC.64 UR4, c[0x0][0x3e8] ;  /* 0x0000fa0000047ab9 */ /* 0x000fe20000000a00 */
[C---:B------:R-:W-:Y:S01]  /*bbc0*/  IMAD.WIDE.U32 R12, R3.reuse, UR6, R12 ;  /* 0x00000006030c7c25 */ /* 0x040fe2000f8e000c */
[----:B------:R-:W-:Y:S01]  /*bbd0*/  LEA R6, P0, R8, UR4, 0x1 ;  /* 0x0000000408067c11 */ /* 0x000fe2000f8008ff */
[----:B------:R-:W-:Y:S02]  /*bbe0*/  UMOV UR4, 0xffffffff ;  /* 0xffffffff00047882 */ /* 0x000fe40000000000 */
[----:B------:R-:W-:Y:S01]  /*bbf0*/  IMAD R3, R3, UR7, R0 ;  /* 0x0000000703037c24 */ /* 0x000fe2000f8e0200 */
[----:B------:R-:W-:Y:S01]  /*bc00*/  ULDC.64 UR6, c[0x0][0x400] ;  /* 0x0001000000067ab9 */ /* 0x000fe20000000a00 */
[----:B------:R-:W-:Y:S01]  /*bc10*/  IMAD.IADD R7, R9, 0x1, R7 ;  /* 0x0000000109077824 */ /* 0x000fe200078e0207 */
[----:B------:R-:W-:Y:S01]  /*bc20*/  LEA R4, P1, R12, UR6, 0x1 ;  /* 0x000000060c047c11 */ /* 0x000fe2000f8208ff */
[----:B------:R-:W-:-:S03]  /*bc30*/  IMAD.IADD R3, R13, 0x1, R3 ;  /* 0x000000010d037824 */ /* 0x000fc600078e0203 */
[----:B------:R-:W-:Y:S02]  /*bc40*/  LEA.HI.X R7, R8, UR5, R7, 0x1, P0 ;  /* 0x0000000508077c11 */ /* 0x000fe400080f0c07 */
[----:B------:R-:W-:Y:S01]  /*bc50*/  LEA.HI.X R8, R12, UR7, R3, 0x1, P1 ;  /* 0x000000070c087c11 */ /* 0x000fe200088f0c03 */
[----:B------:R-:W-:Y:S06]  /*bc60*/  BRA.DIV UR4, `(.L_x_1795) ;  /* 0x000001f2042c7947 */ /* 0x000fec000b800000 */
[----:B------:R0:W1:Y:S04]  /*bc70*/  SHFL.IDX PT, R3, R7, RZ, 0x1c1f ;  /* 0x001c1fff07037589 */ /* 0x00006800000e0000 */
[----:B------:R0:W2:Y:S04]  /*bc80*/  SHFL.IDX PT, R0, R6, RZ, 0x1c1f ;  /* 0x001c1fff06007589 */ /* 0x0000a800000e0000 */
[----:B------:R0:W3:Y:S04]  /*bc90*/  SHFL.IDX PT, R5, R8, RZ, 0x1c1f ;  /* 0x001c1fff08057589 */ /* 0x0000e800000e0000 */
[----:B------:R0:W4:Y:S02]  /*bca0*/  SHFL.IDX PT, R14, R4, RZ, 0x1c1f ;  /* 0x001c1fff040e7589 */ /* 0x00012400000e0000 */
.L_x_2134:
[----:B------:R-:W-:Y:S01]  /*bcb0*/  IMAD R81, R163, R20, RZ ;  /* 0x00000014a3517224 */ /* 0x000fe200078e02ff */
[----:B------:R-:W-:Y:S01]  /*bcc0*/  BSSY B1, `(.L_x_1796) ;  /* 0x0000052000017945 */ /* 0x000fe20003800000 */
[----:B------:R-:W-:Y:S02]  /*bcd0*/  CS2R R58, SRZ ;  /* 0x00000000003a7805 */ /* 0x000fe4000001ff00 */
[----:B------:R-:W-:Y:S02]  /*bce0*/  CS2R R56, SRZ ;  /* 0x0000000000387805 */ /* 0x000fe4000001ff00 */
[----:B------:R-:W-:Y:S02]  /*bcf0*/  CS2R R50, SRZ ;  /* 0x0000000000327805 */ /* 0x000fe4000001ff00 */
[----:B------:R-:W-:Y:S02]  /*bd00*/  ISETP.GE.AND P0, PT, R10, R81, PT ;  /* 0x000000510a00720c */ /* 0x000fe40003f06270 */
        /* <DEDUP_REMOVED lines=10> */
[----:B------:R-:W-:Y:S01]  /*bdb0*/  ULDC UR4, c[0x0][0x3f4] ;  /* 0x0000fd0000047ab9 */ /* 0x000fe20000000800 */
[----:B------:R-:W-:Y:S02]  /*bdc0*/  CS2R R60, SRZ ;  /* 0x00000000003c7805 */ /* 0x000fe4000001ff00 */
[----:B------:R-:W-:Y:S02]  /*bdd0*/  ISETP.GE.AND P3, PT, R171, UR4, PT ;  /* 0x00000004ab007c0c */ /* 0x000fe4000bf66270 */
[----:B------:R-:W-:Y:S02]  /*bde0*/  CS2R R58, SRZ ;  /* 0x00000000003a7805 */ /* 0x000fe4000001ff00 */
[----:B------:R-:W-:Y:S01]  /*bdf0*/  ISETP.GE.AND P2, PT, R169, UR4, PT ;  /* 0x00000004a9007c0c */ /* 0x000fe2000bf46270 */
[----:B------:R-:W-:Y:S01]  /*be00*/  ULDC.64 UR6, c[0x0][0x208] ;  /* 0x0000820000067ab9 */ /* 0x000fe20000000a00 */
[----:B------:R-:W-:Y:S02]  /*be10*/  ISETP.GE.AND P1, PT, R170, UR4, PT ;  /* 0x00000004aa007c0c */ /* 0x000fe4000bf26270 */
[----:B------:R-:W-:-:S02]  /*be20*/  ISETP.GE.AND P0, PT, R168, UR4, PT ;  /* 0x00000004a8007c0c */ /* 0x000fc4000bf06270 */
[----:B------:R-:W-:-:S03]  /*be30*/  ISETP.GE.AND P4, PT, R160, UR4, PT ;  /* 0x00000004a0007c0c */ /* 0x000fc6000bf86270 */
[C---:B------:R-:W-:Y:S01]  /*be40*/  @!P3 IMAD.SHL.U32 R27, R171.reuse, 0x2, RZ ;  /* 0x00000002ab1bb824 */ /* 0x040fe200078e00ff */
[----:B------:R-:W-:-:S03]  /*be50*/  @!P3 SHF.L.U64.HI R20, R171, 0x1, R197 ;  /* 0x00000001ab14b819 */ /* 0x000fc600000102c5 */
[C---:B------:R-:W-:Y:S01]  /*be60*/  @!P2 IMAD.SHL.U32 R31, R169.reuse, 0x2, RZ ;  /* 0x00000002a91fa824 */ /* 0x040fe200078e00ff */
[----:B------:R-:W-:Y:S01]  /*be70*/  @!P2 SHF.L.U64.HI R12, R169, 0x1, R196 ;  /* 0x00000001a90ca819 */ /* 0x000fe200000102c4 */
[----:B------:R-:W-:Y:S01]  /*be80*/  @!P1 IMAD.SHL.U32 R39, R170, 0x2, RZ ;  /* 0x00000002aa279824 */ /* 0x000fe200078e00ff */
[-C--:B--2---:R-:W-:Y:S01]  /*be90*/  @!P3 IADD3 R24, P6, R0, R27.reuse, RZ ;  /* 0x0000001b0018b210 */ /* 0x084fe20007fde0ff */
[----:B------:R-:W-:Y:S01]  /*bea0*/  @!P0 IMAD.SHL.U32 R63, R168, 0x2, RZ ;  /* 0x00000002a83f8824 */ /* 0x000fe200078e00ff */
[----:B----4-:R-:W-:Y:S01]  /*beb0*/  @!P3 IADD3 R26, P5, R14, R27, RZ ;  /* 0x0000001b0e1ab210 */ /* 0x010fe20007fbe0ff */
[----:B-1----:R-:W-:Y:S01]  /*bec0*/  @!P4 IMAD.MOV.U32 R13, RZ, RZ, R3 ;  /* 0x000000ffff0dc224 */ /* 0x002fe200078e0003 */
[----:B------:R-:W-:Y:S01]  /*bed0*/  @!P0 SHF.L.U64.HI R34, R168, 0x1, R194 ;  /* 0x00000001a8228819 */ /* 0x000fe200000102c2 */
[--C-:B------:R-:W-:Y:S01]  /*bee0*/  @!P3 IMAD.X R25, R3, 0x1, R20.reuse, P6 ;  /* 0x000000010319b824 */ /* 0x100fe200030e0614 */
[-C--:B------:R-:W-:Y:S01]  /*bef0*/  @!P2 IADD3 R28, P6, R0, R31.reuse, RZ ;  /* 0x0000001f001ca210 */ /* 0x080fe20007fde0ff */
[----:B---3--:R-:W-:Y:S01]  /*bf00*/  @!P3 IMAD.X R27, R5, 0x1, R20, P5 ;  /* 0x00000001051bb824 */ /* 0x008fe200028e0614 */
[----:B------:R-:W-:Y:S01]  /*bf10*/  @!P2 IADD3 R30, P5, R14, R31, RZ ;  /* 0x0000001f0e1ea210 */ /* 0x000fe20007fbe0ff */
[----:B------:R-:W-:Y:S01]  /*bf20*/  @!P4 IMAD.MOV.U32 R15, RZ, RZ, R5 ;  /* 0x000000ffff0fc224 */ /* 0x000fe200078e0005 */
[----:B------:R-:W-:Y:S01]  /*bf30*/  @!P1 SHF.L.U64.HI R20, R170, 0x1, R195 ;  /* 0x00000001aa149819 */ /* 0x000fe200000102c3 */
[--C-:B------:R-:W-:Y:S01]  /*bf40*/  @!P2 IMAD.X R29, R3, 0x1, R12.reuse, P6 ;  /* 0x00000001031da824 */ /* 0x100fe200030e060c */
[----:B------:R-:W-:Y:S01]  /*bf50*/  @!P1 IADD3 R36, P6, R0, R39, RZ ;  /* 0x0000002700249210 */ /* 0x000fe20007fde0ff */
[----:B------:R-:W-:Y:S01]  /*bf60*/  @!P2 IMAD.X R31, R5, 0x1, R12, P5 ;  /* 0x00000001051fa824 */ /* 0x000fe200028e060c */
[----:B------:R-:W-:Y:S01]  /*bf70*/  ISETP.GE.AND P5, PT, R172, UR4, PT ;  /* 0x00000004ac007c0c */ /* 0x000fe2000bfa6270 */
[----:B------:R-:W-:-:S02]  /*bf80*/  @!P4 IMAD.MOV.U32 R12, RZ, RZ, R0 ;  /* 0x000000ffff0cc224 */ /* 0x000fc400078e0000 */
[----:B------:R-:W-:Y:S01]  /*bf90*/  @!P1 IMAD.X R37, R3, 0x1, R20, P6 ;  /* 0x0000000103259824 */ /* 0x000fe200030e0614 */
[----:B------:R-:W-:Y:S01]  /*bfa0*/  @!P1 IADD3 R38, P6, R14, R39, RZ ;  /* 0x000000270e269210 */ /* 0x000fe20007fde0ff */
[----:B------:R-:W-:-:S04]  /*bfb0*/  @!P4 IMAD.WIDE R12, R160, 0x2, R12 ;  /* 0x00000002a00cc825 */ /* 0x000fc800078e020c */
[----:B------:R-:W-:Y:S01]  /*bfc0*/  @!P1 IMAD.X R39, R5, 0x1, R20, P6 ;  /* 0x0000000105279824 */ /* 0x000fe200030e0614 */
[-C--:B------:R-:W-:Y:S01]  /*bfd0*/  @!P0 IADD3 R44, P6, R0, R63.reuse, RZ ;  /* 0x0000003f002c8210 */ /* 0x080fe20007fde0ff */
[----:B------:R-:W-:Y:S01]  /*bfe0*/  @!P4 IMAD.WIDE R20, R160, 0x2, R14 ;  /* 0x00000002a014c825 */ /* 0x000fe200078e020e */
[----:B------:R1:W5:Y:S03]  /*bff0*/  @!P4 LD.E.64 R60, desc[UR6][R12.64] ;  /* 0x000000060c3cc980 */ /* 0x000366000c101b00 */
[----:B------:R-:W-:Y:S01]  /*c000*/  @!P0 IMAD.X R45, R3, 0x1, R34, P6 ;  /* 0x00000001032d8824 */ /* 0x000fe200030e0622 */
[----:B------:R-:W-:Y:S01]  /*c010*/  @!P0 IADD3 R62, P6, R14, R63, RZ ;  /* 0x0000003f0e3e8210 */ /* 0x000fe20007fde0ff */
[C---:B------:R-:W-:Y:S01]  /*c020*/  @!P5 IMAD.SHL.U32 R15, R172.reuse, 0x2, RZ ;  /* 0x00000002ac0fd824 */ /* 0x040fe200078e00ff */
[----:B------:R1:W5:Y:S01]  /*c030*/  @!P4 LD.E.64 R58, desc[UR6][R20.64] ;  /* 0x00000006143ac980 */ /* 0x000362000c101b00 */
[----:B------:R-:W-:-:S02]  /*c040*/  @!P5 SHF.L.U64.HI R32, R172, 0x1, R193 ;  /* 0x00000001ac20d819 */ /* 0x000fc400000102c1 */
[----:B------:R-:W-:Y:S01]  /*c050*/  CS2R R54, SRZ ;  /* 0x0000000000367805 */ /* 0x000fe2000001ff00 */
[----:B------:R-:W-:Y:S01]  /*c060*/  @!P0 IMAD.X R63, R5, 0x1, R34, P6 ;  /* 0x00000001053f8824 */ /* 0x000fe200030e0622 */
[-C--:B------:R-:W-:Y:S02]  /*c070*/  @!P5 IADD3 R64, P4, R0, R15.reuse, RZ ;  /* 0x0000000f0040d210 */ /* 0x080fe40007f9e0ff */
[----:B------:R-:W-:Y:S02]  /*c080*/  CS2R R56, SRZ ;  /* 0x0000000000387805 */ /* 0x000fe4000001ff00 */
[----:B------:R-:W-:Y:S02]  /*c090*/  @!P5 IADD3 R14, P6, R14, R15, RZ ;  /* 0x0000000f0e0ed210 */ /* 0x000fe40007fde0ff */
[----:B------:R-:W-:Y:S02]  /*c0a0*/  CS2R R52, SRZ ;  /* 0x0000000000347805 */ /* 0x000fe4000001ff00 */
[----:B------:R-:W-:Y:S01]  /*c0b0*/  CS2R R50, SRZ ;  /* 0x0000000000327805 */ /* 0x000fe2000001ff00 */
[--C-:B------:R-:W-:Y:S01]  /*c0c0*/  @!P5 IMAD.X R65, R3, 0x1, R32.reuse, P4 ;  /* 0x000000010341d824 */ /* 0x100fe200020e0620 */
[----:B------:R-:W-:Y:S01]  /*c0d0*/  CS2R R48, SRZ ;  /* 0x0000000000307805 */ /* 0x000fe2000001ff00 */
[----:B------:R-:W-:Y:S01]  /*c0e0*/  @!P5 IMAD.X R15, R5, 0x1, R32, P6 ;  /* 0x00000001050fd824 */ /* 0x000fe200030e0620 */
[----:B------:R-:W-:-:S02]  /*c0f0*/  CS2R R46, SRZ ;  /* 0x00000000002e7805 */ /* 0x000fc4000001ff00 */
[----:B------:R-:W-:Y:S02]  /*c100*/  CS2R R42, SRZ ;  /* 0x00000000002a7805 */ /* 0x000fe4000001ff00 */
[----:B------:R-:W-:Y:S02]  /*c110*/  CS2R R40, SRZ ;  /* 0x0000000000287805 */ /* 0x000fe4000001ff00 */
[----:B------:R-:W-:Y:S02]  /*c120*/  CS2R R32, SRZ ;  /* 0x0000000000207805 */ /* 0x000fe4000001ff00 */
[----:B------:R-:W-:Y:S01]  /*c130*/  CS2R R34, SRZ ;  /* 0x0000000000227805 */ /* 0x000fe2000001ff00 */
[----:B------:R1:W5:Y:S04]  /*c140*/  @!P3 LD.E.64 R54, desc[UR6][R24.64] ;  /* 0x000000061836b980 */ /* 0x000368000c101b00 */
        /* <DEDUP_REMOVED lines=8> */
[----:B------:R1:W5:Y:S02]  /*c1d0*/  @!P5 LD.E.64 R34, desc[UR6][R14.64] ;  /* 0x000000060e22d980 */ /* 0x000364000c101b00 */
.L_x_1797:
[----:B------:R-:W-:Y:S05]  /*c1e0*/  BSYNC B1 ;  /* 0x0000000000017941 */ /* 0x000fea0003800000 */
.L_x_1796:
[----:B--2--5:R-:W-:Y:S01]  /*c1f0*/  IMAD.MOV.U32 R0, RZ, RZ, R58 ;  /* 0x000000ffff007224 */ /* 0x024fe200078e003a */
[----:B------:R-:W-:Y:S01]  /*c200*/  UMOV UR4, 0xffffffff ;  /* 0xffffffff00047882 */ /* 0x000fe20000000000 */
[----:B-1----:R-:W-:Y:S01]  /*c210*/  IMAD.MOV.U32 R3, RZ, RZ, R59 ;  /* 0x000000ffff037224 */ /* 0x002fe200078e003b */
[----:B------:R-:W-:Y:S01]  /*c220*/  CS2R R30, SRZ ;  /* 0x00000000001e7805 */ /* 0x000fe2000001ff00 */
[----:B---3--:R-:W-:Y:S01]  /*c230*/  IMAD.MOV.U32 R5, RZ, RZ, R56 ;  /* 0x000000ffff057224 */ /* 0x008fe200078e0038 */
        /* <DEDUP_REMOVED lines=44> */
[----:B------:R-:W-:Y:S01]  /*c500*/  PRMT R69, R9, 0x7610, R69 ;  /* 0x0000761009457816 */ /* 0x000fe20000000045 */
[----:B------:R-:W-:Y:S06]  /*c510*/  BRA.DIV UR4, `(.L_x_1798) ;  /* 0x000001ea04707947 */ /* 0x000fec000b800000 */
[----:B------:R1:W2:Y:S04]  /*c520*/  SHFL.IDX PT, R3, R7, 0x1, 0x1c1f ;  /* 0x003c1f0007037f89 */ /* 0x0002a800000e0000 */
[----:B------:R1:W3:Y:S04]  /*c530*/  SHFL.IDX PT, R0, R6, 0x1, 0x1c1f ;  /* 0x003c1f0006007f89 */ /* 0x0002e800000e0000 */
[----:B------:R1:W1:Y:S04]  /*c540*/  SHFL.IDX PT, R5, R8, 0x1, 0x1c1f ;  /* 0x003c1f0008057f89 */ /* 0x00026800000e0000 */
[----:B0-----:R-:W0:Y:S02]  /*c550*/  SHFL.IDX PT, R4, R4, 0x1, 0x1c1f ;  /* 0x003c1f0004047f89 */ /* 0x001e2400000e0000 */
.L_x_2140:
[----:B------:R-:W-:Y:S01]  /*c560*/  VIADD R10, R10, 0x40 ;  /* 0x000000400a0a7836 */ /* 0x000fe20000000000 */
[----:B-1----:R-:W-:Y:S01]  /*c570*/  LOP3.LUT R6, R174, 0x18, R18, 0xf8, !PT ;  /* 0x00000018ae067812 */ /* 0x002fe200078ef812 */
[----:B------:R-:W-:Y:S01]  /*c580*/  BSSY B1, `(.L_x_1799) ;  /* 0x0000054000017945 */ /* 0x000fe20003800000 */
[----:B------:R-:W-:Y:S02]  /*c590*/  LOP3.LUT P0, RZ, R200, 0x4, RZ, 0xc0, !PT ;  /* 0x00000004c8ff7812 */ /* 0x000fe4000780c0ff */
[----:B------:R-:W-:Y:S02]  /*c5a0*/  CS2R R36, SRZ ;  /* 0x0000000000247805 */ /* 0x000fe4000001ff00 */
[----:B------:R-:W-:Y:S02]  /*c5b0*/  ISETP.GE.AND P1, PT, R10, R81, PT ;  /* 0x000000510a00720c */ /* 0x000fe40003f26270 */
[----:B------:R-:W-:Y:S02]  /*c5c0*/  CS2R R26, SRZ ;  /* 0x00000000001a7805 */ /* 0x000fe4000001ff00 */
[----:B------:R-:W-:-:S02]  /*c5d0*/  LOP3.LUT R7, R6, R175, RZ, 0x3c, !PT ;  /* 0x000000af06077212 */ /* 0x000fc400078e3cff */
[----:B------:R-:W-:Y:S02]  /*c5e0*/  CS2R R20, SRZ ;  /* 0x0000000000147805 */ /* 0x000fe4000001ff00 */
[----:B------:R-:W-:Y:S02]  /*c5f0*/  CS2R R12, SRZ ;  /* 0x00000000000c7805 */ /* 0x000fe4000001ff00 */
[----:B------:R-:W-:Y:S02]  /*c600*/  CS2R R8, SRZ ;  /* 0x0000000000087805 */ /* 0x000fe4000001ff00 */
[----:B------:R-:W-:Y:S01]  /*c610*/  CS2R R44, SRZ ;  /* 0x00000000002c7805 */ /* 0x000fe2000001ff00 */
[----:B------:R-:W-:Y:S01]  /*c620*/  IMAD.IADD R7, R176, 0x1, R7 ;  /* 0x00000001b0077824 */ /* 0x000fe200078e0207 */
[----:B------:R-:W-:Y:S02]  /*c630*/  CS2R R38, SRZ ;  /* 0x0000000000267805 */ /* 0x000fe4000001ff00 */
[----:B------:R-:W-:-:S02]  /*c640*/  CS2R R28, SRZ ;  /* 0x00000000001c7805 */ /* 0x000fc4000001ff00 */
[----:B------:R-:W-:Y:S02]  /*c650*/  CS2R R24, SRZ ;  /* 0x0000000000187805 */ /* 0x000fe4000001ff00 */
[----:B----4-:R-:W-:Y:S01]  /*c660*/  CS2R R14, SRZ ;  /* 0x00000000000e7805 */ /* 0x010fe2000001ff00 */
[----:B------:R-:W-:Y:S01]  /*c670*/  IMAD R62, R7, 0x2, R16 ;  /* 0x00000002073e7824 */ /* 0x000fe200078e0210 */
        /* <DEDUP_REMOVED lines=9> */
[----:B------:R-:W-:-:S05]  /*c710*/  ISETP.GE.AND P1, PT, R168, UR4, PT ;  /* 0x00000004a8007c0c */ /* 0x000fca000bf26270 */
[C---:B------:R-:W-:Y:S01]  /*c720*/  @!P4 IMAD.SHL.U32 R9, R171.reuse, 0x2, RZ ;  /* 0x00000002ab09c824 */ /* 0x040fe200078e00ff */
[----:B------:R-:W-:-:S03]  /*c730*/  @!P4 SHF.L.U64.HI R6, R171, 0x1, R197 ;  /* 0x00000001ab06c819 */ /* 0x000fc600000102c5 */
[C---:B------:R-:W-:Y:S01]  /*c740*/  @!P3 IMAD.SHL.U32 R73, R169.reuse, 0x2, RZ ;  /* 0x00000002a949b824 */ /* 0x040fe200078e00ff */
[----:B------:R-:W-:Y:S01]  /*c750*/  @!P3 SHF.L.U64.HI R12, R169, 0x1, R196 ;  /* 0x00000001a90cb819 */ /* 0x000fe200000102c4 */
[----:B------:R-:W-:Y:S01]  /*c760*/  @!P2 IMAD.SHL.U32 R67, R170, 0x2, RZ ;  /* 0x00000002aa43a824 */ /* 0x000fe200078e00ff */
[-C--:B---3--:R-:W-:Y:S01]  /*c770*/  @!P4 IADD3 R10, P5, R0, R9.reuse, RZ ;  /* 0x00000009000ac210 */ /* 0x088fe20007fbe0ff */
[----:B------:R-:W-:Y:S01]  /*c780*/  @!P1 IMAD.SHL.U32 R7, R168, 0x2, RZ ;  /* 0x00000002a8079824 */ /* 0x000fe200078e00ff */
[----:B0-----:R-:W-:Y:S02]  /*c790*/  @!P4 IADD3 R8, P6, R4, R9, RZ ;  /* 0x000000090408c210 */ /* 0x001fe40007fde0ff */
[----:B------:R-:W-:Y:S01]  /*c7a0*/  @!P2 SHF.L.U64.HI R14, R170, 0x1, R195 ;  /* 0x00000001aa0ea819 */ /* 0x000fe200000102c3 */
[--C-:B--2---:R-:W-:Y:S01]  /*c7b0*/  @!P4 IMAD.X R11, R3, 0x1, R6.reuse, P5 ;  /* 0x00000001030bc824 */ /* 0x104fe200028e0606 */
[-C--:B------:R-:W-:Y:S01]  /*c7c0*/  @!P3 IADD3 R76, P5, R0, R73.reuse, RZ ;  /* 0x00000049004cb210 */ /* 0x080fe20007fbe0ff */
[----:B------:R-:W-:Y:S01]  /*c7d0*/  @!P4 IMAD.X R9, R5, 0x1, R6, P6 ;  /* 0x000000010509c824 */ /* 0x000fe200030e0606 */
[----:B------:R-:W-:-:S02]  /*c7e0*/  @!P3 IADD3 R72, P6, R4, R73, RZ ;  /* 0x000000490448b210 */ /* 0x000fc40007fde0ff */
[----:B------:R-:W-:Y:S01]  /*c7f0*/  @!P1 SHF.L.U64.HI R20, R168, 0x1, R194 ;  /* 0x00000001a8149819 */ /* 0x000fe200000102c2 */
[--C-:B------:R-:W-:Y:S01]  /*c800*/  @!P3 IMAD.X R77, R3, 0x1, R12.reuse, P5 ;  /* 0x00000001034db824 */ /* 0x100fe200028e060c */
[-C--:B------:R-:W-:Y:S01]  /*c810*/  @!P2 IADD3 R70, P5, R0, R67.reuse, RZ ;  /* 0x000000430046a210 */ /* 0x080fe20007fbe0ff */
[----:B------:R-:W-:Y:S01]  /*c820*/  @!P3 IMAD.X R73, R5, 0x1, R12, P6 ;  /* 0x000000010549b824 */ /* 0x000fe200030e060c */
[----:B------:R-:W-:-:S03]  /*c830*/  @!P2 IADD3 R66, P6, R4, R67, RZ ;  /* 0x000000430442a210 */ /* 0x000fc60007fde0ff */
[--C-:B------:R-:W-:Y:S01]  /*c840*/  @!P2 IMAD.X R71, R3, 0x1, R14.reuse, P5 ;  /* 0x000000010347a824 */ /* 0x100fe200028e060e */
[----:B------:R-:W-:Y:S01]  /*c850*/  @!P1 IADD3 R64, P5, R0, R7, RZ ;  /* 0x0000000700409210 */ /* 0x000fe20007fbe0ff */
[----:B------:R-:W-:Y:S01]  /*c860*/  @!P2 IMAD.X R67, R5, 0x1, R14, P6 ;  /* 0x000000010543a824 */ /* 0x000fe200030e060e */
[----:B------:R-:W-:-:S03]  /*c870*/  ISETP.GE.AND P6, PT, R160, UR4, PT ;  /* 0x00000004a0007c0c */ /* 0x000fc6000bfc6270 */
[----:B------:R-:W-:Y:S01]  /*c880*/  @!P1 IMAD.X R65, R3, 0x1, R20, P5 ;  /* 0x0000000103419824 */ /* 0x000fe200028e0614 */
[----:B------:R-:W-:-:S05]  /*c890*/  @!P1 IADD3 R6, P5, R4, R7, RZ ;  /* 0x0000000704069210 */ /* 0x000fca0007fbe0ff */
[----:B------:R-:W-:Y:S01]  /*c8a0*/  @!P1 IMAD.X R7, R5, 0x1, R20, P5 ;  /* 0x0000000105079824 */ /* 0x000fe200028e0614 */
[----:B------:R-:W-:-:S03]  /*c8b0*/  ISETP.GE.AND P5, PT, R172, UR4, PT ;  /* 0x00000004ac007c0c */ /* 0x000fc6000bfa6270 */
[----:B------:R-:W-:Y:S02]  /*c8c0*/  @!P6 IMAD.MOV.U32 R12, RZ, RZ, R0 ;  /* 0x000000ffff0ce224 */ /* 0x000fe400078e0000 */
[----:B------:R-:W-:Y:S02]  /*c8d0*/  @!P6 IMAD.MOV.U32 R13, RZ, RZ, R3 ;  /* 0x000000ffff0de224 */ /* 0x000fe400078e0003 */
[----:B------:R-:W-:-:S04]  /*c8e0*/  @!P6 IMAD.WIDE R14, R160, 0x2, R4 ;  /* 0x00000002a00ee825 */ /* 0x000fc800078e0204 */
[----:B------:R-:W-:Y:S01]  /*c8f0*/  @!P6 IMAD.WIDE R12, R160, 0x2, R12 ;  /* 0x00000002a00ce825 */ /* 0x000fe200078e020c */
[----:B------:R0:W5:Y:S03]  /*c900*/  @!P6 LD.E.64 R30, desc[UR6][R14.64] ;  /* 0x000000060e1ee980 */ /* 0x000166000c101b00 */
[C---:B------:R-:W-:Y:S01]  /*c910*/  @!P5 IMAD.SHL.U32 R21, R172.reuse, 0x2, RZ ;  /* 0x00000002ac15d824 */ /* 0x040fe200078e00ff */
[----:B------:R1:W5:Y:S01]  /*c920*/  @!P6 LD.E.64 R44, desc[UR6][R12.64] ;  /* 0x000000060c2ce980 */ /* 0x000362000c101b00 */
[----:B------:R-:W-:-:S03]  /*c930*/  @!P5 SHF.L.U64.HI R20, R172, 0x1, R193 ;  /* 0x00000001ac14d819 */ /* 0x000fc600000102c1 */
[-C--:B------:R-:W-:Y:S02]  /*c940*/  @!P5 IADD3 R74, P6, R0, R21.reuse, RZ ;  /* 0x00000015004ad210 */ /* 0x080fe40007fde0ff */
[----:B------:R-:W-:Y:S02]  /*c950*/  CS2R R38, SRZ ;  /* 0x0000000000267805 */ /* 0x000fe4000001ff00 */
[----:B------:R-:W-:Y:S01]  /*c960*/  CS2R R36, SRZ ;  /* 0x0000000000247805 */ /* 0x000fe2000001ff00 */
[----:B------:R-:W-:Y:S01]  /*c970*/  @!P5 IMAD.X R75, R3, 0x1, R20, P6 ;  /* 0x00000001034bd824 */ /* 0x000fe200030e0614 */
[----:B------:R-:W-:Y:S02]  /*c980*/  @!P5 IADD3 R4, P6, R4, R21, RZ ;  /* 0x000000150404d210 */ /* 0x000fe40007fde0ff */
[----:B------:R2:W5:Y:S01]  /*c990*/  @!P4 LD.E.64 R38, desc[UR6][R10.64] ;  /* 0x000000060a26c980 */ /* 0x000562000c101b00 */
[----:B------:R-:W-:Y:S02]  /*c9a0*/  CS2R R28, SRZ ;  /* 0x00000000001c7805 */ /* 0x000fe4000001ff00 */
[----:B------:R-:W-:-:S02]  /*c9b0*/  CS2R R26, SRZ ;  /* 0x00000000001a7805 */ /* 0x000fc4000001ff00 */
[----:B------:R-:W-:Y:S01]  /*c9c0*/  CS2R R24, SRZ ;  /* 0x0000000000187805 */ /* 0x000fe2000001ff00 */
[----:B------:R-:W-:Y:S01]  /*c9d0*/  @!P5 IMAD.X R5, R5, 0x1, R20, P6 ;  /* 0x000000010505d824 */ /* 0x000fe200030e0614 */
[----:B------:R3:W5:Y:S01]  /*c9e0*/  @!P4 LD.E.64 R36, desc[UR6][R8.64] ;  /* 0x000000060824c980 */ /* 0x000762000c101b00 */
[----:B------:R-:W-:Y:S02]  /*c9f0*/  CS2R R20, SRZ ;  /* 0x0000000000147805 */ /* 0x000fe4000001ff00 */
[----:B0-----:R-:W-:Y:S02]  /*ca00*/  CS2R R14, SRZ ;  /* 0x00000000000e7805 */ /* 0x001fe4000001ff00 */
[----:B-1----:R-:W-:Y:S01]  /*ca10*/  CS2R R12, SRZ ;  /* 0x00000000000c7805 */ /* 0x002fe2000001ff00 */
[----:B------:R1:W5:Y:S01]  /*ca20*/  @!P3 LD.E.64 R28, desc[UR6][R76.64] ;  /* 0x000000064c1cb980 */ /* 0x000362000c101b00 */
[----:B--2---:R-:W-:-:S03]  /*ca30*/  CS2R R10, SRZ ;  /* 0x00000000000a7805 */ /* 0x004fc6000001ff00 */
[----:B------:R1:W5:Y:S01]  /*ca40*/  @!P3 LD.E.64 R26, desc[UR6][R72.64] ;  /* 0x00000006481ab980 */ /* 0x000362000c101b00 */
[----:B---3--:R-:W-:-:S03]  /*ca50*/  CS2R R8, SRZ ;  /* 0x0000000000087805 */ /* 0x008fc6000001ff00 */
[----:B------:R1:W5:Y:S04]  /*ca60*/  @!P2 LD.E.64 R24, desc[UR6][R70.64] ;  /* 0x000000064618a980 */ /* 0x000368000c101b00 */
[----:B------:R1:W5:Y:S04]  /*ca70*/  @!P2 LD.E.64 R20, desc[UR6][R66.64] ;  /* 0x000000064214a980 */ /* 0x000368000c101b00 */
[----:B------:R1:W5:Y:S04]  /*ca80*/  @!P1 LD.E.64 R14, desc[UR6][R64.64] ;  /* 0x00000006400e9980 */ /* 0x000368000c101b00 */
[----:B------:R1:W5:Y:S04]  /*ca90*/  @!P1 LD.E.64 R12, desc[UR6][R6.64] ;  /* 0x00000006060c9980 */ /* 0x000368000c101b00 */
[----:B------:R1:W5:Y:S04]  /*caa0*/  @!P5 LD.E.64 R10, desc[UR6][R74.64] ;  /* 0x000000064a0ad980 */ /* 0x000368000c101b00 */
[----:B------:R1:W5:Y:S02]  /*cab0*/  @!P5 LD.E.64 R8, desc[UR6][R4.64] ;  /* 0x000000060408d980 */ /* 0x000364000c101b00 */
.L_x_1800:
[----:B------:R-:W-:Y:S05]  /*cac0*/  BSYNC B1 ;  /* 0x0000000000017941 */ /* 0x000fea0003800000 */
.L_x_1799:
[----:B01---5:R-:W-:Y:S01]  /*cad0*/  IMAD.MOV.U32 R4, RZ, RZ, R30 ;  /* 0x000000ffff047224 */ /* 0x023fe200078e001e */
[----:B--2---:R-:W-:Y:S01]  /*cae0*/  LEA.HI R3, R187, R187, RZ, 0x1 ;  /* 0x000000bbbb037211 */ /* 0x004fe200078f08ff */
[C---:B------:R-:W-:Y:S01]  /*caf0*/  VIADD R5, R62.reuse, 0xc400 ;  /* 0x0000c4003e057836 */ /* 0x040fe20000000000 */
[----:B------:R-:W-:Y:S01]  /*cb00*/  VIADDMNMX R81, R81, -R177, 0x80, PT ;  /* 0x0000008051517446 */ /* 0x000fe200038009b1 */
[----:B---3--:R-:W-:Y:S01]  /*cb10*/  VIADD R0, R62, 0xc440 ;  /* 0x0000c4403e007836 */ /* 0x008fe20000000000 */
[----:B------:R-:W-:Y:S01]  /*cb20*/  PRMT R104, R4, 0x7610, R104 ;  /* 0x0000761004687816 */ /* 0x000fe20000000068 */
[----:B------:R-:W-:Y:S01]  /*cb30*/  @P0 VIADD R0, R5, 0xffffffc0 ;  /* 0xffffffc005000836 */ /* 0x000fe20000000000 */
[----:B------:R-:W-:Y:S01]  /*cb40*/  LOP3.LUT R4, R3, 0xfffffffe, RZ, 0xc0, !PT ;  /* 0xfffffffe03047812 */ /* 0x000fe200078ec0ff */
[----:B------:R-:W-:Y:S01]  /*cb50*/  IMAD.MOV.U32 R5, RZ, RZ, R31 ;  /* 0x000000ffff057224 */ /* 0x000fe200078e001f */
[----:B------:R-:W-:Y:S01]  /*cb60*/  BSSY B1, `(.L_x_1801) ;  /* 0x0000031000017945 */ /* 0x000fe20003800000 */
[----:B------:R-:W-:Y:S01]  /*cb70*/  IMAD.MOV.U32 R6, RZ, RZ, R36 ;  /* 0x000000ffff067224 */ /* 0x000fe200078e0024 */
[----:B------:R-:W-:Y:S01]  /*cb80*/  ISETP.GE.AND P1, PT, R162, R81, PT ;  /* 0x00000051a200720c */ /* 0x000fe20003f26270 */
[----:B------:R-:W-:Y:S01]  /*cb90*/  IMAD.IADD R4, R187, 0x1, -R4 ;  /* 0x00000001bb047824 */ /* 0x000fe200078e0a04 */
[----:B------:R-:W-:Y:S01]  /*cba0*/  PRMT R105, R5, 0x7610, R105 ;  /* 0x0000761005697816 */ /* 0x000fe20000000069 */
[----:B------:R-:W-:Y:S01]  /*cbb0*/  IMAD.MOV.U32 R7, RZ, RZ, R37 ;  /* 0x000000ffff077224 */ /* 0x000fe200078e0025 */
[----:B------:R-:W-:Y:S01]  /*cbc0*/  PRMT R96, R6, 0x7610, R96 ;  /* 0x0000761006607816 */ /* 0x000fe20000000060 */
[----:B------:R-:W-:Y:S01]  /*cbd0*/  IMAD.MOV.U32 R3, RZ, RZ, R26 ;  /* 0x000000ffff037224 */ /* 0x000fe200078e001a */
[----:B------:R-:W-:Y:S01]  /*cbe0*/  SHF.L.U32 R5, R4, 0x1f, RZ ;  /* 0x0000001f04057819 */ /* 0x000fe200000006ff */
[----:B------:R-:W-:Y:S01]  /*cbf0*/  IMAD.MOV.U32 R6, RZ, RZ, R27 ;  /* 0x000000ffff067224 */ /* 0x000fe200078e001b */
[----:B------:R-:W-:Y:S01]  /*cc00*/  PRMT R97, R7, 0x7610, R97 ;  /* 0x0000761007617816 */ /* 0x000fe20000000061 */
[----:B------:R-:W-:Y:S01]  /*cc10*/  IMAD.MOV.U32 R7, RZ, RZ, R20 ;  /* 0x000000ffff077224 */ /* 0x000fe200078e0014 */
[----:B------:R-:W0:Y:S01]  /*cc20*/  SYNCS.PHASECHK.TRANS64.TRYWAIT P0, [R16+URZ+0x2a800], R5 ;  /* 0x02a80005100075a7 */ /* 0x000e22000800017f */
        /* <DEDUP_REMOVED lines=35> */
[----:B0-----:R-:W-:Y:S06]  /*ce60*/  @!P0 BRA `(.L_x_1802) ;  /* 0x000001e000908947 */ /* 0x001fec0003800000 */
.L_x_2141:
[----:B------:R-:W-:Y:S05]  /*ce70*/  BSYNC B1 ;  /* 0x0000000000017941 */ /* 0x000fea0003800000 */
.L_x_1801:
[----:B------:R-:W-:Y:S01]  /*ce80*/  BSSY B1, `(.L_x_1803) ;  /* 0x000012f000017945 */ /* 0x000fe20003800000 */
        /* <DEDUP_REMOVED lines=13> */
[--C-:B------:R-:W-:Y:S02]  /*cf60*/  SHF.R.U64 R113, R60, 0x10, R61.reuse ;  /* 0x000000103c717819 */ /* 0x100fe4000000123d */
[----:B------:R-:W-:Y:S02]  /*cf70*/  SHF.R.U32.HI R60, RZ, 0x10, R61 ;  /* 0x00000010ff3c7819 */ /* 0x000fe4000001163d */
[--C-:B------:R-:W-:Y:S02]  /*cf80*/  SHF.R.U64 R61, R58, 0x10, R59.reuse ;  /* 0x000000103a3d7819 */ /* 0x100fe4000000123b */
[----:B------:R-:W-:Y:S02]  /*cf90*/  SHF.R.U32.HI R58, RZ, 0x10, R59 ;  /* 0x00000010ff3a7819 */ /* 0x000fe4000001163b */
[----:B------:R-:W-:Y:S02]  /*cfa0*/  PRMT R111, R111, 0x5410, R60 ;  /* 0x000054106f6f7816 */ /* 0x000fe4000000003c */
[----:B------:R-:W-:-:S02]  /*cfb0*/  PRMT R109, R109, 0x5410, R58 ;  /* 0x000054106d6d7816 */ /* 0x000fc4000000003a */
[----:B------:R-:W-:Y:S02]  /*cfc0*/  PRMT R110, R110, 0x5410, R113 ;  /* 0x000054106e6e7816 */ /* 0x000fe40000000071 */
[----:B------:R-:W-:Y:S01]  /*cfd0*/  PRMT R112, R108, 0x5410, R61 ;  /* 0x000054106c707816 */ /* 0x000fe2000000003d */
[C---:B------:R-:W-:Y:S01]  /*cfe0*/  IMAD.U32 R113, R109.reuse, 0x10000, RZ ;  /* 0x000100006d717824 */ /* 0x040fe200078e00ff */
[----:B------:R-:W-:Y:S01]  /*cff0*/  LOP3.LUT R109, R109, 0xffff0000, RZ, 0xc0, !PT ;  /* 0xffff00006d6d7812 */ /* 0x000fe200078ec0ff */
[C---:B------:R-:W-:Y:S01]  /*d000*/  IMAD.U32 R108, R111.reuse, 0x10000, RZ ;  /* 0x000100006f6c7824 */ /* 0x040fe200078e00ff */
[----:B------:R-:W-:Y:S02]  /*d010*/  LOP3.LUT R111, R111, 0xffff0000, RZ, 0xc0, !PT ;  /* 0xffff00006f6f7812 */ /* 0x000fe400078ec0ff */
[C---:B0-----:R-:W-:Y:S01]  /*d020*/  LOP3.LUT R59, R6.reuse, 0xffff0000, RZ, 0xc0, !PT ;  /* 0xffff0000063b7812 */ /* 0x041fe200078ec0ff */
[----:B------:R-:W-:Y:S01]  /*d030*/  IMAD.U32 R58, R6, 0x10000, RZ ;  /* 0x00010000063a7824 */ /* 0x000fe200078e00ff */
[C---:B------:R-:W-:Y:S01]  /*d040*/  LOP3.LUT R61, R7.reuse, 0xffff0000, RZ, 0xc0, !PT ;  /* 0xffff0000073d7812 */ /* 0x040fe200078ec0ff */
[----:B------:R-:W-:-:S02]  /*d050*/  IMAD.U32 R60, R7, 0x10000, RZ ;  /* 0x00010000073c7824 */ /* 0x000fc400078e00ff */
[C---:B------:R-:W-:Y:S01]  /*d060*/  FMUL.FTZ R115, R59.reuse, R113 ;  /* 0x000000713b737220 */ /* 0x040fe20000410000 */
[-C--:B------:R-:W-:Y:S01]  /*d070*/  FMUL.FTZ R114, R59, R108.reuse ;  /* 0x0000006c3b727220 */ /* 0x080fe20000410000 */
[C---:B------:R-:W-:Y:S01]  /*d080*/  FMUL.FTZ R59, R61.reuse, R109 ;  /* 0x0000006d3d3b7220 */ /* 0x040fe20000410000 */
[----:B------:R-:W-:Y:S02]  /*d090*/  IMAD.U32 R6, R4, 0x10000, RZ ;  /* 0x0001000004067824 */ /* 0x000fe400078e00ff */
[C---:B------:R-:W-:Y:S01]  /*d0a0*/  FFMA.FTZ R115, R58.reuse, R108, -R115 ;  /* 0x0000006c3a737223 */ /* 0x040fe20000010873 */
[----:B------:R-:W-:Y:S01]  /*d0b0*/  FFMA.FTZ R114, R58, R113, R114 ;  /* 0x000000713a727223 */ /* 0x000fe20000010072 */
[-C--:B------:R-:W-:Y:S01]  /*d0c0*/  FMUL.FTZ R113, R61, R111.reuse ;  /* 0x0000006f3d717220 */ /* 0x080fe20000410000 */
[----:B------:R-:W-:Y:S01]  /*d0d0*/  FFMA.FTZ R108, R60, R111, -R59 ;  /* 0x0000006f3c6c7223 */ /* 0x000fe2000001083b */
[C---:B------:R-:W-:Y:S01]  /*d0e0*/  IMAD.U32 R7, R5.reuse, 0x10000, RZ ;  /* 0x0001000005077824 */ /* 0x040fe200078e00ff */
[----:B------:R-:W-:Y:S01]  /*d0f0*/  LOP3.LUT R4, R4, 0xffff0000, RZ, 0xc0, !PT ;  /* 0xffff000004047812 */ /* 0x000fe200078ec0ff */
[----:B------:R-:W-:Y:S01]  /*d100*/  IMAD.U32 R61, R112, 0x10000, RZ ;  /* 0x00010000703d7824 */ /* 0x000fe200078e00ff */
[----:B------:R-:W-:Y:S01]  /*d110*/  LOP3.LUT R5, R5, 0xffff0000, RZ, 0xc0, !PT ;  /* 0xffff000005057812 */ /* 0x000fe200078ec0ff */
[----:B------:R-:W-:Y:S01]  /*d120*/  IMAD.U32 R59, R110, 0x10000, RZ ;  /* 0x000100006e3b7824 */ /* 0x000fe200078e00ff */
        /* <DEDUP_REMOVED lines=16> */
.L_x_1806:
[----:B------:R-:W-:Y:S05]  /*d230*/  BSYNC B2 ;  /* 0x0000000000027941 */ /* 0x000fea0003800000 */
.L_x_1805:
[----:B------:R-:W-:Y:S04]  /*d240*/  BSSY B2, `(.L_x_1807) ;  /* 0x0000030000027945 */ /* 0x000fe80003800000 */
[----:B------:R-:W-:Y:S05]  /*d250*/  @P1 BRA `(.L_x_1808) ;  /* 0x0000000000b81947 */ /* 0x000fea0003800000 */
[----:B0-----:R-:W0:Y:S01]  /*d260*/  LDS.128 R4, [R0] ;  /* 0x0000000000047984 */ /* 0x001e220000000c00 */
[--C-:B------:R-:W-:Y:S02]  /*d270*/  SHF.R.U64 R59, R54, 0x10, R55.reuse ;  /* 0x00000010363b7819 */ /* 0x100fe40000001237 */
[----:B------:R-:W-:Y:S02]  /*d280*/  SHF.R.U32.HI R54, RZ, 0x10, R55 ;  /* 0x00000010ff367819 */ /* 0x000fe40000011637 */
[--C-:B------:R-:W-:Y:S02]  /*d290*/  SHF.R.U64 R55, R56, 0x10, R57.reuse ;  /* 0x0000001038377819 */ /* 0x100fe40000001239 */
[----:B------:R-:W-:Y:S02]  /*d2a0*/  SHF.R.U32.HI R56, RZ, 0x10, R57 ;  /* 0x00000010ff387819 */ /* 0x000fe40000011639 */
[----:B------:R-:W-:Y:S02]  /*d2b0*/  PRMT R103, R103, 0x5410, R54 ;  /* 0x0000541067677816 */ /* 0x000fe40000000036 */
[----:B------:R-:W-:-:S02]  /*d2c0*/  PRMT R101, R101, 0x5410, R56 ;  /* 0x0000541065657816 */ /* 0x000fc40000000038 */
[----:B------:R-:W-:Y:S01]  /*d2d0*/  PRMT R100, R100, 0x5410, R55 ;  /* 0x0000541064647816 */ /* 0x000fe20000000037 */
[----:B------:R-:W-:Y:S01]  /*d2e0*/  IMAD.U32 R58, R103, 0x10000, RZ ;  /* 0x00010000673a7824 */ /* 0x000fe200078e00ff */
[----:B------:R-:W-:Y:S01]  /*d2f0*/  PRMT R102, R102, 0x5410, R59 ;  /* 0x0000541066667816 */ /* 0x000fe2000000003b */
[C---:B------:R-:W-:Y:S01]  /*d300*/  IMAD.U32 R59, R101.reuse, 0x10000, RZ ;  /* 0x00010000653b7824 */ /* 0x040fe200078e00ff */
[----:B------:R-:W-:Y:S02]  /*d310*/  LOP3.LUT R101, R101, 0xffff0000, RZ, 0xc0, !PT ;  /* 0xffff000065657812 */ /* 0x000fe400078ec0ff */
[----:B------:R-:W-:Y:S02]  /*d320*/  LOP3.LUT R103, R103, 0xffff0000, RZ, 0xc0, !PT ;  /* 0xffff000067677812 */ /* 0x000fe400078ec0ff */
[C---:B0-----:R-:W-:Y:S01]  /*d330*/  LOP3.LUT R55, R6.reuse, 0xffff0000, RZ, 0xc0, !PT ;  /* 0xffff000006377812 */ /* 0x041fe200078ec0ff */
[----:B------:R-:W-:Y:S01]  /*d340*/  IMAD.U32 R54, R6, 0x10000, RZ ;  /* 0x0001000006367824 */ /* 0x000fe200078e00ff */
[C---:B------:R-:W-:Y:S01]  /*d350*/  LOP3.LUT R57, R7.reuse, 0xffff0000, RZ, 0xc0, !PT ;  /* 0xffff000007397812 */ /* 0x040fe200078ec0ff */
[----:B------:R-:W-:-:S02]  /*d360*/  IMAD.U32 R56, R7, 0x10000, RZ ;  /* 0x0001000007387824 */ /* 0x000fc400078e00ff */
[CC--:B------:R-:W-:Y:S01]  /*d370*/  FMUL.FTZ R60, R55.reuse, R58.reuse ;  /* 0x0000003a373c7220 */ /* 0x0c0fe20000410000 */
[----:B------:R-:W-:Y:S01]  /*d380*/  FMUL.FTZ R61, R55, R59 ;  /* 0x0000003b373d7220 */ /* 0x000fe20000410000 */
[C---:B------:R-:W-:Y:S01]  /*d390*/  FMUL.FTZ R55, R57.reuse, R101 ;  /* 0x0000006539377220 */ /* 0x040fe20000410000 */
[----:B------:R-:W-:Y:S02]  /*d3a0*/  IMAD.U32 R6, R4, 0x10000, RZ ;  /* 0x0001000004067824 */ /* 0x000fe400078e00ff */
        /* <DEDUP_REMOVED lines=9> */
[----:B------:R-:W-:Y:S01]  /*d440*/  FFMA.FTZ R58, R54, R58, -R61 ;  /* 0x0000003a363a7223 */ /* 0x000fe2000001083d */
        /* <DEDUP_REMOVED lines=15> */
.L_x_1808:
[----:B------:R-:W-:Y:S05]  /*d540*/  BSYNC B2 ;  /* 0x0000000000027941 */ /* 0x000fea0003800000 */
.L_x_1807:
[----:B------:R-:W-:Y:S04]  /*d550*/  BSSY B2, `(.L_x_1809) ;  /* 0x0000030000027945 */ /* 0x000fe80003800000 */
[----:B------:R-:W-:Y:S05]  /*d560*/  @P2 BRA `(.L_x_1810) ;  /* 0x0000000000b82947 */ /* 0x000fea0003800000 */
[----:B01----:R-:W0:Y:S01]  /*d570*/  LDS.128 R4, [R62+0x10400] ;  /* 0x010400003e047984 */ /* 0x003e220000000c00 */
        /* <DEDUP_REMOVED lines=45> */
.L_x_1810:
[----:B------:R-:W-:Y:S05]  /*d850*/  BSYNC B2 ;  /* 0x0000000000027941 */ /* 0x000fea0003800000 */
.L_x_1809:
[----:B------:R-:W-:Y:S04]  /*d860*/  BSSY B2, `(.L_x_1811) ;  /* 0x0000030000027945 */ /* 0x000fe80003800000 */
[----:B------:R-:W-:Y:S05]  /*d870*/  @P3 BRA `(.L_x_1812) ;  /* 0x0000000000b83947 */ /* 0x000fea0003800000 */
[----:B012---:R-:W0:Y:S01]  /*d880*/  LDS.128 R4, [R0+0x4000] ;  /* 0x0040000000047984 */ /* 0x007e220000000c00 */
        /* <DEDUP_REMOVED lines=45> */
.L_x_1812:
[----:B------:R-:W-:Y:S05]  /*db60*/  BSYNC B2 ;  /* 0x0000000000027941 */ /* 0x000fea0003800000 */
.L_x_1811:
[----:B------:R-:W-:Y:S04]  /*db70*/  BSSY B2, `(.L_x_1813) ;  /* 0x0000030000027945 */ /* 0x000fe80003800000 */
[----:B------:R-:W-:Y:S05]  /*db80*/  @P4 BRA `(.L_x_1814) ;  /* 0x0000000000b84947 */ /* 0x000fea0003800000 */
[----:B0123--:R-:W0:Y:S01]  /*db90*/  LDS.128 R4, [R62+0x14400] ;  /* 0x014400003e047984 */ /* 0x00fe220000000c00 */
        /* <DEDUP_REMOVED lines=45> */
.L_x_1814:
[----:B------:R-:W-:Y:S05]  /*de70*/  BSYNC B2 ;  /* 0x0000000000027941 */ /* 0x000fea0003800000 */
.L_x_1813:
[----:B------:R-:W-:Y:S05]  /*de80*/  @P5 BRA `(.L_x_1804) ;  /* 0x0000000000b85947 */ /* 0x000fea0003800000 */
[----:B01234-:R-:W0:Y:S01]  /*de90*/  LDS.128 R4, [R0+0x8000] ;  /* 0x0080000000047984 */ /* 0x01fe220000000c00 */
        /* <DEDUP_REMOVED lines=45> */
.L_x_1804:
[----:B------:R-:W-:Y:S05]  /*e170*/  BSYNC B1 ;  /* 0x0000000000017941 */ /* 0x000fea0003800000 */
.L_x_1803:
        /* <DEDUP_REMOVED lines=12> */
[----:B------:R-:W-:Y:S02]  /*e240*/  SHF.R.U64 R35, R44, 0x10, R45 ;  /* 0x000000102c237819 */ /* 0x000fe4000000122d */
[----:B------:R-:W-:Y:S02]  /*e250*/  SHF.R.U64 R33, R30, 0x10, R31 ;  /* 0x000000101e217819 */ /* 0x000fe4000000121f */
[----:B------:R-:W-:Y:S02]  /*e260*/  SHF.R.U32.HI R44, RZ, 0x10, R45 ;  /* 0x00000010ff2c7819 */ /* 0x000fe4000001162d */
        /* <DEDUP_REMOVED lines=42> */
.L_x_1817:
[----:B------:R-:W-:Y:S05]  /*e510*/  BSYNC B1 ;  /* 0x0000000000017941 */ /* 0x000fea0003800000 */
.L_x_1816:
[----:B------:R-:W-:Y:S04]  /*e520*/  BSSY B1, `(.L_x_1818) ;  /* 0x0000030000017945 */ /* 0x000fe80003800000 */
[----:B------:R-:W-:Y:S05]  /*e530*/  @P1 BRA `(.L_x_1819) ;  /* 0x0000000000b81947 */ /* 0x000fea0003800000 */
[----:B0-----:R-:W0:Y:S01]  /*e540*/  LDS.128 R4, [R0+0x2000] ;  /* 0x0020000000047984 */ /* 0x001e220000000c00 */
        /* <DEDUP_REMOVED lines=45> */
.L_x_1819:
[----:B------:R-:W-:Y:S05]  /*e820*/  BSYNC B1 ;  /* 0x0000000000017941 */ /* 0x000fea0003800000 */
.L_x_1818:
        /* <DEDUP_REMOVED lines=48> */
.L_x_1821:
[----:B------:R-:W-:Y:S05]  /*eb30*/  BSYNC B1 ;  /* 0x0000000000017941 */ /* 0x000fea0003800000 */
.L_x_1820:
        /* <DEDUP_REMOVED lines=48> */
.L_x_1823:
[----:B------:R-:W-:Y:S05]  /*ee40*/  BSYNC B1 ;  /* 0x0000000000017941 */ /* 0x000fea0003800000 */
.L_x_1822:
        /* <DEDUP_REMOVED lines=48> */
.L_x_1825:
[----:B------:R-:W-:Y:S05]  /*f150*/  BSYNC B1 ;  /* 0x0000000000017941 */ /* 0x000fea0003800000 */
.L_x_1824:
[----:B------:R-:W-:Y:S05]  /*f160*/  @P5 BRA `(.L_x_1815) ;  /* 0x0000003800ac5947 */ /* 0x000fea0003800000 */
[----:B01234-:R-:W0:Y:S01]  /*f170*/  LDS.128 R4, [R0+0xa000] ;  /* 0x00a0000000047984 */ /* 0x01fe220000000c00 */
[----:B------:R-:W-:Y:S02]  /*f180*/  SHF.R.U64 R12, R8, 0x10, R9 ;  /* 0x00000010080c7819 */ /* 0x000fe40000001209 */
[----:B------:R-:W-:Y:S02]  /*f190*/  SHF.R.U64 R13, R10, 0x10, R11 ;  /* 0x000000100a0d7819 */ /* 0x000fe4000000120b */
[----:B------:R-:W-:Y:S02]  /*f1a0*/  SHF.R.U32.HI R8, RZ, 0x10, R9 ;  /* 0x00000010ff087819 */ /* 0x000fe40000011609 */
[----:B------:R-:W-:Y:S02]  /*f1b0*/  SHF.R.U32.HI R10, RZ, 0x10, R11 ;  /* 0x00000010ff0a7819 */ /* 0x000fe4000001160b */
[----:B------:R-:W-:Y:S02]  /*f1c0*/  PRMT R63, R63, 0x5410, R8 ;  /* 0x000054103f3f7816 */ /* 0x000fe40000000008 */
[----:B------:R-:W-:-:S02]  /*f1d0*/  PRMT R65, R65, 0x5410, R10 ;  /* 0x0000541041417816 */ /* 0x000fc4000000000a */
[----:B------:R-:W-:Y:S01]  /*f1e0*/  PRMT R64, R64, 0x5410, R13 ;  /* 0x0000541040407816 */ /* 0x000fe2000000000d */
[C---:B------:R-:W-:Y:S01]  /*f1f0*/  IMAD.U32 R13, R63.reuse, 0x10000, RZ ;  /* 0x000100003f0d7824 */ /* 0x040fe200078e00ff */
[----:B------:R-:W-:Y:S01]  /*f200*/  LOP3.LUT R63, R63, 0xffff0000, RZ, 0xc0, !PT ;  /* 0xffff00003f3f7812 */ /* 0x000fe200078ec0ff */
[C---:B------:R-:W-:Y:S01]  /*f210*/  IMAD.U32 R11, R65.reuse, 0x10000, RZ ;  /* 0x00010000410b7824 */ /* 0x040fe200078e00ff */
[----:B------:R-:W-:Y:S02]  /*f220*/  LOP3.LUT R65, R65, 0xffff0000, RZ, 0xc0, !PT ;  /* 0xffff000041417812 */ /* 0x000fe400078ec0ff */
[----:B------:R-:W-:Y:S02]  /*f230*/  PRMT R12, R3, 0x5410, R12 ;  /* 0x00005410030c7816 */ /* 0x000fe4000000000c */
[C---:B0-----:R-:W-:Y:S01]  /*f240*/  LOP3.LUT R9, R6.reuse, 0xffff0000, RZ, 0xc0, !PT ;  /* 0xffff000006097812 */ /* 0x041fe200078ec0ff */
[C---:B------:R-:W-:Y:S01]  /*f250*/  IMAD.U32 R10, R7.reuse, 0x10000, RZ ;  /* 0x00010000070a7824 */ /* 0x040fe200078e00ff */
[----:B------:R-:W-:Y:S01]  /*f260*/  LOP3.LUT R7, R7, 0xffff0000, RZ, 0xc0, !PT ;  /* 0xffff000007077812 */ /* 0x000fe200078ec0ff */
[----:B------:R-:W-:-:S02]  /*f270*/  IMAD.U32 R8, R6, 0x10000, RZ ;  /* 0x0001000006087824 */ /* 0x000fc400078e00ff */
[C---:B------:R-:W-:Y:S01]  /*f280*/  FMUL.FTZ R15, R9.reuse, R13 ;  /* 0x0000000d090f7220 */ /* 0x040fe20000410000 */
[----:B------:R-:W-:Y:S01]  /*f290*/  FMUL.FTZ R14, R9, R11 ;  /* 0x0000000b090e7220 */ /* 0x000fe20000410000 */
[C---:B------:R-:W-:Y:S01]  /*f2a0*/  FMUL.FTZ R9, R7.reuse, R63 ;  /* 0x0000003f07097220 */ /* 0x040fe20000410000 */
[----:B------:R-:W-:Y:S02]  /*f2b0*/  IMAD.U32 R3, R4, 0x10000, RZ ;  /* 0x0001000004037824 */ /* 0x000fe400078e00ff */
[C---:B------:R-:W-:Y:S01]  /*f2c0*/  FFMA.FTZ R15, R8.reuse, R11, -R15 ;  /* 0x0000000b080f7223 */ /* 0x040fe2000001080f */
[----:B------:R-:W-:Y:S01]  /*f2d0*/  FFMA.FTZ R14, R8, R13, R14 ;  /* 0x0000000d080e7223 */ /* 0x000fe2000001000e */
[-C--:B------:R-:W-:Y:S01]  /*f2e0*/  FMUL.FTZ R11, R7, R65.reuse ;  /* 0x00000041070b7220 */ /* 0x080fe20000410000 */
        /* <DEDUP_REMOVED lines=21> */
[----:B------:R0:W-:Y:S01]  /*f440*/  STS.128 [R0+0xa000], R4 ;  /* 0x00a0000400007388 */ /* 0x0001e20000000c00 */
[----:B------:R-:W-:Y:S05]  /*f450*/  BRA `(.L_x_1815) ;  /* 0x0000003400f07947 */ /* 0x000fea0003800000 */
.L_x_1794:
[----:B------:R-:W0:Y:S01]  /*f460*/  LDC R28, c[0x0][0x448] ;  /* 0x00011200ff1c7b82 */ /* 0x000e220000000800 */
[----:B------:R-:W-:Y:S01]  /*f470*/  IMAD R3, R189, 0x40, R10 ;  /* 0x00000040bd037824 */ /* 0x000fe200078e020a */
[----:B------:R-:W-:Y:S01]  /*f480*/  ULDC.64 UR4, c[0x0][0x3f8] ;  /* 0x0000fe0000047ab9 */ /* 0x000fe20000000a00 */
[----:B------:R-:W-:Y:S01]  /*f490*/  ULDC.64 UR6, c[0x0][0x408] ;  /* 0x0001020000067ab9 */ /* 0x000fe20000000a00 */
[----:B------:R-:W-:Y:S02]  /*f4a0*/  IMAD.MOV.U32 R8, RZ, RZ, R24 ;  /* 0x000000ffff087224 */ /* 0x000fe400078e0018 */
[----:B------:R-:W-:Y:S02]  /*f4b0*/  IMAD.MOV.U32 R9, RZ, RZ, R29 ;  /* 0x000000ffff097224 */ /* 0x000fe400078e001d */
[----:B------:R-:W-:Y:S01]  /*f4c0*/  IMAD.MOV.U32 R4, RZ, RZ, R26 ;  /* 0x000000ffff047224 */ /* 0x000fe200078e001a */
[----:B0-----:R-:W-:-:S13]  /*f4d0*/  ISETP.NE.AND P0, PT, R28, 0x1, PT ;  /* 0x000000011c00780c */ /* 0x001fda0003f05270 */
[----:B------:R-:W0:Y:S08]  /*f4e0*/  @P0 LDC R0, c[0x0][0x44c] ;  /* 0x00011300ff000b82 */ /* 0x000e300000000800 */
[----:B------:R-:W1:Y:S01]  /*f4f0*/  @P0 LDC R5, c[0x0][0x450] ;  /* 0x00011400ff050b82 */ /* 0x000e620000000800 */
[----:B0-----:R-:W-:-:S05]  /*f500*/  @P0 IMAD.HI.U32 R0, R3, R0, RZ ;  /* 0x0000000003000227 */ /* 0x001fca00078e00ff */
[----:B-1----:R-:W-:Y:S01]  /*f510*/  @P0 SHF.R.U32.HI R3, RZ, R5, R0 ;  /* 0x00000005ff030219 */ /* 0x002fe20000011600 */
[----:B------:R-:W-:-:S03]  /*f520*/  IMAD.MOV.U32 R5, RZ, RZ, R31 ;  /* 0x000000ffff057224 */ /* 0x000fc600078e001f */
        /* <DEDUP_REMOVED lines=17> */
[----:B------:R-:W0:Y:S04]  /*f640*/  SHFL.IDX PT, R3, R8, RZ, 0x1c1f ;  /* 0x001c1fff08037589 */ /* 0x000e2800000e0000 */
[----:B------:R-:W1:Y:S04]  /*f650*/  SHFL.IDX PT, R0, R6, RZ, 0x1c1f ;  /* 0x001c1fff06007589 */ /* 0x000e6800000e0000 */
[----:B------:R2:W3:Y:S04]  /*f660*/  SHFL.IDX PT, R5, R7, RZ, 0x1c1f ;  /* 0x001c1fff07057589 */ /* 0x0004e800000e0000 */
[----:B------:R2:W4:Y:S01]  /*f670*/  SHFL.IDX PT, R14, R9, RZ, 0x1c1f ;  /* 0x001c1fff090e7589 */ /* 0x00052200000e0000 */
[----:B0-----:R-:W-:-:S02]  /*f680*/  IMAD.MOV.U32 R21, RZ, RZ, R3 ;  /* 0x000000ffff157224 */ /* 0x001fc400078e0003 */
[----:B-12---:R-:W-:-:S07]  /*f690*/  IMAD.MOV.U32 R20, RZ, RZ, R0 ;  /* 0x000000ffff147224 */ /* 0x006fce00078e0000 */
.L_x_2147:
[----:B------:R-:W-:Y:S01]  /*f6a0*/  IMAD R81, R163, R28, RZ ;  /* 0x0000001ca3517224 */ /* 0x000fe200078e02ff */
[----:B------:R-:W-:Y:S01]  /*f6b0*/  BSSY B1, `(.L_x_1827) ;  /* 0x0000030000017945 */ /* 0x000fe20003800000 */
[----:B----4-:R-:W-:Y:S01]  /*f6c0*/  IMAD.MOV.U32 R50, RZ, RZ, R14 ;  /* 0x000000ffff327224 */ /* 0x010fe200078e000e */
[----:B------:R-:W-:Y:S01]  /*f6d0*/  CS2R R44, SRZ ;  /* 0x00000000002c7805 */ /* 0x000fe2000001ff00 */
[----:B---3--:R-:W-:Y:S01]  /*f6e0*/  IMAD.MOV.U32 R51, RZ, RZ, R5 ;  /* 0x000000ffff337224 */ /* 0x008fe200078e0005 */
        /* <DEDUP_REMOVED lines=20> */
[----:B------:R-:W-:-:S02]  /*f830*/  CS2R R44, SRZ ;  /* 0x00000000002c7805 */ /* 0x000fc4000001ff00 */
        /* <DEDUP_REMOVED lines=14> */
[----:B------:R-:W-:Y:S01]  /*f920*/  CS2R R38, SRZ ;  /* 0x0000000000267805 */ /* 0x000fe2000001ff00 */
[----:B------:R1:W5:Y:S01]  /*f930*/  @!P1 LD.E.128 R28, desc[UR6][R12.64] ;  /* 0x000000060c1c9980 */ /* 0x000362000c101d00 */
[----:B------:R-:W-:-:S03]  /*f940*/  @!P1 IMAD.WIDE R14, R15, 0x2, R50 ;  /* 0x000000020f0e9825 */ /* 0x000fc600078e0232 */
[----:B------:R1:W5:Y:S01]  /*f950*/  @!P2 LD.E.128 R24, desc[UR6][R20.64] ;  /* 0x000000061418a980 */ /* 0x000362000c101d00 */
[----:B------:R-:W-:-:S03]  /*f960*/  @!P2 IMAD.WIDE R48, R49, 0x2, R50 ;  /* 0x000000023130a825 */ /* 0x000fc600078e0232 */
[----:B------:R1:W5:Y:S01]  /*f970*/  @!P1 LD.E.128 R40, desc[UR6][R14.64] ;  /* 0x000000060e289980 */ /* 0x000362000c101d00 */
[----:B0-----:R-:W-:-:S03]  /*f980*/  @!P0 IMAD.WIDE R4, R18, 0x2, R50 ;  /* 0x0000000212048825 */ /* 0x001fc600078e0232 */
[----:B------:R1:W5:Y:S04]  /*f990*/  @!P2 LD.E.128 R36, desc[UR6][R48.64] ;  /* 0x000000063024a980 */ /* 0x000368000c101d00 */
[----:B------:R1:W5:Y:S02]  /*f9a0*/  @!P0 LD.E.128 R44, desc[UR6][R4.64] ;  /* 0x00000006042c8980 */ /* 0x000364000c101d00 */
.L_x_1828:
[----:B------:R-:W-:Y:S05]  /*f9b0*/  BSYNC B1 ;  /* 0x0000000000017941 */ /* 0x000fea0003800000 */
.L_x_1827:
[----:B-1---5:R-:W-:Y:S01]  /*f9c0*/  IMAD.MOV.U32 R4, RZ, RZ, R46 ;  /* 0x000000ffff047224 */ /* 0x022fe200078e002e */
[----:B------:R-:W-:Y:S01]  /*f9d0*/  UMOV UR4, 0xffffffff ;  /* 0xffffffff00047882 */ /* 0x000fe20000000000 */
[----:B------:R-:W-:Y:S02]  /*f9e0*/  IMAD.MOV.U32 R5, RZ, RZ, R47 ;  /* 0x000000ffff057224 */ /* 0x000fe400078e002f */
        /* <DEDUP_REMOVED lines=44> */
[----:B------:R-:W-:Y:S02]  /*fcb0*/  CS2R R4, SRZ ;  /* 0x0000000000047805 */ /* 0x000fe4000001ff00 */
[----:B------:R-:W-:Y:S02]  /*fcc0*/  PRMT R86, R0, 0x7610, R86 ;  /* 0x0000761000567816 */ /* 0x000fe40000000056 */
[----:B------:R-:W-:Y:S01]  /*fcd0*/  PRMT R87, R3, 0x7610, R87 ;  /* 0x0000761003577816 */ /* 0x000fe20000000057 */
[----:B------:R-:W-:Y:S06]  /*fce0*/  BRA.DIV UR4, `(.L_x_1829) ;  /* 0x000001b6047c7947 */ /* 0x000fec000b800000 */
[----:B------:R-:W0:Y:S04]  /*fcf0*/  SHFL.IDX PT, R3, R8, 0x1, 0x1c1f ;  /* 0x003c1f0008037f89 */ /* 0x000e2800000e0000 */
[----:B------:R-:W1:Y:S04]  /*fd00*/  SHFL.IDX PT, R0, R6, 0x1, 0x1c1f ;  /* 0x003c1f0006007f89 */ /* 0x000e6800000e0000 */
[----:B------:R-:W2:Y:S04]  /*fd10*/  SHFL.IDX PT, R7, R7, 0x1, 0x1c1f ;  /* 0x003c1f0007077f89 */ /* 0x000ea800000e0000 */
[----:B------:R3:W4:Y:S01]  /*fd20*/  SHFL.IDX PT, R14, R9, 0x1, 0x1c1f ;  /* 0x003c1f00090e7f89 */ /* 0x00072200000e0000 */
[----:B0-----:R-:W-:-:S02]  /*fd30*/  IMAD.MOV.U32 R61, RZ, RZ, R3 ;  /* 0x000000ffff3d7224 */ /* 0x001fc400078e0003 */
[----:B-1-3--:R-:W-:-:S07]  /*fd40*/  IMAD.MOV.U32 R60, RZ, RZ, R0 ;  /* 0x000000ffff3c7224 */ /* 0x00afce00078e0000 */
.L_x_2153:
[----:B------:R-:W-:Y:S01]  /*fd50*/  VIADD R10, R10, 0x40 ;  /* 0x000000400a0a7836 */ /* 0x000fe20000000000 */
[----:B------:R-:W-:Y:S01]  /*fd60*/  BSSY B1, `(.L_x_1830) ;  /* 0x000002f000017945 */ /* 0x000fe20003800000 */
[----:B----4-:R-:W-:Y:S01]  /*fd70*/  IMAD.MOV.U32 R62, RZ, RZ, R14 ;  /* 0x000000ffff3e7224 */ /* 0x010fe200078e000e */
[----:B------:R-:W-:Y:S01]  /*fd80*/  CS2R R8, SRZ ;  /* 0x0000000000087805 */ /* 0x000fe2000001ff00 */
[----:B--2---:R-:W-:Y:S01]  /*fd90*/  IMAD.MOV.U32 R63, RZ, RZ, R7 ;  /* 0x000000ffff3f7224 */ /* 0x004fe200078e0007 */
        /* <DEDUP_REMOVED lines=43> */
.L_x_1831:
[----:B------:R-:W-:Y:S05]  /*10050*/  BSYNC B1 ;  /* 0x0000000000017941 */ /* 0x000fea0003800000 */
.L_x_1830:
[----:B------:R-:W-:Y:S01]  /*10060*/  LEA.HI R0, R187, R187, RZ, 0x1 ;  /* 0x000000bbbb007211 */ /* 0x000fe200078f08ff */
[----:B-----5:R-:W-:Y:S01]  /*10070*/  IMAD.MOV.U32 R3, RZ, RZ, R4 ;  /* 0x000000ffff037224 */ /* 0x020fe200078e0004 */
[----:B------:R-:W-:Y:S01]  /*10080*/  VIADDMNMX R81, R81, -R177, 0x80, PT ;  /* 0x0000008051517446 */ /* 0x000fe200038009b1 */
[----:B0-----:R-:W-:Y:S01]  /*10090*/  IMAD.MOV.U32 R20, RZ, RZ, R5 ;  /* 0x000000ffff147224 */ /* 0x001fe200078e0005 */
[----:B------:R-:W-:Y:S01]  /*100a0*/  LOP3.LUT R0, R0, 0xfffffffe, RZ, 0xc0, !PT ;  /* 0xfffffffe00007812 */ /* 0x000fe200078ec0ff */
[----:B------:R-:W-:Y:S01]  /*100b0*/  IMAD.MOV.U32 R21, RZ, RZ, R7 ;  /* 0x000000ffff157224 */ /* 0x000fe200078e0007 */
[----:B------:R-:W-:Y:S01]  /*100c0*/  PRMT R90, R3, 0x7610, R90 ;  /* 0x00007610035a7816 */ /* 0x000fe2000000005a */
[----:B------:R-:W-:Y:S01]  /*100d0*/  IMAD.MOV.U32 R3, RZ, RZ, R6 ;  /* 0x000000ffff037224 */ /* 0x000fe200078e0006 */
[----:B------:R-:W-:Y:S01]  /*100e0*/  PRMT R91, R20, 0x7610, R91 ;  /* 0x00007610145b7816 */ /* 0x000fe2000000005b */
        /* <DEDUP_REMOVED lines=31> */
[----:B------:R-:W-:Y:S01]  /*102e0*/  BSSY B1, `(.L_x_1832) ;  /* 0x000000e000017945 */ /* 0x000fe20003800000 */
        /* <DEDUP_REMOVED lines=9> */
[----:B------:R-:W-:-:S02]  /*10380*/  ISETP.GE.AND P1, PT, R162, R81, PT ;  /* 0x00000051a200720c */ /* 0x000fc40003f26270 */
[----:B------:R-:W-:Y:S02]  /*10390*/  PRMT R69, R63, 0x7610, R69 ;  /* 0x000076103f457816 */ /* 0x000fe40000000045 */
[----:B------:R-:W-:Y:S01]  /*103a0*/  PRMT R70, R64, 0x7610, R70 ;  /* 0x0000761040467816 */ /* 0x000fe20000000046 */
[----:B0-----:R-:W-:Y:S08]  /*103b0*/  @!P0 BRA `(.L_x_1833) ;  /* 0x000001b000408947 */ /* 0x001ff00003800000 */
.L_x_2154:
[----:B------:R-:W-:Y:S05]  /*103c0*/  BSYNC B1 ;  /* 0x0000000000017941 */ /* 0x000fea0003800000 */
.L_x_1832:
[----:B------:R-:W-:Y:S01]  /*103d0*/  BSSY B1, `(.L_x_1834) ;  /* 0x0000145000017945 */ /* 0x000fe20003800000 */
[----:B------:R-:W-:Y:S02]  /*103e0*/  PRMT R71, R60, 0x7610, R71 ;  /* 0x000076103c477816 */ /* 0x000fe40000000047 */
[----:B------:R-:W-:Y:S01]  /*103f0*/  PRMT R72, R62, 0x7610, R72 ;  /* 0x000076103e487816 */ /* 0x000fe20000000048 */
[----:B------:R-:W-:Y:S06]  /*10400*/  @P1 BRA `(.L_x_1835) ;  /* 0x0000001400041947 */ /* 0x000fec0003800000 */
[----:B------:R-:W1:Y:S01]  /*10410*/  LDC R98, c[0x0][0x3f4] ;  /* 0x0000fd00ff627b82 */ /* 0x000e620000000800 */
[----:B------:R-:W-:Y:S01]  /*10420*/  BSSY B2, `(.L_x_1836) ;  /* 0x000006f000027945 */ /* 0x000fe20003800000 */
[-C--:B-1----:R-:W-:Y:S02]  /*10430*/  ISETP.GE.AND P0, PT, R18, R98.reuse, PT ;  /* 0x000000621200720c */ /* 0x082fe40003f06270 */
[-C--:B------:R-:W-:Y:S02]  /*10440*/  ISETP.GE.AND P1, PT, R165, R98.reuse, PT ;  /* 0x00000062a500720c */ /* 0x080fe40003f26270 */
[----:B------:R-:W-:-:S09]  /*10450*/  ISETP.GE.AND P2, PT, R166, R98, PT ;  /* 0x00000062a600720c */ /* 0x000fd20003f46270 */
[----:B------:R-:W-:Y:S05]  /*10460*/  @P0 BRA `(.L_x_1837) ;  /* 0x0000000400a80947 */ /* 0x000fea0003800000 */
[----:B------:R-:W-:Y:S02]  /*10470*/  LEA.HI R62, R98, R189, RZ, 0x1d ;  /* 0x000000bd623e7211 */ /* 0x000fe400078fe8ff */
[----:B------:R-:W-:Y:S02]  /*10480*/  LOP3.LUT R60, R174, 0x38, R18, 0xf8, !PT ;  /* 0x00000038ae3c7812 */ /* 0x000fe400078ef812 */
[----:B------:R-:W-:Y:S01]  /*10490*/  SHF.R.S32.HI R65, RZ, 0x1f, R62 ;  /* 0x0000001fff417819 */ /* 0x000fe2000001143e */
[----:B------:R-:W-:Y:S01]  /*104a0*/  IMAD.SHL.U32 R63, R62, 0x8, RZ ;  /* 0x000000083e3f7824 */ /* 0x000fe200078e00ff */
[-C--:B0-----:R-:W-:Y:S02]  /*104b0*/  LOP3.LUT R61, R60, R175.reuse, RZ, 0x3c, !PT ;  /* 0x000000af3c3d7212 */ /* 0x081fe400078e3cff */
[----:B------:R-:W-:Y:S02]  /*104c0*/  LEA.HI R65, R65, R62, RZ, 0x3 ;  /* 0x0000003e41417211 */ /* 0x000fe400078f18ff */
[----:B------:R-:W-:Y:S01]  /*104d0*/  LOP3.LUT R60, R174, 0x38, R63, 0xf8, !PT ;  /* 0x00000038ae3c7812 */ /* 0x000fe200078ef83f */
[----:B------:R-:W-:Y:S01]  /*104e0*/  IMAD.IADD R61, R176, 0x1, R61 ;  /* 0x00000001b03d7824 */ /* 0x000fe200078e023d */
[----:B------:R-:W-:Y:S01]  /*104f0*/  SHF.R.U64 R116, R44, 0x10, R45 ;  /* 0x000000102c747819 */ /* 0x000fe2000000122d */
[----:B------:R-:W-:Y:S01]  /*10500*/  IMAD.SHL.U32 R65, R65, 0x400, RZ ;  /* 0x0000040041417824 */ /* 0x000fe200078e00ff */
[----:B------:R-:W-:Y:S01]  /*10510*/  LOP3.LUT R60, R60, R175, RZ, 0x3c, !PT ;  /* 0x000000af3c3c7212 */ /* 0x000fe200078e3cff */
[----:B------:R-:W-:Y:S01]  /*10520*/  IMAD R107, R61, 0x2, R16 ;  /* 0x000000023d6b7824 */ /* 0x000fe200078e0210 */
[----:B------:R-:W-:-:S02]  /*10530*/  SHF.R.U64 R32, R32, 0x10, R33 ;  /* 0x0000001020207819 */ /* 0x000fc40000001221 */
[----:B------:R-:W-:Y:S02]  /*10540*/  LOP3.LUT R65, R65, 0x7fffe000, RZ, 0xc0, !PT ;  /* 0x7fffe00041417812 */ /* 0x000fe400078ec0ff */
[--C-:B------:R-:W-:Y:S02]  /*10550*/  SHF.R.U64 R34, R34, 0x10, R35.reuse ;  /* 0x0000001022227819 */ /* 0x100fe40000001223 */
[----:B------:R-:W-:Y:S02]  /*10560*/  IADD3 R65, R60, R65, R176 ;  /* 0x000000413c417210 */ /* 0x000fe40007ffe0b0 */
[----:B------:R-:W0:Y:S01]  /*10570*/  LDS.128 R60, [R107+0xc400] ;  /* 0x00c400006b3c7984 */ /* 0x000e220000000c00 */
[----:B------:R-:W-:Y:S02]  /*10580*/  SHF.R.U32.HI R35, RZ, 0x10, R35 ;  /* 0x00000010ff237819 */ /* 0x000fe40000011623 */
[----:B------:R-:W-:Y:S01]  /*10590*/  IMAD R108, R65, 0x2, R16 ;  /* 0x00000002416c7824 */ /* 0x000fe200078e0210 */
[----:B------:R-:W-:-:S02]  /*105a0*/  SHF.R.U64 R44, R46, 0x10, R47 ;  /* 0x000000102e2c7819 */ /* 0x000fc4000000122f */
[----:B------:R-:W-:Y:S02]  /*105b0*/  PRMT R115, R109, 0x5410, R116 ;  /* 0x000054106d737816 */ /* 0x000fe40000000074 */
[----:B------:R-:W1:Y:S01]  /*105c0*/  LDS.128 R64, [R108+0xc400] ;  /* 0x00c400006c407984 */ /* 0x000e620000000c00 */
[----:B------:R-:W-:Y:S02]  /*105d0*/  SHF.R.U32.HI R117, RZ, 0x10, R45 ;  /* 0x00000010ff757819 */ /* 0x000fe4000001162d */
[----:B------:R-:W-:Y:S01]  /*105e0*/  PRMT R113, R113, 0x5410, R32 ;  /* 0x0000541071717816 */ /* 0x000fe20000000020 */
[----:B------:R-:W-:Y:S01]  /*105f0*/  IMAD.U32 R116, R115, 0x10000, RZ ;  /* 0x0001000073747824 */ /* 0x000fe200078e00ff */
[----:B------:R-:W-:Y:S02]  /*10600*/  PRMT R32, R70, 0x5432, R35 ;  /* 0x0000543246207816 */ /* 0x000fe40000000023 */
[----:B------:R-:W-:Y:S02]  /*10610*/  PRMT R111, R111, 0x5410, R44 ;  /* 0x000054106f6f7816 */ /* 0x000fe4000000002c */
[----:B------:R-:W-:-:S02]  /*10620*/  SHF.R.U32.HI R119, RZ, 0x10, R47 ;  /* 0x00000010ff777819 */ /* 0x000fc4000001162f */
[----:B------:R-:W-:Y:S02]  /*10630*/  SHF.R.U32.HI R33, RZ, 0x10, R33 ;  /* 0x00000010ff217819 */ /* 0x000fe40000011621 */
[----:B------:R-:W-:Y:S02]  /*10640*/  PRMT R117, R110, 0x5410, R117 ;  /* 0x000054106e757816 */ /* 0x000fe40000000075 */
[----:B------:R-:W-:Y:S01]  /*10650*/  PRMT R119, R112, 0x5410, R119 ;  /* 0x0000541070777816 */ /* 0x000fe20000000077 */
[----:B------:R-:W-:Y:S01]  /*10660*/  IMAD.U32 R112, R113, 0x10000, RZ ;  /* 0x0001000071707824 */ /* 0x000fe200078e00ff */
[----:B------:R-:W-:Y:S01]  /*10670*/  PRMT R114, R114, 0x5410, R33 ;  /* 0x0000541072727816 */ /* 0x000fe20000000021 */
[----:B------:R-:W-:Y:S01]  /*10680*/  IMAD.U32 R118, R117, 0x10000, RZ ;  /* 0x0001000075767824 */ /* 0x000fe200078e00ff */
[----:B------:R-:W-:Y:S02]  /*10690*/  LOP3.LUT R115, R115, 0xffff0000, RZ, 0xc0, !PT ;  /* 0xffff000073737812 */ /* 0x000fe400078ec0ff */
[----:B------:R-:W-:-:S02]  /*106a0*/  LOP3.LUT R113, R113, 0xffff0000, RZ, 0xc0, !PT ;  /* 0xffff000071717812 */ /* 0x000fc400078ec0ff */
[----:B------:R-:W-:Y:S02]  /*106b0*/  PRMT R34, R69, 0x5432, R34 ;  /* 0x0000543245227816 */ /* 0x000fe40000000022 */
[----:B------:R-:W-:Y:S01]  /*106c0*/  LOP3.LUT R117, R117, 0xffff0000, RZ, 0xc0, !PT ;  /* 0xffff000075757812 */ /* 0x000fe200078ec0ff */
        /* <DEDUP_REMOVED lines=16> */
[C---:B------:R-:W-:Y:S01]  /*107d0*/  FFMA.FTZ R120, R35.reuse, R112, -R120 ;  /* 0x0000007023787223 */ /* 0x040fe20000010878 */
[----:B------:R-:W-:Y:S02]  /*107e0*/  IMAD.U32 R112, R114, 0x10000, RZ ;  /* 0x0001000072707824 */ /* 0x000fe400078e00ff */
[----:B------:R-:W-:Y:S01]  /*107f0*/  FFMA.FTZ R122, R35, R116, R122 ;  /* 0x00000074237a7223 */ /* 0x000fe2000001007a */
[----:B------:R-:W-:Y:S01]  /*10800*/  IMAD.U32 R61, R119, 0x10000, RZ ;  /* 0x00010000773d7824 */ /* 0x000fe200078e00ff */
[----:B------:R-:W-:Y:S01]  /*10810*/  LOP3.LUT R67, R67, 0xffff0000, RZ, 0xc0, !PT ;  /* 0xffff000043437812 */ /* 0x000fe200078ec0ff */
[----:B------:R-:W-:Y:S02]  /*10820*/  IMAD.U32 R35, R32, 0x10000, RZ ;  /* 0x0001000020237824 */ /* 0x000fe400078e00ff */
[-C--:B------:R-:W-:Y:S01]  /*10830*/  FMUL.FTZ R116, R109, R112.reuse ;  /* 0x000000706d747220 */ /* 0x080fe20000410000 */
[C---:B------:R-:W-:Y:S01]  /*10840*/  FFMA.FTZ R124, R45.reuse, R112, -R124 ;  /* 0x000000702d7c7223 */ /* 0x040fe2000001087c */
[C---:B------:R-:W-:Y:S01]  /*10850*/  FMUL.FTZ R112, R110.reuse, R61 ;  /* 0x0000003d6e707220 */ /* 0x040fe20000410000 */
[----:B------:R-:W-:Y:S01]  /*10860*/  FMUL.FTZ R110, R110, R35 ;  /* 0x000000236e6e7220 */ /* 0x000fe20000410000 */
[----:B------:R-:W-:Y:S01]  /*10870*/  FFMA.FTZ R116, R45, R118, R116 ;  /* 0x000000762d747223 */ /* 0x000fe20000010074 */
[----:B------:R-:W-:Y:S01]  /*10880*/  FMUL.FTZ R45, R63, R115 ;  /* 0x000000733f2d7220 */ /* 0x000fe20000410000 */
[C---:B------:R-:W-:Y:S01]  /*10890*/  FFMA.FTZ R112, R47.reuse, R35, -R112 ;  /* 0x000000232f707223 */ /* 0x040fe20000010870 */
[----:B------:R-:W-:Y:S01]  /*108a0*/  LOP3.LUT R35, R114, 0xffff0000, RZ, 0xc0, !PT ;  /* 0xffff000072237812 */ /* 0x000fe200078ec0ff */
[----:B------:R-:W-:Y:S01]  /*108b0*/  FFMA.FTZ R110, R47, R61, R110 ;  /* 0x0000003d2f6e7223 */ /* 0x000fe2000001006e */
[----:B------:R-:W-:Y:S01]  /*108c0*/  FMUL.FTZ R63, R63, R113 ;  /* 0x000000713f3f7220 */ /* 0x000fe20000410000 */
[----:B------:R-:W-:-:S02]  /*108d0*/  IMAD.U32 R65, R66, 0x10000, RZ ;  /* 0x0001000042417824 */ /* 0x000fc400078e00ff */
[----:B------:R-:W-:Y:S01]  /*108e0*/  FFMA.FTZ R113, R44, R113, -R45 ;  /* 0x000000712c717223 */ /* 0x000fe2000001082d */
[C---:B------:R-:W-:Y:S01]  /*108f0*/  IMAD.U32 R47, R111.reuse, 0x10000, RZ ;  /* 0x000100006f2f7824 */ /* 0x040fe200078e00ff */
[----:B------:R-:W-:Y:S01]  /*10900*/  LOP3.LUT R66, R66, 0xffff0000, RZ, 0xc0, !PT ;  /* 0xffff000042427812 */ /* 0x000fe200078ec0ff */
[----:B------:R-:W-:Y:S02]  /*10910*/  IMAD.U32 R45, R34, 0x10000, RZ ;  /* 0x00010000222d7824 */ /* 0x000fe400078e00ff */
[C---:B------:R-:W-:Y:S01]  /*10920*/  FMUL.FTZ R61, R64.reuse, R117 ;  /* 0x00000075403d7220 */ /* 0x040fe20000410000 */
[----:B------:R-:W-:Y:S01]  /*10930*/  LOP3.LUT R111, R111, 0xffff0000, RZ, 0xc0, !PT ;  /* 0xffff00006f6f7812 */ /* 0x000fe200078ec0ff */
[----:B------:R-:W-:Y:S01]  /*10940*/  FMUL.FTZ R64, R64, R35 ;  /* 0x0000002340407220 */ /* 0x000fe20000410000 */
[----:B------:R-:W-:Y:S01]  /*10950*/  LOP3.LUT R119, R119, 0xffff0000, RZ, 0xc0, !PT ;  /* 0xffff000077777812 */ /* 0x000fe200078ec0ff */
[----:B------:R-:W-:Y:S01]  /*10960*/  FFMA.FTZ R63, R44, R115, R63 ;  /* 0x000000732c3f7223 */ /* 0x000fe2000001003f */
[----:B------:R-:W-:Y:S01]  /*10970*/  LOP3.LUT R34, R34, 0xffff0000, RZ, 0xc0, !PT ;  /* 0xffff000022227812 */ /* 0x000fe200078ec0ff */
[C---:B------:R-:W-:Y:S01]  /*10980*/  FMUL.FTZ R109, R65.reuse, R47 ;  /* 0x0000002f416d7220 */ /* 0x040fe20000410000 */
[----:B------:R-:W-:Y:S01]  /*10990*/  LOP3.LUT R32, R32, 0xffff0000, RZ, 0xc0, !PT ;  /* 0xffff000020207812 */ /* 0x000fe200078ec0ff */
[C---:B------:R-:W-:Y:S01]  /*109a0*/  FFMA.FTZ R61, R60.reuse, R35, -R61 ;  /* 0x000000233c3d7223 */ /* 0x040fe2000001083d */
[----:B------:R-:W-:Y:S01]  /*109b0*/  FFMA.FTZ R117, R60, R117, R64 ;  /* 0x000000753c757223 */ /* 0x000fe20000010040 */
[----:B------:R-:W-:Y:S01]  /*109c0*/  FMUL.FTZ R65, R65, R45 ;  /* 0x0000002d41417220 */ /* 0x000fe20000410000 */
[C---:B------:R-:W-:Y:S01]  /*109d0*/  FMUL.FTZ R44, R66.reuse, R111 ;  /* 0x0000006f422c7220 */ /* 0x040fe20000410000 */
[C---:B------:R-:W-:Y:S01]  /*109e0*/  FMUL.FTZ R35, R67.reuse, R119 ;  /* 0x0000007743237220 */ /* 0x040fe20000410000 */
[----:B------:R-:W-:Y:S01]  /*109f0*/  FMUL.FTZ R66, R66, R34 ;  /* 0x0000002242427220 */ /* 0x000fe20000410000 */
[----:B------:R-:W-:Y:S01]  /*10a00*/  FMUL.FTZ R60, R67, R32 ;  /* 0x00000020433c7220 */ /* 0x000fe20000410000 */
[C---:B------:R-:W-:Y:S01]  /*10a10*/  FFMA.FTZ R109, R46.reuse, R45, -R109 ;  /* 0x0000002d2e6d7223 */ /* 0x040fe2000001086d */
[----:B------:R-:W-:Y:S01]  /*10a20*/  FFMA.FTZ R46, R46, R47, R65 ;  /* 0x0000002f2e2e7223 */ /* 0x000fe20000010041 */
[C---:B------:R-:W-:Y:S01]  /*10a30*/  FFMA.FTZ R34, R33.reuse, R34, -R44 ;  /* 0x0000002221227223 */ /* 0x040fe2000001082c */
[C---:B------:R-:W-:Y:S01]  /*10a40*/  FFMA.FTZ R35, R62.reuse, R32, -R35 ;  /* 0x000000203e237223 */ /* 0x040fe20000010823 */
        /* <DEDUP_REMOVED lines=8> */
[----:B------:R1:W-:Y:S01]  /*10ad0*/  STS.128 [R107+0xc400], R32 ;  /* 0x00c400206b007388 */ /* 0x0003e20000000c00 */
[----:B------:R-:W-:-:S02]  /*10ae0*/  F2FP.BF16.F32.PACK_AB R46, R111, R46 ;  /* 0x0000002e6f2e723e */ /* 0x000fc400000010ff */
[----:B------:R-:W-:-:S05]  /*10af0*/  F2FP.BF16.F32.PACK_AB R47, R47, R110 ;  /* 0x0000006e2f2f723e */ /* 0x000fca00000010ff */
[----:B------:R1:W-:Y:S02]  /*10b00*/  STS.128 [R108+0xc400], R44 ;  /* 0x00c4002c6c007388 */ /* 0x0003e40000000c00 */
.L_x_1837:
[----:B------:R-:W-:Y:S05]  /*10b10*/  BSYNC B2 ;  /* 0x0000000000027941 */ /* 0x000fea0003800000 */
.L_x_1836:
[----:B------:R-:W-:Y:S04]  /*10b20*/  BSSY B2, `(.L_x_1838) ;  /* 0x0000068000027945 */ /* 0x000fe80003800000 */
[----:B------:R-:W-:Y:S05]  /*10b30*/  @P1 BRA `(.L_x_1839) ;  /* 0x0000000400981947 */ /* 0x000fea0003800000 */
[----:B-1----:R-:W-:Y:S02]  /*10b40*/  LEA.HI R32, R98, R191, RZ, 0x1d ;  /* 0x000000bf62207211 */ /* 0x002fe400078fe8ff */
[----:B------:R-:W-:Y:S02]  /*10b50*/  SHF.R.U64 R64, R28, 0x10, R29 ;  /* 0x000000101c407819 */ /* 0x000fe4000000121d */
[----:B------:R-:W-:Y:S01]  /*10b60*/  SHF.R.S32.HI R35, RZ, 0x1f, R32 ;  /* 0x0000001fff237819 */ /* 0x000fe20000011420 */
[----:B------:R-:W-:Y:S01]  /*10b70*/  IMAD.SHL.U32 R33, R32, 0x8, RZ ;  /* 0x0000000820217824 */ /* 0x000fe200078e00ff */
[----:B------:R-:W-:Y:S02]  /*10b80*/  SHF.R.U64 R62, R30, 0x10, R31 ;  /* 0x000000101e3e7819 */ /* 0x000fe4000000121f */
[----:B------:R-:W-:Y:S02]  /*10b90*/  LEA.HI R35, R35, R32, RZ, 0x3 ;  /* 0x0000002023237211 */ /* 0x000fe400078f18ff */
[----:B------:R-:W-:-:S02]  /*10ba0*/  LOP3.LUT R32, R174, 0x38, R33, 0xf8, !PT ;  /* 0x00000038ae207812 */ /* 0x000fc400078ef821 */
[----:B------:R-:W-:Y:S01]  /*10bb0*/  SHF.R.U32.HI R29, RZ, 0x10, R29 ;  /* 0x00000010ff1d7819 */ /* 0x000fe2000001161d */
[----:B------:R-:W-:Y:S01]  /*10bc0*/  IMAD.SHL.U32 R35, R35, 0x400, RZ ;  /* 0x0000040023237824 */ /* 0x000fe200078e00ff */
[----:B------:R-:W-:Y:S02]  /*10bd0*/  LOP3.LUT R32, R32, R175, RZ, 0x3c, !PT ;  /* 0x000000af20207212 */ /* 0x000fe400078e3cff */
[----:B------:R-:W-:Y:S02]  /*10be0*/  SHF.R.U64 R30, R40, 0x10, R41 ;  /* 0x00000010281e7819 */ /* 0x000fe40000001229 */
[----:B------:R-:W-:Y:S02]  /*10bf0*/  LOP3.LUT R35, R35, 0x7fffe000, RZ, 0xc0, !PT ;  /* 0x7fffe00023237812 */ /* 0x000fe400078ec0ff */
[----:B------:R-:W-:Y:S02]  /*10c00*/  SHF.R.U64 R28, R42, 0x10, R43 ;  /* 0x000000102a1c7819 */ /* 0x000fe4000000122b */
[----:B------:R-:W-:-:S02]  /*10c10*/  IADD3 R45, R32, R35, R176 ;  /* 0x00000023202d7210 */ /* 0x000fc40007ffe0b0 */
[----:B------:R-:W1:Y:S01]  /*10c20*/  LDS.128 R32, [R221] ;  /* 0x00000000dd207984 */ /* 0x000e620000000c00 */
[----:B------:R-:W-:Y:S02]  /*10c30*/  SHF.R.U32.HI R31, RZ, 0x10, R31 ;  /* 0x00000010ff1f7819 */ /* 0x000fe4000001161f */
[----:B------:R-:W-:Y:S01]  /*10c40*/  IMAD R60, R45, 0x2, R16 ;  /* 0x000000022d3c7824 */ /* 0x000fe200078e0210 */
[----:B------:R-:W-:Y:S02]  /*10c50*/  SHF.R.U32.HI R41, RZ, 0x10, R41 ;  /* 0x00000010ff297819 */ /* 0x000fe40000011629 */
[----:B------:R-:W-:Y:S02]  /*10c60*/  PRMT R104, R104, 0x5410, R29 ;  /* 0x0000541068687816 */ /* 0x000fe4000000001d */
[----:B------:R-:W2:Y:S01]  /*10c70*/  LDS.128 R44, [R60+0xc400] ;  /* 0x00c400003c2c7984 */ /* 0x000ea20000000c00 */
[----:B------:R-:W-:Y:S02]  /*10c80*/  PRMT R99, R99, 0x5410, R30 ;  /* 0x0000541063637816 */ /* 0x000fe4000000001e */
[----:B------:R-:W-:-:S02]  /*10c90*/  PRMT R101, R101, 0x5410, R28 ;  /* 0x0000541065657816 */ /* 0x000fc4000000001c */
[----:B------:R-:W-:Y:S01]  /*10ca0*/  SHF.R.U32.HI R43, RZ, 0x10, R43 ;  /* 0x00000010ff2b7819 */ /* 0x000fe2000001162b */
[----:B------:R-:W-:Y:S01]  /*10cb0*/  IMAD.U32 R63, R99, 0x10000, RZ ;  /* 0x00010000633f7824 */ /* 0x000fe200078e00ff */
[----:B------:R-:W-:Y:S02]  /*10cc0*/  PRMT R106, R106, 0x5410, R31 ;  /* 0x000054106a6a7816 */ /* 0x000fe4000000001f */
[----:B------:R-:W-:Y:S02]  /*10cd0*/  PRMT R103, R103, 0x5410, R64 ;  /* 0x0000541067677816 */ /* 0x000fe40000000040 */
[----:B------:R-:W-:Y:S02]  /*10ce0*/  PRMT R100, R100, 0x5410, R41 ;  /* 0x0000541064647816 */ /* 0x000fe40000000029 */
[----:B------:R-:W-:Y:S02]  /*10cf0*/  PRMT R102, R102, 0x5410, R43 ;  /* 0x0000541066667816 */ /* 0x000fe4000000002b */
[----:B------:R-:W-:Y:S01]  /*10d00*/  PRMT R105, R105, 0x5410, R62 ;  /* 0x0000541069697816 */ /* 0x000fe2000000003e */
[----:B------:R-:W-:-:S02]  /*10d10*/  IMAD.U32 R62, R103, 0x10000, RZ ;  /* 0x00010000673e7824 */ /* 0x000fc400078e00ff */
[C---:B-1----:R-:W-:Y:S01]  /*10d20*/  IMAD.U32 R28, R32.reuse, 0x10000, RZ ;  /* 0x00010000201c7824 */ /* 0x042fe200078e00ff */
[----:B------:R-:W-:Y:S01]  /*10d30*/  LOP3.LUT R29, R32, 0xffff0000, RZ, 0xc0, !PT ;  /* 0xffff0000201d7812 */ /* 0x000fe200078ec0ff */
[C---:B------:R-:W-:Y:S01]  /*10d40*/  IMAD.U32 R30, R33.reuse, 0x10000, RZ ;  /* 0x00010000211e7824 */ /* 0x040fe200078e00ff */
[----:B------:R-:W-:Y:S01]  /*10d50*/  LOP3.LUT R32, R33, 0xffff0000, RZ, 0xc0, !PT ;  /* 0xffff000021207812 */ /* 0x000fe200078ec0ff */
[C---:B------:R-:W-:Y:S01]  /*10d60*/  IMAD.U32 R31, R34.reuse, 0x10000, RZ ;  /* 0x00010000221f7824 */ /* 0x040fe200078e00ff */
[----:B------:R-:W-:Y:S01]  /*10d70*/  LOP3.LUT R33, R34, 0xffff0000, RZ, 0xc0, !PT ;  /* 0xffff000022217812 */ /* 0x000fe200078ec0ff */
[C---:B------:R-:W-:Y:S01]  /*10d80*/  IMAD.U32 R40, R35.reuse, 0x10000, RZ ;  /* 0x0001000023287824 */ /* 0x040fe200078e00ff */
[----:B------:R-:W-:Y:S01]  /*10d90*/  LOP3.LUT R34, R35, 0xffff0000, RZ, 0xc0, !PT ;  /* 0xffff000023227812 */ /* 0x000fe200078ec0ff */
[C---:B--2---:R-:W-:Y:S01]  /*10da0*/  IMAD.U32 R35, R44.reuse, 0x10000, RZ ;  /* 0x000100002c237824 */ /* 0x044fe200078e00ff */
[----:B------:R-:W-:Y:S01]  /*10db0*/  LOP3.LUT R41, R44, 0xffff0000, RZ, 0xc0, !PT ;  /* 0xffff00002c297812 */ /* 0x000fe200078ec0ff */
[C---:B------:R-:W-:Y:S01]  /*10dc0*/  IMAD.U32 R42, R45.reuse, 0x10000, RZ ;  /* 0x000100002d2a7824 */ /* 0x040fe200078e00ff */
[----:B------:R-:W-:Y:S01]  /*10dd0*/  LOP3.LUT R44, R45, 0xffff0000, RZ, 0xc0, !PT ;  /* 0xffff00002d2c7812 */ /* 0x000fe200078ec0ff */
[C---:B------:R-:W-:Y:S01]  /*10de0*/  IMAD.U32 R43, R46.reuse, 0x10000, RZ ;  /* 0x000100002e2b7824 */ /* 0x040fe200078e00ff */
[----:B------:R-:W-:Y:S01]  /*10df0*/  LOP3.LUT R45, R46, 0xffff0000, RZ, 0xc0, !PT ;  /* 0xffff00002e2d7812 */ /* 0x000fe200078ec0ff */
[C---:B0-----:R-:W-:Y:S01]  /*10e00*/  IMAD.U32 R61, R47.reuse, 0x10000, RZ ;  /* 0x000100002f3d7824 */ /* 0x041fe200078e00ff */
[----:B------:R-:W-:Y:S01]  /*10e10*/  LOP3.LUT R46, R47, 0xffff0000, RZ, 0xc0, !PT ;  /* 0xffff00002f2e7812 */ /* 0x000fe200078ec0ff */
[----:B------:R-:W-:Y:S01]  /*10e20*/  FMUL.FTZ R65, R35, R63 ;  /* 0x0000003f23417220 */ /* 0x000fe20000410000 */
[----:B------:R-:W-:-:S02]  /*10e30*/  IMAD.U32 R47, R100, 0x10000, RZ ;  /* 0x00010000642f7824 */ /* 0x000fc400078e00ff */
[-C--:B------:R-:W-:Y:S01]  /*10e40*/  FMUL.FTZ R67, R35, R62.reuse ;  /* 0x0000003e23437220 */ /* 0x080fe20000410000 */
[----:B------:R-:W-:Y:S02]  /*10e50*/  IMAD.U32 R35, R104, 0x10000, RZ ;  /* 0x0001000068237824 */ /* 0x000fe400078e00ff */
[----:B------:R-:W-:Y:S01]  /*10e60*/  FFMA.FTZ R65, R28, R62, -R65 ;  /* 0x0000003e1c417223 */ /* 0x000fe20000010841 */
[----:B------:R-:W-:Y:S01]  /*10e70*/  FMUL.FTZ R107, R42, R47 ;  /* 0x0000002f2a6b7220 */ /* 0x000fe20000410000 */
[----:B------:R-:W-:Y:S02]  /*10e80*/  IMAD.U32 R62, R102, 0x10000, RZ ;  /* 0x00010000663e7824 */ /* 0x000fe400078e00ff */
[----:B------:R-:W-:Y:S01]  /*10e90*/  FFMA.FTZ R67, R28, R63, R67 ;  /* 0x0000003f1c437223 */ /* 0x000fe20000010043 */
[----:B------:R-:W-:Y:S02]  /*10ea0*/  IMAD.U32 R28, R106, 0x10000, RZ ;  /* 0x000100006a1c7824 */ /* 0x000fe400078e00ff */
[-C--:B------:R-:W-:Y:S01]  /*10eb0*/  FMUL.FTZ R63, R42, R35.reuse ;  /* 0x000000232a3f7220 */ /* 0x080fe20000410000 */
[C---:B------:R-:W-:Y:S01]  /*10ec0*/  FFMA.FTZ R107, R30.reuse, R35, -R107 ;  /* 0x000000231e6b7223 */ /* 0x040fe2000001086b */
[----:B------:R-:W-:Y:S01]  /*10ed0*/  FMUL.FTZ R35, R61, R62 ;  /* 0x0000003e3d237220 */ /* 0x000fe20000410000 */
[----:B------:R-:W-:Y:S01]  /*10ee0*/  LOP3.LUT R42, R99, 0xffff0000, RZ, 0xc0, !PT ;  /* 0xffff0000632a7812 */ /* 0x000fe200078ec0ff */
[-C--:B------:R-:W-:Y:S01]  /*10ef0*/  FMUL.FTZ R99, R61, R28.reuse ;  /* 0x0000001c3d637220 */ /* 0x080fe20000410000 */
[----:B------:R-:W-:Y:S01]  /*10f00*/  FFMA.FTZ R63, R30, R47, R63 ;  /* 0x0000002f1e3f7223 */ /* 0x000fe2000001003f */
[----:B------:R-:W-:Y:S01]  /*10f10*/  FFMA.FTZ R61, R40, R28, -R35 ;  /* 0x0000001c283d7223 */ /* 0x000fe20000010823 */
[----:B------:R-:W-:Y:S01]  /*10f20*/  LOP3.LUT R28, R103, 0xffff0000, RZ, 0xc0, !PT ;  /* 0xffff0000671c7812 */ /* 0x000fe200078ec0ff */
[----:B------:R-:W-:Y:S01]  /*10f30*/  FMUL.FTZ R30, R41, R42 ;  /* 0x0000002a291e7220 */ /* 0x000fe20000410000 */
[----:B------:R-:W-:Y:S01]  /*10f40*/  LOP3.LUT R47, R100, 0xffff0000, RZ, 0xc0, !PT ;  /* 0xffff0000642f7812 */ /* 0x000fe200078ec0ff */
[----:B------:R-:W-:Y:S01]  /*10f50*/  FFMA.FTZ R99, R40, R62, R99 ;  /* 0x0000003e28637223 */ /* 0x000fe20000010063 */
[----:B------:R-:W-:Y:S01]  /*10f60*/  LOP3.LUT R35, R104, 0xffff0000, RZ, 0xc0, !PT ;  /* 0xffff000068237812 */ /* 0x000fe200078ec0ff */
[-C--:B------:R-:W-:Y:S01]  /*10f70*/  FFMA.FTZ R40, R29, R28.reuse, -R30 ;  /* 0x0000001c1d287223 */ /* 0x080fe2000001081e */
[----:B------:R-:W-:Y:S01]  /*10f80*/  FMUL.FTZ R62, R41, R28 ;  /* 0x0000001c293e7220 */ /* 0x000fe20000410000 */
[----:B------:R-:W-:-:S02]  /*10f90*/  IMAD.U32 R30, R101, 0x10000, RZ ;  /* 0x00010000651e7824 */ /* 0x000fc400078e00ff */
[C---:B------:R-:W-:Y:S01]  /*10fa0*/  FMUL.FTZ R41, R44.reuse, R47 ;  /* 0x0000002f2c297220 */ /* 0x040fe20000410000 */
[-C--:B------:R-:W-:Y:S01]  /*10fb0*/  FMUL.FTZ R44, R44, R35.reuse ;  /* 0x000000232c2c7220 */ /* 0x080fe20000410000 */
[----:B------:R-:W-:Y:S02]  /*10fc0*/  IMAD.U32 R28, R105, 0x10000, RZ ;  /* 0x00010000691c7824 */ /* 0x000fe400078e00ff */
[----:B------:R-:W-:Y:S01]  /*10fd0*/  FMUL.FTZ R64, R43, R30 ;  /* 0x0000001e2b407220 */ /* 0x000fe20000410000 */
[----:B------:R-:W-:Y:S01]  /*10fe0*/  FFMA.FTZ R62, R29, R42, R62 ;  /* 0x0000002a1d3e7223 */ /* 0x000fe2000001003e */
[C---:B------:R-:W-:Y:S01]  /*10ff0*/  FFMA.FTZ R42, R32.reuse, R35, -R41 ;  /* 0x00000023202a7223 */ /* 0x040fe20000010829 */
[----:B------:R-:W-:Y:S01]  /*11000*/  FFMA.FTZ R44, R32, R47, R44 ;  /* 0x0000002f202c7223 */ /* 0x000fe2000001002c */
[-C--:B------:R-:W-:Y:S01]  /*11010*/  FMUL.FTZ R66, R43, R28.reuse ;  /* 0x0000001c2b427220 */ /* 0x080fe20000410000 */
[----:B------:R-:W-:Y:S01]  /*11020*/  LOP3.LUT R32, R101, 0xffff0000, RZ, 0xc0, !PT ;  /* 0xffff000065207812 */ /* 0x000fe200078ec0ff */
[C---:B------:R-:W-:Y:S01]  /*11030*/  FFMA.FTZ R64, R31.reuse, R28, -R64 ;  /* 0x0000001c1f407223 */ /* 0x040fe20000010840 */
[----:B------:R-:W-:Y:S01]  /*11040*/  LOP3.LUT R35, R102, 0xffff0000, RZ, 0xc0, !PT ;  /* 0xffff000066237812 */ /* 0x000fe200078ec0ff */
[----:B------:R-:W-:Y:S01]  /*11050*/  FFMA.FTZ R66, R31, R30, R66 ;  /* 0x0000001e1f427223 */ /* 0x000fe20000010042 */
[----:B------:R-:W-:Y:S01]  /*11060*/  LOP3.LUT R28, R105, 0xffff0000, RZ, 0xc0, !PT ;  /* 0xffff0000691c7812 */ /* 0x000fe200078ec0ff */
[----:B------:R-:W-:Y:S01]  /*11070*/  FMUL.FTZ R30, R45, R32 ;  /* 0x000000202d1e7220 */ /* 0x000fe20000410000 */
[----:B------:R-:W-:Y:S01]  /*11080*/  LOP3.LUT R29, R106, 0xffff0000, RZ, 0xc0, !PT ;  /* 0xffff00006a1d7812 */ /* 0x000fe200078ec0ff */
[----:B------:R-:W-:-:S02]  /*11090*/  FMUL.FTZ R41, R46, R35 ;  /* 0x000000232e297220 */ /* 0x000fc40000410000 */
[-C--:B------:R-:W-:Y:S01]  /*110a0*/  FMUL.FTZ R45, R45, R28.reuse ;  /* 0x0000001c2d2d7220 */ /* 0x080fe20000410000 */
[C---:B------:R-:W-:Y:S01]  /*110b0*/  FFMA.FTZ R31, R33.reuse, R28, -R30 ;  /* 0x0000001c211f7223 */ /* 0x040fe2000001081e */
        /* <DEDUP_REMOVED lines=14> */
.L_x_1839:
[----:B------:R-:W-:Y:S05]  /*111a0*/  BSYNC B2 ;  /* 0x0000000000027941 */ /* 0x000fea0003800000 */
.L_x_1838:
[----:B------:R-:W-:Y:S05]  /*111b0*/  @P2 BRA `(.L_x_1835) ;  /* 0x0000000400982947 */ /* 0x000fea0003800000 */
[----:B------:R-:W-:Y:S02]  /*111c0*/  LEA.HI R98, R98, R192, RZ, 0x1d ;  /* 0x000000c062627211 */ /* 0x000fe400078fe8ff */
[----:B------:R-:W-:Y:S02]  /*111d0*/  SHF.R.U64 R43, R24, 0x10, R25 ;  /* 0x00000010182b7819 */ /* 0x000fe40000001219 */
[----:B--2---:R-:W-:Y:S01]  /*111e0*/  SHF.R.S32.HI R31, RZ, 0x1f, R98 ;  /* 0x0000001fff1f7819 */ /* 0x004fe20000011462 */
[----:B------:R-:W-:Y:S01]  /*111f0*/  IMAD.SHL.U32 R29, R98, 0x8, RZ ;  /* 0x00000008621d7824 */ /* 0x000fe200078e00ff */
[----:B------:R-:W-:Y:S02]  /*11200*/  SHF.R.U64 R41, R26, 0x10, R27 ;  /* 0x000000101a297819 */ /* 0x000fe4000000121b */
[----:B------:R-:W-:Y:S02]  /*11210*/  LEA.HI R31, R31, R98, RZ, 0x3 ;  /* 0x000000621f1f7211 */ /* 0x000fe400078f18ff */
[----:B------:R-:W-:-:S02]  /*11220*/  LOP3.LUT R28, R174, 0x38, R29, 0xf8, !PT ;  /* 0x00000038ae1c7812 */ /* 0x000fc400078ef81d */
[----:B------:R-:W-:Y:S01]  /*11230*/  SHF.R.U32.HI R24, RZ, 0x10, R25 ;  /* 0x00000010ff187819 */ /* 0x000fe20000011619 */
[----:B------:R-:W-:Y:S01]  /*11240*/  IMAD.SHL.U32 R31, R31, 0x400, RZ ;  /* 0x000004001f1f7824 */ /* 0x000fe200078e00ff */
[----:B------:R-:W-:Y:S02]  /*11250*/  LOP3.LUT R28, R28, R175, RZ, 0x3c, !PT ;  /* 0x000000af1c1c7212 */ /* 0x000fe400078e3cff */
[----:B------:R-:W-:Y:S02]  /*11260*/  SHF.R.U32.HI R26, RZ, 0x10, R27 ;  /* 0x00000010ff1a7819 */ /* 0x000fe4000001161b */
[----:B------:R-:W-:Y:S02]  /*11270*/  LOP3.LUT R31, R31, 0x7fffe000, RZ, 0xc0, !PT ;  /* 0x7fffe0001f1f7812 */ /* 0x000fe400078ec0ff */
[----:B------:R-:W-:Y:S02]  /*11280*/  SHF.R.U64 R27, R36, 0x10, R37 ;  /* 0x00000010241b7819 */ /* 0x000fe40000001225 */
[----:B-1----:R-:W-:-:S02]  /*11290*/  IADD3 R33, R28, R31, R176 ;  /* 0x0000001f1c217210 */ /* 0x002fc40007ffe0b0 */
[----:B------:R-:W1:Y:S01]  /*112a0*/  LDS.128 R28, [R205] ;  /* 0x00000000cd1c7984 */ /* 0x000e620000000c00 */
[----:B------:R-:W-:Y:S02]  /*112b0*/  SHF.R.U64 R25, R38, 0x10, R39 ;  /* 0x0000001026197819 */ /* 0x000fe40000001227 */
[----:B------:R-:W-:Y:S01]  /*112c0*/  IMAD R40, R33, 0x2, R16 ;  /* 0x0000000221287824 */ /* 0x000fe200078e0210 */
[----:B------:R-:W-:Y:S02]  /*112d0*/  SHF.R.U32.HI R36, RZ, 0x10, R37 ;  /* 0x00000010ff247819 */ /* 0x000fe40000011625 */
[----:B------:R-:W-:Y:S02]  /*112e0*/  PRMT R87, R87, 0x5410, R24 ;  /* 0x0000541057577816 */ /* 0x000fe40000000018 */
[----:B------:R-:W2:Y:S01]  /*112f0*/  LDS.128 R32, [R40+0xc400] ;  /* 0x00c4000028207984 */ /* 0x000ea20000000c00 */
[----:B------:R-:W-:Y:S02]  /*11300*/  PRMT R82, R82, 0x5410, R27 ;  /* 0x0000541052527816 */ /* 0x000fe4000000001b */
[----:B------:R-:W-:-:S02]  /*11310*/  PRMT R84, R84, 0x5410, R25 ;  /* 0x0000541054547816 */ /* 0x000fc40000000019 */
[----:B------:R-:W-:Y:S01]  /*11320*/  PRMT R89, R89, 0x5410, R26 ;  /* 0x0000541059597816 */ /* 0x000fe2000000001a */
[----:B------:R-:W-:Y:S01]  /*11330*/  IMAD.U32 R42, R82, 0x10000, RZ ;  /* 0x00010000522a7824 */ /* 0x000fe200078e00ff */
[----:B------:R-:W-:Y:S02]  /*11340*/  PRMT R86, R86, 0x5410, R43 ;  /* 0x0000541056567816 */ /* 0x000fe4000000002b */
[----:B------:R-:W-:Y:S02]  /*11350*/  PRMT R83, R83, 0x5410, R36 ;  /* 0x0000541053537816 */ /* 0x000fe40000000024 */
[----:B------:R-:W-:Y:S02]  /*11360*/  SHF.R.U32.HI R38, RZ, 0x10, R39 ;  /* 0x00000010ff267819 */ /* 0x000fe40000011627 */
[----:B------:R-:W-:Y:S01]  /*11370*/  PRMT R88, R88, 0x5410, R41 ;  /* 0x0000541058587816 */ /* 0x000fe20000000029 */
[----:B------:R-:W-:Y:S01]  /*11380*/  IMAD.U32 R41, R86, 0x10000, RZ ;  /* 0x0001000056297824 */ /* 0x000fe200078e00ff */
[----:B------:R-:W-:Y:S01]  /*11390*/  PRMT R85, R85, 0x5410, R38 ;  /* 0x0000541055557816 */ /* 0x000fe20000000026 */
[----:B------:R-:W-:Y:S01]  /*113a0*/  IMAD.U32 R43, R83, 0x10000, RZ ;  /* 0x00010000532b7824 */ /* 0x000fe200078e00ff */
[----:B------:R-:W-:-:S02]  /*113b0*/  LOP3.LUT R82, R82, 0xffff0000, RZ, 0xc0, !PT ;  /* 0xffff000052527812 */ /* 0x000fc400078ec0ff */
[----:B------:R-:W-:Y:S02]  /*113c0*/  LOP3.LUT R86, R86, 0xffff0000, RZ, 0xc0, !PT ;  /* 0xffff000056567812 */ /* 0x000fe400078ec0ff */
[----:B------:R-:W-:Y:S01]  /*113d0*/  LOP3.LUT R83, R83, 0xffff0000, RZ, 0xc0, !PT ;  /* 0xffff000053537812 */ /* 0x000fe200078ec0ff */
        /* <DEDUP_REMOVED lines=12> */
[C---:B------:R-:W-:Y:S01]  /*114a0*/  FMUL.FTZ R45, R31.reuse, R42 ;  /* 0x0000002a1f2d7220 */ /* 0x040fe20000410000 */
[----:B------:R-:W-:Y:S01]  /*114b0*/  FMUL.FTZ R47, R31, R41 ;  /* 0x000000291f2f7220 */ /* 0x000fe20000410000 */
[----:B------:R-:W-:-:S02]  /*114c0*/  IMAD.U32 R31, R87, 0x10000, RZ ;  /* 0x00010000571f7824 */ /* 0x000fc400078e00ff */
[----:B0-----:R-:W-:Y:S01]  /*114d0*/  FMUL.FTZ R61, R37, R43 ;  /* 0x0000002b253d7220 */ /* 0x001fe20000410000 */
[C---:B------:R-:W-:Y:S01]  /*114e0*/  FFMA.FTZ R45, R24.reuse, R41, -R45 ;  /* 0x00000029182d7223 */ /* 0x040fe2000001082d */
[----:B------:R-:W-:Y:S02]  /*114f0*/  IMAD.U32 R39, R35, 0x10000, RZ ;  /* 0x0001000023277824 */ /* 0x000fe400078e00ff */
[----:B------:R-:W-:Y:S01]  /*11500*/  FFMA.FTZ R47, R24, R42, R47 ;  /* 0x0000002a182f7223 */ /* 0x000fe2000001002f */
[----:B------:R-:W-:Y:S02]  /*11510*/  IMAD.U32 R41, R85, 0x10000, RZ ;  /* 0x0001000055297824 */ /* 0x000fe400078e00ff */
[-C--:B------:R-:W-:Y:S01]  /*11520*/  FMUL.FTZ R37, R37, R31.reuse ;  /* 0x0000001f25257220 */ /* 0x080fe20000410000 */
[----:B------:R-:W-:Y:S02]  /*11530*/  IMAD.U32 R24, R89, 0x10000, RZ ;  /* 0x0001000059187824 */ /* 0x000fe400078e00ff */
[C---:B------:R-:W-:Y:S01]  /*11540*/  FFMA.FTZ R61, R26.reuse, R31, -R61 ;  /* 0x0000001f1a3d7223 */ /* 0x040fe2000001083d */
[C---:B------:R-:W-:Y:S01]  /*11550*/  FMUL.FTZ R31, R39.reuse, R41 ;  /* 0x00000029271f7220 */ /* 0x040fe20000410000 */
[----:B------:R-:W-:Y:S01]  /*11560*/  FFMA.FTZ R37, R26, R43, R37 ;  /* 0x0000002b1a257223 */ /* 0x000fe20000010025 */
[----:B------:R-:W-:Y:S01]  /*11570*/  FMUL.FTZ R42, R39, R24 ;  /* 0x00000018272a7220 */ /* 0x000fe20000410000 */
[----:B------:R-:W-:-:S02]  /*11580*/  IMAD.U32 R38, R34, 0x10000, RZ ;  /* 0x0001000022267824 */ /* 0x000fc400078e00ff */
[----:B------:R-:W-:Y:S01]  /*11590*/  FFMA.FTZ R39, R36, R24, -R31 ;  /* 0x0000001824277223 */ /* 0x000fe2000001081f */
[C---:B------:R-:W-:Y:S01]  /*115a0*/  FMUL.FTZ R24, R32.reuse, R82 ;  /* 0x0000005220187220 */ /* 0x040fe20000410000 */
[-C--:B------:R-:W-:Y:S01]  /*115b0*/  FMUL.FTZ R32, R32, R86.reuse ;  /* 0x0000005620207220 */ /* 0x080fe20000410000 */
[----:B------:R-:W-:Y:S01]  /*115c0*/  IMAD.U32 R26, R84, 0x10000, RZ ;  /* 0x00010000541a7824 */ /* 0x000fe200078e00ff */
[----:B------:R-:W-:Y:S01]  /*115d0*/  LOP3.LUT R34, R34, 0xffff0000, RZ, 0xc0, !PT ;  /* 0xffff000022227812 */ /* 0x000fe200078ec0ff */
[----:B------:R-:W-:Y:S01]  /*115e0*/  FFMA.FTZ R86, R25, R86, -R24 ;  /* 0x0000005619567223 */ /* 0x000fe20000010818 */
[----:B------:R-:W-:Y:S01]  /*115f0*/  IMAD.U32 R24, R88, 0x10000, RZ ;  /* 0x0001000058187824 */ /* 0x000fe200078e00ff */
[----:B------:R-:W-:Y:S01]  /*11600*/  LOP3.LUT R87, R87, 0xffff0000, RZ, 0xc0, !PT ;  /* 0xffff000057577812 */ /* 0x000fe200078ec0ff */
[----:B------:R-:W-:Y:S01]  /*11610*/  FMUL.FTZ R44, R38, R26 ;  /* 0x0000001a262c7220 */ /* 0x000fe20000410000 */
[----:B------:R-:W-:Y:S01]  /*11620*/  LOP3.LUT R84, R84, 0xffff0000, RZ, 0xc0, !PT ;  /* 0xffff000054547812 */ /* 0x000fe200078ec0ff */
[-C--:B------:R-:W-:Y:S01]  /*11630*/  FMUL.FTZ R38, R38, R24.reuse ;  /* 0x0000001826267220 */ /* 0x080fe20000410000 */
[----:B------:R-:W-:Y:S01]  /*11640*/  LOP3.LUT R35, R35, 0xffff0000, RZ, 0xc0, !PT ;  /* 0xffff000023237812 */ /* 0x000fe200078ec0ff */
[----:B------:R-:W-:Y:S01]  /*11650*/  FFMA.FTZ R41, R36, R41, R42 ;  /* 0x0000002924297223 */ /* 0x000fe2000001002a */
[----:B------:R-:W-:Y:S01]  /*11660*/  LOP3.LUT R88, R88, 0xffff0000, RZ, 0xc0, !PT ;  /* 0xffff000058587812 */ /* 0x000fe200078ec0ff */
[----:B------:R-:W-:Y:S01]  /*11670*/  FFMA.FTZ R44, R27, R24, -R44 ;  /* 0x000000181b2c7223 */ /* 0x000fe2000001082c */
[----:B------:R-:W-:Y:S01]  /*11680*/  LOP3.LUT R85, R85, 0xffff0000, RZ, 0xc0, !PT ;  /* 0xffff000055557812 */ /* 0x000fe200078ec0ff */
[----:B------:R-:W-:Y:S01]  /*11690*/  FMUL.FTZ R31, R33, R83 ;  /* 0x00000053211f7220 */ /* 0x000fe20000410000 */
[----:B------:R-:W-:Y:S01]  /*116a0*/  LOP3.LUT R89, R89, 0xffff0000, RZ, 0xc0, !PT ;  /* 0xffff000059597812 */ /* 0x000fe200078ec0ff */
[----:B------:R-:W-:Y:S01]  /*116b0*/  FMUL.FTZ R42, R33, R87 ;  /* 0x00000057212a7220 */ /* 0x000fe20000410000 */
[----:B------:R-:W-:Y:S01]  /*116c0*/  FFMA.FTZ R32, R25, R82, R32 ;  /* 0x0000005219207223 */ /* 0x000fe20000010020 */
[C---:B------:R-:W-:Y:S01]  /*116d0*/  FMUL.FTZ R24, R34.reuse, R84 ;  /* 0x0000005422187220 */ /* 0x040fe20000410000 */
[----:B------:R-:W-:Y:S01]  /*116e0*/  FFMA.FTZ R38, R27, R26, R38 ;  /* 0x0000001a1b267223 */ /* 0x000fe20000010026 */
[-C--:B------:R-:W-:Y:S01]  /*116f0*/  FMUL.FTZ R25, R34, R88.reuse ;  /* 0x0000005822197220 */ /* 0x080fe20000410000 */
[C---:B------:R-:W-:Y:S01]  /*11700*/  FMUL.FTZ R33, R35.reuse, R85 ;  /* 0x0000005523217220 */ /* 0x040fe20000410000 */
[----:B------:R-:W-:Y:S01]  /*11710*/  FMUL.FTZ R26, R35, R89 ;  /* 0x00000059231a7220 */ /* 0x000fe20000410000 */
[----:B------:R-:W-:Y:S01]  /*11720*/  FFMA.FTZ R36, R28, R87, -R31 ;  /* 0x000000571c247223 */ /* 0x000fe2000001081f */
[C---:B------:R-:W-:Y:S01]  /*11730*/  FFMA.FTZ R27, R29.reuse, R88, -R24 ;  /* 0x000000581d1b7223 */ /* 0x040fe20000010818 */
[----:B------:R-:W-:Y:S01]  /*11740*/  FFMA.FTZ R31, R29, R84, R25 ;  /* 0x000000541d1f7223 */ /* 0x000fe20000010019 */
        /* <DEDUP_REMOVED lines=8> */
[----:B------:R-:W-:Y:S02]  /*117d0*/  F2FP.BF16.F32.PACK_AB R28, R32, R47 ;  /* 0x0000002f201c723e */ /* 0x000fe400000010ff */
[----:B------:R-:W-:Y:S01]  /*117e0*/  F2FP.BF16.F32.PACK_AB R29, R42, R37 ;  /* 0x000000252a1d723e */ /* 0x000fe200000010ff */
[----:B------:R3:W-:Y:S01]  /*117f0*/  STS.128 [R205], R24 ;  /* 0x00000018cd007388 */ /* 0x0007e20000000c00 */
[----:B------:R-:W-:-:S05]  /*11800*/  F2FP.BF16.F32.PACK_AB R31, R46, R41 ;  /* 0x000000292e1f723e */ /* 0x000fca00000010ff */
[----:B------:R3:W-:Y:S02]  /*11810*/  STS.128 [R40+0xc400], R28 ;  /* 0x00c4001c28007388 */ /* 0x0007e40000000c00 */
.L_x_1835:
[----:B------:R-:W-:Y:S05]  /*11820*/  BSYNC B1 ;  /* 0x0000000000017941 */ /* 0x000fea0003800000 */
.L_x_1834:
[----:B------:R-:W-:-:S13]  /*11830*/  ISETP.GE.AND P0, PT, R188, R81, PT ;  /* 0x00000051bc00720c */ /* 0x000fda0003f06270 */
[----:B------:R-:W-:Y:S05]  /*11840*/  @P0 BRA `(.L_x_1815) ;  /* 0x0000001000f40947 */ /* 0x000fea0003800000 */
[----:B-12---:R-:W1:Y:S01]  /*11850*/  LDC R32, c[0x0][0x3f4] ;  /* 0x0000fd00ff207b82 */ /* 0x006e620000000800 */
[----:B------:R-:W-:Y:S01]  /*11860*/  BSSY B1, `(.L_x_1840) ;  /* 0x000006b000017945 */ /* 0x000fe20003800000 */
[-C--:B-1----:R-:W-:Y:S02]  /*11870*/  ISETP.GE.AND P0, PT, R18, R32.reuse, PT ;  /* 0x000000201200720c */ /* 0x082fe40003f06270 */
[-C--:B------:R-:W-:Y:S02]  /*11880*/  ISETP.GE.AND P1, PT, R165, R32.reuse, PT ;  /* 0x00000020a500720c */ /* 0x080fe40003f26270 */
[----:B------:R-:W-:-:S09]  /*11890*/  ISETP.GE.AND P2, PT, R166, R32, PT ;  /* 0x00000020a600720c */ /* 0x000fd20003f46270 */
[----:B------:R-:W-:Y:S05]  /*118a0*/  @P0 BRA `(.L_x_1841) ;  /* 0x0000000400980947 */ /* 0x000fea0003800000 */
[----:B---3--:R-:W-:Y:S02]  /*118b0*/  LEA.HI R24, R32, R189, RZ, 0x1d ;  /* 0x000000bd20187211 */ /* 0x008fe400078fe8ff */
[--C-:B------:R-:W-:Y:S02]  /*118c0*/  SHF.R.U64 R35, R4, 0x10, R5.reuse ;  /* 0x0000001004237819 */ /* 0x100fe40000001205 */
[----:B------:R-:W-:Y:S01]  /*118d0*/  SHF.R.S32.HI R25, RZ, 0x1f, R24 ;  /* 0x0000001fff197819 */ /* 0x000fe20000011418 */
[----:B------:R-:W-:Y:S01]  /*118e0*/  IMAD.SHL.U32 R26, R24, 0x8, RZ ;  /* 0x00000008181a7824 */ /* 0x000fe200078e00ff */
[----:B------:R-:W-:Y:S02]  /*118f0*/  SHF.R.U32.HI R4, RZ, 0x10, R5 ;  /* 0x00000010ff047819 */ /* 0x000fe40000011605 */
[----:B------:R-:W-:Y:S02]  /*11900*/  LEA.HI R24, R25, R24, RZ, 0x3 ;  /* 0x0000001819187211 */ /* 0x000fe400078f18ff */
[----:B------:R-:W-:-:S02]  /*11910*/  LOP3.LUT R25, R173, 0x38, R26, 0xf8, !PT ;  /* 0x00000038ad197812 */ /* 0x000fc400078ef81a */
[--C-:B------:R-:W-:Y:S01]  /*11920*/  SHF.R.U64 R5, R6, 0x10, R7.reuse ;  /* 0x0000001006057819 */ /* 0x100fe20000001207 */
[----:B------:R-:W-:Y:S01]  /*11930*/  IMAD.SHL.U32 R24, R24, 0x400, RZ ;  /* 0x0000040018187824 */ /* 0x000fe200078e00ff */
[----:B------:R-:W-:Y:S02]  /*11940*/  LOP3.LUT R25, R25, R222, RZ, 0x3c, !PT ;  /* 0x000000de19197212 */ /* 0x000fe400078e3cff */
[----:B------:R-:W-:Y:S02]  /*11950*/  SHF.R.U32.HI R6, RZ, 0x10, R7 ;  /* 0x00000010ff067819 */ /* 0x000fe40000011607 */
[----:B------:R-:W-:Y:S02]  /*11960*/  LOP3.LUT R24, R24, 0x7fffe000, RZ, 0xc0, !PT ;  /* 0x7fffe00018187812 */ /* 0x000fe400078ec0ff */
[----:B------:R-:W-:Y:S02]  /*11970*/  SHF.R.U64 R39, R48, 0x10, R49 ;  /* 0x0000001030277819 */ /* 0x000fe40000001231 */
[----:B------:R-:W-:-:S02]  /*11980*/  IADD3 R29, R25, R24, R178 ;  /* 0x00000018191d7210 */ /* 0x000fc40007ffe0b2 */
[----:B------:R-:W1:Y:S01]  /*11990*/  LDS.128 R24, [R206] ;  /* 0x00000000ce187984 */ /* 0x000e620000000c00 */
[----:B------:R-:W-:Y:S02]  /*119a0*/  PRMT R90, R90, 0x5410, R35 ;  /* 0x000054105a5a7816 */ /* 0x000fe40000000023 */
[----:B------:R-:W-:Y:S01]  /*119b0*/  IMAD R33, R29, 0x2, R16 ;  /* 0x000000021d217824 */ /* 0x000fe200078e0210 */
[----:B------:R-:W-:Y:S02]  /*119c0*/  PRMT R91, R91, 0x5410, R4 ;  /* 0x000054105b5b7816 */ /* 0x000fe40000000004 */
[----:B------:R-:W-:Y:S02]  /*119d0*/  PRMT R92, R92, 0x5410, R5 ;  /* 0x000054105c5c7816 */ /* 0x000fe40000000005 */
[----:B------:R-:W2:Y:S01]  /*119e0*/  LDS.128 R28, [R33+0xc400] ;  /* 0x00c40000211c7984 */ /* 0x000ea20000000c00 */
[----:B------:R-:W-:Y:S01]  /*119f0*/  PRMT R93, R93, 0x5410, R6 ;  /* 0x000054105d5d7816 */ /* 0x000fe20000000006 */
[----:B------:R-:W-:Y:S01]  /*11a00*/  IMAD.U32 R40, R91, 0x10000, RZ ;  /* 0x000100005b287824 */ /* 0x000fe200078e00ff */
[----:B------:R-:W-:Y:S01]  /*11a10*/  PRMT R94, R94, 0x5410, R39 ;  /* 0x000054105e5e7816 */ /* 0x000fe20000000027 */
[----:B------:R-:W-:Y:S01]  /*11a20*/  IMAD.U32 R39, R90, 0x10000, RZ ;  /* 0x000100005a277824 */ /* 0x000fe200078e00ff */
[----:B------:R-:W-:-:S02]  /*11a30*/  SHF.R.U32.HI R48, RZ, 0x10, R49 ;  /* 0x00000010ff307819 */ /* 0x000fc40000011631 */
[--C-:B------:R-:W-:Y:S01]  /*11a40*/  SHF.R.U64 R37, R50, 0x10, R51.reuse ;  /* 0x0000001032257819 */ /* 0x100fe20000001233 */
[----:B------:R-:W-:Y:S01]  /*11a50*/  IMAD.U32 R38, R94, 0x10000, RZ ;  /* 0x000100005e267824 */ /* 0x000fe200078e00ff */
[----:B------:R-:W-:Y:S02]  /*11a60*/  SHF.R.U32.HI R50, RZ, 0x10, R51 ;  /* 0x00000010ff327819 */ /* 0x000fe40000011633 */
[----:B------:R-:W-:Y:S02]  /*11a70*/  PRMT R95, R95, 0x5410, R48 ;  /* 0x000054105f5f7816 */ /* 0x000fe40000000030 */
[----:B------:R-:W-:Y:S02]  /*11a80*/  PRMT R97, R97, 0x5410, R50 ;  /* 0x0000541061617816 */ /* 0x000fe40000000032 */
[----:B------:R-:W-:Y:S02]  /*11a90*/  PRMT R96, R96, 0x5410, R37 ;  /* 0x0000541060607816 */ /* 0x000fe40000000025 */
        /* <DEDUP_REMOVED lines=40> */
[----:B------:R-:W-:Y:S01]  /*11d20*/  FMUL.FTZ R36, R36, R4 ;  /* 0x0000000424247220 */ /* 0x000fe20000410000 */
        /* <DEDUP_REMOVED lines=30> */
.L_x_1841:
[----:B------:R-:W-:Y:S05]  /*11f10*/  BSYNC B1 ;  /* 0x0000000000017941 */ /* 0x000fea0003800000 */
.L_x_1840:
[----:B------:R-:W-:Y:S04]  /*11f20*/  BSSY B1, `(.L_x_1842) ;  /* 0x0000068000017945 */ /* 0x000fe80003800000 */
[----:B------:R-:W-:Y:S05]  /*11f30*/  @P1 BRA `(.L_x_1843) ;  /* 0x0000000400981947 */ /* 0x000fea0003800000 */
[----:B-1----:R-:W-:Y:S02]  /*11f40*/  LEA.HI R4, R32, R191, RZ, 0x1d ;  /* 0x000000bf20047211 */ /* 0x002fe400078fe8ff */
[----:B---3--:R-:W-:Y:S02]  /*11f50*/  SHF.R.U64 R30, R8, 0x10, R9 ;  /* 0x00000010081e7819 */ /* 0x008fe40000001209 */
[----:B------:R-:W-:Y:S01]  /*11f60*/  SHF.R.S32.HI R5, RZ, 0x1f, R4 ;  /* 0x0000001fff057819 */ /* 0x000fe20000011404 */
[----:B------:R-:W-:Y:S01]  /*11f70*/  IMAD.SHL.U32 R6, R4, 0x8, RZ ;  /* 0x0000000804067824 */ /* 0x000fe200078e00ff */
[----:B------:R-:W-:Y:S02]  /*11f80*/  SHF.R.U64 R36, R52, 0x10, R53 ;  /* 0x0000001034247819 */ /* 0x000fe40000001235 */
[----:B------:R-:W-:Y:S02]  /*11f90*/  LEA.HI R4, R5, R4, RZ, 0x3 ;  /* 0x0000000405047211 */ /* 0x000fe400078f18ff */
[----:B------:R-:W-:-:S02]  /*11fa0*/  LOP3.LUT R5, R173, 0x38, R6, 0xf8, !PT ;  /* 0x00000038ad057812 */ /* 0x000fc400078ef806 */
[----:B------:R-:W-:Y:S01]  /*11fb0*/  PRMT R73, R73, 0x5410, R30 ;  /* 0x0000541049497816 */ /* 0x000fe2000000001e */
[----:B------:R-:W-:Y:S01]  /*11fc0*/  IMAD.SHL.U32 R4, R4, 0x400, RZ ;  /* 0x0000040004047824 */ /* 0x000fe200078e00ff */
[----:B------:R-:W-:Y:S02]  /*11fd0*/  LOP3.LUT R5, R5, R222, RZ, 0x3c, !PT ;  /* 0x000000de05057212 */ /* 0x000fe400078e3cff */
[----:B------:R-:W-:Y:S01]  /*11fe0*/  SHF.R.U64 R34, R54, 0x10, R55 ;  /* 0x0000001036227819 */ /* 0x000fe20000001237 */
[----:B------:R-:W-:Y:S01]  /*11ff0*/  IMAD.U32 R35, R73, 0x10000, RZ ;  /* 0x0001000049237824 */ /* 0x000fe200078e00ff */
[----:B------:R-:W-:Y:S02]  /*12000*/  LOP3.LUT R4, R4, 0x7fffe000, RZ, 0xc0, !PT ;  /* 0x7fffe00004047812 */ /* 0x000fe400078ec0ff */
[----:B------:R-:W-:Y:S02]  /*12010*/  PRMT R77, R77, 0x5410, R36 ;  /* 0x000054104d4d7816 */ /* 0x000fe40000000024 */
[----:B------:R-:W-:-:S02]  /*12020*/  IADD3 R25, R5, R4, R178 ;  /* 0x0000000405197210 */ /* 0x000fc40007ffe0b2 */
[----:B------:R-:W1:Y:S01]  /*12030*/  LDS.128 R4, [R204] ;  /* 0x00000000cc047984 */ /* 0x000e620000000c00 */
[----:B------:R-:W-:Y:S02]  /*12040*/  SHF.R.U32.HI R9, RZ, 0x10, R9 ;  /* 0x00000010ff097819 */ /* 0x000fe40000011609 */
[----:B------:R-:W-:Y:S01]  /*12050*/  IMAD R28, R25, 0x2, R16 ;  /* 0x00000002191c7824 */ /* 0x000fe200078e0210 */
[----:B------:R-:W-:Y:S02]  /*12060*/  SHF.R.U32.HI R53, RZ, 0x10, R53 ;  /* 0x00000010ff357819 */ /* 0x000fe40000011635 */
[--C-:B------:R-:W-:Y:S02]  /*12070*/  SHF.R.U64 R8, R10, 0x10, R11.reuse ;  /* 0x000000100a087819 */ /* 0x100fe4000000120b */
[----:B------:R-:W2:Y:S01]  /*12080*/  LDS.128 R24, [R28+0xc400] ;  /* 0x00c400001c187984 */ /* 0x000ea20000000c00 */
[----:B------:R-:W-:Y:S02]  /*12090*/  SHF.R.U32.HI R11, RZ, 0x10, R11 ;  /* 0x00000010ff0b7819 */ /* 0x000fe4000001160b */
[----:B------:R-:W-:Y:S01]  /*120a0*/  PRMT R79, R79, 0x5410, R34 ;  /* 0x000054104f4f7816 */ /* 0x000fe20000000022 */
[----:B------:R-:W-:Y:S01]  /*120b0*/  IMAD.U32 R34, R77, 0x10000, RZ ;  /* 0x000100004d227824 */ /* 0x000fe200078e00ff */
[----:B------:R-:W-:-:S02]  /*120c0*/  SHF.R.U32.HI R55, RZ, 0x10, R55 ;  /* 0x00000010ff377819 */ /* 0x000fc40000011637 */
[----:B------:R-:W-:Y:S02]  /*120d0*/  PRMT R74, R74, 0x5410, R9 ;  /* 0x000054104a4a7816 */ /* 0x000fe40000000009 */
[----:B------:R-:W-:Y:S02]  /*120e0*/  PRMT R78, R78, 0x5410, R53 ;  /* 0x000054104e4e7816 */ /* 0x000fe40000000035 */
[----:B------:R-:W-:Y:S01]  /*120f0*/  PRMT R75, R75, 0x5410, R8 ;  /* 0x000054104b4b7816 */ /* 0x000fe20000000008 */
[----:B------:R-:W-:Y:S01]  /*12100*/  IMAD.U32 R36, R74, 0x10000, RZ ;  /* 0x000100004a247824 */ /* 0x000fe200078e00ff */
        /* <DEDUP_REMOVED lines=27> */
[----:B------:R-:W-:Y:S01]  /*122c0*/  FFMA.FTZ R38, R9, R29, -R38 ;  /* 0x0000001d09267223 */ /* 0x000fe20000010826 */
[----:B------:R-:W-:Y:S01]  /*122d0*/  FMUL.FTZ R40, R33, R34 ;  /* 0x0000002221287220 */ /* 0x000fe20000410000 */
[----:B------:R-:W-:Y:S01]  /*122e0*/  FFMA.FTZ R36, R9, R36, R30 ;  /* 0x0000002409247223 */ /* 0x000fe2000001001e */
[-C--:B------:R-:W-:Y:S01]  /*122f0*/  FMUL.FTZ R33, R33, R8.reuse ;  /* 0x0000000821217220 */ /* 0x080fe20000410000 */
[----:B------:R-:W-:Y:S01]  /*12300*/  FMUL.FTZ R9, R24, R73 ;  /* 0x0000004918097220 */ /* 0x000fe20000410000 */
[C---:B------:R-:W-:Y:S01]  /*12310*/  FFMA.FTZ R40, R11.reuse, R8, -R40 ;  /* 0x000000080b287223 */ /* 0x040fe20000010828 */
[----:B------:R-:W-:Y:S01]  /*12320*/  LOP3.LUT R78, R78, 0xffff0000, RZ, 0xc0, !PT ;  /* 0xffff00004e4e7812 */ /* 0x000fe200078ec0ff */
[----:B------:R-:W-:Y:S01]  /*12330*/  FFMA.FTZ R33, R11, R34, R33 ;  /* 0x000000220b217223 */ /* 0x000fe20000010021 */
[-C--:B------:R-:W-:Y:S01]  /*12340*/  FMUL.FTZ R11, R24, R77.reuse ;  /* 0x0000004d180b7220 */ /* 0x080fe20000410000 */
[----:B------:R-:W-:Y:S01]  /*12350*/  FFMA.FTZ R24, R4, R77, -R9 ;  /* 0x0000004d04187223 */ /* 0x000fe20000010809 */
[----:B------:R-:W-:-:S02]  /*12360*/  IMAD.U32 R31, R26, 0x10000, RZ ;  /* 0x000100001a1f7824 */ /* 0x000fc400078e00ff */
[----:B------:R-:W-:Y:S01]  /*12370*/  FMUL.FTZ R34, R25, R74 ;  /* 0x0000004a19227220 */ /* 0x000fe20000410000 */
[----:B------:R-:W-:Y:S01]  /*12380*/  IMAD.U32 R9, R75, 0x10000, RZ ;  /* 0x000100004b097824 */ /* 0x000fe200078e00ff */
[----:B------:R-:W-:Y:S01]  /*12390*/  LOP3.LUT R26, R26, 0xffff0000, RZ, 0xc0, !PT ;  /* 0xffff00001a1a7812 */ /* 0x000fe200078ec0ff */
[----:B------:R-:W-:Y:S01]  /*123a0*/  IMAD.U32 R8, R79, 0x10000, RZ ;  /* 0x000100004f087824 */ /* 0x000fe200078e00ff */
[----:B------:R-:W-:Y:S01]  /*123b0*/  LOP3.LUT R27, R27, 0xffff0000, RZ, 0xc0, !PT ;  /* 0xffff00001b1b7812 */ /* 0x000fe200078ec0ff */
[----:B------:R-:W-:Y:S01]  /*123c0*/  FMUL.FTZ R25, R25, R78 ;  /* 0x0000004e19197220 */ /* 0x000fe20000410000 */
[----:B------:R-:W-:Y:S01]  /*123d0*/  FMUL.FTZ R29, R31, R9 ;  /* 0x000000091f1d7220 */ /* 0x000fe20000410000 */
[----:B------:R-:W-:Y:S01]  /*123e0*/  LOP3.LUT R75, R75, 0xffff0000, RZ, 0xc0, !PT ;  /* 0xffff00004b4b7812 */ /* 0x000fe200078ec0ff */
[----:B------:R-:W-:Y:S01]  /*123f0*/  FMUL.FTZ R31, R31, R8 ;  /* 0x000000081f1f7220 */ /* 0x000fe20000410000 */
[----:B------:R-:W-:Y:S01]  /*12400*/  LOP3.LUT R76, R76, 0xffff0000, RZ, 0xc0, !PT ;  /* 0xffff00004c4c7812 */ /* 0x000fe200078ec0ff */
[----:B------:R-:W-:Y:S01]  /*12410*/  FFMA.FTZ R30, R4, R73, R11 ;  /* 0x00000049041e7223 */ /* 0x000fe2000001000b */
[----:B------:R-:W-:Y:S01]  /*12420*/  LOP3.LUT R79, R79, 0xffff0000, RZ, 0xc0, !PT ;  /* 0xffff00004f4f7812 */ /* 0x000fe200078ec0ff */
[C---:B------:R-:W-:Y:S01]  /*12430*/  FFMA.FTZ R11, R5.reuse, R78, -R34 ;  /* 0x0000004e050b7223 */ /* 0x040fe20000010822 */
[----:B------:R-:W-:Y:S01]  /*12440*/  LOP3.LUT R80, R80, 0xffff0000, RZ, 0xc0, !PT ;  /* 0xffff000050507812 */ /* 0x000fe200078ec0ff */
[----:B------:R-:W-:Y:S01]  /*12450*/  FFMA.FTZ R25, R5, R74, R25 ;  /* 0x0000004a05197223 */ /* 0x000fe20000010019 */
[C---:B------:R-:W-:Y:S01]  /*12460*/  FFMA.FTZ R29, R10.reuse, R8, -R29 ;  /* 0x000000080a1d7223 */ /* 0x040fe2000001081d */
[----:B------:R-:W-:Y:S01]  /*12470*/  FFMA.FTZ R10, R10, R9, R31 ;  /* 0x000000090a0a7223 */ /* 0x000fe2000001001f */
[C---:B------:R-:W-:Y:S01]  /*12480*/  FMUL.FTZ R5, R26.reuse, R75 ;  /* 0x0000004b1a057220 */ /* 0x040fe20000410000 */
[C---:B------:R-:W-:Y:S01]  /*12490*/  FMUL.FTZ R8, R27.reuse, R76 ;  /* 0x0000004c1b087220 */ /* 0x040fe20000410000 */
[-C--:B------:R-:W-:Y:S01]  /*124a0*/  FMUL.FTZ R4, R26, R79.reuse ;  /* 0x0000004f1a047220 */ /* 0x080fe20000410000 */
[-C--:B------:R-:W-:Y:S01]  /*124b0*/  FMUL.FTZ R9, R27, R80.reuse ;  /* 0x000000501b097220 */ /* 0x080fe20000410000 */
        /* <DEDUP_REMOVED lines=14> */
.L_x_1843:
[----:B------:R-:W-:Y:S05]  /*125a0*/  BSYNC B1 ;  /* 0x0000000000017941 */ /* 0x000fea0003800000 */
.L_x_1842:
[----:B------:R-:W-:Y:S05]  /*125b0*/  @P2 BRA `(.L_x_1815) ;  /* 0x0000000400982947 */ /* 0x000fea0003800000 */
[----:B------:R-:W-:Y:S02]  /*125c0*/  LEA.HI R32, R32, R192, RZ, 0x1d ;  /* 0x000000c020207211 */ /* 0x000fe400078fe8ff */
[----:B-1-3--:R-:W-:Y:S02]  /*125d0*/  SHF.R.U64 R26, R58, 0x10, R59 ;  /* 0x000000103a1a7819 */ /* 0x00afe4000000123b */
        /* <DEDUP_REMOVED lines=10> */
[----:B------:R-:W-:Y:S02]  /*12680*/  PRMT R71, R71, 0x5410, R26 ;  /* 0x0000541047477816 */ /* 0x000fe4000000001a */
[----:B------:R-:W-:-:S02]  /*12690*/  IADD3 R9, R5, R9, R178 ;  /* 0x0000000905097210 */ /* 0x000fc40007ffe0b2 */
[----:B------:R-:W1:Y:S01]  /*126a0*/  LDS.128 R4, [R203] ;  /* 0x00000000cb047984 */ /* 0x000e620000000c00 */
[----:B------:R-:W-:Y:S02]  /*126b0*/  SHF.R.U64 R30, R56, 0x10, R57 ;  /* 0x00000010381e7819 */ /* 0x000fe40000001239 */
[----:B------:R-:W-:Y:S01]  /*126c0*/  IMAD R24, R9, 0x2, R16 ;  /* 0x0000000209187824 */ /* 0x000fe200078e0210 */
[----:B------:R-:W-:Y:S02]  /*126d0*/  SHF.R.U32.HI R14, RZ, 0x10, R15 ;  /* 0x00000010ff0e7819 */ /* 0x000fe4000001160f */
[----:B------:R-:W-:Y:S02]  /*126e0*/  PRMT R26, R0, 0x5410, R25 ;  /* 0x00005410001a7816 */ /* 0x000fe40000000019 */
[----:B------:R-:W2:Y:S01]  /*126f0*/  LDS.128 R8, [R24+0xc400] ;  /* 0x00c4000018087984 */ /* 0x000ea20000000c00 */
[----:B------:R-:W-:Y:S02]  /*12700*/  PRMT R69, R69, 0x5410, R30 ;  /* 0x0000541045457816 */ /* 0x000fe4000000001e */
[----:B------:R-:W-:Y:S01]  /*12710*/  PRMT R31, R21, 0x5410, R14 ;  /* 0x00005410151f7816 */ /* 0x000fe2000000000e */
[----:B------:R-:W-:Y:S01]  /*12720*/  IMAD.U32 R27, R26, 0x10000, RZ ;  /* 0x000100001a1b7824 */ /* 0x000fe200078e00ff */
[----:B------:R-:W-:Y:S01]  /*12730*/  SHF.R.U32.HI R57, RZ, 0x10, R57 ;  /* 0x00000010ff397819 */ /* 0x000fe20000011639 */
[----:B------:R-:W-:Y:S01]  /*12740*/  IMAD.U32 R25, R69, 0x10000, RZ ;  /* 0x0001000045197824 */ /* 0x000fe200078e00ff */
[----:B------:R-:W-:Y:S01]  /*12750*/  PRMT R28, R3, 0x5410, R28 ;  /* 0x00005410031c7816 */ /* 0x000fe2000000001c */
[----:B------:R-:W-:Y:S01]  /*12760*/  IMAD.U32 R32, R31, 0x10000, RZ ;  /* 0x000100001f207824 */ /* 0x000fe200078e00ff */
[----:B------:R-:W-:-:S02]  /*12770*/  SHF.R.U32.HI R59, RZ, 0x10, R59 ;  /* 0x00000010ff3b7819 */ /* 0x000fc4000001163b */
[----:B------:R-:W-:Y:S01]  /*12780*/  PRMT R70, R70, 0x5410, R57 ;  /* 0x0000541046467816 */ /* 0x000fe20000000039 */
[----:B------:R-:W-:Y:S01]  /*12790*/  IMAD.U32 R29, R28, 0x10000, RZ ;  /* 0x000100001c1d7824 */ /* 0x000fe200078e00ff */
[----:B------:R-:W-:Y:S02]  /*127a0*/  PRMT R72, R72, 0x5410, R59 ;  /* 0x0000541048487816 */ /* 0x000fe4000000003b */
[----:B------:R-:W-:Y:S02]  /*127b0*/  PRMT R30, R20, 0x5410, R13 ;  /* 0x00005410141e7816 */ /* 0x000fe4000000000d */
[----:B------:R-:W-:Y:S02]  /*127c0*/  LOP3.LUT R26, R26, 0xffff0000, RZ, 0xc0, !PT ;  /* 0xffff00001a1a7812 */ /* 0x000fe400078ec0ff */
        /* <DEDUP_REMOVED lines=15> */
[-C--:B------:R-:W-:Y:S01]  /*128c0*/  FMUL.FTZ R35, R14, R25.reuse ;  /* 0x000000190e237220 */ /* 0x080fe20000410000 */
[C---:B------:R-:W-:Y:S01]  /*128d0*/  IMAD.U32 R14, R70.reuse, 0x10000, RZ ;  /* 0x00010000460e7824 */ /* 0x040fe200078e00ff */
[----:B------:R-:W-:Y:S01]  /*128e0*/  LOP3.LUT R70, R70, 0xffff0000, RZ, 0xc0, !PT ;  /* 0xffff000046467812 */ /* 0x000fe200078ec0ff */
[----:B------:R-:W-:Y:S01]  /*128f0*/  FFMA.FTZ R33, R0, R25, -R33 ;  /* 0x0000001900217223 */ /* 0x000fe20000010821 */
[----:B------:R-:W-:Y:S01]  /*12900*/  FMUL.FTZ R25, R15, R29 ;  /* 0x0000001d0f197220 */ /* 0x000fe20000410000 */
[----:B------:R-:W-:-:S02]  /*12910*/  IMAD.U32 R21, R11, 0x10000, RZ ;  /* 0x000100000b157824 */ /* 0x000fc400078e00ff */
[----:B------:R-:W-:Y:S01]  /*12920*/  FFMA.FTZ R35, R0, R27, R35 ;  /* 0x0000001b00237223 */ /* 0x000fe20000010023 */
[----:B------:R-:W-:Y:S02]  /*12930*/  IMAD.U32 R0, R72, 0x10000, RZ ;  /* 0x0001000048007824 */ /* 0x000fe400078e00ff */
[-C--:B------:R-:W-:Y:S01]  /*12940*/  FMUL.FTZ R15, R15, R14.reuse ;  /* 0x0000000e0f0f7220 */ /* 0x080fe20000410000 */
[----:B------:R-:W-:Y:S01]  /*12950*/  FFMA.FTZ R25, R12, R14, -R25 ;  /* 0x0000000e0c197223 */ /* 0x000fe20000010819 */
[C---:B------:R-:W-:Y:S01]  /*12960*/  FMUL.FTZ R14, R21.reuse, R32 ;  /* 0x00000020150e7220 */ /* 0x040fe20000410000 */
[-C--:B------:R-:W-:Y:S01]  /*12970*/  FMUL.FTZ R27, R21, R0.reuse ;  /* 0x00000000151b7220 */ /* 0x080fe20000410000 */
[----:B------:R-:W-:Y:S02]  /*12980*/  IMAD.U32 R20, R10, 0x10000, RZ ;  /* 0x000100000a147824 */ /* 0x000fe400078e00ff */
[----:B------:R-:W-:Y:S01]  /*12990*/  FFMA.FTZ R15, R12, R29, R15 ;  /* 0x0000001d0c0f7223 */ /* 0x000fe2000001000f */
[----:B------:R-:W-:Y:S01]  /*129a0*/  FFMA.FTZ R21, R13, R0, -R14 ;  /* 0x000000000d157223 */ /* 0x000fe2000001080e */
[C---:B------:R-:W-:Y:S01]  /*129b0*/  FMUL.FTZ R0, R8.reuse, R26 ;  /* 0x0000001a08007220 */ /* 0x040fe20000410000 */
[----:B------:R-:W-:Y:S01]  /*129c0*/  FMUL.FTZ R14, R8, R69 ;  /* 0x00000045080e7220 */ /* 0x000fe20000410000 */
[----:B------:R-:W-:-:S02]  /*129d0*/  IMAD.U32 R8, R30, 0x10000, RZ ;  /* 0x000100001e087824 */ /* 0x000fc400078e00ff */
[----:B------:R-:W-:Y:S01]  /*129e0*/  FFMA.FTZ R27, R13, R32, R27 ;  /* 0x000000200d1b7223 */ /* 0x000fe2000001001b */
[C---:B------:R-:W-:Y:S01]  /*129f0*/  FFMA.FTZ R12, R3.reuse, R69, -R0 ;  /* 0x00000045030c7223 */ /* 0x040fe20000010800 */
[----:B------:R-:W-:Y:S01]  /*12a00*/  FFMA.FTZ R14, R3, R26, R14 ;  /* 0x0000001a030e7223 */ /* 0x000fe2000001000e */
[----:B------:R-:W-:Y:S02]  /*12a10*/  IMAD.U32 R0, R71, 0x10000, RZ ;  /* 0x0001000047007824 */ /* 0x000fe400078e00ff */
[----:B------:R-:W-:Y:S01]  /*12a20*/  FMUL.FTZ R26, R20, R8 ;  /* 0x00000008141a7220 */ /* 0x000fe20000410000 */
[----:B------:R-:W-:Y:S01]  /*12a30*/  FMUL.FTZ R13, R9, R28 ;  /* 0x0000001c090d7220 */ /* 0x000fe20000410000 */
[----:B------:R-:W-:Y:S01]  /*12a40*/  LOP3.LUT R10, R10, 0xffff0000, RZ, 0xc0, !PT ;  /* 0xffff00000a0a7812 */ /* 0x000fe200078ec0ff */
[-C--:B------:R-:W-:Y:S01]  /*12a50*/  FMUL.FTZ R20, R20, R0.reuse ;  /* 0x0000000014147220 */ /* 0x080fe20000410000 */
        /* <DEDUP_REMOVED lines=8> */
[----:B------:R-:W-:Y:S01]  /*12ae0*/  FFMA.FTZ R20, R5, R8, R20 ;  /* 0x0000000805147223 */ /* 0x000fe20000010014 */
[----:B------:R-:W-:Y:S01]  /*12af0*/  LOP3.LUT R72, R72, 0xffff0000, RZ, 0xc0, !PT ;  /* 0xffff000048487812 */ /* 0x000fe200078ec0ff */
[C---:B------:R-:W-:Y:S01]  /*12b00*/  FMUL.FTZ R5, R10.reuse, R3 ;  /* 0x000000030a057220 */ /* 0x040fe20000410000 */
[C---:B------:R-:W-:Y:S01]  /*12b10*/  FMUL.FTZ R4, R11.reuse, R0 ;  /* 0x000000000b047220 */ /* 0x040fe20000410000 */
[----:B------:R-:W-:Y:S01]  /*12b20*/  FMUL.FTZ R10, R10, R71 ;  /* 0x000000470a0a7220 */ /* 0x000fe20000410000 */
[----:B------:R-:W-:Y:S01]  /*12b30*/  F2FP.BF16.F32.PACK_AB R8, R14, R35 ;  /* 0x000000230e08723e */ /* 0x000fe200000010ff */
        /* <DEDUP_REMOVED lines=14> */
.L_x_1815:
[----:B------:R-:W-:Y:S05]  /*12c20*/  BSYNC B0 ;  /* 0x0000000000007941 */ /* 0x000fea0003800000 */
.L_x_1793:
        /* <DEDUP_REMOVED lines=8> */
.L_x_1791:
[----:B------:R-:W-:-:S06]  /*12cb0*/  ULOP3.LUT UR4, UR60, 0x1, URZ, 0xfc, !UPT ;  /* 0x000000013c047892 */ /* 0x000fcc000f8efc3f */
[----:B01-3--:R-:W-:-:S05]  /*12cc0*/  IMAD.U32 R0, RZ, RZ, UR4 ;  /* 0x00000004ff007e24 */ /* 0x00bfca000f8e00ff */
[----:B------:R-:W-:-:S13]  /*12cd0*/  ISETP.NE.AND P0, PT, R0, 0x3, PT ;  /* 0x000000030000780c */ /* 0x000fda0003f05270 */
[----:B------:R-:W-:Y:S05]  /*12ce0*/  @!P0 BRA `(.L_x_1844) ;  /* 0x0000000000048947 */ /* 0x000fea0003800000 */
[----:B------:R-:W-:Y:S01]  /*12cf0*/  BPT.TRAP 0x1 ;  /* 0x000000040000795c */ /* 0x000fe20000300000 */
.L_x_1844:
[----:B------:R-:W-:Y:S01]  /*12d00*/  IMAD R21, R22, 0x8, R16 ;  /* 0x0000000816157824 */ /* 0x000fe200078e0210 */
[----:B------:R-:W-:-:S04]  /*12d10*/  SHF.L.U32 R0, R23, 0x1f, RZ ;  /* 0x0000001f17007819 */ /* 0x000fc800000006ff */
[----:B------:R0:W1:Y:S01]  /*12d20*/  SYNCS.PHASECHK.TRANS64.TRYWAIT P2, [R21+URZ+0x2a830], R0 ;  /* 0x02a83000150075a7 */ /* 0x000062000804017f */
[----:B------:R-:W-:Y:S05]  /*12d30*/  @!P0 BRA `(.L_x_1845) ;  /* 0x0000000000048947 */ /* 0x000fea0003800000 */
[----:B------:R-:W-:Y:S01]  /*12d40*/  BPT.TRAP 0x1 ;  /* 0x000000040000795c */ /* 0x000fe20000300000 */
.L_x_1845:
[----:B------:R-:W3:Y:S02]  /*12d50*/  S2R R3, SR_TID.X ;  /* 0x0000000000037919 */ /* 0x000ee40000002100 */
[----:B---3--:R-:W-:-:S04]  /*12d60*/  LOP3.LUT R3, R3, 0x7f, RZ, 0xc0, !PT ;  /* 0x0000007f03037812 */ /* 0x008fc800078ec0ff */
[----:B------:R-:W-:Y:S01]  /*12d70*/  ISETP.NE.AND P1, PT, R3, RZ, PT ;  /* 0x000000ff0300720c */ /* 0x000fe20003f25270 */
[----:B-1----:R-:W-:-:S12]  /*12d80*/  @P2 BRA `(.L_x_1846) ;  /* 0x0000000000082947 */ /* 0x002fd80003800000 */
[----:B------:R-:W1:Y:S02]  /*12d90*/  SYNCS.PHASECHK.TRANS64.TRYWAIT P2, [R21+URZ+0x2a830], R0 ;  /* 0x02a83000150075a7 */ /* 0x000e64000804017f */
[----:B-1----:R-:W-:Y:S05]  /*12da0*/  @!P2 BRA `(.L_x_1847) ;  /* 0x0000018400d8a947 */ /* 0x002fea0003800000 */
.L_x_1846:
[----:B------:R-:W-:Y:S05]  /*12db0*/  WARPSYNC.ALL ;  /* 0x0000000000007948 */ /* 0x000fea0003800000 */
[----:B01----:R-:W-:Y:S01]  /*12dc0*/  VIADD R0, R16, 0x18400 ;  /* 0x0001840010007836 */ /* 0x003fe20000000000 */
[----:B------:R-:W-:Y:S01]  /*12dd0*/  R2UR UR4, R68 ;  /* 0x00000000440472ca */ /* 0x000fe200000e0000 */
[----:B--2-4-:R-:W-:Y:S01]  /*12de0*/  IMAD.MOV.U32 R5, RZ, RZ, 0x40000040 ;  /* 0x40000040ff057424 */ /* 0x014fe200078e00ff */
[----:B------:R-:W-:Y:S01]  /*12df0*/  WARPGROUP.ARRIVE ;  /* 0x00000000000079c5 */ /* 0x000fe20000000000 */
[----:B------:R-:W-:Y:S01]  /*12e00*/  UMOV UR9, 0x40000040 ;  /* 0x4000004000097882 */ /* 0x000fe20000000000 */
[----:B------:R-:W-:Y:S01]  /*12e10*/  SHF.R.U32.HI R0, RZ, 0x4, R0 ;  /* 0x00000004ff007819 */ /* 0x000fe20000011600 */
[----:B------:R-:W-:Y:S01]  /*12e20*/  IMAD.MOV.U32 R9, RZ, RZ, 0x40000040 ;  /* 0x40000040ff097424 */ /* 0x000fe200078e00ff */
[----:B------:R-:W-:Y:S01]  /*12e30*/  R2UR UR11, R5 ;  /* 0x00000000050b72ca */ /* 0x000fe200000e0000 */
[----:B------:R-:W-:Y:S01]  /*12e40*/  IMAD.U32 R11, RZ, RZ, UR9 ;  /* 0x00000009ff0b7e24 */ /* 0x000fe2000f8e00ff */
[----:B------:R-:W-:-:S04]  /*12e50*/  LOP3.LUT R0, R0, 0x3fff, RZ, 0xc0, !PT ;  /* 0x00003fff00007812 */ /* 0x000fc800078ec0ff */
[----:B------:R-:W-:Y:S01]  /*12e60*/  LOP3.LUT R7, R0, 0x10000, RZ, 0xfc, !PT ;  /* 0x0001000000077812 */ /* 0x000fe200078efcff */
[----:B------:R-:W-:-:S04]  /*12e70*/  ULOP3.LUT UR4, UR4, 0x10000, URZ, 0xfc, !UPT ;  /* 0x0001000004047892 */ /* 0x000fc8000f8efc3f */
[----:B------:R-:W-:Y:S01]  /*12e80*/  IMAD R4, R22, 0x900, R7 ;  /* 0x0000090016047824 */ /* 0x000fe200078e0207 */
[----:B------:R-:W-:Y:S02]  /*12e90*/  UIADD3 UR5, UR4, 0x2, URZ ;  /* 0x0000000204057890 */ /* 0x000fe4000fffe03f */
[----:B------:R-:W-:Y:S01]  /*12ea0*/  UMOV UR8, UR4 ;  /* 0x0000000400087c82 */ /* 0x000fe20008000000 */
[C---:B------:R-:W-:Y:S01]  /*12eb0*/  VIADD R8, R4.reuse, 0x2 ;  /* 0x0000000204087836 */ /* 0x040fe20000000000 */
[----:B------:R-:W-:Y:S01]  /*12ec0*/  R2UR UR10, R4 ;  /* 0x00000000040a72ca */ /* 0x000fe200000e0000 */
[----:B------:R-:W-:-:S05]  /*12ed0*/  IMAD.U32 R10, RZ, RZ, UR8 ;  /* 0x00000008ff0a7e24 */ /* 0x000fca000f8e00ff */
[----:B------:R0:W-:Y:S07]  /*12ee0*/  STL.64 [R1+0x38], R10 ;  /* 0x0000380a01007387 */ /* 0x0001ee0000100a00 */
[----:B------:R-:W-:Y:S01]  /*12ef0*/  HGMMA.64x96x16.F32.BF16 R24, gdesc[UR8], RZ, !UPT, gsb0 ;  /* 0x01600000081879f0 */ /* 0x000fe2000c0018ff */
[----:B------:R-:W-:Y:S01]  /*12f00*/  R2UR UR10, R8 ;  /* 0x00000000080a72ca */ /* 0x000fe200000e0000 */
[----:B------:R-:W-:Y:S01]  /*12f10*/  UMOV UR8, UR5 ;  /* 0x0000000500087c82 */ /* 0x000fe20008000000 */
[----:B------:R-:W-:Y:S01]  /*12f20*/  R2UR UR11, R9 ;  /* 0x00000000090b72ca */ /* 0x000fe200000e0000 */
[----:B------:R-:W-:Y:S01]  /*12f30*/  UMOV UR9, 0x40000040 ;  /* 0x4000004000097882 */ /* 0x000fe20000000000 */
[----:B------:R-:W-:Y:S01]  /*12f40*/  VIADD R8, R4, 0x4 ;  /* 0x0000000404087836 */ /* 0x000fe20000000000 */
[----:B------:R-:W-:Y:S01]  /*12f50*/  UIADD3 UR5, UR4, 0x4, URZ ;  /* 0x0000000404057890 */ /* 0x000fe2000fffe03f */
[----:B------:R-:W-:-:S02]  /*12f60*/  IMAD.MOV.U32 R9, RZ, RZ, 0x40000040 ;  /* 0x40000040ff097424 */ /* 0x000fc400078e00ff */
[----:B0-----:R-:W-:Y:S02]  /*12f70*/  IMAD.U32 R10, RZ, RZ, UR8 ;  /* 0x00000008ff0a7e24 */ /* 0x001fe4000f8e00ff */
[----:B------:R-:W-:-:S05]  /*12f80*/  IMAD.U32 R11, RZ, RZ, UR9 ;  /* 0x00000009ff0b7e24 */ /* 0x000fca000f8e00ff */
[----:B------:R0:W-:Y:S01]  /*12f90*/  STL.64 [R1+0x30], R10 ;  /* 0x0000300a01007387 */ /* 0x0001e20000100a00 */
[----:B------:R-:W-:Y:S02]  /*12fa0*/  WARPGROUP.DEPBAR.LE gsb0, 0x0 ;  /* 0x00008000000079c5 */ /* 0x000fe40000010000 */
[----:B------:R-:W-:-:S06]  /*12fb0*/  WARPGROUP.ARRIVE ;  /* 0x00000000000079c5 */ /* 0x000fcc0000000000 */
[----:B------:R-:W-:Y:S01]  /*12fc0*/  HGMMA.64x96x16.F32.BF16 R24, gdesc[UR8], R24, gsb0 ;  /* 0x01600000081879f0 */ /* 0x000fe20008001818 */
        /* <DEDUP_REMOVED lines=47> */
[----:B------:R-:W-:Y:S01]  /*132c0*/  IMAD.U32 R11, RZ, RZ, UR9 ;  /* 0x00000009ff0b7e24 */ /* 0x000fe2000f8e00ff */
[----:B------:R-:W-:Y:S01]  /*132d0*/  UIADD3 UR52, UR4, 0x406, URZ ;  /* 0x0000040604347890 */ /* 0x000fe2000fffe03f */
[----:B------:R-:W-:Y:S01]  /*132e0*/  UMOV UR53, 0x40000040 ;  /* 0x4000004000357882 */ /* 0x000fe20000000000 */
[----:B------:R-:W-:-:S02]  /*132f0*/  UIADD3 UR48, UR4, 0x800, URZ ;  /* 0x0000080004307890 */ /* 0x000fc4000fffe03f */
[----:B------:R0:W-:Y:S01]  /*13300*/  STL.64 [R1+0x10], R10 ;  /* 0x0000100a01007387 */ /* 0x0001e20000100a00 */
[----:B------:R-:W-:Y:S01]  /*13310*/  UMOV UR49, 0x40000040 ;  /* 0x4000004000317882 */ /* 0x000fe20000000000 */
[----:B------:R-:W-:Y:S01]  /*13320*/  UIADD3 UR44, UR4, 0x802, URZ ;  /* 0x00000802042c7890 */ /* 0x000fe2000fffe03f */
[----:B------:R-:W-:Y:S01]  /*13330*/  UMOV UR45, 0x40000040 ;  /* 0x40000040002d7882 */ /* 0x000fe20000000000 */
[----:B------:R-:W2:Y:S01]  /*13340*/  LDL.LU R72, [R1+0x4] ;  /* 0x0000040001487983 */ /* 0x000ea20000300800 */
[----:B------:R-:W-:Y:S02]  /*13350*/  WARPGROUP.DEPBAR.LE gsb0, 0x0 ;  /* 0x00008000000079c5 */ /* 0x000fe40000010000 */
[----:B------:R-:W-:-:S06]  /*13360*/  WARPGROUP.ARRIVE ;  /* 0x00000000000079c5 */ /* 0x000fcc0000000000 */
[----:B------:R-:W-:Y:S01]  /*13370*/  HGMMA.64x96x16.F32.BF16 R24, gdesc[UR8], R24, gsb0 ;  /* 0x01600000081879f0 */ /* 0x000fe20008001818 */
[----:B------:R-:W-:Y:S01]  /*13380*/  R2UR UR10, R8 ;  /* 0x00000000080a72ca */ /* 0x000fe200000e0000 */
[----:B------:R-:W-:Y:S01]  /*13390*/  UMOV UR8, UR5 ;  /* 0x0000000500087c82 */ /* 0x000fe20008000000 */
[----:B------:R-:W-:Y:S01]  /*133a0*/  R2UR UR11, R9 ;  /* 0x00000000090b72ca */ /* 0x000fe200000e0000 */
[----:B------:R-:W-:Y:S01]  /*133b0*/  UMOV UR9, 0x40000040 ;  /* 0x4000004000097882 */ /* 0x000fe20000000000 */
[----:B------:R-:W-:Y:S02]  /*133c0*/  VIADD R8, R4, 0x306 ;  /* 0x0000030604087836 */ /* 0x000fe40000000000 */
[----:B------:R-:W-:Y:S01]  /*133d0*/  IMAD.MOV.U32 R9, RZ, RZ, 0x40000040 ;  /* 0x40000040ff097424 */ /* 0x000fe200078e00ff */
[----:B------:R-:W-:Y:S01]  /*133e0*/  UIADD3 UR40, UR4, 0x804, URZ ;  /* 0x0000080404287890 */ /* 0x000fe2000fffe03f */
[----:B------:R-:W-:Y:S01]  /*133f0*/  UMOV UR41, 0x40000040 ;  /* 0x4000004000297882 */ /* 0x000fe20000000000 */
[----:B------:R-:W-:-:S02]  /*13400*/  WARPGROUP.DEPBAR.LE gsb0, 0x0 ;  /* 0x00008000000079c5 */ /* 0x000fc40000010000 */
[----:B------:R-:W-:Y:S01]  /*13410*/  WARPGROUP.ARRIVE ;  /* 0x00000000000079c5 */ /* 0x000fe20000000000 */
[----:B------:R-:W-:Y:S01]  /*13420*/  IMAD.MOV.U32 R5, RZ, RZ, 0x40000040 ;  /* 0x40000040ff057424 */ /* 0x000fe200078e00ff */
[----:B------:R-:W-:Y:S01]  /*13430*/  UIADD3 UR36, UR4, 0x806, URZ ;  /* 0x0000080604247890 */ /* 0x000fe2000fffe03f */
[----:B------:R-:W-:Y:S01]  /*13440*/  R2UR UR54, R8 ;  /* 0x00000000083672ca */ /* 0x000fe200000e0000 */
[----:B------:R-:W-:Y:S01]  /*13450*/  UMOV UR37, 0x40000040 ;  /* 0x4000004000257882 */ /* 0x000fe20000000000 */
[----:B------:R-:W-:Y:S01]  /*13460*/  IMAD.IADD R12, R181, 0x1, R177 ;  /* 0x00000001b50c7824 */ /* 0x000fe200078e02b1 */
[----:B------:R-:W-:Y:S01]  /*13470*/  HGMMA.64x96x16.F32.BF16 R24, gdesc[UR8], R24, gsb0 ;  /* 0x01600000081879f0 */ /* 0x000fe20008001818 */
[----:B------:R-:W-:Y:S01]  /*13480*/  R2UR UR55, R9 ;  /* 0x00000000093772ca */ /* 0x000fe200000e0000 */
[----:B------:R-:W-:Y:S01]  /*13490*/  VIADD R8, R4, 0x600 ;  /* 0x0000060004087836 */ /* 0x000fe20000000000 */
[----:B------:R-:W-:Y:S01]  /*134a0*/  R2UR UR39, R5 ;  /* 0x00000000052772ca */ /* 0x000fe200000e0000 */
[----:B------:R-:W-:Y:S01]  /*134b0*/  IMAD.MOV.U32 R9, RZ, RZ, 0x40000040 ;  /* 0x40000040ff097424 */ /* 0x000fe200078e00ff */
[----:B------:R-:W-:Y:S01]  /*134c0*/  ULDC UR4, c[0x0][0x9d8] ;  /* 0x0002760000047ab9 */ /* 0x000fe20000000800 */
[----:B0-----:R-:W-:Y:S01]  /*134d0*/  IMAD.U32 R10, RZ, RZ, UR8 ;  /* 0x00000008ff0a7e24 */ /* 0x001fe2000f8e00ff */
[----:B------:R-:W-:Y:S01]  /*134e0*/  R2UR UR50, R8 ;  /* 0x00000000083272ca */ /* 0x000fe200000e0000 */
[----:B------:R-:W-:Y:S01]  /*134f0*/  IMAD.U32 R11, RZ, RZ, UR9 ;  /* 0x00000009ff0b7e24 */ /* 0x000fe2000f8e00ff */
[----:B------:R-:W-:Y:S01]  /*13500*/  R2UR UR51, R9 ;  /* 0x00000000093372ca */ /* 0x000fe200000e0000 */
[----:B------:R-:W-:-:S02]  /*13510*/  WARPGROUP.DEPBAR.LE gsb0, 0x0 ;  /* 0x00008000000079c5 */ /* 0x000fc40000010000 */
[----:B------:R-:W-:-:S06]  /*13520*/  WARPGROUP.ARRIVE ;  /* 0x00000000000079c5 */ /* 0x000fcc0000000000 */
[----:B------:R-:W-:Y:S01]  /*13530*/  HGMMA.64x96x16.F32.BF16 R24, gdesc[UR52], R24, gsb0 ;  /* 0x01600000341879f0 */ /* 0x000fe20008001818 */
[----:B------:R-:W-:Y:S02]  /*13540*/  VIADD R8, R4, 0x602 ;  /* 0x0000060204087836 */ /* 0x000fe40000000000 */
[----:B------:R-:W-:-:S03]  /*13550*/  IMAD.MOV.U32 R9, RZ, RZ, 0x40000040 ;  /* 0x40000040ff097424 */ /* 0x000fc600078e00ff */
[----:B------:R-:W-:Y:S02]  /*13560*/  R2UR UR46, R8 ;  /* 0x00000000082e72ca */ /* 0x000fe400000e0000 */
[----:B------:R-:W-:Y:S01]  /*13570*/  R2UR UR47, R9 ;  /* 0x00000000092f72ca */ /* 0x000fe200000e0000 */
[----:B------:R-:W-:Y:S02]  /*13580*/  WARPGROUP.DEPBAR.LE gsb0, 0x0 ;  /* 0x00008000000079c5 */ /* 0x000fe40000010000 */
[----:B------:R-:W-:-:S06]  /*13590*/  WARPGROUP.ARRIVE ;  /* 0x00000000000079c5 */ /* 0x000fcc0000000000 */
[----:B------:R-:W-:Y:S01]  /*135a0*/  HGMMA.64x96x16.F32.BF16 R24, gdesc[UR48], R24, gsb0 ;  /* 0x01600000301879f0 */ /* 0x000fe20008001818 */
[----:B------:R-:W-:Y:S02]  /*135b0*/  VIADD R8, R4, 0x604 ;  /* 0x0000060404087836 */ /* 0x000fe40000000000 */
[----:B------:R-:W-:-:S03]  /*135c0*/  IMAD.MOV.U32 R9, RZ, RZ, 0x40000040 ;  /* 0x40000040ff097424 */ /* 0x000fc600078e00ff */
[----:B------:R-:W-:Y:S02]  /*135d0*/  R2UR UR42, R8 ;  /* 0x00000000082a72ca */ /* 0x000fe400000e0000 */
[----:B------:R-:W-:Y:S01]  /*135e0*/  R2UR UR43, R9 ;  /* 0x00000000092b72ca */ /* 0x000fe200000e0000 */
[----:B------:R-:W-:Y:S02]  /*135f0*/  WARPGROUP.DEPBAR.LE gsb0, 0x0 ;  /* 0x00008000000079c5 */ /* 0x000fe40000010000 */
[----:B------:R-:W-:Y:S01]  /*13600*/  WARPGROUP.ARRIVE ;  /* 0x00000000000079c5 */ /* 0x000fe20000000000 */
[----:B------:R-:W-:Y:S01]  /*13610*/  VIADD R4, R4, 0x606 ;  /* 0x0000060604047836 */ /* 0x000fe20000000000 */
[----:B------:R-:W0:Y:S04]  /*13620*/  LDC R9, c[0x0][0x448] ;  /* 0x00011200ff097b82 */ /* 0x000e280000000800 */
[----:B------:R-:W-:Y:S01]  /*13630*/  HGMMA.64x96x16.F32.BF16 R24, gdesc[UR44], R24, gsb0 ;  /* 0x016000002c1879f0 */ /* 0x000fe20008001818 */
[----:B------:R-:W-:-:S02]  /*13640*/  R2UR UR38, R4 ;  /* 0x00000000042672ca */ /* 0x000fc400000e0000 */
[----:B------:R-:W-:Y:S02]  /*13650*/  WARPGROUP.DEPBAR.LE gsb0, 0x0 ;  /* 0x00008000000079c5 */ /* 0x000fe40000010000 */
[----:B------:R-:W-:-:S06]  /*13660*/  WARPGROUP.ARRIVE ;  /* 0x00000000000079c5 */ /* 0x000fcc0000000000 */
[----:B------:R-:W-:Y:S01]  /*13670*/  HGMMA.64x96x16.F32.BF16 R24, gdesc[UR40], R24, gsb0 ;  /* 0x01600000281879f0 */ /* 0x000fe20008001818 */
[----:B0-----:R-:W-:-:S13]  /*13680*/  ISETP.NE.AND P2, PT, R9, 0x1, PT ;  /* 0x000000010900780c */ /* 0x001fda0003f45270 */
[----:B------:R-:W0:Y:S01]  /*13690*/  @P2 LDC R13, c[0x0][0x44c] ;  /* 0x00011300ff0d2b82 */ /* 0x000e220000000800 */
[----:B------:R-:W-:Y:S02]  /*136a0*/  WARPGROUP.DEPBAR.LE gsb0, 0x0 ;  /* 0x00008000000079c5 */ /* 0x000fe40000010000 */
[----:B------:R-:W-:-:S06]  /*136b0*/  WARPGROUP.ARRIVE ;  /* 0x00000000000079c5 */ /* 0x000fcc0000000000 */
[----:B------:R-:W-:Y:S01]  /*136c0*/  HGMMA.64x96x16.F32.BF16 R24, gdesc[UR36], R24, gsb0 ;  /* 0x01600000241879f0 */ /* 0x000fe20008001818 */
[----:B0-----:R-:W-:Y:S01]  /*136d0*/  @P2 IMAD.HI.U32 R13, R12, R13, RZ ;  /* 0x0000000d0c0d2227 */ /* 0x001fe200078e00ff */
[----:B--2---:R-:W-:Y:S01]  /*136e0*/  LOP3.LUT R72, R72, 0xffdfffff, RZ, 0xc0, !PT ;  /* 0xffdfffff48487812 */ /* 0x004fe200078ec0ff */
[----:B------:R0:W-:Y:S03]  /*136f0*/  STL.64 [R1+0x8], R10 ;  /* 0x0000080a01007387 */ /* 0x0001e60000100a00 */
[----:B------:R-:W-:-:S04]  /*13700*/  @P2 LOP3.LUT R72, R72, 0x200000, RZ, 0xfc, !PT ;  /* 0x0020000048482812 */ /* 0x000fc800078efcff */
[----:B------:R-:W-:Y:S01]  /*13710*/  LOP3.LUT R72, R72, 0xffefffff, RZ, 0xc0, !PT ;  /* 0xffefffff48487812 */ /* 0x000fe200078ec0ff */
[----:B------:R-:W-:-:S05]  /*13720*/  @!P1 VIADD R21, R21, 0x2a840 ;  /* 0x0002a84015159836 */ /* 0x000fca0000000000 */
[----:B------:R-:W-:Y:S01]  /*13730*/  @!P1 PRMT R21, RZ, 0x654, R21 ;  /* 0x00000654ff159816 */ /* 0x000fe20000000015 */
[----:B------:R-:W-:Y:S02]  /*13740*/  WARPGROUP.DEPBAR.LE gsb0, 0x0 ;  /* 0x00008000000079c5 */ /* 0x000fe40000010000 */
[----:B------:R-:W-:Y:S01]  /*13750*/  FMUL.FTZ R4, R24, UR4 ;  /* 0x0000000418047c20 */ /* 0x000fe20008410000 */
[----:B------:R1:W-:Y:S01]  /*13760*/  @!P1 SYNCS.ARRIVE.TRANS64.RED.A1T0 RZ, [R21+URZ], RZ ;  /* 0x000000ff15ff99a7 */ /* 0x0003e2000810043f */
[----:B------:R-:W2:Y:S01]  /*13770*/  @P2 LDC R24, c[0x0][0x450] ;  /* 0x00011400ff182b82 */ /* 0x000ea20000000800 */
[----:B------:R-:W-:Y:S01]  /*13780*/  FMUL.FTZ R0, R26, UR4 ;  /* 0x000000041a007c20 */ /* 0x000fe20008410000 */
[----:B------:R-:W-:Y:S01]  /*13790*/  FMUL.FTZ R26, R42, UR4 ;  /* 0x000000042a1a7c20 */ /* 0x000fe20008410000 */
[----:B------:R-:W-:Y:S01]  /*137a0*/  IMAD.MOV.U32 R42, RZ, RZ, R12 ;  /* 0x000000ffff2a7224 */ /* 0x000fe200078e000c */
[----:B--2---:R-:W-:-:S04]  /*137b0*/  @P2 SHF.R.U32.HI R42, RZ, R24, R13 ;  /* 0x00000018ff2a2219 */ /* 0x004fc8000001160d */
[----:B------:R-:W2:Y:S01]  /*137c0*/  LDC.64 R12, c[0x0][0x9e0] ;  /* 0x00027800ff0c7b82 */ /* 0x000ea20000000a00 */
[----:B------:R-:W-:Y:S01]  /*137d0*/  FMUL.FTZ R5, R25, UR4 ;  /* 0x0000000419057c20 */ /* 0x000fe20008410000 */
[----:B------:R-:W-:Y:S01]  /*137e0*/  FMUL.FTZ R3, R27, UR4 ;  /* 0x000000041b037c20 */ /* 0x000fe20008410000 */
[----:B------:R-:W-:Y:S01]  /*137f0*/  FMUL.FTZ R25, R28, UR4 ;  /* 0x000000041c197c20 */ /* 0x000fe20008410000 */
[----:B------:R-:W-:Y:S01]  /*13800*/  FMUL.FTZ R27, R29, UR4 ;  /* 0x000000041d1b7c20 */ /* 0x000fe20008410000 */
[----:B------:R-:W-:Y:S01]  /*13810*/  FMUL.FTZ R6, R30, UR4 ;  /* 0x000000041e067c20 */ /* 0x000fe20008410000 */
[----:B0-----:R-:W-:Y:S01]  /*13820*/  FMUL.FTZ R10, R34, UR4 ;  /* 0x00000004220a7c20 */ /* 0x001fe20008410000 */
        /* <DEDUP_REMOVED lines=15> */
[----:B--2---:R-:W-:Y:S01]  /*13920*/  ISETP.GE.AND P2, PT, R13, 0x1, PT ;  /* 0x000000010d00780c */ /* 0x004fe20003f46270 */
        /* <DEDUP_REMOVED lines=24> */
[----:B------:R-:W-:-:S02]  /*13ab0*/  ULDC UR4, c[0x0][0x9dc] ;  /* 0x0002770000047ab9 */ /* 0x000fc40000000800 */
[----:B------:R-:W-:Y:S01]  /*13ac0*/  ULOP3.LUT UR5, URZ, UR4, URZ, 0x33, !UPT ;  /* 0x000000043f057292 */ /* 0x000fe2000f8e333f */
[----:B------:R0:W2:Y:S01]  /*13ad0*/  MUFU.TANH R95, R40 ;  /* 0x00000028005f7308 */ /* 0x0000a20000002400 */
[----:B------:R-:W-:Y:S01]  /*13ae0*/  @P2 LOP3.LUT R72, R72, 0x100000, RZ, 0xfc, !PT ;  /* 0x0010000048482812 */ /* 0x000fe200078efcff */
[----:B------:R-:W-:-:S06]  /*13af0*/  IMAD.MOV.U32 R33, RZ, RZ, -0x60 ;  /* 0xffffffa0ff217424 */ /* 0x000fcc00078e00ff */
[----:B------:R3:W4:Y:S01]  /*13b00*/  MUFU.TANH R39, R53 ;  /* 0x0000003500277308 */ /* 0x0007220000002400 */
[----:B0-----:R-:W-:Y:S02]  /*13b10*/  IMAD.U32 R40, RZ, RZ, UR5 ;  /* 0x00000005ff287e24 */ /* 0x001fe4000f8e00ff */
[----:B------:R-:W-:-:S03]  /*13b20*/  IMAD R33, R2, R33, 0x61 ;  /* 0x0000006102217424 */ /* 0x000fc600078e0221 */
[----:B------:R-:W-:Y:S04]  /*13b30*/  STL [R1], R40 ;  /* 0x0000002801007387 */ /* 0x000fe80000100800 */
[----:B---3--:R-:W0:Y:S04]  /*13b40*/  SHFL.IDX PT, R53, R42, RZ, 0x1c1f ;  /* 0x001c1fff2a357589 */ /* 0x008e2800000e0000 */
[----:B------:R3:W-:Y:S01]  /*13b50*/  STL [R1+0x4], R72 ;  /* 0x0000044801007387 */ /* 0x0007e20000100800 */
[----:B------:R-:W-:Y:S01]  /*13b60*/  IMAD R32, R180, -0x2, R33 ;  /* 0xfffffffeb4207824 */ /* 0x000fe200078e0221 */
[----:B------:R-:W0:Y:S01]  /*13b70*/  MUFU.TANH R4, R4 ;  /* 0x0000000400047308 */ /* 0x000e220000002400 */
[----:B------:R-:W-:-:S03]  /*13b80*/  IMAD R31, R2, -0x60, R164 ;  /* 0xffffffa0021f7824 */ /* 0x000fc600078e02a4 */
[----:B------:R-:W-:Y:S01]  /*13b90*/  IADD3 R35, -R163, R32, R164 ;  /* 0x00000020a3237210 */ /* 0x000fe20007ffe1a4 */
[----:B------:R-:W-:-:S03]  /*13ba0*/  VIADD R31, R31, 0x60 ;  /* 0x000000601f1f7836 */ /* 0x000fc60000000000 */
[----:B------:R-:W0:Y:S01]  /*13bb0*/  MUFU.TANH R5, R5 ;  /* 0x0000000500057308 */ /* 0x000e220000002400 */
[----:B------:R-:W-:-:S07]  /*13bc0*/  IMAD R50, R180, -0x2, R31 ;  /* 0xfffffffeb4327824 */ /* 0x000fce00078e021f */
[----:B------:R-:W0:Y:S01]  /*13bd0*/  MUFU.TANH R0, R0 ;  /* 0x0000000000007308 */ /* 0x000e220000002400 */
[----:B------:R-:W-:-:S07]  /*13be0*/  IMAD.IADD R51, R35, 0x1, R12 ;  /* 0x0000000123337824 */ /* 0x000fce00078e020c */
        /* <DEDUP_REMOVED lines=39> */
[----:B-1----:R-:W1:Y:S08]  /*13e60*/  MUFU.TANH R21, R70 ;  /* 0x0000004600157308 */ /* 0x002e700000002400 */
[----:B------:R-:W1:Y:S01]  /*13e70*/  MUFU.TANH R24, R24 ;  /* 0x0000001800187308 */ /* 0x000e620000002400 */
[----:B------:R-:W-:Y:S01]  /*13e80*/  VIADD R54, R33, 0xffffffff ;  /* 0xffffffff21367836 */ /* 0x000fe20000000000 */
[----:B0-----:R-:W-:Y:S01]  /*13e90*/  VIADDMNMX R40, R53, R51, R50, PT ;  /* 0x0000003335287246 */ /* 0x001fe20003800132 */
[----:B------:R-:W-:-:S05]  /*13ea0*/  VIADD R58, R32, 0xffffffff ;  /* 0xffffffff203a7836 */ /* 0x000fca0000000000 */
[----:B------:R0:W1:Y:S02]  /*13eb0*/  MUFU.TANH R43, R52 ;  /* 0x00000034002b7308 */ /* 0x0000640000002400 */
[----:B0-----:R-:W-:-:S06]  /*13ec0*/  VIADD R52, R35, UR5 ;  /* 0x0000000523347c36 */ /* 0x001fcc0008000000 */
[----:B------:R0:W1:Y:S02]  /*13ed0*/  MUFU.TANH R37, R44 ;  /* 0x0000002c00257308 */ /* 0x0000640000002400 */
[----:B0-----:R-:W-:Y:S01]  /*13ee0*/  IMAD.IADD R44, R52, 0x1, R53 ;  /* 0x00000001342c7824 */ /* 0x001fe200078e0235 */
[----:B--234-:R-:W-:Y:S06]  /*13ef0*/  @!P2 BRA `(.L_x_1848) ;  /* 0x00000000004ca947 */ /* 0x01cfec0003800000 */
        /* <DEDUP_REMOVED lines=11> */
.L_x_1850:
[----:B------:R-:W-:-:S13]  /*13fb0*/  ISETP.NE.AND P2, PT, R13, 0x1, PT ;  /* 0x000000010d00780c */ /* 0x000fda0003f45270 */
[----:B------:R-:W0:Y:S02]  /*13fc0*/  @P2 LDC.64 R32, c[0x0][0x9e8] ;  /* 0x00027a00ff202b82 */ /* 0x000e240000000a00 */
[----:B0-----:R-:W-:-:S05]  /*13fd0*/  @P2 IMAD.HI.U32 R32, R31, R32, RZ ;  /* 0x000000201f202227 */ /* 0x001fca00078e00ff */
[----:B------:R-:W-:-:S07]  /*13fe0*/  @P2 SHF.R.U32.HI R31, RZ, R33, R32 ;  /* 0x00000021ff1f2219 */ /* 0x000fce0000011620 */
.L_x_1851:
[----:B------:R-:W-:Y:S05]  /*13ff0*/  BSYNC B0 ;  /* 0x0000000000007941 */ /* 0x000fea0003800000 */
.L_x_1849:
[----:B------:R-:W-:-:S05]  /*14000*/  IMAD R31, R31, R13, R58 ;  /* 0x0000000d1f1f7224 */ /* 0x000fca00078e023a */
[----:B------:R-:W-:Y:S02]  /*14010*/  VIMNMX R44, R44, R31, !PT ;  /* 0x0000001f2c2c7248 */ /* 0x000fe40007fe0100 */
[----:B------:R-:W-:-:S07]  /*14020*/  VIADDMNMX R40, R31, R13, R40, PT ;  /* 0x0000000d1f287246 */ /* 0x000fce0003800128 */
.L_x_1848:
[C---:B------:R-:W-:Y:S02]  /*14030*/  ISETP.GE.AND P2, PT, R54.reuse, 0x2, PT ;  /* 0x000000023600780c */ /* 0x040fe40003f46270 */
[----:B------:R-:W-:Y:S02]  /*14040*/  ISETP.GE.AND P6, PT, R54, 0x9, PT ;  /* 0x000000093600780c */ /* 0x000fe40003fc6270 */
[----:B------:R-:W-:Y:S02]  /*14050*/  ISETP.GT.AND P3, PT, R44, 0x1, !P2 ;  /* 0x000000012c00780c */ /* 0x000fe40005764270 */
[----:B------:R-:W-:Y:S02]  /*14060*/  ISETP.GE.AND P4, PT, R54, 0xa, PT ;  /* 0x0000000a3600780c */ /* 0x000fe40003f86270 */
[----:B------:R-:W-:Y:S02]  /*14070*/  ISETP.LT.OR P3, PT, R40, 0x2, P3 ;  /* 0x000000022800780c */ /* 0x000fe40001f61670 */
[----:B------:R-:W-:-:S02]  /*14080*/  P2R R55, PR, RZ, 0x10 ;  /* 0x00000010ff377803 */ /* 0x000fc40000000000 */
[----:B------:R-:W-:Y:S02]  /*14090*/  FSEL R87, R5, -INF , !P3 ;  /* 0xff80000005577808 */ /* 0x000fe40005800000 */
[----:B------:R-:W-:Y:S01]  /*140a0*/  ISETP.GT.AND P3, PT, R44, 0x8, !P6 ;  /* 0x000000082c00780c */ /* 0x000fe20007764270 */
[----:B------:R-:W0:Y:S03]  /*140b0*/  SHFL.IDX PT, R5, R42, 0x1, 0x1c1f ;  /* 0x003c1f002a057f89 */ /* 0x000e2600000e0000 */
        /* <DEDUP_REMOVED lines=41> */
[----:B-1----:R-:W-:Y:S02]  /*14350*/  FSEL R61, R37, -INF , !P3 ;  /* 0xff800000253d7808 */ /* 0x002fe40005800000 */
        /* <DEDUP_REMOVED lines=8> */
[----:B0-----:R-:W-:Y:S02]  /*143e0*/  VIADDMNMX R32, R5, R51, R50, PT ;  /* 0x0000003305207246 */ /* 0x001fe40003800132 */
        /* <DEDUP_REMOVED lines=55> */
[----:B------:R-:W-:-:S04]  /*14760*/  ISETP.GT.AND P5, PT, R44, 0x59, !P5 ;  /* 0x000000592c00780c */ /* 0x000fc80006fa4270 */
[----:B------:R-:W-:Y:S01]  /*14770*/  ISETP.LT.OR P5, PT, R40, 0x5a, P5 ;  /* 0x0000005a2800780c */ /* 0x000fe20002fa1670 */
[----:B------:R-:W-:-:S03]  /*14780*/  IMAD.IADD R40, R52, 0x1, R5 ;  /* 0x0000000134287824 */ /* 0x000fc600078e0205 */
        /* <DEDUP_REMOVED lines=14> */
.L_x_1854:
[----:B------:R-:W-:-:S13]  /*14870*/  ISETP.NE.AND P5, PT, R13, 0x1, PT ;  /* 0x000000010d00780c */ /* 0x000fda0003fa5270 */
[----:B------:R-:W0:Y:S02]  /*14880*/  @P5 LDC.64 R4, c[0x0][0x9e8] ;  /* 0x00027a00ff045b82 */ /* 0x000e240000000a00 */
[----:B0-----:R-:W-:-:S05]  /*14890*/  @P5 IMAD.HI.U32 R4, R42, R4, RZ ;  /* 0x000000042a045227 */ /* 0x001fca00078e00ff */
[----:B------:R-:W-:-:S07]  /*148a0*/  @P5 SHF.R.U32.HI R42, RZ, R5, R4 ;  /* 0x00000005ff2a5219 */ /* 0x000fce0000011604 */
.L_x_1855:
[----:B------:R-:W-:Y:S05]  /*148b0*/  BSYNC B0 ;  /* 0x0000000000007941 */ /* 0x000fea0003800000 */
.L_x_1853:
[----:B------:R-:W-:-:S05]  /*148c0*/  IMAD R5, R42, R13, R58 ;  /* 0x0000000d2a057224 */ /* 0x000fca00078e023a */
[----:B------:R-:W-:Y:S02]  /*148d0*/  VIMNMX R40, R40, R5, !PT ;  /* 0x0000000528287248 */ /* 0x000fe40007fe0100 */
[----:B------:R-:W-:-:S07]  /*148e0*/  VIADDMNMX R32, R5, R13, R32, PT ;  /* 0x0000000d05207246 */ /* 0x000fce0003800120 */
.L_x_1852:
[----:B------:R-:W-:Y:S01]  /*148f0*/  ISETP.GT.AND P2, PT, R40, 0x1, !P2 ;  /* 0x000000012800780c */ /* 0x000fe20005744270 */
[----:B------:R-:W-:Y:S01]  /*14900*/  ULDC UR4, c[0x0][0x988] ;  /* 0x0002620000047ab9 */ /* 0x000fe20000000800 */
[----:B------:R-:W-:Y:S02]  /*14910*/  FMNMX.FTZ R4, R105, R87, !PT ;  /* 0x0000005769047209 */ /* 0x000fe40007810000 */
[----:B------:R-:W-:Y:S02]  /*14920*/  ISETP.LT.OR P2, PT, R32, 0x2, P2 ;  /* 0x000000022000780c */ /* 0x000fe40001741670 */
[----:B------:R-:W-:Y:S02]  /*14930*/  FMNMX.FTZ R4, R103, R4, !PT ;  /* 0x0000000467047209 */ /* 0x000fe40007810000 */
[----:B------:R-:W-:Y:S02]  /*14940*/  FSEL R45, R3, -INF , !P2 ;  /* 0xff800000032d7808 */ /* 0x000fe40005000000 */
[----:B------:R-:W-:-:S02]  /*14950*/  ISETP.NE.AND P2, PT, R55, RZ, PT ;  /* 0x000000ff3700720c */ /* 0x000fc40003f45270 */
[C---:B------:R-:W-:Y:S02]  /*14960*/  ISETP.GT.AND P6, PT, R40.reuse, 0x8, !P6 ;  /* 0x000000082800780c */ /* 0x040fe400077c4270 */
[----:B------:R-:W-:Y:S02]  /*14970*/  ISETP.GT.AND P2, PT, R40, 0x9, !P2 ;  /* 0x000000092800780c */ /* 0x000fe40005744270 */
[----:B------:R-:W-:Y:S02]  /*14980*/  FMNMX.FTZ R4, R89, R4, !PT ;  /* 0x0000000459047209 */ /* 0x000fe40007810000 */
[C---:B------:R-:W-:Y:S02]  /*14990*/  ISETP.LT.OR P2, PT, R32.reuse, 0xa, P2 ;  /* 0x0000000a2000780c */ /* 0x040fe40001741670 */
[----:B------:R-:W-:Y:S02]  /*149a0*/  ISETP.LT.OR P6, PT, R32, 0x9, P6 ;  /* 0x000000092000780c */ /* 0x000fe400037c1670 */
[----:B------:R-:W-:-:S02]  /*149b0*/  FSEL R47, R8, -INF , !P2 ;  /* 0xff800000082f7808 */ /* 0x000fc40005000000 */
[----:B------:R-:W-:Y:S02]  /*149c0*/  ISETP.NE.AND P2, PT, R59, RZ, PT ;  /* 0x000000ff3b00720c */ /* 0x000fe40003f45270 */
[----:B------:R-:W-:Y:S02]  /*149d0*/  FMNMX.FTZ R4, R101, R4, !PT ;  /* 0x0000000465047209 */ /* 0x000fe40007810000 */
[----:B------:R-:W-:Y:S02]  /*149e0*/  ISETP.GT.AND P2, PT, R40, 0x10, !P2 ;  /* 0x000000102800780c */ /* 0x000fe40005744270 */
[----:B------:R-:W-:Y:S02]  /*149f0*/  FSEL R3, R6, -INF , !P6 ;  /* 0xff80000006037808 */ /* 0x000fe40007000000 */
[----:B------:R-:W-:Y:S02]  /*14a00*/  ISETP.LT.OR P2, PT, R32, 0x11, P2 ;  /* 0x000000112000780c */ /* 0x000fe40001741670 */
[----:B------:R-:W-:-:S02]  /*14a10*/  ISETP.NE.AND P6, PT, R66, RZ, PT ;  /* 0x000000ff4200720c */ /* 0x000fc40003fc5270 */
[----:B------:R-:W-:Y:S01]  /*14a20*/  FSEL R51, R10, -INF , !P2 ;  /* 0xff8000000a337808 */ /* 0x000fe20005000000 */
[----:B------:R-:W-:Y:S01]  /*14a30*/  IMAD.U32 R10, RZ, RZ, UR4 ;  /* 0x00000004ff0a7e24 */ /* 0x000fe2000f8e00ff */
[----:B------:R-:W-:Y:S02]  /*14a40*/  ISETP.NE.AND P2, PT, R62, RZ, PT ;  /* 0x000000ff3e00720c */ /* 0x000fe40003f45270 */
[----:B------:R-:W-:Y:S02]  /*14a50*/  FMNMX.FTZ R4, R91, R4, !PT ;  /* 0x000000045b047209 */ /* 0x000fe40007810000 */
[----:B------:R-:W-:Y:S02]  /*14a60*/  ISETP.GT.AND P2, PT, R40, 0x11, !P2 ;  /* 0x000000112800780c */ /* 0x000fe40005744270 */
[----:B------:R-:W-:Y:S02]  /*14a70*/  FMNMX.FTZ R4, R99, R4, !PT ;  /* 0x0000000463047209 */ /* 0x000fe40007810000 */
[----:B------:R-:W-:-:S02]  /*14a80*/  ISETP.LT.OR P2, PT, R32, 0x12, P2 ;  /* 0x000000122000780c */ /* 0x000fc40001741670 */
[----:B------:R-:W-:Y:S02]  /*14a90*/  ISETP.NE.AND P5, PT, R67, RZ, PT ;  /* 0x000000ff4300720c */ /* 0x000fe40003fa5270 */
        /* <DEDUP_REMOVED lines=41> */
[C---:B------:R-:W-:Y:S02]  /*14d30*/  ISETP.GT.AND P2, PT, R40.reuse, 0x30, !P2 ;  /* 0x000000302800780c */ /* 0x040fe40005744270 */
[----:B------:R-:W-:Y:S01]  /*14d40*/  ISETP.GT.AND P4, PT, R40, RZ, !P4 ;  /* 0x000000ff2800720c */ /* 0x000fe20006784270 */
[----:B------:R-:W0:Y:S01]  /*14d50*/  SHFL.BFLY PT, R5, R4, 0x2, 0x1f ;  /* 0x0c401f0004057f89 */ /* 0x000e2200000e0000 */
        /* <DEDUP_REMOVED lines=11> */
[C---:B------:R-:W-:Y:S02]  /*14e10*/  ISETP.GT.AND P3, PT, R40.reuse, 0x58, !P3 ;  /* 0x000000582800780c */ /* 0x040fe40005f64270 */
[----:B------:R-:W-:Y:S02]  /*14e20*/  ISETP.GT.AND P2, PT, R40, 0x38, !P2 ;  /* 0x000000382800780c */ /* 0x000fe40005744270 */
[----:B0-----:R-:W-:Y:S02]  /*14e30*/  FMNMX.FTZ R6, R4, R5, !PT ;  /* 0x0000000504067209 */ /* 0x001fe40007810000 */
[----:B------:R-:W-:Y:S02]  /*14e40*/  ISETP.LT.OR P2, PT, R32, 0x39, P2 ;  /* 0x000000392000780c */ /* 0x000fe40001741670 */
[----:B------:R-:W-:Y:S01]  /*14e50*/  FMNMX.FTZ R4, R0, R45, !PT ;  /* 0x0000002d00047209 */ /* 0x000fe20007810000 */
[----:B------:R-:W0:Y:S01]  /*14e60*/  SHFL.BFLY PT, R5, R6, 0x1, 0x1f ;  /* 0x0c201f0006057f89 */ /* 0x000e2200000e0000 */
        /* <DEDUP_REMOVED lines=20> */
[----:B0-----:R-:W-:Y:S02]  /*14fb0*/  FMNMX.FTZ R5, R6, R5, !PT ;  /* 0x0000000506057209 */ /* 0x001fe40007810000 */
[----:B------:R-:W-:Y:S02]  /*14fc0*/  FSEL R79, R79, -INF , !P2 ;  /* 0xff8000004f4f7808 */ /* 0x000fe40005000000 */
[----:B------:R-:W-:Y:S01]  /*14fd0*/  ISETP.GT.AND P2, PT, R40, 0x48, !P6 ;  /* 0x000000482800780c */ /* 0x000fe20007744270 */
[----:B------:R-:W-:Y:S01]  /*14fe0*/  FMUL.FTZ R8, R5, R10 ;  /* 0x0000000a05087220 */ /* 0x000fe20000410000 */
        /* <DEDUP_REMOVED lines=18> */
[-CC-:B------:R-:W-:Y:S01]  /*15110*/  FFMA.FTZ R14, R97, R10.reuse, -R8.reuse ;  /* 0x0000000a610e7223 */ /* 0x180fe20000010808 */
[----:B------:R-:W-:Y:S01]  /*15120*/  ISETP.NE.AND P6, PT, R64, RZ, PT ;  /* 0x000000ff4000720c */ /* 0x000fe20003fc5270 */
[--C-:B------:R-:W-:Y:S01]  /*15130*/  FFMA.FTZ R154, R99, R10, -R8.reuse ;  /* 0x0000000a639a7223 */ /* 0x100fe20000010808 */
[----:B------:R-:W-:Y:S01]  /*15140*/  FMNMX.FTZ R6, R79, R6, !PT ;  /* 0x000000064f067209 */ /* 0x000fe20007810000 */
[-CC-:B------:R-:W-:Y:S01]  /*15150*/  FFMA.FTZ R150, R61, R10.reuse, -R8.reuse ;  /* 0x0000000a3d967223 */ /* 0x180fe20000010808 */
[----:B------:R-:W-:Y:S01]  /*15160*/  FSEL R85, R85, -INF , !P2 ;  /* 0xff80000055557808 */ /* 0x000fe20005000000 */
[-CC-:B------:R-:W-:Y:S01]  /*15170*/  FFMA.FTZ R156, R105, R10.reuse, -R8.reuse ;  /* 0x0000000a699c7223 */ /* 0x180fe20000010808 */
[----:B------:R-:W-:Y:S01]  /*15180*/  ISETP.GT.AND P2, PT, R40, 0x51, !P6 ;  /* 0x000000512800780c */ /* 0x000fe20007744270 */
[--C-:B------:R-:W-:Y:S01]  /*15190*/  FFMA.FTZ R87, R87, R10, -R8.reuse ;  /* 0x0000000a57577223 */ /* 0x100fe20000010808 */
[----:B------:R-:W-:Y:S01]  /*151a0*/  FMNMX.FTZ R6, R81, R6, !PT ;  /* 0x0000000651067209 */ /* 0x000fe20007810000 */
[-CC-:B------:R-:W-:Y:S01]  /*151b0*/  FFMA.FTZ R158, R103, R10.reuse, -R8.reuse ;  /* 0x0000000a679e7223 */ /* 0x180fe20000010808 */
[----:B------:R-:W-:Y:S01]  /*151c0*/  ISETP.NE.AND P5, PT, R54, RZ, PT ;  /* 0x000000ff3600720c */ /* 0x000fe20003fa5270 */
[----:B------:R-:W-:Y:S01]  /*151d0*/  MUFU.EX2 R156, R156 ;  /* 0x0000009c009c7308 */ /* 0x000fe20000000800 */
[----:B------:R-:W-:Y:S01]  /*151e0*/  ISETP.LT.OR P2, PT, R32, 0x52, P2 ;  /* 0x000000522000780c */ /* 0x000fe20001741670 */
[--C-:B------:R-:W-:Y:S01]  /*151f0*/  FFMA.FTZ R89, R89, R10, -R8.reuse ;  /* 0x0000000a59597223 */ /* 0x100fe20000010808 */
[----:B------:R-:W-:Y:S01]  /*15200*/  FMNMX.FTZ R6, R83, R6, !PT ;  /* 0x0000000653067209 */ /* 0x000fe20007810000 */
[-CC-:B------:R-:W-:Y:S01]  /*15210*/  FFMA.FTZ R101, R101, R10.reuse, -R8.reuse ;  /* 0x0000000a65657223 */ /* 0x180fe20000010808 */
[----:B------:R-:W-:Y:S01]  /*15220*/  ISETP.GT.AND P4, PT, R40, 0x59, !P5 ;  /* 0x000000592800780c */ /* 0x000fe20006f84270 */
[-CC-:B------:R-:W-:Y:S01]  /*15230*/  FFMA.FTZ R91, R91, R10.reuse, -R8.reuse ;  /* 0x0000000a5b5b7223 */ /* 0x180fe20000010808 */
[----:B------:R-:W-:Y:S01]  /*15240*/  ISETP.LT.OR P3, PT, R32, 0x59, P3 ;  /* 0x000000592000780c */ /* 0x000fe20001f61670 */
[----:B------:R-:W-:Y:S01]  /*15250*/  MUFU.EX2 R87, R87 ;  /* 0x0000005700577308 */ /* 0x000fe20000000800 */
[----:B------:R-:W-:Y:S01]  /*15260*/  FSEL R95, R20, -INF , !P2 ;  /* 0xff800000145f7808 */ /* 0x000fe20005000000 */
[--C-:B------:R-:W-:Y:S01]  /*15270*/  FFMA.FTZ R138, R25, R10, -R8.reuse ;  /* 0x0000000a198a7223 */ /* 0x100fe20000010808 */
[----:B------:R-:W-:Y:S01]  /*15280*/  FMNMX.FTZ R6, R85, R6, !PT ;  /* 0x0000000655067209 */ /* 0x000fe20007810000 */
[-CC-:B------:R-:W-:Y:S01]  /*15290*/  FFMA.FTZ R93, R93, R10.reuse, -R8.reuse ;  /* 0x0000000a5d5d7223 */ /* 0x180fe20000010808 */
[----:B------:R-:W-:Y:S01]  /*152a0*/  ISETP.LT.OR P4, PT, R32, 0x5a, P4 ;  /* 0x0000005a2000780c */ /* 0x000fe20002781670 */
[--C-:B------:R-:W-:Y:S01]  /*152b0*/  FFMA.FTZ R57, R57, R10, -R8.reuse ;  /* 0x0000000a39397223 */ /* 0x100fe20000010808 */
[----:B------:R-:W-:Y:S01]  /*152c0*/  FSEL R97, R21, -INF , !P3 ;  /* 0xff80000015617808 */ /* 0x000fe20005800000 */
[----:B------:R-:W-:Y:S01]  /*152d0*/  MUFU.EX2 R158, R158 ;  /* 0x0000009e009e7308 */ /* 0x000fe20000000800 */
[----:B------:R-:W-:Y:S01]  /*152e0*/  FMNMX.FTZ R6, R95, R6, !PT ;  /* 0x000000065f067209 */ /* 0x000fe20007810000 */
[-CC-:B------:R-:W-:Y:S01]  /*152f0*/  FFMA.FTZ R144, R53, R10.reuse, -R8.reuse ;  /* 0x0000000a35907223 */ /* 0x180fe20000010808 */
[----:B------:R-:W-:Y:S01]  /*15300*/  FSEL R99, R24, -INF , !P4 ;  /* 0xff80000018637808 */ /* 0x000fe20006000000 */
[--C-:B------:R-:W-:Y:S01]  /*15310*/  FFMA.FTZ R49, R49, R10, -R8.reuse ;  /* 0x0000000a31317223 */ /* 0x100fe20000010808 */
[----:B------:R-:W-:Y:S01]  /*15320*/  FMNMX.FTZ R6, R97, R6, !PT ;  /* 0x0000000661067209 */ /* 0x000fe20007810000 */
[--C-:B------:R-:W-:Y:S01]  /*15330*/  FFMA.FTZ R146, R43, R10, -R8.reuse ;  /* 0x0000000a2b927223 */ /* 0x100fe20000010808 */
[----:B------:R-:W-:Y:S01]  /*15340*/  ISETP.NE.AND P5, PT, R9, 0x1, PT ;  /* 0x000000010900780c */ /* 0x000fe20003fa5270 */
[----:B------:R-:W-:Y:S01]  /*15350*/  MUFU.EX2 R21, R14 ;  /* 0x0000000e00157308 */ /* 0x000fe20000000800 */
[----:B------:R-:W-:Y:S01]  /*15360*/  FMNMX.FTZ R6, R99, R6, !PT ;  /* 0x0000000663067209 */ /* 0x000fe20007810000 */
[-CC-:B------:R-:W-:Y:S01]  /*15370*/  FFMA.FTZ R41, R41, R10.reuse, -R8.reuse ;  /* 0x0000000a29297223 */ /* 0x180fe20000010808 */
[-CC-:B------:R-:W-:Y:S01]  /*15380*/  FFMA.FTZ R140, R39, R10.reuse, -R8.reuse ;  /* 0x0000000a278c7223 */ /* 0x180fe20000010808 */
[-CC-:B------:R-:W-:Y:S01]  /*15390*/  FFMA.FTZ R37, R37, R10.reuse, -R8.reuse ;  /* 0x0000000a25257223 */ /* 0x180fe20000010808 */
[-CC-:B------:R-:W-:Y:S01]  /*153a0*/  FFMA.FTZ R142, R35, R10.reuse, -R8.reuse ;  /* 0x0000000a238e7223 */ /* 0x180fe20000010808 */
[----:B------:R-:W0:Y:S01]  /*153b0*/  SHFL.BFLY PT, R61, R6, 0x2, 0x1f ;  /* 0x0c401f00063d7f89 */ /* 0x000e2200000e0000 */
[-CC-:B------:R-:W-:Y:S01]  /*153c0*/  FFMA.FTZ R33, R33, R10.reuse, -R8.reuse ;  /* 0x0000000a21217223 */ /* 0x180fe20000010808 */
[----:B------:R-:W-:Y:S01]  /*153d0*/  MUFU.EX2 R89, R89 ;  /* 0x0000005900597308 */ /* 0x000fe20000000800 */
[-CC-:B------:R-:W-:Y:S01]  /*153e0*/  FFMA.FTZ R136, R31, R10.reuse, -R8.reuse ;  /* 0x0000000a1f887223 */ /* 0x180fe20000010808 */
[-CC-:B------:R-:W-:Y:S01]  /*153f0*/  FFMA.FTZ R29, R29, R10.reuse, -R8.reuse ;  /* 0x0000000a1d1d7223 */ /* 0x180fe20000010808 */
[----:B------:R-:W-:Y:S01]  /*15400*/  FFMA.FTZ R25, R27, R10, -R8 ;  /* 0x0000000a1b197223 */ /* 0x000fe20000010808 */
[----:B------:R-:W1:Y:S01]  /*15410*/  @P5 LDC R38, c[0x0][0x44c] ;  /* 0x00011300ff265b82 */ /* 0x000e620000000800 */
[----:B------:R-:W-:-:S03]  /*15420*/  IMAD.MOV.U32 R27, RZ, RZ, R177 ;  /* 0x000000ffff1b7224 */ /* 0x000fc600078e00b1 */
[----:B------:R-:W-:Y:S04]  /*15430*/  MUFU.EX2 R4, R101 ;  /* 0x0000006500047308 */ /* 0x000fe80000000800 */
[----:B------:R-:W2:Y:S04]  /*15440*/  @P5 LDC R40, c[0x0][0x450] ;  /* 0x00011400ff285b82 */ /* 0x000ea80000000800 */
[----:B------:R-:W3:Y:S01]  /*15450*/  MUFU.EX2 R91, R91 ;  /* 0x0000005b005b7308 */ /* 0x000ee20000000800 */
[----:B0-----:R-:W-:-:S07]  /*15460*/  FMNMX.FTZ R61, R6, R61, !PT ;  /* 0x0000003d063d7209 */ /* 0x001fce0007810000 */
[----:B------:R-:W-:Y:S01]  /*15470*/  MUFU.EX2 R154, R154 ;  /* 0x0000009a009a7308 */ /* 0x000fe20000000800 */
[----:B------:R-:W0:Y:S01]  /*15480*/  SHFL.BFLY PT, R6, R61, 0x1, 0x1f ;  /* 0x0c201f003d067f89 */ /* 0x000e2200000e0000 */
[----:B-1----:R-:W-:-:S06]  /*15490*/  @P5 IMAD.HI.U32 R31, R177, R38, RZ ;  /* 0x00000026b11f5227 */ /* 0x002fcc00078e00ff */
[----:B------:R-:W-:Y:S01]  /*154a0*/  MUFU.EX2 R93, R93 ;  /* 0x0000005d005d7308 */ /* 0x000fe20000000800 */
[----:B--2---:R-:W-:Y:S02]  /*154b0*/  @P5 SHF.R.U32.HI R27, RZ, R40, R31 ;  /* 0x00000028ff1b5219 */ /* 0x004fe4000001161f */
[----:B------:R-:W-:-:S05]  /*154c0*/  ISETP.GE.AND P5, PT, R13, 0x1, PT ;  /* 0x000000010d00780c */ /* 0x000fca0003fa6270 */
[----:B------:R-:W-:Y:S01]  /*154d0*/  MUFU.EX2 R148, R148 ;  /* 0x0000009400947308 */ /* 0x000fe20000000800 */
[----:B------:R-:W-:Y:S01]  /*154e0*/  IMAD.IADD R27, R152, 0x1, R27 ;  /* 0x00000001981b7824 */ /* 0x000fe200078e021b */
[----:B---3--:R-:W-:-:S03]  /*154f0*/  F2FP.BF16.F32.PACK_AB R152, R91, R4 ;  /* 0x000000045b98723e */ /* 0x008fc600000010ff */
[----:B------:R-:W-:-:S03]  /*15500*/  IMAD.IADD R12, R27, 0x1, R12 ;  /* 0x000000011b0c7824 */ /* 0x000fc600078e020c */
[----:B------:R-:W-:Y:S01]  /*15510*/  MUFU.EX2 R150, R150 ;  /* 0x0000009600967308 */ /* 0x000fe20000000800 */
[----:B0-----:R-:W-:-:S04]  /*15520*/  FMNMX.FTZ R6, R61, R6, !PT ;  /* 0x000000063d067209 */ /* 0x001fc80007810000 */
[C---:B------:R-:W-:Y:S01]  /*15530*/  FSETP.NEU.FTZ.AND P2, PT, R6.reuse, -INF , PT ;  /* 0xff8000000600780b */ /* 0x040fe20003f5d000 */
[----:B------:R-:W-:Y:S02]  /*15540*/  FMUL.FTZ R14, R6, R10 ;  /* 0x0000000a060e7220 */ /* 0x000fe40000410000 */
[----:B------:R-:W-:Y:S03]  /*15550*/  MUFU.EX2 R57, R57 ;  /* 0x0000003900397308 */ /* 0x000fe60000000800 */
[----:B------:R-:W-:-:S05]  /*15560*/  FSEL R14, R14, RZ, P2 ;  /* 0x000000ff0e0e7208 */ /* 0x000fca0001000000 */
        /* <DEDUP_REMOVED lines=24> */
[----:B------:R-:W1:Y:S01]  /*156f0*/  MUFU.EX2 R3, R3 ;  /* 0x0000000300037308 */ /* 0x000e620000000800 */
[-CC-:B------:R-:W-:Y:S01]  /*15700*/  FFMA.FTZ R95, R95, R10.reuse, -R14.reuse ;  /* 0x0000000a5f5f7223 */ /* 0x180fe2000001080e */
[-CC-:B------:R-:W-:Y:S01]  /*15710*/  FFMA.FTZ R97, R97, R10.reuse, -R14.reuse ;  /* 0x0000000a61617223 */ /* 0x180fe2000001080e */
[----:B------:R-:W-:-:S05]  /*15720*/  FFMA.FTZ R99, R99, R10, -R14 ;  /* 0x0000000a63637223 */ /* 0x000fca000001080e */
[----:B------:R2:W-:Y:S08]  /*15730*/  MUFU.EX2 R20, R11 ;  /* 0x0000000b00147308 */ /* 0x0005f00000000800 */
[----:B------:R-:W3:Y:S01]  /*15740*/  MUFU.EX2 R8, R47 ;  /* 0x0000002f00087308 */ /* 0x000ee20000000800 */
[----:B--2---:R-:W-:Y:S01]  /*15750*/  FADD.FTZ R11, R156, R87 ;  /* 0x000000579c0b7221 */ /* 0x004fe20000010000 */
[----:B------:R-:W-:-:S03]  /*15760*/  F2FP.BF16.F32.PACK_AB R156, R87, R156 ;  /* 0x0000009c579c723e */ /* 0x000fc600000010ff */
[----:B------:R-:W-:Y:S01]  /*15770*/  FADD.FTZ R32, R158, R11 ;  /* 0x0000000b9e207221 */ /* 0x000fe20000010000 */
[C---:B------:R-:W-:Y:S02]  /*15780*/  F2FP.BF16.F32.PACK_AB R158, R89.reuse, R158 ;  /* 0x0000009e599e723e */ /* 0x040fe400000010ff */
[----:B------:R-:W2:Y:S01]  /*15790*/  MUFU.EX2 R51, R51 ;  /* 0x0000003300337308 */ /* 0x000ea20000000800 */
[----:B------:R-:W-:Y:S01]  /*157a0*/  FADD.FTZ R11, R89, R32 ;  /* 0x00000020590b7221 */ /* 0x000fe20000010000 */
[----:B0-----:R-:W-:Y:S01]  /*157b0*/  FADD.FTZ R32, R157, R0 ;  /* 0x000000009d207221 */ /* 0x001fe20000010000 */
[----:B------:R-:W-:Y:S02]  /*157c0*/  F2FP.BF16.F32.PACK_AB R157, R0, R157 ;  /* 0x0000009d009d723e */ /* 0x000fe400000010ff */
[----:B------:R-:W-:Y:S01]  /*157d0*/  FADD.FTZ R34, R4, R11 ;  /* 0x0000000b04227221 */ /* 0x000fe20000010000 */
[----:B-1----:R-:W-:Y:S02]  /*157e0*/  FADD.FTZ R11, R3, R32 ;  /* 0x00000020030b7221 */ /* 0x002fe40000010000 */
[----:B------:R-:W-:Y:S01]  /*157f0*/  MUFU.EX2 R55, R55 ;  /* 0x0000003700377308 */ /* 0x000fe20000000800 */
[----:B---3--:R-:W-:-:S07]  /*15800*/  F2FP.BF16.F32.PACK_AB R159, R8, R3 ;  /* 0x00000003089f723e */ /* 0x008fce00000010ff */
[----:B------:R0:W1:Y:S01]  /*15810*/  MUFU.EX2 R24, R15 ;  /* 0x0000000f00187308 */ /* 0x0000620000000800 */
[----:B--2---:R-:W-:-:S07]  /*15820*/  F2FP.BF16.F32.PACK_AB R153, R20, R51 ;  /* 0x000000331499723e */ /* 0x004fce00000010ff */
[----:B------:R-:W2:Y:S01]  /*15830*/  MUFU.EX2 R59, R59 ;  /* 0x0000003b003b7308 */ /* 0x000ea20000000800 */
[----:B0-----:R-:W-:Y:S01]  /*15840*/  FADD.FTZ R15, R91, R34 ;  /* 0x000000225b0f7221 */ /* 0x001fe20000010000 */
[----:B------:R-:W-:Y:S01]  /*15850*/  FADD.FTZ R34, R8, R11 ;  /* 0x0000000b08227221 */ /* 0x000fe20000010000 */
[----:B------:R-:W-:Y:S02]  /*15860*/  VIADD R8, R2, 0xfffffffe ;  /* 0xfffffffe02087836 */ /* 0x000fe40000000000 */
[----:B------:R-:W-:Y:S01]  /*15870*/  FADD.FTZ R36, R154, R15 ;  /* 0x0000000f9a247221 */ /* 0x000fe20000010000 */
[----:B------:R-:W-:Y:S01]  /*15880*/  FADD.FTZ R11, R51, R34 ;  /* 0x00000022330b7221 */ /* 0x000fe20000010000 */
[C---:B------:R-:W-:Y:S01]  /*15890*/  F2FP.BF16.F32.PACK_AB R154, R93.reuse, R154 ;  /* 0x0000009a5d9a723e */ /* 0x040fe200000010ff */
[----:B------:R-:W0:Y:S01]  /*158a0*/  MUFU.EX2 R26, R63 ;  /* 0x0000003f001a7308 */ /* 0x000e220000000800 */
[----:B------:R-:W-:Y:S01]  /*158b0*/  FADD.FTZ R15, R93, R36 ;  /* 0x000000245d0f7221 */ /* 0x000fe20000010000 */
[----:B------:R-:W-:Y:S01]  /*158c0*/  FADD.FTZ R34, R20, R11 ;  /* 0x0000000b14227221 */ /* 0x000fe20000010000 */
[----:B-1----:R-:W-:-:S02]  /*158d0*/  F2FP.BF16.F32.PACK_AB R155, R24, R55 ;  /* 0x00000037189b723e */ /* 0x002fc400000010ff */
[----:B------:R-:W-:Y:S01]  /*158e0*/  FADD.FTZ R36, R148, R15 ;  /* 0x0000000f94247221 */ /* 0x000fe20000010000 */
[----:B------:R-:W-:Y:S01]  /*158f0*/  FADD.FTZ R11, R55, R34 ;  /* 0x00000022370b7221 */ /* 0x000fe20000010000 */
[C---:B------:R-:W-:Y:S01]  /*15900*/  F2FP.BF16.F32.PACK_AB R148, R21.reuse, R148 ;  /* 0x000000941594723e */ /* 0x040fe200000010ff */
[----:B------:R-:W1:Y:S01]  /*15910*/  MUFU.EX2 R65, R65 ;  /* 0x0000004100417308 */ /* 0x000e620000000800 */
[----:B------:R-:W-:Y:S01]  /*15920*/  FADD.FTZ R15, R21, R36 ;  /* 0x00000024150f7221 */ /* 0x000fe20000010000 */
[----:B------:R-:W-:-:S03]  /*15930*/  FADD.FTZ R36, R24, R11 ;  /* 0x0000000b18247221 */ /* 0x000fc60000010000 */
[----:B------:R-:W-:Y:S01]  /*15940*/  FADD.FTZ R38, R150, R15 ;  /* 0x0000000f96267221 */ /* 0x000fe20000010000 */
[----:B--2---:R-:W-:Y:S01]  /*15950*/  FADD.FTZ R11, R59, R36 ;  /* 0x000000243b0b7221 */ /* 0x004fe20000010000 */
[C---:B------:R-:W-:Y:S01]  /*15960*/  F2FP.BF16.F32.PACK_AB R150, R57.reuse, R150 ;  /* 0x000000963996723e */ /* 0x040fe200000010ff */
[----:B------:R-:W2:Y:S01]  /*15970*/  MUFU.EX2 R49, R49 ;  /* 0x0000003100317308 */ /* 0x000ea20000000800 */
[----:B------:R-:W-:Y:S01]  /*15980*/  FADD.FTZ R15, R57, R38 ;  /* 0x00000026390f7221 */ /* 0x000fe20000010000 */
[C---:B0-----:R-:W-:Y:S01]  /*15990*/  FADD.FTZ R36, R26.reuse, R11 ;  /* 0x0000000b1a247221 */ /* 0x041fe20000010000 */
[----:B------:R-:W-:Y:S02]  /*159a0*/  F2FP.BF16.F32.PACK_AB R149, R26, R59 ;  /* 0x0000003b1a95723e */ /* 0x000fe400000010ff */
[----:B------:R-:W-:-:S03]  /*159b0*/  FADD.FTZ R38, R144, R15 ;  /* 0x0000000f90267221 */ /* 0x000fc60000010000 */
        /* <DEDUP_REMOVED lines=27> */
[----:B-----5:R-:W-:-:S06]  /*15b70*/  F2FP.BF16.F32.PACK_AB R147, R32, R73 ;  /* 0x000000492093723e */ /* 0x020fcc00000010ff */
        /* <DEDUP_REMOVED lines=27> */
[----:B------:R-:W1:Y:S01]  /*15d30*/  MUFU.EX2 R38, R99 ;  /* 0x0000006300267308 */ /* 0x000e620000000800 */
[----:B--2---:R-:W-:Y:S01]  /*15d40*/  FADD.FTZ R3, R97, R0 ;  /* 0x0000000061037221 */ /* 0x004fe20000010000 */
[C---:B0-----:R-:W-:Y:S01]  /*15d50*/  FADD.FTZ R4, R25.reuse, R4 ;  /* 0x0000000419047221 */ /* 0x041fe20000010000 */
[----:B------:R-:W-:Y:S02]  /*15d60*/  F2FP.BF16.F32.PACK_AB R138, R25, R138 ;  /* 0x0000008a198a723e */ /* 0x000fe400000010ff */
[C---:B-1----:R-:W-:Y:S01]  /*15d70*/  FADD.FTZ R3, R38.reuse, R3 ;  /* 0x0000000326037221 */ /* 0x042fe20000010000 */
[----:B------:R-:W-:Y:S01]  /*15d80*/  F2FP.BF16.F32.PACK_AB R139, R38, R97 ;  /* 0x00000061268b723e */ /* 0x000fe200000010ff */
[----:B------:R-:W-:Y:S06]  /*15d90*/  @!P5 BRA `(.L_x_1856) ;  /* 0x000000000048d947 */ /* 0x000fec0003800000 */
        /* <DEDUP_REMOVED lines=11> */
.L_x_1858:
[----:B------:R-:W-:-:S13]  /*15e50*/  ISETP.NE.AND P2, PT, R13, 0x1, PT ;  /* 0x000000010d00780c */ /* 0x000fda0003f45270 */
[----:B------:R-:W0:Y:S02]  /*15e60*/  @P2 LDC.64 R14, c[0x0][0x9e8] ;  /* 0x00027a00ff0e2b82 */ /* 0x000e240000000a00 */
[----:B0-----:R-:W-:-:S05]  /*15e70*/  @P2 IMAD.HI.U32 R2, R0, R14, RZ ;  /* 0x0000000e00022227 */ /* 0x001fca00078e00ff */
[----:B------:R-:W-:-:S07]  /*15e80*/  @P2 SHF.R.U32.HI R0, RZ, R15, R2 ;  /* 0x0000000fff002219 */ /* 0x000fce0000011602 */
.L_x_1859:
[----:B------:R-:W-:Y:S05]  /*15e90*/  BSYNC B0 ;  /* 0x0000000000007941 */ /* 0x000fea0003800000 */
.L_x_1857:
[----:B------:R-:W-:-:S05]  /*15ea0*/  IMAD R13, R0, R13, R13 ;  /* 0x0000000d000d7224 */ /* 0x000fca00078e020d */
[----:B------:R-:W-:-:S07]  /*15eb0*/  VIMNMX R12, R12, R13, PT ;  /* 0x0000000d0c0c7248 */ /* 0x000fce0003fe0100 */
.L_x_1856:
[----:B------:R-:W-:Y:S01]  /*15ec0*/  IMAD.HI R12, R12, 0x2aaaaaab, RZ ;  /* 0x2aaaaaab0c0c7827 */ /* 0x000fe200078e02ff */
[----:B------:R-:W-:Y:S01]  /*15ed0*/  ULDC UR46, c[0x0][0x9e4] ;  /* 0x00027900002e7ab9 */ /* 0x000fe20000000800 */
[----:B------:R-:W-:Y:S01]  /*15ee0*/  ULDC UR39, c[0x0][0x9e4] ;  /* 0x0002790000277ab9 */ /* 0x000fe20000000800 */
[----:B------:R-:W-:Y:S01]  /*15ef0*/  ULDC UR50, c[0x0][0x9d8] ;  /* 0x0002760000327ab9 */ /* 0x000fe20000000800 */
[----:B------:R-:W-:Y:S01]  /*15f00*/  ULDC UR55, c[0x0][0x9d8] ;  /* 0x0002760000377ab9 */ /* 0x000fe20000000800 */
[----:B------:R-:W-:Y:S01]  /*15f10*/  SHF.R.U32.HI R11, RZ, 0x1f, R12 ;  /* 0x0000001fff0b7819 */ /* 0x000fe2000001160c */
[----:B------:R-:W-:Y:S01]  /*15f20*/  ULDC UR51, c[0x0][0x9d8] ;  /* 0x0002760000337ab9 */ /* 0x000fe20000000800 */
[----:B------:R-:W-:Y:S01]  /*15f30*/  ULDC UR38, c[0x0][0x988] ;  /* 0x0002620000267ab9 */ /* 0x000fe20000000800 */
[----:B------:R-:W-:Y:S01]  /*15f40*/  ULDC UR43, c[0x0][0x988] ;  /* 0x00026200002b7ab9 */ /* 0x000fe20000000800 */
[----:B------:R-:W-:Y:S01]  /*15f50*/  LEA.HI.SX32 R14, R12, R11, 0x1c ;  /* 0x0000000b0c0e7211 */ /* 0x000fe200078fe2ff */
[----:B------:R-:W-:Y:S01]  /*15f60*/  ULDC UR42, c[0x0][0x988] ;  /* 0x00026200002a7ab9 */ /* 0x000fe20000000800 */
[----:B------:R-:W-:Y:S01]  /*15f70*/  ULDC UR54, c[0x0][0x9e0] ;  /* 0x0002780000367ab9 */ /* 0x000fe20000000800 */
[----:B------:R-:W-:Y:S01]  /*15f80*/  ULDC UR47, c[0x0][0x9e0] ;  /* 0x00027800002f7ab9 */ /* 0x000fe20000000800 */
[----:B------:R-:W-:Y:S01]  /*15f90*/  VIMNMX R14, R179, R14, !PT ;  /* 0x0000000eb30e7248 */ /* 0x000fe20007fe0100 */
[----:B------:R-:W-:Y:S01]  /*15fa0*/  BSSY B0, `(.L_x_1860) ;  /* 0x000039c000007945 */ /* 0x000fe20003800000 */
[----:B------:R-:W-:Y:S01]  /*15fb0*/  IMAD.MOV.U32 R2, RZ, RZ, 0x3f800000 ;  /* 0x3f800000ff027424 */ /* 0x000fe200078e00ff */
[----:B------:R-:W-:-:S02]  /*15fc0*/  CS2R R86, SRZ ;  /* 0x0000000000567805 */ /* 0x000fc4000001ff00 */
[----:B------:R-:W-:Y:S01]  /*15fd0*/  ISETP.GE.AND P2, PT, R8, R14, PT ;  /* 0x0000000e0800720c */ /* 0x000fe20003f46270 */
[----:B------:R-:W-:Y:S01]  /*15fe0*/  IMAD.MOV.U32 R0, RZ, RZ, 0x3f800000 ;  /* 0x3f800000ff007424 */ /* 0x000fe200078e00ff */
        /* <DEDUP_REMOVED lines=31> */
[----:B------:R-:W-:Y:S06]  /*161e0*/  @!P2 BRA `(.L_x_1861) ;  /* 0x0000003400dca947 */ /* 0x000fec0003800000 */
[----:B------:R-:W-:Y:S01]  /*161f0*/  BSSY B1, `(.L_x_1862) ;  /* 0x0000372000017945 */ /* 0x000fe20003800000 */
[----:B------:R-:W-:Y:S02]  /*16200*/  IMAD.MOV.U32 R2, RZ, RZ, 0x3f800000 ;  /* 0x3f800000ff027424 */ /* 0x000fe400078e00ff */
[----:B------:R-:W-:-:S07]  /*16210*/  IMAD.MOV.U32 R87, RZ, RZ, RZ ;  /* 0x000000ffff577224 */ /* 0x000fce00078e00ff */
.L_x_1881:
[----:B------:R-:W-:-:S05]  /*16220*/  VIADD R15, R22, 0x1 ;  /* 0x00000001160f7836 */ /* 0x000fca0000000000 */
[----:B------:R-:W-:-:S04]  /*16230*/  ISETP.NE.AND P2, PT, R15, 0x2, PT ;  /* 0x000000020f00780c */ /* 0x000fc80003f45270 */
[----:B------:R-:W-:Y:S02]  /*16240*/  SEL R20, RZ, 0x1, P2 ;  /* 0x00000001ff147807 */ /* 0x000fe40001000000 */
[----:B------:R-:W-:Y:S02]  /*16250*/  SEL R15, R15, RZ, P2 ;  /* 0x000000ff0f0f7207 */ /* 0x000fe40001000000 */
[----:B------:R-:W-:Y:S01]  /*16260*/  LOP3.LUT R20, R23, R20, RZ, 0x3c, !PT ;  /* 0x0000001417147212 */ /* 0x000fe200078e3cff */
[----:B------:R-:W-:Y:S06]  /*16270*/  @!P0 BRA `(.L_x_1863) ;  /* 0x0000000000048947 */ /* 0x000fec0003800000 */
[----:B------:R-:W-:Y:S01]  /*16280*/  BPT.TRAP 0x1 ;  /* 0x000000040000795c */ /* 0x000fe20000300000 */
.L_x_1863:
[----:B------:R-:W-:Y:S01]  /*16290*/  IMAD R21, R15, 0x8, R16 ;  /* 0x000000080f157824 */ /* 0x000fe200078e0210 */
[----:B------:R-:W-:-:S04]  /*162a0*/  SHF.L.U32 R12, R20, 0x1f, RZ ;  /* 0x0000001f140c7819 */ /* 0x000fc800000006ff */
[----:B------:R0:W1:Y:S01]  /*162b0*/  SYNCS.PHASECHK.TRANS64.TRYWAIT P2, [R21+URZ+0x2a830], R12 ;  /* 0x02a8300c150075a7 */ /* 0x000062000804017f */
[----:B------:R-:W-:Y:S05]  /*162c0*/  @!P0 BRA `(.L_x_1864) ;  /* 0x0000000000048947 */ /* 0x000fea0003800000 */
[----:B------:R-:W-:Y:S01]  /*162d0*/  BPT.TRAP 0x1 ;  /* 0x000000040000795c */ /* 0x000fe20000300000 */
.L_x_1864:
[----:B------:R-:W-:Y:S01]  /*162e0*/  BSSY B2, `(.L_x_1865) ;  /* 0x0000006000027945 */ /* 0x000fe20003800000 */
[----:B------:R-:W-:Y:S02]  /*162f0*/  IMAD R10, R15, 0x900, R7 ;  /* 0x000009000f0a7824 */ /* 0x000fe400078e0207 */
[----:B------:R-:W-:Y:S01]  /*16300*/  IMAD.MOV.U32 R11, RZ, RZ, 0x40000040 ;  /* 0x40000040ff0b7424 */ /* 0x000fe200078e00ff */
[----:B-1----:R-:W-:Y:S06]  /*16310*/  @P2 BRA `(.L_x_1866) ;  /* 0x0000000000082947 */ /* 0x002fec0003800000 */
[----:B------:R-:W1:Y:S02]  /*16320*/  SYNCS.PHASECHK.TRANS64.TRYWAIT P2, [R21+URZ+0x2a830], R12 ;  /* 0x02a8300c150075a7 */ /* 0x000e64000804017f */
[----:B-1----:R-:W-:Y:S05]  /*16330*/  @!P2 BRA `(.L_x_1867) ;  /* 0x000001500088a947 */ /* 0x002fea0003800000 */
.L_x_1866:
[----:B------:R-:W-:Y:S05]  /*16340*/  BSYNC B2 ;  /* 0x0000000000027941 */ /* 0x000fea0003800000 */
.L_x_1865:
[----:B------:R-:W2:Y:S04]  /*16350*/  LDL.64 R88, [R1+0x38] ;  /* 0x0000380001587983 */ /* 0x000ea80000100a00 */
[----:B------:R-:W3:Y:S04]  /*16360*/  LDL.64 R216, [R1+0x30] ;  /* 0x0000300001d87983 */ /* 0x000ee80000100a00 */
[----:B------:R-:W4:Y:S01]  /*16370*/  LDL.64 R214, [R1+0x28] ;  /* 0x0000280001d67983 */ /* 0x000f220000100a00 */
[----:B------:R-:W-:-:S03]  /*16380*/  R2UR UR6, R10 ;  /* 0x000000000a0672ca */ /* 0x000fc600000e0000 */
[----:B------:R-:W5:Y:S01]  /*16390*/  LDL.64 R212, [R1+0x20] ;  /* 0x0000200001d47983 */ /* 0x000f620000100a00 */
[----:B------:R-:W-:Y:S01]  /*163a0*/  R2UR UR7, R11 ;  /* 0x000000000b0772ca */ /* 0x000fe200000e0000 */
[----:B01----:R-:W-:Y:S02]  /*163b0*/  VIADD R12, R10, 0x2 ;  /* 0x000000020a0c7836 */ /* 0x003fe40000000000 */
[----:B------:R-:W-:Y:S01]  /*163c0*/  IMAD.MOV.U32 R13, RZ, RZ, 0x40000040 ;  /* 0x40000040ff0d7424 */ /* 0x000fe200078e00ff */
[----:B------:R-:W5:Y:S04]  /*163d0*/  LDL.64 R210, [R1+0x18] ;  /* 0x0000180001d27983 */ /* 0x000f680000100a00 */
[----:B------:R-:W5:Y:S04]  /*163e0*/  LDL.64 R208, [R1+0x10] ;  /* 0x0000100001d07983 */ /* 0x000f680000100a00 */
[----:B------:R-:W5:Y:S01]  /*163f0*/  LDL.64 R198, [R1+0x8] ;  /* 0x0000080001c67983 */ /* 0x000f620000100a00 */
[----:B--2---:R-:W-:-:S02]  /*16400*/  R2UR UR4, R88 ;  /* 0x00000000580472ca */ /* 0x004fc400000e0000 */
[----:B------:R-:W-:Y:S02]  /*16410*/  R2UR UR5, R89 ;  /* 0x00000000590572ca */ /* 0x000fe400000e0000 */
[----:B------:R-:W-:-:S11]  /*16420*/  WARPGROUP.ARRIVE ;  /* 0x00000000000079c5 */ /* 0x000fd60000000000 */
[----:B------:R-:W-:Y:S01]  /*16430*/  HGMMA.64x96x16.F32.BF16 R88, gdesc[UR4], RZ, !UPT, gsb0 ;  /* 0x01600000045879f0 */ /* 0x000fe2000c0018ff */
[----:B------:R-:W-:Y:S02]  /*16440*/  R2UR UR6, R12 ;  /* 0x000000000c0672ca */ /* 0x000fe400000e0000 */
[----:B------:R-:W-:Y:S02]  /*16450*/  R2UR UR7, R13 ;  /* 0x000000000d0772ca */ /* 0x000fe400000e0000 */
[----:B---3--:R-:W-:Y:S02]  /*16460*/  R2UR UR4, R216 ;  /* 0x00000000d80472ca */ /* 0x008fe400000e0000 */
[----:B------:R-:W-:Y:S01]  /*16470*/  R2UR UR5, R217 ;  /* 0x00000000d90572ca */ /* 0x000fe200000e0000 */
[----:B------:R-:W-:Y:S02]  /*16480*/  VIADD R12, R10, 0x4 ;  /* 0x000000040a0c7836 */ /* 0x000fe40000000000 */
[----:B------:R-:W-:Y:S01]  /*16490*/  IMAD.MOV.U32 R13, RZ, RZ, 0x40000040 ;  /* 0x40000040ff0d7424 */ /* 0x000fe200078e00ff */
[----:B------:R-:W-:-:S02]  /*164a0*/  WARPGROUP.DEPBAR.LE gsb0, 0x0 ;  /* 0x00008000000079c5 */ /* 0x000fc40000010000 */
[----:B------:R-:W-:-:S07]  /*164b0*/  WARPGROUP.ARRIVE ;  /* 0x00000000000079c5 */ /* 0x000fce0000000000 */
[----:B------:R-:W-:Y:S01]  /*164c0*/  HGMMA.64x96x16.F32.BF16 R88, gdesc[UR4], R88, gsb0 ;  /* 0x01600000045879f0 */ /* 0x000fe20008001858 */
[----:B------:R-:W-:Y:S02]  /*164d0*/  R2UR UR6, R12 ;  /* 0x000000000c0672ca */ /* 0x000fe400000e0000 */
[----:B------:R-:W-:Y:S02]  /*164e0*/  R2UR UR7, R13 ;  /* 0x000000000d0772ca */ /* 0x000fe400000e0000 */
[----:B----4-:R-:W-:Y:S02]  /*164f0*/  R2UR UR4, R214 ;  /* 0x00000000d60472ca */ /* 0x010fe400000e0000 */
        /* <DEDUP_REMOVED lines=8> */
[----:B-----5:R-:W-:Y:S02]  /*16580*/  R2UR UR4, R212 ;  /* 0x00000000d40472ca */ /* 0x020fe400000e0000 */
        /* <DEDUP_REMOVED lines=8> */
[----:B------:R-:W-:Y:S02]  /*16610*/  R2UR UR4, R210 ;  /* 0x00000000d20472ca */ /* 0x000fe400000e0000 */
        /* <DEDUP_REMOVED lines=25> */
[----:B------:R-:W-:Y:S01]  /*167b0*/  R2UR UR7, R13 ;  /* 0x000000000d0772ca */ /* 0x000fe200000e0000 */
[----:B------:R-:W-:Y:S01]  /*167c0*/  UMOV UR4, UR52 ;  /* 0x0000003400047c82 */ /* 0x000fe20008000000 */
[----:B------:R-:W-:Y:S01]  /*167d0*/  UMOV UR5, UR53 ;  /* 0x0000003500057c82 */ /* 0x000fe20008000000 */
[----:B------:R-:W-:Y:S02]  /*167e0*/  VIADD R12, R10, 0x600 ;  /* 0x000006000a0c7836 */ /* 0x000fe40000000000 */
[----:B------:R-:W-:Y:S01]  /*167f0*/  IMAD.MOV.U32 R13, RZ, RZ, 0x40000040 ;  /* 0x40000040ff0d7424 */ /* 0x000fe200078e00ff */
[----:B------:R-:W-:Y:S02]  /*16800*/  WARPGROUP.DEPBAR.LE gsb0, 0x0 ;  /* 0x00008000000079c5 */ /* 0x000fe40000010000 */
[----:B------:R-:W-:-:S06]  /*16810*/  WARPGROUP.ARRIVE ;  /* 0x00000000000079c5 */ /* 0x000fcc0000000000 */
        /* <DEDUP_REMOVED lines=32> */
[----:B------:R-:W-:Y:S02]  /*16a20*/  WARPGROUP.DEPBAR.LE gsb0, 0x0 ;  /* 0x00008000000079c5 */ /* 0x000fe40000010000 */
[----:B------:R-:W-:-:S08]  /*16a30*/  WARPGROUP.ARRIVE ;  /* 0x00000000000079c5 */ /* 0x000fd00000000000 */
[----:B------:R-:W-:Y:S01]  /*16a40*/  HGMMA.64x96x16.F32.BF16 R88, gdesc[UR4], R88, gsb0 ;  /* 0x01600000045879f0 */ /* 0x000fe20008001858 */
        /* <DEDUP_REMOVED lines=65> */
[----:B------:R-:W-:Y:S05]  /*16e60*/  @!P0 BRA `(.L_x_1868) ;  /* 0x0000000000048947 */ /* 0x000fea0003800000 */
[----:B------:R-:W-:Y:S01]  /*16e70*/  BPT.TRAP 0x1 ;  /* 0x000000040000795c */ /* 0x000fe20000300000 */
.L_x_1868:
[----:B------:R-:W-:Y:S01]  /*16e80*/  SHF.L.U32 R11, R23, 0x1f, RZ ;  /* 0x0000001f170b7819 */ /* 0x000fe200000006ff */
[----:B------:R-:W-:-:S04]  /*16e90*/  IMAD R12, R22, 0x8, R16 ;  /* 0x00000008160c7824 */ /* 0x000fc800078e0210 */
[----:B------:R0:W1:Y:S01]  /*16ea0*/  SYNCS.PHASECHK.TRANS64.TRYWAIT P2, [R12+URZ+0x2a850], R11 ;  /* 0x02a8500b0c0075a7 */ /* 0x000062000804017f */
[----:B------:R-:W-:Y:S05]  /*16eb0*/  @!P0 BRA `(.L_x_1869) ;  /* 0x0000000000048947 */ /* 0x000fea0003800000 */
[----:B------:R-:W-:Y:S01]  /*16ec0*/  BPT.TRAP 0x1 ;  /* 0x000000040000795c */ /* 0x000fe20000300000 */
.L_x_1869:
        /* <DEDUP_REMOVED lines=9> */
.L_x_1871:
[----:B------:R-:W-:Y:S05]  /*16f60*/  BSYNC B2 ;  /* 0x0000000000027941 */ /* 0x000fea0003800000 */
.L_x_1870:
[----:B------:R-:W-:Y:S01]  /*16f70*/  IMAD.MOV.U32 R10, RZ, RZ, R0 ;  /* 0x000000ffff0a7224 */ /* 0x000fe200078e0000 */
[----:B------:R-:W2:Y:S01]  /*16f80*/  LDL R2, [R1] ;  /* 0x0000000001027983 */ /* 0x000ea20000100800 */
[----:B01----:R-:W-:-:S03]  /*16f90*/  IMAD.MOV.U32 R11, RZ, RZ, 0x40000040 ;  /* 0x40000040ff0b7424 */ /* 0x003fc600078e00ff */
[----:B------:R-:W-:Y:S01]  /*16fa0*/  R2UR UR6, R10 ;  /* 0x000000000a0672ca */ /* 0x000fe200000e0000 */
[----:B------:R-:W3:Y:S01]  /*16fb0*/  LDL R198, [R1+0x4] ;  /* 0x0000040001c67983 */ /* 0x000ee20000100800 */
[----:B------:R-:W-:Y:S01]  /*16fc0*/  R2UR UR7, R11 ;  /* 0x000000000b0772ca */ /* 0x000fe200000e0000 */
[----:B------:R-:W-:Y:S01]  /*16fd0*/  WARPGROUP.ARRIVE ;  /* 0x00000000000079c5 */ /* 0x000fe20000000000 */
[----:B------:R-:W-:Y:S01]  /*16fe0*/  VIADD R10, R0, 0x80 ;  /* 0x00000080000a7836 */ /* 0x000fe20000000000 */
[----:B------:R-:W-:Y:S01]  /*16ff0*/  ISETP.NE.AND P3, PT, R9, 0x1, PT ;  /* 0x000000010900780c */ /* 0x000fe20003f65270 */
[----:B------:R-:W-:Y:S02]  /*17000*/  IMAD.MOV.U32 R11, RZ, RZ, 0x40000040 ;  /* 0x40000040ff0b7424 */ /* 0x000fe400078e00ff */
        /* <DEDUP_REMOVED lines=8> */
[----:B------:R-:W-:Y:S01]  /*17090*/  HGMMA.64x128x16.F32.BF16 R24, R156, gdesc[UR4].tnspB, R24, gsb0 ;  /* 0x41e000049c187df0 */ /* 0x000fe20008001818 */
[----:B------:R-:W-:Y:S01]  /*170a0*/  R2UR UR6, R10 ;  /* 0x000000000a0672ca */ /* 0x000fe200000e0000 */
[----:B------:R-:W-:Y:S01]  /*170b0*/  VIADD R10, R0, 0x100 ;  /* 0x00000100000a7836 */ /* 0x000fe20000000000 */
[----:B------:R-:W-:Y:S01]  /*170c0*/  R2UR UR7, R11 ;  /* 0x000000000b0772ca */ /* 0x000fe200000e0000 */
[----:B------:R-:W-:-:S02]  /*170d0*/  IMAD.MOV.U32 R11, RZ, RZ, 0x40000040 ;  /* 0x40000040ff0b7424 */ /* 0x000fc400078e00ff */
        /* <DEDUP_REMOVED lines=24> */
[----:B------:R-:W-:-:S02]  /*17260*/  @!P1 VIADD R21, R21, 0x2a840 ;  /* 0x0002a84015159836 */ /* 0x000fc40000000000 */
[----:B------:R-:W-:Y:S01]  /*17270*/  FMUL.FTZ R125, R135, UR55 ;  /* 0x00000037877d7c20 */ /* 0x000fe20008410000 */
[----:B------:R-:W0:Y:S08]  /*17280*/  MUFU.TANH R22, R22 ;  /* 0x0000001600167308 */ /* 0x000e300000002400 */
[----:B------:R-:W1:Y:S08]  /*17290*/  MUFU.TANH R23, R23 ;  /* 0x0000001700177308 */ /* 0x000e700000002400 */
        /* <DEDUP_REMOVED lines=13> */
[----:B------:R-:W-:-:S05]  /*17370*/  WARPGROUP.ARRIVE ;  /* 0x00000000000079c5 */ /* 0x000fca0000000000 */
[----:B------:R-:W0:Y:S01]  /*17380*/  MUFU.TANH R101, R101 ;  /* 0x0000006500657308 */ /* 0x000e220000002400 */
[----:B------:R-:W-:Y:S01]  /*17390*/  HGMMA.64x128x16.F32.BF16 R24, R152, gdesc[UR4].tnspB, R24, gsb0 ;  /* 0x41e0000498187df0 */ /* 0x000fe20008001818 */
[----:B------:R-:W-:Y:S01]  /*173a0*/  R2UR UR6, R10 ;  /* 0x000000000a0672ca */ /* 0x000fe200000e0000 */
[----:B------:R-:W-:Y:S01]  /*173b0*/  VIADD R10, R0, 0x180 ;  /* 0x00000180000a7836 */ /* 0x000fe20000000000 */
[----:B------:R-:W-:Y:S01]  /*173c0*/  R2UR UR7, R11 ;  /* 0x000000000b0772ca */ /* 0x000fe200000e0000 */
[----:B------:R-:W-:-:S03]  /*173d0*/  IMAD.MOV.U32 R11, RZ, RZ, 0x40000040 ;  /* 0x40000040ff0b7424 */ /* 0x000fc600078e00ff */
        /* <DEDUP_REMOVED lines=16> */
[----:B--2---:R-:W-:Y:S01]  /*174e0*/  R2UR UR4, R2 ;  /* 0x00000000020472ca */ /* 0x004fe200000e0000 */
        /* <DEDUP_REMOVED lines=10> */
[----:B------:R-:W-:-:S02]  /*17590*/  WARPGROUP.DEPBAR.LE gsb0, 0x0 ;  /* 0x00008000000079c5 */ /* 0x000fc40000010000 */
[----:B------:R-:W-:Y:S01]  /*175a0*/  WARPGROUP.ARRIVE ;  /* 0x00000000000079c5 */ /* 0x000fe20000000000 */
[----:B------:R-:W-:Y:S01]  /*175b0*/  FMUL.FTZ R124, R131, UR55 ;  /* 0x00000037837c7c20 */ /* 0x000fe20008410000 */
[----:B---3--:R-:W-:Y:S01]  /*175c0*/  LOP3.LUT P2, RZ, R198, 0x100000, RZ, 0xc0, !PT ;  /* 0x00100000c6ff7812 */ /* 0x008fe2000784c0ff */
[----:B------:R-:W2:Y:S03]  /*175d0*/  MUFU.TANH R2, R2 ;  /* 0x0000000200027308 */ /* 0x000ea60000002400 */
[----:B------:R-:W-:Y:S01]  /*175e0*/  HGMMA.64x128x16.F32.BF16 R24, R148, gdesc[UR4].tnspB, R24, gsb0 ;  /* 0x41e0000494187df0 */ /* 0x000fe20008001818 */
[----:B------:R-:W-:Y:S01]  /*175f0*/  R2UR UR6, R10 ;  /* 0x000000000a0672ca */ /* 0x000fe200000e0000 */
[----:B------:R-:W-:Y:S01]  /*17600*/  VIADD R10, R0, 0x200 ;  /* 0x00000200000a7836 */ /* 0x000fe20000000000 */
[----:B------:R-:W-:Y:S01]  /*17610*/  R2UR UR7, R11 ;  /* 0x000000000b0772ca */ /* 0x000fe200000e0000 */
[----:B------:R-:W-:Y:S01]  /*17620*/  IMAD.MOV.U32 R11, RZ, RZ, 0x40000040 ;  /* 0x40000040ff0b7424 */ /* 0x000fe200078e00ff */
[----:B------:R-:W3:Y:S08]  /*17630*/  MUFU.TANH R90, R90 ;  /* 0x0000005a005a7308 */ /* 0x000ef00000002400 */
        /* <DEDUP_REMOVED lines=11> */
[----:B------:R-:W-:-:S06]  /*176f0*/  WARPGROUP.ARRIVE ;  /* 0x00000000000079c5 */ /* 0x000fcc0000000000 */
[----:B------:R-:W-:Y:S01]  /*17700*/  HGMMA.64x128x16.F32.BF16 R24, R144, gdesc[UR4].tnspB, R24, gsb0 ;  /* 0x41e0000490187df0 */ /* 0x000fe20008001818 */
[----:B------:R-:W-:Y:S01]  /*17710*/  R2UR UR6, R10 ;  /* 0x000000000a0672ca */ /* 0x000fe200000e0000 */
[----:B------:R-:W-:Y:S01]  /*17720*/  VIADD R10, R0, 0x280 ;  /* 0x00000280000a7836 */ /* 0x000fe20000000000 */
[----:B------:R-:W-:Y:S01]  /*17730*/  R2UR UR7, R11 ;  /* 0x000000000b0772ca */ /* 0x000fe200000e0000 */
[----:B------:R-:W-:Y:S01]  /*17740*/  IMAD.MOV.U32 R11, RZ, RZ, 0x40000040 ;  /* 0x40000040ff0b7424 */ /* 0x000fe200078e00ff */
[----:B------:R5:W0:Y:S02]  /*17750*/  MUFU.TANH R0, R119 ;  /* 0x0000007700007308 */ /* 0x000a240000002400 */
[----:B-----5:R-:W-:-:S06]  /*17760*/  FMUL.FTZ R119, R126, UR55 ;  /* 0x000000377e777c20 */ /* 0x020fcc0008410000 */
[----:B------:R-:W0:Y:S01]  /*17770*/  MUFU.TANH R119, R119 ;  /* 0x0000007700777308 */ /* 0x000e220000002400 */
[----:B------:R-:W-:Y:S02]  /*17780*/  WARPGROUP.DEPBAR.LE gsb0, 0x0 ;  /* 0x00008000000079c5 */ /* 0x000fe40000010000 */
[----:B------:R-:W-:-:S06]  /*17790*/  WARPGROUP.ARRIVE ;  /* 0x00000000000079c5 */ /* 0x000fcc0000000000 */
[----:B------:R-:W-:Y:S01]  /*177a0*/  HGMMA.64x128x16.F32.BF16 R24, R140, gdesc[UR4].tnspB, R24, gsb0 ;  /* 0x41e000048c187df0 */ /* 0x000fe20008001818 */
[----:B------:R-:W-:Y:S02]  /*177b0*/  R2UR UR6, R10 ;  /* 0x000000000a0672ca */ /* 0x000fe400000e0000 */
[----:B------:R-:W-:Y:S01]  /*177c0*/  R2UR UR7, R11 ;  /* 0x000000000b0772ca */ /* 0x000fe200000e0000 */
[----:B------:R-:W5:Y:S08]  /*177d0*/  @P3 LDC R10, c[0x0][0x450] ;  /* 0x00011400ff0a3b82 */ /* 0x000f700000000800 */
[----:B------:R-:W1:Y:S01]  /*177e0*/  @P3 LDC R11, c[0x0][0x44c] ;  /* 0x00011300ff0b3b82 */ /* 0x000e620000000800 */
[----:B------:R-:W-:-:S02]  /*177f0*/  WARPGROUP.DEPBAR.LE gsb0, 0x0 ;  /* 0x00008000000079c5 */ /* 0x000fc40000010000 */
[----:B------:R-:W-:-:S06]  /*17800*/  WARPGROUP.ARRIVE ;  /* 0x00000000000079c5 */ /* 0x000fcc0000000000 */
[----:B------:R-:W-:Y:S03]  /*17810*/  HGMMA.64x128x16.F32.BF16 R24, R136, gdesc[UR4].tnspB, R24, gsb0 ;  /* 0x41e0000488187df0 */ /* 0x000fe60008001818 */
[----:B------:R-:W-:Y:S02]  /*17820*/  WARPGROUP.DEPBAR.LE gsb0, 0x0 ;  /* 0x00008000000079c5 */ /* 0x000fe40000010000 */
[----:B------:R-:W-:Y:S01]  /*17830*/  FMUL.FTZ R136, R128, UR55 ;  /* 0x0000003780887c20 */ /* 0x000fe20008410000 */
[----:B------:R-:W-:Y:S02]  /*17840*/  IMAD.IADD R128, R181, 0x1, R177 ;  /* 0x00000001b5807824 */ /* 0x000fe400078e02b1 */
[----:B------:R-:W-:Y:S01]  /*17850*/  FMUL.FTZ R137, R132, UR55 ;  /* 0x0000003784897c20 */ /* 0x000fe20008410000 */
[----:B------:R-:W-:Y:S02]  /*17860*/  IMAD R132, R8, -0x60, RZ ;  /* 0xffffffa008847824 */ /* 0x000fe400078e02ff */
[----:B-1----:R-:W-:Y:S01]  /*17870*/  @P3 IMAD.HI.U32 R11, R128, R11, RZ ;  /* 0x0000000b800b3227 */ /* 0x002fe200078e00ff */
[----:B------:R-:W1:Y:S03]  /*17880*/  MUFU.TANH R136, R136 ;  /* 0x0000008800887308 */ /* 0x000e660000002400 */
[----:B------:R-:W-:Y:S01]  /*17890*/  VIADD R127, R132, 0x1 ;  /* 0x00000001847f7836 */ /* 0x000fe20000000000 */
[----:B-----5:R-:W-:Y:S01]  /*178a0*/  @P3 SHF.R.U32.HI R128, RZ, R10, R11 ;  /* 0x0000000aff803219 */ /* 0x020fe2000001160b */
[----:B------:R-:W-:Y:S01]  /*178b0*/  FMUL.FTZ R11, R134, UR55 ;  /* 0x00000037860b7c20 */ /* 0x000fe20008410000 */
[----:B------:R-:W-:Y:S01]  /*178c0*/  @!P1 PRMT R10, RZ, 0x654, R21 ;  /* 0x00000654ff0a9816 */ /* 0x000fe20000000015 */
[----:B------:R-:W-:Y:S01]  /*178d0*/  IMAD R127, R180, -0x2, R127 ;  /* 0xfffffffeb47f7824 */ /* 0x000fe200078e027f */
[----:B------:R-:W0:Y:S01]  /*178e0*/  MUFU.TANH R137, R137 ;  /* 0x0000008900897308 */ /* 0x000e220000002400 */
[----:B------:R-:W5:Y:S01]  /*178f0*/  SHFL.IDX PT, R131, R128, RZ, 0x1c1f ;  /* 0x001c1fff80837589 */ /* 0x000f6200000e0000 */
[----:B------:R0:W-:Y:S01]  /*17900*/  @!P1 SYNCS.ARRIVE.TRANS64.RED.A1T0 RZ, [R10+URZ], RZ ;  /* 0x000000ff0aff99a7 */ /* 0x0001e2000810043f */
[----:B------:R-:W-:Y:S01]  /*17910*/  VIADD R126, R127, 0xffffffff ;  /* 0xffffffff7f7e7836 */ /* 0x000fe20000000000 */
[----:B------:R-:W-:-:S04]  /*17920*/  IADD3 R130, -R163, R127, R164 ;  /* 0x0000007fa3827210 */ /* 0x000fc80007ffe1a4 */
[----:B------:R0:W0:Y:S01]  /*17930*/  MUFU.TANH R21, R11 ;  /* 0x0000000b00157308 */ /* 0x0000220000002400 */
[C---:B------:R-:W-:Y:S02]  /*17940*/  VIADD R134, R130.reuse, UR54 ;  /* 0x0000003682867c36 */ /* 0x040fe40008000000 */
[----:B------:R-:W-:Y:S02]  /*17950*/  VIADD R130, R130, UR4 ;  /* 0x0000000482827c36 */ /* 0x000fe40008000000 */
[--C-:B-----5:R-:W-:Y:S02]  /*17960*/  IMAD.IADD R138, R134, 0x1, R131.reuse ;  /* 0x00000001868a7824 */ /* 0x120fe400078e0283 */
[----:B------:R-:W-:Y:S01]  /*17970*/  IMAD.IADD R135, R130, 0x1, R131 ;  /* 0x0000000182877824 */ /* 0x000fe200078e0283 */
[----:B01234-:R-:W-:Y:S06]  /*17980*/  @!P2 BRA `(.L_x_1873) ;  /* 0x000000000054a947 */ /* 0x01ffec0003800000 */
        /* <DEDUP_REMOVED lines=12> */
.L_x_1875:
[----:B------:R-:W-:-:S05]  /*17a50*/  IMAD.U32 R131, RZ, RZ, UR46 ;  /* 0x0000002eff837e24 */ /* 0x000fca000f8e00ff */
[----:B------:R-:W-:-:S13]  /*17a60*/  ISETP.NE.AND P2, PT, R131, 0x1, PT ;  /* 0x000000018300780c */ /* 0x000fda0003f45270 */
[----:B------:R-:W0:Y:S02]  /*17a70*/  @P2 LDC.64 R10, c[0x0][0x9e8] ;  /* 0x00027a00ff0a2b82 */ /* 0x000e240000000a00 */
[----:B0-----:R-:W-:-:S05]  /*17a80*/  @P2 IMAD.HI.U32 R10, R127, R10, RZ ;  /* 0x0000000a7f0a2227 */ /* 0x001fca00078e00ff */
[----:B------:R-:W-:-:S07]  /*17a90*/  @P2 SHF.R.U32.HI R127, RZ, R11, R10 ;  /* 0x0000000bff7f2219 */ /* 0x000fce000001160a */
.L_x_1876:
[----:B------:R-:W-:Y:S05]  /*17aa0*/  BSYNC B2 ;  /* 0x0000000000027941 */ /* 0x000fea0003800000 */
.L_x_1874:
[----:B------:R-:W-:-:S05]  /*17ab0*/  IMAD R127, R127, R131, R126 ;  /* 0x000000837f7f7224 */ /* 0x000fca00078e027e */
[----:B------:R-:W-:Y:S02]  /*17ac0*/  VIADDMNMX R138, R127, R131, R138, PT ;  /* 0x000000837f8a7246 */ /* 0x000fe4000380018a */
[----:B------:R-:W-:-:S07]  /*17ad0*/  VIMNMX R135, R135, R127, !PT ;  /* 0x0000007f87877248 */ /* 0x000fce0007fe0100 */
.L_x_1873:
        /* <DEDUP_REMOVED lines=111> */
[----:B------:R-:W-:-:S04]  /*181d0*/  ISETP.GE.AND P6, PT, R132, 0x5a, PT ;  /* 0x0000005a8400780c */ /* 0x000fc80003fc6270 */
[----:B------:R-:W-:Y:S02]  /*181e0*/  P2R R132, PR, RZ, 0x40 ;  /* 0x00000040ff847803 */ /* 0x000fe40000000000 */
[----:B------:R-:W-:Y:S02]  /*181f0*/  ISETP.GT.AND P6, PT, R135, 0x59, !P6 ;  /* 0x000000598700780c */ /* 0x000fe400077c4270 */
[----:B------:R-:W0:Y:S02]  /*18200*/  SHFL.IDX PT, R135, R128, 0x1, 0x1c1f ;  /* 0x003c1f0080877f89 */ /* 0x000e2400000e0000 */
[----:B------:R-:W-:-:S04]  /*18210*/  ISETP.LT.OR P6, PT, R138, 0x5a, P6 ;  /* 0x0000005a8a00780c */ /* 0x000fc800037c1670 */
[----:B------:R-:W-:Y:S02]  /*18220*/  FSEL R133, R133, -INF , !P6 ;  /* 0xff80000085857808 */ /* 0x000fe40007000000 */
[----:B------:R-:W-:Y:S01]  /*18230*/  LOP3.LUT P6, RZ, R198, 0x100000, RZ, 0xc0, !PT ;  /* 0x00100000c6ff7812 */ /* 0x000fe200078cc0ff */
        /* <DEDUP_REMOVED lines=15> */
.L_x_1879:
[----:B------:R-:W-:-:S05]  /*18330*/  IMAD.U32 R128, RZ, RZ, UR46 ;  /* 0x0000002eff807e24 */ /* 0x000fca000f8e00ff */
[----:B------:R-:W-:-:S13]  /*18340*/  ISETP.NE.AND P6, PT, R128, 0x1, PT ;  /* 0x000000018000780c */ /* 0x000fda0003fc5270 */
[----:B------:R-:W0:Y:S02]  /*18350*/  @P6 LDC.64 R10, c[0x0][0x9e8] ;  /* 0x00027a00ff0a6b82 */ /* 0x000e240000000a00 */
[----:B0-----:R-:W-:-:S05]  /*18360*/  @P6 IMAD.HI.U32 R10, R135, R10, RZ ;  /* 0x0000000a870a6227 */ /* 0x001fca00078e00ff */
[----:B------:R-:W-:-:S07]  /*18370*/  @P6 SHF.R.U32.HI R135, RZ, R11, R10 ;  /* 0x0000000bff876219 */ /* 0x000fce000001160a */
.L_x_1880:
[----:B------:R-:W-:Y:S05]  /*18380*/  BSYNC B2 ;  /* 0x0000000000027941 */ /* 0x000fea0003800000 */
.L_x_1878:
[----:B------:R-:W-:-:S05]  /*18390*/  IMAD R135, R135, R128, R126 ;  /* 0x0000008087877224 */ /* 0x000fca00078e027e */
[----:B------:R-:W-:Y:S02]  /*183a0*/  VIADDMNMX R134, R135, R128, R134, PT ;  /* 0x0000008087867246 */ /* 0x000fe40003800186 */
[----:B------:R-:W-:-:S07]  /*183b0*/  VIMNMX R130, R130, R135, !PT ;  /* 0x0000008782827248 */ /* 0x000fce0007fe0100 */
.L_x_1877:
[C---:B------:R-:W-:Y:S01]  /*183c0*/  ISETP.GT.AND P2, PT, R130.reuse, 0x1, !P2 ;  /* 0x000000018200780c */ /* 0x040fe20005744270 */
[----:B------:R-:W-:Y:S01]  /*183d0*/  IMAD.U32 R10, RZ, RZ, UR43 ;  /* 0x0000002bff0a7e24 */ /* 0x000fe2000f8e00ff */
[----:B------:R-:W-:Y:S01]  /*183e0*/  ISETP.GT.AND P3, PT, R130, 0x8, !P3 ;  /* 0x000000088200780c */ /* 0x000fe20005f64270 */
[----:B------:R-:W-:Y:S01]  /*183f0*/  @!P1 VIADD R12, R12, 0x2a860 ;  /* 0x0002a8600c0c9836 */ /* 0x000fe20000000000 */
        /* <DEDUP_REMOVED lines=13> */
[C---:B------:R-:W-:Y:S02]  /*184d0*/  ISETP.LT.OR P4, PT, R134.reuse, 0x52, P4 ;  /* 0x000000528600780c */ /* 0x040fe40002781670 */
[----:B------:R-:W-:Y:S02]  /*184e0*/  ISETP.LT.OR P2, PT, R134, 0x11, P2 ;  /* 0x000000118600780c */ /* 0x000fe40001741670 */
[----:B------:R-:W-:-:S02]  /*184f0*/  ISETP.GT.AND P5, PT, R130, 0x58, !P5 ;  /* 0x000000588200780c */ /* 0x000fc40006fa4270 */
[----:B------:R-:W-:Y:S02]  /*18500*/  FSEL R135, R92, -INF , !P2 ;  /* 0xff8000005c877808 */ /* 0x000fe40005000000 */
[----:B------:R-:W-:Y:S02]  /*18510*/  ISETP.NE.AND P2, PT, R94, RZ, PT ;  /* 0x000000ff5e00720c */ /* 0x000fe40003f45270 */
[----:B------:R-:W-:Y:S02]  /*18520*/  FSEL R217, R124, -INF , !P4 ;  /* 0xff8000007cd97808 */ /* 0x000fe40006000000 */
[----:B------:R-:W-:Y:S02]  /*18530*/  ISETP.GT.AND P2, PT, R130, 0x11, !P2 ;  /* 0x000000118200780c */ /* 0x000fe40005744270 */
[C---:B------:R-:W-:Y:S02]  /*18540*/  ISETP.LT.OR P5, PT, R134.reuse, 0x59, P5 ;  /* 0x000000598600780c */ /* 0x040fe40002fa1670 */
[----:B------:R-:W-:-:S04]  /*18550*/  ISETP.LT.OR P2, PT, R134, 0x12, P2 ;  /* 0x000000128600780c */ /* 0x000fc80001741670 */
[----:B------:R-:W-:Y:S02]  /*18560*/  FSEL R93, R93, -INF , !P2 ;  /* 0xff8000005d5d7808 */ /* 0x000fe40005000000 */
[----:B------:R-:W-:-:S04]  /*18570*/  ISETP.NE.AND P2, PT, R142, RZ, PT ;  /* 0x000000ff8e00720c */ /* 0x000fc80003f45270 */
[----:B------:R-:W-:-:S04]  /*18580*/  ISETP.GT.AND P2, PT, R130, 0x18, !P2 ;  /* 0x000000188200780c */ /* 0x000fc80005744270 */
[----:B------:R-:W-:-:S04]  /*18590*/  ISETP.LT.OR P2, PT, R134, 0x19, P2 ;  /* 0x000000198600780c */ /* 0x000fc80001741670 */
[----:B------:R-:W-:Y:S02]  /*185a0*/  FSEL R157, R96, -INF , !P2 ;  /* 0xff800000609d7808 */ /* 0x000fe40005000000 */
[----:B------:R-:W-:-:S04]  /*185b0*/  ISETP.NE.AND P2, PT, R144, RZ, PT ;  /* 0x000000ff9000720c */ /* 0x000fc80003f45270 */
        /* <DEDUP_REMOVED lines=11> */
[----:B------:R-:W-:-:S04]  /*18670*/  ISETP.NE.AND P2, PT, R102, RZ, PT ;  /* 0x000000ff6600720c */ /* 0x000fc80003f45270 */
[----:B------:R-:W-:-:S04]  /*18680*/  ISETP.GT.AND P2, PT, R130, 0x28, !P2 ;  /* 0x000000288200780c */ /* 0x000fc80005744270 */
[----:B------:R-:W-:-:S04]  /*18690*/  ISETP.LT.OR P2, PT, R134, 0x29, P2 ;  /* 0x000000298600780c */ /* 0x000fc80001741670 */
[----:B------:R-:W-:Y:S02]  /*186a0*/  FSEL R207, R104, -INF , !P2 ;  /* 0xff80000068cf7808 */ /* 0x000fe40005000000 */
[----:B------:R-:W-:Y:S02]  /*186b0*/  ISETP.NE.AND P2, PT, R106, RZ, PT ;  /* 0x000000ff6a00720c */ /* 0x000fe40003f45270 */
[----:B------:R-:W-:Y:S02]  /*186c0*/  @!P1 PRMT R104, RZ, 0x654, R12 ;  /* 0x00000654ff689816 */ /* 0x000fe4000000000c */
[----:B------:R-:W-:Y:S02]  /*186d0*/  ISETP.GT.AND P2, PT, R130, 0x29, !P2 ;  /* 0x000000298200780c */ /* 0x000fe40005744270 */
[----:B------:R0:W-:Y:S02]  /*186e0*/  @!P1 SYNCS.ARRIVE.TRANS64.RED.A1T0 RZ, [R104+URZ], RZ ;  /* 0x000000ff68ff99a7 */ /* 0x0001e4000810043f */
        /* <DEDUP_REMOVED lines=18> */
[----:B------:R-:W-:Y:S02]  /*18810*/  FMNMX.FTZ R0, R22, R5, !PT ;  /* 0x0000000516007209 */ /* 0x000fe40007810000 */
[----:B------:R-:W-:Y:S02]  /*18820*/  ISETP.NE.AND P2, PT, R114, RZ, PT ;  /* 0x000000ff7200720c */ /* 0x000fe40003f45270 */
[----:B------:R-:W-:Y:S02]  /*18830*/  FMNMX.FTZ R0, R23, R0, !PT ;  /* 0x0000000017007209 */ /* 0x000fe40007810000 */
[----:B------:R-:W-:Y:S02]  /*18840*/  ISETP.GT.AND P2, PT, R130, 0x40, !P2 ;  /* 0x000000408200780c */ /* 0x000fe40005744270 */
[----:B------:R-:W-:-:S02]  /*18850*/  FMNMX.FTZ R0, R127, R0, !PT ;  /* 0x000000007f007209 */ /* 0x000fc40007810000 */
[----:B------:R-:W-:Y:S02]  /*18860*/  ISETP.LT.OR P2, PT, R134, 0x41, P2 ;  /* 0x000000418600780c */ /* 0x000fe40001741670 */
[----:B------:R-:W-:Y:S02]  /*18870*/  FMNMX.FTZ R0, R91, R0, !PT ;  /* 0x000000005b007209 */ /* 0x000fe40007810000 */
[----:B------:R-:W-:Y:S02]  /*18880*/  FSEL R117, R117, -INF , !P2 ;  /* 0xff80000075757808 */ /* 0x000fe40005000000 */
[----:B------:R-:W-:Y:S02]  /*18890*/  FMNMX.FTZ R0, R131, R0, !PT ;  /* 0x0000000083007209 */ /* 0x000fe40007810000 */
[----:B------:R-:W-:Y:S02]  /*188a0*/  ISETP.NE.AND P2, PT, R154, RZ, PT ;  /* 0x000000ff9a00720c */ /* 0x000fe40003f45270 */
[----:B------:R-:W-:-:S02]  /*188b0*/  FMNMX.FTZ R0, R95, R0, !PT ;  /* 0x000000005f007209 */ /* 0x000fc40007810000 */
[----:B------:R-:W-:Y:S02]  /*188c0*/  ISETP.GT.AND P2, PT, R130, 0x41, !P2 ;  /* 0x000000418200780c */ /* 0x000fe40005744270 */
[----:B------:R-:W-:Y:S02]  /*188d0*/  FMNMX.FTZ R0, R97, R0, !PT ;  /* 0x0000000061007209 */ /* 0x000fe40007810000 */
[----:B------:R-:W-:Y:S02]  /*188e0*/  ISETP.LT.OR P2, PT, R134, 0x42, P2 ;  /* 0x000000428600780c */ /* 0x000fe40001741670 */
[----:B------:R-:W-:Y:S02]  /*188f0*/  FMNMX.FTZ R0, R99, R0, !PT ;  /* 0x0000000063007209 */ /* 0x000fe40007810000 */
[----:B------:R-:W-:Y:S02]  /*18900*/  FSEL R213, R118, -INF , !P2 ;  /* 0xff80000076d57808 */ /* 0x000fe40005000000 */
[----:B------:R-:W-:-:S02]  /*18910*/  FMNMX.FTZ R0, R139, R0, !PT ;  /* 0x000000008b007209 */ /* 0x000fc40007810000 */
[----:B------:R-:W-:Y:S02]  /*18920*/  ISETP.NE.AND P2, PT, R116, RZ, PT ;  /* 0x000000ff7400720c */ /* 0x000fe40003f45270 */
[----:B------:R-:W-:Y:S02]  /*18930*/  FMNMX.FTZ R0, R103, R0, !PT ;  /* 0x0000000067007209 */ /* 0x000fe40007810000 */
[----:B------:R-:W-:Y:S02]  /*18940*/  ISETP.GT.AND P2, PT, R130, 0x48, !P2 ;  /* 0x000000488200780c */ /* 0x000fe40005744270 */
[----:B------:R-:W-:Y:S02]  /*18950*/  FMNMX.FTZ R0, R141, R0, !PT ;  /* 0x000000008d007209 */ /* 0x000fe40007810000 */
[----:B------:R-:W-:Y:S02]  /*18960*/  ISETP.LT.OR P2, PT, R134, 0x49, P2 ;  /* 0x000000498600780c */ /* 0x000fe40001741670 */
[----:B------:R-:W-:-:S02]  /*18970*/  FMNMX.FTZ R0, R107, R0, !PT ;  /* 0x000000006b007209 */ /* 0x000fc40007810000 */
[----:B------:R-:W-:Y:S02]  /*18980*/  FSEL R119, R119, -INF , !P2 ;  /* 0xff80000077777808 */ /* 0x000fe40005000000 */
        /* <DEDUP_REMOVED lines=10> */
[----:B------:R-:W-:-:S02]  /*18a30*/  ISETP.NE.AND P6, PT, R136, RZ, PT ;  /* 0x000000ff8800720c */ /* 0x000fc40003fc5270 */
[----:B------:R-:W-:Y:S02]  /*18a40*/  FMNMX.FTZ R0, R147, R0, !PT ;  /* 0x0000000093007209 */ /* 0x000fe40007810000 */
[----:B------:R-:W-:Y:S02]  /*18a50*/  FSEL R123, R123, -INF , !P2 ;  /* 0xff8000007b7b7808 */ /* 0x000fe40005000000 */
[----:B------:R-:W-:Y:S02]  /*18a60*/  ISETP.GT.AND P2, PT, R130, RZ, !P6 ;  /* 0x000000ff8200720c */ /* 0x000fe40007744270 */
[----:B------:R-:W-:Y:S02]  /*18a70*/  FMNMX.FTZ R0, R121, R0, !PT ;  /* 0x0000000079007209 */ /* 0x000fe40007810000 */
[----:B------:R-:W-:Y:S02]  /*18a80*/  ISETP.LT.OR P2, PT, R134, 0x1, P2 ;  /* 0x000000018600780c */ /* 0x000fe40001741670 */
[----:B------:R-:W-:-:S02]  /*18a90*/  FMNMX.FTZ R0, R149, R0, !PT ;  /* 0x0000000095007209 */ /* 0x000fc40007810000 */
[----:B------:R-:W-:Y:S02]  /*18aa0*/  FSEL R229, R2, -INF , !P2 ;  /* 0xff80000002e57808 */ /* 0x000fe40005000000 */
[----:B------:R-:W-:Y:S02]  /*18ab0*/  FMNMX.FTZ R0, R151, R0, !PT ;  /* 0x0000000097007209 */ /* 0x000fe40007810000 */
[----:B------:R-:W-:Y:S02]  /*18ac0*/  FMNMX.FTZ R2, R229, R6, !PT ;  /* 0x00000006e5027209 */ /* 0x000fe40007810000 */
[----:B------:R-:W-:Y:S02]  /*18ad0*/  FMNMX.FTZ R0, R129, R0, !PT ;  /* 0x0000000081007209 */ /* 0x000fe40007810000 */
[----:B------:R-:W-:Y:S02]  /*18ae0*/  FMNMX.FTZ R2, R13, R2, !PT ;  /* 0x000000020d027209 */ /* 0x000fe40007810000 */
[----:B------:R-:W-:-:S02]  /*18af0*/  FMNMX.FTZ R0, R137, R0, !PT ;  /* 0x0000000089007209 */ /* 0x000fc40007810000 */
[----:B------:R-:W-:Y:S02]  /*18b00*/  FMNMX.FTZ R2, R11, R2, !PT ;  /* 0x000000020b027209 */ /* 0x000fe40007810000 */
[----:B------:R-:W-:Y:S02]  /*18b10*/  FMNMX.FTZ R88, R133, R0, !PT ;  /* 0x0000000085587209 */ /* 0x000fe40007810000 */
[----:B------:R-:W-:Y:S02]  /*18b20*/  FMNMX.FTZ R2, R89, R2, !PT ;  /* 0x0000000259027209 */ /* 0x000fe40007810000 */
[----:B------:R-:W-:Y:S01]  /*18b30*/  ISETP.NE.AND P6, PT, R132, RZ, PT ;  /* 0x000000ff8400720c */ /* 0x000fe20003fc5270 */
[----:B------:R-:W1:Y:S01]  /*18b40*/  SHFL.BFLY PT, R101, R88, 0x2, 0x1f ;  /* 0x0c401f0058657f89 */ /* 0x000e6200000e0000 */
[----:B------:R-:W-:Y:S02]  /*18b50*/  FMNMX.FTZ R2, R135, R2, !PT ;  /* 0x0000000287027209 */ /* 0x000fe40007810000 */
[----:B------:R-:W-:-:S02]  /*18b60*/  ISETP.GT.AND P3, PT, R130, 0x59, !P6 ;  /* 0x000000598200780c */ /* 0x000fc40007764270 */
[----:B------:R-:W-:Y:S02]  /*18b70*/  FMNMX.FTZ R2, R93, R2, !PT ;  /* 0x000000025d027209 */ /* 0x000fe40007810000 */
[----:B------:R-:W-:Y:S02]  /*18b80*/  ISETP.LT.OR P3, PT, R134, 0x5a, P3 ;  /* 0x0000005a8600780c */ /* 0x000fe40001f61670 */
[----:B------:R-:W-:Y:S02]  /*18b90*/  FMNMX.FTZ R2, R157, R2, !PT ;  /* 0x000000029d027209 */ /* 0x000fe40007810000 */
[----:B------:R-:W-:Y:S02]  /*18ba0*/  FSEL R125, R125, -INF , !P3 ;  /* 0xff8000007d7d7808 */ /* 0x000fe40005800000 */
[----:B------:R-:W-:-:S04]  /*18bb0*/  FMNMX.FTZ R2, R159, R2, !PT ;  /* 0x000000029f027209 */ /* 0x000fc80007810000 */
[----:B------:R-:W-:-:S04]  /*18bc0*/  FMNMX.FTZ R2, R199, R2, !PT ;  /* 0x00000002c7027209 */ /* 0x000fc80007810000 */
[----:B------:R-:W-:Y:S02]  /*18bd0*/  FMNMX.FTZ R2, R155, R2, !PT ;  /* 0x000000029b027209 */ /* 0x000fe40007810000 */
[----:B-1----:R-:W-:Y:S02]  /*18be0*/  FMNMX.FTZ R90, R88, R101, !PT ;  /* 0x00000065585a7209 */ /* 0x002fe40007810000 */
[----:B------:R-:W-:-:S03]  /*18bf0*/  FMNMX.FTZ R2, R207, R2, !PT ;  /* 0x00000002cf027209 */ /* 0x000fc60007810000 */
[----:B------:R-:W1:Y:S01]  /*18c00*/  SHFL.BFLY PT, R101, R90, 0x1, 0x1f ;  /* 0x0c201f005a657f89 */ /* 0x000e6200000e0000 */
[----:B------:R-:W-:-:S04]  /*18c10*/  FMNMX.FTZ R2, R105, R2, !PT ;  /* 0x0000000269027209 */ /* 0x000fc80007810000 */
[----:B------:R-:W-:-:S04]  /*18c20*/  FMNMX.FTZ R2, R209, R2, !PT ;  /* 0x00000002d1027209 */ /* 0x000fc80007810000 */
[----:B------:R-:W-:-:S04]  /*18c30*/  FMNMX.FTZ R2, R109, R2, !PT ;  /* 0x000000026d027209 */ /* 0x000fc80007810000 */
[----:B------:R-:W-:-:S04]  /*18c40*/  FMNMX.FTZ R2, R211, R2, !PT ;  /* 0x00000002d3027209 */ /* 0x000fc80007810000 */
[----:B------:R-:W-:-:S04]  /*18c50*/  FMNMX.FTZ R2, R153, R2, !PT ;  /* 0x0000000299027209 */ /* 0x000fc80007810000 */
[----:B------:R-:W-:Y:S02]  /*18c60*/  FMNMX.FTZ R2, R117, R2, !PT ;  /* 0x0000000275027209 */ /* 0x000fe40007810000 */
[----:B-1----:R-:W-:Y:S02]  /*18c70*/  FMNMX.FTZ R101, R90, R101, !PT ;  /* 0x000000655a657209 */ /* 0x002fe40007810000 */
[----:B------:R-:W-:Y:S02]  /*18c80*/  FMNMX.FTZ R2, R213, R2, !PT ;  /* 0x00000002d5027209 */ /* 0x000fe40007810000 */
[C---:B------:R-:W-:Y:S01]  /*18c90*/  FSETP.NEU.FTZ.AND P2, PT, R101.reuse, -INF , PT ;  /* 0xff8000006500780b */ /* 0x040fe20003f5d000 */
[----:B------:R-:W-:Y:S01]  /*18ca0*/  FMUL.FTZ R0, R101, R10 ;  /* 0x0000000a65007220 */ /* 0x000fe20000410000 */
[----:B------:R-:W-:-:S04]  /*18cb0*/  FMNMX.FTZ R2, R119, R2, !PT ;  /* 0x0000000277027209 */ /* 0x000fc80007810000 */
[----:B------:R-:W-:Y:S02]  /*18cc0*/  FMNMX.FTZ R2, R215, R2, !PT ;  /* 0x00000002d7027209 */ /* 0x000fe40007810000 */
[----:B------:R-:W-:Y:S02]  /*18cd0*/  FSEL R0, R0, RZ, P2 ;  /* 0x000000ff00007208 */ /* 0x000fe40001000000 */
[----:B------:R-:W-:-:S03]  /*18ce0*/  FMNMX.FTZ R2, R123, R2, !PT ;  /* 0x000000027b027209 */ /* 0x000fc60007810000 */
        /* <DEDUP_REMOVED lines=8> */
[-CC-:B------:R-:W-:Y:S01]  /*18d70*/  FFMA.FTZ R142, R121, R10.reuse, -R0.reuse ;  /* 0x0000000a798e7223 */ /* 0x180fe20000010800 */
[-CC-:B------:R-:W-:Y:S01]  /*18d80*/  FFMA.FTZ R91, R95, R10.reuse, -R0.reuse ;  /* 0x0000000a5f5b7223 */ /* 0x180fe20000010800 */
[--C-:B------:R-:W-:Y:S01]  /*18d90*/  FFMA.FTZ R154, R97, R10, -R0.reuse ;  /* 0x0000000a619a7223 */ /* 0x100fe20000010800 */
[----:B------:R-:W-:Y:S01]  /*18da0*/  FMNMX.FTZ R2, R125, R2, !PT ;  /* 0x000000027d027209 */ /* 0x000fe20007810000 */
[----:B------:R-:W-:Y:S01]  /*18db0*/  FADD.FTZ R121, -R22, R5 ;  /* 0x0000000516797221 */ /* 0x000fe20000010100 */
[-CC-:B------:R-:W-:Y:S01]  /*18dc0*/  FFMA.FTZ R95, R99, R10.reuse, -R0.reuse ;  /* 0x0000000a635f7223 */ /* 0x180fe20000010800 */
[-CC-:B------:R-:W-:Y:S01]  /*18dd0*/  FFMA.FTZ R97, R103, R10.reuse, -R0.reuse ;  /* 0x0000000a67617223 */ /* 0x180fe20000010800 */
[-CC-:B------:R-:W-:Y:S01]  /*18de0*/  FFMA.FTZ R99, R107, R10.reuse, -R0.reuse ;  /* 0x0000000a6b637223 */ /* 0x180fe20000010800 */
[----:B------:R-:W1:Y:S01]  /*18df0*/  SHFL.BFLY PT, R21, R2, 0x2, 0x1f ;  /* 0x0c401f0002157f89 */ /* 0x000e6200000e0000 */
        /* <DEDUP_REMOVED lines=14> */
[----:B------:R-:W-:Y:S01]  /*18ee0*/  FMUL.FTZ R0, R121, R10 ;  /* 0x0000000a79007220 */ /* 0x000fe20000410000 */
[----:B------:R-:W-:Y:S01]  /*18ef0*/  MUFU.EX2 R219, R219 ;  /* 0x000000db00db7308 */ /* 0x000fe20000000800 */
[----:B-1----:R-:W-:-:S07]  /*18f00*/  FMNMX.FTZ R21, R2, R21, !PT ;  /* 0x0000001502157209 */ /* 0x002fce0007810000 */
[----:B------:R-:W1:Y:S01]  /*18f10*/  MUFU.EX2 R0, R0 ;  /* 0x0000000000007308 */ /* 0x000e620000000800 */
[----:B------:R-:W2:Y:S07]  /*18f20*/  SHFL.BFLY PT, R2, R21, 0x1, 0x1f ;  /* 0x0c201f0015027f89 */ /* 0x000eae00000e0000 */
[----:B------:R-:W3:Y:S08]  /*18f30*/  MUFU.EX2 R156, R156 ;  /* 0x0000009c009c7308 */ /* 0x000ef00000000800 */
[----:B------:R-:W4:Y:S01]  /*18f40*/  MUFU.EX2 R158, R158 ;  /* 0x0000009e009e7308 */ /* 0x000f220000000800 */
[----:B-1----:R-:W-:-:S07]  /*18f50*/  FFMA.FTZ R129, R0, R4, R219 ;  /* 0x0000000400817223 */ /* 0x002fce00000100db */
[----:B------:R-:W1:Y:S01]  /*18f60*/  MUFU.EX2 R23, R23 ;  /* 0x0000001700177308 */ /* 0x000e620000000800 */
[C---:B---3--:R-:W-:Y:S01]  /*18f70*/  FADD.FTZ R129, R156.reuse, R129 ;  /* 0x000000819c817221 */ /* 0x048fe20000010000 */
[----:B------:R-:W-:Y:S02]  /*18f80*/  F2FP.BF16.F32.PACK_AB R156, R156, R219 ;  /* 0x000000db9c9c723e */ /* 0x000fe400000010ff */
[----:B--2---:R-:W-:-:S04]  /*18f90*/  FMNMX.FTZ R21, R21, R2, !PT ;  /* 0x0000000215157209 */ /* 0x004fc80007810000 */
[C---:B------:R-:W-:Y:S01]  /*18fa0*/  FSETP.NEU.FTZ.AND P2, PT, R21.reuse, -INF , PT ;  /* 0xff8000001500780b */ /* 0x040fe20003f5d000 */
[----:B------:R-:W-:Y:S01]  /*18fb0*/  FMUL.FTZ R92, R21, R10 ;  /* 0x0000000a155c7220 */ /* 0x000fe20000410000 */
[----:B------:R-:W2:Y:S01]  /*18fc0*/  MUFU.EX2 R152, R152 ;  /* 0x0000009800987308 */ /* 0x000ea20000000800 */
[----:B----4-:R-:W-:-:S03]  /*18fd0*/  FADD.FTZ R4, R158, R129 ;  /* 0x000000819e047221 */ /* 0x010fc60000010000 */
[----:B------:R-:W-:Y:S02]  /*18fe0*/  FSEL R92, R92, RZ, P2 ;  /* 0x000000ff5c5c7208 */ /* 0x000fe40001000000 */
[----:B-1----:R-:W-:Y:S02]  /*18ff0*/  F2FP.BF16.F32.PACK_AB R158, R23, R158 ;  /* 0x0000009e179e723e */ /* 0x002fe400000010ff */
[----:B------:R-:W1:Y:S01]  /*19000*/  MUFU.EX2 R91, R91 ;  /* 0x0000005b005b7308 */ /* 0x000e620000000800 */
[-CC-:B------:R-:W-:Y:S01]  /*19010*/  FFMA.FTZ R90, R93, R10.reuse, -R92.reuse ;  /* 0x0000000a5d5a7223 */ /* 0x180fe2000001085c */
[----:B------:R-:W-:Y:S01]  /*19020*/  FSEL R93, R21, RZ, P2 ;  /* 0x000000ff155d7208 */ /* 0x000fe20001000000 */
[-CC-:B------:R-:W-:Y:S01]  /*19030*/  FFMA.FTZ R121, R229, R10.reuse, -R92.reuse ;  /* 0x0000000ae5797223 */ /* 0x180fe2000001085c */
[-CC-:B------:R-:W-:Y:S01]  /*19040*/  FFMA.FTZ R22, R13, R10.reuse, -R92.reuse ;  /* 0x0000000a0d167223 */ /* 0x180fe2000001085c */
[-CC-:B------:R-:W-:Y:S01]  /*19050*/  FFMA.FTZ R11, R11, R10.reuse, -R92.reuse ;  /* 0x0000000a0b0b7223 */ /* 0x180fe2000001085c */
[-C--:B------:R-:W-:Y:S01]  /*19060*/  FFMA.FTZ R88, R89, R10.reuse, -R92 ;  /* 0x0000000a59587223 */ /* 0x080fe2000001085c */
[----:B------:R-:W-:Y:S01]  /*19070*/  FADD.FTZ R93, -R93, R6 ;  /* 0x000000065d5d7221 */ /* 0x000fe20000010100 */
[-CC-:B------:R-:W-:Y:S01]  /*19080*/  FFMA.FTZ R13, R135, R10.reuse, -R92.reuse ;  /* 0x0000000a870d7223 */ /* 0x180fe2000001085c */
[----:B------:R-:W-:Y:S01]  /*19090*/  MUFU.EX2 R121, R121 ;  /* 0x0000007900797308 */ /* 0x000fe20000000800 */
[-C--:B------:R-:W-:Y:S01]  /*190a0*/  FFMA.FTZ R98, R109, R10.reuse, -R92 ;  /* 0x0000000a6d627223 */ /* 0x080fe2000001085c */
[-C--:B------:R-:W-:Y:S01]  /*190b0*/  FMUL.FTZ R93, R93, R10.reuse ;  /* 0x0000000a5d5d7220 */ /* 0x080fe20000410000 */
[----:B------:R-:W-:Y:S01]  /*190c0*/  FADD.FTZ R109, R23, R4 ;  /* 0x00000004176d7221 */ /* 0x000fe20000010000 */
[-CC-:B------:R-:W-:Y:S01]  /*190d0*/  FFMA.FTZ R89, R157, R10.reuse, -R92.reuse ;  /* 0x0000000a9d597223 */ /* 0x180fe2000001085c */
[-CC-:B------:R-:W-:Y:S01]  /*190e0*/  FFMA.FTZ R94, R159, R10.reuse, -R92.reuse ;  /* 0x0000000a9f5e7223 */ /* 0x180fe2000001085c */
[-CC-:B------:R-:W-:Y:S01]  /*190f0*/  FFMA.FTZ R149, R199, R10.reuse, -R92.reuse ;  /* 0x0000000ac7957223 */ /* 0x180fe2000001085c */
[----:B--2---:R-:W-:Y:S01]  /*19100*/  FADD.FTZ R4, R152, R109 ;  /* 0x0000006d98047221 */ /* 0x004fe20000010000 */
[----:B------:R1:W2:Y:S01]  /*19110*/  MUFU.EX2 R2, R93 ;  /* 0x0000005d00027308 */ /* 0x0002a20000000800 */
[-CC-:B------:R-:W-:Y:S01]  /*19120*/  FFMA.FTZ R96, R155, R10.reuse, -R92.reuse ;  /* 0x0000000a9b607223 */ /* 0x180fe2000001085c */
[-CC-:B------:R-:W-:Y:S01]  /*19130*/  FFMA.FTZ R151, R207, R10.reuse, -R92.reuse ;  /* 0x0000000acf977223 */ /* 0x180fe2000001085c */
[-CC-:B------:R-:W-:Y:S01]  /*19140*/  FFMA.FTZ R105, R105, R10.reuse, -R92.reuse ;  /* 0x0000000a69697223 */ /* 0x180fe2000001085c */
[-CC-:B------:R-:W-:Y:S01]  /*19150*/  FFMA.FTZ R145, R209, R10.reuse, -R92.reuse ;  /* 0x0000000ad1917223 */ /* 0x180fe2000001085c */
[-CC-:B------:R-:W-:Y:S01]  /*19160*/  FFMA.FTZ R147, R211, R10.reuse, -R92.reuse ;  /* 0x0000000ad3937223 */ /* 0x180fe2000001085c */
[-CC-:B------:R-:W-:Y:S01]  /*19170*/  FFMA.FTZ R100, R153, R10.reuse, -R92.reuse ;  /* 0x0000000a99647223 */ /* 0x180fe2000001085c */
[-C--:B------:R-:W-:Y:S01]  /*19180*/  FFMA.FTZ R141, R117, R10.reuse, -R92 ;  /* 0x0000000a758d7223 */ /* 0x080fe2000001085c */
[----:B------:R-:W3:Y:S01]  /*19190*/  MUFU.EX2 R22, R22 ;  /* 0x0000001600167308 */ /* 0x000ee20000000800 */
[----:B-1----:R-:W-:Y:S01]  /*191a0*/  FADD.FTZ R93, R91, R4 ;  /* 0x000000045b5d7221 */ /* 0x002fe20000010000 */
[-CC-:B------:R-:W-:Y:S01]  /*191b0*/  FFMA.FTZ R12, R213, R10.reuse, -R92.reuse ;  /* 0x0000000ad50c7223 */ /* 0x180fe2000001085c */
[-CC-:B------:R-:W-:Y:S01]  /*191c0*/  FFMA.FTZ R143, R119, R10.reuse, -R92.reuse ;  /* 0x0000000a778f7223 */ /* 0x180fe2000001085c */
[-CC-:B------:R-:W-:Y:S01]  /*191d0*/  FFMA.FTZ R215, R215, R10.reuse, -R92.reuse ;  /* 0x0000000ad7d77223 */ /* 0x180fe2000001085c */
[-CC-:B------:R-:W-:Y:S01]  /*191e0*/  FFMA.FTZ R123, R123, R10.reuse, -R92.reuse ;  /* 0x0000000a7b7b7223 */ /* 0x180fe2000001085c */
[-CC-:B------:R-:W-:Y:S01]  /*191f0*/  FFMA.FTZ R217, R217, R10.reuse, -R92.reuse ;  /* 0x0000000ad9d97223 */ /* 0x180fe2000001085c */
[-CC-:B------:R-:W-:Y:S01]  /*19200*/  FFMA.FTZ R127, R127, R10.reuse, -R92.reuse ;  /* 0x0000000a7f7f7223 */ /* 0x180fe2000001085c */
[----:B------:R-:W1:Y:S01]  /*19210*/  MUFU.EX2 R11, R11 ;  /* 0x0000000b000b7308 */ /* 0x000e620000000800 */
[----:B--2---:R-:W-:Y:S01]  /*19220*/  FFMA.FTZ R3, R2, R3, R121 ;  /* 0x0000000302037223 */ /* 0x004fe20000010079 */
[----:B------:R-:W-:Y:S01]  /*19230*/  FFMA.FTZ R125, R125, R10, -R92 ;  /* 0x0000000a7d7d7223 */ /* 0x000fe2000001085c */
[C---:B------:R-:W-:Y:S01]  /*19240*/  ISETP.GT.AND P2, PT, R8.reuse, R14, PT ;  /* 0x0000000e0800720c */ /* 0x040fe20003f44270 */
[----:B------:R-:W-:Y:S01]  /*19250*/  VIADD R8, R8, 0xffffffff ;  /* 0xffffffff08087836 */ /* 0x000fe20000000000 */
[----:B------:R-:W-:-:S03]  /*19260*/  F2FP.BF16.F32.PACK_AB R152, R91, R152 ;  /* 0x000000985b98723e */ /* 0x000fc600000010ff */
[----:B------:R-:W2:Y:S01]  /*19270*/  MUFU.EX2 R88, R88 ;  /* 0x0000005800587308 */ /* 0x000ea20000000800 */
[C---:B---3--:R-:W-:Y:S01]  /*19280*/  FADD.FTZ R4, R22.reuse, R3 ;  /* 0x0000000316047221 */ /* 0x048fe20000010000 */
[----:B------:R-:W-:Y:S01]  /*19290*/  F2FP.BF16.F32.PACK_AB R157, R22, R121 ;  /* 0x00000079169d723e */ /* 0x000fe200000010ff */
[----:B------:R-:W-:-:S05]  /*192a0*/  IMAD.MOV.U32 R22, RZ, RZ, R15 ;  /* 0x000000ffff167224 */ /* 0x000fca00078e000f */
[----:B------:R-:W3:Y:S01]  /*192b0*/  MUFU.EX2 R13, R13 ;  /* 0x0000000d000d7308 */ /* 0x000ee20000000800 */
[----:B-1----:R-:W-:-:S07]  /*192c0*/  FADD.FTZ R3, R11, R4 ;  /* 0x000000040b037221 */ /* 0x002fce0000010000 */
[----:B------:R-:W1:Y:S01]  /*192d0*/  MUFU.EX2 R90, R90 ;  /* 0x0000005a005a7308 */ /* 0x000e620000000800 */
[C---:B--2---:R-:W-:Y:S01]  /*192e0*/  FADD.FTZ R4, R88.reuse, R3 ;  /* 0x0000000358047221 */ /* 0x044fe20000010000 */
[----:B------:R-:W-:-:S06]  /*192f0*/  F2FP.BF16.F32.PACK_AB R159, R88, R11 ;  /* 0x0000000b589f723e */ /* 0x000fcc00000010ff */
[----:B------:R-:W2:Y:S01]  /*19300*/  MUFU.EX2 R154, R154 ;  /* 0x0000009a009a7308 */ /* 0x000ea20000000800 */
[----:B---3--:R-:W-:-:S07]  /*19310*/  FADD.FTZ R3, R13, R4 ;  /* 0x000000040d037221 */ /* 0x008fce0000010000 */
[----:B------:R-:W3:Y:S01]  /*19320*/  MUFU.EX2 R89, R89 ;  /* 0x0000005900597308 */ /* 0x000ee20000000800 */
[C---:B-1----:R-:W-:Y:S01]  /*19330*/  FADD.FTZ R4, R90.reuse, R3 ;  /* 0x000000035a047221 */ /* 0x042fe20000010000 */
[----:B------:R-:W-:-:S06]  /*19340*/  F2FP.BF16.F32.PACK_AB R153, R90, R13 ;  /* 0x0000000d5a99723e */ /* 0x000fcc00000010ff */
[----:B------:R-:W1:Y:S01]  /*19350*/  MUFU.EX2 R95, R95 ;  /* 0x0000005f005f7308 */ /* 0x000e620000000800 */
[----:B--2---:R-:W-:-:S07]  /*19360*/  FADD.FTZ R102, R154, R93 ;  /* 0x0000005d9a667221 */ /* 0x004fce0000010000 */
[----:B------:R-:W2:Y:S01]  /*19370*/  MUFU.EX2 R94, R94 ;  /* 0x0000005e005e7308 */ /* 0x000ea20000000800 */
[----:B---3--:R-:W-:-:S07]  /*19380*/  FADD.FTZ R3, R89, R4 ;  /* 0x0000000459037221 */ /* 0x008fce0000010000 */
[----:B------:R-:W3:Y:S01]  /*19390*/  MUFU.EX2 R148, R148 ;  /* 0x0000009400947308 */ /* 0x000ee20000000800 */
[C---:B-1----:R-:W-:Y:S01]  /*193a0*/  FADD.FTZ R93, R95.reuse, R102 ;  /* 0x000000665f5d7221 */ /* 0x042fe20000010000 */
[----:B------:R-:W-:-:S06]  /*193b0*/  F2FP.BF16.F32.PACK_AB R154, R95, R154 ;  /* 0x0000009a5f9a723e */ /* 0x000fcc00000010ff */
[----:B------:R-:W1:Y:S01]  /*193c0*/  MUFU.EX2 R149, R149 ;  /* 0x0000009500957308 */ /* 0x000e620000000800 */
[C---:B--2---:R-:W-:Y:S01]  /*193d0*/  FADD.FTZ R4, R94.reuse, R3 ;  /* 0x000000035e047221 */ /* 0x044fe20000010000 */
[----:B------:R-:W-:-:S06]  /*193e0*/  F2FP.BF16.F32.PACK_AB R155, R94, R89 ;  /* 0x000000595e9b723e */ /* 0x000fcc00000010ff */
[----:B------:R-:W2:Y:S01]  /*193f0*/  MUFU.EX2 R97, R97 ;  /* 0x0000006100617308 */ /* 0x000ea20000000800 */
[----:B---3--:R-:W-:-:S07]  /*19400*/  FADD.FTZ R102, R148, R93 ;  /* 0x0000005d94667221 */ /* 0x008fce0000010000 */
[----:B------:R-:W3:Y:S01]  /*19410*/  MUFU.EX2 R96, R96 ;  /* 0x0000006000607308 */ /* 0x000ee20000000800 */
[----:B-1----:R-:W-:-:S07]  /*19420*/  FADD.FTZ R3, R149, R4 ;  /* 0x0000000495037221 */ /* 0x002fce0000010000 */
[----:B------:R-:W1:Y:S01]  /*19430*/  MUFU.EX2 R150, R150 ;  /* 0x0000009600967308 */ /* 0x000e620000000800 */
[C---:B--2---:R-:W-:Y:S01]  /*19440*/  FADD.FTZ R93, R97.reuse, R102 ;  /* 0x00000066615d7221 */ /* 0x044fe20000010000 */
[----:B------:R-:W-:-:S06]  /*19450*/  F2FP.BF16.F32.PACK_AB R148, R97, R148 ;  /* 0x000000946194723e */ /* 0x000fcc00000010ff */
[----:B------:R-:W2:Y:S01]  /*19460*/  MUFU.EX2 R151, R151 ;  /* 0x0000009700977308 */ /* 0x000ea20000000800 */
[C---:B---3--:R-:W-:Y:S01]  /*19470*/  FADD.FTZ R4, R96.reuse, R3 ;  /* 0x0000000360047221 */ /* 0x048fe20000010000 */
[----:B------:R-:W-:-:S06]  /*19480*/  F2FP.BF16.F32.PACK_AB R149, R96, R149 ;  /* 0x000000956095723e */ /* 0x000fcc00000010ff */
[----:B------:R-:W3:Y:S01]  /*19490*/  MUFU.EX2 R99, R99 ;  /* 0x0000006300637308 */ /* 0x000ee20000000800 */
[----:B-1----:R-:W-:-:S07]  /*194a0*/  FADD.FTZ R102, R150, R93 ;  /* 0x0000005d96667221 */ /* 0x002fce0000010000 */
[----:B------:R-:W1:Y:S01]  /*194b0*/  MUFU.EX2 R6, R105 ;  /* 0x0000006900067308 */ /* 0x000e620000000800 */
[----:B--2---:R-:W-:-:S07]  /*194c0*/  FADD.FTZ R3, R151, R4 ;  /* 0x0000000497037221 */ /* 0x004fce0000010000 */
[----:B------:R-:W2:Y:S01]  /*194d0*/  MUFU.EX2 R144, R144 ;  /* 0x0000009000907308 */ /* 0x000ea20000000800 */
[C---:B---3--:R-:W-:Y:S01]  /*194e0*/  FADD.FTZ R93, R99.reuse, R102 ;  /* 0x00000066635d7221 */ /* 0x048fe20000010000 */
[----:B------:R-:W-:-:S06]  /*194f0*/  F2FP.BF16.F32.PACK_AB R150, R99, R150 ;  /* 0x000000966396723e */ /* 0x000fcc00000010ff */
[----:B------:R-:W3:Y:S01]  /*19500*/  MUFU.EX2 R145, R145 ;  /* 0x0000009100917308 */ /* 0x000ee20000000800 */
[C---:B-1----:R-:W-:Y:S01]  /*19510*/  FADD.FTZ R4, R6.reuse, R3 ;  /* 0x0000000306047221 */ /* 0x042fe20000010000 */
[----:B------:R-:W-:Y:S01]  /*19520*/  F2FP.BF16.F32.PACK_AB R151, R6, R151 ;  /* 0x000000970697723e */ /* 0x000fe200000010ff */
[----:B------:R-:W-:-:S05]  /*19530*/  IMAD.MOV.U32 R6, RZ, RZ, R21 ;  /* 0x000000ffff067224 */ /* 0x000fca00078e0015 */
        /* <DEDUP_REMOVED lines=37> */
[----:B0-----:R-:W0:Y:S01]  /*19790*/  MUFU.EX2 R104, R123 ;  /* 0x0000007b00687308 */ /* 0x001e220000000800 */
[C---:B--2---:R-:W-:Y:S01]  /*197a0*/  FADD.FTZ R3, R92.reuse, R3 ;  /* 0x000000035c037221 */ /* 0x044fe20000010000 */
[----:B------:R-:W-:-:S06]  /*197b0*/  F2FP.BF16.F32.PACK_AB R143, R92, R143 ;  /* 0x0000008f5c8f723e */ /* 0x000fcc00000010ff */
[----:B------:R-:W1:Y:S01]  /*197c0*/  MUFU.EX2 R115, R115 ;  /* 0x0000007300737308 */ /* 0x000e620000000800 */
[----:B---3--:R-:W-:-:S07]  /*197d0*/  FADD.FTZ R102, R136, R23 ;  /* 0x0000001788667221 */ /* 0x008fce0000010000 */
        /* <DEDUP_REMOVED lines=9> */
[----:B0-----:R-:W-:Y:S01]  /*19870*/  FADD.FTZ R102, R138, R23 ;  /* 0x000000178a667221 */ /* 0x001fe20000010000 */
[----:B------:R-:W-:-:S06]  /*19880*/  IMAD.MOV.U32 R23, RZ, RZ, R20 ;  /* 0x000000ffff177224 */ /* 0x000fcc00078e0014 */
[----:B------:R-:W0:Y:S01]  /*19890*/  MUFU.EX2 R125, R125 ;  /* 0x0000007d007d7308 */ /* 0x000e220000000800 */
[----:B-1----:R-:W-:Y:S01]  /*198a0*/  FADD.FTZ R3, R106, R3 ;  /* 0x000000036a037221 */ /* 0x002fe20000010000 */
[C---:B--2---:R-:W-:Y:S01]  /*198b0*/  FADD.FTZ R4, R5.reuse, R102 ;  /* 0x0000006605047221 */ /* 0x044fe20000010000 */
[----:B------:R-:W-:Y:S01]  /*198c0*/  F2FP.BF16.F32.PACK_AB R138, R5, R138 ;  /* 0x0000008a058a723e */ /* 0x000fe200000010ff */
[----:B------:R-:W-:Y:S02]  /*198d0*/  IMAD.MOV.U32 R5, RZ, RZ, R101 ;  /* 0x000000ffff057224 */ /* 0x000fe400078e0065 */
[C---:B0-----:R-:W-:Y:S01]  /*198e0*/  FADD.FTZ R3, R125.reuse, R3 ;  /* 0x000000037d037221 */ /* 0x041fe20000010000 */
[----:B------:R-:W-:Y:S01]  /*198f0*/  F2FP.BF16.F32.PACK_AB R139, R125, R106 ;  /* 0x0000006a7d8b723e */ /* 0x000fe200000010ff */
[----:B------:R-:W-:Y:S06]  /*19900*/  @P2 BRA `(.L_x_1881) ;  /* 0xffffffc800442947 */ /* 0x000fec000383ffff */
[----:B------:R-:W-:Y:S05]  /*19910*/  BSYNC B1 ;  /* 0x0000000000017941 */ /* 0x000fea0003800000 */
.L_x_1862:
[----:B------:R-:W-:Y:S02]  /*19920*/  IMAD.MOV.U32 R6, RZ, RZ, R21 ;  /* 0x000000ffff067224 */ /* 0x000fe400078e0015 */
[----:B------:R-:W-:Y:S02]  /*19930*/  IMAD.MOV.U32 R5, RZ, RZ, R101 ;  /* 0x000000ffff057224 */ /* 0x000fe400078e0065 */
[----:B------:R-:W-:Y:S02]  /*19940*/  IMAD.MOV.U32 R22, RZ, RZ, R15 ;  /* 0x000000ffff167224 */ /* 0x000fe400078e000f */
[----:B------:R-:W-:-:S07]  /*19950*/  IMAD.MOV.U32 R23, RZ, RZ, R20 ;  /* 0x000000ffff177224 */ /* 0x000fce00078e0014 */
.L_x_1861:
[----:B------:R-:W-:Y:S05]  /*19960*/  BSYNC B0 ;  /* 0x0000000000007941 */ /* 0x000fea0003800000 */
.L_x_1860:
        /* <DEDUP_REMOVED lines=24> */
.L_x_1884:
[----:B------:R-:W-:-:S13]  /*19af0*/  ISETP.NE.AND P2, PT, R14, 0x1, PT ;  /* 0x000000010e00780c */ /* 0x000fda0003f45270 */
[----:B------:R-:W0:Y:S02]  /*19b00*/  @P2 LDC.64 R12, c[0x0][0x9e8] ;  /* 0x00027a00ff0c2b82 */ /* 0x000e240000000a00 */
[----:B0-----:R-:W-:-:S05]  /*19b10*/  @P2 IMAD.HI.U32 R12, R9, R12, RZ ;  /* 0x0000000c090c2227 */ /* 0x001fca00078e00ff */
[----:B------:R-:W-:-:S07]  /*19b20*/  @P2 SHF.R.U32.HI R9, RZ, R13, R12 ;  /* 0x0000000dff092219 */ /* 0x000fce000001160c */
.L_x_1885:
[----:B------:R-:W-:Y:S05]  /*19b30*/  BSYNC B0 ;  /* 0x0000000000007941 */ /* 0x000fea0003800000 */
.L_x_1883:
[----:B------:R-:W-:-:S05]  /*19b40*/  IMAD R12, R9, R14, RZ ;  /* 0x0000000e090c7224 */ /* 0x000fca00078e02ff */
[----:B------:R-:W-:-:S07]  /*19b50*/  VIMNMX R11, R11, R12, !PT ;  /* 0x0000000c0b0b7248 */ /* 0x000fce0007fe0100 */
.L_x_1882:
[----:B------:R-:W-:Y:S01]  /*19b60*/  VIADD R11, R11, 0x5f ;  /* 0x0000005f0b0b7836 */ /* 0x000fe20000000000 */
[----:B------:R-:W-:Y:S03]  /*19b70*/  BSSY B0, `(.L_x_1886) ;  /* 0x0000265000007945 */ /* 0x000fe60003800000 */
[----:B------:R-:W-:-:S05]  /*19b80*/  IMAD.HI R11, R11, 0x2aaaaaab, RZ ;  /* 0x2aaaaaab0b0b7827 */ /* 0x000fca00078e02ff */
[----:B------:R-:W-:-:S04]  /*19b90*/  SHF.R.U32.HI R12, RZ, 0x1f, R11 ;  /* 0x0000001fff0c7819 */ /* 0x000fc8000001160b */
[----:B------:R-:W-:-:S04]  /*19ba0*/  LEA.HI.SX32 R12, R11, R12, 0x1c ;  /* 0x0000000c0b0c7211 */ /* 0x000fc800078fe2ff */
[----:B------:R-:W-:-:S04]  /*19bb0*/  VIMNMX R15, R179, R12, !PT ;  /* 0x0000000cb30f7248 */ /* 0x000fc80007fe0100 */
[----:B------:R-:W-:-:S13]  /*19bc0*/  ISETP.GE.AND P2, PT, R8, R15, PT ;  /* 0x0000000f0800720c */ /* 0x000fda0003f46270 */
[----:B------:R-:W-:Y:S05]  /*19bd0*/  @!P2 BRA `(.L_x_1887) ;  /* 0x000000240078a947 */ /* 0x000fea0003800000 */
[----:B------:R-:W-:Y:S01]  /*19be0*/  BSSY B1, `(.L_x_1887) ;  /* 0x000025d000017945 */ /* 0x000fe20003800000 */
[----:B------:R-:W-:Y:S02]  /*19bf0*/  IMAD.MOV.U32 R13, RZ, RZ, R6 ;  /* 0x000000ffff0d7224 */ /* 0x000fe400078e0006 */
[----:B------:R-:W-:Y:S02]  /*19c00*/  IMAD.MOV.U32 R12, RZ, RZ, R5 ;  /* 0x000000ffff0c7224 */ /* 0x000fe400078e0005 */
[----:B------:R-:W-:Y:S02]  /*19c10*/  IMAD.MOV.U32 R20, RZ, RZ, R8 ;  /* 0x000000ffff147224 */ /* 0x000fe400078e0008 */
[----:B------:R-:W-:Y:S02]  /*19c20*/  IMAD.MOV.U32 R198, RZ, RZ, R23 ;  /* 0x000000ffffc67224 */ /* 0x000fe400078e0017 */
[----:B------:R-:W-:-:S07]  /*19c30*/  IMAD.MOV.U32 R199, RZ, RZ, R22 ;  /* 0x000000ffffc77224 */ /* 0x000fce00078e0016 */
.L_x_1898:
[----:B------:R-:W-:-:S05]  /*19c40*/  VIADD R21, R199, 0x1 ;  /* 0x00000001c7157836 */ /* 0x000fca0000000000 */
[----:B------:R-:W-:-:S04]  /*19c50*/  ISETP.NE.AND P2, PT, R21, 0x2, PT ;  /* 0x000000021500780c */ /* 0x000fc80003f45270 */
[----:B------:R-:W-:Y:S02]  /*19c60*/  SEL R21, R21, RZ, P2 ;  /* 0x000000ff15157207 */ /* 0x000fe40001000000 */
[----:B------:R-:W-:-:S03]  /*19c70*/  SEL R23, RZ, 0x1, P2 ;  /* 0x00000001ff177807 */ /* 0x000fc60001000000 */
[----:B------:R-:W-:Y:S01]  /*19c80*/  IMAD.MOV.U32 R22, RZ, RZ, R21 ;  /* 0x000000ffff167224 */ /* 0x000fe200078e0015 */
[----:B------:R-:W-:Y:S01]  /*19c90*/  LOP3.LUT R23, R198, R23, RZ, 0x3c, !PT ;  /* 0x00000017c6177212 */ /* 0x000fe200078e3cff */
[----:B------:R-:W-:Y:S06]  /*19ca0*/  @!P0 BRA `(.L_x_1888) ;  /* 0x0000000000048947 */ /* 0x000fec0003800000 */
[----:B------:R-:W-:Y:S01]  /*19cb0*/  BPT.TRAP 0x1 ;  /* 0x000000040000795c */ /* 0x000fe20000300000 */
.L_x_1888:
[----:B------:R-:W-:Y:S01]  /*19cc0*/  IMAD R5, R22, 0x8, R16 ;  /* 0x0000000816057824 */ /* 0x000fe200078e0210 */
[----:B------:R-:W-:-:S04]  /*19cd0*/  SHF.L.U32 R6, R23, 0x1f, RZ ;  /* 0x0000001f17067819 */ /* 0x000fc800000006ff */
[----:B------:R0:W1:Y:S01]  /*19ce0*/  SYNCS.PHASECHK.TRANS64.TRYWAIT P2, [R5+URZ+0x2a830], R6 ;  /* 0x02a83006050075a7 */ /* 0x000062000804017f */
[----:B------:R-:W-:Y:S05]  /*19cf0*/  @!P0 BRA `(.L_x_1889) ;  /* 0x0000000000048947 */ /* 0x000fea0003800000 */
[----:B------:R-:W-:Y:S01]  /*19d00*/  BPT.TRAP 0x1 ;  /* 0x000000040000795c */ /* 0x000fe20000300000 */
.L_x_1889:
[----:B------:R-:W-:Y:S01]  /*19d10*/  BSSY B2, `(.L_x_1890) ;  /* 0x0000006000027945 */ /* 0x000fe20003800000 */
[----:B------:R-:W-:Y:S02]  /*19d20*/  IMAD R8, R22, 0x900, R7 ;  /* 0x0000090016087824 */ /* 0x000fe400078e0207 */
[----:B------:R-:W-:Y:S01]  /*19d30*/  IMAD.MOV.U32 R9, RZ, RZ, 0x40000040 ;  /* 0x40000040ff097424 */ /* 0x000fe200078e00ff */
[----:B-1----:R-:W-:Y:S06]  /*19d40*/  @P2 BRA `(.L_x_1891) ;  /* 0x0000000000082947 */ /* 0x002fec0003800000 */
[----:B------:R-:W1:Y:S02]  /*19d50*/  SYNCS.PHASECHK.TRANS64.TRYWAIT P2, [R5+URZ+0x2a830], R6 ;  /* 0x02a83006050075a7 */ /* 0x000e64000804017f */
[----:B-1----:R-:W-:Y:S05]  /*19d60*/  @!P2 BRA `(.L_x_1892) ;  /* 0x000001180024a947 */ /* 0x002fea0003800000 */
.L_x_1891:
[----:B------:R-:W-:Y:S05]  /*19d70*/  BSYNC B2 ;  /* 0x0000000000027941 */ /* 0x000fea0003800000 */
.L_x_1890:
[----:B------:R-:W2:Y:S04]  /*19d80*/  LDL.64 R88, [R1+0x38] ;  /* 0x0000380001587983 */ /* 0x000ea80000100a00 */
[----:B------:R-:W3:Y:S04]  /*19d90*/  LDL.64 R218, [R1+0x30] ;  /* 0x0000300001da7983 */ /* 0x000ee80000100a00 */
[----:B------:R-:W4:Y:S01]  /*19da0*/  LDL.64 R216, [R1+0x28] ;  /* 0x0000280001d87983 */ /* 0x000f220000100a00 */
[----:B------:R-:W-:-:S03]  /*19db0*/  R2UR UR6, R8 ;  /* 0x00000000080672ca */ /* 0x000fc600000e0000 */
[----:B------:R-:W5:Y:S01]  /*19dc0*/  LDL.64 R214, [R1+0x20] ;  /* 0x0000200001d67983 */ /* 0x000f620000100a00 */
[----:B------:R-:W-:Y:S01]  /*19dd0*/  R2UR UR7, R9 ;  /* 0x00000000090772ca */ /* 0x000fe200000e0000 */
[----:B------:R-:W-:Y:S02]  /*19de0*/  VIADD R10, R8, 0x2 ;  /* 0x00000002080a7836 */ /* 0x000fe40000000000 */
        /* <DEDUP_REMOVED lines=172> */
.L_x_1893:
[----:B01----:R-:W-:Y:S01]  /*1a8b0*/  SHF.L.U32 R5, R198, 0x1f, RZ ;  /* 0x0000001fc6057819 */ /* 0x003fe200000006ff */
[----:B------:R-:W-:-:S04]  /*1a8c0*/  IMAD R198, R199, 0x8, R16 ;  /* 0x00000008c7c67824 */ /* 0x000fc800078e0210 */
[----:B------:R0:W1:Y:S01]  /*1a8d0*/  SYNCS.PHASECHK.TRANS64.TRYWAIT P2, [R198+URZ+0x2a850], R5 ;  /* 0x02a85005c60075a7 */ /* 0x000062000804017f */
[----:B------:R-:W-:Y:S05]  /*1a8e0*/  @!P0 BRA `(.L_x_1894) ;  /* 0x0000000000048947 */ /* 0x000fea0003800000 */
[----:B------:R-:W-:Y:S01]  /*1a8f0*/  BPT.TRAP 0x1 ;  /* 0x000000040000795c */ /* 0x000fe20000300000 */
.L_x_1894:
[----:B------:R-:W-:Y:S04]  /*1a900*/  BSSY B2, `(.L_x_1895) ;  /* 0x0000004000027945 */ /* 0x000fe80003800000 */
[----:B-1----:R-:W-:Y:S05]  /*1a910*/  @P2 BRA `(.L_x_1896) ;  /* 0x0000000000082947 */ /* 0x002fea0003800000 */
[----:B------:R-:W1:Y:S02]  /*1a920*/  SYNCS.PHASECHK.TRANS64.TRYWAIT P2, [R198+URZ+0x2a850], R5 ;  /* 0x02a85005c60075a7 */ /* 0x000e64000804017f */
[----:B-1----:R-:W-:Y:S05]  /*1a930*/  @!P2 BRA `(.L_x_1897) ;  /* 0x0000010c0044a947 */ /* 0x002fea0003800000 */
.L_x_1896:
[----:B------:R-:W-:Y:S05]  /*1a940*/  BSYNC B2 ;  /* 0x0000000000027941 */ /* 0x000fea0003800000 */
.L_x_1895:
[----:B------:R-:W-:Y:S01]  /*1a950*/  VIADD R0, R16, 0x400 ;  /* 0x0000040010007836 */ /* 0x000fe20000000000 */
        /* <DEDUP_REMOVED lines=9> */
[----:B------:R-:W0:Y:S01]  /*1a9f0*/  MUFU.TANH R2, R2 ;  /* 0x0000000200027308 */ /* 0x000e220000002400 */
[----:B------:R-:W-:Y:S01]  /*1aa00*/  FMUL.FTZ R207, R93, UR51 ;  /* 0x000000335dcf7c20 */ /* 0x000fe20008410000 */
[----:B------:R-:W-:Y:S01]  /*1aa10*/  FMUL.FTZ R93, R95, UR51 ;  /* 0x000000335f5d7c20 */ /* 0x000fe20008410000 */
[----:B------:R-:W-:Y:S01]  /*1aa20*/  LOP3.LUT R0, R0, 0x3000000, RZ, 0xfc, !PT ;  /* 0x0300000000007812 */ /* 0x000fe200078efcff */
[----:B------:R-:W-:Y:S01]  /*1aa30*/  FMUL.FTZ R95, R96, UR51 ;  /* 0x00000033605f7c20 */ /* 0x000fe20008410000 */
[----:B------:R-:W-:Y:S01]  /*1aa40*/  FMUL.FTZ R97, R97, UR51 ;  /* 0x0000003361617c20 */ /* 0x000fe20008410000 */
[----:B------:R-:W-:Y:S01]  /*1aa50*/  FMUL.FTZ R209, R105, UR51 ;  /* 0x0000003369d17c20 */ /* 0x000fe20008410000 */
[----:B------:R-:W-:Y:S01]  /*1aa60*/  FMUL.FTZ R211, R108, UR51 ;  /* 0x000000336cd37c20 */ /* 0x000fe20008410000 */
[----:B------:R-:W-:Y:S01]  /*1aa70*/  IMAD R8, R199, 0x600, R0 ;  /* 0x00000600c7087824 */ /* 0x000fe200078e0200 */
[----:B------:R-:W2:Y:S01]  /*1aa80*/  MUFU.TANH R6, R6 ;  /* 0x0000000600067308 */ /* 0x000ea20000002400 */
[----:B------:R-:W-:Y:S01]  /*1aa90*/  FMUL.FTZ R199, R104, UR51 ;  /* 0x0000003368c77c20 */ /* 0x000fe20008410000 */
[----:B------:R-:W-:Y:S01]  /*1aaa0*/  FMUL.FTZ R213, R109, UR51 ;  /* 0x000000336dd57c20 */ /* 0x000fe20008410000 */
[C---:B------:R-:W-:Y:S01]  /*1aab0*/  VIADD R10, R8.reuse, 0x80 ;  /* 0x00000080080a7836 */ /* 0x040fe20000000000 */
[----:B------:R-:W-:Y:S01]  /*1aac0*/  R2UR UR6, R8 ;  /* 0x00000000080672ca */ /* 0x000fe200000e0000 */
[----:B------:R-:W-:Y:S01]  /*1aad0*/  FMUL.FTZ R215, R112, UR51 ;  /* 0x0000003370d77c20 */ /* 0x000fe20008410000 */
[----:B------:R-:W-:Y:S01]  /*1aae0*/  FMUL.FTZ R113, R113, UR51 ;  /* 0x0000003371717c20 */ /* 0x000fe20008410000 */
[----:B------:R-:W-:Y:S01]  /*1aaf0*/  FMUL.FTZ R217, R116, UR51 ;  /* 0x0000003374d97c20 */ /* 0x000fe20008410000 */
[----:B------:R-:W3:Y:S01]  /*1ab00*/  MUFU.TANH R89, R89 ;  /* 0x0000005900597308 */ /* 0x000ee20000002400 */
        /* <DEDUP_REMOVED lines=8> */
[----:B------:R-:W-:Y:S01]  /*1ab90*/  HGMMA.64x128x16.F32.BF16 R24, R156, gdesc[UR4].tnspB, R24, gsb0 ;  /* 0x41e000049c187df0 */ /* 0x000fe20008001818 */
[----:B------:R-:W-:Y:S01]  /*1aba0*/  R2UR UR6, R10 ;  /* 0x000000000a0672ca */ /* 0x000fe200000e0000 */
[----:B------:R-:W-:Y:S01]  /*1abb0*/  FMUL.FTZ R133, R133, UR51 ;  /* 0x0000003385857c20 */ /* 0x000fe20008410000 */
[----:B------:R-:W-:Y:S01]  /*1abc0*/  R2UR UR7, R11 ;  /* 0x000000000b0772ca */ /* 0x000fe200000e0000 */
[----:B------:R-:W-:Y:S01]  /*1abd0*/  VIADD R10, R8, 0x100 ;  /* 0x00000100080a7836 */ /* 0x000fe20000000000 */
[----:B--2---:R-:W-:Y:S01]  /*1abe0*/  FMNMX.FTZ R0, R6, R5, !PT ;  /* 0x0000000506007209 */ /* 0x004fe20007810000 */
[----:B------:R-:W-:Y:S01]  /*1abf0*/  IMAD.MOV.U32 R11, RZ, RZ, 0x40000040 ;  /* 0x40000040ff0b7424 */ /* 0x000fe200078e00ff */
[----:B------:R-:W1:Y:S01]  /*1ac00*/  MUFU.TANH R95, R95 ;  /* 0x0000005f005f7308 */ /* 0x000e620000002400 */
[----:B------:R-:W-:Y:S01]  /*1ac10*/  FMUL.FTZ R90, R90, UR51 ;  /* 0x000000335a5a7c20 */ /* 0x000fe20008410000 */
[----:B---3--:R-:W-:Y:S01]  /*1ac20*/  FMNMX.FTZ R0, R89, R0, !PT ;  /* 0x0000000059007209 */ /* 0x008fe20007810000 */
[----:B------:R-:W-:Y:S01]  /*1ac30*/  FMUL.FTZ R91, R91, UR51 ;  /* 0x000000335b5b7c20 */ /* 0x000fe20008410000 */
[----:B------:R-:W-:Y:S01]  /*1ac40*/  FMUL.FTZ R92, R94, UR51 ;  /* 0x000000335e5c7c20 */ /* 0x000fe20008410000 */
[----:B------:R-:W-:Y:S01]  /*1ac50*/  FMUL.FTZ R9, R98, UR51 ;  /* 0x0000003362097c20 */ /* 0x000fe20008410000 */
[----:B------:R-:W-:Y:S01]  /*1ac60*/  FMUL.FTZ R99, R99, UR51 ;  /* 0x0000003363637c20 */ /* 0x000fe20008410000 */
[----:B------:R-:W-:Y:S01]  /*1ac70*/  FMUL.FTZ R103, R103, UR51 ;  /* 0x0000003367677c20 */ /* 0x000fe20008410000 */
[----:B------:R-:W2:Y:S01]  /*1ac80*/  MUFU.TANH R97, R97 ;  /* 0x0000006100617308 */ /* 0x000ea20000002400 */
[----:B0-----:R-:W-:Y:S01]  /*1ac90*/  FMNMX.FTZ R0, R207, R0, !PT ;  /* 0x00000000cf007209 */ /* 0x001fe20007810000 */
[----:B------:R-:W-:Y:S01]  /*1aca0*/  FMUL.FTZ R105, R106, UR51 ;  /* 0x000000336a697c20 */ /* 0x000fe20008410000 */
[----:B------:R-:W-:Y:S01]  /*1acb0*/  FMUL.FTZ R107, R107, UR51 ;  /* 0x000000336b6b7c20 */ /* 0x000fe20008410000 */
[----:B------:R-:W-:Y:S01]  /*1acc0*/  FMUL.FTZ R109, R110, UR51 ;  /* 0x000000336e6d7c20 */ /* 0x000fe20008410000 */
[----:B------:R-:W-:-:S02]  /*1acd0*/  VIADD R88, R8, 0x180 ;  /* 0x0000018008587836 */ /* 0x000fc40000000000 */
[----:B------:R-:W-:Y:S01]  /*1ace0*/  FMUL.FTZ R111, R111, UR51 ;  /* 0x000000336f6f7c20 */ /* 0x000fe20008410000 */
[----:B------:R-:W-:Y:S01]  /*1acf0*/  FMUL.FTZ R129, R114, UR51 ;  /* 0x0000003372817c20 */ /* 0x000fe20008410000 */
[----:B------:R-:W-:Y:S01]  /*1ad00*/  MUFU.TANH R199, R199 ;  /* 0x000000c700c77308 */ /* 0x000fe20000002400 */
[----:B-1----:R-:W-:Y:S01]  /*1ad10*/  FMNMX.FTZ R0, R95, R0, !PT ;  /* 0x000000005f007209 */ /* 0x002fe20007810000 */
        /* <DEDUP_REMOVED lines=9> */
[----:B------:R-:W-:Y:S01]  /*1adb0*/  ISETP.GT.AND P2, PT, R20, R15, PT ;  /* 0x0000000f1400720c */ /* 0x000fe20003f44270 */
[----:B------:R-:W-:-:S04]  /*1adc0*/  @!P1 VIADD R198, R198, 0x2a860 ;  /* 0x0002a860c6c69836 */ /* 0x000fc80000000000 */
[----:B------:R-:W-:Y:S01]  /*1add0*/  MUFU.TANH R211, R211 ;  /* 0x000000d300d37308 */ /* 0x000fe20000002400 */
[----:B------:R-:W-:-:S07]  /*1ade0*/  @!P1 PRMT R198, RZ, 0x654, R198 ;  /* 0x00000654ffc69816 */ /* 0x000fce00000000c6 */
        /* <DEDUP_REMOVED lines=17> */
[----:B------:R-:W-:Y:S01]  /*1af00*/  FMUL.FTZ R101, R102, UR51 ;  /* 0x0000003366657c20 */ /* 0x000fe20008410000 */
[----:B------:R-:W-:Y:S01]  /*1af10*/  HGMMA.64x128x16.F32.BF16 R24, R152, gdesc[UR4].tnspB, R24, gsb0 ;  /* 0x41e0000498187df0 */ /* 0x000fe20008001818 */
[----:B------:R-:W-:Y:S01]  /*1af20*/  R2UR UR6, R10 ;  /* 0x000000000a0672ca */ /* 0x000fe200000e0000 */
[----:B------:R-:W-:Y:S01]  /*1af30*/  IMAD.U32 R10, RZ, RZ, UR42 ;  /* 0x0000002aff0a7e24 */ /* 0x000fe2000f8e00ff */
[----:B------:R-:W-:Y:S01]  /*1af40*/  R2UR UR7, R11 ;  /* 0x000000000b0772ca */ /* 0x000fe200000e0000 */
[----:B------:R-:W-:Y:S02]  /*1af50*/  FMUL.FTZ R11, R119, UR51 ;  /* 0x00000033770b7c20 */ /* 0x000fe40008410000 */
[----:B------:R-:W0:Y:S01]  /*1af60*/  MUFU.TANH R157, R157 ;  /* 0x0000009d009d7308 */ /* 0x000e220000002400 */
[----:B------:R-:W-:-:S07]  /*1af70*/  FMUL.FTZ R119, R122, UR51 ;  /* 0x000000337a777c20 */ /* 0x000fce0008410000 */
[----:B------:R-:W1:Y:S08]  /*1af80*/  MUFU.TANH R159, R159 ;  /* 0x0000009f009f7308 */ /* 0x000e700000002400 */
[----:B------:R-:W-:Y:S01]  /*1af90*/  MUFU.TANH R93, R93 ;  /* 0x0000005d005d7308 */ /* 0x000fe20000002400 */
[----:B0-----:R-:W-:-:S07]  /*1afa0*/  FMNMX.FTZ R0, R157, R0, !PT ;  /* 0x000000009d007209 */ /* 0x001fce0007810000 */
        /* <DEDUP_REMOVED lines=25> */
[----:B------:R-:W-:Y:S01]  /*1b140*/  FMUL.FTZ R155, R121, UR51 ;  /* 0x00000033799b7c20 */ /* 0x000fe20008410000 */
[----:B------:R-:W-:Y:S01]  /*1b150*/  FMUL.FTZ R121, R124, UR51 ;  /* 0x000000337c797c20 */ /* 0x000fe20008410000 */
[----:B------:R-:W-:-:S03]  /*1b160*/  WARPGROUP.ARRIVE ;  /* 0x00000000000079c5 */ /* 0x000fc60000000000 */
[----:B------:R-:W0:Y:S03]  /*1b170*/  MUFU.TANH R153, R120 ;  /* 0x0000007800997308 */ /* 0x000e260000002400 */
[----:B------:R-:W-:Y:S01]  /*1b180*/  HGMMA.64x128x16.F32.BF16 R24, R148, gdesc[UR4].tnspB, R24, gsb0 ;  /* 0x41e0000494187df0 */ /* 0x000fe20008001818 */
[----:B------:R-:W-:Y:S01]  /*1b190*/  R2UR UR6, R88 ;  /* 0x00000000580672ca */ /* 0x000fe200000e0000 */
[C---:B------:R-:W-:Y:S02]  /*1b1a0*/  VIADD R88, R8.reuse, 0x200 ;  /* 0x0000020008587836 */ /* 0x040fe40000000000 */
[----:B------:R-:W-:Y:S01]  /*1b1b0*/  VIADD R8, R8, 0x280 ;  /* 0x0000028008087836 */ /* 0x000fe20000000000 */
[----:B------:R-:W1:Y:S08]  /*1b1c0*/  MUFU.TANH R155, R155 ;  /* 0x0000009b009b7308 */ /* 0x000e700000002400 */
[----:B------:R-:W2:Y:S01]  /*1b1d0*/  MUFU.TANH R121, R121 ;  /* 0x0000007900797308 */ /* 0x000ea20000002400 */
[----:B0-----:R-:W-:-:S07]  /*1b1e0*/  FMNMX.FTZ R0, R153, R0, !PT ;  /* 0x0000000099007209 */ /* 0x001fce0007810000 */
[----:B------:R-:W-:Y:S01]  /*1b1f0*/  MUFU.TANH R131, R131 ;  /* 0x0000008300837308 */ /* 0x000fe20000002400 */
[----:B-1----:R-:W-:-:S07]  /*1b200*/  FMNMX.FTZ R0, R155, R0, !PT ;  /* 0x000000009b007209 */ /* 0x002fce0007810000 */
[----:B------:R-:W-:Y:S01]  /*1b210*/  MUFU.TANH R235, R235 ;  /* 0x000000eb00eb7308 */ /* 0x000fe20000002400 */
[----:B--2---:R-:W-:-:S04]  /*1b220*/  FMNMX.FTZ R0, R121, R0, !PT ;  /* 0x0000000079007209 */ /* 0x004fc80007810000 */
[----:B------:R-:W-:-:S03]  /*1b230*/  FMNMX.FTZ R0, R125, R0, !PT ;  /* 0x000000007d007209 */ /* 0x000fc60007810000 */
[----:B------:R-:W-:Y:S01]  /*1b240*/  MUFU.TANH R135, R135 ;  /* 0x0000008700877308 */ /* 0x000fe20000002400 */
[----:B------:R-:W-:-:S04]  /*1b250*/  FMNMX.FTZ R0, R219, R0, !PT ;  /* 0x00000000db007209 */ /* 0x000fc80007810000 */
[----:B------:R-:W-:-:S04]  /*1b260*/  FMNMX.FTZ R0, R229, R0, !PT ;  /* 0x00000000e5007209 */ /* 0x000fc80007810000 */
[----:B------:R-:W-:-:S04]  /*1b270*/  FMNMX.FTZ R0, R233, R0, !PT ;  /* 0x00000000e9007209 */ /* 0x000fc80007810000 */
[----:B------:R-:W-:-:S05]  /*1b280*/  FMNMX.FTZ R0, R133, R0, !PT ;  /* 0x0000000085007209 */ /* 0x000fca0007810000 */
[----:B------:R-:W0:Y:S02]  /*1b290*/  SHFL.BFLY PT, R5, R0, 0x2, 0x1f ;  /* 0x0c401f0000057f89 */ /* 0x000e2400000e0000 */
[----:B0-----:R-:W-:-:S05]  /*1b2a0*/  FMNMX.FTZ R0, R0, R5, !PT ;  /* 0x0000000500007209 */ /* 0x001fca0007810000 */
[----:B------:R-:W0:Y:S02]  /*1b2b0*/  SHFL.BFLY PT, R5, R0, 0x1, 0x1f ;  /* 0x0c201f0000057f89 */ /* 0x000e2400000e0000 */
[----:B0-----:R-:W-:-:S05]  /*1b2c0*/  FMNMX.FTZ R5, R0, R5, !PT ;  /* 0x0000000500057209 */ /* 0x001fca0007810000 */
[C---:B------:R-:W-:Y:S01]  /*1b2d0*/  FADD.FTZ R237, -R5.reuse, R12 ;  /* 0x0000000c05ed7221 */ /* 0x040fe20000010100 */
[----:B------:R-:W-:-:S03]  /*1b2e0*/  FMUL.FTZ R12, R5, R10 ;  /* 0x0000000a050c7220 */ /* 0x000fc60000410000 */
[-C--:B------:R-:W-:Y:S01]  /*1b2f0*/  FMUL.FTZ R0, R237, R10.reuse ;  /* 0x0000000aed007220 */ /* 0x080fe20000410000 */
[-CC-:B------:R-:W-:Y:S01]  /*1b300*/  FFMA.FTZ R237, R2, R10.reuse, -R12.reuse ;  /* 0x0000000a02ed7223 */ /* 0x180fe2000001080c */
[----:B------:R-:W-:Y:S01]  /*1b310*/  FMNMX.FTZ R2, R90, R13, !PT ;  /* 0x0000000d5a027209 */ /* 0x000fe20007810000 */
[-CC-:B------:R-:W-:Y:S01]  /*1b320*/  FFMA.FTZ R158, R89, R10.reuse, -R12.reuse ;  /* 0x0000000a599e7223 */ /* 0x180fe2000001080c */
[----:B------:R-:W-:Y:S02]  /*1b330*/  IMAD.MOV.U32 R89, RZ, RZ, 0x40000040 ;  /* 0x40000040ff597424 */ /* 0x000fe400078e00ff */
[--C-:B------:R-:W-:Y:S01]  /*1b340*/  FFMA.FTZ R156, R6, R10, -R12.reuse ;  /* 0x0000000a069c7223 */ /* 0x100fe2000001080c */
[----:B------:R-:W-:Y:S01]  /*1b350*/  FMNMX.FTZ R2, R91, R2, !PT ;  /* 0x000000025b027209 */ /* 0x000fe20007810000 */
[-CC-:B------:R-:W-:Y:S01]  /*1b360*/  FFMA.FTZ R94, R153, R10.reuse, -R12.reuse ;  /* 0x0000000a995e7223 */ /* 0x180fe2000001080c */
[-CC-:B------:R-:W-:Y:S01]  /*1b370*/  FFMA.FTZ R152, R95, R10.reuse, -R12.reuse ;  /* 0x0000000a5f987223 */ /* 0x180fe2000001080c */
[----:B------:R-:W-:Y:S01]  /*1b380*/  R2UR UR7, R89 ;  /* 0x00000000590772ca */ /* 0x000fe200000e0000 */
        /* <DEDUP_REMOVED lines=12> */
[----:B------:R-:W-:Y:S01]  /*1b450*/  FFMA.FTZ R133, R133, R10, -R12 ;  /* 0x0000000a85857223 */ /* 0x000fe2000001080c */
[----:B------:R-:W-:Y:S01]  /*1b460*/  FMNMX.FTZ R2, R99, R2, !PT ;  /* 0x0000000263027209 */ /* 0x000fe20007810000 */
[----:B------:R-:W-:Y:S01]  /*1b470*/  MUFU.EX2 R0, R0 ;  /* 0x0000000000007308 */ /* 0x000fe20000000800 */
[----:B------:R-:W-:-:S02]  /*1b480*/  WARPGROUP.DEPBAR.LE gsb0, 0x0 ;  /* 0x00008000000079c5 */ /* 0x000fc40000010000 */
[----:B------:R-:W-:Y:S01]  /*1b490*/  FMNMX.FTZ R2, R101, R2, !PT ;  /* 0x0000000265027209 */ /* 0x000fe20007810000 */
[----:B------:R-:W-:Y:S01]  /*1b4a0*/  WARPGROUP.ARRIVE ;  /* 0x00000000000079c5 */ /* 0x000fe20000000000 */
[----:B------:R-:W-:Y:S01]  /*1b4b0*/  FMUL.FTZ R149, R126, UR51 ;  /* 0x000000337e957c20 */ /* 0x000fe20008410000 */
[----:B------:R-:W-:Y:S01]  /*1b4c0*/  FMUL.FTZ R151, R130, UR51 ;  /* 0x0000003382977c20 */ /* 0x000fe20008410000 */
[----:B------:R-:W-:Y:S01]  /*1b4d0*/  FMNMX.FTZ R2, R103, R2, !PT ;  /* 0x0000000267027209 */ /* 0x000fe20007810000 */
[-CC-:B------:R-:W-:Y:S01]  /*1b4e0*/  FFMA.FTZ R148, R199, R10.reuse, -R12.reuse ;  /* 0x0000000ac7947223 */ /* 0x180fe2000001080c */
[--C-:B------:R-:W-:Y:S01]  /*1b4f0*/  FFMA.FTZ R150, R211, R10, -R12.reuse ;  /* 0x0000000ad3967223 */ /* 0x100fe2000001080c */
[----:B------:R-:W-:Y:S01]  /*1b500*/  HGMMA.64x128x16.F32.BF16 R24, R144, gdesc[UR4].tnspB, R24, gsb0 ;  /* 0x41e0000490187df0 */ /* 0x000fe20008001818 */
[----:B------:R-:W-:Y:S01]  /*1b510*/  FMNMX.FTZ R2, R105, R2, !PT ;  /* 0x0000000269027209 */ /* 0x000fe20007810000 */
[----:B------:R-:W0:Y:S01]  /*1b520*/  MUFU.TANH R149, R149 ;  /* 0x0000009500957308 */ /* 0x000e220000002400 */
[----:B------:R-:W-:Y:S01]  /*1b530*/  R2UR UR6, R88 ;  /* 0x00000000580672ca */ /* 0x000fe200000e0000 */
[--C-:B------:R-:W-:Y:S01]  /*1b540*/  FFMA.FTZ R199, R155, R10, -R12.reuse ;  /* 0x0000000a9bc77223 */ /* 0x100fe2000001080c */
[----:B------:R-:W-:Y:S01]  /*1b550*/  FMNMX.FTZ R2, R107, R2, !PT ;  /* 0x000000026b027209 */ /* 0x000fe20007810000 */
[----:B------:R-:W-:-:S03]  /*1b560*/  FFMA.FTZ R88, R219, R10, -R12 ;  /* 0x0000000adb587223 */ /* 0x000fc6000001080c */
[----:B------:R-:W-:Y:S01]  /*1b570*/  FMNMX.FTZ R2, R109, R2, !PT ;  /* 0x000000026d027209 */ /* 0x000fe20007810000 */
[----:B------:R-:W1:Y:S03]  /*1b580*/  MUFU.TANH R151, R151 ;  /* 0x0000009700977308 */ /* 0x000e660000002400 */
[----:B------:R-:W-:-:S04]  /*1b590*/  FMNMX.FTZ R2, R111, R2, !PT ;  /* 0x000000026f027209 */ /* 0x000fc80007810000 */
[----:B------:R-:W-:Y:S01]  /*1b5a0*/  FMNMX.FTZ R2, R129, R2, !PT ;  /* 0x0000000281027209 */ /* 0x000fe20007810000 */
[----:B------:R-:W2:Y:S03]  /*1b5b0*/  MUFU.EX2 R237, R237 ;  /* 0x000000ed00ed7308 */ /* 0x000ea60000000800 */
[----:B------:R-:W-:-:S04]  /*1b5c0*/  FMNMX.FTZ R2, R115, R2, !PT ;  /* 0x0000000273027209 */ /* 0x000fc80007810000 */
[----:B------:R-:W-:Y:S01]  /*1b5d0*/  FMNMX.FTZ R2, R231, R2, !PT ;  /* 0x00000002e7027209 */ /* 0x000fe20007810000 */
[----:B------:R-:W3:Y:S03]  /*1b5e0*/  MUFU.EX2 R156, R156 ;  /* 0x0000009c009c7308 */ /* 0x000ee60000000800 */
[----:B------:R-:W-:-:S04]  /*1b5f0*/  FMNMX.FTZ R2, R11, R2, !PT ;  /* 0x000000020b027209 */ /* 0x000fc80007810000 */
[----:B------:R-:W-:Y:S01]  /*1b600*/  FMNMX.FTZ R2, R119, R2, !PT ;  /* 0x0000000277027209 */ /* 0x000fe20007810000 */
[----:B------:R-:W4:Y:S03]  /*1b610*/  MUFU.EX2 R158, R158 ;  /* 0x0000009e009e7308 */ /* 0x000f260000000800 */
[----:B------:R-:W-:-:S04]  /*1b620*/  FMNMX.FTZ R2, R123, R2, !PT ;  /* 0x000000027b027209 */ /* 0x000fc80007810000 */
[----:B0-----:R-:W-:Y:S01]  /*1b630*/  FMNMX.FTZ R2, R149, R2, !PT ;  /* 0x0000000295027209 */ /* 0x001fe20007810000 */
[----:B------:R-:W0:Y:S03]  /*1b640*/  MUFU.EX2 R207, R207 ;  /* 0x000000cf00cf7308 */ /* 0x000e260000000800 */
[----:B------:R-:W-:-:S04]  /*1b650*/  FMNMX.FTZ R2, R127, R2, !PT ;  /* 0x000000027f027209 */ /* 0x000fc80007810000 */
[----:B-1----:R-:W-:Y:S01]  /*1b660*/  FMNMX.FTZ R2, R151, R2, !PT ;  /* 0x0000000297027209 */ /* 0x002fe20007810000 */
[----:B------:R-:W-:Y:S03]  /*1b670*/  MUFU.EX2 R152, R152 ;  /* 0x0000009800987308 */ /* 0x000fe60000000800 */
[----:B------:R-:W-:-:S04]  /*1b680*/  FMNMX.FTZ R2, R131, R2, !PT ;  /* 0x0000000283027209 */ /* 0x000fc80007810000 */
[----:B------:R-:W-:Y:S01]  /*1b690*/  FMNMX.FTZ R2, R235, R2, !PT ;  /* 0x00000002eb027209 */ /* 0x000fe20007810000 */
[----:B------:R-:W-:Y:S03]  /*1b6a0*/  MUFU.EX2 R95, R95 ;  /* 0x0000005f005f7308 */ /* 0x000fe60000000800 */
[----:B------:R-:W-:-:S05]  /*1b6b0*/  FMNMX.FTZ R2, R135, R2, !PT ;  /* 0x0000000287027209 */ /* 0x000fca0007810000 */
[----:B------:R-:W1:Y:S01]  /*1b6c0*/  SHFL.BFLY PT, R89, R2, 0x2, 0x1f ;  /* 0x0c401f0002597f89 */ /* 0x000e6200000e0000 */
[----:B------:R-:W-:Y:S08]  /*1b6d0*/  MUFU.EX2 R154, R154 ;  /* 0x0000009a009a7308 */ /* 0x000ff00000000800 */
[----:B------:R-:W-:Y:S08]  /*1b6e0*/  MUFU.EX2 R97, R97 ;  /* 0x0000006100617308 */ /* 0x000ff00000000800 */
[----:B------:R-:W-:Y:S01]  /*1b6f0*/  MUFU.EX2 R148, R148 ;  /* 0x0000009400947308 */ /* 0x000fe20000000800 */
[----:B-1----:R-:W-:Y:S01]  /*1b700*/  FMNMX.FTZ R6, R2, R89, !PT ;  /* 0x0000005902067209 */ /* 0x002fe20007810000 */
[----:B------:R-:W-:-:S06]  /*1b710*/  IMAD.MOV.U32 R89, RZ, RZ, 0x40000040 ;  /* 0x40000040ff597424 */ /* 0x000fcc00078e00ff */
[----:B------:R-:W-:Y:S01]  /*1b720*/  MUFU.EX2 R150, R150 ;  /* 0x0000009600967308 */ /* 0x000fe20000000800 */
[----:B------:R-:W1:Y:S01]  /*1b730*/  SHFL.BFLY PT, R153, R6, 0x1, 0x1f ;  /* 0x0c201f0006997f89 */ /* 0x000e6200000e0000 */
[----:B------:R-:W-:Y:S01]  /*1b740*/  R2UR UR7, R89 ;  /* 0x00000000590772ca */ /* 0x000fe200000e0000 */
[----:B------:R-:W-:-:S05]  /*1b750*/  FFMA.FTZ R89, R125, R10, -R12 ;  /* 0x0000000a7d597223 */ /* 0x000fca000001080c */
[----:B------:R-:W-:Y:S08]  /*1b760*/  MUFU.EX2 R113, R113 ;  /* 0x0000007100717308 */ /* 0x000ff00000000800 */
[----:B------:R-:W-:Y:S08]  /*1b770*/  MUFU.EX2 R117, R117 ;  /* 0x0000007500757308 */ /* 0x000ff00000000800 */
[----:B------:R-:W-:Y:S01]  /*1b780*/  MUFU.EX2 R94, R94 ;  /* 0x0000005e005e7308 */ /* 0x000fe20000000800 */
[----:B-1----:R-:W-:-:S05]  /*1b790*/  FMNMX.FTZ R6, R6, R153, !PT ;  /* 0x0000009906067209 */ /* 0x002fca0007810000 */
[----:B------:R-:W-:Y:S02]  /*1b7a0*/  FADD.FTZ R125, -R6, R13 ;  /* 0x0000000d067d7221 */ /* 0x000fe40000010100 */
[----:B------:R-:W1:Y:S02]  /*1b7b0*/  MUFU.EX2 R199, R199 ;  /* 0x000000c700c77308 */ /* 0x000e640000000800 */
        /* <DEDUP_REMOVED lines=8> */
[-C--:B------:R-:W-:Y:S01]  /*1b840*/  FFMA.FTZ R146, R217, R10.reuse, -R12 ;  /* 0x0000000ad9927223 */ /* 0x080fe2000001080c */
[-C--:B------:R-:W-:Y:S01]  /*1b850*/  FMUL.FTZ R12, R6, R10.reuse ;  /* 0x0000000a060c7220 */ /* 0x080fe20000410000 */
[----:B------:R-:W-:Y:S01]  /*1b860*/  HGMMA.64x128x16.F32.BF16 R24, R140, gdesc[UR4].tnspB, R24, gsb0 ;  /* 0x41e000048c187df0 */ /* 0x000fe20008001818 */
[----:B------:R-:W-:Y:S01]  /*1b870*/  R2UR UR6, R8 ;  /* 0x00000000080672ca */ /* 0x000fe200000e0000 */
[----:B------:R-:W-:Y:S01]  /*1b880*/  MUFU.EX2 R145, R145 ;  /* 0x0000009100917308 */ /* 0x000fe20000000800 */
[----:B------:R-:W-:Y:S01]  /*1b890*/  FFMA.FTZ R153, R9, R10, -R12 ;  /* 0x0000000a09997223 */ /* 0x000fe2000001080c */
[----:B------:R-:W-:-:S02]  /*1b8a0*/  IMAD.MOV.U32 R9, RZ, RZ, 0x40000040 ;  /* 0x40000040ff097424 */ /* 0x000fc400078e00ff */
[-CC-:B------:R-:W-:Y:S01]  /*1b8b0*/  FFMA.FTZ R157, R90, R10.reuse, -R12.reuse ;  /* 0x0000000a5a9d7223 */ /* 0x180fe2000001080c */
[-CC-:B------:R-:W-:Y:S01]  /*1b8c0*/  FFMA.FTZ R90, R91, R10.reuse, -R12.reuse ;  /* 0x0000000a5b5a7223 */ /* 0x180fe2000001080c */
[-CC-:B------:R-:W-:Y:S01]  /*1b8d0*/  FFMA.FTZ R159, R92, R10.reuse, -R12.reuse ;  /* 0x0000000a5c9f7223 */ /* 0x180fe2000001080c */
[-C--:B------:R-:W-:Y:S01]  /*1b8e0*/  FFMA.FTZ R92, R93, R10.reuse, -R12 ;  /* 0x0000000a5d5c7223 */ /* 0x080fe2000001080c */
[----:B------:R-:W-:Y:S01]  /*1b8f0*/  R2UR UR7, R9 ;  /* 0x00000000090772ca */ /* 0x000fe200000e0000 */
[----:B------:R-:W-:Y:S01]  /*1b900*/  @!P1 IMAD R9, R21, 0x8, R16 ;  /* 0x0000000815099824 */ /* 0x000fe200078e0210 */
[----:B------:R-:W-:Y:S01]  /*1b910*/  MUFU.EX2 R157, R157 ;  /* 0x0000009d009d7308 */ /* 0x000fe20000000800 */
[--C-:B------:R-:W-:Y:S01]  /*1b920*/  FFMA.FTZ R100, R99, R10, -R12.reuse ;  /* 0x0000000a63647223 */ /* 0x100fe2000001080c */
[----:B--2---:R-:W-:Y:S01]  /*1b930*/  FFMA.FTZ R99, R0, R4, R237 ;  /* 0x0000000400637223 */ /* 0x004fe200000100ed */
[----:B------:R-:W-:Y:S02]  /*1b940*/  @!P1 VIADD R9, R9, 0x2a840 ;  /* 0x0002a84009099836 */ /* 0x000fe40000000000 */
[-CC-:B------:R-:W-:Y:S01]  /*1b950*/  FFMA.FTZ R155, R101, R10.reuse, -R12.reuse ;  /* 0x0000000a659b7223 */ /* 0x180fe2000001080c */
[-CC-:B------:R-:W-:Y:S01]  /*1b960*/  FFMA.FTZ R102, R103, R10.reuse, -R12.reuse ;  /* 0x0000000a67667223 */ /* 0x180fe2000001080c */
[----:B---3--:R-:W-:Y:S01]  /*1b970*/  FADD.FTZ R99, R156, R99 ;  /* 0x000000639c637221 */ /* 0x008fe20000010000 */
[-CC-:B------:R-:W-:Y:S01]  /*1b980*/  FFMA.FTZ R4, R11, R10.reuse, -R12.reuse ;  /* 0x0000000a0b047223 */ /* 0x180fe2000001080c */
[----:B------:R-:W-:Y:S01]  /*1b990*/  MUFU.EX2 R90, R90 ;  /* 0x0000005a005a7308 */ /* 0x000fe20000000800 */
[----:B------:R-:W-:Y:S01]  /*1b9a0*/  @!P1 PRMT R21, RZ, 0x654, R9 ;  /* 0x00000654ff159816 */ /* 0x000fe20000000009 */
[----:B----4-:R-:W-:Y:S01]  /*1b9b0*/  FADD.FTZ R110, R158, R99 ;  /* 0x000000639e6e7221 */ /* 0x010fe20000010000 */
        /* <DEDUP_REMOVED lines=11> */
[----:B------:R-:W-:Y:S01]  /*1ba70*/  FFMA.FTZ R235, R235, R10, -R12 ;  /* 0x0000000aebeb7223 */ /* 0x000fe2000001080c */
[----:B------:R-:W-:Y:S01]  /*1ba80*/  F2FP.BF16.F32.PACK_AB R156, R156, R237 ;  /* 0x000000ed9c9c723e */ /* 0x000fe200000010ff */
[----:B------:R-:W-:Y:S01]  /*1ba90*/  MUFU.EX2 R92, R92 ;  /* 0x0000005c005c7308 */ /* 0x000fe20000000800 */
[----:B0-----:R-:W-:-:S07]  /*1baa0*/  F2FP.BF16.F32.PACK_AB R158, R207, R158 ;  /* 0x0000009ecf9e723e */ /* 0x001fce00000010ff */
[----:B------:R-:W-:Y:S08]  /*1bab0*/  MUFU.EX2 R153, R153 ;  /* 0x0000009900997308 */ /* 0x000ff00000000800 */
[----:B------:R-:W-:Y:S08]  /*1bac0*/  MUFU.EX2 R100, R100 ;  /* 0x0000006400647308 */ /* 0x000ff00000000800 */
[----:B------:R-:W-:Y:S08]  /*1bad0*/  MUFU.EX2 R155, R155 ;  /* 0x0000009b009b7308 */ /* 0x000ff00000000800 */
[----:B------:R-:W-:Y:S08]  /*1bae0*/  MUFU.EX2 R102, R102 ;  /* 0x0000006600667308 */ /* 0x000ff00000000800 */
[----:B------:R-:W-:Y:S08]  /*1baf0*/  MUFU.EX2 R91, R91 ;  /* 0x0000005b005b7308 */ /* 0x000ff00000000800 */
[----:B------:R-:W0:Y:S08]  /*1bb00*/  MUFU.EX2 R104, R104 ;  /* 0x0000006800687308 */ /* 0x000e300000000800 */
        /* <DEDUP_REMOVED lines=10> */
[----:B------:R-:W-:-:S03]  /*1bbb0*/  FFMA.FTZ R143, R149, R10, -R12 ;  /* 0x0000000a958f7223 */ /* 0x000fc6000001080c */
[----:B------:R-:W-:Y:S01]  /*1bbc0*/  MUFU.EX2 R4, R4 ;  /* 0x0000000400047308 */ /* 0x000fe20000000800 */
[----:B-1----:R-:W-:Y:S01]  /*1bbd0*/  F2FP.BF16.F32.PACK_AB R140, R199, R94 ;  /* 0x0000005ec78c723e */ /* 0x002fe200000010ff */
[----:B------:R-:W-:Y:S01]  /*1bbe0*/  HGMMA.64x128x16.F32.BF16 R24, R136, gdesc[UR4].tnspB, R24, gsb0 ;  /* 0x41e0000488187df0 */ /* 0x000fe20008001818 */
[----:B0-----:R-:W-:-:S05]  /*1bbf0*/  F2FP.BF16.F32.PACK_AB R149, R104, R91 ;  /* 0x0000005b6895723e */ /* 0x001fca00000010ff */
[----:B------:R-:W-:Y:S08]  /*1bc00*/  MUFU.EX2 R141, R141 ;  /* 0x0000008d008d7308 */ /* 0x000ff00000000800 */
[----:B------:R-:W-:Y:S08]  /*1bc10*/  MUFU.EX2 R143, R143 ;  /* 0x0000008f008f7308 */ /* 0x000ff00000000800 */
[----:B------:R-:W0:Y:S08]  /*1bc20*/  MUFU.EX2 R89, R89 ;  /* 0x0000005900597308 */ /* 0x000e300000000800 */
[----:B------:R-:W-:Y:S08]  /*1bc30*/  MUFU.EX2 R127, R127 ;  /* 0x0000007f007f7308 */ /* 0x000ff00000000800 */
[----:B------:R-:W-:Y:S01]  /*1bc40*/  MUFU.EX2 R88, R88 ;  /* 0x0000005800587308 */ /* 0x000fe20000000800 */
[----:B0-----:R-:W-:-:S07]  /*1bc50*/  F2FP.BF16.F32.PACK_AB R142, R89, R96 ;  /* 0x00000060598e723e */ /* 0x001fce00000010ff */
[----:B------:R-:W-:Y:S08]  /*1bc60*/  MUFU.EX2 R121, R121 ;  /* 0x0000007900797308 */ /* 0x000ff00000000800 */
[----:B------:R-:W-:Y:S08]  /*1bc70*/  MUFU.EX2 R131, R131 ;  /* 0x0000008300837308 */ /* 0x000ff00000000800 */
[----:B------:R-:W-:Y:S08]  /*1bc80*/  MUFU.EX2 R98, R98 ;  /* 0x0000006200627308 */ /* 0x000ff00000000800 */
[----:B------:R-:W0:Y:S01]  /*1bc90*/  MUFU.EX2 R13, R133 ;  /* 0x00000085000d7308 */ /* 0x000e220000000800 */
[----:B------:R-:W-:-:S02]  /*1bca0*/  WARPGROUP.DEPBAR.LE gsb0, 0x0 ;  /* 0x00008000000079c5 */ /* 0x000fc40000010000 */
[----:B------:R1:W-:Y:S05]  /*1bcb0*/  @!P1 SYNCS.ARRIVE.TRANS64.RED.A1T0 RZ, [R21+URZ], RZ ;  /* 0x000000ff15ff99a7 */ /* 0x0003ea000810043f */
[----:B------:R2:W-:Y:S01]  /*1bcc0*/  MUFU.EX2 R137, R151 ;  /* 0x0000009700897308 */ /* 0x0005e20000000800 */
[----:B0-----:R-:W-:Y:S02]  /*1bcd0*/  F2FP.BF16.F32.PACK_AB R138, R13, R98 ;  /* 0x000000620d8a723e */ /* 0x001fe400000010ff */
[----:B------:R-:W-:Y:S01]  /*1bce0*/  F2FP.BF16.F32.PACK_AB R136, R121, R88 ;  /* 0x000000587988723e */ /* 0x000fe200000010ff */
[----:B-1----:R-:W-:Y:S01]  /*1bcf0*/  FFMA.FTZ R21, R2, R3, R157 ;  /* 0x0000000302157223 */ /* 0x002fe2000001009d */
[----:B------:R-:W-:-:S03]  /*1bd00*/  F2FP.BF16.F32.PACK_AB R157, R90, R157 ;  /* 0x0000009d5a9d723e */ /* 0x000fc600000010ff */
[----:B------:R-:W0:Y:S01]  /*1bd10*/  MUFU.EX2 R3, R231 ;  /* 0x000000e700037308 */ /* 0x000e220000000800 */
[----:B------:R1:W-:Y:S01]  /*1bd20*/  @!P1 SYNCS.ARRIVE.TRANS64.RED.A1T0 RZ, [R198+URZ], RZ ;  /* 0x000000ffc6ff99a7 */ /* 0x0003e2000810043f */
[----:B------:R-:W-:Y:S01]  /*1bd30*/  FADD.FTZ R108, R90, R21 ;  /* 0x000000155a6c7221 */ /* 0x000fe20000010000 */
[----:B------:R-:W-:Y:S01]  /*1bd40*/  FADD.FTZ R21, R207, R110 ;  /* 0x0000006ecf157221 */ /* 0x000fe20000010000 */
[----:B--2---:R-:W-:Y:S02]  /*1bd50*/  F2FP.BF16.F32.PACK_AB R151, R106, R93 ;  /* 0x0000005d6a97723e */ /* 0x004fe400000010ff */
[----:B------:R-:W-:Y:S01]  /*1bd60*/  FADD.FTZ R11, R159, R108 ;  /* 0x0000006c9f0b7221 */ /* 0x000fe20000010000 */
[----:B------:R-:W-:Y:S01]  /*1bd70*/  FADD.FTZ R112, R152, R21 ;  /* 0x0000001598707221 */ /* 0x000fe20000010000 */
[-C--:B------:R-:W-:Y:S01]  /*1bd80*/  FFMA.FTZ R108, R123, R10.reuse, -R12 ;  /* 0x0000000a7b6c7223 */ /* 0x080fe2000001080c */
[C---:B------:R-:W-:Y:S01]  /*1bd90*/  F2FP.BF16.F32.PACK_AB R159, R92.reuse, R159 ;  /* 0x0000009f5c9f723e */ /* 0x040fe200000010ff */
[----:B------:R-:W-:Y:S01]  /*1bda0*/  FADD.FTZ R110, R92, R11 ;  /* 0x0000000b5c6e7221 */ /* 0x000fe20000010000 */
[----:B------:R-:W-:Y:S01]  /*1bdb0*/  FADD.FTZ R21, R95, R112 ;  /* 0x000000705f157221 */ /* 0x000fe20000010000 */
[----:B------:R-:W-:Y:S01]  /*1bdc0*/  FFMA.FTZ R12, R135, R10, -R12 ;  /* 0x0000000a870c7223 */ /* 0x000fe2000001080c */
[----:B------:R-:W-:Y:S01]  /*1bdd0*/  MUFU.EX2 R139, R235 ;  /* 0x000000eb008b7308 */ /* 0x000fe20000000800 */
[----:B------:R-:W-:Y:S01]  /*1bde0*/  FADD.FTZ R11, R153, R110 ;  /* 0x0000006e990b7221 */ /* 0x000fe20000010000 */
[----:B------:R-:W-:Y:S01]  /*1bdf0*/  FADD.FTZ R112, R154, R21 ;  /* 0x000000159a707221 */ /* 0x000fe20000010000 */
[----:B------:R-:W-:Y:S01]  /*1be00*/  F2FP.BF16.F32.PACK_AB R152, R95, R152 ;  /* 0x000000985f98723e */ /* 0x000fe200000010ff */
[----:B-1----:R-:W-:-:S02]  /*1be10*/  IMAD.MOV.U32 R198, RZ, RZ, R23 ;  /* 0x000000ffffc67224 */ /* 0x002fc400078e0017 */
[C---:B------:R-:W-:Y:S01]  /*1be20*/  FADD.FTZ R110, R100.reuse, R11 ;  /* 0x0000000b646e7221 */ /* 0x040fe20000010000 */
[----:B------:R-:W-:Y:S01]  /*1be30*/  FADD.FTZ R21, R97, R112 ;  /* 0x0000007061157221 */ /* 0x000fe20000010000 */
[----:B------:R-:W-:Y:S01]  /*1be40*/  F2FP.BF16.F32.PACK_AB R153, R100, R153 ;  /* 0x000000996499723e */ /* 0x000fe200000010ff */
[----:B------:R-:W1:Y:S01]  /*1be50*/  MUFU.EX2 R108, R108 ;  /* 0x0000006c006c7308 */ /* 0x000e620000000800 */
[----:B------:R-:W-:Y:S01]  /*1be60*/  FADD.FTZ R11, R155, R110 ;  /* 0x0000006e9b0b7221 */ /* 0x000fe20000010000 */
[----:B------:R-:W-:Y:S01]  /*1be70*/  FADD.FTZ R112, R148, R21 ;  /* 0x0000001594707221 */ /* 0x000fe20000010000 */
[C---:B------:R-:W-:Y:S02]  /*1be80*/  F2FP.BF16.F32.PACK_AB R148, R145.reuse, R148 ;  /* 0x000000949194723e */ /* 0x040fe400000010ff */
[----:B------:R-:W-:Y:S01]  /*1be90*/  FADD.FTZ R110, R102, R11 ;  /* 0x0000000b666e7221 */ /* 0x000fe20000010000 */
[----:B------:R-:W-:Y:S01]  /*1bea0*/  FADD.FTZ R21, R145, R112 ;  /* 0x0000007091157221 */ /* 0x000fe20000010000 */
[----:B------:R-:W-:Y:S01]  /*1beb0*/  F2FP.BF16.F32.PACK_AB R145, R9, R8 ;  /* 0x000000080991723e */ /* 0x000fe200000010ff */
[----:B------:R-:W2:Y:S01]  /*1bec0*/  MUFU.EX2 R12, R12 ;  /* 0x0000000c000c7308 */ /* 0x000ea20000000800 */
[----:B------:R-:W-:Y:S01]  /*1bed0*/  FADD.FTZ R11, R91, R110 ;  /* 0x0000006e5b0b7221 */ /* 0x000fe20000010000 */
[----:B------:R-:W-:Y:S01]  /*1bee0*/  FADD.FTZ R112, R150, R21 ;  /* 0x0000001596707221 */ /* 0x000fe20000010000 */
[----:B------:R-:W-:-:S02]  /*1bef0*/  F2FP.BF16.F32.PACK_AB R150, R147, R150 ;  /* 0x000000969396723e */ /* 0x000fc400000010ff */
[----:B------:R-:W-:Y:S01]  /*1bf00*/  FADD.FTZ R110, R104, R11 ;  /* 0x0000000b686e7221 */ /* 0x000fe20000010000 */
[----:B------:R-:W-:Y:S01]  /*1bf10*/  FADD.FTZ R21, R147, R112 ;  /* 0x0000007093157221 */ /* 0x000fe20000010000 */
[----:B0-----:R-:W-:Y:S02]  /*1bf20*/  F2FP.BF16.F32.PACK_AB R147, R4, R3 ;  /* 0x000000030493723e */ /* 0x001fe400000010ff */
[----:B------:R-:W-:Y:S01]  /*1bf30*/  FADD.FTZ R11, R93, R110 ;  /* 0x0000006e5d0b7221 */ /* 0x000fe20000010000 */
[----:B------:R-:W-:Y:S01]  /*1bf40*/  FADD.FTZ R90, R144, R21 ;  /* 0x00000015905a7221 */ /* 0x000fe20000010000 */
[----:B------:R-:W-:Y:S02]  /*1bf50*/  F2FP.BF16.F32.PACK_AB R154, R97, R154 ;  /* 0x0000009a619a723e */ /* 0x000fe400000010ff */
[----:B------:R-:W-:Y:S01]  /*1bf60*/  FADD.FTZ R11, R106, R11 ;  /* 0x0000000b6a0b7221 */ /* 0x000fe20000010000 */
[----:B------:R-:W-:Y:S02]  /*1bf70*/  F2FP.BF16.F32.PACK_AB R155, R102, R155 ;  /* 0x0000009b669b723e */ /* 0x000fe400000010ff */
[C---:B------:R-:W-:Y:S01]  /*1bf80*/  F2FP.BF16.F32.PACK_AB R144, R113.reuse, R144 ;  /* 0x000000907190723e */ /* 0x040fe200000010ff */
[----:B------:R-:W-:Y:S01]  /*1bf90*/  FADD.FTZ R92, R8, R11 ;  /* 0x0000000b085c7221 */ /* 0x000fe20000010000 */
[----:B------:R-:W-:Y:S01]  /*1bfa0*/  FADD.FTZ R11, R113, R90 ;  /* 0x0000005a710b7221 */ /* 0x000fe20000010000 */
[----:B------:R-:W-:-:S02]  /*1bfb0*/  VIADD R8, R20, 0xffffffff ;  /* 0xffffffff14087836 */ /* 0x000fc40000000000 */
[----:B------:R-:W-:Y:S01]  /*1bfc0*/  FADD.FTZ R92, R9, R92 ;  /* 0x0000005c095c7221 */ /* 0x000fe20000010000 */
[----:B------:R-:W-:Y:S01]  /*1bfd0*/  FADD.FTZ R90, R146, R11 ;  /* 0x0000000b925a7221 */ /* 0x000fe20000010000 */
[----:B------:R-:W-:Y:S01]  /*1bfe0*/  F2FP.BF16.F32.PACK_AB R146, R117, R146 ;  /* 0x000000927592723e */ /* 0x000fe200000010ff */
[----:B------:R-:W-:Y:S02]  /*1bff0*/  IMAD.MOV.U32 R20, RZ, RZ, R8 ;  /* 0x000000ffff147224 */ /* 0x000fe400078e0008 */
[----:B------:R-:W-:Y:S01]  /*1c000*/  FADD.FTZ R11, R3, R92 ;  /* 0x0000005c030b7221 */ /* 0x000fe20000010000 */
[----:B------:R-:W-:-:S03]  /*1c010*/  FADD.FTZ R21, R117, R90 ;  /* 0x0000005a75157221 */ /* 0x000fc60000010000 */
[----:B------:R-:W-:Y:S01]  /*1c020*/  FADD.FTZ R90, R4, R11 ;  /* 0x0000000b045a7221 */ /* 0x000fe20000010000 */
[----:B------:R-:W-:-:S03]  /*1c030*/  FADD.FTZ R92, R94, R21 ;  /* 0x000000155e5c7221 */ /* 0x000fc60000010000 */
[----:B------:R-:W-:Y:S01]  /*1c040*/  FADD.FTZ R11, R141, R90 ;  /* 0x0000005a8d0b7221 */ /* 0x000fe20000010000 */
[----:B------:R-:W-:Y:S01]  /*1c050*/  FADD.FTZ R21, R199, R92 ;  /* 0x0000005cc7157221 */ /* 0x000fe20000010000 */
[C---:B-1----:R-:W-:Y:S01]  /*1c060*/  F2FP.BF16.F32.PACK_AB R141, R108.reuse, R141 ;  /* 0x0000008d6c8d723e */ /* 0x042fe200000010ff */
[----:B------:R-:W-:Y:S02]  /*1c070*/  IMAD.MOV.U32 R199, RZ, RZ, R22 ;  /* 0x000000ffffc77224 */ /* 0x000fe400078e0016 */
        /* <DEDUP_REMOVED lines=14> */
[C---:B--2---:R-:W-:Y:S01]  /*1c160*/  F2FP.BF16.F32.PACK_AB R139, R12.reuse, R139 ;  /* 0x0000008b0c8b723e */ /* 0x044fe200000010ff */
[----:B------:R-:W-:Y:S02]  /*1c170*/  IMAD.MOV.U32 R13, RZ, RZ, R6 ;  /* 0x000000ffff0d7224 */ /* 0x000fe400078e0006 */
[----:B------:R-:W-:Y:S01]  /*1c180*/  FADD.FTZ R3, R12, R90 ;  /* 0x0000005a0c037221 */ /* 0x000fe20000010000 */
[----:B------:R-:W-:Y:S01]  /*1c190*/  IMAD.MOV.U32 R12, RZ, RZ, R5 ;  /* 0x000000ffff0c7224 */ /* 0x000fe200078e0005 */
[----:B------:R-:W-:Y:S06]  /*1c1a0*/  @P2 BRA `(.L_x_1898) ;  /* 0xffffffd800a42947 */ /* 0x000fec000383ffff */
[----:B------:R-:W-:Y:S05]  /*1c1b0*/  BSYNC B1 ;  /* 0x0000000000017941 */ /* 0x000fea0003800000 */
.L_x_1887:
[----:B------:R-:W-:Y:S05]  /*1c1c0*/  BSYNC B0 ;  /* 0x0000000000007941 */ /* 0x000fea0003800000 */
.L_x_1886:
[----:B------:R-:W-:Y:S01]  /*1c1d0*/  ISETP.GE.AND P2, PT, R8, R179, PT ;  /* 0x000000b30800720c */ /* 0x000fe20003f46270 */
[----:B------:R-:W-:-:S12]  /*1c1e0*/  BSSY B0, `(.L_x_1899) ;  /* 0x0000376000007945 */ /* 0x000fd80003800000 */
[----:B------:R-:W-:Y:S05]  /*1c1f0*/  @!P2 BRA `(.L_x_1900) ;  /* 0x0000003400d0a947 */ /* 0x000fea0003800000 */
[----:B------:R-:W-:Y:S02]  /*1c200*/  IMAD.MOV.U32 R9, RZ, RZ, R6 ;  /* 0x000000ffff097224 */ /* 0x000fe400078e0006 */
[----:B------:R-:W-:Y:S02]  /*1c210*/  IMAD.MOV.U32 R15, RZ, RZ, R5 ;  /* 0x000000ffff0f7224 */ /* 0x000fe400078e0005 */
[----:B------:R-:W-:Y:S02]  /*1c220*/  IMAD.MOV.U32 R20, RZ, RZ, R23 ;  /* 0x000000ffff147224 */ /* 0x000fe400078e0017 */
[----:B------:R-:W-:-:S07]  /*1c230*/  IMAD.MOV.U32 R21, RZ, RZ, R22 ;  /* 0x000000ffff157224 */ /* 0x000fce00078e0016 */
.L_x_1919:
        /* <DEDUP_REMOVED lines=8> */
.L_x_1901:
[----:B------:R-:W-:Y:S01]  /*1c2c0*/  IMAD R6, R22, 0x8, R16 ;  /* 0x0000000816067824 */ /* 0x000fe200078e0210 */
[----:B------:R-:W-:-:S04]  /*1c2d0*/  SHF.L.U32 R13, R23, 0x1f, RZ ;  /* 0x0000001f170d7819 */ /* 0x000fc800000006ff */
[----:B------:R0:W1:Y:S01]  /*1c2e0*/  SYNCS.PHASECHK.TRANS64.TRYWAIT P2, [R6+URZ+0x2a830], R13 ;  /* 0x02a8300d060075a7 */ /* 0x000062000804017f */
[----:B------:R-:W-:Y:S05]  /*1c2f0*/  @!P0 BRA `(.L_x_1902) ;  /* 0x0000000000048947 */ /* 0x000fea0003800000 */
[----:B------:R-:W-:Y:S01]  /*1c300*/  BPT.TRAP 0x1 ;  /* 0x000000040000795c */ /* 0x000fe20000300000 */
.L_x_1902:
[----:B------:R-:W-:Y:S01]  /*1c310*/  BSSY B1, `(.L_x_1903) ;  /* 0x0000006000017945 */ /* 0x000fe20003800000 */
[----:B------:R-:W-:Y:S02]  /*1c320*/  IMAD R10, R22, 0x900, R7 ;  /* 0x00000900160a7824 */ /* 0x000fe400078e0207 */
[----:B------:R-:W-:Y:S01]  /*1c330*/  IMAD.MOV.U32 R11, RZ, RZ, 0x40000040 ;  /* 0x40000040ff0b7424 */ /* 0x000fe200078e00ff */
[----:B-1----:R-:W-:Y:S06]  /*1c340*/  @P2 BRA `(.L_x_1904) ;  /* 0x0000000000082947 */ /* 0x002fec0003800000 */
[----:B------:R-:W1:Y:S02]  /*1c350*/  SYNCS.PHASECHK.TRANS64.TRYWAIT P2, [R6+URZ+0x2a830], R13 ;  /* 0x02a8300d060075a7 */ /* 0x000e64000804017f */
[----:B-1----:R-:W-:Y:S05]  /*1c360*/  @!P2 BRA `(.L_x_1905) ;  /* 0x000000f000cca947 */ /* 0x002fea0003800000 */
.L_x_1904:
[----:B------:R-:W-:Y:S05]  /*1c370*/  BSYNC B1 ;  /* 0x0000000000017941 */ /* 0x000fea0003800000 */
.L_x_1903:
[----:B------:R-:W2:Y:S04]  /*1c380*/  LDL.64 R88, [R1+0x38] ;  /* 0x0000380001587983 */ /* 0x000ea80000100a00 */
[----:B------:R-:W3:Y:S04]  /*1c390*/  LDL.64 R216, [R1+0x30] ;  /* 0x0000300001d87983 */ /* 0x000ee80000100a00 */
[----:B------:R-:W4:Y:S01]  /*1c3a0*/  LDL.64 R214, [R1+0x28] ;  /* 0x0000280001d67983 */ /* 0x000f220000100a00 */
[----:B------:R-:W-:-:S03]  /*1c3b0*/  R2UR UR6, R10 ;  /* 0x000000000a0672ca */ /* 0x000fc600000e0000 */
[----:B------:R-:W5:Y:S01]  /*1c3c0*/  LDL.64 R212, [R1+0x20] ;  /* 0x0000200001d47983 */ /* 0x000f620000100a00 */
[----:B------:R-:W-:Y:S01]  /*1c3d0*/  R2UR UR7, R11 ;  /* 0x000000000b0772ca */ /* 0x000fe200000e0000 */
[----:B------:R-:W-:Y:S02]  /*1c3e0*/  VIADD R12, R10, 0x2 ;  /* 0x000000020a0c7836 */ /* 0x000fe40000000000 */
[----:B01----:R-:W-:Y:S01]  /*1c3f0*/  IMAD.MOV.U32 R13, RZ, RZ, 0x40000040 ;  /* 0x40000040ff0d7424 */ /* 0x003fe200078e00ff */
        /* <DEDUP_REMOVED lines=171> */
.L_x_1906:
[----:B------:R-:W-:Y:S01]  /*1ceb0*/  SHF.L.U32 R11, R20, 0x1f, RZ ;  /* 0x0000001f140b7819 */ /* 0x000fe200000006ff */
[----:B------:R-:W-:-:S04]  /*1cec0*/  IMAD R12, R21, 0x8, R16 ;  /* 0x00000008150c7824 */ /* 0x000fc800078e0210 */
[----:B------:R0:W1:Y:S01]  /*1ced0*/  SYNCS.PHASECHK.TRANS64.TRYWAIT P2, [R12+URZ+0x2a850], R11 ;  /* 0x02a8500b0c0075a7 */ /* 0x000062000804017f */
[----:B------:R-:W-:Y:S05]  /*1cee0*/  @!P0 BRA `(.L_x_1907) ;  /* 0x0000000000048947 */ /* 0x000fea0003800000 */
[----:B------:R-:W-:Y:S01]  /*1cef0*/  BPT.TRAP 0x1 ;  /* 0x000000040000795c */ /* 0x000fe20000300000 */
.L_x_1907:
        /* <DEDUP_REMOVED lines=9> */
.L_x_1909:
[----:B------:R-:W-:Y:S05]  /*1cf90*/  BSYNC B1 ;  /* 0x0000000000017941 */ /* 0x000fea0003800000 */
.L_x_1908:
[----:B------:R-:W-:Y:S01]  /*1cfa0*/  IMAD.MOV.U32 R10, RZ, RZ, R0 ;  /* 0x000000ffff0a7224 */ /* 0x000fe200078e0000 */
[----:B------:R-:W2:Y:S01]  /*1cfb0*/  LDL R2, [R1] ;  /* 0x0000000001027983 */ /* 0x000ea20000100800 */
[----:B01----:R-:W-:Y:S01]  /*1cfc0*/  IMAD.MOV.U32 R11, RZ, RZ, 0x40000040 ;  /* 0x40000040ff0b7424 */ /* 0x003fe200078e00ff */
[----:B------:R-:W-:Y:S01]  /*1cfd0*/  WARPGROUP.ARRIVE ;  /* 0x00000000000079c5 */ /* 0x000fe20000000000 */
[----:B------:R-:W-:Y:S01]  /*1cfe0*/  ISETP.NE.AND P2, PT, R202, 0x1, PT ;  /* 0x00000001ca00780c */ /* 0x000fe20003f45270 */
[----:B------:R-:W-:Y:S01]  /*1cff0*/  FMUL.FTZ R6, R91, UR50 ;  /* 0x000000325b067c20 */ /* 0x000fe20008410000 */
[----:B------:R-:W-:Y:S01]  /*1d000*/  R2UR UR6, R10 ;  /* 0x000000000a0672ca */ /* 0x000fe200000e0000 */
[----:B------:R-:W-:Y:S01]  /*1d010*/  VIADD R10, R0, 0x80 ;  /* 0x00000080000a7836 */ /* 0x000fe20000000000 */
[----:B------:R-:W-:Y:S01]  /*1d020*/  R2UR UR7, R11 ;  /* 0x000000000b0772ca */ /* 0x000fe200000e0000 */
[----:B------:R-:W-:Y:S02]  /*1d030*/  IMAD.MOV.U32 R11, RZ, RZ, 0x40000040 ;  /* 0x40000040ff0b7424 */ /* 0x000fe400078e00ff */
[----:B------:R-:W-:Y:S01]  /*1d040*/  FMUL.FTZ R91, R98, UR50 ;  /* 0x00000032625b7c20 */ /* 0x000fe20008410000 */
[----:B------:R-:W-:Y:S01]  /*1d050*/  FMUL.FTZ R98, R101, UR50 ;  /* 0x0000003265627c20 */ /* 0x000fe20008410000 */
[----:B------:R-:W-:Y:S01]  /*1d060*/  FMUL.FTZ R101, R104, UR50 ;  /* 0x0000003268657c20 */ /* 0x000fe20008410000 */
[----:B------:R-:W-:Y:S01]  /*1d070*/  FMUL.FTZ R104, R111, UR50 ;  /* 0x000000326f687c20 */ /* 0x000fe20008410000 */
[----:B------:R-:W-:Y:S01]  /*1d080*/  FMUL.FTZ R111, R118, UR50 ;  /* 0x00000032766f7c20 */ /* 0x000fe20008410000 */
[----:B------:R-:W-:Y:S01]  /*1d090*/  FMUL.FTZ R118, R126, UR50 ;  /* 0x000000327e767c20 */ /* 0x000fe20008410000 */
[----:B------:R-:W-:-:S02]  /*1d0a0*/  IMAD.IADD R126, R181, 0x1, R177 ;  /* 0x00000001b57e7824 */ /* 0x000fc400078e02b1 */
        /* <DEDUP_REMOVED lines=32> */
[----:B------:R-:W-:Y:S01]  /*1d2b0*/  @!P1 IMAD R5, R5, 0x8, R16 ;  /* 0x0000000805059824 */ /* 0x000fe200078e0210 */
[----:B------:R-:W0:Y:S03]  /*1d2c0*/  MUFU.TANH R13, R13 ;  /* 0x0000000d000d7308 */ /* 0x000e260000002400 */
[----:B------:R-:W-:-:S05]  /*1d2d0*/  @!P1 VIADD R5, R5, 0x2a840 ;  /* 0x0002a84005059836 */ /* 0x000fca0000000000 */
[----:B------:R-:W1:Y:S01]  /*1d2e0*/  MUFU.TANH R20, R20 ;  /* 0x0000001400147308 */ /* 0x000e620000002400 */
[----:B------:R-:W-:-:S07]  /*1d2f0*/  @!P1 PRMT R5, RZ, 0x654, R5 ;  /* 0x00000654ff059816 */ /* 0x000fce0000000005 */
        /* <DEDUP_REMOVED lines=80> */
[----:B------:R-:W1:Y:S02]  /*1d800*/  @P2 LDC R11, c[0x0][0x44c] ;  /* 0x00011300ff0b2b82 */ /* 0x000e640000000800 */
[----:B-1----:R-:W-:-:S05]  /*1d810*/  @P2 IMAD.HI.U32 R11, R126, R11, RZ ;  /* 0x0000000b7e0b2227 */ /* 0x002fca00078e00ff */
[----:B-----5:R-:W-:Y:S02]  /*1d820*/  @P2 SHF.R.U32.HI R126, RZ, R10, R11 ;  /* 0x0000000aff7e2219 */ /* 0x020fe4000001160b */
[----:B------:R-:W-:-:S03]  /*1d830*/  ISETP.GE.AND P2, PT, R14, 0x1, PT ;  /* 0x000000010e00780c */ /* 0x000fc60003f46270 */
[----:B------:R-:W1:Y:S01]  /*1d840*/  SHFL.IDX PT, R127, R126, RZ, 0x1c1f ;  /* 0x001c1fff7e7f7589 */ /* 0x000e6200000e0000 */
[----:B------:R-:W-:Y:S02]  /*1d850*/  WARPGROUP.DEPBAR.LE gsb0, 0x0 ;  /* 0x00008000000079c5 */ /* 0x000fe40000010000 */
[----:B------:R-:W-:-:S06]  /*1d860*/  WARPGROUP.ARRIVE ;  /* 0x00000000000079c5 */ /* 0x000fcc0000000000 */
[----:B------:R-:W-:Y:S03]  /*1d870*/  HGMMA.64x128x16.F32.BF16 R24, R136, gdesc[UR4].tnspB, R24, gsb0 ;  /* 0x41e0000488187df0 */ /* 0x000fe60008001818 */
[----:B------:R-:W-:Y:S02]  /*1d880*/  WARPGROUP.DEPBAR.LE gsb0, 0x0 ;  /* 0x00008000000079c5 */ /* 0x000fe40000010000 */
[----:B------:R-:W-:Y:S01]  /*1d890*/  FMUL.FTZ R138, R132, UR50 ;  /* 0x00000032848a7c20 */ /* 0x000fe20008410000 */
[----:B------:R-:W-:Y:S02]  /*1d8a0*/  IMAD R132, R8, -0x60, RZ ;  /* 0xffffffa008847824 */ /* 0x000fe400078e02ff */
[----:B------:R-:W-:Y:S01]  /*1d8b0*/  FMUL.FTZ R136, R128, UR50 ;  /* 0x0000003280887c20 */ /* 0x000fe20008410000 */
[----:B------:R-:W-:Y:S01]  /*1d8c0*/  FMUL.FTZ R128, R129, UR50 ;  /* 0x0000003281807c20 */ /* 0x000fe20008410000 */
[----:B------:R-:W-:Y:S01]  /*1d8d0*/  FMUL.FTZ R137, R133, UR50 ;  /* 0x0000003285897c20 */ /* 0x000fe20008410000 */
[----:B------:R-:W-:Y:S01]  /*1d8e0*/  VIADD R11, R132, 0x1 ;  /* 0x00000001840b7836 */ /* 0x000fe20000000000 */
[----:B------:R-:W0:Y:S01]  /*1d8f0*/  MUFU.TANH R138, R138 ;  /* 0x0000008a008a7308 */ /* 0x000e220000002400 */
[----:B------:R5:W-:Y:S02]  /*1d900*/  @!P1 SYNCS.ARRIVE.TRANS64.RED.A1T0 RZ, [R5+URZ], RZ ;  /* 0x000000ff05ff99a7 */ /* 0x000be4000810043f */
[----:B------:R-:W-:-:S05]  /*1d910*/  IMAD R11, R180, -0x2, R11 ;  /* 0xfffffffeb40b7824 */ /* 0x000fca00078e020b */
[----:B------:R-:W0:Y:S01]  /*1d920*/  MUFU.TANH R136, R136 ;  /* 0x0000008800887308 */ /* 0x000e220000002400 */
[----:B------:R-:W-:Y:S01]  /*1d930*/  IADD3 R130, -R163, R11, R164 ;  /* 0x0000000ba3827210 */ /* 0x000fe20007ffe1a4 */
[----:B-----5:R-:W-:-:S04]  /*1d940*/  VIADD R5, R11, 0xffffffff ;  /* 0xffffffff0b057836 */ /* 0x020fc80000000000 */
[C---:B------:R-:W-:Y:S02]  /*1d950*/  VIADD R134, R130.reuse, UR47 ;  /* 0x0000002f82867c36 */ /* 0x040fe40008000000 */
[----:B------:R-:W0:Y:S01]  /*1d960*/  MUFU.TANH R128, R128 ;  /* 0x0000008000807308 */ /* 0x000e220000002400 */
[----:B------:R-:W-:Y:S02]  /*1d970*/  VIADD R130, R130, UR4 ;  /* 0x0000000482827c36 */ /* 0x000fe40008000000 */
[--C-:B-1----:R-:W-:Y:S02]  /*1d980*/  IMAD.IADD R140, R134, 0x1, R127.reuse ;  /* 0x00000001868c7824 */ /* 0x102fe400078e027f */
[----:B------:R-:W-:-:S03]  /*1d990*/  IMAD.IADD R139, R130, 0x1, R127 ;  /* 0x00000001828b7824 */ /* 0x000fc600078e027f */
[----:B------:R-:W1:Y:S01]  /*1d9a0*/  MUFU.TANH R137, R137 ;  /* 0x0000008900897308 */ /* 0x000e620000002400 */
[----:B--234-:R-:W-:Y:S05]  /*1d9b0*/  @!P2 BRA `(.L_x_1911) ;  /* 0x000000000054a947 */ /* 0x01cfea0003800000 */
[----:B------:R-:W-:Y:S01]  /*1d9c0*/  IADD3 R127, -R163, R164, R127 ;  /* 0x000000a4a37f7210 */ /* 0x000fe20007ffe17f */
[----:B------:R-:W-:Y:S03]  /*1d9d0*/  BSSY B1, `(.L_x_1912) ;  /* 0x0000010000017945 */ /* 0x000fe60003800000 */
[----:B------:R-:W-:-:S13]  /*1d9e0*/  ISETP.GT.AND P2, PT, R127, -0x1, PT ;  /* 0xffffffff7f00780c */ /* 0x000fda0003f44270 */
[----:B------:R-:W-:Y:S05]  /*1d9f0*/  @P2 BRA `(.L_x_1913) ;  /* 0x0000000000202947 */ /* 0x000fea0003800000 */
[----:B------:R-:W-:Y:S01]  /*1da00*/  IMAD.U32 R142, RZ, RZ, UR39 ;  /* 0x00000027ff8e7e24 */ /* 0x000fe2000f8e00ff */
[----:B------:R-:W-:-:S04]  /*1da10*/  LOP3.LUT R127, RZ, R127, RZ, 0x33, !PT ;  /* 0x0000007fff7f7212 */ /* 0x000fc800078e33ff */
[----:B------:R-:W-:-:S13]  /*1da20*/  ISETP.NE.AND P2, PT, R142, 0x1, PT ;  /* 0x000000018e00780c */ /* 0x000fda0003f45270 */
[----:B------:R-:W2:Y:S02]  /*1da30*/  @P2 LDC.64 R10, c[0x0][0x9e8] ;  /* 0x00027a00ff0a2b82 */ /* 0x000ea40000000a00 */
[----:B--2---:R-:W-:-:S05]  /*1da40*/  @P2 IMAD.HI.U32 R10, R127, R10, RZ ;  /* 0x0000000a7f0a2227 */ /* 0x004fca00078e00ff */
[----:B------:R-:W-:-:S04]  /*1da50*/  @P2 SHF.R.U32.HI R127, RZ, R11, R10 ;  /* 0x0000000bff7f2219 */ /* 0x000fc8000001160a */
[----:B------:R-:W-:Y:S01]  /*1da60*/  LOP3.LUT R127, RZ, R127, RZ, 0x33, !PT ;  /* 0x0000007fff7f7212 */ /* 0x000fe200078e33ff */
[----:B------:R-:W-:Y:S06]  /*1da70*/  BRA `(.L_x_1914) ;  /* 0x0000000000147947 */ /* 0x000fec0003800000 */
.L_x_1913:
[----:B------:R-:W-:-:S05]  /*1da80*/  IMAD.U32 R142, RZ, RZ, UR39 ;  /* 0x00000027ff8e7e24 */ /* 0x000fca000f8e00ff */
[----:B------:R-:W-:-:S13]  /*1da90*/  ISETP.NE.AND P2, PT, R142, 0x1, PT ;  /* 0x000000018e00780c */ /* 0x000fda0003f45270 */
[----:B------:R-:W2:Y:S02]  /*1daa0*/  @P2 LDC.64 R10, c[0x0][0x9e8] ;  /* 0x00027a00ff0a2b82 */ /* 0x000ea40000000a00 */
[----:B--2---:R-:W-:-:S05]  /*1dab0*/  @P2 IMAD.HI.U32 R10, R127, R10, RZ ;  /* 0x0000000a7f0a2227 */ /* 0x004fca00078e00ff */
[----:B------:R-:W-:-:S07]  /*1dac0*/  @P2 SHF.R.U32.HI R127, RZ, R11, R10 ;  /* 0x0000000bff7f2219 */ /* 0x000fce000001160a */
.L_x_1914:
[----:B------:R-:W-:Y:S05]  /*1dad0*/  BSYNC B1 ;  /* 0x0000000000017941 */ /* 0x000fea0003800000 */
.L_x_1912:
[----:B------:R-:W-:-:S05]  /*1dae0*/  IMAD R127, R127, R142, R5 ;  /* 0x0000008e7f7f7224 */ /* 0x000fca00078e0205 */
[----:B------:R-:W-:Y:S02]  /*1daf0*/  VIADDMNMX R140, R127, R142, R140, PT ;  /* 0x0000008e7f8c7246 */ /* 0x000fe4000380018c */
[----:B------:R-:W-:-:S07]  /*1db00*/  VIMNMX R139, R139, R127, !PT ;  /* 0x0000007f8b8b7248 */ /* 0x000fce0007fe0100 */
.L_x_1911:
[C---:B------:R-:W-:Y:S01]  /*1db10*/  ISETP.GE.AND P2, PT, R132.reuse, 0x2, PT ;  /* 0x000000028400780c */ /* 0x040fe20003f46270 */
[----:B------:R-:W2:Y:S01]  /*1db20*/  SHFL.IDX PT, R11, R126, 0x1, 0x1c1f ;  /* 0x003c1f007e0b7f89 */ /* 0x000ea200000e0000 */
        /* <DEDUP_REMOVED lines=9> */
[----:B------:R-:W-:Y:S01]  /*1dbc0*/  ISETP.GT.AND P4, PT, R139, 0x9, !P5 ;  /* 0x000000098b00780c */ /* 0x000fe20006f84270 */
[--C-:B--2---:R-:W-:Y:S01]  /*1dbd0*/  IMAD.IADD R134, R134, 0x1, R11.reuse ;  /* 0x0000000186867824 */ /* 0x104fe200078e020b */
[----:B------:R-:W-:Y:S01]  /*1dbe0*/  ISETP.GE.AND P5, PT, R132, 0x11, PT ;  /* 0x000000118400780c */ /* 0x000fe20003fa6270 */
[----:B------:R-:W-:Y:S01]  /*1dbf0*/  IMAD.IADD R130, R130, 0x1, R11 ;  /* 0x0000000182827824 */ /* 0x000fe200078e020b */
[----:B------:R-:W-:Y:S02]  /*1dc00*/  ISETP.LT.OR P4, PT, R140, 0xa, P4 ;  /* 0x0000000a8c00780c */ /* 0x000fe40002781670 */
[----:B------:R-:W-:Y:S02]  /*1dc10*/  P2R R20, PR, RZ, 0x20 ;  /* 0x00000020ff147803 */ /* 0x000fe40000000000 */
[----:B0-----:R-:W-:-:S02]  /*1dc20*/  FSEL R129, R90, -INF , !P4 ;  /* 0xff8000005a817808 */ /* 0x001fc40006000000 */
[----:B------:R-:W-:Y:S02]  /*1dc30*/  ISETP.GT.AND P4, PT, R139, 0x10, !P5 ;  /* 0x000000108b00780c */ /* 0x000fe40006f84270 */
[----:B------:R-:W-:Y:S02]  /*1dc40*/  ISETP.GE.AND P5, PT, R132, 0x12, PT ;  /* 0x000000128400780c */ /* 0x000fe40003fa6270 */
[----:B------:R-:W-:Y:S02]  /*1dc50*/  ISETP.LT.OR P4, PT, R140, 0x11, P4 ;  /* 0x000000118c00780c */ /* 0x000fe40002781670 */
[----:B------:R-:W-:Y:S02]  /*1dc60*/  P2R R90, PR, RZ, 0x20 ;  /* 0x00000020ff5a7803 */ /* 0x000fe40000000000 */
[----:B------:R-:W-:Y:S02]  /*1dc70*/  FSEL R93, R93, -INF , !P4 ;  /* 0xff8000005d5d7808 */ /* 0x000fe40006000000 */
[----:B------:R-:W-:-:S02]  /*1dc80*/  ISETP.GT.AND P4, PT, R139, 0x11, !P5 ;  /* 0x000000118b00780c */ /* 0x000fc40006f84270 */
        /* <DEDUP_REMOVED lines=92> */
[----:B------:R-:W-:-:S04]  /*1e250*/  ISETP.GT.AND P6, PT, R139, 0x59, !P6 ;  /* 0x000000598b00780c */ /* 0x000fc800077c4270 */
[----:B------:R-:W-:-:S04]  /*1e260*/  ISETP.LT.OR P6, PT, R140, 0x5a, P6 ;  /* 0x0000005a8c00780c */ /* 0x000fc800037c1670 */
[----:B-1----:R-:W-:Y:S02]  /*1e270*/  FSEL R137, R137, -INF , !P6 ;  /* 0xff80000089897808 */ /* 0x002fe40007000000 */
        /* <DEDUP_REMOVED lines=14> */
.L_x_1917:
[----:B------:R-:W-:-:S05]  /*1e360*/  IMAD.U32 R136, RZ, RZ, UR39 ;  /* 0x00000027ff887e24 */ /* 0x000fca000f8e00ff */
[----:B------:R-:W-:-:S13]  /*1e370*/  ISETP.NE.AND P6, PT, R136, 0x1, PT ;  /* 0x000000018800780c */ /* 0x000fda0003fc5270 */
[----:B------:R-:W0:Y:S02]  /*1e380*/  @P6 LDC.64 R10, c[0x0][0x9e8] ;  /* 0x00027a00ff0a6b82 */ /* 0x000e240000000a00 */
[----:B0-----:R-:W-:-:S05]  /*1e390*/  @P6 IMAD.HI.U32 R10, R126, R10, RZ ;  /* 0x0000000a7e0a6227 */ /* 0x001fca00078e00ff */
[----:B------:R-:W-:-:S07]  /*1e3a0*/  @P6 SHF.R.U32.HI R126, RZ, R11, R10 ;  /* 0x0000000bff7e6219 */ /* 0x000fce000001160a */
.L_x_1918:
[----:B------:R-:W-:Y:S05]  /*1e3b0*/  BSYNC B1 ;  /* 0x0000000000017941 */ /* 0x000fea0003800000 */
.L_x_1916:
[----:B------:R-:W-:-:S05]  /*1e3c0*/  IMAD R5, R126, R136, R5 ;  /* 0x000000887e057224 */ /* 0x000fca00078e0205 */
[----:B------:R-:W-:Y:S02]  /*1e3d0*/  VIADDMNMX R134, R5, R136, R134, PT ;  /* 0x0000008805867246 */ /* 0x000fe40003800186 */
[----:B------:R-:W-:-:S07]  /*1e3e0*/  VIMNMX R130, R130, R5, !PT ;  /* 0x0000000582827248 */ /* 0x000fce0007fe0100 */
.L_x_1915:
        /* <DEDUP_REMOVED lines=102> */
[----:B------:R-:W-:Y:S02]  /*1ea50*/  ISETP.NE.AND P6, PT, R128, RZ, PT ;  /* 0x000000ff8000720c */ /* 0x000fe40003fc5270 */
[----:B------:R-:W-:Y:S02]  /*1ea60*/  FMNMX.FTZ R0, R151, R0, !PT ;  /* 0x0000000097007209 */ /* 0x000fe40007810000 */
[----:B------:R-:W-:Y:S02]  /*1ea70*/  FSEL R217, R122, -INF , !P2 ;  /* 0xff8000007ad97808 */ /* 0x000fe40005000000 */
[----:B------:R-:W-:Y:S02]  /*1ea80*/  FMNMX.FTZ R0, R121, R0, !PT ;  /* 0x0000000079007209 */ /* 0x000fe40007810000 */
[----:B------:R-:W-:Y:S02]  /*1ea90*/  ISETP.GT.AND P2, PT, R130, RZ, !P6 ;  /* 0x000000ff8200720c */ /* 0x000fe40007744270 */
[----:B------:R-:W-:-:S02]  /*1eaa0*/  FMNMX.FTZ R0, R153, R0, !PT ;  /* 0x0000000099007209 */ /* 0x000fc40007810000 */
[----:B------:R-:W-:Y:S02]  /*1eab0*/  ISETP.LT.OR P2, PT, R134, 0x1, P2 ;  /* 0x000000018600780c */ /* 0x000fe40001741670 */
[----:B------:R-:W-:Y:S02]  /*1eac0*/  FMNMX.FTZ R0, R155, R0, !PT ;  /* 0x000000009b007209 */ /* 0x000fe40007810000 */
[----:B------:R-:W-:Y:S02]  /*1ead0*/  FSEL R2, R2, -INF , !P2 ;  /* 0xff80000002027808 */ /* 0x000fe40005000000 */
[----:B------:R-:W-:Y:S02]  /*1eae0*/  FMNMX.FTZ R0, R157, R0, !PT ;  /* 0x000000009d007209 */ /* 0x000fe40007810000 */
[----:B------:R-:W-:Y:S02]  /*1eaf0*/  ISETP.NE.AND P6, PT, R132, RZ, PT ;  /* 0x000000ff8400720c */ /* 0x000fe40003fc5270 */
[----:B------:R-:W-:-:S02]  /*1eb00*/  FMNMX.FTZ R6, R137, R0, !PT ;  /* 0x0000000089067209 */ /* 0x000fc40007810000 */
[----:B------:R-:W-:-:S03]  /*1eb10*/  ISETP.GT.AND P3, PT, R130, 0x59, !P6 ;  /* 0x000000598200780c */ /* 0x000fc60007764270 */
[----:B------:R-:W0:Y:S01]  /*1eb20*/  SHFL.BFLY PT, R5, R6, 0x2, 0x1f ;  /* 0x0c401f0006057f89 */ /* 0x000e2200000e0000 */
[----:B------:R-:W-:-:S04]  /*1eb30*/  ISETP.LT.OR P3, PT, R134, 0x5a, P3 ;  /* 0x0000005a8600780c */ /* 0x000fc80001f61670 */
[----:B------:R-:W-:Y:S02]  /*1eb40*/  FSEL R125, R125, -INF , !P3 ;  /* 0xff8000007d7d7808 */ /* 0x000fe40005800000 */
[----:B0-----:R-:W-:Y:S02]  /*1eb50*/  FMNMX.FTZ R20, R6, R5, !PT ;  /* 0x0000000506147209 */ /* 0x001fe40007810000 */
[----:B------:R-:W-:-:S03]  /*1eb60*/  FMNMX.FTZ R6, R2, R9, !PT ;  /* 0x0000000902067209 */ /* 0x000fc60007810000 */
[----:B------:R-:W0:Y:S01]  /*1eb70*/  SHFL.BFLY PT, R5, R20, 0x1, 0x1f ;  /* 0x0c201f0014057f89 */ /* 0x000e2200000e0000 */
[----:B------:R-:W-:-:S04]  /*1eb80*/  FMNMX.FTZ R6, R11, R6, !PT ;  /* 0x000000060b067209 */ /* 0x000fc80007810000 */
[----:B------:R-:W-:-:S04]  /*1eb90*/  FMNMX.FTZ R6, R21, R6, !PT ;  /* 0x0000000615067209 */ /* 0x000fc80007810000 */
[----:B------:R-:W-:-:S04]  /*1eba0*/  FMNMX.FTZ R6, R139, R6, !PT ;  /* 0x000000068b067209 */ /* 0x000fc80007810000 */
[----:B------:R-:W-:-:S04]  /*1ebb0*/  FMNMX.FTZ R6, R91, R6, !PT ;  /* 0x000000065b067209 */ /* 0x000fc80007810000 */
[----:B------:R-:W-:-:S04]  /*1ebc0*/  FMNMX.FTZ R6, R159, R6, !PT ;  /* 0x000000069f067209 */ /* 0x000fc80007810000 */
[----:B------:R-:W-:Y:S02]  /*1ebd0*/  FMNMX.FTZ R6, R95, R6, !PT ;  /* 0x000000065f067209 */ /* 0x000fe40007810000 */
[----:B0-----:R-:W-:Y:S02]  /*1ebe0*/  FMNMX.FTZ R5, R20, R5, !PT ;  /* 0x0000000514057209 */ /* 0x001fe40007810000 */
[----:B------:R-:W-:Y:S02]  /*1ebf0*/  FMNMX.FTZ R6, R97, R6, !PT ;  /* 0x0000000661067209 */ /* 0x000fe40007810000 */
[C---:B------:R-:W-:Y:S01]  /*1ec00*/  FSETP.NEU.FTZ.AND P2, PT, R5.reuse, -INF , PT ;  /* 0xff8000000500780b */ /* 0x040fe20003f5d000 */
[----:B------:R-:W-:Y:S01]  /*1ec10*/  FMUL.FTZ R0, R5, R10 ;  /* 0x0000000a05007220 */ /* 0x000fe20000410000 */
[----:B------:R-:W-:Y:S02]  /*1ec20*/  FMNMX.FTZ R6, R99, R6, !PT ;  /* 0x0000000663067209 */ /* 0x000fe40007810000 */
[----:B------:R-:W-:-:S02]  /*1ec30*/  FSEL R88, R5, RZ, P2 ;  /* 0x000000ff05587208 */ /* 0x000fc40001000000 */
[----:B------:R-:W-:Y:S02]  /*1ec40*/  FMNMX.FTZ R6, R199, R6, !PT ;  /* 0x00000006c7067209 */ /* 0x000fe40007810000 */
[----:B------:R-:W-:Y:S02]  /*1ec50*/  FSEL R0, R0, RZ, P2 ;  /* 0x000000ff00007208 */ /* 0x000fe40001000000 */
[----:B------:R-:W-:-:S03]  /*1ec60*/  FMNMX.FTZ R6, R103, R6, !PT ;  /* 0x0000000667067209 */ /* 0x000fc60007810000 */
[--C-:B------:R-:W-:Y:S01]  /*1ec70*/  FFMA.FTZ R158, R89, R10, -R0.reuse ;  /* 0x0000000a599e7223 */ /* 0x100fe20000010800 */
[----:B------:R-:W-:Y:S01]  /*1ec80*/  FMNMX.FTZ R6, R207, R6, !PT ;  /* 0x00000006cf067209 */ /* 0x000fe20007810000 */
[-CC-:B------:R-:W-:Y:S01]  /*1ec90*/  FFMA.FTZ R89, R129, R10.reuse, -R0.reuse ;  /* 0x0000000a81597223 */ /* 0x180fe20000010800 */
[----:B------:R-:W-:Y:S01]  /*1eca0*/  FSEL R129, R124, -INF , !P5 ;  /* 0xff8000007c817808 */ /* 0x000fe20006800000 */
        /* <DEDUP_REMOVED lines=31> */
[----:B------:R-:W-:Y:S01]  /*1eea0*/  MUFU.EX2 R156, R156 ;  /* 0x0000009c009c7308 */ /* 0x000fe20000000800 */
[----:B------:R-:W-:-:S04]  /*1eeb0*/  FMNMX.FTZ R6, R123, R6, !PT ;  /* 0x000000067b067209 */ /* 0x000fc80007810000 */
[----:B------:R-:W-:-:S03]  /*1eec0*/  FMNMX.FTZ R6, R129, R6, !PT ;  /* 0x0000000681067209 */ /* 0x000fc60007810000 */
[----:B------:R-:W-:Y:S01]  /*1eed0*/  MUFU.EX2 R158, R158 ;  /* 0x0000009e009e7308 */ /* 0x000fe20000000800 */
[----:B------:R-:W-:-:S05]  /*1eee0*/  FMNMX.FTZ R6, R125, R6, !PT ;  /* 0x000000067d067209 */ /* 0x000fca0007810000 */
[----:B------:R-:W0:Y:S02]  /*1eef0*/  SHFL.BFLY PT, R131, R6, 0x2, 0x1f ;  /* 0x0c401f0006837f89 */ /* 0x000e2400000e0000 */
        /* <DEDUP_REMOVED lines=11> */
[----:B------:R-:W-:-:S03]  /*1efb0*/  FADD.FTZ R133, -R88, R15 ;  /* 0x0000000f58857221 */ /* 0x000fc60000010100 */
[C---:B------:R-:W-:Y:S01]  /*1efc0*/  FSETP.NEU.FTZ.AND P2, PT, R6.reuse, -INF , PT ;  /* 0xff8000000600780b */ /* 0x040fe20003f5d000 */
[-C--:B------:R-:W-:Y:S01]  /*1efd0*/  FMUL.FTZ R92, R6, R10.reuse ;  /* 0x0000000a065c7220 */ /* 0x080fe20000410000 */
[----:B------:R-:W-:Y:S01]  /*1efe0*/  FMUL.FTZ R133, R133, R10 ;  /* 0x0000000a85857220 */ /* 0x000fe20000410000 */
[----:B------:R-:W-:Y:S03]  /*1eff0*/  MUFU.EX2 R150, R150 ;  /* 0x0000009600967308 */ /* 0x000fe60000000800 */
[----:B------:R-:W-:-:S05]  /*1f000*/  FSEL R92, R92, RZ, P2 ;  /* 0x000000ff5c5c7208 */ /* 0x000fca0001000000 */
[----:B------:R-:W0:Y:S01]  /*1f010*/  MUFU.EX2 R0, R133 ;  /* 0x0000008500007308 */ /* 0x000e220000000800 */
[-CC-:B------:R-:W-:Y:S01]  /*1f020*/  FFMA.FTZ R157, R2, R10.reuse, -R92.reuse ;  /* 0x0000000a029d7223 */ /* 0x180fe2000001085c */
[----:B------:R-:W-:Y:S01]  /*1f030*/  FSEL R2, R6, RZ, P2 ;  /* 0x000000ff06027208 */ /* 0x000fe20001000000 */
[-CC-:B------:R-:W-:Y:S01]  /*1f040*/  FFMA.FTZ R20, R11, R10.reuse, -R92.reuse ;  /* 0x0000000a0b147223 */ /* 0x180fe2000001085c */
[-CC-:B------:R-:W-:Y:S01]  /*1f050*/  FFMA.FTZ R11, R21, R10.reuse, -R92.reuse ;  /* 0x0000000a150b7223 */ /* 0x180fe2000001085c */
[-CC-:B------:R-:W-:Y:S01]  /*1f060*/  FFMA.FTZ R88, R139, R10.reuse, -R92.reuse ;  /* 0x0000000a8b587223 */ /* 0x180fe2000001085c */
[-CC-:B------:R-:W-:Y:S01]  /*1f070*/  FFMA.FTZ R153, R91, R10.reuse, -R92.reuse ;  /* 0x0000000a5b997223 */ /* 0x180fe2000001085c */
[----:B------:R-:W-:Y:S01]  /*1f080*/  FADD.FTZ R9, -R2, R9 ;  /* 0x0000000902097221 */ /* 0x000fe20000010100 */
[----:B------:R-:W-:Y:S01]  /*1f090*/  MUFU.EX2 R157, R157 ;  /* 0x0000009d009d7308 */ /* 0x000fe20000000800 */
[-CC-:B------:R-:W-:Y:S01]  /*1f0a0*/  FFMA.FTZ R90, R159, R10.reuse, -R92.reuse ;  /* 0x0000000a9f5a7223 */ /* 0x180fe2000001085c */
[-CC-:B------:R-:W-:Y:S01]  /*1f0b0*/  FFMA.FTZ R155, R95, R10.reuse, -R92.reuse ;  /* 0x0000000a5f9b7223 */ /* 0x180fe2000001085c */
[-C--:B------:R-:W-:Y:S01]  /*1f0c0*/  FMUL.FTZ R9, R9, R10.reuse ;  /* 0x0000000a09097220 */ /* 0x080fe20000410000 */
[-CC-:B------:R-:W-:Y:S01]  /*1f0d0*/  FFMA.FTZ R94, R97, R10.reuse, -R92.reuse ;  /* 0x0000000a615e7223 */ /* 0x180fe2000001085c */
[-CC-:B------:R-:W-:Y:S01]  /*1f0e0*/  FFMA.FTZ R149, R99, R10.reuse, -R92.reuse ;  /* 0x0000000a63957223 */ /* 0x180fe2000001085c */
[-CC-:B------:R-:W-:Y:S01]  /*1f0f0*/  FFMA.FTZ R96, R199, R10.reuse, -R92.reuse ;  /* 0x0000000ac7607223 */ /* 0x180fe2000001085c */
[--C-:B------:R-:W-:Y:S01]  /*1f100*/  FFMA.FTZ R151, R103, R10, -R92.reuse ;  /* 0x0000000a67977223 */ /* 0x100fe2000001085c */
[----:B------:R-:W1:Y:S01]  /*1f110*/  MUFU.EX2 R2, R9 ;  /* 0x0000000900027308 */ /* 0x000e620000000800 */
[----:B0-----:R-:W-:Y:S01]  /*1f120*/  FFMA.FTZ R21, R0, R4, R13 ;  /* 0x0000000400157223 */ /* 0x001fe2000001000d */
[-CC-:B------:R-:W-:Y:S01]  /*1f130*/  FFMA.FTZ R98, R207, R10.reuse, -R92.reuse ;  /* 0x0000000acf627223 */ /* 0x180fe2000001085c */
[-CC-:B------:R-:W-:Y:S01]  /*1f140*/  FFMA.FTZ R145, R107, R10.reuse, -R92.reuse ;  /* 0x0000000a6b917223 */ /* 0x180fe2000001085c */
[-CC-:B------:R-:W-:Y:S01]  /*1f150*/  FFMA.FTZ R100, R209, R10.reuse, -R92.reuse ;  /* 0x0000000ad1647223 */ /* 0x180fe2000001085c */
[----:B------:R-:W-:Y:S01]  /*1f160*/  FADD.FTZ R21, R156, R21 ;  /* 0x000000159c157221 */ /* 0x000fe20000010000 */
[-CC-:B------:R-:W-:Y:S01]  /*1f170*/  FFMA.FTZ R147, R111, R10.reuse, -R92.reuse ;  /* 0x0000000a6f937223 */ /* 0x180fe2000001085c */
[-CC-:B------:R-:W-:Y:S01]  /*1f180*/  FFMA.FTZ R102, R211, R10.reuse, -R92.reuse ;  /* 0x0000000ad3667223 */ /* 0x180fe2000001085c */
[----:B------:R-:W0:Y:S01]  /*1f190*/  MUFU.EX2 R20, R20 ;  /* 0x0000001400147308 */ /* 0x000e220000000800 */
[----:B------:R-:W-:Y:S01]  /*1f1a0*/  FADD.FTZ R4, R158, R21 ;  /* 0x000000159e047221 */ /* 0x000fe20000010000 */
[-CC-:B------:R-:W-:Y:S01]  /*1f1b0*/  FFMA.FTZ R141, R213, R10.reuse, -R92.reuse ;  /* 0x0000000ad58d7223 */ /* 0x180fe2000001085c */
[-CC-:B------:R-:W-:Y:S01]  /*1f1c0*/  FFMA.FTZ R143, R215, R10.reuse, -R92.reuse ;  /* 0x0000000ad78f7223 */ /* 0x180fe2000001085c */
[-C--:B------:R-:W-:Y:S01]  /*1f1d0*/  FFMA.FTZ R119, R119, R10.reuse, -R92 ;  /* 0x0000000a77777223 */ /* 0x080fe2000001085c */
[----:B------:R-:W-:Y:S01]  /*1f1e0*/  FADD.FTZ R21, R89, R4 ;  /* 0x0000000459157221 */ /* 0x000fe20000010000 */
[-CC-:B------:R-:W-:Y:S01]  /*1f1f0*/  FFMA.FTZ R217, R217, R10.reuse, -R92.reuse ;  /* 0x0000000ad9d97223 */ /* 0x180fe2000001085c */
[-C--:B------:R-:W-:Y:S01]  /*1f200*/  FFMA.FTZ R123, R123, R10.reuse, -R92 ;  /* 0x0000000a7b7b7223 */ /* 0x080fe2000001085c */
[----:B------:R-:W2:Y:S01]  /*1f210*/  MUFU.EX2 R11, R11 ;  /* 0x0000000b000b7308 */ /* 0x000ea20000000800 */
[----:B------:R-:W-:Y:S01]  /*1f220*/  FADD.FTZ R4, R152, R21 ;  /* 0x0000001598047221 */ /* 0x000fe20000010000 */
[----:B-1----:R-:W-:Y:S01]  /*1f230*/  FFMA.FTZ R3, R2, R3, R157 ;  /* 0x0000000302037223 */ /* 0x002fe2000001009d */
[----:B------:R-:W-:Y:S01]  /*1f240*/  @!P1 PRMT R21, RZ, 0x654, R12 ;  /* 0x00000654ff159816 */ /* 0x000fe2000000000c */
[-C--:B------:R-:W-:Y:S01]  /*1f250*/  FFMA.FTZ R12, R117, R10.reuse, -R92 ;  /* 0x0000000a750c7223 */ /* 0x080fe2000001085c */
[----:B------:R-:W-:Y:S01]  /*1f260*/  FADD.FTZ R9, R93, R4 ;  /* 0x000000045d097221 */ /* 0x000fe20000010000 */
[-CC-:B------:R-:W-:Y:S01]  /*1f270*/  FFMA.FTZ R129, R129, R10.reuse, -R92.reuse ;  /* 0x0000000a81817223 */ /* 0x180fe2000001085c */
[----:B------:R-:W-:Y:S01]  /*1f280*/  FFMA.FTZ R125, R125, R10, -R92 ;  /* 0x0000000a7d7d7223 */ /* 0x000fe2000001085c */
[----:B------:R-:W1:Y:S01]  /*1f290*/  MUFU.EX2 R88, R88 ;  /* 0x0000005800587308 */ /* 0x000e620000000800 */
[----:B0-----:R-:W-:Y:S01]  /*1f2a0*/  FADD.FTZ R4, R20, R3 ;  /* 0x0000000314047221 */ /* 0x001fe20000010000 */
[----:B------:R-:W-:Y:S01]  /*1f2b0*/  FADD.FTZ R104, R154, R9 ;  /* 0x000000099a687221 */ /* 0x000fe20000010000 */
[----:B------:R-:W-:Y:S01]  /*1f2c0*/  ISETP.GT.AND P2, PT, R8, R179, PT ;  /* 0x000000b30800720c */ /* 0x000fe20003f44270 */
[----:B------:R0:W-:Y:S01]  /*1f2d0*/  @!P1 SYNCS.ARRIVE.TRANS64.RED.A1T0 RZ, [R21+URZ], RZ ;  /* 0x000000ff15ff99a7 */ /* 0x0001e2000810043f */
[----:B------:R-:W-:Y:S01]  /*1f2e0*/  F2FP.BF16.F32.PACK_AB R157, R20, R157 ;  /* 0x0000009d149d723e */ /* 0x000fe200000010ff */
[----:B------:R-:W-:Y:S01]  /*1f2f0*/  FADD.FTZ R9, R127, R104 ;  /* 0x000000687f097221 */ /* 0x000fe20000010000 */
[----:B------:R-:W-:Y:S01]  /*1f300*/  F2FP.BF16.F32.PACK_AB R156, R156, R13 ;  /* 0x0000000d9c9c723e */ /* 0x000fe200000010ff */
[----:B------:R-:W3:Y:S01]  /*1f310*/  MUFU.EX2 R153, R153 ;  /* 0x0000009900997308 */ /* 0x000ee20000000800 */
[----:B--2---:R-:W-:Y:S01]  /*1f320*/  FADD.FTZ R3, R11, R4 ;  /* 0x000000040b037221 */ /* 0x004fe20000010000 */
[----:B------:R-:W-:Y:S01]  /*1f330*/  FADD.FTZ R104, R148, R9 ;  /* 0x0000000994687221 */ /* 0x000fe20000010000 */
[----:B------:R-:W-:Y:S01]  /*1f340*/  F2FP.BF16.F32.PACK_AB R158, R89, R158 ;  /* 0x0000009e599e723e */ /* 0x000fe200000010ff */
[----:B------:R-:W-:Y:S01]  /*1f350*/  VIADD R8, R8, 0xffffffff ;  /* 0xffffffff08087836 */ /* 0x000fe20000000000 */
[----:B------:R-:W-:Y:S01]  /*1f360*/  F2FP.BF16.F32.PACK_AB R152, R93, R152 ;  /* 0x000000985d98723e */ /* 0x000fe200000010ff */
[----:B------:R-:W-:Y:S01]  /*1f370*/  FADD.FTZ R9, R101, R104 ;  /* 0x0000006865097221 */ /* 0x000fe20000010000 */
[----:B------:R-:W-:Y:S01]  /*1f380*/  F2FP.BF16.F32.PACK_AB R154, R127, R154 ;  /* 0x0000009a7f9a723e */ /* 0x000fe200000010ff */
[----:B------:R-:W2:Y:S01]  /*1f390*/  MUFU.EX2 R90, R90 ;  /* 0x0000005a005a7308 */ /* 0x000ea20000000800 */
[----:B-1----:R-:W-:Y:S01]  /*1f3a0*/  FADD.FTZ R4, R88, R3 ;  /* 0x0000000358047221 */ /* 0x002fe20000010000 */
[----:B------:R-:W-:Y:S01]  /*1f3b0*/  FADD.FTZ R104, R150, R9 ;  /* 0x0000000996687221 */ /* 0x000fe20000010000 */
[----:B------:R-:W-:Y:S01]  /*1f3c0*/  F2FP.BF16.F32.PACK_AB R148, R101, R148 ;  /* 0x000000946594723e */ /* 0x000fe200000010ff */
[----:B------:R-:W-:Y:S01]  /*1f3d0*/  IMAD.MOV.U32 R20, RZ, RZ, R23 ;  /* 0x000000ffff147224 */ /* 0x000fe200078e0017 */
[----:B------:R-:W-:Y:S01]  /*1f3e0*/  F2FP.BF16.F32.PACK_AB R159, R88, R11 ;  /* 0x0000000b589f723e */ /* 0x000fe200000010ff */
[----:B0-----:R-:W-:-:S02]  /*1f3f0*/  IMAD.MOV.U32 R21, RZ, RZ, R22 ;  /* 0x000000ffff157224 */ /* 0x001fc400078e0016 */
[----:B------:R-:W0:Y:S01]  /*1f400*/  MUFU.EX2 R155, R155 ;  /* 0x0000009b009b7308 */ /* 0x000e220000000800 */
[----:B---3--:R-:W-:-:S07]  /*1f410*/  FADD.FTZ R3, R153, R4 ;  /* 0x0000000499037221 */ /* 0x008fce0000010000 */
        /* <DEDUP_REMOVED lines=69> */
[----:B--2---:R-:W-:-:S07]  /*1f870*/  FADD.FTZ R3, R123, R3 ;  /* 0x000000037b037221 */ /* 0x004fce0000010000 */
[----:B------:R2:W3:Y:S01]  /*1f880*/  MUFU.EX2 R15, R137 ;  /* 0x00000089000f7308 */ /* 0x0004e20000000800 */
[----:B0-----:R-:W-:Y:S01]  /*1f890*/  FADD.FTZ R104, R138, R9 ;  /* 0x000000098a687221 */ /* 0x001fe20000010000 */
[----:B------:R-:W-:-:S06]  /*1f8a0*/  IMAD.MOV.U32 R9, RZ, RZ, R6 ;  /* 0x000000ffff097224 */ /* 0x000fcc00078e0006 */
[----:B------:R-:W0:Y:S01]  /*1f8b0*/  MUFU.EX2 R125, R125 ;  /* 0x0000007d007d7308 */ /* 0x000e220000000800 */
[----:B-1----:R-:W-:Y:S01]  /*1f8c0*/  FADD.FTZ R3, R108, R3 ;  /* 0x000000036c037221 */ /* 0x002fe20000010000 */
[----:B--2---:R-:W-:Y:S01]  /*1f8d0*/  F2FP.BF16.F32.PACK_AB R137, R123, R106 ;  /* 0x0000006a7b89723e */ /* 0x004fe200000010ff */
[C---:B---3--:R-:W-:Y:S01]  /*1f8e0*/  FADD.FTZ R4, R15.reuse, R104 ;  /* 0x000000680f047221 */ /* 0x048fe20000010000 */
[----:B------:R-:W-:Y:S01]  /*1f8f0*/  F2FP.BF16.F32.PACK_AB R138, R15, R138 ;  /* 0x0000008a0f8a723e */ /* 0x000fe200000010ff */
[----:B------:R-:W-:Y:S02]  /*1f900*/  IMAD.MOV.U32 R15, RZ, RZ, R5 ;  /* 0x000000ffff0f7224 */ /* 0x000fe400078e0005 */
[C---:B0-----:R-:W-:Y:S01]  /*1f910*/  FADD.FTZ R3, R125.reuse, R3 ;  /* 0x000000037d037221 */ /* 0x041fe20000010000 */
[----:B------:R-:W-:Y:S01]  /*1f920*/  F2FP.BF16.F32.PACK_AB R139, R125, R108 ;  /* 0x0000006c7d8b723e */ /* 0x000fe200000010ff */
[----:B------:R-:W-:Y:S06]  /*1f930*/  @P2 BRA `(.L_x_1919) ;  /* 0xffffffc800402947 */ /* 0x000fec000383ffff */
.L_x_1900:
[----:B------:R-:W-:Y:S05]  /*1f940*/  BSYNC B0 ;  /* 0x0000000000007941 */ /* 0x000fea0003800000 */
.L_x_1899:
        /* <DEDUP_REMOVED lines=67> */
.L_x_1920:
[----:B------:R-:W-:Y:S01]  /*1fd80*/  IMAD R11, R22, 0x8, R16 ;  /* 0x00000008160b7824 */ /* 0x000fe200078e0210 */
[----:B------:R-:W-:-:S04]  /*1fd90*/  SHF.L.U32 R0, R23, 0x1f, RZ ;  /* 0x0000001f17007819 */ /* 0x000fc800000006ff */
[----:B------:R0:W1:Y:S01]  /*1fda0*/  SYNCS.PHASECHK.TRANS64.TRYWAIT P2, [R11+URZ+0x2a850], R0 ;  /* 0x02a850000b0075a7 */ /* 0x000062000804017f */
[----:B------:R-:W-:Y:S05]  /*1fdb0*/  @!P0 BRA `(.L_x_1921) ;  /* 0x0000000000048947 */ /* 0x000fea0003800000 */
[----:B------:R-:W-:Y:S01]  /*1fdc0*/  BPT.TRAP 0x1 ;  /* 0x000000040000795c */ /* 0x000fe20000300000 */
.L_x_1921:
        /* <DEDUP_REMOVED lines=9> */
.L_x_1923:
[----:B------:R-:W-:Y:S05]  /*1fe60*/  BSYNC B0 ;  /* 0x0000000000007941 */ /* 0x000fea0003800000 */
.L_x_1922:
[----:B------:R-:W-:Y:S01]  /*1fe70*/  IMAD.MOV.U32 R9, RZ, RZ, 0x40000040 ;  /* 0x40000040ff097424 */ /* 0x000fe200078e00ff */
[C---:B------:R-:W-:Y:S01]  /*1fe80*/  R2UR UR6, R8.reuse ;  /* 0x00000000080672ca */ /* 0x040fe200000e0000 */
[----:B------:R-:W-:Y:S01]  /*1fe90*/  WARPGROUP.ARRIVE ;  /* 0x00000000000079c5 */ /* 0x000fe20000000000 */
[----:B------:R-:W-:Y:S01]  /*1fea0*/  VIADD R12, R8, 0x80 ;  /* 0x00000080080c7836 */ /* 0x000fe20000000000 */
[----:B01----:R-:W0:Y:S01]  /*1feb0*/  SHFL.BFLY PT, R0, R3, 0x2, 0x1f ;  /* 0x0c401f0003007f89 */ /* 0x003e2200000e0000 */
[----:B------:R-:W-:Y:S01]  /*1fec0*/  R2UR UR7, R9 ;  /* 0x00000000090772ca */ /* 0x000fe200000e0000 */
[----:B------:R-:W-:Y:S02]  /*1fed0*/  IMAD.MOV.U32 R13, RZ, RZ, 0x40000040 ;  /* 0x40000040ff0d7424 */ /* 0x000fe400078e00ff */
[----:B------:R-:W-:Y:S01]  /*1fee0*/  IMAD.MOV.U32 R9, RZ, RZ, 0x40000040 ;  /* 0x40000040ff097424 */ /* 0x000fe200078e00ff */
[----:B------:R-:W1:Y:S01]  /*1fef0*/  SHFL.BFLY PT, R7, R4, 0x2, 0x1f ;  /* 0x0c401f0004077f89 */ /* 0x000e6200000e0000 */
[----:B------:R-:W-:-:S02]  /*1ff00*/  @!P1 VIADD R11, R11, 0x2a860 ;  /* 0x0002a8600b0b9836 */ /* 0x000fc40000000000 */
[----:B------:R-:W-:Y:S02]  /*1ff10*/  VIADD R22, R22, 0x1 ;  /* 0x0000000116167836 */ /* 0x000fe40000000000 */
[----:B------:R-:W-:Y:S01]  /*1ff20*/  IMAD.MOV.U32 R20, RZ, RZ, -0x800000 ;  /* 0xff800000ff147424 */ /* 0x000fe200078e00ff */
[----:B------:R-:W-:Y:S01]  /*1ff30*/  @!P1 PRMT R11, RZ, 0x654, R11 ;  /* 0x00000654ff0b9816 */ /* 0x000fe2000000000b */
[----:B------:R-:W-:Y:S01]  /*1ff40*/  VIADD R187, R187, 0x1 ;  /* 0x00000001bbbb7836 */ /* 0x000fe20000000000 */
[----:B------:R-:W-:Y:S01]  /*1ff50*/  ISETP.NE.AND P2, PT, R22, 0x2, PT ;  /* 0x000000021600780c */ /* 0x000fe20003f45270 */
[----:B------:R-:W-:Y:S01]  /*1ff60*/  HGMMA.64x128x16.F32.BF16 R24, R156, gdesc[UR4].tnspB, R24, gsb0 ;  /* 0x41e000049c187df0 */ /* 0x000fe20008001818 */
[----:B------:R-:W-:Y:S01]  /*1ff70*/  R2UR UR6, R12 ;  /* 0x000000000c0672ca */ /* 0x000fe200000e0000 */
[----:B------:R-:W-:Y:S01]  /*1ff80*/  VIADD R12, R8, 0x100 ;  /* 0x00000100080c7836 */ /* 0x000fe20000000000 */
[----:B------:R-:W-:Y:S01]  /*1ff90*/  R2UR UR7, R13 ;  /* 0x000000000d0772ca */ /* 0x000fe200000e0000 */
[----:B------:R-:W-:Y:S01]  /*1ffa0*/  IMAD.MOV.U32 R13, RZ, RZ, 0x40000040 ;  /* 0x40000040ff0d7424 */ /* 0x000fe200078e00ff */
[----:B------:R-:W-:Y:S01]  /*1ffb0*/  SEL R22, R22, RZ, P2 ;  /* 0x000000ff16167207 */ /* 0x000fe20001000000 */
[----:B0-----:R-:W-:Y:S01]  /*1ffc0*/  FADD.FTZ R2, R0, R3 ;  /* 0x0000000300027221 */ /* 0x001fe20000010000 */
[----:B------:R-:W-:-:S02]  /*1ffd0*/  IMAD.MOV.U32 R3, RZ, RZ, RZ ;  /* 0x000000ffff037224 */ /* 0x000fc400078e00ff */
[----:B-1----:R-:W-:-:S05]  /*1ffe0*/  FADD.FTZ R7, R7, R4 ;  /* 0x0000000407077221 */ /* 0x002fca0000010000 */
[----:B------:R-:W0:Y:S01]  /*1fff0*/  SHFL.BFLY PT, R0, R7, 0x1, 0x1f ;  /* 0x0c201f0007007f89 */ /* 0x000e2200000e0000 */
        /* <DEDUP_REMOVED lines=19> */
[----:B0-----:R-:W-:Y:S01]  /*20130*/  FADD.FTZ R12, R7, R0 ;  /* 0x00000000070c7221 */ /* 0x001fe20000010000 */
[----:B------:R-:W-:Y:S02]  /*20140*/  R2UR UR7, R13 ;  /* 0x000000000d0772ca */ /* 0x000fe400000e0000 */
[----:B------:R-:W-:Y:S02]  /*20150*/  SEL R0, RZ, 0x1, P2 ;  /* 0x00000001ff007807 */ /* 0x000fe40001000000 */
[----:B------:R-:W-:Y:S02]  /*20160*/  FSETP.NE.FTZ.AND P0, PT, R12, RZ, PT ;  /* 0x000000ff0c00720b */ /* 0x000fe40003f15000 */
[----:B------:R-:W-:Y:S01]  /*20170*/  LOP3.LUT R23, R23, R0, RZ, 0x3c, !PT ;  /* 0x0000000017177212 */ /* 0x000fe200078e3cff */
[----:B------:R-:W-:-:S10]  /*20180*/  IMAD.MOV.U32 R0, RZ, RZ, -0x800000 ;  /* 0xff800000ff007424 */ /* 0x000fd400078e00ff */
[----:B------:R-:W0:Y:S08]  /*20190*/  @P0 MUFU.LG2 R4, R12 ;  /* 0x0000000c00040308 */ /* 0x000e300000000c00 */
[----:B------:R-:W-:Y:S01]  /*201a0*/  @P0 MUFU.RCP R3, R12 ;  /* 0x0000000c00030308 */ /* 0x000fe20000001000 */
[----:B0-----:R-:W-:Y:S01]  /*201b0*/  @P0 FMUL.FTZ R7, R4, 0.69314718246459960938 ;  /* 0x3f31721804070820 */ /* 0x001fe20000410000 */
[----:B------:R-:W-:-:S02]  /*201c0*/  WARPGROUP.DEPBAR.LE gsb0, 0x0 ;  /* 0x00008000000079c5 */ /* 0x000fc40000010000 */
[----:B------:R-:W-:-:S06]  /*201d0*/  WARPGROUP.ARRIVE ;  /* 0x00000000000079c5 */ /* 0x000fcc0000000000 */
[----:B------:R-:W-:Y:S01]  /*201e0*/  HGMMA.64x128x16.F32.BF16 R24, R140, gdesc[UR4].tnspB, R24, gsb0 ;  /* 0x41e000048c187df0 */ /* 0x000fe20008001818 */
[----:B------:R-:W-:Y:S01]  /*201f0*/  R2UR UR6, R8 ;  /* 0x00000000080672ca */ /* 0x000fe200000e0000 */
[----:B------:R-:W-:Y:S01]  /*20200*/  IMAD.MOV.U32 R8, RZ, RZ, RZ ;  /* 0x000000ffff087224 */ /* 0x000fe200078e00ff */
[----:B------:R-:W-:Y:S02]  /*20210*/  R2UR UR7, R9 ;  /* 0x00000000090772ca */ /* 0x000fe400000e0000 */
[----:B------:R-:W0:Y:S02]  /*20220*/  SHFL.BFLY PT, R9, R2, 0x1, 0x1f ;  /* 0x0c201f0002097f89 */ /* 0x000e2400000e0000 */
[----:B0-----:R-:W-:Y:S01]  /*20230*/  FADD.FTZ R13, R2, R9 ;  /* 0x00000009020d7221 */ /* 0x001fe20000010000 */
[----:B------:R-:W-:-:S04]  /*20240*/  @P0 FMUL.FTZ R2, R10, 0.69314718246459960938 ;  /* 0x3f3172180a020820 */ /* 0x000fc80000410000 */
[----:B------:R-:W-:Y:S01]  /*20250*/  FSETP.NE.FTZ.AND P3, PT, R13, RZ, PT ;  /* 0x000000ff0d00720b */ /* 0x000fe20003f75000 */
[----:B------:R-:W-:Y:S01]  /*20260*/  @P0 FFMA.FTZ R0, R2, R5, R7 ;  /* 0x0000000502000223 */ /* 0x000fe20000010007 */
[----:B------:R-:W-:-:S11]  /*20270*/  PLOP3.LUT P0, PT, PT, PT, PT, 0x8, 0x0 ;  /* 0x000000000000781c */ /* 0x000fd60003f0e170 */
        /* <DEDUP_REMOVED lines=9> */
[----:B------:R0:W-:Y:S01]  /*20310*/  @!P1 SYNCS.ARRIVE.TRANS64.RED.A1T0 RZ, [R11+URZ], RZ ;  /* 0x000000ff0bff99a7 */ /* 0x0001e2000810043f */
[-C--:B------:R-:W-:Y:S01]  /*20320*/  FMUL.FTZ R21, R36, R3.reuse ;  /* 0x0000000324157220 */ /* 0x080fe20000410000 */
        /* <DEDUP_REMOVED lines=62> */
[----:B0-----:R-:W-:-:S07]  /*20710*/  FMUL.FTZ R87, R87, R8 ;  /* 0x0000000857577220 */ /* 0x001fce0000410000 */
.L_x_1785:
        /* <DEDUP_REMOVED lines=10> */
[----:B------:R-:W-:Y:S01]  /*207c0*/  ULDC.64 UR4, c[0x0][0xc00] ;  /* 0x0003000000047ab9 */ /* 0x000fe20000000a00 */
[----:B------:R-:W-:Y:S01]  /*207d0*/  F2FP.BF16.F32.PACK_AB R6, R91, R6 ;  /* 0x000000065b06723e */ /* 0x000fe200000010ff */
[----:B------:R-:W-:Y:S01]  /*207e0*/  ULDC.64 UR6, c[0x0][0x208] ;  /* 0x0000820000067ab9 */ /* 0x000fe20000000a00 */
[----:B------:R-:W-:Y:S02]  /*207f0*/  F2FP.BF16.F32.PACK_AB R35, R46, R35 ;  /* 0x000000232e23723e */ /* 0x000fe400000010ff */
[----:B------:R-:W-:Y:S02]  /*20800*/  F2FP.BF16.F32.PACK_AB R37, R38, R37 ;  /* 0x000000252625723e */ /* 0x000fe400000010ff */
[----:B------:R-:W-:Y:S02]  /*20810*/  F2FP.BF16.F32.PACK_AB R36, R73, R36 ;  /* 0x000000244924723e */ /* 0x000fe400000010ff */
[----:B------:R-:W-:-:S02]  /*20820*/  F2FP.BF16.F32.PACK_AB R38, R77, R76 ;  /* 0x0000004c4d26723e */ /* 0x000fc400000010ff */
[----:B------:R-:W-:Y:S02]  /*20830*/  F2FP.BF16.F32.PACK_AB R39, R42, R39 ;  /* 0x000000272a27723e */ /* 0x000fe400000010ff */
[----:B------:R-:W-:Y:S02]  /*20840*/  MOV R2, R16 ;  /* 0x0000001000027202 */ /* 0x000fe40000000f00 */
[----:B--2---:R-:W-:-:S03]  /*20850*/  MOV R3, R5 ;  /* 0x0000000500037202 */ /* 0x004fc60000000f00 */
[----:B------:R-:W-:-:S03]  /*20860*/  IMAD.WIDE R4, R225, 0x2, R2 ;  /* 0x00000002e1047825 */ /* 0x000fc600078e0202 */
[C---:B------:R-:W-:Y:S02]  /*20870*/  IADD3 R101, P3, R4.reuse, 0x4000, RZ ;  /* 0x0000400004657810 */ /* 0x040fe40007f7e0ff */
[----:B------:R-:W-:Y:S02]  /*20880*/  LOP3.LUT R15, R4, 0x380, RZ, 0xc0, !PT ;  /* 0x00000380040f7812 */ /* 0x000fe400078ec0ff */
[----:B------:R-:W-:Y:S02]  /*20890*/  LOP3.LUT R14, R101, 0x380, RZ, 0xc0, !PT ;  /* 0x00000380650e7812 */ /* 0x000fe400078ec0ff */
[----:B------:R-:W-:Y:S02]  /*208a0*/  SHF.R.U64 R15, R15, 0x3, RZ ;  /* 0x000000030f0f7819 */ /* 0x000fe400000012ff */
[----:B------:R-:W-:Y:S01]  /*208b0*/  SHF.R.U64 R14, R14, 0x3, RZ ;  /* 0x000000030e0e7819 */ /* 0x000fe200000012ff */
[----:B------:R-:W-:Y:S01]  /*208c0*/  BAR.SYNC.DEFER_BLOCKING 0x1, 0x100 ;  /* 0x0044000000007b1d */ /* 0x000fe20000010000 */
[----:B------:R-:W-:-:S02]  /*208d0*/  IADD3 R71, P6, R4, 0x20, RZ ;  /* 0x0000002004477810 */ /* 0x000fc40007fde0ff */
[C---:B------:R-:W-:Y:S02]  /*208e0*/  IADD3 R75, P5, R4.reuse, 0x40, RZ ;  /* 0x00000040044b7810 */ /* 0x040fe40007fbe0ff */
[C---:B------:R-:W-:Y:S01]  /*208f0*/  IADD3 R79, P4, R4.reuse, 0x60, RZ ;  /* 0x00000060044f7810 */ /* 0x040fe20007f9e0ff */
[--C-:B------:R-:W-:Y:S01]  /*20900*/  IMAD.X R9, RZ, RZ, R5.reuse, P6 ;  /* 0x000000ffff097224 */ /* 0x100fe200030e0605 */
        /* <DEDUP_REMOVED lines=8> */
[----:B------:R-:W-:Y:S01]  /*20990*/  LOP3.LUT R14, R14, R101, RZ, 0x3c, !PT ;  /* 0x000000650e0e7212 */ /* 0x000fe200078e3cff */
[--C-:B------:R-:W-:Y:S01]  /*209a0*/  IMAD.X R33, RZ, RZ, R5.reuse, P0 ;  /* 0x000000ffff217224 */ /* 0x100fe200000e0605 */
[----:B------:R-:W-:Y:S01]  /*209b0*/  ISETP.NE.U32.AND P0, PT, RZ, UR4, PT ;  /* 0x00000004ff007c0c */ /* 0x000fe2000bf05070 */
[----:B------:R-:W-:Y:S01]  /*209c0*/  IMAD.X R31, RZ, RZ, R5, P1 ;  /* 0x000000ffff1f7224 */ /* 0x000fe200008e0605 */
[----:B------:R-:W-:-:S02]  /*209d0*/  MOV R74, R14 ;  /* 0x0000000e004a7202 */ /* 0x000fc40000000f00 */
[----:B------:R-:W-:Y:S02]  /*209e0*/  F2FP.BF16.F32.PACK_AB R15, R55, R54 ;  /* 0x00000036370f723e */ /* 0x000fe400000010ff */
[----:B------:R-:W2:Y:S01]  /*209f0*/  LDC R55, c[0x0][0xbe8] ;  /* 0x0002fa00ff377b82 */ /* 0x000ea20000000800 */
[----:B------:R-:W-:Y:S01]  /*20a00*/  ISETP.NE.AND.EX P0, PT, RZ, UR5, PT, P0 ;  /* 0x00000005ff007c0c */ /* 0x000fe2000bf05300 */
[----:B------:R-:W-:Y:S01]  /*20a10*/  ULDC.64 UR4, c[0x0][0xc08] ;  /* 0x0003020000047ab9 */ /* 0x000fe20000000a00 */
[----:B------:R-:W-:Y:S02]  /*20a20*/  LOP3.LUT R8, R71, 0x380, RZ, 0xc0, !PT ;  /* 0x0000038047087812 */ /* 0x000fe400078ec0ff */
[----:B------:R-:W-:Y:S02]  /*20a30*/  LOP3.LUT R10, R75, 0x380, RZ, 0xc0, !PT ;  /* 0x000003804b0a7812 */ /* 0x000fe400078ec0ff */
[----:B------:R-:W-:Y:S02]  /*20a40*/  LOP3.LUT R12, R79, 0x380, RZ, 0xc0, !PT ;  /* 0x000003804f0c7812 */ /* 0x000fe400078ec0ff */
[----:B------:R-:W-:-:S02]  /*20a50*/  MOV R98, R4 ;  /* 0x0000000400627202 */ /* 0x000fc40000000f00 */
[----:B------:R-:W-:Y:S02]  /*20a60*/  F2FP.BF16.F32.PACK_AB R5, R32, R99 ;  /* 0x000000632005723e */ /* 0x000fe400000010ff */
[----:B-1----:R-:W-:Y:S02]  /*20a70*/  LOP3.LUT R24, R103, 0x380, RZ, 0xc0, !PT ;  /* 0x0000038067187812 */ /* 0x002fe400078ec0ff */
[----:B------:R-:W-:Y:S02]  /*20a80*/  LOP3.LUT R30, R105, 0x380, RZ, 0xc0, !PT ;  /* 0x00000380691e7812 */ /* 0x000fe400078ec0ff */
[----:B------:R-:W-:Y:S02]  /*20a90*/  ISETP.NE.U32.AND P2, PT, RZ, UR4, PT ;  /* 0x00000004ff007c0c */ /* 0x000fe4000bf45070 */
[----:B------:R-:W-:Y:S02]  /*20aa0*/  LOP3.LUT R32, R107, 0x380, RZ, 0xc0, !PT ;  /* 0x000003806b207812 */ /* 0x000fe400078ec0ff */
[----:B------:R-:W-:-:S02]  /*20ab0*/  SHF.R.U64 R8, R8, 0x3, RZ ;  /* 0x0000000308087819 */ /* 0x000fc400000012ff */
[----:B------:R-:W-:Y:S02]  /*20ac0*/  SHF.R.U64 R10, R10, 0x3, RZ ;  /* 0x000000030a0a7819 */ /* 0x000fe400000012ff */
[----:B------:R-:W-:Y:S02]  /*20ad0*/  SHF.R.U64 R12, R12, 0x3, RZ ;  /* 0x000000030c0c7819 */ /* 0x000fe400000012ff */
[----:B------:R-:W-:Y:S02]  /*20ae0*/  F2FP.BF16.F32.PACK_AB R4, R92, R7 ;  /* 0x000000075c04723e */ /* 0x000fe400000010ff */
[----:B------:R-:W-:Y:S02]  /*20af0*/  SHF.R.U64 R24, R24, 0x3, RZ ;  /* 0x0000000318187819 */ /* 0x000fe400000012ff */
[----:B------:R-:W-:Y:S02]  /*20b00*/  SHF.R.U64 R30, R30, 0x3, RZ ;  /* 0x000000031e1e7819 */ /* 0x000fe400000012ff */
[----:B------:R-:W-:-:S02]  /*20b10*/  F2FP.BF16.F32.PACK_AB R7, R28, R97 ;  /* 0x000000611c07723e */ /* 0x000fc400000010ff */
[----:B------:R-:W-:Y:S02]  /*20b20*/  ISETP.NE.AND.EX P2, PT, RZ, UR5, PT, P2 ;  /* 0x00000005ff007c0c */ /* 0x000fe4000bf45320 */
[----:B------:R-:W-:Y:S01]  /*20b30*/  SHF.R.U64 R32, R32, 0x3, RZ ;  /* 0x0000000320207819 */ /* 0x000fe200000012ff */
[----:B------:R1:W-:Y:S01]  /*20b40*/  STSM.16.M88.4 [R98], R4 ;  /* 0x0000000462007844 */ /* 0x0003e20000000200 */
[----:B------:R-:W-:Y:S02]  /*20b50*/  LOP3.LUT R8, R8, R71, RZ, 0x3c, !PT ;  /* 0x0000004708087212 */ /* 0x000fe400078e3cff */
[----:B------:R-:W-:Y:S02]  /*20b60*/  LOP3.LUT R10, R10, R75, RZ, 0x3c, !PT ;  /* 0x0000004b0a0a7212 */ /* 0x000fe400078e3cff */
[----:B------:R-:W-:Y:S02]  /*20b70*/  LOP3.LUT R12, R12, R79, RZ, 0x3c, !PT ;  /* 0x0000004f0c0c7212 */ /* 0x000fe400078e3cff */
[----:B------:R-:W-:-:S02]  /*20b80*/  LOP3.LUT R28, R24, R103, RZ, 0x3c, !PT ;  /* 0x00000067181c7212 */ /* 0x000fc400078e3cff */
[----:B------:R-:W-:Y:S02]  /*20b90*/  LOP3.LUT R30, R30, R105, RZ, 0x3c, !PT ;  /* 0x000000691e1e7212 */ /* 0x000fe400078e3cff */
[----:B------:R-:W-:Y:S02]  /*20ba0*/  LOP3.LUT R32, R32, R107, RZ, 0x3c, !PT ;  /* 0x0000006b20207212 */ /* 0x000fe400078e3cff */
[----:B------:R-:W-:Y:S02]  /*20bb0*/  MOV R79, R8 ;  /* 0x00000008004f7202 */ /* 0x000fe40000000f00 */
[----:B------:R-:W-:Y:S02]  /*20bc0*/  MOV R78, R10 ;  /* 0x0000000a004e7202 */ /* 0x000fe40000000f00 */
[----:B-1----:R-:W-:Y:S02]  /*20bd0*/  F2FP.BF16.F32.PACK_AB R4, R90, R89 ;  /* 0x000000595a04723e */ /* 0x002fe400000010ff */
[----:B------:R-:W-:-:S02]  /*20be0*/  F2FP.BF16.F32.PACK_AB R5, R95, R96 ;  /* 0x000000605f05723e */ /* 0x000fc400000010ff */
[----:B------:R-:W-:Y:S02]  /*20bf0*/  F2FP.BF16.F32.PACK_AB R6, R88, R21 ;  /* 0x000000155806723e */ /* 0x000fe400000010ff */
[----:B------:R-:W-:Y:S02]  /*20c00*/  F2FP.BF16.F32.PACK_AB R7, R93, R94 ;  /* 0x0000005e5d07723e */ /* 0x000fe400000010ff */
[----:B------:R-:W-:Y:S02]  /*20c10*/  MOV R75, R12 ;  /* 0x0000000c004b7202 */ /* 0x000fe40000000f00 */
[----:B------:R-:W-:Y:S01]  /*20c20*/  F2FP.BF16.F32.PACK_AB R8, R41, R40 ;  /* 0x000000282908723e */ /* 0x000fe200000010ff */
[----:B------:R-:W-:Y:S01]  /*20c30*/  STSM.16.M88.4 [R79], R4 ;  /* 0x000000044f007844 */ /* 0x000fe20000000200 */
[----:B------:R-:W-:Y:S01]  /*20c40*/  F2FP.BF16.F32.PACK_AB R9, R43, R72 ;  /* 0x000000482b09723e */ /* 0x000fe200000010ff */
[----:B------:R-:W1:Y:S01]  /*20c50*/  LDC.64 R40, c[0x0][0xc00] ;  /* 0x00030000ff287b82 */ /* 0x000e620000000a00 */
[----:B------:R-:W-:-:S02]  /*20c60*/  F2FP.BF16.F32.PACK_AB R10, R45, R44 ;  /* 0x0000002c2d0a723e */ /* 0x000fc400000010ff */
[----:B------:R-:W-:Y:S02]  /*20c70*/  F2FP.BF16.F32.PACK_AB R11, R47, R34 ;  /* 0x000000222f0b723e */ /* 0x000fe400000010ff */
[----:B------:R-:W-:Y:S02]  /*20c80*/  MOV R71, R28 ;  /* 0x0000001c00477202 */ /* 0x000fe40000000f00 */
[----:B------:R-:W-:Y:S01]  /*20c90*/  MOV R70, R30 ;  /* 0x0000001e00467202 */ /* 0x000fe20000000f00 */
[----:B------:R3:W-:Y:S01]  /*20ca0*/  STSM.16.M88.4 [R78], R8 ;  /* 0x000000084e007844 */ /* 0x0007e20000000200 */
[----:B------:R-:W-:Y:S02]  /*20cb0*/  F2FP.BF16.F32.PACK_AB R12, R49, R48 ;  /* 0x00000030310c723e */ /* 0x000fe400000010ff */
[----:B------:R-:W-:Y:S02]  /*20cc0*/  F2FP.BF16.F32.PACK_AB R14, R53, R52 ;  /* 0x00000034350e723e */ /* 0x000fe400000010ff */
[----:B--2---:R-:W-:Y:S01]  /*20cd0*/  ISETP.NE.AND P1, PT, R55, 0x1, PT ;  /* 0x000000013700780c */ /* 0x004fe20003f25270 */
[----:B------:R-:W-:Y:S01]  /*20ce0*/  ULDC UR4, c[0x0][0xa88] ;  /* 0x0002a20000047ab9 */ /* 0x000fe20000000800 */
[----:B------:R-:W-:Y:S01]  /*20cf0*/  F2FP.BF16.F32.PACK_AB R13, R51, R50 ;  /* 0x00000032330d723e */ /* 0x000fe200000010ff */
[----:B------:R-:W-:Y:S01]  /*20d00*/  IMAD.MOV.U32 R48, RZ, RZ, RZ ;  /* 0x000000ffff307224 */ /* 0x000fe200078e00ff */
[----:B------:R-:W-:-:S02]  /*20d10*/  MOV R24, R32 ;  /* 0x0000002000187202 */ /* 0x000fc40000000f00 */
[----:B------:R-:W-:Y:S01]  /*20d20*/  F2FP.BF16.F32.PACK_AB R28, R57, R56 ;  /* 0x00000038391c723e */ /* 0x000fe200000010ff */
[----:B------:R2:W-:Y:S01]  /*20d30*/  STSM.16.M88.4 [R75], R12 ;  /* 0x0000000c4b007844 */ /* 0x0005e20000000200 */
[----:B------:R-:W-:Y:S02]  /*20d40*/  F2FP.BF16.F32.PACK_AB R29, R59, R58 ;  /* 0x0000003a3b1d723e */ /* 0x000fe400000010ff */
[----:B------:R-:W-:Y:S01]  /*20d50*/  F2FP.BF16.F32.PACK_AB R30, R61, R60 ;  /* 0x0000003c3d1e723e */ /* 0x000fe200000010ff */
[----:B---3--:R-:W3:Y:S01]  /*20d60*/  @P2 LDC.64 R8, c[0x0][0xc08] ;  /* 0x00030200ff082b82 */ /* 0x008ee20000000a00 */
[----:B------:R-:W-:Y:S01]  /*20d70*/  F2FP.BF16.F32.PACK_AB R31, R63, R62 ;  /* 0x0000003e3f1f723e */ /* 0x000fe200000010ff */
[----:B-1----:R-:W-:Y:S01]  /*20d80*/  IMAD.WIDE R40, R186, 0x4, R40 ;  /* 0x00000004ba287825 */ /* 0x002fe200078e0228 */
[----:B------:R-:W-:Y:S02]  /*20d90*/  F2FP.BF16.F32.PACK_AB R32, R65, R64 ;  /* 0x000000404120723e */ /* 0x000fe400000010ff */
[----:B------:R-:W-:Y:S01]  /*20da0*/  F2FP.BF16.F32.PACK_AB R33, R67, R66 ;  /* 0x000000424321723e */ /* 0x000fe200000010ff */
[----:B------:R-:W-:Y:S01]  /*20db0*/  STSM.16.M88.4 [R74], R28 ;  /* 0x0000001c4a007844 */ /* 0x000fe20000000200 */
[----:B------:R-:W-:Y:S01]  /*20dc0*/  F2FP.BF16.F32.PACK_AB R34, R69, R68 ;  /* 0x000000444522723e */ /* 0x000fe200000010ff */
[----:B------:R-:W1:Y:S01]  /*20dd0*/  @P1 LDC R10, c[0x0][0xbec] ;  /* 0x0002fb00ff0a1b82 */ /* 0x000e620000000800 */
[----:B------:R-:W-:-:S02]  /*20de0*/  F2FP.BF16.F32.PACK_AB R4, R81, R80 ;  /* 0x000000505104723e */ /* 0x000fc400000010ff */
[----:B------:R-:W-:Y:S01]  /*20df0*/  F2FP.BF16.F32.PACK_AB R5, R83, R82 ;  /* 0x000000525305723e */ /* 0x000fe200000010ff */
[----:B------:R-:W-:Y:S01]  /*20e00*/  STSM.16.M88.4 [R71], R32 ;  /* 0x0000002047007844 */ /* 0x000fe20000000200 */
[----:B------:R-:W-:Y:S02]  /*20e10*/  F2FP.BF16.F32.PACK_AB R6, R85, R84 ;  /* 0x000000545506723e */ /* 0x000fe400000010ff */
[----:B------:R-:W-:Y:S01]  /*20e20*/  F2FP.BF16.F32.PACK_AB R7, R87, R86 ;  /* 0x000000565707723e */ /* 0x000fe200000010ff */
[----:B------:R-:W-:Y:S01]  /*20e30*/  STSM.16.M88.4 [R70], R36 ;  /* 0x0000002446007844 */ /* 0x000fe20000000200 */
[----:B--2---:R-:W2:Y:S03]  /*20e40*/  @P1 LDC R13, c[0x0][0xbf0] ;  /* 0x0002fc00ff0d1b82 */ /* 0x004ea60000000800 */
[----:B------:R4:W-:Y:S05]  /*20e50*/  STSM.16.M88.4 [R24], R4 ;  /* 0x0000000418007844 */ /* 0x0009ea0000000200 */
[----:B------:R-:W-:Y:S01]  /*20e60*/  BAR.SYNC.DEFER_BLOCKING 0x1, 0x100 ;  /* 0x0044000000007b1d */ /* 0x000fe20000010000 */
[----:B----4-:R-:W-:-:S02]  /*20e70*/  IMAD.U32 R6, RZ, RZ, UR4 ;  /* 0x00000004ff067e24 */ /* 0x010fc4000f8e00ff */
[----:B---3--:R-:W-:-:S03]  /*20e80*/  @P2 IMAD.WIDE R4, R186, 0x4, R8 ;  /* 0x00000004ba042825 */ /* 0x008fc600078e0208 */
[----:B------:R3:W5:Y:S04]  /*20e90*/  @P0 LDG.E R48, desc[UR6][R40.64] ;  /* 0x0000000628300981 */ /* 0x000768000c1e1900 */
[----:B------:R3:W5:Y:S01]  /*20ea0*/  @P2 LDG.E R6, desc[UR6][R4.64] ;  /* 0x0000000604062981 */ /* 0x000762000c1e1900 */
[----:B------:R-:W-:Y:S05]  /*20eb0*/  @P2 BRA `(.L_x_1927) ;  /* 0x0000000000142947 */ /* 0x000fea0003800000 */
[----:B------:R-:W-:Y:S05]  /*20ec0*/  @!P0 BRA `(.L_x_1927) ;  /* 0x0000000000108947 */ /* 0x000fea0003800000 */
[----:B------:R-:W-:Y:S02]  /*20ed0*/  ULDC.64 UR4, c[0x0][0x208] ;  /* 0x0000820000047ab9 */ /* 0x000fe40000000a00 */
[----:B---3--:R-:W3:Y:S04]  /*20ee0*/  LDG.E R5, desc[UR4][R40.64] ;  /* 0x0000000428057981 */ /* 0x008ee8000c1e1900 */
[----:B-----5:R-:W3:Y:S02]  /*20ef0*/  LDG.E R6, desc[UR4][R40.64+0x4] ;  /* 0x0000040428067981 */ /* 0x020ee4000c1e1900 */
[----:B---3--:R-:W-:-:S07]  /*20f00*/  IMAD.IADD R6, R6, 0x1, -R5 ;  /* 0x0000000106067824 */ /* 0x008fce00078e0a05 */
.L_x_1927:
[----:B------:R-:W-:Y:S01]  /*20f10*/  SHF.R.S32.HI R54, RZ, 0x1f, R185 ;  /* 0x0000001fff367819 */ /* 0x000fe200000114b9 */
[----:B------:R-:W-:Y:S01]  /*20f20*/  IMAD.IADD R15, R181, 0x1, R177 ;  /* 0x00000001b50f7824 */ /* 0x000fe200078e02b1 */
[----:B------:R-:W-:Y:S01]  /*20f30*/  ULDC.64 UR4, c[0x0][0xb90] ;  /* 0x0002e40000047ab9 */ /* 0x000fe20000000a00 */
[----:B-----5:R-:W-:Y:S01]  /*20f40*/  SHF.R.S32.HI R49, RZ, 0x1f, R48 ;  /* 0x0000001fff317819 */ /* 0x020fe20000011430 */
[----:B------:R-:W-:Y:S01]  /*20f50*/  IMAD R9, R190, 0x40, R182 ;  /* 0x00000040be097824 */ /* 0x000fe200078e02b6 */
[----:B------:R-:W-:Y:S01]  /*20f60*/  SEL R57, R186, RZ, !P0 ;  /* 0x000000ffba397207 */ /* 0x000fe20004000000 */
[----:B---3--:R-:W-:Y:S01]  /*20f70*/  IMAD R4, R54, UR4, RZ ;  /* 0x0000000436047c24 */ /* 0x008fe2000f8e02ff */
[----:B------:R-:W-:Y:S01]  /*20f80*/  ULDC.64 UR6, c[0x0][0x208] ;  /* 0x0000820000067ab9 */ /* 0x000fe20000000a00 */
[----:B-1----:R-:W-:Y:S01]  /*20f90*/  @P1 IMAD.HI.U32 R8, R15, R10, RZ ;  /* 0x0000000a0f081227 */ /* 0x002fe200078e00ff */
[----:B------:R-:W-:-:S03]  /*20fa0*/  SHF.R.S32.HI R10, RZ, 0x1f, R186 ;  /* 0x0000001fff0a7819 */ /* 0x000fc600000114ba */
[----:B------:R-:W-:Y:S01]  /*20fb0*/  IMAD.MOV.U32 R7, RZ, RZ, R15 ;  /* 0x000000ffff077224 */ /* 0x000fe200078e000f */
[----:B--2---:R-:W-:Y:S01]  /*20fc0*/  @P1 SHF.R.U32.HI R7, RZ, R13, R8 ;  /* 0x0000000dff071219 */ /* 0x004fe20000011608 */
[C---:B------:R-:W-:Y:S01]  /*20fd0*/  IMAD R11, R185.reuse, UR5, R4 ;  /* 0x00000005b90b7c24 */ /* 0x040fe2000f8e0204 */
[----:B------:R-:W-:Y:S01]  /*20fe0*/  SEL R24, R10, RZ, !P0 ;  /* 0x000000ff0a187207 */ /* 0x000fe20004000000 */
[----:B------:R-:W-:Y:S01]  /*20ff0*/  IMAD.WIDE.U32 R4, R185, UR4, R48 ;  /* 0x00000004b9047c25 */ /* 0x000fe2000f8e0030 */
[----:B------:R-:W-:-:S03]  /*21000*/  ULDC.64 UR4, c[0x0][0xb98] ;  /* 0x0002e60000047ab9 */ /* 0x000fc60000000a00 */
[----:B------:R-:W-:Y:S01]  /*21010*/  IMAD.IADD R5, R5, 0x1, R11 ;  /* 0x0000000105057824 */ /* 0x000fe200078e020b */
[--C-:B------:R-:W-:Y:S01]  /*21020*/  SHF.R.S32.HI R11, RZ, 0x1f, R7.reuse ;  /* 0x0000001fff0b7819 */ /* 0x100fe20000011407 */
[----:B------:R-:W-:Y:S02]  /*21030*/  IMAD.MOV R10, RZ, RZ, -R7 ;  /* 0x000000ffff0a7224 */ /* 0x000fe400078e0a07 */
        /* <DEDUP_REMOVED lines=13> */
[----:B------:R-:W-:Y:S01]  /*21110*/  IADD3 R29, P2, R2, 0x3000, RZ ;  /* 0x00003000021d7810 */ /* 0x000fe20007f5e0ff */
[----:B------:R-:W-:Y:S01]  /*21120*/  IMAD R10, R7, UR4, RZ ;  /* 0x00000004070a7c24 */ /* 0x000fe2000f8e02ff */
[----:B------:R-:W-:Y:S01]  /*21130*/  LOP3.LUT R12, R13, 0x380, RZ, 0xc0, !PT ;  /* 0x000003800d0c7812 */ /* 0x000fe200078ec0ff */
[----:B------:R-:W-:Y:S01]  /*21140*/  IMAD.WIDE.U32 R4, R9, UR4, R4 ;  /* 0x0000000409047c25 */ /* 0x000fe2000f8e0004 */
[----:B------:R-:W-:-:S02]  /*21150*/  LOP3.LUT R28, R29, 0x380, RZ, 0xc0, !PT ;  /* 0x000003801d1c7812 */ /* 0x000fc400078ec0ff */
[----:B------:R-:W-:Y:S01]  /*21160*/  SHF.R.U64 R12, R12, 0x3, RZ ;  /* 0x000000030c0c7819 */ /* 0x000fe200000012ff */
[----:B------:R-:W-:Y:S01]  /*21170*/  IMAD R7, R9, UR5, R10 ;  /* 0x0000000509077c24 */ /* 0x000fe2000f8e020a */
[----:B------:R-:W-:Y:S01]  /*21180*/  ULDC.64 UR4, c[0x0][0xb50] ;  /* 0x0002d40000047ab9 */ /* 0x000fe20000000a00 */
[----:B------:R-:W-:Y:S01]  /*21190*/  SHF.R.U64 R28, R28, 0x3, RZ ;  /* 0x000000031c1c7819 */ /* 0x000fe200000012ff */
[----:B------:R-:W-:Y:S01]  /*211a0*/  IMAD.X R9, RZ, RZ, R3, P0 ;  /* 0x000000ffff097224 */ /* 0x000fe200000e0603 */
[----:B------:R-:W-:Y:S01]  /*211b0*/  LEA R10, P4, R4, UR4, 0x2 ;  /* 0x00000004040a7c11 */ /* 0x000fe2000f8810ff */
[----:B------:R-:W-:Y:S01]  /*211c0*/  IMAD.IADD R5, R5, 0x1, R7 ;  /* 0x0000000105057824 */ /* 0x000fe200078e0207 */
[----:B------:R-:W-:Y:S02]  /*211d0*/  LOP3.LUT P0, RZ, R201, 0x3, RZ, 0xc0, !PT ;  /* 0x00000003c9ff7812 */ /* 0x000fe4000780c0ff */
[----:B------:R-:W-:Y:S01]  /*211e0*/  LOP3.LUT R28, R28, R29, RZ, 0x3c, !PT ;  /* 0x0000001d1c1c7212 */ /* 0x000fe200078e3cff */
[----:B------:R-:W-:Y:S01]  /*211f0*/  SHFL.IDX PT, R50, R10, RZ, 0x1c1f ;  /* 0x001c1fff0a327589 */ /* 0x000fe200000e0000 */
[----:B------:R-:W-:Y:S01]  /*21200*/  LEA.HI.X R11, R4, UR5, R5, 0x2, P4 ;  /* 0x00000005040b7c11 */ /* 0x000fe2000a0f1405 */
[--C-:B------:R-:W-:Y:S01]  /*21210*/  IMAD.X R29, RZ, RZ, R3.reuse, P2 ;  /* 0x000000ffff1d7224 */ /* 0x100fe200010e0603 */
[C---:B------:R-:W-:Y:S01]  /*21220*/  ISETP.GE.OR P2, PT, R14.reuse, R59, P0 ;  /* 0x0000003b0e00720c */ /* 0x040fe20000746670 */
[----:B------:R-:W-:Y:S01]  /*21230*/  SHFL.IDX PT, R52, R10, 0x1, 0x1c1f ;  /* 0x003c1f000a347f89 */ /* 0x000fe200000e0000 */
[----:B------:R-:W-:Y:S01]  /*21240*/  VIADD R4, R14, 0x8 ;  /* 0x000000080e047836 */ /* 0x000fe20000000000 */
[----:B------:R-:W-:Y:S01]  /*21250*/  LOP3.LUT R12, R12, R13, RZ, 0x3c, !PT ;  /* 0x0000000d0c0c7212 */ /* 0x000fe200078e3cff */
[----:B------:R-:W-:Y:S01]  /*21260*/  IMAD.X R13, RZ, RZ, R3, P3 ;  /* 0x000000ffff0d7224 */ /* 0x000fe200018e0603 */
[----:B------:R-:W1:Y:S01]  /*21270*/  SHFL.IDX PT, R51, R11, RZ, 0x1c1f ;  /* 0x001c1fff0b337589 */ /* 0x000e6200000e0000 */
[----:B------:R-:W-:Y:S01]  /*21280*/  IADD3 R5, P3, R2, 0x7000, RZ ;  /* 0x0000700002057810 */ /* 0x000fe20007f7e0ff */
[----:B------:R-:W-:Y:S01]  /*21290*/  ULDC.64 UR4, c[0x0][0xaa0] ;  /* 0x0002a80000047ab9 */ /* 0x000fe20000000a00 */
[----:B------:R-:W-:Y:S01]  /*212a0*/  ISETP.GE.OR P0, PT, R4, R59, P0 ;  /* 0x0000003b0400720c */ /* 0x000fe20000706670 */
[----:B------:R-:W2:Y:S01]  /*212b0*/  SHFL.IDX PT, R53, R11, 0x1, 0x1c1f ;  /* 0x003c1f000b357f89 */ /* 0x000ea200000e0000 */
[----:B------:R-:W-:-:S02]  /*212c0*/  IADD3 R33, P6, R2, 0x4000, RZ ;  /* 0x0000400002217810 */ /* 0x000fc40007fde0ff */
[C---:B------:R-:W-:Y:S02]  /*212d0*/  IADD3 R37, P5, R2.reuse, 0x5000, RZ ;  /* 0x0000500002257810 */ /* 0x040fe40007fbe0ff */
[C---:B------:R-:W-:Y:S02]  /*212e0*/  IADD3 R41, P4, R2.reuse, 0x6000, RZ ;  /* 0x0000600002297810 */ /* 0x040fe40007f9e0ff */
[----:B------:R-:W-:Y:S01]  /*212f0*/  LOP3.LUT R7, R2, 0x380, RZ, 0xc0, !PT ;  /* 0x0000038002077812 */ /* 0x000fe200078ec0ff */
[----:B------:R-:W-:Y:S01]  /*21300*/  IMAD R21, R49, UR4, RZ ;  /* 0x0000000431157c24 */ /* 0x000fe2000f8e02ff */
[----:B------:R-:W-:Y:S01]  /*21310*/  LOP3.LUT R4, R5, 0x380, RZ, 0xc0, !PT ;  /* 0x0000038005047812 */ /* 0x000fe200078ec0ff */
[----:B------:R-:W3:Y:S01]  /*21320*/  @P1 LDC R49, c[0x0][0xbf0] ;  /* 0x0002fc00ff311b82 */ /* 0x000ee20000000800 */
[----:B------:R-:W-:Y:S01]  /*21330*/  LOP3.LUT R32, R33, 0x380, RZ, 0xc0, !PT ;  /* 0x0000038021207812 */ /* 0x000fe200078ec0ff */
[----:B------:R-:W-:Y:S01]  /*21340*/  IMAD.X R45, RZ, RZ, R3, P3 ;  /* 0x000000ffff2d7224 */ /* 0x000fe200018e0603 */
[----:B------:R-:W-:-:S02]  /*21350*/  LOP3.LUT R36, R37, 0x380, RZ, 0xc0, !PT ;  /* 0x0000038025247812 */ /* 0x000fc400078ec0ff */
[----:B------:R-:W-:Y:S02]  /*21360*/  LOP3.LUT R40, R41, 0x380, RZ, 0xc0, !PT ;  /* 0x0000038029287812 */ /* 0x000fe400078ec0ff */
[----:B------:R-:W-:Y:S02]  /*21370*/  SHF.R.U64 R7, R7, 0x3, RZ ;  /* 0x0000000307077819 */ /* 0x000fe400000012ff */
[----:B------:R-:W-:Y:S01]  /*21380*/  SHF.R.U64 R4, R4, 0x3, RZ ;  /* 0x0000000304047819 */ /* 0x000fe200000012ff */
[----:B-1----:R1:W-:Y:S01]  /*21390*/  @!P2 ST.E desc[UR6][R50.64], R0 ;  /* 0x000000003200a985 */ /* 0x0023e2000c101906 */
[----:B------:R-:W-:Y:S02]  /*213a0*/  SHF.R.U64 R32, R32, 0x3, RZ ;  /* 0x0000000320207819 */ /* 0x000fe400000012ff */
[----:B------:R-:W-:Y:S01]  /*213b0*/  SHF.R.U64 R36, R36, 0x3, RZ ;  /* 0x0000000324247819 */ /* 0x000fe200000012ff */
[----:B--2---:R2:W-:Y:S01]  /*213c0*/  @!P0 ST.E desc[UR6][R52.64], R20 ;  /* 0x0000001434008985 */ /* 0x0045e2000c101906 */
[----:B------:R-:W-:-:S02]  /*213d0*/  SHF.R.U64 R40, R40, 0x3, RZ ;  /* 0x0000000328287819 */ /* 0x000fc400000012ff */
[----:B------:R-:W-:Y:S01]  /*213e0*/  LOP3.LUT R2, R7, R2, RZ, 0x3c, !PT ;  /* 0x0000000207027212 */ /* 0x000fe200078e3cff */
[----:B------:R-:W-:Y:S01]  /*213f0*/  IMAD R21, R48, UR5, R21 ;  /* 0x0000000530157c24 */ /* 0x000fe2000f8e0215 */
[----:B------:R-:W-:Y:S01]  /*21400*/  LOP3.LUT R32, R32, R33, RZ, 0x3c, !PT ;  /* 0x0000002120207212 */ /* 0x000fe200078e3cff */
[--C-:B------:R-:W-:Y:S01]  /*21410*/  IMAD.X R33, RZ, RZ, R3.reuse, P6 ;  /* 0x000000ffff217224 */ /* 0x100fe200030e0603 */
[----:B------:R-:W-:Y:S01]  /*21420*/  LOP3.LUT R36, R36, R37, RZ, 0x3c, !PT ;  /* 0x0000002524247212 */ /* 0x000fe200078e3cff */
[----:B-1----:R-:W1:Y:S01]  /*21430*/  @P1 LDC R51, c[0x0][0xbec] ;  /* 0x0002fb00ff331b82 */ /* 0x002e620000000800 */
[----:B------:R-:W-:Y:S01]  /*21440*/  LOP3.LUT R40, R40, R41, RZ, 0x3c, !PT ;  /* 0x0000002928287212 */ /* 0x000fe200078e3cff */
[--C-:B------:R-:W-:Y:S01]  /*21450*/  IMAD.X R37, RZ, RZ, R3.reuse, P5 ;  /* 0x000000ffff257224 */ /* 0x100fe200028e0603 */
[----:B------:R-:W-:Y:S01]  /*21460*/  LOP3.LUT R44, R4, R5, RZ, 0x3c, !PT ;  /* 0x00000005042c7212 */ /* 0x000fe200078e3cff */
[----:B------:R-:W-:Y:S01]  /*21470*/  IMAD.X R41, RZ, RZ, R3, P4 ;  /* 0x000000ffff297224 */ /* 0x000fe200020e0603 */
[----:B------:R4:W5:Y:S01]  /*21480*/  LD.E.128 R4, desc[UR6][R2.64] ;  /* 0x0000000602047980 */ /* 0x000962000c101d00 */
[----:B------:R-:W-:Y:S01]  /*21490*/  IMAD R0, R184, 0x20, R190 ;  /* 0x00000020b8007824 */ /* 0x000fe200078e02be */
[----:B------:R-:W-:-:S02]  /*214a0*/  LOP3.LUT R8, R15, 0x380, RZ, 0xc0, !PT ;  /* 0x000003800f087812 */ /* 0x000fc400078ec0ff */
[----:B------:R-:W5:Y:S02]  /*214b0*/  LD.E.128 R28, desc[UR6][R28.64] ;  /* 0x000000061c1c7980 */ /* 0x000f64000c101d00 */
[----:B------:R-:W-:Y:S02]  /*214c0*/  SHF.R.U64 R8, R8, 0x3, RZ ;  /* 0x0000000308087819 */ /* 0x000fe400000012ff */
[----:B------:R-:W5:Y:S01]  /*214d0*/  LD.E.128 R32, desc[UR6][R32.64] ;  /* 0x0000000620207980 */ /* 0x000f62000c101d00 */
[----:B----4-:R-:W-:Y:S01]  /*214e0*/  IMAD.WIDE.U32 R2, R48, UR4, RZ ;  /* 0x0000000430027c25 */ /* 0x010fe2000f8e00ff */
[----:B------:R-:W-:Y:S01]  /*214f0*/  ULDC.64 UR4, c[0x0][0xae8] ;  /* 0x0002ba0000047ab9 */ /* 0x000fe20000000a00 */
[----:B------:R-:W-:Y:S01]  /*21500*/  LOP3.LUT R8, R8, R15, RZ, 0x3c, !PT ;  /* 0x0000000f08087212 */ /* 0x000fe200078e3cff */
[----:B------:R-:W5:Y:S01]  /*21510*/  LD.E.128 R36, desc[UR6][R36.64] ;  /* 0x0000000624247980 */ /* 0x000f62000c101d00 */
[----:B------:R-:W-:Y:S02]  /*21520*/  IMAD.IADD R3, R3, 0x1, R21 ;  /* 0x0000000103037824 */ /* 0x000fe400078e0215 */
[----:B--2---:R-:W-:Y:S01]  /*21530*/  IMAD R20, R54, UR4, RZ ;  /* 0x0000000436147c24 */ /* 0x004fe2000f8e02ff */
[----:B------:R-:W5:Y:S01]  /*21540*/  LD.E.128 R12, desc[UR6][R12.64] ;  /* 0x000000060c0c7980 */ /* 0x000f62000c101d00 */
[----:B------:R-:W-:-:S02]  /*21550*/  IMAD.IADD R48, R177, 0x1, R0 ;  /* 0x00000001b1307824 */ /* 0x000fc400078e0200 */
[C---:B------:R-:W-:Y:S01]  /*21560*/  IMAD R21, R185.reuse, UR5, R20 ;  /* 0x00000005b9157c24 */ /* 0x040fe2000f8e0214 */
[----:B------:R-:W5:Y:S01]  /*21570*/  LD.E.128 R8, desc[UR6][R8.64] ;  /* 0x0000000608087980 */ /* 0x000f62000c101d00 */
[----:B------:R-:W-:Y:S01]  /*21580*/  IMAD.WIDE.U32 R2, R185, UR4, R2 ;  /* 0x00000004b9027c25 */ /* 0x000fe2000f8e0002 */
[----:B------:R-:W-:Y:S02]  /*21590*/  ULDC.64 UR4, c[0x0][0xaf0] ;  /* 0x0002bc0000047ab9 */ /* 0x000fe40000000a00 */
[----:B------:R-:W5:Y:S01]  /*215a0*/  LD.E.128 R40, desc[UR6][R40.64] ;  /* 0x0000000628287980 */ /* 0x000f62000c101d00 */
[----:B-1----:R-:W-:-:S03]  /*215b0*/  @P1 IMAD.HI.U32 R0, R48, R51, RZ ;  /* 0x0000003330001227 */ /* 0x002fc600078e00ff */
[----:B------:R-:W5:Y:S01]  /*215c0*/  LD.E.128 R44, desc[UR6][R44.64] ;  /* 0x000000062c2c7980 */ /* 0x000f62000c101d00 */
[----:B------:R-:W-:Y:S02]  /*215d0*/  IMAD.IADD R3, R3, 0x1, R21 ;  /* 0x0000000103037824 */ /* 0x000fe400078e0215 */
[----:B------:R-:W-:Y:S01]  /*215e0*/  IMAD.MOV.U32 R21, RZ, RZ, R48 ;  /* 0x000000ffff157224 */ /* 0x000fe200078e0030 */
[----:B---3--:R-:W-:Y:S01]  /*215f0*/  @P1 SHF.R.U32.HI R21, RZ, R49, R0 ;  /* 0x00000031ff151219 */ /* 0x008fe20000011600 */
[----:B------:R-:W-:Y:S01]  /*21600*/  IMAD R20, R24, UR4, RZ ;  /* 0x0000000418147c24 */ /* 0x000fe2000f8e02ff */
[----:B------:R-:W-:Y:S01]  /*21610*/  @!PT LDS RZ, [RZ] ;  /* 0x00000000fffff984 */ /* 0x000fe20000000800 */
[----:B------:R-:W-:Y:S01]  /*21620*/  @!PT LDS RZ, [RZ] ;  /* 0x00000000fffff984 */ /* 0x000fe20000000800 */
[----:B------:R-:W-:Y:S01]  /*21630*/  @!PT LDS RZ, [RZ] ;  /* 0x00000000fffff984 */ /* 0x000fe20000000800 */
[----:B------:R-:W-:Y:S01]  /*21640*/  @!PT LDS RZ, [RZ] ;  /* 0x00000000fffff984 */ /* 0x000fe20000000800 */
[----:B------:R1:W-:Y:S06]  /*21650*/  MEMBAR.ALL.CTA ;  /* 0x0000000000007992 */ /* 0x0003ec0000008000 */
[----:B-1----:R-:W1:Y:S01]  /*21660*/  FENCE.VIEW.ASYNC.S ;  /* 0x00000000000073c6 */ /* 0x002e620000000000 */
[----:B------:R-:W-:Y:S01]  /*21670*/  IMAD.WIDE.U32 R2, R57, UR4, R2 ;  /* 0x0000000439027c25 */ /* 0x000fe2000f8e0002 */
[----:B------:R-:W-:-:S03]  /*21680*/  SHF.R.S32.HI R0, RZ, 0x1f, R21 ;  /* 0x0000001fff007819 */ /* 0x000fc60000011415 */
        /* <DEDUP_REMOVED lines=11> */
[----:B------:R-:W-:Y:S02]  /*21740*/  IMAD.IADD R3, R3, 0x1, R51 ;  /* 0x0000000103037824 */ /* 0x000fe400078e0233 */
[----:B------:R-:W-:Y:S02]  /*21750*/  IMAD R20, R0, UR4, RZ ;  /* 0x0000000400147c24 */ /* 0x000fe4000f8e02ff */
[----:B------:R-:W-:-:S02]  /*21760*/  VIADD R0, R50, 0x20 ;  /* 0x0000002032007836 */ /* 0x000fc40000000000 */
[C---:B------:R-:W-:Y:S02]  /*21770*/  IMAD R21, R49.reuse, UR5, R20 ;  /* 0x0000000531157c24 */ /* 0x040fe4000f8e0214 */
[----:B------:R-:W-:Y:S01]  /*21780*/  IMAD.WIDE.U32 R2, R49, UR4, R2 ;  /* 0x0000000431027c25 */ /* 0x000fe2000f8e0002 */
[-C--:B------:R-:W-:Y:S01]  /*21790*/  ISETP.GE.AND P0, PT, R0, R59.reuse, PT ;  /* 0x0000003b0000720c */ /* 0x080fe20003f06270 */
[----:B------:R-:W-:Y:S01]  /*217a0*/  ULDC.64 UR4, c[0x0][0xa80] ;  /* 0x0002a00000047ab9 */ /* 0x000fe20000000a00 */
[----:B------:R-:W-:Y:S01]  /*217b0*/  ISETP.GE.AND P2, PT, R50, R59, PT ;  /* 0x0000003b3200720c */ /* 0x000fe20003f46270 */
[----:B------:R-:W-:Y:S01]  /*217c0*/  VIADD R0, R16, 0x2a820 ;  /* 0x0002a82010007836 */ /* 0x000fe20000000000 */
[----:B------:R-:W-:Y:S01]  /*217d0*/  LEA R24, P3, R2, UR4, 0x1 ;  /* 0x0000000402187c11 */ /* 0x000fe2000f8608ff */
[----:B------:R-:W-:Y:S02]  /*217e0*/  IMAD.IADD R3, R3, 0x1, R21 ;  /* 0x0000000103037824 */ /* 0x000fe400078e0215 */
[----:B------:R-:W-:Y:S01]  /*217f0*/  VIADD R20, R50, 0x40 ;  /* 0x0000004032147836 */ /* 0x000fe20000000000 */
[----:B------:R-:W-:-:S02]  /*21800*/  PRMT R0, RZ, 0x654, R0 ;  /* 0x00000654ff007816 */ /* 0x000fc40000000000 */
[----:B------:R-:W-:Y:S01]  /*21810*/  LEA.HI.X R48, R2, UR5, R3, 0x1, P3 ;  /* 0x0000000502307c11 */ /* 0x000fe200098f0c03 */
[----:B------:R-:W-:Y:S01]  /*21820*/  BSSY B1, `(.L_x_1928) ;  /* 0x0000010000017945 */ /* 0x000fe20003800000 */
[----:B------:R-:W-:Y:S01]  /*21830*/  ISETP.GE.AND P1, PT, R20, R59, PT ;  /* 0x0000003b1400720c */ /* 0x000fe20003f26270 */
[----:B-1----:R1:W-:Y:S01]  /*21840*/  SYNCS.ARRIVE.TRANS64.RED.A1T0 RZ, [R0+URZ], RZ ;  /* 0x000000ff00ff79a7 */ /* 0x0023e2000810043f */
[----:B------:R2:W3:Y:S04]  /*21850*/  SHFL.IDX PT, R20, R24, RZ, 0x181f ;  /* 0x00181fff18147589 */ /* 0x0004e800000e0000 */
[----:B-1----:R2:W1:Y:S01]  /*21860*/  SHFL.IDX PT, R0, R48, RZ, 0x181f ;  /* 0x00181fff30007589 */ /* 0x00246200000e0000 */
[----:B------:R-:W-:Y:S06]  /*21870*/  @P2 BRA `(.L_x_1929) ;  /* 0x0000000000282947 */ /* 0x000fec0003800000 */
[----:B------:R-:W-:Y:S01]  /*21880*/  ULDC UR4, c[0x0][0xac8] ;  /* 0x0002b20000047ab9 */ /* 0x000fe20000000800 */
[----:B------:R-:W-:Y:S01]  /*21890*/  ULDC.64 UR6, c[0x0][0x208] ;  /* 0x0000820000067ab9 */ /* 0x000fe20000000a00 */
[----:B------:R-:W-:Y:S02]  /*218a0*/  ISETP.GE.AND P2, PT, R182, UR4, PT ;  /* 0x00000004b6007c0c */ /* 0x000fe4000bf46270 */
[----:B------:R-:W-:-:S11]  /*218b0*/  ISETP.GE.AND P3, PT, R183, UR4, PT ;  /* 0x00000004b7007c0c */ /* 0x000fd6000bf66270 */
[CC--:B---3--:R-:W-:Y:S02]  /*218c0*/  @!P2 LEA R2, P4, R182.reuse, R20.reuse, 0x1 ;  /* 0x00000014b602a211 */ /* 0x0c8fe400078808ff */
[C---:B------:R-:W-:Y:S02]  /*218d0*/  @!P3 LEA R20, P5, R183.reuse, R20, 0x1 ;  /* 0x00000014b714b211 */ /* 0x040fe400078a08ff */
[-C--:B-1----:R-:W-:Y:S02]  /*218e0*/  @!P2 LEA.HI.X R3, R182, R0.reuse, R227, 0x1, P4 ;  /* 0x00000000b603a211 */ /* 0x082fe400020f0ce3 */
[----:B------:R-:W-:-:S03]  /*218f0*/  @!P3 LEA.HI.X R21, R183, R0, R226, 0x1, P5 ;  /* 0x00000000b715b211 */ /* 0x000fc600028f0ce2 */
[----:B-----5:R4:W-:Y:S04]  /*21900*/  @!P2 ST.E.128 desc[UR6][R2.64], R4 ;  /* 0x000000040200a985 */ /* 0x0209e8000c101d06 */
[----:B------:R4:W-:Y:S02]  /*21910*/  @!P3 ST.E.128 desc[UR6][R20.64], R32 ;  /* 0x000000201400b985 */ /* 0x0009e4000c101d06 */
.L_x_1929:
[----:B------:R-:W-:Y:S05]  /*21920*/  BSYNC B1 ;  /* 0x0000000000017941 */ /* 0x000fea0003800000 */
.L_x_1928:
[----:B-1----:R1:W0:Y:S01]  /*21930*/  SHFL.IDX PT, R0, R48, 0x1, 0x181f ;  /* 0x00381f0030007f89 */ /* 0x00222200000e0000 */
[----:B------:R-:W-:Y:S03]  /*21940*/  BSSY B1, `(.L_x_1930) ;  /* 0x000000d000017945 */ /* 0x000fe60003800000 */
[----:B----45:R1:W4:Y:S01]  /*21950*/  SHFL.IDX PT, R4, R24, 0x1, 0x181f ;  /* 0x00381f0018047f89 */ /* 0x03032200000e0000 */
        /* <DEDUP_REMOVED lines=9> */
[----:B------:R0:W-:Y:S04]  /*219f0*/  @!P3 ST.E.128 desc[UR6][R2.64], R8 ;  /* 0x000000080200b985 */ /* 0x0001e8000c101d06 */
[----:B------:R0:W-:Y:S02]  /*21a00*/  @!P4 ST.E.128 desc[UR6][R4.64], R36 ;  /* 0x000000240400c985 */ /* 0x0001e4000c101d06 */
.L_x_1931:
[----:B------:R-:W-:Y:S05]  /*21a10*/  BSYNC B1 ;  /* 0x0000000000017941 */ /* 0x000fea0003800000 */
.L_x_1930:
[----:B0-----:R0:W0:Y:S01]  /*21a20*/  SHFL.IDX PT, R0, R48, 0x2, 0x181f ;  /* 0x00581f0030007f89 */ /* 0x00102200000e0000 */
[----:B------:R-:W-:Y:S03]  /*21a30*/  BSSY B1, `(.L_x_1932) ;  /* 0x000000d000017945 */ /* 0x000fe60003800000 */
[----:B----4-:R4:W0:Y:S01]  /*21a40*/  SHFL.IDX PT, R4, R24, 0x2, 0x181f ;  /* 0x00581f0018047f89 */ /* 0x01082200000e0000 */
[----:B------:R-:W-:Y:S05]  /*21a50*/  @P1 BRA `(.L_x_1933) ;  /* 0x0000000000281947 */ /* 0x000fea0003800000 */
[----:B------:R-:W-:Y:S01]  /*21a60*/  ULDC UR4, c[0x0][0xac8] ;  /* 0x0002b20000047ab9 */ /* 0x000fe20000000800 */
[----:B------:R-:W-:Y:S01]  /*21a70*/  ULDC.64 UR6, c[0x0][0x208] ;  /* 0x0000820000067ab9 */ /* 0x000fe20000000a00 */
        /* <DEDUP_REMOVED lines=8> */
.L_x_1933:
[----:B------:R-:W-:Y:S05]  /*21b00*/  BSYNC B1 ;  /* 0x0000000000017941 */ /* 0x000fea0003800000 */
.L_x_1932:
[----:B0-----:R-:W-:Y:S01]  /*21b10*/  VIADD R0, R50, 0x60 ;  /* 0x0000006032007836 */ /* 0x001fe20000000000 */
[----:B-12---:R-:W0:Y:S04]  /*21b20*/  SHFL.IDX PT, R48, R48, 0x3, 0x181f ;  /* 0x00781f0030307f89 */ /* 0x006e2800000e0000 */
[----:B------:R-:W-:Y:S01]  /*21b30*/  ISETP.GE.AND P0, PT, R0, R59, PT ;  /* 0x0000003b0000720c */ /* 0x000fe20003f06270 */
[----:B----4-:R-:W1:-:S12]  /*21b40*/  SHFL.IDX PT, R24, R24, 0x3, 0x181f ;  /* 0x00781f0018187f89 */ /* 0x010e5800000e0000 */
[----:B------:R-:W-:Y:S05]  /*21b50*/  @P0 BRA `(.L_x_1934) ;  /* 0x0000000c00000947 */ /* 0x000fea0003800000 */
[----:B------:R-:W-:Y:S01]  /*21b60*/  ULDC UR4, c[0x0][0xac8] ;  /* 0x0002b20000047ab9 */ /* 0x000fe20000000800 */
[----:B------:R-:W-:Y:S01]  /*21b70*/  ULDC.64 UR6, c[0x0][0x208] ;  /* 0x0000820000067ab9 */ /* 0x000fe20000000a00 */
[----:B------:R-:W-:-:S13]  /*21b80*/  ISETP.GE.AND P1, PT, R182, UR4, PT ;  /* 0x00000004b6007c0c */ /* 0x000fda000bf26270 */
[----:B-1----:R-:W-:-:S04]  /*21b90*/  @!P1 LEA R2, P0, R182, R24, 0x1 ;  /* 0x00000018b6029211 */ /* 0x002fc800078008ff */
[----:B0-----:R-:W-:Y:S02]  /*21ba0*/  @!P1 LEA.HI.X R3, R182, R48, R227, 0x1, P0 ;  /* 0x00000030b6039211 */ /* 0x001fe400000f0ce3 */
[----:B------:R-:W-:-:S03]  /*21bb0*/  ISETP.GE.AND P0, PT, R183, UR4, PT ;  /* 0x00000004b7007c0c */ /* 0x000fc6000bf06270 */
[----:B------:R0:W-:Y:S10]  /*21bc0*/  @!P1 ST.E.128 desc[UR6][R2.64], R28 ;  /* 0x0000001c02009985 */ /* 0x0001f4000c101d06 */
[----:B------:R-:W-:Y:S05]  /*21bd0*/  @P0 BRA `(.L_x_1934) ;  /* 0x0000000800e00947 */ /* 0x000fea0003800000 */
[----:B0-----:R-:W-:Y:S01]  /*21be0*/  LEA R2, P0, R183, R24, 0x1 ;  /* 0x00000018b7027211 */ /* 0x001fe200078008ff */
[----:B------:R-:W-:-:S03]  /*21bf0*/  ULDC.64 UR4, c[0x0][0x208] ;  /* 0x0000820000047ab9 */ /* 0x000fc60000000a00 */
[----:B------:R-:W-:-:S05]  /*21c00*/  LEA.HI.X R3, R183, R48, R226, 0x1, P0 ;  /* 0x00000030b7037211 */ /* 0x000fca00000f0ce2 */
[----:B------:R0:W-:Y:S01]  /*21c10*/  ST.E.128 desc[UR4][R2.64], R44 ;  /* 0x0000002c02007985 */ /* 0x0001e2000c101d04 */
[----:B------:R-:W-:Y:S05]  /*21c20*/  BRA `(.L_x_1934) ;  /* 0x0000000800cc7947 */ /* 0x000fea0003800000 */
.L_x_1926:
[----:B------:R-:W-:Y:S01]  /*21c30*/  ULDC.64 UR4, c[0x0][0xc00] ;  /* 0x0003000000047ab9 */ /* 0x000fe20000000a00 */
[----:B------:R-:W2:Y:S01]  /*21c40*/  LDC R21, c[0x0][0xbe8] ;  /* 0x0002fa00ff157b82 */ /* 0x000ea20000000800 */
[----:B------:R-:W-:Y:S01]  /*21c50*/  ISETP.NE.U32.AND P0, PT, RZ, UR4, PT ;  /* 0x00000004ff007c0c */ /* 0x000fe2000bf05070 */
[----:B------:R-:W-:Y:S01]  /*21c60*/  IMAD.MOV.U32 R6, RZ, RZ, RZ ;  /* 0x000000ffff067224 */ /* 0x000fe200078e00ff */
[----:B------:R-:W-:Y:S02]  /*21c70*/  ULDC.64 UR6, c[0x0][0x208] ;  /* 0x0000820000067ab9 */ /* 0x000fe40000000a00 */
[----:B------:R-:W-:Y:S01]  /*21c80*/  ISETP.NE.AND.EX P0, PT, RZ, UR5, PT, P0 ;  /* 0x00000005ff007c0c */ /* 0x000fe2000bf05300 */
[----:B------:R-:W-:Y:S02]  /*21c90*/  ULDC.64 UR4, c[0x0][0xc08] ;  /* 0x0003020000047ab9 */ /* 0x000fe40000000a00 */
[----:B------:R-:W-:Y:S01]  /*21ca0*/  ISETP.NE.U32.AND P1, PT, RZ, UR4, PT ;  /* 0x00000004ff007c0c */ /* 0x000fe2000bf25070 */
[----:B------:R-:W3:Y:S03]  /*21cb0*/  LDC.64 R2, c[0x0][0xc00] ;  /* 0x00030000ff027b82 */ /* 0x000ee60000000a00 */
[----:B------:R-:W-:-:S02]  /*21cc0*/  ISETP.NE.AND.EX P1, PT, RZ, UR5, PT, P1 ;  /* 0x00000005ff007c0c */ /* 0x000fc4000bf25310 */
[----:B--2---:R-:W-:-:S11]  /*21cd0*/  ISETP.NE.AND P2, PT, R21, 0x1, PT ;  /* 0x000000011500780c */ /* 0x004fd60003f45270 */
[----:B------:R-:W2:Y:S01]  /*21ce0*/  @P1 LDC.64 R4, c[0x0][0xc08] ;  /* 0x00030200ff041b82 */ /* 0x000ea20000000a00 */
[----:B------:R-:W-:Y:S01]  /*21cf0*/  ULDC UR4, c[0x0][0xa88] ;  /* 0x0002a20000047ab9 */ /* 0x000fe20000000800 */
[----:B---3--:R-:W-:-:S06]  /*21d00*/  IMAD.WIDE R2, R186, 0x4, R2 ;  /* 0x00000004ba027825 */ /* 0x008fcc00078e0202 */
[----:B------:R-:W3:Y:S08]  /*21d10*/  @P2 LDC R20, c[0x0][0xbec] ;  /* 0x0002fb00ff142b82 */ /* 0x000ef00000000800 */
[----:B------:R-:W4:Y:S01]  /*21d20*/  @P2 LDC R29, c[0x0][0xbf0] ;  /* 0x0002fc00ff1d2b82 */ /* 0x000f220000000800 */
[----:B------:R-:W-:Y:S01]  /*21d30*/  IMAD.U32 R0, RZ, RZ, UR4 ;  /* 0x00000004ff007e24 */ /* 0x000fe2000f8e00ff */
[----:B------:R0:W5:Y:S01]  /*21d40*/  @P0 LDG.E R6, desc[UR6][R2.64] ;  /* 0x0000000602060981 */ /* 0x000162000c1e1900 */
[----:B--2---:R-:W-:Y:S01]  /*21d50*/  @P1 IMAD.WIDE R4, R186, 0x4, R4 ;  /* 0x00000004ba041825 */ /* 0x004fe200078e0204 */
[----:B------:R-:W-:-:S04]  /*21d60*/  ISETP.GE.AND P3, PT, R228, 0x80, PT ;  /* 0x00000080e400780c */ /* 0x000fc80003f66270 */
[----:B------:R0:W5:Y:S01]  /*21d70*/  @P1 LDG.E R0, desc[UR6][R4.64] ;  /* 0x0000000604001981 */ /* 0x000162000c1e1900 */
[----:B------:R-:W-:Y:S01]  /*21d80*/  SHF.R.S32.HI R7, RZ, 0x1f, R186 ;  /* 0x0000001fff077819 */ /* 0x000fe200000114ba */
[----:B------:R-:W-:Y:S07]  /*21d90*/  @P1 BRA `(.L_x_1935) ;  /* 0x0000000000141947 */ /* 0x000fee0003800000 */
[----:B------:R-:W-:Y:S05]  /*21da0*/  @!P0 BRA `(.L_x_1935) ;  /* 0x0000000000108947 */ /* 0x000fea0003800000 */
[----:B------:R-:W-:Y:S02]  /*21db0*/  ULDC.64 UR4, c[0x0][0x208] ;  /* 0x0000820000047ab9 */ /* 0x000fe40000000a00 */
[----:B0-----:R-:W2:Y:S04]  /*21dc0*/  LDG.E R5, desc[UR4][R2.64] ;  /* 0x0000000402057981 */ /* 0x001ea8000c1e1900 */
[----:B-----5:R-:W2:Y:S02]  /*21dd0*/  LDG.E R0, desc[UR4][R2.64+0x4] ;  /* 0x0000040402007981 */ /* 0x020ea4000c1e1900 */
[----:B--2---:R-:W-:-:S07]  /*21de0*/  IMAD.IADD R0, R0, 0x1, -R5 ;  /* 0x0000000100007824 */ /* 0x004fce00078e0a05 */
.L_x_1935:
[----:B------:R-:W-:Y:S01]  /*21df0*/  BSSY B1, `(.L_x_1936) ;  /* 0x000002e000017945 */ /* 0x000fe20003800000 */
[----:B------:R-:W-:Y:S02]  /*21e00*/  SHF.R.S32.HI R10, RZ, 0x1f, R185 ;  /* 0x0000001fff0a7819 */ /* 0x000fe400000114b9 */
[----:B------:R-:W-:Y:S02]  /*21e10*/  SEL R13, R186, RZ, !P0 ;  /* 0x000000ffba0d7207 */ /* 0x000fe40004000000 */
[----:B------:R-:W-:Y:S02]  /*21e20*/  SEL R12, R7, RZ, !P0 ;  /* 0x000000ff070c7207 */ /* 0x000fe40004000000 */
[----:B-----5:R-:W-:Y:S01]  /*21e30*/  SHF.R.S32.HI R11, RZ, 0x1f, R6 ;  /* 0x0000001fff0b7819 */ /* 0x020fe20000011406 */
[----:B------:R-:W-:Y:S06]  /*21e40*/  @P3 BRA `(.L_x_1937) ;  /* 0x0000000000a03947 */ /* 0x000fec0003800000 */
[----:B0-----:R-:W0:Y:S01]  /*21e50*/  S2R R4, SR_TID.X ;  /* 0x0000000000047919 */ /* 0x001e220000002100 */
        /* <DEDUP_REMOVED lines=39> */
.L_x_1937:
[----:B------:R-:W-:Y:S05]  /*220d0*/  BSYNC B1 ;  /* 0x0000000000017941 */ /* 0x000fea0003800000 */
.L_x_1936:
[----:B------:R-:W-:Y:S01]  /*220e0*/  ULDC.64 UR4, c[0x0][0xaa0] ;  /* 0x0002a80000047ab9 */ /* 0x000fe20000000a00 */
[----:B0-2---:R-:W-:Y:S01]  /*220f0*/  IMAD R4, R184, 0x20, R190 ;  /* 0x00000020b8047824 */ /* 0x005fe200078e02be */
[----:B------:R-:W-:Y:S01]  /*22100*/  BSSY B1, `(.L_x_1938) ;  /* 0x0000038000017945 */ /* 0x000fe20003800000 */
[----:B------:R-:W-:Y:S02]  /*22110*/  IMAD R3, R11, UR4, RZ ;  /* 0x000000040b037c24 */ /* 0x000fe4000f8e02ff */
[----:B------:R-:W-:Y:S02]  /*22120*/  IMAD.IADD R9, R177, 0x1, R4 ;  /* 0x00000001b1097824 */ /* 0x000fe400078e0204 */
[C---:B------:R-:W-:Y:S02]  /*22130*/  IMAD R5, R6.reuse, UR5, R3 ;  /* 0x0000000506057c24 */ /* 0x040fe4000f8e0203 */
[----:B------:R-:W-:Y:S01]  /*22140*/  IMAD.WIDE.U32 R2, R6, UR4, RZ ;  /* 0x0000000406027c25 */ /* 0x000fe2000f8e00ff */
[----:B------:R-:W-:-:S03]  /*22150*/  ULDC.64 UR4, c[0x0][0xae8] ;  /* 0x0002ba0000047ab9 */ /* 0x000fc60000000a00 */
[----:B------:R-:W-:Y:S02]  /*22160*/  IMAD.IADD R3, R3, 0x1, R5 ;  /* 0x0000000103037824 */ /* 0x000fe400078e0205 */
[----:B------:R-:W-:Y:S02]  /*22170*/  IMAD R6, R10, UR4, RZ ;  /* 0x000000040a067c24 */ /* 0x000fe4000f8e02ff */
[----:B---3--:R-:W-:-:S04]  /*22180*/  @P2 IMAD.HI.U32 R4, R9, R20, RZ ;  /* 0x0000001409042227 */ /* 0x008fc800078e00ff */
[C---:B------:R-:W-:Y:S02]  /*22190*/  IMAD R7, R185.reuse, UR5, R6 ;  /* 0x00000005b9077c24 */ /* 0x040fe4000f8e0206 */
[----:B------:R-:W-:Y:S01]  /*221a0*/  IMAD.WIDE.U32 R2, R185, UR4, R2 ;  /* 0x00000004b9027c25 */ /* 0x000fe2000f8e0002 */
[----:B------:R-:W-:-:S03]  /*221b0*/  ULDC.64 UR4, c[0x0][0xaf0] ;  /* 0x0002bc0000047ab9 */ /* 0x000fc60000000a00 */
[----:B------:R-:W-:Y:S01]  /*221c0*/  IMAD.MOV.U32 R5, RZ, RZ, R9 ;  /* 0x000000ffff057224 */ /* 0x000fe200078e0009 */
[----:B----4-:R-:W-:Y:S01]  /*221d0*/  @P2 SHF.R.U32.HI R5, RZ, R29, R4 ;  /* 0x0000001dff052219 */ /* 0x010fe20000011604 */
        /* <DEDUP_REMOVED lines=42> */
.L_x_1939:
[----:B------:R-:W-:Y:S05]  /*22480*/  BSYNC B1 ;  /* 0x0000000000017941 */ /* 0x000fea0003800000 */
.L_x_1938:
        /* <DEDUP_REMOVED lines=14> */
.L_x_1941:
[----:B------:R-:W-:Y:S05]  /*22570*/  BSYNC B1 ;  /* 0x0000000000017941 */ /* 0x000fea0003800000 */
.L_x_1940:
        /* <DEDUP_REMOVED lines=14> */
.L_x_1943:
[----:B------:R-:W-:Y:S05]  /*22660*/  BSYNC B1 ;  /* 0x0000000000017941 */ /* 0x000fea0003800000 */
.L_x_1942:
        /* <DEDUP_REMOVED lines=15> */
.L_x_1934:
[----:B------:R-:W-:Y:S05]  /*22760*/  BSYNC B0 ;  /* 0x0000000000007941 */ /* 0x000fea0003800000 */
.L_x_1925:
[----:B------:R-:W-:Y:S02]  /*22770*/  ULDC UR4, c[0x0][0xc3c] ;  /* 0x00030f0000047ab9 */ /* 0x000fe40000000800 */
[----:B-1----:R-:W-:-:S13]  /*22780*/  ISETP.GE.AND P0, PT, R27, UR4, PT ;  /* 0x000000041b007c0c */ /* 0x002fda000bf06270 */
[----:B------:R-:W-:Y:S05]  /*22790*/  @!P0 BRA `(.L_x_1944) ;  /* 0xfffffde800ac8947 */ /* 0x000fea000383ffff */
[----:B------:R-:W-:Y:S05]  /*227a0*/  BRA `(.L_x_1658) ;  /* 0x0000008400047947 */ /* 0x000fea0003800000 */
.L_x_1656:
[----:B------:R-:W-:-:S08]  /*227b0*/  NOP ;  /* 0x0000000000007918 */ /* 0x000fd00000000000 */
[----:B------:R-:W0:-:S00]  /*227c0*/  USETMAXREG.DEALLOC.CTAPOOL 0x18 ;  /* 0x00000018000079c8 */ /* 0x000e0000080e0500 */
        /* <DEDUP_REMOVED lines=16> */
.L_x_1945:
[----:B------:R-:W-:Y:S01]  /*228d0*/  LOP3.LUT R0, R4, 0x1f, RZ, 0xc0, !PT ;  /* 0x0000001f04007812 */ /* 0x000fe200078ec0ff */
[----:B------:R-:W-:Y:S01]  /*228e0*/  ULDC UR4, c[0x0][0xc3c] ;  /* 0x00030f0000047ab9 */ /* 0x000fe20000000800 */
[----:B------:R-:W-:Y:S01]  /*228f0*/  ULDC.64 UR6, c[0x0][0x208] ;  /* 0x0000820000067ab9 */ /* 0x000fe20000000a00 */
[----:B------:R-:W-:Y:S01]  /*22900*/  ULDC UR5, c[0x0][0xc38] ;  /* 0x00030e0000057ab9 */ /* 0x000fe20000000800 */
        /* <DEDUP_REMOVED lines=38> */
.L_x_1951:
        /* <DEDUP_REMOVED lines=13> */
.L_x_1950:
[----:B------:R-:W-:Y:S05]  /*22c40*/  BSYNC B0 ;  /* 0x0000000000007941 */ /* 0x000fea0003800000 */
.L_x_1949:
        /* <DEDUP_REMOVED lines=21> */
.L_x_1947:
        /* <DEDUP_REMOVED lines=21> */
.L_x_1952:
[----:B-1----:R-:W-:Y:S02]  /*22ef0*/  IMAD.MOV R2, RZ, RZ, -R3 ;  /* 0x000000ffff027224 */ /* 0x002fe400078e0a03 */
[----:B---3--:R-:W-:Y:S02]  /*22f00*/  IMAD R16, R16, UR5, R7 ;  /* 0x0000000510107c24 */ /* 0x008fe4000f8e0207 */
[----:B------:R-:W-:Y:S02]  /*22f10*/  IMAD R7, R2, R11, RZ ;  /* 0x0000000b02077224 */ /* 0x000fe400078e02ff */
[----:B------:R-:W-:-:S04]  /*22f20*/  IMAD.MOV.U32 R2, RZ, RZ, RZ ;  /* 0x000000ffff027224 */ /* 0x000fc800078e00ff */
[----:B------:R-:W-:Y:S01]  /*22f30*/  IMAD.HI.U32 R3, R3, R7, R2 ;  /* 0x0000000703037227 */ /* 0x000fe200078e0002 */
[----:B------:R-:W-:Y:S02]  /*22f40*/  IADD3 R2, -R16, UR6, RZ ;  /* 0x0000000610027c10 */ /* 0x000fe4000fffe1ff */
[----:B------:R-:W-:Y:S02]  /*22f50*/  IABS R7, R9 ;  /* 0x0000000900077213 */ /* 0x000fe40000000000 */
[----:B--2---:R-:W-:-:S03]  /*22f60*/  IABS R6, R2 ;  /* 0x0000000200067213 */ /* 0x004fc60000000000 */
        /* <DEDUP_REMOVED lines=18> */
[----:B------:R-:W-:-:S04]  /*23090*/  VIADDMNMX R10, R3, UR5, R10, PT ;  /* 0x00000005030a7c46 */ /* 0x000fc8000b80010a */
[----:B------:R-:W-:-:S04]  /*230a0*/  IABS R7, R10 ;  /* 0x0000000a00077213 */ /* 0x000fc80000000000 */
[----:B------:R-:W1:Y:S08]  /*230b0*/  I2F.RP R8, R7 ;  /* 0x0000000700087306 */ /* 0x000e700000209400 */
[----:B-1----:R-:W1:Y:S02]  /*230c0*/  MUFU.RCP R8, R8 ;  /* 0x0000000800087308 */ /* 0x002e640000001000 */
[----:B-1----:R-:W-:Y:S01]  /*230d0*/  VIADD R3, R8, 0xffffffe ;  /* 0x0ffffffe08037836 */ /* 0x002fe20000000000 */
[----:B------:R-:W-:-:S05]  /*230e0*/  IABS R8, R10 ;  /* 0x0000000a00087213 */ /* 0x000fca0000000000 */
[----:B------:R-:W1:Y:S01]  /*230f0*/  F2I.FTZ.U32.TRUNC.NTZ R3, R3 ;  /* 0x0000000300037305 */ /* 0x000e62000021f000 */
[----:B------:R-:W-:Y:S02]  /*23100*/  IMAD.MOV R8, RZ, RZ, -R8 ;  /* 0x000000ffff087224 */ /* 0x000fe400078e0a08 */
[----:B-1----:R-:W-:-:S04]  /*23110*/  IMAD.MOV R2, RZ, RZ, -R3 ;  /* 0x000000ffff027224 */ /* 0x002fc800078e0a03 */
[----:B------:R-:W-:Y:S02]  /*23120*/  IMAD R11, R2, R7, RZ ;  /* 0x00000007020b7224 */ /* 0x000fe400078e02ff */
[----:B------:R-:W-:-:S04]  /*23130*/  IMAD.MOV.U32 R2, RZ, RZ, RZ ;  /* 0x000000ffff027224 */ /* 0x000fc800078e00ff */
[----:B------:R-:W-:Y:S01]  /*23140*/  IMAD.HI.U32 R2, R3, R11, R2 ;  /* 0x0000000b03027227 */ /* 0x000fe200078e0002 */
[----:B------:R-:W-:Y:S02]  /*23150*/  IABS R11, R9 ;  /* 0x00000009000b7213 */ /* 0x000fe40000000000 */
[C---:B------:R-:W-:Y:S01]  /*23160*/  LOP3.LUT R3, R9.reuse, R10, RZ, 0x3c, !PT ;  /* 0x0000000a09037212 */ /* 0x040fe200078e3cff */
[----:B------:R-:W-:Y:S02]  /*23170*/  IMAD.IADD R9, R9, 0x1, R6 ;  /* 0x0000000109097824 */ /* 0x000fe400078e0206 */
[----:B------:R-:W-:Y:S01]  /*23180*/  IMAD.HI.U32 R2, R2, R11, RZ ;  /* 0x0000000b02027227 */ /* 0x000fe200078e00ff */
[----:B------:R-:W-:-:S03]  /*23190*/  ISETP.GE.AND P2, PT, R3, RZ, PT ;  /* 0x000000ff0300720c */ /* 0x000fc60003f46270 */
        /* <DEDUP_REMOVED lines=9> */
[----:B------:R-:W-:-:S04]  /*23230*/  IMAD.MOV R10, RZ, RZ, -R10 ;  /* 0x000000ffff0a7224 */ /* 0x000fc800078e0a0a */
[----:B------:R-:W-:Y:S01]  /*23240*/  IMAD R18, R2, R10, R9 ;  /* 0x0000000a02127224 */ /* 0x000fe200078e0209 */
[----:B------:R-:W-:-:S05]  /*23250*/  LOP3.LUT R2, RZ, R2, RZ, 0x33, !PT ;  /* 0x00000002ff027212 */ /* 0x000fca00078e33ff */
[----:B------:R-:W-:Y:S01]  /*23260*/  IMAD.IADD R17, R5, 0x1, R2 ;  /* 0x0000000105117824 */ /* 0x000fe200078e0202 */
[----:B------:R-:W-:Y:S06]  /*23270*/  BRA `(.L_x_1953) ;  /* 0x00000000000c7947 */ /* 0x000fec0003800000 */
.L_x_1948:
[----:B------:R-:W-:Y:S02]  /*23280*/  IMAD.MOV.U32 R17, RZ, RZ, RZ ;  /* 0x000000ffff117224 */ /* 0x000fe400078e00ff */
[----:B------:R-:W-:Y:S02]  /*23290*/  IMAD.U32 R16, RZ, RZ, UR6 ;  /* 0x00000006ff107e24 */ /* 0x000fe4000f8e00ff */
[----:B------:R-:W-:-:S07]  /*232a0*/  IMAD.MOV.U32 R18, RZ, RZ, RZ ;  /* 0x000000ffff127224 */ /* 0x000fce00078e00ff */
.L_x_1953:
[----:B------:R-:W-:-:S13]  /*232b0*/  ISETP.NE.AND P0, PT, R0, RZ, PT ;  /* 0x000000ff0000720c */ /* 0x000fda0003f05270 */
[----:B------:R-:W1:Y:S01]  /*232c0*/  @!P0 S2R R3, SR_CgaCtaId ;  /* 0x0000000000038919 */ /* 0x000e620000008800 */
[----:B------:R-:W-:-:S04]  /*232d0*/  @!P0 MOV R0, 0x400 ;  /* 0x0000040000008802 */ /* 0x000fc80000000f00 */
[----:B-1----:R-:W-:-:S05]  /*232e0*/  @!P0 LEA R0, R3, R0, 0x18 ;  /* 0x0000000003008211 */ /* 0x002fca00078ec0ff */
[----:B------:R2:W-:Y:S01]  /*232f0*/  @!P0 STS.128 [R0+0x2a8d0], R16 ;  /* 0x02a8d01000008388 */ /* 0x0005e20000000c00 */
[----:B------:R-:W-:Y:S06]  /*23300*/  BAR.ARV 0x5, 0x180 ;  /* 0x0146000000007b1d */ /* 0x000fec0000002000 */
.L_x_1946:
[----:B--2---:R-:W-:Y:S01]  /*23310*/  IMAD.MOV.U32 R0, RZ, RZ, 0x1 ;  /* 0x00000001ff007424 */ /* 0x004fe200078e00ff */
[----:B------:R2:W-:Y:S01]  /*23320*/  STL [R1+0x8], RZ ;  /* 0x000008ff01007387 */ /* 0x0005e20000100800 */
[----:B------:R-:W-:Y:S02]  /*23330*/  ULDC UR4, c[0x0][0xc3c] ;  /* 0x00030f0000047ab9 */ /* 0x000fe40000000800 */
[----:B-1----:R-:W-:Y:S01]  /*23340*/  ISETP.GE.AND P0, PT, R19, UR4, PT ;  /* 0x0000000413007c0c */ /* 0x002fe2000bf06270 */
[----:B------:R2:W-:Y:S04]  /*23350*/  STL [R1+0x18], R0 ;  /* 0x0000180001007387 */ /* 0x0005e80000100800 */
[----:B------:R2:W-:Y:S08]  /*23360*/  STL [R1+0x48], RZ ;  /* 0x000048ff01007387 */ /* 0x0005f00000100800 */
[----:B--2---:R-:W-:Y:S05]  /*23370*/  @P0 BRA `(.L_x_1954) ;  /* 0x0000007400280947 */ /* 0x004fea0003800000 */
[----:B------:R-:W2:Y:S01]  /*23380*/  LDL.LU R5, [R1+0x4] ;  /* 0x0000040001057983 */ /* 0x000ea20000300800 */
[C---:B------:R-:W-:Y:S01]  /*23390*/  IMAD.SHL.U32 R0, R4.reuse, 0x8, RZ ;  /* 0x0000000804007824 */ /* 0x040fe200078e00ff */
[----:B------:R-:W1:Y:S01]  /*233a0*/  S2UR UR5, SR_CgaCtaId ;  /* 0x00000000000579c3 */ /* 0x000e620000008800 */
[----:B------:R-:W-:Y:S01]  /*233b0*/  LOP3.LUT R7, R4, 0x7f, RZ, 0xc0, !PT ;  /* 0x0000007f04077812 */ /* 0x000fe200078ec0ff */
[----:B------:R-:W-:Y:S01]  /*233c0*/  UMOV UR4, 0x400 ;  /* 0x0000040000047882 */ /* 0x000fe20000000000 */
[----:B------:R-:W-:Y:S01]  /*233d0*/  BSSY B8, `(.L_x_1954) ;  /* 0x0000744000087945 */ /* 0x000fe20003800000 */
[C---:B------:R-:W-:Y:S01]  /*233e0*/  LOP3.LUT R3, R0.reuse, 0x1f8, RZ, 0xc0, !PT ;  /* 0x000001f800037812 */ /* 0x040fe200078ec0ff */
[----:B------:R-:W-:Y:S01]  /*233f0*/  ULDC.64 UR38, c[0x0][0x198] ;  /* 0x0000660000267ab9 */ /* 0x000fe20000000a00 */
[C---:B------:R-:W-:Y:S01]  /*23400*/  ISETP.NE.AND P1, PT, R7.reuse, RZ, PT ;  /* 0x000000ff0700720c */ /* 0x040fe20003f25270 */
[----:B0-----:R-:W-:Y:S01]  /*23410*/  IMAD.SHL.U32 R2, R7, 0x8, RZ ;  /* 0x0000000807027824 */ /* 0x001fe200078e00ff */
[----:B------:R-:W-:Y:S01]  /*23420*/  LOP3.LUT R3, R3, 0x38, R4, 0x78, !PT ;  /* 0x0000003803037812 */ /* 0x000fe200078e7804 */
[----:B------:R-:W-:Y:S01]  /*23430*/  ULOP3.LUT UR37, UR60, 0x2, URZ, 0xfc, !UPT ;  /* 0x000000023c257892 */ /* 0x000fe2000f8efc3f */
[----:B------:R-:W-:Y:S01]  /*23440*/  LOP3.LUT R0, R0, 0x38, RZ, 0xc0, !PT ;  /* 0x0000003800007812 */ /* 0x000fe200078ec0ff */
[----:B------:R-:W-:Y:S01]  /*23450*/  ULDC UR36, c[0x0][0xc] ;  /* 0x0000030000247ab9 */ /* 0x000fe20000000800 */
[----:B------:R-:W-:-:S02]  /*23460*/  LOP3.LUT R2, R3, 0x200, R2, 0xf8, !PT ;  /* 0x0000020003027812 */ /* 0x000fc400078ef802 */
[C---:B------:R-:W-:Y:S01]  /*23470*/  LOP3.LUT P0, R3, R4.reuse, 0x1f, RZ, 0xc0, !PT ;  /* 0x0000001f04037812 */ /* 0x040fe2000780c0ff */
[----:B------:R-:W-:Y:S01]  /*23480*/  IMAD.SHL.U32 R4, R4, 0x10, RZ ;  /* 0x0000001004047824 */ /* 0x000fe200078e00ff */
[----:B------:R-:W-:-:S03]  /*23490*/  SHF.R.U32.HI R6, RZ, 0x3, R7 ;  /* 0x00000003ff067819 */ /* 0x000fc60000011607 */
[----:B------:R0:W-:Y:S01]  /*234a0*/  STL [R1+0x28], R3 ;  /* 0x0000280301007387 */ /* 0x0001e20000100800 */
[----:B------:R-:W-:Y:S01]  /*234b0*/  LOP3.LUT R4, R6, 0x70, R4, 0xf8, !PT ;  /* 0x0000007006047812 */ /* 0x000fe200078ef804 */
[----:B-1----:R-:W-:-:S06]  /*234c0*/  ULEA UR4, UR5, UR4, 0x18 ;  /* 0x0000000405047291 */ /* 0x002fcc000f8ec03f */
[----:B0-----:R-:W-:-:S04]  /*234d0*/  IMAD.U32 R3, RZ, RZ, UR4 ;  /* 0x00000004ff037e24 */ /* 0x001fc8000f8e00ff */
[----:B------:R-:W-:Y:S01]  /*234e0*/  IMAD R2, R2, 0x2, R3 ;  /* 0x0000000202027824 */ /* 0x000fe200078e0203 */
[----:B------:R0:W-:Y:S04]  /*234f0*/  STL [R1], R3 ;  /* 0x0000000301007387 */ /* 0x0001e80000100800 */
[----:B------:R1:W-:Y:S04]  /*23500*/  STL [R1+0x2c], R2 ;  /* 0x00002c0201007387 */ /* 0x0003e80000100800 */
[----:B------:R-:W-:Y:S01]  /*23510*/  STL [R1+0x48], RZ ;  /* 0x000048ff01007387 */ /* 0x000fe20000100800 */
[----:B0-----:R-:W-:-:S02]  /*23520*/  IMAD.MOV.U32 R3, RZ, RZ, 0x1 ;  /* 0x00000001ff037424 */ /* 0x001fc400078e00ff */
[----:B-1----:R-:W-:Y:S01]  /*23530*/  IMAD.MOV.U32 R2, RZ, RZ, 0x1 ;  /* 0x00000001ff027424 */ /* 0x002fe200078e00ff */
[----:B--2---:R-:W-:-:S04]  /*23540*/  LOP3.LUT R5, R5, 0xfffffffd, RZ, 0xc0, !PT ;  /* 0xfffffffd05057812 */ /* 0x004fc800078ec0ff */
[----:B------:R-:W-:-:S04]  /*23550*/  @P1 LOP3.LUT R5, R5, 0x2, RZ, 0xfc, !PT ;  /* 0x0000000205051812 */ /* 0x000fc800078efcff */
[----:B------:R-:W-:-:S04]  /*23560*/  LOP3.LUT R5, R5, 0xfffffffe, RZ, 0xc0, !PT ;  /* 0xfffffffe05057812 */ /* 0x000fc800078ec0ff */
[----:B------:R-:W-:Y:S02]  /*23570*/  @P0 LOP3.LUT R5, R5, 0x1, RZ, 0xfc, !PT ;  /* 0x0000000105050812 */ /* 0x000fe400078efcff */
[----:B------:R-:W-:Y:S02]  /*23580*/  ISETP.NE.OR P0, PT, R7, RZ, !P0 ;  /* 0x000000ff0700720c */ /* 0x000fe40004705670 */
[----:B------:R-:W-:-:S11]  /*23590*/  LOP3.LUT R5, R5, 0xfffffff7, RZ, 0xc0, !PT ;  /* 0xfffffff705057812 */ /* 0x000fd600078ec0ff */
[----:B------:R-:W-:-:S05]  /*235a0*/  @P0 LOP3.LUT R5, R5, 0x8, RZ, 0xfc, !PT ;  /* 0x0000000805050812 */ /* 0x000fca00078efcff */
[----:B------:R-:W-:Y:S04]  /*235b0*/  STL [R1+0x4], R5 ;  /* 0x0000040501007387 */ /* 0x000fe80000100800 */
[----:B------:R0:W-:Y:S04]  /*235c0*/  STL [R1+0x20], R2 ;  /* 0x0000200201007387 */ /* 0x0001e80000100800 */
[----:B------:R1:W-:Y:S04]  /*235d0*/  STL [R1+0xc], RZ ;  /* 0x00000cff01007387 */ /* 0x0003e80000100800 */
[----:B------:R1:W-:Y:S01]  /*235e0*/  STL [R1+0x8], RZ ;  /* 0x000008ff01007387 */ /* 0x0003e20000100800 */
[----:B0-----:R-:W-:-:S03]  /*235f0*/  LOP3.LUT R2, R0, 0x40, RZ, 0xfc, !PT ;  /* 0x0000004000027812 */ /* 0x001fc600078efcff */
[----:B------:R1:W-:Y:S01]  /*23600*/  STL [R1+0x18], R3 ;  /* 0x0000180301007387 */ /* 0x0003e20000100800 */
[----:B------:R-:W-:-:S07]  /*23610*/  LOP3.LUT R0, R0, 0x80, RZ, 0xfc, !PT ;  /* 0x0000008000007812 */ /* 0x000fce00078efcff */
.L_x_2114:
[----:B0-----:R-:W0:Y:S01]  /*23620*/  LDC.64 R12, c[0x0][0xa00] ;  /* 0x00028000ff0c7b82 */ /* 0x001e220000000a00 */
[----:B------:R-:W-:Y:S05]  /*23630*/  YIELD ;  /* 0x0000000000007946 */ /* 0x000fea0003800000 */
[----:B------:R-:W-:Y:S01]  /*23640*/  ULDC.64 UR4, c[0x0][0xa28] ;  /* 0x00028a0000047ab9 */ /* 0x000fe20000000a00 */
[----:B------:R-:W-:Y:S02]  /*23650*/  CS2R R6, SRZ ;  /* 0x0000000000067805 */ /* 0x000fe4000001ff00 */
[----:B------:R-:W-:Y:S01]  /*23660*/  ISETP.NE.U32.AND P0, PT, RZ, UR4, PT ;  /* 0x00000004ff007c0c */ /* 0x000fe2000bf05070 */
[----:B------:R-:W-:Y:S01]  /*23670*/  ULDC.64 UR10, c[0x0][0x208] ;  /* 0x00008200000a7ab9 */ /* 0x000fe20000000a00 */
[----:B------:R-:W-:Y:S01]  /*23680*/  ULDC.64 UR8, c[0x0][0xa18] ;  /* 0x0002860000087ab9 */ /* 0x000fe20000000a00 */
[----:B--2---:R-:W2:Y:S01]  /*23690*/  LDC.64 R4, c[0x0][0xa08] ;  /* 0x00028200ff047b82 */ /* 0x004ea20000000a00 */
[----:B------:R-:W-:Y:S01]  /*236a0*/  ISETP.NE.AND.EX P0, PT, RZ, UR5, PT, P0 ;  /* 0x00000005ff007c0c */ /* 0x000fe2000bf05300 */
[----:B------:R-:W-:Y:S01]  /*236b0*/  ULDC.64 UR4, c[0x0][0xa00] ;  /* 0x0002800000047ab9 */ /* 0x000fe20000000a00 */
[----:B------:R-:W-:Y:S01]  /*236c0*/  ULDC.64 UR6, c[0x0][0xa08] ;  /* 0x0002820000067ab9 */ /* 0x000fe20000000a00 */
[----:B------:R-:W-:-:S04]  /*236d0*/  ISETP.NE.U32.AND P1, PT, RZ, UR4, PT ;  /* 0x00000004ff007c0c */ /* 0x000fc8000bf25070 */
[----:B------:R-:W-:Y:S01]  /*236e0*/  ISETP.NE.AND.EX P1, PT, RZ, UR5, PT, P1 ;  /* 0x00000005ff007c0c */ /* 0x000fe2000bf25310 */
[----:B------:R-:W-:Y:S01]  /*236f0*/  ULDC.64 UR4, c[0x0][0xa10] ;  /* 0x0002840000047ab9 */ /* 0x000fe20000000a00 */
[----:B0-----:R-:W-:Y:S01]  /*23700*/  IMAD.WIDE R12, R19, 0x4, R12 ;  /* 0x00000004130c7825 */ /* 0x001fe200078e020c */
[----:B------:R-:W-:-:S03]  /*23710*/  ISETP.NE.U32.AND P3, PT, RZ, UR8, PT ;  /* 0x00000008ff007c0c */ /* 0x000fc6000bf65070 */
[----:B-1----:R-:W0:Y:S07]  /*23720*/  @P0 LDC.64 R2, c[0x0][0xa28] ;  /* 0x00028a00ff020b82 */ /* 0x002e2e0000000a00 */
[----:B------:R-:W3:Y:S01]  /*23730*/  @P1 LDG.E R7, desc[UR10][R12.64] ;  /* 0x0000000a0c071981 */ /* 0x000ee2000c1e1900 */
[----:B------:R-:W-:-:S13]  /*23740*/  ISETP.NE.AND.EX P3, PT, RZ, UR9, PT, P3 ;  /* 0x00000009ff007c0c */ /* 0x000fda000bf65330 */
[----:B------:R-:W1:Y:S01]  /*23750*/  @P3 LDC.64 R10, c[0x0][0xa18] ;  /* 0x00028600ff0a3b82 */ /* 0x000e620000000a00 */
[----:B0-----:R-:W-:-:S05]  /*23760*/  @P0 IMAD.WIDE R2, R19, 0x4, R2 ;  /* 0x0000000413020825 */ /* 0x001fca00078e0202 */
[----:B-----5:R0:W5:Y:S01]  /*23770*/  @P0 LDG.E R6, desc[UR10][R2.64] ;  /* 0x0000000a02060981 */ /* 0x020162000c1e1900 */
[----:B------:R-:W-:Y:S01]  /*23780*/  ISETP.NE.U32.AND P0, PT, RZ, UR4, PT ;  /* 0x00000004ff007c0c */ /* 0x000fe2000bf05070 */
[----:B------:R-:W-:Y:S01]  /*23790*/  ULDC UR4, c[0x0][0x288] ;  /* 0x0000a20000047ab9 */ /* 0x000fe20000000800 */
[----:B------:R-:W-:Y:S01]  /*237a0*/  ISETP.NE.U32.AND P2, PT, RZ, UR6, PT ;  /* 0x00000006ff007c0c */ /* 0x000fe2000bf45070 */
[----:B------:R-:W-:Y:S01]  /*237b0*/  IMAD.MOV.U32 R8, RZ, RZ, RZ ;  /* 0x000000ffff087224 */ /* 0x000fe200078e00ff */
[----:B------:R-:W-:Y:S01]  /*237c0*/  ISETP.NE.AND.EX P0, PT, RZ, UR5, PT, P0 ;  /* 0x00000005ff007c0c */ /* 0x000fe2000bf05300 */
[----:B------:R-:W-:Y:S01]  /*237d0*/  IMAD.MOV.U32 R0, RZ, RZ, RZ ;  /* 0x000000ffff007224 */ /* 0x000fe200078e00ff */
[----:B------:R-:W-:Y:S01]  /*237e0*/  ISETP.NE.AND.EX P2, PT, RZ, UR7, PT, P2 ;  /* 0x00000007ff007c0c */ /* 0x000fe2000bf45320 */
[C---:B--2---:R-:W-:Y:S01]  /*237f0*/  IMAD.WIDE R4, R19.reuse, 0x4, R4 ;  /* 0x0000000413047825 */ /* 0x044fe200078e0204 */
[----:B0-----:R-:W0:Y:S03]  /*23800*/  LDC.64 R2, c[0x0][0xa10] ;  /* 0x00028400ff027b82 */ /* 0x001e260000000a00 */
[----:B-1----:R-:W-:-:S08]  /*23810*/  @P3 IMAD.WIDE R10, R19, 0x4, R10 ;  /* 0x00000004130a3825 */ /* 0x002fd000078e020a */
[----:B------:R-:W5:Y:S01]  /*23820*/  @P2 LDG.E R8, desc[UR10][R4.64] ;  /* 0x0000000a04082981 */ /* 0x000f62000c1e1900 */
[----:B0-----:R-:W-:-:S05]  /*23830*/  IMAD.WIDE R2, R19, 0x4, R2 ;  /* 0x0000000413027825 */ /* 0x001fca00078e0202 */
[----:B------:R-:W5:Y:S04]  /*23840*/  @P0 LDG.E R0, desc[UR10][R2.64] ;  /* 0x0000000a02000981 */ /* 0x000f68000c1e1900 */
[----:B---3--:R0:W-:Y:S02]  /*23850*/  STL [R1+0x40], R7 ;  /* 0x0000400701007387 */ /* 0x0081e40000100800 */
        /* <DEDUP_REMOVED lines=10> */
[----:B0-----:R-:W-:Y:S01]  /*23900*/  IMAD.U32 R10, RZ, RZ, UR5 ;  /* 0x00000005ff0a7e24 */ /* 0x001fe2000f8e00ff */
[----:B--2---:R0:W-:Y:S01]  /*23910*/  STL [R1+0x3c], R7 ;  /* 0x00003c0701007387 */ /* 0x0041e20000100800 */
[----:B------:R-:W-:Y:S02]  /*23920*/  IMAD.MOV.U32 R11, RZ, RZ, R7 ;  /* 0x000000ffff0b7224 */ /* 0x000fe400078e0007 */
[----:B0-----:R-:W-:Y:S01]  /*23930*/  IMAD.U32 R7, RZ, RZ, UR4 ;  /* 0x00000004ff077e24 */ /* 0x001fe2000f8e00ff */
[----:B----4-:R-:W-:Y:S06]  /*23940*/  @P3 BRA `(.L_x_1955) ;  /* 0x0000000000183947 */ /* 0x010fec0003800000 */
[----:B------:R-:W-:Y:S05]  /*23950*/  @!P1 BRA `(.L_x_1955) ;  /* 0x0000000000149947 */ /* 0x000fea0003800000 */
[----:B------:R-:W-:Y:S02]  /*23960*/  ULDC.64 UR4, c[0x0][0x208] ;  /* 0x0000820000047ab9 */ /* 0x000fe40000000a00 */
[----:B------:R-:W2:Y:S04]  /*23970*/  LDG.E R9, desc[UR4][R12.64] ;  /* 0x000000040c097981 */ /* 0x000ea8000c1e1900 */
[----:B------:R-:W2:Y:S02]  /*23980*/  LDG.E R12, desc[UR4][R12.64+0x4] ;  /* 0x000004040c0c7981 */ /* 0x000ea4000c1e1900 */
[----:B--2---:R-:W-:-:S05]  /*23990*/  IMAD.IADD R11, R12, 0x1, -R9 ;  /* 0x000000010c0b7824 */ /* 0x004fca00078e0a09 */
[----:B------:R0:W-:Y:S02]  /*239a0*/  STL [R1+0x3c], R11 ;  /* 0x00003c0b01007387 */ /* 0x0001e40000100800 */
.L_x_1955:
[----:B-----5:R-:W-:Y:S01]  /*239b0*/  IMAD.IADD R8, R8, 0x1, R6 ;  /* 0x0000000108087824 */ /* 0x020fe200078e0206 */
[----:B------:R-:W-:Y:S02]  /*239c0*/  ULDC.64 UR4, c[0x0][0xa20] ;  /* 0x0002880000047ab9 */ /* 0x000fe40000000a00 */
[----:B------:R-:W-:Y:S02]  /*239d0*/  ISETP.NE.U32.AND P1, PT, RZ, UR4, PT ;  /* 0x00000004ff007c0c */ /* 0x000fe4000bf25070 */
[----:B------:R1:W-:Y:S02]  /*239e0*/  STL [R1+0x1c], R8 ;  /* 0x00001c0801007387 */ /* 0x0003e40000100800 */
[----:B------:R-:W-:-:S13]  /*239f0*/  ISETP.NE.AND.EX P1, PT, RZ, UR5, PT, P1 ;  /* 0x00000005ff007c0c */ /* 0x000fda000bf25310 */
[----:B-1----:R-:W-:Y:S05]  /*23a00*/  @!P1 BRA `(.L_x_1956) ;  /* 0x0000000000149947 */ /* 0x002fea0003800000 */
[----:B------:R-:W1:Y:S01]  /*23a10*/  LDC.64 R4, c[0x0][0xa20] ;  /* 0x00028800ff047b82 */ /* 0x000e620000000a00 */
[----:B------:R-:W-:Y:S01]  /*23a20*/  ULDC.64 UR4, c[0x0][0x208] ;  /* 0x0000820000047ab9 */ /* 0x000fe20000000a00 */
[----:B-1----:R-:W-:-:S05]  /*23a30*/  IMAD.WIDE R4, R19, 0x4, R4 ;  /* 0x0000000413047825 */ /* 0x002fca00078e0204 */
[----:B------:R1:W5:Y:S01]  /*23a40*/  LDG.E R7, desc[UR4][R4.64] ;  /* 0x0000000404077981 */ /* 0x000362000c1e1900 */
[----:B------:R-:W-:Y:S05]  /*23a50*/  BRA `(.L_x_1957) ;  /* 0x0000000000147947 */ /* 0x000fea0003800000 */
.L_x_1956:
[----:B------:R-:W-:Y:S05]  /*23a60*/  @!P2 BRA `(.L_x_1957) ;  /* 0x000000000010a947 */ /* 0x000fea0003800000 */
[----:B------:R-:W-:Y:S02]  /*23a70*/  ULDC.64 UR4, c[0x0][0x208] ;  /* 0x0000820000047ab9 */ /* 0x000fe40000000a00 */
[----:B------:R-:W2:Y:S04]  /*23a80*/  LDG.E R7, desc[UR4][R4.64] ;  /* 0x0000000404077981 */ /* 0x000ea8000c1e1900 */
[----:B------:R-:W2:Y:S02]  /*23a90*/  LDG.E R4, desc[UR4][R4.64+0x4] ;  /* 0x0000040404047981 */ /* 0x000ea4000c1e1900 */
[----:B--2---:R-:W-:-:S07]  /*23aa0*/  IMAD.IADD R7, R4, 0x1, -R7 ;  /* 0x0000000104077824 */ /* 0x004fce00078e0a07 */
.L_x_1957:
[----:B------:R-:W-:Y:S02]  /*23ab0*/  ULDC.64 UR4, c[0x0][0x208] ;  /* 0x0000820000047ab9 */ /* 0x000fe40000000a00 */
[----:B-1----:R-:W2:Y:S04]  /*23ac0*/  @P0 LDG.E R4, desc[UR4][R2.64] ;  /* 0x0000000402040981 */ /* 0x002ea8000c1e1900 */
[----:B------:R1:W2:Y:S01]  /*23ad0*/  @P0 LDG.E R2, desc[UR4][R2.64+0x4] ;  /* 0x0000040402020981 */ /* 0x0002a2000c1e1900 */
[----:B------:R-:W-:Y:S02]  /*23ae0*/  IMAD.SHL.U32 R12, R17, 0x80, RZ ;  /* 0x00000080110c7824 */ /* 0x000fe400078e00ff */
[----:B-----5:R-:W-:Y:S02]  /*23af0*/  IMAD.IADD R9, R7, 0x1, -R6 ;  /* 0x0000000107097824 */ /* 0x020fe400078e0a06 */
[----:B------:R-:W-:Y:S01]  /*23b00*/  VIADD R7, R12, 0x7f ;  /* 0x0000007f0c077836 */ /* 0x000fe20000000000 */
[----:B------:R3:W-:Y:S01]  /*23b10*/  STL [R1+0x34], R12 ;  /* 0x0000340c01007387 */ /* 0x0007e20000100800 */
[----:B-1----:R-:W1:Y:S02]  /*23b20*/  LDC R3, c[0x0][0x448] ;  /* 0x00011200ff037b82 */ /* 0x002e640000000800 */
[----:B-1----:R-:W-:-:S13]  /*23b30*/  ISETP.NE.AND P1, PT, R3, 0x1, PT ;  /* 0x000000010300780c */ /* 0x002fda0003f25270 */
[----:B------:R-:W1:Y:S08]  /*23b40*/  @P1 LDC R3, c[0x0][0x44c] ;  /* 0x00011300ff031b82 */ /* 0x000e700000000800 */
[----:B------:R-:W4:Y:S01]  /*23b50*/  @P1 LDC R5, c[0x0][0x450] ;  /* 0x00011400ff051b82 */ /* 0x000f220000000800 */
[----:B--2---:R-:W-:Y:S02]  /*23b60*/  @P0 IMAD.IADD R10, R2, 0x1, -R4 ;  /* 0x00000001020a0824 */ /* 0x004fe400078e0a04 */
[----:B-1----:R-:W-:-:S04]  /*23b70*/  @P1 IMAD.HI.U32 R2, R7, R3, RZ ;  /* 0x0000000307021227 */ /* 0x002fc800078e00ff */
[----:B------:R-:W-:Y:S01]  /*23b80*/  IMAD.IADD R6, R9, 0x1, R10 ;  /* 0x0000000109067824 */ /* 0x000fe200078e020a */
[----:B----4-:R-:W-:-:S03]  /*23b90*/  @P1 SHF.R.U32.HI R7, RZ, R5, R2 ;  /* 0x00000005ff071219 */ /* 0x010fc60000011602 */
[C---:B------:R-:W-:Y:S01]  /*23ba0*/  VIADD R2, R6.reuse, 0x5f ;  /* 0x0000005f06027836 */ /* 0x040fe20000000000 */
[----:B------:R-:W-:-:S03]  /*23bb0*/  IADD3 R17, R6, 0x1, -R11 ;  /* 0x0000000106117810 */ /* 0x000fc60007ffe80b */
[----:B------:R-:W-:-:S04]  /*23bc0*/  IMAD.HI R2, R2, 0x2aaaaaab, RZ ;  /* 0x2aaaaaab02027827 */ /* 0x000fc800078e02ff */
[----:B------:R-:W-:Y:S01]  /*23bd0*/  IMAD.IADD R7, R17, 0x1, R7 ;  /* 0x0000000111077824 */ /* 0x000fe200078e0207 */
[----:B------:R-:W-:-:S04]  /*23be0*/  SHF.R.U32.HI R21, RZ, 0x1f, R2 ;  /* 0x0000001fff157819 */ /* 0x000fc80000011602 */
[----:B------:R-:W-:Y:S02]  /*23bf0*/  LEA.HI.SX32 R21, R2, R21, 0x1c ;  /* 0x0000001502157211 */ /* 0x000fe400078fe2ff */
[----:B------:R-:W1:Y:S02]  /*23c00*/  LDC.64 R2, c[0x0][0x9e0] ;  /* 0x00027800ff027b82 */ /* 0x000e640000000a00 */
[----:B-1----:R-:W-:Y:S01]  /*23c10*/  ISETP.GE.AND P2, PT, R3, 0x1, PT ;  /* 0x000000010300780c */ /* 0x002fe20003f46270 */
        /* <DEDUP_REMOVED lines=13> */
.L_x_1960:
[----:B------:R-:W-:-:S13]  /*23cf0*/  ISETP.NE.AND P3, PT, R3, 0x1, PT ;  /* 0x000000010300780c */ /* 0x000fda0003f65270 */
[----:B------:R-:W1:Y:S02]  /*23d00*/  @P3 LDC.64 R4, c[0x0][0x9e8] ;  /* 0x00027a00ff043b82 */ /* 0x000e640000000a00 */
[----:B-1----:R-:W-:-:S05]  /*23d10*/  @P3 IMAD.HI.U32 R4, R2, R4, RZ ;  /* 0x0000000402043227 */ /* 0x002fca00078e00ff */
[----:B------:R-:W-:-:S07]  /*23d20*/  @P3 SHF.R.U32.HI R2, RZ, R5, R4 ;  /* 0x00000005ff023219 */ /* 0x000fce0000011604 */
.L_x_1961:
[----:B------:R-:W-:Y:S05]  /*23d30*/  BSYNC B0 ;  /* 0x0000000000007941 */ /* 0x000fea0003800000 */
.L_x_1959:
[----:B------:R-:W-:-:S05]  /*23d40*/  IMAD R2, R2, R3, R3 ;  /* 0x0000000302027224 */ /* 0x000fca00078e0203 */
[----:B------:R-:W-:-:S07]  /*23d50*/  VIMNMX R8, R8, R2, PT ;  /* 0x0000000208087248 */ /* 0x000fce0003fe0100 */
.L_x_1958:
[----:B------:R-:W1:Y:S01]  /*23d60*/  @P1 LDC R4, c[0x0][0x44c] ;  /* 0x00011300ff041b82 */ /* 0x000e620000000800 */
[----:B------:R-:W-:Y:S01]  /*23d70*/  IMAD.MOV.U32 R2, RZ, RZ, R12 ;  /* 0x000000ffff027224 */ /* 0x000fe200078e000c */
[----:B------:R-:W-:Y:S01]  /*23d80*/  ULDC UR4, c[0x0][0x9dc] ;  /* 0x0002770000047ab9 */ /* 0x000fe20000000800 */
[----:B------:R-:W-:-:S05]  /*23d90*/  IMAD.IADD R20, R6, 0x1, -R11 ;  /* 0x0000000106147824 */ /* 0x000fca00078e0a0b */
[----:B------:R-:W2:Y:S01]  /*23da0*/  @P1 LDC R5, c[0x0][0x450] ;  /* 0x00011400ff051b82 */ /* 0x000ea20000000800 */
[----:B-1----:R-:W-:-:S05]  /*23db0*/  @P1 IMAD.HI.U32 R4, R12, R4, RZ ;  /* 0x000000040c041227 */ /* 0x002fca00078e00ff */
[----:B--2---:R-:W-:-:S05]  /*23dc0*/  @P1 SHF.R.U32.HI R2, RZ, R5, R4 ;  /* 0x00000005ff021219 */ /* 0x004fca0000011604 */
        /* <DEDUP_REMOVED lines=13> */
.L_x_1964:
[----:B------:R-:W-:-:S13]  /*23ea0*/  ISETP.NE.AND P1, PT, R3, 0x1, PT ;  /* 0x000000010300780c */ /* 0x000fda0003f25270 */
[----:B------:R-:W1:Y:S02]  /*23eb0*/  @P1 LDC.64 R4, c[0x0][0x9e8] ;  /* 0x00027a00ff041b82 */ /* 0x000e640000000a00 */
[----:B-1----:R-:W-:-:S05]  /*23ec0*/  @P1 IMAD.HI.U32 R4, R2, R4, RZ ;  /* 0x0000000402041227 */ /* 0x002fca00078e00ff */
[----:B------:R-:W-:-:S07]  /*23ed0*/  @P1 SHF.R.U32.HI R2, RZ, R5, R4 ;  /* 0x00000005ff021219 */ /* 0x000fce0000011604 */
.L_x_1965:
[----:B------:R-:W-:Y:S05]  /*23ee0*/  BSYNC B0 ;  /* 0x0000000000007941 */ /* 0x000fea0003800000 */
.L_x_1963:
[----:B------:R-:W-:-:S05]  /*23ef0*/  IMAD R2, R2, R3, RZ ;  /* 0x0000000302027224 */ /* 0x000fca00078e02ff */
[----:B------:R-:W-:-:S07]  /*23f00*/  VIMNMX R6, R6, R2, !PT ;  /* 0x0000000206067248 */ /* 0x000fce0007fe0100 */
.L_x_1962:
[----:B------:R-:W-:Y:S01]  /*23f10*/  VIADD R8, R8, 0x5f ;  /* 0x0000005f08087836 */ /* 0x000fe20000000000 */
[----:B------:R-:W-:Y:S01]  /*23f20*/  BSSY B0, `(.L_x_1966) ;  /* 0x000014d000007945 */ /* 0x000fe20003800000 */
[----:B------:R-:W-:Y:S01]  /*23f30*/  IMAD.HI R6, R6, 0x2aaaaaab, RZ ;  /* 0x2aaaaaab06067827 */ /* 0x000fe200078e02ff */
[----:B------:R-:W-:-:S03]  /*23f40*/  PLOP3.LUT P5, PT, PT, PT, PT, 0x80, 0x0 ;  /* 0x000000000000781c */ /* 0x000fc60003faf070 */
        /* <DEDUP_REMOVED lines=21> */
[----:B------:R-:W-:Y:S01]  /*240a0*/  UMOV UR4, 0xffffffff ;  /* 0xffffffff00047882 */ /* 0x000fe20000000000 */
[----:B------:R-:W-:Y:S02]  /*240b0*/  SEL R2, R19, RZ, !P0 ;  /* 0x000000ff13027207 */ /* 0x000fe40004000000 */
[----:B------:R-:W-:Y:S05]  /*240c0*/  BRA.DIV UR4, `(.L_x_1968) ;  /* 0x0000007604b07947 */ /* 0x000fea000b800000 */
[----:B------:R-:W1:Y:S02]  /*240d0*/  S2R R5, SR_TID.X ;  /* 0x0000000000057919 */ /* 0x000e640000002100 */
[----:B-1----:R-:W-:-:S04]  /*240e0*/  SHF.R.U32.HI R5, RZ, 0x5, R5 ;  /* 0x00000005ff057819 */ /* 0x002fc80000011605 */
[----:B------:R-:W-:-:S05]  /*240f0*/  LOP3.LUT R5, R5, 0x3, RZ, 0xc0, !PT ;  /* 0x0000000305057812 */ /* 0x000fca00078ec0ff */
[----:B------:R1:W2:Y:S02]  /*24100*/  SHFL.IDX PT, R14, R5, RZ, 0x1f ;  /* 0x00001fff050e7589 */ /* 0x0002a400000e0000 */
.L_x_2157:
[----:B--2---:R-:W-:Y:S02]  /*24110*/  ISETP.NE.AND P0, PT, R14, RZ, PT ;  /* 0x000000ff0e00720c */ /* 0x004fe40003f05270 */
[----:B------:R-:W-:-:S11]  /*24120*/  PLOP3.LUT P2, PT, PT, PT, PT, 0x8, 0x0 ;  /* 0x000000000000781c */ /* 0x000fd60003f4e170 */
[----:B------:R-:W-:Y:S05]  /*24130*/  @P0 BRA `(.L_x_1969) ;  /* 0x00000000000c0947 */ /* 0x000fea0003800000 */
[----:B------:R-:W-:-:S03]  /*24140*/  UMOV UR4, 0xffffffff ;  /* 0xffffffff00047882 */ /* 0x000fc60000000000 */
[----:B------:R-:W-:Y:S05]  /*24150*/  BRA.DIV UR4, `(.L_x_1970) ;  /* 0x0000007604c07947 */ /* 0x000fea000b800000 */
[----:B------:R-:W-:-:S13]  /*24160*/  ELECT P2, URZ, PT ;  /* 0x00000000003f782f */ /* 0x000fda0003840000 */
.L_x_1969:
[----:B-1----:R-:W2:Y:S04]  /*24170*/  LDL R5, [R1+0x48] ;  /* 0x0000480001057983 */ /* 0x002ea80000100800 */
[----:B------:R-:W3:Y:S01]  /*24180*/  LDL R7, [R1] ;  /* 0x0000000001077983 */ /* 0x000ee20000100800 */
[----:B------:R-:W-:Y:S01]  /*24190*/  BSSY B1, `(.L_x_1971) ;  /* 0x0000008000017945 */ /* 0x000fe20003800000 */
[----:B--2---:R-:W-:-:S05]  /*241a0*/  VIADD R5, R5, 0x1 ;  /* 0x0000000105057836 */ /* 0x004fca0000000000 */
[----:B------:R-:W-:-:S04]  /*241b0*/  LEA.HI R6, R5, R5, RZ, 0x1 ;  /* 0x0000000505067211 */ /* 0x000fc800078f08ff */
[----:B------:R-:W-:-:S05]  /*241c0*/  LOP3.LUT R6, R6, 0xfffffffe, RZ, 0xc0, !PT ;  /* 0xfffffffe06067812 */ /* 0x000fca00078ec0ff */
[----:B------:R-:W-:-:S05]  /*241d0*/  IMAD.IADD R5, R5, 0x1, -R6 ;  /* 0x0000000105057824 */ /* 0x000fca00078e0a06 */
[----:B------:R-:W-:-:S04]  /*241e0*/  SHF.L.U32 R5, R5, 0x1f, RZ ;  /* 0x0000001f05057819 */ /* 0x000fc800000006ff */
[----:B---3--:R-:W1:Y:S02]  /*241f0*/  SYNCS.PHASECHK.TRANS64.TRYWAIT P0, [R7+URZ+0x2a820], R5 ;  /* 0x02a82005070075a7 */ /* 0x008e64000800017f */
[----:B-1----:R-:W-:Y:S05]  /*24200*/  @!P0 BRA `(.L_x_1972) ;  /* 0x0000007400b88947 */ /* 0x002fea0003800000 */
.L_x_2160:
[----:B------:R-:W-:Y:S05]  /*24210*/  BSYNC B1 ;  /* 0x0000000000017941 */ /* 0x000fea0003800000 */
.L_x_1971:
[----:B------:R-:W-:Y:S04]  /*24220*/  BSSY B1, `(.L_x_1973) ;  /* 0x0000081000017945 */ /* 0x000fe80003800000 */
[----:B------:R-:W-:Y:S05]  /*24230*/  @!P2 BRA `(.L_x_1974) ;  /* 0x0000000400fca947 */ /* 0x000fea0003800000 */
[----:B------:R-:W2:Y:S04]  /*24240*/  LDL R9, [R1] ;  /* 0x0000000001097983 */ /* 0x000ea80000100800 */
[----:B------:R-:W2:Y:S04]  /*24250*/  LDL R7, [R1+0xc] ;  /* 0x00000c0001077983 */ /* 0x000ea80000100800 */
[----:B------:R-:W3:Y:S01]  /*24260*/  LDL R8, [R1+0x20] ;  /* 0x0000200001087983 */ /* 0x000ee20000100800 */
[----:B------:R-:W-:Y:S01]  /*24270*/  BSSY B2, `(.L_x_1975) ;  /* 0x0000008000027945 */ /* 0x000fe20003800000 */
[----:B-1----:R-:W1:Y:S02]  /*24280*/  S2R R6, SR_TID.X ;  /* 0x0000000000067919 */ /* 0x002e640000002100 */
[----:B-1----:R-:W-:-:S04]  /*24290*/  LOP3.LUT R6, R6, 0x7f, RZ, 0xc0, !PT ;  /* 0x0000007f06067812 */ /* 0x002fc800078ec0ff */
[----:B------:R-:W-:Y:S01]  /*242a0*/  ISETP.NE.AND P4, PT, R6, RZ, PT ;  /* 0x000000ff0600720c */ /* 0x000fe20003f85270 */
[----:B--2---:R-:W-:Y:S01]  /*242b0*/  IMAD R7, R7, 0x8, R9 ;  /* 0x0000000807077824 */ /* 0x004fe200078e0209 */
[----:B---3--:R-:W-:-:S04]  /*242c0*/  SHF.L.U32 R10, R8, 0x1f, RZ ;  /* 0x0000001f080a7819 */ /* 0x008fc800000006ff */
[----:B------:R-:W1:Y:S02]  /*242d0*/  SYNCS.PHASECHK.TRANS64.TRYWAIT P0, [R7+URZ+0x2a8a0], R10 ;  /* 0x02a8a00a070075a7 */ /* 0x000e64000800017f */
[----:B-1----:R-:W-:Y:S05]  /*242e0*/  @!P0 BRA `(.L_x_1976) ;  /* 0x0000007400988947 */ /* 0x002fea0003800000 */
.L_x_2161:
[----:B------:R-:W-:Y:S05]  /*242f0*/  BSYNC B2 ;  /* 0x0000000000027941 */ /* 0x000fea0003800000 */
.L_x_1975:
        /* <DEDUP_REMOVED lines=8> */
.L_x_1978:
[----:B------:R-:W-:Y:S05]  /*24380*/  BSYNC B2 ;  /* 0x0000000000027941 */ /* 0x000fea0003800000 */
.L_x_1977:
[----:B------:R-:W3:Y:S04]  /*24390*/  LDL R8, [R1] ;  /* 0x0000000001087983 */ /* 0x000ee80000100800 */
[----:B--2---:R-:W3:Y:S01]  /*243a0*/  LDL R5, [R1+0xc] ;  /* 0x00000c0001057983 */ /* 0x004ee20000100800 */
        /* <DEDUP_REMOVED lines=9> */
[----:B---3--:R-:W-:-:S02]  /*24440*/  IMAD R9, R5, 0x9000, R8 ;  /* 0x0000900005097824 */ /* 0x008fc400078e0208 */
[----:B------:R-:W-:Y:S02]  /*24450*/  VIADD R5, R7, 0x2a890 ;  /* 0x0002a89007057836 */ /* 0x000fe40000000000 */
[----:B------:R-:W-:-:S07]  /*24460*/  VIADD R8, R9, 0x18400 ;  /* 0x0001840009087836 */ /* 0x000fce0000000000 */
.L_x_1979:
        /* <DEDUP_REMOVED lines=16> */
.L_x_1980:
        /* <DEDUP_REMOVED lines=15> */
.L_x_1981:
        /* <DEDUP_REMOVED lines=10> */
[----:B------:R-:W2:Y:S01]  /*24700*/  SYNCS.PHASECHK.TRANS64.TRYWAIT P0, [R7+URZ+0x2a8c0], R10 ;  /* 0x02a8c00a070075a7 */ /* 0x000ea2000800017f */
[----:B------:R-:W-:Y:S04]  /*24710*/  BSSY B2, `(.L_x_1982) ;  /* 0x0000002000027945 */ /* 0x000fe80003800000 */
[----:B--2---:R-:W-:Y:S05]  /*24720*/  @!P0 BRA `(.L_x_1983) ;  /* 0x00000070009c8947 */ /* 0x004fea0003800000 */
.L_x_2162:
[----:B------:R-:W-:Y:S05]  /*24730*/  BSYNC B2 ;  /* 0x0000000000027941 */ /* 0x000fea0003800000 */
.L_x_1982:
[----:B------:R-:W-:Y:S01]  /*24740*/  BSSY B2, `(.L_x_1984) ;  /* 0x000000a000027945 */ /* 0x000fe20003800000 */
[----:B-12---:R-:W-:Y:S02]  /*24750*/  IMAD.MOV.U32 R10, RZ, RZ, 0x0 ;  /* 0x00000000ff0a7424 */ /* 0x006fe400078e00ff */
[----:B0-----:R-:W-:Y:S01]  /*24760*/  IMAD.MOV.U32 R11, RZ, RZ, 0x12f00000 ;  /* 0x12f00000ff0b7424 */ /* 0x001fe200078e00ff */
[----:B------:R-:W-:Y:S06]  /*24770*/  @P4 BRA `(.L_x_1985) ;  /* 0x0000000000184947 */ /* 0x000fec0003800000 */
[----:B------:R-:W2:Y:S02]  /*24780*/  LDL R5, [R1+0x4] ;  /* 0x0000040001057983 */ /* 0x000ea40000100800 */
[----:B--2---:R-:W-:Y:S01]  /*24790*/  LOP3.LUT P0, RZ, R5, 0x1, RZ, 0xc0, !PT ;  /* 0x0000000105ff7812 */ /* 0x004fe2000780c0ff */
[----:B------:R-:W-:-:S04]  /*247a0*/  IMAD.MOV.U32 R5, RZ, RZ, 0x6000 ;  /* 0x00006000ff057424 */ /* 0x000fc800078e00ff */
[----:B------:R0:W-:Y:S08]  /*247b0*/  SYNCS.ARRIVE.TRANS64 RZ, [R7+URZ+0x2a8b0], R5 ;  /* 0x02a8b00507ff79a7 */ /* 0x0001f0000800003f */
[----:B------:R-:W-:Y:S05]  /*247c0*/  @!P0 BRA `(.L_x_1985) ;  /* 0x0000000000048947 */ /* 0x000fea0003800000 */
[----:B------:R-:W-:Y:S01]  /*247d0*/  BPT.TRAP 0x1 ;  /* 0x000000040000795c */ /* 0x000fe20000300000 */
.L_x_1985:
[----:B------:R-:W-:Y:S05]  /*247e0*/  BSYNC B2 ;  /* 0x0000000000027941 */ /* 0x000fea0003800000 */
.L_x_1984:
[----:B------:R-:W2:Y:S04]  /*247f0*/  LDL R8, [R1] ;  /* 0x0000000001087983 */ /* 0x000ea80000100800 */
[----:B0-----:R-:W2:Y:S01]  /*24800*/  LDL R5, [R1+0xc] ;  /* 0x00000c0001057983 */ /* 0x001ea20000100800 */
[----:B------:R-:W-:Y:S01]  /*24810*/  R2UR UR10, R12 ;  /* 0x000000000c0a72ca */ /* 0x000fe200000e0000 */
[----:B------:R-:W-:Y:S01]  /*24820*/  UIADD3 UR4, UP0, UR38, 0x670, URZ ;  /* 0x0000067026047890 */ /* 0x000fe2000ff1e03f */
[----:B------:R-:W-:Y:S01]  /*24830*/  R2UR UR6, R10 ;  /* 0x000000000a0672ca */ /* 0x000fe200000e0000 */
[----:B------:R-:W-:Y:S01]  /*24840*/  VIADD R7, R7, 0x2a8b0 ;  /* 0x0002a8b007077836 */ /* 0x000fe20000000000 */
[----:B------:R-:W-:Y:S01]  /*24850*/  R2UR UR7, R11 ;  /* 0x000000000b0772ca */ /* 0x000fe200000e0000 */
[----:B------:R-:W-:Y:S01]  /*24860*/  UIADD3.X UR5, URZ, UR39, URZ, UP0, !UPT ;  /* 0x000000273f057290 */ /* 0x000fe200087fe43f */
[----:B------:R-:W-:Y:S01]  /*24870*/  PLOP3.LUT P0, PT, PT, PT, PT, 0x80, 0x0 ;  /* 0x000000000000781c */ /* 0x000fe20003f0f070 */
[----:B--2---:R-:W-:-:S04]  /*24880*/  IMAD R8, R5, 0x6000, R8 ;  /* 0x0000600005087824 */ /* 0x004fc800078e0208 */
[----:B------:R-:W-:-:S08]  /*24890*/  VIADD R5, R8, 0x400 ;  /* 0x0000040008057836 */ /* 0x000fd00000000000 */
.L_x_1986:
        /* <DEDUP_REMOVED lines=15> */
.L_x_1987:
        /* <DEDUP_REMOVED lines=10> */
.L_x_1974:
[----:B------:R-:W-:Y:S05]  /*24a30*/  BSYNC B1 ;  /* 0x0000000000017941 */ /* 0x000fea0003800000 */
.L_x_1973:
[----:B------:R-:W1:Y:S04]  /*24a40*/  LDL.LU R9, [R1+0xc] ;  /* 0x00000c0001097983 */ /* 0x000e680000300800 */
[----:B------:R-:W2:Y:S01]  /*24a50*/  LDL.LU R8, [R1+0x20] ;  /* 0x0000200001087983 */ /* 0x000ea20000300800 */
[----:B------:R-:W-:Y:S01]  /*24a60*/  PLOP3.LUT P5, PT, PT, PT, PT, 0x8, 0x0 ;  /* 0x000000000000781c */ /* 0x000fe20003fae170 */
[----:B-1----:R-:W-:Y:S02]  /*24a70*/  VIADD R5, R9, 0x1 ;  /* 0x0000000109057836 */ /* 0x002fe40000000000 */
[----:B------:R-:W-:-:S03]  /*24a80*/  VIADD R9, R4, 0xfffffffe ;  /* 0xfffffffe04097836 */ /* 0x000fc60000000000 */
[----:B------:R-:W-:-:S04]  /*24a90*/  ISETP.NE.AND P0, PT, R5, 0x2, PT ;  /* 0x000000020500780c */ /* 0x000fc80003f05270 */
[----:B------:R-:W-:Y:S02]  /*24aa0*/  SEL R6, RZ, 0x1, P0 ;  /* 0x00000001ff067807 */ /* 0x000fe40000000000 */
[----:B------:R-:W-:Y:S02]  /*24ab0*/  SEL R4, R5, RZ, P0 ;  /* 0x000000ff05047207 */ /* 0x000fe40000000000 */
[----:B--2---:R-:W-:Y:S02]  /*24ac0*/  LOP3.LUT R8, R8, R6, RZ, 0x3c, !PT ;  /* 0x0000000608087212 */ /* 0x004fe400078e3cff */
[----:B------:R-:W-:-:S03]  /*24ad0*/  ISETP.GE.AND P0, PT, R9, R3, PT ;  /* 0x000000030900720c */ /* 0x000fc60003f06270 */
[----:B------:R1:W-:Y:S04]  /*24ae0*/  STL [R1+0x20], R8 ;  /* 0x0000200801007387 */ /* 0x0003e80000100800 */
[----:B------:R1:W-:Y:S06]  /*24af0*/  STL [R1+0xc], R4 ;  /* 0x00000c0401007387 */ /* 0x0003ec0000100800 */
[----:B------:R-:W-:Y:S05]  /*24b00*/  @!P0 BRA `(.L_x_1967) ;  /* 0x0000000800388947 */ /* 0x000fea0003800000 */
.L_x_2003:
[----:B------:R-:W-:Y:S05]  /*24b10*/  YIELD ;  /* 0x0000000000007946 */ /* 0x000fea0003800000 */
[----:B------:R-:W-:Y:S04]  /*24b20*/  BSSY B1, `(.L_x_1988) ;  /* 0x0000080000017945 */ /* 0x000fe80003800000 */
[----:B--2---:R-:W-:Y:S05]  /*24b30*/  @!P2 BRA `(.L_x_1989) ;  /* 0x0000000400f8a947 */ /* 0x004fea0003800000 */
        /* <DEDUP_REMOVED lines=11> */
.L_x_2163:
[----:B------:R-:W-:Y:S05]  /*24bf0*/  BSYNC B2 ;  /* 0x0000000000027941 */ /* 0x000fea0003800000 */
.L_x_1990:
        /* <DEDUP_REMOVED lines=8> */
.L_x_1993:
[----:B------:R-:W-:Y:S05]  /*24c80*/  BSYNC B2 ;  /* 0x0000000000027941 */ /* 0x000fea0003800000 */
.L_x_1992:
[----:B------:R-:W3:Y:S04]  /*24c90*/  LDL R5, [R1] ;  /* 0x0000000001057983 */ /* 0x000ee80000100800 */
[----:B--2---:R-:W3:Y:S01]  /*24ca0*/  LDL R4, [R1+0xc] ;  /* 0x00000c0001047983 */ /* 0x004ee20000100800 */
[----:B------:R-:W-:Y:S01]  /*24cb0*/  IMAD.MOV.U32 R12, RZ, RZ, RZ ;  /* 0x000000ffff0c7224 */ /* 0x000fe200078e00ff */
[----:B------:R-:W-:Y:S01]  /*24cc0*/  UIADD3 UR4, UP0, UR38, 0x570, URZ ;  /* 0x0000057026047890 */ /* 0x000fe2000ff1e03f */
[----:B------:R-:W-:Y:S01]  /*24cd0*/  PLOP3.LUT P0, PT, PT, PT, PT, 0x80, 0x0 ;  /* 0x000000000000781c */ /* 0x000fe20003f0f070 */
[----:B------:R-:W-:Y:S01]  /*24ce0*/  UMOV UR6, 0x0 ;  /* 0x0000000000067882 */ /* 0x000fe20000000000 */
[----:B------:R-:W-:Y:S01]  /*24cf0*/  UMOV UR7, 0x12f00000 ;  /* 0x12f0000000077882 */ /* 0x000fe20000000000 */
[----:B------:R-:W-:Y:S01]  /*24d00*/  R2UR UR10, R12 ;  /* 0x000000000c0a72ca */ /* 0x000fe200000e0000 */
[----:B------:R-:W-:Y:S01]  /*24d10*/  UIADD3.X UR5, URZ, UR39, URZ, UP0, !UPT ;  /* 0x000000273f057290 */ /* 0x000fe200087fe43f */
[----:B---3--:R-:W-:-:S02]  /*24d20*/  IMAD R6, R4, 0x9000, R5 ;  /* 0x0000900004067824 */ /* 0x008fc400078e0205 */
[----:B------:R-:W-:Y:S02]  /*24d30*/  IMAD R5, R9, 0x60, R0 ;  /* 0x0000006009057824 */ /* 0x000fe400078e0200 */
[----:B------:R-:W-:Y:S02]  /*24d40*/  VIADD R4, R8, 0x2a890 ;  /* 0x0002a89008047836 */ /* 0x000fe40000000000 */
[----:B------:R-:W-:-:S07]  /*24d50*/  VIADD R10, R6, 0x18400 ;  /* 0x00018400060a7836 */ /* 0x000fce0000000000 */
.L_x_1994:
        /* <DEDUP_REMOVED lines=16> */
.L_x_1995:
        /* <DEDUP_REMOVED lines=10> */
[----:B------:R-:W-:Y:S01]  /*24f00*/  VIADD R6, R6, 0x1e400 ;  /* 0x0001e40006067836 */ /* 0x000fe20000000000 */
[----:B------:R-:W-:Y:S01]  /*24f10*/  PLOP3.LUT P0, PT, PT, PT, PT, 0x80, 0x0 ;  /* 0x000000000000781c */ /* 0x000fe20003f0f070 */
[----:B------:R-:W-:Y:S01]  /*24f20*/  UMOV UR6, 0x0 ;  /* 0x0000000000067882 */ /* 0x000fe20000000000 */
[----:B------:R-:W-:Y:S01]  /*24f30*/  UMOV UR7, 0x12f00000 ;  /* 0x12f0000000077882 */ /* 0x000fe20000000000 */
[----:B------:R-:W-:-:S10]  /*24f40*/  UMOV UR10, 0x80 ;  /* 0x00000080000a7882 */ /* 0x000fd40000000000 */
.L_x_1996:
        /* <DEDUP_REMOVED lines=13> */
.L_x_2164:
[----:B------:R-:W-:Y:S05]  /*25020*/  BSYNC B2 ;  /* 0x0000000000027941 */ /* 0x000fea0003800000 */
.L_x_1997:
[----:B------:R-:W-:Y:S01]  /*25030*/  BSSY B2, `(.L_x_1999) ;  /* 0x000000a000027945 */ /* 0x000fe20003800000 */
[----:B------:R-:W-:Y:S02]  /*25040*/  IMAD.MOV.U32 R10, RZ, RZ, 0x0 ;  /* 0x00000000ff0a7424 */ /* 0x000fe400078e00ff */
[----:B0-----:R-:W-:Y:S01]  /*25050*/  IMAD.MOV.U32 R11, RZ, RZ, 0x12f00000 ;  /* 0x12f00000ff0b7424 */ /* 0x001fe200078e00ff */
[----:B------:R-:W-:Y:S06]  /*25060*/  @P1 BRA `(.L_x_2000) ;  /* 0x0000000000181947 */ /* 0x000fec0003800000 */
[----:B------:R-:W3:Y:S02]  /*25070*/  LDL R4, [R1+0x4] ;  /* 0x0000040001047983 */ /* 0x000ee40000100800 */
[----:B---3--:R-:W-:Y:S01]  /*25080*/  LOP3.LUT P0, RZ, R4, 0x1, RZ, 0xc0, !PT ;  /* 0x0000000104ff7812 */ /* 0x008fe2000780c0ff */
[----:B------:R-:W-:-:S04]  /*25090*/  IMAD.MOV.U32 R4, RZ, RZ, 0x6000 ;  /* 0x00006000ff047424 */ /* 0x000fc800078e00ff */
[----:B------:R0:W-:Y:S08]  /*250a0*/  SYNCS.ARRIVE.TRANS64 RZ, [R8+URZ+0x2a8b0], R4 ;  /* 0x02a8b00408ff79a7 */ /* 0x0001f0000800003f */
[----:B------:R-:W-:Y:S05]  /*250b0*/  @!P0 BRA `(.L_x_2000) ;  /* 0x0000000000048947 */ /* 0x000fea0003800000 */
[----:B------:R-:W-:Y:S01]  /*250c0*/  BPT.TRAP 0x1 ;  /* 0x000000040000795c */ /* 0x000fe20000300000 */
.L_x_2000:
[----:B------:R-:W-:Y:S05]  /*250d0*/  BSYNC B2 ;  /* 0x0000000000027941 */ /* 0x000fea0003800000 */
.L_x_1999:
[----:B------:R-:W3:Y:S04]  /*250e0*/  LDL R6, [R1] ;  /* 0x0000000001067983 */ /* 0x000ee80000100800 */
[----:B0-----:R-:W3:Y:S01]  /*250f0*/  LDL R4, [R1+0xc] ;  /* 0x00000c0001047983 */ /* 0x001ee20000100800 */
[----:B------:R-:W-:Y:S01]  /*25100*/  R2UR UR10, R12 ;  /* 0x000000000c0a72ca */ /* 0x000fe200000e0000 */
[----:B------:R-:W-:Y:S01]  /*25110*/  UIADD3 UR4, UP0, UR38, 0x670, URZ ;  /* 0x0000067026047890 */ /* 0x000fe2000ff1e03f */
[----:B------:R-:W-:Y:S01]  /*25120*/  R2UR UR6, R10 ;  /* 0x000000000a0672ca */ /* 0x000fe200000e0000 */
[----:B-12---:R-:W-:Y:S01]  /*25130*/  VIADD R8, R8, 0x2a8b0 ;  /* 0x0002a8b008087836 */ /* 0x006fe20000000000 */
[----:B------:R-:W-:Y:S01]  /*25140*/  R2UR UR7, R11 ;  /* 0x000000000b0772ca */ /* 0x000fe200000e0000 */
[----:B------:R-:W-:Y:S01]  /*25150*/  UIADD3.X UR5, URZ, UR39, URZ, UP0, !UPT ;  /* 0x000000273f057290 */ /* 0x000fe200087fe43f */
[----:B------:R-:W-:Y:S01]  /*25160*/  PLOP3.LUT P0, PT, PT, PT, PT, 0x80, 0x0 ;  /* 0x000000000000781c */ /* 0x000fe20003f0f070 */
[----:B---3--:R-:W-:-:S04]  /*25170*/  IMAD R4, R4, 0x6000, R6 ;  /* 0x0000600004047824 */ /* 0x008fc800078e0206 */
[----:B------:R-:W-:-:S08]  /*25180*/  VIADD R6, R4, 0x400 ;  /* 0x0000040004067836 */ /* 0x000fd00000000000 */
.L_x_2001:
        /* <DEDUP_REMOVED lines=15> */
.L_x_2002:
        /* <DEDUP_REMOVED lines=10> */
.L_x_1989:
[----:B------:R-:W-:Y:S05]  /*25320*/  BSYNC B1 ;  /* 0x0000000000017941 */ /* 0x000fea0003800000 */
.L_x_1988:
[----:B------:R-:W1:Y:S04]  /*25330*/  LDL.LU R7, [R1+0xc] ;  /* 0x00000c0001077983 */ /* 0x000e680000300800 */
[----:B------:R-:W2:Y:S01]  /*25340*/  LDL.LU R6, [R1+0x20] ;  /* 0x0000200001067983 */ /* 0x000ea20000300800 */
[----:B-1----:R-:W-:-:S05]  /*25350*/  VIADD R4, R7, 0x1 ;  /* 0x0000000107047836 */ /* 0x002fca0000000000 */
[----:B------:R-:W-:-:S04]  /*25360*/  ISETP.NE.AND P0, PT, R4, 0x2, PT ;  /* 0x000000020400780c */ /* 0x000fc80003f05270 */
[----:B------:R-:W-:Y:S02]  /*25370*/  SEL R5, RZ, 0x1, P0 ;  /* 0x00000001ff057807 */ /* 0x000fe40000000000 */
[----:B------:R-:W-:Y:S02]  /*25380*/  SEL R4, R4, RZ, P0 ;  /* 0x000000ff04047207 */ /* 0x000fe40000000000 */
[----:B--2---:R-:W-:Y:S02]  /*25390*/  LOP3.LUT R6, R6, R5, RZ, 0x3c, !PT ;  /* 0x0000000506067212 */ /* 0x004fe400078e3cff */
[C---:B------:R-:W-:Y:S01]  /*253a0*/  ISETP.GT.AND P0, PT, R9.reuse, R3, PT ;  /* 0x000000030900720c */ /* 0x040fe20003f04270 */
[----:B------:R-:W-:Y:S02]  /*253b0*/  VIADD R9, R9, 0xffffffff ;  /* 0xffffffff09097836 */ /* 0x000fe40000000000 */
[----:B------:R2:W-:Y:S04]  /*253c0*/  STL [R1+0x20], R6 ;  /* 0x0000200601007387 */ /* 0x0005e80000100800 */
[----:B------:R2:W-:Y:S06]  /*253d0*/  STL [R1+0xc], R4 ;  /* 0x00000c0401007387 */ /* 0x0005ec0000100800 */
[----:B------:R-:W-:Y:S05]  /*253e0*/  @P0 BRA `(.L_x_2003) ;  /* 0xfffffff400c80947 */ /* 0x000fea000383ffff */
.L_x_1967:
[----:B------:R-:W-:Y:S05]  /*253f0*/  BSYNC B0 ;  /* 0x0000000000007941 */ /* 0x000fea0003800000 */
.L_x_1966:
[----:B------:R-:W3:Y:S01]  /*25400*/  LDL R7, [R1+0x34] ;  /* 0x0000340001077983 */ /* 0x000ee20000100800 */
[----:B------:R-:W4:Y:S01]  /*25410*/  LDC R0, c[0x0][0x448] ;  /* 0x00011200ff007b82 */ /* 0x000f220000000800 */
[----:B------:R-:W-:Y:S07]  /*25420*/  @!P5 WARPSYNC.ALL ;  /* 0x000000000000d948 */ /* 0x000fee0003800000 */
[----:B------:R-:W-:Y:S01]  /*25430*/  @!P5 BAR.SYNC.DEFER_BLOCKING 0xc, 0x180 ;  /* 0x030600000000db1d */ /* 0x000fe20000010000 */
[----:B----4-:R-:W-:-:S13]  /*25440*/  ISETP.NE.AND P0, PT, R0, 0x1, PT ;  /* 0x000000010000780c */ /* 0x010fda0003f05270 */
[----:B------:R-:W4:Y:S08]  /*25450*/  @P0 LDC R2, c[0x0][0x44c] ;  /* 0x00011300ff020b82 */ /* 0x000f300000000800 */
[----:B------:R-:W5:Y:S01]  /*25460*/  @P0 LDC R3, c[0x0][0x450] ;  /* 0x00011400ff030b82 */ /* 0x000f620000000800 */
[----:B---3--:R-:W-:-:S04]  /*25470*/  VIADD R0, R7, 0x7f ;  /* 0x0000007f07007836 */ /* 0x008fc80000000000 */
[----:B----4-:R-:W-:-:S05]  /*25480*/  @P0 IMAD.HI.U32 R2, R0, R2, RZ ;  /* 0x0000000200020227 */ /* 0x010fca00078e00ff */
[----:B-----5:R-:W-:Y:S02]  /*25490*/  @P0 SHF.R.U32.HI R0, RZ, R3, R2 ;  /* 0x00000003ff000219 */ /* 0x020fe40000011602 */
[----:B------:R-:W3:Y:S03]  /*254a0*/  LDC.64 R2, c[0x0][0x9e0] ;  /* 0x00027800ff027b82 */ /* 0x000ee60000000a00 */
[----:B------:R-:W-:Y:S01]  /*254b0*/  IMAD.IADD R0, R17, 0x1, R0 ;  /* 0x0000000111007824 */ /* 0x000fe200078e0200 */
[----:B---3--:R-:W-:-:S03]  /*254c0*/  ISETP.GE.AND P1, PT, R3, 0x1, PT ;  /* 0x000000010300780c */ /* 0x008fc60003f26270 */
[----:B------:R-:W-:-:S10]  /*254d0*/  IMAD.IADD R2, R0, 0x1, R2 ;  /* 0x0000000100027824 */ /* 0x000fd400078e0202 */
[----:B------:R-:W-:Y:S05]  /*254e0*/  @!P1 BRA `(.L_x_2004) ;  /* 0x0000000000489947 */ /* 0x000fea0003800000 */
[C---:B------:R-:W-:Y:S01]  /*254f0*/  ISETP.GT.AND P2, PT, R0.reuse, RZ, PT ;  /* 0x000000ff0000720c */ /* 0x040fe20003f44270 */
[----:B------:R-:W-:Y:S01]  /*25500*/  BSSY B0, `(.L_x_2005) ;  /* 0x000000e000007945 */ /* 0x000fe20003800000 */
[----:B--2---:R-:W-:-:S11]  /*25510*/  VIADD R6, R0, 0xffffffff ;  /* 0xffffffff00067836 */ /* 0x004fd60000000000 */
[----:B------:R-:W-:Y:S05]  /*25520*/  @P2 BRA `(.L_x_2006) ;  /* 0x00000000001c2947 */ /* 0x000fea0003800000 */
[----:B------:R-:W-:Y:S01]  /*25530*/  ISETP.NE.AND P2, PT, R3, 0x1, PT ;  /* 0x000000010300780c */ /* 0x000fe20003f45270 */
[----:B------:R-:W-:-:S12]  /*25540*/  IMAD.MOV R0, RZ, RZ, -R0 ;  /* 0x000000ffff007224 */ /* 0x000fd800078e0a00 */
[----:B-1----:R-:W1:Y:S02]  /*25550*/  @P2 LDC.64 R4, c[0x0][0x9e8] ;  /* 0x00027a00ff042b82 */ /* 0x002e640000000a00 */
[----:B-1----:R-:W-:-:S05]  /*25560*/  @P2 IMAD.HI.U32 R4, R0, R4, RZ ;  /* 0x0000000400042227 */ /* 0x002fca00078e00ff */
[----:B------:R-:W-:-:S04]  /*25570*/  @P2 SHF.R.U32.HI R0, RZ, R5, R4 ;  /* 0x00000005ff002219 */ /* 0x000fc80000011604 */
[----:B------:R-:W-:Y:S01]  /*25580*/  LOP3.LUT R6, RZ, R0, RZ, 0x33, !PT ;  /* 0x00000000ff067212 */ /* 0x000fe200078e33ff */
[----:B------:R-:W-:Y:S06]  /*25590*/  BRA `(.L_x_2007) ;  /* 0x0000000000107947 */ /* 0x000fec0003800000 */
.L_x_2006:
[----:B------:R-:W-:-:S13]  /*255a0*/  ISETP.NE.AND P2, PT, R3, 0x1, PT ;  /* 0x000000010300780c */ /* 0x000fda0003f45270 */
[----:B-1----:R-:W1:Y:S02]  /*255b0*/  @P2 LDC.64 R4, c[0x0][0x9e8] ;  /* 0x00027a00ff042b82 */ /* 0x002e640000000a00 */
[----:B-1----:R-:W-:-:S05]  /*255c0*/  @P2 IMAD.HI.U32 R4, R6, R4, RZ ;  /* 0x0000000406042227 */ /* 0x002fca00078e00ff */
[----:B------:R-:W-:-:S07]  /*255d0*/  @P2 SHF.R.U32.HI R6, RZ, R5, R4 ;  /* 0x00000005ff062219 */ /* 0x000fce0000011604 */
.L_x_2007:
[----:B------:R-:W-:Y:S05]  /*255e0*/  BSYNC B0 ;  /* 0x0000000000007941 */ /* 0x000fea0003800000 */
.L_x_2005:
[----:B------:R-:W-:-:S05]  /*255f0*/  IMAD R6, R6, R3, R3 ;  /* 0x0000000306067224 */ /* 0x000fca00078e0203 */
[----:B------:R-:W-:-:S07]  /*25600*/  VIMNMX R2, R2, R6, PT ;  /* 0x0000000602027248 */ /* 0x000fce0003fe0100 */
.L_x_2004:
[----:B------:R-:W-:Y:S01]  /*25610*/  VIADD R0, R2, 0x5f ;  /* 0x0000005f02007836 */ /* 0x000fe20000000000 */
[----:B-12---:R-:W1:Y:S01]  /*25620*/  @P0 LDC R4, c[0x0][0x450] ;  /* 0x00011400ff040b82 */ /* 0x006e620000000800 */
[----:B------:R-:W-:Y:S02]  /*25630*/  ULDC UR4, c[0x0][0x9dc] ;  /* 0x0002770000047ab9 */ /* 0x000fe40000000800 */
[----:B------:R-:W-:-:S05]  /*25640*/  IMAD.HI R0, R0, 0x2aaaaaab, RZ ;  /* 0x2aaaaaab00007827 */ /* 0x000fca00078e02ff */
[----:B------:R-:W-:-:S04]  /*25650*/  SHF.R.U32.HI R2, RZ, 0x1f, R0 ;  /* 0x0000001fff027819 */ /* 0x000fc80000011600 */
[----:B------:R-:W-:Y:S02]  /*25660*/  LEA.HI.SX32 R2, R0, R2, 0x1c ;  /* 0x0000000200027211 */ /* 0x000fe400078fe2ff */
[----:B------:R-:W2:Y:S02]  /*25670*/  @P0 LDC R0, c[0x0][0x44c] ;  /* 0x00011300ff000b82 */ /* 0x000ea40000000800 */
[----:B------:R-:W-:Y:S01]  /*25680*/  VIMNMX R6, R21, R2, PT ;  /* 0x0000000215067248 */ /* 0x000fe20003fe0100 */
[----:B------:R-:W-:-:S04]  /*25690*/  IMAD.MOV.U32 R2, RZ, RZ, R7 ;  /* 0x000000ffff027224 */ /* 0x000fc800078e0007 */
[----:B------:R3:W-:Y:S01]  /*256a0*/  STL [R1+0x38], R6 ;  /* 0x0000380601007387 */ /* 0x0007e20000100800 */
[----:B--2---:R-:W-:-:S05]  /*256b0*/  @P0 IMAD.HI.U32 R0, R7, R0, RZ ;  /* 0x0000000007000227 */ /* 0x004fca00078e00ff */
[----:B-1----:R-:W-:-:S05]  /*256c0*/  @P0 SHF.R.U32.HI R2, RZ, R4, R0 ;  /* 0x00000004ff020219 */ /* 0x002fca0000011600 */
[----:B------:R-:W-:-:S04]  /*256d0*/  IMAD.IADD R0, R20, 0x1, R2 ;  /* 0x0000000114007824 */ /* 0x000fc800078e0202 */
[----:B------:R-:W-:Y:S01]  /*256e0*/  VIADD R2, R0, -UR4 ;  /* 0x8000000400027c36 */ /* 0x000fe20008000000 */
[----:B---3--:R-:W-:Y:S06]  /*256f0*/  @!P1 BRA `(.L_x_2008) ;  /* 0x0000000000449947 */ /* 0x008fec0003800000 */
        /* <DEDUP_REMOVED lines=10> */
.L_x_2010:
[----:B------:R-:W-:-:S13]  /*257a0*/  ISETP.NE.AND P0, PT, R3, 0x1, PT ;  /* 0x000000010300780c */ /* 0x000fda0003f05270 */
[----:B------:R-:W1:Y:S02]  /*257b0*/  @P0 LDC.64 R4, c[0x0][0x9e8] ;  /* 0x00027a00ff040b82 */ /* 0x000e640000000a00 */
[----:B-1----:R-:W-:-:S05]  /*257c0*/  @P0 IMAD.HI.U32 R4, R0, R4, RZ ;  /* 0x0000000400040227 */ /* 0x002fca00078e00ff */
[----:B------:R-:W-:-:S07]  /*257d0*/  @P0 SHF.R.U32.HI R0, RZ, R5, R4 ;  /* 0x00000005ff000219 */ /* 0x000fce0000011604 */
.L_x_2011:
[----:B------:R-:W-:Y:S05]  /*257e0*/  BSYNC B0 ;  /* 0x0000000000007941 */ /* 0x000fea0003800000 */
.L_x_2009:
[----:B------:R-:W-:-:S05]  /*257f0*/  IMAD R0, R0, R3, RZ ;  /* 0x0000000300007224 */ /* 0x000fca00078e02ff */
[----:B------:R-:W-:-:S07]  /*25800*/  VIMNMX R2, R2, R0, !PT ;  /* 0x0000000002027248 */ /* 0x000fce0007fe0100 */
.L_x_2008:
[----:B------:R-:W-:Y:S01]  /*25810*/  IMAD.HI R2, R2, 0x2aaaaaab, RZ ;  /* 0x2aaaaaab02027827 */ /* 0x000fe200078e02ff */
[----:B------:R-:W-:Y:S04]  /*25820*/  BSSY B7, `(.L_x_2012) ;  /* 0x0000435000077945 */ /* 0x000fe80003800000 */
[----:B------:R-:W-:-:S04]  /*25830*/  SHF.R.U32.HI R0, RZ, 0x1f, R2 ;  /* 0x0000001fff007819 */ /* 0x000fc80000011602 */
[----:B------:R-:W-:-:S04]  /*25840*/  LEA.HI.SX32 R0, R2, R0, 0x1c ;  /* 0x0000000002007211 */ /* 0x000fc800078fe2ff */
[----:B------:R-:W-:-:S04]  /*25850*/  VIMNMX R3, RZ, R0, !PT ;  /* 0x00000000ff037248 */ /* 0x000fc80007fe0100 */
[----:B------:R-:W-:Y:S01]  /*25860*/  ISETP.GT.AND P0, PT, R6, R3, PT ;  /* 0x000000030600720c */ /* 0x000fe20003f04270 */
[----:B------:R1:W-:-:S12]  /*25870*/  STL [R1+0x30], R3 ;  /* 0x0000300301007387 */ /* 0x0003d80000100800 */
[----:B-1----:R-:W-:Y:S05]  /*25880*/  @P0 BRA `(.L_x_2013) ;  /* 0x0000000000480947 */ /* 0x002fea0003800000 */
[----:B------:R-:W1:Y:S02]  /*25890*/  S2R R3, SR_TID.X ;  /* 0x0000000000037919 */ /* 0x000e640000002100 */
[----:B-1----:R-:W-:-:S04]  /*258a0*/  LOP3.LUT R3, R3, 0x7f, RZ, 0xc0, !PT ;  /* 0x0000007f03037812 */ /* 0x002fc800078ec0ff */
[----:B------:R-:W-:-:S13]  /*258b0*/  ISETP.NE.AND P1, PT, R3, RZ, PT ;  /* 0x000000ff0300720c */ /* 0x000fda0003f25270 */
[----:B------:R-:W-:Y:S05]  /*258c0*/  @P1 BRA `(.L_x_2014) ;  /* 0x0000004000a81947 */ /* 0x000fea0003800000 */
[----:B------:R-:W1:Y:S01]  /*258d0*/  S2R R3, SR_LANEID ;  /* 0x0000000000037919 */ /* 0x000e620000000000 */
[----:B------:R-:W-:Y:S01]  /*258e0*/  VOTEU.ANY UR4, UPT, PT ;  /* 0x0000000000047886 */ /* 0x000fe200038e0100 */
[----:B------:R-:W-:Y:S01]  /*258f0*/  ULDC.64 UR6, c[0x0][0x208] ;  /* 0x0000820000067ab9 */ /* 0x000fe20000000a00 */
[----:B------:R-:W1:Y:S08]  /*25900*/  FLO.U32 R0, UR4 ;  /* 0x0000000400007d00 */ /* 0x000e7000080e0000 */
[----:B------:R-:W2:Y:S01]  /*25910*/  POPC R5, UR4 ;  /* 0x0000000400057d09 */ /* 0x000ea20008000000 */
[----:B-1----:R-:W-:-:S02]  /*25920*/  ISETP.EQ.U32.AND P0, PT, R0, R3, PT ;  /* 0x000000030000720c */ /* 0x002fc40003f02070 */
[----:B------:R-:W2:Y:S11]  /*25930*/  LDC.64 R2, c[0x0][0xc60] ;  /* 0x00031800ff027b82 */ /* 0x000eb60000000a00 */
[----:B--2---:R-:W2:Y:S01]  /*25940*/  @P0 ATOMG.E.ADD.STRONG.GPU PT, R3, desc[UR6][R2.64], R5 ;  /* 0x00000005020309a8 */ /* 0x004ea200081ee1c6 */
[----:B------:R-:W1:Y:S02]  /*25950*/  S2R R4, SR_LTMASK ;  /* 0x0000000000047919 */ /* 0x000e640000003900 */
[----:B-1----:R-:W-:-:S04]  /*25960*/  LOP3.LUT R4, R4, UR4, RZ, 0xc0, !PT ;  /* 0x0000000404047c12 */ /* 0x002fc8000f8ec0ff */
[----:B------:R-:W1:Y:S01]  /*25970*/  POPC R7, R4 ;  /* 0x0000000400077309 */ /* 0x000e620000000000 */
[----:B--2---:R-:W1:Y:S02]  /*25980*/  SHFL.IDX PT, R0, R3, R0, 0x1f ;  /* 0x00001f0003007589 */ /* 0x004e6400000e0000 */
[----:B-1----:R-:W-:Y:S01]  /*25990*/  IADD3 R16, R0, UR36, R7 ;  /* 0x0000002400107c10 */ /* 0x002fe2000fffe007 */
[----:B------:R-:W-:Y:S06]  /*259a0*/  BRA `(.L_x_2014) ;  /* 0x0000004000707947 */ /* 0x000fec0003800000 */
.L_x_2013:
[----:B------:R-:W2:Y:S01]  /*259b0*/  LDL R17, [R1] ;  /* 0x0000000001117983 */ /* 0x000ea20000100800 */
        /* <DEDUP_REMOVED lines=14> */
[----:B0-----:R-:W-:Y:S02]  /*25aa0*/  IMAD.U32 R11, RZ, RZ, UR5 ;  /* 0x00000005ff0b7e24 */ /* 0x001fe4000f8e00ff */
[----:B------:R-:W-:Y:S02]  /*25ab0*/  IMAD.MOV.U32 R8, RZ, RZ, 0x70 ;  /* 0x00000070ff087424 */ /* 0x000fe400078e00ff */
[----:B------:R-:W-:Y:S02]  /*25ac0*/  IMAD.MOV.U32 R12, RZ, RZ, 0x1 ;  /* 0x00000001ff0c7424 */ /* 0x000fe400078e00ff */
[----:B------:R-:W-:-:S07]  /*25ad0*/  IMAD.MOV.U32 R13, RZ, RZ, RZ ;  /* 0x000000ffff0d7224 */ /* 0x000fce00078e00ff */
[----:B------:R-:W-:-:S07]  /*25ae0*/  LEPC R20, `(.L_x_2016) ;  /* 0x000000001014794e */ /* 0x000fce0000000000 */
[----:B-1----:R-:W-:Y:S05]  /*25af0*/  CALL.ABS.NOINC R2 ;  /* 0x0000000002007343 */ /* 0x002fea0003c00000 */
.L_x_2016:
[----:B------:R-:W-:Y:S05]  /*25b00*/  BSYNC B6 ;  /* 0x0000000000067941 */ /* 0x000fea0003800000 */
.L_x_2015:
        /* <DEDUP_REMOVED lines=14> */
[----:B0-----:R-:W-:Y:S02]  /*25bf0*/  IMAD.U32 R11, RZ, RZ, UR5 ;  /* 0x00000005ff0b7e24 */ /* 0x001fe4000f8e00ff */
[----:B------:R-:W-:Y:S02]  /*25c00*/  IMAD.MOV.U32 R8, RZ, RZ, 0x70 ;  /* 0x00000070ff087424 */ /* 0x000fe400078e00ff */
[----:B------:R-:W-:Y:S02]  /*25c10*/  IMAD.MOV.U32 R12, RZ, RZ, 0x1 ;  /* 0x00000001ff0c7424 */ /* 0x000fe400078e00ff */
[----:B-1----:R-:W-:-:S07]  /*25c20*/  IMAD.MOV.U32 R13, RZ, RZ, RZ ;  /* 0x000000ffff0d7224 */ /* 0x002fce00078e00ff */
[----:B------:R-:W-:-:S07]  /*25c30*/  LEPC R20, `(.L_x_2019) ;  /* 0x000000001014794e */ /* 0x000fce0000000000 */
[----:B--2---:R-:W-:Y:S05]  /*25c40*/  CALL.ABS.NOINC R2 ;  /* 0x0000000002007343 */ /* 0x004fea0003c00000 */
.L_x_2019:
        /* <DEDUP_REMOVED lines=15> */
.L_x_2018:
[----:B------:R-:W-:Y:S05]  /*25d40*/  BSYNC B6 ;  /* 0x0000000000067941 */ /* 0x000fea0003800000 */
.L_x_2017:
[----:B------:R-:W-:Y:S01]  /*25d50*/  ULDC.64 UR4, c[0x0][0x9f8] ;  /* 0x00027e0000047ab9 */ /* 0x000fe20000000a00 */
[----:B------:R-:W2:Y:S01]  /*25d60*/  LDL R17, [R1+0x38] ;  /* 0x0000380001117983 */ /* 0x000ea20000100800 */
[----:B------:R-:W-:Y:S01]  /*25d70*/  ISETP.NE.U32.AND P0, PT, RZ, UR4, PT ;  /* 0x00000004ff007c0c */ /* 0x000fe2000bf05070 */
[----:B------:R-:W-:Y:S01]  /*25d80*/  IMAD.MOV.U32 R7, RZ, RZ, R19 ;  /* 0x000000ffff077224 */ /* 0x000fe200078e0013 */
[----:B------:R-:W-:Y:S02]  /*25d90*/  ULDC.64 UR6, c[0x0][0x208] ;  /* 0x0000820000067ab9 */ /* 0x000fe40000000a00 */
[----:B------:R-:W-:Y:S01]  /*25da0*/  ISETP.NE.AND.EX P0, PT, RZ, UR5, PT, P0 ;  /* 0x00000005ff007c0c */ /* 0x000fe2000bf05300 */
[----:B------:R-:W-:-:S12]  /*25db0*/  ULDC.64 UR4, c[0x0][0xa08] ;  /* 0x0002820000047ab9 */ /* 0x000fd80000000a00 */
[----:B------:R-:W1:Y:S02]  /*25dc0*/  @P0 LDC.64 R2, c[0x0][0x9f8] ;  /* 0x00027e00ff020b82 */ /* 0x000e640000000a00 */
[----:B-1----:R-:W-:-:S05]  /*25dd0*/  @P0 IMAD.WIDE R2, R19, 0x4, R2 ;  /* 0x0000000413020825 */ /* 0x002fca00078e0202 */
[----:B------:R1:W3:Y:S02]  /*25de0*/  @P0 LDG.E R7, desc[UR6][R2.64] ;  /* 0x0000000602070981 */ /* 0x0002e4000c1e1900 */
[----:B-1----:R-:W1:Y:S02]  /*25df0*/  LDC.64 R2, c[0x0][0x418] ;  /* 0x00010600ff027b82 */ /* 0x002e640000000a00 */
[----:B-1----:R-:W-:Y:S01]  /*25e00*/  LOP3.LUT P0, RZ, R2, UR4, RZ, 0xfc, !PT ;  /* 0x0000000402ff7c12 */ /* 0x002fe2000f80fcff */
[----:B------:R-:W-:-:S03]  /*25e10*/  UMOV UR4, 0xffffffff ;  /* 0xffffffff00047882 */ /* 0x000fc60000000000 */
[----:B------:R-:W-:Y:S01]  /*25e20*/  LOP3.LUT P0, RZ, R3, UR5, RZ, 0xfc, P0 ;  /* 0x0000000503ff7c12 */ /* 0x000fe2000800fcff */
[----:B--2---:R-:W-:Y:S01]  /*25e30*/  VIADD R0, R17, 0xffffffff ;  /* 0xffffffff11007836 */ /* 0x004fe20000000000 */
[----:B---3--:R-:W-:Y:S01]  /*25e40*/  SHF.R.S32.HI R8, RZ, 0x1f, R7 ;  /* 0x0000001fff087819 */ /* 0x008fe20000011407 */
[----:B------:R1:W-:Y:S01]  /*25e50*/  STL [R1+0x14], R7 ;  /* 0x0000140701007387 */ /* 0x0003e20000100800 */
[----:B------:R-:W-:-:S03]  /*25e60*/  SEL R17, R7, RZ, !P0 ;  /* 0x000000ff07117207 */ /* 0x000fc60004000000 */
[----:B------:R1:W-:Y:S01]  /*25e70*/  STL [R1+0x24], R8 ;  /* 0x0000240801007387 */ /* 0x0003e20000100800 */
[----:B------:R-:W-:Y:S05]  /*25e80*/  BRA.DIV UR4, `(.L_x_2020) ;  /* 0x0000005e04007947 */ /* 0x000fea000b800000 */
[----:B------:R-:W2:Y:S02]  /*25e90*/  S2R R4, SR_TID.X ;  /* 0x0000000000047919 */ /* 0x000ea40000002100 */
[----:B--2---:R-:W-:-:S04]  /*25ea0*/  SHF.R.U32.HI R4, RZ, 0x5, R4 ;  /* 0x00000005ff047819 */ /* 0x004fc80000011604 */
[----:B------:R-:W-:-:S05]  /*25eb0*/  LOP3.LUT R4, R4, 0x3, RZ, 0xc0, !PT ;  /* 0x0000000304047812 */ /* 0x000fca00078ec0ff */
[----:B------:R2:W3:Y:S02]  /*25ec0*/  SHFL.IDX PT, R14, R4, RZ, 0x1f ;  /* 0x00001fff040e7589 */ /* 0x0004e400000e0000 */
.L_x_2167:
[----:B--2---:R-:W2:Y:S01]  /*25ed0*/  LDL.LU R4, [R1+0x4] ;  /* 0x0000040001047983 */ /* 0x004ea20000300800 */
[----:B------:R-:W-:Y:S02]  /*25ee0*/  PLOP3.LUT P1, PT, PT, PT, PT, 0x8, 0x0 ;  /* 0x000000000000781c */ /* 0x000fe40003f2e170 */
[----:B---3--:R-:W-:Y:S01]  /*25ef0*/  ISETP.NE.AND P0, PT, R14, RZ, PT ;  /* 0x000000ff0e00720c */ /* 0x008fe20003f05270 */
[----:B------:R3:W-:Y:S01]  /*25f00*/  STL [R1+0x10], R0 ;  /* 0x0000100001007387 */ /* 0x0007e20000100800 */
[----:B--2---:R-:W-:-:S09]  /*25f10*/  LOP3.LUT R4, R4, 0xfffffffb, RZ, 0xc0, !PT ;  /* 0xfffffffb04047812 */ /* 0x004fd200078ec0ff */
[----:B------:R-:W-:-:S05]  /*25f20*/  @P1 LOP3.LUT R4, R4, 0x4, RZ, 0xfc, !PT ;  /* 0x0000000404041812 */ /* 0x000fca00078efcff */
[----:B------:R3:W-:Y:S01]  /*25f30*/  STL [R1+0x4], R4 ;  /* 0x0000040401007387 */ /* 0x0007e20000100800 */
[----:B------:R-:W-:Y:S05]  /*25f40*/  @P0 BRA `(.L_x_2021) ;  /* 0x0000000400440947 */ /* 0x000fea0003800000 */
[----:B------:R-:W-:-:S03]  /*25f50*/  UMOV UR4, 0xffffffff ;  /* 0xffffffff00047882 */ /* 0x000fc60000000000 */
[----:B------:R-:W-:Y:S05]  /*25f60*/  BRA.DIV UR4, `(.L_x_2022) ;  /* 0x0000005a04fc7947 */ /* 0x000fea000b800000 */
[----:B------:R-:W-:-:S13]  /*25f70*/  ELECT P6, URZ, PT ;  /* 0x00000000003f782f */ /* 0x000fda00038c0000 */
.L_x_2170:
[----:B------:R-:W-:Y:S05]  /*25f80*/  @!P6 BRA `(.L_x_2021) ;  /* 0x000000040034e947 */ /* 0x000fea0003800000 */
[----:B------:R-:W-:-:S04]  /*25f90*/  ISETP.NE.U32.AND P0, PT, R2, RZ, PT ;  /* 0x000000ff0200720c */ /* 0x000fc80003f05070 */
[----:B------:R-:W-:-:S13]  /*25fa0*/  ISETP.NE.AND.EX P0, PT, R3, RZ, PT, P0 ;  /* 0x000000ff0300720c */ /* 0x000fda0003f05300 */
[----:B------:R-:W-:Y:S05]  /*25fb0*/  @!P0 BRA `(.L_x_2023) ;  /* 0x0000000000548947 */ /* 0x000fea0003800000 */
[----:B------:R-:W2:Y:S01]  /*25fc0*/  LDC R6, c[0x0][0x43c] ;  /* 0x00010f00ff067b82 */ /* 0x000ea20000000800 */
[----:B------:R-:W-:Y:S01]  /*25fd0*/  IMAD.MOV.U32 R9, RZ, RZ, R0 ;  /* 0x000000ffff097224 */ /* 0x000fe200078e0000 */
[----:B------:R-:W-:Y:S01]  /*25fe0*/  ULDC.64 UR4, c[0x0][0x428] ;  /* 0x00010a0000047ab9 */ /* 0x000fe20000000a00 */
[----:B------:R-:W-:Y:S02]  /*25ff0*/  ULDC.64 UR6, c[0x0][0x208] ;  /* 0x0000820000067ab9 */ /* 0x000fe40000000a00 */
[----:B---3--:R-:W-:Y:S01]  /*26000*/  IMAD.MOV.U32 R0, RZ, RZ, R9 ;  /* 0x000000ffff007224 */ /* 0x008fe200078e0009 */
[----:B--2---:R-:W-:-:S13]  /*26010*/  ISETP.NE.AND P0, PT, R6, 0x1, PT ;  /* 0x000000010600780c */ /* 0x004fda0003f05270 */
[----:B------:R-:W2:Y:S02]  /*26020*/  @P0 LDC.64 R4, c[0x0][0x440] ;  /* 0x00011000ff040b82 */ /* 0x000ea40000000a00 */
[----:B--2---:R-:W-:-:S05]  /*26030*/  @P0 IMAD.HI.U32 R4, R9, R4, RZ ;  /* 0x0000000409040227 */ /* 0x004fca00078e00ff */
        /* <DEDUP_REMOVED lines=13> */
.L_x_2023:
[----:B-1----:R-:W4:Y:S04]  /*26110*/  LDL R7, [R1] ;  /* 0x0000000001077983 */ /* 0x002f280000100800 */
[----:B---3--:R-:W4:Y:S04]  /*26120*/  LDL R0, [R1+0x8] ;  /* 0x0000080001007983 */ /* 0x008f280000100800 */
[----:B--2---:R-:W2:Y:S01]  /*26130*/  LDL R2, [R1+0x18] ;  /* 0x0000180001027983 */ /* 0x004ea20000100800 */
[----:B----4-:R-:W-:Y:S01]  /*26140*/  IMAD R0, R0, 0x8, R7 ;  /* 0x0000000800007824 */ /* 0x010fe200078e0207 */
[----:B--2---:R-:W-:-:S04]  /*26150*/  SHF.L.U32 R2, R2, 0x1f, RZ ;  /* 0x0000001f02027819 */ /* 0x004fc800000006ff */
[----:B------:R-:W1:Y:S02]  /*26160*/  SYNCS.PHASECHK.TRANS64.TRYWAIT P0, [R0+URZ+0x2a840], R2 ;  /* 0x02a84002000075a7 */ /* 0x000e64000800017f */
[----:B-1----:R-:W-:Y:S05]  /*26170*/  @!P0 BRA `(.L_x_2024) ;  /* 0x0000005800988947 */ /* 0x002fea0003800000 */
.L_x_2171:
[----:B------:R2:W5:Y:S01]  /*26180*/  LDL R3, [R1+0x4] ;  /* 0x0000040001037983 */ /* 0x0005620000100800 */
[----:B------:R-:W3:Y:S02]  /*26190*/  S2R R4, SR_TID.X ;  /* 0x0000000000047919 */ /* 0x000ee40000002100 */
[----:B---3--:R-:W-:-:S04]  /*261a0*/  LOP3.LUT R4, R4, 0x7f, RZ, 0xc0, !PT ;  /* 0x0000007f04047812 */ /* 0x008fc800078ec0ff */
[----:B------:R-:W-:-:S13]  /*261b0*/  ISETP.NE.AND P0, PT, R4, RZ, PT ;  /* 0x000000ff0400720c */ /* 0x000fda0003f05270 */
[----:B--2---:R-:W-:Y:S05]  /*261c0*/  @P0 BRA `(.L_x_2025) ;  /* 0x0000000000140947 */ /* 0x004fea0003800000 */
[----:B-----5:R-:W-:Y:S01]  /*261d0*/  LOP3.LUT P1, RZ, R3, 0x1, RZ, 0xc0, !PT ;  /* 0x0000000103ff7812 */ /* 0x020fe2000782c0ff */
[----:B-1----:R-:W-:-:S04]  /*261e0*/  IMAD.MOV.U32 R2, RZ, RZ, 0x9000 ;  /* 0x00009000ff027424 */ /* 0x002fc800078e00ff */
[----:B------:R2:W-:Y:S08]  /*261f0*/  SYNCS.ARRIVE.TRANS64 RZ, [R0+URZ+0x2a830], R2 ;  /* 0x02a8300200ff79a7 */ /* 0x0005f0000800003f */
[----:B------:R-:W-:Y:S05]  /*26200*/  @!P1 BRA `(.L_x_2025) ;  /* 0x0000000000049947 */ /* 0x000fea0003800000 */
[----:B------:R-:W-:Y:S01]  /*26210*/  BPT.TRAP 0x1 ;  /* 0x000000040000795c */ /* 0x000fe20000300000 */
.L_x_2025:
[----:B------:R-:W3:Y:S04]  /*26220*/  LDL R6, [R1] ;  /* 0x0000000001067983 */ /* 0x000ee80000100800 */
[----:B------:R-:W3:Y:S04]  /*26230*/  LDL R5, [R1+0x8] ;  /* 0x0000080001057983 */ /* 0x000ee80000100800 */
[----:B------:R-:W4:Y:S04]  /*26240*/  LDL R4, [R1+0x10] ;  /* 0x0000100001047983 */ /* 0x000f280000100800 */
[----:B-12---:R-:W2:Y:S01]  /*26250*/  LDL R2, [R1+0x1c] ;  /* 0x00001c0001027983 */ /* 0x006ea20000100800 */
        /* <DEDUP_REMOVED lines=8> */
[----:B------:R-:W-:Y:S01]  /*262e0*/  LOP3.LUT R3, R3, 0xfffffffb, RZ, 0xc0, !PT ;  /* 0xfffffffb03037812 */ /* 0x000fe200078ec0ff */
[----:B------:R-:W-:-:S04]  /*262f0*/  UMOV UR17, 0x40 ;  /* 0x0000004000117882 */ /* 0x000fc80000000000 */
[----:B------:R-:W-:-:S06]  /*26300*/  UIADD3 UR9, UR9, 0x2a830, URZ ;  /* 0x0002a83009097890 */ /* 0x000fcc000fffe03f */
[----:B------:R-:W-:-:S05]  /*26310*/  @P0 LOP3.LUT R3, R3, 0x4, RZ, 0xfc, !PT ;  /* 0x0000000403030812 */ /* 0x000fca00078efcff */
[----:B------:R1:W-:Y:S01]  /*26320*/  STL [R1+0x4], R3 ;  /* 0x0000040301007387 */ /* 0x0003e20000100800 */
[----:B---3--:R-:W-:Y:S01]  /*26330*/  IMAD R0, R5, 0x9000, R6 ;  /* 0x0000900005007824 */ /* 0x008fe200078e0206 */
[----:B----4-:R-:W-:-:S04]  /*26340*/  R2UR UR11, R4 ;  /* 0x00000000040b72ca */ /* 0x010fc800000e0000 */
[----:B------:R-:W-:Y:S02]  /*26350*/  R2UR UR8, R0 ;  /* 0x00000000000872ca */ /* 0x000fe400000e0000 */
[----:B--2---:R-:W-:-:S11]  /*26360*/  R2UR UR5, R2 ;  /* 0x00000000020572ca */ /* 0x004fd600000e0000 */
[----:B------:R-:W-:Y:S02]  /*26370*/  UIADD3 UR14, UR8, 0x18400, URZ ;  /* 0x00018400080e7890 */ /* 0x000fe4000fffe03f */
[----:B------:R-:W-:Y:S02]  /*26380*/  UIMAD UR11, UR11, 0x60, UR5 ;  /* 0x000000600b0b78a4 */ /* 0x000fe4000f8e0205 */
        /* <DEDUP_REMOVED lines=12> */
[----:B-1----:R-:W-:Y:S01]  /*26450*/  NOP ;  /* 0x0000000000007918 */ /* 0x002fe20000000000 */
.L_x_2021:
[----:B---3--:R-:W2:Y:S04]  /*26460*/  LDL R4, [R1] ;  /* 0x0000000001047983 */ /* 0x008ea80000100800 */
[----:B------:R-:W3:Y:S01]  /*26470*/  LDL.LU R3, [R1+0x40] ;  /* 0x0000400001037983 */ /* 0x000ee20000300800 */
[----:B------:R-:W-:Y:S05]  /*26480*/  WARPSYNC.ALL ;  /* 0x0000000000007948 */ /* 0x000fea0003800000 */
[----:B------:R-:W-:Y:S01]  /*26490*/  ULDC.64 UR4, c[0x0][0x298] ;  /* 0x0000a60000047ab9 */ /* 0x000fe20000000a00 */
[----:B------:R-:W-:Y:S01]  /*264a0*/  BSSY B6, `(.L_x_2026) ;  /* 0x000001c000067945 */ /* 0x000fe20003800000 */
[----:B------:R-:W-:Y:S01]  /*264b0*/  BAR.SYNC.DEFER_BLOCKING 0x8, 0x180 ;  /* 0x0206000000007b1d */ /* 0x000fe20000010000 */
[----:B---3--:R-:W-:-:S05]  /*264c0*/  SHF.R.S32.HI R0, RZ, 0x1f, R3 ;  /* 0x0000001fff007819 */ /* 0x008fca0000011403 */
[----:B------:R-:W-:Y:S02]  /*264d0*/  IMAD R2, R0, UR4, RZ ;  /* 0x0000000400027c24 */ /* 0x000fe4000f8e02ff */
[----:B--2---:R-:W-:Y:S02]  /*264e0*/  VIADD R0, R4, 0xc400 ;  /* 0x0000c40004007836 */ /* 0x004fe40000000000 */
[C---:B------:R-:W-:Y:S02]  /*264f0*/  IMAD R2, R3.reuse, UR5, R2 ;  /* 0x0000000503027c24 */ /* 0x040fe4000f8e0202 */
[----:B------:R-:W-:Y:S01]  /*26500*/  IMAD.WIDE.U32 R4, R3, UR4, RZ ;  /* 0x0000000403047c25 */ /* 0x000fe2000f8e00ff */
[----:B------:R-:W-:-:S03]  /*26510*/  LOP3.LUT P0, RZ, R0, 0x3ff, RZ, 0xc0, !PT ;  /* 0x000003ff00ff7812 */ /* 0x000fc6000780c0ff */
[----:B------:R-:W-:Y:S01]  /*26520*/  IMAD.IADD R0, R5, 0x1, R2 ;  /* 0x0000000105007824 */ /* 0x000fe200078e0202 */
[----:B------:R2:W-:Y:S04]  /*26530*/  STL.64 [R1+0x40], R4 ;  /* 0x0000400401007387 */ /* 0x0005e80000100a00 */
[----:B------:R2:W-:Y:S05]  /*26540*/  STL [R1+0x4c], R0 ;  /* 0x00004c0001007387 */ /* 0x0005ea0000100800 */
[----:B------:R-:W-:Y:S05]  /*26550*/  @!P0 BRA `(.L_x_2027) ;  /* 0x0000000000408947 */ /* 0x000fea0003800000 */
[----:B------:R-:W-:Y:S01]  /*26560*/  MOV R2, 0x0 ;  /* 0x0000000000027802 */ /* 0x000fe20000000f00 */
[----:B------:R-:W-:Y:S01]  /*26570*/  ULDC.64 UR4, c[0x4][0x118] ;  /* 0x0100460000047ab9 */ /* 0x000fe20000000a00 */
[----:B------:R-:W-:Y:S01]  /*26580*/  ULDC.64 UR6, c[0x4][0x120] ;  /* 0x0100480000067ab9 */ /* 0x000fe20000000a00 */
[----:B------:R-:W-:Y:S01]  /*26590*/  ULDC.64 UR8, c[0x4][0x88] ;  /* 0x0100220000087ab9 */ /* 0x000fe20000000a00 */
[----:B--2---:R-:W-:Y:S02]  /*265a0*/  IMAD.U32 R4, RZ, RZ, UR4 ;  /* 0x00000004ff047e24 */ /* 0x004fe4000f8e00ff */
[----:B------:R-:W2:Y:S01]  /*265b0*/  LDC.64 R2, c[0x4][R2] ;  /* 0x0100000002027b82 */ /* 0x000ea20000000a00 */
[----:B------:R-:W-:Y:S02]  /*265c0*/  IMAD.U32 R5, RZ, RZ, UR5 ;  /* 0x00000005ff057e24 */ /* 0x000fe4000f8e00ff */
[----:B------:R-:W-:Y:S02]  /*265d0*/  IMAD.U32 R6, RZ, RZ, UR6 ;  /* 0x00000006ff067e24 */ /* 0x000fe4000f8e00ff */
[----:B-1----:R-:W-:-:S02]  /*265e0*/  IMAD.U32 R7, RZ, RZ, UR7 ;  /* 0x00000007ff077e24 */ /* 0x002fc4000f8e00ff */
[----:B------:R-:W-:Y:S02]  /*265f0*/  IMAD.U32 R10, RZ, RZ, UR8 ;  /* 0x00000008ff0a7e24 */ /* 0x000fe4000f8e00ff */
[----:B0-----:R-:W-:Y:S02]  /*26600*/  IMAD.U32 R11, RZ, RZ, UR9 ;  /* 0x00000009ff0b7e24 */ /* 0x001fe4000f8e00ff */
[----:B------:R-:W-:Y:S02]  /*26610*/  IMAD.MOV.U32 R8, RZ, RZ, 0x70 ;  /* 0x00000070ff087424 */ /* 0x000fe400078e00ff */
[----:B------:R-:W-:Y:S02]  /*26620*/  IMAD.MOV.U32 R12, RZ, RZ, 0x1 ;  /* 0x00000001ff0c7424 */ /* 0x000fe400078e00ff */
[----:B------:R-:W-:-:S07]  /*26630*/  IMAD.MOV.U32 R13, RZ, RZ, RZ ;  /* 0x000000ffff0d7224 */ /* 0x000fce00078e00ff */
[----:B------:R-:W-:-:S07]  /*26640*/  LEPC R20, `(.L_x_2027) ;  /* 0x000000001014794e */ /* 0x000fce0000000000 */
[----:B--2---:R-:W-:Y:S05]  /*26650*/  CALL.ABS.NOINC R2 ;  /* 0x0000000002007343 */ /* 0x004fea0003c00000 */
.L_x_2027:
[----:B------:R-:W-:Y:S05]  /*26660*/  BSYNC B6 ;  /* 0x0000000000067941 */ /* 0x000fea0003800000 */
.L_x_2026:
[----:B--2---:R-:W2:Y:S01]  /*26670*/  LDL.LU R0, [R1+0x4c] ;  /* 0x00004c0001007983 */ /* 0x004ea20000300800 */
[----:B-1----:R-:W1:Y:S01]  /*26680*/  LDC R7, c[0x0][0x448] ;  /* 0x00011200ff077b82 */ /* 0x002e620000000800 */
[----:B------:R-:W-:Y:S02]  /*26690*/  ULDC.64 UR4, c[0x0][0x2d8] ;  /* 0x0000b60000047ab9 */ /* 0x000fe40000000a00 */
[----:B------:R-:W2:Y:S04]  /*266a0*/  LDL.LU.64 R2, [R1+0x40] ;  /* 0x0000400001027983 */ /* 0x000ea80000300a00 */
[----:B0-----:R-:W3:Y:S01]  /*266b0*/  LDL R11, [R1+0x34] ;  /* 0x00003400010b7983 */ /* 0x001ee20000100800 */
[----:B------:R-:W0:Y:S01]  /*266c0*/  S2R R5, SR_TID.X ;  /* 0x0000000000057919 */ /* 0x000e220000002100 */
[----:B------:R-:W4:Y:S01]  /*266d0*/  S2R R8, SR_TID.X ;  /* 0x0000000000087919 */ /* 0x000f220000002100 */
[----:B0-----:R-:W-:-:S04]  /*266e0*/  LOP3.LUT R5, R5, 0x7f, RZ, 0xc0, !PT ;  /* 0x0000007f05057812 */ /* 0x001fc800078ec0ff */
[----:B------:R-:W-:Y:S01]  /*266f0*/  SHF.R.U32.HI R5, RZ, 0x3, R5 ;  /* 0x00000003ff057819 */ /* 0x000fe20000011605 */
[----:B----4-:R-:W-:-:S05]  /*26700*/  IMAD.SHL.U32 R8, R8, 0x10, RZ ;  /* 0x0000001008087824 */ /* 0x010fca00078e00ff */
[----:B------:R-:W-:Y:S01]  /*26710*/  LOP3.LUT R8, R5, 0x70, R8, 0xf8, !PT ;  /* 0x0000007005087812 */ /* 0x000fe200078ef808 */
[----:B------:R-:W0:Y:S01]  /*26720*/  S2R R9, SR_TID.X ;  /* 0x0000000000097919 */ /* 0x000e220000002100 */
[----:B------:R-:W4:Y:S01]  /*26730*/  S2R R10, SR_TID.X ;  /* 0x00000000000a7919 */ /* 0x000f220000002100 */
[----:B0-----:R-:W-:-:S05]  /*26740*/  IMAD.SHL.U32 R9, R9, 0x8, RZ ;  /* 0x0000000809097824 */ /* 0x001fca00078e00ff */
[----:B------:R-:W-:-:S04]  /*26750*/  LOP3.LUT R9, R9, 0x38, RZ, 0xc0, !PT ;  /* 0x0000003809097812 */ /* 0x000fc800078ec0ff */
[C---:B------:R-:W-:Y:S02]  /*26760*/  LOP3.LUT R12, R9.reuse, 0x40, RZ, 0xfc, !PT ;  /* 0x00000040090c7812 */ /* 0x040fe400078efcff */
[----:B------:R-:W-:Y:S02]  /*26770*/  LOP3.LUT R9, R9, 0x80, RZ, 0xfc, !PT ;  /* 0x0000008009097812 */ /* 0x000fe400078efcff */
[----:B----4-:R-:W-:-:S04]  /*26780*/  LOP3.LUT R10, R10, 0x7f, RZ, 0xc0, !PT ;  /* 0x0000007f0a0a7812 */ /* 0x010fc800078ec0ff */
[----:B------:R-:W-:Y:S01]  /*26790*/  SHF.R.U32.HI R10, RZ, 0x3, R10 ;  /* 0x00000003ff0a7819 */ /* 0x000fe2000001160a */
[----:B--2---:R-:W-:Y:S01]  /*267a0*/  IMAD.MOV.U32 R3, RZ, RZ, R0 ;  /* 0x000000ffff037224 */ /* 0x004fe200078e0000 */
        /* <DEDUP_REMOVED lines=12> */
[----:B-1----:R-:W-:-:S13]  /*26870*/  ISETP.NE.AND P0, PT, R7, 0x1, PT ;  /* 0x000000010700780c */ /* 0x002fda0003f05270 */
[----:B------:R-:W0:Y:S08]  /*26880*/  @P0 LDC R5, c[0x0][0x44c] ;  /* 0x00011300ff050b82 */ /* 0x000e300000000800 */
[----:B------:R-:W1:Y:S01]  /*26890*/  @P0 LDC R6, c[0x0][0x450] ;  /* 0x00011400ff060b82 */ /* 0x000e620000000800 */
[----:B------:R-:W-:Y:S02]  /*268a0*/  IMAD R4, R4, UR4, RZ ;  /* 0x0000000404047c24 */ /* 0x000fe4000f8e02ff */
[----:B------:R-:W-:-:S04]  /*268b0*/  IMAD.WIDE.U32 R2, R0, UR4, R2 ;  /* 0x0000000400027c25 */ /* 0x000fc8000f8e0002 */
[----:B------:R-:W-:Y:S01]  /*268c0*/  IMAD R0, R0, UR5, R4 ;  /* 0x0000000500007c24 */ /* 0x000fe2000f8e0204 */
[----:B------:R-:W-:Y:S01]  /*268d0*/  ULDC.64 UR4, c[0x0][0x2d0] ;  /* 0x0000b40000047ab9 */ /* 0x000fe20000000a00 */
[----:B---3--:R-:W-:Y:S02]  /*268e0*/  IMAD.IADD R4, R8, 0x1, R11 ;  /* 0x0000000108047824 */ /* 0x008fe400078e020b */
[----:B------:R-:W-:Y:S02]  /*268f0*/  IMAD.IADD R3, R3, 0x1, R0 ;  /* 0x0000000103037824 */ /* 0x000fe400078e0200 */
[----:B0-----:R-:W-:-:S04]  /*26900*/  @P0 IMAD.HI.U32 R5, R4, R5, RZ ;  /* 0x0000000504050227 */ /* 0x001fc800078e00ff */
[----:B------:R-:W-:Y:S01]  /*26910*/  IMAD.MOV.U32 R0, RZ, RZ, R4 ;  /* 0x000000ffff007224 */ /* 0x000fe200078e0004 */
[----:B-1----:R-:W-:Y:S01]  /*26920*/  @P0 SHF.R.U32.HI R0, RZ, R6, R5 ;  /* 0x00000006ff000219 */ /* 0x002fe20000011605 */
[----:B------:R-:W0:Y:S04]  /*26930*/  S2R R8, SR_TID.X ;  /* 0x0000000000087919 */ /* 0x000e280000002100 */
        /* <DEDUP_REMOVED lines=8> */
[----:B------:R-:W-:-:S05]  /*269c0*/  SHF.R.S32.HI R0, RZ, 0x1f, R4 ;  /* 0x0000001fff007819 */ /* 0x000fca0000011404 */
[----:B------:R-:W-:Y:S02]  /*269d0*/  IMAD R0, R0, UR4, RZ ;  /* 0x0000000400007c24 */ /* 0x000fe4000f8e02ff */
[----:B------:R-:W-:-:S04]  /*269e0*/  IMAD.WIDE.U32 R2, R4, UR4, R2 ;  /* 0x0000000404027c25 */ /* 0x000fc8000f8e0002 */
[----:B------:R-:W-:Y:S01]  /*269f0*/  IMAD R4, R4, UR5, R0 ;  /* 0x0000000504047c24 */ /* 0x000fe2000f8e0200 */
[----:B------:R-:W-:Y:S01]  /*26a00*/  ULDC.64 UR4, c[0x0][0x280] ;  /* 0x0000a00000047ab9 */ /* 0x000fe20000000a00 */
[----:B0-----:R-:W-:Y:S02]  /*26a10*/  IMAD.SHL.U32 R8, R8, 0x8, RZ ;  /* 0x0000000808087824 */ /* 0x001fe400078e00ff */
[----:B------:R-:W-:Y:S01]  /*26a20*/  IMAD.IADD R3, R3, 0x1, R4 ;  /* 0x0000000103037824 */ /* 0x000fe200078e0204 */
[----:B------:R-:W-:Y:S01]  /*26a30*/  LEA R4, P0, R2, UR4, 0x1 ;  /* 0x0000000402047c11 */ /* 0x000fe2000f8008ff */
[----:B------:R-:W-:Y:S01]  /*26a40*/  ULDC UR4, c[0x0][0x2b8] ;  /* 0x0000ae0000047ab9 */ /* 0x000fe20000000800 */
[----:B------:R-:W-:Y:S02]  /*26a50*/  LOP3.LUT R8, R8, 0x38, RZ, 0xc0, !PT ;  /* 0x0000003808087812 */ /* 0x000fe400078ec0ff */
[----:B------:R-:W-:Y:S01]  /*26a60*/  LEA.HI.X R3, R2, UR5, R3, 0x1, P0 ;  /* 0x0000000502037c11 */ /* 0x000fe200080f0c03 */
[----:B------:R-:W-:Y:S01]  /*26a70*/  UMOV UR5, 0xffffffff ;  /* 0xffffffff00057882 */ /* 0x000fe20000000000 */
[----:B------:R-:W-:-:S02]  /*26a80*/  ISETP.GE.AND P3, PT, R8, UR4, PT ;  /* 0x0000000408007c0c */ /* 0x000fc4000bf66270 */
[----:B------:R-:W-:Y:S02]  /*26a90*/  ISETP.GE.AND P0, PT, R12, UR4, PT ;  /* 0x000000040c007c0c */ /* 0x000fe4000bf06270 */
[----:B------:R-:W-:Y:S01]  /*26aa0*/  ISETP.GE.AND P1, PT, R9, UR4, PT ;  /* 0x0000000409007c0c */ /* 0x000fe2000bf26270 */
[----:B------:R-:W-:-:S12]  /*26ab0*/  BRA.DIV UR5, `(.L_x_2028) ;  /* 0x00000052055c7947 */ /* 0x000fd8000b800000 */
[----:B------:R-:W2:Y:S04]  /*26ac0*/  LDL.LU R6, [R1+0x3c] ;  /* 0x00003c0001067983 */ /* 0x000ea80000300800 */
[----:B------:R-:W3:Y:S04]  /*26ad0*/  LDL.LU R11, [R1+0x34] ;  /* 0x00003400010b7983 */ /* 0x000ee80000300800 */
[----:B------:R-:W4:Y:S01]  /*26ae0*/  LDL R9, [R1+0x2c] ;  /* 0x00002c0001097983 */ /* 0x000f220000100800 */
[----:B------:R-:W-:Y:S01]  /*26af0*/  ULDC.64 UR4, c[0x0][0x208] ;  /* 0x0000820000047ab9 */ /* 0x000fe20000000a00 */
[----:B--2---:R-:W-:-:S02]  /*26b00*/  IMAD R2, R6, R7, RZ ;  /* 0x0000000706027224 */ /* 0x004fc400078e02ff */
[----:B------:R-:W0:Y:S01]  /*26b10*/  SHFL.IDX PT, R7, R4, RZ, 0x181f ;  /* 0x00181fff04077589 */ /* 0x000e2200000e0000 */
[----:B---3--:R-:W-:-:S03]  /*26b20*/  IMAD.IADD R0, R10, 0x1, R11 ;  /* 0x000000010a007824 */ /* 0x008fc600078e020b */
[----:B------:R-:W1:Y:S01]  /*26b30*/  SHFL.IDX PT, R6, R3, RZ, 0x181f ;  /* 0x00181fff03067589 */ /* 0x000e6200000e0000 */
[C---:B------:R-:W-:Y:S01]  /*26b40*/  VIADD R5, R0.reuse, 0x10 ;  /* 0x0000001000057836 */ /* 0x040fe20000000000 */
[----:B------:R-:W-:-:S13]  /*26b50*/  ISETP.GE.AND P2, PT, R0, R2, PT ;  /* 0x000000020000720c */ /* 0x000fda0003f46270 */
[----:B0-----:R-:W-:-:S05]  /*26b60*/  @!P2 LEA R7, P4, R8, R7, 0x1 ;  /* 0x000000070807a211 */ /* 0x001fca00078808ff */
[----:B-1----:R-:W-:-:S05]  /*26b70*/  @!P2 IMAD.X R6, RZ, RZ, R6, P4 ;  /* 0x000000ffff06a224 */ /* 0x002fca00020e0606 */
[----:B------:R-:W-:-:S04]  /*26b80*/  @!P2 LOP3.LUT R7, R7, R6, RZ, 0x3c, !PT ;  /* 0x000000060707a212 */ /* 0x000fc800078e3cff */
[----:B------:R-:W-:-:S04]  /*26b90*/  @!P2 LOP3.LUT R6, R7, R6, RZ, 0x3c, !PT ;  /* 0x000000060706a212 */ /* 0x000fc800078e3cff */
[----:B------:R-:W-:-:S05]  /*26ba0*/  @!P2 LOP3.LUT R7, R7, R6, RZ, 0x3c, !PT ;  /* 0x000000060707a212 */ /* 0x000fca00078e3cff */
[----:B------:R-:W-:Y:S01]  /*26bb0*/  @!PT LDS RZ, [RZ] ;  /* 0x00000000fffff984 */ /* 0x000fe20000000800 */
[----:B----4-:R-:W-:Y:S04]  /*26bc0*/  @!P2 LDGSTS.E.BYPASS.LTC128B.128 [R9+0xc400], desc[UR4][R6.64], !P3 ;  /* 0x0c4000000609afae */ /* 0x010fe8000d901d44 */
        /* <DEDUP_REMOVED lines=64> */
[----:B------:R0:W1:Y:S04]  /*26fd0*/  SHFL.IDX PT, R5, R3, 0x7, 0x181f ;  /* 0x00f81f0003057f89 */ /* 0x00006800000e0000 */
[----:B------:R0:W-:Y:S04]  /*26fe0*/  @!P2 LDGSTS.E.BYPASS.LTC128B.128 [R9+0xf400], desc[UR4][R6.64], !P3 ;  /* 0x0f4000000609afae */ /* 0x0001e8000d901d44 */
[----:B------:R0:W-:Y:S04]  /*26ff0*/  @!P2 LDGSTS.E.BYPASS.LTC128B.128 [R9+0x13400], desc[UR4][R6.64+0x80], !P0 ;  /* 0x134000800609afae */ /* 0x0001e8000c101d44 */
[----:B------:R0:W-:Y:S04]  /*27000*/  @!P2 LDGSTS.E.BYPASS.LTC128B.128 [R9+0x17400], desc[UR4][R6.64+0x100], !P1 ;  /* 0x174001000609afae */ /* 0x0001e8000c901d44 */
[----:B------:R0:W2:Y:S02]  /*27010*/  SHFL.IDX PT, R3, R4, 0x7, 0x181f ;  /* 0x00f81f0004037f89 */ /* 0x0000a400000e0000 */
.L_x_2188:
[----:B------:R-:W-:Y:S01]  /*27020*/  VIADD R0, R0, 0x70 ;  /* 0x0000007000007836 */ /* 0x000fe20000000000 */
[----:B------:R-:W-:Y:S04]  /*27030*/  BSSY B0, `(.L_x_2029) ;  /* 0x000000d000007945 */ /* 0x000fe80003800000 */
[----:B------:R-:W-:-:S13]  /*27040*/  ISETP.GE.AND P2, PT, R0, R2, PT ;  /* 0x000000020000720c */ /* 0x000fda0003f46270 */
[----:B------:R-:W-:Y:S05]  /*27050*/  @P2 BRA `(.L_x_2030) ;  /* 0x0000000000282947 */ /* 0x000fea0003800000 */
[----:B0-----:R-:W3:Y:S01]  /*27060*/  LDL R4, [R1+0x2c] ;  /* 0x00002c0001047983 */ /* 0x001ee20000100800 */
[----:B--2---:R-:W-:Y:S01]  /*27070*/  LEA R2, P2, R8, R3, 0x1 ;  /* 0x0000000308027211 */ /* 0x004fe200078408ff */
[----:B------:R-:W-:-:S04]  /*27080*/  ULDC.64 UR4, c[0x0][0x208] ;  /* 0x0000820000047ab9 */ /* 0x000fc80000000a00 */
[----:B-1----:R-:W-:-:S05]  /*27090*/  IMAD.X R3, RZ, RZ, R5, P2 ;  /* 0x000000ffff037224 */ /* 0x002fca00010e0605 */
[----:B------:R-:W-:Y:S01]  /*270a0*/  @!PT LDS RZ, [RZ] ;  /* 0x00000000fffff984 */ /* 0x000fe20000000800 */
[----:B------:R-:W-:Y:S01]  /*270b0*/  @!PT LDS RZ, [RZ] ;  /* 0x00000000fffff984 */ /* 0x000fe20000000800 */
[----:B------:R-:W-:Y:S01]  /*270c0*/  @!PT LDS RZ, [RZ] ;  /* 0x00000000fffff984 */ /* 0x000fe20000000800 */
[----:B---3--:R3:W-:Y:S04]  /*270d0*/  LDGSTS.E.BYPASS.LTC128B.128 [R4+0xfc00], desc[UR4][R2.64], !P3 ;  /* 0x0fc0000002047fae */ /* 0x0087e8000d901d44 */
[----:B------:R3:W-:Y:S04]  /*270e0*/  LDGSTS.E.BYPASS.LTC128B.128 [R4+0x13c00], desc[UR4][R2.64+0x80], !P0 ;  /* 0x13c0008002047fae */ /* 0x0007e8000c101d44 */
[----:B------:R3:W-:Y:S02]  /*270f0*/  LDGSTS.E.BYPASS.LTC128B.128 [R4+0x17c00], desc[UR4][R2.64+0x100], !P1 ;  /* 0x17c0010002047fae */ /* 0x0007e4000c901d44 */
.L_x_2030:
[----:B------:R-:W-:Y:S05]  /*27100*/  BSYNC B0 ;  /* 0x0000000000007941 */ /* 0x000fea0003800000 */
.L_x_2029:
[----:B------:R4:W5:Y:S01]  /*27110*/  LDL R8, [R1] ;  /* 0x0000000001087983 */ /* 0x0009620000100800 */
[----:B------:R-:W-:Y:S01]  /*27120*/  PLOP3.LUT P0, PT, PT, PT, PT, 0x80, 0x0 ;  /* 0x000000000000781c */ /* 0x000fe20003f0f070 */
[----:B------:R-:W-:-:S12]  /*27130*/  NOP ;  /* 0x0000000000007918 */ /* 0x000fd80000000000 */
.L_x_2031:
[----:B---3--:R-:W3:Y:S01]  /*27140*/  LDL R2, [R1] ;  /* 0x0000000001027983 */ /* 0x008ee20000100800 */
[----:B------:R-:W-:Y:S02]  /*27150*/  PLOP3.LUT P1, PT, P1, P0, PT, 0xa2, 0x0 ;  /* 0x000000000000781c */ /* 0x000fe40000f21472 */
[----:B---3--:R-:W-:-:S08]  /*27160*/  @P0 R2UR P1, UR4, R2 ;  /* 0x00000000020402ca */ /* 0x008fd00000020000 */
[----:B------:R-:W-:-:S05]  /*27170*/  @P0 PLOP3.LUT P0, PT, P1, PT, PT, 0x80, 0x0 ;  /* 0x000000000000081c */ /* 0x000fca0000f0f070 */
[----:B------:R-:W-:Y:S01]  /*27180*/  @!P1 SYNCS.ARRIVE.TRANS64.RED.A0T1 RZ, [UR4+0x2a800], RZ ;  /* 0x02a800ffffff99a7 */ /* 0x000fe20008200404 */
[----:B------:R-:W-:Y:S07]  /*27190*/  @!P1 ARRIVES.LDGSTSBAR.64.TRANSCNT [UR4+0x2a800] ;  /* 0x02a80000ff0099b0 */ /* 0x000fee0008000a84 */
[----:B------:R-:W-:Y:S05]  /*271a0*/  @P0 BRA.U.ANY `(.L_x_2031) ;  /* 0xfffffffd00e40947 */ /* 0x000fea000393ffff */
[----:B0-2---:R-:W2:Y:S02]  /*271b0*/  LDL.LU R3, [R1+0x48] ;  /* 0x0000480001037983 */ /* 0x005ea40000300800 */
        /* <DEDUP_REMOVED lines=9> */
[----:B------:R-:W2:Y:S03]  /*27250*/  SYNCS.PHASECHK.TRANS64.TRYWAIT P0, [R2+URZ+0x2a820], R0 ;  /* 0x02a82000020075a7 */ /* 0x000ea6000800017f */
[----:B0-2---:R-:W-:Y:S05]  /*27260*/  @!P0 BRA `(.L_x_2033) ;  /* 0x00000054005c8947 */ /* 0x005fea0003800000 */
.L_x_2189:
[----:B------:R-:W-:Y:S05]  /*27270*/  BSYNC B0 ;  /* 0x0000000000007941 */ /* 0x000fea0003800000 */
.L_x_2032:
[----:B------:R-:W2:Y:S04]  /*27280*/  LDL R3, [R1+0x38] ;  /* 0x0000380001037983 */ /* 0x000ea80000100800 */
[----:B0-----:R-:W3:Y:S01]  /*27290*/  LDL R2, [R1+0x30] ;  /* 0x0000300001027983 */ /* 0x001ee20000100800 */
[----:B------:R-:W-:Y:S01]  /*272a0*/  BSSY B0, `(.L_x_2034) ;  /* 0x000022b000007945 */ /* 0x000fe20003800000 */
[----:B--2---:R-:W-:-:S05]  /*272b0*/  VIADD R0, R3, 0xfffffffe ;  /* 0xfffffffe03007836 */ /* 0x004fca0000000000 */
[----:B---3--:R-:W-:-:S13]  /*272c0*/  ISETP.GE.AND P0, PT, R0, R2, PT ;  /* 0x000000020000720c */ /* 0x008fda0003f06270 */
[----:B------:R-:W-:Y:S05]  /*272d0*/  @!P0 BRA `(.L_x_2035) ;  /* 0x00000020009c8947 */ /* 0x000fea0003800000 */
[----:B-----5:R-:W-:Y:S01]  /*272e0*/  IMAD.MOV R8, RZ, RZ, -R3 ;  /* 0x000000ffff087224 */ /* 0x020fe200078e0a03 */
[----:B------:R-:W-:Y:S01]  /*272f0*/  LOP3.LUT R2, RZ, R2, RZ, 0x33, !PT ;  /* 0x00000002ff027212 */ /* 0x000fe200078e33ff */
[----:B------:R-:W-:Y:S03]  /*27300*/  BSSY B2, `(.L_x_2036) ;  /* 0x00000ba000027945 */ /* 0x000fe60003800000 */
[----:B------:R-:W-:-:S05]  /*27310*/  VIADDMNMX R8, R8, 0x1, R2, !PT ;  /* 0x0000000108087846 */ /* 0x000fca0007800102 */
[----:B------:R-:W-:-:S05]  /*27320*/  IMAD.IADD R2, R3, 0x1, R8 ;  /* 0x0000000103027824 */ /* 0x000fca00078e0208 */
[----:B------:R-:W-:-:S04]  /*27330*/  LOP3.LUT R2, R2, 0x1, RZ, 0xc0, !PT ;  /* 0x0000000102027812 */ /* 0x000fc800078ec0ff */
[----:B------:R-:W-:-:S13]  /*27340*/  ISETP.NE.U32.AND P0, PT, R2, 0x1, PT ;  /* 0x000000010200780c */ /* 0x000fda0003f05070 */
[----:B------:R-:W-:Y:S05]  /*27350*/  @P0 BRA `(.L_x_2037) ;  /* 0x0000000800d00947 */ /* 0x000fea0003800000 */
[----:B-1----:R-:W2:Y:S04]  /*27360*/  LDL R5, [R1+0x4] ;  /* 0x0000040001057983 */ /* 0x002ea80000100800 */
[----:B------:R-:W3:Y:S04]  /*27370*/  LDL R4, [R1+0x8] ;  /* 0x0000080001047983 */ /* 0x000ee80000100800 */
[----:B------:R-:W5:Y:S01]  /*27380*/  LDL R3, [R1+0x18] ;  /* 0x0000180001037983 */ /* 0x000f620000100800 */
[----:B------:R-:W-:Y:S01]  /*27390*/  BSSY B1, `(.L_x_2038) ;  /* 0x00000ac000017945 */ /* 0x000fe20003800000 */
[----:B--2---:R-:W-:Y:S01]  /*273a0*/  LOP3.LUT P1, RZ, R5, 0x4, RZ, 0xc0, !PT ;  /* 0x0000000405ff7812 */ /* 0x004fe2000782c0ff */
[----:B---3--:R-:W-:-:S05]  /*273b0*/  VIADD R7, R4, 0x1 ;  /* 0x0000000104077836 */ /* 0x008fca0000000000 */
[----:B------:R-:W-:-:S04]  /*273c0*/  ISETP.NE.AND P0, PT, R7, 0x2, PT ;  /* 0x000000020700780c */ /* 0x000fc80003f05270 */
[----:B------:R-:W-:Y:S02]  /*273d0*/  SEL R9, RZ, 0x1, P0 ;  /* 0x00000001ff097807 */ /* 0x000fe40000000000 */
[----:B------:R-:W-:Y:S02]  /*273e0*/  SEL R7, R7, RZ, P0 ;  /* 0x000000ff07077207 */ /* 0x000fe40000000000 */
[----:B-----5:R-:W-:Y:S01]  /*273f0*/  LOP3.LUT R9, R3, R9, RZ, 0x3c, !PT ;  /* 0x0000000903097212 */ /* 0x020fe200078e3cff */
        /* <DEDUP_REMOVED lines=26> */
.L_x_2040:
[----:B------:R-:W2:Y:S01]  /*275a0*/  LDL R2, [R1] ;  /* 0x0000000001027983 */ /* 0x000ea20000100800 */
[----:B------:R-:W-:Y:S01]  /*275b0*/  BSSY B3, `(.L_x_2041) ;  /* 0x0000005000037945 */ /* 0x000fe20003800000 */
[----:B--2---:R-:W-:Y:S01]  /*275c0*/  IMAD R3, R7, 0x8, R2 ;  /* 0x0000000807037824 */ /* 0x004fe200078e0202 */
[----:B------:R-:W-:-:S04]  /*275d0*/  SHF.L.U32 R2, R9, 0x1f, RZ ;  /* 0x0000001f09027819 */ /* 0x000fc800000006ff */
[----:B------:R-:W1:Y:S02]  /*275e0*/  SYNCS.PHASECHK.TRANS64.TRYWAIT P0, [R3+URZ+0x2a840], R2 ;  /* 0x02a84002030075a7 */ /* 0x000e64000800017f */
[----:B-1----:R-:W-:Y:S05]  /*275f0*/  @!P0 BRA `(.L_x_2042) ;  /* 0x0000005000908947 */ /* 0x002fea0003800000 */
.L_x_2190:
[----:B------:R-:W-:Y:S05]  /*27600*/  BSYNC B3 ;  /* 0x0000000000037941 */ /* 0x000fea0003800000 */
.L_x_2041:
[----:B0-----:R-:W0:Y:S01]  /*27610*/  S2R R5, SR_TID.X ;  /* 0x0000000000057919 */ /* 0x001e220000002100 */
        /* <DEDUP_REMOVED lines=10> */
.L_x_2044:
[----:B------:R-:W-:Y:S05]  /*276c0*/  BSYNC B3 ;  /* 0x0000000000037941 */ /* 0x000fea0003800000 */
.L_x_2043:
        /* <DEDUP_REMOVED lines=13> */
.L_x_2045:
        /* <DEDUP_REMOVED lines=16> */
.L_x_2046:
        /* <DEDUP_REMOVED lines=15> */
.L_x_2047:
        /* <DEDUP_REMOVED lines=11> */
[----:B------:R-:W3:Y:S04]  /*27a40*/  LDL R12, [R1] ;  /* 0x00000000010c7983 */ /* 0x000ee80000100800 */
[----:B------:R-:W3:Y:S01]  /*27a50*/  LDL R6, [R1+0x8] ;  /* 0x0000080001067983 */ /* 0x000ee20000100800 */
[----:B------:R-:W-:Y:S01]  /*27a60*/  BSSY B3, `(.L_x_2048) ;  /* 0x0000005000037945 */ /* 0x000fe20003800000 */
[----:B--2---:R-:W-:Y:S01]  /*27a70*/  SHF.L.U32 R3, R13, 0x1f, RZ ;  /* 0x0000001f0d037819 */ /* 0x004fe200000006ff */
[----:B---3--:R-:W-:-:S04]  /*27a80*/  IMAD R2, R6, 0x8, R12 ;  /* 0x0000000806027824 */ /* 0x008fc800078e020c */
[----:B------:R-:W0:Y:S02]  /*27a90*/  SYNCS.PHASECHK.TRANS64.TRYWAIT P0, [R2+URZ+0x2a860], R3 ;  /* 0x02a86003020075a7 */ /* 0x000e24000800017f */
[----:B0-----:R-:W-:Y:S05]  /*27aa0*/  @!P0 BRA `(.L_x_2049) ;  /* 0x0000004c00788947 */ /* 0x001fea0003800000 */
.L_x_2191:
[----:B------:R-:W-:Y:S05]  /*27ab0*/  BSYNC B3 ;  /* 0x0000000000037941 */ /* 0x000fea0003800000 */
.L_x_2048:
        /* <DEDUP_REMOVED lines=10> */
.L_x_2050:
[----:B------:R-:W2:Y:S01]  /*27b60*/  LDL R3, [R1+0x4] ;  /* 0x0000040001037983 */ /* 0x000ea20000100800 */
[----:B------:R-:W-:Y:S01]  /*27b70*/  BSSY B3, `(.L_x_2051) ;  /* 0x0000004000037945 */ /* 0x000fe20003800000 */
[----:B--2---:R-:W-:-:S13]  /*27b80*/  LOP3.LUT P0, RZ, R3, 0x8, RZ, 0xc0, !PT ;  /* 0x0000000803ff7812 */ /* 0x004fda000780c0ff */
[----:B------:R-:W-:Y:S05]  /*27b90*/  @P0 BRA `(.L_x_2052) ;  /* 0x0000000000040947 */ /* 0x000fea0003800000 */
[----:B------:R-:W-:Y:S01]  /*27ba0*/  BPT.TRAP 0x1 ;  /* 0x000000040000795c */ /* 0x000fe20000300000 */
.L_x_2052:
[----:B------:R-:W-:Y:S05]  /*27bb0*/  BSYNC B3 ;  /* 0x0000000000037941 */ /* 0x000fea0003800000 */
.L_x_2051:
[----:B------:R-:W2:Y:S04]  /*27bc0*/  LDL R12, [R1] ;  /* 0x00000000010c7983 */ /* 0x000ea80000100800 */
        /* <DEDUP_REMOVED lines=13> */
.L_x_2053:
        /* <DEDUP_REMOVED lines=12> */
[----:B------:R-:W-:Y:S01]  /*27d60*/  PLOP3.LUT P0, PT, PT, PT, PT, 0x80, 0x0 ;  /* 0x000000000000781c */ /* 0x000fe20003f0f070 */
[----:B------:R-:W-:Y:S01]  /*27d70*/  UMOV UR6, 0x0 ;  /* 0x0000000000067882 */ /* 0x000fe20000000000 */
[----:B------:R-:W-:-:S11]  /*27d80*/  UMOV UR7, 0x14f00000 ;  /* 0x14f0000000077882 */ /* 0x000fd60000000000 */
.L_x_2054:
        /* <DEDUP_REMOVED lines=12> */
.L_x_2039:
[----:B------:R-:W-:Y:S05]  /*27e50*/  BSYNC B1 ;  /* 0x0000000000017941 */ /* 0x000fea0003800000 */
.L_x_2038:
[----:B0-----:R-:W2:Y:S04]  /*27e60*/  LDL R0, [R1+0x38] ;  /* 0x0000380001007983 */ /* 0x001ea80000100800 */
[----:B------:R0:W-:Y:S04]  /*27e70*/  STL [R1+0x8], R7 ;  /* 0x0000080701007387 */ /* 0x0001e80000100800 */
[----:B------:R0:W-:Y:S02]  /*27e80*/  STL [R1+0x18], R9 ;  /* 0x0000180901007387 */ /* 0x0001e40000100800 */
[----:B0-2---:R-:W-:-:S07]  /*27e90*/  VIADD R0, R0, 0xfffffffd ;  /* 0xfffffffd00007836 */ /* 0x005fce0000000000 */
.L_x_2037:
[----:B------:R-:W-:Y:S05]  /*27ea0*/  BSYNC B2 ;  /* 0x0000000000027941 */ /* 0x000fea0003800000 */
.L_x_2036:
[----:B------:R-:W2:Y:S01]  /*27eb0*/  LDL.LU R2, [R1+0x38] ;  /* 0x0000380001027983 */ /* 0x000ea20000300800 */
[----:B------:R-:W-:Y:S01]  /*27ec0*/  VIADD R8, R8, 0xfffffffe ;  /* 0xfffffffe08087836 */ /* 0x000fe20000000000 */
[----:B--2---:R-:W-:-:S04]  /*27ed0*/  LOP3.LUT R2, RZ, R2, RZ, 0x33, !PT ;  /* 0x00000002ff027212 */ /* 0x004fc800078e33ff */
[----:B------:R-:W-:-:S13]  /*27ee0*/  ISETP.NE.AND P0, PT, R8, R2, PT ;  /* 0x000000020800720c */ /* 0x000fda0003f05270 */
[----:B------:R-:W-:Y:S05]  /*27ef0*/  @!P0 BRA `(.L_x_2035) ;  /* 0x0000001400948947 */ /* 0x000fea0003800000 */
[----:B------:R-:W-:-:S07]  /*27f00*/  IMAD.MOV.U32 R9, RZ, RZ, R17 ;  /* 0x000000ffff097224 */ /* 0x000fce00078e0011 */
.L_x_2089:
[----:B------:R-:W2:Y:S04]  /*27f10*/  LDL R4, [R1+0x4] ;  /* 0x0000040001047983 */ /* 0x000ea80000100800 */
[----:B------:R-:W3:Y:S04]  /*27f20*/  LDL R3, [R1+0x8] ;  /* 0x0000080001037983 */ /* 0x000ee80000100800 */
[----:B------:R-:W5:Y:S01]  /*27f30*/  LDL R2, [R1+0x18] ;  /* 0x0000180001027983 */ /* 0x000f620000100800 */
[----:B------:R-:W-:Y:S05]  /*27f40*/  YIELD ;  /* 0x0000000000007946 */ /* 0x000fea0003800000 */
[----:B------:R-:W-:Y:S01]  /*27f50*/  BSSY B1, `(.L_x_2055) ;  /* 0x00000ac000017945 */ /* 0x000fe20003800000 */
[----:B--2---:R-:W-:Y:S01]  /*27f60*/  LOP3.LUT P1, RZ, R4, 0x4, RZ, 0xc0, !PT ;  /* 0x0000000404ff7812 */ /* 0x004fe2000782c0ff */
[----:B---3--:R-:W-:-:S05]  /*27f70*/  VIADD R4, R3, 0x1 ;  /* 0x0000000103047836 */ /* 0x008fca0000000000 */
[----:B------:R-:W-:-:S04]  /*27f80*/  ISETP.NE.AND P0, PT, R4, 0x2, PT ;  /* 0x000000020400780c */ /* 0x000fc80003f05270 */
[----:B-1----:R-:W-:Y:S02]  /*27f90*/  SEL R5, RZ, 0x1, P0 ;  /* 0x00000001ff057807 */ /* 0x002fe40000000000 */
[----:B------:R-:W-:Y:S02]  /*27fa0*/  SEL R4, R4, RZ, P0 ;  /* 0x000000ff04047207 */ /* 0x000fe40000000000 */
[----:B-----5:R-:W-:Y:S01]  /*27fb0*/  LOP3.LUT R5, R2, R5, RZ, 0x3c, !PT ;  /* 0x0000000502057212 */ /* 0x020fe200078e3cff */
        /* <DEDUP_REMOVED lines=24> */
[----:B------:R-:W-:-:S06]  /*28140*/  LEA.HI.X R9, R2, UR5, R3, 0x2, P0 ;  /* 0x0000000502097c11 */ /* 0x000fcc00080f1403 */
[----:B------:R0:W5:Y:S03]  /*28150*/  LDG.E R9, desc[UR8][R8.64] ;  /* 0x0000000808097981 */ /* 0x000166000c1e1900 */
.L_x_2057:
[----:B------:R-:W2:Y:S01]  /*28160*/  LDL R2, [R1] ;  /* 0x0000000001027983 */ /* 0x000ea20000100800 */
[----:B------:R-:W-:Y:S01]  /*28170*/  BSSY B2, `(.L_x_2058) ;  /* 0x0000005000027945 */ /* 0x000fe20003800000 */
[----:B--2---:R-:W-:Y:S01]  /*28180*/  IMAD R3, R4, 0x8, R2 ;  /* 0x0000000804037824 */ /* 0x004fe200078e0202 */
[----:B------:R-:W-:-:S04]  /*28190*/  SHF.L.U32 R2, R5, 0x1f, RZ ;  /* 0x0000001f05027819 */ /* 0x000fc800000006ff */
[----:B------:R-:W1:Y:S02]  /*281a0*/  SYNCS.PHASECHK.TRANS64.TRYWAIT P0, [R3+URZ+0x2a840], R2 ;  /* 0x02a84002030075a7 */ /* 0x000e64000800017f */
[----:B-1----:R-:W-:Y:S05]  /*281b0*/  @!P0 BRA `(.L_x_2059) ;  /* 0x0000004400c88947 */ /* 0x002fea0003800000 */
.L_x_2192:
[----:B------:R-:W-:Y:S05]  /*281c0*/  BSYNC B2 ;  /* 0x0000000000027941 */ /* 0x000fea0003800000 */
.L_x_2058:
[----:B------:R-:W2:Y:S01]  /*281d0*/  S2R R7, SR_TID.X ;  /* 0x0000000000077919 */ /* 0x000ea20000002100 */
[----:B------:R-:W-:Y:S01]  /*281e0*/  BSSY B2, `(.L_x_2060) ;  /* 0x000000a000027945 */ /* 0x000fe20003800000 */
[----:B--2---:R-:W-:-:S04]  /*281f0*/  LOP3.LUT R7, R7, 0x7f, RZ, 0xc0, !PT ;  /* 0x0000007f07077812 */ /* 0x004fc800078ec0ff */
[----:B------:R-:W-:-:S13]  /*28200*/  ISETP.NE.AND P0, PT, R7, RZ, PT ;  /* 0x000000ff0700720c */ /* 0x000fda0003f05270 */
[----:B------:R-:W-:Y:S05]  /*28210*/  @P0 BRA `(.L_x_2061) ;  /* 0x0000000000180947 */ /* 0x000fea0003800000 */
[----:B------:R-:W2:Y:S01]  /*28220*/  LDL R7, [R1+0x4] ;  /* 0x0000040001077983 */ /* 0x000ea20000100800 */
[----:B-1----:R-:W-:-:S04]  /*28230*/  IMAD.MOV.U32 R2, RZ, RZ, 0x9000 ;  /* 0x00009000ff027424 */ /* 0x002fc800078e00ff */
[----:B------:R3:W-:Y:S01]  /*28240*/  SYNCS.ARRIVE.TRANS64 RZ, [R3+URZ+0x2a830], R2 ;  /* 0x02a8300203ff79a7 */ /* 0x0007e2000800003f */
[----:B--2---:R-:W-:-:S13]  /*28250*/  LOP3.LUT P1, RZ, R7, 0x1, RZ, 0xc0, !PT ;  /* 0x0000000107ff7812 */ /* 0x004fda000782c0ff */
[----:B---3--:R-:W-:Y:S05]  /*28260*/  @!P1 BRA `(.L_x_2061) ;  /* 0x0000000000049947 */ /* 0x008fea0003800000 */
[----:B------:R-:W-:Y:S01]  /*28270*/  BPT.TRAP 0x1 ;  /* 0x000000040000795c */ /* 0x000fe20000300000 */
.L_x_2061:
[----:B------:R-:W-:Y:S05]  /*28280*/  BSYNC B2 ;  /* 0x0000000000027941 */ /* 0x000fea0003800000 */
.L_x_2060:
        /* <DEDUP_REMOVED lines=12> */
[----:B0-----:R-:W-:-:S08]  /*28350*/  VIADD R8, R7, 0x18400 ;  /* 0x0001840007087836 */ /* 0x001fd00000000000 */
.L_x_2062:
        /* <DEDUP_REMOVED lines=16> */
.L_x_2063:
        /* <DEDUP_REMOVED lines=15> */
.L_x_2064:
        /* <DEDUP_REMOVED lines=18> */
.L_x_2193:
[----:B------:R-:W-:Y:S05]  /*28670*/  BSYNC B2 ;  /* 0x0000000000027941 */ /* 0x000fea0003800000 */
.L_x_2065:
        /* <DEDUP_REMOVED lines=10> */
.L_x_2067:
[----:B------:R-:W2:Y:S01]  /*28720*/  LDL R3, [R1+0x4] ;  /* 0x0000040001037983 */ /* 0x000ea20000100800 */
[----:B------:R-:W-:Y:S01]  /*28730*/  BSSY B2, `(.L_x_2068) ;  /* 0x0000004000027945 */ /* 0x000fe20003800000 */
[----:B--2---:R-:W-:-:S13]  /*28740*/  LOP3.LUT P0, RZ, R3, 0x8, RZ, 0xc0, !PT ;  /* 0x0000000803ff7812 */ /* 0x004fda000780c0ff */
[----:B------:R-:W-:Y:S05]  /*28750*/  @P0 BRA `(.L_x_2069) ;  /* 0x0000000000040947 */ /* 0x000fea0003800000 */
[----:B------:R-:W-:Y:S01]  /*28760*/  BPT.TRAP 0x1 ;  /* 0x000000040000795c */ /* 0x000fe20000300000 */
.L_x_2069:
[----:B------:R-:W-:Y:S05]  /*28770*/  BSYNC B2 ;  /* 0x0000000000027941 */ /* 0x000fea0003800000 */
.L_x_2068:
        /* <DEDUP_REMOVED lines=14> */
.L_x_2070:
        /* <DEDUP_REMOVED lines=15> */
.L_x_2071:
        /* <DEDUP_REMOVED lines=12> */
.L_x_2056:
[----:B------:R-:W-:Y:S05]  /*28a10*/  BSYNC B1 ;  /* 0x0000000000017941 */ /* 0x000fea0003800000 */
.L_x_2055:
[----:B------:R-:W2:Y:S01]  /*28a20*/  LDL R2, [R1+0x4] ;  /* 0x0000040001027983 */ /* 0x000ea20000100800 */
[----:B------:R-:W-:Y:S01]  /*28a30*/  VIADD R3, R4, 0x1 ;  /* 0x0000000104037836 */ /* 0x000fe20000000000 */
[----:B------:R-:W-:Y:S01]  /*28a40*/  BSSY B1, `(.L_x_2072) ;  /* 0x00000ac000017945 */ /* 0x000fe20003800000 */
[----:B0-----:R-:W-:-:S03]  /*28a50*/  VIADD R6, R0, 0xffffffff ;  /* 0xffffffff00067836 */ /* 0x001fc60000000000 */
        /* <DEDUP_REMOVED lines=13> */
[----:B------:R-:W2:Y:S01]  /*28b30*/  LDL R13, [R1+0x24] ;  /* 0x00002400010d7983 */ /* 0x000ea20000100800 */
[----:B------:R-:W1:Y:S01]  /*28b40*/  LDC R8, c[0x0][0x43c] ;  /* 0x00010f00ff087b82 */ /* 0x000e620000000800 */
[----:B------:R-:W-:Y:S02]  /*28b50*/  ULDC.64 UR6, c[0x0][0x428] ;  /* 0x00010a0000067ab9 */ /* 0x000fe40000000a00 */
[----:B------:R-:W3:Y:S01]  /*28b60*/  LDL R12, [R1+0x14] ;  /* 0x00001400010c7983 */ /* 0x000ee20000100800 */
[----:B------:R-:W-:Y:S01]  /*28b70*/  ULDC.64 UR8, c[0x0][0x208] ;  /* 0x0000820000087ab9 */ /* 0x000fe20000000a00 */
[----:B-1----:R-:W-:-:S13]  /*28b80*/  ISETP.NE.AND P0, PT, R8, 0x1, PT ;  /* 0x000000010800780c */ /* 0x002fda0003f05270 */
[----:B------:R-:W1:Y:S02]  /*28b90*/  @P0 LDC.64 R2, c[0x0][0x440] ;  /* 0x00011000ff020b82 */ /* 0x000e640000000a00 */
[----:B-1----:R-:W-:-:S04]  /*28ba0*/  @P0 IMAD.HI.U32 R7, R6, R2, RZ ;  /* 0x0000000206070227 */ /* 0x002fc800078e00ff */
        /* <DEDUP_REMOVED lines=12> */
.L_x_2074:
[----:B------:R-:W2:Y:S01]  /*28c70*/  LDL R2, [R1] ;  /* 0x0000000001027983 */ /* 0x000ea20000100800 */
[----:B------:R-:W-:Y:S01]  /*28c80*/  BSSY B2, `(.L_x_2075) ;  /* 0x0000005000027945 */ /* 0x000fe20003800000 */
[----:B--2---:R-:W-:Y:S01]  /*28c90*/  IMAD R3, R11, 0x8, R2 ;  /* 0x000000080b037824 */ /* 0x004fe200078e0202 */
[----:B------:R-:W-:-:S04]  /*28ca0*/  SHF.L.U32 R2, R10, 0x1f, RZ ;  /* 0x0000001f0a027819 */ /* 0x000fc800000006ff */
[----:B------:R-:W2:Y:S02]  /*28cb0*/  SYNCS.PHASECHK.TRANS64.TRYWAIT P0, [R3+URZ+0x2a840], R2 ;  /* 0x02a84002030075a7 */ /* 0x000ea4000800017f */
[----:B--2---:R-:W-:Y:S05]  /*28cc0*/  @!P0 BRA `(.L_x_2076) ;  /* 0x0000003c002c8947 */ /* 0x004fea0003800000 */
.L_x_2194:
[----:B------:R-:W-:Y:S05]  /*28cd0*/  BSYNC B2 ;  /* 0x0000000000027941 */ /* 0x000fea0003800000 */
.L_x_2075:
[----:B-1----:R-:W1:Y:S01]  /*28ce0*/  S2R R8, SR_TID.X ;  /* 0x0000000000087919 */ /* 0x002e620000002100 */
[----:B------:R-:W-:Y:S01]  /*28cf0*/  BSSY B2, `(.L_x_2077) ;  /* 0x000000a000027945 */ /* 0x000fe20003800000 */
[----:B-1----:R-:W-:-:S04]  /*28d00*/  LOP3.LUT R8, R8, 0x7f, RZ, 0xc0, !PT ;  /* 0x0000007f08087812 */ /* 0x002fc800078ec0ff */
[----:B------:R-:W-:-:S13]  /*28d10*/  ISETP.NE.AND P0, PT, R8, RZ, PT ;  /* 0x000000ff0800720c */ /* 0x000fda0003f05270 */
[----:B------:R-:W-:Y:S05]  /*28d20*/  @P0 BRA `(.L_x_2078) ;  /* 0x0000000000180947 */ /* 0x000fea0003800000 */
[----:B------:R-:W3:Y:S01]  /*28d30*/  LDL R8, [R1+0x4] ;  /* 0x0000040001087983 */ /* 0x000ee20000100800 */
[----:B--2---:R-:W-:-:S04]  /*28d40*/  IMAD.MOV.U32 R2, RZ, RZ, 0x9000 ;  /* 0x00009000ff027424 */ /* 0x004fc800078e00ff */
[----:B------:R1:W-:Y:S01]  /*28d50*/  SYNCS.ARRIVE.TRANS64 RZ, [R3+URZ+0x2a830], R2 ;  /* 0x02a8300203ff79a7 */ /* 0x0003e2000800003f */
[----:B---3--:R-:W-:-:S13]  /*28d60*/  LOP3.LUT P1, RZ, R8, 0x1, RZ, 0xc0, !PT ;  /* 0x0000000108ff7812 */ /* 0x008fda000782c0ff */
[----:B-1----:R-:W-:Y:S05]  /*28d70*/  @!P1 BRA `(.L_x_2078) ;  /* 0x0000000000049947 */ /* 0x002fea0003800000 */
[----:B------:R-:W-:Y:S01]  /*28d80*/  BPT.TRAP 0x1 ;  /* 0x000000040000795c */ /* 0x000fe20000300000 */
.L_x_2078:
[----:B------:R-:W-:Y:S05]  /*28d90*/  BSYNC B2 ;  /* 0x0000000000027941 */ /* 0x000fea0003800000 */
.L_x_2077:
[----:B0-----:R-:W3:Y:S04]  /*28da0*/  LDL R10, [R1] ;  /* 0x00000000010a7983 */ /* 0x001ee80000100800 */
        /* <DEDUP_REMOVED lines=13> */
.L_x_2079:
        /* <DEDUP_REMOVED lines=16> */
.L_x_2080:
        /* <DEDUP_REMOVED lines=15> */
.L_x_2081:
        /* <DEDUP_REMOVED lines=10> */
[----:B------:R-:W2:Y:S01]  /*29110*/  LDL R10, [R1] ;  /* 0x00000000010a7983 */ /* 0x000ea20000100800 */
[----:B------:R-:W-:Y:S01]  /*29120*/  SHF.L.U32 R5, R5, 0x1f, RZ ;  /* 0x0000001f05057819 */ /* 0x000fe200000006ff */
[----:B------:R-:W-:Y:S01]  /*29130*/  BSSY B2, `(.L_x_2082) ;  /* 0x0000004000027945 */ /* 0x000fe20003800000 */
[----:B--2---:R-:W-:-:S04]  /*29140*/  IMAD R2, R4, 0x8, R10 ;  /* 0x0000000804027824 */ /* 0x004fc800078e020a */
[----:B------:R-:W0:Y:S02]  /*29150*/  SYNCS.PHASECHK.TRANS64.TRYWAIT P0, [R2+URZ+0x2a860], R5 ;  /* 0x02a86005020075a7 */ /* 0x000e24000800017f */
[----:B0-----:R-:W-:Y:S05]  /*29160*/  @!P0 BRA `(.L_x_2083) ;  /* 0x0000003800188947 */ /* 0x001fea0003800000 */
.L_x_2195:
[----:B------:R-:W-:Y:S05]  /*29170*/  BSYNC B2 ;  /* 0x0000000000027941 */ /* 0x000fea0003800000 */
.L_x_2082:
[----:B------:R-:W1:Y:S01]  /*29180*/  S2R R3, SR_TID.X ;  /* 0x0000000000037919 */ /* 0x000e620000002100 */
[----:B------:R-:W-:-:S04]  /*29190*/  UPRMT UR4, UR37, 0x9910, URZ ;  /* 0x0000991025047896 */ /* 0x000fc8000800003f */
[----:B------:R-:W-:Y:S01]  /*291a0*/  UISETP.NE.AND UP0, UPT, UR4, 0x2, UPT ;  /* 0x000000020400788c */ /* 0x000fe2000bf05270 */
[----:B-1----:R-:W-:-:S04]  /*291b0*/  LOP3.LUT R3, R3, 0x7f, RZ, 0xc0, !PT ;  /* 0x0000007f03037812 */ /* 0x002fc800078ec0ff */
[----:B------:R-:W-:-:S13]  /*291c0*/  ISETP.NE.AND P0, PT, R3, RZ, PT ;  /* 0x000000ff0300720c */ /* 0x000fda0003f05270 */
[----:B------:R-:W-:-:S04]  /*291d0*/  @!P0 IMAD.MOV.U32 R3, RZ, RZ, 0x6000 ;  /* 0x00006000ff038424 */ /* 0x000fc800078e00ff */
[----:B------:R1:W-:Y:S01]  /*291e0*/  @!P0 SYNCS.ARRIVE.TRANS64 RZ, [R2+URZ+0x2a850], R3 ;  /* 0x02a8500302ff89a7 */ /* 0x0003e2000800003f */
[----:B------:R-:W-:-:S13]  /*291f0*/  PLOP3.LUT P0, PT, PT, PT, UP0, 0x80, 0x0 ;  /* 0x000000000000781c */ /* 0x000fda0003f0f008 */
[----:B-1----:R-:W-:Y:S05]  /*29200*/  @P0 BRA `(.L_x_2084) ;  /* 0x0000000000040947 */ /* 0x002fea0003800000 */
[----:B------:R-:W-:Y:S01]  /*29210*/  BPT.TRAP 0x1 ;  /* 0x000000040000795c */ /* 0x000fe20000300000 */
.L_x_2084:
[----:B------:R-:W2:Y:S01]  /*29220*/  LDL R3, [R1+0x4] ;  /* 0x0000040001037983 */ /* 0x000ea20000100800 */
[----:B------:R-:W-:Y:S01]  /*29230*/  BSSY B2, `(.L_x_2085) ;  /* 0x0000004000027945 */ /* 0x000fe20003800000 */
[----:B--2---:R-:W-:-:S13]  /*29240*/  LOP3.LUT P0, RZ, R3, 0x8, RZ, 0xc0, !PT ;  /* 0x0000000803ff7812 */ /* 0x004fda000780c0ff */
[----:B------:R-:W-:Y:S05]  /*29250*/  @P0 BRA `(.L_x_2086) ;  /* 0x0000000000040947 */ /* 0x000fea0003800000 */
[----:B------:R-:W-:Y:S01]  /*29260*/  BPT.TRAP 0x1 ;  /* 0x000000040000795c */ /* 0x000fe20000300000 */
.L_x_2086:
[----:B------:R-:W-:Y:S05]  /*29270*/  BSYNC B2 ;  /* 0x0000000000027941 */ /* 0x000fea0003800000 */
.L_x_2085:
[----:B------:R-:W2:Y:S04]  /*29280*/  LDL R8, [R1] ;  /* 0x0000000001087983 */ /* 0x000ea80000100800 */
        /* <DEDUP_REMOVED lines=12> */
.L_x_2087:
        /* <DEDUP_REMOVED lines=15> */
.L_x_2088:
        /* <DEDUP_REMOVED lines=12> */
.L_x_2073:
[----:B------:R-:W-:Y:S05]  /*29500*/  BSYNC B1 ;  /* 0x0000000000017941 */ /* 0x000fea0003800000 */
.L_x_2072:
[----:B------:R-:W2:Y:S01]  /*29510*/  LDL R2, [R1+0x30] ;  /* 0x0000300001027983 */ /* 0x000ea20000100800 */
[----:B------:R-:W-:Y:S01]  /*29520*/  VIADD R0, R0, 0xfffffffe ;  /* 0xfffffffe00007836 */ /* 0x000fe20000000000 */
[----:B--2---:R-:W-:-:S13]  /*29530*/  ISETP.GT.AND P0, PT, R6, R2, PT ;  /* 0x000000020600720c */ /* 0x004fda0003f04270 */
[----:B------:R-:W-:Y:S05]  /*29540*/  @P0 BRA `(.L_x_2089) ;  /* 0xffffffe800700947 */ /* 0x000fea000383ffff */
.L_x_2035:
[----:B------:R-:W-:Y:S05]  /*29550*/  BSYNC B0 ;  /* 0x0000000000007941 */ /* 0x000fea0003800000 */
.L_x_2034:
[----:B------:R-:W2:Y:S01]  /*29560*/  S2R R2, SR_TID.X ;  /* 0x0000000000027919 */ /* 0x000ea20000002100 */
[----:B------:R-:W-:Y:S01]  /*29570*/  BSSY B0, `(.L_x_2090) ;  /* 0x0000011000007945 */ /* 0x000fe20003800000 */
[----:B--2---:R-:W-:-:S04]  /*29580*/  LOP3.LUT R2, R2, 0x7f, RZ, 0xc0, !PT ;  /* 0x0000007f02027812 */ /* 0x004fc800078ec0ff */
[----:B------:R-:W-:-:S13]  /*29590*/  ISETP.NE.AND P0, PT, R2, RZ, PT ;  /* 0x000000ff0200720c */ /* 0x000fda0003f05270 */
[----:B------:R-:W-:Y:S05]  /*295a0*/  @P0 BRA `(.L_x_2091) ;  /* 0x0000000000340947 */ /* 0x000fea0003800000 */
[----:B------:R-:W2:Y:S01]  /*295b0*/  S2R R2, SR_LANEID ;  /* 0x0000000000027919 */ /* 0x000ea20000000000 */
[----:B------:R-:W-:Y:S01]  /*295c0*/  VOTEU.ANY UR4, UPT, PT ;  /* 0x0000000000047886 */ /* 0x000fe200038e0100 */
[----:B-1----:R-:W1:Y:S01]  /*295d0*/  LDC.64 R4, c[0x0][0xc60] ;  /* 0x00031800ff047b82 */ /* 0x002e620000000a00 */
[----:B------:R-:W2:Y:S01]  /*295e0*/  FLO.U32 R0, UR4 ;  /* 0x0000000400007d00 */ /* 0x000ea200080e0000 */
[----:B------:R-:W-:Y:S01]  /*295f0*/  ULDC.64 UR6, c[0x0][0x208] ;  /* 0x0000820000067ab9 */ /* 0x000fe20000000a00 */
[----:B--2---:R-:W-:-:S06]  /*29600*/  ISETP.EQ.U32.AND P0, PT, R0, R2, PT ;  /* 0x000000020000720c */ /* 0x004fcc0003f02070 */
[----:B------:R-:W1:Y:S07]  /*29610*/  POPC R2, UR4 ;  /* 0x0000000400027d09 */ /* 0x000e6e0008000000 */
[----:B-1----:R-:W2:Y:S04]  /*29620*/  @P0 ATOMG.E.ADD.STRONG.GPU PT, R2, desc[UR6][R4.64], R2 ;  /* 0x00000002040209a8 */ /* 0x002ea800081ee1c6 */
[----:B--2---:R1:W2:Y:S02]  /*29630*/  SHFL.IDX PT, R2, R2, R0, 0x1f ;  /* 0x00001f0002027589 */ /* 0x0042a400000e0000 */
[----:B-1----:R-:W1:Y:S02]  /*29640*/  S2R R0, SR_LTMASK ;  /* 0x0000000000007919 */ /* 0x002e640000003900 */
[----:B-1----:R-:W-:-:S06]  /*29650*/  LOP3.LUT R0, R0, UR4, RZ, 0xc0, !PT ;  /* 0x0000000400007c12 */ /* 0x002fcc000f8ec0ff */
[----:B------:R-:W2:Y:S02]  /*29660*/  POPC R0, R0 ;  /* 0x0000000000007309 */ /* 0x000ea40000000000 */
[----:B--2---:R-:W-:-:S07]  /*29670*/  IADD3 R16, R2, UR36, R0 ;  /* 0x0000002402107c10 */ /* 0x004fce000fffe000 */
.L_x_2091:
[----:B------:R-:W-:Y:S05]  /*29680*/  BSYNC B0 ;  /* 0x0000000000007941 */ /* 0x000fea0003800000 */
.L_x_2090:
[----:B------:R-:W2:Y:S01]  /*29690*/  LDL R0, [R1+0x4] ;  /* 0x0000040001007983 */ /* 0x000ea20000100800 */
[----:B------:R-:W-:Y:S01]  /*296a0*/  BSSY B0, `(.L_x_2092) ;  /* 0x0000043000007945 */ /* 0x000fe20003800000 */
[----:B--2---:R-:W-:-:S13]  /*296b0*/  LOP3.LUT P0, RZ, R0, 0x4, RZ, 0xc0, !PT ;  /* 0x0000000400ff7812 */ /* 0x004fda000780c0ff */
[----:B------:R-:W-:Y:S05]  /*296c0*/  @!P0 BRA `(.L_x_2093) ;  /* 0x0000000400008947 */ /* 0x000fea0003800000 */
[----:B------:R-:W2:Y:S04]  /*296d0*/  LDL R3, [R1] ;  /* 0x0000000001037983 */ /* 0x000ea80000100800 */
[----:B------:R-:W2:Y:S04]  /*296e0*/  LDL R0, [R1+0x8] ;  /* 0x0000080001007983 */ /* 0x000ea80000100800 */
[----:B------:R-:W3:Y:S01]  /*296f0*/  LDL R2, [R1+0x18] ;  /* 0x0000180001027983 */ /* 0x000ee20000100800 */
[----:B------:R-:W-:Y:S01]  /*29700*/  BSSY B1, `(.L_x_2094) ;  /* 0x0000005000017945 */ /* 0x000fe20003800000 */
[----:B--2---:R-:W-:Y:S01]  /*29710*/  IMAD R0, R0, 0x8, R3 ;  /* 0x0000000800007824 */ /* 0x004fe200078e0203 */
[----:B---3--:R-:W-:-:S04]  /*29720*/  SHF.L.U32 R2, R2, 0x1f, RZ ;  /* 0x0000001f02027819 */ /* 0x008fc800000006ff */
[----:B------:R-:W2:Y:S02]  /*29730*/  SYNCS.PHASECHK.TRANS64.TRYWAIT P0, [R0+URZ+0x2a860], R2 ;  /* 0x02a86002000075a7 */ /* 0x000ea4000800017f */
[----:B--2---:R-:W-:Y:S05]  /*29740*/  @!P0 BRA `(.L_x_2095) ;  /* 0x0000003000b48947 */ /* 0x004fea0003800000 */
.L_x_2196:
[----:B------:R-:W-:Y:S05]  /*29750*/  BSYNC B1 ;  /* 0x0000000000017941 */ /* 0x000fea0003800000 */
.L_x_2094:
        /* <DEDUP_REMOVED lines=10> */
.L_x_2096:
[----:B------:R-:W2:Y:S01]  /*29800*/  LDL R2, [R1+0x4] ;  /* 0x0000040001027983 */ /* 0x000ea20000100800 */
[----:B------:R-:W-:Y:S01]  /*29810*/  BSSY B1, `(.L_x_2097) ;  /* 0x0000004000017945 */ /* 0x000fe20003800000 */
[----:B--2---:R-:W-:-:S13]  /*29820*/  LOP3.LUT P0, RZ, R2, 0x8, RZ, 0xc0, !PT ;  /* 0x0000000802ff7812 */ /* 0x004fda000780c0ff */
[----:B------:R-:W-:Y:S05]  /*29830*/  @P0 BRA `(.L_x_2098) ;  /* 0x0000000000040947 */ /* 0x000fea0003800000 */
[----:B------:R-:W-:Y:S01]  /*29840*/  BPT.TRAP 0x1 ;  /* 0x000000040000795c */ /* 0x000fe20000300000 */
.L_x_2098:
[----:B------:R-:W-:Y:S05]  /*29850*/  BSYNC B1 ;  /* 0x0000000000017941 */ /* 0x000fea0003800000 */
.L_x_2097:
[----:B-1----:R-:W2:Y:S04]  /*29860*/  LDL.LU R5, [R1+0x1c] ;  /* 0x00001c0001057983 */ /* 0x002ea80000300800 */
[----:B------:R-:W2:Y:S04]  /*29870*/  LDL.LU R3, [R1+0x10] ;  /* 0x0000100001037983 */ /* 0x000ea80000300800 */
[----:B------:R-:W3:Y:S04]  /*29880*/  LDL R4, [R1] ;  /* 0x0000000001047983 */ /* 0x000ee80000100800 */
[----:B------:R-:W3:Y:S01]  /*29890*/  LDL R2, [R1+0x8] ;  /* 0x0000080001027983 */ /* 0x000ee20000100800 */
[----:B------:R-:W-:Y:S01]  /*298a0*/  UIADD3 UR4, UP0, UR38, 0x470, URZ ;  /* 0x0000047026047890 */ /* 0x000fe2000ff1e03f */
[----:B------:R-:W-:Y:S01]  /*298b0*/  PLOP3.LUT P0, PT, PT, PT, PT, 0x80, 0x0 ;  /* 0x000000000000781c */ /* 0x000fe20003f0f070 */
[----:B------:R-:W-:Y:S01]  /*298c0*/  VIADD R0, R0, 0x2a850 ;  /* 0x0002a85000007836 */ /* 0x000fe20000000000 */
[----:B------:R-:W-:Y:S01]  /*298d0*/  UMOV UR6, 0x0 ;  /* 0x0000000000067882 */ /* 0x000fe20000000000 */
[----:B------:R-:W-:Y:S01]  /*298e0*/  UIADD3.X UR5, URZ, UR39, URZ, UP0, !UPT ;  /* 0x000000273f057290 */ /* 0x000fe200087fe43f */
[----:B------:R-:W-:Y:S01]  /*298f0*/  UMOV UR7, 0x14f00000 ;  /* 0x14f0000000077882 */ /* 0x000fe20000000000 */
[----:B------:R-:W-:Y:S01]  /*29900*/  UMOV UR10, URZ ;  /* 0x0000003f000a7c82 */ /* 0x000fe20008000000 */
[----:B--2---:R-:W-:-:S02]  /*29910*/  IMAD R3, R3, 0x60, R5 ;  /* 0x0000006003037824 */ /* 0x004fc400078e0205 */
[----:B---3--:R-:W-:-:S04]  /*29920*/  IMAD R2, R2, 0x6000, R4 ;  /* 0x0000600002027824 */ /* 0x008fc800078e0204 */
[----:B------:R-:W-:-:S07]  /*29930*/  VIADD R4, R2, 0x400 ;  /* 0x0000040002047836 */ /* 0x000fce0000000000 */
.L_x_2099:
        /* <DEDUP_REMOVED lines=15> */
.L_x_2100:
        /* <DEDUP_REMOVED lines=10> */
.L_x_2093:
[----:B------:R-:W-:Y:S05]  /*29ad0*/  BSYNC B0 ;  /* 0x0000000000007941 */ /* 0x000fea0003800000 */
.L_x_2092:
[----:B-1----:R-:W2:Y:S04]  /*29ae0*/  LDL.LU R5, [R1+0x8] ;  /* 0x0000080001057983 */ /* 0x002ea80000300800 */
        /* <DEDUP_REMOVED lines=8> */
.L_x_2014:
[----:B------:R-:W-:Y:S05]  /*29b70*/  BSYNC B7 ;  /* 0x0000000000077941 */ /* 0x000fea0003800000 */
.L_x_2012:
[----:B------:R-:W2:Y:S02]  /*29b80*/  LDL R7, [R1+0x4] ;  /* 0x0000040001077983 */ /* 0x000ea40000100800 */
[----:B--2---:R-:W-:-:S13]  /*29b90*/  LOP3.LUT P0, RZ, R7, 0x10, RZ, 0xc0, !PT ;  /* 0x0000001007ff7812 */ /* 0x004fda000780c0ff */
[----:B------:R-:W-:Y:S05]  /*29ba0*/  @!P0 BRA `(.L_x_2101) ;  /* 0x0000000000288947 */ /* 0x000fea0003800000 */
[----:B------:R-:W-:Y:S05]  /*29bb0*/  WARPSYNC.ALL ;  /* 0x0000000000007948 */ /* 0x000fea0003800000 */
[----:B------:R-:W2:Y:S08]  /*29bc0*/  S2UR UR5, SR_CgaCtaId ;  /* 0x00000000000579c3 */ /* 0x000eb00000008800 */
[----:B------:R-:W-:Y:S06]  /*29bd0*/  BAR.SYNC.DEFER_BLOCKING 0x5, 0x180 ;  /* 0x0146000000007b1d */ /* 0x000fec0000010000 */
[----:B------:R-:W-:-:S02]  /*29be0*/  UMOV UR4, 0x400 ;  /* 0x0000040000047882 */ /* 0x000fc40000000000 */
[----:B--2---:R-:W-:-:S06]  /*29bf0*/  ULEA UR4, UR5, UR4, 0x18 ;  /* 0x0000000405047291 */ /* 0x004fcc000f8ec03f */
[----:B-1----:R-:W-:-:S05]  /*29c00*/  IMAD.U32 R0, RZ, RZ, UR4 ;  /* 0x00000004ff007e24 */ /* 0x002fca000f8e00ff */
[----:B------:R2:W3:Y:S04]  /*29c10*/  LDS.128 R16, [R0+0x2a8d0] ;  /* 0x02a8d00000107984 */ /* 0x0004e80000000c00 */
[----:B------:R2:W-:Y:S01]  /*29c20*/  STL [R1], R0 ;  /* 0x0000000001007387 */ /* 0x0005e20000100800 */
[----:B------:R-:W-:Y:S06]  /*29c30*/  BAR.ARV 0x4, 0x180 ;  /* 0x0106000000007b1d */ /* 0x000fec0000002000 */
[----:B------:R-:W-:Y:S05]  /*29c40*/  BRA `(.L_x_2102) ;  /* 0x0000000800e47947 */ /* 0x000fea0003800000 */
.L_x_2101:
[----:B------:R-:W2:Y:S01]  /*29c50*/  LDL R6, [R1+0x28] ;  /* 0x0000280001067983 */ /* 0x000ea20000100800 */
[----:B------:R-:W-:Y:S01]  /*29c60*/  UMOV UR4, 0xffffffff ;  /* 0xffffffff00047882 */ /* 0x000fe20000000000 */
[----:B--2---:R-:W-:Y:S02]  /*29c70*/  ISETP.NE.AND P5, PT, R6, 0x1f, PT ;  /* 0x0000001f0600780c */ /* 0x004fe40003fa5270 */
[----:B------:R-:W-:Y:S11]  /*29c80*/  BRA.DIV UR4, `(.L_x_2103) ;  /* 0x0000002e04787947 */ /* 0x000ff6000b800000 */
[----:B------:R-:W-:Y:S01]  /*29c90*/  IMAD.IADD R5, R19, 0x1, R6 ;  /* 0x0000000113057824 */ /* 0x000fe200078e0206 */
[----:B------:R-:W-:Y:S01]  /*29ca0*/  ULDC UR4, c[0x0][0xc3c] ;  /* 0x00030f0000047ab9 */ /* 0x000fe20000000800 */
[----:B------:R-:W-:Y:S01]  /*29cb0*/  ULDC.64 UR6, c[0x0][0x208] ;  /* 0x0000820000067ab9 */ /* 0x000fe20000000a00 */
[----:B------:R-:W-:Y:S02]  /*29cc0*/  LOP3.LUT P4, RZ, R7, 0x1, RZ, 0xc0, !PT ;  /* 0x0000000107ff7812 */ /* 0x000fe4000788c0ff */
[----:B------:R-:W-:-:S13]  /*29cd0*/  ISETP.GE.OR P0, PT, R5, UR4, !P5 ;  /* 0x0000000405007c0c */ /* 0x000fda000ef06670 */
[----:B------:R-:W2:Y:S02]  /*29ce0*/  @!P0 LDC.64 R2, c[0x0][0xc80] ;  /* 0x00032000ff028b82 */ /* 0x000ea40000000a00 */
[----:B--2---:R-:W-:-:S06]  /*29cf0*/  @!P0 IMAD.WIDE R2, R5, 0x4, R2 ;  /* 0x0000000405028825 */ /* 0x004fcc00078e0202 */
[----:B------:R2:W3:Y:S01]  /*29d00*/  @!P0 LDG.E R2, desc[UR6][R2.64] ;  /* 0x0000000602028981 */ /* 0x0004e2000c1e1900 */
[C---:B------:R-:W-:Y:S02]  /*29d10*/  ISETP.GE.U32.AND P1, PT, R6.reuse, 0x4, PT ;  /* 0x000000040600780c */ /* 0x040fe40003f26070 */
[C---:B------:R-:W-:Y:S02]  /*29d20*/  ISETP.GE.U32.AND P2, PT, R6.reuse, 0x8, PT ;  /* 0x000000080600780c */ /* 0x040fe40003f46070 */
[C---:B------:R-:W-:Y:S01]  /*29d30*/  ISETP.GE.U32.AND P3, PT, R6.reuse, 0x10, PT ;  /* 0x000000100600780c */ /* 0x040fe20003f66070 */
[----:B--2---:R-:W-:Y:S02]  /*29d40*/  IMAD.MOV.U32 R3, RZ, RZ, RZ ;  /* 0x000000ffff037224 */ /* 0x004fe400078e00ff */
[----:B---3--:R-:W-:Y:S01]  /*29d50*/  @!P0 IMAD.MOV.U32 R3, RZ, RZ, R2 ;  /* 0x000000ffff038224 */ /* 0x008fe200078e0002 */
[----:B------:R-:W-:-:S04]  /*29d60*/  ISETP.GE.U32.AND P0, PT, R6, 0x2, PT ;  /* 0x000000020600780c */ /* 0x000fc80003f06070 */
[----:B------:R-:W1:Y:S02]  /*29d70*/  SHFL.UP PT, R2, R3, 0x1, RZ ;  /* 0x0420000003027989 */ /* 0x000e6400000e00ff */
[----:B-1----:R-:W-:-:S05]  /*29d80*/  SEL R0, R2, RZ, P4 ;  /* 0x000000ff02007207 */ /* 0x002fca0002000000 */
[----:B------:R-:W-:Y:S02]  /*29d90*/  IMAD.IADD R2, R3, 0x1, R0 ;  /* 0x0000000103027824 */ /* 0x000fe400078e0200 */
[----:B------:R-:W-:Y:S04]  /*29da0*/  SHFL.IDX PT, R0, R16, RZ, 0x1f ;  /* 0x00001fff10007589 */ /* 0x000fe800000e0000 */
        /* <DEDUP_REMOVED lines=11> */
[----:B------:R-:W-:Y:S02]  /*29e60*/  IMAD.IADD R2, R2, 0x1, R5 ;  /* 0x0000000102027824 */ /* 0x000fe400078e0205 */
[----:B------:R1:W2:Y:S04]  /*29e70*/  SHFL.IDX PT, R5, R16, 0x1, 0x1f ;  /* 0x00201f0010057f89 */ /* 0x0002a800000e0000 */
[----:B------:R1:W3:Y:S02]  /*29e80*/  SHFL.IDX PT, R16, R2, 0x1f, 0x1f ;  /* 0x03e01f0002107f89 */ /* 0x0002e400000e0000 */
.L_x_2206:
[----:B------:R-:W-:Y:S02]  /*29e90*/  ULDC UR4, c[0x0][0xc38] ;  /* 0x00030e0000047ab9 */ /* 0x000fe40000000800 */
[----:B------:R-:W-:-:S04]  /*29ea0*/  IMAD.U32 R4, RZ, RZ, UR4 ;  /* 0x00000004ff047e24 */ /* 0x000fc8000f8e00ff */
[----:B-1-3--:R-:W-:-:S04]  /*29eb0*/  IMAD R16, R16, R4, RZ ;  /* 0x0000000410107224 */ /* 0x00afc800078e02ff */
[----:B--2---:R-:W-:-:S05]  /*29ec0*/  IMAD.IADD R5, R5, 0x1, R16 ;  /* 0x0000000105057824 */ /* 0x004fca00078e0210 */
[----:B------:R-:W-:-:S13]  /*29ed0*/  ISETP.GT.AND P4, PT, R5, R0, PT ;  /* 0x000000000500720c */ /* 0x000fda0003f84270 */
[----:B------:R-:W-:Y:S05]  /*29ee0*/  @P4 BRA `(.L_x_2104) ;  /* 0x0000000000a44947 */ /* 0x000fea0003800000 */
.L_x_2109:
[----:B-1----:R-:W1:Y:S01]  /*29ef0*/  LDC R3, c[0x0][0xc3c] ;  /* 0x00030f00ff037b82 */ /* 0x002e620000000800 */
[----:B------:R-:W-:-:S05]  /*29f00*/  VIADD R19, R19, 0x1f ;  /* 0x0000001f13137836 */ /* 0x000fca0000000000 */
[----:B-1----:R-:W-:-:S13]  /*29f10*/  ISETP.GE.AND P4, PT, R19, R3, PT ;  /* 0x000000031300720c */ /* 0x002fda0003f86270 */
[----:B------:R-:W-:Y:S05]  /*29f20*/  @P4 BRA `(.L_x_2105) ;  /* 0x0000000400e44947 */ /* 0x000fea0003800000 */
[----:B------:R-:W2:Y:S01]  /*29f30*/  LDL R2, [R1+0x28] ;  /* 0x0000280001027983 */ /* 0x000ea20000100800 */
[----:B------:R-:W-:Y:S01]  /*29f40*/  BSSY B0, `(.L_x_2106) ;  /* 0x0000009000007945 */ /* 0x000fe20003800000 */
[----:B--2---:R-:W-:-:S05]  /*29f50*/  IMAD.IADD R4, R19, 0x1, R2 ;  /* 0x0000000113047824 */ /* 0x004fca00078e0202 */
[----:B------:R-:W-:Y:S01]  /*29f60*/  ISETP.GE.OR P4, PT, R4, R3, !P5 ;  /* 0x000000030400720c */ /* 0x000fe20006f86670 */
[----:B------:R-:W-:-:S12]  /*29f70*/  IMAD.MOV.U32 R3, RZ, RZ, RZ ;  /* 0x000000ffff037224 */ /* 0x000fd800078e00ff */
[----:B------:R-:W-:Y:S05]  /*29f80*/  @P4 BRA `(.L_x_2107) ;  /* 0x0000000000104947 */ /* 0x000fea0003800000 */
[----:B------:R-:W1:Y:S01]  /*29f90*/  LDC.64 R2, c[0x0][0xc80] ;  /* 0x00032000ff027b82 */ /* 0x000e620000000a00 */
[----:B------:R-:W-:Y:S01]  /*29fa0*/  ULDC.64 UR4, c[0x0][0x208] ;  /* 0x0000820000047ab9 */ /* 0x000fe20000000a00 */
[----:B-1----:R-:W-:-:S06]  /*29fb0*/  IMAD.WIDE R2, R4, 0x4, R2 ;  /* 0x0000000404027825 */ /* 0x002fcc00078e0202 */
[----:B------:R1:W5:Y:S02]  /*29fc0*/  LDG.E R3, desc[UR4][R2.64] ;  /* 0x0000000402037981 */ /* 0x000364000c1e1900 */
.L_x_2107:
[----:B------:R-:W-:Y:S05]  /*29fd0*/  BSYNC B0 ;  /* 0x0000000000007941 */ /* 0x000fea0003800000 */
.L_x_2106:
[----:B------:R-:W-:-:S03]  /*29fe0*/  UMOV UR4, 0xffffffff ;  /* 0xffffffff00047882 */ /* 0x000fc60000000000 */
[----:B------:R-:W-:Y:S05]  /*29ff0*/  BRA.DIV UR4, `(.L_x_2108) ;  /* 0x0000002e04dc7947 */ /* 0x000fea000b800000 */
[----:B------:R-:W2:Y:S04]  /*2a000*/  LDL R4, [R1+0x4] ;  /* 0x0000040001047983 */ /* 0x000ea80000100800 */
[----:B-----5:R-:W1:Y:S01]  /*2a010*/  SHFL.UP PT, R14, R3, 0x1, RZ ;  /* 0x04200000030e7989 */ /* 0x020e6200000e00ff */
[----:B--2---:R-:W-:-:S04]  /*2a020*/  LOP3.LUT P4, RZ, R4, 0x1, RZ, 0xc0, !PT ;  /* 0x0000000104ff7812 */ /* 0x004fc8000788c0ff */
        /* <DEDUP_REMOVED lines=14> */
[----:B------:R1:W2:Y:S02]  /*2a110*/  SHFL.IDX PT, R16, R2, 0x1f, 0x1f ;  /* 0x03e01f0002107f89 */ /* 0x0002a400000e0000 */
.L_x_2214:
[----:B------:R-:W-:Y:S02]  /*2a120*/  ULDC UR4, c[0x0][0xc38] ;  /* 0x00030e0000047ab9 */ /* 0x000fe40000000800 */
[----:B------:R-:W-:-:S04]  /*2a130*/  IMAD.U32 R4, RZ, RZ, UR4 ;  /* 0x00000004ff047e24 */ /* 0x000fc8000f8e00ff */
[----:B--2---:R-:W-:-:S04]  /*2a140*/  IMAD R16, R16, R4, RZ ;  /* 0x0000000410107224 */ /* 0x004fc800078e02ff */
[----:B------:R-:W-:-:S05]  /*2a150*/  IMAD.IADD R5, R16, 0x1, R5 ;  /* 0x0000000110057824 */ /* 0x000fca00078e0205 */
[----:B------:R-:W-:-:S13]  /*2a160*/  ISETP.GT.AND P4, PT, R5, R0, PT ;  /* 0x000000000500720c */ /* 0x000fda0003f84270 */
[----:B------:R-:W-:Y:S05]  /*2a170*/  @!P4 BRA `(.L_x_2109) ;  /* 0xfffffffc005cc947 */ /* 0x000fea000383ffff */
.L_x_2104:
        /* <DEDUP_REMOVED lines=8> */
.L_x_2218:
[----:B------:R-:W-:Y:S01]  /*2a200*/  ISETP.NE.AND P0, PT, R5, RZ, PT ;  /* 0x000000ff0500720c */ /* 0x000fe20003f05270 */
[----:B------:R-:W-:-:S12]  /*2a210*/  IMAD.MOV.U32 R5, RZ, RZ, RZ ;  /* 0x000000ffff057224 */ /* 0x000fd800078e00ff */
[----:B------:R-:W-:Y:S05]  /*2a220*/  @!P0 BRA `(.L_x_2111) ;  /* 0x0000000000148947 */ /* 0x000fea0003800000 */
[----:B------:R-:W-:Y:S01]  /*2a230*/  UMOV UR4, 0xffffffff ;  /* 0xffffffff00047882 */ /* 0x000fe20000000000 */
[----:B------:R-:W-:Y:S02]  /*2a240*/  VIADD R12, R6, 0xffffffff ;  /* 0xffffffff060c7836 */ /* 0x000fe40000000000 */
[----:B------:R-:W-:Y:S05]  /*2a250*/  BRA.DIV UR4, `(.L_x_2112) ;  /* 0x0000003204687947 */ /* 0x000fea000b800000 */
[----:B-1----:R1:W0:Y:S02]  /*2a260*/  SHFL.IDX PT, R2, R2, R12, 0x1f ;  /* 0x00001f0c02027589 */ /* 0x00222400000e0000 */
.L_x_2221:
[----:B0-----:R-:W-:-:S07]  /*2a270*/  IMAD.MOV.U32 R5, RZ, RZ, R2 ;  /* 0x000000ffff057224 */ /* 0x001fce00078e0002 */
.L_x_2111:
[----:B-12---:R-:W1:Y:S01]  /*2a280*/  LDC.64 R2, c[0x0][0xc90] ;  /* 0x00032400ff027b82 */ /* 0x006e620000000a00 */
[----:B------:R-:W-:Y:S01]  /*2a290*/  IMAD.IADD R19, R6, 0x1, R19 ;  /* 0x0000000106137824 */ /* 0x000fe200078e0213 */
[----:B------:R-:W-:-:S03]  /*2a2a0*/  ULDC.64 UR4, c[0x0][0x208] ;  /* 0x0000820000047ab9 */ /* 0x000fc60000000a00 */
[----:B-1----:R-:W-:-:S05]  /*2a2b0*/  IMAD.WIDE R2, R19, 0x4, R2 ;  /* 0x0000000413027825 */ /* 0x002fca00078e0202 */
[----:B------:R-:W3:Y:S01]  /*2a2c0*/  LDG.E R7, desc[UR4][R2.64] ;  /* 0x0000000402077981 */ /* 0x000ee2000c1e1900 */
[----:B------:R-:W-:-:S04]  /*2a2d0*/  IMAD R16, R5, R4, R16 ;  /* 0x0000000405107224 */ /* 0x000fc800078e0210 */
[----:B------:R-:W-:Y:S02]  /*2a2e0*/  IMAD.IADD R0, R0, 0x1, -R16 ;  /* 0x0000000100007824 */ /* 0x000fe400078e0a10 */
[----:B---3--:R-:W-:-:S05]  /*2a2f0*/  IMAD R6, R17, R7, RZ ;  /* 0x0000000711067224 */ /* 0x008fca00078e02ff */
[----:B-----5:R-:W-:-:S04]  /*2a300*/  IABS R8, R6 ;  /* 0x0000000600087213 */ /* 0x020fc80000000000 */
[----:B------:R-:W1:Y:S08]  /*2a310*/  I2F.RP R2, R8 ;  /* 0x0000000800027306 */ /* 0x000e700000209400 */
[----:B-1----:R-:W1:Y:S02]  /*2a320*/  MUFU.RCP R2, R2 ;  /* 0x0000000200027308 */ /* 0x002e640000001000 */
[----:B-1----:R-:W-:-:S06]  /*2a330*/  VIADD R2, R2, 0xffffffe ;  /* 0x0ffffffe02027836 */ /* 0x002fcc0000000000 */
[----:B------:R-:W1:Y:S02]  /*2a340*/  F2I.FTZ.U32.TRUNC.NTZ R3, R2 ;  /* 0x0000000200037305 */ /* 0x000e64000021f000 */
[----:B-1----:R-:W-:-:S04]  /*2a350*/  IMAD.MOV R2, RZ, RZ, -R3 ;  /* 0x000000ffff027224 */ /* 0x002fc800078e0a03 */
        /* <DEDUP_REMOVED lines=23> */
[----:B------:R-:W-:-:S04]  /*2a4d0*/  VIADDMNMX R4, R3, R4, R7, PT ;  /* 0x0000000403047246 */ /* 0x000fc80003800107 */
[----:B------:R-:W-:-:S04]  /*2a4e0*/  IABS R7, R4 ;  /* 0x0000000400077213 */ /* 0x000fc80000000000 */
        /* <DEDUP_REMOVED lines=18> */
[C---:B------:R-:W-:Y:S01]  /*2a610*/  LOP3.LUT R3, R0.reuse, R4, RZ, 0x3c, !PT ;  /* 0x0000000400037212 */ /* 0x040fe200078e3cff */
[----:B------:R-:W-:-:S03]  /*2a620*/  IMAD.IADD R0, R0, 0x1, R5 ;  /* 0x0000000100007824 */ /* 0x000fc600078e0205 */
        /* <DEDUP_REMOVED lines=9> */
.L_x_2105:
[----:B------:R-:W-:Y:S01]  /*2a6c0*/  UMOV UR4, URZ ;  /* 0x0000003f00047c82 */ /* 0x000fe20008000000 */
[----:B------:R-:W-:Y:S01]  /*2a6d0*/  UMOV UR5, URZ ;  /* 0x0000003f00057c82 */ /* 0x000fe20008000000 */
[----:B------:R-:W-:Y:S01]  /*2a6e0*/  ULDC UR6, c[0x0][0xc3c] ;  /* 0x00030f0000067ab9 */ /* 0x000fe20000000800 */
[----:B------:R-:W-:Y:S02]  /*2a6f0*/  IMAD.MOV.U32 R16, RZ, RZ, R0 ;  /* 0x000000ffff107224 */ /* 0x000fe400078e0000 */
[----:B------:R-:W-:Y:S02]  /*2a700*/  IMAD.U32 R17, RZ, RZ, UR4 ;  /* 0x00000004ff117e24 */ /* 0x000fe4000f8e00ff */
[----:B------:R-:W-:Y:S02]  /*2a710*/  IMAD.U32 R18, RZ, RZ, UR5 ;  /* 0x00000005ff127e24 */ /* 0x000fe4000f8e00ff */
[----:B------:R-:W-:-:S07]  /*2a720*/  IMAD.U32 R19, RZ, RZ, UR6 ;  /* 0x00000006ff137e24 */ /* 0x000fce000f8e00ff */
.L_x_2113:
[----:B------:R-:W2:Y:S04]  /*2a730*/  LDL R0, [R1+0x28] ;  /* 0x0000280001007983 */ /* 0x000ea80000100800 */
[----:B------:R1:W3:Y:S01]  /*2a740*/  LDL R3, [R1] ;  /* 0x0000000001037983 */ /* 0x0002e20000100800 */
[----:B------:R-:W-:Y:S05]  /*2a750*/  WARPSYNC.ALL ;  /* 0x0000000000007948 */ /* 0x000fea0003800000 */
[----:B------:R-:W-:Y:S01]  /*2a760*/  BAR.SYNC.DEFER_BLOCKING 0x4, 0x180 ;  /* 0x0106000000007b1d */ /* 0x000fe20000010000 */
[----:B--2---:R-:W-:-:S13]  /*2a770*/  ISETP.NE.AND P0, PT, R0, RZ, PT ;  /* 0x000000ff0000720c */ /* 0x004fda0003f05270 */
[----:B------:R-:W3:Y:S01]  /*2a780*/  @!P0 S2R R0, SR_CgaCtaId ;  /* 0x0000000000008919 */ /* 0x000ee20000008800 */
[----:B------:R-:W-:-:S04]  /*2a790*/  @!P0 MOV R2, 0x400 ;  /* 0x0000040000028802 */ /* 0x000fc80000000f00 */
[----:B---3--:R-:W-:-:S05]  /*2a7a0*/  @!P0 LEA R3, R0, R2, 0x18 ;  /* 0x0000000200038211 */ /* 0x008fca00078ec0ff */
[----:B------:R1:W-:Y:S04]  /*2a7b0*/  @!P0 STS.128 [R3+0x2a8d0], R16 ;  /* 0x02a8d01003008388 */ /* 0x0003e80000000c00 */
[----:B------:R1:W-:Y:S01]  /*2a7c0*/  @!P0 STL [R1], R3 ;  /* 0x0000000301008387 */ /* 0x0003e20000100800 */
[----:B------:R-:W-:Y:S06]  /*2a7d0*/  BAR.ARV 0x5, 0x180 ;  /* 0x0146000000007b1d */ /* 0x000fec0000002000 */
.L_x_2102:
[----:B------:R-:W-:Y:S02]  /*2a7e0*/  ULDC UR4, c[0x0][0xc3c] ;  /* 0x00030f0000047ab9 */ /* 0x000fe40000000800 */
[----:B---3--:R-:W-:-:S13]  /*2a7f0*/  ISETP.GE.AND P0, PT, R19, UR4, PT ;  /* 0x0000000413007c0c */ /* 0x008fda000bf06270 */
[----:B------:R-:W-:Y:S05]  /*2a800*/  @!P0 BRA `(.L_x_2114) ;  /* 0xffffff8c00848947 */ /* 0x000fea000383ffff */
[----:B------:R-:W-:Y:S05]  /*2a810*/  BSYNC B8 ;  /* 0x0000000000087941 */ /* 0x000fea0003800000 */
.L_x_1954:
[----:B--2---:R-:W2:Y:S01]  /*2a820*/  LDL.LU R0, [R1+0x48] ;  /* 0x0000480001007983 */ /* 0x004ea20000300800 */
[----:B------:R-:W-:Y:S01]  /*2a830*/  BSSY B0, `(.L_x_2115) ;  /* 0x000000b000007945 */ /* 0x000fe20003800000 */
[----:B------:R-:W3:Y:S01]  /*2a840*/  S2R R5, SR_CgaCtaId ;  /* 0x0000000000057919 */ /* 0x000ee20000008800 */
[----:B--2---:R-:W-:-:S05]  /*2a850*/  VIADD R0, R0, 0x1 ;  /* 0x0000000100007836 */ /* 0x004fca0000000000 */
[----:B0-----:R-:W-:-:S04]  /*2a860*/  LEA.HI R2, R0, R0, RZ, 0x1 ;  /* 0x0000000000027211 */ /* 0x001fc800078f08ff */
[----:B-1----:R-:W-:-:S05]  /*2a870*/  LOP3.LUT R3, R2, 0xfffffffe, RZ, 0xc0, !PT ;  /* 0xfffffffe02037812 */ /* 0x002fca00078ec0ff */
[----:B------:R-:W-:Y:S01]  /*2a880*/  IMAD.IADD R3, R0, 0x1, -R3 ;  /* 0x0000000100037824 */ /* 0x000fe200078e0a03 */
[----:B------:R-:W-:-:S04]  /*2a890*/  MOV R0, 0x400 ;  /* 0x0000040000007802 */ /* 0x000fc80000000f00 */
[----:B---3--:R-:W-:Y:S02]  /*2a8a0*/  LEA R0, R5, R0, 0x18 ;  /* 0x0000000005007211 */ /* 0x008fe400078ec0ff */
[----:B------:R-:W-:-:S04]  /*2a8b0*/  SHF.L.U32 R3, R3, 0x1f, RZ ;  /* 0x0000001f03037819 */ /* 0x000fc800000006ff */
[----:B------:R-:W0:Y:S02]  /*2a8c0*/  SYNCS.PHASECHK.TRANS64.TRYWAIT P0, [R0+URZ+0x2a820], R3 ;  /* 0x02a82003000075a7 */ /* 0x000e24000800017f */
[----:B0-----:R-:W-:Y:S05]  /*2a8d0*/  @!P0 BRA `(.L_x_2116) ;  /* 0x0000002800f08947 */ /* 0x001fea0003800000 */
.L_x_2222:
[----:B------:R-:W-:Y:S05]  /*2a8e0*/  BSYNC B0 ;  /* 0x0000000000007941 */ /* 0x000fea0003800000 */
.L_x_2115:
[----:B------:R-:W-:-:S03]  /*2a8f0*/  UMOV UR4, 0xffffffff ;  /* 0xffffffff00047882 */ /* 0x000fc60000000000 */
[----:B------:R-:W-:Y:S05]  /*2a900*/  BRA.DIV UR4, `(.L_x_2117) ;  /* 0x0000002a04f87947 */ /* 0x000fea000b800000 */
[----:B------:R-:W1:Y:S02]  /*2a910*/  S2R R2, SR_TID.X ;  /* 0x0000000000027919 */ /* 0x000e640000002100 */
[----:B-1----:R-:W-:-:S04]  /*2a920*/  SHF.R.U32.HI R2, RZ, 0x5, R2 ;  /* 0x00000005ff027819 */ /* 0x002fc80000011602 */
[----:B------:R-:W-:-:S05]  /*2a930*/  LOP3.LUT R2, R2, 0x3, RZ, 0xc0, !PT ;  /* 0x0000000302027812 */ /* 0x000fca00078ec0ff */
[----:B------:R1:W2:Y:S02]  /*2a940*/  SHFL.IDX PT, R14, R2, RZ, 0x1f ;  /* 0x00001fff020e7589 */ /* 0x0002a400000e0000 */
.L_x_2225:
[----:B--2---:R-:W-:-:S13]  /*2a950*/  ISETP.NE.AND P0, PT, R14, RZ, PT ;  /* 0x000000ff0e00720c */ /* 0x004fda0003f05270 */
[----:B------:R-:W-:Y:S05]  /*2a960*/  @P0 BRA `(.L_x_1658) ;  /* 0x0000000000940947 */ /* 0x000fea0003800000 */
[----:B------:R-:W-:-:S03]  /*2a970*/  UMOV UR4, 0xffffffff ;  /* 0xffffffff00047882 */ /* 0x000fc60000000000 */
[----:B------:R-:W-:Y:S05]  /*2a980*/  BRA.DIV UR4, `(.L_x_2118) ;  /* 0x0000002e040c7947 */ /* 0x000fea000b800000 */
[----:B------:R-:W-:-:S13]  /*2a990*/  ELECT P6, URZ, PT ;  /* 0x00000000003f782f */ /* 0x000fda00038c0000 */
.L_x_2228:
[----:B------:R-:W-:Y:S05]  /*2a9a0*/  @!P6 BRA `(.L_x_1658) ;  /* 0x000000000084e947 */ /* 0x000fea0003800000 */
[----:B------:R-:W-:-:S06]  /*2a9b0*/  ULOP3.LUT UR4, UR60, 0x2, URZ, 0xfc, !UPT ;  /* 0x000000023c047892 */ /* 0x000fcc000f8efc3f */
[----:B-1----:R-:W-:-:S05]  /*2a9c0*/  IMAD.U32 R2, RZ, RZ, UR4 ;  /* 0x00000004ff027e24 */ /* 0x002fca000f8e00ff */
[----:B------:R-:W-:-:S13]  /*2a9d0*/  ISETP.NE.AND P2, PT, R2, 0x3, PT ;  /* 0x000000030200780c */ /* 0x000fda0003f45270 */
[----:B------:R-:W-:Y:S05]  /*2a9e0*/  @!P2 BRA `(.L_x_2119) ;  /* 0x000000000004a947 */ /* 0x000fea0003800000 */
[----:B------:R-:W-:Y:S01]  /*2a9f0*/  BPT.TRAP 0x1 ;  /* 0x000000040000795c */ /* 0x000fe20000300000 */
.L_x_2119:
        /* <DEDUP_REMOVED lines=14> */
.L_x_2229:
[----:B------:R-:W1:Y:S02]  /*2aae0*/  SYNCS.PHASECHK.TRANS64.TRYWAIT P0, [R7+URZ], R2 ;  /* 0x00000002070075a7 */ /* 0x000e64000800017f */
[----:B-1----:R-:W-:Y:S05]  /*2aaf0*/  @!P0 BRA `(.L_x_2121) ;  /* 0x0000002800e48947 */ /* 0x002fea0003800000 */
.L_x_2230:
[----:B------:R-:W-:Y:S05]  /*2ab00*/  @!P2 BRA `(.L_x_2122) ;  /* 0x000000000004a947 */ /* 0x000fea0003800000 */
[----:B------:R-:W-:Y:S01]  /*2ab10*/  BPT.TRAP 0x1 ;  /* 0x000000040000795c */ /* 0x000fe20000300000 */
.L_x_2122:
[----:B------:R-:W2:Y:S01]  /*2ab20*/  LDL.LU R4, [R1+0x8] ;  /* 0x0000080001047983 */ /* 0x000ea20000300800 */
[----:B------:R-:W-:-:S04]  /*2ab30*/  VIADD R0, R0, 0x2a860 ;  /* 0x0002a86000007836 */ /* 0x000fc80000000000 */
[----:B--2---:R-:W-:-:S04]  /*2ab40*/  IMAD R4, R4, 0x8, R0 ;  /* 0x0000000804047824 */ /* 0x004fc800078e0200 */
[----:B------:R-:W2:Y:S02]  /*2ab50*/  SYNCS.PHASECHK.TRANS64.TRYWAIT P0, [R4+URZ], R5 ;  /* 0x00000005040075a7 */ /* 0x000ea4000800017f */
[----:B--2---:R-:W-:Y:S05]  /*2ab60*/  @!P0 BRA `(.L_x_2123) ;  /* 0x0000002800dc8947 */ /* 0x004fea0003800000 */
.L_x_2231:
[----:B------:R-:W-:-:S07]  /*2ab70*/  IMAD R3, R3, 0x8, R0 ;  /* 0x0000000803037824 */ /* 0x000fce00078e0200 */
.L_x_2124:
[----:B---3--:R3:W0:Y:S02]  /*2ab80*/  SYNCS.PHASECHK.TRANS64.TRYWAIT P0, [R3+URZ], R2 ;  /* 0x00000002030075a7 */ /* 0x008624000800017f */
[----:B0-----:R-:W-:Y:S05]  /*2ab90*/  @!P0 NANOSLEEP.SYNCS 0x989680 ;  /* 0x009896800000895d */ /* 0x001fea0003900000 */
[----:B------:R-:W0:Y:S02]  /*2aba0*/  @!P0 SYNCS.PHASECHK.TRANS64 P0, [R3+URZ], R2 ;  /* 0x00000002030085a7 */ /* 0x000e24000800007f */
[----:B0-----:R-:W-:Y:S05]  /*2abb0*/  @!P0 BRA `(.L_x_2124) ;  /* 0xfffffffc00f08947 */ /* 0x001fea000383ffff */
.L_x_1658:
[----:B------:R-:W-:Y:S05]  /*2abc0*/  BSYNC B9 ;  /* 0x0000000000097941 */ /* 0x000fea0003800000 */
.L_x_1655:
[----:B------:R-:W-:Y:S05]  /*2abd0*/  EXIT ;  /* 0x000000000000794d */ /* 0x000fea0003800000 */
.L_x_1684:
[----:B-1----:R1:W2:Y:S02]  /*2abe0*/  SYNCS.PHASECHK.TRANS64.TRYWAIT P5, [R3+URZ+0x2a890], R0 ;  /* 0x02a89000030075a7 */ /* 0x0022a400080a017f */
[----:B--2---:R-:W-:Y:S05]  /*2abf0*/  @!P5 NANOSLEEP.SYNCS 0x989680 ;  /* 0x009896800000d95d */ /* 0x004fea0003900000 */
[----:B------:R-:W2:Y:S02]  /*2ac00*/  @!P5 SYNCS.PHASECHK.TRANS64 P5, [R3+URZ+0x2a890], R0 ;  /* 0x02a890000300d5a7 */ /* 0x000ea400080a007f */
[----:B--2---:R-:W-:Y:S05]  /*2ac10*/  @!P5 BRA `(.L_x_1684) ;  /* 0xfffffffc00f0d947 */ /* 0x004fea000383ffff */
[----:B------:R-:W-:Y:S05]  /*2ac20*/  BRA `(.L_x_2125) ;  /* 0xfffffd8c00d87947 */ /* 0x000fea000383ffff */
.L_x_1738:
[----:B-1----:R1:W3:Y:S02]  /*2ac30*/  SYNCS.PHASECHK.TRANS64.TRYWAIT P5, [R3+URZ+0x2a890], R0 ;  /* 0x02a89000030075a7 */ /* 0x0022e400080a017f */
[----:B---3--:R-:W-:Y:S05]  /*2ac40*/  @!P5 NANOSLEEP.SYNCS 0x989680 ;  /* 0x009896800000d95d */ /* 0x008fea0003900000 */
[----:B------:R-:W3:Y:S02]  /*2ac50*/  @!P5 SYNCS.PHASECHK.TRANS64 P5, [R3+URZ+0x2a890], R0 ;  /* 0x02a890000300d5a7 */ /* 0x000ee400080a007f */
[----:B---3--:R-:W-:Y:S05]  /*2ac60*/  @!P5 BRA `(.L_x_1738) ;  /* 0xfffffffc00f0d947 */ /* 0x008fea000383ffff */
[----:B------:R-:W-:Y:S05]  /*2ac70*/  BRA `(.L_x_2126) ;  /* 0xfffffdc4006c7947 */ /* 0x000fea000383ffff */
.L_x_1763:
[----:B-1----:R1:W2:Y:S02]  /*2ac80*/  SYNCS.PHASECHK.TRANS64.TRYWAIT P4, [R3+URZ+0x2a890], R0 ;  /* 0x02a89000030075a7 */ /* 0x0022a4000808017f */
[----:B--2---:R-:W-:Y:S05]  /*2ac90*/  @!P4 NANOSLEEP.SYNCS 0x989680 ;  /* 0x009896800000c95d */ /* 0x004fea0003900000 */
[----:B------:R-:W2:Y:S02]  /*2aca0*/  @!P4 SYNCS.PHASECHK.TRANS64 P4, [R3+URZ+0x2a890], R0 ;  /* 0x02a890000300c5a7 */ /* 0x000ea4000808007f */
[----:B--2---:R-:W-:Y:S05]  /*2acb0*/  @!P4 BRA `(.L_x_1763) ;  /* 0xfffffffc00f0c947 */ /* 0x004fea000383ffff */
[----:B------:R-:W-:Y:S05]  /*2acc0*/  BRA `(.L_x_2127) ;  /* 0xfffffdf8002c7947 */ /* 0x000fea000383ffff */
.L_x_1769:
[----:B0-----:R0:W2:Y:S02]  /*2acd0*/  SYNCS.PHASECHK.TRANS64.TRYWAIT P4, [R3+URZ+0x2a8b0], R0 ;  /* 0x02a8b000030075a7 */ /* 0x0010a4000808017f */
[----:B--2---:R-:W-:Y:S05]  /*2ace0*/  @!P4 NANOSLEEP.SYNCS 0x989680 ;  /* 0x009896800000c95d */ /* 0x004fea0003900000 */
[----:B------:R-:W2:Y:S02]  /*2acf0*/  @!P4 SYNCS.PHASECHK.TRANS64 P4, [R3+URZ+0x2a8b0], R0 ;  /* 0x02a8b0000300c5a7 */ /* 0x000ea4000808007f */
[----:B--2---:R-:W-:Y:S05]  /*2ad00*/  @!P4 BRA `(.L_x_1769) ;  /* 0xfffffffc00f0c947 */ /* 0x004fea000383ffff */
[----:B------:R-:W-:Y:S05]  /*2ad10*/  BRA `(.L_x_2128) ;  /* 0xfffffdfc00387947 */ /* 0x000fea000383ffff */
.L_x_1795:
        /* <DEDUP_REMOVED lines=8> */
.L_x_2130:
[----:B------:R-:W-:Y:S05]  /*2ada0*/  BSYNC B1 ;  /* 0x0000000000017941 */ /* 0x000fea0003800000 */
.L_x_2129:
        /* <DEDUP_REMOVED lines=8> */
.L_x_2131:
[----:B------:R-:W-:Y:S02]  /*2ae30*/  IMAD.MOV.U32 R13, RZ, RZ, R8 ;  /* 0x000000ffff0d7224 */ /* 0x000fe400078e0008 */
[----:B------:R-:W-:-:S07]  /*2ae40*/  IMAD.MOV.U32 R0, RZ, RZ, R14 ;  /* 0x000000ffff007224 */ /* 0x000fce00078e000e */
[----:B------:R-:W-:Y:S05]  /*2ae50*/  WARPSYNC.COLLECTIVE R15, `(.L_x_2132) ;  /* 0x000000000f087348 */ /* 0x000fea0003c00000 */
[----:B------:R0:W1:Y:S02]  /*2ae60*/  SHFL.IDX P6, R14, R13, R12, R11 ;  /* 0x0000000c0d0e7389 */ /* 0x00006400000c000b */
[----:B01----:R-:W-:Y:S01]  /*2ae70*/  ENDCOLLECTIVE ;  /* 0x000000000000791b */ /* 0x003fe20003800000 */
.L_x_2132:
[----:B------:R-:W-:Y:S02]  /*2ae80*/  IMAD.MOV.U32 R13, RZ, RZ, R4 ;  /* 0x000000ffff0d7224 */ /* 0x000fe400078e0004 */
[----:B------:R-:W-:-:S07]  /*2ae90*/  IMAD.MOV.U32 R5, RZ, RZ, R14 ;  /* 0x000000ffff057224 */ /* 0x000fce00078e000e */
[----:B------:R-:W-:Y:S05]  /*2aea0*/  WARPSYNC.COLLECTIVE R15, `(.L_x_2133) ;  /* 0x000000000f087348 */ /* 0x000fea0003c00000 */
[----:B------:R0:W1:Y:S02]  /*2aeb0*/  SHFL.IDX P6, R14, R13, R12, R11 ;  /* 0x0000000c0d0e7389 */ /* 0x00006400000c000b */
[----:B01----:R-:W-:Y:S01]  /*2aec0*/  ENDCOLLECTIVE ;  /* 0x000000000000791b */ /* 0x003fe20003800000 */
.L_x_2133:
[----:B------:R-:W-:Y:S05]  /*2aed0*/  BRA `(.L_x_2134) ;  /* 0xfffffe0c00747947 */ /* 0x000fea000383ffff */
.L_x_1798:
[----:B------:R-:W-:Y:S01]  /*2aee0*/  BSSY B1, `(.L_x_2135) ;  /* 0x0000008000017945 */ /* 0x000fe20003800000 */
[----:B------:R-:W-:Y:S02]  /*2aef0*/  IMAD.MOV.U32 R13, RZ, RZ, R7 ;  /* 0x000000ffff0d7224 */ /* 0x000fe400078e0007 */
[----:B------:R-:W-:Y:S02]  /*2af00*/  IMAD.MOV.U32 R12, RZ, RZ, 0x1 ;  /* 0x00000001ff0c7424 */ /* 0x000fe400078e00ff */
[----:B------:R-:W-:Y:S02]  /*2af10*/  IMAD.MOV.U32 R11, RZ, RZ, 0x1c1f ;  /* 0x00001c1fff0b7424 */ /* 0x000fe400078e00ff */
[----:B------:R-:W-:-:S07]  /*2af20*/  IMAD.MOV.U32 R15, RZ, RZ, -0x1 ;  /* 0xffffffffff0f7424 */ /* 0x000fce00078e00ff */
[----:B0---4-:R-:W-:Y:S05]  /*2af30*/  WARPSYNC.COLLECTIVE R15, `(.L_x_2136) ;  /* 0x000000000f087348 */ /* 0x011fea0003c00000 */
[----:B----4-:R1:W2:Y:S02]  /*2af40*/  SHFL.IDX P6, R14, R13, R12, R11 ;  /* 0x0000000c0d0e7389 */ /* 0x0102a400000c000b */
[----:B012---:R-:W-:Y:S01]  /*2af50*/  ENDCOLLECTIVE ;  /* 0x000000000000791b */ /* 0x007fe20003800000 */
.L_x_2136:
[----:B------:R-:W-:Y:S05]  /*2af60*/  BSYNC B1 ;  /* 0x0000000000017941 */ /* 0x000fea0003800000 */
.L_x_2135:
[----:B------:R-:W-:Y:S02]  /*2af70*/  IMAD.MOV.U32 R13, RZ, RZ, R6 ;  /* 0x000000ffff0d7224 */ /* 0x000fe400078e0006 */
[----:B------:R-:W-:Y:S02]  /*2af80*/  IMAD.MOV.U32 R12, RZ, RZ, 0x1 ;  /* 0x00000001ff0c7424 */ /* 0x000fe400078e00ff */
[----:B------:R-:W-:Y:S02]  /*2af90*/  IMAD.MOV.U32 R11, RZ, RZ, 0x1c1f ;  /* 0x00001c1fff0b7424 */ /* 0x000fe400078e00ff */
[----:B------:R-:W-:Y:S02]  /*2afa0*/  IMAD.MOV.U32 R15, RZ, RZ, -0x1 ;  /* 0xffffffffff0f7424 */ /* 0x000fe400078e00ff */
[----:B------:R-:W-:-:S07]  /*2afb0*/  IMAD.MOV.U32 R3, RZ, RZ, R14 ;  /* 0x000000ffff037224 */ /* 0x000fce00078e000e */
[----:B------:R-:W-:Y:S05]  /*2afc0*/  WARPSYNC.COLLECTIVE R15, `(.L_x_2137) ;  /* 0x000000000f087348 */ /* 0x000fea0003c00000 */
[----:B------:R0:W1:Y:S02]  /*2afd0*/  SHFL.IDX P6, R14, R13, R12, R11 ;  /* 0x0000000c0d0e7389 */ /* 0x00006400000c000b */
[----:B01----:R-:W-:Y:S01]  /*2afe0*/  ENDCOLLECTIVE ;  /* 0x000000000000791b */ /* 0x003fe20003800000 */
.L_x_2137:
[----:B------:R-:W-:Y:S02]  /*2aff0*/  IMAD.MOV.U32 R13, RZ, RZ, R8 ;  /* 0x000000ffff0d7224 */ /* 0x000fe400078e0008 */
[----:B------:R-:W-:-:S07]  /*2b000*/  IMAD.MOV.U32 R0, RZ, RZ, R14 ;  /* 0x000000ffff007224 */ /* 0x000fce00078e000e */
[----:B------:R-:W-:Y:S05]  /*2b010*/  WARPSYNC.COLLECTIVE R15, `(.L_x_2138) ;  /* 0x000000000f087348 */ /* 0x000fea0003c00000 */
[----:B------:R0:W1:Y:S02]  /*2b020*/  SHFL.IDX P6, R14, R13, R12, R11 ;  /* 0x0000000c0d0e7389 */ /* 0x00006400000c000b */
[----:B01----:R-:W-:Y:S01]  /*2b030*/  ENDCOLLECTIVE ;  /* 0x000000000000791b */ /* 0x003fe20003800000 */
.L_x_2138:
[----:B------:R-:W-:Y:S02]  /*2b040*/  IMAD.MOV.U32 R13, RZ, RZ, R4 ;  /* 0x000000ffff0d7224 */ /* 0x000fe400078e0004 */
[----:B------:R-:W-:-:S07]  /*2b050*/  IMAD.MOV.U32 R5, RZ, RZ, R14 ;  /* 0x000000ffff057224 */ /* 0x000fce00078e000e */
[----:B------:R-:W-:Y:S05]  /*2b060*/  WARPSYNC.COLLECTIVE R15, `(.L_x_2139) ;  /* 0x000000000f087348 */ /* 0x000fea0003c00000 */
[----:B------:R0:W1:Y:S02]  /*2b070*/  SHFL.IDX P6, R14, R13, R12, R11 ;  /* 0x0000000c0d0e7389 */ /* 0x00006400000c000b */
[----:B01----:R-:W-:Y:S01]  /*2b080*/  ENDCOLLECTIVE ;  /* 0x000000000000791b */ /* 0x003fe20003800000 */
.L_x_2139:
[----:B------:R-:W-:Y:S01]  /*2b090*/  IMAD.MOV.U32 R4, RZ, RZ, R14 ;  /* 0x000000ffff047224 */ /* 0x000fe200078e000e */
[----:B------:R-:W-:Y:S06]  /*2b0a0*/  BRA `(.L_x_2140) ;  /* 0xfffffe14002c7947 */ /* 0x000fec000383ffff */
.L_x_1802:
[----:B0-----:R0:W1:Y:S02]  /*2b0b0*/  SYNCS.PHASECHK.TRANS64.TRYWAIT P0, [R16+URZ+0x2a800], R5 ;  /* 0x02a80005100075a7 */ /* 0x001064000800017f */
[----:B-1----:R-:W-:Y:S05]  /*2b0c0*/  @!P0 NANOSLEEP.SYNCS 0x989680 ;  /* 0x009896800000895d */ /* 0x002fea0003900000 */
[----:B------:R-:W1:Y:S02]  /*2b0d0*/  @!P0 SYNCS.PHASECHK.TRANS64 P0, [R16+URZ+0x2a800], R5 ;  /* 0x02a80005100085a7 */ /* 0x000e64000800007f */
[----:B-1----:R-:W-:Y:S05]  /*2b0e0*/  @!P0 BRA `(.L_x_1802) ;  /* 0xfffffffc00f08947 */ /* 0x002fea000383ffff */
[----:B------:R-:W-:Y:S05]  /*2b0f0*/  BRA `(.L_x_2141) ;  /* 0xfffffe1c005c7947 */ /* 0x000fea000383ffff */
.L_x_1826:
        /* <DEDUP_REMOVED lines=8> */
.L_x_2143:
[----:B------:R-:W-:Y:S05]  /*2b180*/  BSYNC B1 ;  /* 0x0000000000017941 */ /* 0x000fea0003800000 */
.L_x_2142:
        /* <DEDUP_REMOVED lines=8> */
.L_x_2144:
[----:B------:R-:W-:Y:S02]  /*2b210*/  IMAD.MOV.U32 R21, RZ, RZ, R3 ;  /* 0x000000ffff157224 */ /* 0x000fe400078e0003 */
[----:B------:R-:W-:Y:S02]  /*2b220*/  IMAD.MOV.U32 R13, RZ, RZ, R7 ;  /* 0x000000ffff0d7224 */ /* 0x000fe400078e0007 */
[----:B------:R-:W-:-:S07]  /*2b230*/  IMAD.MOV.U32 R0, RZ, RZ, R14 ;  /* 0x000000ffff007224 */ /* 0x000fce00078e000e */
[----:B------:R-:W-:Y:S05]  /*2b240*/  WARPSYNC.COLLECTIVE R15, `(.L_x_2145) ;  /* 0x000000000f087348 */ /* 0x000fea0003c00000 */
[----:B------:R0:W1:Y:S02]  /*2b250*/  SHFL.IDX P6, R14, R13, R12, R11 ;  /* 0x0000000c0d0e7389 */ /* 0x00006400000c000b */
[----:B01----:R-:W-:Y:S01]  /*2b260*/  ENDCOLLECTIVE ;  /* 0x000000000000791b */ /* 0x003fe20003800000 */
.L_x_2145:
[----:B------:R-:W-:Y:S02]  /*2b270*/  IMAD.MOV.U32 R20, RZ, RZ, R0 ;  /* 0x000000ffff147224 */ /* 0x000fe400078e0000 */
[----:B------:R-:W-:Y:S02]  /*2b280*/  IMAD.MOV.U32 R13, RZ, RZ, R9 ;  /* 0x000000ffff0d7224 */ /* 0x000fe400078e0009 */
[----:B------:R-:W-:-:S07]  /*2b290*/  IMAD.MOV.U32 R5, RZ, RZ, R14 ;  /* 0x000000ffff057224 */ /* 0x000fce00078e000e */
[----:B------:R-:W-:Y:S05]  /*2b2a0*/  WARPSYNC.COLLECTIVE R15, `(.L_x_2146) ;  /* 0x000000000f087348 */ /* 0x000fea0003c00000 */
[----:B------:R0:W1:Y:S02]  /*2b2b0*/  SHFL.IDX P6, R14, R13, R12, R11 ;  /* 0x0000000c0d0e7389 */ /* 0x00006400000c000b */
[----:B01----:R-:W-:Y:S01]  /*2b2c0*/  ENDCOLLECTIVE ;  /* 0x000000000000791b */ /* 0x003fe20003800000 */
.L_x_2146:
[----:B------:R-:W-:Y:S05]  /*2b2d0*/  BRA `(.L_x_2147) ;  /* 0xfffffe4000f07947 */ /* 0x000fea000383ffff */
.L_x_1829:
[----:B------:R-:W-:Y:S01]  /*2b2e0*/  BSSY B1, `(.L_x_2148) ;  /* 0x0000008000017945 */ /* 0x000fe20003800000 */
[----:B------:R-:W-:Y:S02]  /*2b2f0*/  IMAD.MOV.U32 R13, RZ, RZ, R8 ;  /* 0x000000ffff0d7224 */ /* 0x000fe400078e0008 */
[----:B------:R-:W-:Y:S02]  /*2b300*/  IMAD.MOV.U32 R12, RZ, RZ, 0x1 ;  /* 0x00000001ff0c7424 */ /* 0x000fe400078e00ff */
[----:B------:R-:W-:Y:S02]  /*2b310*/  IMAD.MOV.U32 R11, RZ, RZ, 0x1c1f ;  /* 0x00001c1fff0b7424 */ /* 0x000fe400078e00ff */
[----:B------:R-:W-:-:S07]  /*2b320*/  IMAD.MOV.U32 R15, RZ, RZ, -0x1 ;  /* 0xffffffffff0f7424 */ /* 0x000fce00078e00ff */
[----:B------:R-:W-:Y:S05]  /*2b330*/  WARPSYNC.COLLECTIVE R15, `(.L_x_2149) ;  /* 0x000000000f087348 */ /* 0x000fea0003c00000 */
[----:B------:R0:W1:Y:S02]  /*2b340*/  SHFL.IDX P6, R14, R13, R12, R11 ;  /* 0x0000000c0d0e7389 */ /* 0x00006400000c000b */
[----:B01----:R-:W-:Y:S01]  /*2b350*/  ENDCOLLECTIVE ;  /* 0x000000000000791b */ /* 0x003fe20003800000 */
.L_x_2149:
[----:B------:R-:W-:Y:S05]  /*2b360*/  BSYNC B1 ;  /* 0x0000000000017941 */ /* 0x000fea0003800000 */
.L_x_2148:
        /* <DEDUP_REMOVED lines=8> */
.L_x_2150:
[----:B------:R-:W-:Y:S02]  /*2b3f0*/  IMAD.MOV.U32 R61, RZ, RZ, R3 ;  /* 0x000000ffff3d7224 */ /* 0x000fe400078e0003 */
[----:B------:R-:W-:Y:S02]  /*2b400*/  IMAD.MOV.U32 R13, RZ, RZ, R7 ;  /* 0x000000ffff0d7224 */ /* 0x000fe400078e0007 */
[----:B------:R-:W-:-:S07]  /*2b410*/  IMAD.MOV.U32 R0, RZ, RZ, R14 ;  /* 0x000000ffff007224 */ /* 0x000fce00078e000e */
[----:B------:R-:W-:Y:S05]  /*2b420*/  WARPSYNC.COLLECTIVE R15, `(.L_x_2151) ;  /* 0x000000000f087348 */ /* 0x000fea0003c00000 */
[----:B------:R0:W1:Y:S02]  /*2b430*/  SHFL.IDX P6, R14, R13, R12, R11 ;  /* 0x0000000c0d0e7389 */ /* 0x00006400000c000b */
[----:B01----:R-:W-:Y:S01]  /*2b440*/  ENDCOLLECTIVE ;  /* 0x000000000000791b */ /* 0x003fe20003800000 */
.L_x_2151:
[----:B------:R-:W-:Y:S02]  /*2b450*/  IMAD.MOV.U32 R60, RZ, RZ, R0 ;  /* 0x000000ffff3c7224 */ /* 0x000fe400078e0000 */
[----:B------:R-:W-:Y:S02]  /*2b460*/  IMAD.MOV.U32 R13, RZ, RZ, R9 ;  /* 0x000000ffff0d7224 */ /* 0x000fe400078e0009 */
[----:B------:R-:W-:-:S07]  /*2b470*/  IMAD.MOV.U32 R7, RZ, RZ, R14 ;  /* 0x000000ffff077224 */ /* 0x000fce00078e000e */
[----:B------:R-:W-:Y:S05]  /*2b480*/  WARPSYNC.COLLECTIVE R15, `(.L_x_2152) ;  /* 0x000000000f087348 */ /* 0x000fea0003c00000 */
[----:B------:R0:W1:Y:S02]  /*2b490*/  SHFL.IDX P6, R14, R13, R12, R11 ;  /* 0x0000000c0d0e7389 */ /* 0x00006400000c000b */
[----:B01----:R-:W-:Y:S01]  /*2b4a0*/  ENDCOLLECTIVE ;  /* 0x000000000000791b */ /* 0x003fe20003800000 */
.L_x_2152:
[----:B------:R-:W-:Y:S05]  /*2b4b0*/  BRA `(.L_x_2153) ;  /* 0xfffffe4800247947 */ /* 0x000fea000383ffff */
.L_x_1833:
[----:B0-----:R0:W1:Y:S02]  /*2b4c0*/  SYNCS.PHASECHK.TRANS64.TRYWAIT P0, [R16+URZ+0x2a800], R61 ;  /* 0x02a8003d100075a7 */ /* 0x001064000800017f */
[----:B-1----:R-:W-:Y:S05]  /*2b4d0*/  @!P0 NANOSLEEP.SYNCS 0x989680 ;  /* 0x009896800000895d */ /* 0x002fea0003900000 */
[----:B------:R-:W1:Y:S02]  /*2b4e0*/  @!P0 SYNCS.PHASECHK.TRANS64 P0, [R16+URZ+0x2a800], R61 ;  /* 0x02a8003d100085a7 */ /* 0x000e64000800007f */
[----:B-1----:R-:W-:Y:S05]  /*2b4f0*/  @!P0 BRA `(.L_x_1833) ;  /* 0xfffffffc00f08947 */ /* 0x002fea000383ffff */
[----:B------:R-:W-:Y:S05]  /*2b500*/  BRA `(.L_x_2154) ;  /* 0xfffffe4c00ac7947 */ /* 0x000fea000383ffff */
.L_x_1847:
[----:B-1----:R1:W3:Y:S02]  /*2b510*/  SYNCS.PHASECHK.TRANS64.TRYWAIT P2, [R21+URZ+0x2a830], R0 ;  /* 0x02a83000150075a7 */ /* 0x0022e4000804017f */
[----:B---3--:R-:W-:Y:S05]  /*2b520*/  @!P2 NANOSLEEP.SYNCS 0x989680 ;  /* 0x009896800000a95d */ /* 0x008fea0003900000 */
[----:B------:R-:W3:Y:S02]  /*2b530*/  @!P2 SYNCS.PHASECHK.TRANS64 P2, [R21+URZ+0x2a830], R0 ;  /* 0x02a830001500a5a7 */ /* 0x000ee4000804007f */
[----:B---3--:R-:W-:Y:S05]  /*2b540*/  @!P2 BRA `(.L_x_1847) ;  /* 0xfffffffc00f0a947 */ /* 0x008fea000383ffff */
[----:B------:R-:W-:Y:S05]  /*2b550*/  BRA `(.L_x_1846) ;  /* 0xfffffe7800147947 */ /* 0x000fea000383ffff */
.L_x_1867:
[----:B-1----:R1:W2:Y:S02]  /*2b560*/  SYNCS.PHASECHK.TRANS64.TRYWAIT P2, [R21+URZ+0x2a830], R12 ;  /* 0x02a8300c150075a7 */ /* 0x0022a4000804017f */
[----:B--2---:R-:W-:Y:S05]  /*2b570*/  @!P2 NANOSLEEP.SYNCS 0x989680 ;  /* 0x009896800000a95d */ /* 0x004fea0003900000 */
[----:B------:R-:W2:Y:S02]  /*2b580*/  @!P2 SYNCS.PHASECHK.TRANS64 P2, [R21+URZ+0x2a830], R12 ;  /* 0x02a8300c1500a5a7 */ /* 0x000ea4000804007f */
[----:B--2---:R-:W-:Y:S05]  /*2b590*/  @!P2 BRA `(.L_x_1867) ;  /* 0xfffffffc00f0a947 */ /* 0x004fea000383ffff */
[----:B------:R-:W-:Y:S05]  /*2b5a0*/  BRA `(.L_x_1866) ;  /* 0xfffffeac00647947 */ /* 0x000fea000383ffff */
.L_x_1872:
[----:B-1----:R1:W2:Y:S02]  /*2b5b0*/  SYNCS.PHASECHK.TRANS64.TRYWAIT P2, [R12+URZ+0x2a850], R11 ;  /* 0x02a8500b0c0075a7 */ /* 0x0022a4000804017f */
[----:B--2---:R-:W-:Y:S05]  /*2b5c0*/  @!P2 NANOSLEEP.SYNCS 0x989680 ;  /* 0x009896800000a95d */ /* 0x004fea0003900000 */
[----:B------:R-:W2:Y:S02]  /*2b5d0*/  @!P2 SYNCS.PHASECHK.TRANS64 P2, [R12+URZ+0x2a850], R11 ;  /* 0x02a8500b0c00a5a7 */ /* 0x000ea4000804007f */
[----:B--2---:R-:W-:Y:S05]  /*2b5e0*/  @!P2 BRA `(.L_x_1872) ;  /* 0xfffffffc00f0a947 */ /* 0x004fea000383ffff */
[----:B------:R-:W-:Y:S05]  /*2b5f0*/  BRA `(.L_x_1871) ;  /* 0xfffffeb800587947 */ /* 0x000fea000383ffff */
.L_x_1892:
[----:B-1----:R1:W2:Y:S02]  /*2b600*/  SYNCS.PHASECHK.TRANS64.TRYWAIT P2, [R5+URZ+0x2a830], R6 ;  /* 0x02a83006050075a7 */ /* 0x0022a4000804017f */
[----:B--2---:R-:W-:Y:S05]  /*2b610*/  @!P2 NANOSLEEP.SYNCS 0x989680 ;  /* 0x009896800000a95d */ /* 0x004fea0003900000 */
[----:B------:R-:W2:Y:S02]  /*2b620*/  @!P2 SYNCS.PHASECHK.TRANS64 P2, [R5+URZ+0x2a830], R6 ;  /* 0x02a830060500a5a7 */ /* 0x000ea4000804007f */
[----:B--2---:R-:W-:Y:S05]  /*2b630*/  @!P2 BRA `(.L_x_1892) ;  /* 0xfffffffc00f0a947 */ /* 0x004fea000383ffff */
[----:B------:R-:W-:Y:S05]  /*2b640*/  BRA `(.L_x_1891) ;  /* 0xfffffee400c87947 */ /* 0x000fea000383ffff */
.L_x_1897:
[----:B-1----:R1:W2:Y:S02]  /*2b650*/  SYNCS.PHASECHK.TRANS64.TRYWAIT P2, [R198+URZ+0x2a850], R5 ;  /* 0x02a85005c60075a7 */ /* 0x0022a4000804017f */
[----:B--2---:R-:W-:Y:S05]  /*2b660*/  @!P2 NANOSLEEP.SYNCS 0x989680 ;  /* 0x009896800000a95d */ /* 0x004fea0003900000 */
[----:B------:R-:W2:Y:S02]  /*2b670*/  @!P2 SYNCS.PHASECHK.TRANS64 P2, [R198+URZ+0x2a850], R5 ;  /* 0x02a85005c600a5a7 */ /* 0x000ea4000804007f */
[----:B--2---:R-:W-:Y:S05]  /*2b680*/  @!P2 BRA `(.L_x_1897) ;  /* 0xfffffffc00f0a947 */ /* 0x004fea000383ffff */
[----:B------:R-:W-:Y:S05]  /*2b690*/  BRA `(.L_x_1896) ;  /* 0xfffffef000a87947 */ /* 0x000fea000383ffff */
.L_x_1905:
[----:B-1----:R1:W2:Y:S02]  /*2b6a0*/  SYNCS.PHASECHK.TRANS64.TRYWAIT P2, [R6+URZ+0x2a830], R13 ;  /* 0x02a8300d060075a7 */ /* 0x0022a4000804017f */
[----:B--2---:R-:W-:Y:S05]  /*2b6b0*/  @!P2 NANOSLEEP.SYNCS 0x989680 ;  /* 0x009896800000a95d */ /* 0x004fea0003900000 */
[----:B------:R-:W2:Y:S02]  /*2b6c0*/  @!P2 SYNCS.PHASECHK.TRANS64 P2, [R6+URZ+0x2a830], R13 ;  /* 0x02a8300d0600a5a7 */ /* 0x000ea4000804007f */
[----:B--2---:R-:W-:Y:S05]  /*2b6d0*/  @!P2 BRA `(.L_x_1905) ;  /* 0xfffffffc00f0a947 */ /* 0x004fea000383ffff */
[----:B------:R-:W-:Y:S05]  /*2b6e0*/  BRA `(.L_x_1904) ;  /* 0xffffff0c00207947 */ /* 0x000fea000383ffff */
.L_x_1910:
[----:B-1----:R1:W2:Y:S02]  /*2b6f0*/  SYNCS.PHASECHK.TRANS64.TRYWAIT P2, [R12+URZ+0x2a850], R11 ;  /* 0x02a8500b0c0075a7 */ /* 0x0022a4000804017f */
[----:B--2---:R-:W-:Y:S05]  /*2b700*/  @!P2 NANOSLEEP.SYNCS 0x989680 ;  /* 0x009896800000a95d */ /* 0x004fea0003900000 */
[----:B------:R-:W2:Y:S02]  /*2b710*/  @!P2 SYNCS.PHASECHK.TRANS64 P2, [R12+URZ+0x2a850], R11 ;  /* 0x02a8500b0c00a5a7 */ /* 0x000ea4000804007f */
[----:B--2---:R-:W-:Y:S05]  /*2b720*/  @!P2 BRA `(.L_x_1910) ;  /* 0xfffffffc00f0a947 */ /* 0x004fea000383ffff */
[----:B------:R-:W-:Y:S05]  /*2b730*/  BRA `(.L_x_1909) ;  /* 0xffffff1800147947 */ /* 0x000fea000383ffff */
.L_x_1924:
[----:B-1----:R1:W2:Y:S02]  /*2b740*/  SYNCS.PHASECHK.TRANS64.TRYWAIT P0, [R11+URZ+0x2a850], R0 ;  /* 0x02a850000b0075a7 */ /* 0x0022a4000800017f */
[----:B--2---:R-:W-:Y:S05]  /*2b750*/  @!P0 NANOSLEEP.SYNCS 0x989680 ;  /* 0x009896800000895d */ /* 0x004fea0003900000 */
[----:B------:R-:W2:Y:S02]  /*2b760*/  @!P0 SYNCS.PHASECHK.TRANS64 P0, [R11+URZ+0x2a850], R0 ;  /* 0x02a850000b0085a7 */ /* 0x000ea4000800007f */
[----:B--2---:R-:W-:Y:S05]  /*2b770*/  @!P0 BRA `(.L_x_1924) ;  /* 0xfffffffc00f08947 */ /* 0x004fea000383ffff */
[----:B------:R-:W-:Y:S05]  /*2b780*/  BRA `(.L_x_1923) ;  /* 0xffffff4400b47947 */ /* 0x000fea000383ffff */
.L_x_1968:
[----:B------:R-:W1:Y:S01]  /*2b790*/  S2R R7, SR_TID.X ;  /* 0x0000000000077919 */ /* 0x000e620000002100 */
[----:B------:R-:W-:Y:S01]  /*2b7a0*/  BSSY B1, `(.L_x_2155) ;  /* 0x000000a000017945 */ /* 0x000fe20003800000 */
[----:B------:R-:W-:Y:S02]  /*2b7b0*/  IMAD.MOV.U32 R12, RZ, RZ, RZ ;  /* 0x000000ffff0c7224 */ /* 0x000fe400078e00ff */
[----:B0-----:R-:W-:Y:S02]  /*2b7c0*/  IMAD.MOV.U32 R11, RZ, RZ, 0x1f ;  /* 0x0000001fff0b7424 */ /* 0x001fe400078e00ff */
[----:B------:R-:W-:Y:S01]  /*2b7d0*/  IMAD.MOV.U32 R15, RZ, RZ, -0x1 ;  /* 0xffffffffff0f7424 */ /* 0x000fe200078e00ff */
[----:B-1----:R-:W-:-:S04]  /*2b7e0*/  SHF.R.U32.HI R7, RZ, 0x5, R7 ;  /* 0x00000005ff077819 */ /* 0x002fc80000011607 */
[----:B------:R-:W-:-:S05]  /*2b7f0*/  LOP3.LUT R7, R7, 0x3, RZ, 0xc0, !PT ;  /* 0x0000000307077812 */ /* 0x000fca00078ec0ff */
[----:B------:R-:W-:-:S07]  /*2b800*/  IMAD.MOV.U32 R13, RZ, RZ, R7 ;  /* 0x000000ffff0d7224 */ /* 0x000fce00078e0007 */
[----:B------:R-:W-:Y:S05]  /*2b810*/  WARPSYNC.COLLECTIVE R15, `(.L_x_2156) ;  /* 0x000000000f087348 */ /* 0x000fea0003c00000 */
[----:B------:R0:W1:Y:S02]  /*2b820*/  SHFL.IDX P6, R14, R13, R12, R11 ;  /* 0x0000000c0d0e7389 */ /* 0x00006400000c000b */
[----:B01----:R-:W-:Y:S01]  /*2b830*/  ENDCOLLECTIVE ;  /* 0x000000000000791b */ /* 0x003fe20003800000 */
.L_x_2156:
[----:B------:R-:W-:Y:S05]  /*2b840*/  BSYNC B1 ;  /* 0x0000000000017941 */ /* 0x000fea0003800000 */
.L_x_2155:
[----:B------:R-:W-:Y:S05]  /*2b850*/  BRA `(.L_x_2157) ;  /* 0xffffff88002c7947 */ /* 0x000fea000383ffff */
.L_x_1970:
[----:B------:R-:W-:Y:S01]  /*2b860*/  BSSY B1, `(.L_x_2158) ;  /* 0x0000006000017945 */ /* 0x000fe20003800000 */
[----:B------:R-:W-:-:S07]  /*2b870*/  IMAD.MOV.U32 R15, RZ, RZ, -0x1 ;  /* 0xffffffffff0f7424 */ /* 0x000fce00078e00ff */
[----:B01----:R-:W-:Y:S05]  /*2b880*/  WARPSYNC.COLLECTIVE R15, `(.L_x_2159) ;  /* 0x000000000f0c7348 */ /* 0x003fea0003c00000 */
[----:B------:R-:W-:Y:S02]  /*2b890*/  ELECT P6, UR62, PT ;  /* 0x00000000003e782f */ /* 0x000fe400038c0000 */
[----:B------:R-:W-:Y:S01]  /*2b8a0*/  MOV R14, UR62 ;  /* 0x0000003e000e7c02 */ /* 0x000fe20008000f00 */
[----:B01----:R-:W-:Y:S10]  /*2b8b0*/  ENDCOLLECTIVE ;  /* 0x000000000000791b */ /* 0x003ff40003800000 */
.L_x_2159:
[----:B------:R-:W-:Y:S05]  /*2b8c0*/  BSYNC B1 ;  /* 0x0000000000017941 */ /* 0x000fea0003800000 */
.L_x_2158:
[----:B------:R-:W-:Y:S01]  /*2b8d0*/  PLOP3.LUT P2, PT, P6, PT, PT, 0x80, 0x0 ;  /* 0x000000000000781c */ /* 0x000fe2000374f070 */
[----:B------:R-:W-:-:S12]  /*2b8e0*/  BRA `(.L_x_1969) ;  /* 0xffffff8800207947 */ /* 0x000fd8000383ffff */
.L_x_1972:
[----:B-1----:R-:W2:Y:S02]  /*2b8f0*/  LDL R6, [R1] ;  /* 0x0000000001067983 */ /* 0x002ea40000100800 */
[----:B--2---:R1:W2:Y:S02]  /*2b900*/  SYNCS.PHASECHK.TRANS64.TRYWAIT P0, [R6+URZ+0x2a820], R5 ;  /* 0x02a82005060075a7 */ /* 0x0042a4000800017f */
[----:B--2---:R-:W-:Y:S05]  /*2b910*/  @!P0 NANOSLEEP.SYNCS 0x989680 ;  /* 0x009896800000895d */ /* 0x004fea0003900000 */
[----:B------:R-:W2:Y:S02]  /*2b920*/  @!P0 SYNCS.PHASECHK.TRANS64 P0, [R6+URZ+0x2a820], R5 ;  /* 0x02a82005060085a7 */ /* 0x000ea4000800007f */
[----:B--2---:R-:W-:Y:S05]  /*2b930*/  @!P0 BRA `(.L_x_1972) ;  /* 0xfffffffc00ec8947 */ /* 0x004fea000383ffff */
[----:B------:R-:W-:Y:S05]  /*2b940*/  BRA `(.L_x_2160) ;  /* 0xffffff8800307947 */ /* 0x000fea000383ffff */
.L_x_1976:
[----:B-1----:R1:W2:Y:S02]  /*2b950*/  SYNCS.PHASECHK.TRANS64.TRYWAIT P0, [R7+URZ+0x2a8a0], R10 ;  /* 0x02a8a00a070075a7 */ /* 0x0022a4000800017f */
[----:B--2---:R-:W-:Y:S05]  /*2b960*/  @!P0 NANOSLEEP.SYNCS 0x989680 ;  /* 0x009896800000895d */ /* 0x004fea0003900000 */
[----:B------:R-:W2:Y:S02]  /*2b970*/  @!P0 SYNCS.PHASECHK.TRANS64 P0, [R7+URZ+0x2a8a0], R10 ;  /* 0x02a8a00a070085a7 */ /* 0x000ea4000800007f */
[----:B--2---:R-:W-:Y:S05]  /*2b980*/  @!P0 BRA `(.L_x_1976) ;  /* 0xfffffffc00f08947 */ /* 0x004fea000383ffff */
[----:B------:R-:W-:Y:S05]  /*2b990*/  BRA `(.L_x_2161) ;  /* 0xffffff8800547947 */ /* 0x000fea000383ffff */
.L_x_1983:
[----:B--2---:R2:W3:Y:S02]  /*2b9a0*/  SYNCS.PHASECHK.TRANS64.TRYWAIT P0, [R7+URZ+0x2a8c0], R10 ;  /* 0x02a8c00a070075a7 */ /* 0x0044e4000800017f */
[----:B---3--:R-:W-:Y:S05]  /*2b9b0*/  @!P0 NANOSLEEP.SYNCS 0x989680 ;  /* 0x009896800000895d */ /* 0x008fea0003900000 */
[----:B------:R-:W3:Y:S02]  /*2b9c0*/  @!P0 SYNCS.PHASECHK.TRANS64 P0, [R7+URZ+0x2a8c0], R10 ;  /* 0x02a8c00a070085a7 */ /* 0x000ee4000800007f */
[----:B---3--:R-:W-:Y:S05]  /*2b9d0*/  @!P0 BRA `(.L_x_1983) ;  /* 0xfffffffc00f08947 */ /* 0x008fea000383ffff */
[----:B------:R-:W-:Y:S05]  /*2b9e0*/  BRA `(.L_x_2162) ;  /* 0xffffff8c00507947 */ /* 0x000fea000383ffff */
.L_x_1991:
[----:B-1----:R1:W2:Y:S02]  /*2b9f0*/  SYNCS.PHASECHK.TRANS64.TRYWAIT P0, [R8+URZ+0x2a8a0], R7 ;  /* 0x02a8a007080075a7 */ /* 0x0022a4000800017f */
[----:B--2---:R-:W-:Y:S05]  /*2ba00*/  @!P0 NANOSLEEP.SYNCS 0x989680 ;  /* 0x009896800000895d */ /* 0x004fea0003900000 */
[----:B------:R-:W2:Y:S02]  /*2ba10*/  @!P0 SYNCS.PHASECHK.TRANS64 P0, [R8+URZ+0x2a8a0], R7 ;  /* 0x02a8a007080085a7 */ /* 0x000ea4000800007f */
[----:B--2---:R-:W-:Y:S05]  /*2ba20*/  @!P0 BRA `(.L_x_1991) ;  /* 0xfffffffc00f08947 */ /* 0x004fea000383ffff */
[----:B------:R-:W-:Y:S05]  /*2ba30*/  BRA `(.L_x_2163) ;  /* 0xffffff90006c7947 */ /* 0x000fea000383ffff */
.L_x_1998:
[----:B--2---:R2:W3:Y:S02]  /*2ba40*/  SYNCS.PHASECHK.TRANS64.TRYWAIT P0, [R8+URZ+0x2a8c0], R7 ;  /* 0x02a8c007080075a7 */ /* 0x0044e4000800017f */
[----:B---3--:R-:W-:Y:S05]  /*2ba50*/  @!P0 NANOSLEEP.SYNCS 0x989680 ;  /* 0x009896800000895d */ /* 0x008fea0003900000 */
[----:B------:R-:W3:Y:S02]  /*2ba60*/  @!P0 SYNCS.PHASECHK.TRANS64 P0, [R8+URZ+0x2a8c0], R7 ;  /* 0x02a8c007080085a7 */ /* 0x000ee4000800007f */
[----:B---3--:R-:W-:Y:S05]  /*2ba70*/  @!P0 BRA `(.L_x_1998) ;  /* 0xfffffffc00f08947 */ /* 0x008fea000383ffff */
[----:B------:R-:W-:Y:S05]  /*2ba80*/  BRA `(.L_x_2164) ;  /* 0xffffff9400647947 */ /* 0x000fea000383ffff */
.L_x_2020:
[----:B------:R-:W2:Y:S01]  /*2ba90*/  S2R R4, SR_TID.X ;  /* 0x0000000000047919 */ /* 0x000ea20000002100 */
[----:B------:R-:W-:Y:S01]  /*2baa0*/  BSSY B0, `(.L_x_2165) ;  /* 0x000000a000007945 */ /* 0x000fe20003800000 */
[----:B------:R-:W-:Y:S02]  /*2bab0*/  IMAD.MOV.U32 R12, RZ, RZ, RZ ;  /* 0x000000ffff0c7224 */ /* 0x000fe400078e00ff */
[----:B0-----:R-:W-:Y:S02]  /*2bac0*/  IMAD.MOV.U32 R11, RZ, RZ, 0x1f ;  /* 0x0000001fff0b7424 */ /* 0x001fe400078e00ff */
[----:B------:R-:W-:Y:S01]  /*2bad0*/  IMAD.MOV.U32 R15, RZ, RZ, -0x1 ;  /* 0xffffffffff0f7424 */ /* 0x000fe200078e00ff */
[----:B--2---:R-:W-:-:S04]  /*2bae0*/  SHF.R.U32.HI R4, RZ, 0x5, R4 ;  /* 0x00000005ff047819 */ /* 0x004fc80000011604 */
[----:B------:R-:W-:-:S05]  /*2baf0*/  LOP3.LUT R4, R4, 0x3, RZ, 0xc0, !PT ;  /* 0x0000000304047812 */ /* 0x000fca00078ec0ff */
[----:B------:R-:W-:-:S07]  /*2bb00*/  IMAD.MOV.U32 R13, RZ, RZ, R4 ;  /* 0x000000ffff0d7224 */ /* 0x000fce00078e0004 */
[----:B-1----:R-:W-:Y:S05]  /*2bb10*/  WARPSYNC.COLLECTIVE R15, `(.L_x_2166) ;  /* 0x000000000f087348 */ /* 0x002fea0003c00000 */
[----:B------:R0:W2:Y:S02]  /*2bb20*/  SHFL.IDX P6, R14, R13, R12, R11 ;  /* 0x0000000c0d0e7389 */ /* 0x0000a400000c000b */
[----:B012---:R-:W-:Y:S01]  /*2bb30*/  ENDCOLLECTIVE ;  /* 0x000000000000791b */ /* 0x007fe20003800000 */
.L_x_2166:
[----:B------:R-:W-:Y:S05]  /*2bb40*/  BSYNC B0 ;  /* 0x0000000000007941 */ /* 0x000fea0003800000 */
.L_x_2165:
[----:B------:R-:W-:Y:S05]  /*2bb50*/  BRA `(.L_x_2167) ;  /* 0xffffffa000dc7947 */ /* 0x000fea000383ffff */
.L_x_2022:
[----:B------:R-:W-:Y:S01]  /*2bb60*/  BSSY B0, `(.L_x_2168) ;  /* 0x0000006000007945 */ /* 0x000fe20003800000 */
[----:B------:R-:W-:-:S07]  /*2bb70*/  IMAD.MOV.U32 R15, RZ, RZ, -0x1 ;  /* 0xffffffffff0f7424 */ /* 0x000fce00078e00ff */
[----:B01-3--:R-:W-:Y:S05]  /*2bb80*/  WARPSYNC.COLLECTIVE R15, `(.L_x_2169) ;  /* 0x000000000f0c7348 */ /* 0x00bfea0003c00000 */
[----:B------:R-:W-:Y:S02]  /*2bb90*/  ELECT P6, UR62, PT ;  /* 0x00000000003e782f */ /* 0x000fe400038c0000 */
[----:B------:R-:W-:Y:S01]  /*2bba0*/  MOV R14, UR62 ;  /* 0x0000003e000e7c02 */ /* 0x000fe20008000f00 */
[----:B01-3--:R-:W-:Y:S10]  /*2bbb0*/  ENDCOLLECTIVE ;  /* 0x000000000000791b */ /* 0x00bff40003800000 */
.L_x_2169:
[----:B------:R-:W-:Y:S05]  /*2bbc0*/  BSYNC B0 ;  /* 0x0000000000007941 */ /* 0x000fea0003800000 */
.L_x_2168:
[----:B------:R-:W-:Y:S05]  /*2bbd0*/  BRA `(.L_x_2170) ;  /* 0xffffffa000e87947 */ /* 0x000fea000383ffff */
.L_x_2024:
[----:B-1----:R1:W2:Y:S02]  /*2bbe0*/  SYNCS.PHASECHK.TRANS64.TRYWAIT P0, [R0+URZ+0x2a840], R2 ;  /* 0x02a84002000075a7 */ /* 0x0022a4000800017f */
[----:B--2---:R-:W-:Y:S05]  /*2bbf0*/  @!P0 NANOSLEEP.SYNCS 0x989680 ;  /* 0x009896800000895d */ /* 0x004fea0003900000 */
[----:B------:R-:W2:Y:S02]  /*2bc00*/  @!P0 SYNCS.PHASECHK.TRANS64 P0, [R0+URZ+0x2a840], R2 ;  /* 0x02a84002000085a7 */ /* 0x000ea4000800007f */
[----:B--2---:R-:W-:Y:S05]  /*2bc10*/  @!P0 BRA `(.L_x_2024) ;  /* 0xfffffffc00f08947 */ /* 0x004fea000383ffff */
[----:B------:R-:W-:Y:S05]  /*2bc20*/  BRA `(.L_x_2171) ;  /* 0xffffffa400547947 */ /* 0x000fea000383ffff */
.L_x_2028:
[----:B------:R0:W5:Y:S01]  /*2bc30*/  LDL.LU R9, [R1+0x3c] ;  /* 0x00003c0001097983 */ /* 0x0001620000300800 */
[----:B------:R-:W-:Y:S02]  /*2bc40*/  IMAD.MOV.U32 R5, RZ, RZ, R11 ;  /* 0x000000ffff057224 */ /* 0x000fe400078e000b */
[----:B------:R-:W-:Y:S02]  /*2bc50*/  IMAD.MOV.U32 R13, RZ, RZ, R3 ;  /* 0x000000ffff0d7224 */ /* 0x000fe400078e0003 */
[----:B------:R-:W-:Y:S02]  /*2bc60*/  IMAD.MOV.U32 R12, RZ, RZ, RZ ;  /* 0x000000ffff0c7224 */ /* 0x000fe400078e00ff */
[----:B------:R-:W-:Y:S02]  /*2bc70*/  IMAD.MOV.U32 R11, RZ, RZ, 0x181f ;  /* 0x0000181fff0b7424 */ /* 0x000fe400078e00ff */
[----:B0-----:R-:W-:-:S07]  /*2bc80*/  IMAD.MOV.U32 R15, RZ, RZ, -0x1 ;  /* 0xffffffffff0f7424 */ /* 0x001fce00078e00ff */
[----:B-----5:R-:W-:Y:S05]  /*2bc90*/  WARPSYNC.COLLECTIVE R15, `(.L_x_2172) ;  /* 0x000000000f087348 */ /* 0x020fea0003c00000 */
[----:B------:R0:W1:Y:S02]  /*2bca0*/  SHFL.IDX P6, R14, R13, R12, R11 ;  /* 0x0000000c0d0e7389 */ /* 0x00006400000c000b */
[----:B01---5:R-:W-:Y:S01]  /*2bcb0*/  ENDCOLLECTIVE ;  /* 0x000000000000791b */ /* 0x023fe20003800000 */
.L_x_2172:
[----:B------:R-:W-:Y:S02]  /*2bcc0*/  IMAD.MOV.U32 R13, RZ, RZ, R4 ;  /* 0x000000ffff0d7224 */ /* 0x000fe400078e0004 */
[----:B------:R-:W-:-:S07]  /*2bcd0*/  IMAD.MOV.U32 R6, RZ, RZ, R14 ;  /* 0x000000ffff067224 */ /* 0x000fce00078e000e */
[----:B------:R-:W-:Y:S05]  /*2bce0*/  WARPSYNC.COLLECTIVE R15, `(.L_x_2173) ;  /* 0x000000000f087348 */ /* 0x000fea0003c00000 */
[----:B------:R0:W1:Y:S02]  /*2bcf0*/  SHFL.IDX P6, R14, R13, R12, R11 ;  /* 0x0000000c0d0e7389 */ /* 0x00006400000c000b */
[----:B01----:R-:W-:Y:S01]  /*2bd00*/  ENDCOLLECTIVE ;  /* 0x000000000000791b */ /* 0x003fe20003800000 */
.L_x_2173:
[----:B------:R-:W-:Y:S02]  /*2bd10*/  IMAD R2, R9, R7, RZ ;  /* 0x0000000709027224 */ /* 0x000fe400078e02ff */
[----:B------:R-:W2:Y:S01]  /*2bd20*/  LDL R9, [R1+0x2c] ;  /* 0x00002c0001097983 */ /* 0x000ea20000100800 */
[----:B------:R-:W-:Y:S01]  /*2bd30*/  IMAD.IADD R0, R10, 0x1, R5 ;  /* 0x000000010a007824 */ /* 0x000fe200078e0205 */
[----:B------:R-:W-:Y:S01]  /*2bd40*/  ULDC.64 UR4, c[0x0][0x208] ;  /* 0x0000820000047ab9 */ /* 0x000fe20000000a00 */
[----:B------:R-:W-:Y:S02]  /*2bd50*/  IMAD.MOV.U32 R7, RZ, RZ, R14 ;  /* 0x000000ffff077224 */ /* 0x000fe400078e000e */
[----:B------:R-:W-:Y:S01]  /*2bd60*/  IMAD.MOV.U32 R13, RZ, RZ, R3 ;  /* 0x000000ffff0d7224 */ /* 0x000fe200078e0003 */
[C---:B------:R-:W-:Y:S01]  /*2bd70*/  ISETP.GE.AND P2, PT, R0.reuse, R2, PT ;  /* 0x000000020000720c */ /* 0x040fe20003f46270 */
[----:B------:R-:W-:Y:S02]  /*2bd80*/  IMAD.MOV.U32 R12, RZ, RZ, 0x1 ;  /* 0x00000001ff0c7424 */ /* 0x000fe400078e00ff */
[----:B------:R-:W-:-:S10]  /*2bd90*/  VIADD R5, R0, 0x10 ;  /* 0x0000001000057836 */ /* 0x000fd40000000000 */
        /* <DEDUP_REMOVED lines=8> */
[----:B--2---:R0:W-:Y:S04]  /*2be20*/  @!P2 LDGSTS.E.BYPASS.LTC128B.128 [R9+0xc400], desc[UR4][R6.64], !P3 ;  /* 0x0c4000000609afae */ /* 0x0041e8000d901d44 */
[----:B------:R0:W-:Y:S04]  /*2be30*/  @!P2 LDGSTS.E.BYPASS.LTC128B.128 [R9+0x10400], desc[UR4][R6.64+0x80], !P0 ;  /* 0x104000800609afae */ /* 0x0001e8000c101d44 */
[----:B------:R0:W-:Y:S01]  /*2be40*/  @!P2 LDGSTS.E.BYPASS.LTC128B.128 [R9+0x14400], desc[UR4][R6.64+0x100], !P1 ;  /* 0x144001000609afae */ /* 0x0001e2000c901d44 */
[----:B------:R-:W-:-:S13]  /*2be50*/  ISETP.GE.AND P2, PT, R5, R2, PT ;  /* 0x000000020500720c */ /* 0x000fda0003f46270 */
[----:B0-----:R-:W-:Y:S05]  /*2be60*/  WARPSYNC.COLLECTIVE R15, `(.L_x_2174) ;  /* 0x000000000f087348 */ /* 0x001fea0003c00000 */
[----:B------:R1:W2:Y:S02]  /*2be70*/  SHFL.IDX P6, R14, R13, R12, R11 ;  /* 0x0000000c0d0e7389 */ /* 0x0002a400000c000b */
[----:B012---:R-:W-:Y:S01]  /*2be80*/  ENDCOLLECTIVE ;  /* 0x000000000000791b */ /* 0x007fe20003800000 */
.L_x_2174:
[----:B------:R-:W-:Y:S02]  /*2be90*/  IMAD.MOV.U32 R13, RZ, RZ, R4 ;  /* 0x000000ffff0d7224 */ /* 0x000fe400078e0004 */
[----:B------:R-:W-:-:S07]  /*2bea0*/  IMAD.MOV.U32 R6, RZ, RZ, R14 ;  /* 0x000000ffff067224 */ /* 0x000fce00078e000e */
[----:B------:R-:W-:Y:S05]  /*2beb0*/  WARPSYNC.COLLECTIVE R15, `(.L_x_2175) ;  /* 0x000000000f087348 */ /* 0x000fea0003c00000 */
[----:B------:R0:W1:Y:S02]  /*2bec0*/  SHFL.IDX P6, R14, R13, R12, R11 ;  /* 0x0000000c0d0e7389 */ /* 0x00006400000c000b */
[----:B01----:R-:W-:Y:S01]  /*2bed0*/  ENDCOLLECTIVE ;  /* 0x000000000000791b */ /* 0x003fe20003800000 */
.L_x_2175:
        /* <DEDUP_REMOVED lines=19> */
.L_x_2176:
[----:B------:R-:W-:Y:S02]  /*2c010*/  IMAD.MOV.U32 R13, RZ, RZ, R4 ;  /* 0x000000ffff0d7224 */ /* 0x000fe400078e0004 */
[----:B------:R-:W-:-:S07]  /*2c020*/  IMAD.MOV.U32 R6, RZ, RZ, R14 ;  /* 0x000000ffff067224 */ /* 0x000fce00078e000e */
[----:B------:R-:W-:Y:S05]  /*2c030*/  WARPSYNC.COLLECTIVE R15, `(.L_x_2177) ;  /* 0x000000000f087348 */ /* 0x000fea0003c00000 */
[----:B------:R0:W1:Y:S02]  /*2c040*/  SHFL.IDX P6, R14, R13, R12, R11 ;  /* 0x0000000c0d0e7389 */ /* 0x00006400000c000b */
[----:B01----:R-:W-:Y:S01]  /*2c050*/  ENDCOLLECTIVE ;  /* 0x000000000000791b */ /* 0x003fe20003800000 */
.L_x_2177:
        /* <DEDUP_REMOVED lines=19> */
.L_x_2178:
[----:B------:R-:W-:Y:S02]  /*2c190*/  IMAD.MOV.U32 R13, RZ, RZ, R4 ;  /* 0x000000ffff0d7224 */ /* 0x000fe400078e0004 */
[----:B------:R-:W-:-:S07]  /*2c1a0*/  IMAD.MOV.U32 R6, RZ, RZ, R14 ;  /* 0x000000ffff067224 */ /* 0x000fce00078e000e */
[----:B------:R-:W-:Y:S05]  /*2c1b0*/  WARPSYNC.COLLECTIVE R15, `(.L_x_2179) ;  /* 0x000000000f087348 */ /* 0x000fea0003c00000 */
[----:B------:R0:W1:Y:S02]  /*2c1c0*/  SHFL.IDX P6, R14, R13, R12, R11 ;  /* 0x0000000c0d0e7389 */ /* 0x00006400000c000b */
[----:B01----:R-:W-:Y:S01]  /*2c1d0*/  ENDCOLLECTIVE ;  /* 0x000000000000791b */ /* 0x003fe20003800000 */
.L_x_2179:
        /* <DEDUP_REMOVED lines=19> */
.L_x_2180:
[----:B------:R-:W-:Y:S02]  /*2c310*/  IMAD.MOV.U32 R13, RZ, RZ, R4 ;  /* 0x000000ffff0d7224 */ /* 0x000fe400078e0004 */
[----:B------:R-:W-:-:S07]  /*2c320*/  IMAD.MOV.U32 R6, RZ, RZ, R14 ;  /* 0x000000ffff067224 */ /* 0x000fce00078e000e */
[----:B------:R-:W-:Y:S05]  /*2c330*/  WARPSYNC.COLLECTIVE R15, `(.L_x_2181) ;  /* 0x000000000f087348 */ /* 0x000fea0003c00000 */
[----:B------:R0:W1:Y:S02]  /*2c340*/  SHFL.IDX P6, R14, R13, R12, R11 ;  /* 0x0000000c0d0e7389 */ /* 0x00006400000c000b */
[----:B01----:R-:W-:Y:S01]  /*2c350*/  ENDCOLLECTIVE ;  /* 0x000000000000791b */ /* 0x003fe20003800000 */
.L_x_2181:
        /* <DEDUP_REMOVED lines=19> */
.L_x_2182:
[----:B------:R-:W-:Y:S02]  /*2c490*/  IMAD.MOV.U32 R13, RZ, RZ, R4 ;  /* 0x000000ffff0d7224 */ /* 0x000fe400078e0004 */
[----:B------:R-:W-:-:S07]  /*2c4a0*/  IMAD.MOV.U32 R6, RZ, RZ, R14 ;  /* 0x000000ffff067224 */ /* 0x000fce00078e000e */
[----:B------:R-:W-:Y:S05]  /*2c4b0*/  WARPSYNC.COLLECTIVE R15, `(.L_x_2183) ;  /* 0x000000000f087348 */ /* 0x000fea0003c00000 */
[----:B------:R0:W1:Y:S02]  /*2c4c0*/  SHFL.IDX P6, R14, R13, R12, R11 ;  /* 0x0000000c0d0e7389 */ /* 0x00006400000c000b */
[----:B01----:R-:W-:Y:S01]  /*2c4d0*/  ENDCOLLECTIVE ;  /* 0x000000000000791b */ /* 0x003fe20003800000 */
.L_x_2183:
        /* <DEDUP_REMOVED lines=19> */
.L_x_2184:
[----:B------:R-:W-:Y:S02]  /*2c610*/  IMAD.MOV.U32 R13, RZ, RZ, R4 ;  /* 0x000000ffff0d7224 */ /* 0x000fe400078e0004 */
[----:B------:R-:W-:-:S07]  /*2c620*/  IMAD.MOV.U32 R6, RZ, RZ, R14 ;  /* 0x000000ffff067224 */ /* 0x000fce00078e000e */
[----:B------:R-:W-:Y:S05]  /*2c630*/  WARPSYNC.COLLECTIVE R15, `(.L_x_2185) ;  /* 0x000000000f087348 */ /* 0x000fea0003c00000 */
[----:B------:R0:W1:Y:S02]  /*2c640*/  SHFL.IDX P6, R14, R13, R12, R11 ;  /* 0x0000000c0d0e7389 */ /* 0x00006400000c000b */
[----:B01----:R-:W-:Y:S01]  /*2c650*/  ENDCOLLECTIVE ;  /* 0x000000000000791b */ /* 0x003fe20003800000 */
.L_x_2185:
        /* <DEDUP_REMOVED lines=17> */
.L_x_2186:
[----:B------:R-:W-:Y:S02]  /*2c770*/  IMAD.MOV.U32 R13, RZ, RZ, R4 ;  /* 0x000000ffff0d7224 */ /* 0x000fe400078e0004 */
[----:B------:R-:W-:-:S07]  /*2c780*/  IMAD.MOV.U32 R5, RZ, RZ, R14 ;  /* 0x000000ffff057224 */ /* 0x000fce00078e000e */
[----:B------:R-:W-:Y:S05]  /*2c790*/  WARPSYNC.COLLECTIVE R15, `(.L_x_2187) ;  /* 0x000000000f087348 */ /* 0x000fea0003c00000 */
[----:B------:R0:W1:Y:S02]  /*2c7a0*/  SHFL.IDX P6, R14, R13, R12, R11 ;  /* 0x0000000c0d0e7389 */ /* 0x00006400000c000b */
[----:B01----:R-:W-:Y:S01]  /*2c7b0*/  ENDCOLLECTIVE ;  /* 0x000000000000791b */ /* 0x003fe20003800000 */
.L_x_2187:
[----:B------:R-:W-:Y:S01]  /*2c7c0*/  IMAD.MOV.U32 R3, RZ, RZ, R14 ;  /* 0x000000ffff037224 */ /* 0x000fe200078e000e */
[----:B------:R-:W-:Y:S06]  /*2c7d0*/  BRA `(.L_x_2188) ;  /* 0xffffffa800107947 */ /* 0x000fec000383ffff */
.L_x_2033:
[----:B0-----:R-:W2:Y:S02]  /*2c7e0*/  LDL R2, [R1] ;  /* 0x0000000001027983 */ /* 0x001ea40000100800 */
[----:B--2---:R0:W2:Y:S02]  /*2c7f0*/  SYNCS.PHASECHK.TRANS64.TRYWAIT P0, [R2+URZ+0x2a820], R0 ;  /* 0x02a82000020075a7 */ /* 0x0040a4000800017f */
[----:B--2---:R-:W-:Y:S05]  /*2c800*/  @!P0 NANOSLEEP.SYNCS 0x989680 ;  /* 0x009896800000895d */ /* 0x004fea0003900000 */
[----:B------:R-:W2:Y:S02]  /*2c810*/  @!P0 SYNCS.PHASECHK.TRANS64 P0, [R2+URZ+0x2a820], R0 ;  /* 0x02a82000020085a7 */ /* 0x000ea4000800007f */
[----:B--2---:R-:W-:Y:S05]  /*2c820*/  @!P0 BRA `(.L_x_2033) ;  /* 0xfffffffc00ec8947 */ /* 0x004fea000383ffff */
[----:B------:R-:W-:Y:S05]  /*2c830*/  BRA `(.L_x_2189) ;  /* 0xffffffa8008c7947 */ /* 0x000fea000383ffff */
.L_x_2042:
[----:B-1----:R1:W2:Y:S02]  /*2c840*/  SYNCS.PHASECHK.TRANS64.TRYWAIT P0, [R3+URZ+0x2a840], R2 ;  /* 0x02a84002030075a7 */ /* 0x0022a4000800017f */
[----:B--2---:R-:W-:Y:S05]  /*2c850*/  @!P0 NANOSLEEP.SYNCS 0x989680 ;  /* 0x009896800000895d */ /* 0x004fea0003900000 */
[----:B------:R-:W2:Y:S02]  /*2c860*/  @!P0 SYNCS.PHASECHK.TRANS64 P0, [R3+URZ+0x2a840], R2 ;  /* 0x02a84002030085a7 */ /* 0x000ea4000800007f */
[----:B--2---:R-:W-:Y:S05]  /*2c870*/  @!P0 BRA `(.L_x_2042) ;  /* 0xfffffffc00f08947 */ /* 0x004fea000383ffff */
[----:B------:R-:W-:Y:S05]  /*2c880*/  BRA `(.L_x_2190) ;  /* 0xffffffac005c7947 */ /* 0x000fea000383ffff */
.L_x_2049:
[----:B0-----:R0:W1:Y:S02]  /*2c890*/  SYNCS.PHASECHK.TRANS64.TRYWAIT P0, [R2+URZ+0x2a860], R3 ;  /* 0x02a86003020075a7 */ /* 0x001064000800017f */
[----:B-1----:R-:W-:Y:S05]  /*2c8a0*/  @!P0 NANOSLEEP.SYNCS 0x989680 ;  /* 0x009896800000895d */ /* 0x002fea0003900000 */
[----:B------:R-:W1:Y:S02]  /*2c8b0*/  @!P0 SYNCS.PHASECHK.TRANS64 P0, [R2+URZ+0x2a860], R3 ;  /* 0x02a86003020085a7 */ /* 0x000e64000800007f */
[----:B-1----:R-:W-:Y:S05]  /*2c8c0*/  @!P0 BRA `(.L_x_2049) ;  /* 0xfffffffc00f08947 */ /* 0x002fea000383ffff */
[----:B------:R-:W-:Y:S05]  /*2c8d0*/  BRA `(.L_x_2191) ;  /* 0xffffffb000747947 */ /* 0x000fea000383ffff */
.L_x_2059:
[----:B-1----:R1:W2:Y:S02]  /*2c8e0*/  SYNCS.PHASECHK.TRANS64.TRYWAIT P0, [R3+URZ+0x2a840], R2 ;  /* 0x02a84002030075a7 */ /* 0x0022a4000800017f */
[----:B--2---:R-:W-:Y:S05]  /*2c8f0*/  @!P0 NANOSLEEP.SYNCS 0x989680 ;  /* 0x009896800000895d */ /* 0x004fea0003900000 */
[----:B------:R-:W2:Y:S02]  /*2c900*/  @!P0 SYNCS.PHASECHK.TRANS64 P0, [R3+URZ+0x2a840], R2 ;  /* 0x02a84002030085a7 */ /* 0x000ea4000800007f */
[----:B--2---:R-:W-:Y:S05]  /*2c910*/  @!P0 BRA `(.L_x_2059) ;  /* 0xfffffffc00f08947 */ /* 0x004fea000383ffff */
[----:B------:R-:W-:Y:S05]  /*2c920*/  BRA `(.L_x_2192) ;  /* 0xffffffb800247947 */ /* 0x000fea000383ffff */
.L_x_2066:
[----:B0-----:R0:W1:Y:S02]  /*2c930*/  SYNCS.PHASECHK.TRANS64.TRYWAIT P0, [R2+URZ+0x2a860], R3 ;  /* 0x02a86003020075a7 */ /* 0x001064000800017f */
[----:B-1----:R-:W-:Y:S05]  /*2c940*/  @!P0 NANOSLEEP.SYNCS 0x989680 ;  /* 0x009896800000895d */ /* 0x002fea0003900000 */
[----:B------:R-:W1:Y:S02]  /*2c950*/  @!P0 SYNCS.PHASECHK.TRANS64 P0, [R2+URZ+0x2a860], R3 ;  /* 0x02a86003020085a7 */ /* 0x000e64000800007f */
[----:B-1----:R-:W-:Y:S05]  /*2c960*/  @!P0 BRA `(.L_x_2066) ;  /* 0xfffffffc00f08947 */ /* 0x002fea000383ffff */
[----:B------:R-:W-:Y:S05]  /*2c970*/  BRA `(.L_x_2193) ;  /* 0xffffffbc003c7947 */ /* 0x000fea000383ffff */
.L_x_2076:
[----:B--2---:R2:W3:Y:S02]  /*2c980*/  SYNCS.PHASECHK.TRANS64.TRYWAIT P0, [R3+URZ+0x2a840], R2 ;  /* 0x02a84002030075a7 */ /* 0x0044e4000800017f */
[----:B---3--:R-:W-:Y:S05]  /*2c990*/  @!P0 NANOSLEEP.SYNCS 0x989680 ;  /* 0x009896800000895d */ /* 0x008fea0003900000 */
[----:B------:R-:W3:Y:S02]  /*2c9a0*/  @!P0 SYNCS.PHASECHK.TRANS64 P0, [R3+URZ+0x2a840], R2 ;  /* 0x02a84002030085a7 */ /* 0x000ee4000800007f */
[----:B---3--:R-:W-:Y:S05]  /*2c9b0*/  @!P0 BRA `(.L_x_2076) ;  /* 0xfffffffc00f08947 */ /* 0x008fea000383ffff */
[----:B------:R-:W-:Y:S05]  /*2c9c0*/  BRA `(.L_x_2194) ;  /* 0xffffffc000c07947 */ /* 0x000fea000383ffff */
.L_x_2083:
[----:B0-----:R0:W1:Y:S02]  /*2c9d0*/  SYNCS.PHASECHK.TRANS64.TRYWAIT P0, [R2+URZ+0x2a860], R5 ;  /* 0x02a86005020075a7 */ /* 0x001064000800017f */
[----:B-1----:R-:W-:Y:S05]  /*2c9e0*/  @!P0 NANOSLEEP.SYNCS 0x989680 ;  /* 0x009896800000895d */ /* 0x002fea0003900000 */
[----:B------:R-:W1:Y:S02]  /*2c9f0*/  @!P0 SYNCS.PHASECHK.TRANS64 P0, [R2+URZ+0x2a860], R5 ;  /* 0x02a86005020085a7 */ /* 0x000e64000800007f */
[----:B-1----:R-:W-:Y:S05]  /*2ca00*/  @!P0 BRA `(.L_x_2083) ;  /* 0xfffffffc00f08947 */ /* 0x002fea000383ffff */
[----:B------:R-:W-:Y:S05]  /*2ca10*/  BRA `(.L_x_2195) ;  /* 0xffffffc400d47947 */ /* 0x000fea000383ffff */
.L_x_2095:
[----:B--2---:R2:W3:Y:S02]  /*2ca20*/  SYNCS.PHASECHK.TRANS64.TRYWAIT P0, [R0+URZ+0x2a860], R2 ;  /* 0x02a86002000075a7 */ /* 0x0044e4000800017f */
[----:B---3--:R-:W-:Y:S05]  /*2ca30*/  @!P0 NANOSLEEP.SYNCS 0x989680 ;  /* 0x009896800000895d */ /* 0x008fea0003900000 */
[----:B------:R-:W3:Y:S02]  /*2ca40*/  @!P0 SYNCS.PHASECHK.TRANS64 P0, [R0+URZ+0x2a860], R2 ;  /* 0x02a86002000085a7 */ /* 0x000ee4000800007f */
[----:B---3--:R-:W-:Y:S05]  /*2ca50*/  @!P0 BRA `(.L_x_2095) ;  /* 0xfffffffc00f08947 */ /* 0x008fea000383ffff */
[----:B------:R-:W-:Y:S05]  /*2ca60*/  BRA `(.L_x_2196) ;  /* 0xffffffcc00387947 */ /* 0x000fea000383ffff */
.L_x_2103:
[----:B------:R-:W-:Y:S01]  /*2ca70*/  BSSY B0, `(.L_x_2197) ;  /* 0x0000008000007945 */ /* 0x000fe20003800000 */
[----:B------:R-:W-:Y:S02]  /*2ca80*/  IMAD.MOV.U32 R13, RZ, RZ, R16 ;  /* 0x000000ffff0d7224 */ /* 0x000fe400078e0010 */
[----:B------:R-:W-:Y:S02]  /*2ca90*/  IMAD.MOV.U32 R12, RZ, RZ, RZ ;  /* 0x000000ffff0c7224 */ /* 0x000fe400078e00ff */
[----:B0-----:R-:W-:Y:S02]  /*2caa0*/  IMAD.MOV.U32 R11, RZ, RZ, 0x1f ;  /* 0x0000001fff0b7424 */ /* 0x001fe400078e00ff */
[----:B------:R-:W-:-:S07]  /*2cab0*/  IMAD.MOV.U32 R15, RZ, RZ, -0x1 ;  /* 0xffffffffff0f7424 */ /* 0x000fce00078e00ff */
[----:B-1--45:R-:W-:Y:S05]  /*2cac0*/  WARPSYNC.COLLECTIVE R15, `(.L_x_2198) ;  /* 0x000000000f087348 */ /* 0x032fea0003c00000 */
[----:B------:R0:W2:Y:S02]  /*2cad0*/  SHFL.IDX P6, R14, R13, R12, R11 ;  /* 0x0000000c0d0e7389 */ /* 0x0000a400000c000b */
[----:B012-45:R-:W-:Y:S01]  /*2cae0*/  ENDCOLLECTIVE ;  /* 0x000000000000791b */ /* 0x037fe20003800000 */
.L_x_2198:
[----:B------:R-:W-:Y:S05]  /*2caf0*/  BSYNC B0 ;  /* 0x0000000000007941 */ /* 0x000fea0003800000 */
.L_x_2197:
        /* <DEDUP_REMOVED lines=10> */
.L_x_2199:
        /* <DEDUP_REMOVED lines=10> */
[----:B0-----:R-:W-:Y:S02]  /*2cc40*/  IMAD.MOV.U32 R3, RZ, RZ, RZ ;  /* 0x000000ffff037224 */ /* 0x001fe400078e00ff */
[----:B--2---:R-:W-:Y:S01]  /*2cc50*/  @!P0 IMAD.MOV.U32 R3, RZ, RZ, R2 ;  /* 0x000000ffff038224 */ /* 0x004fe200078e0002 */
[----:B------:R-:W-:-:S03]  /*2cc60*/  ISETP.GE.U32.AND P0, PT, R6, 0x2, PT ;  /* 0x000000020600780c */ /* 0x000fc60003f06070 */
[----:B------:R-:W-:-:S10]  /*2cc70*/  IMAD.MOV.U32 R13, RZ, RZ, R3 ;  /* 0x000000ffff0d7224 */ /* 0x000fd400078e0003 */
[----:B------:R-:W-:Y:S05]  /*2cc80*/  WARPSYNC.COLLECTIVE R15, `(.L_x_2200) ;  /* 0x000000000f087348 */ /* 0x000fea0003c00000 */
[----:B------:R0:W1:Y:S02]  /*2cc90*/  SHFL.UP P6, R14, R13, R12, R11 ;  /* 0x0400000c0d0e7389 */ /* 0x00006400000c000b */
[----:B01----:R-:W-:Y:S01]  /*2cca0*/  ENDCOLLECTIVE ;  /* 0x000000000000791b */ /* 0x003fe20003800000 */
.L_x_2200:
        /* <DEDUP_REMOVED lines=9> */
.L_x_2201:
        /* <DEDUP_REMOVED lines=8> */
.L_x_2202:
        /* <DEDUP_REMOVED lines=8> */
.L_x_2203:
        /* <DEDUP_REMOVED lines=8> */
.L_x_2204:
        /* <DEDUP_REMOVED lines=9> */
.L_x_2205:
[----:B------:R-:W-:Y:S01]  /*2cf50*/  IMAD.MOV.U32 R16, RZ, RZ, R14 ;  /* 0x000000ffff107224 */ /* 0x000fe200078e000e */
[----:B------:R-:W-:Y:S06]  /*2cf60*/  BRA `(.L_x_2206) ;  /* 0xffffffcc00c87947 */ /* 0x000fec000383ffff */
.L_x_2108:
[----:B------:R-:W-:Y:S01]  /*2cf70*/  BSSY B0, `(.L_x_2207) ;  /* 0x0000008000007945 */ /* 0x000fe20003800000 */
[----:B-----5:R-:W-:Y:S02]  /*2cf80*/  IMAD.MOV.U32 R13, RZ, RZ, R3 ;  /* 0x000000ffff0d7224 */ /* 0x020fe400078e0003 */
[----:B------:R-:W-:Y:S02]  /*2cf90*/  IMAD.MOV.U32 R12, RZ, RZ, 0x1 ;  /* 0x00000001ff0c7424 */ /* 0x000fe400078e00ff */
[----:B0-----:R-:W-:Y:S02]  /*2cfa0*/  IMAD.MOV.U32 R11, RZ, RZ, RZ ;  /* 0x000000ffff0b7224 */ /* 0x001fe400078e00ff */
[----:B------:R-:W-:-:S07]  /*2cfb0*/  IMAD.MOV.U32 R15, RZ, RZ, -0x1 ;  /* 0xffffffffff0f7424 */ /* 0x000fce00078e00ff */
[----:B-1--4-:R-:W-:Y:S05]  /*2cfc0*/  WARPSYNC.COLLECTIVE R15, `(.L_x_2208) ;  /* 0x000000000f087348 */ /* 0x012fea0003c00000 */
[----:B------:R0:W2:Y:S02]  /*2cfd0*/  SHFL.UP P6, R14, R13, R12, R11 ;  /* 0x0400000c0d0e7389 */ /* 0x0000a400000c000b */
[----:B012-4-:R-:W-:Y:S01]  /*2cfe0*/  ENDCOLLECTIVE ;  /* 0x000000000000791b */ /* 0x017fe20003800000 */
.L_x_2208:
[----:B------:R-:W-:Y:S05]  /*2cff0*/  BSYNC B0 ;  /* 0x0000000000007941 */ /* 0x000fea0003800000 */
.L_x_2207:
[----:B------:R-:W2:Y:S01]  /*2d000*/  LDL R2, [R1+0x4] ;  /* 0x0000040001027983 */ /* 0x000ea20000100800 */
[----:B------:R-:W-:Y:S02]  /*2d010*/  IMAD.MOV.U32 R12, RZ, RZ, 0x2 ;  /* 0x00000002ff0c7424 */ /* 0x000fe400078e00ff */
[----:B------:R-:W-:Y:S02]  /*2d020*/  IMAD.MOV.U32 R11, RZ, RZ, RZ ;  /* 0x000000ffff0b7224 */ /* 0x000fe400078e00ff */
[----:B------:R-:W-:Y:S01]  /*2d030*/  IMAD.MOV.U32 R15, RZ, RZ, -0x1 ;  /* 0xffffffffff0f7424 */ /* 0x000fe200078e00ff */
[----:B--2---:R-:W-:-:S04]  /*2d040*/  LOP3.LUT P4, RZ, R2, 0x1, RZ, 0xc0, !PT ;  /* 0x0000000102ff7812 */ /* 0x004fc8000788c0ff */
[----:B------:R-:W-:-:S05]  /*2d050*/  SEL R2, R14, RZ, P4 ;  /* 0x000000ff0e027207 */ /* 0x000fca0002000000 */
[----:B------:R-:W-:-:S04]  /*2d060*/  IMAD.IADD R2, R3, 0x1, R2 ;  /* 0x0000000103027824 */ /* 0x000fc800078e0202 */
[----:B------:R-:W-:-:S07]  /*2d070*/  IMAD.MOV.U32 R13, RZ, RZ, R2 ;  /* 0x000000ffff0d7224 */ /* 0x000fce00078e0002 */
[----:B------:R-:W-:Y:S05]  /*2d080*/  WARPSYNC.COLLECTIVE R15, `(.L_x_2209) ;  /* 0x000000000f087348 */ /* 0x000fea0003c00000 */
[----:B------:R0:W1:Y:S02]  /*2d090*/  SHFL.UP P6, R14, R13, R12, R11 ;  /* 0x0400000c0d0e7389 */ /* 0x00006400000c000b */
[----:B01----:R-:W-:Y:S01]  /*2d0a0*/  ENDCOLLECTIVE ;  /* 0x000000000000791b */ /* 0x003fe20003800000 */
.L_x_2209:
        /* <DEDUP_REMOVED lines=8> */
.L_x_2210:
        /* <DEDUP_REMOVED lines=8> */
.L_x_2211:
        /* <DEDUP_REMOVED lines=8> */
.L_x_2212:
        /* <DEDUP_REMOVED lines=9> */
.L_x_2213:
[----:B------:R-:W-:Y:S01]  /*2d2c0*/  IMAD.MOV.U32 R16, RZ, RZ, R14 ;  /* 0x000000ffff107224 */ /* 0x000fe200078e000e */
[----:B------:R-:W-:Y:S06]  /*2d2d0*/  BRA `(.L_x_2214) ;  /* 0xffffffcc00907947 */ /* 0x000fec000383ffff */
.L_x_2110:
[----:B------:R-:W-:Y:S01]  /*2d2e0*/  BSSY B0, `(.L_x_2215) ;  /* 0x0000006000007945 */ /* 0x000fe20003800000 */
[----:B------:R-:W-:Y:S01]  /*2d2f0*/  PLOP3.LUT P6, PT, P6, PT, PT, 0x8, 0x0 ;  /* 0x000000000000781c */ /* 0x000fe200037ce170 */
[----:B------:R-:W-:-:S12]  /*2d300*/  IMAD.MOV.U32 R15, RZ, RZ, -0x1 ;  /* 0xffffffffff0f7424 */ /* 0x000fd800078e00ff */
[----:B01--45:R-:W-:Y:S05]  /*2d310*/  WARPSYNC.COLLECTIVE R15, `(.L_x_2216) ;  /* 0x000000000f087348 */ /* 0x033fea0003c00000 */
[----:B------:R-:W-:Y:S01]  /*2d320*/  VOTE.ANY R14, PT, P6 ;  /* 0x00000000000e7806 */ /* 0x000fe200030e0100 */
[----:B01--45:R-:W-:Y:S06]  /*2d330*/  ENDCOLLECTIVE ;  /* 0x000000000000791b */ /* 0x033fec0003800000 */
.L_x_2216:
[----:B------:R-:W-:Y:S05]  /*2d340*/  BSYNC B0 ;  /* 0x0000000000007941 */ /* 0x000fea0003800000 */
.L_x_2215:
        /* <DEDUP_REMOVED lines=9> */
.L_x_2217:
[----:B------:R-:W-:Y:S01]  /*2d3e0*/  IMAD.MOV.U32 R17, RZ, RZ, R14 ;  /* 0x000000ffff117224 */ /* 0x000fe200078e000e */
[----:B------:R-:W-:Y:S06]  /*2d3f0*/  BRA `(.L_x_2218) ;  /* 0xffffffcc00807947 */ /* 0x000fec000383ffff */
.L_x_2112:
[----:B------:R-:W-:Y:S01]  /*2d400*/  BSSY B0, `(.L_x_2219) ;  /* 0x0000007000007945 */ /* 0x000fe20003800000 */
[----:B------:R-:W-:Y:S02]  /*2d410*/  IMAD.MOV.U32 R13, RZ, RZ, R2 ;  /* 0x000000ffff0d7224 */ /* 0x000fe400078e0002 */
[----:B0-----:R-:W-:Y:S02]  /*2d420*/  IMAD.MOV.U32 R11, RZ, RZ, 0x1f ;  /* 0x0000001fff0b7424 */ /* 0x001fe400078e00ff */
[----:B------:R-:W-:-:S07]  /*2d430*/  IMAD.MOV.U32 R15, RZ, RZ, -0x1 ;  /* 0xffffffffff0f7424 */ /* 0x000fce00078e00ff */
[----:B-12345:R-:W-:Y:S05]  /*2d440*/  WARPSYNC.COLLECTIVE R15, `(.L_x_2220) ;  /* 0x000000000f087348 */ /* 0x03efea0003c00000 */
[----:B------:R0:W0:Y:S02]  /*2d450*/  SHFL.IDX P6, R14, R13, R12, R11 ;  /* 0x0000000c0d0e7389 */ /* 0x00002400000c000b */
[----:B012345:R-:W-:Y:S01]  /*2d460*/  ENDCOLLECTIVE ;  /* 0x000000000000791b */ /* 0x03ffe20003800000 */
.L_x_2220:
[----:B------:R-:W-:Y:S05]  /*2d470*/  BSYNC B0 ;  /* 0x0000000000007941 */ /* 0x000fea0003800000 */
.L_x_2219:
[----:B------:R-:W-:Y:S01]  /*2d480*/  IMAD.MOV.U32 R2, RZ, RZ, R14 ;  /* 0x000000ffff027224 */ /* 0x000fe200078e000e */
[----:B------:R-:W-:Y:S06]  /*2d490*/  BRA `(.L_x_2221) ;  /* 0xffffffcc00747947 */ /* 0x000fec000383ffff */
.L_x_2116:
[----:B0-----:R0:W1:Y:S02]  /*2d4a0*/  SYNCS.PHASECHK.TRANS64.TRYWAIT P0, [R0+URZ+0x2a820], R3 ;  /* 0x02a82003000075a7 */ /* 0x001064000800017f */
[----:B-1----:R-:W-:Y:S05]  /*2d4b0*/  @!P0 NANOSLEEP.SYNCS 0x989680 ;  /* 0x009896800000895d */ /* 0x002fea0003900000 */
[----:B------:R-:W1:Y:S02]  /*2d4c0*/  @!P0 SYNCS.PHASECHK.TRANS64 P0, [R0+URZ+0x2a820], R3 ;  /* 0x02a82003000085a7 */ /* 0x000e64000800007f */
[----:B-1----:R-:W-:Y:S05]  /*2d4d0*/  @!P0 BRA `(.L_x_2116) ;  /* 0xfffffffc00f08947 */ /* 0x002fea000383ffff */
[----:B------:R-:W-:Y:S05]  /*2d4e0*/  BRA `(.L_x_2222) ;  /* 0xffffffd000fc7947 */ /* 0x000fea000383ffff */
.L_x_2117:
        /* <DEDUP_REMOVED lines=8> */
[----:B0---45:R-:W-:Y:S05]  /*2d570*/  WARPSYNC.COLLECTIVE R15, `(.L_x_2224) ;  /* 0x000000000f087348 */ /* 0x031fea0003c00000 */
[----:B------:R1:W2:Y:S02]  /*2d580*/  SHFL.IDX P6, R14, R13, R12, R11 ;  /* 0x0000000c0d0e7389 */ /* 0x0002a400000c000b */
[----:B012-45:R-:W-:Y:S01]  /*2d590*/  ENDCOLLECTIVE ;  /* 0x000000000000791b */ /* 0x037fe20003800000 */
.L_x_2224:
[----:B------:R-:W-:Y:S05]  /*2d5a0*/  BSYNC B0 ;  /* 0x0000000000007941 */ /* 0x000fea0003800000 */
.L_x_2223:
[----:B------:R-:W-:Y:S05]  /*2d5b0*/  BRA `(.L_x_2225) ;  /* 0xffffffd000e47947 */ /* 0x000fea000383ffff */
.L_x_2118:
[----:B------:R-:W-:Y:S01]  /*2d5c0*/  BSSY B0, `(.L_x_2226) ;  /* 0x0000006000007945 */ /* 0x000fe20003800000 */
[----:B------:R-:W-:-:S07]  /*2d5d0*/  IMAD.MOV.U32 R15, RZ, RZ, -0x1 ;  /* 0xffffffffff0f7424 */ /* 0x000fce00078e00ff */
[----:B01--45:R-:W-:Y:S05]  /*2d5e0*/  WARPSYNC.COLLECTIVE R15, `(.L_x_2227) ;  /* 0x000000000f0c7348 */ /* 0x033fea0003c00000 */
[----:B------:R-:W-:Y:S02]  /*2d5f0*/  ELECT P6, UR62, PT ;  /* 0x00000000003e782f */ /* 0x000fe400038c0000 */
[----:B------:R-:W-:Y:S01]  /*2d600*/  MOV R14, UR62 ;  /* 0x0000003e000e7c02 */ /* 0x000fe20008000f00 */
[----:B01--45:R-:W-:Y:S10]  /*2d610*/  ENDCOLLECTIVE ;  /* 0x000000000000791b */ /* 0x033ff40003800000 */
.L_x_2227:
[----:B------:R-:W-:Y:S05]  /*2d620*/  BSYNC B0 ;  /* 0x0000000000007941 */ /* 0x000fea0003800000 */
.L_x_2226:
[----:B------:R-:W-:Y:S05]  /*2d630*/  BRA `(.L_x_2228) ;  /* 0xffffffd000d87947 */ /* 0x000fea000383ffff */
.L_x_2120:
[----:B0-----:R0:W1:Y:S02]  /*2d640*/  SYNCS.PHASECHK.TRANS64.TRYWAIT P0, [R6+URZ], R5 ;  /* 0x00000005060075a7 */ /* 0x001064000800017f */
[----:B-1----:R-:W-:Y:S05]  /*2d650*/  @!P0 NANOSLEEP.SYNCS 0x989680 ;  /* 0x009896800000895d */ /* 0x002fea0003900000 */
[----:B------:R-:W1:Y:S02]  /*2d660*/  @!P0 SYNCS.PHASECHK.TRANS64 P0, [R6+URZ], R5 ;  /* 0x00000005060085a7 */ /* 0x000e64000800007f */
[----:B-1----:R-:W-:Y:S05]  /*2d670*/  @!P0 BRA `(.L_x_2120) ;  /* 0xfffffffc00f08947 */ /* 0x002fea000383ffff */
[----:B------:R-:W-:Y:S05]  /*2d680*/  BRA `(.L_x_2229) ;  /* 0xffffffd400147947 */ /* 0x000fea000383ffff */
.L_x_2121:
[----:B-1----:R1:W2:Y:S02]  /*2d690*/  SYNCS.PHASECHK.TRANS64.TRYWAIT P0, [R7+URZ], R2 ;  /* 0x00000002070075a7 */ /* 0x0022a4000800017f */
[----:B--2---:R-:W-:Y:S05]  /*2d6a0*/  @!P0 NANOSLEEP.SYNCS 0x989680 ;  /* 0x009896800000895d */ /* 0x004fea0003900000 */
[----:B------:R-:W2:Y:S02]  /*2d6b0*/  @!P0 SYNCS.PHASECHK.TRANS64 P0, [R7+URZ], R2 ;  /* 0x00000002070085a7 */ /* 0x000ea4000800007f */
[----:B--2---:R-:W-:Y:S05]  /*2d6c0*/  @!P0 BRA `(.L_x_2121) ;  /* 0xfffffffc00f08947 */ /* 0x004fea000383ffff */
[----:B------:R-:W-:Y:S05]  /*2d6d0*/  BRA `(.L_x_2230) ;  /* 0xffffffd400087947 */ /* 0x000fea000383ffff */
.L_x_2123:
[----:B--2---:R2:W3:Y:S02]  /*2d6e0*/  SYNCS.PHASECHK.TRANS64.TRYWAIT P0, [R4+URZ], R5 ;  /* 0x00000005040075a7 */ /* 0x0044e4000800017f */
[----:B---3--:R-:W-:Y:S05]  /*2d6f0*/  @!P0 NANOSLEEP.SYNCS 0x989680 ;  /* 0x009896800000895d */ /* 0x008fea0003900000 */
[----:B------:R-:W3:Y:S02]  /*2d700*/  @!P0 SYNCS.PHASECHK.TRANS64 P0, [R4+URZ], R5 ;  /* 0x00000005040085a7 */ /* 0x000ee4000800007f */
[----:B---3--:R-:W-:Y:S05]  /*2d710*/  @!P0 BRA `(.L_x_2123) ;  /* 0xfffffffc00f08947 */ /* 0x008fea000383ffff */
[----:B------:R-:W-:Y:S05]  /*2d720*/  BRA `(.L_x_2231) ;  /* 0xffffffd400107947 */ /* 0x000fea000383ffff */
.L_x_2232:
        /* <DEDUP_REMOVED lines=13> */
.L_x_15280:


//--------------------- .text._ZN7cutlass13device_kernelIN5flash11enable_sm90INS1_16FlashAttnFwdSm90INS1_25CollectiveMainloopFwdSm90ILi2EN4cute5tupleIJNS5_1CILi1EEES8_S8_EEENS6_IJNS7_ILi128EEESA_NS7_ILi192EEEEEELi128ENS_10bfloat16_tEfNS_4arch4Sm90ELb1ELb0ELb1ELb0ELb0ELb0ELb0ELb1ELb1ELb1ELb0ELb0EEENS1_21CollectiveEpilogueFwdINS6_IJSA_SA_SA_EEES9_SD_SF_Li256ELb0ELb1ELb0ELb0EEENS1_30DynamicPersistentTileSchedulerILi256ELi128ELb0ELb1ELb1EEEEEEEEEvNT_6ParamsE --------------------------
	.section	.text._ZN7cutlass13device_kernelIN5flash11enable_sm90INS1_16FlashAttnFwdSm90INS1_25CollectiveMainloopFwdSm90ILi2EN4cute5tupleIJNS5_1CILi1EEES8_S8_EEENS6_IJNS7_ILi128EEESA_NS7_ILi192EEEEEELi128ENS_10bfloat16_tEfNS_4arch4Sm90ELb1ELb0ELb1ELb0ELb0ELb0ELb0ELb1ELb1ELb1ELb0ELb0EEENS1_21CollectiveEpilogueFwdINS6_IJSA_SA_SA_EEES9_SD_SF_Li256ELb0ELb1ELb0ELb0EEENS1_30DynamicPersistentTileSchedulerILi256ELi128ELb0ELb1ELb1EEEEEEEEEvNT_6ParamsE,"ax",@progbits
	.align	128
.text._ZN7cutlass13device_kernelIN5flash11enable_sm90INS1_16FlashAttnFwdSm90INS1_25CollectiveMainloopFwdSm90ILi2EN4cute5tupleIJNS5_1CILi1EEES8_S8_EEENS6_IJNS7_ILi128EEESA_NS7_ILi192EEEEEELi128ENS_10bfloat16_tEfNS_4arch4Sm90ELb1ELb0ELb1ELb0ELb0ELb0ELb0ELb1ELb1ELb1ELb0ELb0EEENS1_21CollectiveEpilogueFwdINS6_IJSA_SA_SA_EEES9_SD_SF_Li256ELb0ELb1ELb0ELb0EEENS1_30DynamicPersistentTileSchedulerILi256ELi128ELb0ELb1ELb1EEEEEEEEEvNT_6ParamsE:
        .type           _ZN7cutlass13device_kernelIN5flash11enable_sm90INS1_16FlashAttnFwdSm90INS1_25CollectiveMainloopFwdSm90ILi2EN4cute5tupleIJNS5_1CILi1EEES8_S8_EEENS6_IJNS7_ILi128EEESA_NS7_ILi192EEEEEELi128ENS_10bfloat16_tEfNS_4arch4Sm90ELb1ELb0ELb1ELb0ELb0ELb0ELb0ELb1ELb1ELb1ELb0ELb0EEENS1_21CollectiveEpilogueFwdINS6_IJSA_SA_SA_EEES9_SD_SF_Li256ELb0ELb1ELb0ELb0EEENS1_30DynamicPersistentTileSchedulerILi256ELi128ELb0ELb1ELb1EEEEEEEEEvNT_6ParamsE,@function
        .size           _ZN7cutlass13device_kernelIN5flash11enable_sm90INS1_16FlashAttnFwdSm90INS1_25CollectiveMainloopFwdSm90ILi2EN4cute5tupleIJNS5_1CILi1EEES8_S8_EEENS6_IJNS7_ILi128EEESA_NS7_ILi192EEEEEELi128ENS_10bfloat16_tEfNS_4arch4Sm90ELb1ELb0ELb1ELb0ELb0ELb0ELb0ELb1ELb1ELb1ELb0ELb0EEENS1_21CollectiveEpilogueFwdINS6_IJSA_SA_SA_EEES9_SD_SF_Li256ELb0ELb1ELb0ELb0EEENS1_30DynamicPersistentTileSchedulerILi256ELi128ELb0ELb1ELb1EEEEEEEEEvNT_6ParamsE,(.L_x_15281 - _ZN7cutlass13device_kernelIN5flash11enable_sm90INS1_16FlashAttnFwdSm90INS1_25CollectiveMainloopFwdSm90ILi2EN4cute5tupleIJNS5_1CILi1EEES8_S8_EEENS6_IJNS7_ILi128EEESA_NS7_ILi192EEEEEELi128ENS_10bfloat16_tEfNS_4arch4Sm90ELb1ELb0ELb1ELb0ELb0ELb0ELb0ELb1ELb1ELb1ELb0ELb0EEENS1_21CollectiveEpilogueFwdINS6_IJSA_SA_SA_EEES9_SD_SF_Li256ELb0ELb1ELb0ELb0EEENS1_30DynamicPersistentTileSchedulerILi256ELi128ELb0ELb1ELb1EEEEEEEEEvNT_6ParamsE)
        .other          _ZN7cutlass13device_kernelIN5flash11enable_sm90INS1_16FlashAttnFwdSm90INS1_25CollectiveMainloopFwdSm90ILi2EN4cute5tupleIJNS5_1CILi1EEES8_S8_EEENS6_IJNS7_ILi128EEESA_NS7_ILi192EEEEEELi128ENS_10bfloat16_tEfNS_4arch4Sm90ELb1ELb0ELb1ELb0ELb0ELb0ELb0ELb1ELb1ELb1ELb0ELb0EEENS1_21CollectiveEpilogueFwdINS6_IJSA_SA_SA_EEES9_SD_SF_Li256ELb0ELb1ELb0ELb0EEENS1_30DynamicPersistentTileSchedulerILi256ELi128ELb0ELb1ELb1EEEEEEEEEvNT_6ParamsE,@"STO_CUDA_ENTRY STV_DEFAULT"
_ZN7cutlass13device_kernelIN5flash11enable_sm90INS1_16FlashAttnFwdSm90INS1_25CollectiveMainloopFwdSm90ILi2EN4cute5tupleIJNS5_1CILi1EEES8_S8_EEENS6_IJNS7_ILi128EEESA_NS7_ILi192EEEEEELi128ENS_10bfloat16_tEfNS_4arch4Sm90ELb1ELb0ELb1ELb0ELb0ELb0ELb0ELb1ELb1ELb1ELb0ELb0EEENS1_21CollectiveEpilogueFwdINS6_IJSA_SA_SA_EEES9_SD_SF_Li256ELb0ELb1ELb0ELb0EEENS1_30DynamicPersistentTileSchedulerILi256ELi128ELb0ELb1ELb1EEEEEEEEEvNT_6ParamsE:
        /* <DEDUP_REMOVED lines=18> */
.L_x_2234:
[----:B------:R-:W-:Y:S05]  /*0120*/  BSYNC B0 ;  /* 0x0000000000007941 */ /* 0x000fea0003800000 */
.L_x_2233:
        /* <DEDUP_REMOVED lines=41> */
.L_x_2235:
        /* <DEDUP_REMOVED lines=22> */
.L_x_2236:
        /* <DEDUP_REMOVED lines=18> */
.L_x_2237:
        /* <DEDUP_REMOVED lines=22> */
.L_x_2238:
        /* <DEDUP_REMOVED lines=22> */
.L_x_2239:
        /* <DEDUP_REMOVED lines=8> */
.L_x_2241:
        /* <DEDUP_REMOVED lines=11> */
[----:B------:R-:W-:Y:S01]  /*0a30*/  UMOV UR37, URZ ;  /* 0x0000003f00257c82 */ /* 0x000fe20008000000 */
[----:B------:R-:W-:Y:S01]  /*0a40*/  UMOV UR36, URZ ;  /* 0x0000003f00247c82 */ /* 0x000fe20008000000 */
[----:B0-----:R-:W0:Y:S02]  /*0a50*/  S2R R2, SR_TID.X ;  /* 0x0000000000027919 */ /* 0x001e240000002100 */
[----:B0-----:R-:W-:-:S05]  /*0a60*/  VIADD R193, R2, 0xffffff80 ;  /* 0xffffff8002c17836 */ /* 0x001fca0000000000 */
[----:B------:R-:W-:-:S04]  /*0a70*/  SHF.R.S32.HI R0, RZ, 0x1f, R193 ;  /* 0x0000001fff007819 */ /* 0x000fc800000114c1 */
[CC--:B------:R-:W-:Y:S02]  /*0a80*/  LEA.HI R2, R0.reuse, R193.reuse, RZ, 0x7 ;  /* 0x000000c100027211 */ /* 0x0c0fe400078f38ff */
[----:B------:R-:W-:Y:S02]  /*0a90*/  LEA.HI R4, R0, R193, RZ, 0x5 ;  /* 0x000000c100047211 */ /* 0x000fe400078f28ff */
[----:B------:R-:W-:Y:S02]  /*0aa0*/  LOP3.LUT R186, R2, 0xffffff80, RZ, 0xc0, !PT ;  /* 0xffffff8002ba7812 */ /* 0x000fe400078ec0ff */
[----:B------:R-:W-:Y:S01]  /*0ab0*/  SHF.R.S32.HI R187, RZ, 0x7, R2 ;  /* 0x00000007ffbb7819 */ /* 0x000fe20000011402 */
[----:B------:R-:W-:Y:S02]  /*0ac0*/  IMAD.SHL.U32 R5, R4, 0x20, RZ ;  /* 0x0000002004057824 */ /* 0x000fe400078e00ff */
[----:B------:R-:W-:Y:S01]  /*0ad0*/  IMAD.IADD R186, R193, 0x1, -R186 ;  /* 0x00000001c1ba7824 */ /* 0x000fe200078e0aba */
[----:B------:R-:W-:-:S02]  /*0ae0*/  LEA.HI R2, R2, R187, RZ, 0x1 ;  /* 0x000000bb02027211 */ /* 0x000fc400078f08ff */
[----:B------:R-:W-:Y:S02]  /*0af0*/  LOP3.LUT R5, R5, 0xfffffc00, RZ, 0xc0, !PT ;  /* 0xfffffc0005057812 */ /* 0x000fe400078ec0ff */
[----:B------:R-:W-:Y:S02]  /*0b00*/  SHF.R.S32.HI R7, RZ, 0x1f, R186 ;  /* 0x0000001fff077819 */ /* 0x000fe400000114ba */
[----:B------:R-:W-:Y:S02]  /*0b10*/  LOP3.LUT R2, R2, 0x3fffffe, RZ, 0xc0, !PT ;  /* 0x03fffffe02027812 */ /* 0x000fe400078ec0ff */
[CC--:B------:R-:W-:Y:S02]  /*0b20*/  LEA.HI R8, R7.reuse, R186.reuse, RZ, 0x2 ;  /* 0x000000ba07087211 */ /* 0x0c0fe400078f10ff */
[----:B------:R-:W-:Y:S01]  /*0b30*/  LEA.HI R7, R7, R186, RZ, 0x5 ;  /* 0x000000ba07077211 */ /* 0x000fe200078f28ff */
[----:B------:R-:W-:Y:S01]  /*0b40*/  IMAD.IADD R2, R187, 0x1, -R2 ;  /* 0x00000001bb027824 */ /* 0x000fe200078e0a02 */
[----:B------:R-:W-:-:S02]  /*0b50*/  SHF.R.S32.HI R9, RZ, 0x2, R8 ;  /* 0x00000002ff097819 */ /* 0x000fc40000011408 */
[----:B------:R-:W-:Y:S02]  /*0b60*/  SHF.R.S32.HI R10, RZ, 0x1f, R8 ;  /* 0x0000001fff0a7819 */ /* 0x000fe40000011408 */
[----:B------:R-:W-:Y:S02]  /*0b70*/  SHF.R.S32.HI R7, RZ, 0x5, R7 ;  /* 0x00000005ff077819 */ /* 0x000fe40000011407 */
[----:B------:R-:W-:Y:S02]  /*0b80*/  LEA.HI R10, R10, R9, RZ, 0x3 ;  /* 0x000000090a0a7211 */ /* 0x000fe400078f18ff */
[----:B------:R-:W-:Y:S02]  /*0b90*/  LOP3.LUT R17, R8, 0x7ffffffc, RZ, 0xc0, !PT ;  /* 0x7ffffffc08117812 */ /* 0x000fe400078ec0ff */
[----:B------:R-:W-:-:S03]  /*0ba0*/  LOP3.LUT R10, R10, 0xfffffff8, RZ, 0xc0, !PT ;  /* 0xfffffff80a0a7812 */ /* 0x000fc600078ec0ff */
[----:B------:R-:W-:Y:S02]  /*0bb0*/  IMAD.IADD R17, R186, 0x1, -R17 ;  /* 0x00000001ba117824 */ /* 0x000fe400078e0a11 */
[----:B------:R-:W-:-:S04]  /*0bc0*/  IMAD.IADD R10, R9, 0x1, -R10 ;  /* 0x00000001090a7824 */ /* 0x000fc800078e0a0a */
[----:B------:R-:W-:-:S04]  /*0bd0*/  IMAD R7, R7, 0x10, R10 ;  /* 0x0000001007077824 */ /* 0x000fc800078e020a */
[----:B------:R-:W-:Y:S01]  /*0be0*/  IMAD R188, R2, 0x40, R7 ;  /* 0x0000004002bc7824 */ /* 0x000fe200078e0207 */
[----:B--2---:R-:W-:Y:S02]  /*0bf0*/  R2UR UR5, R3 ;  /* 0x00000000030572ca */ /* 0x004fe400000e0000 */
[----:B------:R-:W-:-:S04]  /*0c00*/  LEA.HI R3, R0, R193, RZ, 0x4 ;  /* 0x000000c100037211 */ /* 0x000fc800078f20ff */
[----:B------:R-:W-:Y:S02]  /*0c10*/  SHF.R.S32.HI R6, RZ, 0x4, R3 ;  /* 0x00000004ff067819 */ /* 0x000fe40000011403 */
[C---:B------:R-:W-:Y:S02]  /*0c20*/  LOP3.LUT R4, R3.reuse, 0x3fffff0, RZ, 0xc0, !PT ;  /* 0x03fffff003047812 */ /* 0x040fe400078ec0ff */
[----:B------:R-:W-:-:S03]  /*0c30*/  LEA.HI R3, R3, R6, RZ, 0x1 ;  /* 0x0000000603037211 */ /* 0x000fc600078f08ff */
[----:B------:R-:W-:Y:S01]  /*0c40*/  IMAD.IADD R4, R193, 0x1, -R4 ;  /* 0x00000001c1047824 */ /* 0x000fe200078e0a04 */
[----:B------:R-:W-:Y:S01]  /*0c50*/  LOP3.LUT R3, R3, 0x1ffffffe, RZ, 0xc0, !PT ;  /* 0x1ffffffe03037812 */ /* 0x000fe200078ec0ff */
[----:B------:R-:W-:Y:S02]  /*0c60*/  ULOP3.LUT UR6, UR5, 0x1, URZ, 0xfc, !UPT ;  /* 0x0000000105067892 */ /* 0x000fe4000f8efc3f */
[----:B------:R-:W-:Y:S01]  /*0c70*/  IMAD R4, R4, 0x40, R5 ;  /* 0x0000004004047824 */ /* 0x000fe200078e0205 */
[-C--:B------:R-:W-:Y:S01]  /*0c80*/  LEA.HI R5, R0, R193.reuse, RZ, 0x2 ;  /* 0x000000c100057211 */ /* 0x080fe200078f10ff */
[----:B------:R-:W-:Y:S01]  /*0c90*/  IMAD.IADD R3, R6, 0x1, -R3 ;  /* 0x0000000106037824 */ /* 0x000fe200078e0a03 */
[----:B------:R-:W-:Y:S01]  /*0ca0*/  LEA.HI R0, R0, R193, RZ, 0x3 ;  /* 0x000000c100007211 */ /* 0x000fe200078f18ff */
[----:B------:R-:W-:Y:S01]  /*0cb0*/  UMOV UR5, URZ ;  /* 0x0000003f00057c82 */ /* 0x000fe20008000000 */
[----:B------:R-:W-:Y:S01]  /*0cc0*/  LOP3.LUT R6, R5, 0xfffffffc, RZ, 0xc0, !PT ;  /* 0xfffffffc05067812 */ /* 0x000fe200078ec0ff */
[----:B------:R-:W-:Y:S01]  /*0cd0*/  IMAD R189, R3, 0x8, R4 ;  /* 0x0000000803bd7824 */ /* 0x000fe200078e0204 */
[----:B------:R-:W-:Y:S01]  /*0ce0*/  LOP3.LUT R22, R0, 0xfffffff8, RZ, 0xc0, !PT ;  /* 0xfffffff800167812 */ /* 0x000fe200078ec0ff */
[----:B------:R-:W-:Y:S01]  /*0cf0*/  IMAD.U32 R190, RZ, RZ, UR6 ;  /* 0x00000006ffbe7e24 */ /* 0x000fe2000f8e00ff */
[----:B------:R-:W-:Y:S01]  /*0d00*/  SHF.R.S32.HI R184, RZ, 0x3, R0 ;  /* 0x00000003ffb87819 */ /* 0x000fe20000011400 */
[----:B------:R-:W-:-:S02]  /*0d10*/  IMAD.IADD R6, R193, 0x1, -R6 ;  /* 0x00000001c1067824 */ /* 0x000fc400078e0a06 */
[----:B------:R-:W-:Y:S02]  /*0d20*/  IMAD.IADD R22, R193, 0x1, -R22 ;  /* 0x00000001c1167824 */ /* 0x000fe400078e0a16 */
[----:B------:R-:W-:Y:S01]  /*0d30*/  IMAD.U32 R185, RZ, RZ, UR5 ;  /* 0x00000005ffb97e24 */ /* 0x000fe2000f8e00ff */
[----:B------:R-:W-:Y:S01]  /*0d40*/  LEA.HI R3, R6, R6, RZ, 0x1 ;  /* 0x0000000606037211 */ /* 0x000fe200078f08ff */
[----:B------:R-:W-:-:S03]  /*0d50*/  IMAD.SHL.U32 R16, R22, 0x8, RZ ;  /* 0x0000000816107824 */ /* 0x000fc600078e00ff */
[----:B------:R-:W-:Y:S01]  /*0d60*/  LOP3.LUT R3, R3, 0x1ffffffe, RZ, 0xc0, !PT ;  /* 0x1ffffffe03037812 */ /* 0x000fe200078ec0ff */
[----:B------:R-:W-:Y:S01]  /*0d70*/  VIADD R19, R16, 0x40 ;  /* 0x0000004010137836 */ /* 0x000fe20000000000 */
[----:B------:R-:W-:Y:S02]  /*0d80*/  SHF.R.S32.HI R192, RZ, 0x1f, R16 ;  /* 0x0000001fffc07819 */ /* 0x000fe40000011410 */
[----:B------:R-:W-:Y:S02]  /*0d90*/  IADD3 R3, R6, -R3, RZ ;  /* 0x8000000306037210 */ /* 0x000fe40007ffe0ff */
[----:B------:R-:W-:-:S03]  /*0da0*/  SHF.R.S32.HI R191, RZ, 0x1f, R19 ;  /* 0x0000001fffbf7819 */ /* 0x000fc60000011413 */
[----:B------:R-:W-:-:S07]  /*0db0*/  IMAD R18, R3, 0x8, R188 ;  /* 0x0000000803127824 */ /* 0x000fce00078e02bc */
.L_x_2292:
[----:B------:R-:W-:Y:S01]  /*0dc0*/  ULDC UR5, c[0x0][0xc60] ;  /* 0x0003180000057ab9 */ /* 0x000fe20000000800 */
[----:B------:R-:W-:Y:S01]  /*0dd0*/  UMOV UR8, UR4 ;  /* 0x0000000400087c82 */ /* 0x000fe20008000000 */
[----:B------:R-:W-:-:S11]  /*0de0*/  UISETP.NE.AND UP0, UPT, UR5, 0x1, UPT ;  /* 0x000000010500788c */ /* 0x000fd6000bf05270 */
[----:B------:R-:W-:Y:S01]  /*0df0*/  @UP0 ULDC UR6, c[0x0][0xc64] ;  /* 0x0003190000060ab9 */ /* 0x000fe20000000800 */
[----:B------:R-:W-:Y:S01]  /*0e00*/  @UP0 ULDC UR9, c[0x0][0xc68] ;  /* 0x00031a0000090ab9 */ /* 0x000fe20000000800 */
[----:B------:R-:W-:-:S04]  /*0e10*/  UIMAD.WIDE.U32 UR6, UR4, UR6, URZ ;  /* 0x00000006040672a5 */ /* 0x000fc8000f8e003f */
[----:B------:R-:W-:-:S03]  /*0e20*/  @UP0 USHF.R.U32.HI UR8, URZ, UR9, UR7 ;  /* 0x000000093f080299 */ /* 0x000fc60008011607 */
[----:B------:R-:W-:Y:S02]  /*0e30*/  ULDC UR6, c[0x0][0xc78] ;  /* 0x00031e0000067ab9 */ /* 0x000fe40000000800 */
[----:B------:R-:W-:Y:S02]  /*0e40*/  UISETP.GE.AND UP0, UPT, UR8, UR6, UPT ;  /* 0x000000060800728c */ /* 0x000fe4000bf06270 */
[----:B------:R-:W-:-:S04]  /*0e50*/  UIADD3 UR6, -UR8, URZ, URZ ;  /* 0x0000003f08067290 */ /* 0x000fc8000fffe13f */
[----:B------:R-:W-:Y:S01]  /*0e60*/  PLOP3.LUT P0, PT, PT, PT, UP0, 0x80, 0x0 ;  /* 0x000000000000781c */ /* 0x000fe20003f0f008 */
[----:B------:R-:W-:-:S12]  /*0e70*/  UIMAD UR9, UR5, UR6, UR4 ;  /* 0x00000006050972a4 */ /* 0x000fd8000f8e0204 */
[----:B012345:R-:W-:Y:S05]  /*0e80*/  @!P0 BRA `(.L_x_2242) ;  /* 0x0000000000208947 */ /* 0x03ffea0003800000 */
        /* <DEDUP_REMOVED lines=8> */
.L_x_2242:
[----:B------:R-:W-:Y:S01]  /*0f10*/  ULDC UR7, c[0x0][0xc54] ;  /* 0x0003150000077ab9 */ /* 0x000fe20000000800 */
[----:B------:R-:W-:Y:S01]  /*0f20*/  UMOV UR6, UR9 ;  /* 0x0000000900067c82 */ /* 0x000fe20008000000 */
[----:B------:R-:W-:-:S11]  /*0f30*/  UISETP.NE.AND UP0, UPT, UR7, 0x1, UPT ;  /* 0x000000010700788c */ /* 0x000fd6000bf05270 */
[----:B------:R-:W-:Y:S02]  /*0f40*/  @UP0 ULDC.64 UR10, c[0x0][0xc58] ;  /* 0x00031600000a0ab9 */ /* 0x000fe40000000a00 */
[----:B------:R-:W-:-:S04]  /*0f50*/  UIMAD.WIDE.U32 UR4, UR9, UR10, URZ ;  /* 0x0000000a090472a5 */ /* 0x000fc8000f8e003f */
[----:B------:R-:W-:-:S04]  /*0f60*/  @UP0 USHF.R.U32.HI UR6, URZ, UR11, UR5 ;  /* 0x0000000b3f060299 */ /* 0x000fc80008011605 */
[----:B------:R-:W-:-:S12]  /*0f70*/  UIMAD UR4, UR6, UR7, URZ ;  /* 0x00000007060472a4 */ /* 0x000fd8000f8e023f */
.L_x_2243:
[----:B------:R-:W-:Y:S01]  /*0f80*/  ULDC.64 UR12, c[0x0][0x418] ;  /* 0x00010600000c7ab9 */ /* 0x000fe20000000a00 */
[----:B------:R-:W-:Y:S01]  /*0f90*/  ULOP3.LUT UR6, URZ, UR6, URZ, 0x33, !UPT ;  /* 0x000000063f067292 */ /* 0x000fe2000f8e333f */
[----:B------:R-:W-:Y:S01]  /*0fa0*/  PLOP3.LUT P0, PT, PT, PT, PT, 0x80, 0x0 ;  /* 0x000000000000781c */ /* 0x000fe20003f0f070 */
[----:B------:R-:W-:Y:S01]  /*0fb0*/  UISETP.NE.U32.AND UP0, UPT, UR12, URZ, UPT ;  /* 0x0000003f0c00728c */ /* 0x000fe2000bf05070 */
[----:B------:R-:W-:Y:S01]  /*0fc0*/  IMAD.MOV.U32 R0, RZ, RZ, RZ ;  /* 0x000000ffff007224 */ /* 0x000fe200078e00ff */
[----:B------:R-:W-:Y:S01]  /*0fd0*/  ULDC UR5, c[0x0][0xc3c] ;  /* 0x00030f0000057ab9 */ /* 0x000fe20000000800 */
[----:B------:R-:W-:Y:S01]  /*0fe0*/  ULDC UR12, c[0x0][0x448] ;  /* 0x00011200000c7ab9 */ /* 0x000fe20000000800 */
[----:B------:R-:W-:Y:S01]  /*0ff0*/  UIADD3 UR6, UR6, UR5, URZ ;  /* 0x0000000506067290 */ /* 0x000fe2000fffe03f */
[----:B------:R-:W-:Y:S01]  /*1000*/  CS2R R88, SRZ ;  /* 0x0000000000587805 */ /* 0x000fe2000001ff00 */
[----:B------:R-:W-:Y:S01]  /*1010*/  UISETP.NE.AND UP2, UPT, UR12, 0x1, UPT ;  /* 0x000000010c00788c */ /* 0x000fe2000bf45270 */
[----:B------:R-:W-:Y:S01]  /*1020*/  CS2R R86, SRZ ;  /* 0x0000000000567805 */ /* 0x000fe2000001ff00 */
[----:B------:R-:W-:Y:S01]  /*1030*/  UIADD3 UR4, UR9, -UR4, URZ ;  /* 0x8000000409047290 */ /* 0x000fe2000fffe03f */
[----:B------:R-:W-:Y:S01]  /*1040*/  CS2R R84, SRZ ;  /* 0x0000000000547805 */ /* 0x000fe2000001ff00 */
[----:B------:R-:W-:Y:S01]  /*1050*/  USHF.L.U32 UR39, UR6, 0x7, URZ ;  /* 0x0000000706277899 */ /* 0x000fe2000800063f */
[----:B------:R-:W-:Y:S01]  /*1060*/  CS2R R82, SRZ ;  /* 0x0000000000527805 */ /* 0x000fe2000001ff00 */
[----:B------:R-:W-:Y:S01]  /*1070*/  ULDC UR11, c[0x0][0xc54] ;  /* 0x00031500000b7ab9 */ /* 0x000fe20000000800 */
[----:B------:R-:W-:Y:S01]  /*1080*/  UISETP.NE.AND.EX UP0, UPT, UR13, URZ, UPT, UP0 ;  /* 0x0000003f0d00728c */ /* 0x000fe2000bf05300 */
[----:B------:R-:W-:Y:S01]  /*1090*/  CS2R R80, SRZ ;  /* 0x0000000000507805 */ /* 0x000fe2000001ff00 */
[----:B------:R-:W-:Y:S01]  /*10a0*/  UIADD3 UR6, UR39, 0x7f, URZ ;  /* 0x0000007f27067890 */ /* 0x000fe2000fffe03f */
[----:B------:R-:W-:Y:S01]  /*10b0*/  CS2R R78, SRZ ;  /* 0x00000000004e7805 */ /* 0x000fe2000001ff00 */
[----:B------:R-:W-:Y:S01]  /*10c0*/  UIMAD UR11, UR8, UR11, UR4 ;  /* 0x0000000b080b72a4 */ /* 0x000fe2000f8e0204 */
[----:B------:R-:W-:Y:S01]  /*10d0*/  CS2R R76, SRZ ;  /* 0x00000000004c7805 */ /* 0x000fe2000001ff00 */
[----:B------:R-:W-:Y:S01]  /*10e0*/  ULDC UR60, c[0x0][0x424] ;  /* 0x00010900003c7ab9 */ /* 0x000fe20000000800 */
[----:B------:R-:W-:Y:S01]  /*10f0*/  ULDC UR7, c[0x0][0x288] ;  /* 0x0000a20000077ab9 */ /* 0x000fe20000000800 */
[----:B------:R-:W-:Y:S01]  /*1100*/  @UP2 ULDC UR4, c[0x0][0x44c] ;  /* 0x0001130000042ab9 */ /* 0x000fe20000000800 */
[----:B------:R-:W-:Y:S01]  /*1110*/  UIADD3 UR7, -UR7, 0x80, URZ ;  /* 0x0000008007077890 */ /* 0x000fe2000fffe13f */
[----:B------:R-:W-:Y:S01]  /*1120*/  CS2R R74, SRZ ;  /* 0x00000000004a7805 */ /* 0x000fe2000001ff00 */
[----:B------:R-:W-:Y:S01]  /*1130*/  UIMAD.WIDE.U32 UR4, UR6, UR4, URZ ;  /* 0x00000004060472a5 */ /* 0x000fe2000f8e003f */
[----:B------:R-:W-:Y:S01]  /*1140*/  CS2R R72, SRZ ;  /* 0x0000000000487805 */ /* 0x000fe2000001ff00 */
[----:B------:R-:W-:Y:S01]  /*1150*/  USEL UR60, UR60, 0x1, UP0 ;  /* 0x000000013c3c7887 */ /* 0x000fe20008000000 */
[----:B------:R-:W-:Y:S01]  /*1160*/  CS2R R70, SRZ ;  /* 0x0000000000467805 */ /* 0x000fe2000001ff00 */
[----:B------:R-:W-:Y:S01]  /*1170*/  ULDC UR10, c[0x0][0x2f0] ;  /* 0x0000bc00000a7ab9 */ /* 0x000fe20000000800 */
[----:B------:R-:W-:Y:S01]  /*1180*/  @UP2 ULDC UR12, c[0x0][0x450] ;  /* 0x00011400000c2ab9 */ /* 0x000fe20000000800 */
[----:B------:R-:W-:Y:S01]  /*1190*/  UIMAD UR7, UR60, UR10, UR7 ;  /* 0x0000000a3c0772a4 */ /* 0x000fe2000f8e0207 */
[----:B------:R-:W-:Y:S01]  /*11a0*/  CS2R R68, SRZ ;  /* 0x0000000000447805 */ /* 0x000fe2000001ff00 */
[----:B------:R-:W-:Y:S01]  /*11b0*/  @UP2 USHF.R.U32.HI UR6, URZ, UR12, UR5 ;  /* 0x0000000c3f062299 */ /* 0x000fe20008011605 */
[----:B------:R-:W-:Y:S01]  /*11c0*/  CS2R R66, SRZ ;  /* 0x0000000000427805 */ /* 0x000fe2000001ff00 */
[----:B------:R-:W-:Y:S01]  /*11d0*/  UIMAD UR4, UR60, UR10, 0x7f ;  /* 0x0000007f3c0474a4 */ /* 0x000fe2000f8e020a */
[----:B------:R-:W-:Y:S01]  /*11e0*/  CS2R R64, SRZ ;  /* 0x0000000000407805 */ /* 0x000fe2000001ff00 */
[----:B------:R-:W-:Y:S01]  /*11f0*/  UIADD3 UR6, UR7, UR6, URZ ;  /* 0x0000000607067290 */ /* 0x000fe2000fffe03f */
[----:B------:R-:W-:Y:S01]  /*1200*/  CS2R R62, SRZ ;  /* 0x00000000003e7805 */ /* 0x000fe2000001ff00 */
[----:B------:R-:W-:Y:S01]  /*1210*/  USHF.R.S32.HI UR5, URZ, 0x1f, UR4 ;  /* 0x0000001f3f057899 */ /* 0x000fe20008011404 */
[----:B------:R-:W-:Y:S01]  /*1220*/  CS2R R60, SRZ ;  /* 0x00000000003c7805 */ /* 0x000fe2000001ff00 */
[----:B------:R-:W-:Y:S01]  /*1230*/  USHF.R.S32.HI UR7, URZ, 0x1f, UR6 ;  /* 0x0000001f3f077899 */ /* 0x000fe20008011406 */
[----:B------:R-:W-:Y:S01]  /*1240*/  CS2R R58, SRZ ;  /* 0x00000000003a7805 */ /* 0x000fe2000001ff00 */
[----:B------:R-:W-:Y:S01]  /*1250*/  ULEA.HI UR5, UR5, UR4, URZ, 0x7 ;  /* 0x0000000405057291 */ /* 0x000fe2000f8f383f */
[----:B------:R-:W-:Y:S01]  /*1260*/  CS2R R56, SRZ ;  /* 0x0000000000387805 */ /* 0x000fe2000001ff00 */
[----:B------:R-:W-:Y:S01]  /*1270*/  ULEA.HI UR7, UR7, UR6, URZ, 0x7 ;  /* 0x0000000607077291 */ /* 0x000fe2000f8f383f */
[----:B------:R-:W-:Y:S01]  /*1280*/  CS2R R54, SRZ ;  /* 0x0000000000367805 */ /* 0x000fe2000001ff00 */
[----:B------:R-:W-:Y:S01]  /*1290*/  ULDC UR9, c[0x0][0xc48] ;  /* 0x0003120000097ab9 */ /* 0x000fe20000000800 */
[----:B------:R-:W-:Y:S01]  /*12a0*/  USHF.R.S32.HI UR6, URZ, 0x7, UR5 ;  /* 0x000000073f067899 */ /* 0x000fe20008011405 */
[----:B------:R-:W-:Y:S01]  /*12b0*/  CS2R R52, SRZ ;  /* 0x0000000000347805 */ /* 0x000fe2000001ff00 */
[----:B------:R-:W-:Y:S01]  /*12c0*/  UISETP.NE.AND UP1, UPT, UR9, 0x1, UPT ;  /* 0x000000010900788c */ /* 0x000fe2000bf25270 */
[----:B------:R-:W-:Y:S01]  /*12d0*/  CS2R R50, SRZ ;  /* 0x0000000000327805 */ /* 0x000fe2000001ff00 */
[----:B------:R-:W-:Y:S01]  /*12e0*/  USHF.R.S32.HI UR7, URZ, 0x7, UR7 ;  /* 0x000000073f077899 */ /* 0x000fe20008011407 */
[----:B------:R-:W-:Y:S01]  /*12f0*/  CS2R R48, SRZ ;  /* 0x0000000000307805 */ /* 0x000fe2000001ff00 */
[----:B------:R-:W-:Y:S01]  /*1300*/  UMOV UR61, UR11 ;  /* 0x0000000b003d7c82 */ /* 0x000fe20008000000 */
[----:B------:R-:W-:Y:S01]  /*1310*/  CS2R R46, SRZ ;  /* 0x00000000002e7805 */ /* 0x000fe2000001ff00 */
[----:B------:R-:W-:Y:S01]  /*1320*/  UISETP.LT.AND UP0, UPT, UR6, UR7, UPT ;  /* 0x000000070600728c */ /* 0x000fe2000bf01270 */
[----:B------:R-:W-:-:S02]  /*1330*/  CS2R R44, SRZ ;  /* 0x00000000002c7805 */ /* 0x000fc4000001ff00 */
[----:B------:R-:W-:Y:S02]  /*1340*/  CS2R R94, SRZ ;  /* 0x00000000005e7805 */ /* 0x000fe4000001ff00 */
[----:B------:R-:W-:Y:S01]  /*1350*/  CS2R R98, SRZ ;  /* 0x0000000000627805 */ /* 0x000fe2000001ff00 */
[----:B------:R-:W-:Y:S01]  /*1360*/  USEL UR14, UR6, UR7, UP0 ;  /* 0x00000007060e7287 */ /* 0x000fe20008000000 */
[----:B------:R-:W-:Y:S01]  /*1370*/  CS2R R90, SRZ ;  /* 0x00000000005a7805 */ /* 0x000fe2000001ff00 */
[----:B------:R-:W-:Y:S01]  /*1380*/  @UP1 ULDC UR8, c[0x0][0xc4c] ;  /* 0x0003130000081ab9 */ /* 0x000fe20000000800 */
[----:B------:R-:W-:Y:S01]  /*1390*/  IMAD.MOV.U32 R37, RZ, RZ, RZ ;  /* 0x000000ffff257224 */ /* 0x000fe200078e00ff */
[----:B------:R-:W-:Y:S01]  /*13a0*/  UIMAD.WIDE.U32 UR4, UR11, UR8, URZ ;  /* 0x000000080b0472a5 */ /* 0x000fe2000f8e003f */
[----:B------:R-:W-:Y:S01]  /*13b0*/  CS2R R96, SRZ ;  /* 0x0000000000607805 */ /* 0x000fe2000001ff00 */
[----:B------:R-:W-:Y:S02]  /*13c0*/  UISETP.GE.AND UP0, UPT, UR14, 0x1, UPT ;  /* 0x000000010e00788c */ /* 0x000fe4000bf06270 */
[----:B------:R-:W-:Y:S01]  /*13d0*/  IMAD.U32 R105, RZ, RZ, UR14 ;  /* 0x0000000eff697e24 */ /* 0x000fe2000f8e00ff */
[----:B------:R-:W-:Y:S01]  /*13e0*/  @UP1 ULDC UR8, c[0x0][0xc50] ;  /* 0x0003140000081ab9 */ /* 0x000fe20000000800 */
[----:B------:R-:W-:Y:S01]  /*13f0*/  CS2R R100, SRZ ;  /* 0x0000000000647805 */ /* 0x000fe2000001ff00 */
[----:B------:R-:W-:Y:S01]  /*1400*/  @UP1 USHF.R.U32.HI UR61, URZ, UR8, UR5 ;  /* 0x000000083f3d1299 */ /* 0x000fe20008011605 */
[----:B------:R-:W-:-:S02]  /*1410*/  CS2R R102, SRZ ;  /* 0x0000000000667805 */ /* 0x000fc4000001ff00 */
[----:B------:R-:W-:Y:S02]  /*1420*/  PLOP3.LUT P1, PT, PT, PT, UP0, 0x80, 0x0 ;  /* 0x000000000000781c */ /* 0x000fe40003f2f008 */
[----:B------:R-:W-:Y:S01]  /*1430*/  CS2R R92, SRZ ;  /* 0x00000000005c7805 */ /* 0x000fe2000001ff00 */
[----:B------:R-:W-:Y:S01]  /*1440*/  UIADD3 UR4, -UR61, URZ, URZ ;  /* 0x0000003f3d047290 */ /* 0x000fe2000fffe13f */
[----:B------:R-:W-:Y:S01]  /*1450*/  IMAD.MOV.U32 R104, RZ, RZ, RZ ;  /* 0x000000ffff687224 */ /* 0x000fe200078e00ff */
[----:B------:R-:W-:Y:S01]  /*1460*/  CS2R R6, SRZ ;  /* 0x0000000000067805 */ /* 0x000fe2000001ff00 */
[----:B------:R-:W-:Y:S01]  /*1470*/  IMAD.MOV.U32 R106, RZ, RZ, RZ ;  /* 0x000000ffff6a7224 */ /* 0x000fe200078e00ff */
[----:B------:R-:W-:-:S06]  /*1480*/  UIMAD UR4, UR9, UR4, UR11 ;  /* 0x00000004090472a4 */ /* 0x000fcc000f8e020b */
[----:B------:R-:W-:Y:S01]  /*1490*/  IMAD.U32 R23, RZ, RZ, UR4 ;  /* 0x00000004ff177e24 */ /* 0x000fe2000f8e00ff */
        /* <DEDUP_REMOVED lines=21> */
[----:B------:R-:W-:Y:S01]  /*15f0*/  MOV R5, UR5 ;  /* 0x0000000500057c02 */ /* 0x000fe20008000f00 */
        /* <DEDUP_REMOVED lines=10> */
.L_x_2245:
[----:B------:R-:W-:Y:S02]  /*16a0*/  R2UR UR6, R185 ;  /* 0x00000000b90672ca */ /* 0x000fe400000e0000 */
[----:B------:R-:W-:-:S11]  /*16b0*/  R2UR UR5, R190 ;  /* 0x00000000be0572ca */ /* 0x000fd600000e0000 */
[----:B------:R-:W-:Y:S02]  /*16c0*/  ULEA.HI UR4, UR6, UR6, URZ, 0x1 ;  /* 0x0000000606047291 */ /* 0x000fe4000f8f083f */
[----:B------:R-:W-:Y:S02]  /*16d0*/  IMAD.U32 R2, RZ, RZ, UR5 ;  /* 0x00000005ff027e24 */ /* 0x000fe4000f8e00ff */
[----:B------:R-:W-:-:S03]  /*16e0*/  ULOP3.LUT UR4, UR4, 0xfffffffe, URZ, 0xc0, !UPT ;  /* 0xfffffffe04047892 */ /* 0x000fc6000f8ec03f */
[----:B------:R-:W-:Y:S01]  /*16f0*/  ISETP.NE.AND P0, PT, R2, 0x3, PT ;  /* 0x000000030200780c */ /* 0x000fe20003f05270 */
[----:B------:R-:W-:-:S06]  /*1700*/  UIADD3 UR4, UR6, -UR4, URZ ;  /* 0x8000000406047290 */ /* 0x000fcc000fffe03f */
[----:B------:R-:W-:-:S05]  /*1710*/  IMAD.U32 R0, RZ, RZ, UR4 ;  /* 0x00000004ff007e24 */ /* 0x000fca000f8e00ff */
[----:B------:R-:W-:-:S04]  /*1720*/  SHF.L.U32 R0, R0, 0x1f, RZ ;  /* 0x0000001f00007819 */ /* 0x000fc800000006ff */
[----:B------:R-:W0:Y:S02]  /*1730*/  SYNCS.PHASECHK.TRANS64.TRYWAIT P1, [UR38+0x34800], R0 ;  /* 0x03480000ff0075a7 */ /* 0x000e240008020166 */
[----:B0-----:R-:W-:Y:S05]  /*1740*/  @!P1 BRA `(.L_x_2246) ;  /* 0x0000010000709947 */ /* 0x001fea0003800000 */
.L_x_2396:
[----:B------:R-:W-:Y:S05]  /*1750*/  @!P0 BRA `(.L_x_2247) ;  /* 0x0000000000048947 */ /* 0x000fea0003800000 */
[----:B------:R-:W-:Y:S01]  /*1760*/  BPT.TRAP 0x1 ;  /* 0x000000040000795c */ /* 0x000fe20000300000 */
.L_x_2247:
[----:B0-----:R-:W-:Y:S02]  /*1770*/  IMAD.U32 R0, RZ, RZ, UR36 ;  /* 0x00000024ff007e24 */ /* 0x001fe4000f8e00ff */
[----:B------:R-:W-:-:S03]  /*1780*/  IMAD.U32 R3, RZ, RZ, UR37 ;  /* 0x00000025ff037e24 */ /* 0x000fc6000f8e00ff */
[----:B------:R-:W-:Y:S02]  /*1790*/  LEA R0, R0, UR38, 0x3 ;  /* 0x0000002600007c11 */ /* 0x000fe4000f8e18ff */
[----:B------:R-:W-:-:S04]  /*17a0*/  SHF.L.U32 R3, R3, 0x1f, RZ ;  /* 0x0000001f03037819 */ /* 0x000fc800000006ff */
[----:B------:R0:W1:Y:S01]  /*17b0*/  SYNCS.PHASECHK.TRANS64.TRYWAIT P2, [R0+URZ+0x34830], R3 ;  /* 0x03483003000075a7 */ /* 0x000062000804017f */
[----:B------:R-:W-:Y:S05]  /*17c0*/  @!P0 BRA `(.L_x_2248) ;  /* 0x0000000000048947 */ /* 0x000fea0003800000 */
[----:B------:R-:W-:Y:S01]  /*17d0*/  BPT.TRAP 0x1 ;  /* 0x000000040000795c */ /* 0x000fe20000300000 */
.L_x_2248:
[----:B------:R-:W2:Y:S02]  /*17e0*/  S2R R2, SR_TID.X ;  /* 0x0000000000027919 */ /* 0x000ea40000002100 */
[----:B--2---:R-:W-:Y:S01]  /*17f0*/  LOP3.LUT P1, RZ, R2, 0x7f, RZ, 0xc0, !PT ;  /* 0x0000007f02ff7812 */ /* 0x004fe2000782c0ff */
[----:B-1----:R-:W-:-:S12]  /*1800*/  @P2 BRA `(.L_x_2249) ;  /* 0x0000000000082947 */ /* 0x002fd80003800000 */
[----:B------:R-:W1:Y:S02]  /*1810*/  SYNCS.PHASECHK.TRANS64.TRYWAIT P2, [R0+URZ+0x34830], R3 ;  /* 0x03483003000075a7 */ /* 0x000e64000804017f */
[----:B-1----:R-:W-:Y:S05]  /*1820*/  @!P2 BRA `(.L_x_2250) ;  /* 0x000001000050a947 */ /* 0x002fea0003800000 */
.L_x_2249:
        /* <DEDUP_REMOVED lines=10> */
[----:B------:R-:W-:Y:S01]  /*18d0*/  VIADD R5, R18, UR39 ;  /* 0x0000002712057c36 */ /* 0x000fe20008000000 */
[----:B------:R-:W-:Y:S01]  /*18e0*/  UMOV UR53, 0x40000040 ;  /* 0x4000004000357882 */ /* 0x000fe20000000000 */
[----:B------:R-:W-:Y:S01]  /*18f0*/  UMOV UR55, 0x40000040 ;  /* 0x4000004000377882 */ /* 0x000fe20000000000 */
[----:B------:R-:W-:Y:S01]  /*1900*/  ULOP3.LUT UR11, UR4, 0x10000, URZ, 0xfc, !UPT ;  /* 0x00010000040b7892 */ /* 0x000fe2000f8efc3f */
[----:B01----:R-:W-:Y:S01]  /*1910*/  @!P1 VIADD R0, R0, 0x34840 ;  /* 0x0003484000009836 */ /* 0x003fe20000000000 */
[----:B------:R-:W-:Y:S01]  /*1920*/  ULOP3.LUT UR4, UR40, 0x10000, URZ, 0xfc, !UPT ;  /* 0x0001000028047892 */ /* 0x000fe2000f8efc3f */
[----:B------:R-:W-:Y:S01]  /*1930*/  CS2R R150, SRZ ;  /* 0x0000000000967805 */ /* 0x000fe2000001ff00 */
[----:B------:R-:W-:Y:S01]  /*1940*/  UIMAD UR5, UR36, 0xc00, UR11 ;  /* 0x00000c00240578a4 */ /* 0x000fe2000f8e020b */
[----:B------:R-:W-:Y:S01]  /*1950*/  CS2R R148, SRZ ;  /* 0x0000000000947805 */ /* 0x000fe2000001ff00 */
[----:B------:R-:W-:Y:S01]  /*1960*/  UIADD3 UR6, UR4, 0x2, URZ ;  /* 0x0000000204067890 */ /* 0x000fe2000fffe03f */
[----:B------:R-:W-:Y:S01]  /*1970*/  @!P1 PRMT R0, RZ, 0x654, R0 ;  /* 0x00000654ff009816 */ /* 0x000fe20000000000 */
[----:B------:R-:W-:Y:S01]  /*1980*/  UIADD3 UR7, UR5, 0x2, URZ ;  /* 0x0000000205077890 */ /* 0x000fe2000fffe03f */
[----:B------:R-:W-:Y:S01]  /*1990*/  CS2R R146, SRZ ;  /* 0x0000000000927805 */ /* 0x000fe2000001ff00 */
[----:B------:R-:W-:Y:S01]  /*19a0*/  UMOV UR12, UR4 ;  /* 0x00000004000c7c82 */ /* 0x000fe20008000000 */
[----:B------:R-:W-:Y:S01]  /*19b0*/  UMOV UR14, UR5 ;  /* 0x00000005000e7c82 */ /* 0x000fe20008000000 */
[----:B------:R-:W-:Y:S01]  /*19c0*/  IMAD.U32 R8, RZ, RZ, UR12 ;  /* 0x0000000cff087e24 */ /* 0x000fe2000f8e00ff */
[----:B------:R-:W-:Y:S01]  /*19d0*/  HGMMA.64x128x16.F32.BF16 R24, gdesc[UR12], RZ, !UPT, gsb0 ;  /* 0x01e000000c1879f0 */ /* 0x000fe2000c0018ff */
[----:B------:R-:W-:Y:S01]  /*19e0*/  UMOV UR12, UR6 ;  /* 0x00000006000c7c82 */ /* 0x000fe20008000000 */
[----:B------:R-:W-:Y:S01]  /*19f0*/  UMOV UR13, 0x40000040 ;  /* 0x40000040000d7882 */ /* 0x000fe20000000000 */
[----:B------:R-:W-:Y:S01]  /*1a00*/  UMOV UR14, UR7 ;  /* 0x00000007000e7c82 */ /* 0x000fe20008000000 */
[----:B------:R-:W-:Y:S01]  /*1a10*/  UMOV UR15, 0x40000040 ;  /* 0x40000040000f7882 */ /* 0x000fe20000000000 */
[----:B------:R-:W-:Y:S01]  /*1a20*/  UIADD3 UR56, UR4, 0x4, URZ ;  /* 0x0000000404387890 */ /* 0x000fe2000fffe03f */
[----:B------:R-:W-:Y:S01]  /*1a30*/  IMAD.U32 R6, RZ, RZ, UR12 ;  /* 0x0000000cff067e24 */ /* 0x000fe2000f8e00ff */
[----:B------:R-:W-:Y:S01]  /*1a40*/  UIADD3 UR58, UR5, 0x4, URZ ;  /* 0x00000004053a7890 */ /* 0x000fe2000fffe03f */
[----:B------:R-:W-:Y:S01]  /*1a50*/  MOV R7, UR13 ;  /* 0x0000000d00077c02 */ /* 0x000fe20008000f00 */
[----:B------:R-:W-:Y:S01]  /*1a60*/  UIADD3 UR52, UR4, 0x6, URZ ;  /* 0x0000000604347890 */ /* 0x000fe2000fffe03f */
[----:B------:R-:W-:Y:S01]  /*1a70*/  R2UR UR7, R105 ;  /* 0x00000000690772ca */ /* 0x000fe200000e0000 */
[----:B------:R-:W-:Y:S01]  /*1a80*/  UIADD3 UR54, UR5, 0x6, URZ ;  /* 0x0000000605367890 */ /* 0x000fe2000fffe03f */
[----:B------:R-:W-:Y:S01]  /*1a90*/  CS2R R144, SRZ ;  /* 0x0000000000907805 */ /* 0x000fe2000001ff00 */
[----:B------:R-:W-:Y:S01]  /*1aa0*/  UIADD3 UR48, UR4, 0x400, URZ ;  /* 0x0000040004307890 */ /* 0x000fe2000fffe03f */
[----:B------:R-:W-:Y:S01]  /*1ab0*/  CS2R R142, SRZ ;  /* 0x00000000008e7805 */ /* 0x000fe2000001ff00 */
[----:B------:R-:W-:Y:S01]  /*1ac0*/  UIADD3 UR50, UR5, 0x400, URZ ;  /* 0x0000040005327890 */ /* 0x000fe2000fffe03f */
[----:B------:R-:W-:Y:S01]  /*1ad0*/  CS2R R140, SRZ ;  /* 0x00000000008c7805 */ /* 0x000fe2000001ff00 */
[----:B------:R-:W-:Y:S01]  /*1ae0*/  UMOV UR49, 0x40000040 ;  /* 0x4000004000317882 */ /* 0x000fe20000000000 */
[----:B------:R-:W-:Y:S01]  /*1af0*/  UMOV UR51, 0x40000040 ;  /* 0x4000004000337882 */ /* 0x000fe20000000000 */
        /* <DEDUP_REMOVED lines=32> */
[----:B------:R-:W-:Y:S01]  /*1d00*/  ULDC UR6, c[0x0][0x9d8] ;  /* 0x0002760000067ab9 */ /* 0x000fe20000000800 */
[----:B------:R-:W-:Y:S01]  /*1d10*/  ULDC UR8, c[0x0][0x2f0] ;  /* 0x0000bc0000087ab9 */ /* 0x000fe20000000800 */
[----:B------:R-:W-:Y:S01]  /*1d20*/  ULDC UR9, c[0x0][0x288] ;  /* 0x0000a20000097ab9 */ /* 0x000fe20000000800 */
[----:B------:R-:W-:-:S02]  /*1d30*/  WARPGROUP.DEPBAR.LE gsb0, 0x0 ;  /* 0x00008000000079c5 */ /* 0x000fc40000010000 */
[----:B------:R-:W-:-:S06]  /*1d40*/  WARPGROUP.ARRIVE ;  /* 0x00000000000079c5 */ /* 0x000fcc0000000000 */
[----:B------:R-:W-:Y:S01]  /*1d50*/  HGMMA.64x128x16.F32.BF16 R24, gdesc[UR12], R24, gsb0 ;  /* 0x01e000000c1879f0 */ /* 0x000fe20008001818 */
[----:B------:R-:W-:Y:S02]  /*1d60*/  UIADD3 UR12, UR4, 0x404, URZ ;  /* 0x00000404040c7890 */ /* 0x000fe4000fffe03f */
[----:B------:R-:W-:Y:S01]  /*1d70*/  UIADD3 UR14, UR5, 0x404, URZ ;  /* 0x00000404050e7890 */ /* 0x000fe2000fffe03f */
[----:B------:R-:W-:Y:S01]  /*1d80*/  UMOV UR13, 0x40000040 ;  /* 0x40000040000d7882 */ /* 0x000fe20000000000 */
[----:B------:R-:W-:Y:S01]  /*1d90*/  UMOV UR15, 0x40000040 ;  /* 0x40000040000f7882 */ /* 0x000fe20000000000 */
[----:B------:R-:W-:Y:S02]  /*1da0*/  ULDC UR4, c[0x0][0x448] ;  /* 0x0001120000047ab9 */ /* 0x000fe40000000800 */
[----:B------:R-:W-:-:S06]  /*1db0*/  UISETP.NE.AND UP0, UPT, UR4, 0x1, UPT ;  /* 0x000000010400788c */ /* 0x000fcc000bf05270 */
[----:B------:R-:W-:-:S05]  /*1dc0*/  PLOP3.LUT P2, PT, PT, PT, UP0, 0x80, 0x0 ;  /* 0x000000000000781c */ /* 0x000fca0003f4f008 */
[----:B------:R-:W-:-:S08]  /*1dd0*/  @UP0 ULDC UR4, c[0x0][0x44c] ;  /* 0x0001130000040ab9 */ /* 0x000fd00000000800 */
[----:B------:R-:W-:Y:S01]  /*1de0*/  @P2 IMAD.HI.U32 R10, R5, UR4, RZ ;  /* 0x00000004050a2c27 */ /* 0x000fe2000f8e00ff */
[----:B------:R-:W-:Y:S01]  /*1df0*/  @UP0 ULDC UR4, c[0x0][0x450] ;  /* 0x0001140000040ab9 */ /* 0x000fe20000000800 */
        /* <DEDUP_REMOVED lines=35> */
[----:B------:R0:W1:Y:S01]  /*2030*/  MUFU.TANH R32, R26 ;  /* 0x0000001a00207308 */ /* 0x0000620000002400 */
[----:B------:R-:W-:Y:S01]  /*2040*/  FMUL.FTZ R25, R36, UR6 ;  /* 0x0000000624197c20 */ /* 0x000fe20008410000 */
[----:B------:R-:W-:Y:S01]  /*2050*/  FMUL.FTZ R38, R38, UR6 ;  /* 0x0000000626267c20 */ /* 0x000fe20008410000 */
[----:B------:R-:W-:Y:S01]  /*2060*/  FMUL.FTZ R31, R31, UR6 ;  /* 0x000000061f1f7c20 */ /* 0x000fe20008410000 */
[----:B------:R-:W-:Y:S01]  /*2070*/  FMUL.FTZ R27, R27, UR6 ;  /* 0x000000061b1b7c20 */ /* 0x000fe20008410000 */
[----:B------:R-:W-:Y:S01]  /*2080*/  FMUL.FTZ R90, R29, UR6 ;  /* 0x000000061d5a7c20 */ /* 0x000fe20008410000 */
[----:B------:R-:W-:Y:S01]  /*2090*/  FMUL.FTZ R30, R30, UR6 ;  /* 0x000000061e1e7c20 */ /* 0x000fe20008410000 */
[----:B------:R-:W-:Y:S01]  /*20a0*/  FMUL.FTZ R29, R33, UR6 ;  /* 0x00000006211d7c20 */ /* 0x000fe20008410000 */
[----:B------:R2:W-:Y:S01]  /*20b0*/  MUFU.TANH R110, R38 ;  /* 0x00000026006e7308 */ /* 0x0005e20000002400 */
[----:B0-----:R-:W-:Y:S01]  /*20c0*/  IMAD.MOV.U32 R26, RZ, RZ, R5 ;  /* 0x000000ffff1a7224 */ /* 0x001fe200078e0005 */
[----:B------:R-:W-:Y:S01]  /*20d0*/  @P2 SHF.R.U32.HI R26, RZ, UR4, R10 ;  /* 0x00000004ff1a2c19 */ /* 0x000fe2000801160a */
[----:B------:R-:W-:Y:S01]  /*20e0*/  UMOV UR4, 0xffffff80 ;  /* 0xffffff8000047882 */ /* 0x000fe20000000000 */
[----:B------:R-:W-:Y:S01]  /*20f0*/  FMUL.FTZ R34, R34, UR6 ;  /* 0x0000000622227c20 */ /* 0x000fe20008410000 */
[----:B------:R-:W-:Y:S01]  /*2100*/  UIMAD UR4, UR7, UR4, 0x80 ;  /* 0x00000080070474a4 */ /* 0x000fe2000f8e0204 */
[----:B------:R-:W-:Y:S01]  /*2110*/  FMUL.FTZ R35, R35, UR6 ;  /* 0x0000000623237c20 */ /* 0x000fe20008410000 */
[----:B------:R-:W0:Y:S01]  /*2120*/  SHFL.IDX PT, R10, R26, 0x1, 0x1c1f ;  /* 0x003c1f001a0a7f89 */ /* 0x000e2200000e0000 */
[----:B------:R3:W-:Y:S01]  /*2130*/  MUFU.TANH R104, R31 ;  /* 0x0000001f00687308 */ /* 0x0007e20000002400 */
[----:B------:R-:W-:Y:S01]  /*2140*/  UIADD3 UR5, UR4, 0x1, URZ ;  /* 0x0000000104057890 */ /* 0x000fe2000fffe03f */
[----:B--2---:R-:W-:Y:S01]  /*2150*/  IMAD.U32 R38, RZ, RZ, UR8 ;  /* 0x00000008ff267e24 */ /* 0x004fe2000f8e00ff */
[----:B------:R-:W-:Y:S01]  /*2160*/  UIMAD UR4, UR60, UR8, UR4 ;  /* 0x000000083c0472a4 */ /* 0x000fe2000f8e0204 */
[----:B------:R-:W-:Y:S01]  /*2170*/  FMUL.FTZ R39, R39, UR6 ;  /* 0x0000000627277c20 */ /* 0x000fe20008410000 */
[----:B------:R-:W-:Y:S01]  /*2180*/  FMUL.FTZ R42, R42, UR6 ;  /* 0x000000062a2a7c20 */ /* 0x000fe20008410000 */
[----:B------:R-:W-:Y:S01]  /*2190*/  FMUL.FTZ R43, R43, UR6 ;  /* 0x000000062b2b7c20 */ /* 0x000fe20008410000 */
[----:B------:R-:W-:Y:S01]  /*21a0*/  IMAD.U32 R36, RZ, RZ, UR5 ;  /* 0x00000005ff247e24 */ /* 0x000fe2000f8e00ff */
[----:B------:R2:W4:Y:S01]  /*21b0*/  MUFU.TANH R33, R27 ;  /* 0x0000001b00217308 */ /* 0x0005220000002400 */
[----:B------:R-:W-:Y:S01]  /*21c0*/  FMUL.FTZ R46, R46, UR6 ;  /* 0x000000062e2e7c20 */ /* 0x000fe20008410000 */
[----:B------:R-:W-:Y:S01]  /*21d0*/  FMUL.FTZ R47, R47, UR6 ;  /* 0x000000062f2f7c20 */ /* 0x000fe20008410000 */
[----:B------:R-:W-:-:S02]  /*21e0*/  IMAD R5, R17, -0x2, R36 ;  /* 0xfffffffe11057824 */ /* 0x000fc400078e0224 */
[----:B------:R-:W-:Y:S01]  /*21f0*/  FMUL.FTZ R50, R50, UR6 ;  /* 0x0000000632327c20 */ /* 0x000fe20008410000 */
[----:B------:R-:W-:Y:S02]  /*2200*/  IMAD.U32 R36, RZ, RZ, UR4 ;  /* 0x00000004ff247e24 */ /* 0x000fe4000f8e00ff */
[----:B------:R-:W-:Y:S01]  /*2210*/  FMUL.FTZ R51, R51, UR6 ;  /* 0x0000000633337c20 */ /* 0x000fe20008410000 */
[----:B---3--:R-:W-:Y:S01]  /*2220*/  IMAD R31, R38, UR60, R5 ;  /* 0x0000003c261f7c24 */ /* 0x008fe2000f8e0205 */
[----:B------:R-:W3:Y:S01]  /*2230*/  MUFU.TANH R30, R30 ;  /* 0x0000001e001e7308 */ /* 0x000ee20000002400 */
[----:B--2---:R-:W-:Y:S02]  /*2240*/  IMAD R27, R17, -0x2, R36 ;  /* 0xfffffffe111b7824 */ /* 0x004fe400078e0224 */
[----:B------:R-:W-:Y:S01]  /*2250*/  FMUL.FTZ R54, R54, UR6 ;  /* 0x0000000636367c20 */ /* 0x000fe20008410000 */
[----:B------:R-:W-:Y:S01]  /*2260*/  FMUL.FTZ R55, R55, UR6 ;  /* 0x0000000637377c20 */ /* 0x000fe20008410000 */
[----:B------:R-:W-:Y:S01]  /*2270*/  FMUL.FTZ R58, R58, UR6 ;  /* 0x000000063a3a7c20 */ /* 0x000fe20008410000 */
[----:B------:R-:W-:Y:S01]  /*2280*/  FMUL.FTZ R59, R59, UR6 ;  /* 0x000000063b3b7c20 */ /* 0x000fe20008410000 */
[----:B------:R-:W-:Y:S01]  /*2290*/  FMUL.FTZ R62, R62, UR6 ;  /* 0x000000063e3e7c20 */ /* 0x000fe20008410000 */
[----:B0-----:R-:W-:Y:S01]  /*22a0*/  IADD3 R10, R10, -UR9, R31 ;  /* 0x800000090a0a7c10 */ /* 0x001fe2000fffe01f */
[----:B------:R-:W0:Y:S01]  /*22b0*/  MUFU.TANH R34, R34 ;  /* 0x0000002200227308 */ /* 0x000e220000002400 */
[----:B------:R-:W-:Y:S01]  /*22c0*/  FMUL.FTZ R63, R63, UR6 ;  /* 0x000000063f3f7c20 */ /* 0x000fe20008410000 */
[----:B------:R-:W-:Y:S01]  /*22d0*/  FMUL.FTZ R70, R70, UR6 ;  /* 0x0000000646467c20 */ /* 0x000fe20008410000 */
[----:B------:R-:W-:Y:S01]  /*22e0*/  VIMNMX R10, R27, R10, PT ;  /* 0x0000000a1b0a7248 */ /* 0x000fe20003fe0100 */
[----:B------:R-:W-:Y:S01]  /*22f0*/  FMUL.FTZ R20, R40, UR6 ;  /* 0x0000000628147c20 */ /* 0x000fe20008410000 */
[----:B------:R-:W-:Y:S01]  /*2300*/  FMUL.FTZ R66, R66, UR6 ;  /* 0x0000000642427c20 */ /* 0x000fe20008410000 */
[----:B------:R-:W-:Y:S01]  /*2310*/  FMUL.FTZ R67, R67, UR6 ;  /* 0x0000000643437c20 */ /* 0x000fe20008410000 */
[C---:B------:R-:W-:Y:S01]  /*2320*/  ISETP.GT.AND P3, PT, R10.reuse, RZ, PT ;  /* 0x000000ff0a00720c */ /* 0x040fe20003f64270 */
[----:B------:R-:W2:Y:S01]  /*2330*/  MUFU.TANH R35, R35 ;  /* 0x0000002300237308 */ /* 0x000ea20000002400 */
[C---:B------:R-:W-:Y:S01]  /*2340*/  ISETP.GT.AND P4, PT, R10.reuse, 0x1, PT ;  /* 0x000000010a00780c */ /* 0x040fe20003f84270 */
[----:B------:R-:W-:Y:S01]  /*2350*/  FMUL.FTZ R71, R71, UR6 ;  /* 0x0000000647477c20 */ /* 0x000fe20008410000 */
[----:B------:R-:W-:Y:S01]  /*2360*/  ISETP.GT.AND P5, PT, R10, 0x8, PT ;  /* 0x000000080a00780c */ /* 0x000fe20003fa4270 */
[----:B------:R-:W-:Y:S01]  /*2370*/  FMUL.FTZ R75, R75, UR6 ;  /* 0x000000064b4b7c20 */ /* 0x000fe20008410000 */
[----:B-1----:R-:W-:Y:S01]  /*2380*/  FSEL R38, R32, -INF , P3 ;  /* 0xff80000020267808 */ /* 0x002fe20001800000 */
[----:B------:R-:W-:Y:S01]  /*2390*/  FMUL.FTZ R78, R78, UR6 ;  /* 0x000000064e4e7c20 */ /* 0x000fe20008410000 */
[----:B----4-:R-:W-:Y:S01]  /*23a0*/  FSEL R33, R33, -INF , P4 ;  /* 0xff80000021217808 */ /* 0x010fe20002000000 */
[----:B------:R-:W1:Y:S01]  /*23b0*/  MUFU.TANH R39, R39 ;  /* 0x0000002700277308 */ /* 0x000e620000002400 */
[----:B------:R-:W-:Y:S01]  /*23c0*/  ISETP.GT.AND P3, PT, R10, 0x9, PT ;  /* 0x000000090a00780c */ /* 0x000fe20003f64270 */
[----:B------:R-:W-:Y:S01]  /*23d0*/  FMUL.FTZ R12, R48, UR6 ;  /* 0x00000006300c7c20 */ /* 0x000fe20008410000 */
[----:B---3--:R-:W-:Y:S01]  /*23e0*/  FSEL R102, R30, -INF , P5 ;  /* 0xff8000001e667808 */ /* 0x008fe20002800000 */
[----:B------:R-:W-:Y:S01]  /*23f0*/  FMUL.FTZ R79, R79, UR6 ;  /* 0x000000064f4f7c20 */ /* 0x000fe20008410000 */
[----:B------:R-:W-:Y:S01]  /*2400*/  FMNMX.FTZ R5, R38, R33, !PT ;  /* 0x0000002126057209 */ /* 0x000fe20007810000 */
[----:B------:R-:W-:Y:S01]  /*2410*/  FMUL.FTZ R82, R82, UR6 ;  /* 0x0000000652527c20 */ /* 0x000fe20008410000 */
[----:B------:R-:W-:Y:S01]  /*2420*/  ISETP.GT.AND P4, PT, R10, 0x10, PT ;  /* 0x000000100a00780c */ /* 0x000fe20003f84270 */
[----:B------:R-:W3:Y:S01]  /*2430*/  MUFU.TANH R42, R42 ;  /* 0x0000002a002a7308 */ /* 0x000ee20000002400 */
[----:B------:R-:W-:Y:S01]  /*2440*/  FSEL R104, R104, -INF , P3 ;  /* 0xff80000068687808 */ /* 0x000fe20001800000 */
[----:B------:R-:W-:Y:S01]  /*2450*/  FMUL.FTZ R11, R52, UR6 ;  /* 0x00000006340b7c20 */ /* 0x000fe20008410000 */
[----:B------:R-:W-:Y:S01]  /*2460*/  FMNMX.FTZ R5, R102, R5, !PT ;  /* 0x0000000566057209 */ /* 0x000fe20007810000 */
[----:B------:R-:W-:Y:S01]  /*2470*/  FMUL.FTZ R15, R44, UR6 ;  /* 0x000000062c0f7c20 */ /* 0x000fe20008410000 */
[----:B------:R-:W-:Y:S01]  /*2480*/  ISETP.GT.AND P3, PT, R10, 0x11, PT ;  /* 0x000000110a00780c */ /* 0x000fe20003f64270 */
[----:B------:R-:W-:Y:S01]  /*2490*/  FMUL.FTZ R83, R83, UR6 ;  /* 0x0000000653537c20 */ /* 0x000fe20008410000 */
[----:B0-----:R-:W-:Y:S01]  /*24a0*/  FSEL R106, R34, -INF , P4 ;  /* 0xff800000226a7808 */ /* 0x001fe20002000000 */
[----:B------:R-:W0:Y:S01]  /*24b0*/  MUFU.TANH R43, R43 ;  /* 0x0000002b002b7308 */ /* 0x000e220000002400 */
[----:B------:R-:W-:Y:S01]  /*24c0*/  FMNMX.FTZ R5, R104, R5, !PT ;  /* 0x0000000568057209 */ /* 0x000fe20007810000 */
[----:B------:R-:W-:Y:S01]  /*24d0*/  FMUL.FTZ R86, R86, UR6 ;  /* 0x0000000656567c20 */ /* 0x000fe20008410000 */
[----:B------:R-:W-:Y:S01]  /*24e0*/  ISETP.GT.AND P4, PT, R10, 0x18, PT ;  /* 0x000000180a00780c */ /* 0x000fe20003f84270 */
[----:B------:R-:W-:Y:S01]  /*24f0*/  FMUL.FTZ R2, R56, UR6 ;  /* 0x0000000638027c20 */ /* 0x000fe20008410000 */
[----:B--2---:R-:W-:Y:S01]  /*2500*/  FSEL R108, R35, -INF , P3 ;  /* 0xff800000236c7808 */ /* 0x004fe20001800000 */
[----:B------:R-:W-:Y:S01]  /*2510*/  FMUL.FTZ R87, R87, UR6 ;  /* 0x0000000657577c20 */ /* 0x000fe20008410000 */
[----:B------:R-:W-:Y:S01]  /*2520*/  FMNMX.FTZ R5, R106, R5, !PT ;  /* 0x000000056a057209 */ /* 0x000fe20007810000 */
[----:B------:R-:W2:Y:S01]  /*2530*/  MUFU.TANH R46, R46 ;  /* 0x0000002e002e7308 */ /* 0x000ea20000002400 */
[----:B------:R-:W-:Y:S01]  /*2540*/  ISETP.GT.AND P3, PT, R10, 0x19, PT ;  /* 0x000000190a00780c */ /* 0x000fe20003f64270 */
[----:B------:R-:W-:Y:S01]  /*2550*/  SHFL.IDX PT, R26, R26, RZ, 0x1c1f ;  /* 0x001c1fff1a1a7589 */ /* 0x000fe200000e0000 */
[----:B------:R-:W-:Y:S01]  /*2560*/  FSEL R110, R110, -INF , P4 ;  /* 0xff8000006e6e7808 */ /* 0x000fe20002000000 */
[----:B------:R-:W-:Y:S01]  /*2570*/  ULDC UR4, c[0x0][0x988] ;  /* 0x0002620000047ab9 */ /* 0x000fe20000000800 */
[----:B------:R-:W-:Y:S01]  /*2580*/  FMNMX.FTZ R5, R108, R5, !PT ;  /* 0x000000056c057209 */ /* 0x000fe20007810000 */
[----:B------:R-:W-:Y:S01]  /*2590*/  FMUL.FTZ R88, R24, UR6 ;  /* 0x0000000618587c20 */ /* 0x000fe20008410000 */
[----:B------:R-:W-:Y:S01]  /*25a0*/  ISETP.GT.AND P4, PT, R10, 0x20, PT ;  /* 0x000000200a00780c */ /* 0x000fe20003f84270 */
[----:B------:R-:W4:Y:S01]  /*25b0*/  MUFU.TANH R47, R47 ;  /* 0x0000002f002f7308 */ /* 0x000f220000002400 */
[----:B-1----:R-:W-:Y:S01]  /*25c0*/  FSEL R112, R39, -INF , P3 ;  /* 0xff80000027707808 */ /* 0x002fe20001800000 */
[----:B------:R-:W-:Y:S01]  /*25d0*/  FMUL.FTZ R64, R64, UR6 ;  /* 0x0000000640407c20 */ /* 0x000fe20008410000 */
[----:B------:R-:W-:Y:S01]  /*25e0*/  FMNMX.FTZ R5, R110, R5, !PT ;  /* 0x000000056e057209 */ /* 0x000fe20007810000 */
[----:B------:R-:W-:Y:S01]  /*25f0*/  FMUL.FTZ R24, R37, UR6 ;  /* 0x0000000625187c20 */ /* 0x000fe20008410000 */
[----:B------:R-:W-:Y:S01]  /*2600*/  ISETP.GT.AND P3, PT, R10, 0x21, PT ;  /* 0x000000210a00780c */ /* 0x000fe20003f64270 */
[----:B------:R-:W-:Y:S01]  /*2610*/  FMUL.FTZ R68, R68, UR6 ;  /* 0x0000000644447c20 */ /* 0x000fe20008410000 */
[----:B---3--:R-:W-:Y:S01]  /*2620*/  FSEL R114, R42, -INF , P4 ;  /* 0xff8000002a727808 */ /* 0x008fe20002000000 */
[----:B------:R-:W1:Y:S01]  /*2630*/  MUFU.TANH R50, R50 ;  /* 0x0000003200327308 */ /* 0x000e620000002400 */
[----:B------:R-:W-:Y:S01]  /*2640*/  FMNMX.FTZ R5, R112, R5, !PT ;  /* 0x0000000570057209 */ /* 0x000fe20007810000 */
[----:B------:R-:W-:Y:S01]  /*2650*/  FMUL.FTZ R21, R41, UR6 ;  /* 0x0000000629157c20 */ /* 0x000fe20008410000 */
[----:B------:R-:W-:Y:S01]  /*2660*/  ISETP.GT.AND P4, PT, R10, 0x28, PT ;  /* 0x000000280a00780c */ /* 0x000fe20003f84270 */
[----:B------:R-:W-:Y:S01]  /*2670*/  FMUL.FTZ R72, R72, UR6 ;  /* 0x0000000648487c20 */ /* 0x000fe20008410000 */
[----:B0-----:R-:W-:Y:S01]  /*2680*/  FSEL R100, R43, -INF , P3 ;  /* 0xff8000002b647808 */ /* 0x001fe20001800000 */
[----:B------:R-:W-:Y:S01]  /*2690*/  FMUL.FTZ R76, R76, UR6 ;  /* 0x000000064c4c7c20 */ /* 0x000fe20008410000 */
[----:B------:R-:W-:Y:S01]  /*26a0*/  FMNMX.FTZ R5, R114, R5, !PT ;  /* 0x0000000572057209 */ /* 0x000fe20007810000 */
[----:B------:R-:W0:Y:S01]  /*26b0*/  MUFU.TANH R51, R51 ;  /* 0x0000003300337308 */ /* 0x000e220000002400 */
[----:B------:R-:W-:Y:S01]  /*26c0*/  ISETP.GT.AND P3, PT, R10, 0x29, PT ;  /* 0x000000290a00780c */ /* 0x000fe20003f64270 */
[----:B------:R-:W-:Y:S01]  /*26d0*/  FMUL.FTZ R14, R45, UR6 ;  /* 0x000000062d0e7c20 */ /* 0x000fe20008410000 */
[----:B--2---:R-:W-:Y:S01]  /*26e0*/  FSEL R98, R46, -INF , P4 ;  /* 0xff8000002e627808 */ /* 0x004fe20002000000 */
[----:B------:R-:W-:Y:S01]  /*26f0*/  FMUL.FTZ R80, R80, UR6 ;  /* 0x0000000650507c20 */ /* 0x000fe20008410000 */
[----:B------:R-:W-:Y:S01]  /*2700*/  FMNMX.FTZ R5, R100, R5, !PT ;  /* 0x0000000564057209 */ /* 0x000fe20007810000 */
[----:B------:R-:W-:Y:S01]  /*2710*/  FMUL.FTZ R13, R49, UR6 ;  /* 0x00000006310d7c20 */ /* 0x000fe20008410000 */
[----:B------:R-:W-:Y:S01]  /*2720*/  ISETP.GT.AND P4, PT, R10, 0x30, PT ;  /* 0x000000300a00780c */ /* 0x000fe20003f84270 */
[----:B------:R-:W2:Y:S01]  /*2730*/  MUFU.TANH R54, R54 ;  /* 0x0000003600367308 */ /* 0x000ea20000002400 */
[----:B----4-:R-:W-:Y:S01]  /*2740*/  FSEL R96, R47, -INF , P3 ;  /* 0xff8000002f607808 */ /* 0x010fe20001800000 */
[----:B------:R-:W-:Y:S01]  /*2750*/  FMUL.FTZ R84, R84, UR6 ;  /* 0x0000000654547c20 */ /* 0x000fe20008410000 */
[----:B------:R-:W-:Y:S01]  /*2760*/  FMNMX.FTZ R35, R98, R5, !PT ;  /* 0x0000000562237209 */ /* 0x000fe20007810000 */
[----:B------:R-:W-:Y:S01]  /*2770*/  FMUL.FTZ R5, R74, UR6 ;  /* 0x000000064a057c20 */ /* 0x000fe20008410000 */
[----:B------:R-:W-:Y:S01]  /*2780*/  ISETP.GT.AND P3, PT, R10, 0x31, PT ;  /* 0x000000310a00780c */ /* 0x000fe20003f64270 */
[----:B------:R-:W-:Y:S01]  /*2790*/  FMUL.FTZ R4, R53, UR6 ;  /* 0x0000000635047c20 */ /* 0x000fe20008410000 */
[----:B-1----:R-:W-:Y:S01]  /*27a0*/  FSEL R94, R50, -INF , P4 ;  /* 0xff800000325e7808 */ /* 0x002fe20002000000 */
        /* <DEDUP_REMOVED lines=8> */
[----:B------:R-:W-:Y:S01]  /*2830*/  MUFU.TANH R58, R58 ;  /* 0x0000003a003a7308 */ /* 0x000fe20000002400 */
[----:B------:R-:W-:Y:S01]  /*2840*/  ISETP.GT.AND P3, PT, R10, 0x39, PT ;  /* 0x000000390a00780c */ /* 0x000fe20003f64270 */
[----:B------:R-:W-:Y:S01]  /*2850*/  FMUL.FTZ R65, R65, UR6 ;  /* 0x0000000641417c20 */ /* 0x000fe20008410000 */
[----:B--2---:R-:W-:Y:S01]  /*2860*/  FSEL R74, R54, -INF , P4 ;  /* 0xff800000364a7808 */ /* 0x004fe20002000000 */
[----:B------:R-:W-:Y:S01]  /*2870*/  FMUL.FTZ R69, R69, UR6 ;  /* 0x0000000645457c20 */ /* 0x000fe20008410000 */
[----:B------:R-:W-:Y:S01]  /*2880*/  FMNMX.FTZ R35, R92, R35, !PT ;  /* 0x000000235c237209 */ /* 0x000fe20007810000 */
[----:B------:R-:W-:Y:S01]  /*2890*/  FMUL.FTZ R73, R73, UR6 ;  /* 0x0000000649497c20 */ /* 0x000fe20008410000 */
[----:B------:R-:W-:Y:S01]  /*28a0*/  ISETP.GT.AND P4, PT, R10, 0x40, PT ;  /* 0x000000400a00780c */ /* 0x000fe20003f84270 */
[----:B------:R-:W0:Y:S01]  /*28b0*/  MUFU.TANH R59, R59 ;  /* 0x0000003b003b7308 */ /* 0x000e220000002400 */
[----:B------:R-:W-:Y:S01]  /*28c0*/  FMNMX.FTZ R35, R74, R35, !PT ;  /* 0x000000234a237209 */ /* 0x000fe20007810000 */
[----:B------:R-:W-:Y:S01]  /*28d0*/  FMUL.FTZ R77, R77, UR6 ;  /* 0x000000064d4d7c20 */ /* 0x000fe20008410000 */
[----:B------:R-:W-:Y:S01]  /*28e0*/  FMUL.FTZ R81, R81, UR6 ;  /* 0x0000000651517c20 */ /* 0x000fe20008410000 */
[----:B------:R-:W-:Y:S01]  /*28f0*/  FMUL.FTZ R85, R85, UR6 ;  /* 0x0000000655557c20 */ /* 0x000fe20008410000 */
[----:B------:R2:W-:Y:S01]  /*2900*/  @!P1 SYNCS.ARRIVE.TRANS64.RED.A1T0 RZ, [R0+URZ], RZ ;  /* 0x000000ff00ff99a7 */ /* 0x0005e2000810043f */
[----:B------:R-:W-:Y:S01]  /*2910*/  @UP0 ULDC UR6, c[0x0][0x44c] ;  /* 0x0001130000060ab9 */ /* 0x000fe20000000800 */
[----:B------:R-:W-:Y:S01]  /*2920*/  UIMAD UR8, UR60, UR8, -UR9 ;  /* 0x000000083c0872a4 */ /* 0x000fe2000f8e0a09 */
[----:B------:R-:W3:Y:S01]  /*2930*/  MUFU.TANH R36, R62 ;  /* 0x0000003e00247308 */ /* 0x000ee20000002400 */
[----:B------:R-:W-:-:S07]  /*2940*/  UMOV UR5, UR39 ;  /* 0x0000002700057c82 */ /* 0x000fce0008000000 */
[----:B------:R-:W4:Y:S08]  /*2950*/  MUFU.TANH R63, R63 ;  /* 0x0000003f003f7308 */ /* 0x000f300000002400 */
[----:B------:R1:W-:Y:S08]  /*2960*/  MUFU.TANH R40, R70 ;  /* 0x0000004600287308 */ /* 0x0003f00000002400 */
[----:B------:R5:W2:Y:S01]  /*2970*/  MUFU.TANH R32, R66 ;  /* 0x0000004200207308 */ /* 0x000aa20000002400 */
[----:B-1----:R-:W-:-:S02]  /*2980*/  FSEL R70, R55, -INF , P3 ;  /* 0xff80000037467808 */ /* 0x002fc40001800000 */
[----:B------:R-:W-:Y:S02]  /*2990*/  ISETP.GT.AND P3, PT, R10, 0x41, PT ;  /* 0x000000410a00780c */ /* 0x000fe40003f64270 */
[----:B------:R-:W-:Y:S02]  /*29a0*/  FMNMX.FTZ R35, R70, R35, !PT ;  /* 0x0000002346237209 */ /* 0x000fe40007810000 */
[----:B0-----:R-:W-:Y:S01]  /*29b0*/  FSEL R62, R59, -INF , P3 ;  /* 0xff8000003b3e7808 */ /* 0x001fe20001800000 */
[----:B------:R-:W0:Y:S01]  /*29c0*/  MUFU.TANH R67, R67 ;  /* 0x0000004300437308 */ /* 0x000e220000002400 */
[----:B-----5:R-:W-:Y:S02]  /*29d0*/  FSEL R66, R58, -INF , P4 ;  /* 0xff8000003a427808 */ /* 0x020fe40002000000 */
[----:B------:R-:W-:Y:S02]  /*29e0*/  ISETP.GT.AND P4, PT, R10, 0x48, PT ;  /* 0x000000480a00780c */ /* 0x000fe40003f84270 */
[----:B------:R-:W-:-:S02]  /*29f0*/  FMNMX.FTZ R35, R66, R35, !PT ;  /* 0x0000002342237209 */ /* 0x000fc40007810000 */
[----:B------:R-:W-:Y:S01]  /*2a00*/  ISETP.GT.AND P3, PT, R10, 0x49, PT ;  /* 0x000000490a00780c */ /* 0x000fe20003f64270 */
[----:B------:R-:W1:Y:S01]  /*2a10*/  MUFU.TANH R42, R71 ;  /* 0x00000047002a7308 */ /* 0x000e620000002400 */
[----:B---3--:R-:W-:Y:S02]  /*2a20*/  FSEL R30, R36, -INF , P4 ;  /* 0xff800000241e7808 */ /* 0x008fe40002000000 */
[----:B------:R-:W-:Y:S02]  /*2a30*/  FMNMX.FTZ R35, R62, R35, !PT ;  /* 0x000000233e237209 */ /* 0x000fe40007810000 */
[----:B------:R-:W-:Y:S02]  /*2a40*/  ISETP.GT.AND P4, PT, R10, 0x50, PT ;  /* 0x000000500a00780c */ /* 0x000fe40003f84270 */
[----:B----4-:R-:W-:Y:S01]  /*2a50*/  FSEL R34, R63, -INF , P3 ;  /* 0xff8000003f227808 */ /* 0x010fe20001800000 */
[----:B------:R-:W3:Y:S01]  /*2a60*/  MUFU.TANH R5, R5 ;  /* 0x0000000500057308 */ /* 0x000ee20000002400 */
[----:B------:R-:W-:-:S02]  /*2a70*/  FMNMX.FTZ R35, R30, R35, !PT ;  /* 0x000000231e237209 */ /* 0x000fc40007810000 */
[----:B------:R-:W-:Y:S02]  /*2a80*/  ISETP.GT.AND P3, PT, R10, 0x51, PT ;  /* 0x000000510a00780c */ /* 0x000fe40003f64270 */
[----:B--2---:R-:W-:Y:S02]  /*2a90*/  FSEL R32, R32, -INF , P4 ;  /* 0xff80000020207808 */ /* 0x004fe40002000000 */
[----:B------:R-:W-:Y:S01]  /*2aa0*/  FMNMX.FTZ R35, R34, R35, !PT ;  /* 0x0000002322237209 */ /* 0x000fe20007810000 */
[----:B------:R-:W2:Y:S01]  /*2ab0*/  MUFU.TANH R46, R75 ;  /* 0x0000004b002e7308 */ /* 0x000ea20000002400 */
[----:B------:R-:W-:Y:S02]  /*2ac0*/  ISETP.GT.AND P4, PT, R10, 0x58, PT ;  /* 0x000000580a00780c */ /* 0x000fe40003f84270 */
[----:B0-----:R-:W-:Y:S02]  /*2ad0*/  FSEL R36, R67, -INF , P3 ;  /* 0xff80000043247808 */ /* 0x001fe40001800000 */
[----:B------:R-:W-:-:S02]  /*2ae0*/  FMNMX.FTZ R35, R32, R35, !PT ;  /* 0x0000002320237209 */ /* 0x000fc40007810000 */
[----:B------:R-:W-:Y:S01]  /*2af0*/  ISETP.GT.AND P3, PT, R10, 0x59, PT ;  /* 0x000000590a00780c */ /* 0x000fe20003f64270 */
[----:B------:R-:W0:Y:S01]  /*2b00*/  MUFU.TANH R48, R78 ;  /* 0x0000004e00307308 */ /* 0x000e220000002400 */
[----:B------:R-:W-:Y:S02]  /*2b10*/  FSEL R40, R40, -INF , P4 ;  /* 0xff80000028287808 */ /* 0x000fe40002000000 */
[----:B------:R-:W-:Y:S02]  /*2b20*/  FMNMX.FTZ R35, R36, R35, !PT ;  /* 0x0000002324237209 */ /* 0x000fe40007810000 */
[----:B------:R-:W-:Y:S02]  /*2b30*/  ISETP.GT.AND P4, PT, R10, 0x60, PT ;  /* 0x000000600a00780c */ /* 0x000fe40003f84270 */
[----:B-1----:R-:W-:Y:S01]  /*2b40*/  FSEL R42, R42, -INF , P3 ;  /* 0xff8000002a2a7808 */ /* 0x002fe20001800000 */
[----:B------:R-:W1:Y:S01]  /*2b50*/  MUFU.TANH R50, R79 ;  /* 0x0000004f00327308 */ /* 0x000e620000002400 */
[----:B------:R-:W-:-:S02]  /*2b60*/  FMNMX.FTZ R35, R40, R35, !PT ;  /* 0x0000002328237209 */ /* 0x000fc40007810000 */
[----:B------:R-:W-:Y:S02]  /*2b70*/  ISETP.GT.AND P3, PT, R10, 0x61, PT ;  /* 0x000000610a00780c */ /* 0x000fe40003f64270 */
[----:B---3--:R-:W-:Y:S02]  /*2b80*/  FSEL R44, R5, -INF , P4 ;  /* 0xff800000052c7808 */ /* 0x008fe40002000000 */
[----:B------:R-:W-:Y:S01]  /*2b90*/  FMNMX.FTZ R35, R42, R35, !PT ;  /* 0x000000232a237209 */ /* 0x000fe20007810000 */
[----:B------:R-:W3:Y:S01]  /*2ba0*/  MUFU.TANH R52, R82 ;  /* 0x0000005200347308 */ /* 0x000ee20000002400 */
[----:B------:R-:W-:Y:S02]  /*2bb0*/  ISETP.GT.AND P4, PT, R10, 0x68, PT ;  /* 0x000000680a00780c */ /* 0x000fe40003f84270 */
[----:B--2---:R-:W-:Y:S02]  /*2bc0*/  FSEL R46, R46, -INF , P3 ;  /* 0xff8000002e2e7808 */ /* 0x004fe40001800000 */
[----:B------:R-:W-:-:S02]  /*2bd0*/  FMNMX.FTZ R35, R44, R35, !PT ;  /* 0x000000232c237209 */ /* 0x000fc40007810000 */
[----:B------:R-:W-:Y:S01]  /*2be0*/  ISETP.GT.AND P3, PT, R10, 0x69, PT ;  /* 0x000000690a00780c */ /* 0x000fe20003f64270 */
[----:B------:R-:W2:Y:S01]  /*2bf0*/  MUFU.TANH R54, R83 ;  /* 0x0000005300367308 */ /* 0x000ea20000002400 */
[----:B0-----:R-:W-:Y:S02]  /*2c00*/  FSEL R48, R48, -INF , P4 ;  /* 0xff80000030307808 */ /* 0x001fe40002000000 */
[----:B------:R-:W-:Y:S02]  /*2c10*/  FMNMX.FTZ R35, R46, R35, !PT ;  /* 0x000000232e237209 */ /* 0x000fe40007810000 */
[----:B------:R-:W-:Y:S02]  /*2c20*/  ISETP.GT.AND P4, PT, R10, 0x70, PT ;  /* 0x000000700a00780c */ /* 0x000fe40003f84270 */
[----:B-1----:R-:W-:Y:S01]  /*2c30*/  FSEL R50, R50, -INF , P3 ;  /* 0xff80000032327808 */ /* 0x002fe20001800000 */
[----:B------:R-:W0:Y:S01]  /*2c40*/  MUFU.TANH R56, R86 ;  /* 0x0000005600387308 */ /* 0x000e220000002400 */
[----:B------:R-:W-:-:S02]  /*2c50*/  FMNMX.FTZ R35, R48, R35, !PT ;  /* 0x0000002330237209 */ /* 0x000fc40007810000 */
[----:B------:R-:W-:Y:S02]  /*2c60*/  ISETP.GT.AND P3, PT, R10, 0x71, PT ;  /* 0x000000710a00780c */ /* 0x000fe40003f64270 */
[----:B---3--:R-:W-:Y:S02]  /*2c70*/  FSEL R52, R52, -INF , P4 ;  /* 0xff80000034347808 */ /* 0x008fe40002000000 */
[----:B------:R-:W-:Y:S01]  /*2c80*/  FMNMX.FTZ R35, R50, R35, !PT ;  /* 0x0000002332237209 */ /* 0x000fe20007810000 */
[----:B------:R-:W1:Y:S01]  /*2c90*/  MUFU.TANH R58, R87 ;  /* 0x00000057003a7308 */ /* 0x000e620000002400 */
[----:B------:R-:W-:Y:S02]  /*2ca0*/  ISETP.GT.AND P4, PT, R10, 0x78, PT ;  /* 0x000000780a00780c */ /* 0x000fe40003f84270 */
[----:B--2---:R-:W-:Y:S02]  /*2cb0*/  FSEL R54, R54, -INF , P3 ;  /* 0xff80000036367808 */ /* 0x004fe40001800000 */
[----:B------:R-:W-:-:S02]  /*2cc0*/  FMNMX.FTZ R35, R52, R35, !PT ;  /* 0x0000002334237209 */ /* 0x000fc40007810000 */
[----:B------:R-:W-:Y:S01]  /*2cd0*/  ISETP.GT.AND P3, PT, R10, 0x79, PT ;  /* 0x000000790a00780c */ /* 0x000fe20003f64270 */
[----:B------:R-:W2:Y:S01]  /*2ce0*/  MUFU.TANH R88, R88 ;  /* 0x0000005800587308 */ /* 0x000ea20000002400 */
[----:B0-----:R-:W-:Y:S02]  /*2cf0*/  FSEL R56, R56, -INF , P4 ;  /* 0xff80000038387808 */ /* 0x001fe40002000000 */
[----:B------:R-:W-:-:S04]  /*2d00*/  FMNMX.FTZ R35, R54, R35, !PT ;  /* 0x0000002336237209 */ /* 0x000fc80007810000 */
[----:B------:R-:W-:Y:S01]  /*2d10*/  FMNMX.FTZ R35, R56, R35, !PT ;  /* 0x0000002338237209 */ /* 0x000fe20007810000 */
[----:B------:R-:W0:Y:S01]  /*2d20*/  MUFU.TANH R89, R89 ;  /* 0x0000005900597308 */ /* 0x000e220000002400 */
[----:B-1----:R-:W-:-:S04]  /*2d30*/  FSEL R58, R58, -INF , P3 ;  /* 0xff8000003a3a7808 */ /* 0x002fc80001800000 */
[----:B------:R-:W-:-:S03]  /*2d40*/  FMNMX.FTZ R35, R58, R35, !PT ;  /* 0x000000233a237209 */ /* 0x000fc60007810000 */
[----:B------:R-:W1:Y:S02]  /*2d50*/  MUFU.TANH R91, R91 ;  /* 0x0000005b005b7308 */ /* 0x000e640000002400 */
[----:B------:R-:W3:Y:S06]  /*2d60*/  SHFL.BFLY PT, R10, R35, 0x2, 0x1f ;  /* 0x0c401f00230a7f89 */ /* 0x000eec00000e0000 */
[----:B------:R-:W4:Y:S08]  /*2d70*/  MUFU.TANH R90, R90 ;  /* 0x0000005a005a7308 */ /* 0x000f300000002400 */
[----:B------:R-:W5:Y:S08]  /*2d80*/  MUFU.TANH R28, R28 ;  /* 0x0000001c001c7308 */ /* 0x000f700000002400 */
[----:B------:R-:W5:Y:S01]  /*2d90*/  MUFU.TANH R29, R29 ;  /* 0x0000001d001d7308 */ /* 0x000f620000002400 */
[----:B---3--:R-:W-:-:S05]  /*2da0*/  FMNMX.FTZ R5, R35, R10, !PT ;  /* 0x0000000a23057209 */ /* 0x008fca0007810000 */
[----:B------:R-:W3:Y:S02]  /*2db0*/  SHFL.BFLY PT, R10, R5, 0x1, 0x1f ;  /* 0x0c201f00050a7f89 */ /* 0x000ee400000e0000 */
[----:B------:R-:W5:Y:S08]  /*2dc0*/  MUFU.TANH R25, R25 ;  /* 0x0000001900197308 */ /* 0x000f700000002400 */
[----:B------:R1:W-:Y:S08]  /*2dd0*/  MUFU.TANH R37, R64 ;  /* 0x0000004000257308 */ /* 0x0003f00000002400 */
[----:B------:R-:W5:Y:S01]  /*2de0*/  MUFU.TANH R24, R24 ;  /* 0x0000001800187308 */ /* 0x000f620000002400 */
[----:B---3--:R-:W-:Y:S01]  /*2df0*/  FMNMX.FTZ R10, R5, R10, !PT ;  /* 0x0000000a050a7209 */ /* 0x008fe20007810000 */
[----:B------:R-:W-:-:S06]  /*2e00*/  IMAD.U32 R5, RZ, RZ, UR4 ;  /* 0x00000004ff057e24 */ /* 0x000fcc000f8e00ff */
[----:B------:R-:W-:Y:S01]  /*2e10*/  MUFU.TANH R20, R20 ;  /* 0x0000001400147308 */ /* 0x000fe20000002400 */
[----:B------:R-:W-:Y:S01]  /*2e20*/  UIADD3 UR4, UR7, -0x2, URZ ;  /* 0xfffffffe07047890 */ /* 0x000fe2000fffe03f */
[C---:B------:R-:W-:Y:S01]  /*2e30*/  FSETP.NEU.FTZ.AND P3, PT, R10.reuse, -INF , PT ;  /* 0xff8000000a00780b */ /* 0x040fe20003f7d000 */
[----:B------:R-:W-:Y:S01]  /*2e40*/  FMUL.FTZ R35, R10, R5 ;  /* 0x000000050a237220 */ /* 0x000fe20000410000 */
[----:B------:R-:W-:-:S04]  /*2e50*/  UIMAD.WIDE.U32 UR6, UR39, UR6, URZ ;  /* 0x00000006270672a5 */ /* 0x000fc8000f8e003f */
[----:B------:R-:W-:Y:S01]  /*2e60*/  FSEL R35, R35, RZ, P3 ;  /* 0x000000ff23237208 */ /* 0x000fe20001800000 */
[----:B------:R5:W-:Y:S04]  /*2e70*/  MUFU.TANH R39, R68 ;  /* 0x0000004400277308 */ /* 0x000be80000002400 */
[-CC-:B------:R-:W-:Y:S01]  /*2e80*/  FFMA.FTZ R181, R38, R5.reuse, -R35.reuse ;  /* 0x0000000526b57223 */ /* 0x180fe20000010823 */
[----:B------:R-:W-:Y:S02]  /*2e90*/  VIADD R38, R31, -UR9 ;  /* 0x800000091f267c36 */ /* 0x000fe40008000000 */
[-CC-:B------:R-:W-:Y:S01]  /*2ea0*/  FFMA.FTZ R183, R102, R5.reuse, -R35.reuse ;  /* 0x0000000566b77223 */ /* 0x180fe20000010823 */
[-CC-:B------:R-:W-:Y:S01]  /*2eb0*/  FFMA.FTZ R177, R106, R5.reuse, -R35.reuse ;  /* 0x000000056ab17223 */ /* 0x180fe20000010823 */
[----:B------:R-:W3:Y:S01]  /*2ec0*/  MUFU.TANH R21, R21 ;  /* 0x0000001500157308 */ /* 0x000ee20000002400 */
[-C--:B------:R-:W-:Y:S01]  /*2ed0*/  FFMA.FTZ R108, R108, R5.reuse, -R35 ;  /* 0x000000056c6c7223 */ /* 0x080fe20000010823 */
[----:B------:R-:W-:Y:S01]  /*2ee0*/  VIADDMNMX R27, R26, R38, R27, PT ;  /* 0x000000261a1b7246 */ /* 0x000fe2000380011b */
[-CC-:B------:R-:W-:Y:S01]  /*2ef0*/  FFMA.FTZ R38, R104, R5.reuse, -R35.reuse ;  /* 0x0000000568267223 */ /* 0x180fe20000010823 */
[-CC-:B------:R-:W-:Y:S01]  /*2f00*/  FFMA.FTZ R175, R98, R5.reuse, -R35.reuse ;  /* 0x0000000562af7223 */ /* 0x180fe20000010823 */
[-CC-:B------:R-:W-:Y:S01]  /*2f10*/  FFMA.FTZ R179, R110, R5.reuse, -R35.reuse ;  /* 0x000000056eb37223 */ /* 0x180fe20000010823 */
[C---:B------:R-:W-:Y:S01]  /*2f20*/  ISETP.GT.AND P3, PT, R27.reuse, RZ, PT ;  /* 0x000000ff1b00720c */ /* 0x040fe20003f64270 */
[-CC-:B------:R-:W-:Y:S01]  /*2f30*/  FFMA.FTZ R112, R112, R5.reuse, -R35.reuse ;  /* 0x0000000570707223 */ /* 0x180fe20000010823 */
[C---:B------:R-:W-:Y:S01]  /*2f40*/  ISETP.GT.AND P4, PT, R27.reuse, 0x1, PT ;  /* 0x000000011b00780c */ /* 0x040fe20003f84270 */
[----:B------:R3:W-:Y:S01]  /*2f50*/  MUFU.TANH R116, R72 ;  /* 0x0000004800747308 */ /* 0x0007e20000002400 */
[----:B------:R-:W-:Y:S01]  /*2f60*/  ISETP.GT.AND P5, PT, R27, 0x8, PT ;  /* 0x000000081b00780c */ /* 0x000fe20003fa4270 */
[-CC-:B------:R-:W-:Y:S01]  /*2f70*/  FFMA.FTZ R169, R94, R5.reuse, -R35.reuse ;  /* 0x000000055ea97223 */ /* 0x180fe20000010823 */
[----:B--2---:R-:W-:Y:S01]  /*2f80*/  FSEL R88, R88, -INF , P3 ;  /* 0xff80000058587808 */ /* 0x004fe20001800000 */
[-CC-:B------:R-:W-:Y:S01]  /*2f90*/  FFMA.FTZ R173, R114, R5.reuse, -R35.reuse ;  /* 0x0000000572ad7223 */ /* 0x180fe20000010823 */
[----:B0-----:R-:W-:Y:S01]  /*2fa0*/  FSEL R89, R89, -INF , P4 ;  /* 0xff80000059597808 */ /* 0x001fe20002000000 */
[-CC-:B------:R-:W-:Y:S01]  /*2fb0*/  FFMA.FTZ R171, R74, R5.reuse, -R35.reuse ;  /* 0x000000054aab7223 */ /* 0x180fe20000010823 */
[----:B------:R-:W-:Y:S01]  /*2fc0*/  ISETP.GT.AND P3, PT, R27, 0x9, PT ;  /* 0x000000091b00780c */ /* 0x000fe20003f64270 */
[----:B------:R-:W-:Y:S01]  /*2fd0*/  MUFU.TANH R15, R15 ;  /* 0x0000000f000f7308 */ /* 0x000fe20000002400 */
[----:B-1----:R-:W-:Y:S01]  /*2fe0*/  FSEL R64, R91, -INF , P5 ;  /* 0xff8000005b407808 */ /* 0x002fe20002800000 */
[--C-:B------:R-:W-:Y:S01]  /*2ff0*/  FFMA.FTZ R165, R66, R5, -R35.reuse ;  /* 0x0000000542a57223 */ /* 0x100fe20000010823 */
[----:B------:R-:W-:Y:S01]  /*3000*/  FMNMX.FTZ R31, R88, R89, !PT ;  /* 0x00000059581f7209 */ /* 0x000fe20007810000 */
[-CC-:B------:R-:W-:Y:S01]  /*3010*/  FFMA.FTZ R33, R33, R5.reuse, -R35.reuse ;  /* 0x0000000521217223 */ /* 0x180fe20000010823 */
[C---:B------:R-:W-:Y:S01]  /*3020*/  ISETP.GT.AND P4, PT, R27.reuse, 0x10, PT ;  /* 0x000000101b00780c */ /* 0x040fe20003f84270 */
[--C-:B------:R-:W-:Y:S01]  /*3030*/  FFMA.FTZ R167, R30, R5, -R35.reuse ;  /* 0x000000051ea77223 */ /* 0x100fe20000010823 */
[----:B----4-:R-:W-:Y:S01]  /*3040*/  FSEL R90, R90, -INF , P3 ;  /* 0xff8000005a5a7808 */ /* 0x010fe20001800000 */
[----:B------:R0:W-:Y:S01]  /*3050*/  MUFU.TANH R118, R76 ;  /* 0x0000004c00767308 */ /* 0x0001e20000002400 */
[----:B------:R-:W-:Y:S01]  /*3060*/  FMNMX.FTZ R31, R64, R31, !PT ;  /* 0x0000001f401f7209 */ /* 0x000fe20007810000 */
[-CC-:B------:R-:W-:Y:S01]  /*3070*/  FFMA.FTZ R30, R34, R5.reuse, -R35.reuse ;  /* 0x00000005221e7223 */ /* 0x180fe20000010823 */
[C---:B------:R-:W-:Y:S01]  /*3080*/  ISETP.GT.AND P3, PT, R27.reuse, 0x11, PT ;  /* 0x000000111b00780c */ /* 0x040fe20003f64270 */
[-CC-:B------:R-:W-:Y:S01]  /*3090*/  FFMA.FTZ R161, R32, R5.reuse, -R35.reuse ;  /* 0x0000000520a17223 */ /* 0x180fe20000010823 */
[----:B-----5:R-:W-:Y:S01]  /*30a0*/  FSEL R68, R28, -INF , P4 ;  /* 0xff8000001c447808 */ /* 0x020fe20002000000 */
[--C-:B------:R-:W-:Y:S01]  /*30b0*/  FFMA.FTZ R28, R70, R5, -R35.reuse ;  /* 0x00000005461c7223 */ /* 0x100fe20000010823 */
[----:B------:R-:W-:Y:S01]  /*30c0*/  FMNMX.FTZ R31, R90, R31, !PT ;  /* 0x0000001f5a1f7209 */ /* 0x000fe20007810000 */
[----:B------:R-:W1:Y:S01]  /*30d0*/  MUFU.TANH R14, R14 ;  /* 0x0000000e000e7308 */ /* 0x000e620000002400 */
[----:B------:R-:W-:Y:S01]  /*30e0*/  ISETP.GT.AND P4, PT, R27, 0x18, PT ;  /* 0x000000181b00780c */ /* 0x000fe20003f84270 */
[-CC-:B------:R-:W-:Y:S01]  /*30f0*/  FFMA.FTZ R32, R36, R5.reuse, -R35.reuse ;  /* 0x0000000524207223 */ /* 0x180fe20000010823 */
[----:B---3--:R-:W-:Y:S01]  /*3100*/  FSEL R72, R29, -INF , P3 ;  /* 0xff8000001d487808 */ /* 0x008fe20001800000 */
[--C-:B------:R-:W-:Y:S01]  /*3110*/  FFMA.FTZ R163, R40, R5, -R35.reuse ;  /* 0x0000000528a37223 */ /* 0x100fe20000010823 */
[----:B------:R-:W-:Y:S01]  /*3120*/  FMNMX.FTZ R31, R68, R31, !PT ;  /* 0x0000001f441f7209 */ /* 0x000fe20007810000 */
[-CC-:B------:R-:W-:Y:S01]  /*3130*/  FFMA.FTZ R42, R42, R5.reuse, -R35.reuse ;  /* 0x000000052a2a7223 */ /* 0x180fe20000010823 */
[----:B------:R-:W-:Y:S01]  /*3140*/  ISETP.GT.AND P3, PT, R27, 0x19, PT ;  /* 0x000000191b00780c */ /* 0x000fe20003f64270 */
[----:B------:R-:W-:Y:S01]  /*3150*/  MUFU.TANH R12, R12 ;  /* 0x0000000c000c7308 */ /* 0x000fe20000002400 */
[----:B0-----:R-:W-:Y:S01]  /*3160*/  FSEL R76, R25, -INF , P4 ;  /* 0xff800000194c7808 */ /* 0x001fe20002000000 */
[--C-:B------:R-:W-:Y:S01]  /*3170*/  FFMA.FTZ R44, R44, R5, -R35.reuse ;  /* 0x000000052c2c7223 */ /* 0x100fe20000010823 */
[----:B------:R-:W-:Y:S01]  /*3180*/  FMNMX.FTZ R31, R72, R31, !PT ;  /* 0x0000001f481f7209 */ /* 0x000fe20007810000 */
[-CC-:B------:R-:W-:Y:S01]  /*3190*/  FFMA.FTZ R46, R46, R5.reuse, -R35.reuse ;  /* 0x000000052e2e7223 */ /* 0x180fe20000010823 */
[C---:B------:R-:W-:Y:S01]  /*31a0*/  ISETP.GT.AND P4, PT, R27.reuse, 0x20, PT ;  /* 0x000000201b00780c */ /* 0x040fe20003f84270 */
[--C-:B------:R-:W-:Y:S01]  /*31b0*/  FFMA.FTZ R48, R48, R5, -R35.reuse ;  /* 0x0000000530307223 */ /* 0x100fe20000010823 */
[----:B------:R-:W-:Y:S01]  /*31c0*/  FSEL R78, R24, -INF , P3 ;  /* 0xff800000184e7808 */ /* 0x000fe20001800000 */
[----:B------:R0:W-:Y:S01]  /*31d0*/  MUFU.TANH R120, R80 ;  /* 0x0000005000787308 */ /* 0x0001e20000002400 */
[----:B------:R-:W-:Y:S01]  /*31e0*/  FMNMX.FTZ R31, R76, R31, !PT ;  /* 0x0000001f4c1f7209 */ /* 0x000fe20007810000 */
[-CC-:B------:R-:W-:Y:S01]  /*31f0*/  FFMA.FTZ R50, R50, R5.reuse, -R35.reuse ;  /* 0x0000000532327223 */ /* 0x180fe20000010823 */
[----:B------:R-:W-:Y:S01]  /*3200*/  ISETP.GT.AND P3, PT, R27, 0x21, PT ;  /* 0x000000211b00780c */ /* 0x000fe20003f64270 */
[--C-:B------:R-:W-:Y:S01]  /*3210*/  FFMA.FTZ R52, R52, R5, -R35.reuse ;  /* 0x0000000534347223 */ /* 0x100fe20000010823 */
[----:B------:R-:W-:Y:S01]  /*3220*/  FMNMX.FTZ R31, R78, R31, !PT ;  /* 0x0000001f4e1f7209 */ /* 0x000fe20007810000 */
[-CC-:B------:R-:W-:Y:S01]  /*3230*/  FFMA.FTZ R54, R54, R5.reuse, -R35.reuse ;  /* 0x0000000536367223 */ /* 0x180fe20000010823 */
[----:B------:R-:W-:Y:S01]  /*3240*/  FSEL R82, R21, -INF , P3 ;  /* 0xff80000015527808 */ /* 0x000fe20001800000 */
[----:B------:R-:W2:Y:S01]  /*3250*/  MUFU.TANH R13, R13 ;  /* 0x0000000d000d7308 */ /* 0x000ea20000002400 */
[----:B0-----:R-:W-:Y:S01]  /*3260*/  FSEL R80, R20, -INF , P4 ;  /* 0xff80000014507808 */ /* 0x001fe20002000000 */
[-CC-:B------:R-:W-:Y:S01]  /*3270*/  FFMA.FTZ R20, R92, R5.reuse, -R35.reuse ;  /* 0x000000055c147223 */ /* 0x180fe20000010823 */
[C---:B------:R-:W-:Y:S01]  /*3280*/  ISETP.GT.AND P4, PT, R27.reuse, 0x28, PT ;  /* 0x000000281b00780c */ /* 0x040fe20003f84270 */
[----:B------:R-:W-:Y:S01]  /*3290*/  FFMA.FTZ R56, R56, R5, -R35 ;  /* 0x0000000538387223 */ /* 0x000fe20000010823 */
[----:B------:R-:W-:Y:S01]  /*32a0*/  FMNMX.FTZ R31, R80, R31, !PT ;  /* 0x0000001f501f7209 */ /* 0x000fe20007810000 */
[----:B------:R-:W-:Y:S01]  /*32b0*/  @UP0 ULDC UR9, c[0x0][0x450] ;  /* 0x0001140000090ab9 */ /* 0x000fe20000000800 */
[----:B------:R-:W-:Y:S01]  /*32c0*/  ISETP.GT.AND P3, PT, R27, 0x29, PT ;  /* 0x000000291b00780c */ /* 0x000fe20003f64270 */
[----:B------:R-:W0:Y:S01]  /*32d0*/  MUFU.TANH R11, R11 ;  /* 0x0000000b000b7308 */ /* 0x000e220000002400 */
[----:B------:R-:W-:Y:S01]  /*32e0*/  FMNMX.FTZ R31, R82, R31, !PT ;  /* 0x0000001f521f7209 */ /* 0x000fe20007810000 */
[----:B------:R-:W-:Y:S01]  /*32f0*/  @UP0 USHF.R.U32.HI UR5, URZ, UR9, UR7 ;  /* 0x000000093f050299 */ /* 0x000fe20008011607 */
[----:B-1----:R-:W-:-:S02]  /*3300*/  FSEL R86, R14, -INF , P3 ;  /* 0xff8000000e567808 */ /* 0x002fc40001800000 */
[----:B------:R-:W-:Y:S01]  /*3310*/  ISETP.GT.AND P3, PT, R27, 0x31, PT ;  /* 0x000000311b00780c */ /* 0x000fe20003f64270 */
[----:B------:R-:W-:Y:S02]  /*3320*/  UIADD3 UR8, UR8, UR5, URZ ;  /* 0x0000000508087290 */ /* 0x000fe4000fffe03f */
[----:B------:R1:W-:Y:S01]  /*3330*/  MUFU.TANH R122, R84 ;  /* 0x00000054007a7308 */ /* 0x0003e20000002400 */
[----:B--2---:R-:W-:Y:S01]  /*3340*/  FSEL R104, R13, -INF , P3 ;  /* 0xff8000000d687808 */ /* 0x004fe20001800000 */
[----:B------:R-:W-:Y:S01]  /*3350*/  USHF.R.S32.HI UR5, URZ, 0x1f, UR8 ;  /* 0x0000001f3f057899 */ /* 0x000fe20008011408 */
[----:B------:R-:W-:-:S03]  /*3360*/  ISETP.GT.AND P3, PT, R27, 0x39, PT ;  /* 0x000000391b00780c */ /* 0x000fc60003f64270 */
[----:B------:R-:W-:Y:S02]  /*3370*/  ULEA.HI UR5, UR5, UR8, URZ, 0x7 ;  /* 0x0000000805057291 */ /* 0x000fe4000f8f383f */
[----:B------:R-:W2:Y:S01]  /*3380*/  MUFU.TANH R4, R4 ;  /* 0x0000000400047308 */ /* 0x000ea20000002400 */
[----:B-1----:R-:W-:Y:S01]  /*3390*/  FSEL R84, R15, -INF , P4 ;  /* 0xff8000000f547808 */ /* 0x002fe20002000000 */
[----:B------:R-:W-:Y:S01]  /*33a0*/  USHF.R.S32.HI UR5, URZ, 0x7, UR5 ;  /* 0x000000073f057899 */ /* 0x000fe20008011405 */
[C---:B------:R-:W-:Y:S02]  /*33b0*/  ISETP.GT.AND P4, PT, R27.reuse, 0x30, PT ;  /* 0x000000301b00780c */ /* 0x040fe40003f84270 */
[----:B------:R-:W-:Y:S01]  /*33c0*/  FMNMX.FTZ R31, R84, R31, !PT ;  /* 0x0000001f541f7209 */ /* 0x000fe20007810000 */
[----:B------:R-:W-:Y:S01]  /*33d0*/  UISETP.LT.AND UP1, UPT, URZ, UR5, UPT ;  /* 0x000000053f00728c */ /* 0x000fe2000bf21270 */
[----:B------:R-:W-:Y:S01]  /*33e0*/  FSEL R102, R12, -INF , P4 ;  /* 0xff8000000c667808 */ /* 0x000fe20002000000 */
[----:B------:R-:W-:Y:S01]  /*33f0*/  MUFU.TANH R2, R2 ;  /* 0x0000000200027308 */ /* 0x000fe20000002400 */
[----:B------:R-:W-:Y:S01]  /*3400*/  FMNMX.FTZ R31, R86, R31, !PT ;  /* 0x0000001f561f7209 */ /* 0x000fe20007810000 */
[----:B------:R-:W-:Y:S01]  /*3410*/  USEL UR10, URZ, UR5, !UP1 ;  /* 0x000000053f0a7287 */ /* 0x000fe2000c800000 */
[----:B------:R-:W-:-:S02]  /*3420*/  ISETP.GT.AND P4, PT, R27, 0x38, PT ;  /* 0x000000381b00780c */ /* 0x000fc40003f84270 */
[----:B------:R-:W-:Y:S01]  /*3430*/  FMNMX.FTZ R31, R102, R31, !PT ;  /* 0x0000001f661f7209 */ /* 0x000fe20007810000 */
[----:B------:R-:W-:Y:S01]  /*3440*/  UISETP.GE.AND UP1, UPT, UR4, UR10, UPT ;  /* 0x0000000a0400728c */ /* 0x000fe2000bf26270 */
[----:B0-----:R-:W-:Y:S01]  /*3450*/  FSEL R106, R11, -INF , P4 ;  /* 0xff8000000b6a7808 */ /* 0x001fe20002000000 */
[----:B------:R-:W0:Y:S01]  /*3460*/  MUFU.TANH R3, R3 ;  /* 0x0000000300037308 */ /* 0x000e220000002400 */
[----:B------:R-:W-:Y:S01]  /*3470*/  FMNMX.FTZ R31, R104, R31, !PT ;  /* 0x0000001f681f7209 */ /* 0x000fe20007810000 */
[----:B------:R-:W-:Y:S01]  /*3480*/  FFMA.FTZ R11, R100, R5, -R35 ;  /* 0x00000005640b7223 */ /* 0x000fe20000010823 */
[C---:B------:R-:W-:Y:S02]  /*3490*/  ISETP.GT.AND P4, PT, R27.reuse, 0x40, PT ;  /* 0x000000401b00780c */ /* 0x040fe40003f84270 */
[----:B--2---:R-:W-:Y:S02]  /*34a0*/  FSEL R100, R4, -INF , P3 ;  /* 0xff80000004647808 */ /* 0x004fe40001800000 */
[----:B------:R-:W-:Y:S01]  /*34b0*/  FMNMX.FTZ R31, R106, R31, !PT ;  /* 0x0000001f6a1f7209 */ /* 0x000fe20007810000 */
[----:B------:R-:W1:Y:S01]  /*34c0*/  MUFU.TANH R60, R60 ;  /* 0x0000003c003c7308 */ /* 0x000e620000002400 */
[----:B------:R-:W-:-:S02]  /*34d0*/  ISETP.GT.AND P3, PT, R27, 0x41, PT ;  /* 0x000000411b00780c */ /* 0x000fc40003f64270 */
[----:B------:R-:W-:-:S05]  /*34e0*/  FMNMX.FTZ R31, R100, R31, !PT ;  /* 0x0000001f641f7209 */ /* 0x000fca0007810000 */
[----:B------:R-:W2:Y:S01]  /*34f0*/  MUFU.TANH R61, R61 ;  /* 0x0000003d003d7308 */ /* 0x000ea20000002400 */
[----:B0-----:R-:W-:Y:S02]  /*3500*/  FSEL R98, R3, -INF , P3 ;  /* 0xff80000003627808 */ /* 0x001fe40001800000 */
[----:B------:R-:W-:-:S05]  /*3510*/  ISETP.GT.AND P3, PT, R27, 0x49, PT ;  /* 0x000000491b00780c */ /* 0x000fca0003f64270 */
[----:B------:R0:W-:Y:S08]  /*3520*/  MUFU.EX2 R24, R108 ;  /* 0x0000006c00187308 */ /* 0x0001f00000000800 */
[----:B------:R-:W3:Y:S01]  /*3530*/  MUFU.TANH R65, R65 ;  /* 0x0000004100417308 */ /* 0x000ee20000002400 */
[----:B0-----:R-:W-:Y:S01]  /*3540*/  FSEL R108, R2, -INF , P4 ;  /* 0xff800000026c7808 */ /* 0x001fe20002000000 */
[----:B------:R-:W-:Y:S01]  /*3550*/  FFMA.FTZ R2, R96, R5, -R35 ;  /* 0x0000000560027223 */ /* 0x000fe20000010823 */
[----:B------:R-:W-:-:S02]  /*3560*/  ISETP.GT.AND P4, PT, R27, 0x48, PT ;  /* 0x000000481b00780c */ /* 0x000fc40003f84270 */
[----:B------:R-:W-:Y:S02]  /*3570*/  FMNMX.FTZ R31, R108, R31, !PT ;  /* 0x0000001f6c1f7209 */ /* 0x000fe40007810000 */
[----:B-1----:R-:W-:Y:S01]  /*3580*/  FSEL R110, R60, -INF , P4 ;  /* 0xff8000003c6e7808 */ /* 0x002fe20002000000 */
[----:B------:R-:W0:Y:S01]  /*3590*/  MUFU.TANH R69, R69 ;  /* 0x0000004500457308 */ /* 0x000e220000002400 */
[----:B------:R-:W-:Y:S01]  /*35a0*/  FMNMX.FTZ R31, R98, R31, !PT ;  /* 0x0000001f621f7209 */ /* 0x000fe20007810000 */
[-CC-:B------:R-:W-:Y:S01]  /*35b0*/  FFMA.FTZ R60, R62, R5.reuse, -R35.reuse ;  /* 0x000000053e3c7223 */ /* 0x180fe20000010823 */
[----:B------:R-:W-:Y:S01]  /*35c0*/  ISETP.GT.AND P4, PT, R27, 0x50, PT ;  /* 0x000000501b00780c */ /* 0x000fe20003f84270 */
[----:B------:R-:W-:Y:S01]  /*35d0*/  FFMA.FTZ R35, R58, R5, -R35 ;  /* 0x000000053a237223 */ /* 0x000fe20000010823 */
[----:B--2---:R-:W-:Y:S02]  /*35e0*/  FSEL R96, R61, -INF , P3 ;  /* 0xff8000003d607808 */ /* 0x004fe40001800000 */
[----:B------:R-:W-:Y:S01]  /*35f0*/  FMNMX.FTZ R31, R110, R31, !PT ;  /* 0x0000001f6e1f7209 */ /* 0x000fe20007810000 */
[----:B------:R1:W-:Y:S01]  /*3600*/  MUFU.EX2 R14, R112 ;  /* 0x00000070000e7308 */ /* 0x0003e20000000800 */
[----:B------:R-:W-:-:S02]  /*3610*/  ISETP.GT.AND P3, PT, R27, 0x51, PT ;  /* 0x000000511b00780c */ /* 0x000fc40003f64270 */
[----:B------:R-:W-:Y:S02]  /*3620*/  FMNMX.FTZ R31, R96, R31, !PT ;  /* 0x0000001f601f7209 */ /* 0x000fe40007810000 */
[----:B---3--:R-:W-:Y:S02]  /*3630*/  FSEL R94, R65, -INF , P3 ;  /* 0xff800000415e7808 */ /* 0x008fe40001800000 */
[----:B------:R-:W-:Y:S01]  /*3640*/  ISETP.GT.AND P3, PT, R27, 0x59, PT ;  /* 0x000000591b00780c */ /* 0x000fe20003f64270 */
[----:B------:R-:W2:Y:S01]  /*3650*/  MUFU.TANH R73, R73 ;  /* 0x0000004900497308 */ /* 0x000ea20000002400 */
[----:B-1----:R-:W-:Y:S02]  /*3660*/  FSEL R112, R37, -INF , P4 ;  /* 0xff80000025707808 */ /* 0x002fe40002000000 */
[----:B------:R-:W-:Y:S02]  /*3670*/  ISETP.GT.AND P4, PT, R27, 0x58, PT ;  /* 0x000000581b00780c */ /* 0x000fe40003f84270 */
[----:B------:R-:W-:-:S02]  /*3680*/  FMNMX.FTZ R31, R112, R31, !PT ;  /* 0x0000001f701f7209 */ /* 0x000fc40007810000 */
[----:B------:R-:W-:Y:S01]  /*3690*/  FSEL R114, R39, -INF , P4 ;  /* 0xff80000027727808 */ /* 0x000fe20002000000 */
[----:B------:R-:W1:Y:S01]  /*36a0*/  MUFU.TANH R77, R77 ;  /* 0x0000004d004d7308 */ /* 0x000e620000002400 */
[----:B------:R-:W-:Y:S02]  /*36b0*/  FMNMX.FTZ R31, R94, R31, !PT ;  /* 0x0000001f5e1f7209 */ /* 0x000fe40007810000 */
[----:B------:R-:W-:Y:S02]  /*36c0*/  ISETP.GT.AND P4, PT, R27, 0x60, PT ;  /* 0x000000601b00780c */ /* 0x000fe40003f84270 */
[----:B0-----:R-:W-:Y:S02]  /*36d0*/  FSEL R92, R69, -INF , P3 ;  /* 0xff800000455c7808 */ /* 0x001fe40001800000 */
[----:B------:R-:W-:Y:S01]  /*36e0*/  FMNMX.FTZ R31, R114, R31, !PT ;  /* 0x0000001f721f7209 */ /* 0x000fe20007810000 */
[----:B------:R-:W0:Y:S01]  /*36f0*/  MUFU.TANH R81, R81 ;  /* 0x0000005100517308 */ /* 0x000e220000002400 */
[----:B------:R-:W-:-:S02]  /*3700*/  ISETP.GT.AND P3, PT, R27, 0x61, PT ;  /* 0x000000611b00780c */ /* 0x000fc40003f64270 */
[----:B------:R-:W-:Y:S02]  /*3710*/  FSEL R116, R116, -INF , P4 ;  /* 0xff80000074747808 */ /* 0x000fe40002000000 */
[----:B------:R-:W-:Y:S02]  /*3720*/  FMNMX.FTZ R31, R92, R31, !PT ;  /* 0x0000001f5c1f7209 */ /* 0x000fe40007810000 */
[----:B------:R-:W-:Y:S01]  /*3730*/  ISETP.GT.AND P4, PT, R27, 0x68, PT ;  /* 0x000000681b00780c */ /* 0x000fe20003f84270 */
[----:B------:R-:W-:Y:S01]  /*3740*/  MUFU.TANH R85, R85 ;  /* 0x0000005500557308 */ /* 0x000fe20000002400 */
[----:B--2---:R-:W-:Y:S02]  /*3750*/  FSEL R74, R73, -INF , P3 ;  /* 0xff800000494a7808 */ /* 0x004fe40001800000 */
[----:B------:R-:W-:Y:S02]  /*3760*/  FMNMX.FTZ R31, R116, R31, !PT ;  /* 0x0000001f741f7209 */ /* 0x000fe40007810000 */
[----:B------:R-:W-:-:S02]  /*3770*/  ISETP.GT.AND P3, PT, R27, 0x69, PT ;  /* 0x000000691b00780c */ /* 0x000fc40003f64270 */
[----:B------:R-:W-:Y:S01]  /*3780*/  FSEL R118, R118, -INF , P4 ;  /* 0xff80000076767808 */ /* 0x000fe20002000000 */
[----:B------:R-:W-:Y:S01]  /*3790*/  MUFU.EX2 R181, R181 ;  /* 0x000000b500b57308 */ /* 0x000fe20000000800 */
[----:B------:R-:W-:Y:S02]  /*37a0*/  FMNMX.FTZ R31, R74, R31, !PT ;  /* 0x0000001f4a1f7209 */ /* 0x000fe40007810000 */
[----:B------:R-:W-:Y:S02]  /*37b0*/  ISETP.GT.AND P4, PT, R27, 0x70, PT ;  /* 0x000000701b00780c */ /* 0x000fe40003f84270 */
[----:B-1----:R-:W-:Y:S02]  /*37c0*/  FSEL R70, R77, -INF , P3 ;  /* 0xff8000004d467808 */ /* 0x002fe40001800000 */
[----:B------:R-:W-:Y:S01]  /*37d0*/  FMNMX.FTZ R31, R118, R31, !PT ;  /* 0x0000001f761f7209 */ /* 0x000fe20007810000 */
[----:B------:R-:W1:Y:S01]  /*37e0*/  MUFU.EX2 R26, R33 ;  /* 0x00000021001a7308 */ /* 0x000e620000000800 */
[----:B------:R-:W-:-:S02]  /*37f0*/  ISETP.GT.AND P3, PT, R27, 0x71, PT ;  /* 0x000000711b00780c */ /* 0x000fc40003f64270 */
[----:B------:R-:W-:Y:S02]  /*3800*/  FSEL R120, R120, -INF , P4 ;  /* 0xff80000078787808 */ /* 0x000fe40002000000 */
[----:B------:R-:W-:Y:S02]  /*3810*/  FMNMX.FTZ R31, R70, R31, !PT ;  /* 0x0000001f461f7209 */ /* 0x000fe40007810000 */
[----:B------:R-:W-:Y:S01]  /*3820*/  ISETP.GT.AND P4, PT, R27, 0x78, PT ;  /* 0x000000781b00780c */ /* 0x000fe20003f84270 */
[----:B------:R-:W2:Y:S01]  /*3830*/  MUFU.EX2 R183, R183 ;  /* 0x000000b700b77308 */ /* 0x000ea20000000800 */
[----:B0-----:R-:W-:Y:S02]  /*3840*/  FSEL R66, R81, -INF , P3 ;  /* 0xff80000051427808 */ /* 0x001fe40001800000 */
[----:B------:R-:W-:Y:S02]  /*3850*/  FMNMX.FTZ R31, R120, R31, !PT ;  /* 0x0000001f781f7209 */ /* 0x000fe40007810000 */
[----:B------:R-:W-:-:S02]  /*3860*/  ISETP.GT.AND P3, PT, R27, 0x79, PT ;  /* 0x000000791b00780c */ /* 0x000fc40003f64270 */
[----:B------:R-:W-:Y:S01]  /*3870*/  FSEL R122, R122, -INF , P4 ;  /* 0xff8000007a7a7808 */ /* 0x000fe20002000000 */
[----:B------:R-:W0:Y:S01]  /*3880*/  MUFU.EX2 R38, R38 ;  /* 0x0000002600267308 */ /* 0x000e220000000800 */
[----:B------:R-:W-:Y:S01]  /*3890*/  FMNMX.FTZ R31, R66, R31, !PT ;  /* 0x0000001f421f7209 */ /* 0x000fe20007810000 */
[----:B-1----:R-:W-:Y:S01]  /*38a0*/  FADD.FTZ R34, R181, R26 ;  /* 0x0000001ab5227221 */ /* 0x002fe20000010000 */
[----:B------:R-:W-:Y:S02]  /*38b0*/  FSEL R62, R85, -INF , P3 ;  /* 0xff800000553e7808 */ /* 0x000fe40001800000 */
[----:B------:R-:W-:Y:S02]  /*38c0*/  FMNMX.FTZ R31, R122, R31, !PT ;  /* 0x0000001f7a1f7209 */ /* 0x000fe40007810000 */
[----:B------:R-:W-:Y:S01]  /*38d0*/  F2FP.BF16.F32.PACK_AB R181, R26, R181 ;  /* 0x000000b51ab5723e */ /* 0x000fe200000010ff */
[----:B------:R-:W1:Y:S01]  /*38e0*/  MUFU.EX2 R177, R177 ;  /* 0x000000b100b17308 */ /* 0x000e620000000800 */
[----:B------:R-:W-:-:S05]  /*38f0*/  FMNMX.FTZ R31, R62, R31, !PT ;  /* 0x0000001f3e1f7209 */ /* 0x000fca0007810000 */
[----:B------:R-:W3:Y:S02]  /*3900*/  SHFL.BFLY PT, R12, R31, 0x2, 0x1f ;  /* 0x0c401f001f0c7f89 */ /* 0x000ee400000e0000 */
[----:B------:R-:W4:Y:S08]  /*3910*/  MUFU.EX2 R179, R179 ;  /* 0x000000b300b37308 */ /* 0x000f300000000800 */
[----:B------:R-:W5:Y:S08]  /*3920*/  MUFU.EX2 R173, R173 ;  /* 0x000000ad00ad7308 */ /* 0x000f700000000800 */
[----:B------:R-:W5:Y:S01]  /*3930*/  MUFU.EX2 R4, R11 ;  /* 0x0000000b00047308 */ /* 0x000f620000000800 */
[----:B---3--:R-:W-:Y:S01]  /*3940*/  FMNMX.FTZ R3, R31, R12, !PT ;  /* 0x0000000c1f037209 */ /* 0x008fe20007810000 */
[----:B--2---:R-:W-:-:S06]  /*3950*/  FADD.FTZ R31, R183, R34 ;  /* 0x00000022b71f7221 */ /* 0x004fcc0000010000 */
[----:B------:R-:W2:Y:S01]  /*3960*/  MUFU.EX2 R175, R175 ;  /* 0x000000af00af7308 */ /* 0x000ea20000000800 */
[C---:B0-----:R-:W-:Y:S01]  /*3970*/  F2FP.BF16.F32.PACK_AB R183, R38.reuse, R183 ;  /* 0x000000b726b7723e */ /* 0x041fe200000010ff */
[----:B------:R-:W0:Y:S01]  /*3980*/  SHFL.BFLY PT, R12, R3, 0x1, 0x1f ;  /* 0x0c201f00030c7f89 */ /* 0x000e2200000e0000 */
[----:B------:R-:W-:-:S04]  /*3990*/  FADD.FTZ R34, R38, R31 ;  /* 0x0000001f26227221 */ /* 0x000fc80000010000 */
[----:B-1----:R-:W-:Y:S01]  /*39a0*/  FADD.FTZ R33, R177, R34 ;  /* 0x00000022b1217221 */ /* 0x002fe20000010000 */
[----:B------:R4:W-:Y:S01]  /*39b0*/  MUFU.EX2 R155, R35 ;  /* 0x00000023009b7308 */ /* 0x0009e20000000800 */
[C---:B------:R-:W-:Y:S02]  /*39c0*/  F2FP.BF16.F32.PACK_AB R177, R24.reuse, R177 ;  /* 0x000000b118b1723e */ /* 0x040fe400000010ff */
[----:B------:R-:W-:-:S05]  /*39d0*/  FADD.FTZ R34, R24, R33 ;  /* 0x0000002118227221 */ /* 0x000fca0000010000 */
[----:B------:R-:W1:Y:S01]  /*39e0*/  MUFU.EX2 R2, R2 ;  /* 0x0000000200027308 */ /* 0x000e620000000800 */
[----:B----4-:R-:W-:Y:S01]  /*39f0*/  FADD.FTZ R35, R179, R34 ;  /* 0x00000022b3237221 */ /* 0x010fe20000010000 */
[----:B------:R-:W-:-:S03]  /*3a00*/  F2FP.BF16.F32.PACK_AB R179, R14, R179 ;  /* 0x000000b30eb3723e */ /* 0x000fc600000010ff */
[----:B------:R-:W-:-:S03]  /*3a10*/  FADD.FTZ R36, R14, R35 ;  /* 0x000000230e247221 */ /* 0x000fc60000010000 */
[----:B------:R-:W3:Y:S01]  /*3a20*/  MUFU.EX2 R169, R169 ;  /* 0x000000a900a97308 */ /* 0x000ee20000000800 */
[----:B-----5:R-:W-:Y:S01]  /*3a30*/  FADD.FTZ R37, R173, R36 ;  /* 0x00000024ad257221 */ /* 0x020fe20000010000 */
[----:B0-----:R-:W-:Y:S02]  /*3a40*/  FMNMX.FTZ R12, R3, R12, !PT ;  /* 0x0000000c030c7209 */ /* 0x001fe40007810000 */
[C---:B------:R-:W-:Y:S01]  /*3a50*/  F2FP.BF16.F32.PACK_AB R173, R4.reuse, R173 ;  /* 0x000000ad04ad723e */ /* 0x040fe200000010ff */
[----:B------:R-:W-:Y:S01]  /*3a60*/  FADD.FTZ R36, R4, R37 ;  /* 0x0000002504247221 */ /* 0x000fe20000010000 */
[C---:B------:R-:W-:Y:S01]  /*3a70*/  FSETP.NEU.FTZ.AND P3, PT, R12.reuse, -INF , PT ;  /* 0xff8000000c00780b */ /* 0x040fe20003f7d000 */
[----:B------:R-:W-:Y:S01]  /*3a80*/  FMUL.FTZ R3, R12, R5 ;  /* 0x000000050c037220 */ /* 0x000fe20000410000 */
[----:B------:R-:W0:Y:S01]  /*3a90*/  MUFU.EX2 R20, R20 ;  /* 0x0000001400147308 */ /* 0x000e220000000800 */
[----:B--2---:R-:W-:Y:S01]  /*3aa0*/  FADD.FTZ R37, R175, R36 ;  /* 0x00000024af257221 */ /* 0x004fe20000010000 */
[----:B-1----:R-:W-:-:S02]  /*3ab0*/  F2FP.BF16.F32.PACK_AB R175, R2, R175 ;  /* 0x000000af02af723e */ /* 0x002fc400000010ff */
[----:B------:R-:W-:Y:S01]  /*3ac0*/  FSEL R3, R3, RZ, P3 ;  /* 0x000000ff03037208 */ /* 0x000fe20001800000 */
[----:B------:R-:W-:Y:S01]  /*3ad0*/  FADD.FTZ R36, R2, R37 ;  /* 0x0000002502247221 */ /* 0x000fe20000010000 */
[----:B------:R-:W-:Y:S02]  /*3ae0*/  PLOP3.LUT P3, PT, PT, PT, UP1, 0x80, 0x0 ;  /* 0x000000000000781c */ /* 0x000fe40003f6f018 */
[----:B------:R-:W1:Y:S01]  /*3af0*/  MUFU.EX2 R171, R171 ;  /* 0x000000ab00ab7308 */ /* 0x000e620000000800 */
        /* <DEDUP_REMOVED lines=14> */
[----:B---3--:R-:W-:Y:S01]  /*3be0*/  FADD.FTZ R39, R169, R36 ;  /* 0x00000024a9277221 */ /* 0x008fe20000010000 */
[----:B------:R-:W2:Y:S01]  /*3bf0*/  MUFU.EX2 R89, R89 ;  /* 0x0000005900597308 */ /* 0x000ea20000000800 */
[-CC-:B------:R-:W-:Y:S01]  /*3c00*/  FFMA.FTZ R104, R104, R5.reuse, -R3.reuse ;  /* 0x0000000568687223 */ /* 0x180fe20000010803 */
[-C--:B------:R-:W-:Y:S01]  /*3c10*/  FFMA.FTZ R106, R106, R5.reuse, -R3 ;  /* 0x000000056a6a7223 */ /* 0x080fe20000010803 */
[----:B0-----:R-:W-:Y:S01]  /*3c20*/  FADD.FTZ R36, R20, R39 ;  /* 0x0000002714247221 */ /* 0x001fe20000010000 */
[-CC-:B------:R-:W-:Y:S01]  /*3c30*/  FFMA.FTZ R100, R100, R5.reuse, -R3.reuse ;  /* 0x0000000564647223 */ /* 0x180fe20000010803 */
[-CC-:B------:R-:W-:Y:S01]  /*3c40*/  FFMA.FTZ R108, R108, R5.reuse, -R3.reuse ;  /* 0x000000056c6c7223 */ /* 0x180fe20000010803 */
[-CC-:B------:R-:W-:Y:S01]  /*3c50*/  FFMA.FTZ R98, R98, R5.reuse, -R3.reuse ;  /* 0x0000000562627223 */ /* 0x180fe20000010803 */
[----:B-1----:R-:W-:Y:S01]  /*3c60*/  FADD.FTZ R39, R171, R36 ;  /* 0x00000024ab277221 */ /* 0x002fe20000010000 */
[----:B------:R-:W0:Y:S01]  /*3c70*/  MUFU.EX2 R64, R64 ;  /* 0x0000004000407308 */ /* 0x000e220000000800 */
[-CC-:B------:R-:W-:Y:S01]  /*3c80*/  FFMA.FTZ R110, R110, R5.reuse, -R3.reuse ;  /* 0x000000056e6e7223 */ /* 0x180fe20000010803 */
[-CC-:B------:R-:W-:Y:S01]  /*3c90*/  FFMA.FTZ R96, R96, R5.reuse, -R3.reuse ;  /* 0x0000000560607223 */ /* 0x180fe20000010803 */
[-CC-:B------:R-:W-:Y:S01]  /*3ca0*/  FFMA.FTZ R112, R112, R5.reuse, -R3.reuse ;  /* 0x0000000570707223 */ /* 0x180fe20000010803 */
[-CC-:B------:R-:W-:Y:S01]  /*3cb0*/  FFMA.FTZ R94, R94, R5.reuse, -R3.reuse ;  /* 0x000000055e5e7223 */ /* 0x180fe20000010803 */
[-CC-:B------:R-:W-:Y:S01]  /*3cc0*/  FFMA.FTZ R114, R114, R5.reuse, -R3.reuse ;  /* 0x0000000572727223 */ /* 0x180fe20000010803 */
[-CC-:B------:R-:W-:Y:S01]  /*3cd0*/  FFMA.FTZ R92, R92, R5.reuse, -R3.reuse ;  /* 0x000000055c5c7223 */ /* 0x180fe20000010803 */
[-C--:B------:R-:W-:Y:S01]  /*3ce0*/  FFMA.FTZ R116, R116, R5.reuse, -R3 ;  /* 0x0000000574747223 */ /* 0x080fe20000010803 */
[----:B------:R1:W3:Y:S01]  /*3cf0*/  MUFU.EX2 R11, R90 ;  /* 0x0000005a000b7308 */ /* 0x0002e20000000800 */
[----:B--2---:R-:W-:Y:S01]  /*3d00*/  FADD.FTZ R33, R88, R89 ;  /* 0x0000005958217221 */ /* 0x004fe20000010000 */
[-CC-:B------:R-:W-:Y:S01]  /*3d10*/  FFMA.FTZ R74, R74, R5.reuse, -R3.reuse ;  /* 0x000000054a4a7223 */ /* 0x180fe20000010803 */
[-CC-:B------:R-:W-:Y:S01]  /*3d20*/  FFMA.FTZ R118, R118, R5.reuse, -R3.reuse ;  /* 0x0000000576767223 */ /* 0x180fe20000010803 */
[-CC-:B------:R-:W-:Y:S01]  /*3d30*/  FFMA.FTZ R70, R70, R5.reuse, -R3.reuse ;  /* 0x0000000546467223 */ /* 0x180fe20000010803 */
[-CC-:B------:R-:W-:Y:S01]  /*3d40*/  FFMA.FTZ R120, R120, R5.reuse, -R3.reuse ;  /* 0x0000000578787223 */ /* 0x180fe20000010803 */
[-CC-:B------:R-:W-:Y:S01]  /*3d50*/  FFMA.FTZ R66, R66, R5.reuse, -R3.reuse ;  /* 0x0000000542427223 */ /* 0x180fe20000010803 */
[-C--:B------:R-:W-:Y:S01]  /*3d60*/  FFMA.FTZ R122, R122, R5.reuse, -R3 ;  /* 0x000000057a7a7223 */ /* 0x080fe20000010803 */
[----:B------:R-:W2:Y:S01]  /*3d70*/  MUFU.EX2 R68, R68 ;  /* 0x0000004400447308 */ /* 0x000ea20000000800 */
[----:B0-----:R-:W-:Y:S01]  /*3d80*/  FADD.FTZ R34, R64, R33 ;  /* 0x0000002140227221 */ /* 0x001fe20000010000 */
[----:B------:R-:W-:Y:S01]  /*3d90*/  FFMA.FTZ R62, R62, R5, -R3 ;  /* 0x000000053e3e7223 */ /* 0x000fe20000010803 */
[----:B------:R-:W-:-:S02]  /*3da0*/  F2FP.BF16.F32.PACK_AB R180, R89, R88 ;  /* 0x0000005859b4723e */ /* 0x000fc400000010ff */
[----:B-1----:R-:W-:Y:S02]  /*3db0*/  CS2R R90, SRZ ;  /* 0x00000000005a7805 */ /* 0x002fe4000001ff00 */
[----:B------:R-:W-:Y:S02]  /*3dc0*/  F2FP.BF16.F32.PACK_AB R169, R20, R169 ;  /* 0x000000a914a9723e */ /* 0x000fe400000010ff */
[----:B------:R-:W-:Y:S01]  /*3dd0*/  CS2R R88, SRZ ;  /* 0x0000000000587805 */ /* 0x000fe2000001ff00 */
[----:B------:R-:W0:Y:S01]  /*3de0*/  MUFU.EX2 R13, R72 ;  /* 0x00000048000d7308 */ /* 0x000e220000000800 */
[C---:B---3--:R-:W-:Y:S01]  /*3df0*/  FADD.FTZ R35, R11.reuse, R34 ;  /* 0x000000220b237221 */ /* 0x048fe20000010000 */
        /* <DEDUP_REMOVED lines=29> */
[----:B------:R0:W3:Y:S01]  /*3fd0*/  MUFU.EX2 R27, R104 ;  /* 0x00000068001b7308 */ /* 0x0000e20000000800 */
[----:B-1----:R-:W-:-:S07]  /*3fe0*/  FADD.FTZ R0, R102, R39 ;  /* 0x0000002766007221 */ /* 0x002fce0000010000 */
[----:B------:R-:W1:Y:S01]  /*3ff0*/  MUFU.EX2 R30, R30 ;  /* 0x0000001e001e7308 */ /* 0x000e620000000800 */
[----:B--2---:R-:W-:Y:S01]  /*4000*/  FADD.FTZ R41, R167, R34 ;  /* 0x00000022a7297221 */ /* 0x004fe20000010000 */
[----:B0-----:R-:W-:-:S06]  /*4010*/  CS2R R104, SRZ ;  /* 0x0000000000687805 */ /* 0x001fcc000001ff00 */
[----:B------:R-:W0:Y:S01]  /*4020*/  MUFU.EX2 R106, R106 ;  /* 0x0000006a006a7308 */ /* 0x000e220000000800 */
[C---:B---3--:R-:W-:Y:S01]  /*4030*/  FADD.FTZ R39, R27.reuse, R0 ;  /* 0x000000001b277221 */ /* 0x048fe20000010000 */
[----:B------:R-:W-:Y:S02]  /*4040*/  F2FP.BF16.F32.PACK_AB R168, R27, R102 ;  /* 0x000000661ba8723e */ /* 0x000fe400000010ff */
[----:B------:R-:W-:-:S04]  /*4050*/  CS2R R102, SRZ ;  /* 0x0000000000667805 */ /* 0x000fc8000001ff00 */
[----:B------:R-:W2:Y:S01]  /*4060*/  MUFU.EX2 R161, R161 ;  /* 0x000000a100a17308 */ /* 0x000ea20000000800 */
[C---:B-1----:R-:W-:Y:S01]  /*4070*/  FADD.FTZ R34, R30.reuse, R41 ;  /* 0x000000291e227221 */ /* 0x042fe20000010000 */
[----:B------:R-:W-:-:S06]  /*4080*/  F2FP.BF16.F32.PACK_AB R167, R30, R167 ;  /* 0x000000a71ea7723e */ /* 0x000fcc00000010ff */
[----:B------:R1:W3:Y:S01]  /*4090*/  MUFU.EX2 R29, R100 ;  /* 0x00000064001d7308 */ /* 0x0002e20000000800 */
[----:B0-----:R-:W-:-:S07]  /*40a0*/  FADD.FTZ R0, R106, R39 ;  /* 0x000000276a007221 */ /* 0x001fce0000010000 */
[----:B------:R-:W0:Y:S01]  /*40b0*/  MUFU.EX2 R32, R32 ;  /* 0x0000002000207308 */ /* 0x000e220000000800 */
[----:B--2---:R-:W-:Y:S01]  /*40c0*/  FADD.FTZ R41, R161, R34 ;  /* 0x00000022a1297221 */ /* 0x004fe20000010000 */
[----:B-1----:R-:W-:-:S06]  /*40d0*/  CS2R R100, SRZ ;  /* 0x0000000000647805 */ /* 0x002fcc000001ff00 */
[----:B------:R-:W1:Y:S01]  /*40e0*/  MUFU.EX2 R108, R108 ;  /* 0x0000006c006c7308 */ /* 0x000e620000000800 */
[C---:B---3--:R-:W-:Y:S01]  /*40f0*/  FADD.FTZ R3, R29.reuse, R0 ;  /* 0x000000001d037221 */ /* 0x048fe20000010000 */
[----:B------:R-:W-:Y:S02]  /*4100*/  F2FP.BF16.F32.PACK_AB R170, R29, R106 ;  /* 0x0000006a1daa723e */ /* 0x000fe400000010ff */
[----:B------:R-:W-:-:S04]  /*4110*/  CS2R R106, SRZ ;  /* 0x00000000006a7805 */ /* 0x000fc8000001ff00 */
        /* <DEDUP_REMOVED lines=51> */
[----:B------:R-:W0:Y:S01]  /*4450*/  MUFU.EX2 R39, R74 ;  /* 0x0000004a00277308 */ /* 0x000e220000000800 */
[----:B-1----:R-:W-:-:S07]  /*4460*/  FADD.FTZ R0, R116, R3 ;  /* 0x0000000374007221 */ /* 0x002fce0000010000 */
[----:B------:R-:W1:Y:S01]  /*4470*/  MUFU.EX2 R118, R118 ;  /* 0x0000007600767308 */ /* 0x000e620000000800 */
[----:B--2---:R-:W-:-:S04]  /*4480*/  FADD.FTZ R2, R56, R45 ;  /* 0x0000002d38027221 */ /* 0x004fc80000010000 */
[C---:B------:R-:W-:Y:S01]  /*4490*/  FADD.FTZ R3, R155.reuse, R2 ;  /* 0x000000029b037221 */ /* 0x040fe20000010000 */
[----:B------:R-:W-:Y:S01]  /*44a0*/  F2FP.BF16.F32.PACK_AB R155, R155, R56 ;  /* 0x000000389b9b723e */ /* 0x000fe200000010ff */
[----:B------:R-:W-:Y:S01]  /*44b0*/  IMAD.MOV.U32 R2, RZ, RZ, 0x3f800000 ;  /* 0x3f800000ff027424 */ /* 0x000fe200078e00ff */
[----:B------:R-:W2:Y:S01]  /*44c0*/  MUFU.EX2 R41, R70 ;  /* 0x0000004600297308 */ /* 0x000ea20000000800 */
[C---:B0-----:R-:W-:Y:S01]  /*44d0*/  FADD.FTZ R45, R39.reuse, R0 ;  /* 0x00000000272d7221 */ /* 0x041fe20000010000 */
[----:B------:R-:W-:Y:S02]  /*44e0*/  F2FP.BF16.F32.PACK_AB R156, R39, R116 ;  /* 0x00000074279c723e */ /* 0x000fe400000010ff */
[----:B------:R-:W-:-:S04]  /*44f0*/  CS2R R116, SRZ ;  /* 0x0000000000747805 */ /* 0x000fc8000001ff00 */
[----:B------:R-:W0:Y:S01]  /*4500*/  MUFU.EX2 R120, R120 ;  /* 0x0000007800787308 */ /* 0x000e220000000800 */
[----:B-1----:R-:W-:-:S07]  /*4510*/  FADD.FTZ R0, R118, R45 ;  /* 0x0000002d76007221 */ /* 0x002fce0000010000 */
[----:B------:R-:W1:Y:S01]  /*4520*/  MUFU.EX2 R43, R66 ;  /* 0x00000042002b7308 */ /* 0x000e620000000800 */
[C---:B--2---:R-:W-:Y:S01]  /*4530*/  FADD.FTZ R13, R41.reuse, R0 ;  /* 0x00000000290d7221 */ /* 0x044fe20000010000 */
[----:B------:R-:W-:Y:S02]  /*4540*/  F2FP.BF16.F32.PACK_AB R158, R41, R118 ;  /* 0x00000076299e723e */ /* 0x000fe400000010ff */
[----:B------:R-:W-:-:S04]  /*4550*/  CS2R R118, SRZ ;  /* 0x0000000000767805 */ /* 0x000fc8000001ff00 */
[----:B------:R-:W2:Y:S01]  /*4560*/  MUFU.EX2 R122, R122 ;  /* 0x0000007a007a7308 */ /* 0x000ea20000000800 */
[----:B0-----:R-:W-:-:S07]  /*4570*/  FADD.FTZ R0, R120, R13 ;  /* 0x0000000d78007221 */ /* 0x001fce0000010000 */
[----:B------:R-:W0:Y:S01]  /*4580*/  MUFU.EX2 R11, R62 ;  /* 0x0000003e000b7308 */ /* 0x000e220000000800 */
[C---:B-1----:R-:W-:Y:S01]  /*4590*/  FADD.FTZ R13, R43.reuse, R0 ;  /* 0x000000002b0d7221 */ /* 0x042fe20000010000 */
[----:B------:R-:W-:Y:S01]  /*45a0*/  F2FP.BF16.F32.PACK_AB R152, R43, R120 ;  /* 0x000000782b98723e */ /* 0x000fe200000010ff */
[----:B------:R-:W-:Y:S01]  /*45b0*/  IMAD.MOV.U32 R0, RZ, RZ, 0x3f800000 ;  /* 0x3f800000ff007424 */ /* 0x000fe200078e00ff */
[----:B------:R-:W-:Y:S01]  /*45c0*/  CS2R R120, SRZ ;  /* 0x0000000000787805 */ /* 0x000fe2000001ff00 */
[----:B--2---:R-:W-:Y:S01]  /*45d0*/  FADD.FTZ R4, R122, R13 ;  /* 0x0000000d7a047221 */ /* 0x004fe20000010000 */
[----:B0-----:R-:W-:-:S03]  /*45e0*/  F2FP.BF16.F32.PACK_AB R154, R11, R122 ;  /* 0x0000007a0b9a723e */ /* 0x001fc600000010ff */
[----:B------:R-:W-:Y:S01]  /*45f0*/  FADD.FTZ R4, R11, R4 ;  /* 0x000000040b047221 */ /* 0x000fe20000010000 */
[----:B------:R-:W-:Y:S01]  /*4600*/  CS2R R122, SRZ ;  /* 0x00000000007a7805 */ /* 0x000fe2000001ff00 */
[----:B------:R-:W-:Y:S06]  /*4610*/  @!P3 BRA `(.L_x_2251) ;  /* 0x0000003000c4b947 */ /* 0x000fec0003800000 */
[----:B------:R-:W-:Y:S01]  /*4620*/  IMAD.MOV.U32 R11, RZ, RZ, R10 ;  /* 0x000000ffff0b7224 */ /* 0x000fe200078e000a */
[----:B------:R-:W-:Y:S01]  /*4630*/  UMOV UR5, UR37 ;  /* 0x0000002500057c82 */ /* 0x000fe20008000000 */
[----:B------:R-:W-:Y:S01]  /*4640*/  IMAD.MOV.U32 R13, RZ, RZ, R12 ;  /* 0x000000ffff0d7224 */ /* 0x000fe200078e000c */
[----:B------:R-:W-:Y:S01]  /*4650*/  UMOV UR6, UR36 ;  /* 0x0000002400067c82 */ /* 0x000fe20008000000 */
[----:B------:R-:W-:Y:S01]  /*4660*/  IMAD.MOV.U32 R0, RZ, RZ, 0x3f800000 ;  /* 0x3f800000ff007424 */ /* 0x000fe200078e00ff */
[----:B------:R-:W-:Y:S01]  /*4670*/  ULDC UR42, c[0x0][0x288] ;  /* 0x0000a200002a7ab9 */ /* 0x000fe20000000800 */
[----:B------:R-:W-:Y:S01]  /*4680*/  IMAD.MOV.U32 R151, RZ, RZ, RZ ;  /* 0x000000ffff977224 */ /* 0x000fe200078e00ff */
[----:B------:R-:W-:-:S06]  /*4690*/  ULDC UR7, c[0x0][0x9d8] ;  /* 0x0002760000077ab9 */ /* 0x000fcc0000000800 */
.L_x_2260:
[----:B------:R-:W-:-:S04]  /*46a0*/  UIADD3 UR8, UR6, 0x1, URZ ;  /* 0x0000000106087890 */ /* 0x000fc8000fffe03f */
[----:B------:R-:W-:-:S04]  /*46b0*/  UISETP.NE.AND UP1, UPT, UR8, 0x2, UPT ;  /* 0x000000020800788c */ /* 0x000fc8000bf25270 */
[----:B------:R-:W-:Y:S02]  /*46c0*/  USEL UR37, URZ, 0x1, UP1 ;  /* 0x000000013f257887 */ /* 0x000fe40008800000 */
[----:B------:R-:W-:Y:S02]  /*46d0*/  USEL UR36, UR8, URZ, UP1 ;  /* 0x0000003f08247287 */ /* 0x000fe40008800000 */
[----:B------:R-:W-:Y:S01]  /*46e0*/  ULOP3.LUT UR37, UR5, UR37, URZ, 0x3c, !UPT ;  /* 0x0000002505257292 */ /* 0x000fe2000f8e3c3f */
[----:B------:R-:W-:Y:S11]  /*46f0*/  @!P0 BRA `(.L_x_2252) ;  /* 0x0000000000048947 */ /* 0x000ff60003800000 */
[----:B------:R-:W-:Y:S01]  /*4700*/  BPT.TRAP 0x1 ;  /* 0x000000040000795c */ /* 0x000fe20000300000 */
.L_x_2252:
[----:B------:R-:W-:Y:S01]  /*4710*/  ULEA UR8, UR36, UR38, 0x3 ;  /* 0x0000002624087291 */ /* 0x000fe2000f8e183f */
[----:B------:R-:W-:-:S04]  /*4720*/  MOV R5, UR37 ;  /* 0x0000002500057c02 */ /* 0x000fc80008000f00 */
[----:B------:R-:W-:-:S04]  /*4730*/  SHF.L.U32 R5, R5, 0x1f, RZ ;  /* 0x0000001f05057819 */ /* 0x000fc800000006ff */
[----:B------:R0:W1:Y:S01]  /*4740*/  SYNCS.PHASECHK.TRANS64.TRYWAIT P3, [UR8+0x34830], R5 ;  /* 0x03483005ff0075a7 */ /* 0x0000620008060148 */
[----:B------:R-:W-:Y:S05]  /*4750*/  @!P0 BRA `(.L_x_2253) ;  /* 0x0000000000048947 */ /* 0x000fea0003800000 */
[----:B------:R-:W-:Y:S01]  /*4760*/  BPT.TRAP 0x1 ;  /* 0x000000040000795c */ /* 0x000fe20000300000 */
.L_x_2253:
[----:B-1----:R-:W-:Y:S05]  /*4770*/  @P3 BRA `(.L_x_2254) ;  /* 0x0000000000083947 */ /* 0x002fea0003800000 */
[----:B------:R-:W1:Y:S02]  /*4780*/  SYNCS.PHASECHK.TRANS64.TRYWAIT P3, [UR8+0x34830], R5 ;  /* 0x03483005ff0075a7 */ /* 0x000e640008060148 */
[----:B-1----:R-:W-:Y:S05]  /*4790*/  @!P3 BRA `(.L_x_2255) ;  /* 0x000000d00088b947 */ /* 0x002fea0003800000 */
.L_x_2254:
        /* <DEDUP_REMOVED lines=141> */
.L_x_2256:
[----:B------:R-:W-:Y:S01]  /*5070*/  ULEA UR9, UR6, UR38, 0x3 ;  /* 0x0000002606097291 */ /* 0x000fe2000f8e183f */
[----:B------:R-:W-:-:S05]  /*5080*/  IMAD.U32 R0, RZ, RZ, UR5 ;  /* 0x00000005ff007e24 */ /* 0x000fca000f8e00ff */
[----:B------:R-:W-:-:S04]  /*5090*/  SHF.L.U32 R0, R0, 0x1f, RZ ;  /* 0x0000001f00007819 */ /* 0x000fc800000006ff */
[----:B------:R2:W3:Y:S01]  /*50a0*/  SYNCS.PHASECHK.TRANS64.TRYWAIT P3, [UR9+0x34850], R0 ;  /* 0x03485000ff0075a7 */ /* 0x0004e20008060149 */
[----:B------:R-:W-:Y:S05]  /*50b0*/  @!P0 BRA `(.L_x_2257) ;  /* 0x0000000000048947 */ /* 0x000fea0003800000 */
[----:B------:R-:W-:Y:S01]  /*50c0*/  BPT.TRAP 0x1 ;  /* 0x000000040000795c */ /* 0x000fe20000300000 */
.L_x_2257:
[----:B---3--:R-:W-:Y:S05]  /*50d0*/  @P3 BRA `(.L_x_2258) ;  /* 0x0000000000083947 */ /* 0x008fea0003800000 */
[----:B------:R-:W3:Y:S02]  /*50e0*/  SYNCS.PHASECHK.TRANS64.TRYWAIT P3, [UR9+0x34850], R0 ;  /* 0x03485000ff0075a7 */ /* 0x000ee40008060149 */
[----:B---3--:R-:W-:Y:S05]  /*50f0*/  @!P3 BRA `(.L_x_2259) ;  /* 0x000000c80048b947 */ /* 0x008fea0003800000 */
.L_x_2258:
[----:B------:R-:W-:Y:S01]  /*5100*/  UIADD3 UR5, UR38, 0x400, URZ ;  /* 0x0000040026057890 */ /* 0x000fe2000fffe03f */
[----:B------:R-:W-:Y:S01]  /*5110*/  WARPGROUP.ARRIVE ;  /* 0x00000000000079c5 */ /* 0x000fe20000000000 */
[----:B------:R-:W-:Y:S01]  /*5120*/  UMOV UR15, 0x40000040 ;  /* 0x40000040000f7882 */ /* 0x000fe20000000000 */
[----:B------:R-:W-:Y:S01]  /*5130*/  FMUL.FTZ R194, R27, UR7 ;  /* 0x000000071bc27c20 */ /* 0x000fe20008410000 */
[----:B------:R-:W-:Y:S01]  /*5140*/  USHF.R.U32.HI UR5, URZ, 0x4, UR5 ;  /* 0x000000043f057899 */ /* 0x000fe20008011605 */
[----:B------:R-:W-:Y:S02]  /*5150*/  VIADD R27, R18, UR39 ;  /* 0x00000027121b7c36 */ /* 0x000fe40008000000 */
[----:B0-2---:R-:W-:Y:S01]  /*5160*/  FMUL.FTZ R0, R24, UR7 ;  /* 0x0000000718007c20 */ /* 0x005fe20008410000 */
[----:B------:R-:W-:Y:S01]  /*5170*/  FMUL.FTZ R196, R26, UR7 ;  /* 0x000000071ac47c20 */ /* 0x000fe20008410000 */
[----:B------:R-:W-:Y:S01]  /*5180*/  ULOP3.LUT UR5, UR5, 0x3fff, URZ, 0xc0, !UPT ;  /* 0x00003fff05057892 */ /* 0x000fe2000f8ec03f */
[----:B------:R-:W-:Y:S01]  /*5190*/  FMUL.FTZ R24, R36, UR7 ;  /* 0x0000000724187c20 */ /* 0x000fe20008410000 */
[----:B------:R-:W-:Y:S01]  /*51a0*/  FMUL.FTZ R12, R29, UR7 ;  /* 0x000000071d0c7c20 */ /* 0x000fe20008410000 */
[----:B------:R-:W-:Y:S01]  /*51b0*/  FMUL.FTZ R29, R45, UR7 ;  /* 0x000000072d1d7c20 */ /* 0x000fe20008410000 */
[----:B------:R-:W-:Y:S01]  /*51c0*/  ULOP3.LUT UR5, UR5, 0x4000000, URZ, 0xfc, !UPT ;  /* 0x0400000005057892 */ /* 0x000fe2000f8efc3f */
[----:B------:R-:W0:Y:S01]  /*51d0*/  MUFU.TANH R196, R196 ;  /* 0x000000c400c47308 */ /* 0x000e220000002400 */
[----:B------:R-:W-:Y:S01]  /*51e0*/  FMUL.FTZ R47, R47, UR7 ;  /* 0x000000072f2f7c20 */ /* 0x000fe20008410000 */
[----:B------:R-:W-:Y:S01]  /*51f0*/  FMUL.FTZ R21, R32, UR7 ;  /* 0x0000000720157c20 */ /* 0x000fe20008410000 */
[----:B------:R-:W-:Y:S01]  /*5200*/  ULEA UR5, UR6, UR5, 0xb ;  /* 0x0000000506057291 */ /* 0x000fe2000f8e583f */
[----:B------:R-:W-:Y:S01]  /*5210*/  FMUL.FTZ R14, R28, UR7 ;  /* 0x000000071c0e7c20 */ /* 0x000fe20008410000 */
[----:B------:R-:W-:Y:S01]  /*5220*/  FMUL.FTZ R28, R42, UR7 ;  /* 0x000000072a1c7c20 */ /* 0x000fe20008410000 */
[----:B------:R-:W-:Y:S01]  /*5230*/  @UP0 ULDC UR6, c[0x0][0x44c] ;  /* 0x0001130000060ab9 */ /* 0x000fe20000000800 */
[----:B-1----:R-:W-:Y:S01]  /*5240*/  FMUL.FTZ R10, R43, UR7 ;  /* 0x000000072b0a7c20 */ /* 0x002fe20008410000 */
[----:B------:R-:W-:Y:S01]  /*5250*/  @P2 IMAD.HI.U32 R5, R27, UR6, RZ ;  /* 0x000000061b052c27 */ /* 0x000fe2000f8e00ff */
[----:B------:R-:W-:Y:S01]  /*5260*/  @UP0 ULDC UR6, c[0x0][0x450] ;  /* 0x0001140000060ab9 */ /* 0x000fe20000000800 */
[----:B------:R-:W-:Y:S01]  /*5270*/  UMOV UR14, UR5 ;  /* 0x00000005000e7c82 */ /* 0x000fe20008000000 */
[----:B------:R-:W1:Y:S01]  /*5280*/  MUFU.TANH R194, R194 ;  /* 0x000000c200c27308 */ /* 0x000e620000002400 */
[----:B------:R-:W-:Y:S01]  /*5290*/  HGMMA.64x128x16.F32.BF16 R88, R180, gdesc[UR12].tnspB, R88, gsb0 ;  /* 0x41e0000cb4587df0 */ /* 0x000fe20008001858 */
[----:B------:R-:W-:Y:S01]  /*52a0*/  UIADD3 UR14, UR5, 0x80, URZ ;  /* 0x00000080050e7890 */ /* 0x000fe2000fffe03f */
[----:B------:R-:W-:Y:S01]  /*52b0*/  @P2 SHF.R.U32.HI R27, RZ, UR6, R5 ;  /* 0x00000006ff1b2c19 */ /* 0x000fe20008011605 */
[----:B------:R-:W-:Y:S01]  /*52c0*/  UMOV UR15, 0x40000040 ;  /* 0x40000040000f7882 */ /* 0x000fe20000000000 */
[----:B------:R-:W-:Y:S01]  /*52d0*/  UMOV UR6, 0xffffff80 ;  /* 0xffffff8000067882 */ /* 0x000fe20000000000 */
[----:B------:R-:W-:Y:S01]  /*52e0*/  FMUL.FTZ R46, R46, UR7 ;  /* 0x000000072e2e7c20 */ /* 0x000fe20008410000 */
[----:B------:R-:W-:Y:S01]  /*52f0*/  UIMAD UR6, UR4, UR6, 0x1 ;  /* 0x00000001040674a4 */ /* 0x000fe2000f8e0206 */
[----:B------:R-:W-:Y:S01]  /*5300*/  MUFU.TANH R32, R47 ;  /* 0x0000002f00207308 */ /* 0x000fe20000002400 */
[----:B------:R-:W-:Y:S01]  /*5310*/  FMUL.FTZ R50, R50, UR7 ;  /* 0x0000000732327c20 */ /* 0x000fe20008410000 */
[----:B------:R-:W-:Y:S01]  /*5320*/  FMUL.FTZ R51, R51, UR7 ;  /* 0x0000000733337c20 */ /* 0x000fe20008410000 */
[----:B------:R-:W-:Y:S01]  /*5330*/  FMUL.FTZ R54, R54, UR7 ;  /* 0x0000000736367c20 */ /* 0x000fe20008410000 */
[----:B------:R-:W-:Y:S01]  /*5340*/  FMUL.FTZ R55, R55, UR7 ;  /* 0x0000000737377c20 */ /* 0x000fe20008410000 */
[----:B------:R-:W-:-:S02]  /*5350*/  IMAD.U32 R36, RZ, RZ, UR6 ;  /* 0x00000006ff247e24 */ /* 0x000fc4000f8e00ff */
[----:B------:R-:W-:Y:S01]  /*5360*/  FMUL.FTZ R58, R58, UR7 ;  /* 0x000000073a3a7c20 */ /* 0x000fe20008410000 */
[----:B------:R-:W-:Y:S01]  /*5370*/  FMUL.FTZ R59, R59, UR7 ;  /* 0x000000073b3b7c20 */ /* 0x000fe20008410000 */
[----:B------:R-:W-:Y:S01]  /*5380*/  MUFU.TANH R28, R28 ;  /* 0x0000001c001c7308 */ /* 0x000fe20000002400 */
[----:B------:R-:W-:Y:S02]  /*5390*/  IMAD R45, R17, -0x2, R36 ;  /* 0xfffffffe112d7824 */ /* 0x000fe400078e0224 */
        /* <DEDUP_REMOVED lines=28> */
[----:B------:R-:W-:-:S02]  /*5560*/  UISETP.GT.AND UP1, UPT, UR4, UR10, UPT ;  /* 0x0000000a0400728c */ /* 0x000fc4000bf24270 */
[----:B------:R-:W-:Y:S01]  /*5570*/  MUFU.TANH R51, R51 ;  /* 0x0000003300337308 */ /* 0x000fe20000002400 */
[----:B------:R-:W-:Y:S01]  /*5580*/  UIADD3 UR4, UR4, -0x1, URZ ;  /* 0xffffffff04047890 */ /* 0x000fe2000fffe03f */
[----:B------:R-:W-:-:S06]  /*5590*/  UMOV UR6, UR36 ;  /* 0x0000002400067c82 */ /* 0x000fcc0008000000 */
[----:B------:R-:W-:Y:S08]  /*55a0*/  MUFU.TANH R54, R54 ;  /* 0x0000003600367308 */ /* 0x000ff00000002400 */
[----:B------:R-:W-:Y:S08]  /*55b0*/  MUFU.TANH R55, R55 ;  /* 0x0000003700377308 */ /* 0x000ff00000002400 */
[----:B------:R-:W-:Y:S08]  /*55c0*/  MUFU.TANH R58, R58 ;  /* 0x0000003a003a7308 */ /* 0x000ff00000002400 */
[----:B------:R2:W-:Y:S08]  /*55d0*/  MUFU.TANH R56, R59 ;  /* 0x0000003b00387308 */ /* 0x0005f00000002400 */
[----:B------:R-:W-:Y:S01]  /*55e0*/  MUFU.TANH R63, R63 ;  /* 0x0000003f003f7308 */ /* 0x000fe20000002400 */
[----:B--2---:R-:W-:-:S07]  /*55f0*/  FMUL.FTZ R59, R73, UR7 ;  /* 0x00000007493b7c20 */ /* 0x004fce0008410000 */
        /* <DEDUP_REMOVED lines=10> */
[----:B------:R-:W2:Y:S01]  /*56a0*/  SHFL.IDX PT, R30, R27, 0x1, 0x1c1f ;  /* 0x003c1f001b1e7f89 */ /* 0x000ea200000e0000 */
[----:B------:R-:W-:Y:S01]  /*56b0*/  FMUL.FTZ R31, R44, UR7 ;  /* 0x000000072c1f7c20 */ /* 0x000fe20008410000 */
[----:B------:R-:W-:Y:S01]  /*56c0*/  MUFU.TANH R2, R2 ;  /* 0x0000000200027308 */ /* 0x000fe20000002400 */
[----:B------:R-:W-:Y:S01]  /*56d0*/  HGMMA.64x128x16.F32.BF16 R88, R176, gdesc[UR12].tnspB, R88, gsb0 ;  /* 0x41e0000cb0587df0 */ /* 0x000fe20008001858 */
[----:B------:R-:W-:Y:S01]  /*56e0*/  UIADD3 UR14, UR5, 0x100, URZ ;  /* 0x00000100050e7890 */ /* 0x000fe2000fffe03f */
[----:B------:R-:W-:-:S05]  /*56f0*/  UMOV UR15, 0x40000040 ;  /* 0x40000040000f7882 */ /* 0x000fca0000000000 */
[----:B------:R-:W3:Y:S08]  /*5700*/  MUFU.TANH R182, R182 ;  /* 0x000000b600b67308 */ /* 0x000ef00000002400 */
[----:B------:R-:W4:Y:S08]  /*5710*/  MUFU.TANH R180, R180 ;  /* 0x000000b400b47308 */ /* 0x000f300000002400 */
        /* <DEDUP_REMOVED lines=19> */
[----:B------:R-:W5:Y:S01]  /*5850*/  LDC R34, c[0x0][0x2f0] ;  /* 0x0000bc00ff227b82 */ /* 0x000f620000000800 */
[----:B------:R-:W-:Y:S01]  /*5860*/  FMUL.FTZ R35, R48, UR7 ;  /* 0x0000000730237c20 */ /* 0x000fe20008410000 */
[----:B------:R-:W-:Y:S01]  /*5870*/  MUFU.TANH R53, R53 ;  /* 0x0000003500357308 */ /* 0x000fe20000002400 */
[----:B------:R-:W-:Y:S01]  /*5880*/  HGMMA.64x128x16.F32.BF16 R88, R172, gdesc[UR12].tnspB, R88, gsb0 ;  /* 0x41e0000cac587df0 */ /* 0x000fe20008001858 */
[----:B------:R-:W-:Y:S01]  /*5890*/  UIADD3 UR14, UR5, 0x180, URZ ;  /* 0x00000180050e7890 */ /* 0x000fe2000fffe03f */
[----:B------:R-:W-:-:S05]  /*58a0*/  UMOV UR15, 0x40000040 ;  /* 0x40000040000f7882 */ /* 0x000fca0000000000 */
[----:B------:R-:W4:Y:S08]  /*58b0*/  MUFU.TANH R178, R178 ;  /* 0x000000b200b27308 */ /* 0x000f300000002400 */
[----:B------:R-:W4:Y:S01]  /*58c0*/  MUFU.TANH R176, R176 ;  /* 0x000000b000b07308 */ /* 0x000f220000002400 */
[----:B-----5:R-:W-:-:S07]  /*58d0*/  IMAD R45, R34, UR60, R45 ;  /* 0x0000003c222d7c24 */ /* 0x020fce000f8e022d */
[----:B------:R-:W-:Y:S01]  /*58e0*/  MUFU.TANH R48, R66 ;  /* 0x0000004200307308 */ /* 0x000fe20000002400 */
[----:B--2---:R-:W-:-:S04]  /*58f0*/  IADD3 R5, R30, -UR42, R45 ;  /* 0x8000002a1e057c10 */ /* 0x004fc8000fffe02d */
[----:B------:R-:W-:-:S03]  /*5900*/  ISETP.GT.AND P3, PT, R5, RZ, PT ;  /* 0x000000ff0500720c */ /* 0x000fc60003f64270 */
[----:B------:R-:W-:Y:S01]  /*5910*/  MUFU.TANH R30, R62 ;  /* 0x0000003e001e7308 */ /* 0x000fe20000002400 */
[C---:B------:R-:W-:Y:S02]  /*5920*/  ISETP.GT.AND P4, PT, R5.reuse, 0x1, PT ;  /* 0x000000010500780c */ /* 0x040fe40003f84270 */
[----:B0-----:R-:W-:Y:S02]  /*5930*/  FSEL R196, R196, -INF , P3 ;  /* 0xff800000c4c47808 */ /* 0x001fe40001800000 */
[C---:B------:R-:W-:Y:S02]  /*5940*/  ISETP.GT.AND P3, PT, R5.reuse, 0x8, PT ;  /* 0x000000080500780c */ /* 0x040fe40003f64270 */
[----:B-1----:R-:W-:Y:S01]  /*5950*/  FSEL R194, R194, -INF , P4 ;  /* 0xff800000c2c27808 */ /* 0x002fe20002000000 */
[----:B------:R-:W-:Y:S01]  /*5960*/  MUFU.TANH R35, R35 ;  /* 0x0000002300237308 */ /* 0x000fe20000002400 */
[----:B------:R-:W-:Y:S02]  /*5970*/  FMNMX.FTZ R47, R196, R11, !PT ;  /* 0x0000000bc42f7209 */ /* 0x000fe40007810000 */
[----:B------:R-:W-:-:S02]  /*5980*/  ISETP.GT.AND P4, PT, R5, 0x9, PT ;  /* 0x000000090500780c */ /* 0x000fc40003f84270 */
[----:B---3--:R-:W-:Y:S02]  /*5990*/  FSEL R182, R182, -INF , P3 ;  /* 0xff800000b6b67808 */ /* 0x008fe40001800000 */
[----:B------:R-:W-:Y:S01]  /*59a0*/  FMNMX.FTZ R47, R194, R47, !PT ;  /* 0x0000002fc22f7209 */ /* 0x000fe20007810000 */
[----:B------:R-:W-:Y:S01]  /*59b0*/  MUFU.TANH R57, R57 ;  /* 0x0000003900397308 */ /* 0x000fe20000002400 */
[C---:B------:R-:W-:Y:S02]  /*59c0*/  ISETP.GT.AND P3, PT, R5.reuse, 0x10, PT ;  /* 0x000000100500780c */ /* 0x040fe40003f64270 */
[----:B----4-:R-:W-:Y:S02]  /*59d0*/  FSEL R180, R180, -INF , P4 ;  /* 0xff800000b4b47808 */ /* 0x010fe40002000000 */
[----:B------:R-:W-:Y:S02]  /*59e0*/  FMNMX.FTZ R47, R182, R47, !PT ;  /* 0x0000002fb62f7209 */ /* 0x000fe40007810000 */
[----:B------:R-:W-:Y:S01]  /*59f0*/  ISETP.GT.AND P4, PT, R5, 0x11, PT ;  /* 0x000000110500780c */ /* 0x000fe20003f84270 */
[----:B------:R-:W-:Y:S01]  /*5a00*/  MUFU.TANH R59, R59 ;  /* 0x0000003b003b7308 */ /* 0x000fe20000002400 */
[----:B------:R-:W-:-:S02]  /*5a10*/  FSEL R178, R178, -INF , P3 ;  /* 0xff800000b2b27808 */ /* 0x000fc40001800000 */
[----:B------:R-:W-:Y:S02]  /*5a20*/  FMNMX.FTZ R47, R180, R47, !PT ;  /* 0x0000002fb42f7209 */ /* 0x000fe40007810000 */
[C---:B------:R-:W-:Y:S02]  /*5a30*/  ISETP.GT.AND P3, PT, R5.reuse, 0x18, PT ;  /* 0x000000180500780c */ /* 0x040fe40003f64270 */
[----:B------:R-:W-:Y:S02]  /*5a40*/  FSEL R176, R176, -INF , P4 ;  /* 0xff800000b0b07808 */ /* 0x000fe40002000000 */
[----:B------:R-:W-:Y:S02]  /*5a50*/  FMNMX.FTZ R47, R178, R47, !PT ;  /* 0x0000002fb22f7209 */ /* 0x000fe40007810000 */
[----:B------:R-:W-:Y:S02]  /*5a60*/  ISETP.GT.AND P4, PT, R5, 0x19, PT ;  /* 0x000000190500780c */ /* 0x000fe40003f84270 */
[----:B------:R-:W-:Y:S01]  /*5a70*/  FMNMX.FTZ R47, R176, R47, !PT ;  /* 0x0000002fb02f7209 */ /* 0x000fe20007810000 */
[----:B------:R-:W-:-:S02]  /*5a80*/  WARPGROUP.DEPBAR.LE gsb0, 0x0 ;  /* 0x00008000000079c5 */ /* 0x000fc40000010000 */
[----:B------:R-:W-:Y:S01]  /*5a90*/  WARPGROUP.ARRIVE ;  /* 0x00000000000079c5 */ /* 0x000fe20000000000 */
[----:B------:R-:W-:Y:S01]  /*5aa0*/  FMUL.FTZ R174, R38, UR7 ;  /* 0x0000000726ae7c20 */ /* 0x000fe20008410000 */
[----:B------:R-:W-:Y:S01]  /*5ab0*/  FMUL.FTZ R172, R39, UR7 ;  /* 0x0000000727ac7c20 */ /* 0x000fe20008410000 */
[----:B------:R-:W-:Y:S01]  /*5ac0*/  MUFU.TANH R38, R82 ;  /* 0x0000005200267308 */ /* 0x000fe20000002400 */
[----:B------:R-:W-:Y:S02]  /*5ad0*/  FMUL.FTZ R39, R52, UR7 ;  /* 0x0000000734277c20 */ /* 0x000fe40008410000 */
[----:B------:R-:W-:Y:S01]  /*5ae0*/  HGMMA.64x128x16.F32.BF16 R88, R168, gdesc[UR12].tnspB, R88, gsb0 ;  /* 0x41e0000ca8587df0 */ /* 0x000fe20008001858 */
[----:B------:R-:W-:Y:S01]  /*5af0*/  UIADD3 UR14, UR5, 0x200, URZ ;  /* 0x00000200050e7890 */ /* 0x000fe2000fffe03f */
[----:B------:R-:W-:-:S03]  /*5b00*/  UMOV UR15, 0x40000040 ;  /* 0x40000040000f7882 */ /* 0x000fc60000000000 */
[----:B------:R-:W0:Y:S08]  /*5b10*/  MUFU.TANH R174, R174 ;  /* 0x000000ae00ae7308 */ /* 0x000e300000002400 */
[----:B------:R-:W1:Y:S08]  /*5b20*/  MUFU.TANH R172, R172 ;  /* 0x000000ac00ac7308 */ /* 0x000e700000002400 */
[----:B------:R-:W-:Y:S01]  /*5b30*/  MUFU.TANH R52, R86 ;  /* 0x0000005600347308 */ /* 0x000fe20000002400 */
[----:B0-----:R-:W-:-:S02]  /*5b40*/  FSEL R174, R174, -INF , P3 ;  /* 0xff800000aeae7808 */ /* 0x001fc40001800000 */
[----:B------:R-:W-:Y:S02]  /*5b50*/  ISETP.GT.AND P3, PT, R5, 0x20, PT ;  /* 0x000000200500780c */ /* 0x000fe40003f64270 */
[----:B------:R-:W-:-:S03]  /*5b60*/  FMNMX.FTZ R47, R174, R47, !PT ;  /* 0x0000002fae2f7209 */ /* 0x000fc60007810000 */
[----:B------:R-:W-:Y:S01]  /*5b70*/  MUFU.TANH R39, R39 ;  /* 0x0000002700277308 */ /* 0x000fe20000002400 */
[----:B-1----:R-:W-:Y:S02]  /*5b80*/  FSEL R172, R172, -INF , P4 ;  /* 0xff800000acac7808 */ /* 0x002fe40002000000 */
[C---:B------:R-:W-:Y:S02]  /*5b90*/  ISETP.GT.AND P4, PT, R5.reuse, 0x21, PT ;  /* 0x000000210500780c */ /* 0x040fe40003f84270 */
[----:B------:R-:W-:Y:S01]  /*5ba0*/  FMNMX.FTZ R47, R172, R47, !PT ;  /* 0x0000002fac2f7209 */ /* 0x000fe20007810000 */
[----:B------:R-:W-:Y:S02]  /*5bb0*/  WARPGROUP.DEPBAR.LE gsb0, 0x0 ;  /* 0x00008000000079c5 */ /* 0x000fe40000010000 */
[----:B------:R-:W-:Y:S01]  /*5bc0*/  WARPGROUP.ARRIVE ;  /* 0x00000000000079c5 */ /* 0x000fe20000000000 */
[----:B------:R-:W-:Y:S02]  /*5bd0*/  FSEL R170, R28, -INF , P3 ;  /* 0xff8000001caa7808 */ /* 0x000fe40001800000 */
[C---:B------:R-:W-:Y:S01]  /*5be0*/  ISETP.GT.AND P3, PT, R5.reuse, 0x28, PT ;  /* 0x000000280500780c */ /* 0x040fe20003f64270 */
[----:B------:R0:W1:Y:S01]  /*5bf0*/  MUFU.TANH R28, R70 ;  /* 0x00000046001c7308 */ /* 0x0000620000002400 */
[----:B------:R-:W-:Y:S01]  /*5c00*/  FSEL R168, R10, -INF , P4 ;  /* 0xff8000000aa87808 */ /* 0x000fe20002000000 */
[----:B------:R-:W-:Y:S01]  /*5c10*/  HGMMA.64x128x16.F32.BF16 R88, R164, gdesc[UR12].tnspB, R88, gsb0 ;  /* 0x41e0000ca4587df0 */ /* 0x000fe20008001858 */
[----:B------:R-:W-:Y:S01]  /*5c20*/  FMNMX.FTZ R47, R170, R47, !PT ;  /* 0x0000002faa2f7209 */ /* 0x000fe20007810000 */
[----:B------:R-:W-:Y:S01]  /*5c30*/  FMUL.FTZ R10, R74, UR7 ;  /* 0x000000074a0a7c20 */ /* 0x000fe20008410000 */
[----:B------:R-:W-:Y:S01]  /*5c40*/  ISETP.GT.AND P4, PT, R5, 0x29, PT ;  /* 0x000000290500780c */ /* 0x000fe20003f84270 */
[----:B------:R-:W-:Y:S01]  /*5c50*/  UIADD3 UR14, UR5, 0x280, URZ ;  /* 0x00000280050e7890 */ /* 0x000fe2000fffe03f */
[----:B------:R-:W-:Y:S01]  /*5c60*/  FMNMX.FTZ R47, R168, R47, !PT ;  /* 0x0000002fa82f7209 */ /* 0x000fe20007810000 */
[----:B------:R-:W-:-:S02]  /*5c70*/  UMOV UR15, 0x40000040 ;  /* 0x40000040000f7882 */ /* 0x000fc40000000000 */
[----:B------:R-:W2:Y:S01]  /*5c80*/  MUFU.TANH R10, R10 ;  /* 0x0000000a000a7308 */ /* 0x000ea20000002400 */
[----:B------:R-:W-:Y:S02]  /*5c90*/  WARPGROUP.DEPBAR.LE gsb0, 0x0 ;  /* 0x00008000000079c5 */ /* 0x000fe40000010000 */
[----:B------:R-:W-:Y:S01]  /*5ca0*/  FSEL R166, R46, -INF , P3 ;  /* 0xff8000002ea67808 */ /* 0x000fe20001800000 */
[----:B------:R-:W-:Y:S01]  /*5cb0*/  WARPGROUP.ARRIVE ;  /* 0x00000000000079c5 */ /* 0x000fe20000000000 */
[----:B------:R-:W-:-:S03]  /*5cc0*/  ISETP.GT.AND P3, PT, R5, 0x30, PT ;  /* 0x000000300500780c */ /* 0x000fc60003f64270 */
[----:B------:R-:W3:Y:S01]  /*5cd0*/  MUFU.TANH R46, R79 ;  /* 0x0000004f002e7308 */ /* 0x000ee20000002400 */
[----:B------:R-:W-:Y:S02]  /*5ce0*/  FSEL R164, R32, -INF , P4 ;  /* 0xff80000020a47808 */ /* 0x000fe40002000000 */
[----:B------:R-:W-:Y:S01]  /*5cf0*/  FMNMX.FTZ R47, R166, R47, !PT ;  /* 0x0000002fa62f7209 */ /* 0x000fe20007810000 */
[----:B------:R-:W-:Y:S01]  /*5d00*/  HGMMA.64x128x16.F32.BF16 R88, R160, gdesc[UR12].tnspB, R88, gsb0 ;  /* 0x41e0000ca0587df0 */ /* 0x000fe20008001858 */
[C---:B------:R-:W-:Y:S01]  /*5d10*/  ISETP.GT.AND P4, PT, R5.reuse, 0x31, PT ;  /* 0x000000310500780c */ /* 0x040fe20003f84270 */
[----:B------:R-:W-:Y:S01]  /*5d20*/  UIADD3 UR14, UR5, 0x300, URZ ;  /* 0x00000300050e7890 */ /* 0x000fe2000fffe03f */
[----:B------:R-:W-:Y:S01]  /*5d30*/  FSEL R74, R50, -INF , P3 ;  /* 0xff800000324a7808 */ /* 0x000fe20001800000 */
[----:B------:R-:W-:Y:S01]  /*5d40*/  UMOV UR15, 0x40000040 ;  /* 0x40000040000f7882 */ /* 0x000fe20000000000 */
[----:B------:R-:W-:Y:S02]  /*5d50*/  FMNMX.FTZ R47, R164, R47, !PT ;  /* 0x0000002fa42f7209 */ /* 0x000fe40007810000 */
[----:B------:R-:W-:-:S02]  /*5d60*/  ISETP.GT.AND P3, PT, R5, 0x38, PT ;  /* 0x000000380500780c */ /* 0x000fc40003f64270 */
[----:B0-----:R-:W-:Y:S02]  /*5d70*/  FSEL R70, R51, -INF , P4 ;  /* 0xff80000033467808 */ /* 0x001fe40002000000 */
[----:B------:R-:W-:Y:S02]  /*5d80*/  FMNMX.FTZ R47, R74, R47, !PT ;  /* 0x0000002f4a2f7209 */ /* 0x000fe40007810000 */
[C---:B------:R-:W-:Y:S02]  /*5d90*/  ISETP.GT.AND P4, PT, R5.reuse, 0x39, PT ;  /* 0x000000390500780c */ /* 0x040fe40003f84270 */
[----:B------:R-:W-:Y:S02]  /*5da0*/  FSEL R66, R54, -INF , P3 ;  /* 0xff80000036427808 */ /* 0x000fe40001800000 */
[----:B------:R-:W-:Y:S02]  /*5db0*/  FMNMX.FTZ R47, R70, R47, !PT ;  /* 0x0000002f462f7209 */ /* 0x000fe40007810000 */
[----:B------:R-:W-:-:S02]  /*5dc0*/  ISETP.GT.AND P3, PT, R5, 0x40, PT ;  /* 0x000000400500780c */ /* 0x000fc40003f64270 */
[----:B------:R-:W-:Y:S01]  /*5dd0*/  FSEL R62, R55, -INF , P4 ;  /* 0xff800000373e7808 */ /* 0x000fe20002000000 */
[----:B------:R-:W-:Y:S01]  /*5de0*/  FMUL.FTZ R55, R69, UR7 ;  /* 0x0000000745377c20 */ /* 0x000fe20008410000 */
[----:B------:R-:W-:Y:S01]  /*5df0*/  FMNMX.FTZ R47, R66, R47, !PT ;  /* 0x0000002f422f7209 */ /* 0x000fe20007810000 */
[----:B------:R-:W-:Y:S01]  /*5e00*/  FMUL.FTZ R69, R80, UR7 ;  /* 0x0000000750457c20 */ /* 0x000fe20008410000 */
[C---:B------:R-:W-:Y:S02]  /*5e10*/  ISETP.GT.AND P4, PT, R5.reuse, 0x41, PT ;  /* 0x000000410500780c */ /* 0x040fe40003f84270 */
[----:B------:R-:W-:Y:S01]  /*5e20*/  FSEL R58, R58, -INF , P3 ;  /* 0xff8000003a3a7808 */ /* 0x000fe20001800000 */
[----:B------:R-:W-:Y:S01]  /*5e30*/  MUFU.TANH R55, R55 ;  /* 0x0000003700377308 */ /* 0x000fe20000002400 */
[----:B------:R-:W-:Y:S02]  /*5e40*/  FMNMX.FTZ R47, R62, R47, !PT ;  /* 0x0000002f3e2f7209 */ /* 0x000fe40007810000 */
[----:B------:R-:W-:-:S02]  /*5e50*/  ISETP.GT.AND P3, PT, R5, 0x48, PT ;  /* 0x000000480500780c */ /* 0x000fc40003f64270 */
[----:B------:R-:W-:Y:S02]  /*5e60*/  FSEL R56, R56, -INF , P4 ;  /* 0xff80000038387808 */ /* 0x000fe40002000000 */
[----:B------:R-:W-:Y:S01]  /*5e70*/  FMNMX.FTZ R47, R58, R47, !PT ;  /* 0x0000002f3a2f7209 */ /* 0x000fe20007810000 */
[----:B------:R-:W-:Y:S01]  /*5e80*/  MUFU.TANH R69, R69 ;  /* 0x0000004500457308 */ /* 0x000fe20000002400 */
[C---:B------:R-:W-:Y:S02]  /*5e90*/  ISETP.GT.AND P4, PT, R5.reuse, 0x49, PT ;  /* 0x000000490500780c */ /* 0x040fe40003f84270 */
[----:B------:R-:W-:Y:S02]  /*5ea0*/  FSEL R54, R30, -INF , P3 ;  /* 0xff8000001e367808 */ /* 0x000fe40001800000 */
[----:B------:R-:W-:Y:S02]  /*5eb0*/  FMNMX.FTZ R47, R56, R47, !PT ;  /* 0x0000002f382f7209 */ /* 0x000fe40007810000 */
[----:B------:R-:W-:-:S02]  /*5ec0*/  ISETP.GT.AND P3, PT, R5, 0x50, PT ;  /* 0x000000500500780c */ /* 0x000fc40003f64270 */
[----:B------:R-:W-:Y:S01]  /*5ed0*/  FSEL R50, R63, -INF , P4 ;  /* 0xff8000003f327808 */ /* 0x000fe20002000000 */
[----:B------:R-:W-:Y:S01]  /*5ee0*/  FMUL.FTZ R63, R76, UR7 ;  /* 0x000000074c3f7c20 */ /* 0x000fe20008410000 */
[----:B------:R-:W-:Y:S02]  /*5ef0*/  FMNMX.FTZ R47, R54, R47, !PT ;  /* 0x0000002f362f7209 */ /* 0x000fe40007810000 */
[C---:B------:R-:W-:Y:S02]  /*5f00*/  ISETP.GT.AND P4, PT, R5.reuse, 0x51, PT ;  /* 0x000000510500780c */ /* 0x040fe40003f84270 */
[----:B------:R-:W-:Y:S01]  /*5f10*/  FSEL R48, R48, -INF , P3 ;  /* 0xff80000030307808 */ /* 0x000fe20001800000 */
[----:B------:R-:W-:Y:S01]  /*5f20*/  MUFU.TANH R63, R63 ;  /* 0x0000003f003f7308 */ /* 0x000fe20000002400 */
[----:B------:R-:W-:Y:S02]  /*5f30*/  FMNMX.FTZ R47, R50, R47, !PT ;  /* 0x0000002f322f7209 */ /* 0x000fe40007810000 */
[----:B------:R-:W-:-:S02]  /*5f40*/  ISETP.GT.AND P3, PT, R5, 0x58, PT ;  /* 0x000000580500780c */ /* 0x000fc40003f64270 */
[----:B------:R-:W-:Y:S01]  /*5f50*/  FSEL R30, R67, -INF , P4 ;  /* 0xff800000431e7808 */ /* 0x000fe20002000000 */
[----:B------:R-:W-:Y:S01]  /*5f60*/  FMUL.FTZ R67, R81, UR7 ;  /* 0x0000000751437c20 */ /* 0x000fe20008410000 */
[----:B------:R-:W-:Y:S02]  /*5f70*/  FMNMX.FTZ R47, R48, R47, !PT ;  /* 0x0000002f302f7209 */ /* 0x000fe40007810000 */
[C---:B------:R-:W-:Y:S02]  /*5f80*/  ISETP.GT.AND P4, PT, R5.reuse, 0x59, PT ;  /* 0x000000590500780c */ /* 0x040fe40003f84270 */
[----:B-1----:R-:W-:Y:S01]  /*5f90*/  FSEL R28, R28, -INF , P3 ;  /* 0xff8000001c1c7808 */ /* 0x002fe20001800000 */
[----:B------:R-:W-:Y:S01]  /*5fa0*/  MUFU.TANH R67, R67 ;  /* 0x0000004300437308 */ /* 0x000fe20000002400 */
[----:B------:R-:W-:Y:S02]  /*5fb0*/  FMNMX.FTZ R47, R30, R47, !PT ;  /* 0x0000002f1e2f7209 */ /* 0x000fe40007810000 */
[----:B------:R-:W-:-:S02]  /*5fc0*/  ISETP.GT.AND P3, PT, R5, 0x60, PT ;  /* 0x000000600500780c */ /* 0x000fc40003f64270 */
[----:B------:R-:W-:Y:S02]  /*5fd0*/  FSEL R32, R71, -INF , P4 ;  /* 0xff80000047207808 */ /* 0x000fe40002000000 */
[----:B------:R-:W-:Y:S02]  /*5fe0*/  FMNMX.FTZ R47, R28, R47, !PT ;  /* 0x0000002f1c2f7209 */ /* 0x000fe40007810000 */
[C---:B------:R-:W-:Y:S02]  /*5ff0*/  ISETP.GT.AND P4, PT, R5.reuse, 0x61, PT ;  /* 0x000000610500780c */ /* 0x040fe40003f84270 */
[----:B--2---:R-:W-:Y:S02]  /*6000*/  FSEL R34, R10, -INF , P3 ;  /* 0xff8000000a227808 */ /* 0x004fe40001800000 */
[----:B------:R-:W-:Y:S02]  /*6010*/  FMNMX.FTZ R47, R32, R47, !PT ;  /* 0x0000002f202f7209 */ /* 0x000fe40007810000 */
[----:B------:R-:W-:-:S02]  /*6020*/  ISETP.GT.AND P3, PT, R5, 0x68, PT ;  /* 0x000000680500780c */ /* 0x000fc40003f64270 */
[----:B------:R-:W-:Y:S02]  /*6030*/  FSEL R36, R36, -INF , P4 ;  /* 0xff80000024247808 */ /* 0x000fe40002000000 */
[----:B------:R-:W-:Y:S02]  /*6040*/  FMNMX.FTZ R47, R34, R47, !PT ;  /* 0x0000002f222f7209 */ /* 0x000fe40007810000 */
[C---:B------:R-:W-:Y:S02]  /*6050*/  ISETP.GT.AND P4, PT, R5.reuse, 0x69, PT ;  /* 0x000000690500780c */ /* 0x040fe40003f84270 */
[----:B------:R-:W-:Y:S02]  /*6060*/  FSEL R40, R40, -INF , P3 ;  /* 0xff80000028287808 */ /* 0x000fe40001800000 */
[----:B------:R-:W-:Y:S02]  /*6070*/  FMNMX.FTZ R47, R36, R47, !PT ;  /* 0x0000002f242f7209 */ /* 0x000fe40007810000 */
[----:B------:R-:W-:-:S02]  /*6080*/  ISETP.GT.AND P3, PT, R5, 0x70, PT ;  /* 0x000000700500780c */ /* 0x000fc40003f64270 */
[----:B---3--:R-:W-:Y:S02]  /*6090*/  FSEL R46, R46, -INF , P4 ;  /* 0xff8000002e2e7808 */ /* 0x008fe40002000000 */
[----:B------:R-:W-:Y:S01]  /*60a0*/  FMNMX.FTZ R49, R40, R47, !PT ;  /* 0x0000002f28317209 */ /* 0x000fe20007810000 */
[----:B------:R-:W-:Y:S01]  /*60b0*/  FMUL.FTZ R47, R60, UR7 ;  /* 0x000000073c2f7c20 */ /* 0x000fe20008410000 */
[C---:B------:R-:W-:Y:S01]  /*60c0*/  ISETP.GT.AND P4, PT, R5.reuse, 0x71, PT ;  /* 0x000000710500780c */ /* 0x040fe20003f84270 */
[----:B------:R-:W0:Y:S01]  /*60d0*/  SHFL.IDX PT, R60, R27, RZ, 0x1c1f ;  /* 0x001c1fff1b3c7589 */ /* 0x000e2200000e0000 */
[----:B------:R-:W-:Y:S02]  /*60e0*/  FSEL R38, R38, -INF , P3 ;  /* 0xff80000026267808 */ /* 0x000fe40001800000 */
[----:B------:R-:W-:Y:S01]  /*60f0*/  FMNMX.FTZ R49, R46, R49, !PT ;  /* 0x000000312e317209 */ /* 0x000fe20007810000 */
[----:B------:R-:W1:Y:S01]  /*6100*/  MUFU.TANH R47, R47 ;  /* 0x0000002f002f7308 */ /* 0x000e620000002400 */
[----:B------:R-:W-:-:S02]  /*6110*/  ISETP.GT.AND P3, PT, R5, 0x78, PT ;  /* 0x000000780500780c */ /* 0x000fc40003f64270 */
[----:B------:R-:W-:Y:S02]  /*6120*/  FSEL R42, R42, -INF , P4 ;  /* 0xff8000002a2a7808 */ /* 0x000fe40002000000 */
[----:B------:R-:W-:Y:S01]  /*6130*/  FMNMX.FTZ R51, R38, R49, !PT ;  /* 0x0000003126337209 */ /* 0x000fe20007810000 */
[----:B------:R-:W-:Y:S01]  /*6140*/  FMUL.FTZ R49, R61, UR7 ;  /* 0x000000073d317c20 */ /* 0x000fe20008410000 */
[----:B------:R-:W-:Y:S01]  /*6150*/  ISETP.GT.AND P4, PT, R5, 0x79, PT ;  /* 0x000000790500780c */ /* 0x000fe20003f84270 */
[----:B------:R-:W-:Y:S01]  /*6160*/  FMUL.FTZ R61, R72, UR7 ;  /* 0x00000007483d7c20 */ /* 0x000fe20008410000 */
[----:B------:R-:W-:Y:S02]  /*6170*/  FSEL R52, R52, -INF , P3 ;  /* 0xff80000034347808 */ /* 0x000fe40001800000 */
[----:B------:R-:W-:Y:S01]  /*6180*/  FMNMX.FTZ R51, R42, R51, !PT ;  /* 0x000000332a337209 */ /* 0x000fe20007810000 */
[----:B------:R-:W2:Y:S01]  /*6190*/  MUFU.TANH R49, R49 ;  /* 0x0000003100317308 */ /* 0x000ea20000002400 */
[----:B------:R-:W-:-:S02]  /*61a0*/  FSEL R44, R44, -INF , P4 ;  /* 0xff8000002c2c7808 */ /* 0x000fc40002000000 */
[----:B------:R-:W-:-:S04]  /*61b0*/  FMNMX.FTZ R51, R52, R51, !PT ;  /* 0x0000003334337209 */ /* 0x000fc80007810000 */
[----:B------:R-:W-:Y:S01]  /*61c0*/  FMNMX.FTZ R5, R44, R51, !PT ;  /* 0x000000332c057209 */ /* 0x000fe20007810000 */
[----:B------:R-:W-:Y:S01]  /*61d0*/  FMUL.FTZ R51, R65, UR7 ;  /* 0x0000000741337c20 */ /* 0x000fe20008410000 */
[----:B0-----:R-:W-:Y:S01]  /*61e0*/  IADD3 R73, R60, -UR42, R45 ;  /* 0x8000002a3c497c10 */ /* 0x001fe2000fffe02d */
[----:B------:R-:W-:Y:S01]  /*61f0*/  MUFU.TANH R61, R61 ;  /* 0x0000003d003d7308 */ /* 0x000fe20000002400 */
[----:B------:R-:W-:Y:S01]  /*6200*/  FMUL.FTZ R65, R77, UR7 ;  /* 0x000000074d417c20 */ /* 0x000fe20008410000 */
[----:B------:R-:W0:Y:S01]  /*6210*/  SHFL.BFLY PT, R10, R5, 0x2, 0x1f ;  /* 0x0c401f00050a7f89 */ /* 0x000e2200000e0000 */
[C---:B------:R-:W-:Y:S02]  /*6220*/  ISETP.GT.AND P4, PT, R73.reuse, RZ, PT ;  /* 0x000000ff4900720c */ /* 0x040fe40003f84270 */
[C---:B------:R-:W-:Y:S02]  /*6230*/  ISETP.GT.AND P5, PT, R73.reuse, 0x1, PT ;  /* 0x000000014900780c */ /* 0x040fe40003fa4270 */
[----:B------:R-:W-:Y:S01]  /*6240*/  FSEL R0, R0, -INF , P4 ;  /* 0xff80000000007808 */ /* 0x000fe20002000000 */
[----:B------:R-:W3:Y:S01]  /*6250*/  MUFU.TANH R51, R51 ;  /* 0x0000003300337308 */ /* 0x000ee20000002400 */
[----:B------:R-:W-:-:S02]  /*6260*/  ISETP.GT.AND P4, PT, R73, 0x8, PT ;  /* 0x000000084900780c */ /* 0x000fc40003f84270 */
[----:B------:R-:W-:Y:S02]  /*6270*/  FSEL R2, R2, -INF , P5 ;  /* 0xff80000002027808 */ /* 0x000fe40002800000 */
[----:B------:R-:W-:Y:S02]  /*6280*/  FMNMX.FTZ R75, R0, R13, !PT ;  /* 0x0000000d004b7209 */ /* 0x000fe40007810000 */
[C---:B------:R-:W-:Y:S01]  /*6290*/  ISETP.GT.AND P5, PT, R73.reuse, 0x9, PT ;  /* 0x000000094900780c */ /* 0x040fe20003fa4270 */
[----:B------:R-:W4:Y:S01]  /*62a0*/  MUFU.TANH R65, R65 ;  /* 0x0000004100417308 */ /* 0x000f220000002400 */
[----:B------:R-:W-:Y:S01]  /*62b0*/  FSEL R60, R14, -INF , P4 ;  /* 0xff8000000e3c7808 */ /* 0x000fe20002000000 */
[----:B------:R-:W-:Y:S02]  /*62c0*/  WARPGROUP.DEPBAR.LE gsb0, 0x0 ;  /* 0x00008000000079c5 */ /* 0x000fe40000010000 */
[----:B------:R-:W-:Y:S01]  /*62d0*/  FMNMX.FTZ R75, R2, R75, !PT ;  /* 0x0000004b024b7209 */ /* 0x000fe20007810000 */
[----:B------:R-:W-:Y:S01]  /*62e0*/  WARPGROUP.ARRIVE ;  /* 0x00000000000079c5 */ /* 0x000fe20000000000 */
[----:B------:R-:W-:-:S02]  /*62f0*/  ISETP.GT.AND P4, PT, R73, 0x10, PT ;  /* 0x000000104900780c */ /* 0x000fc40003f84270 */
[----:B------:R-:W-:Y:S01]  /*6300*/  FMNMX.FTZ R75, R60, R75, !PT ;  /* 0x0000004b3c4b7209 */ /* 0x000fe20007810000 */
[----:B------:R-:W-:Y:S01]  /*6310*/  MUFU.TANH R45, R85 ;  /* 0x00000055002d7308 */ /* 0x000fe20000002400 */
[----:B0-----:R-:W-:Y:S01]  /*6320*/  FMNMX.FTZ R10, R5, R10, !PT ;  /* 0x0000000a050a7209 */ /* 0x001fe20007810000 */
[----:B------:R-:W-:Y:S01]  /*6330*/  HGMMA.64x128x16.F32.BF16 R88, R156, gdesc[UR12].tnspB, R88, gsb0 ;  /* 0x41e0000c9c587df0 */ /* 0x000fe20008001858 */
[----:B------:R-:W0:Y:S01]  /*6340*/  LDC R5, c[0x0][0x988] ;  /* 0x00026200ff057b82 */ /* 0x000e220000000800 */
[----:B------:R-:W-:Y:S01]  /*6350*/  FSEL R68, R21, -INF , P4 ;  /* 0xff80000015447808 */ /* 0x000fe20002000000 */
[----:B------:R-:W-:Y:S01]  /*6360*/  UIADD3 UR14, UR5, 0x380, URZ ;  /* 0x00000380050e7890 */ /* 0x000fe2000fffe03f */
[----:B------:R-:W5:Y:S01]  /*6370*/  SHFL.BFLY PT, R71, R10, 0x1, 0x1f ;  /* 0x0c201f000a477f89 */ /* 0x000f6200000e0000 */
[----:B------:R-:W-:Y:S01]  /*6380*/  ISETP.GT.AND P4, PT, R73, 0x18, PT ;  /* 0x000000184900780c */ /* 0x000fe20003f84270 */
[----:B------:R-:W-:Y:S01]  /*6390*/  UMOV UR15, 0x40000040 ;  /* 0x40000040000f7882 */ /* 0x000fe20000000000 */
[----:B------:R-:W-:-:S02]  /*63a0*/  UMOV UR5, UR37 ;  /* 0x0000002500057c82 */ /* 0x000fc40008000000 */
[----:B------:R-:W-:Y:S02]  /*63b0*/  FSEL R76, R24, -INF , P4 ;  /* 0xff800000184c7808 */ /* 0x000fe40002000000 */
[----:B------:R-:W-:-:S04]  /*63c0*/  ISETP.GT.AND P4, PT, R73, 0x20, PT ;  /* 0x000000204900780c */ /* 0x000fc80003f84270 */
[----:B------:R-:W-:Y:S02]  /*63d0*/  FSEL R82, R26, -INF , P4 ;  /* 0xff8000001a527808 */ /* 0x000fe40002000000 */
[----:B------:R-:W-:-:S04]  /*63e0*/  ISETP.GT.AND P4, PT, R73, 0x28, PT ;  /* 0x000000284900780c */ /* 0x000fc80003f84270 */
[----:B------:R-:W-:Y:S02]  /*63f0*/  FSEL R86, R31, -INF , P4 ;  /* 0xff8000001f567808 */ /* 0x000fe40002000000 */
[----:B------:R-:W-:-:S04]  /*6400*/  ISETP.GT.AND P4, PT, R73, 0x30, PT ;  /* 0x000000304900780c */ /* 0x000fc80003f84270 */
[----:B------:R-:W-:Y:S02]  /*6410*/  FSEL R162, R35, -INF , P4 ;  /* 0xff80000023a27808 */ /* 0x000fe40002000000 */
[----:B-----5:R-:W-:Y:S01]  /*6420*/  FMNMX.FTZ R10, R10, R71, !PT ;  /* 0x000000470a0a7209 */ /* 0x020fe20007810000 */
[----:B------:R-:W-:Y:S01]  /*6430*/  FMUL.FTZ R71, R84, UR7 ;  /* 0x0000000754477c20 */ /* 0x000fe20008410000 */
[----:B------:R-:W-:Y:S02]  /*6440*/  ISETP.GT.AND P4, PT, R73, 0x38, PT ;  /* 0x000000384900780c */ /* 0x000fe40003f84270 */
[C---:B------:R-:W-:Y:S01]  /*6450*/  FSETP.NEU.FTZ.AND P3, PT, R10.reuse, -INF , PT ;  /* 0xff8000000a00780b */ /* 0x040fe20003f7d000 */
[----:B0-----:R-:W-:Y:S02]  /*6460*/  FMUL.FTZ R64, R10, R5 ;  /* 0x000000050a407220 */ /* 0x001fe40000410000 */
[----:B------:R-:W0:Y:S03]  /*6470*/  MUFU.TANH R71, R71 ;  /* 0x0000004700477308 */ /* 0x000e260000002400 */
[----:B------:R-:W-:-:S02]  /*6480*/  FSEL R27, R64, RZ, P3 ;  /* 0x000000ff401b7208 */ /* 0x000fc40001800000 */
[----:B------:R-:W-:Y:S02]  /*6490*/  FSEL R64, R12, -INF , P5 ;  /* 0xff8000000c407808 */ /* 0x000fe40002800000 */
[----:B------:R-:W-:Y:S01]  /*64a0*/  ISETP.GT.AND P5, PT, R73, 0x11, PT ;  /* 0x000000114900780c */ /* 0x000fe20003fa4270 */
[--C-:B------:R-:W-:Y:S01]  /*64b0*/  FFMA.FTZ R179, R174, R5, -R27.reuse ;  /* 0x00000005aeb37223 */ /* 0x100fe2000001081b */
[----:B------:R-:W-:Y:S01]  /*64c0*/  FMNMX.FTZ R75, R64, R75, !PT ;  /* 0x0000004b404b7209 */ /* 0x000fe20007810000 */
[-CC-:B------:R-:W-:Y:S01]  /*64d0*/  FFMA.FTZ R26, R172, R5.reuse, -R27.reuse ;  /* 0x00000005ac1a7223 */ /* 0x180fe2000001081b */
[----:B------:R-:W-:Y:S01]  /*64e0*/  FSEL R72, R15, -INF , P5 ;  /* 0xff8000000f487808 */ /* 0x000fe20002800000 */
[--C-:B------:R-:W-:Y:S01]  /*64f0*/  FFMA.FTZ R180, R180, R5, -R27.reuse ;  /* 0x00000005b4b47223 */ /* 0x100fe2000001081b */
[----:B------:R-:W-:Y:S01]  /*6500*/  FMNMX.FTZ R75, R68, R75, !PT ;  /* 0x0000004b444b7209 */ /* 0x000fe20007810000 */
[--C-:B------:R-:W-:Y:S01]  /*6510*/  FFMA.FTZ R173, R170, R5, -R27.reuse ;  /* 0x00000005aaad7223 */ /* 0x100fe2000001081b */
[C---:B------:R-:W-:Y:S01]  /*6520*/  ISETP.GT.AND P5, PT, R73.reuse, 0x19, PT ;  /* 0x000000194900780c */ /* 0x040fe20003fa4270 */
[----:B------:R5:W-:Y:S01]  /*6530*/  MUFU.EX2 R24, R180 ;  /* 0x000000b400187308 */ /* 0x000be20000000800 */
[----:B------:R-:W-:Y:S01]  /*6540*/  FMNMX.FTZ R75, R72, R75, !PT ;  /* 0x0000004b484b7209 */ /* 0x000fe20007810000 */
[-CC-:B------:R-:W-:Y:S01]  /*6550*/  FFMA.FTZ R80, R168, R5.reuse, -R27.reuse ;  /* 0x00000005a8507223 */ /* 0x180fe2000001081b */
[----:B------:R-:W-:Y:S01]  /*6560*/  FSEL R78, R20, -INF , P5 ;  /* 0xff800000144e7808 */ /* 0x000fe20002800000 */
[--C-:B------:R-:W-:Y:S01]  /*6570*/  FFMA.FTZ R20, R176, R5, -R27.reuse ;  /* 0x00000005b0147223 */ /* 0x100fe2000001081b */
[----:B------:R-:W-:Y:S01]  /*6580*/  FMNMX.FTZ R75, R76, R75, !PT ;  /* 0x0000004b4c4b7209 */ /* 0x000fe20007810000 */
[-CC-:B------:R-:W-:Y:S01]  /*6590*/  FFMA.FTZ R177, R178, R5.reuse, -R27.reuse ;  /* 0x00000005b2b17223 */ /* 0x180fe2000001081b */
[----:B------:R-:W-:Y:S01]  /*65a0*/  ISETP.GT.AND P5, PT, R73, 0x21, PT ;  /* 0x000000214900780c */ /* 0x000fe20003fa4270 */
[--C-:B------:R-:W-:Y:S01]  /*65b0*/  FFMA.FTZ R175, R166, R5, -R27.reuse ;  /* 0x00000005a6af7223 */ /* 0x100fe2000001081b */
[----:B------:R-:W-:Y:S01]  /*65c0*/  FMNMX.FTZ R75, R78, R75, !PT ;  /* 0x0000004b4e4b7209 */ /* 0x000fe20007810000 */
[-CC-:B------:R-:W-:Y:S01]  /*65d0*/  FFMA.FTZ R194, R194, R5.reuse, -R27.reuse ;  /* 0x00000005c2c27223 */ /* 0x180fe2000001081b */
[----:B------:R-:W-:Y:S01]  /*65e0*/  FSEL R84, R25, -INF , P5 ;  /* 0xff80000019547808 */ /* 0x000fe20002800000 */
[--C-:B------:R-:W-:Y:S01]  /*65f0*/  FFMA.FTZ R183, R182, R5, -R27.reuse ;  /* 0x00000005b6b77223 */ /* 0x100fe2000001081b */
[----:B------:R-:W-:Y:S01]  /*6600*/  FMNMX.FTZ R75, R82, R75, !PT ;  /* 0x0000004b524b7209 */ /* 0x000fe20007810000 */
[----:B------:R4:W-:Y:S01]  /*6610*/  MUFU.EX2 R14, R194 ;  /* 0x000000c2000e7308 */ /* 0x0009e20000000800 */
[----:B------:R-:W-:Y:S01]  /*6620*/  ISETP.GT.AND P5, PT, R73, 0x29, PT ;  /* 0x000000294900780c */ /* 0x000fe20003fa4270 */
[--C-:B------:R-:W-:Y:S01]  /*6630*/  FFMA.FTZ R181, R196, R5, -R27.reuse ;  /* 0x00000005c4b57223 */ /* 0x100fe2000001081b */
[----:B------:R-:W-:Y:S01]  /*6640*/  FMNMX.FTZ R75, R84, R75, !PT ;  /* 0x0000004b544b7209 */ /* 0x000fe20007810000 */
[-CC-:B------:R-:W-:Y:S01]  /*6650*/  FFMA.FTZ R169, R74, R5.reuse, -R27.reuse ;  /* 0x000000054aa97223 */ /* 0x180fe2000001081b */
[----:B------:R-:W-:Y:S01]  /*6660*/  FSEL R160, R29, -INF , P5 ;  /* 0xff8000001da07808 */ /* 0x000fe20002800000 */
[--C-:B------:R-:W-:Y:S01]  /*6670*/  FFMA.FTZ R171, R66, R5, -R27.reuse ;  /* 0x0000000542ab7223 */ /* 0x100fe2000001081b */
[----:B------:R-:W-:Y:S01]  /*6680*/  FMNMX.FTZ R75, R86, R75, !PT ;  /* 0x0000004b564b7209 */ /* 0x000fe20007810000 */
[----:B------:R-:W-:Y:S01]  /*6690*/  MUFU.EX2 R181, R181 ;  /* 0x000000b500b57308 */ /* 0x000fe20000000800 */
        /* <DEDUP_REMOVED lines=9> */
[-CC-:B------:R-:W-:Y:S01]  /*6730*/  FFMA.FTZ R32, R36, R5.reuse, -R27.reuse ;  /* 0x0000000524207223 */ /* 0x180fe2000001081b */
[----:B------:R-:W-:Y:S01]  /*6740*/  FSEL R172, R39, -INF , P4 ;  /* 0xff80000027ac7808 */ /* 0x000fe20002000000 */
[--C-:B------:R-:W-:Y:S01]  /*6750*/  FFMA.FTZ R36, R42, R5, -R27.reuse ;  /* 0x000000052a247223 */ /* 0x100fe2000001081b */
[----:B------:R-:W-:Y:S01]  /*6760*/  FMNMX.FTZ R75, R174, R75, !PT ;  /* 0x0000004bae4b7209 */ /* 0x000fe20007810000 */
[-CC-:B------:R-:W-:Y:S01]  /*6770*/  FFMA.FTZ R15, R34, R5.reuse, -R27.reuse ;  /* 0x00000005220f7223 */ /* 0x180fe2000001081b */
[----:B------:R-:W-:Y:S01]  /*6780*/  ISETP.GT.AND P4, PT, R73, 0x40, PT ;  /* 0x000000404900780c */ /* 0x000fe20003f84270 */
[----:B------:R-:W-:Y:S01]  /*6790*/  MUFU.EX2 R177, R177 ;  /* 0x000000b100b17308 */ /* 0x000fe20000000800 */
[----:B------:R-:W-:Y:S01]  /*67a0*/  FSEL R176, R37, -INF , P5 ;  /* 0xff80000025b07808 */ /* 0x000fe20002800000 */
[--C-:B------:R-:W-:Y:S01]  /*67b0*/  FFMA.FTZ R34, R46, R5, -R27.reuse ;  /* 0x000000052e227223 */ /* 0x100fe2000001081b */
[----:B------:R-:W-:Y:S01]  /*67c0*/  FMNMX.FTZ R75, R172, R75, !PT ;  /* 0x0000004bac4b7209 */ /* 0x000fe20007810000 */
[-CC-:B------:R-:W-:Y:S01]  /*67d0*/  FFMA.FTZ R164, R164, R5.reuse, -R27.reuse ;  /* 0x00000005a4a47223 */ /* 0x180fe2000001081b */
[----:B------:R-:W-:Y:S01]  /*67e0*/  ISETP.GT.AND P5, PT, R73, 0x41, PT ;  /* 0x000000414900780c */ /* 0x000fe20003fa4270 */
[--C-:B------:R-:W-:Y:S01]  /*67f0*/  FFMA.FTZ R70, R70, R5, -R27.reuse ;  /* 0x0000000546467223 */ /* 0x100fe2000001081b */
[----:B-----5:R-:W-:Y:S01]  /*6800*/  FSEL R180, R43, -INF , P4 ;  /* 0xff8000002bb47808 */ /* 0x020fe20002000000 */
[----:B------:R-:W-:Y:S01]  /*6810*/  MUFU.EX2 R20, R20 ;  /* 0x0000001400147308 */ /* 0x000fe20000000800 */
[----:B------:R-:W-:Y:S01]  /*6820*/  FMNMX.FTZ R75, R176, R75, !PT ;  /* 0x0000004bb04b7209 */ /* 0x000fe20007810000 */
[-CC-:B------:R-:W-:Y:S01]  /*6830*/  FFMA.FTZ R62, R62, R5.reuse, -R27.reuse ;  /* 0x000000053e3e7223 */ /* 0x180fe2000001081b */
[----:B------:R-:W-:Y:S01]  /*6840*/  ISETP.GT.AND P4, PT, R73, 0x48, PT ;  /* 0x000000484900780c */ /* 0x000fe20003f84270 */
[-CC-:B------:R-:W-:Y:S01]  /*6850*/  FFMA.FTZ R165, R58, R5.reuse, -R27.reuse ;  /* 0x000000053aa57223 */ /* 0x180fe2000001081b */
[----:B------:R-:W-:Y:S01]  /*6860*/  FSEL R170, R41, -INF , P5 ;  /* 0xff80000029aa7808 */ /* 0x000fe20002800000 */
[--C-:B------:R-:W-:Y:S01]  /*6870*/  FFMA.FTZ R56, R56, R5, -R27.reuse ;  /* 0x0000000538387223 */ /* 0x100fe2000001081b */
[----:B------:R-:W-:Y:S01]  /*6880*/  FMNMX.FTZ R75, R180, R75, !PT ;  /* 0x0000004bb44b7209 */ /* 0x000fe20007810000 */
[----:B------:R-:W-:Y:S01]  /*6890*/  MUFU.EX2 R179, R179 ;  /* 0x000000b300b37308 */ /* 0x000fe20000000800 */
[----:B------:R-:W-:Y:S01]  /*68a0*/  ISETP.GT.AND P5, PT, R73, 0x49, PT ;  /* 0x000000494900780c */ /* 0x000fe20003fa4270 */
[-CC-:B------:R-:W-:Y:S01]  /*68b0*/  FFMA.FTZ R167, R54, R5.reuse, -R27.reuse ;  /* 0x0000000536a77223 */ /* 0x180fe2000001081b */
[----:B-1----:R-:W-:Y:S01]  /*68c0*/  FSEL R168, R47, -INF , P4 ;  /* 0xff8000002fa87808 */ /* 0x002fe20002000000 */
[--C-:B------:R-:W-:Y:S01]  /*68d0*/  FFMA.FTZ R50, R50, R5, -R27.reuse ;  /* 0x0000000532327223 */ /* 0x100fe2000001081b */
[----:B------:R-:W-:Y:S01]  /*68e0*/  FMNMX.FTZ R75, R170, R75, !PT ;  /* 0x0000004baa4b7209 */ /* 0x000fe20007810000 */
[-CC-:B------:R-:W-:Y:S01]  /*68f0*/  FFMA.FTZ R161, R48, R5.reuse, -R27.reuse ;  /* 0x0000000530a17223 */ /* 0x180fe2000001081b */
[----:B------:R-:W-:Y:S01]  /*6900*/  ISETP.GT.AND P4, PT, R73, 0x50, PT ;  /* 0x000000504900780c */ /* 0x000fe20003f84270 */
[-CC-:B------:R-:W-:Y:S01]  /*6910*/  FFMA.FTZ R30, R30, R5.reuse, -R27.reuse ;  /* 0x000000051e1e7223 */ /* 0x180fe2000001081b */
[----:B--2---:R-:W-:Y:S01]  /*6920*/  FSEL R178, R49, -INF , P5 ;  /* 0xff80000031b27808 */ /* 0x004fe20002800000 */
[----:B------:R-:W-:Y:S01]  /*6930*/  FFMA.FTZ R29, R52, R5, -R27 ;  /* 0x00000005341d7223 */ /* 0x000fe2000001081b */
[----:B------:R-:W-:Y:S01]  /*6940*/  FMNMX.FTZ R75, R168, R75, !PT ;  /* 0x0000004ba84b7209 */ /* 0x000fe20007810000 */
[----:B------:R-:W-:Y:S01]  /*6950*/  MUFU.EX2 R26, R26 ;  /* 0x0000001a001a7308 */ /* 0x000fe20000000800 */
[----:B------:R-:W-:-:S02]  /*6960*/  ISETP.GT.AND P5, PT, R73, 0x51, PT ;  /* 0x000000514900780c */ /* 0x000fc40003fa4270 */
[----:B------:R-:W-:Y:S01]  /*6970*/  FSEL R166, R53, -INF , P4 ;  /* 0xff80000035a67808 */ /* 0x000fe20002000000 */
[----:B------:R-:W-:Y:S01]  /*6980*/  IMAD.U32 R53, RZ, RZ, UR9 ;  /* 0x00000009ff357e24 */ /* 0x000fe2000f8e00ff */
[----:B------:R-:W-:Y:S02]  /*6990*/  FMNMX.FTZ R75, R178, R75, !PT ;  /* 0x0000004bb24b7209 */ /* 0x000fe40007810000 */
[----:B------:R-:W-:Y:S01]  /*69a0*/  ISETP.GT.AND P4, PT, R73, 0x58, PT ;  /* 0x000000584900780c */ /* 0x000fe20003f84270 */
[----:B------:R-:W-:Y:S01]  /*69b0*/  MUFU.EX2 R173, R173 ;  /* 0x000000ad00ad7308 */ /* 0x000fe20000000800 */
[----:B---3--:R-:W-:Y:S02]  /*69c0*/  FSEL R182, R51, -INF , P5 ;  /* 0xff80000033b67808 */ /* 0x008fe40002800000 */
[----:B------:R-:W-:Y:S02]  /*69d0*/  FMNMX.FTZ R75, R166, R75, !PT ;  /* 0x0000004ba64b7209 */ /* 0x000fe40007810000 */
[----:B------:R-:W-:-:S02]  /*69e0*/  ISETP.GT.AND P5, PT, R73, 0x59, PT ;  /* 0x000000594900780c */ /* 0x000fc40003fa4270 */
[----:B----4-:R-:W-:Y:S01]  /*69f0*/  FSEL R194, R57, -INF , P4 ;  /* 0xff80000039c27808 */ /* 0x010fe20002000000 */
[----:B------:R-:W-:Y:S01]  /*6a00*/  MUFU.EX2 R80, R80 ;  /* 0x0000005000507308 */ /* 0x000fe20000000800 */
[----:B------:R-:W-:Y:S02]  /*6a10*/  FMNMX.FTZ R75, R182, R75, !PT ;  /* 0x0000004bb64b7209 */ /* 0x000fe40007810000 */
[----:B------:R-:W-:Y:S02]  /*6a20*/  ISETP.GT.AND P4, PT, R73, 0x60, PT ;  /* 0x000000604900780c */ /* 0x000fe40003f84270 */
[----:B------:R-:W-:Y:S02]  /*6a30*/  FSEL R196, R55, -INF , P5 ;  /* 0xff80000037c47808 */ /* 0x000fe40002800000 */
[----:B------:R-:W-:Y:S01]  /*6a40*/  FMNMX.FTZ R75, R194, R75, !PT ;  /* 0x0000004bc24b7209 */ /* 0x000fe20007810000 */
[----:B------:R-:W-:Y:S02]  /*6a50*/  WARPGROUP.DEPBAR.LE gsb0, 0x0 ;  /* 0x00008000000079c5 */ /* 0x000fe40000010000 */
[----:B------:R-:W-:Y:S01]  /*6a60*/  ISETP.GT.AND P5, PT, R73, 0x61, PT ;  /* 0x000000614900780c */ /* 0x000fe20003fa4270 */
[----:B------:R-:W-:Y:S01]  /*6a70*/  WARPGROUP.ARRIVE ;  /* 0x00000000000079c5 */ /* 0x000fe20000000000 */
[----:B------:R-:W-:Y:S01]  /*6a80*/  FSEL R74, R61, -INF , P4 ;  /* 0xff8000003d4a7808 */ /* 0x000fe20002000000 */
[----:B------:R-:W-:Y:S01]  /*6a90*/  MUFU.EX2 R175, R175 ;  /* 0x000000af00af7308 */ /* 0x000fe20000000800 */
[----:B------:R-:W-:-:S02]  /*6aa0*/  FMNMX.FTZ R75, R196, R75, !PT ;  /* 0x0000004bc44b7209 */ /* 0x000fc40007810000 */
[----:B------:R-:W-:Y:S01]  /*6ab0*/  ISETP.GT.AND P4, PT, R73, 0x68, PT ;  /* 0x000000684900780c */ /* 0x000fe20003f84270 */
[----:B------:R-:W-:Y:S01]  /*6ac0*/  HGMMA.64x128x16.F32.BF16 R88, R152, gdesc[UR12].tnspB, R88, gsb0 ;  /* 0x41e0000c98587df0 */ /* 0x000fe20008001858 */
[----:B------:R-:W-:Y:S02]  /*6ad0*/  FSEL R198, R59, -INF , P5 ;  /* 0xff8000003bc67808 */ /* 0x000fe40002800000 */
[----:B------:R-:W-:Y:S01]  /*6ae0*/  FMNMX.FTZ R75, R74, R75, !PT ;  /* 0x0000004b4a4b7209 */ /* 0x000fe20007810000 */
[----:B------:R-:W-:Y:S01]  /*6af0*/  MUFU.EX2 R164, R164 ;  /* 0x000000a400a47308 */ /* 0x000fe20000000800 */
[----:B------:R-:W-:Y:S02]  /*6b00*/  ISETP.GT.AND P5, PT, R73, 0x69, PT ;  /* 0x000000694900780c */ /* 0x000fe40003fa4270 */
[----:B------:R-:W-:Y:S02]  /*6b10*/  FSEL R200, R63, -INF , P4 ;  /* 0xff8000003fc87808 */ /* 0x000fe40002000000 */
[----:B------:R-:W-:-:S02]  /*6b20*/  FMNMX.FTZ R75, R198, R75, !PT ;  /* 0x0000004bc64b7209 */ /* 0x000fc40007810000 */
[----:B------:R-:W-:Y:S01]  /*6b30*/  ISETP.GT.AND P4, PT, R73, 0x70, PT ;  /* 0x000000704900780c */ /* 0x000fe20003f84270 */
[----:B------:R-:W-:Y:S01]  /*6b40*/  MUFU.EX2 R169, R169 ;  /* 0x000000a900a97308 */ /* 0x000fe20000000800 */
[----:B------:R-:W-:Y:S02]  /*6b50*/  FSEL R202, R65, -INF , P5 ;  /* 0xff80000041ca7808 */ /* 0x000fe40002800000 */
[----:B------:R-:W-:Y:S02]  /*6b60*/  FMNMX.FTZ R75, R200, R75, !PT ;  /* 0x0000004bc84b7209 */ /* 0x000fe40007810000 */
[----:B------:R-:W-:Y:S02]  /*6b70*/  ISETP.GT.AND P5, PT, R73, 0x71, PT ;  /* 0x000000714900780c */ /* 0x000fe40003fa4270 */
[----:B------:R-:W-:Y:S01]  /*6b80*/  FSEL R66, R69, -INF , P4 ;  /* 0xff80000045427808 */ /* 0x000fe20002000000 */
[----:B------:R-:W-:Y:S01]  /*6b90*/  MUFU.EX2 R70, R70 ;  /* 0x0000004600467308 */ /* 0x000fe20000000800 */
[----:B------:R-:W-:-:S02]  /*6ba0*/  FMNMX.FTZ R75, R202, R75, !PT ;  /* 0x0000004bca4b7209 */ /* 0x000fc40007810000 */
[----:B------:R-:W-:Y:S02]  /*6bb0*/  ISETP.GT.AND P4, PT, R73, 0x78, PT ;  /* 0x000000784900780c */ /* 0x000fe40003f84270 */
[----:B------:R-:W-:Y:S02]  /*6bc0*/  FSEL R204, R67, -INF , P5 ;  /* 0xff80000043cc7808 */ /* 0x000fe40002800000 */
[----:B------:R-:W-:Y:S01]  /*6bd0*/  FMNMX.FTZ R75, R66, R75, !PT ;  /* 0x0000004b424b7209 */ /* 0x000fe20007810000 */
[----:B------:R-:W-:Y:S01]  /*6be0*/  MUFU.EX2 R171, R171 ;  /* 0x000000ab00ab7308 */ /* 0x000fe20000000800 */
[----:B------:R-:W-:Y:S02]  /*6bf0*/  ISETP.GT.AND P5, PT, R73, 0x79, PT ;  /* 0x000000794900780c */ /* 0x000fe40003fa4270 */
[----:B0-----:R-:W-:Y:S02]  /*6c00*/  FSEL R206, R71, -INF , P4 ;  /* 0xff80000047ce7808 */ /* 0x001fe40002000000 */
[----:B------:R-:W-:-:S02]  /*6c10*/  FMNMX.FTZ R75, R204, R75, !PT ;  /* 0x0000004bcc4b7209 */ /* 0x000fc40007810000 */
[----:B------:R-:W-:Y:S01]  /*6c20*/  FSEL R208, R45, -INF , P5 ;  /* 0xff8000002dd07808 */ /* 0x000fe20002800000 */
[----:B------:R-:W-:Y:S01]  /*6c30*/  MUFU.EX2 R62, R62 ;  /* 0x0000003e003e7308 */ /* 0x000fe20000000800 */
[----:B------:R-:W-:-:S04]  /*6c40*/  FMNMX.FTZ R75, R206, R75, !PT ;  /* 0x0000004bce4b7209 */ /* 0x000fc80007810000 */
[----:B------:R-:W-:-:S03]  /*6c50*/  FMNMX.FTZ R75, R208, R75, !PT ;  /* 0x0000004bd04b7209 */ /* 0x000fc60007810000 */
        /* <DEDUP_REMOVED lines=11> */
[-CC-:B------:R-:W-:Y:S01]  /*6d10*/  FFMA.FTZ R25, R38, R5.reuse, -R27.reuse ;  /* 0x0000000526197223 */ /* 0x180fe2000001081b */
[----:B------:R-:W-:-:S05]  /*6d20*/  FFMA.FTZ R27, R44, R5, -R27 ;  /* 0x000000052c1b7223 */ /* 0x000fca000001081b */
[----:B------:R-:W-:Y:S01]  /*6d30*/  MUFU.EX2 R28, R28 ;  /* 0x0000001c001c7308 */ /* 0x000fe20000000800 */
[C---:B------:R-:W-:Y:S01]  /*6d40*/  FSETP.NEU.FTZ.AND P4, PT, R12.reuse, -INF , PT ;  /* 0xff8000000c00780b */ /* 0x040fe20003f9d000 */
[----:B------:R-:W-:-:S05]  /*6d50*/  FMUL.FTZ R31, R12, R5 ;  /* 0x000000050c1f7220 */ /* 0x000fca0000410000 */
[----:B------:R-:W-:Y:S01]  /*6d60*/  FSEL R31, R31, RZ, P4 ;  /* 0x000000ff1f1f7208 */ /* 0x000fe20002000000 */
[----:B------:R-:W-:Y:S04]  /*6d70*/  MUFU.EX2 R15, R15 ;  /* 0x0000000f000f7308 */ /* 0x000fe80000000800 */
[-CC-:B------:R-:W-:Y:S01]  /*6d80*/  FFMA.FTZ R33, R0, R5.reuse, -R31.reuse ;  /* 0x0000000500217223 */ /* 0x180fe2000001081f */
[----:B------:R-:W-:Y:S01]  /*6d90*/  FSEL R0, R10, RZ, P3 ;  /* 0x000000ff0a007208 */ /* 0x000fe20001800000 */
[-CC-:B------:R-:W-:Y:S01]  /*6da0*/  FFMA.FTZ R38, R2, R5.reuse, -R31.reuse ;  /* 0x0000000502267223 */ /* 0x180fe2000001081f */
[-CC-:B------:R-:W-:Y:S01]  /*6db0*/  FFMA.FTZ R35, R60, R5.reuse, -R31.reuse ;  /* 0x000000053c237223 */ /* 0x180fe2000001081f */
[-CC-:B------:R-:W-:Y:S01]  /*6dc0*/  FFMA.FTZ R40, R64, R5.reuse, -R31.reuse ;  /* 0x0000000540287223 */ /* 0x180fe2000001081f */
[-C--:B------:R-:W-:Y:S01]  /*6dd0*/  FFMA.FTZ R37, R68, R5.reuse, -R31 ;  /* 0x0000000544257223 */ /* 0x080fe2000001081f */
[----:B------:R-:W-:Y:S01]  /*6de0*/  FADD.FTZ R2, -R0, R11 ;  /* 0x0000000b00027221 */ /* 0x000fe20000010100 */
[----:B------:R-:W-:Y:S01]  /*6df0*/  FSEL R0, R12, RZ, P4 ;  /* 0x000000ff0c007208 */ /* 0x000fe20002000000 */
[----:B------:R-:W-:Y:S01]  /*6e00*/  MUFU.EX2 R33, R33 ;  /* 0x0000002100217308 */ /* 0x000fe20000000800 */
[-CC-:B------:R-:W-:Y:S01]  /*6e10*/  FFMA.FTZ R42, R72, R5.reuse, -R31.reuse ;  /* 0x00000005482a7223 */ /* 0x180fe2000001081f */
[-C--:B------:R-:W-:Y:S01]  /*6e20*/  FMUL.FTZ R51, R2, R5.reuse ;  /* 0x0000000502337220 */ /* 0x080fe20000410000 */
[----:B------:R-:W-:Y:S01]  /*6e30*/  FFMA.FTZ R39, R76, R5, -R31 ;  /* 0x000000054c277223 */ /* 0x000fe2000001081f */
[----:B------:R-:W-:Y:S01]  /*6e40*/  FADD.FTZ R2, -R0, R13 ;  /* 0x0000000d00027221 */ /* 0x000fe20000010100 */
[----:B------:R-:W-:-:S02]  /*6e50*/  IMAD.U32 R13, RZ, RZ, UR8 ;  /* 0x00000008ff0d7e24 */ /* 0x000fc4000f8e00ff */
[-CC-:B------:R-:W-:Y:S01]  /*6e60*/  FFMA.FTZ R46, R78, R5.reuse, -R31.reuse ;  /* 0x000000054e2e7223 */ /* 0x180fe2000001081f */
[-CC-:B------:R-:W-:Y:S01]  /*6e70*/  FFMA.FTZ R41, R82, R5.reuse, -R31.reuse ;  /* 0x0000000552297223 */ /* 0x180fe2000001081f */
[-C--:B------:R-:W-:Y:S01]  /*6e80*/  FMUL.FTZ R2, R2, R5.reuse ;  /* 0x0000000502027220 */ /* 0x080fe20000410000 */
[----:B------:R-:W0:Y:S01]  /*6e90*/  MUFU.EX2 R0, R51 ;  /* 0x0000003300007308 */ /* 0x000e220000000800 */
[----:B------:R-:W-:Y:S02]  /*6ea0*/  @!P1 VIADD R13, R13, 0x34840 ;  /* 0x000348400d0d9836 */ /* 0x000fe40000000000 */
[-CC-:B------:R-:W-:Y:S01]  /*6eb0*/  FFMA.FTZ R48, R84, R5.reuse, -R31.reuse ;  /* 0x0000000554307223 */ /* 0x180fe2000001081f */
[-CC-:B------:R-:W-:Y:S01]  /*6ec0*/  FFMA.FTZ R43, R86, R5.reuse, -R31.reuse ;  /* 0x00000005562b7223 */ /* 0x180fe2000001081f */
[-CC-:B------:R-:W-:Y:S01]  /*6ed0*/  FFMA.FTZ R52, R160, R5.reuse, -R31.reuse ;  /* 0x00000005a0347223 */ /* 0x180fe2000001081f */
[-C--:B------:R-:W-:Y:S01]  /*6ee0*/  FFMA.FTZ R45, R162, R5.reuse, -R31 ;  /* 0x00000005a22d7223 */ /* 0x080fe2000001081f */
[----:B------:R-:W-:Y:S01]  /*6ef0*/  @!P1 PRMT R49, RZ, 0x654, R13 ;  /* 0x00000654ff319816 */ /* 0x000fe2000000000d */
[-CC-:B------:R-:W-:Y:S01]  /*6f00*/  FFMA.FTZ R54, R174, R5.reuse, -R31.reuse ;  /* 0x00000005ae367223 */ /* 0x180fe2000001081f */
[----:B------:R-:W1:Y:S01]  /*6f10*/  MUFU.EX2 R2, R2 ;  /* 0x0000000200027308 */ /* 0x000e620000000800 */
[-CC-:B------:R-:W-:Y:S01]  /*6f20*/  FFMA.FTZ R47, R172, R5.reuse, -R31.reuse ;  /* 0x00000005ac2f7223 */ /* 0x180fe2000001081f */
[----:B------:R-:W-:Y:S01]  /*6f30*/  FFMA.FTZ R58, R176, R5, -R31 ;  /* 0x00000005b03a7223 */ /* 0x000fe2000001081f */
[----:B------:R-:W-:-:S02]  /*6f40*/  WARPGROUP.DEPBAR.LE gsb0, 0x0 ;  /* 0x00008000000079c5 */ /* 0x000fc40000010000 */
[----:B------:R1:W-:Y:S01]  /*6f50*/  @!P1 SYNCS.ARRIVE.TRANS64.RED.A1T0 RZ, [R49+URZ], RZ ;  /* 0x000000ff31ff99a7 */ /* 0x0003e2000810043f */
[-CC-:B------:R-:W-:Y:S01]  /*6f60*/  FFMA.FTZ R11, R180, R5.reuse, -R31.reuse ;  /* 0x00000005b40b7223 */ /* 0x180fe2000001081f */
[----:B------:R-:W-:Y:S01]  /*6f70*/  FFMA.FTZ R60, R170, R5, -R31 ;  /* 0x00000005aa3c7223 */ /* 0x000fe2000001081f */
[----:B------:R-:W2:Y:S01]  /*6f80*/  MUFU.EX2 R38, R38 ;  /* 0x0000002600267308 */ /* 0x000ea20000000800 */
[----:B0-----:R-:W-:Y:S01]  /*6f90*/  FFMA.FTZ R3, R0, R3, R181 ;  /* 0x0000000300037223 */ /* 0x001fe200000100b5 */
[----:B------:R-:W-:Y:S01]  /*6fa0*/  F2FP.BF16.F32.PACK_AB R181, R14, R181 ;  /* 0x000000b50eb5723e */ /* 0x000fe200000010ff */
[-C--:B------:R-:W-:Y:S01]  /*6fb0*/  FFMA.FTZ R13, R168, R5.reuse, -R31 ;  /* 0x00000005a80d7223 */ /* 0x080fe2000001081f */
[----:B------:R-:W-:Y:S02]  /*6fc0*/  @!P1 VIADD R51, R53, 0x34860 ;  /* 0x0003486035339836 */ /* 0x000fe40000000000 */
[----:B------:R-:W-:Y:S01]  /*6fd0*/  FADD.FTZ R68, R14, R3 ;  /* 0x000000030e447221 */ /* 0x000fe20000010000 */
[-CC-:B------:R-:W-:Y:S01]  /*6fe0*/  FFMA.FTZ R160, R166, R5.reuse, -R31.reuse ;  /* 0x00000005a6a07223 */ /* 0x180fe2000001081f */
[-C--:B------:R-:W-:Y:S01]  /*6ff0*/  FFMA.FTZ R182, R182, R5.reuse, -R31 ;  /* 0x00000005b6b67223 */ /* 0x080fe2000001081f */
[----:B------:R-:W0:Y:S01]  /*7000*/  MUFU.EX2 R35, R35 ;  /* 0x0000002300237308 */ /* 0x000e220000000800 */
[----:B-1----:R-:W-:Y:S01]  /*7010*/  FFMA.FTZ R49, R2, R4, R33 ;  /* 0x0000000402317223 */ /* 0x002fe20000010021 */
[-C--:B------:R-:W-:Y:S01]  /*7020*/  FFMA.FTZ R4, R178, R5.reuse, -R31 ;  /* 0x00000005b2047223 */ /* 0x080fe2000001081f */
[----:B------:R-:W-:Y:S01]  /*7030*/  @!P1 PRMT R51, RZ, 0x654, R51 ;  /* 0x00000654ff339816 */ /* 0x000fe20000000033 */
[-CC-:B------:R-:W-:Y:S01]  /*7040*/  FFMA.FTZ R194, R194, R5.reuse, -R31.reuse ;  /* 0x00000005c2c27223 */ /* 0x180fe2000001081f */
[-CC-:B------:R-:W-:Y:S01]  /*7050*/  FFMA.FTZ R196, R196, R5.reuse, -R31.reuse ;  /* 0x00000005c4c47223 */ /* 0x180fe2000001081f */
[----:B------:R-:W-:Y:S01]  /*7060*/  FFMA.FTZ R74, R74, R5, -R31 ;  /* 0x000000054a4a7223 */ /* 0x000fe2000001081f */
[----:B------:R1:W-:Y:S01]  /*7070*/  @!P1 SYNCS.ARRIVE.TRANS64.RED.A1T0 RZ, [R51+URZ], RZ ;  /* 0x000000ff33ff99a7 */ /* 0x0003e2000810043f */
[----:B------:R-:W3:Y:S01]  /*7080*/  MUFU.EX2 R40, R40 ;  /* 0x0000002800287308 */ /* 0x000ee20000000800 */
[----:B--2---:R-:W-:Y:S01]  /*7090*/  FADD.FTZ R64, R38, R49 ;  /* 0x0000003126407221 */ /* 0x004fe20000010000 */
[----:B------:R-:W-:Y:S01]  /*70a0*/  FADD.FTZ R49, R183, R68 ;  /* 0x00000044b7317221 */ /* 0x000fe20000010000 */
[----:B------:R-:W-:Y:S01]  /*70b0*/  F2FP.BF16.F32.PACK_AB R183, R24, R183 ;  /* 0x000000b718b7723e */ /* 0x000fe200000010ff */
[--C-:B------:R-:W-:Y:S01]  /*70c0*/  FFMA.FTZ R198, R198, R5, -R31.reuse ;  /* 0x00000005c6c67223 */ /* 0x100fe2000001081f */
[----:B------:R-:W-:Y:S01]  /*70d0*/  F2FP.BF16.F32.PACK_AB R180, R38, R33 ;  /* 0x0000002126b4723e */ /* 0x000fe200000010ff */
[-CC-:B------:R-:W-:Y:S01]  /*70e0*/  FFMA.FTZ R200, R200, R5.reuse, -R31.reuse ;  /* 0x00000005c8c87223 */ /* 0x180fe2000001081f */
[-C--:B------:R-:W-:Y:S01]  /*70f0*/  FFMA.FTZ R202, R202, R5.reuse, -R31 ;  /* 0x00000005caca7223 */ /* 0x080fe2000001081f */
[----:B------:R-:W2:Y:S01]  /*7100*/  MUFU.EX2 R37, R37 ;  /* 0x0000002500257308 */ /* 0x000ea20000000800 */
[----:B0-----:R-:W-:Y:S01]  /*7110*/  FADD.FTZ R3, R35, R64 ;  /* 0x0000004023037221 */ /* 0x001fe20000010000 */
[----:B------:R-:W-:Y:S01]  /*7120*/  FADD.FTZ R64, R24, R49 ;  /* 0x0000003118407221 */ /* 0x000fe20000010000 */
[-CC-:B------:R-:W-:Y:S01]  /*7130*/  FFMA.FTZ R66, R66, R5.reuse, -R31.reuse ;  /* 0x0000000542427223 */ /* 0x180fe2000001081f */
[-CC-:B------:R-:W-:Y:S01]  /*7140*/  FFMA.FTZ R204, R204, R5.reuse, -R31.reuse ;  /* 0x00000005cccc7223 */ /* 0x180fe2000001081f */
[----:B------:R-:W-:Y:S01]  /*7150*/  FFMA.FTZ R206, R206, R5, -R31 ;  /* 0x00000005cece7223 */ /* 0x000fe2000001081f */
[----:B------:R-:W-:Y:S01]  /*7160*/  FADD.FTZ R49, R177, R64 ;  /* 0x00000040b1317221 */ /* 0x000fe20000010000 */
[----:B------:R-:W-:Y:S01]  /*7170*/  F2FP.BF16.F32.PACK_AB R177, R20, R177 ;  /* 0x000000b114b1723e */ /* 0x000fe200000010ff */
[----:B------:R-:W0:Y:S01]  /*7180*/  MUFU.EX2 R42, R42 ;  /* 0x0000002a002a7308 */ /* 0x000e220000000800 */
[----:B---3--:R-:W-:Y:S01]  /*7190*/  FADD.FTZ R44, R40, R3 ;  /* 0x00000003282c7221 */ /* 0x008fe20000010000 */
[----:B------:R-:W-:Y:S01]  /*71a0*/  FADD.FTZ R64, R20, R49 ;  /* 0x0000003114407221 */ /* 0x000fe20000010000 */
[----:B------:R-:W-:Y:S01]  /*71b0*/  FFMA.FTZ R31, R208, R5, -R31 ;  /* 0x00000005d01f7223 */ /* 0x000fe2000001081f */
[----:B------:R-:W-:-:S02]  /*71c0*/  PLOP3.LUT P3, PT, PT, PT, UP1, 0x80, 0x0 ;  /* 0x000000000000781c */ /* 0x000fc40003f6f018 */
[----:B------:R-:W-:Y:S01]  /*71d0*/  FADD.FTZ R49, R179, R64 ;  /* 0x00000040b3317221 */ /* 0x000fe20000010000 */
[C---:B------:R-:W-:Y:S01]  /*71e0*/  F2FP.BF16.F32.PACK_AB R179, R26.reuse, R179 ;  /* 0x000000b31ab3723e */ /* 0x040fe200000010ff */
[----:B------:R-:W3:Y:S01]  /*71f0*/  MUFU.EX2 R39, R39 ;  /* 0x0000002700277308 */ /* 0x000ee20000000800 */
[----:B--2---:R-:W-:Y:S01]  /*7200*/  FADD.FTZ R3, R37, R44 ;  /* 0x0000002c25037221 */ /* 0x004fe20000010000 */
[----:B------:R-:W-:-:S04]  /*7210*/  FADD.FTZ R64, R26, R49 ;  /* 0x000000311a407221 */ /* 0x000fc80000010000 */
[----:B------:R-:W-:Y:S01]  /*7220*/  FADD.FTZ R49, R173, R64 ;  /* 0x00000040ad317221 */ /* 0x000fe20000010000 */
[----:B------:R-:W-:Y:S01]  /*7230*/  F2FP.BF16.F32.PACK_AB R173, R80, R173 ;  /* 0x000000ad50ad723e */ /* 0x000fe200000010ff */
[----:B------:R-:W2:Y:S01]  /*7240*/  MUFU.EX2 R46, R46 ;  /* 0x0000002e002e7308 */ /* 0x000ea20000000800 */
[----:B0-----:R-:W-:Y:S01]  /*7250*/  FADD.FTZ R44, R42, R3 ;  /* 0x000000032a2c7221 */ /* 0x001fe20000010000 */
[----:B------:R-:W-:Y:S01]  /*7260*/  FADD.FTZ R64, R80, R49 ;  /* 0x0000003150407221 */ /* 0x000fe20000010000 */
[----:B------:R-:W-:-:S03]  /*7270*/  F2FP.BF16.F32.PACK_AB R176, R42, R37 ;  /* 0x000000252ab0723e */ /* 0x000fc600000010ff */
[----:B------:R-:W-:Y:S01]  /*7280*/  FADD.FTZ R49, R175, R64 ;  /* 0x00000040af317221 */ /* 0x000fe20000010000 */
[C---:B------:R-:W-:Y:S01]  /*7290*/  F2FP.BF16.F32.PACK_AB R175, R164.reuse, R175 ;  /* 0x000000afa4af723e */ /* 0x040fe200000010ff */
[----:B------:R-:W0:Y:S01]  /*72a0*/  MUFU.EX2 R41, R41 ;  /* 0x0000002900297308 */ /* 0x000e220000000800 */
[----:B---3--:R-:W-:Y:S01]  /*72b0*/  FADD.FTZ R3, R39, R44 ;  /* 0x0000002c27037221 */ /* 0x008fe20000010000 */
[----:B------:R-:W-:-:S04]  /*72c0*/  FADD.FTZ R24, R164, R49 ;  /* 0x00000031a4187221 */ /* 0x000fc80000010000 */
[----:B------:R-:W-:Y:S01]  /*72d0*/  FADD.FTZ R33, R169, R24 ;  /* 0x00000018a9217221 */ /* 0x000fe20000010000 */
[----:B------:R-:W-:Y:S01]  /*72e0*/  F2FP.BF16.F32.PACK_AB R169, R70, R169 ;  /* 0x000000a946a9723e */ /* 0x000fe200000010ff */
[----:B------:R-:W3:Y:S01]  /*72f0*/  MUFU.EX2 R48, R48 ;  /* 0x0000003000307308 */ /* 0x000ee20000000800 */
[----:B--2---:R-:W-:Y:S01]  /*7300*/  FADD.FTZ R44, R46, R3 ;  /* 0x000000032e2c7221 */ /* 0x004fe20000010000 */
[----:B------:R-:W-:Y:S01]  /*7310*/  FADD.FTZ R20, R70, R33 ;  /* 0x0000002146147221 */ /* 0x000fe20000010000 */
[----:B------:R-:W-:-:S03]  /*7320*/  F2FP.BF16.F32.PACK_AB R178, R46, R39 ;  /* 0x000000272eb2723e */ /* 0x000fc600000010ff */
[----:B------:R-:W-:Y:S01]  /*7330*/  FADD.FTZ R33, R171, R20 ;  /* 0x00000014ab217221 */ /* 0x000fe20000010000 */
[C---:B------:R-:W-:Y:S01]  /*7340*/  F2FP.BF16.F32.PACK_AB R171, R62.reuse, R171 ;  /* 0x000000ab3eab723e */ /* 0x040fe200000010ff */
[----:B------:R-:W2:Y:S01]  /*7350*/  MUFU.EX2 R43, R43 ;  /* 0x0000002b002b7308 */ /* 0x000ea20000000800 */
[----:B0-----:R-:W-:Y:S01]  /*7360*/  FADD.FTZ R3, R41, R44 ;  /* 0x0000002c29037221 */ /* 0x001fe20000010000 */
[----:B------:R-:W-:-:S04]  /*7370*/  FADD.FTZ R20, R62, R33 ;  /* 0x000000213e147221 */ /* 0x000fc80000010000 */
[----:B------:R-:W-:Y:S01]  /*7380*/  FADD.FTZ R33, R165, R20 ;  /* 0x00000014a5217221 */ /* 0x000fe20000010000 */
[----:B------:R-:W-:Y:S01]  /*7390*/  F2FP.BF16.F32.PACK_AB R165, R56, R165 ;  /* 0x000000a538a5723e */ /* 0x000fe200000010ff */
[----:B------:R-:W0:Y:S01]  /*73a0*/  MUFU.EX2 R52, R52 ;  /* 0x0000003400347308 */ /* 0x000e220000000800 */
[----:B---3--:R-:W-:Y:S01]  /*73b0*/  FADD.FTZ R44, R48, R3 ;  /* 0x00000003302c7221 */ /* 0x008fe20000010000 */
[----:B------:R-:W-:Y:S01]  /*73c0*/  FADD.FTZ R20, R56, R33 ;  /* 0x0000002138147221 */ /* 0x000fe20000010000 */
[----:B------:R-:W-:-:S03]  /*73d0*/  F2FP.BF16.F32.PACK_AB R172, R48, R41 ;  /* 0x0000002930ac723e */ /* 0x000fc600000010ff */
[----:B------:R-:W-:Y:S01]  /*73e0*/  FADD.FTZ R33, R167, R20 ;  /* 0x00000014a7217221 */ /* 0x000fe20000010000 */
[----:B------:R-:W-:Y:S01]  /*73f0*/  F2FP.BF16.F32.PACK_AB R167, R50, R167 ;  /* 0x000000a732a7723e */ /* 0x000fe200000010ff */
[----:B------:R-:W3:Y:S01]  /*7400*/  MUFU.EX2 R45, R45 ;  /* 0x0000002d002d7308 */ /* 0x000ee20000000800 */
[----:B--2---:R-:W-:-:S07]  /*7410*/  FADD.FTZ R3, R43, R44 ;  /* 0x0000002c2b037221 */ /* 0x004fce0000010000 */
[----:B------:R-:W2:Y:S01]  /*7420*/  MUFU.EX2 R54, R54 ;  /* 0x0000003600367308 */ /* 0x000ea20000000800 */
[C---:B0-----:R-:W-:Y:S01]  /*7430*/  FADD.FTZ R14, R52.reuse, R3 ;  /* 0x00000003340e7221 */ /* 0x041fe20000010000 */
[----:B------:R-:W-:-:S06]  /*7440*/  F2FP.BF16.F32.PACK_AB R174, R52, R43 ;  /* 0x0000002b34ae723e */ /* 0x000fcc00000010ff */
[----:B------:R-:W0:Y:S01]  /*7450*/  MUFU.EX2 R47, R47 ;  /* 0x0000002f002f7308 */ /* 0x000e220000000800 */
[----:B---3--:R-:W-:-:S07]  /*7460*/  FADD.FTZ R3, R45, R14 ;  /* 0x0000000e2d037221 */ /* 0x008fce0000010000 */
[----:B------:R-:W3:Y:S01]  /*7470*/  MUFU.EX2 R58, R58 ;  /* 0x0000003a003a7308 */ /* 0x000ee20000000800 */
[C---:B--2---:R-:W-:Y:S01]  /*7480*/  FADD.FTZ R14, R54.reuse, R3 ;  /* 0x00000003360e7221 */ /* 0x044fe20000010000 */
[----:B------:R-:W-:-:S06]  /*7490*/  F2FP.BF16.F32.PACK_AB R168, R54, R45 ;  /* 0x0000002d36a8723e */ /* 0x000fcc00000010ff */
[----:B------:R-:W2:Y:S01]  /*74a0*/  MUFU.EX2 R11, R11 ;  /* 0x0000000b000b7308 */ /* 0x000ea20000000800 */
[----:B0-----:R-:W-:-:S07]  /*74b0*/  FADD.FTZ R3, R47, R14 ;  /* 0x0000000e2f037221 */ /* 0x001fce0000010000 */
[----:B------:R-:W0:Y:S01]  /*74c0*/  MUFU.EX2 R60, R60 ;  /* 0x0000003c003c7308 */ /* 0x000e220000000800 */
[C---:B---3--:R-:W-:Y:S01]  /*74d0*/  FADD.FTZ R14, R58.reuse, R3 ;  /* 0x000000033a0e7221 */ /* 0x048fe20000010000 */
[----:B------:R-:W-:-:S06]  /*74e0*/  F2FP.BF16.F32.PACK_AB R170, R58, R47 ;  /* 0x0000002f3aaa723e */ /* 0x000fcc00000010ff */
[----:B------:R-:W3:Y:S01]  /*74f0*/  MUFU.EX2 R13, R13 ;  /* 0x0000000d000d7308 */ /* 0x000ee20000000800 */
[----:B--2---:R-:W-:-:S07]  /*7500*/  FADD.FTZ R3, R11, R14 ;  /* 0x0000000e0b037221 */ /* 0x004fce0000010000 */
[----:B------:R-:W2:Y:S01]  /*7510*/  MUFU.EX2 R4, R4 ;  /* 0x0000000400047308 */ /* 0x000ea20000000800 */
[C---:B0-----:R-:W-:Y:S01]  /*7520*/  FADD.FTZ R14, R60.reuse, R3 ;  /* 0x000000033c0e7221 */ /* 0x041fe20000010000 */
[----:B------:R-:W-:-:S06]  /*7530*/  F2FP.BF16.F32.PACK_AB R164, R60, R11 ;  /* 0x0000000b3ca4723e */ /* 0x000fcc00000010ff */
[----:B------:R-:W0:Y:S01]  /*7540*/  MUFU.EX2 R160, R160 ;  /* 0x000000a000a07308 */ /* 0x000e220000000800 */
[----:B---3--:R-:W-:Y:S01]  /*7550*/  FADD.FTZ R3, R13, R14 ;  /* 0x0000000e0d037221 */ /* 0x008fe20000010000 */
[----:B------:R-:W-:-:S04]  /*7560*/  FADD.FTZ R14, R50, R33 ;  /* 0x00000021320e7221 */ /* 0x000fc80000010000 */
[----:B------:R-:W-:Y:S01]  /*7570*/  FADD.FTZ R33, R161, R14 ;  /* 0x0000000ea1217221 */ /* 0x000fe20000010000 */
[----:B------:R-:W-:Y:S01]  /*7580*/  F2FP.BF16.F32.PACK_AB R161, R30, R161 ;  /* 0x000000a11ea1723e */ /* 0x000fe200000010ff */
[----:B-1----:R1:W3:Y:S01]  /*7590*/  MUFU.EX2 R51, R182 ;  /* 0x000000b600337308 */ /* 0x0022e20000000800 */
[----:B--2---:R-:W-:Y:S01]  /*75a0*/  FADD.FTZ R3, R4, R3 ;  /* 0x0000000304037221 */ /* 0x004fe20000010000 */
[----:B------:R-:W-:Y:S01]  /*75b0*/  FADD.FTZ R14, R30, R33 ;  /* 0x000000211e0e7221 */ /* 0x000fe20000010000 */
[----:B------:R-:W-:Y:S01]  /*75c0*/  F2FP.BF16.F32.PACK_AB R166, R4, R13 ;  /* 0x0000000d04a6723e */ /* 0x000fe200000010ff */
[----:B------:R-:W-:Y:S02]  /*75d0*/  IMAD.MOV.U32 R13, RZ, RZ, R12 ;  /* 0x000000ffff0d7224 */ /* 0x000fe400078e000c */
[----:B------:R-:W-:Y:S01]  /*75e0*/  FADD.FTZ R11, R163, R14 ;  /* 0x0000000ea30b7221 */ /* 0x000fe20000010000 */
[----:B------:R-:W-:Y:S01]  /*75f0*/  F2FP.BF16.F32.PACK_AB R163, R28, R163 ;  /* 0x000000a31ca3723e */ /* 0x000fe200000010ff */
[----:B------:R-:W2:Y:S01]  /*7600*/  MUFU.EX2 R162, R194 ;  /* 0x000000c200a27308 */ /* 0x000ea20000000800 */
[----:B0-----:R-:W-:Y:S01]  /*7610*/  FADD.FTZ R3, R160, R3 ;  /* 0x00000003a0037221 */ /* 0x001fe20000010000 */
[----:B------:R-:W-:Y:S01]  /*7620*/  FADD.FTZ R4, R28, R11 ;  /* 0x0000000b1c047221 */ /* 0x000fe20000010000 */
[----:B-1----:R-:W-:-:S03]  /*7630*/  F2FP.BF16.F32.PACK_AB R182, R40, R35 ;  /* 0x0000002328b6723e */ /* 0x002fc600000010ff */
[----:B------:R-:W-:Y:S02]  /*7640*/  FADD.FTZ R11, R15, R4 ;  /* 0x000000040f0b7221 */ /* 0x000fe40000010000 */
        /* <DEDUP_REMOVED lines=44> */
[----:B------:R-:W-:Y:S01]  /*7910*/  IMAD.MOV.U32 R11, RZ, RZ, R10 ;  /* 0x000000ffff0b7224 */ /* 0x000fe200078e000a */
[----:B------:R-:W-:Y:S06]  /*7920*/  @P3 BRA `(.L_x_2260) ;  /* 0xffffffcc005c3947 */ /* 0x000fec000383ffff */
.L_x_2251:
[----:B------:R-:W-:-:S13]  /*7930*/  ISETP.LE.AND P2, PT, RZ, UR4, PT ;  /* 0x00000004ff007c0c */ /* 0x000fda000bf43270 */
[----:B------:R-:W-:Y:S05]  /*7940*/  @!P2 BRA `(.L_x_2261) ;  /* 0x000000280070a947 */ /* 0x000fea0003800000 */
[----:B------:R-:W-:Y:S01]  /*7950*/  IMAD.MOV.U32 R11, RZ, RZ, R10 ;  /* 0x000000ffff0b7224 */ /* 0x000fe200078e000a */
[----:B------:R-:W-:Y:S01]  /*7960*/  UMOV UR5, UR37 ;  /* 0x0000002500057c82 */ /* 0x000fe20008000000 */
[----:B------:R-:W-:Y:S01]  /*7970*/  IMAD.MOV.U32 R13, RZ, RZ, R12 ;  /* 0x000000ffff0d7224 */ /* 0x000fe200078e000c */
[----:B------:R-:W-:Y:S01]  /*7980*/  UMOV UR6, UR36 ;  /* 0x0000002400067c82 */ /* 0x000fe20008000000 */
[----:B------:R-:W-:-:S05]  /*7990*/  ULDC UR7, c[0x0][0x9d8] ;  /* 0x0002760000077ab9 */ /* 0x000fca0000000800 */
.L_x_2270:
[----:B------:R-:W-:-:S04]  /*79a0*/  UIADD3 UR9, UR6, 0x1, URZ ;  /* 0x0000000106097890 */ /* 0x000fc8000fffe03f */
[----:B------:R-:W-:-:S04]  /*79b0*/  UISETP.NE.AND UP0, UPT, UR9, 0x2, UPT ;  /* 0x000000020900788c */ /* 0x000fc8000bf05270 */
[----:B------:R-:W-:Y:S02]  /*79c0*/  USEL UR9, UR9, URZ, UP0 ;  /* 0x0000003f09097287 */ /* 0x000fe40008000000 */
[----:B------:R-:W-:-:S04]  /*79d0*/  USEL UR37, URZ, 0x1, UP0 ;  /* 0x000000013f257887 */ /* 0x000fc80008000000 */
[----:B------:R-:W-:Y:S01]  /*79e0*/  ULOP3.LUT UR37, UR5, UR37, URZ, 0x3c, !UPT ;  /* 0x0000002505257292 */ /* 0x000fe2000f8e3c3f */
[----:B------:R-:W-:Y:S01]  /*79f0*/  UMOV UR36, UR9 ;  /* 0x0000000900247c82 */ /* 0x000fe20008000000 */
[----:B------:R-:W-:Y:S10]  /*7a00*/  @!P0 BRA `(.L_x_2262) ;  /* 0x0000000000048947 */ /* 0x000ff40003800000 */
[----:B------:R-:W-:Y:S01]  /*7a10*/  BPT.TRAP 0x1 ;  /* 0x000000040000795c */ /* 0x000fe20000300000 */
.L_x_2262:
[----:B------:R-:W-:Y:S01]  /*7a20*/  ULEA UR8, UR36, UR38, 0x3 ;  /* 0x0000002624087291 */ /* 0x000fe2000f8e183f */
[----:B------:R-:W-:-:S05]  /*7a30*/  IMAD.U32 R5, RZ, RZ, UR37 ;  /* 0x00000025ff057e24 */ /* 0x000fca000f8e00ff */
[----:B------:R-:W-:-:S04]  /*7a40*/  SHF.L.U32 R5, R5, 0x1f, RZ ;  /* 0x0000001f05057819 */ /* 0x000fc800000006ff */
[----:B------:R0:W1:Y:S01]  /*7a50*/  SYNCS.PHASECHK.TRANS64.TRYWAIT P2, [UR8+0x34830], R5 ;  /* 0x03483005ff0075a7 */ /* 0x0000620008040148 */
[----:B------:R-:W-:Y:S05]  /*7a60*/  @!P0 BRA `(.L_x_2263) ;  /* 0x0000000000048947 */ /* 0x000fea0003800000 */
[----:B------:R-:W-:Y:S01]  /*7a70*/  BPT.TRAP 0x1 ;  /* 0x000000040000795c */ /* 0x000fe20000300000 */
.L_x_2263:
[----:B-1----:R-:W-:Y:S05]  /*7a80*/  @P2 BRA `(.L_x_2264) ;  /* 0x0000000000082947 */ /* 0x002fea0003800000 */
[----:B------:R-:W1:Y:S02]  /*7a90*/  SYNCS.PHASECHK.TRANS64.TRYWAIT P2, [UR8+0x34830], R5 ;  /* 0x03483005ff0075a7 */ /* 0x000e640008040148 */
[----:B-1----:R-:W-:Y:S05]  /*7aa0*/  @!P2 BRA `(.L_x_2265) ;  /* 0x0000009c00f4a947 */ /* 0x002fea0003800000 */
.L_x_2264:
        /* <DEDUP_REMOVED lines=141> */
.L_x_2266:
[----:B------:R-:W-:Y:S01]  /*8380*/  ULEA UR8, UR6, UR38, 0x3 ;  /* 0x0000002606087291 */ /* 0x000fe2000f8e183f */
[----:B------:R-:W-:-:S05]  /*8390*/  IMAD.U32 R0, RZ, RZ, UR5 ;  /* 0x00000005ff007e24 */ /* 0x000fca000f8e00ff */
[----:B------:R-:W-:-:S04]  /*83a0*/  SHF.L.U32 R0, R0, 0x1f, RZ ;  /* 0x0000001f00007819 */ /* 0x000fc800000006ff */
[----:B------:R2:W3:Y:S01]  /*83b0*/  SYNCS.PHASECHK.TRANS64.TRYWAIT P2, [UR8+0x34850], R0 ;  /* 0x03485000ff0075a7 */ /* 0x0004e20008040148 */
[----:B------:R-:W-:Y:S05]  /*83c0*/  @!P0 BRA `(.L_x_2267) ;  /* 0x0000000000048947 */ /* 0x000fea0003800000 */
[----:B------:R-:W-:Y:S01]  /*83d0*/  BPT.TRAP 0x1 ;  /* 0x000000040000795c */ /* 0x000fe20000300000 */
.L_x_2267:
[----:B---3--:R-:W-:Y:S05]  /*83e0*/  @P2 BRA `(.L_x_2268) ;  /* 0x0000000000082947 */ /* 0x008fea0003800000 */
[----:B------:R-:W3:Y:S02]  /*83f0*/  SYNCS.PHASECHK.TRANS64.TRYWAIT P2, [UR8+0x34850], R0 ;  /* 0x03485000ff0075a7 */ /* 0x000ee40008040148 */
[----:B---3--:R-:W-:Y:S05]  /*8400*/  @!P2 BRA `(.L_x_2269) ;  /* 0x0000009400b4a947 */ /* 0x008fea0003800000 */
.L_x_2268:
[----:B------:R-:W-:Y:S01]  /*8410*/  UIADD3 UR5, UR38, 0x400, URZ ;  /* 0x0000040026057890 */ /* 0x000fe2000fffe03f */
[----:B------:R-:W-:Y:S01]  /*8420*/  WARPGROUP.ARRIVE ;  /* 0x00000000000079c5 */ /* 0x000fe20000000000 */
[----:B------:R-:W-:Y:S01]  /*8430*/  UMOV UR15, 0x40000040 ;  /* 0x40000040000f7882 */ /* 0x000fe20000000000 */
[----:B0-2---:R-:W-:Y:S01]  /*8440*/  FMUL.FTZ R0, R24, UR7 ;  /* 0x0000000718007c20 */ /* 0x005fe20008410000 */
[----:B------:R-:W-:Y:S01]  /*8450*/  USHF.R.U32.HI UR5, URZ, 0x4, UR5 ;  /* 0x000000043f057899 */ /* 0x000fe20008011605 */
[----:B-1----:R-:W-:Y:S01]  /*8460*/  FMUL.FTZ R10, R25, UR7 ;  /* 0x00000007190a7c20 */ /* 0x002fe20008410000 */
        /* <DEDUP_REMOVED lines=10> */
[----:B------:R-:W-:Y:S01]  /*8510*/  ULEA UR5, UR6, UR5, 0xb ;  /* 0x0000000506057291 */ /* 0x000fe2000f8e583f */
[----:B------:R-:W1:Y:S01]  /*8520*/  MUFU.TANH R10, R10 ;  /* 0x0000000a000a7308 */ /* 0x000e620000002400 */
        /* <DEDUP_REMOVED lines=11> */
[----:B0-----:R-:W-:Y:S01]  /*85e0*/  FMNMX.FTZ R5, R0, R13, !PT ;  /* 0x0000000d00057209 */ /* 0x001fe20007810000 */
[----:B------:R-:W-:Y:S01]  /*85f0*/  FMUL.FTZ R214, R60, UR7 ;  /* 0x000000073cd67c20 */ /* 0x000fe20008410000 */
[----:B------:R-:W-:Y:S01]  /*8600*/  FMUL.FTZ R14, R26, UR7 ;  /* 0x000000071a0e7c20 */ /* 0x000fe20008410000 */
[----:B------:R-:W-:Y:S01]  /*8610*/  FMUL.FTZ R216, R61, UR7 ;  /* 0x000000073dd87c20 */ /* 0x000fe20008410000 */
[----:B------:R-:W-:Y:S01]  /*8620*/  FMUL.FTZ R20, R27, UR7 ;  /* 0x000000071b147c20 */ /* 0x000fe20008410000 */
[----:B-1----:R-:W-:Y:S01]  /*8630*/  FMNMX.FTZ R5, R10, R5, !PT ;  /* 0x000000050a057209 */ /* 0x002fe20007810000 */
        /* <DEDUP_REMOVED lines=41> */
[----:B------:R-:W-:Y:S01]  /*88d0*/  UIADD3 UR6, UR5, 0x380, URZ ;  /* 0x0000038005067890 */ /* 0x000fe2000fffe03f */
[----:B------:R-:W-:-:S06]  /*88e0*/  ISETP.LT.AND P2, PT, RZ, UR4, PT ;  /* 0x00000004ff007c0c */ /* 0x000fcc000bf41270 */
[----:B------:R-:W-:Y:S08]  /*88f0*/  MUFU.TANH R202, R202 ;  /* 0x000000ca00ca7308 */ /* 0x000ff00000002400 */
[----:B------:R-:W-:Y:S08]  /*8900*/  MUFU.TANH R204, R204 ;  /* 0x000000cc00cc7308 */ /* 0x000ff00000002400 */
[----:B------:R-:W-:Y:S08]  /*8910*/  MUFU.TANH R206, R206 ;  /* 0x000000ce00ce7308 */ /* 0x000ff00000002400 */
        /* <DEDUP_REMOVED lines=8> */
[----:B------:R-:W-:Y:S01]  /*89a0*/  MUFU.TANH R218, R218 ;  /* 0x000000da00da7308 */ /* 0x000fe20000002400 */
[----:B------:R-:W-:Y:S02]  /*89b0*/  WARPGROUP.DEPBAR.LE gsb0, 0x0 ;  /* 0x00008000000079c5 */ /* 0x000fe40000010000 */
[----:B------:R-:W-:Y:S01]  /*89c0*/  WARPGROUP.ARRIVE ;  /* 0x00000000000079c5 */ /* 0x000fe20000000000 */
[----:B------:R-:W-:Y:S01]  /*89d0*/  FMUL.FTZ R180, R29, UR7 ;  /* 0x000000071db47c20 */ /* 0x000fe20008410000 */
[----:B------:R-:W-:-:S03]  /*89e0*/  FMUL.FTZ R182, R33, UR7 ;  /* 0x0000000721b67c20 */ /* 0x000fc60008410000 */
[----:B------:R-:W0:Y:S01]  /*89f0*/  MUFU.TANH R26, R26 ;  /* 0x0000001a001a7308 */ /* 0x000e220000002400 */
[----:B-1----:R-:W-:Y:S01]  /*8a00*/  FMNMX.FTZ R25, R20, R25, !PT ;  /* 0x0000001914197209 */ /* 0x002fe20007810000 */
[----:B------:R-:W-:Y:S01]  /*8a10*/  HGMMA.64x128x16.F32.BF16 R88, R176, gdesc[UR12].tnspB, R88, gsb0 ;  /* 0x41e0000cb0587df0 */ /* 0x000fe20008001858 */
[----:B------:R-:W-:Y:S01]  /*8a20*/  UIADD3 UR14, UR5, 0x100, URZ ;  /* 0x00000100050e7890 */ /* 0x000fe2000fffe03f */
[----:B------:R-:W-:-:S04]  /*8a30*/  UMOV UR15, 0x40000040 ;  /* 0x40000040000f7882 */ /* 0x000fc80000000000 */
[----:B------:R-:W1:Y:S08]  /*8a40*/  MUFU.TANH R180, R180 ;  /* 0x000000b400b47308 */ /* 0x000e700000002400 */
[----:B------:R-:W2:Y:S01]  /*8a50*/  MUFU.TANH R182, R182 ;  /* 0x000000b600b67308 */ /* 0x000ea20000002400 */
[----:B0-----:R-:W-:-:S07]  /*8a60*/  FMNMX.FTZ R25, R26, R25, !PT ;  /* 0x000000191a197209 */ /* 0x001fce0007810000 */
[----:B------:R-:W0:Y:S01]  /*8a70*/  MUFU.TANH R28, R28 ;  /* 0x0000001c001c7308 */ /* 0x000e220000002400 */
[----:B-1----:R-:W-:-:S04]  /*8a80*/  FMNMX.FTZ R5, R180, R5, !PT ;  /* 0x00000005b4057209 */ /* 0x002fc80007810000 */
[----:B------:R-:W-:-:S03]  /*8a90*/  FMNMX.FTZ R5, R32, R5, !PT ;  /* 0x0000000520057209 */ /* 0x000fc60007810000 */
[----:B------:R-:W1:Y:S01]  /*8aa0*/  MUFU.TANH R30, R30 ;  /* 0x0000001e001e7308 */ /* 0x000e620000002400 */
[----:B--2---:R-:W-:-:S04]  /*8ab0*/  FMNMX.FTZ R5, R182, R5, !PT ;  /* 0x00000005b6057209 */ /* 0x004fc80007810000 */
[----:B------:R-:W-:-:S03]  /*8ac0*/  FMNMX.FTZ R5, R194, R5, !PT ;  /* 0x00000005c2057209 */ /* 0x000fc60007810000 */
[----:B------:R-:W-:Y:S01]  /*8ad0*/  MUFU.TANH R220, R220 ;  /* 0x000000dc00dc7308 */ /* 0x000fe20000002400 */
[----:B------:R-:W-:Y:S02]  /*8ae0*/  FMNMX.FTZ R5, R196, R5, !PT ;  /* 0x00000005c4057209 */ /* 0x000fe40007810000 */
[----:B0-----:R-:W-:Y:S02]  /*8af0*/  FMNMX.FTZ R25, R28, R25, !PT ;  /* 0x000000191c197209 */ /* 0x001fe40007810000 */
[----:B------:R-:W-:-:S03]  /*8b00*/  FMNMX.FTZ R5, R198, R5, !PT ;  /* 0x00000005c6057209 */ /* 0x000fc60007810000 */
[----:B------:R-:W0:Y:S01]  /*8b10*/  MUFU.TANH R34, R34 ;  /* 0x0000002200227308 */ /* 0x000e220000002400 */
[----:B------:R-:W-:Y:S02]  /*8b20*/  FMNMX.FTZ R5, R200, R5, !PT ;  /* 0x00000005c8057209 */ /* 0x000fe40007810000 */
[----:B-1----:R-:W-:Y:S02]  /*8b30*/  FMNMX.FTZ R27, R30, R25, !PT ;  /* 0x000000191e1b7209 */ /* 0x002fe40007810000 */
[----:B------:R-:W-:-:S03]  /*8b40*/  FMNMX.FTZ R5, R44, R5, !PT ;  /* 0x000000052c057209 */ /* 0x000fc60007810000 */
[----:B------:R-:W-:Y:S01]  /*8b50*/  MUFU.TANH R222, R222 ;  /* 0x000000de00de7308 */ /* 0x000fe20000002400 */
[----:B------:R-:W-:-:S07]  /*8b60*/  FMNMX.FTZ R5, R202, R5, !PT ;  /* 0x00000005ca057209 */ /* 0x000fce0007810000 */
        /* <DEDUP_REMOVED lines=25> */
[----:B-1----:R-:W-:Y:S01]  /*8d00*/  FMNMX.FTZ R29, R46, R29, !PT ;  /* 0x0000001d2e1d7209 */ /* 0x002fe20007810000 */
[----:B------:R-:W-:-:S04]  /*8d10*/  UMOV UR15, 0x40000040 ;  /* 0x40000040000f7882 */ /* 0x000fc80000000000 */
[----:B------:R-:W0:Y:S08]  /*8d20*/  MUFU.TANH R178, R178 ;  /* 0x000000b200b27308 */ /* 0x000e300000002400 */
[----:B------:R-:W1:Y:S08]  /*8d30*/  MUFU.TANH R176, R176 ;  /* 0x000000b000b07308 */ /* 0x000e700000002400 */
[----:B------:R-:W2:Y:S01]  /*8d40*/  MUFU.TANH R48, R48 ;  /* 0x0000003000307308 */ /* 0x000ea20000002400 */
[----:B0-----:R-:W-:-:S04]  /*8d50*/  FMNMX.FTZ R5, R178, R5, !PT ;  /* 0x00000005b2057209 */ /* 0x001fc80007810000 */
[----:B------:R-:W-:-:S03]  /*8d60*/  FMNMX.FTZ R5, R204, R5, !PT ;  /* 0x00000005cc057209 */ /* 0x000fc60007810000 */
[----:B------:R-:W0:Y:S01]  /*8d70*/  MUFU.TANH R50, R50 ;  /* 0x0000003200327308 */ /* 0x000e220000002400 */
[----:B------:R-:W-:Y:S02]  /*8d80*/  FMNMX.FTZ R5, R206, R5, !PT ;  /* 0x00000005ce057209 */ /* 0x000fe40007810000 */
[----:B-1----:R-:W-:Y:S02]  /*8d90*/  FMNMX.FTZ R29, R176, R29, !PT ;  /* 0x0000001db01d7209 */ /* 0x002fe40007810000 */
[----:B------:R-:W-:-:S03]  /*8da0*/  FMNMX.FTZ R5, R208, R5, !PT ;  /* 0x00000005d0057209 */ /* 0x000fc60007810000 */
[----:B------:R-:W1:Y:S01]  /*8db0*/  MUFU.TANH R52, R52 ;  /* 0x0000003400347308 */ /* 0x000e620000002400 */
[----:B------:R-:W-:Y:S02]  /*8dc0*/  FMNMX.FTZ R5, R210, R5, !PT ;  /* 0x00000005d2057209 */ /* 0x000fe40007810000 */
[----:B--2---:R-:W-:Y:S02]  /*8dd0*/  FMNMX.FTZ R31, R48, R29, !PT ;  /* 0x0000001d301f7209 */ /* 0x004fe40007810000 */
[----:B------:R-:W-:-:S03]  /*8de0*/  FMNMX.FTZ R5, R212, R5, !PT ;  /* 0x00000005d4057209 */ /* 0x000fc60007810000 */
[----:B------:R-:W2:Y:S01]  /*8df0*/  MUFU.TANH R54, R54 ;  /* 0x0000003600367308 */ /* 0x000ea20000002400 */
[----:B------:R-:W-:Y:S02]  /*8e00*/  FMNMX.FTZ R5, R214, R5, !PT ;  /* 0x00000005d6057209 */ /* 0x000fe40007810000 */
[----:B0-----:R-:W-:Y:S02]  /*8e10*/  FMNMX.FTZ R31, R50, R31, !PT ;  /* 0x0000001f321f7209 */ /* 0x001fe40007810000 */
[----:B------:R-:W-:-:S03]  /*8e20*/  FMNMX.FTZ R5, R216, R5, !PT ;  /* 0x00000005d8057209 */ /* 0x000fc60007810000 */
[----:B------:R-:W0:Y:S01]  /*8e30*/  MUFU.TANH R56, R56 ;  /* 0x0000003800387308 */ /* 0x000e220000002400 */
[----:B------:R-:W-:Y:S02]  /*8e40*/  FMNMX.FTZ R5, R218, R5, !PT ;  /* 0x00000005da057209 */ /* 0x000fe40007810000 */
[----:B-1----:R-:W-:-:S05]  /*8e50*/  FMNMX.FTZ R31, R52, R31, !PT ;  /* 0x0000001f341f7209 */ /* 0x002fca0007810000 */
[----:B------:R-:W1:Y:S01]  /*8e60*/  MUFU.TANH R58, R58 ;  /* 0x0000003a003a7308 */ /* 0x000e620000002400 */
[----:B--2---:R-:W-:-:S07]  /*8e70*/  FMNMX.FTZ R31, R54, R31, !PT ;  /* 0x0000001f361f7209 */ /* 0x004fce0007810000 */
[----:B------:R-:W2:Y:S01]  /*8e80*/  MUFU.TANH R60, R60 ;  /* 0x0000003c003c7308 */ /* 0x000ea20000002400 */
[----:B0-----:R-:W-:-:S07]  /*8e90*/  FMNMX.FTZ R33, R56, R31, !PT ;  /* 0x0000001f38217209 */ /* 0x001fce0007810000 */
[----:B------:R-:W0:Y:S01]  /*8ea0*/  MUFU.TANH R62, R62 ;  /* 0x0000003e003e7308 */ /* 0x000e220000002400 */
[----:B-1----:R-:W-:-:S07]  /*8eb0*/  FMNMX.FTZ R33, R58, R33, !PT ;  /* 0x000000213a217209 */ /* 0x002fce0007810000 */
[----:B------:R-:W1:Y:S01]  /*8ec0*/  MUFU.TANH R64, R64 ;  /* 0x0000004000407308 */ /* 0x000e620000002400 */
[----:B--2---:R-:W-:-:S07]  /*8ed0*/  FMNMX.FTZ R33, R60, R33, !PT ;  /* 0x000000213c217209 */ /* 0x004fce0007810000 */
[----:B------:R-:W2:Y:S01]  /*8ee0*/  MUFU.TANH R66, R66 ;  /* 0x0000004200427308 */ /* 0x000ea20000002400 */
[----:B0-----:R-:W-:-:S07]  /*8ef0*/  FMNMX.FTZ R33, R62, R33, !PT ;  /* 0x000000213e217209 */ /* 0x001fce0007810000 */
[----:B------:R-:W-:Y:S01]  /*8f00*/  MUFU.TANH R72, R72 ;  /* 0x0000004800487308 */ /* 0x000fe20000002400 */
[----:B-1----:R-:W-:-:S07]  /*8f10*/  FMNMX.FTZ R37, R64, R33, !PT ;  /* 0x0000002140257209 */ /* 0x002fce0007810000 */
[----:B------:R-:W-:Y:S01]  /*8f20*/  MUFU.TANH R74, R74 ;  /* 0x0000004a004a7308 */ /* 0x000fe20000002400 */
[----:B--2---:R-:W-:-:S07]  /*8f30*/  FMNMX.FTZ R37, R66, R37, !PT ;  /* 0x0000002542257209 */ /* 0x004fce0007810000 */
        /* <DEDUP_REMOVED lines=20> */
[----:B------:R-:W1:Y:S01]  /*9080*/  MUFU.TANH R86, R86 ;  /* 0x0000005600567308 */ /* 0x000e620000002400 */
        /* <DEDUP_REMOVED lines=15> */
[----:B------:R-:W0:Y:S01]  /*9180*/  SHFL.BFLY PT, R2, R5, 0x2, 0x1f ;  /* 0x0c401f0005027f89 */ /* 0x000e2200000e0000 */
[----:B------:R-:W-:-:S04]  /*9190*/  FMNMX.FTZ R41, R82, R41, !PT ;  /* 0x0000002952297209 */ /* 0x000fc80007810000 */
[----:B-1----:R-:W-:Y:S02]  /*91a0*/  FMNMX.FTZ R41, R86, R41, !PT ;  /* 0x0000002956297209 */ /* 0x002fe40007810000 */
        /* <DEDUP_REMOVED lines=8> */
[-CC-:B------:R-:W-:Y:S01]  /*9230*/  FFMA.FTZ R194, R194, R5.reuse, -R35.reuse ;  /* 0x00000005c2c27223 */ /* 0x180fe20000010823 */
[-CC-:B------:R-:W-:Y:S01]  /*9240*/  FFMA.FTZ R198, R198, R5.reuse, -R35.reuse ;  /* 0x00000005c6c67223 */ /* 0x180fe20000010823 */
[-CC-:B------:R-:W-:Y:S01]  /*9250*/  FFMA.FTZ R206, R206, R5.reuse, -R35.reuse ;  /* 0x00000005cece7223 */ /* 0x180fe20000010823 */
[----:B------:R-:W-:Y:S01]  /*9260*/  MUFU.EX2 R29, R0 ;  /* 0x00000000001d7308 */ /* 0x000fe20000000800 */
[-C--:B------:R-:W-:Y:S01]  /*9270*/  FMUL.FTZ R2, R2, R5.reuse ;  /* 0x0000000502027220 */ /* 0x080fe20000410000 */
[----:B------:R-:W-:Y:S02]  /*9280*/  WARPGROUP.DEPBAR.LE gsb0, 0x0 ;  /* 0x00008000000079c5 */ /* 0x000fe40000010000 */
[----:B------:R-:W-:Y:S01]  /*9290*/  WARPGROUP.ARRIVE ;  /* 0x00000000000079c5 */ /* 0x000fe20000000000 */
[----:B------:R-:W-:Y:S01]  /*92a0*/  FMUL.FTZ R168, R87, UR7 ;  /* 0x0000000757a87c20 */ /* 0x000fe20008410000 */
[-CC-:B------:R-:W-:Y:S01]  /*92b0*/  FFMA.FTZ R170, R10, R5.reuse, -R35.reuse ;  /* 0x000000050aaa7223 */ /* 0x180fe20000010823 */
[-CC-:B------:R-:W-:Y:S01]  /*92c0*/  FFMA.FTZ R15, R24, R5.reuse, -R35.reuse ;  /* 0x00000005180f7223 */ /* 0x180fe20000010823 */
[----:B------:R0:W-:Y:S01]  /*92d0*/  MUFU.EX2 R25, R194 ;  /* 0x000000c200197308 */ /* 0x0001e20000000800 */
[-CC-:B------:R-:W-:Y:S01]  /*92e0*/  FFMA.FTZ R21, R32, R5.reuse, -R35.reuse ;  /* 0x0000000520157223 */ /* 0x180fe20000010823 */
[----:B------:R-:W-:Y:S01]  /*92f0*/  HGMMA.64x128x16.F32.BF16 R88, R164, gdesc[UR12].tnspB, R88, gsb0 ;  /* 0x41e0000ca4587df0 */ /* 0x000fe20008001858 */
[----:B------:R-:W-:Y:S01]  /*9300*/  UIADD3 UR14, UR5, 0x280, URZ ;  /* 0x00000280050e7890 */ /* 0x000fe2000fffe03f */
[-CC-:B------:R-:W-:Y:S01]  /*9310*/  FFMA.FTZ R44, R202, R5.reuse, -R35.reuse ;  /* 0x00000005ca2c7223 */ /* 0x180fe20000010823 */
[----:B------:R-:W-:Y:S01]  /*9320*/  UMOV UR15, 0x40000040 ;  /* 0x40000040000f7882 */ /* 0x000fe20000000000 */
[-CC-:B------:R-:W-:Y:S01]  /*9330*/  FFMA.FTZ R51, R84, R5.reuse, -R35.reuse ;  /* 0x0000000554337223 */ /* 0x180fe20000010823 */
        /* <DEDUP_REMOVED lines=13> */
[----:B------:R-:W-:-:S04]  /*9410*/  FFMA.FTZ R84, R234, R5, -R35 ;  /* 0x00000005ea547223 */ /* 0x000fc80000010823 */
[----:B------:R2:W-:Y:S01]  /*9420*/  MUFU.EX2 R33, R206 ;  /* 0x000000ce00217308 */ /* 0x0005e20000000800 */
[----:B-1----:R-:W-:Y:S01]  /*9430*/  FMNMX.FTZ R0, R168, R41, !PT ;  /* 0x00000029a8007209 */ /* 0x002fe20007810000 */
[-CC-:B------:R-:W-:Y:S01]  /*9440*/  FFMA.FTZ R41, R218, R5.reuse, -R35.reuse ;  /* 0x00000005da297223 */ /* 0x180fe20000010823 */
[----:B0-----:R-:W-:-:S03]  /*9450*/  FFMA.FTZ R198, R172, R5, -R35 ;  /* 0x00000005acc67223 */ /* 0x001fc60000010823 */
[----:B------:R-:W0:Y:S02]  /*9460*/  SHFL.BFLY PT, R47, R0, 0x2, 0x1f ;  /* 0x0c401f00002f7f89 */ /* 0x000e2400000e0000 */
[----:B------:R-:W-:Y:S01]  /*9470*/  MUFU.EX2 R2, R2 ;  /* 0x0000000200027308 */ /* 0x000fe20000000800 */
[----:B--2---:R-:W-:-:S07]  /*9480*/  FFMA.FTZ R206, R232, R5, -R35 ;  /* 0x00000005e8ce7223 */ /* 0x004fce0000010823 */
[----:B------:R-:W-:Y:S08]  /*9490*/  MUFU.EX2 R13, R13 ;  /* 0x0000000d000d7308 */ /* 0x000ff00000000800 */
[----:B------:R-:W1:Y:S01]  /*94a0*/  MUFU.EX2 R170, R170 ;  /* 0x000000aa00aa7308 */ /* 0x000e620000000800 */
[----:B0-----:R-:W-:Y:S01]  /*94b0*/  FMNMX.FTZ R53, R0, R47, !PT ;  /* 0x0000002f00357209 */ /* 0x001fe20007810000 */
[----:B------:R-:W-:-:S06]  /*94c0*/  FFMA.FTZ R47, R226, R5, -R35 ;  /* 0x00000005e22f7223 */ /* 0x000fcc0000010823 */
[----:B------:R-:W-:Y:S01]  /*94d0*/  MUFU.EX2 R15, R15 ;  /* 0x0000000f000f7308 */ /* 0x000fe20000000800 */
[----:B------:R-:W0:Y:S07]  /*94e0*/  SHFL.BFLY PT, R10, R53, 0x1, 0x1f ;  /* 0x0c201f00350a7f89 */ /* 0x000e2e00000e0000 */
[----:B------:R-:W2:Y:S01]  /*94f0*/  MUFU.EX2 R24, R24 ;  /* 0x0000001800187308 */ /* 0x000ea20000000800 */
[----:B-1----:R-:W-:-:S07]  /*9500*/  F2FP.BF16.F32.PACK_AB R180, R170, R13 ;  /* 0x0000000daab4723e */ /* 0x002fce00000010ff */
[----:B------:R-:W-:Y:S08]  /*9510*/  MUFU.EX2 R21, R21 ;  /* 0x0000001500157308 */ /* 0x000ff00000000800 */
[----:B------:R-:W-:Y:S01]  /*9520*/  MUFU.EX2 R32, R32 ;  /* 0x0000002000207308 */ /* 0x000fe20000000800 */
[----:B--2---:R-:W-:Y:S02]  /*9530*/  F2FP.BF16.F32.PACK_AB R182, R24, R15 ;  /* 0x0000000f18b6723e */ /* 0x004fe400000010ff */
[----:B0-----:R-:W-:-:S05]  /*9540*/  FMNMX.FTZ R10, R53, R10, !PT ;  /* 0x0000000a350a7209 */ /* 0x001fca0007810000 */
[C---:B------:R-:W-:Y:S01]  /*9550*/  FADD.FTZ R0, -R10.reuse, R11 ;  /* 0x0000000b0a007221 */ /* 0x040fe20000010100 */
[-C--:B------:R-:W-:Y:S01]  /*9560*/  FMUL.FTZ R11, R10, R5.reuse ;  /* 0x000000050a0b7220 */ /* 0x080fe20000410000 */
[----:B------:R-:W-:Y:S02]  /*9570*/  MUFU.EX2 R44, R44 ;  /* 0x0000002c002c7308 */ /* 0x000fe40000000800 */
[-C--:B------:R-:W-:Y:S01]  /*9580*/  FMUL.FTZ R0, R0, R5.reuse ;  /* 0x0000000500007220 */ /* 0x080fe20000410000 */
[-CC-:B------:R-:W-:Y:S01]  /*9590*/  FFMA.FTZ R181, R14, R5.reuse, -R11.reuse ;  /* 0x000000050eb57223 */ /* 0x180fe2000001080b */
[-CC-:B------:R-:W-:Y:S01]  /*95a0*/  FFMA.FTZ R14, R20, R5.reuse, -R11.reuse ;  /* 0x00000005140e7223 */ /* 0x180fe2000001080b */
[-CC-:B------:R-:W-:Y:S01]  /*95b0*/  FFMA.FTZ R183, R26, R5.reuse, -R11.reuse ;  /* 0x000000051ab77223 */ /* 0x180fe2000001080b */
[-CC-:B------:R-:W-:Y:S01]  /*95c0*/  FFMA.FTZ R20, R28, R5.reuse, -R11.reuse ;  /* 0x000000051c147223 */ /* 0x180fe2000001080b */
[-CC-:B------:R-:W-:Y:S01]  /*95d0*/  FFMA.FTZ R177, R30, R5.reuse, -R11.reuse ;  /* 0x000000051eb17223 */ /* 0x180fe2000001080b */
[----:B------:R-:W-:Y:S01]  /*95e0*/  MUFU.EX2 R0, R0 ;  /* 0x0000000000007308 */ /* 0x000fe20000000800 */
[----:B------:R-:W-:Y:S01]  /*95f0*/  FFMA.FTZ R30, R42, R5, -R11 ;  /* 0x000000052a1e7223 */ /* 0x000fe2000001080b */
[----:B------:R-:W-:-:S02]  /*9600*/  IMAD.U32 R42, RZ, RZ, UR8 ;  /* 0x00000008ff2a7e24 */ /* 0x000fc4000f8e00ff */
[-CC-:B------:R-:W-:Y:S01]  /*9610*/  FFMA.FTZ R26, R34, R5.reuse, -R11.reuse ;  /* 0x00000005221a7223 */ /* 0x180fe2000001080b */
[-CC-:B------:R-:W-:Y:S01]  /*9620*/  FFMA.FTZ R179, R36, R5.reuse, -R11.reuse ;  /* 0x0000000524b37223 */ /* 0x180fe2000001080b */
[-CC-:B------:R-:W-:Y:S01]  /*9630*/  FFMA.FTZ R175, R46, R5.reuse, -R11.reuse ;  /* 0x000000052eaf7223 */ /* 0x180fe2000001080b */
[----:B------:R-:W-:Y:S02]  /*9640*/  @!P1 VIADD R42, R42, 0x34860 ;  /* 0x000348602a2a9836 */ /* 0x000fe40000000000 */
[-CC-:B------:R-:W-:Y:S01]  /*9650*/  FFMA.FTZ R28, R38, R5.reuse, -R11.reuse ;  /* 0x00000005261c7223 */ /* 0x180fe2000001080b */
[----:B------:R-:W0:Y:S01]  /*9660*/  MUFU.EX2 R181, R181 ;  /* 0x000000b500b57308 */ /* 0x000e220000000800 */
[-CC-:B------:R-:W-:Y:S01]  /*9670*/  FFMA.FTZ R173, R40, R5.reuse, -R11.reuse ;  /* 0x0000000528ad7223 */ /* 0x180fe2000001080b */
[-CC-:B------:R-:W-:Y:S01]  /*9680*/  FFMA.FTZ R34, R176, R5.reuse, -R11.reuse ;  /* 0x00000005b0227223 */ /* 0x180fe2000001080b */
[----:B------:R-:W-:Y:S01]  /*9690*/  @!P1 PRMT R46, RZ, 0x654, R42 ;  /* 0x00000654ff2e9816 */ /* 0x000fe2000000002a */
[-CC-:B------:R-:W-:Y:S01]  /*96a0*/  FFMA.FTZ R169, R48, R5.reuse, -R11.reuse ;  /* 0x0000000530a97223 */ /* 0x180fe2000001080b */
[-CC-:B------:R-:W-:Y:S01]  /*96b0*/  FFMA.FTZ R36, R50, R5.reuse, -R11.reuse ;  /* 0x0000000532247223 */ /* 0x180fe2000001080b */
[-CC-:B------:R-:W-:Y:S01]  /*96c0*/  FFMA.FTZ R171, R52, R5.reuse, -R11.reuse ;  /* 0x0000000534ab7223 */ /* 0x180fe2000001080b */
[-CC-:B------:R-:W-:Y:S01]  /*96d0*/  FFMA.FTZ R38, R54, R5.reuse, -R11.reuse ;  /* 0x0000000536267223 */ /* 0x180fe2000001080b */
[----:B------:R-:W1:Y:S01]  /*96e0*/  MUFU.EX2 R14, R14 ;  /* 0x0000000e000e7308 */ /* 0x000e620000000800 */
[-CC-:B------:R-:W-:Y:S01]  /*96f0*/  FFMA.FTZ R40, R58, R5.reuse, -R11.reuse ;  /* 0x000000053a287223 */ /* 0x180fe2000001080b */
[-CC-:B------:R-:W-:Y:S01]  /*9700*/  FFMA.FTZ R64, R64, R5.reuse, -R11.reuse ;  /* 0x0000000540407223 */ /* 0x180fe2000001080b */
[-CC-:B------:R-:W-:Y:S01]  /*9710*/  FFMA.FTZ R66, R66, R5.reuse, -R11.reuse ;  /* 0x0000000542427223 */ /* 0x180fe2000001080b */
[-CC-:B------:R-:W-:Y:S01]  /*9720*/  FFMA.FTZ R68, R68, R5.reuse, -R11.reuse ;  /* 0x0000000544447223 */ /* 0x180fe2000001080b */
[-CC-:B------:R-:W-:Y:S01]  /*9730*/  FFMA.FTZ R70, R70, R5.reuse, -R11.reuse ;  /* 0x0000000546467223 */ /* 0x180fe2000001080b */
[-CC-:B------:R-:W-:Y:S01]  /*9740*/  FFMA.FTZ R72, R72, R5.reuse, -R11.reuse ;  /* 0x0000000548487223 */ /* 0x180fe2000001080b */
[----:B------:R-:W-:Y:S01]  /*9750*/  FFMA.FTZ R74, R74, R5, -R11 ;  /* 0x000000054a4a7223 */ /* 0x000fe2000001080b */
[----:B------:R-:W-:Y:S01]  /*9760*/  MUFU.EX2 R183, R183 ;  /* 0x000000b700b77308 */ /* 0x000fe20000000800 */
[----:B0-----:R-:W-:Y:S01]  /*9770*/  FFMA.FTZ R3, R0, R3, R181 ;  /* 0x0000000300037223 */ /* 0x001fe200000100b5 */
[-CC-:B------:R-:W-:Y:S01]  /*9780*/  FFMA.FTZ R76, R76, R5.reuse, -R11.reuse ;  /* 0x000000054c4c7223 */ /* 0x180fe2000001080b */
[-CC-:B------:R-:W-:Y:S01]  /*9790*/  FFMA.FTZ R78, R78, R5.reuse, -R11.reuse ;  /* 0x000000054e4e7223 */ /* 0x180fe2000001080b */
[-CC-:B------:R-:W-:Y:S01]  /*97a0*/  FFMA.FTZ R80, R80, R5.reuse, -R11.reuse ;  /* 0x0000000550507223 */ /* 0x180fe2000001080b */
[-CC-:B------:R-:W-:Y:S01]  /*97b0*/  FFMA.FTZ R82, R82, R5.reuse, -R11.reuse ;  /* 0x0000000552527223 */ /* 0x180fe2000001080b */
[----:B------:R-:W-:Y:S01]  /*97c0*/  FFMA.FTZ R86, R86, R5, -R11 ;  /* 0x0000000556567223 */ /* 0x000fe2000001080b */
[----:B------:R-:W-:Y:S01]  /*97d0*/  F2FP.BF16.F32.PACK_AB R176, R32, R21 ;  /* 0x0000001520b0723e */ /* 0x000fe200000010ff */
[----:B------:R-:W-:Y:S01]  /*97e0*/  MUFU.EX2 R20, R20 ;  /* 0x0000001400147308 */ /* 0x000fe20000000800 */
[C---:B-1----:R-:W-:Y:S01]  /*97f0*/  FADD.FTZ R42, R14.reuse, R3 ;  /* 0x000000030e2a7221 */ /* 0x042fe20000010000 */
[----:B------:R-:W-:-:S02]  /*9800*/  F2FP.BF16.F32.PACK_AB R181, R14, R181 ;  /* 0x000000b50eb5723e */ /* 0x000fc400000010ff */
[----:B------:R-:W-:-:S04]  /*9810*/  F2FP.BF16.F32.PACK_AB R174, R44, R29 ;  /* 0x0000001d2cae723e */ /* 0x000fc800000010ff */
        /* <DEDUP_REMOVED lines=12> */
[----:B------:R-:W-:Y:S01]  /*98e0*/  FFMA.FTZ R167, R60, R5, -R11 ;  /* 0x000000053ca77223 */ /* 0x000fe2000001080b */
[----:B------:R-:W-:-:S02]  /*98f0*/  UMOV UR5, UR37 ;  /* 0x0000002500057c82 */ /* 0x000fc40008000000 */
[----:B------:R-:W-:Y:S08]  /*9900*/  MUFU.EX2 R179, R179 ;  /* 0x000000b300b37308 */ /* 0x000ff00000000800 */
[----:B------:R-:W-:Y:S08]  /*9910*/  MUFU.EX2 R164, R164 ;  /* 0x000000a400a47308 */ /* 0x000ff00000000800 */
[----:B------:R-:W-:Y:S08]  /*9920*/  MUFU.EX2 R28, R28 ;  /* 0x0000001c001c7308 */ /* 0x000ff00000000800 */
[----:B------:R-:W-:Y:S08]  /*9930*/  MUFU.EX2 R173, R173 ;  /* 0x000000ad00ad7308 */ /* 0x000ff00000000800 */
[----:B------:R-:W0:Y:S08]  /*9940*/  MUFU.EX2 R166, R166 ;  /* 0x000000a600a67308 */ /* 0x000e300000000800 */
[----:B------:R-:W-:Y:S08]  /*9950*/  MUFU.EX2 R30, R30 ;  /* 0x0000001e001e7308 */ /* 0x000ff00000000800 */
[----:B------:R-:W-:Y:S01]  /*9960*/  MUFU.EX2 R175, R175 ;  /* 0x000000af00af7308 */ /* 0x000fe20000000800 */
[----:B0-----:R-:W-:-:S07]  /*9970*/  F2FP.BF16.F32.PACK_AB R172, R166, R27 ;  /* 0x0000001ba6ac723e */ /* 0x001fce00000010ff */
[----:B------:R-:W-:Y:S08]  /*9980*/  MUFU.EX2 R34, R34 ;  /* 0x0000002200227308 */ /* 0x000ff00000000800 */
[----:B------:R0:W-:Y:S08]  /*9990*/  MUFU.EX2 R31, R178 ;  /* 0x000000b2001f7308 */ /* 0x0001f00000000800 */
        /* <DEDUP_REMOVED lines=13> */
[----:B------:R-:W-:Y:S02]  /*9a70*/  IMAD.U32 R35, RZ, RZ, UR9 ;  /* 0x00000009ff237e24 */ /* 0x000fe4000f8e00ff */
[----:B------:R-:W-:Y:S01]  /*9a80*/  MUFU.EX2 R40, R40 ;  /* 0x0000002800287308 */ /* 0x000fe20000000800 */
[----:B------:R-:W-:Y:S01]  /*9a90*/  HGMMA.64x128x16.F32.BF16 R88, R156, gdesc[UR12].tnspB, R88, gsb0 ;  /* 0x41e0000c9c587df0 */ /* 0x000fe20008001858 */
[----:B------:R-:W-:Y:S01]  /*9aa0*/  UMOV UR14, UR6 ;  /* 0x00000006000e7c82 */ /* 0x000fe20008000000 */
[----:B------:R-:W-:Y:S01]  /*9ab0*/  UMOV UR15, 0x40000040 ;  /* 0x40000040000f7882 */ /* 0x000fe20000000000 */
[----:B------:R-:W-:Y:S01]  /*9ac0*/  @!P1 LEA R35, R35, UR38, 0x3 ;  /* 0x0000002623239c11 */ /* 0x000fe2000f8e18ff */
[----:B------:R-:W-:-:S03]  /*9ad0*/  UIADD3 UR6, UR4, -0x1, URZ ;  /* 0xffffffff04067890 */ /* 0x000fc6000fffe03f */
[----:B------:R-:W-:Y:S01]  /*9ae0*/  MUFU.EX2 R160, R160 ;  /* 0x000000a000a07308 */ /* 0x000fe20000000800 */
[----:B------:R-:W-:-:S04]  /*9af0*/  @!P1 IADD3 R35, R35, 0x34840, RZ ;  /* 0x0003484023239810 */ /* 0x000fc80007ffe0ff */
[----:B------:R-:W-:Y:S01]  /*9b00*/  @!P1 PRMT R35, RZ, 0x654, R35 ;  /* 0x00000654ff239816 */ /* 0x000fe20000000023 */
[----:B------:R-:W-:Y:S01]  /*9b10*/  UMOV UR4, UR6 ;  /* 0x0000000600047c82 */ /* 0x000fe20008000000 */
[----:B------:R-:W-:Y:S01]  /*9b20*/  UMOV UR6, UR36 ;  /* 0x0000002400067c82 */ /* 0x000fe20008000000 */
        /* <DEDUP_REMOVED lines=11> */
[----:B------:R-:W0:Y:S08]  /*9be0*/  MUFU.EX2 R70, R70 ;  /* 0x0000004600467308 */ /* 0x000e300000000800 */
[----:B------:R-:W-:Y:S08]  /*9bf0*/  MUFU.EX2 R45, R45 ;  /* 0x0000002d002d7308 */ /* 0x000ff00000000800 */
[----:B------:R-:W-:Y:S01]  /*9c00*/  MUFU.EX2 R72, R72 ;  /* 0x0000004800487308 */ /* 0x000fe20000000800 */
[----:B0-----:R-:W-:-:S07]  /*9c10*/  F2FP.BF16.F32.PACK_AB R163, R70, R68 ;  /* 0x0000004446a3723e */ /* 0x001fce00000010ff */
[----:B------:R-:W0:Y:S08]  /*9c20*/  MUFU.EX2 R202, R202 ;  /* 0x000000ca00ca7308 */ /* 0x000e300000000800 */
[----:B------:R-:W1:Y:S08]  /*9c30*/  MUFU.EX2 R74, R74 ;  /* 0x0000004a004a7308 */ /* 0x000e700000000800 */
[----:B------:R-:W-:Y:S01]  /*9c40*/  MUFU.EX2 R47, R47 ;  /* 0x0000002f002f7308 */ /* 0x000fe20000000800 */
[----:B------:R-:W-:-:S02]  /*9c50*/  WARPGROUP.DEPBAR.LE gsb0, 0x0 ;  /* 0x00008000000079c5 */ /* 0x000fc40000010000 */
[----:B------:R-:W-:-:S05]  /*9c60*/  WARPGROUP.ARRIVE ;  /* 0x00000000000079c5 */ /* 0x000fca0000000000 */
[----:B------:R-:W-:Y:S01]  /*9c70*/  MUFU.EX2 R76, R76 ;  /* 0x0000004c004c7308 */ /* 0x000fe20000000800 */
[----:B0-----:R-:W-:Y:S02]  /*9c80*/  F2FP.BF16.F32.PACK_AB R156, R202, R45 ;  /* 0x0000002dca9c723e */ /* 0x001fe400000010ff */
[----:B-1----:R-:W-:Y:S01]  /*9c90*/  F2FP.BF16.F32.PACK_AB R157, R74, R72 ;  /* 0x000000484a9d723e */ /* 0x002fe200000010ff */
[----:B------:R-:W-:Y:S04]  /*9ca0*/  HGMMA.64x128x16.F32.BF16 R88, R152, gdesc[UR12].tnspB, R88, gsb0 ;  /* 0x41e0000c98587df0 */ /* 0x000fe80008001858 */
[----:B------:R-:W0:Y:S08]  /*9cb0*/  MUFU.EX2 R204, R204 ;  /* 0x000000cc00cc7308 */ /* 0x000e300000000800 */
[----:B------:R-:W1:Y:S08]  /*9cc0*/  MUFU.EX2 R78, R78 ;  /* 0x0000004e004e7308 */ /* 0x000e700000000800 */
[----:B------:R-:W-:Y:S01]  /*9cd0*/  MUFU.EX2 R49, R49 ;  /* 0x0000003100317308 */ /* 0x000fe20000000800 */
[----:B0-----:R-:W-:-:S07]  /*9ce0*/  F2FP.BF16.F32.PACK_AB R158, R204, R47 ;  /* 0x0000002fcc9e723e */ /* 0x001fce00000010ff */
[----:B------:R-:W-:Y:S01]  /*9cf0*/  MUFU.EX2 R80, R80 ;  /* 0x0000005000507308 */ /* 0x000fe20000000800 */
[----:B-1----:R-:W-:-:S07]  /*9d00*/  F2FP.BF16.F32.PACK_AB R159, R78, R76 ;  /* 0x0000004c4e9f723e */ /* 0x002fce00000010ff */
[----:B------:R-:W0:Y:S08]  /*9d10*/  MUFU.EX2 R206, R206 ;  /* 0x000000ce00ce7308 */ /* 0x000e300000000800 */
[----:B------:R-:W1:Y:S08]  /*9d20*/  MUFU.EX2 R82, R82 ;  /* 0x0000005200527308 */ /* 0x000e700000000800 */
[----:B------:R-:W-:Y:S08]  /*9d30*/  MUFU.EX2 R51, R51 ;  /* 0x0000003300337308 */ /* 0x000ff00000000800 */
[----:B------:R-:W-:Y:S08]  /*9d40*/  MUFU.EX2 R86, R86 ;  /* 0x0000005600567308 */ /* 0x000ff00000000800 */
[----:B------:R-:W2:Y:S01]  /*9d50*/  MUFU.EX2 R84, R84 ;  /* 0x0000005400547308 */ /* 0x000ea20000000800 */
[----:B------:R-:W-:-:S02]  /*9d60*/  WARPGROUP.DEPBAR.LE gsb0, 0x0 ;  /* 0x00008000000079c5 */ /* 0x000fc40000010000 */
[----:B------:R3:W-:Y:S01]  /*9d70*/  @!P1 SYNCS.ARRIVE.TRANS64.RED.A1T0 RZ, [R35+URZ], RZ ;  /* 0x000000ff23ff99a7 */ /* 0x0007e2000810043f */
[----:B0-----:R-:W-:Y:S02]  /*9d80*/  F2FP.BF16.F32.PACK_AB R152, R206, R49 ;  /* 0x00000031ce98723e */ /* 0x001fe400000010ff */
[----:B-1----:R-:W-:Y:S02]  /*9d90*/  F2FP.BF16.F32.PACK_AB R153, R82, R80 ;  /* 0x000000505299723e */ /* 0x002fe400000010ff */
[----:B--2---:R-:W-:Y:S01]  /*9da0*/  F2FP.BF16.F32.PACK_AB R154, R84, R51 ;  /* 0x00000033549a723e */ /* 0x004fe200000010ff */
[----:B---3--:R-:W-:Y:S01]  /*9db0*/  FFMA.FTZ R35, R2, R4, R13 ;  /* 0x0000000402237223 */ /* 0x008fe2000001000d */
[----:B------:R0:W-:Y:S03]  /*9dc0*/  @!P1 SYNCS.ARRIVE.TRANS64.RED.A1T0 RZ, [R46+URZ], RZ ;  /* 0x000000ff2eff99a7 */ /* 0x0001e6000810043f */
[----:B------:R-:W-:Y:S01]  /*9dd0*/  FADD.FTZ R4, R170, R35 ;  /* 0x00000023aa047221 */ /* 0x000fe20000010000 */
[----:B------:R-:W-:Y:S01]  /*9de0*/  FADD.FTZ R35, R183, R42 ;  /* 0x0000002ab7237221 */ /* 0x000fe20000010000 */
[----:B------:R-:W-:-:S02]  /*9df0*/  F2FP.BF16.F32.PACK_AB R183, R20, R183 ;  /* 0x000000b714b7723e */ /* 0x000fc400000010ff */
[----:B------:R-:W-:Y:S01]  /*9e00*/  FADD.FTZ R3, R15, R4 ;  /* 0x000000040f037221 */ /* 0x000fe20000010000 */
[----:B0-----:R-:W-:Y:S01]  /*9e10*/  FADD.FTZ R46, R20, R35 ;  /* 0x00000023142e7221 */ /* 0x001fe20000010000 */
[-CC-:B------:R-:W-:Y:S01]  /*9e20*/  FFMA.FTZ R4, R62, R5.reuse, -R11.reuse ;  /* 0x000000053e047223 */ /* 0x180fe2000001080b */
[----:B------:R-:W-:Y:S01]  /*9e30*/  FFMA.FTZ R11, R168, R5, -R11 ;  /* 0x00000005a80b7223 */ /* 0x000fe2000001080b */
[----:B------:R-:W-:Y:S01]  /*9e40*/  FADD.FTZ R42, R24, R3 ;  /* 0x00000003182a7221 */ /* 0x000fe20000010000 */
[----:B------:R-:W-:Y:S01]  /*9e50*/  FADD.FTZ R35, R177, R46 ;  /* 0x0000002eb1237221 */ /* 0x000fe20000010000 */
[C---:B------:R-:W-:Y:S02]  /*9e60*/  F2FP.BF16.F32.PACK_AB R177, R26.reuse, R177 ;  /* 0x000000b11ab1723e */ /* 0x040fe400000010ff */
[----:B------:R-:W-:Y:S01]  /*9e70*/  FADD.FTZ R3, R21, R42 ;  /* 0x0000002a15037221 */ /* 0x000fe20000010000 */
[----:B------:R-:W-:Y:S01]  /*9e80*/  FADD.FTZ R46, R26, R35 ;  /* 0x000000231a2e7221 */ /* 0x000fe20000010000 */
[----:B------:R-:W-:Y:S01]  /*9e90*/  MUFU.EX2 R4, R4 ;  /* 0x0000000400047308 */ /* 0x000fe20000000800 */
[----:B------:R-:W-:Y:S01]  /*9ea0*/  F2FP.BF16.F32.PACK_AB R168, R194, R31 ;  /* 0x0000001fc2a8723e */ /* 0x000fe200000010ff */
[----:B------:R-:W-:Y:S01]  /*9eb0*/  FADD.FTZ R42, R32, R3 ;  /* 0x00000003202a7221 */ /* 0x000fe20000010000 */
[----:B------:R-:W-:Y:S01]  /*9ec0*/  FADD.FTZ R35, R179, R46 ;  /* 0x0000002eb3237221 */ /* 0x000fe20000010000 */
[----:B------:R-:W-:-:S02]  /*9ed0*/  F2FP.BF16.F32.PACK_AB R179, R28, R179 ;  /* 0x000000b31cb3723e */ /* 0x000fc400000010ff */
[----:B------:R-:W-:Y:S01]  /*9ee0*/  FADD.FTZ R3, R25, R42 ;  /* 0x0000002a19037221 */ /* 0x000fe20000010000 */
[----:B------:R-:W-:Y:S01]  /*9ef0*/  FADD.FTZ R46, R28, R35 ;  /* 0x000000231c2e7221 */ /* 0x000fe20000010000 */
[----:B------:R-:W0:Y:S01]  /*9f00*/  MUFU.EX2 R11, R11 ;  /* 0x0000000b000b7308 */ /* 0x000e220000000800 */
[----:B------:R-:W-:Y:S01]  /*9f10*/  F2FP.BF16.F32.PACK_AB R170, R196, R33 ;  /* 0x00000021c4aa723e */ /* 0x000fe200000010ff */
[----:B------:R-:W-:Y:S01]  /*9f20*/  FADD.FTZ R42, R164, R3 ;  /* 0x00000003a42a7221 */ /* 0x000fe20000010000 */
[----:B------:R-:W-:Y:S01]  /*9f30*/  FADD.FTZ R35, R173, R46 ;  /* 0x0000002ead237221 */ /* 0x000fe20000010000 */
[----:B------:R-:W-:Y:S02]  /*9f40*/  F2FP.BF16.F32.PACK_AB R164, R160, R37 ;  /* 0x00000025a0a4723e */ /* 0x000fe400000010ff */
[----:B------:R-:W-:Y:S01]  /*9f50*/  FADD.FTZ R3, R27, R42 ;  /* 0x0000002a1b037221 */ /* 0x000fe20000010000 */
[C---:B------:R-:W-:Y:S01]  /*9f60*/  FADD.FTZ R46, R30.reuse, R35 ;  /* 0x000000231e2e7221 */ /* 0x040fe20000010000 */
[----:B------:R-:W-:-:S02]  /*9f70*/  F2FP.BF16.F32.PACK_AB R173, R30, R173 ;  /* 0x000000ad1ead723e */ /* 0x000fc400000010ff */
[----:B------:R-:W-:Y:S01]  /*9f80*/  FADD.FTZ R42, R166, R3 ;  /* 0x00000003a62a7221 */ /* 0x000fe20000010000 */
[----:B------:R-:W-:Y:S01]  /*9f90*/  FADD.FTZ R35, R175, R46 ;  /* 0x0000002eaf237221 */ /* 0x000fe20000010000 */
[----:B------:R-:W-:Y:S02]  /*9fa0*/  F2FP.BF16.F32.PACK_AB R166, R162, R39 ;  /* 0x00000027a2a6723e */ /* 0x000fe400000010ff */
[----:B------:R-:W-:Y:S01]  /*9fb0*/  FADD.FTZ R3, R29, R42 ;  /* 0x0000002a1d037221 */ /* 0x000fe20000010000 */
[C---:B------:R-:W-:Y:S01]  /*9fc0*/  FADD.FTZ R46, R34.reuse, R35 ;  /* 0x00000023222e7221 */ /* 0x040fe20000010000 */
[----:B------:R-:W-:Y:S02]  /*9fd0*/  F2FP.BF16.F32.PACK_AB R175, R34, R175 ;  /* 0x000000af22af723e */ /* 0x000fe400000010ff */
[----:B------:R-:W-:Y:S01]  /*9fe0*/  FADD.FTZ R42, R44, R3 ;  /* 0x000000032c2a7221 */ /* 0x000fe20000010000 */
[----:B------:R-:W-:Y:S01]  /*9ff0*/  FADD.FTZ R13, R169, R46 ;  /* 0x0000002ea90d7221 */ /* 0x000fe20000010000 */
[----:B0-----:R-:W-:-:S02]  /*a000*/  F2FP.BF16.F32.PACK_AB R155, R11, R86 ;  /* 0x000000560b9b723e */ /* 0x001fc400000010ff */
[----:B------:R-:W-:Y:S01]  /*a010*/  FADD.FTZ R3, R31, R42 ;  /* 0x0000002a1f037221 */ /* 0x000fe20000010000 */
[C---:B------:R-:W-:Y:S01]  /*a020*/  FADD.FTZ R24, R36.reuse, R13 ;  /* 0x0000000d24187221 */ /* 0x040fe20000010000 */
        /* <DEDUP_REMOVED lines=15> */
[----:B------:R-:W-:Y:S01]  /*a120*/  FADD.FTZ R13, R4, R13 ;  /* 0x0000000d040d7221 */ /* 0x000fe20000010000 */
[----:B------:R-:W-:Y:S02]  /*a130*/  F2FP.BF16.F32.PACK_AB R160, R198, R41 ;  /* 0x00000029c6a0723e */ /* 0x000fe400000010ff */
[----:B------:R-:W-:Y:S01]  /*a140*/  FADD.FTZ R14, R162, R3 ;  /* 0x00000003a20e7221 */ /* 0x000fe20000010000 */
[----:B------:R-:W-:Y:S01]  /*a150*/  FADD.FTZ R13, R64, R13 ;  /* 0x0000000d400d7221 */ /* 0x000fe20000010000 */
[----:B------:R-:W-:-:S02]  /*a160*/  F2FP.BF16.F32.PACK_AB R162, R200, R43 ;  /* 0x0000002bc8a2723e */ /* 0x000fc400000010ff */
[----:B------:R-:W-:Y:S01]  /*a170*/  FADD.FTZ R3, R41, R14 ;  /* 0x0000000e29037221 */ /* 0x000fe20000010000 */
[----:B------:R-:W-:-:S03]  /*a180*/  FADD.FTZ R13, R66, R13 ;  /* 0x0000000d420d7221 */ /* 0x000fc60000010000 */
        /* <DEDUP_REMOVED lines=18> */
[----:B------:R-:W-:-:S04]  /*a2b0*/  FADD.FTZ R3, R51, R4 ;  /* 0x0000000433037221 */ /* 0x000fc80000010000 */
[----:B------:R-:W-:Y:S01]  /*a2c0*/  FADD.FTZ R4, R84, R3 ;  /* 0x0000000354047221 */ /* 0x000fe20000010000 */
[----:B------:R-:W-:Y:S01]  /*a2d0*/  FADD.FTZ R3, R11, R13 ;  /* 0x0000000d0b037221 */ /* 0x000fe20000010000 */
[----:B------:R-:W-:Y:S02]  /*a2e0*/  IMAD.MOV.U32 R11, RZ, RZ, R10 ;  /* 0x000000ffff0b7224 */ /* 0x000fe400078e000a */
[----:B------:R-:W-:Y:S01]  /*a2f0*/  IMAD.MOV.U32 R13, RZ, RZ, R12 ;  /* 0x000000ffff0d7224 */ /* 0x000fe200078e000c */
[----:B------:R-:W-:Y:S06]  /*a300*/  @P2 BRA `(.L_x_2270) ;  /* 0xffffffd400a42947 */ /* 0x000fec000383ffff */
.L_x_2261:
        /* <DEDUP_REMOVED lines=67> */
.L_x_2271:
[----:B------:R-:W-:Y:S01]  /*a740*/  ULEA UR5, UR36, UR38, 0x3 ;  /* 0x0000002624057291 */ /* 0x000fe2000f8e183f */
[----:B------:R-:W-:-:S05]  /*a750*/  IMAD.U32 R0, RZ, RZ, UR37 ;  /* 0x00000025ff007e24 */ /* 0x000fca000f8e00ff */
[----:B------:R-:W-:-:S04]  /*a760*/  SHF.L.U32 R0, R0, 0x1f, RZ ;  /* 0x0000001f00007819 */ /* 0x000fc800000006ff */
[----:B------:R0:W1:Y:S01]  /*a770*/  SYNCS.PHASECHK.TRANS64.TRYWAIT P2, [UR5+0x34850], R0 ;  /* 0x03485000ff0075a7 */ /* 0x0000620008040145 */
[----:B------:R-:W-:Y:S05]  /*a780*/  @!P0 BRA `(.L_x_2272) ;  /* 0x0000000000048947 */ /* 0x000fea0003800000 */
[----:B------:R-:W-:Y:S01]  /*a790*/  BPT.TRAP 0x1 ;  /* 0x000000040000795c */ /* 0x000fe20000300000 */
.L_x_2272:
[----:B-1----:R-:W-:Y:S05]  /*a7a0*/  @P2 BRA `(.L_x_2273) ;  /* 0x0000000000082947 */ /* 0x002fea0003800000 */
[----:B------:R-:W1:Y:S02]  /*a7b0*/  SYNCS.PHASECHK.TRANS64.TRYWAIT P0, [UR5+0x34850], R0 ;  /* 0x03485000ff0075a7 */ /* 0x000e640008000145 */
[----:B-1----:R-:W-:Y:S05]  /*a7c0*/  @!P0 BRA `(.L_x_2274) ;  /* 0x0000007000dc8947 */ /* 0x002fea0003800000 */
.L_x_2273:
[----:B------:R-:W-:Y:S01]  /*a7d0*/  UIADD3 UR38, UR38, 0x400, URZ ;  /* 0x0000040026267890 */ /* 0x000fe2000fffe03f */
[----:B------:R-:W-:Y:S01]  /*a7e0*/  WARPGROUP.ARRIVE ;  /* 0x00000000000079c5 */ /* 0x000fe20000000000 */
[----:B------:R-:W-:Y:S01]  /*a7f0*/  UMOV UR7, 0x40000040 ;  /* 0x4000004000077882 */ /* 0x000fe20000000000 */
[----:B-1----:R-:W1:Y:S01]  /*a800*/  SHFL.BFLY PT, R7, R4, 0x2, 0x1f ;  /* 0x0c401f0004077f89 */ /* 0x002e6200000e0000 */
[----:B------:R-:W-:Y:S01]  /*a810*/  USHF.R.U32.HI UR38, URZ, 0x4, UR38 ;  /* 0x000000043f267899 */ /* 0x000fe20008011626 */
[----:B------:R-:W-:Y:S01]  /*a820*/  R2UR UR8, R185 ;  /* 0x00000000b90872ca */ /* 0x000fe200000e0000 */
[----:B------:R-:W-:Y:S01]  /*a830*/  IMAD.MOV.U32 R88, RZ, RZ, -0x800000 ;  /* 0xff800000ff587424 */ /* 0x000fe200078e00ff */
[----:B0-----:R-:W0:Y:S01]  /*a840*/  SHFL.BFLY PT, R0, R3, 0x2, 0x1f ;  /* 0x0c401f0003007f89 */ /* 0x001e2200000e0000 */
[----:B------:R-:W-:-:S04]  /*a850*/  ULOP3.LUT UR38, UR38, 0x3fff, URZ, 0xc0, !UPT ;  /* 0x00003fff26267892 */ /* 0x000fc8000f8ec03f */
[----:B------:R-:W-:-:S04]  /*a860*/  ULOP3.LUT UR4, UR38, 0x4000000, URZ, 0xfc, !UPT ;  /* 0x0400000026047892 */ /* 0x000fc8000f8efc3f */
[----:B------:R-:W-:Y:S02]  /*a870*/  ULEA UR4, UR36, UR4, 0xb ;  /* 0x0000000424047291 */ /* 0x000fe4000f8e583f */
[----:B------:R-:W-:Y:S02]  /*a880*/  UIADD3 UR36, UR36, 0x1, URZ ;  /* 0x0000000124247890 */ /* 0x000fe4000fffe03f */
[----:B------:R-:W-:Y:S02]  /*a890*/  UIADD3 UR8, UR8, 0x1, URZ ;  /* 0x0000000108087890 */ /* 0x000fe4000fffe03f */
[----:B------:R-:W-:Y:S01]  /*a8a0*/  UISETP.NE.AND UP0, UPT, UR36, 0x2, UPT ;  /* 0x000000022400788c */ /* 0x000fe2000bf05270 */
[----:B------:R-:W-:Y:S02]  /*a8b0*/  UMOV UR6, UR4 ;  /* 0x0000000400067c82 */ /* 0x000fe40008000000 */
[----:B------:R-:W-:Y:S01]  /*a8c0*/  HGMMA.64x128x16.F32.BF16 R24, R180, gdesc[UR4].tnspB, R24, gsb0 ;  /* 0x41e00004b4187df0 */ /* 0x000fe20008001818 */
[----:B------:R-:W-:Y:S01]  /*a8d0*/  UIADD3 UR6, UR4, 0x80, URZ ;  /* 0x0000008004067890 */ /* 0x000fe2000fffe03f */
[----:B-1----:R-:W-:Y:S01]  /*a8e0*/  FADD.FTZ R7, R7, R4 ;  /* 0x0000000407077221 */ /* 0x002fe20000010000 */
[----:B------:R-:W-:Y:S01]  /*a8f0*/  UMOV UR7, 0x40000040 ;  /* 0x4000004000077882 */ /* 0x000fe20000000000 */
[----:B------:R-:W-:-:S02]  /*a900*/  IMAD.MOV.U32 R4, RZ, RZ, RZ ;  /* 0x000000ffff047224 */ /* 0x000fc400078e00ff */
[----:B0-----:R-:W-:Y:S01]  /*a910*/  FADD.FTZ R2, R0, R3 ;  /* 0x0000000300027221 */ /* 0x001fe20000010000 */
[----:B------:R-:W-:Y:S01]  /*a920*/  IMAD.MOV.U32 R3, RZ, RZ, RZ ;  /* 0x000000ffff037224 */ /* 0x000fe200078e00ff */
[----:B------:R-:W0:Y:S01]  /*a930*/  SHFL.BFLY PT, R0, R7, 0x1, 0x1f ;  /* 0x0c201f0007007f89 */ /* 0x000e2200000e0000 */
[----:B------:R-:W-:Y:S01]  /*a940*/  IMAD.U32 R185, RZ, RZ, UR8 ;  /* 0x00000008ffb97e24 */ /* 0x000fe2000f8e00ff */
[----:B------:R-:W-:Y:S02]  /*a950*/  USEL UR36, UR36, URZ, UP0 ;  /* 0x0000003f24247287 */ /* 0x000fe40008000000 */
[----:B------:R-:W1:Y:S01]  /*a960*/  SHFL.BFLY PT, R9, R2, 0x1, 0x1f ;  /* 0x0c201f0002097f89 */ /* 0x000e6200000e0000 */
[----:B0-----:R-:W-:Y:S01]  /*a970*/  FADD.FTZ R11, R7, R0 ;  /* 0x00000000070b7221 */ /* 0x001fe20000010000 */
[----:B------:R-:W-:Y:S02]  /*a980*/  IMAD.MOV.U32 R0, RZ, RZ, -0x800000 ;  /* 0xff800000ff007424 */ /* 0x000fe400078e00ff */
[----:B-1----:R-:W-:-:S02]  /*a990*/  FADD.FTZ R9, R2, R9 ;  /* 0x0000000902097221 */ /* 0x002fc40000010000 */
[----:B------:R-:W-:Y:S01]  /*a9a0*/  FSETP.NE.FTZ.AND P0, PT, R11, RZ, PT ;  /* 0x000000ff0b00720b */ /* 0x000fe20003f15000 */
[----:B------:R-:W-:Y:S02]  /*a9b0*/  IMAD.U32 R2, RZ, RZ, UR5 ;  /* 0x00000005ff027e24 */ /* 0x000fe4000f8e00ff */
[----:B------:R-:W-:Y:S02]  /*a9c0*/  FSETP.NE.FTZ.AND P2, PT, R9, RZ, PT ;  /* 0x000000ff0900720b */ /* 0x000fe40003f55000 */
[----:B------:R-:W-:-:S05]  /*a9d0*/  @!P1 VIADD R2, R2, 0x34860 ;  /* 0x0003486002029836 */ /* 0x000fca0000000000 */
[----:B------:R-:W-:-:S03]  /*a9e0*/  @!P1 PRMT R2, RZ, 0x654, R2 ;  /* 0x00000654ff029816 */ /* 0x000fc60000000002 */
[----:B------:R-:W0:Y:S01]  /*a9f0*/  @P0 MUFU.LG2 R6, R11 ;  /* 0x0000000b00060308 */ /* 0x000e220000000c00 */
[C---:B------:R-:W-:Y:S02]  /*aa00*/  @P0 FMUL.FTZ R7, R5.reuse, 0.69314718246459960938 ;  /* 0x3f31721805070820 */ /* 0x040fe40000410000 */
[----:B------:R-:W-:-:S05]  /*aa10*/  @P2 FMUL.FTZ R14, R5, 0.69314718246459960938 ;  /* 0x3f317218050e2820 */ /* 0x000fca0000410000 */
        /* <DEDUP_REMOVED lines=110> */
.L_x_2244:
[----:B------:R-:W0:Y:S01]  /*b100*/  S2R R3, SR_CgaCtaId ;  /* 0x0000000000037919 */ /* 0x000e220000008800 */
[----:B------:R-:W-:Y:S01]  /*b110*/  MOV R36, 0x400 ;  /* 0x0000040000247802 */ /* 0x000fe20000000f00 */
[----:B------:R-:W-:Y:S01]  /*b120*/  BSSY B0, `(.L_x_2275) ;  /* 0x00001d4000007945 */ /* 0x000fe20003800000 */
[----:B------:R-:W-:Y:S02]  /*b130*/  BAR.SYNC.DEFER_BLOCKING 0x5, 0x180 ;  /* 0x0146000000007b1d */ /* 0x000fe40000010000 */
[----:B0-----:R-:W-:-:S05]  /*b140*/  LEA R36, R3, R36, 0x18 ;  /* 0x0000002403247211 */ /* 0x001fca00078ec0ff */
[----:B------:R-:W0:Y:S02]  /*b150*/  LDS R2, [R36+0x348d0] ;  /* 0x0348d00024027984 */ /* 0x000e240000000800 */
[----:B0-----:R-:W-:Y:S01]  /*b160*/  R2UR UR4, R2 ;  /* 0x00000000020472ca */ /* 0x001fe200000e0000 */
[----:B------:R-:W-:Y:S06]  /*b170*/  BAR.ARV 0x4, 0x180 ;  /* 0x0106000000007b1d */ /* 0x000fec0000002000 */
[----:B------:R-:W-:Y:S08]  /*b180*/  @P0 BRA `(.L_x_2276) ;  /* 0x0000001000c00947 */ /* 0x000ff00003800000 */
[----:B------:R-:W0:Y:S01]  /*b190*/  S2R R3, SR_SWINHI ;  /* 0x0000000000037919 */ /* 0x000e220000002f00 */
[----:B------:R-:W-:Y:S01]  /*b1a0*/  R2UR UR14, R23 ;  /* 0x00000000170e72ca */ /* 0x000fe200000e0000 */
[----:B------:R-:W-:Y:S01]  /*b1b0*/  ULDC.64 UR8, c[0x0][0xb90] ;  /* 0x0002e40000087ab9 */ /* 0x000fe20000000a00 */
[----:B------:R-:W-:Y:S01]  /*b1c0*/  F2FP.BF16.F32.PACK_AB R6, R93, R6 ;  /* 0x000000065d06723e */ /* 0x000fe200000010ff */
[----:B------:R-:W-:Y:S01]  /*b1d0*/  USHF.R.S32.HI UR13, URZ, 0x1f, UR61 ;  /* 0x0000001f3f0d7899 */ /* 0x000fe2000801143d */
[----:B------:R-:W-:Y:S01]  /*b1e0*/  F2FP.BF16.F32.PACK_AB R72, R73, R72 ;  /* 0x000000484948723e */ /* 0x000fe200000010ff */
[----:B------:R-:W-:Y:S01]  /*b1f0*/  ULDC.64 UR10, c[0x0][0xb98] ;  /* 0x0002e600000a7ab9 */ /* 0x000fe20000000a00 */
[----:B------:R-:W-:Y:S01]  /*b200*/  F2FP.BF16.F32.PACK_AB R73, R75, R74 ;  /* 0x0000004a4b49723e */ /* 0x000fe200000010ff */
[----:B------:R-:W-:Y:S01]  /*b210*/  ULDC.64 UR16, c[0x0][0x208] ;  /* 0x0000820000107ab9 */ /* 0x000fe20000000a00 */
[----:B------:R-:W-:Y:S02]  /*b220*/  F2FP.BF16.F32.PACK_AB R80, R81, R80 ;  /* 0x000000505150723e */ /* 0x000fe400000010ff */
[----:B------:R-:W-:-:S02]  /*b230*/  F2FP.BF16.F32.PACK_AB R74, R77, R76 ;  /* 0x0000004c4d4a723e */ /* 0x000fc400000010ff */
[----:B------:R-:W-:Y:S01]  /*b240*/  F2FP.BF16.F32.PACK_AB R75, R79, R78 ;  /* 0x0000004e4f4b723e */ /* 0x000fe200000010ff */
[----:B------:R-:W-:Y:S01]  /*b250*/  USHF.R.S32.HI UR12, URZ, 0x1f, UR14 ;  /* 0x0000001f3f0c7899 */ /* 0x000fe2000801140e */
[----:B------:R-:W-:Y:S01]  /*b260*/  F2FP.BF16.F32.PACK_AB R81, R83, R82 ;  /* 0x000000525351723e */ /* 0x000fe200000010ff */
[----:B------:R-:W-:Y:S01]  /*b270*/  UIMAD.WIDE.U32 UR6, UR14, UR8, URZ ;  /* 0x000000080e0672a5 */ /* 0x000fe2000f8e003f */
[----:B------:R-:W-:Y:S01]  /*b280*/  F2FP.BF16.F32.PACK_AB R82, R85, R84 ;  /* 0x000000545552723e */ /* 0x000fe200000010ff */
[----:B------:R-:W-:Y:S01]  /*b290*/  UIMAD UR5, UR12, UR8, URZ ;  /* 0x000000080c0572a4 */ /* 0x000fe2000f8e023f */
[----:B------:R-:W-:Y:S01]  /*b2a0*/  F2FP.BF16.F32.PACK_AB R83, R87, R86 ;  /* 0x000000565753723e */ /* 0x000fe200000010ff */
[----:B------:R-:W-:Y:S02]  /*b2b0*/  UIMAD UR8, UR13, UR10, URZ ;  /* 0x0000000a0d0872a4 */ /* 0x000fe4000f8e023f */
[----:B------:R-:W-:Y:S02]  /*b2c0*/  UIMAD UR5, UR14, UR9, UR5 ;  /* 0x000000090e0572a4 */ /* 0x000fe4000f8e0205 */
[----:B------:R-:W-:-:S02]  /*b2d0*/  UIMAD UR8, UR61, UR11, UR8 ;  /* 0x0000000b3d0872a4 */ /* 0x000fc4000f8e0208 */
[----:B------:R-:W-:-:S03]  /*b2e0*/  UIADD3 UR7, UR7, UR5, URZ ;  /* 0x0000000507077290 */ /* 0x000fc6000fffe03f */
[----:B------:R-:W-:Y:S01]  /*b2f0*/  ULDC UR5, c[0x0][0xa88] ;  /* 0x0002a20000057ab9 */ /* 0x000fe20000000800 */
[----:B------:R-:W-:Y:S01]  /*b300*/  UIMAD.WIDE.U32 UR6, UR61, UR10, UR6 ;  /* 0x0000000a3d0672a5 */ /* 0x000fe2000f8e0006 */
[----:B------:R-:W-:Y:S02]  /*b310*/  MOV R34, R36 ;  /* 0x0000002400227202 */ /* 0x000fe40000000f00 */
[----:B0-----:R-:W-:Y:S01]  /*b320*/  MOV R35, R3 ;  /* 0x0000000300237202 */ /* 0x001fe20000000f00 */
[----:B------:R-:W-:Y:S01]  /*b330*/  IMAD R3, R184, 0x40, R16 ;  /* 0x00000040b8037824 */ /* 0x000fe200078e0210 */
[----:B------:R-:W-:Y:S01]  /*b340*/  ULDC.64 UR10, c[0x0][0xaf0] ;  /* 0x0002bc00000a7ab9 */ /* 0x000fe20000000a00 */
[----:B------:R-:W-:-:S04]  /*b350*/  IMAD.WIDE R4, R189, 0x2, R34 ;  /* 0x00000002bd047825 */ /* 0x000fc800078e0222 */
[----:B------:R-:W-:Y:S01]  /*b360*/  IMAD.WIDE R34, R3, 0x2, R34 ;  /* 0x0000000203227825 */ /* 0x000fe200078e0222 */
[C---:B------:R-:W-:Y:S02]  /*b370*/  IADD3 R23, P2, R4.reuse, 0x4020, RZ ;  /* 0x0000402004177810 */ /* 0x040fe40007f5e0ff */
[C---:B------:R-:W-:Y:S02]  /*b380*/  LOP3.LUT R3, R4.reuse, 0x380, RZ, 0xc0, !PT ;  /* 0x0000038004037812 */ /* 0x040fe400078ec0ff */
[----:B------:R-:W-:Y:S01]  /*b390*/  LOP3.LUT R12, R23, 0x380, RZ, 0xc0, !PT ;  /* 0x00000380170c7812 */ /* 0x000fe200078ec0ff */
[----:B------:R-:W-:Y:S01]  /*b3a0*/  IMAD.X R39, RZ, RZ, R5, P2 ;  /* 0x000000ffff277224 */ /* 0x000fe200010e0605 */
[----:B------:R-:W-:Y:S02]  /*b3b0*/  IADD3 R27, P1, R4, 0x4040, RZ ;  /* 0x00004040041b7810 */ /* 0x000fe40007f3e0ff */
[----:B------:R-:W-:Y:S02]  /*b3c0*/  SHF.R.U64 R12, R12, 0x3, RZ ;  /* 0x000000030c0c7819 */ /* 0x000fe400000012ff */
[----:B------:R-:W-:-:S02]  /*b3d0*/  IADD3 R21, P6, R4, 0x20, RZ ;  /* 0x0000002004157810 */ /* 0x000fc40007fde0ff */
[----:B------:R-:W-:Y:S02]  /*b3e0*/  LOP3.LUT R38, R12, R23, RZ, 0x3c, !PT ;  /* 0x000000170c267212 */ /* 0x000fe400078e3cff */
[----:B------:R-:W0:Y:S01]  /*b3f0*/  LDC R23, c[0x0][0xbe8] ;  /* 0x0002fa00ff177b82 */ /* 0x000e220000000800 */
[----:B------:R-:W-:Y:S01]  /*b400*/  SHF.R.U64 R3, R3, 0x3, RZ ;  /* 0x0000000303037819 */ /* 0x000fe200000012ff */
[--C-:B------:R-:W-:Y:S01]  /*b410*/  IMAD.X R13, RZ, RZ, R5.reuse, P6 ;  /* 0x000000ffff0d7224 */ /* 0x100fe200030e0605 */
[C---:B------:R-:W-:Y:S02]  /*b420*/  IADD3 R10, P3, R4.reuse, 0x4000, RZ ;  /* 0x00004000040a7810 */ /* 0x040fe40007f7e0ff */
[C---:B------:R-:W-:Y:S02]  /*b430*/  IADD3 R43, P0, R4.reuse, 0x4060, RZ ;  /* 0x00004060042b7810 */ /* 0x040fe40007f1e0ff */
[C---:B------:R-:W-:Y:S01]  /*b440*/  IADD3 R8, P4, R4.reuse, 0x60, RZ ;  /* 0x0000006004087810 */ /* 0x040fe20007f9e0ff */
[----:B------:R-:W-:Y:S01]  /*b450*/  IMAD.X R15, RZ, RZ, R5, P3 ;  /* 0x000000ffff0f7224 */ /* 0x000fe200018e0605 */
[----:B------:R-:W-:-:S02]  /*b460*/  IADD3 R25, P5, R4, 0x40, RZ ;  /* 0x0000004004197810 */ /* 0x000fc40007fbe0ff */
[----:B------:R-:W-:Y:S01]  /*b470*/  LOP3.LUT R4, R3, R4, RZ, 0x3c, !PT ;  /* 0x0000000403047212 */ /* 0x000fe200078e3cff */
[--C-:B------:R-:W-:Y:S01]  /*b480*/  IMAD.X R11, RZ, RZ, R5.reuse, P4 ;  /* 0x000000ffff0b7224 */ /* 0x100fe200020e0605 */
[----:B------:R-:W-:Y:S01]  /*b490*/  LOP3.LUT R14, R27, 0x380, RZ, 0xc0, !PT ;  /* 0x000003801b0e7812 */ /* 0x000fe200078ec0ff */
[----:B------:R-:W-:Y:S01]  /*b4a0*/  IMAD.X R9, RZ, RZ, R5, P5 ;  /* 0x000000ffff097224 */ /* 0x000fe200028e0605 */
[----:B------:R-:W-:Y:S02]  /*b4b0*/  LOP3.LUT R3, R10, 0x380, RZ, 0xc0, !PT ;  /* 0x000003800a037812 */ /* 0x000fe400078ec0ff */
[----:B------:R-:W-:Y:S02]  /*b4c0*/  LOP3.LUT R2, R21, 0x380, RZ, 0xc0, !PT ;  /* 0x0000038015027812 */ /* 0x000fe400078ec0ff */
[----:B------:R-:W-:Y:S02]  /*b4d0*/  IADD3 R33, P6, R34, 0x1000, RZ ;  /* 0x0000100022217810 */ /* 0x000fe40007fde0ff */
[----:B------:R-:W-:-:S02]  /*b4e0*/  SHF.R.U64 R14, R14, 0x3, RZ ;  /* 0x000000030e0e7819 */ /* 0x000fc400000012ff */
[----:B------:R-:W-:Y:S02]  /*b4f0*/  SHF.R.U64 R3, R3, 0x3, RZ ;  /* 0x0000000303037819 */ /* 0x000fe400000012ff */
[----:B------:R-:W-:Y:S02]  /*b500*/  SHF.R.U64 R2, R2, 0x3, RZ ;  /* 0x0000000302027819 */ /* 0x000fe400000012ff */
[----:B------:R-:W-:Y:S02]  /*b510*/  LOP3.LUT R32, R33, 0x380, RZ, 0xc0, !PT ;  /* 0x0000038021207812 */ /* 0x000fe400078ec0ff */
[----:B------:R-:W-:Y:S02]  /*b520*/  LOP3.LUT R40, R14, R27, RZ, 0x3c, !PT ;  /* 0x0000001b0e287212 */ /* 0x000fe400078e3cff */
[----:B------:R-:W-:Y:S02]  /*b530*/  LOP3.LUT R14, R3, R10, RZ, 0x3c, !PT ;  /* 0x0000000a030e7212 */ /* 0x000fe400078e3cff */
[----:B------:R-:W-:-:S02]  /*b540*/  LOP3.LUT R12, R2, R21, RZ, 0x3c, !PT ;  /* 0x00000015020c7212 */ /* 0x000fc400078e3cff */
[----:B------:R-:W-:Y:S02]  /*b550*/  LOP3.LUT R3, R8, 0x380, RZ, 0xc0, !PT ;  /* 0x0000038008037812 */ /* 0x000fe400078ec0ff */
[----:B------:R-:W-:Y:S02]  /*b560*/  SHF.R.U64 R32, R32, 0x3, RZ ;  /* 0x0000000320207819 */ /* 0x000fe400000012ff */
[----:B------:R-:W-:Y:S02]  /*b570*/  LOP3.LUT R2, R25, 0x380, RZ, 0xc0, !PT ;  /* 0x0000038019027812 */ /* 0x000fe400078ec0ff */
[----:B------:R-:W-:Y:S02]  /*b580*/  IADD3.X R41, RZ, R5, RZ, P1, !PT ;  /* 0x00000005ff297210 */ /* 0x000fe40000ffe4ff */
[----:B------:R-:W-:Y:S02]  /*b590*/  SHF.R.U64 R3, R3, 0x3, RZ ;  /* 0x0000000303037819 */ /* 0x000fe400000012ff */
[----:B------:R-:W-:Y:S01]  /*b5a0*/  LOP3.LUT R32, R32, R33, RZ, 0x3c, !PT ;  /* 0x0000002120207212 */ /* 0x000fe200078e3cff */
[----:B------:R-:W-:Y:S01]  /*b5b0*/  IMAD.X R33, RZ, RZ, R35, P6 ;  /* 0x000000ffff217224 */ /* 0x000fe200030e0623 */
[----:B0-----:R-:W-:-:S02]  /*b5c0*/  ISETP.NE.AND P1, PT, R23, 0x1, PT ;  /* 0x000000011700780c */ /* 0x001fc40003f25270 */
[----:B------:R-:W-:Y:S02]  /*b5d0*/  SHF.R.U64 R2, R2, 0x3, RZ ;  /* 0x0000000302027819 */ /* 0x000fe400000012ff */
[----:B------:R-:W-:Y:S02]  /*b5e0*/  IADD3 R105, P6, R34, 0x7000, RZ ;  /* 0x0000700022697810 */ /* 0x000fe40007fde0ff */
[----:B------:R-:W-:Y:S02]  /*b5f0*/  LOP3.LUT R10, R3, R8, RZ, 0x3c, !PT ;  /* 0x00000008030a7212 */ /* 0x000fe400078e3cff */
[----:B------:R-:W-:Y:S02]  /*b600*/  LOP3.LUT R8, R2, R25, RZ, 0x3c, !PT ;  /* 0x0000001902087212 */ /* 0x000fe400078e3cff */
[----:B------:R-:W-:Y:S02]  /*b610*/  LOP3.LUT R2, R105, 0x380, RZ, 0xc0, !PT ;  /* 0x0000038069027812 */ /* 0x000fe400078ec0ff */
[----:B------:R-:W-:Y:S01]  /*b620*/  LOP3.LUT R42, R43, 0x380, RZ, 0xc0, !PT ;  /* 0x000003802b2a7812 */ /* 0x000fe200078ec0ff */
[----:B------:R-:W0:Y:S01]  /*b630*/  @P1 LDC R107, c[0x0][0xbec] ;  /* 0x0002fb00ff6b1b82 */ /* 0x000e220000000800 */
[----:B------:R-:W-:-:S02]  /*b640*/  SHF.R.U64 R2, R2, 0x3, RZ ;  /* 0x0000000302027819 */ /* 0x000fc400000012ff */
[----:B------:R-:W-:Y:S02]  /*b650*/  SHF.R.U64 R42, R42, 0x3, RZ ;  /* 0x000000032a2a7819 */ /* 0x000fe400000012ff */
[----:B------:R-:W-:Y:S02]  /*b660*/  LOP3.LUT R2, R2, R105, RZ, 0x3c, !PT ;  /* 0x0000006902027212 */ /* 0x000fe400078e3cff */
[----:B------:R-:W-:Y:S02]  /*b670*/  MOV R105, R4 ;  /* 0x0000000400697202 */ /* 0x000fe40000000f00 */
[----:B------:R-:W-:Y:S02]  /*b680*/  F2FP.BF16.F32.PACK_AB R4, R96, R7 ;  /* 0x000000076004723e */ /* 0x000fe400000010ff */
[----:B------:R-:W-:Y:S02]  /*b690*/  F2FP.BF16.F32.PACK_AB R7, R101, R104 ;  /* 0x000000686507723e */ /* 0x000fe400000010ff */
[----:B------:R-:W1:Y:S01]  /*b6a0*/  @P1 LDC R104, c[0x0][0xbf0] ;  /* 0x0002fc00ff681b82 */ /* 0x000e620000000800 */
[----:B------:R-:W-:Y:S01]  /*b6b0*/  LOP3.LUT R42, R42, R43, RZ, 0x3c, !PT ;  /* 0x0000002b2a2a7212 */ /* 0x000fe200078e3cff */
[----:B------:R-:W-:Y:S01]  /*b6c0*/  IMAD.X R43, RZ, RZ, R5, P0 ;  /* 0x000000ffff2b7224 */ /* 0x000fe200000e0605 */
[----:B------:R-:W-:-:S05]  /*b6d0*/  F2FP.BF16.F32.PACK_AB R5, R103, R106 ;  /* 0x0000006a6705723e */ /* 0x000fca00000010ff */
[----:B------:R-:W-:Y:S01]  /*b6e0*/  BAR.SYNC.DEFER_BLOCKING 0x1, 0x100 ;  /* 0x0044000000007b1d */ /* 0x000fe20000010000 */
[----:B------:R-:W-:Y:S01]  /*b6f0*/  MOV R96, R40 ;  /* 0x0000002800607202 */ /* 0x000fe20000000f00 */
[----:B------:R-:W-:Y:S01]  /*b700*/  VIADD R40, R18, UR39 ;  /* 0x0000002712287c36 */ /* 0x000fe20008000000 */
[----:B------:R-:W-:Y:S02]  /*b710*/  IADD3 R21, P0, R34, 0x6000, RZ ;  /* 0x0000600022157810 */ /* 0x000fe40007f1e0ff */
[----:B------:R-:W-:Y:S02]  /*b720*/  MOV R103, R14 ;  /* 0x0000000e00677202 */ /* 0x000fe40000000f00 */
[----:B------:R-:W-:Y:S02]  /*b730*/  LOP3.LUT R20, R21, 0x380, RZ, 0xc0, !PT ;  /* 0x0000038015147812 */ /* 0x000fe400078ec0ff */
[----:B------:R-:W-:Y:S02]  /*b740*/  MOV R15, R12 ;  /* 0x0000000c000f7202 */ /* 0x000fe40000000f00 */
[----:B------:R-:W-:-:S02]  /*b750*/  SHF.R.U64 R20, R20, 0x3, RZ ;  /* 0x0000000314147819 */ /* 0x000fc400000012ff */
[----:B------:R-:W-:Y:S01]  /*b760*/  MOV R14, UR8 ;  /* 0x00000008000e7c02 */ /* 0x000fe20008000f00 */
[----:B------:R-:W-:Y:S01]  /*b770*/  ULDC.64 UR8, c[0x0][0xae8] ;  /* 0x0002ba0000087ab9 */ /* 0x000fe20000000a00 */
[----:B------:R-:W-:Y:S01]  /*b780*/  LOP3.LUT R20, R20, R21, RZ, 0x3c, !PT ;  /* 0x0000001514147212 */ /* 0x000fe200078e3cff */
[----:B------:R-:W-:Y:S01]  /*b790*/  IMAD.X R21, RZ, RZ, R35, P0 ;  /* 0x000000ffff157224 */ /* 0x000fe200000e0623 */
[C---:B------:R-:W-:Y:S02]  /*b7a0*/  IADD3 R27, P3, R34.reuse, 0x4000, RZ ;  /* 0x00004000221b7810 */ /* 0x040fe40007f7e0ff */
[----:B------:R-:W-:Y:S02]  /*b7b0*/  IADD3 R25, P2, R34, 0x5000, RZ ;  /* 0x0000500022197810 */ /* 0x000fe40007f5e0ff */
[----:B------:R-:W-:Y:S02]  /*b7c0*/  LOP3.LUT R26, R27, 0x380, RZ, 0xc0, !PT ;  /* 0x000003801b1a7812 */ /* 0x000fe400078ec0ff */
[----:B------:R-:W-:Y:S01]  /*b7d0*/  LOP3.LUT R24, R25, 0x380, RZ, 0xc0, !PT ;  /* 0x0000038019187812 */ /* 0x000fe200078ec0ff */
[----:B------:R0:W-:Y:S01]  /*b7e0*/  STSM.16.M88.4 [R105], R4 ;  /* 0x0000000469007844 */ /* 0x0001e20000000200 */
[----:B------:R-:W-:-:S02]  /*b7f0*/  SHF.R.U64 R26, R26, 0x3, RZ ;  /* 0x000000031a1a7819 */ /* 0x000fc400000012ff */
[----:B------:R-:W-:Y:S01]  /*b800*/  MOV R101, R38 ;  /* 0x0000002600657202 */ /* 0x000fe20000000f00 */
[----:B------:R-:W-:Y:S01]  /*b810*/  VIADD R38, R188, UR39 ;  /* 0x00000027bc267c36 */ /* 0x000fe20008000000 */
[----:B------:R-:W-:Y:S02]  /*b820*/  SHF.R.U64 R24, R24, 0x3, RZ ;  /* 0x0000000318187819 */ /* 0x000fe400000012ff */
[----:B------:R-:W-:Y:S01]  /*b830*/  LOP3.LUT R26, R26, R27, RZ, 0x3c, !PT ;  /* 0x0000001b1a1a7212 */ /* 0x000fe200078e3cff */
[--C-:B------:R-:W-:Y:S01]  /*b840*/  IMAD.X R27, RZ, RZ, R35.reuse, P3 ;  /* 0x000000ffff1b7224 */ /* 0x100fe200018e0623 */
[----:B------:R-:W-:Y:S01]  /*b850*/  LOP3.LUT R24, R24, R25, RZ, 0x3c, !PT ;  /* 0x0000001918187212 */ /* 0x000fe200078e3cff */
[----:B------:R-:W-:Y:S01]  /*b860*/  IMAD.X R25, RZ, RZ, R35, P2 ;  /* 0x000000ffff197224 */ /* 0x000fe200010e0623 */
[----:B------:R-:W-:Y:S02]  /*b870*/  MOV R93, R42 ;  /* 0x0000002a005d7202 */ /* 0x000fe40000000f00 */
[----:B------:R-:W-:-:S02]  /*b880*/  IADD3 R31, P5, R34, 0x2000, RZ ;  /* 0x00002000221f7810 */ /* 0x000fc40007fbe0ff */
[----:B------:R-:W-:Y:S01]  /*b890*/  IADD3 R29, P4, R34, 0x3000, RZ ;  /* 0x00003000221d7810 */ /* 0x000fe20007f9e0ff */
[----:B0-----:R-:W-:Y:S01]  /*b8a0*/  @P1 IMAD.HI.U32 R5, R40, R107, RZ ;  /* 0x0000006b28051227 */ /* 0x001fe200078e00ff */
[----:B------:R-:W-:Y:S02]  /*b8b0*/  F2FP.BF16.F32.PACK_AB R7, R97, R100 ;  /* 0x000000646107723e */ /* 0x000fe400000010ff */
[----:B------:R-:W-:Y:S01]  /*b8c0*/  LOP3.LUT R3, R34, 0x380, RZ, 0xc0, !PT ;  /* 0x0000038022037812 */ /* 0x000fe200078ec0ff */
[----:B------:R-:W-:Y:S01]  /*b8d0*/  IMAD.MOV.U32 R4, RZ, RZ, R40 ;  /* 0x000000ffff047224 */ /* 0x000fe200078e0028 */
[----:B-1----:R-:W-:Y:S02]  /*b8e0*/  @P1 SHF.R.U32.HI R4, RZ, R104, R5 ;  /* 0x00000068ff041219 */ /* 0x002fe40000011605 */
[----:B------:R-:W-:Y:S02]  /*b8f0*/  MOV R104, R10 ;  /* 0x0000000a00687202 */ /* 0x000fe40000000f00 */
[--C-:B------:R-:W-:Y:S01]  /*b900*/  SHF.R.S32.HI R5, RZ, 0x1f, R4.reuse ;  /* 0x0000001fff057819 */ /* 0x100fe20000011404 */
[----:B------:R-:W-:Y:S01]  /*b910*/  IMAD.MOV R6, RZ, RZ, -R4 ;  /* 0x000000ffff067224 */ /* 0x000fe200078e0a04 */
[----:B------:R-:W-:-:S02]  /*b920*/  IADD3 R12, P0, R4, UR6, RZ ;  /* 0x00000006040c7c10 */ /* 0x000fc4000ff1e0ff */
[----:B------:R-:W-:Y:S01]  /*b930*/  F2FP.BF16.F32.PACK_AB R4, R92, R91 ;  /* 0x0000005b5c04723e */ /* 0x000fe200000010ff */
[----:B------:R-:W-:Y:S01]  /*b940*/  IMAD R11, R23, R6, R40 ;  /* 0x00000006170b7224 */ /* 0x000fe200078e0228 */
[----:B------:R-:W-:Y:S01]  /*b950*/  IADD3.X R13, R5, UR7, R14, P0, !PT ;  /* 0x00000007050d7c10 */ /* 0x000fe200087fe40e */
[----:B------:R-:W-:Y:S01]  /*b960*/  ULDC.64 UR6, c[0x0][0xb88] ;  /* 0x0002e20000067ab9 */ /* 0x000fe20000000a00 */
[----:B------:R-:W-:Y:S02]  /*b970*/  F2FP.BF16.F32.PACK_AB R5, R99, R102 ;  /* 0x000000666305723e */ /* 0x000fe400000010ff */
[----:B------:R-:W-:Y:S01]  /*b980*/  SHF.R.S32.HI R10, RZ, 0x1f, R11 ;  /* 0x0000001fff0a7819 */ /* 0x000fe2000001140b */
[----:B------:R-:W-:Y:S01]  /*b990*/  IMAD.WIDE.U32 R12, R11, UR6, R12 ;  /* 0x000000060b0c7c25 */ /* 0x000fe2000f8e000c */
[----:B------:R-:W-:Y:S02]  /*b9a0*/  F2FP.BF16.F32.PACK_AB R6, R94, R89 ;  /* 0x000000595e06723e */ /* 0x000fe400000010ff */
[----:B------:R-:W-:Y:S01]  /*b9b0*/  MOV R14, R8 ;  /* 0x00000008000e7202 */ /* 0x000fe20000000f00 */
[----:B------:R-:W-:Y:S01]  /*b9c0*/  IMAD R10, R10, UR6, RZ ;  /* 0x000000060a0a7c24 */ /* 0x000fe2000f8e02ff */
[----:B------:R-:W-:Y:S01]  /*b9d0*/  F2FP.BF16.F32.PACK_AB R8, R90, R37 ;  /* 0x000000255a08723e */ /* 0x000fe200000010ff */
[----:B------:R0:W-:Y:S01]  /*b9e0*/  STSM.16.M88.4 [R15], R4 ;  /* 0x000000040f007844 */ /* 0x0001e20000000200 */
[----:B------:R-:W-:Y:S01]  /*b9f0*/  IMAD R37, R23, UR5, RZ ;  /* 0x0000000517257c24 */ /* 0x000fe2000f8e02ff */
[----:B------:R-:W-:Y:S01]  /*ba00*/  LOP3.LUT P0, RZ, R186, 0x3, RZ, 0xc0, !PT ;  /* 0x00000003baff7812 */ /* 0x000fe2000780c0ff */
[----:B------:R-:W-:Y:S01]  /*ba10*/  IMAD R39, R11, UR7, R10 ;  /* 0x000000070b277c24 */ /* 0x000fe2000f8e020a */
[----:B------:R-:W-:Y:S01]  /*ba20*/  ULDC.64 UR6, c[0x0][0xb50] ;  /* 0x0002d40000067ab9 */ /* 0x000fe20000000a00 */
[----:B------:R-:W-:-:S02]  /*ba30*/  F2FP.BF16.F32.PACK_AB R9, R95, R98 ;  /* 0x000000625f09723e */ /* 0x000fc400000010ff */
[----:B------:R-:W-:Y:S02]  /*ba40*/  F2FP.BF16.F32.PACK_AB R10, R45, R44 ;  /* 0x0000002c2d0a723e */ /* 0x000fe400000010ff */
[----:B------:R-:W-:Y:S02]  /*ba50*/  F2FP.BF16.F32.PACK_AB R11, R47, R46 ;  /* 0x0000002e2f0b723e */ /* 0x000fe400000010ff */
[----:B------:R-:W-:Y:S02]  /*ba60*/  LEA R40, P3, R12, UR6, 0x2 ;  /* 0x000000060c287c11 */ /* 0x000fe4000f8610ff */
[CC--:B------:R-:W-:Y:S01]  /*ba70*/  ISETP.GE.OR P2, PT, R38.reuse, R37.reuse, P0 ;  /* 0x000000252600720c */ /* 0x0c0fe20000746670 */
[----:B------:R1:W-:Y:S01]  /*ba80*/  STSM.16.M88.4 [R14], R8 ;  /* 0x000000080e007844 */ /* 0x0003e20000000200 */
[----:B------:R-:W-:Y:S01]  /*ba90*/  LOP3.LUT R30, R31, 0x380, RZ, 0xc0, !PT ;  /* 0x000003801f1e7812 */ /* 0x000fe200078ec0ff */
[----:B0-----:R-:W-:Y:S01]  /*baa0*/  VIADD R4, R38, 0x8 ;  /* 0x0000000826047836 */ /* 0x001fe20000000000 */
[----:B------:R-:W-:Y:S01]  /*bab0*/  F2FP.BF16.F32.PACK_AB R6, R53, R52 ;  /* 0x000000343506723e */ /* 0x000fe200000010ff */
[----:B------:R-:W-:Y:S01]  /*bac0*/  IMAD.IADD R5, R13, 0x1, R39 ;  /* 0x000000010d057824 */ /* 0x000fe200078e0227 */
[----:B------:R-:W-:Y:S01]  /*bad0*/  F2FP.BF16.F32.PACK_AB R7, R55, R54 ;  /* 0x000000363707723e */ /* 0x000fe200000010ff */
[----:B------:R-:W-:Y:S01]  /*bae0*/  SHFL.IDX PT, R38, R40, RZ, 0x1c1f ;  /* 0x001c1fff28267589 */ /* 0x000fe200000e0000 */
[----:B------:R-:W-:-:S02]  /*baf0*/  ISETP.GE.OR P0, PT, R4, R37, P0 ;  /* 0x000000250400720c */ /* 0x000fc40000706670 */
[----:B------:R-:W-:Y:S01]  /*bb00*/  LEA.HI.X R41, R12, UR7, R5, 0x2, P3 ;  /* 0x000000070c297c11 */ /* 0x000fe200098f1405 */
[----:B------:R-:W-:Y:S01]  /*bb10*/  SHFL.IDX PT, R90, R40, 0x1, 0x1c1f ;  /* 0x003c1f00285a7f89 */ /* 0x000fe200000e0000 */
[----:B------:R-:W-:Y:S02]  /*bb20*/  F2FP.BF16.F32.PACK_AB R4, R49, R48 ;  /* 0x000000303104723e */ /* 0x000fe400000010ff */
[----:B------:R-:W-:Y:S01]  /*bb30*/  F2FP.BF16.F32.PACK_AB R5, R51, R50 ;  /* 0x000000323305723e */ /* 0x000fe200000010ff */
[----:B------:R-:W0:Y:S01]  /*bb40*/  SHFL.IDX PT, R39, R41, RZ, 0x1c1f ;  /* 0x001c1fff29277589 */ /* 0x000e2200000e0000 */
[----:B------:R-:W-:Y:S02]  /*bb50*/  F2FP.BF16.F32.PACK_AB R12, R57, R56 ;  /* 0x00000038390c723e */ /* 0x000fe400000010ff */
[----:B------:R-:W-:Y:S01]  /*bb60*/  F2FP.BF16.F32.PACK_AB R13, R59, R58 ;  /* 0x0000003a3b0d723e */ /* 0x000fe200000010ff */
[----:B------:R-:W-:Y:S01]  /*bb70*/  STSM.16.M88.4 [R104], R4 ;  /* 0x0000000468007844 */ /* 0x000fe20000000200 */
[----:B-1----:R-:W-:-:S02]  /*bb80*/  F2FP.BF16.F32.PACK_AB R14, R61, R60 ;  /* 0x0000003c3d0e723e */ /* 0x002fc400000010ff */
[----:B------:R-:W-:Y:S01]  /*bb90*/  F2FP.BF16.F32.PACK_AB R15, R63, R62 ;  /* 0x0000003e3f0f723e */ /* 0x000fe200000010ff */
[----:B------:R-:W1:Y:S01]  /*bba0*/  SHFL.IDX PT, R91, R41, 0x1, 0x1c1f ;  /* 0x003c1f00295b7f89 */ /* 0x000e6200000e0000 */
[----:B------:R-:W-:Y:S01]  /*bbb0*/  F2FP.BF16.F32.PACK_AB R8, R65, R64 ;  /* 0x000000404108723e */ /* 0x000fe200000010ff */
[----:B------:R-:W2:Y:S01]  /*bbc0*/  @P1 LDC R61, c[0x0][0xbec] ;  /* 0x0002fb00ff3d1b82 */ /* 0x000ea20000000800 */
[----:B------:R-:W-:Y:S01]  /*bbd0*/  F2FP.BF16.F32.PACK_AB R9, R67, R66 ;  /* 0x000000424309723e */ /* 0x000fe200000010ff */
[----:B------:R-:W-:Y:S01]  /*bbe0*/  STSM.16.M88.4 [R103], R12 ;  /* 0x0000000c67007844 */ /* 0x000fe20000000200 */
[----:B------:R-:W-:Y:S02]  /*bbf0*/  F2FP.BF16.F32.PACK_AB R10, R69, R68 ;  /* 0x00000044450a723e */ /* 0x000fe400000010ff */
[----:B------:R-:W-:Y:S01]  /*bc00*/  F2FP.BF16.F32.PACK_AB R11, R71, R70 ;  /* 0x00000046470b723e */ /* 0x000fe200000010ff */
[----:B------:R-:W-:Y:S01]  /*bc10*/  UIMAD UR5, UR12, UR8, URZ ;  /* 0x000000080c0572a4 */ /* 0x000fe2000f8e023f */
[----:B------:R-:W-:-:S02]  /*bc20*/  LOP3.LUT R28, R29, 0x380, RZ, 0xc0, !PT ;  /* 0x000003801d1c7812 */ /* 0x000fc400078ec0ff */
[----:B------:R-:W-:Y:S01]  /*bc30*/  SHF.R.U64 R3, R3, 0x3, RZ ;  /* 0x0000000303037819 */ /* 0x000fe200000012ff */
[----:B------:R-:W-:Y:S01]  /*bc40*/  STSM.16.M88.4 [R101], R8 ;  /* 0x0000000865007844 */ /* 0x000fe20000000200 */
[----:B------:R-:W-:Y:S01]  /*bc50*/  UIMAD.WIDE.U32 UR6, UR14, UR8, URZ ;  /* 0x000000080e0672a5 */ /* 0x000fe2000f8e003f */
[----:B------:R-:W-:Y:S02]  /*bc60*/  SHF.R.U64 R30, R30, 0x3, RZ ;  /* 0x000000031e1e7819 */ /* 0x000fe400000012ff */
[----:B------:R-:W-:Y:S01]  /*bc70*/  STSM.16.M88.4 [R96], R72 ;  /* 0x0000004860007844 */ /* 0x000fe20000000200 */
[----:B------:R-:W-:Y:S01]  /*bc80*/  UIMAD UR5, UR14, UR9, UR5 ;  /* 0x000000090e0572a4 */ /* 0x000fe2000f8e0205 */
[----:B------:R-:W-:Y:S02]  /*bc90*/  SHF.R.U64 R28, R28, 0x3, RZ ;  /* 0x000000031c1c7819 */ /* 0x000fe400000012ff */
[----:B------:R-:W-:Y:S01]  /*bca0*/  STSM.16.M88.4 [R93], R80 ;  /* 0x000000505d007844 */ /* 0x000fe20000000200 */
[----:B------:R-:W-:Y:S01]  /*bcb0*/  UIMAD UR8, UR13, UR10, URZ ;  /* 0x0000000a0d0872a4 */ /* 0x000fe2000f8e023f */
[----:B------:R-:W-:Y:S01]  /*bcc0*/  LOP3.LUT R34, R3, R34, RZ, 0x3c, !PT ;  /* 0x0000002203227212 */ /* 0x000fe200078e3cff */
[----:B------:R-:W-:Y:S01]  /*bcd0*/  UIADD3 UR7, UR7, UR5, URZ ;  /* 0x0000000507077290 */ /* 0x000fe2000fffe03f */
[----:B------:R-:W-:Y:S01]  /*bce0*/  BAR.SYNC.DEFER_BLOCKING 0x1, 0x100 ;  /* 0x0044000000007b1d */ /* 0x000fe20000010000 */
[--C-:B------:R-:W-:Y:S01]  /*bcf0*/  IMAD.X R3, RZ, RZ, R35.reuse, P6 ;  /* 0x000000ffff037224 */ /* 0x100fe200030e0623 */
[----:B------:R-:W-:Y:S01]  /*bd00*/  LOP3.LUT R30, R30, R31, RZ, 0x3c, !PT ;  /* 0x0000001f1e1e7212 */ /* 0x000fe200078e3cff */
[----:B------:R-:W-:Y:S01]  /*bd10*/  UIMAD UR5, UR61, UR11, UR8 ;  /* 0x0000000b3d0572a4 */ /* 0x000fe2000f8e0208 */
[----:B------:R-:W-:Y:S01]  /*bd20*/  LOP3.LUT R28, R28, R29, RZ, 0x3c, !PT ;  /* 0x0000001d1c1c7212 */ /* 0x000fe200078e3cff */
[----:B------:R-:W-:Y:S01]  /*bd30*/  UIMAD.WIDE.U32 UR6, UR61, UR10, UR6 ;  /* 0x0000000a3d0672a5 */ /* 0x000fe2000f8e0006 */
[--C-:B------:R-:W-:Y:S01]  /*bd40*/  IMAD.X R31, RZ, RZ, R35.reuse, P5 ;  /* 0x000000ffff1f7224 */ /* 0x100fe200028e0623 */
[----:B------:R-:W-:Y:S01]  /*bd50*/  ULDC.64 UR8, c[0x0][0xae0] ;  /* 0x0002b80000087ab9 */ /* 0x000fe20000000a00 */
[----:B------:R-:W-:Y:S01]  /*bd60*/  IMAD.X R29, RZ, RZ, R35, P4 ;  /* 0x000000ffff1d7224 */ /* 0x000fe200020e0623 */
[----:B0-----:R0:W-:Y:S04]  /*bd70*/  @!P2 ST.E desc[UR16][R38.64], R88 ;  /* 0x000000582600a985 */ /* 0x0011e8000c101910 */
[----:B-1----:R1:W-:Y:S04]  /*bd80*/  @!P0 ST.E desc[UR16][R90.64], R0 ;  /* 0x000000005a008985 */ /* 0x0023e8000c101910 */
[----:B------:R3:W5:Y:S01]  /*bd90*/  LD.E.128 R52, desc[UR16][R24.64] ;  /* 0x0000001018347980 */ /* 0x000762000c101d00 */
[----:B0-----:R-:W0:Y:S03]  /*bda0*/  @P1 LDC R39, c[0x0][0xbf0] ;  /* 0x0002fc00ff271b82 */ /* 0x001e260000000800 */
[----:B------:R4:W5:Y:S01]  /*bdb0*/  LD.E.128 R12, desc[UR16][R20.64] ;  /* 0x00000010140c7980 */ /* 0x000962000c101d00 */
[----:B-1----:R-:W-:Y:S01]  /*bdc0*/  IMAD R0, R22, 0x20, R184 ;  /* 0x0000002016007824 */ /* 0x002fe200078e02b8 */
[----:B------:R-:W-:-:S02]  /*bdd0*/  UIADD3 UR5, UR7, UR5, URZ ;  /* 0x0000000507057290 */ /* 0x000fc4000fffe03f */
[----:B------:R1:W5:Y:S01]  /*bde0*/  LD.E.128 R8, desc[UR16][R2.64] ;  /* 0x0000001002087980 */ /* 0x000362000c101d00 */
[----:B---3--:R-:W-:-:S03]  /*bdf0*/  VIADD R24, R0, UR39 ;  /* 0x0000002700187c36 */ /* 0x008fc60008000000 */
[----:B------:R-:W5:Y:S01]  /*be00*/  LD.E.128 R48, desc[UR16][R34.64] ;  /* 0x0000001022307980 */ /* 0x000f62000c101d00 */
[----:B--2---:R-:W-:-:S03]  /*be10*/  @P1 IMAD.HI.U32 R0, R24, R61, RZ ;  /* 0x0000003d18001227 */ /* 0x004fc600078e00ff */
[----:B------:R-:W5:Y:S01]  /*be20*/  LD.E.128 R44, desc[UR16][R32.64] ;  /* 0x00000010202c7980 */ /* 0x000f62000c101d00 */
[----:B----4-:R-:W-:-:S03]  /*be30*/  IMAD.MOV.U32 R21, RZ, RZ, R24 ;  /* 0x000000ffff157224 */ /* 0x010fc600078e0018 */
[----:B------:R-:W5:Y:S04]  /*be40*/  LD.E.128 R40, desc[UR16][R30.64] ;  /* 0x000000101e287980 */ /* 0x000f68000c101d00 */
[----:B------:R-:W5:Y:S01]  /*be50*/  LD.E.128 R4, desc[UR16][R28.64] ;  /* 0x000000101c047980 */ /* 0x000f62000c101d00 */
[----:B0-----:R-:W-:-:S03]  /*be60*/  @P1 SHF.R.U32.HI R21, RZ, R39, R0 ;  /* 0x00000027ff151219 */ /* 0x001fc60000011600 */
        /* <DEDUP_REMOVED lines=8> */
[----:B--2---:R-:W2:Y:S01]  /*bef0*/  FENCE.VIEW.ASYNC.S ;  /* 0x00000000000073c6 */ /* 0x004ea20000000000 */
[----:B-1----:R-:W-:-:S02]  /*bf00*/  IMAD.U32 R3, RZ, RZ, UR7 ;  /* 0x00000007ff037e24 */ /* 0x002fc4000f8e00ff */
[----:B------:R-:W-:Y:S02]  /*bf10*/  IMAD R0, R0, UR8, RZ ;  /* 0x0000000800007c24 */ /* 0x000fe4000f8e02ff */
[----:B------:R-:W-:Y:S02]  /*bf20*/  IMAD R23, R23, R20, R24 ;  /* 0x0000001417177224 */ /* 0x000fe400078e0218 */
[----:B------:R-:W-:Y:S01]  /*bf30*/  IMAD.U32 R2, RZ, RZ, UR6 ;  /* 0x00000006ff027e24 */ /* 0x000fe2000f8e00ff */
[----:B------:R-:W-:Y:S01]  /*bf40*/  ULDC.64 UR6, c[0x0][0xad8] ;  /* 0x0002b60000067ab9 */ /* 0x000fe20000000a00 */
[----:B------:R-:W-:Y:S02]  /*bf50*/  IMAD.U32 R3, RZ, RZ, UR5 ;  /* 0x00000005ff037e24 */ /* 0x000fe4000f8e00ff */
[C---:B------:R-:W-:Y:S01]  /*bf60*/  IMAD R25, R21.reuse, UR9, R0 ;  /* 0x0000000915197c24 */ /* 0x040fe2000f8e0200 */
[----:B------:R-:W-:Y:S01]  /*bf70*/  SHF.R.S32.HI R0, RZ, 0x1f, R23 ;  /* 0x0000001fff007819 */ /* 0x000fe20000011417 */
[----:B------:R-:W-:-:S04]  /*bf80*/  IMAD.WIDE.U32 R2, R21, UR8, R2 ;  /* 0x0000000815027c25 */ /* 0x000fc8000f8e0002 */
[----:B------:R-:W-:Y:S02]  /*bf90*/  IMAD.IADD R3, R3, 0x1, R25 ;  /* 0x0000000103037824 */ /* 0x000fe400078e0219 */
[----:B------:R-:W-:Y:S02]  /*bfa0*/  IMAD R20, R0, UR6, RZ ;  /* 0x0000000600147c24 */ /* 0x000fe4000f8e02ff */
[----:B0-----:R-:W-:Y:S02]  /*bfb0*/  VIADD R26, R184, UR39 ;  /* 0x00000027b81a7c36 */ /* 0x001fe40008000000 */
[C---:B------:R-:W-:Y:S02]  /*bfc0*/  IMAD R21, R23.reuse, UR7, R20 ;  /* 0x0000000717157c24 */ /* 0x040fe4000f8e0214 */
[----:B------:R-:W-:Y:S01]  /*bfd0*/  IMAD.WIDE.U32 R2, R23, UR6, R2 ;  /* 0x0000000617027c25 */ /* 0x000fe2000f8e0002 */
[----:B------:R-:W-:Y:S01]  /*bfe0*/  ISETP.GE.AND P2, PT, R26, R37, PT ;  /* 0x000000251a00720c */ /* 0x000fe20003f46270 */
[----:B------:R-:W-:-:S02]  /*bff0*/  ULDC.64 UR6, c[0x0][0xa80] ;  /* 0x0002a00000067ab9 */ /* 0x000fc40000000a00 */
[----:B------:R-:W-:Y:S01]  /*c000*/  VIADD R0, R26, 0x20 ;  /* 0x000000201a007836 */ /* 0x000fe20000000000 */
[----:B------:R-:W-:Y:S01]  /*c010*/  LEA R23, P3, R2, UR6, 0x1 ;  /* 0x0000000602177c11 */ /* 0x000fe2000f8608ff */
[----:B------:R-:W-:Y:S01]  /*c020*/  IMAD.IADD R3, R3, 0x1, R21 ;  /* 0x0000000103037824 */ /* 0x000fe200078e0215 */
[----:B------:R-:W-:Y:S02]  /*c030*/  IADD3 R36, R36, 0x34820, RZ ;  /* 0x0003482024247810 */ /* 0x000fe40007ffe0ff */
[-C--:B------:R-:W-:Y:S01]  /*c040*/  ISETP.GE.AND P0, PT, R0, R37.reuse, PT ;  /* 0x000000250000720c */ /* 0x080fe20003f06270 */
[----:B------:R-:W-:Y:S01]  /*c050*/  VIADD R0, R26, 0x40 ;  /* 0x000000401a007836 */ /* 0x000fe20000000000 */
[----:B------:R-:W-:Y:S02]  /*c060*/  LEA.HI.X R24, R2, UR7, R3, 0x1, P3 ;  /* 0x0000000702187c11 */ /* 0x000fe400098f0c03 */
[----:B------:R-:W-:Y:S01]  /*c070*/  PRMT R36, RZ, 0x654, R36 ;  /* 0x00000654ff247816 */ /* 0x000fe20000000024 */
[----:B--2---:R0:W1:Y:S01]  /*c080*/  SHFL.IDX PT, R20, R23, RZ, 0x181f ;  /* 0x00181fff17147589 */ /* 0x00406200000e0000 */
        /* <DEDUP_REMOVED lines=13> */
[----:B-----5:R3:W-:Y:S04]  /*c160*/  @!P2 ST.E.128 desc[UR6][R2.64], R48 ;  /* 0x000000300200a985 */ /* 0x0207e8000c101d06 */
[----:B------:R3:W-:Y:S02]  /*c170*/  @!P3 ST.E.128 desc[UR6][R20.64], R56 ;  /* 0x000000381400b985 */ /* 0x0007e4000c101d06 */
.L_x_2278:
[----:B------:R-:W-:Y:S05]  /*c180*/  BSYNC B1 ;  /* 0x0000000000017941 */ /* 0x000fea0003800000 */
.L_x_2277:
        /* <DEDUP_REMOVED lines=12> */
[----:B-----5:R3:W-:Y:S04]  /*c250*/  @!P3 ST.E.128 desc[UR6][R2.64], R44 ;  /* 0x0000002c0200b985 */ /* 0x0207e8000c101d06 */
[----:B------:R3:W-:Y:S02]  /*c260*/  @!P4 ST.E.128 desc[UR6][R20.64], R52 ;  /* 0x000000341400c985 */ /* 0x0007e4000c101d06 */
.L_x_2280:
[----:B------:R-:W-:Y:S05]  /*c270*/  BSYNC B1 ;  /* 0x0000000000017941 */ /* 0x000fea0003800000 */
.L_x_2279:
        /* <DEDUP_REMOVED lines=12> */
[----:B-----5:R3:W-:Y:S04]  /*c340*/  @!P2 ST.E.128 desc[UR6][R2.64], R40 ;  /* 0x000000280200a985 */ /* 0x0207e8000c101d06 */
[----:B------:R3:W-:Y:S02]  /*c350*/  @!P3 ST.E.128 desc[UR6][R20.64], R12 ;  /* 0x0000000c1400b985 */ /* 0x0007e4000c101d06 */
.L_x_2282:
[----:B------:R-:W-:Y:S05]  /*c360*/  BSYNC B1 ;  /* 0x0000000000017941 */ /* 0x000fea0003800000 */
.L_x_2281:
[----:B0-----:R-:W-:Y:S01]  /*c370*/  VIADD R0, R26, 0x60 ;  /* 0x000000601a007836 */ /* 0x001fe20000000000 */
[----:B--2-4-:R-:W4:Y:S04]  /*c380*/  SHFL.IDX PT, R24, R24, 0x3, 0x181f ;  /* 0x00781f0018187f89 */ /* 0x014f2800000e0000 */
[----:B------:R-:W-:Y:S01]  /*c390*/  ISETP.GE.AND P0, PT, R0, R37, PT ;  /* 0x000000250000720c */ /* 0x000fe20003f06270 */
[----:B------:R-:W0:-:S12]  /*c3a0*/  SHFL.IDX PT, R23, R23, 0x3, 0x181f ;  /* 0x00781f0017177f89 */ /* 0x000e1800000e0000 */
[----:B------:R-:W-:Y:S05]  /*c3b0*/  @P0 BRA `(.L_x_2283) ;  /* 0x0000000800a80947 */ /* 0x000fea0003800000 */
[----:B------:R-:W-:Y:S01]  /*c3c0*/  ULDC UR5, c[0x0][0xac8] ;  /* 0x0002b20000057ab9 */ /* 0x000fe20000000800 */
[----:B------:R-:W-:Y:S01]  /*c3d0*/  ULDC.64 UR6, c[0x0][0x208] ;  /* 0x0000820000067ab9 */ /* 0x000fe20000000a00 */
[----:B------:R-:W-:-:S13]  /*c3e0*/  ISETP.GE.AND P1, PT, R16, UR5, PT ;  /* 0x0000000510007c0c */ /* 0x000fda000bf26270 */
[----:B0--3--:R-:W-:-:S04]  /*c3f0*/  @!P1 LEA R2, P0, R16, R23, 0x1 ;  /* 0x0000001710029211 */ /* 0x009fc800078008ff */
[----:B----4-:R-:W-:Y:S02]  /*c400*/  @!P1 LEA.HI.X R3, R16, R24, R192, 0x1, P0 ;  /* 0x0000001810039211 */ /* 0x010fe400000f0cc0 */
        /* <DEDUP_REMOVED lines=8> */
.L_x_2276:
[----:B------:R-:W0:Y:S01]  /*c490*/  LDC R8, c[0x0][0xbe8] ;  /* 0x0002fa00ff087b82 */ /* 0x000e220000000800 */
[----:B------:R-:W-:Y:S01]  /*c4a0*/  R2UR UR5, R23 ;  /* 0x00000000170572ca */ /* 0x000fe200000e0000 */
[----:B------:R-:W-:Y:S01]  /*c4b0*/  USHF.R.S32.HI UR9, URZ, 0x1f, UR61 ;  /* 0x0000001f3f097899 */ /* 0x000fe2000801143d */
[----:B------:R-:W-:Y:S01]  /*c4c0*/  ISETP.GE.AND P0, PT, R193, 0x80, PT ;  /* 0x00000080c100780c */ /* 0x000fe20003f06270 */
[----:B------:R-:W-:Y:S01]  /*c4d0*/  BSSY B1, `(.L_x_2284) ;  /* 0x0000031000017945 */ /* 0x000fe20003800000 */
[----:B------:R-:W-:-:S09]  /*c4e0*/  IMAD R6, R22, 0x20, R184 ;  /* 0x0000002016067824 */ /* 0x000fd200078e02b8 */
[----:B------:R-:W-:Y:S01]  /*c4f0*/  USHF.R.S32.HI UR8, URZ, 0x1f, UR5 ;  /* 0x0000001f3f087899 */ /* 0x000fe20008011405 */
[----:B0-----:R-:W-:-:S13]  /*c500*/  ISETP.NE.AND P1, PT, R8, 0x1, PT ;  /* 0x000000010800780c */ /* 0x001fda0003f25270 */
[----:B------:R-:W0:Y:S08]  /*c510*/  @P1 LDC R9, c[0x0][0xbec] ;  /* 0x0002fb00ff091b82 */ /* 0x000e300000000800 */
[----:B------:R-:W1:Y:S01]  /*c520*/  @P1 LDC R11, c[0x0][0xbf0] ;  /* 0x0002fc00ff0b1b82 */ /* 0x000e620000000800 */
[----:B------:R-:W-:Y:S05]  /*c530*/  @P0 BRA `(.L_x_2285) ;  /* 0x0000000000a80947 */ /* 0x000fea0003800000 */
[----:B------:R-:W2:Y:S01]  /*c540*/  S2R R0, SR_TID.X ;  /* 0x0000000000007919 */ /* 0x000ea20000002100 */
[----:B------:R-:W3:Y:S01]  /*c550*/  LDC R3, c[0x0][0xbe8] ;  /* 0x0002fa00ff037b82 */ /* 0x000ee20000000800 */
[----:B------:R-:W-:Y:S01]  /*c560*/  IMAD.U32 R4, RZ, RZ, UR39 ;  /* 0x00000027ff047e24 */ /* 0x000fe2000f8e00ff */
[----:B------:R-:W-:Y:S02]  /*c570*/  ULDC UR5, c[0x0][0xa88] ;  /* 0x0002a20000057ab9 */ /* 0x000fe40000000800 */
[----:B---3--:R-:W-:Y:S02]  /*c580*/  IMAD R5, R3, UR5, RZ ;  /* 0x0000000503057c24 */ /* 0x008fe4000f8e02ff */
[----:B--2---:R-:W-:-:S04]  /*c590*/  IADD3 R4, R4, -0x80, R0 ;  /* 0xffffff8004047810 */ /* 0x004fc80007ffe000 */
[----:B------:R-:W-:-:S13]  /*c5a0*/  ISETP.GE.AND P0, PT, R4, R5, PT ;  /* 0x000000050400720c */ /* 0x000fda0003f06270 */
[----:B------:R-:W-:Y:S05]  /*c5b0*/  @P0 BRA `(.L_x_2285) ;  /* 0x0000000000880947 */ /* 0x000fea0003800000 */
[----:B------:R-:W-:Y:S01]  /*c5c0*/  ISETP.NE.AND P0, PT, R3, 0x1, PT ;  /* 0x000000010300780c */ /* 0x000fe20003f05270 */
[----:B------:R-:W-:Y:S01]  /*c5d0*/  ULDC.64 UR10, c[0x0][0xb90] ;  /* 0x0002e400000a7ab9 */ /* 0x000fe20000000a00 */
[----:B------:R-:W-:Y:S01]  /*c5e0*/  R2UR UR12, R23 ;  /* 0x00000000170c72ca */ /* 0x000fe200000e0000 */
[----:B------:R-:W-:Y:S01]  /*c5f0*/  UIMAD UR5, UR8, UR10, URZ ;  /* 0x0000000a080572a4 */ /* 0x000fe2000f8e023f */
[----:B------:R-:W-:-:S09]  /*c600*/  IMAD.MOV.U32 R2, RZ, RZ, R4 ;  /* 0x000000ffff027224 */ /* 0x000fd200078e0004 */
[----:B------:R-:W2:Y:S02]  /*c610*/  @P0 LDC R5, c[0x0][0xbec] ;  /* 0x0002fb00ff050b82 */ /* 0x000ea40000000800 */
[----:B------:R-:W-:Y:S02]  /*c620*/  UIMAD.WIDE.U32 UR6, UR12, UR10, URZ ;  /* 0x0000000a0c0672a5 */ /* 0x000fe4000f8e003f */
[----:B------:R-:W-:-:S03]  /*c630*/  UIMAD UR5, UR12, UR11, UR5 ;  /* 0x0000000b0c0572a4 */ /* 0x000fc6000f8e0205 */
[----:B------:R-:W-:Y:S01]  /*c640*/  ULDC.64 UR10, c[0x0][0xb98] ;  /* 0x0002e600000a7ab9 */ /* 0x000fe20000000a00 */
[----:B------:R-:W3:Y:S01]  /*c650*/  @P0 LDC R7, c[0x0][0xbf0] ;  /* 0x0002fc00ff070b82 */ /* 0x000ee20000000800 */
[----:B------:R-:W-:Y:S02]  /*c660*/  UIADD3 UR7, UR7, UR5, URZ ;  /* 0x0000000507077290 */ /* 0x000fe4000fffe03f */
[----:B------:R-:W-:Y:S02]  /*c670*/  UIMAD UR5, UR9, UR10, URZ ;  /* 0x0000000a090572a4 */ /* 0x000fe4000f8e023f */
[----:B------:R-:W-:Y:S02]  /*c680*/  UIMAD.WIDE.U32 UR6, UR61, UR10, UR6 ;  /* 0x0000000a3d0672a5 */ /* 0x000fe4000f8e0006 */
[----:B------:R-:W-:Y:S01]  /*c690*/  UIMAD UR5, UR61, UR11, UR5 ;  /* 0x0000000b3d0572a4 */ /* 0x000fe2000f8e0205 */
[----:B------:R-:W-:Y:S02]  /*c6a0*/  ULDC.64 UR12, c[0x0][0x208] ;  /* 0x00008200000c7ab9 */ /* 0x000fe40000000a00 */
[----:B------:R-:W-:Y:S01]  /*c6b0*/  ULDC.64 UR10, c[0x0][0xb88] ;  /* 0x0002e200000a7ab9 */ /* 0x000fe20000000a00 */
[----:B--2---:R-:W-:-:S05]  /*c6c0*/  @P0 IMAD.HI.U32 R0, R4, R5, RZ ;  /* 0x0000000504000227 */ /* 0x004fca00078e00ff */
[----:B---3--:R-:W-:-:S05]  /*c6d0*/  @P0 SHF.R.U32.HI R2, RZ, R7, R0 ;  /* 0x00000007ff020219 */ /* 0x008fca0000011600 */
[----:B------:R-:W-:-:S04]  /*c6e0*/  IMAD.MOV R5, RZ, RZ, -R2 ;  /* 0x000000ffff057224 */ /* 0x000fc800078e0a02 */
[----:B------:R-:W-:Y:S01]  /*c6f0*/  IMAD R5, R3, R5, R4 ;  /* 0x0000000503057224 */ /* 0x000fe200078e0204 */
[----:B------:R-:W-:Y:S01]  /*c700*/  SHF.R.S32.HI R3, RZ, 0x1f, R2 ;  /* 0x0000001fff037819 */ /* 0x000fe20000011402 */
[----:B------:R-:W-:Y:S01]  /*c710*/  IMAD.U32 R4, RZ, RZ, UR5 ;  /* 0x00000005ff047e24 */ /* 0x000fe2000f8e00ff */
        /* <DEDUP_REMOVED lines=12> */
.L_x_2285:
[----:B------:R-:W-:Y:S05]  /*c7e0*/  BSYNC B1 ;  /* 0x0000000000017941 */ /* 0x000fea0003800000 */
.L_x_2284:
[----:B------:R-:W-:Y:S01]  /*c7f0*/  R2UR UR12, R23 ;  /* 0x00000000170c72ca */ /* 0x000fe200000e0000 */
[----:B------:R-:W-:Y:S01]  /*c800*/  ULDC.64 UR10, c[0x0][0xae8] ;  /* 0x0002ba00000a7ab9 */ /* 0x000fe20000000a00 */
[----:B------:R-:W-:Y:S01]  /*c810*/  VIADD R6, R6, UR39 ;  /* 0x0000002706067c36 */ /* 0x000fe20008000000 */
[----:B------:R-:W-:Y:S01]  /*c820*/  UIMAD UR5, UR8, UR10, URZ ;  /* 0x0000000a080572a4 */ /* 0x000fe2000f8e023f */
[----:B------:R-:W-:Y:S02]  /*c830*/  BSSY B1, `(.L_x_2286) ;  /* 0x0000035000017945 */ /* 0x000fe40003800000 */
[----:B0-----:R-:W-:-:S04]  /*c840*/  @P1 IMAD.HI.U32 R0, R6, R9, RZ ;  /* 0x0000000906001227 */ /* 0x001fc800078e00ff */
[----:B--2---:R-:W-:Y:S01]  /*c850*/  IMAD.MOV.U32 R5, RZ, RZ, R6 ;  /* 0x000000ffff057224 */ /* 0x004fe200078e0006 */
[----:B-1----:R-:W-:Y:S02]  /*c860*/  @P1 SHF.R.U32.HI R5, RZ, R11, R0 ;  /* 0x0000000bff051219 */ /* 0x002fe40000011600 */
[----:B------:R-:W-:Y:S02]  /*c870*/  UIMAD.WIDE.U32 UR6, UR12, UR10, URZ ;  /* 0x0000000a0c0672a5 */ /* 0x000fe4000f8e003f */
[----:B------:R-:W-:Y:S01]  /*c880*/  UIMAD UR5, UR12, UR11, UR5 ;  /* 0x0000000b0c0572a4 */ /* 0x000fe2000f8e0205 */
[--C-:B------:R-:W-:Y:S01]  /*c890*/  SHF.R.S32.HI R0, RZ, 0x1f, R5.reuse ;  /* 0x0000001fff007819 */ /* 0x100fe20000011405 */
[----:B------:R-:W-:Y:S01]  /*c8a0*/  IMAD.MOV R7, RZ, RZ, -R5 ;  /* 0x000000ffff077224 */ /* 0x000fe200078e0a05 */
[----:B------:R-:W-:Y:S01]  /*c8b0*/  ULDC.64 UR10, c[0x0][0xaf0] ;  /* 0x0002bc00000a7ab9 */ /* 0x000fe20000000a00 */
[----:B------:R-:W-:Y:S02]  /*c8c0*/  UIADD3 UR7, UR7, UR5, URZ ;  /* 0x0000000507077290 */ /* 0x000fe4000fffe03f */
[----:B------:R-:W-:Y:S01]  /*c8d0*/  UIMAD UR5, UR9, UR10, URZ ;  /* 0x0000000a090572a4 */ /* 0x000fe2000f8e023f */
[----:B------:R-:W-:Y:S01]  /*c8e0*/  IMAD R7, R8, R7, R6 ;  /* 0x0000000708077224 */ /* 0x000fe200078e0206 */
[----:B------:R-:W-:Y:S01]  /*c8f0*/  UIMAD.WIDE.U32 UR6, UR61, UR10, UR6 ;  /* 0x0000000a3d0672a5 */ /* 0x000fe2000f8e0006 */
[----:B------:R-:W-:Y:S01]  /*c900*/  VIADD R6, R184, UR39 ;  /* 0x00000027b8067c36 */ /* 0x000fe20008000000 */
[----:B------:R-:W-:Y:S01]  /*c910*/  UIMAD UR5, UR61, UR11, UR5 ;  /* 0x0000000b3d0572a4 */ /* 0x000fe2000f8e0205 */
[----:B------:R-:W-:-:S03]  /*c920*/  ULDC.64 UR8, c[0x0][0xae0] ;  /* 0x0002b80000087ab9 */ /* 0x000fc60000000a00 */
[----:B------:R-:W-:Y:S01]  /*c930*/  UIADD3 UR5, UR7, UR5, URZ ;  /* 0x0000000507057290 */ /* 0x000fe2000fffe03f */
[----:B------:R-:W-:Y:S01]  /*c940*/  IMAD R0, R0, UR8, RZ ;  /* 0x0000000800007c24 */ /* 0x000fe2000f8e02ff */
[----:B------:R-:W-:Y:S01]  /*c950*/  MOV R3, UR7 ;  /* 0x0000000700037c02 */ /* 0x000fe20008000f00 */
[----:B------:R-:W-:Y:S01]  /*c960*/  IMAD.U32 R2, RZ, RZ, UR6 ;  /* 0x00000006ff027e24 */ /* 0x000fe2000f8e00ff */
[----:B------:R-:W-:Y:S01]  /*c970*/  ULDC.64 UR6, c[0x0][0xad8] ;  /* 0x0002b60000067ab9 */ /* 0x000fe20000000a00 */
[C---:B------:R-:W-:Y:S01]  /*c980*/  IMAD R9, R5.reuse, UR9, R0 ;  /* 0x0000000905097c24 */ /* 0x040fe2000f8e0200 */
[----:B------:R-:W-:Y:S01]  /*c990*/  SHF.R.S32.HI R0, RZ, 0x1f, R7 ;  /* 0x0000001fff007819 */ /* 0x000fe20000011407 */
[----:B------:R-:W-:Y:S01]  /*c9a0*/  IMAD.U32 R3, RZ, RZ, UR5 ;  /* 0x00000005ff037e24 */ /* 0x000fe2000f8e00ff */
[----:B------:R-:W-:Y:S01]  /*c9b0*/  ULDC UR5, c[0x0][0xa88] ;  /* 0x0002a20000057ab9 */ /* 0x000fe20000000800 */
[----:B------:R-:W-:-:S04]  /*c9c0*/  IMAD.WIDE.U32 R2, R5, UR8, R2 ;  /* 0x0000000805027c25 */ /* 0x000fc8000f8e0002 */
[----:B------:R-:W-:Y:S02]  /*c9d0*/  IMAD.IADD R3, R3, 0x1, R9 ;  /* 0x0000000103037824 */ /* 0x000fe400078e0209 */
[----:B------:R-:W-:Y:S02]  /*c9e0*/  IMAD R4, R0, UR6, RZ ;  /* 0x0000000600047c24 */ /* 0x000fe4000f8e02ff */
[----:B------:R-:W-:Y:S02]  /*c9f0*/  IMAD R9, R8, UR5, RZ ;  /* 0x0000000508097c24 */ /* 0x000fe4000f8e02ff */
        /* <DEDUP_REMOVED lines=24> */
.L_x_2287:
[----:B------:R-:W-:Y:S05]  /*cb80*/  BSYNC B1 ;  /* 0x0000000000017941 */ /* 0x000fea0003800000 */
.L_x_2286:
        /* <DEDUP_REMOVED lines=14> */
.L_x_2289:
[----:B------:R-:W-:Y:S05]  /*cc70*/  BSYNC B1 ;  /* 0x0000000000017941 */ /* 0x000fea0003800000 */
.L_x_2288:
        /* <DEDUP_REMOVED lines=14> */
.L_x_2291:
[----:B------:R-:W-:Y:S05]  /*cd60*/  BSYNC B1 ;  /* 0x0000000000017941 */ /* 0x000fea0003800000 */
.L_x_2290:
        /* <DEDUP_REMOVED lines=15> */
.L_x_2283:
[----:B------:R-:W-:Y:S05]  /*ce60*/  BSYNC B0 ;  /* 0x0000000000007941 */ /* 0x000fea0003800000 */
.L_x_2275:
[----:B------:R-:W-:Y:S02]  /*ce70*/  ULDC UR5, c[0x0][0xc38] ;  /* 0x00030e0000057ab9 */ /* 0x000fe40000000800 */
[----:B------:R-:W-:-:S06]  /*ce80*/  UISETP.GE.AND UP0, UPT, UR4, UR5, UPT ;  /* 0x000000050400728c */ /* 0x000fcc000bf06270 */
[----:B------:R-:W-:-:S13]  /*ce90*/  PLOP3.LUT P0, PT, PT, PT, UP0, 0x80, 0x0 ;  /* 0x000000000000781c */ /* 0x000fda0003f0f008 */
[----:B------:R-:W-:Y:S05]  /*cea0*/  @!P0 BRA `(.L_x_2292) ;  /* 0xffffff3c00c48947 */ /* 0x000fea000383ffff */
[----:B------:R-:W-:Y:S05]  /*ceb0*/  EXIT ;  /* 0x000000000000794d */ /* 0x000fea0003800000 */
.L_x_2240:
[----:B------:R-:W-:-:S08]  /*cec0*/  NOP ;  /* 0x0000000000007918 */ /* 0x000fd00000000000 */
[----:B0-----:R-:W0:-:S00]  /*ced0*/  USETMAXREG.DEALLOC.CTAPOOL 0x18 ;  /* 0x00000018000079c8 */ /* 0x001e0000080e0500 */
[----:B0-----:R-:W-:-:S06]  /*cee0*/  LOP3.LUT R0, R0, 0x3, RZ, 0xc0, !PT ;  /* 0x0000000300007812 */ /* 0x001fcc00078ec0ff */
[----:B------:R-:W0:Y:S01]  /*cef0*/  S2UR UR6, SR_CTAID.X ;  /* 0x00000000000679c3 */ /* 0x000e220000002500 */
[----:B------:R-:W-:Y:S01]  /*cf00*/  IMAD.MOV.U32 R18, RZ, RZ, RZ ;  /* 0x000000ffff127224 */ /* 0x000fe200078e00ff */
[----:B------:R-:W1:Y:S02]  /*cf10*/  SHFL.IDX PT, R0, R0, RZ, 0x1f ;  /* 0x00001fff00007589 */ /* 0x000e6400000e0000 */
[----:B-1----:R-:W-:-:S04]  /*cf20*/  ISETP.NE.AND P0, PT, R0, RZ, PT ;  /* 0x000000ff0000720c */ /* 0x002fc80003f05270 */
[----:B------:R-:W0:Y:S01]  /*cf30*/  LDC R0, c[0x0][0xc38] ;  /* 0x00030e00ff007b82 */ /* 0x000e220000000800 */
[----:B------:R-:W-:-:S05]  /*cf40*/  P2R R2, PR, RZ, 0x1 ;  /* 0x00000001ff027803 */ /* 0x000fca0000000000 */
[----:B------:R1:W-:Y:S03]  /*cf50*/  STL [R1+0x20], R2 ;  /* 0x0000200201007387 */ /* 0x0003e60000100800 */
[----:B------:R-:W-:Y:S06]  /*cf60*/  @P0 BAR.ARV 0x4, 0x180 ;  /* 0x0106000000000b1d */ /* 0x000fec0000002000 */
[----:B------:R1:W-:Y:S01]  /*cf70*/  STL [R1+0x1c], RZ ;  /* 0x00001cff01007387 */ /* 0x0003e20000100800 */
[----:B0-----:R-:W-:Y:S01]  /*cf80*/  ISETP.LE.AND P0, PT, R0, UR6, PT ;  /* 0x0000000600007c0c */ /* 0x001fe2000bf03270 */
[----:B------:R-:W-:-:S05]  /*cf90*/  IMAD.MOV.U32 R0, RZ, RZ, 0x1 ;  /* 0x00000001ff007424 */ /* 0x000fca00078e00ff */
[----:B------:R1:W-:Y:S07]  /*cfa0*/  STL [R1+0x4], R0 ;  /* 0x0000040001007387 */ /* 0x0003ee0000100800 */
[----:B------:R-:W-:Y:S05]  /*cfb0*/  @P0 BRA `(.L_x_2293) ;  /* 0x0000004400600947 */ /* 0x000fea0003800000 */
[----:B------:R-:W0:Y:S01]  /*cfc0*/  S2R R6, SR_TID.X ;  /* 0x0000000000067919 */ /* 0x000e220000002100 */
[----:B------:R-:W2:Y:S01]  /*cfd0*/  S2UR UR5, SR_CgaCtaId ;  /* 0x00000000000579c3 */ /* 0x000ea20000008800 */
[----:B------:R-:W-:Y:S01]  /*cfe0*/  UMOV UR4, 0x400 ;  /* 0x0000040000047882 */ /* 0x000fe20000000000 */
[----:B------:R-:W-:Y:S01]  /*cff0*/  IMAD.MOV.U32 R18, RZ, RZ, RZ ;  /* 0x000000ffff127224 */ /* 0x000fe200078e00ff */
[----:B------:R-:W-:Y:S01]  /*d000*/  ULDC UR43, c[0x0][0xc] ;  /* 0x00000300002b7ab9 */ /* 0x000fe20000000800 */
[----:B------:R-:W-:Y:S01]  /*d010*/  ULDC.64 UR38, c[0x0][0x198] ;  /* 0x0000660000267ab9 */ /* 0x000fe20000000a00 */
[----:B--2---:R-:W-:-:S06]  /*d020*/  ULEA UR4, UR5, UR4, 0x18 ;  /* 0x0000000405047291 */ /* 0x004fcc000f8ec03f */
[----:B------:R-:W-:Y:S01]  /*d030*/  IMAD.U32 R17, RZ, RZ, UR4 ;  /* 0x00000004ff117e24 */ /* 0x000fe2000f8e00ff */
[C---:B0-----:R-:W-:Y:S01]  /*d040*/  LOP3.LUT R5, R6.reuse, 0x7f, RZ, 0xc0, !PT ;  /* 0x0000007f06057812 */ /* 0x041fe200078ec0ff */
[----:B-1----:R-:W-:-:S05]  /*d050*/  IMAD.SHL.U32 R0, R6, 0x8, RZ ;  /* 0x0000000806007824 */ /* 0x002fca00078e00ff */
        /* <DEDUP_REMOVED lines=9> */
[----:B------:R-:W-:Y:S01]  /*d0f0*/  IMAD.MOV.U32 R2, RZ, RZ, 0x1 ;  /* 0x00000001ff027424 */ /* 0x000fe200078e00ff */
[----:B------:R-:W-:Y:S02]  /*d100*/  MOV R3, UR6 ;  /* 0x0000000600037c02 */ /* 0x000fe40008000f00 */
[----:B------:R-:W-:Y:S04]  /*d110*/  STL [R1+0x14], R4 ;  /* 0x0000140401007387 */ /* 0x000fe80000100800 */
[----:B------:R-:W-:Y:S04]  /*d120*/  STL [R1+0x18], R3 ;  /* 0x0000180301007387 */ /* 0x000fe80000100800 */
[----:B------:R0:W-:Y:S04]  /*d130*/  STL [R1+0x4], R2 ;  /* 0x0000040201007387 */ /* 0x0001e80000100800 */
[----:B------:R1:W-:Y:S01]  /*d140*/  STL [R1+0x1c], RZ ;  /* 0x00001cff01007387 */ /* 0x0003e20000100800 */
[----:B0-----:R-:W-:-:S02]  /*d150*/  LOP3.LUT R2, R0, 0x40, RZ, 0xfc, !PT ;  /* 0x0000004000027812 */ /* 0x001fc400078efcff */
[----:B-1----:R-:W-:-:S07]  /*d160*/  LOP3.LUT R0, R0, 0x80, RZ, 0xfc, !PT ;  /* 0x0000008000007812 */ /* 0x002fce00078efcff */
.L_x_2383:
        /* <DEDUP_REMOVED lines=23> */
.L_x_2294:
[----:B------:R-:W-:Y:S01]  /*d2e0*/  ULDC UR8, c[0x0][0xc54] ;  /* 0x0003150000087ab9 */ /* 0x000fe20000000800 */
[----:B------:R-:W-:Y:S01]  /*d2f0*/  UMOV UR7, UR9 ;  /* 0x0000000900077c82 */ /* 0x000fe20008000000 */
[----:B------:R-:W-:-:S11]  /*d300*/  UISETP.NE.AND UP0, UPT, UR8, 0x1, UPT ;  /* 0x000000010800788c */ /* 0x000fd6000bf05270 */
[----:B------:R-:W-:Y:S02]  /*d310*/  @UP0 ULDC.64 UR10, c[0x0][0xc58] ;  /* 0x00031600000a0ab9 */ /* 0x000fe40000000a00 */
[----:B------:R-:W-:-:S04]  /*d320*/  UIMAD.WIDE.U32 UR4, UR9, UR10, URZ ;  /* 0x0000000a090472a5 */ /* 0x000fc8000f8e003f */
[----:B------:R-:W-:-:S04]  /*d330*/  @UP0 USHF.R.U32.HI UR7, URZ, UR11, UR5 ;  /* 0x0000000b3f070299 */ /* 0x000fc80008011605 */
[----:B------:R-:W-:-:S12]  /*d340*/  UIMAD UR8, UR7, UR8, URZ ;  /* 0x00000008070872a4 */ /* 0x000fd8000f8e023f */
.L_x_2295:
[----:B------:R-:W-:Y:S01]  /*d350*/  ULOP3.LUT UR42, URZ, UR7, URZ, 0x33, !UPT ;  /* 0x000000073f2a7292 */ /* 0x000fe2000f8e333f */
[----:B------:R-:W-:Y:S01]  /*d360*/  BSSY B7, `(.L_x_2296) ;  /* 0x0000400000077945 */ /* 0x000fe20003800000 */
[----:B------:R-:W-:Y:S01]  /*d370*/  ULDC UR5, c[0x0][0x448] ;  /* 0x0001120000057ab9 */ /* 0x000fe20000000800 */
[----:B------:R-:W-:Y:S01]  /*d380*/  ULDC UR4, c[0x0][0xc3c] ;  /* 0x00030f0000047ab9 */ /* 0x000fe20000000800 */
[----:B------:R-:W-:Y:S02]  /*d390*/  UISETP.NE.AND UP1, UPT, UR5, 0x1, UPT ;  /* 0x000000010500788c */ /* 0x000fe4000bf25270 */
[----:B------:R-:W-:Y:S01]  /*d3a0*/  UIADD3 UR42, UR42, UR4, URZ ;  /* 0x000000042a2a7290 */ /* 0x000fe2000fffe03f */
[----:B------:R-:W-:Y:S01]  /*d3b0*/  ULDC.64 UR10, c[0x0][0x418] ;  /* 0x00010600000a7ab9 */ /* 0x000fe20000000a00 */
[----:B------:R-:W-:Y:S01]  /*d3c0*/  ULDC UR5, c[0x0][0x288] ;  /* 0x0000a20000057ab9 */ /* 0x000fe20000000800 */
[----:B------:R-:W-:Y:S02]  /*d3d0*/  UISETP.NE.U32.AND UP0, UPT, UR10, URZ, UPT ;  /* 0x0000003f0a00728c */ /* 0x000fe4000bf05070 */
[----:B------:R-:W-:-:S02]  /*d3e0*/  USHF.L.U32 UR7, UR42, 0x7, URZ ;  /* 0x000000072a077899 */ /* 0x000fc4000800063f */
[----:B------:R-:W-:Y:S02]  /*d3f0*/  UISETP.NE.AND.EX UP0, UPT, UR11, URZ, UPT, UP0 ;  /* 0x0000003f0b00728c */ /* 0x000fe4000bf05300 */
[----:B------:R-:W-:Y:S01]  /*d400*/  UIADD3 UR7, UR7, 0x7f, URZ ;  /* 0x0000007f07077890 */ /* 0x000fe2000fffe03f */
[----:B------:R-:W-:Y:S01]  /*d410*/  ULDC UR4, c[0x0][0x424] ;  /* 0x0001090000047ab9 */ /* 0x000fe20000000800 */
[----:B------:R-:W-:Y:S02]  /*d420*/  UIADD3 UR13, -UR5, 0x80, URZ ;  /* 0x00000080050d7890 */ /* 0x000fe4000fffe13f */
[----:B------:R-:W-:Y:S01]  /*d430*/  USEL UR11, UR4, 0x1, UP0 ;  /* 0x00000001040b7887 */ /* 0x000fe20008000000 */
[----:B------:R-:W-:Y:S01]  /*d440*/  @UP1 ULDC UR5, c[0x0][0x44c] ;  /* 0x0001130000051ab9 */ /* 0x000fe20000000800 */
[----:B------:R-:W-:Y:S01]  /*d450*/  ULDC UR12, c[0x0][0x2f0] ;  /* 0x0000bc00000c7ab9 */ /* 0x000fe20000000800 */
[----:B------:R-:W-:Y:S01]  /*d460*/  UIMAD.WIDE.U32 UR4, UR7, UR5, URZ ;  /* 0x00000005070472a5 */ /* 0x000fe2000f8e003f */
[----:B------:R-:W-:Y:S01]  /*d470*/  @UP1 ULDC UR14, c[0x0][0x450] ;  /* 0x00011400000e1ab9 */ /* 0x000fe20000000800 */
[----:B------:R-:W-:-:S02]  /*d480*/  UIMAD UR13, UR11, UR12, UR13 ;  /* 0x0000000c0b0d72a4 */ /* 0x000fc4000f8e020d */
[----:B------:R-:W-:Y:S02]  /*d490*/  @UP1 USHF.R.U32.HI UR7, URZ, UR14, UR5 ;  /* 0x0000000e3f071299 */ /* 0x000fe40008011605 */
[----:B------:R-:W-:Y:S02]  /*d4a0*/  UIMAD UR11, UR11, UR12, 0x7f ;  /* 0x0000007f0b0b74a4 */ /* 0x000fe4000f8e020c */
[----:B------:R-:W-:Y:S02]  /*d4b0*/  UIADD3 UR7, UR13, UR7, URZ ;  /* 0x000000070d077290 */ /* 0x000fe4000fffe03f */
[----:B------:R-:W-:Y:S02]  /*d4c0*/  UIADD3 UR8, UR9, -UR8, URZ ;  /* 0x8000000809087290 */ /* 0x000fe4000fffe03f */
[----:B------:R-:W-:Y:S02]  /*d4d0*/  USHF.R.S32.HI UR9, URZ, 0x1f, UR11 ;  /* 0x0000001f3f097899 */ /* 0x000fe4000801140b */
[----:B------:R-:W-:-:S02]  /*d4e0*/  USHF.R.S32.HI UR4, URZ, 0x1f, UR7 ;  /* 0x0000001f3f047899 */ /* 0x000fc40008011407 */
[----:B------:R-:W-:Y:S02]  /*d4f0*/  ULEA.HI UR9, UR9, UR11, URZ, 0x7 ;  /* 0x0000000b09097291 */ /* 0x000fe4000f8f383f */
[----:B------:R-:W-:Y:S01]  /*d500*/  ULEA.HI UR7, UR4, UR7, URZ, 0x7 ;  /* 0x0000000704077291 */ /* 0x000fe2000f8f383f */
[----:B------:R-:W-:Y:S01]  /*d510*/  ULDC UR10, c[0x0][0xc48] ;  /* 0x00031200000a7ab9 */ /* 0x000fe20000000800 */
[----:B------:R-:W-:Y:S02]  /*d520*/  USHF.R.S32.HI UR9, URZ, 0x7, UR9 ;  /* 0x000000073f097899 */ /* 0x000fe40008011409 */
[----:B------:R-:W-:Y:S02]  /*d530*/  USHF.R.S32.HI UR7, URZ, 0x7, UR7 ;  /* 0x000000073f077899 */ /* 0x000fe40008011407 */
[----:B------:R-:W-:Y:S02]  /*d540*/  UISETP.NE.AND UP0, UPT, UR10, 0x1, UPT ;  /* 0x000000010a00788c */ /* 0x000fe4000bf05270 */
[----:B------:R-:W-:Y:S01]  /*d550*/  UISETP.LT.AND UP1, UPT, UR9, UR7, UPT ;  /* 0x000000070900728c */ /* 0x000fe2000bf21270 */
[----:B------:R-:W-:-:S03]  /*d560*/  ULDC UR5, c[0x0][0xc54] ;  /* 0x0003150000057ab9 */ /* 0x000fc60000000800 */
[----:B------:R-:W-:Y:S02]  /*d570*/  USEL UR41, UR9, UR7, UP1 ;  /* 0x0000000709297287 */ /* 0x000fe40008800000 */
[----:B------:R-:W-:-:S03]  /*d580*/  UIMAD UR8, UR6, UR5, UR8 ;  /* 0x00000005060872a4 */ /* 0x000fc6000f8e0208 */
[----:B------:R-:W-:Y:S01]  /*d590*/  @UP0 ULDC UR5, c[0x0][0xc4c] ;  /* 0x0003130000050ab9 */ /* 0x000fe20000000800 */
[----:B------:R-:W-:Y:S01]  /*d5a0*/  ISETP.LT.AND P0, PT, RZ, UR41, PT ;  /* 0x00000029ff007c0c */ /* 0x000fe2000bf01270 */
[----:B------:R-:W-:Y:S01]  /*d5b0*/  UIMAD.WIDE.U32 UR4, UR8, UR5, URZ ;  /* 0x00000005080472a5 */ /* 0x000fe2000f8e003f */
[----:B------:R-:W-:Y:S01]  /*d5c0*/  @UP0 ULDC UR6, c[0x0][0xc50] ;  /* 0x0003140000060ab9 */ /* 0x000fe20000000800 */
[----:B------:R-:W-:Y:S02]  /*d5d0*/  UMOV UR40, UR8 ;  /* 0x0000000800287c82 */ /* 0x000fe40008000000 */
[----:B------:R-:W-:-:S04]  /*d5e0*/  @UP0 USHF.R.U32.HI UR40, URZ, UR6, UR5 ;  /* 0x000000063f280299 */ /* 0x000fc80008011605 */
[----:B------:R-:W-:-:S04]  /*d5f0*/  UIADD3 UR36, -UR40, URZ, URZ ;  /* 0x0000003f28247290 */ /* 0x000fc8000fffe13f */
[----:B------:R-:W-:Y:S01]  /*d600*/  UIMAD UR36, UR10, UR36, UR8 ;  /* 0x000000240a2472a4 */ /* 0x000fe2000f8e0208 */
[----:B------:R-:W-:Y:S11]  /*d610*/  @P0 BRA `(.L_x_2297) ;  /* 0x00000000004c0947 */ /* 0x000ff60003800000 */
        /* <DEDUP_REMOVED lines=19> */
.L_x_2297:
        /* <DEDUP_REMOVED lines=20> */
.L_x_2300:
[----:B------:R-:W-:Y:S05]  /*d890*/  BSYNC B6 ;  /* 0x0000000000067941 */ /* 0x000fea0003800000 */
.L_x_2299:
        /* <DEDUP_REMOVED lines=20> */
.L_x_2303:
[----:B------:R0:W1:Y:S01]  /*d9e0*/  LDC.64 R2, c[0x4][R16] ;  /* 0x0100000010027b82 */ /* 0x0000620000000a00 */
[----:B------:R-:W-:Y:S01]  /*d9f0*/  ULDC.64 UR6, c[0x4][0x118] ;  /* 0x0100460000067ab9 */ /* 0x000fe20000000a00 */
[----:B------:R-:W-:Y:S01]  /*da00*/  ULDC.64 UR8, c[0x4][0x120] ;  /* 0x0100480000087ab9 */ /* 0x000fe20000000a00 */
[----:B------:R-:W-:Y:S01]  /*da10*/  ULDC.64 UR4, c[0x4][0x80] ;  /* 0x0100200000047ab9 */ /* 0x000fe20000000a00 */
[----:B------:R-:W-:Y:S01]  /*da20*/  IMAD.U32 R4, RZ, RZ, UR6 ;  /* 0x00000006ff047e24 */ /* 0x000fe2000f8e00ff */
[----:B------:R-:W-:Y:S01]  /*da30*/  MOV R12, 0x1 ;  /* 0x00000001000c7802 */ /* 0x000fe20000000f00 */
[----:B------:R-:W-:Y:S02]  /*da40*/  IMAD.U32 R5, RZ, RZ, UR7 ;  /* 0x00000007ff057e24 */ /* 0x000fe4000f8e00ff */
[----:B------:R-:W-:Y:S02]  /*da50*/  IMAD.U32 R6, RZ, RZ, UR8 ;  /* 0x00000008ff067e24 */ /* 0x000fe4000f8e00ff */
[----:B------:R-:W-:-:S02]  /*da60*/  IMAD.U32 R7, RZ, RZ, UR9 ;  /* 0x00000009ff077e24 */ /* 0x000fc4000f8e00ff */
[----:B------:R-:W-:Y:S02]  /*da70*/  IMAD.U32 R10, RZ, RZ, UR4 ;  /* 0x00000004ff0a7e24 */ /* 0x000fe4000f8e00ff */
[----:B------:R-:W-:Y:S02]  /*da80*/  IMAD.U32 R11, RZ, RZ, UR5 ;  /* 0x00000005ff0b7e24 */ /* 0x000fe4000f8e00ff */
[----:B------:R-:W-:Y:S02]  /*da90*/  IMAD.MOV.U32 R8, RZ, RZ, 0x70 ;  /* 0x00000070ff087424 */ /* 0x000fe400078e00ff */
[----:B0-----:R-:W-:-:S07]  /*daa0*/  IMAD.MOV.U32 R13, RZ, RZ, RZ ;  /* 0x000000ffff0d7224 */ /* 0x001fce00078e00ff */
[----:B------:R-:W-:-:S07]  /*dab0*/  LEPC R20, `(.L_x_2302) ;  /* 0x000000001014794e */ /* 0x000fce0000000000 */
[----:B-1----:R-:W-:Y:S05]  /*dac0*/  CALL.ABS.NOINC R2 ;  /* 0x0000000002007343 */ /* 0x002fea0003c00000 */
.L_x_2302:
[----:B------:R-:W-:Y:S05]  /*dad0*/  BSYNC B6 ;  /* 0x0000000000067941 */ /* 0x000fea0003800000 */
.L_x_2301:
[----:B------:R-:W-:Y:S01]  /*dae0*/  ULDC.64 UR4, c[0x0][0x9f8] ;  /* 0x00027e0000047ab9 */ /* 0x000fe20000000a00 */
[----:B------:R-:W-:Y:S01]  /*daf0*/  IMAD.U32 R7, RZ, RZ, UR40 ;  /* 0x00000028ff077e24 */ /* 0x000fe2000f8e00ff */
[----:B------:R-:W-:Y:S01]  /*db00*/  UISETP.NE.U32.AND UP0, UPT, UR4, URZ, UPT ;  /* 0x0000003f0400728c */ /* 0x000fe2000bf05070 */
[----:B------:R-:W-:-:S03]  /*db10*/  ULDC.64 UR6, c[0x0][0x208] ;  /* 0x0000820000067ab9 */ /* 0x000fc60000000a00 */
[----:B------:R-:W-:-:S06]  /*db20*/  UISETP.NE.AND.EX UP0, UPT, UR5, URZ, UPT, UP0 ;  /* 0x0000003f0500728c */ /* 0x000fcc000bf05300 */
[----:B------:R-:W-:-:S05]  /*db30*/  PLOP3.LUT P0, PT, PT, PT, UP0, 0x80, 0x0 ;  /* 0x000000000000781c */ /* 0x000fca0003f0f008 */
[----:B------:R-:W-:Y:S02]  /*db40*/  @UP0 ULDC.64 UR4, c[0x0][0x9f8] ;  /* 0x00027e0000040ab9 */ /* 0x000fe40000000a00 */
[----:B------:R-:W-:-:S06]  /*db50*/  @UP0 UIMAD.WIDE UR4, UR40, 0x4, UR4 ;  /* 0x00000004280408a5 */ /* 0x000fcc000f8e0204 */
[----:B------:R-:W-:Y:S02]  /*db60*/  IMAD.U32 R2, RZ, RZ, UR4 ;  /* 0x00000004ff027e24 */ /* 0x000fe4000f8e00ff */
[----:B------:R-:W-:-:S05]  /*db70*/  IMAD.U32 R3, RZ, RZ, UR5 ;  /* 0x00000005ff037e24 */ /* 0x000fca000f8e00ff */
[----:B------:R0:W2:Y:S01]  /*db80*/  @P0 LDG.E R7, desc[UR6][R2.64] ;  /* 0x0000000602070981 */ /* 0x0000a2000c1e1900 */
        /* <DEDUP_REMOVED lines=9> */
[----:B------:R-:W-:Y:S02]  /*dc20*/  P2R R4, PR, RZ, 0x2 ;  /* 0x00000002ff047803 */ /* 0x000fe40000000000 */
[----:B--2---:R-:W-:Y:S01]  /*dc30*/  SHF.R.S32.HI R8, RZ, 0x1f, R7 ;  /* 0x0000001fff087819 */ /* 0x004fe20000011407 */
[----:B------:R0:W-:Y:S01]  /*dc40*/  STL [R1], R7 ;  /* 0x0000000701007387 */ /* 0x0001e20000100800 */
[----:B------:R-:W-:-:S03]  /*dc50*/  SEL R16, R7, RZ, !P1 ;  /* 0x000000ff07107207 */ /* 0x000fc60004800000 */
[----:B------:R0:W-:Y:S04]  /*dc60*/  STL [R1+0x10], R4 ;  /* 0x0000100401007387 */ /* 0x0001e80000100800 */
[----:B------:R0:W-:Y:S01]  /*dc70*/  STL [R1+0x8], R8 ;  /* 0x0000080801007387 */ /* 0x0001e20000100800 */
[----:B------:R-:W-:Y:S05]  /*dc80*/  BRA.DIV UR4, `(.L_x_2304) ;  /* 0x0000003e04c47947 */ /* 0x000fea000b800000 */
[----:B------:R1:W2:Y:S02]  /*dc90*/  SHFL.IDX PT, R14, R0, RZ, 0x1f ;  /* 0x00001fff000e7589 */ /* 0x0002a400000e0000 */
.L_x_2398:
[----:B------:R-:W-:Y:S02]  /*dca0*/  PLOP3.LUT P2, PT, PT, PT, PT, 0x8, 0x0 ;  /* 0x000000000000781c */ /* 0x000fe40003f4e170 */
[----:B--2---:R-:W-:Y:S02]  /*dcb0*/  ISETP.NE.AND P0, PT, R14, RZ, PT ;  /* 0x000000ff0e00720c */ /* 0x004fe40003f05270 */
[----:B-1----:R-:W-:-:S05]  /*dcc0*/  P2R R0, PR, RZ, 0x4 ;  /* 0x00000004ff007803 */ /* 0x002fca0000000000 */
[----:B------:R1:W-:Y:S06]  /*dcd0*/  STL [R1+0xc], R0 ;  /* 0x00000c0001007387 */ /* 0x0003ec0000100800 */
[----:B------:R-:W-:Y:S05]  /*dce0*/  @P0 BRA `(.L_x_2305) ;  /* 0x0000000400200947 */ /* 0x000fea0003800000 */
[----:B------:R-:W-:-:S03]  /*dcf0*/  UMOV UR4, 0xffffffff ;  /* 0xffffffff00047882 */ /* 0x000fc60000000000 */
[----:B------:R-:W-:Y:S05]  /*dd00*/  BRA.DIV UR4, `(.L_x_2306) ;  /* 0x0000003e04c47947 */ /* 0x000fea000b800000 */
[----:B------:R-:W-:-:S13]  /*dd10*/  ELECT P6, URZ, PT ;  /* 0x00000000003f782f */ /* 0x000fda00038c0000 */
.L_x_2401:
[----:B------:R-:W-:Y:S05]  /*dd20*/  @!P6 BRA `(.L_x_2305) ;  /* 0x000000040010e947 */ /* 0x000fea0003800000 */
[----:B------:R-:W-:Y:S01]  /*dd30*/  IMAD.MOV.U32 R16, RZ, RZ, R7 ;  /* 0x000000ffff107224 */ /* 0x000fe200078e0007 */
[----:B------:R-:W-:Y:S06]  /*dd40*/  @!P1 BRA `(.L_x_2307) ;  /* 0x0000000000489947 */ /* 0x000fec0003800000 */
[----:B------:R-:W2:Y:S01]  /*dd50*/  LDC R6, c[0x0][0x43c] ;  /* 0x00010f00ff067b82 */ /* 0x000ea20000000800 */
[----:B------:R-:W-:Y:S01]  /*dd60*/  ULDC.64 UR4, c[0x0][0x428] ;  /* 0x00010a0000047ab9 */ /* 0x000fe20000000a00 */
[----:B------:R-:W-:Y:S01]  /*dd70*/  ULDC.64 UR6, c[0x0][0x208] ;  /* 0x0000820000067ab9 */ /* 0x000fe20000000a00 */
[----:B--2---:R-:W-:-:S13]  /*dd80*/  ISETP.NE.AND P0, PT, R6, 0x1, PT ;  /* 0x000000010600780c */ /* 0x004fda0003f05270 */
[----:B0-----:R-:W1:Y:S02]  /*dd90*/  @P0 LDC.64 R4, c[0x0][0x440] ;  /* 0x00011000ff040b82 */ /* 0x001e640000000a00 */
[----:B-1----:R-:W-:-:S04]  /*dda0*/  @P0 IMAD.HI.U32 R0, R19, R4, RZ ;  /* 0x0000000413000227 */ /* 0x002fc800078e00ff */
        /* <DEDUP_REMOVED lines=12> */
.L_x_2307:
[----:B--2---:R-:W2:Y:S01]  /*de70*/  LDL R2, [R1+0x4] ;  /* 0x0000040001027983 */ /* 0x004ea20000100800 */
[----:B-1----:R-:W-:Y:S01]  /*de80*/  IMAD R0, R18, 0x8, R17 ;  /* 0x0000000812007824 */ /* 0x002fe200078e0211 */
[----:B--2---:R-:W-:-:S04]  /*de90*/  SHF.L.U32 R2, R2, 0x1f, RZ ;  /* 0x0000001f02027819 */ /* 0x004fc800000006ff */
[----:B------:R-:W1:Y:S02]  /*dea0*/  SYNCS.PHASECHK.TRANS64.TRYWAIT P0, [R0+URZ+0x34840], R2 ;  /* 0x03484002000075a7 */ /* 0x000e64000800017f */
[----:B-1----:R-:W-:Y:S05]  /*deb0*/  @!P0 BRA `(.L_x_2308) ;  /* 0x0000003c00788947 */ /* 0x002fea0003800000 */
.L_x_2402:
[----:B------:R-:W2:Y:S02]  /*dec0*/  S2R R3, SR_TID.X ;  /* 0x0000000000037919 */ /* 0x000ea40000002100 */
        /* <DEDUP_REMOVED lines=10> */
.L_x_2309:
[----:B------:R-:W-:Y:S01]  /*df70*/  R2UR UR33, R0 ;  /* 0x00000000002172ca */ /* 0x000fe200000e0000 */
[----:B-1----:R-:W-:Y:S01]  /*df80*/  IMAD R0, R18, 0xc000, R17 ;  /* 0x0000c00012007824 */ /* 0x002fe200078e0211 */
[----:B------:R-:W-:Y:S01]  /*df90*/  R2UR UR35, R19 ;  /* 0x00000000132372ca */ /* 0x000fe200000e0000 */
[----:B------:R-:W-:Y:S01]  /*dfa0*/  UIADD3 UR4, UP0, UR38, 0x370, URZ ;  /* 0x0000037026047890 */ /* 0x000fe2000ff1e03f */
[----:B-----5:R-:W-:Y:S01]  /*dfb0*/  R2UR UR37, R16 ;  /* 0x00000000102572ca */ /* 0x020fe200000e0000 */
[----:B------:R-:W-:Y:S01]  /*dfc0*/  UMOV UR6, 0x0 ;  /* 0x0000000000067882 */ /* 0x000fe20000000000 */
[----:B------:R-:W-:Y:S01]  /*dfd0*/  R2UR UR8, R0 ;  /* 0x00000000000872ca */ /* 0x000fe200000e0000 */
[----:B------:R-:W-:Y:S01]  /*dfe0*/  UIADD3.X UR5, URZ, UR39, URZ, UP0, !UPT ;  /* 0x000000273f057290 */ /* 0x000fe200087fe43f */
[----:B------:R-:W-:Y:S01]  /*dff0*/  PLOP3.LUT P0, PT, PT, PT, PT, 0x80, 0x0 ;  /* 0x000000000000781c */ /* 0x000fe20003f0f070 */
[----:B------:R-:W-:Y:S01]  /*e000*/  UMOV UR7, 0x14f00000 ;  /* 0x14f0000000077882 */ /* 0x000fe20000000000 */
[----:B------:R-:W-:Y:S01]  /*e010*/  UMOV UR34, URZ ;  /* 0x0000003f00227c82 */ /* 0x000fe20008000000 */
[----:B------:R-:W-:Y:S01]  /*e020*/  UMOV UR18, 0x40 ;  /* 0x0000004000127882 */ /* 0x000fe20000000000 */
[----:B------:R-:W-:Y:S01]  /*e030*/  P2R R0, PR, RZ, 0x1 ;  /* 0x00000001ff007803 */ /* 0x000fe20000000000 */
[----:B------:R-:W-:-:S02]  /*e040*/  UIADD3 UR33, UR33, 0x34830, URZ ;  /* 0x0003483021217890 */ /* 0x000fc4000fffe03f */
[----:B------:R-:W-:Y:S01]  /*e050*/  USHF.L.U32 UR35, UR35, 0x7, URZ ;  /* 0x0000000723237899 */ /* 0x000fe2000800063f */
[----:B------:R-:W-:Y:S01]  /*e060*/  UMOV UR20, UR36 ;  /* 0x0000002400147c82 */ /* 0x000fe20008000000 */
[----:B------:R-:W-:Y:S02]  /*e070*/  UMOV UR21, UR37 ;  /* 0x0000002500157c82 */ /* 0x000fe40008000000 */
[----:B------:R-:W-:Y:S01]  /*e080*/  UIADD3 UR32, UR8, 0x1c400, URZ ;  /* 0x0001c40008207890 */ /* 0x000fe2000fffe03f */
[----:B------:R2:W-:Y:S01]  /*e090*/  STL [R1+0xc], R0 ;  /* 0x00000c0001007387 */ /* 0x0005e20000100800 */
[----:B------:R-:W-:Y:S02]  /*e0a0*/  UIADD3 UR16, UR8, 0x20400, URZ ;  /* 0x0002040008107890 */ /* 0x000fe4000fffe03f */
[----:B------:R-:W-:Y:S01]  /*e0b0*/  UIADD3 UR8, UR8, 0x24400, URZ ;  /* 0x0002440008087890 */ /* 0x000fe2000fffe03f */
[----:B------:R-:W-:Y:S01]  /*e0c0*/  UMOV UR17, UR33 ;  /* 0x0000002100117c82 */ /* 0x000fe20008000000 */
[----:B------:R-:W-:Y:S01]  /*e0d0*/  UMOV UR19, UR35 ;  /* 0x0000002300137c82 */ /* 0x000fe20008000000 */
[----:B------:R-:W-:Y:S01]  /*e0e0*/  UMOV UR10, 0x80 ;  /* 0x00000080000a7882 */ /* 0x000fe20000000000 */
[----:B------:R-:W-:Y:S01]  /*e0f0*/  UMOV UR12, UR36 ;  /* 0x00000024000c7c82 */ /* 0x000fe20008000000 */
[----:B------:R-:W-:Y:S01]  /*e100*/  UMOV UR13, UR37 ;  /* 0x00000025000d7c82 */ /* 0x000fe20008000000 */
[----:B------:R-:W-:Y:S01]  /*e110*/  UMOV UR9, UR33 ;  /* 0x0000002100097c82 */ /* 0x000fe20008000000 */
[----:B------:R-:W-:Y:S01]  /*e120*/  UMOV UR11, UR35 ;  /* 0x00000023000b7c82 */ /* 0x000fe20008000000 */
[----:B------:R2:W-:Y:S01]  /*e130*/  UTMALDG.4D [UR32], [UR4], desc[UR6] ;  /* 0x00000620040075b4 */ /* 0x0005e20008019000 */
[----:B------:R2:W-:Y:S01]  /*e140*/  UTMALDG.4D [UR16], [UR4], desc[UR6] ;  /* 0x00000610040075b4 */ /* 0x0005e20008019000 */
[----:B------:R2:W-:Y:S02]  /*e150*/  UTMALDG.4D [UR8], [UR4], desc[UR6] ;  /* 0x00000608040075b4 */ /* 0x0005e40008019000 */
[----:B--2---:R-:W-:Y:S01]  /*e160*/  NOP ;  /* 0x0000000000007918 */ /* 0x004fe20000000000 */
.L_x_2305:
[----:B-1----:R-:W-:Y:S01]  /*e170*/  VIADD R0, R17, 0x10400 ;  /* 0x0001040011007836 */ /* 0x002fe20000000000 */
[----:B------:R-:W-:Y:S05]  /*e180*/  WARPSYNC.ALL ;  /* 0x0000000000007948 */ /* 0x000fea0003800000 */
[----:B------:R-:W-:Y:S01]  /*e190*/  BAR.SYNC.DEFER_BLOCKING 0x8, 0x180 ;  /* 0x0206000000007b1d */ /* 0x000fe20000010000 */
[----:B------:R-:W-:-:S05]  /*e1a0*/  LOP3.LUT P0, RZ, R0, 0x3ff, RZ, 0xc0, !PT ;  /* 0x000003ff00ff7812 */ /* 0x000fca000780c0ff */
[----:B------:R-:W-:Y:S08]  /*e1b0*/  BSSY B6, `(.L_x_2310) ;  /* 0x0000012000067945 */ /* 0x000ff00003800000 */
[----:B------:R-:W-:Y:S05]  /*e1c0*/  @!P0 BRA `(.L_x_2311) ;  /* 0x0000000000408947 */ /* 0x000fea0003800000 */
[----:B------:R-:W-:Y:S01]  /*e1d0*/  MOV R2, 0x0 ;  /* 0x0000000000027802 */ /* 0x000fe20000000f00 */
[----:B------:R-:W-:Y:S01]  /*e1e0*/  ULDC.64 UR6, c[0x4][0x118] ;  /* 0x0100460000067ab9 */ /* 0x000fe20000000a00 */
[----:B------:R-:W-:Y:S01]  /*e1f0*/  ULDC.64 UR8, c[0x4][0x120] ;  /* 0x0100480000087ab9 */ /* 0x000fe20000000a00 */
[----:B------:R-:W-:Y:S01]  /*e200*/  ULDC.64 UR4, c[0x4][0x88] ;  /* 0x0100220000047ab9 */ /* 0x000fe20000000a00 */
[----:B0-----:R-:W-:Y:S01]  /*e210*/  MOV R4, UR6 ;  /* 0x0000000600047c02 */ /* 0x001fe20008000f00 */
[----:B------:R-:W-:Y:S01]  /*e220*/  IMAD.U32 R5, RZ, RZ, UR7 ;  /* 0x00000007ff057e24 */ /* 0x000fe2000f8e00ff */
        /* <DEDUP_REMOVED lines=10> */
.L_x_2311:
[----:B------:R-:W-:Y:S05]  /*e2d0*/  BSYNC B6 ;  /* 0x0000000000067941 */ /* 0x000fea0003800000 */
.L_x_2310:
[----:B0-----:R-:W0:Y:S01]  /*e2e0*/  LDC R7, c[0x0][0x448] ;  /* 0x00011200ff077b82 */ /* 0x001e220000000800 */
[----:B------:R-:W1:Y:S01]  /*e2f0*/  S2R R0, SR_TID.X ;  /* 0x0000000000007919 */ /* 0x000e620000002100 */
[----:B------:R-:W-:Y:S01]  /*e300*/  USHF.R.S32.HI UR4, URZ, 0x1f, UR36 ;  /* 0x0000001f3f047899 */ /* 0x000fe20008011424 */
[----:B------:R-:W-:Y:S01]  /*e310*/  ULDC.64 UR8, c[0x0][0x2d8] ;  /* 0x0000b60000087ab9 */ /* 0x000fe20000000a00 */
[----:B------:R-:W2:Y:S02]  /*e320*/  S2R R2, SR_TID.X ;  /* 0x0000000000027919 */ /* 0x000ea40000002100 */
[----:B------:R-:W-:Y:S02]  /*e330*/  UIMAD UR6, UR4, UR8, URZ ;  /* 0x00000008040672a4 */ /* 0x000fe4000f8e023f */
[----:B------:R-:W-:Y:S01]  /*e340*/  UIMAD.WIDE.U32 UR4, UR36, UR8, URZ ;  /* 0x00000008240472a5 */ /* 0x000fe2000f8e003f */
[----:B------:R-:W3:Y:S01]  /*e350*/  S2R R8, SR_TID.X ;  /* 0x0000000000087919 */ /* 0x000ee20000002100 */
[----:B------:R-:W-:-:S02]  /*e360*/  UIMAD UR6, UR36, UR9, UR6 ;  /* 0x00000009240672a4 */ /* 0x000fc4000f8e0206 */
[----:B------:R-:W-:Y:S01]  /*e370*/  USHF.R.S32.HI UR7, URZ, 0x1f, UR40 ;  /* 0x0000001f3f077899 */ /* 0x000fe20008011428 */
[----:B------:R-:W4:Y:S01]  /*e380*/  S2R R10, SR_TID.X ;  /* 0x00000000000a7919 */ /* 0x000f220000002100 */
[----:B------:R-:W-:Y:S01]  /*e390*/  UIADD3 UR5, UR5, UR6, URZ ;  /* 0x0000000605057290 */ /* 0x000fe2000fffe03f */
[----:B------:R-:W-:-:S03]  /*e3a0*/  ULDC.64 UR8, c[0x0][0x2e0] ;  /* 0x0000b80000087ab9 */ /* 0x000fc60000000a00 */
[----:B------:R-:W-:Y:S02]  /*e3b0*/  UIMAD.WIDE.U32 UR4, UR40, UR8, UR4 ;  /* 0x00000008280472a5 */ /* 0x000fe4000f8e0004 */
[----:B------:R-:W-:Y:S01]  /*e3c0*/  UIMAD UR6, UR7, UR8, URZ ;  /* 0x00000008070672a4 */ /* 0x000fe2000f8e023f */
[----:B0-----:R-:W-:-:S03]  /*e3d0*/  ISETP.NE.AND P0, PT, R7, 0x1, PT ;  /* 0x000000010700780c */ /* 0x001fc60003f05270 */
[----:B------:R-:W-:Y:S01]  /*e3e0*/  UIMAD UR6, UR40, UR9, UR6 ;  /* 0x00000009280672a4 */ /* 0x000fe2000f8e0206 */
[----:B------:R-:W-:-:S03]  /*e3f0*/  IMAD.U32 R5, RZ, RZ, UR5 ;  /* 0x00000005ff057e24 */ /* 0x000fc6000f8e00ff */
[----:B------:R-:W-:Y:S01]  /*e400*/  UIADD3 UR6, UR5, UR6, URZ ;  /* 0x0000000605067290 */ /* 0x000fe2000fffe03f */
[----:B-1----:R-:W-:-:S05]  /*e410*/  IMAD.SHL.U32 R4, R0, 0x10, RZ ;  /* 0x0000001000047824 */ /* 0x002fca00078e00ff */
[----:B------:R-:W0:Y:S01]  /*e420*/  @P0 LDC R3, c[0x0][0x44c] ;  /* 0x00011300ff030b82 */ /* 0x000e220000000800 */
[----:B--2---:R-:W-:Y:S01]  /*e430*/  LOP3.LUT R2, R2, 0x7f, RZ, 0xc0, !PT ;  /* 0x0000007f02027812 */ /* 0x004fe200078ec0ff */
[----:B---3--:R-:W-:-:S03]  /*e440*/  IMAD.SHL.U32 R8, R8, 0x8, RZ ;  /* 0x0000000808087824 */ /* 0x008fc600078e00ff */
[----:B------:R-:W-:-:S03]  /*e450*/  SHF.R.U32.HI R2, RZ, 0x3, R2 ;  /* 0x00000003ff027819 */ /* 0x000fc60000011602 */
[----:B------:R-:W1:Y:S01]  /*e460*/  @P0 LDC R0, c[0x0][0x450] ;  /* 0x00011400ff000b82 */ /* 0x000e620000000800 */
[----:B------:R-:W-:Y:S01]  /*e470*/  LOP3.LUT R4, R2, 0x70, R4, 0xf8, !PT ;  /* 0x0000007002047812 */ /* 0x000fe200078ef804 */
[----:B------:R-:W-:Y:S01]  /*e480*/  IMAD.U32 R2, RZ, RZ, UR42 ;  /* 0x0000002aff027e24 */ /* 0x000fe2000f8e00ff */
[----:B------:R-:W-:Y:S01]  /*e490*/  LOP3.LUT R8, R8, 0x38, RZ, 0xc0, !PT ;  /* 0x0000003808087812 */ /* 0x000fe200078ec0ff */
[----:B----4-:R-:W-:Y:S02]  /*e4a0*/  IMAD.SHL.U32 R9, R10, 0x8, RZ ;  /* 0x000000080a097824 */ /* 0x010fe400078e00ff */
[----:B------:R-:W-:Y:S01]  /*e4b0*/  IMAD R2, R2, 0x80, R4 ;  /* 0x0000008002027824 */ /* 0x000fe200078e0204 */
[C---:B------:R-:W-:Y:S01]  /*e4c0*/  LOP3.LUT R11, R8.reuse, 0x40, RZ, 0xfc, !PT ;  /* 0x00000040080b7812 */ /* 0x040fe200078efcff */
[----:B------:R-:W-:Y:S01]  /*e4d0*/  IMAD.U32 R4, RZ, RZ, UR4 ;  /* 0x00000004ff047e24 */ /* 0x000fe2000f8e00ff */
[----:B------:R-:W-:Y:S01]  /*e4e0*/  ULDC.64 UR4, c[0x0][0x2d0] ;  /* 0x0000b40000047ab9 */ /* 0x000fe20000000a00 */
[----:B------:R-:W-:Y:S01]  /*e4f0*/  IMAD.MOV.U32 R6, RZ, RZ, R2 ;  /* 0x000000ffff067224 */ /* 0x000fe200078e0002 */
[----:B------:R-:W-:-:S02]  /*e500*/  LOP3.LUT R8, R8, 0x80, RZ, 0xfc, !PT ;  /* 0x0000008008087812 */ /* 0x000fc400078efcff */
[----:B------:R-:W-:Y:S01]  /*e510*/  LOP3.LUT R9, R9, 0x38, RZ, 0xc0, !PT ;  /* 0x0000003809097812 */ /* 0x000fe200078ec0ff */
[----:B0-----:R-:W-:-:S05]  /*e520*/  @P0 IMAD.HI.U32 R3, R2, R3, RZ ;  /* 0x0000000302030227 */ /* 0x001fca00078e00ff */
[----:B-1----:R-:W-:Y:S02]  /*e530*/  @P0 SHF.R.U32.HI R6, RZ, R0, R3 ;  /* 0x00000000ff060219 */ /* 0x002fe40000011603 */
[----:B------:R-:W-:Y:S01]  /*e540*/  MOV R3, UR6 ;  /* 0x0000000600037c02 */ /* 0x000fe20008000f00 */
[----:B------:R-:W-:Y:S02]  /*e550*/  ULDC.64 UR6, c[0x0][0x280] ;  /* 0x0000a00000067ab9 */ /* 0x000fe40000000a00 */
        /* <DEDUP_REMOVED lines=21> */
[----:B------:R-:W-:-:S02]  /*e6b0*/  LOP3.LUT R10, R10, 0x7f, RZ, 0xc0, !PT ;  /* 0x0000007f0a0a7812 */ /* 0x000fc400078ec0ff */
[----:B------:R-:W-:Y:S02]  /*e6c0*/  LEA.HI.X R4, R2, UR7, R4, 0x1, P3 ;  /* 0x0000000702047c11 */ /* 0x000fe400098f0c04 */
[----:B------:R-:W-:Y:S01]  /*e6d0*/  SHF.R.U32.HI R10, RZ, 0x3, R10 ;  /* 0x00000003ff0a7819 */ /* 0x000fe2000001160a */
[----:B0-----:R-:W-:Y:S06]  /*e6e0*/  BRA.DIV UR4, `(.L_x_2312) ;  /* 0x0000003604807947 */ /* 0x001fec000b800000 */
[----:B------:R-:W0:Y:S01]  /*e6f0*/  SHFL.IDX PT, R6, R0, RZ, 0x181f ;  /* 0x00181fff00067589 */ /* 0x000e2200000e0000 */
[----:B------:R-:W-:Y:S01]  /*e700*/  IMAD.U32 R2, RZ, RZ, UR42 ;  /* 0x0000002aff027e24 */ /* 0x000fe2000f8e00ff */
[----:B------:R-:W-:Y:S01]  /*e710*/  ULDC UR4, c[0x0][0x288] ;  /* 0x0000a20000047ab9 */ /* 0x000fe20000000800 */
[----:B------:R-:W-:Y:S01]  /*e720*/  ULDC.64 UR6, c[0x0][0x208] ;  /* 0x0000820000067ab9 */ /* 0x000fe20000000a00 */
[----:B------:R-:W1:Y:S01]  /*e730*/  SHFL.IDX PT, R5, R4, RZ, 0x181f ;  /* 0x00181fff04057589 */ /* 0x000e6200000e0000 */
[----:B------:R-:W-:Y:S02]  /*e740*/  IMAD R3, R7, UR4, RZ ;  /* 0x0000000407037c24 */ /* 0x000fe4000f8e02ff */
[----:B------:R-:W-:-:S05]  /*e750*/  IMAD R2, R2, 0x80, R10 ;  /* 0x0000008002027824 */ /* 0x000fca00078e020a */
[----:B------:R-:W-:-:S13]  /*e760*/  ISETP.GE.AND P4, PT, R2, R3, PT ;  /* 0x000000030200720c */ /* 0x000fda0003f86270 */
[----:B0-----:R-:W-:-:S05]  /*e770*/  @!P4 LEA R6, P3, R9, R6, 0x1 ;  /* 0x000000060906c211 */ /* 0x001fca00078608ff */
[----:B-1----:R-:W-:-:S04]  /*e780*/  @!P4 IMAD.X R5, RZ, RZ, R5, P3 ;  /* 0x000000ffff05c224 */ /* 0x002fc800018e0605 */
[----:B------:R-:W-:Y:S02]  /*e790*/  @!P4 IMAD.MOV.U32 R7, RZ, RZ, R5 ;  /* 0x000000ffff07c224 */ /* 0x000fe400078e0005 */
[----:B------:R-:W-:-:S03]  /*e7a0*/  VIADD R5, R2, 0x10 ;  /* 0x0000001002057836 */ /* 0x000fc60000000000 */
[----:B------:R-:W-:Y:S01]  /*e7b0*/  @!PT LDS RZ, [RZ] ;  /* 0x00000000fffff984 */ /* 0x000fe20000000800 */
[----:B-----5:R-:W-:Y:S04]  /*e7c0*/  @!P4 LDGSTS.E.BYPASS.LTC128B.128 [R8+0x10400], desc[UR6][R6.64], !P0 ;  /* 0x104000000608cfae */ /* 0x020fe8000c101d46 */
[----:B------:R-:W-:Y:S04]  /*e7d0*/  @!P4 LDGSTS.E.BYPASS.LTC128B.128 [R8+0x14400], desc[UR6][R6.64+0x80], !P1 ;  /* 0x144000800608cfae */ /* 0x000fe8000c901d46 */
[----:B------:R0:W-:Y:S01]  /*e7e0*/  @!P4 LDGSTS.E.BYPASS.LTC128B.128 [R8+0x18400], desc[UR6][R6.64+0x100], !P2 ;  /* 0x184001000608cfae */ /* 0x0001e2000d101d46 */
[----:B------:R-:W-:-:S03]  /*e7f0*/  ISETP.GE.AND P4, PT, R5, R3, PT ;  /* 0x000000030500720c */ /* 0x000fc60003f86270 */
[----:B------:R-:W-:Y:S04]  /*e800*/  SHFL.IDX PT, R5, R4, 0x1, 0x181f ;  /* 0x00381f0004057f89 */ /* 0x000fe800000e0000 */
[----:B0-----:R-:W0:Y:S06]  /*e810*/  SHFL.IDX PT, R6, R0, 0x1, 0x181f ;  /* 0x00381f0000067f89 */ /* 0x001e2c00000e0000 */
[----:B0-----:R-:W-:-:S05]  /*e820*/  @!P4 LEA R6, P3, R9, R6, 0x1 ;  /* 0x000000060906c211 */ /* 0x001fca00078608ff */
[----:B------:R-:W-:-:S05]  /*e830*/  @!P4 IMAD.X R5, RZ, RZ, R5, P3 ;  /* 0x000000ffff05c224 */ /* 0x000fca00018e0605 */
[----:B------:R-:W-:Y:S01]  /*e840*/  @!P4 MOV R7, R5 ;  /* 0x000000050007c202 */ /* 0x000fe20000000f00 */
[----:B------:R-:W-:-:S04]  /*e850*/  VIADD R5, R2, 0x20 ;  /* 0x0000002002057836 */ /* 0x000fc80000000000 */
        /* <DEDUP_REMOVED lines=45> */
[----:B------:R-:W-:Y:S04]  /*eb30*/  SHFL.IDX PT, R4, R4, 0x7, 0x181f ;  /* 0x00f81f0004047f89 */ /* 0x000fe800000e0000 */
[----:B0-----:R-:W0:Y:S04]  /*eb40*/  SHFL.IDX PT, R6, R0, 0x6, 0x181f ;  /* 0x00d81f0000067f89 */ /* 0x001e2800000e0000 */
[----:B------:R-:W1:Y:S01]  /*eb50*/  SHFL.IDX PT, R0, R0, 0x7, 0x181f ;  /* 0x00f81f0000007f89 */ /* 0x000e6200000e0000 */
[----:B0-----:R-:W-:-:S04]  /*eb60*/  @!P4 LEA R6, P3, R9, R6, 0x1 ;  /* 0x000000060906c211 */ /* 0x001fc800078608ff */
[----:B------:R-:W-:-:S05]  /*eb70*/  @!P4 IADD3.X R5, RZ, R5, RZ, P3, !PT ;  /* 0x00000005ff05c210 */ /* 0x000fca0001ffe4ff */
[----:B------:R-:W-:-:S05]  /*eb80*/  @!P4 IMAD.MOV.U32 R7, RZ, RZ, R5 ;  /* 0x000000ffff07c224 */ /* 0x000fca00078e0005 */
[----:B------:R0:W-:Y:S04]  /*eb90*/  @!P4 LDGSTS.E.BYPASS.LTC128B.128 [R8+0x13400], desc[UR6][R6.64], !P0 ;  /* 0x134000000608cfae */ /* 0x0001e8000c101d46 */
[----:B------:R0:W-:Y:S04]  /*eba0*/  @!P4 LDGSTS.E.BYPASS.LTC128B.128 [R8+0x17400], desc[UR6][R6.64+0x80], !P1 ;  /* 0x174000800608cfae */ /* 0x0001e8000c901d46 */
[----:B-1----:R0:W-:Y:S02]  /*ebb0*/  @!P4 LDGSTS.E.BYPASS.LTC128B.128 [R8+0x1b400], desc[UR6][R6.64+0x100], !P2 ;  /* 0x1b4001000608cfae */ /* 0x0021e4000d101d46 */
.L_x_2419:
[----:B------:R-:W-:Y:S01]  /*ebc0*/  VIADD R2, R2, 0x70 ;  /* 0x0000007002027836 */ /* 0x000fe20000000000 */
[----:B------:R-:W-:Y:S04]  /*ebd0*/  BSSY B0, `(.L_x_2313) ;  /* 0x000000c000007945 */ /* 0x000fe80003800000 */
[----:B------:R-:W-:-:S13]  /*ebe0*/  ISETP.GE.AND P3, PT, R2, R3, PT ;  /* 0x000000030200720c */ /* 0x000fda0003f66270 */
[----:B------:R-:W-:Y:S05]  /*ebf0*/  @P3 BRA `(.L_x_2314) ;  /* 0x0000000000243947 */ /* 0x000fea0003800000 */
[----:B------:R-:W-:Y:S01]  /*ec00*/  LEA R2, P3, R9, R0, 0x1 ;  /* 0x0000000009027211 */ /* 0x000fe200078608ff */
        /* <DEDUP_REMOVED lines=8> */
.L_x_2314:
[----:B------:R-:W-:Y:S05]  /*ec90*/  BSYNC B0 ;  /* 0x0000000000007941 */ /* 0x000fea0003800000 */
.L_x_2313:
[----:B------:R-:W-:Y:S01]  /*eca0*/  NOP ;  /* 0x0000000000007918 */ /* 0x000fe20000000000 */
[----:B------:R-:W-:Y:S01]  /*ecb0*/  PLOP3.LUT P0, PT, PT, PT, PT, 0x80, 0x0 ;  /* 0x000000000000781c */ /* 0x000fe20003f0f070 */
[----:B0-----:R-:W-:-:S12]  /*ecc0*/  VIADD R6, R17, 0x34800 ;  /* 0x0003480011067836 */ /* 0x001fd80000000000 */
.L_x_2315:
[----:B------:R-:W-:Y:S02]  /*ecd0*/  PLOP3.LUT P1, PT, P1, P0, PT, 0xa2, 0x0 ;  /* 0x000000000000781c */ /* 0x000fe40000f21472 */
[----:B------:R-:W-:-:S08]  /*ece0*/  @P0 R2UR P1, UR4, R17 ;  /* 0x00000000110402ca */ /* 0x000fd00000020000 */
[----:B------:R-:W-:-:S05]  /*ecf0*/  @P0 PLOP3.LUT P0, PT, P1, PT, PT, 0x80, 0x0 ;  /* 0x000000000000081c */ /* 0x000fca0000f0f070 */
[----:B------:R-:W-:Y:S01]  /*ed00*/  @!P1 SYNCS.ARRIVE.TRANS64.RED.A0T1 RZ, [UR4+0x34800], RZ ;  /* 0x034800ffffff99a7 */ /* 0x000fe20008200404 */
[----:B------:R-:W-:Y:S07]  /*ed10*/  @!P1 ARRIVES.LDGSTSBAR.64.TRANSCNT [UR4+0x34800] ;  /* 0x03480000ff0099b0 */ /* 0x000fee0008000a84 */
[----:B------:R-:W-:Y:S05]  /*ed20*/  @P0 BRA.U.ANY `(.L_x_2315) ;  /* 0xfffffffd00e80947 */ /* 0x000fea000393ffff */
[----:B-1----:R-:W2:Y:S02]  /*ed30*/  LDL.LU R2, [R1+0x1c] ;  /* 0x00001c0001027983 */ /* 0x002ea40000300800 */
        /* <DEDUP_REMOVED lines=11> */
.L_x_2420:
[----:B------:R-:W-:Y:S05]  /*edf0*/  BSYNC B0 ;  /* 0x0000000000007941 */ /* 0x000fea0003800000 */
.L_x_2316:
[----:B------:R-:W-:-:S06]  /*ee00*/  UISETP.GE.AND UP0, UPT, UR41, 0x2, UPT ;  /* 0x000000022900788c */ /* 0x000fcc000bf06270 */
[----:B------:R-:W-:-:S13]  /*ee10*/  PLOP3.LUT P0, PT, PT, PT, UP0, 0x80, 0x0 ;  /* 0x000000000000781c */ /* 0x000fda0003f0f008 */
[----:B------:R-:W-:Y:S05]  /*ee20*/  @!P0 BRA `(.L_x_2318) ;  /* 0x0000001c00f88947 */ /* 0x000fea0003800000 */
[----:B------:R-:W-:Y:S02]  /*ee30*/  ULOP3.LUT UR4, UR41, 0x1, URZ, 0xc0, !UPT ;  /* 0x0000000129047892 */ /* 0x000fe4000f8ec03f */
[----:B------:R-:W-:Y:S02]  /*ee40*/  IMAD.U32 R7, RZ, RZ, UR41 ;  /* 0x00000029ff077e24 */ /* 0x000fe4000f8e00ff */
[----:B------:R-:W-:Y:S02]  /*ee50*/  UISETP.NE.U32.AND UP0, UPT, UR4, 0x1, UPT ;  /* 0x000000010400788c */ /* 0x000fe4000bf05070 */
[----:B------:R-:W-:-:S04]  /*ee60*/  VIADD R7, R7, 0xfffffffe ;  /* 0xfffffffe07077836 */ /* 0x000fc80000000000 */
[----:B0-----:R-:W-:Y:S01]  /*ee70*/  IMAD.MOV.U32 R0, RZ, RZ, R7 ;  /* 0x000000ffff007224 */ /* 0x001fe200078e0007 */
[----:B------:R-:W-:-:S13]  /*ee80*/  PLOP3.LUT P0, PT, PT, PT, UP0, 0x80, 0x0 ;  /* 0x000000000000781c */ /* 0x000fda0003f0f008 */
[----:B------:R-:W-:Y:S05]  /*ee90*/  @!P0 BRA `(.L_x_2319) ;  /* 0x0000000800a08947 */ /* 0x000fea0003800000 */
[----:B------:R-:W2:Y:S04]  /*eea0*/  LDL R3, [R1+0xc] ;  /* 0x00000c0001037983 */ /* 0x000ea80000100800 */
[----:B------:R-:W3:Y:S01]  /*eeb0*/  LDL R2, [R1+0x4] ;  /* 0x0000040001027983 */ /* 0x000ee20000100800 */
[----:B------:R-:W-:Y:S01]  /*eec0*/  VIADD R0, R18, 0x1 ;  /* 0x0000000112007836 */ /* 0x000fe20000000000 */
[----:B------:R-:W-:Y:S04]  /*eed0*/  BSSY B0, `(.L_x_2320) ;  /* 0x00000a0000007945 */ /* 0x000fe80003800000 */
[----:B------:R-:W-:-:S04]  /*eee0*/  ISETP.NE.AND P0, PT, R0, 0x2, PT ;  /* 0x000000020000780c */ /* 0x000fc80003f05270 */
[----:B------:R-:W-:Y:S02]  /*eef0*/  SEL R9, RZ, 0x1, P0 ;  /* 0x00000001ff097807 */ /* 0x000fe40000000000 */
[----:B------:R-:W-:Y:S02]  /*ef00*/  SEL R0, R0, RZ, P0 ;  /* 0x000000ff00007207 */ /* 0x000fe40000000000 */
[----:B--2---:R-:W-:Y:S02]  /*ef10*/  ISETP.NE.AND P1, PT, R3, RZ, PT ;  /* 0x000000ff0300720c */ /* 0x004fe40003f25270 */
[----:B---3--:R-:W-:-:S11]  /*ef20*/  LOP3.LUT R9, R2, R9, RZ, 0x3c, !PT ;  /* 0x0000000902097212 */ /* 0x008fd600078e3cff */
[----:B------:R-:W-:Y:S05]  /*ef30*/  @!P1 BRA `(.L_x_2321) ;  /* 0x0000000800649947 */ /* 0x000fea0003800000 */
[----:B------:R-:W2:Y:S01]  /*ef40*/  LDL R2, [R1+0x10] ;  /* 0x0000100001027983 */ /* 0x000ea20000100800 */
[----:B------:R-:W-:Y:S02]  /*ef50*/  IMAD.MOV.U32 R4, RZ, RZ, R16 ;  /* 0x000000ffff047224 */ /* 0x000fe400078e0010 */
[----:B------:R-:W-:Y:S01]  /*ef60*/  IMAD.MOV.U32 R8, RZ, RZ, R7 ;  /* 0x000000ffff087224 */ /* 0x000fe200078e0007 */
[----:B--2---:R-:W-:-:S13]  /*ef70*/  ISETP.NE.AND P1, PT, R2, RZ, PT ;  /* 0x000000ff0200720c */ /* 0x004fda0003f25270 */
        /* <DEDUP_REMOVED lines=10> */
[----:B------:R-:W-:Y:S02]  /*f020*/  @P0 SHF.R.U32.HI R4, RZ, R3, R2 ;  /* 0x00000003ff040219 */ /* 0x000fe40000011602 */
[----:B------:R-:W0:Y:S02]  /*f030*/  LDC.64 R2, c[0x0][0x418] ;  /* 0x00010600ff027b82 */ /* 0x000e240000000a00 */
[----:B------:R-:W-:-:S05]  /*f040*/  IADD3 R8, -R4, RZ, RZ ;  /* 0x000000ff04087210 */ /* 0x000fca0007ffe1ff */
[----:B------:R-:W-:Y:S01]  /*f050*/  IMAD R8, R5, R8, R7 ;  /* 0x0000000805087224 */ /* 0x000fe200078e0207 */
[----:B------:R-:W-:Y:S01]  /*f060*/  SHF.R.S32.HI R5, RZ, 0x1f, R4 ;  /* 0x0000001fff057819 */ /* 0x000fe20000011404 */
[----:B--2---:R-:W-:-:S04]  /*f070*/  IMAD R10, R10, UR4, RZ ;  /* 0x000000040a0a7c24 */ /* 0x004fc8000f8e02ff */
[C---:B---3--:R-:W-:Y:S02]  /*f080*/  IMAD R10, R11.reuse, UR5, R10 ;  /* 0x000000050b0a7c24 */ /* 0x048fe4000f8e020a */
[----:B------:R-:W-:-:S04]  /*f090*/  IMAD.WIDE.U32 R4, R11, UR4, R4 ;  /* 0x000000040b047c25 */ /* 0x000fc8000f8e0004 */
[----:B------:R-:W-:Y:S01]  /*f0a0*/  IMAD.IADD R5, R10, 0x1, R5 ;  /* 0x000000010a057824 */ /* 0x000fe200078e0205 */
[----:B0-----:R-:W-:-:S04]  /*f0b0*/  LEA R2, P0, R4, R2, 0x2 ;  /* 0x0000000204027211 */ /* 0x001fc800078010ff */
[----:B------:R-:W-:-:S05]  /*f0c0*/  LEA.HI.X R3, R4, R3, R5, 0x2, P0 ;  /* 0x0000000304037211 */ /* 0x000fca00000f1405 */
[----:B------:R0:W5:Y:S04]  /*f0d0*/  LDG.E R4, desc[UR6][R2.64] ;  /* 0x0000000602047981 */ /* 0x000168000c1e1900 */
.L_x_2322:
[----:B0-----:R-:W-:Y:S01]  /*f0e0*/  IMAD R2, R0, 0x8, R17 ;  /* 0x0000000800027824 */ /* 0x001fe200078e0211 */
[----:B------:R-:W-:Y:S01]  /*f0f0*/  SHF.L.U32 R3, R9, 0x1f, RZ ;  /* 0x0000001f09037819 */ /* 0x000fe200000006ff */
[----:B------:R-:W-:Y:S03]  /*f100*/  BSSY B1, `(.L_x_2323) ;  /* 0x0000003000017945 */ /* 0x000fe60003800000 */
[----:B------:R-:W0:Y:S02]  /*f110*/  SYNCS.PHASECHK.TRANS64.TRYWAIT P0, [R2+URZ+0x34840], R3 ;  /* 0x03484003020075a7 */ /* 0x000e24000800017f */
[----:B0-----:R-:W-:Y:S05]  /*f120*/  @!P0 BRA `(.L_x_2324) ;  /* 0x0000003400cc8947 */ /* 0x001fea0003800000 */
.L_x_2421:
[----:B------:R-:W-:Y:S05]  /*f130*/  BSYNC B1 ;  /* 0x0000000000017941 */ /* 0x000fea0003800000 */
.L_x_2323:
        /* <DEDUP_REMOVED lines=12> */
.L_x_2326:
[----:B------:R-:W-:Y:S05]  /*f200*/  BSYNC B1 ;  /* 0x0000000000017941 */ /* 0x000fea0003800000 */
.L_x_2325:
[----:B------:R-:W-:Y:S01]  /*f210*/  IMAD.MOV.U32 R10, RZ, RZ, RZ ;  /* 0x000000ffff0a7224 */ /* 0x000fe200078e00ff */
[----:B------:R-:W-:Y:S01]  /*f220*/  R2UR UR11, R8 ;  /* 0x00000000080b72ca */ /* 0x000fe200000e0000 */
[----:B0-----:R-:W-:Y:S01]  /*f230*/  IMAD R3, R0, 0xc000, R17 ;  /* 0x0000c00000037824 */ /* 0x001fe200078e0211 */
[----:B------:R-:W-:Y:S01]  /*f240*/  UIADD3 UR4, UP0, UR38, 0x370, URZ ;  /* 0x0000037026047890 */ /* 0x000fe2000ff1e03f */
[----:B------:R-:W-:Y:S01]  /*f250*/  PLOP3.LUT P0, PT, PT, PT, PT, 0x80, 0x0 ;  /* 0x000000000000781c */ /* 0x000fe20003f0f070 */
[----:B------:R-:W-:Y:S01]  /*f260*/  VIADD R2, R2, 0x34830 ;  /* 0x0003483002027836 */ /* 0x000fe20000000000 */
[----:B------:R-:W-:Y:S01]  /*f270*/  R2UR UR10, R10 ;  /* 0x000000000a0a72ca */ /* 0x000fe200000e0000 */
[----:B------:R-:W-:Y:S01]  /*f280*/  VIADD R5, R3, 0x1c400 ;  /* 0x0001c40003057836 */ /* 0x000fe20000000000 */
[----:B------:R-:W-:Y:S01]  /*f290*/  UIADD3.X UR5, URZ, UR39, URZ, UP0, !UPT ;  /* 0x000000273f057290 */ /* 0x000fe200087fe43f */
[----:B------:R-:W-:Y:S01]  /*f2a0*/  UMOV UR6, 0x0 ;  /* 0x0000000000067882 */ /* 0x000fe20000000000 */
[----:B------:R-:W-:-:S04]  /*f2b0*/  UMOV UR7, 0x14f00000 ;  /* 0x14f0000000077882 */ /* 0x000fc80000000000 */
[----:B------:R-:W-:-:S12]  /*f2c0*/  USHF.L.U32 UR11, UR11, 0x7, URZ ;  /* 0x000000070b0b7899 */ /* 0x000fd8000800063f */
.L_x_2327:
[----:B------:R-:W-:-:S13]  /*f2d0*/  @P0 ELECT P2, URZ, PT ;  /* 0x00000000003f082f */ /* 0x000fda0003840000 */
[----:B-----5:R-:W-:Y:S01]  /*f2e0*/  @P2 R2UR UR13, R4 ;  /* 0x00000000040d22ca */ /* 0x020fe200000e0000 */
[----:B------:R-:W-:Y:S01]  /*f2f0*/  UMOV UR12, UR36 ;  /* 0x00000024000c7c82 */ /* 0x000fe20008000000 */
        /* <DEDUP_REMOVED lines=12> */
.L_x_2328:
[----:B------:R-:W-:-:S13]  /*f3c0*/  @P0 ELECT P2, URZ, PT ;  /* 0x00000000003f082f */ /* 0x000fda0003840000 */
[----:B------:R-:W-:Y:S01]  /*f3d0*/  @P2 R2UR UR13, R4 ;  /* 0x00000000040d22ca */ /* 0x000fe200000e0000 */
[----:B------:R-:W-:Y:S01]  /*f3e0*/  UMOV UR12, UR36 ;  /* 0x00000024000c7c82 */ /* 0x000fe20008000000 */
        /* <DEDUP_REMOVED lines=11> */
.L_x_2329:
        /* <DEDUP_REMOVED lines=15> */
.L_x_2422:
[----:B------:R-:W-:Y:S05]  /*f590*/  BSYNC B1 ;  /* 0x0000000000017941 */ /* 0x000fea0003800000 */
.L_x_2330:
[----:B------:R-:W-:Y:S01]  /*f5a0*/  BSSY B1, `(.L_x_2332) ;  /* 0x000000c000017945 */ /* 0x000fe20003800000 */
[----:B------:R-:W-:Y:S02]  /*f5b0*/  IMAD.MOV.U32 R12, RZ, RZ, 0x0 ;  /* 0x00000000ff0c7424 */ /* 0x000fe400078e00ff */
[----:B------:R-:W-:Y:S01]  /*f5c0*/  IMAD.MOV.U32 R13, RZ, RZ, 0x14f00000 ;  /* 0x14f00000ff0d7424 */ /* 0x000fe200078e00ff */
[----:B------:R-:W-:Y:S06]  /*f5d0*/  @P1 BRA `(.L_x_2333) ;  /* 0x0000000000201947 */ /* 0x000fec0003800000 */
[----:B------:R-:W1:Y:S01]  /*f5e0*/  S2R R5, SR_TID.X ;  /* 0x0000000000057919 */ /* 0x000e620000002100 */
[----:B0-----:R-:W-:Y:S01]  /*f5f0*/  IMAD R2, R18, 0x8, R17 ;  /* 0x0000000812027824 */ /* 0x001fe200078e0211 */
[----:B------:R-:W-:-:S04]  /*f600*/  MOV R3, 0x8000 ;  /* 0x0000800000037802 */ /* 0x000fc80000000f00 */
[----:B------:R2:W-:Y:S01]  /*f610*/  SYNCS.ARRIVE.TRANS64 RZ, [R2+URZ+0x34850], R3 ;  /* 0x0348500302ff79a7 */ /* 0x0005e2000800003f */
[----:B-1----:R-:W-:-:S04]  /*f620*/  LOP3.LUT R5, R5, 0x1f, RZ, 0xc0, !PT ;  /* 0x0000001f05057812 */ /* 0x002fc800078ec0ff */
[----:B------:R-:W-:-:S13]  /*f630*/  ISETP.NE.AND P0, PT, R5, RZ, PT ;  /* 0x000000ff0500720c */ /* 0x000fda0003f05270 */
[----:B--2---:R-:W-:Y:S05]  /*f640*/  @!P0 BRA `(.L_x_2333) ;  /* 0x0000000000048947 */ /* 0x004fea0003800000 */
[----:B------:R-:W-:Y:S01]  /*f650*/  BPT.TRAP 0x1 ;  /* 0x000000040000795c */ /* 0x000fe20000300000 */
.L_x_2333:
[----:B------:R-:W-:Y:S05]  /*f660*/  BSYNC B1 ;  /* 0x0000000000017941 */ /* 0x000fea0003800000 */
.L_x_2332:
[----:B------:R-:W-:Y:S01]  /*f670*/  R2UR UR6, R12 ;  /* 0x000000000c0672ca */ /* 0x000fe200000e0000 */
[C-C-:B0-----:R-:W-:Y:S01]  /*f680*/  IMAD R2, R18.reuse, 0x8, R17.reuse ;  /* 0x0000000812027824 */ /* 0x141fe200078e0211 */
[----:B------:R-:W-:Y:S01]  /*f690*/  R2UR UR7, R13 ;  /* 0x000000000d0772ca */ /* 0x000fe200000e0000 */
[----:B------:R-:W-:Y:S01]  /*f6a0*/  IMAD R3, R18, 0x8000, R17 ;  /* 0x0000800012037824 */ /* 0x000fe200078e0211 */
[----:B------:R-:W-:Y:S01]  /*f6b0*/  R2UR UR10, R10 ;  /* 0x000000000a0a72ca */ /* 0x000fe200000e0000 */
[----:B------:R-:W-:Y:S01]  /*f6c0*/  UIADD3 UR4, UP0, UR38, 0x470, URZ ;  /* 0x0000047026047890 */ /* 0x000fe2000ff1e03f */
[----:B------:R-:W-:Y:S01]  /*f6d0*/  PLOP3.LUT P0, PT, PT, PT, PT, 0x80, 0x0 ;  /* 0x000000000000781c */ /* 0x000fe20003f0f070 */
[----:B------:R-:W-:Y:S02]  /*f6e0*/  IMAD.SHL.U32 R5, R19, 0x80, RZ ;  /* 0x0000008013057824 */ /* 0x000fe400078e00ff */
[----:B------:R-:W-:Y:S01]  /*f6f0*/  VIADD R2, R2, 0x34850 ;  /* 0x0003485002027836 */ /* 0x000fe20000000000 */
[----:B------:R-:W-:Y:S01]  /*f700*/  UIADD3.X UR5, URZ, UR39, URZ, UP0, !UPT ;  /* 0x000000273f057290 */ /* 0x000fe200087fe43f */
[----:B------:R-:W-:-:S11]  /*f710*/  VIADD R10, R3, 0x400 ;  /* 0x00000400030a7836 */ /* 0x000fd60000000000 */
.L_x_2334:
        /* <DEDUP_REMOVED lines=15> */
.L_x_2335:
        /* <DEDUP_REMOVED lines=12> */
.L_x_2321:
[----:B------:R-:W-:Y:S05]  /*f8d0*/  BSYNC B0 ;  /* 0x0000000000007941 */ /* 0x000fea0003800000 */
.L_x_2320:
[----:B------:R0:W-:Y:S01]  /*f8e0*/  STL [R1+0x4], R9 ;  /* 0x0000040901007387 */ /* 0x0001e20000100800 */
[----:B------:R-:W-:Y:S01]  /*f8f0*/  UIADD3 UR4, UR41, -0x3, URZ ;  /* 0xfffffffd29047890 */ /* 0x000fe2000fffe03f */
[----:B------:R-:W-:-:S05]  /*f900*/  IMAD.MOV.U32 R18, RZ, RZ, R0 ;  /* 0x000000ffff127224 */ /* 0x000fca00078e0000 */
[----:B------:R-:W-:-:S07]  /*f910*/  IMAD.U32 R0, RZ, RZ, UR4 ;  /* 0x00000004ff007e24 */ /* 0x000fce000f8e00ff */
.L_x_2319:
[----:B------:R-:W-:Y:S01]  /*f920*/  ISETP.NE.AND P0, PT, R7, RZ, PT ;  /* 0x000000ff0700720c */ /* 0x000fe20003f05270 */
[----:B------:R-:W-:-:S12]  /*f930*/  BSSY B0, `(.L_x_2318) ;  /* 0x000014d000007945 */ /* 0x000fd80003800000 */
[----:B------:R-:W-:Y:S05]  /*f940*/  @!P0 BRA `(.L_x_2336) ;  /* 0x00000014002c8947 */ /* 0x000fea0003800000 */
[----:B------:R-:W-:-:S07]  /*f950*/  IMAD.MOV.U32 R8, RZ, RZ, R16 ;  /* 0x000000ffff087224 */ /* 0x000fce00078e0010 */
.L_x_2369:
        /* <DEDUP_REMOVED lines=8> */
[----:B--2---:R-:W-:Y:S02]  /*f9e0*/  ISETP.NE.AND P1, PT, R3, RZ, PT ;  /* 0x000000ff0300720c */ /* 0x004fe40003f25270 */
[----:B---3--:R-:W-:-:S11]  /*f9f0*/  LOP3.LUT R5, R2, R5, RZ, 0x3c, !PT ;  /* 0x0000000502057212 */ /* 0x008fd600078e3cff */
[----:B-1----:R-:W-:Y:S05]  /*fa00*/  @!P1 BRA `(.L_x_2338) ;  /* 0x0000000800609947 */ /* 0x002fea0003800000 */
[----:B------:R-:W2:Y:S01]  /*fa10*/  LDL R2, [R1+0x10] ;  /* 0x0000100001027983 */ /* 0x000ea20000100800 */
[----:B------:R-:W-:Y:S01]  /*fa20*/  IMAD.MOV.U32 R7, RZ, RZ, R0 ;  /* 0x000000ffff077224 */ /* 0x000fe200078e0000 */
[----:B--2---:R-:W-:-:S13]  /*fa30*/  ISETP.NE.AND P1, PT, R2, RZ, PT ;  /* 0x000000ff0200720c */ /* 0x004fda0003f25270 */
[----:B------:R-:W-:Y:S05]  /*fa40*/  @!P1 BRA `(.L_x_2339) ;  /* 0x0000000000549947 */ /* 0x000fea0003800000 */
[----:B------:R-:W2:Y:S01]  /*fa50*/  LDL R10, [R1+0x8] ;  /* 0x00000800010a7983 */ /* 0x000ea20000100800 */
[----:B------:R-:W1:Y:S01]  /*fa60*/  LDC R8, c[0x0][0x43c] ;  /* 0x00010f00ff087b82 */ /* 0x000e620000000800 */
[----:B------:R-:W-:Y:S02]  /*fa70*/  ULDC.64 UR4, c[0x0][0x428] ;  /* 0x00010a0000047ab9 */ /* 0x000fe40000000a00 */
[----:B0-----:R-:W3:Y:S01]  /*fa80*/  LDL R9, [R1] ;  /* 0x0000000001097983 */ /* 0x001ee20000100800 */
[----:B------:R-:W-:Y:S01]  /*fa90*/  ULDC.64 UR6, c[0x0][0x208] ;  /* 0x0000820000067ab9 */ /* 0x000fe20000000a00 */
[----:B-1----:R-:W-:-:S13]  /*faa0*/  ISETP.NE.AND P0, PT, R8, 0x1, PT ;  /* 0x000000010800780c */ /* 0x002fda0003f05270 */
[----:B------:R-:W0:Y:S02]  /*fab0*/  @P0 LDC.64 R2, c[0x0][0x440] ;  /* 0x00011000ff020b82 */ /* 0x000e240000000a00 */
[----:B0-----:R-:W-:Y:S01]  /*fac0*/  @P0 IMAD.HI.U32 R7, R0, R2, RZ ;  /* 0x0000000200070227 */ /* 0x001fe200078e00ff */
[----:B------:R-:W-:-:S04]  /*fad0*/  MOV R2, R0 ;  /* 0x0000000000027202 */ /* 0x000fc80000000f00 */
        /* <DEDUP_REMOVED lines=12> */
.L_x_2339:
[----:B------:R-:W-:Y:S01]  /*fba0*/  IMAD R3, R4, 0x8, R17 ;  /* 0x0000000804037824 */ /* 0x000fe200078e0211 */
[----:B------:R-:W-:Y:S01]  /*fbb0*/  SHF.L.U32 R2, R5, 0x1f, RZ ;  /* 0x0000001f05027819 */ /* 0x000fe200000006ff */
[----:B------:R-:W-:Y:S03]  /*fbc0*/  BSSY B2, `(.L_x_2340) ;  /* 0x0000003000027945 */ /* 0x000fe60003800000 */
[----:B------:R-:W2:Y:S02]  /*fbd0*/  SYNCS.PHASECHK.TRANS64.TRYWAIT P0, [R3+URZ+0x34840], R2 ;  /* 0x03484002030075a7 */ /* 0x000ea4000800017f */
[----:B--2---:R-:W-:Y:S05]  /*fbe0*/  @!P0 BRA `(.L_x_2341) ;  /* 0x0000002c00448947 */ /* 0x004fea0003800000 */
.L_x_2423:
[----:B------:R-:W-:Y:S05]  /*fbf0*/  BSYNC B2 ;  /* 0x0000000000027941 */ /* 0x000fea0003800000 */
.L_x_2340:
[----:B01----:R-:W0:Y:S01]  /*fc00*/  S2R R9, SR_TID.X ;  /* 0x0000000000097919 */ /* 0x003e220000002100 */
        /* <DEDUP_REMOVED lines=9> */
[----:B-1----:R-:W-:Y:S05]  /*fca0*/  @!P0 BRA `(.L_x_2343) ;  /* 0x0000000000048947 */ /* 0x002fea0003800000 */
[----:B------:R-:W-:Y:S01]  /*fcb0*/  BPT.TRAP 0x1 ;  /* 0x000000040000795c */ /* 0x000fe20000300000 */
.L_x_2343:
[----:B------:R-:W-:Y:S05]  /*fcc0*/  BSYNC B2 ;  /* 0x0000000000027941 */ /* 0x000fea0003800000 */
.L_x_2342:
[----:B------:R-:W-:Y:S01]  /*fcd0*/  IMAD.MOV.U32 R12, RZ, RZ, RZ ;  /* 0x000000ffff0c7224 */ /* 0x000fe200078e00ff */
[----:B------:R-:W-:Y:S01]  /*fce0*/  UIADD3 UR4, UP0, UR38, 0x370, URZ ;  /* 0x0000037026047890 */ /* 0x000fe2000ff1e03f */
[----:B------:R-:W-:Y:S01]  /*fcf0*/  IMAD R9, R4, 0xc000, R17 ;  /* 0x0000c00004097824 */ /* 0x000fe200078e0211 */
[----:B------:R-:W-:Y:S01]  /*fd00*/  PLOP3.LUT P0, PT, PT, PT, PT, 0x80, 0x0 ;  /* 0x000000000000781c */ /* 0x000fe20003f0f070 */
[----:B--2---:R-:W-:Y:S01]  /*fd10*/  VIADD R3, R3, 0x34830 ;  /* 0x0003483003037836 */ /* 0x004fe20000000000 */
[----:B------:R-:W-:Y:S01]  /*fd20*/  R2UR UR10, R12 ;  /* 0x000000000c0a72ca */ /* 0x000fe200000e0000 */
[----:B------:R-:W-:Y:S01]  /*fd30*/  IMAD.SHL.U32 R2, R7, 0x80, RZ ;  /* 0x0000008007027824 */ /* 0x000fe200078e00ff */
[----:B------:R-:W-:Y:S01]  /*fd40*/  UIADD3.X UR5, URZ, UR39, URZ, UP0, !UPT ;  /* 0x000000273f057290 */ /* 0x000fe200087fe43f */
[----:B------:R-:W-:Y:S01]  /*fd50*/  VIADD R10, R9, 0x1c400 ;  /* 0x0001c400090a7836 */ /* 0x000fe20000000000 */
[----:B------:R-:W-:Y:S01]  /*fd60*/  UMOV UR6, 0x0 ;  /* 0x0000000000067882 */ /* 0x000fe20000000000 */
[----:B------:R-:W-:-:S10]  /*fd70*/  UMOV UR7, 0x14f00000 ;  /* 0x14f0000000077882 */ /* 0x000fd40000000000 */
.L_x_2344:
        /* <DEDUP_REMOVED lines=16> */
.L_x_2345:
        /* <DEDUP_REMOVED lines=15> */
.L_x_2346:
        /* <DEDUP_REMOVED lines=16> */
.L_x_2424:
[----:B------:R-:W-:Y:S05]  /*10070*/  BSYNC B2 ;  /* 0x0000000000027941 */ /* 0x000fea0003800000 */
.L_x_2347:
[----:B------:R-:W-:Y:S01]  /*10080*/  BSSY B2, `(.L_x_2349) ;  /* 0x000000b000027945 */ /* 0x000fe20003800000 */
[----:B------:R-:W-:Y:S01]  /*10090*/  IMAD.MOV.U32 R10, RZ, RZ, 0x0 ;  /* 0x00000000ff0a7424 */ /* 0x000fe200078e00ff */
[----:B------:R-:W-:Y:S02]  /*100a0*/  MOV R11, 0x14f00000 ;  /* 0x14f00000000b7802 */ /* 0x000fe40000000f00 */
        /* <DEDUP_REMOVED lines=8> */
.L_x_2350:
[----:B------:R-:W-:Y:S05]  /*10130*/  BSYNC B2 ;  /* 0x0000000000027941 */ /* 0x000fea0003800000 */
.L_x_2349:
[----:B------:R-:W-:Y:S01]  /*10140*/  R2UR UR10, R12 ;  /* 0x000000000c0a72ca */ /* 0x000fe200000e0000 */
[----:B------:R-:W-:Y:S01]  /*10150*/  IMAD R18, R18, 0x8000, R17 ;  /* 0x0000800012127824 */ /* 0x000fe200078e0211 */
[----:B------:R-:W-:Y:S01]  /*10160*/  R2UR UR6, R10 ;  /* 0x000000000a0672ca */ /* 0x000fe200000e0000 */
[----:B------:R-:W-:Y:S01]  /*10170*/  UIADD3 UR4, UP0, UR38, 0x470, URZ ;  /* 0x0000047026047890 */ /* 0x000fe2000ff1e03f */
[----:B------:R-:W-:Y:S01]  /*10180*/  R2UR UR7, R11 ;  /* 0x000000000b0772ca */ /* 0x000fe200000e0000 */
[----:B0-----:R-:W-:Y:S01]  /*10190*/  IMAD.SHL.U32 R3, R19, 0x80, RZ ;  /* 0x0000008013037824 */ /* 0x001fe200078e00ff */
[----:B------:R-:W-:Y:S01]  /*101a0*/  PLOP3.LUT P0, PT, PT, PT, PT, 0x80, 0x0 ;  /* 0x000000000000781c */ /* 0x000fe20003f0f070 */
[----:B------:R-:W-:Y:S01]  /*101b0*/  VIADD R2, R2, 0x50 ;  /* 0x0000005002027836 */ /* 0x000fe20000000000 */
[----:B------:R-:W-:Y:S01]  /*101c0*/  UIADD3.X UR5, URZ, UR39, URZ, UP0, !UPT ;  /* 0x000000273f057290 */ /* 0x000fe200087fe43f */
[----:B------:R-:W-:-:S11]  /*101d0*/  VIADD R9, R18, 0x400 ;  /* 0x0000040012097836 */ /* 0x000fd60000000000 */
.L_x_2351:
        /* <DEDUP_REMOVED lines=15> */
.L_x_2352:
        /* <DEDUP_REMOVED lines=12> */
.L_x_2338:
[----:B------:R-:W-:Y:S05]  /*10390*/  BSYNC B1 ;  /* 0x0000000000017941 */ /* 0x000fea0003800000 */
.L_x_2337:
        /* <DEDUP_REMOVED lines=8> */
[----:B------:R1:W-:Y:S02]  /*10420*/  STL [R1+0x4], R10 ;  /* 0x0000040a01007387 */ /* 0x0003e40000100800 */
[----:B------:R-:W-:Y:S05]  /*10430*/  @!P1 BRA `(.L_x_2354) ;  /* 0x0000000800609947 */ /* 0x000fea0003800000 */
[----:B------:R-:W2:Y:S01]  /*10440*/  LDL R3, [R1+0x10] ;  /* 0x0000100001037983 */ /* 0x000ea20000100800 */
[----:B------:R-:W-:Y:S01]  /*10450*/  VIADD R7, R0, 0xffffffff ;  /* 0xffffffff00077836 */ /* 0x000fe20000000000 */
[----:B--2---:R-:W-:-:S13]  /*10460*/  ISETP.NE.AND P1, PT, R3, RZ, PT ;  /* 0x000000ff0300720c */ /* 0x004fda0003f25270 */
[----:B------:R-:W-:Y:S05]  /*10470*/  @!P1 BRA `(.L_x_2355) ;  /* 0x0000000000549947 */ /* 0x000fea0003800000 */
[----:B------:R-:W2:Y:S01]  /*10480*/  LDL R12, [R1+0x8] ;  /* 0x00000800010c7983 */ /* 0x000ea20000100800 */
[----:B0-----:R-:W0:Y:S01]  /*10490*/  LDC R9, c[0x0][0x43c] ;  /* 0x00010f00ff097b82 */ /* 0x001e220000000800 */
[----:B------:R-:W-:Y:S02]  /*104a0*/  ULDC.64 UR4, c[0x0][0x428] ;  /* 0x00010a0000047ab9 */ /* 0x000fe40000000a00 */
[----:B------:R-:W3:Y:S01]  /*104b0*/  LDL R11, [R1] ;  /* 0x00000000010b7983 */ /* 0x000ee20000100800 */
        /* <DEDUP_REMOVED lines=17> */
.L_x_2355:
[----:B------:R-:W-:Y:S01]  /*105d0*/  LEA R2, R18, R17, 0x3 ;  /* 0x0000001112027211 */ /* 0x000fe200078e18ff */
[----:B------:R-:W-:Y:S01]  /*105e0*/  BSSY B2, `(.L_x_2356) ;  /* 0x0000004000027945 */ /* 0x000fe20003800000 */
[----:B------:R-:W-:-:S04]  /*105f0*/  SHF.L.U32 R3, R10, 0x1f, RZ ;  /* 0x0000001f0a037819 */ /* 0x000fc800000006ff */
[----:B------:R-:W3:Y:S02]  /*10600*/  SYNCS.PHASECHK.TRANS64.TRYWAIT P0, [R2+URZ+0x34840], R3 ;  /* 0x03484003020075a7 */ /* 0x000ee4000800017f */
[----:B---3--:R-:W-:Y:S05]  /*10610*/  @!P0 BRA `(.L_x_2357) ;  /* 0x0000002000e08947 */ /* 0x008fea0003800000 */
.L_x_2425:
[----:B------:R-:W-:Y:S05]  /*10620*/  BSYNC B2 ;  /* 0x0000000000027941 */ /* 0x000fea0003800000 */
.L_x_2356:
[----:B0-2---:R-:W0:Y:S01]  /*10630*/  S2R R9, SR_TID.X ;  /* 0x0000000000097919 */ /* 0x005e220000002100 */
[----:B------:R-:W-:Y:S01]  /*10640*/  BSSY B2, `(.L_x_2358) ;  /* 0x000000b000027945 */ /* 0x000fe20003800000 */
[----:B0-----:R-:W-:-:S04]  /*10650*/  LOP3.LUT R9, R9, 0x7f, RZ, 0xc0, !PT ;  /* 0x0000007f09097812 */ /* 0x001fc800078ec0ff */
[----:B------:R-:W-:-:S13]  /*10660*/  ISETP.NE.AND P1, PT, R9, RZ, PT ;  /* 0x000000ff0900720c */ /* 0x000fda0003f25270 */
[----:B------:R-:W-:Y:S05]  /*10670*/  @P1 BRA `(.L_x_2359) ;  /* 0x00000000001c1947 */ /* 0x000fea0003800000 */
[----:B------:R-:W0:Y:S01]  /*10680*/  S2R R9, SR_TID.X ;  /* 0x0000000000097919 */ /* 0x000e220000002100 */
[----:B---3--:R-:W-:-:S04]  /*10690*/  IMAD.MOV.U32 R3, RZ, RZ, 0xc000 ;  /* 0x0000c000ff037424 */ /* 0x008fc800078e00ff */
[----:B------:R2:W-:Y:S01]  /*106a0*/  SYNCS.ARRIVE.TRANS64 RZ, [R2+URZ+0x34830], R3 ;  /* 0x0348300302ff79a7 */ /* 0x0005e2000800003f */
[----:B0-----:R-:W-:-:S04]  /*106b0*/  LOP3.LUT R9, R9, 0x1f, RZ, 0xc0, !PT ;  /* 0x0000001f09097812 */ /* 0x001fc800078ec0ff */
[----:B------:R-:W-:-:S13]  /*106c0*/  ISETP.NE.AND P0, PT, R9, RZ, PT ;  /* 0x000000ff0900720c */ /* 0x000fda0003f05270 */
[----:B--2---:R-:W-:Y:S05]  /*106d0*/  @!P0 BRA `(.L_x_2359) ;  /* 0x0000000000048947 */ /* 0x004fea0003800000 */
[----:B------:R-:W-:Y:S01]  /*106e0*/  BPT.TRAP 0x1 ;  /* 0x000000040000795c */ /* 0x000fe20000300000 */
.L_x_2359:
[----:B------:R-:W-:Y:S05]  /*106f0*/  BSYNC B2 ;  /* 0x0000000000027941 */ /* 0x000fea0003800000 */
.L_x_2358:
[----:B------:R-:W-:Y:S01]  /*10700*/  IMAD.MOV.U32 R12, RZ, RZ, RZ ;  /* 0x000000ffff0c7224 */ /* 0x000fe200078e00ff */
[----:B------:R-:W-:Y:S01]  /*10710*/  UIADD3 UR4, UP0, UR38, 0x370, URZ ;  /* 0x0000037026047890 */ /* 0x000fe2000ff1e03f */
[C---:B---3--:R-:W-:Y:S01]  /*10720*/  IMAD R3, R18.reuse, 0x8, R6 ;  /* 0x0000000812037824 */ /* 0x048fe200078e0206 */
[----:B------:R-:W-:Y:S01]  /*10730*/  PLOP3.LUT P0, PT, PT, PT, PT, 0x80, 0x0 ;  /* 0x000000000000781c */ /* 0x000fe20003f0f070 */
[----:B------:R-:W-:Y:S01]  /*10740*/  IMAD R9, R18, 0xc000, R17 ;  /* 0x0000c00012097824 */ /* 0x000fe200078e0211 */
[----:B------:R-:W-:Y:S01]  /*10750*/  R2UR UR10, R12 ;  /* 0x000000000c0a72ca */ /* 0x000fe200000e0000 */
[----:B------:R-:W-:Y:S01]  /*10760*/  VIADD R3, R3, 0x30 ;  /* 0x0000003003037836 */ /* 0x000fe20000000000 */
[----:B------:R-:W-:Y:S01]  /*10770*/  UIADD3.X UR5, URZ, UR39, URZ, UP0, !UPT ;  /* 0x000000273f057290 */ /* 0x000fe200087fe43f */
[----:B------:R-:W-:Y:S01]  /*10780*/  IMAD.SHL.U32 R2, R7, 0x80, RZ ;  /* 0x0000008007027824 */ /* 0x000fe200078e00ff */
[----:B------:R-:W-:Y:S01]  /*10790*/  UMOV UR6, 0x0 ;  /* 0x0000000000067882 */ /* 0x000fe20000000000 */
[----:B-1----:R-:W-:Y:S01]  /*107a0*/  VIADD R10, R9, 0x1c400 ;  /* 0x0001c400090a7836 */ /* 0x002fe20000000000 */
[----:B------:R-:W-:-:S09]  /*107b0*/  UMOV UR7, 0x14f00000 ;  /* 0x14f0000000077882 */ /* 0x000fd20000000000 */
.L_x_2360:
        /* <DEDUP_REMOVED lines=16> */
.L_x_2361:
        /* <DEDUP_REMOVED lines=15> */
.L_x_2362:
        /* <DEDUP_REMOVED lines=15> */
.L_x_2426:
[----:B------:R-:W-:Y:S05]  /*10aa0*/  BSYNC B2 ;  /* 0x0000000000027941 */ /* 0x000fea0003800000 */
.L_x_2363:
        /* <DEDUP_REMOVED lines=11> */
.L_x_2366:
[----:B------:R-:W-:Y:S05]  /*10b60*/  BSYNC B2 ;  /* 0x0000000000027941 */ /* 0x000fea0003800000 */
.L_x_2365:
[----:B------:R-:W-:Y:S01]  /*10b70*/  R2UR UR10, R12 ;  /* 0x000000000c0a72ca */ /* 0x000fe200000e0000 */
[----:B------:R-:W-:Y:S01]  /*10b80*/  UIADD3 UR4, UP0, UR38, 0x470, URZ ;  /* 0x0000047026047890 */ /* 0x000fe2000ff1e03f */
[----:B------:R-:W-:Y:S01]  /*10b90*/  R2UR UR6, R10 ;  /* 0x000000000a0672ca */ /* 0x000fe200000e0000 */
[----:B------:R-:W-:Y:S01]  /*10ba0*/  IMAD.SHL.U32 R3, R19, 0x80, RZ ;  /* 0x0000008013037824 */ /* 0x000fe200078e00ff */
[----:B------:R-:W-:Y:S01]  /*10bb0*/  R2UR UR7, R11 ;  /* 0x000000000b0772ca */ /* 0x000fe200000e0000 */
[----:B0-----:R-:W-:Y:S01]  /*10bc0*/  VIADD R2, R2, 0x50 ;  /* 0x0000005002027836 */ /* 0x001fe20000000000 */
[----:B------:R-:W-:Y:S01]  /*10bd0*/  LEA R4, R4, R17, 0xf ;  /* 0x0000001104047211 */ /* 0x000fe200078e78ff */
[----:B------:R-:W-:Y:S01]  /*10be0*/  UIADD3.X UR5, URZ, UR39, URZ, UP0, !UPT ;  /* 0x000000273f057290 */ /* 0x000fe200087fe43f */
[----:B------:R-:W-:-:S03]  /*10bf0*/  PLOP3.LUT P0, PT, PT, PT, PT, 0x80, 0x0 ;  /* 0x000000000000781c */ /* 0x000fc60003f0f070 */
[----:B------:R-:W-:-:S10]  /*10c00*/  VIADD R5, R4, 0x400 ;  /* 0x0000040004057836 */ /* 0x000fd40000000000 */
.L_x_2367:
        /* <DEDUP_REMOVED lines=15> */
.L_x_2368:
        /* <DEDUP_REMOVED lines=12> */
.L_x_2354:
[----:B------:R-:W-:Y:S05]  /*10dc0*/  BSYNC B1 ;  /* 0x0000000000017941 */ /* 0x000fea0003800000 */
.L_x_2353:
[C---:B------:R-:W-:Y:S01]  /*10dd0*/  ISETP.GT.AND P0, PT, R0.reuse, 0x1, PT ;  /* 0x000000010000780c */ /* 0x040fe20003f04270 */
[----:B------:R-:W-:-:S12]  /*10de0*/  VIADD R0, R0, 0xfffffffe ;  /* 0xfffffffe00007836 */ /* 0x000fd80000000000 */
[----:B------:R-:W-:Y:S05]  /*10df0*/  @P0 BRA `(.L_x_2369) ;  /* 0xffffffe800d80947 */ /* 0x000fea000383ffff */
.L_x_2336:
[----:B------:R-:W-:Y:S05]  /*10e00*/  BSYNC B0 ;  /* 0x0000000000007941 */ /* 0x000fea0003800000 */
.L_x_2318:
[----:B0-----:R-:W0:Y:S01]  /*10e10*/  S2R R0, SR_TID.X ;  /* 0x0000000000007919 */ /* 0x001e220000002100 */
[----:B------:R-:W-:Y:S01]  /*10e20*/  BSSY B0, `(.L_x_2370) ;  /* 0x0000012000007945 */ /* 0x000fe20003800000 */
[----:B0-----:R-:W-:-:S04]  /*10e30*/  LOP3.LUT R6, R0, 0x7f, RZ, 0xc0, !PT ;  /* 0x0000007f00067812 */ /* 0x001fc800078ec0ff */
[----:B------:R-:W-:-:S13]  /*10e40*/  ISETP.NE.AND P1, PT, R6, RZ, PT ;  /* 0x000000ff0600720c */ /* 0x000fda0003f25270 */
[----:B------:R-:W-:Y:S05]  /*10e50*/  @P1 BRA `(.L_x_2371) ;  /* 0x0000000000381947 */ /* 0x000fea0003800000 */
[----:B------:R-:W0:Y:S01]  /*10e60*/  S2R R3, SR_LANEID ;  /* 0x0000000000037919 */ /* 0x000e220000000000 */
[----:B------:R-:W-:Y:S01]  /*10e70*/  VOTEU.ANY UR4, UPT, PT ;  /* 0x0000000000047886 */ /* 0x000fe200038e0100 */
[----:B------:R-:W2:Y:S01]  /*10e80*/  LDC.64 R4, c[0x0][0xc80] ;  /* 0x00032000ff047b82 */ /* 0x000ea20000000a00 */
[----:B------:R-:W0:Y:S01]  /*10e90*/  FLO.U32 R0, UR4 ;  /* 0x0000000400007d00 */ /* 0x000e2200080e0000 */
[----:B------:R-:W-:-:S07]  /*10ea0*/  ULDC.64 UR6, c[0x0][0x208] ;  /* 0x0000820000067ab9 */ /* 0x000fce0000000a00 */
[----:B------:R-:W2:Y:S01]  /*10eb0*/  POPC R2, UR4 ;  /* 0x0000000400027d09 */ /* 0x000ea20008000000 */
[----:B0-----:R-:W-:-:S13]  /*10ec0*/  ISETP.EQ.U32.AND P0, PT, R0, R3, PT ;  /* 0x000000030000720c */ /* 0x001fda0003f02070 */
[----:B--2---:R-:W2:Y:S01]  /*10ed0*/  @P0 ATOMG.E.ADD.STRONG.GPU PT, R5, desc[UR6][R4.64], R2 ;  /* 0x00000002040509a8 */ /* 0x004ea200081ee1c6 */
[----:B------:R-:W0:Y:S02]  /*10ee0*/  S2R R3, SR_LTMASK ;  /* 0x0000000000037919 */ /* 0x000e240000003900 */
[----:B0-----:R-:W-:-:S06]  /*10ef0*/  LOP3.LUT R3, R3, UR4, RZ, 0xc0, !PT ;  /* 0x0000000403037c12 */ /* 0x001fcc000f8ec0ff */
[----:B------:R-:W0:Y:S01]  /*10f00*/  POPC R3, R3 ;  /* 0x0000000300037309 */ /* 0x000e220000000000 */
[----:B--2---:R-:W0:Y:S02]  /*10f10*/  SHFL.IDX PT, R0, R5, R0, 0x1f ;  /* 0x00001f0005007589 */ /* 0x004e2400000e0000 */
[----:B0-----:R-:W-:-:S05]  /*10f20*/  IADD3 R0, R0, UR43, R3 ;  /* 0x0000002b00007c10 */ /* 0x001fca000fffe003 */
[----:B------:R0:W-:Y:S02]  /*10f30*/  STL [R1+0x18], R0 ;  /* 0x0000180001007387 */ /* 0x0001e40000100800 */
.L_x_2371:
[----:B------:R-:W-:Y:S05]  /*10f40*/  BSYNC B0 ;  /* 0x0000000000007941 */ /* 0x000fea0003800000 */
.L_x_2370:
[----:B0-----:R-:W2:Y:S01]  /*10f50*/  LDL.LU R0, [R1+0xc] ;  /* 0x00000c0001007983 */ /* 0x001ea20000300800 */
[----:B------:R-:W-:Y:S01]  /*10f60*/  BSSY B0, `(.L_x_2372) ;  /* 0x0000038000007945 */ /* 0x000fe20003800000 */
[----:B--2---:R-:W-:-:S13]  /*10f70*/  ISETP.NE.AND P0, PT, R0, RZ, PT ;  /* 0x000000ff0000720c */ /* 0x004fda0003f05270 */
        /* <DEDUP_REMOVED lines=8> */
.L_x_2427:
[----:B------:R-:W-:Y:S05]  /*11000*/  BSYNC B1 ;  /* 0x0000000000017941 */ /* 0x000fea0003800000 */
.L_x_2374:
        /* <DEDUP_REMOVED lines=9> */
.L_x_2377:
[----:B------:R-:W-:Y:S05]  /*110a0*/  BSYNC B1 ;  /* 0x0000000000017941 */ /* 0x000fea0003800000 */
.L_x_2376:
[----:B------:R-:W-:Y:S01]  /*110b0*/  IMAD R2, R18, 0x8000, R17 ;  /* 0x0000800012027824 */ /* 0x000fe200078e0211 */
[----:B------:R-:W-:Y:S01]  /*110c0*/  UIADD3 UR4, UP0, UR38, 0x470, URZ ;  /* 0x0000047026047890 */ /* 0x000fe2000ff1e03f */
[----:B------:R-:W-:Y:S01]  /*110d0*/  IMAD.SHL.U32 R19, R19, 0x80, RZ ;  /* 0x0000008013137824 */ /* 0x000fe200078e00ff */
[----:B------:R-:W-:Y:S01]  /*110e0*/  PLOP3.LUT P0, PT, PT, PT, PT, 0x80, 0x0 ;  /* 0x000000000000781c */ /* 0x000fe20003f0f070 */
[----:B0-----:R-:W-:Y:S01]  /*110f0*/  VIADD R0, R0, 0x34850 ;  /* 0x0003485000007836 */ /* 0x001fe20000000000 */
[----:B------:R-:W-:Y:S01]  /*11100*/  UIADD3.X UR5, URZ, UR39, URZ, UP0, !UPT ;  /* 0x000000273f057290 */ /* 0x000fe200087fe43f */
[----:B------:R-:W-:Y:S01]  /*11110*/  VIADD R3, R2, 0x400 ;  /* 0x0000040002037836 */ /* 0x000fe20000000000 */
[----:B------:R-:W-:Y:S01]  /*11120*/  UMOV UR6, 0x0 ;  /* 0x0000000000067882 */ /* 0x000fe20000000000 */
[----:B------:R-:W-:Y:S01]  /*11130*/  UMOV UR7, 0x14f00000 ;  /* 0x14f0000000077882 */ /* 0x000fe20000000000 */
[----:B------:R-:W-:-:S08]  /*11140*/  UMOV UR10, URZ ;  /* 0x0000003f000a7c82 */ /* 0x000fd00008000000 */
.L_x_2378:
        /* <DEDUP_REMOVED lines=15> */
.L_x_2379:
        /* <DEDUP_REMOVED lines=10> */
.L_x_2373:
[----:B------:R-:W-:Y:S05]  /*112e0*/  BSYNC B0 ;  /* 0x0000000000007941 */ /* 0x000fea0003800000 */
.L_x_2372:
[----:B------:R-:W2:Y:S01]  /*112f0*/  LDL.LU R3, [R1+0x4] ;  /* 0x0000040001037983 */ /* 0x000ea20000300800 */
[----:B------:R-:W-:-:S05]  /*11300*/  VIADD R18, R18, 0x1 ;  /* 0x0000000112127836 */ /* 0x000fca0000000000 */
[----:B------:R-:W-:-:S04]  /*11310*/  ISETP.NE.AND P0, PT, R18, 0x2, PT ;  /* 0x000000021200780c */ /* 0x000fc80003f05270 */
[----:B------:R-:W-:Y:S02]  /*11320*/  SEL R0, RZ, 0x1, P0 ;  /* 0x00000001ff007807 */ /* 0x000fe40000000000 */
[----:B------:R-:W-:Y:S02]  /*11330*/  SEL R18, R18, RZ, P0 ;  /* 0x000000ff12127207 */ /* 0x000fe40000000000 */
[----:B--2---:R-:W-:-:S05]  /*11340*/  LOP3.LUT R3, R3, R0, RZ, 0x3c, !PT ;  /* 0x0000000003037212 */ /* 0x004fca00078e3cff */
[----:B------:R2:W-:Y:S02]  /*11350*/  STL [R1+0x4], R3 ;  /* 0x0000040301007387 */ /* 0x0005e40000100800 */
.L_x_2298:
[----:B------:R-:W-:Y:S05]  /*11360*/  BSYNC B7 ;  /* 0x0000000000077941 */ /* 0x000fea0003800000 */
.L_x_2296:
[----:B0-----:R-:W3:Y:S04]  /*11370*/  LDL R0, [R1+0x20] ;  /* 0x0000200001007983 */ /* 0x001ee80000100800 */
[----:B------:R0:W5:Y:S01]  /*11380*/  LDL R2, [R1+0x18] ;  /* 0x0000180001027983 */ /* 0x0001620000100800 */
[----:B---3--:R-:W-:-:S13]  /*11390*/  ISETP.NE.AND P0, PT, R0, RZ, PT ;  /* 0x000000ff0000720c */ /* 0x008fda0003f05270 */
[----:B0-----:R-:W-:Y:S05]  /*113a0*/  @!P0 BRA `(.L_x_2380) ;  /* 0x0000000000288947 */ /* 0x001fea0003800000 */
[----:B------:R-:W-:Y:S05]  /*113b0*/  WARPSYNC.ALL ;  /* 0x0000000000007948 */ /* 0x000fea0003800000 */
[----:B------:R-:W0:Y:S08]  /*113c0*/  S2UR UR5, SR_CgaCtaId ;  /* 0x00000000000579c3 */ /* 0x000e300000008800 */
[----:B------:R-:W-:Y:S06]  /*113d0*/  BAR.SYNC.DEFER_BLOCKING 0x5, 0x180 ;  /* 0x0146000000007b1d */ /* 0x000fec0000010000 */
[----:B------:R-:W-:-:S02]  /*113e0*/  UMOV UR4, 0x400 ;  /* 0x0000040000047882 */ /* 0x000fc40000000000 */
[----:B0-----:R-:W-:-:S06]  /*113f0*/  ULEA UR4, UR5, UR4, 0x18 ;  /* 0x0000000405047291 */ /* 0x001fcc000f8ec03f */
[----:B------:R-:W-:-:S05]  /*11400*/  IMAD.U32 R17, RZ, RZ, UR4 ;  /* 0x00000004ff117e24 */ /* 0x000fca000f8e00ff */
[----:B-----5:R-:W0:Y:S04]  /*11410*/  LDS R2, [R17+0x348d0] ;  /* 0x0348d00011027984 */ /* 0x020e280000000800 */
[----:B0-----:R0:W-:Y:S01]  /*11420*/  STL [R1+0x18], R2 ;  /* 0x0000180201007387 */ /* 0x0011e20000100800 */
[----:B------:R-:W-:Y:S06]  /*11430*/  BAR.ARV 0x4, 0x180 ;  /* 0x0106000000007b1d */ /* 0x000fec0000002000 */
[----:B------:R-:W-:Y:S05]  /*11440*/  BRA `(.L_x_2381) ;  /* 0x00000000002c7947 */ /* 0x000fea0003800000 */
.L_x_2380:
[----:B------:R-:W-:-:S03]  /*11450*/  UMOV UR4, 0xffffffff ;  /* 0xffffffff00047882 */ /* 0x000fc60000000000 */
[----:B------:R-:W-:Y:S05]  /*11460*/  BRA.DIV UR4, `(.L_x_2382) ;  /* 0x0000001604887947 */ /* 0x000fea000b800000 */
[----:B-----5:R0:W3:Y:S02]  /*11470*/  SHFL.IDX PT, R14, R2, RZ, 0x1f ;  /* 0x00001fff020e7589 */ /* 0x0200e400000e0000 */
.L_x_2430:
[----:B--2---:R-:W2:Y:S01]  /*11480*/  @!P1 S2R R3, SR_CgaCtaId ;  /* 0x0000000000039919 */ /* 0x004ea20000008800 */
[----:B------:R-:W-:Y:S05]  /*11490*/  WARPSYNC.ALL ;  /* 0x0000000000007948 */ /* 0x000fea0003800000 */
[----:B------:R-:W-:Y:S01]  /*114a0*/  BAR.SYNC.DEFER_BLOCKING 0x4, 0x180 ;  /* 0x0106000000007b1d */ /* 0x000fe20000010000 */
[----:B------:R-:W-:-:S05]  /*114b0*/  @!P1 MOV R0, 0x400 ;  /* 0x0000040000009802 */ /* 0x000fca0000000f00 */
[----:B---3--:R3:W-:Y:S01]  /*114c0*/  STL [R1+0x18], R14 ;  /* 0x0000180e01007387 */ /* 0x0087e20000100800 */
[----:B--2---:R-:W-:-:S05]  /*114d0*/  @!P1 LEA R17, R3, R0, 0x18 ;  /* 0x0000000003119211 */ /* 0x004fca00078ec0ff */
[----:B------:R3:W-:Y:S01]  /*114e0*/  @!P1 STS [R17+0x348d0], R2 ;  /* 0x0348d00211009388 */ /* 0x0007e20000000800 */
[----:B------:R-:W-:Y:S06]  /*114f0*/  BAR.ARV 0x5, 0x180 ;  /* 0x0146000000007b1d */ /* 0x000fec0000002000 */
.L_x_2381:
[----:B------:R-:W4:Y:S01]  /*11500*/  LDL R0, [R1+0x18] ;  /* 0x0000180001007983 */ /* 0x000f220000100800 */
[----:B------:R-:W-:Y:S02]  /*11510*/  ULDC UR4, c[0x0][0xc38] ;  /* 0x00030e0000047ab9 */ /* 0x000fe40000000800 */
[----:B----4-:R-:W-:-:S13]  /*11520*/  ISETP.GE.AND P0, PT, R0, UR4, PT ;  /* 0x0000000400007c0c */ /* 0x010fda000bf06270 */
[----:B------:R-:W-:Y:S05]  /*11530*/  @!P0 BRA `(.L_x_2383) ;  /* 0xffffffbc000c8947 */ /* 0x000fea000383ffff */
.L_x_2293:
[----:B-1----:R-:W4:Y:S01]  /*11540*/  LDL.LU R0, [R1+0x1c] ;  /* 0x00001c0001007983 */ /* 0x002f220000300800 */
[----:B------:R-:W-:Y:S01]  /*11550*/  BSSY B0, `(.L_x_2384) ;  /* 0x000000b000007945 */ /* 0x000fe20003800000 */
[----:B------:R-:W1:Y:S01]  /*11560*/  S2R R5, SR_CgaCtaId ;  /* 0x0000000000057919 */ /* 0x000e620000008800 */
[----:B----4-:R-:W-:-:S05]  /*11570*/  VIADD R0, R0, 0x1 ;  /* 0x0000000100007836 */ /* 0x010fca0000000000 */
[----:B0--3--:R-:W-:-:S04]  /*11580*/  LEA.HI R2, R0, R0, RZ, 0x1 ;  /* 0x0000000000027211 */ /* 0x009fc800078f08ff */
[----:B--2---:R-:W-:-:S05]  /*11590*/  LOP3.LUT R3, R2, 0xfffffffe, RZ, 0xc0, !PT ;  /* 0xfffffffe02037812 */ /* 0x004fca00078ec0ff */
[----:B------:R-:W-:Y:S01]  /*115a0*/  IMAD.IADD R3, R0, 0x1, -R3 ;  /* 0x0000000100037824 */ /* 0x000fe200078e0a03 */
[----:B------:R-:W-:-:S04]  /*115b0*/  MOV R0, 0x400 ;  /* 0x0000040000007802 */ /* 0x000fc80000000f00 */
[----:B-1----:R-:W-:Y:S02]  /*115c0*/  LEA R0, R5, R0, 0x18 ;  /* 0x0000000005007211 */ /* 0x002fe400078ec0ff */
[----:B------:R-:W-:-:S04]  /*115d0*/  SHF.L.U32 R3, R3, 0x1f, RZ ;  /* 0x0000001f03037819 */ /* 0x000fc800000006ff */
[----:B------:R-:W0:Y:S02]  /*115e0*/  SYNCS.PHASECHK.TRANS64.TRYWAIT P0, [R0+URZ+0x34820], R3 ;  /* 0x03482003000075a7 */ /* 0x000e24000800017f */
[----:B0-----:R-:W-:Y:S05]  /*115f0*/  @!P0 BRA `(.L_x_2385) ;  /* 0x00000014004c8947 */ /* 0x001fea0003800000 */
.L_x_2431:
[----:B------:R-:W-:Y:S05]  /*11600*/  BSYNC B0 ;  /* 0x0000000000007941 */ /* 0x000fea0003800000 */
.L_x_2384:
[----:B------:R-:W-:-:S03]  /*11610*/  UMOV UR4, 0xffffffff ;  /* 0xffffffff00047882 */ /* 0x000fc60000000000 */
[----:B------:R-:W-:Y:S05]  /*11620*/  BRA.DIV UR4, `(.L_x_2386) ;  /* 0x0000001604547947 */ /* 0x000fea000b800000 */
[----:B------:R-:W1:Y:S02]  /*11630*/  S2R R2, SR_TID.X ;  /* 0x0000000000027919 */ /* 0x000e640000002100 */
[----:B-1----:R-:W-:-:S04]  /*11640*/  SHF.R.U32.HI R2, RZ, 0x5, R2 ;  /* 0x00000005ff027819 */ /* 0x002fc80000011602 */
[----:B------:R-:W-:-:S05]  /*11650*/  LOP3.LUT R2, R2, 0x3, RZ, 0xc0, !PT ;  /* 0x0000000302027812 */ /* 0x000fca00078ec0ff */
[----:B------:R1:W2:Y:S02]  /*11660*/  SHFL.IDX PT, R14, R2, RZ, 0x1f ;  /* 0x00001fff020e7589 */ /* 0x0002a400000e0000 */
.L_x_2434:
[----:B--2---:R-:W-:Y:S01]  /*11670*/  ISETP.NE.AND P0, PT, R14, RZ, PT ;  /* 0x000000ff0e00720c */ /* 0x004fe20003f05270 */
[----:B------:R-:W-:-:S12]  /*11680*/  BSSY B0, `(.L_x_2387) ;  /* 0x0000027000007945 */ /* 0x000fd80003800000 */
[----:B------:R-:W-:Y:S05]  /*11690*/  @P0 BRA `(.L_x_2388) ;  /* 0x0000000000940947 */ /* 0x000fea0003800000 */
[----:B------:R-:W-:-:S03]  /*116a0*/  UMOV UR4, 0xffffffff ;  /* 0xffffffff00047882 */ /* 0x000fc60000000000 */
[----:B------:R-:W-:Y:S05]  /*116b0*/  BRA.DIV UR4, `(.L_x_2389) ;  /* 0x0000001604647947 */ /* 0x000fea000b800000 */
[----:B------:R-:W-:-:S13]  /*116c0*/  ELECT P6, URZ, PT ;  /* 0x00000000003f782f */ /* 0x000fda00038c0000 */
.L_x_2437:
        /* <DEDUP_REMOVED lines=8> */
.L_x_2390:
        /* <DEDUP_REMOVED lines=13> */
.L_x_2438:
[----:B------:R-:W1:Y:S02]  /*11820*/  SYNCS.PHASECHK.TRANS64.TRYWAIT P0, [R3+URZ], R2 ;  /* 0x00000002030075a7 */ /* 0x000e64000800017f */
[----:B-1----:R-:W-:Y:S05]  /*11830*/  @!P0 BRA `(.L_x_2392) ;  /* 0x0000001400388947 */ /* 0x002fea0003800000 */
.L_x_2439:
[----:B------:R-:W-:Y:S05]  /*11840*/  @!P2 BRA `(.L_x_2393) ;  /* 0x000000000004a947 */ /* 0x000fea0003800000 */
[----:B------:R-:W-:Y:S01]  /*11850*/  BPT.TRAP 0x1 ;  /* 0x000000040000795c */ /* 0x000fe20000300000 */
.L_x_2393:
[----:B-1----:R-:W-:-:S04]  /*11860*/  VIADD R3, R0, 0x34860 ;  /* 0x0003486000037836 */ /* 0x002fc80000000000 */
[----:B------:R-:W-:-:S04]  /*11870*/  IMAD R18, R18, 0x8, R3 ;  /* 0x0000000812127824 */ /* 0x000fc800078e0203 */
[----:B------:R-:W1:Y:S02]  /*11880*/  SYNCS.PHASECHK.TRANS64.TRYWAIT P0, [R18+URZ], R5 ;  /* 0x00000005120075a7 */ /* 0x000e64000800017f */
[----:B-1----:R-:W-:Y:S05]  /*11890*/  @!P0 BRA `(.L_x_2394) ;  /* 0x0000001400348947 */ /* 0x002fea0003800000 */
.L_x_2440:
[----:B------:R-:W-:-:S07]  /*118a0*/  IMAD R3, R4, 0x8, R3 ;  /* 0x0000000804037824 */ /* 0x000fce00078e0203 */
.L_x_2395:
[----:B--2---:R2:W3:Y:S02]  /*118b0*/  SYNCS.PHASECHK.TRANS64.TRYWAIT P0, [R3+URZ], R2 ;  /* 0x00000002030075a7 */ /* 0x0044e4000800017f */
[----:B---3--:R-:W-:Y:S05]  /*118c0*/  @!P0 NANOSLEEP.SYNCS 0x989680 ;  /* 0x009896800000895d */ /* 0x008fea0003900000 */
[----:B------:R-:W3:Y:S02]  /*118d0*/  @!P0 SYNCS.PHASECHK.TRANS64 P0, [R3+URZ], R2 ;  /* 0x00000002030085a7 */ /* 0x000ee4000800007f */
[----:B---3--:R-:W-:Y:S05]  /*118e0*/  @!P0 BRA `(.L_x_2395) ;  /* 0xfffffffc00f08947 */ /* 0x008fea000383ffff */
.L_x_2388:
[----:B------:R-:W-:Y:S05]  /*118f0*/  BSYNC B0 ;  /* 0x0000000000007941 */ /* 0x000fea0003800000 */
.L_x_2387:
[----:B------:R-:W-:Y:S05]  /*11900*/  EXIT ;  /* 0x000000000000794d */ /* 0x000fea0003800000 */
.L_x_2246:
[----:B0-----:R-:W-:-:S04]  /*11910*/  IMAD.U32 R3, RZ, RZ, UR38 ;  /* 0x00000026ff037e24 */ /* 0x001fc8000f8e00ff */
[----:B------:R0:W1:Y:S03]  /*11920*/  SYNCS.PHASECHK.TRANS64.TRYWAIT P1, [R3+URZ+0x34800], R0 ;  /* 0x03480000030075a7 */ /* 0x000066000802017f */
[----:B-1----:R-:W-:Y:S05]  /*11930*/  @!P1 NANOSLEEP.SYNCS 0x989680 ;  /* 0x009896800000995d */ /* 0x002fea0003900000 */
[----:B------:R-:W1:Y:S02]  /*11940*/  @!P1 SYNCS.PHASECHK.TRANS64 P1, [R3+URZ+0x34800], R0 ;  /* 0x03480000030095a7 */ /* 0x000e64000802007f */
[----:B-1----:R-:W-:Y:S05]  /*11950*/  @!P1 BRA `(.L_x_2246) ;  /* 0xfffffffc00ec9947 */ /* 0x002fea000383ffff */
[----:B------:R-:W-:Y:S05]  /*11960*/  BRA `(.L_x_2396) ;  /* 0xfffffefc00787947 */ /* 0x000fea000383ffff */
.L_x_2250:
[----:B-1----:R1:W2:Y:S02]  /*11970*/  SYNCS.PHASECHK.TRANS64.TRYWAIT P2, [R0+URZ+0x34830], R3 ;  /* 0x03483003000075a7 */ /* 0x0022a4000804017f */
[----:B--2---:R-:W-:Y:S05]  /*11980*/  @!P2 NANOSLEEP.SYNCS 0x989680 ;  /* 0x009896800000a95d */ /* 0x004fea0003900000 */
[----:B------:R-:W2:Y:S02]  /*11990*/  @!P2 SYNCS.PHASECHK.TRANS64 P2, [R0+URZ+0x34830], R3 ;  /* 0x034830030000a5a7 */ /* 0x000ea4000804007f */
[----:B--2---:R-:W-:Y:S05]  /*119a0*/  @!P2 BRA `(.L_x_2250) ;  /* 0xfffffffc00f0a947 */ /* 0x004fea000383ffff */
[----:B------:R-:W-:Y:S05]  /*119b0*/  BRA `(.L_x_2249) ;  /* 0xfffffefc009c7947 */ /* 0x000fea000383ffff */
.L_x_2255:
[----:B-1----:R-:W-:-:S04]  /*119c0*/  MOV R10, UR8 ;  /* 0x00000008000a7c02 */ /* 0x002fc80008000f00 */
[----:B------:R1:W2:Y:S03]  /*119d0*/  SYNCS.PHASECHK.TRANS64.TRYWAIT P3, [R10+URZ+0x34830], R5 ;  /* 0x034830050a0075a7 */ /* 0x0002a6000806017f */
[----:B--2---:R-:W-:Y:S05]  /*119e0*/  @!P3 NANOSLEEP.SYNCS 0x989680 ;  /* 0x009896800000b95d */ /* 0x004fea0003900000 */
[----:B------:R-:W2:Y:S02]  /*119f0*/  @!P3 SYNCS.PHASECHK.TRANS64 P3, [R10+URZ+0x34830], R5 ;  /* 0x034830050a00b5a7 */ /* 0x000ea4000806007f */
[----:B--2---:R-:W-:Y:S05]  /*11a00*/  @!P3 BRA `(.L_x_2255) ;  /* 0xfffffffc00ecb947 */ /* 0x004fea000383ffff */
[----:B------:R-:W-:Y:S05]  /*11a10*/  BRA `(.L_x_2254) ;  /* 0xffffff2c00607947 */ /* 0x000fea000383ffff */
.L_x_2259:
[----:B01----:R-:W-:-:S04]  /*11a20*/  IMAD.U32 R5, RZ, RZ, UR9 ;  /* 0x00000009ff057e24 */ /* 0x003fc8000f8e00ff */
[----:B------:R0:W1:Y:S03]  /*11a30*/  SYNCS.PHASECHK.TRANS64.TRYWAIT P3, [R5+URZ+0x34850], R0 ;  /* 0x03485000050075a7 */ /* 0x000066000806017f */
[----:B-1----:R-:W-:Y:S05]  /*11a40*/  @!P3 NANOSLEEP.SYNCS 0x989680 ;  /* 0x009896800000b95d */ /* 0x002fea0003900000 */
[----:B------:R-:W1:Y:S02]  /*11a50*/  @!P3 SYNCS.PHASECHK.TRANS64 P3, [R5+URZ+0x34850], R0 ;  /* 0x034850000500b5a7 */ /* 0x000e64000806007f */
[----:B-1----:R-:W-:Y:S05]  /*11a60*/  @!P3 BRA `(.L_x_2259) ;  /* 0xfffffffc00ecb947 */ /* 0x002fea000383ffff */
[----:B------:R-:W-:Y:S05]  /*11a70*/  BRA `(.L_x_2258) ;  /* 0xffffff3400a07947 */ /* 0x000fea000383ffff */
.L_x_2265:
[----:B-1----:R-:W-:-:S04]  /*11a80*/  IMAD.U32 R10, RZ, RZ, UR8 ;  /* 0x00000008ff0a7e24 */ /* 0x002fc8000f8e00ff */
[----:B------:R1:W2:Y:S03]  /*11a90*/  SYNCS.PHASECHK.TRANS64.TRYWAIT P2, [R10+URZ+0x34830], R5 ;  /* 0x034830050a0075a7 */ /* 0x0002a6000804017f */
[----:B--2---:R-:W-:Y:S05]  /*11aa0*/  @!P2 NANOSLEEP.SYNCS 0x989680 ;  /* 0x009896800000a95d */ /* 0x004fea0003900000 */
[----:B------:R-:W2:Y:S02]  /*11ab0*/  @!P2 SYNCS.PHASECHK.TRANS64 P2, [R10+URZ+0x34830], R5 ;  /* 0x034830050a00a5a7 */ /* 0x000ea4000804007f */
[----:B--2---:R-:W-:Y:S05]  /*11ac0*/  @!P2 BRA `(.L_x_2265) ;  /* 0xfffffffc00eca947 */ /* 0x004fea000383ffff */
[----:B------:R-:W-:Y:S05]  /*11ad0*/  BRA `(.L_x_2264) ;  /* 0xffffff5c00f47947 */ /* 0x000fea000383ffff */
.L_x_2269:
[----:B01----:R-:W-:-:S04]  /*11ae0*/  IMAD.U32 R5, RZ, RZ, UR8 ;  /* 0x00000008ff057e24 */ /* 0x003fc8000f8e00ff */
[----:B------:R0:W1:Y:S03]  /*11af0*/  SYNCS.PHASECHK.TRANS64.TRYWAIT P2, [R5+URZ+0x34850], R0 ;  /* 0x03485000050075a7 */ /* 0x000066000804017f */
[----:B-1----:R-:W-:Y:S05]  /*11b00*/  @!P2 NANOSLEEP.SYNCS 0x989680 ;  /* 0x009896800000a95d */ /* 0x002fea0003900000 */
[----:B------:R-:W1:Y:S02]  /*11b10*/  @!P2 SYNCS.PHASECHK.TRANS64 P2, [R5+URZ+0x34850], R0 ;  /* 0x034850000500a5a7 */ /* 0x000e64000804007f */
[----:B-1----:R-:W-:Y:S05]  /*11b20*/  @!P2 BRA `(.L_x_2269) ;  /* 0xfffffffc00eca947 */ /* 0x002fea000383ffff */
[----:B------:R-:W-:Y:S05]  /*11b30*/  BRA `(.L_x_2268) ;  /* 0xffffff6800347947 */ /* 0x000fea000383ffff */
.L_x_2274:
[----:B-1----:R-:W-:-:S04]  /*11b40*/  IMAD.U32 R7, RZ, RZ, UR5 ;  /* 0x00000005ff077e24 */ /* 0x002fc8000f8e00ff */
[----:B------:R1:W2:Y:S03]  /*11b50*/  SYNCS.PHASECHK.TRANS64.TRYWAIT P0, [R7+URZ+0x34850], R0 ;  /* 0x03485000070075a7 */ /* 0x0002a6000800017f */
[----:B--2---:R-:W-:Y:S05]  /*11b60*/  @!P0 NANOSLEEP.SYNCS 0x989680 ;  /* 0x009896800000895d */ /* 0x004fea0003900000 */
[----:B------:R-:W2:Y:S02]  /*11b70*/  @!P0 SYNCS.PHASECHK.TRANS64 P0, [R7+URZ+0x34850], R0 ;  /* 0x03485000070085a7 */ /* 0x000ea4000800007f */
[----:B--2---:R-:W-:Y:S05]  /*11b80*/  @!P0 BRA `(.L_x_2274) ;  /* 0xfffffffc00ec8947 */ /* 0x004fea000383ffff */
[----:B------:R-:W-:Y:S05]  /*11b90*/  BRA `(.L_x_2273) ;  /* 0xffffff8c000c7947 */ /* 0x000fea000383ffff */
.L_x_2304:
[----:B------:R-:W-:Y:S02]  /*11ba0*/  IMAD.MOV.U32 R13, RZ, RZ, R0 ;  /* 0x000000ffff0d7224 */ /* 0x000fe400078e0000 */
[----:B------:R-:W-:Y:S02]  /*11bb0*/  IMAD.MOV.U32 R12, RZ, RZ, RZ ;  /* 0x000000ffff0c7224 */ /* 0x000fe400078e00ff */
[----:B------:R-:W-:Y:S02]  /*11bc0*/  IMAD.MOV.U32 R11, RZ, RZ, 0x1f ;  /* 0x0000001fff0b7424 */ /* 0x000fe400078e00ff */
[----:B------:R-:W-:-:S07]  /*11bd0*/  IMAD.MOV.U32 R15, RZ, RZ, -0x1 ;  /* 0xffffffffff0f7424 */ /* 0x000fce00078e00ff */
[----:B0-----:R-:W-:Y:S05]  /*11be0*/  WARPSYNC.COLLECTIVE R15, `(.L_x_2397) ;  /* 0x000000000f087348 */ /* 0x001fea0003c00000 */
[----:B------:R1:W2:Y:S02]  /*11bf0*/  SHFL.IDX P6, R14, R13, R12, R11 ;  /* 0x0000000c0d0e7389 */ /* 0x0002a400000c000b */
[----:B012---:R-:W-:Y:S01]  /*11c00*/  ENDCOLLECTIVE ;  /* 0x000000000000791b */ /* 0x007fe20003800000 */
.L_x_2397:
[----:B------:R-:W-:Y:S05]  /*11c10*/  BRA `(.L_x_2398) ;  /* 0xffffffc000207947 */ /* 0x000fea000383ffff */
.L_x_2306:
[----:B------:R-:W-:Y:S01]  /*11c20*/  BSSY B0, `(.L_x_2399) ;  /* 0x0000006000007945 */ /* 0x000fe20003800000 */
[----:B------:R-:W-:-:S07]  /*11c30*/  IMAD.MOV.U32 R15, RZ, RZ, -0x1 ;  /* 0xffffffffff0f7424 */ /* 0x000fce00078e00ff */
[----:B01----:R-:W-:Y:S05]  /*11c40*/  WARPSYNC.COLLECTIVE R15, `(.L_x_2400) ;  /* 0x000000000f0c7348 */ /* 0x003fea0003c00000 */
[----:B------:R-:W-:Y:S02]  /*11c50*/  ELECT P6, UR62, PT ;  /* 0x00000000003e782f */ /* 0x000fe400038c0000 */
[----:B------:R-:W-:Y:S01]  /*11c60*/  MOV R14, UR62 ;  /* 0x0000003e000e7c02 */ /* 0x000fe20008000f00 */
[----:B01----:R-:W-:Y:S10]  /*11c70*/  ENDCOLLECTIVE ;  /* 0x000000000000791b */ /* 0x003ff40003800000 */
.L_x_2400:
[----:B------:R-:W-:Y:S05]  /*11c80*/  BSYNC B0 ;  /* 0x0000000000007941 */ /* 0x000fea0003800000 */
.L_x_2399:
[----:B------:R-:W-:Y:S05]  /*11c90*/  BRA `(.L_x_2401) ;  /* 0xffffffc000207947 */ /* 0x000fea000383ffff */
.L_x_2308:
[----:B-1----:R1:W2:Y:S02]  /*11ca0*/  SYNCS.PHASECHK.TRANS64.TRYWAIT P0, [R0+URZ+0x34840], R2 ;  /* 0x03484002000075a7 */ /* 0x0022a4000800017f */
[----:B--2---:R-:W-:Y:S05]  /*11cb0*/  @!P0 NANOSLEEP.SYNCS 0x989680 ;  /* 0x009896800000895d */ /* 0x004fea0003900000 */
[----:B------:R-:W2:Y:S02]  /*11cc0*/  @!P0 SYNCS.PHASECHK.TRANS64 P0, [R0+URZ+0x34840], R2 ;  /* 0x03484002000085a7 */ /* 0x000ea4000800007f */
[----:B--2---:R-:W-:Y:S05]  /*11cd0*/  @!P0 BRA `(.L_x_2308) ;  /* 0xfffffffc00f08947 */ /* 0x004fea000383ffff */
[----:B------:R-:W-:Y:S05]  /*11ce0*/  BRA `(.L_x_2402) ;  /* 0xffffffc000747947 */ /* 0x000fea000383ffff */
.L_x_2312:
[----:B------:R-:W-:Y:S02]  /*11cf0*/  IMAD.MOV.U32 R13, RZ, RZ, R4 ;  /* 0x000000ffff0d7224 */ /* 0x000fe400078e0004 */
[----:B------:R-:W-:Y:S02]  /*11d00*/  IMAD.MOV.U32 R12, RZ, RZ, RZ ;  /* 0x000000ffff0c7224 */ /* 0x000fe400078e00ff */
[----:B------:R-:W-:Y:S02]  /*11d10*/  IMAD.MOV.U32 R11, RZ, RZ, 0x181f ;  /* 0x0000181fff0b7424 */ /* 0x000fe400078e00ff */
[----:B------:R-:W-:Y:S02]  /*11d20*/  IMAD.MOV.U32 R15, RZ, RZ, -0x1 ;  /* 0xffffffffff0f7424 */ /* 0x000fe400078e00ff */
[----:B------:R-:W-:-:S07]  /*11d30*/  IMAD.U32 R2, RZ, RZ, UR42 ;  /* 0x0000002aff027e24 */ /* 0x000fce000f8e00ff */
[----:B-----5:R-:W-:Y:S05]  /*11d40*/  WARPSYNC.COLLECTIVE R15, `(.L_x_2403) ;  /* 0x000000000f087348 */ /* 0x020fea0003c00000 */
[----:B------:R0:W1:Y:S02]  /*11d50*/  SHFL.IDX P6, R14, R13, R12, R11 ;  /* 0x0000000c0d0e7389 */ /* 0x00006400000c000b */
[----:B01---5:R-:W-:Y:S01]  /*11d60*/  ENDCOLLECTIVE ;  /* 0x000000000000791b */ /* 0x023fe20003800000 */
.L_x_2403:
[----:B------:R-:W-:Y:S02]  /*11d70*/  IMAD R2, R2, 0x80, R10 ;  /* 0x0000008002027824 */ /* 0x000fe400078e020a */
[----:B------:R-:W-:Y:S01]  /*11d80*/  IMAD.MOV.U32 R13, RZ, RZ, R0 ;  /* 0x000000ffff0d7224 */ /* 0x000fe200078e0000 */
[----:B------:R-:W-:-:S07]  /*11d90*/  MOV R5, R14 ;  /* 0x0000000e00057202 */ /* 0x000fce0000000f00 */
[----:B------:R-:W-:Y:S05]  /*11da0*/  WARPSYNC.COLLECTIVE R15, `(.L_x_2404) ;  /* 0x000000000f087348 */ /* 0x000fea0003c00000 */
[----:B------:R0:W1:Y:S02]  /*11db0*/  SHFL.IDX P6, R14, R13, R12, R11 ;  /* 0x0000000c0d0e7389 */ /* 0x00006400000c000b */
[----:B01----:R-:W-:Y:S01]  /*11dc0*/  ENDCOLLECTIVE ;  /* 0x000000000000791b */ /* 0x003fe20003800000 */
.L_x_2404:
        /* <DEDUP_REMOVED lines=8> */
[----:B------:R-:W-:-:S04]  /*11e50*/  @!P4 IMAD.X R5, RZ, RZ, R5, P3 ;  /* 0x000000ffff05c224 */ /* 0x000fc800018e0605 */
        /* <DEDUP_REMOVED lines=12> */
.L_x_2405:
[----:B------:R-:W-:Y:S02]  /*11f20*/  IMAD.MOV.U32 R13, RZ, RZ, R0 ;  /* 0x000000ffff0d7224 */ /* 0x000fe400078e0000 */
[----:B------:R-:W-:-:S07]  /*11f30*/  IMAD.MOV.U32 R5, RZ, RZ, R14 ;  /* 0x000000ffff057224 */ /* 0x000fce00078e000e */
[----:B------:R-:W-:Y:S05]  /*11f40*/  WARPSYNC.COLLECTIVE R15, `(.L_x_2406) ;  /* 0x000000000f087348 */ /* 0x000fea0003c00000 */
[----:B------:R0:W1:Y:S02]  /*11f50*/  SHFL.IDX P6, R14, R13, R12, R11 ;  /* 0x0000000c0d0e7389 */ /* 0x00006400000c000b */
[----:B01----:R-:W-:Y:S01]  /*11f60*/  ENDCOLLECTIVE ;  /* 0x000000000000791b */ /* 0x003fe20003800000 */
.L_x_2406:
[----:B------:R-:W-:Y:S01]  /*11f70*/  ULDC.64 UR4, c[0x0][0x208] ;  /* 0x0000820000047ab9 */ /* 0x000fe20000000a00 */
[----:B------:R-:W-:Y:S02]  /*11f80*/  IMAD.MOV.U32 R13, RZ, RZ, R4 ;  /* 0x000000ffff0d7224 */ /* 0x000fe400078e0004 */
[----:B------:R-:W-:Y:S02]  /*11f90*/  IMAD.MOV.U32 R12, RZ, RZ, 0x2 ;  /* 0x00000002ff0c7424 */ /* 0x000fe400078e00ff */
[----:B------:R-:W-:-:S05]  /*11fa0*/  IMAD.MOV.U32 R6, RZ, RZ, R14 ;  /* 0x000000ffff067224 */ /* 0x000fca00078e000e */
[----:B------:R-:W-:-:S05]  /*11fb0*/  @!P4 LEA R6, P3, R9, R6, 0x1 ;  /* 0x000000060906c211 */ /* 0x000fca00078608ff */
[----:B------:R-:W-:-:S05]  /*11fc0*/  @!P4 IMAD.X R5, RZ, RZ, R5, P3 ;  /* 0x000000ffff05c224 */ /* 0x000fca00018e0605 */
[----:B------:R-:W-:Y:S01]  /*11fd0*/  @!P4 MOV R7, R5 ;  /* 0x000000050007c202 */ /* 0x000fe20000000f00 */
[----:B------:R-:W-:-:S04]  /*11fe0*/  VIADD R5, R2, 0x20 ;  /* 0x0000002002057836 */ /* 0x000fc80000000000 */
        /* <DEDUP_REMOVED lines=10> */
.L_x_2407:
[----:B------:R-:W-:Y:S02]  /*12090*/  IMAD.MOV.U32 R13, RZ, RZ, R0 ;  /* 0x000000ffff0d7224 */ /* 0x000fe400078e0000 */
[----:B------:R-:W-:-:S07]  /*120a0*/  IMAD.MOV.U32 R5, RZ, RZ, R14 ;  /* 0x000000ffff057224 */ /* 0x000fce00078e000e */
[----:B------:R-:W-:Y:S05]  /*120b0*/  WARPSYNC.COLLECTIVE R15, `(.L_x_2408) ;  /* 0x000000000f087348 */ /* 0x000fea0003c00000 */
[----:B------:R0:W1:Y:S02]  /*120c0*/  SHFL.IDX P6, R14, R13, R12, R11 ;  /* 0x0000000c0d0e7389 */ /* 0x00006400000c000b */
[----:B01----:R-:W-:Y:S01]  /*120d0*/  ENDCOLLECTIVE ;  /* 0x000000000000791b */ /* 0x003fe20003800000 */
.L_x_2408:
[----:B------:R-:W-:Y:S01]  /*120e0*/  ULDC.64 UR4, c[0x0][0x208] ;  /* 0x0000820000047ab9 */ /* 0x000fe20000000a00 */
[----:B------:R-:W-:Y:S02]  /*120f0*/  IMAD.MOV.U32 R13, RZ, RZ, R4 ;  /* 0x000000ffff0d7224 */ /* 0x000fe400078e0004 */
[----:B------:R-:W-:Y:S02]  /*12100*/  IMAD.MOV.U32 R12, RZ, RZ, 0x3 ;  /* 0x00000003ff0c7424 */ /* 0x000fe400078e00ff */
[----:B------:R-:W-:-:S05]  /*12110*/  IMAD.MOV.U32 R6, RZ, RZ, R14 ;  /* 0x000000ffff067224 */ /* 0x000fca00078e000e */
        /* <DEDUP_REMOVED lines=14> */
.L_x_2409:
[----:B------:R-:W-:Y:S02]  /*12200*/  IMAD.MOV.U32 R13, RZ, RZ, R0 ;  /* 0x000000ffff0d7224 */ /* 0x000fe400078e0000 */
[----:B------:R-:W-:-:S07]  /*12210*/  IMAD.MOV.U32 R5, RZ, RZ, R14 ;  /* 0x000000ffff057224 */ /* 0x000fce00078e000e */
[----:B------:R-:W-:Y:S05]  /*12220*/  WARPSYNC.COLLECTIVE R15, `(.L_x_2410) ;  /* 0x000000000f087348 */ /* 0x000fea0003c00000 */
[----:B------:R0:W1:Y:S02]  /*12230*/  SHFL.IDX P6, R14, R13, R12, R11 ;  /* 0x0000000c0d0e7389 */ /* 0x00006400000c000b */
[----:B01----:R-:W-:Y:S01]  /*12240*/  ENDCOLLECTIVE ;  /* 0x000000000000791b */ /* 0x003fe20003800000 */
.L_x_2410:
[----:B------:R-:W-:Y:S01]  /*12250*/  ULDC.64 UR4, c[0x0][0x208] ;  /* 0x0000820000047ab9 */ /* 0x000fe20000000a00 */
[----:B------:R-:W-:Y:S02]  /*12260*/  IMAD.MOV.U32 R13, RZ, RZ, R4 ;  /* 0x000000ffff0d7224 */ /* 0x000fe400078e0004 */
[----:B------:R-:W-:Y:S01]  /*12270*/  IMAD.MOV.U32 R12, RZ, RZ, 0x4 ;  /* 0x00000004ff0c7424 */ /* 0x000fe200078e00ff */
[----:B------:R-:W-:-:S04]  /*12280*/  MOV R6, R14 ;  /* 0x0000000e00067202 */ /* 0x000fc80000000f00 */
        /* <DEDUP_REMOVED lines=14> */
.L_x_2411:
[----:B------:R-:W-:Y:S02]  /*12370*/  IMAD.MOV.U32 R13, RZ, RZ, R0 ;  /* 0x000000ffff0d7224 */ /* 0x000fe400078e0000 */
[----:B------:R-:W-:-:S07]  /*12380*/  IMAD.MOV.U32 R5, RZ, RZ, R14 ;  /* 0x000000ffff057224 */ /* 0x000fce00078e000e */
[----:B------:R-:W-:Y:S05]  /*12390*/  WARPSYNC.COLLECTIVE R15, `(.L_x_2412) ;  /* 0x000000000f087348 */ /* 0x000fea0003c00000 */
[----:B------:R0:W1:Y:S02]  /*123a0*/  SHFL.IDX P6, R14, R13, R12, R11 ;  /* 0x0000000c0d0e7389 */ /* 0x00006400000c000b */
[----:B01----:R-:W-:Y:S01]  /*123b0*/  ENDCOLLECTIVE ;  /* 0x000000000000791b */ /* 0x003fe20003800000 */
.L_x_2412:
        /* <DEDUP_REMOVED lines=18> */
.L_x_2413:
[----:B------:R-:W-:Y:S01]  /*124e0*/  IMAD.MOV.U32 R13, RZ, RZ, R0 ;  /* 0x000000ffff0d7224 */ /* 0x000fe200078e0000 */
[----:B------:R-:W-:-:S07]  /*124f0*/  MOV R5, R14 ;  /* 0x0000000e00057202 */ /* 0x000fce0000000f00 */
[----:B------:R-:W-:Y:S05]  /*12500*/  WARPSYNC.COLLECTIVE R15, `(.L_x_2414) ;  /* 0x000000000f087348 */ /* 0x000fea0003c00000 */
[----:B------:R0:W1:Y:S02]  /*12510*/  SHFL.IDX P6, R14, R13, R12, R11 ;  /* 0x0000000c0d0e7389 */ /* 0x00006400000c000b */
[----:B01----:R-:W-:Y:S01]  /*12520*/  ENDCOLLECTIVE ;  /* 0x000000000000791b */ /* 0x003fe20003800000 */
.L_x_2414:
        /* <DEDUP_REMOVED lines=18> */
.L_x_2415:
[----:B------:R-:W-:Y:S02]  /*12650*/  IMAD.MOV.U32 R13, RZ, RZ, R0 ;  /* 0x000000ffff0d7224 */ /* 0x000fe400078e0000 */
[----:B------:R-:W-:-:S07]  /*12660*/  IMAD.MOV.U32 R5, RZ, RZ, R14 ;  /* 0x000000ffff057224 */ /* 0x000fce00078e000e */
[----:B------:R-:W-:Y:S05]  /*12670*/  WARPSYNC.COLLECTIVE R15, `(.L_x_2416) ;  /* 0x000000000f087348 */ /* 0x000fea0003c00000 */
[----:B------:R0:W1:Y:S02]  /*12680*/  SHFL.IDX P6, R14, R13, R12, R11 ;  /* 0x0000000c0d0e7389 */ /* 0x00006400000c000b */
[----:B01----:R-:W-:Y:S01]  /*12690*/  ENDCOLLECTIVE ;  /* 0x000000000000791b */ /* 0x003fe20003800000 */
.L_x_2416:
[----:B------:R-:W-:Y:S01]  /*126a0*/  ULDC.64 UR4, c[0x0][0x208] ;  /* 0x0000820000047ab9 */ /* 0x000fe20000000a00 */
[----:B------:R-:W-:Y:S01]  /*126b0*/  IMAD.MOV.U32 R13, RZ, RZ, R4 ;  /* 0x000000ffff0d7224 */ /* 0x000fe200078e0004 */
[----:B------:R-:W-:Y:S01]  /*126c0*/  MOV R12, 0x7 ;  /* 0x00000007000c7802 */ /* 0x000fe20000000f00 */
[----:B------:R-:W-:-:S05]  /*126d0*/  IMAD.MOV.U32 R6, RZ, RZ, R14 ;  /* 0x000000ffff067224 */ /* 0x000fca00078e000e */
[----:B------:R-:W-:-:S05]  /*126e0*/  @!P4 LEA R6, P3, R9, R6, 0x1 ;  /* 0x000000060906c211 */ /* 0x000fca00078608ff */
[----:B------:R-:W-:-:S04]  /*126f0*/  @!P4 IMAD.X R5, RZ, RZ, R5, P3 ;  /* 0x000000ffff05c224 */ /* 0x000fc800018e0605 */
        /* <DEDUP_REMOVED lines=10> */
.L_x_2417:
[----:B------:R-:W-:Y:S02]  /*127a0*/  IMAD.MOV.U32 R13, RZ, RZ, R0 ;  /* 0x000000ffff0d7224 */ /* 0x000fe400078e0000 */
[----:B------:R-:W-:-:S07]  /*127b0*/  IMAD.MOV.U32 R4, RZ, RZ, R14 ;  /* 0x000000ffff047224 */ /* 0x000fce00078e000e */
[----:B------:R-:W-:Y:S05]  /*127c0*/  WARPSYNC.COLLECTIVE R15, `(.L_x_2418) ;  /* 0x000000000f087348 */ /* 0x000fea0003c00000 */
[----:B------:R0:W1:Y:S02]  /*127d0*/  SHFL.IDX P6, R14, R13, R12, R11 ;  /* 0x0000000c0d0e7389 */ /* 0x00006400000c000b */
[----:B01----:R-:W-:Y:S01]  /*127e0*/  ENDCOLLECTIVE ;  /* 0x000000000000791b */ /* 0x003fe20003800000 */
.L_x_2418:
[----:B------:R-:W-:Y:S01]  /*127f0*/  IMAD.MOV.U32 R0, RZ, RZ, R14 ;  /* 0x000000ffff007224 */ /* 0x000fe200078e000e */
[----:B------:R-:W-:Y:S06]  /*12800*/  BRA `(.L_x_2419) ;  /* 0xffffffc000ec7947 */ /* 0x000fec000383ffff */
.L_x_2317:
[----:B0-----:R0:W1:Y:S02]  /*12810*/  SYNCS.PHASECHK.TRANS64.TRYWAIT P0, [R17+URZ+0x34820], R0 ;  /* 0x03482000110075a7 */ /* 0x001064000800017f */
[----:B-1----:R-:W-:Y:S05]  /*12820*/  @!P0 NANOSLEEP.SYNCS 0x989680 ;  /* 0x009896800000895d */ /* 0x002fea0003900000 */
[----:B------:R-:W1:Y:S02]  /*12830*/  @!P0 SYNCS.PHASECHK.TRANS64 P0, [R17+URZ+0x34820], R0 ;  /* 0x03482000110085a7 */ /* 0x000e64000800007f */
[----:B-1----:R-:W-:Y:S05]  /*12840*/  @!P0 BRA `(.L_x_2317) ;  /* 0xfffffffc00f08947 */ /* 0x002fea000383ffff */
[----:B------:R-:W-:Y:S05]  /*12850*/  BRA `(.L_x_2420) ;  /* 0xffffffc400647947 */ /* 0x000fea000383ffff */
.L_x_2324:
[----:B0-----:R0:W1:Y:S02]  /*12860*/  SYNCS.PHASECHK.TRANS64.TRYWAIT P0, [R2+URZ+0x34840], R3 ;  /* 0x03484003020075a7 */ /* 0x001064000800017f */
[----:B-1----:R-:W-:Y:S05]  /*12870*/  @!P0 NANOSLEEP.SYNCS 0x989680 ;  /* 0x009896800000895d */ /* 0x002fea0003900000 */
[----:B------:R-:W1:Y:S02]  /*12880*/  @!P0 SYNCS.PHASECHK.TRANS64 P0, [R2+URZ+0x34840], R3 ;  /* 0x03484003020085a7 */ /* 0x000e64000800007f */
[----:B-1----:R-:W-:Y:S05]  /*12890*/  @!P0 BRA `(.L_x_2324) ;  /* 0xfffffffc00f08947 */ /* 0x002fea000383ffff */
[----:B------:R-:W-:Y:S05]  /*128a0*/  BRA `(.L_x_2421) ;  /* 0xffffffc800207947 */ /* 0x000fea000383ffff */
.L_x_2331:
[----:B0-----:R0:W1:Y:S02]  /*128b0*/  SYNCS.PHASECHK.TRANS64.TRYWAIT P0, [R3+URZ+0x60], R2 ;  /* 0x00006002030075a7 */ /* 0x001064000800017f */
[----:B-1----:R-:W-:Y:S05]  /*128c0*/  @!P0 NANOSLEEP.SYNCS 0x989680 ;  /* 0x009896800000895d */ /* 0x002fea0003900000 */
[----:B------:R-:W1:Y:S02]  /*128d0*/  @!P0 SYNCS.PHASECHK.TRANS64 P0, [R3+URZ+0x60], R2 ;  /* 0x00006002030085a7 */ /* 0x000e64000800007f */
[----:B-1----:R-:W-:Y:S05]  /*128e0*/  @!P0 BRA `(.L_x_2331) ;  /* 0xfffffffc00f08947 */ /* 0x002fea000383ffff */
[----:B------:R-:W-:Y:S05]  /*128f0*/  BRA `(.L_x_2422) ;  /* 0xffffffcc00247947 */ /* 0x000fea000383ffff */
.L_x_2341:
[----:B--2---:R2:W3:Y:S02]  /*12900*/  SYNCS.PHASECHK.TRANS64.TRYWAIT P0, [R3+URZ+0x34840], R2 ;  /* 0x03484002030075a7 */ /* 0x0044e4000800017f */
[----:B---3--:R-:W-:Y:S05]  /*12910*/  @!P0 NANOSLEEP.SYNCS 0x989680 ;  /* 0x009896800000895d */ /* 0x008fea0003900000 */
[----:B------:R-:W3:Y:S02]  /*12920*/  @!P0 SYNCS.PHASECHK.TRANS64 P0, [R3+URZ+0x34840], R2 ;  /* 0x03484002030085a7 */ /* 0x000ee4000800007f */
[----:B---3--:R-:W-:Y:S05]  /*12930*/  @!P0 BRA `(.L_x_2341) ;  /* 0xfffffffc00f08947 */ /* 0x008fea000383ffff */
[----:B------:R-:W-:Y:S05]  /*12940*/  BRA `(.L_x_2423) ;  /* 0xffffffd000a87947 */ /* 0x000fea000383ffff */
.L_x_2348:
[----:B0-----:R0:W1:Y:S02]  /*12950*/  SYNCS.PHASECHK.TRANS64.TRYWAIT P0, [R2+URZ+0x60], R3 ;  /* 0x00006003020075a7 */ /* 0x001064000800017f */
[----:B-1----:R-:W-:Y:S05]  /*12960*/  @!P0 NANOSLEEP.SYNCS 0x989680 ;  /* 0x009896800000895d */ /* 0x002fea0003900000 */
[----:B------:R-:W1:Y:S02]  /*12970*/  @!P0 SYNCS.PHASECHK.TRANS64 P0, [R2+URZ+0x60], R3 ;  /* 0x00006003020085a7 */ /* 0x000e64000800007f */
[----:B-1----:R-:W-:Y:S05]  /*12980*/  @!P0 BRA `(.L_x_2348) ;  /* 0xfffffffc00f08947 */ /* 0x002fea000383ffff */
[----:B------:R-:W-:Y:S05]  /*12990*/  BRA `(.L_x_2424) ;  /* 0xffffffd400b47947 */ /* 0x000fea000383ffff */
.L_x_2357:
[----:B---3--:R3:W4:Y:S02]  /*129a0*/  SYNCS.PHASECHK.TRANS64.TRYWAIT P0, [R2+URZ+0x34840], R3 ;  /* 0x03484003020075a7 */ /* 0x008724000800017f */
[----:B----4-:R-:W-:Y:S05]  /*129b0*/  @!P0 NANOSLEEP.SYNCS 0x989680 ;  /* 0x009896800000895d */ /* 0x010fea0003900000 */
[----:B------:R-:W4:Y:S02]  /*129c0*/  @!P0 SYNCS.PHASECHK.TRANS64 P0, [R2+URZ+0x34840], R3 ;  /* 0x03484003020085a7 */ /* 0x000f24000800007f */
[----:B----4-:R-:W-:Y:S05]  /*129d0*/  @!P0 BRA `(.L_x_2357) ;  /* 0xfffffffc00f08947 */ /* 0x010fea000383ffff */
[----:B------:R-:W-:Y:S05]  /*129e0*/  BRA `(.L_x_2425) ;  /* 0xffffffdc000c7947 */ /* 0x000fea000383ffff */
.L_x_2364:
[----:B0-----:R0:W1:Y:S02]  /*129f0*/  SYNCS.PHASECHK.TRANS64.TRYWAIT P0, [R2+URZ+0x60], R5 ;  /* 0x00006005020075a7 */ /* 0x001064000800017f */
[----:B-1----:R-:W-:Y:S05]  /*12a00*/  @!P0 NANOSLEEP.SYNCS 0x989680 ;  /* 0x009896800000895d */ /* 0x002fea0003900000 */
[----:B------:R-:W1:Y:S02]  /*12a10*/  @!P0 SYNCS.PHASECHK.TRANS64 P0, [R2+URZ+0x60], R5 ;  /* 0x00006005020085a7 */ /* 0x000e64000800007f */
[----:B-1----:R-:W-:Y:S05]  /*12a20*/  @!P0 BRA `(.L_x_2364) ;  /* 0xfffffffc00f08947 */ /* 0x002fea000383ffff */
[----:B------:R-:W-:Y:S05]  /*12a30*/  BRA `(.L_x_2426) ;  /* 0xffffffe000187947 */ /* 0x000fea000383ffff */
.L_x_2375:
[----:B0-----:R0:W2:Y:S02]  /*12a40*/  SYNCS.PHASECHK.TRANS64.TRYWAIT P0, [R0+URZ+0x34860], R3 ;  /* 0x03486003000075a7 */ /* 0x0010a4000800017f */
[----:B--2---:R-:W-:Y:S05]  /*12a50*/  @!P0 NANOSLEEP.SYNCS 0x989680 ;  /* 0x009896800000895d */ /* 0x004fea0003900000 */
[----:B------:R-:W2:Y:S02]  /*12a60*/  @!P0 SYNCS.PHASECHK.TRANS64 P0, [R0+URZ+0x34860], R3 ;  /* 0x03486003000085a7 */ /* 0x000ea4000800007f */
[----:B--2---:R-:W-:Y:S05]  /*12a70*/  @!P0 BRA `(.L_x_2375) ;  /* 0xfffffffc00f08947 */ /* 0x004fea000383ffff */
[----:B------:R-:W-:Y:S05]  /*12a80*/  BRA `(.L_x_2427) ;  /* 0xffffffe4005c7947 */ /* 0x000fea000383ffff */
.L_x_2382:
[----:B------:R-:W-:Y:S01]  /*12a90*/  BSSY B0, `(.L_x_2428) ;  /* 0x0000008000007945 */ /* 0x000fe20003800000 */
[----:B-----5:R-:W-:Y:S02]  /*12aa0*/  IMAD.MOV.U32 R13, RZ, RZ, R2 ;  /* 0x000000ffff0d7224 */ /* 0x020fe400078e0002 */
[----:B------:R-:W-:Y:S02]  /*12ab0*/  IMAD.MOV.U32 R12, RZ, RZ, RZ ;  /* 0x000000ffff0c7224 */ /* 0x000fe400078e00ff */
[----:B------:R-:W-:Y:S02]  /*12ac0*/  IMAD.MOV.U32 R11, RZ, RZ, 0x1f ;  /* 0x0000001fff0b7424 */ /* 0x000fe400078e00ff */
[----:B------:R-:W-:-:S07]  /*12ad0*/  IMAD.MOV.U32 R15, RZ, RZ, -0x1 ;  /* 0xffffffffff0f7424 */ /* 0x000fce00078e00ff */
[----:B-12---:R-:W-:Y:S05]  /*12ae0*/  WARPSYNC.COLLECTIVE R15, `(.L_x_2429) ;  /* 0x000000000f087348 */ /* 0x006fea0003c00000 */
[----:B------:R0:W3:Y:S02]  /*12af0*/  SHFL.IDX P6, R14, R13, R12, R11 ;  /* 0x0000000c0d0e7389 */ /* 0x0000e400000c000b */
[----:B0123--:R-:W-:Y:S01]  /*12b00*/  ENDCOLLECTIVE ;  /* 0x000000000000791b */ /* 0x00ffe20003800000 */
.L_x_2429:
[----:B------:R-:W-:Y:S05]  /*12b10*/  BSYNC B0 ;  /* 0x0000000000007941 */ /* 0x000fea0003800000 */
.L_x_2428:
[----:B------:R-:W-:Y:S05]  /*12b20*/  BRA `(.L_x_2430) ;  /* 0xffffffe800547947 */ /* 0x000fea000383ffff */
.L_x_2385:
[----:B0-----:R0:W1:Y:S02]  /*12b30*/  SYNCS.PHASECHK.TRANS64.TRYWAIT P0, [R0+URZ+0x34820], R3 ;  /* 0x03482003000075a7 */ /* 0x001064000800017f */
[----:B-1----:R-:W-:Y:S05]  /*12b40*/  @!P0 NANOSLEEP.SYNCS 0x989680 ;  /* 0x009896800000895d */ /* 0x002fea0003900000 */
[----:B------:R-:W1:Y:S02]  /*12b50*/  @!P0 SYNCS.PHASECHK.TRANS64 P0, [R0+URZ+0x34820], R3 ;  /* 0x03482003000085a7 */ /* 0x000e64000800007f */
[----:B-1----:R-:W-:Y:S05]  /*12b60*/  @!P0 BRA `(.L_x_2385) ;  /* 0xfffffffc00f08947 */ /* 0x002fea000383ffff */
[----:B------:R-:W-:Y:S05]  /*12b70*/  BRA `(.L_x_2431) ;  /* 0xffffffe800a07947 */ /* 0x000fea000383ffff */
.L_x_2386:
        /* <DEDUP_REMOVED lines=11> */
.L_x_2433:
[----:B------:R-:W-:Y:S05]  /*12c30*/  BSYNC B0 ;  /* 0x0000000000007941 */ /* 0x000fea0003800000 */
.L_x_2432:
[----:B------:R-:W-:Y:S05]  /*12c40*/  BRA `(.L_x_2434) ;  /* 0xffffffe800887947 */ /* 0x000fea000383ffff */
.L_x_2389:
[----:B------:R-:W-:Y:S01]  /*12c50*/  BSSY B1, `(.L_x_2435) ;  /* 0x0000006000017945 */ /* 0x000fe20003800000 */
[----:B------:R-:W-:-:S07]  /*12c60*/  IMAD.MOV.U32 R15, RZ, RZ, -0x1 ;  /* 0xffffffffff0f7424 */ /* 0x000fce00078e00ff */
[----:B01----:R-:W-:Y:S05]  /*12c70*/  WARPSYNC.COLLECTIVE R15, `(.L_x_2436) ;  /* 0x000000000f0c7348 */ /* 0x003fea0003c00000 */
[----:B------:R-:W-:Y:S02]  /*12c80*/  ELECT P6, UR62, PT ;  /* 0x00000000003e782f */ /* 0x000fe400038c0000 */
[----:B------:R-:W-:Y:S01]  /*12c90*/  MOV R14, UR62 ;  /* 0x0000003e000e7c02 */ /* 0x000fe20008000f00 */
[----:B01----:R-:W-:Y:S10]  /*12ca0*/  ENDCOLLECTIVE ;  /* 0x000000000000791b */ /* 0x003ff40003800000 */
.L_x_2436:
[----:B------:R-:W-:Y:S05]  /*12cb0*/  BSYNC B1 ;  /* 0x0000000000017941 */ /* 0x000fea0003800000 */
.L_x_2435:
[----:B------:R-:W-:Y:S05]  /*12cc0*/  BRA `(.L_x_2437) ;  /* 0xffffffe800807947 */ /* 0x000fea000383ffff */
.L_x_2391:
[----:B0-----:R0:W1:Y:S02]  /*12cd0*/  SYNCS.PHASECHK.TRANS64.TRYWAIT P0, [R6+URZ], R5 ;  /* 0x00000005060075a7 */ /* 0x001064000800017f */
[----:B-1----:R-:W-:Y:S05]  /*12ce0*/  @!P0 NANOSLEEP.SYNCS 0x989680 ;  /* 0x009896800000895d */ /* 0x002fea0003900000 */
[----:B------:R-:W1:Y:S02]  /*12cf0*/  @!P0 SYNCS.PHASECHK.TRANS64 P0, [R6+URZ], R5 ;  /* 0x00000005060085a7 */ /* 0x000e64000800007f */
[----:B-1----:R-:W-:Y:S05]  /*12d00*/  @!P0 BRA `(.L_x_2391) ;  /* 0xfffffffc00f08947 */ /* 0x002fea000383ffff */
[----:B------:R-:W-:Y:S05]  /*12d10*/  BRA `(.L_x_2438) ;  /* 0xffffffe800c07947 */ /* 0x000fea000383ffff */
.L_x_2392:
[----:B-1----:R1:W2:Y:S02]  /*12d20*/  SYNCS.PHASECHK.TRANS64.TRYWAIT P0, [R3+URZ], R2 ;  /* 0x00000002030075a7 */ /* 0x0022a4000800017f */
[----:B--2---:R-:W-:Y:S05]  /*12d30*/  @!P0 NANOSLEEP.SYNCS 0x989680 ;  /* 0x009896800000895d */ /* 0x004fea0003900000 */
[----:B------:R-:W2:Y:S02]  /*12d40*/  @!P0 SYNCS.PHASECHK.TRANS64 P0, [R3+URZ], R2 ;  /* 0x00000002030085a7 */ /* 0x000ea4000800007f */
[----:B--2---:R-:W-:Y:S05]  /*12d50*/  @!P0 BRA `(.L_x_2392) ;  /* 0xfffffffc00f08947 */ /* 0x004fea000383ffff */
[----:B------:R-:W-:Y:S05]  /*12d60*/  BRA `(.L_x_2439) ;  /* 0xffffffe800b47947 */ /* 0x000fea000383ffff */
.L_x_2394:
[----:B-1----:R1:W2:Y:S02]  /*12d70*/  SYNCS.PHASECHK.TRANS64.TRYWAIT P0, [R18+URZ], R5 ;  /* 0x00000005120075a7 */ /* 0x0022a4000800017f */
[----:B--2---:R-:W-:Y:S05]  /*12d80*/  @!P0 NANOSLEEP.SYNCS 0x989680 ;  /* 0x009896800000895d */ /* 0x004fea0003900000 */
[----:B------:R-:W2:Y:S02]  /*12d90*/  @!P0 SYNCS.PHASECHK.TRANS64 P0, [R18+URZ], R5 ;  /* 0x00000005120085a7 */ /* 0x000ea4000800007f */
[----:B--2---:R-:W-:Y:S05]  /*12da0*/  @!P0 BRA `(.L_x_2394) ;  /* 0xfffffffc00f08947 */ /* 0x004fea000383ffff */
[----:B------:R-:W-:Y:S05]  /*12db0*/  BRA `(.L_x_2440) ;  /* 0xffffffe800b87947 */ /* 0x000fea000383ffff */
.L_x_2441:
        /* <DEDUP_REMOVED lines=12> */
.L_x_15281:


//--------------------- .text._ZN7cutlass13device_kernelIN5flash11enable_sm90INS1_16FlashAttnFwdSm90INS1_25CollectiveMainloopFwdSm90ILi2EN4cute5tupleIJNS5_1CILi1EEES8_S8_EEENS6_IJNS7_ILi128EEESA_NS7_ILi192EEEEEELi128ENS_10bfloat16_tEfNS_4arch4Sm90ELb1ELb0ELb1ELb1ELb0ELb0ELb0ELb1ELb1ELb1ELb0ELb0EEENS1_21CollectiveEpilogueFwdINS6_IJSA_SA_SA_EEES9_SD_SF_Li256ELb1ELb1ELb0ELb0EEENS1_36VarlenDynamicPersistentTileSchedulerILi128ELi128ELi256ELi128ELb0ELb1ELb1ELb1ELb1ELb1EEEEEEEEEvNT_6ParamsE --------------------------
	.section	.text._ZN7cutlass13device_kernelIN5flash11enable_sm90INS1_16FlashAttnFwdSm90INS1_25CollectiveMainloopFwdSm90ILi2EN4cute5tupleIJNS5_1CILi1EEES8_S8_EEENS6_IJNS7_ILi128EEESA_NS7_ILi192EEEEEELi128ENS_10bfloat16_tEfNS_4arch4Sm90ELb1ELb0ELb1ELb1ELb0ELb0ELb0ELb1ELb1ELb1ELb0ELb0EEENS1_21CollectiveEpilogueFwdINS6_IJSA_SA_SA_EEES9_SD_SF_Li256ELb1ELb1ELb0ELb0EEENS1_36VarlenDynamicPersistentTileSchedulerILi128ELi128ELi256ELi128ELb0ELb1ELb1ELb1ELb1ELb1EEEEEEEEEvNT_6ParamsE,"ax",@progbits
	.align	128
.text._ZN7cutlass13device_kernelIN5flash11enable_sm90INS1_16FlashAttnFwdSm90INS1_25CollectiveMainloopFwdSm90ILi2EN4cute5tupleIJNS5_1CILi1EEES8_S8_EEENS6_IJNS7_ILi128EEESA_NS7_ILi192EEEEEELi128ENS_10bfloat16_tEfNS_4arch4Sm90ELb1ELb0ELb1ELb1ELb0ELb0ELb0ELb1ELb1ELb1ELb0ELb0EEENS1_21CollectiveEpilogueFwdINS6_IJSA_SA_SA_EEES9_SD_SF_Li256ELb1ELb1ELb0ELb0EEENS1_36VarlenDynamicPersistentTileSchedulerILi128ELi128ELi256ELi128ELb0ELb1ELb1ELb1ELb1ELb1EEEEEEEEEvNT_6ParamsE:
        .type           _ZN7cutlass13device_kernelIN5flash11enable_sm90INS1_16FlashAttnFwdSm90INS1_25CollectiveMainloopFwdSm90ILi2EN4cute5tupleIJNS5_1CILi1EEES8_S8_EEENS6_IJNS7_ILi128EEESA_NS7_ILi192EEEEEELi128ENS_10bfloat16_tEfNS_4arch4Sm90ELb1ELb0ELb1ELb1ELb0ELb0ELb0ELb1ELb1ELb1ELb0ELb0EEENS1_21CollectiveEpilogueFwdINS6_IJSA_SA_SA_EEES9_SD_SF_Li256ELb1ELb1ELb0ELb0EEENS1_36VarlenDynamicPersistentTileSchedulerILi128ELi128ELi256ELi128ELb0ELb1ELb1ELb1ELb1ELb1EEEEEEEEEvNT_6ParamsE,@function
        .size           _ZN7cutlass13device_kernelIN5flash11enable_sm90INS1_16FlashAttnFwdSm90INS1_25CollectiveMainloopFwdSm90ILi2EN4cute5tupleIJNS5_1CILi1EEES8_S8_EEENS6_IJNS7_ILi128EEESA_NS7_ILi192EEEEEELi128ENS_10bfloat16_tEfNS_4arch4Sm90ELb1ELb0ELb1ELb1ELb0ELb0ELb0ELb1ELb1ELb1ELb0ELb0EEENS1_21CollectiveEpilogueFwdINS6_IJSA_SA_SA_EEES9_SD_SF_Li256ELb1ELb1ELb0ELb0EEENS1_36VarlenDynamicPersistentTileSchedulerILi128ELi128ELi256ELi128ELb0ELb1ELb1ELb1ELb1ELb1EEEEEEEEEvNT_6ParamsE,(.L_x_15282 - _ZN7cutlass13device_kernelIN5flash11enable_sm90INS1_16FlashAttnFwdSm90INS1_25CollectiveMainloopFwdSm90ILi2EN4cute5tupleIJNS5_1CILi1EEES8_S8_EEENS6_IJNS7_ILi128EEESA_NS7_ILi192EEEEEELi128ENS_10bfloat16_tEfNS_4arch4Sm90ELb1ELb0ELb1ELb1ELb0ELb0ELb0ELb1ELb1ELb1ELb0ELb0EEENS1_21CollectiveEpilogueFwdINS6_IJSA_SA_SA_EEES9_SD_SF_Li256ELb1ELb1ELb0ELb0EEENS1_36VarlenDynamicPersistentTileSchedulerILi128ELi128ELi256ELi128ELb0ELb1ELb1ELb1ELb1ELb1EEEEEEEEEvNT_6ParamsE)
        .other          _ZN7cutlass13device_kernelIN5flash11enable_sm90INS1_16FlashAttnFwdSm90INS1_25CollectiveMainloopFwdSm90ILi2EN4cute5tupleIJNS5_1CILi1EEES8_S8_EEENS6_IJNS7_ILi128EEESA_NS7_ILi192EEEEEELi128ENS_10bfloat16_tEfNS_4arch4Sm90ELb1ELb0ELb1ELb1ELb0ELb0ELb0ELb1ELb1ELb1ELb0ELb0EEENS1_21CollectiveEpilogueFwdINS6_IJSA_SA_SA_EEES9_SD_SF_Li256ELb1ELb1ELb0ELb0EEENS1_36VarlenDynamicPersistentTileSchedulerILi128ELi128ELi256ELi128ELb0ELb1ELb1ELb1ELb1ELb1EEEEEEEEEvNT_6ParamsE,@"STO_CUDA_ENTRY STV_DEFAULT"
_ZN7cutlass13device_kernelIN5flash11enable_sm90INS1_16FlashAttnFwdSm90INS1_25CollectiveMainloopFwdSm90ILi2EN4cute5tupleIJNS5_1CILi1EEES8_S8_EEENS6_IJNS7_ILi128EEESA_NS7_ILi192EEEEEELi128ENS_10bfloat16_tEfNS_4arch4Sm90ELb1ELb0ELb1ELb1ELb0ELb0ELb0ELb1ELb1ELb1ELb0ELb0EEENS1_21CollectiveEpilogueFwdINS6_IJSA_SA_SA_EEES9_SD_SF_Li256ELb1ELb1ELb0ELb0EEENS1_36VarlenDynamicPersistentTileSchedulerILi128ELi128ELi256ELi128ELb0ELb1ELb1ELb1ELb1ELb1EEEEEEEEEvNT_6ParamsE:
        /* <DEDUP_REMOVED lines=17> */
.L_x_2443:
[----:B------:R-:W-:Y:S05]  /*0110*/  BSYNC B0 ;  /* 0x0000000000007941 */ /* 0x000fea0003800000 */
.L_x_2442:
        /* <DEDUP_REMOVED lines=40> */
.L_x_2444:
        /* <DEDUP_REMOVED lines=22> */
.L_x_2445:
        /* <DEDUP_REMOVED lines=18> */
.L_x_2446:
        /* <DEDUP_REMOVED lines=22> */
.L_x_2447:
        /* <DEDUP_REMOVED lines=22> */
.L_x_2448:
        /* <DEDUP_REMOVED lines=8> */
.L_x_2450:
        /* <DEDUP_REMOVED lines=14> */
[----:B------:R-:W2:Y:S01]  /*0a40*/  LDL.LU R12, [R1+0x54] ;  /* 0x00005400010c7983 */ /* 0x000ea20000300800 */
[----:B------:R-:W1:Y:S02]  /*0a50*/  S2R R0, SR_TID.X ;  /* 0x0000000000007919 */ /* 0x000e640000002100 */
[----:B-1----:R-:W-:-:S05]  /*0a60*/  VIADD R198, R0, 0xffffff80 ;  /* 0xffffff8000c67836 */ /* 0x002fca0000000000 */
[----:B------:R-:W-:-:S04]  /*0a70*/  SHF.R.S32.HI R3, RZ, 0x1f, R198 ;  /* 0x0000001fff037819 */ /* 0x000fc800000114c6 */
[CC--:B------:R-:W-:Y:S02]  /*0a80*/  LEA.HI R0, R3.reuse, R198.reuse, RZ, 0x7 ;  /* 0x000000c603007211 */ /* 0x0c0fe400078f38ff */
[----:B0-----:R-:W-:Y:S02]  /*0a90*/  LEA.HI R2, R3, R198, RZ, 0x4 ;  /* 0x000000c603027211 */ /* 0x001fe400078f20ff */
[----:B------:R-:W-:Y:S02]  /*0aa0*/  LOP3.LUT R5, R0, 0xffffff80, RZ, 0xc0, !PT ;  /* 0xffffff8000057812 */ /* 0x000fe400078ec0ff */
[----:B------:R-:W-:-:S03]  /*0ab0*/  SHF.R.S32.HI R7, RZ, 0x4, R2 ;  /* 0x00000004ff077819 */ /* 0x000fc60000011402 */
[----:B------:R-:W-:Y:S01]  /*0ac0*/  IMAD.IADD R192, R198, 0x1, -R5 ;  /* 0x00000001c6c07824 */ /* 0x000fe200078e0a05 */
[C---:B------:R-:W-:Y:S02]  /*0ad0*/  LOP3.LUT R5, R2.reuse, 0x3fffff0, RZ, 0xc0, !PT ;  /* 0x03fffff002057812 */ /* 0x040fe400078ec0ff */
[----:B------:R-:W-:Y:S02]  /*0ae0*/  LEA.HI R2, R2, R7, RZ, 0x1 ;  /* 0x0000000702027211 */ /* 0x000fe400078f08ff */
[----:B------:R-:W-:Y:S02]  /*0af0*/  SHF.R.S32.HI R9, RZ, 0x1f, R192 ;  /* 0x0000001fff097819 */ /* 0x000fe400000114c0 */
[----:B------:R-:W-:Y:S02]  /*0b00*/  LEA.HI R4, R3, R198, RZ, 0x5 ;  /* 0x000000c603047211 */ /* 0x000fe400078f28ff */
[----:B------:R-:W-:Y:S02]  /*0b10*/  LEA.HI R6, R9, R192, RZ, 0x2 ;  /* 0x000000c009067211 */ /* 0x000fe400078f10ff */
[----:B------:R-:W-:-:S02]  /*0b20*/  LOP3.LUT R2, R2, 0x1ffffffe, RZ, 0xc0, !PT ;  /* 0x1ffffffe02027812 */ /* 0x000fc400078ec0ff */
[-C--:B------:R-:W-:Y:S01]  /*0b30*/  LEA.HI R10, R3, R198.reuse, RZ, 0x2 ;  /* 0x000000c6030a7211 */ /* 0x080fe200078f10ff */
[----:B------:R-:W-:Y:S01]  /*0b40*/  IMAD.SHL.U32 R4, R4, 0x20, RZ ;  /* 0x0000002004047824 */ /* 0x000fe200078e00ff */
[----:B------:R-:W-:Y:S01]  /*0b50*/  SHF.R.S32.HI R8, RZ, 0x2, R6 ;  /* 0x00000002ff087819 */ /* 0x000fe20000011406 */
[----:B------:R-:W-:Y:S01]  /*0b60*/  IMAD.IADD R2, R7, 0x1, -R2 ;  /* 0x0000000107027824 */ /* 0x000fe200078e0a02 */
[----:B------:R-:W-:Y:S02]  /*0b70*/  SHF.R.S32.HI R11, RZ, 0x1f, R6 ;  /* 0x0000001fff0b7819 */ /* 0x000fe40000011406 */
[----:B------:R-:W-:Y:S02]  /*0b80*/  LOP3.LUT R7, R10, 0xfffffffc, RZ, 0xc0, !PT ;  /* 0xfffffffc0a077812 */ /* 0x000fe400078ec0ff */
[----:B------:R-:W-:Y:S02]  /*0b90*/  LEA.HI R3, R3, R198, RZ, 0x3 ;  /* 0x000000c603037211 */ /* 0x000fe400078f18ff */
[----:B------:R-:W-:-:S02]  /*0ba0*/  LEA.HI R11, R11, R8, RZ, 0x3 ;  /* 0x000000080b0b7211 */ /* 0x000fc400078f18ff */
[----:B------:R-:W-:Y:S01]  /*0bb0*/  SHF.R.S32.HI R193, RZ, 0x7, R0 ;  /* 0x00000007ffc17819 */ /* 0x000fe20000011400 */
[----:B------:R-:W-:Y:S01]  /*0bc0*/  IMAD.IADD R5, R198, 0x1, -R5 ;  /* 0x00000001c6057824 */ /* 0x000fe200078e0a05 */
[----:B------:R-:W-:Y:S01]  /*0bd0*/  LOP3.LUT R4, R4, 0xfffffc00, RZ, 0xc0, !PT ;  /* 0xfffffc0004047812 */ /* 0x000fe200078ec0ff */
[----:B------:R-:W-:Y:S01]  /*0be0*/  IMAD.IADD R7, R198, 0x1, -R7 ;  /* 0x00000001c6077824 */ /* 0x000fe200078e0a07 */
[----:B------:R-:W-:Y:S02]  /*0bf0*/  LOP3.LUT R187, R3, 0xfffffff8, RZ, 0xc0, !PT ;  /* 0xfffffff803bb7812 */ /* 0x000fe400078ec0ff */
[----:B------:R-:W-:Y:S02]  /*0c00*/  LOP3.LUT R11, R11, 0xfffffff8, RZ, 0xc0, !PT ;  /* 0xfffffff80b0b7812 */ /* 0x000fe400078ec0ff */
[----:B------:R-:W-:Y:S02]  /*0c10*/  LEA.HI R9, R9, R192, RZ, 0x5 ;  /* 0x000000c009097211 */ /* 0x000fe400078f28ff */
[----:B------:R-:W-:Y:S01]  /*0c20*/  LEA.HI R0, R0, R193, RZ, 0x1 ;  /* 0x000000c100007211 */ /* 0x000fe200078f08ff */
[----:B------:R-:W-:Y:S01]  /*0c30*/  IMAD R5, R5, 0x40, R4 ;  /* 0x0000004005057824 */ /* 0x000fe200078e0204 */
[----:B------:R-:W-:Y:S01]  /*0c40*/  SHF.R.S32.HI R9, RZ, 0x5, R9 ;  /* 0x00000005ff097819 */ /* 0x000fe20000011409 */
[----:B------:R-:W-:Y:S01]  /*0c50*/  IMAD.IADD R187, R198, 0x1, -R187 ;  /* 0x00000001c6bb7824 */ /* 0x000fe200078e0abb */
[----:B------:R-:W-:Y:S01]  /*0c60*/  LEA.HI R4, R7, R7, RZ, 0x1 ;  /* 0x0000000707047211 */ /* 0x000fe200078f08ff */
[----:B------:R-:W-:Y:S01]  /*0c70*/  IMAD.IADD R8, R8, 0x1, -R11 ;  /* 0x0000000108087824 */ /* 0x000fe200078e0a0b */
[----:B------:R-:W-:Y:S01]  /*0c80*/  LOP3.LUT R0, R0, 0x3fffffe, RZ, 0xc0, !PT ;  /* 0x03fffffe00007812 */ /* 0x000fe200078ec0ff */
[----:B------:R-:W-:Y:S01]  /*0c90*/  IMAD.SHL.U32 R22, R187, 0x8, RZ ;  /* 0x00000008bb167824 */ /* 0x000fe200078e00ff */
[----:B------:R-:W-:Y:S01]  /*0ca0*/  LOP3.LUT R4, R4, 0x1ffffffe, RZ, 0xc0, !PT ;  /* 0x1ffffffe04047812 */ /* 0x000fe200078ec0ff */
[----:B------:R-:W-:-:S02]  /*0cb0*/  IMAD R9, R9, 0x10, R8 ;  /* 0x0000001009097824 */ /* 0x000fc400078e0208 */
[----:B------:R-:W-:Y:S01]  /*0cc0*/  IMAD.IADD R0, R193, 0x1, -R0 ;  /* 0x00000001c1007824 */ /* 0x000fe200078e0a00 */
[----:B------:R-:W-:Y:S01]  /*0cd0*/  LOP3.LUT R23, R6, 0x7ffffffc, RZ, 0xc0, !PT ;  /* 0x7ffffffc06177812 */ /* 0x000fe200078ec0ff */
[----:B------:R-:W-:Y:S02]  /*0ce0*/  VIADD R186, R22, 0x40 ;  /* 0x0000004016ba7836 */ /* 0x000fe40000000000 */
[----:B------:R-:W-:Y:S02]  /*0cf0*/  IMAD.IADD R7, R7, 0x1, -R4 ;  /* 0x0000000107077824 */ /* 0x000fe400078e0a04 */
[----:B------:R-:W-:Y:S01]  /*0d00*/  IMAD R194, R0, 0x40, R9 ;  /* 0x0000004000c27824 */ /* 0x000fe200078e0209 */
[----:B------:R-:W-:Y:S01]  /*0d10*/  MOV R191, RZ ;  /* 0x000000ff00bf7202 */ /* 0x000fe20000000f00 */
[----:B------:R-:W-:Y:S01]  /*0d20*/  IMAD R195, R2, 0x8, R5 ;  /* 0x0000000802c37824 */ /* 0x000fe200078e0205 */
[----:B------:R-:W-:Y:S01]  /*0d30*/  SHF.R.S32.HI R190, RZ, 0x3, R3 ;  /* 0x00000003ffbe7819 */ /* 0x000fe20000011403 */
[----:B------:R-:W-:Y:S01]  /*0d40*/  IMAD.IADD R23, R192, 0x1, -R23 ;  /* 0x00000001c0177824 */ /* 0x000fe200078e0a17 */
[----:B------:R-:W-:Y:S01]  /*0d50*/  SHF.R.S32.HI R197, RZ, 0x1f, R22 ;  /* 0x0000001fffc57819 */ /* 0x000fe20000011416 */
[----:B------:R-:W-:Y:S01]  /*0d60*/  IMAD R184, R7, 0x8, R194 ;  /* 0x0000000807b87824 */ /* 0x000fe200078e02c2 */
[----:B------:R-:W-:Y:S01]  /*0d70*/  SHF.R.S32.HI R196, RZ, 0x1f, R186 ;  /* 0x0000001fffc47819 */ /* 0x000fe200000114ba */
[----:B------:R-:W-:Y:S01]  /*0d80*/  UMOV UR38, URZ ;  /* 0x0000003f00267c82 */ /* 0x000fe20008000000 */
[----:B------:R-:W-:Y:S01]  /*0d90*/  UMOV UR36, URZ ;  /* 0x0000003f00247c82 */ /* 0x000fe20008000000 */
[----:B--2---:R-:W-:-:S07]  /*0da0*/  LOP3.LUT R19, R12, 0x1, RZ, 0xfc, !PT ;  /* 0x000000010c137812 */ /* 0x004fce00078efcff */
.L_x_2504:
[----:B0--3--:R-:W0:Y:S01]  /*0db0*/  LDC.64 R2, c[0x0][0xc88] ;  /* 0x00032200ff027b82 */ /* 0x009e220000000a00 */
[----:B------:R-:W-:Y:S01]  /*0dc0*/  ULDC.64 UR4, c[0x0][0xa28] ;  /* 0x00028a0000047ab9 */ /* 0x000fe20000000a00 */
[----:B------:R-:W-:Y:S01]  /*0dd0*/  ULDC.64 UR6, c[0x0][0xa18] ;  /* 0x0002860000067ab9 */ /* 0x000fe20000000a00 */
[----:B------:R-:W-:Y:S01]  /*0de0*/  IMAD.MOV.U32 R7, RZ, RZ, RZ ;  /* 0x000000ffff077224 */ /* 0x000fe200078e00ff */
[----:B------:R-:W-:Y:S01]  /*0df0*/  ULDC.64 UR8, c[0x0][0xa20] ;  /* 0x0002880000087ab9 */ /* 0x000fe20000000a00 */
[----:B0-----:R-:W-:-:S05]  /*0e00*/  IMAD.WIDE R2, R47, 0x4, R2 ;  /* 0x000000042f027825 */ /* 0x001fca00078e0202 */
[----:B--2---:R-:W2:Y:S01]  /*0e10*/  LDG.E R185, desc[UR56][R2.64] ;  /* 0x0000003802b97981 */ /* 0x004ea2000c1e1900 */
[----:B------:R-:W-:Y:S02]  /*0e20*/  ISETP.NE.U32.AND P0, PT, RZ, UR4, PT ;  /* 0x00000004ff007c0c */ /* 0x000fe4000bf05070 */
[----:B------:R-:W-:Y:S02]  /*0e30*/  ISETP.NE.U32.AND P1, PT, RZ, UR6, PT ;  /* 0x00000006ff007c0c */ /* 0x000fe4000bf25070 */
[----:B------:R-:W-:Y:S02]  /*0e40*/  ISETP.NE.AND.EX P0, PT, RZ, UR5, PT, P0 ;  /* 0x00000005ff007c0c */ /* 0x000fe4000bf05300 */
[----:B------:R-:W-:Y:S02]  /*0e50*/  ISETP.NE.AND.EX P1, PT, RZ, UR7, PT, P1 ;  /* 0x00000007ff007c0c */ /* 0x000fe4000bf25310 */
[----:B--2---:R-:W-:-:S09]  /*0e60*/  SHF.R.S32.HI R189, RZ, 0x1f, R185 ;  /* 0x0000001fffbd7819 */ /* 0x004fd200000114b9 */
[----:B------:R-:W-:Y:S01]  /*0e70*/  @P0 LEA R4, P2, R185, UR4, 0x2 ;  /* 0x00000004b9040c11 */ /* 0x000fe2000f8410ff */
[----:B------:R-:W-:-:S03]  /*0e80*/  ULDC UR4, c[0x0][0x288] ;  /* 0x0000a20000047ab9 */ /* 0x000fc60000000800 */
[C-C-:B------:R-:W-:Y:S02]  /*0e90*/  @P0 LEA.HI.X R5, R185.reuse, UR5, R189.reuse, 0x2, P2 ;  /* 0x00000005b9050c11 */ /* 0x140fe400090f14bd */
[C---:B------:R-:W-:Y:S01]  /*0ea0*/  @P1 LEA R2, P2, R185.reuse, UR6, 0x2 ;  /* 0x00000006b9021c11 */ /* 0x040fe2000f8410ff */
[----:B------:R-:W-:Y:S01]  /*0eb0*/  IMAD.U32 R17, RZ, RZ, UR4 ;  /* 0x00000004ff117e24 */ /* 0x000fe2000f8e00ff */
[----:B------:R-:W-:Y:S01]  /*0ec0*/  ULDC.64 UR4, c[0x0][0x418] ;  /* 0x0001060000047ab9 */ /* 0x000fe20000000a00 */
[----:B------:R0:W5:Y:S01]  /*0ed0*/  @P0 LDG.E R7, desc[UR56][R4.64] ;  /* 0x0000003804070981 */ /* 0x000162000c1e1900 */
[----:B------:R-:W-:-:S05]  /*0ee0*/  @P1 LEA.HI.X R3, R185, UR7, R189, 0x2, P2 ;  /* 0x00000007b9031c11 */ /* 0x000fca00090f14bd */
[----:B------:R0:W5:Y:S01]  /*0ef0*/  @P1 LDG.E R17, desc[UR56][R2.64] ;  /* 0x0000003802111981 */ /* 0x000162000c1e1900 */
[----:B------:R-:W-:Y:S01]  /*0f00*/  UISETP.NE.U32.AND UP0, UPT, UR4, URZ, UPT ;  /* 0x0000003f0400728c */ /* 0x000fe2000bf05070 */
[----:B------:R-:W-:Y:S02]  /*0f10*/  ISETP.NE.U32.AND P2, PT, RZ, UR8, PT ;  /* 0x00000008ff007c0c */ /* 0x000fe4000bf45070 */
[----:B------:R-:W-:Y:S01]  /*0f20*/  ULDC UR4, c[0x0][0x424] ;  /* 0x0001090000047ab9 */ /* 0x000fe20000000800 */
[----:B------:R-:W-:Y:S01]  /*0f30*/  UISETP.NE.AND.EX UP0, UPT, UR5, URZ, UPT, UP0 ;  /* 0x0000003f0500728c */ /* 0x000fe2000bf05300 */
[----:B------:R-:W-:Y:S02]  /*0f40*/  ISETP.NE.AND.EX P2, PT, RZ, UR9, PT, P2 ;  /* 0x00000009ff007c0c */ /* 0x000fe4000bf45320 */
[----:B------:R-:W-:Y:S01]  /*0f50*/  ULDC UR5, c[0x0][0x2f0] ;  /* 0x0000bc0000057ab9 */ /* 0x000fe20000000800 */
[----:B------:R-:W-:-:S04]  /*0f60*/  USEL UR4, UR4, 0x1, UP0 ;  /* 0x0000000104047887 */ /* 0x000fc80008000000 */
[----:B------:R-:W-:Y:S01]  /*0f70*/  UIMAD UR4, UR4, UR5, URZ ;  /* 0x00000005040472a4 */ /* 0x000fe2000f8e023f */
[----:B0---4-:R-:W-:Y:S11]  /*0f80*/  @P1 BRA `(.L_x_2451) ;  /* 0x0000000000241947 */ /* 0x011ff60003800000 */
        /* <DEDUP_REMOVED lines=9> */
.L_x_2451:
[----:B------:R-:W-:Y:S02]  /*1020*/  IMAD.U32 R16, RZ, RZ, UR4 ;  /* 0x00000004ff107e24 */ /* 0x000fe4000f8e00ff */
[----:B------:R-:W-:Y:S01]  /*1030*/  IMAD.MOV.U32 R188, RZ, RZ, R46 ;  /* 0x000000ffffbc7224 */ /* 0x000fe200078e002e */
[----:B------:R-:W-:Y:S06]  /*1040*/  @!P2 BRA `(.L_x_2452) ;  /* 0x000000000010a947 */ /* 0x000fec0003800000 */
[----:B------:R-:W-:-:S04]  /*1050*/  LEA R2, P0, R185, UR8, 0x2 ;  /* 0x00000008b9027c11 */ /* 0x000fc8000f8010ff */
[----:B------:R-:W-:-:S05]  /*1060*/  LEA.HI.X R3, R185, UR9, R189, 0x2, P0 ;  /* 0x00000009b9037c11 */ /* 0x000fca00080f14bd */
[----:B------:R0:W5:Y:S01]  /*1070*/  LDG.E R16, desc[UR56][R2.64] ;  /* 0x0000003802107981 */ /* 0x000162000c1e1900 */
[----:B------:R-:W-:Y:S05]  /*1080*/  BRA `(.L_x_2453) ;  /* 0x0000000000247947 */ /* 0x000fea0003800000 */
.L_x_2452:
[----:B------:R-:W-:Y:S02]  /*1090*/  ULDC.64 UR4, c[0x0][0xa08] ;  /* 0x0002820000047ab9 */ /* 0x000fe40000000a00 */
[----:B------:R-:W-:-:S04]  /*10a0*/  ISETP.NE.U32.AND P0, PT, RZ, UR4, PT ;  /* 0x00000004ff007c0c */ /* 0x000fc8000bf05070 */
[----:B------:R-:W-:-:S13]  /*10b0*/  ISETP.NE.AND.EX P0, PT, RZ, UR5, PT, P0 ;  /* 0x00000005ff007c0c */ /* 0x000fda000bf05300 */
[----:B------:R-:W-:Y:S05]  /*10c0*/  @!P0 BRA `(.L_x_2453) ;  /* 0x0000000000148947 */ /* 0x000fea0003800000 */
[----:B------:R-:W0:Y:S02]  /*10d0*/  LDC.64 R2, c[0x0][0xa08] ;  /* 0x00028200ff027b82 */ /* 0x000e240000000a00 */
[----:B0-----:R-:W-:-:S05]  /*10e0*/  IMAD.WIDE R2, R185, 0x4, R2 ;  /* 0x00000004b9027825 */ /* 0x001fca00078e0202 */
[----:B------:R-:W2:Y:S04]  /*10f0*/  LDG.E R16, desc[UR56][R2.64] ;  /* 0x0000003802107981 */ /* 0x000ea8000c1e1900 */
[----:B------:R-:W2:Y:S02]  /*1100*/  LDG.E R5, desc[UR56][R2.64+0x4] ;  /* 0x0000043802057981 */ /* 0x000ea4000c1e1900 */
[----:B--2---:R-:W-:-:S07]  /*1110*/  IMAD.IADD R16, R5, 0x1, -R16 ;  /* 0x0000000105107824 */ /* 0x004fce00078e0a10 */
.L_x_2453:
[----:B------:R-:W1:Y:S01]  /*1120*/  LDC R0, c[0x0][0x448] ;  /* 0x00011200ff007b82 */ /* 0x000e620000000800 */
[----:B------:R-:W-:Y:S01]  /*1130*/  IMAD.SHL.U32 R18, R45, 0x80, RZ ;  /* 0x000000802d127824 */ /* 0x000fe200078e00ff */
[----:B------:R-:W-:Y:S01]  /*1140*/  CS2R R86, SRZ ;  /* 0x0000000000567805 */ /* 0x000fe2000001ff00 */
[----:B-----5:R-:W-:Y:S01]  /*1150*/  IMAD.IADD R16, R16, 0x1, -R7 ;  /* 0x0000000110107824 */ /* 0x020fe200078e0a07 */
        /* <DEDUP_REMOVED lines=20> */
[----:B-1----:R-:W-:Y:S01]  /*12a0*/  ISETP.NE.AND P0, PT, R0, 0x1, PT ;  /* 0x000000010000780c */ /* 0x002fe20003f05270 */
[----:B------:R-:W-:Y:S01]  /*12b0*/  VIADD R0, R18, 0x7f ;  /* 0x0000007f12007836 */ /* 0x000fe20000000000 */
[----:B------:R-:W-:-:S02]  /*12c0*/  CS2R R32, SRZ ;  /* 0x0000000000207805 */ /* 0x000fc4000001ff00 */
[----:B------:R-:W-:Y:S02]  /*12d0*/  CS2R R42, SRZ ;  /* 0x00000000002a7805 */ /* 0x000fe4000001ff00 */
[----:B------:R-:W-:Y:S02]  /*12e0*/  CS2R R40, SRZ ;  /* 0x0000000000287805 */ /* 0x000fe4000001ff00 */
[----:B------:R-:W-:Y:S02]  /*12f0*/  CS2R R38, SRZ ;  /* 0x0000000000267805 */ /* 0x000fe4000001ff00 */
[----:B------:R-:W-:Y:S02]  /*1300*/  CS2R R36, SRZ ;  /* 0x0000000000247805 */ /* 0x000fe4000001ff00 */
[----:B------:R-:W-:Y:S02]  /*1310*/  CS2R R34, SRZ ;  /* 0x0000000000227805 */ /* 0x000fe4000001ff00 */
[----:B------:R-:W-:-:S02]  /*1320*/  MOV R89, RZ ;  /* 0x000000ff00597202 */ /* 0x000fc40000000f00 */
[----:B------:R-:W-:Y:S02]  /*1330*/  CS2R R90, SRZ ;  /* 0x00000000005a7805 */ /* 0x000fe4000001ff00 */
[----:B------:R-:W-:Y:S01]  /*1340*/  CS2R R6, SRZ ;  /* 0x0000000000067805 */ /* 0x000fe2000001ff00 */
[----:B------:R-:W-:Y:S01]  /*1350*/  IMAD.MOV.U32 R30, RZ, RZ, RZ ;  /* 0x000000ffff1e7224 */ /* 0x000fe200078e00ff */
[----:B0-----:R-:W0:Y:S01]  /*1360*/  @P0 LDC R3, c[0x0][0x44c] ;  /* 0x00011300ff030b82 */ /* 0x001e220000000800 */
[----:B------:R-:W-:Y:S02]  /*1370*/  IMAD.MOV.U32 R8, RZ, RZ, RZ ;  /* 0x000000ffff087224 */ /* 0x000fe400078e00ff */
[----:B------:R-:W-:Y:S02]  /*1380*/  IMAD.MOV.U32 R93, RZ, RZ, RZ ;  /* 0x000000ffff5d7224 */ /* 0x000fe400078e00ff */
[----:B------:R-:W-:Y:S02]  /*1390*/  IMAD.MOV.U32 R10, RZ, RZ, RZ ;  /* 0x000000ffff0a7224 */ /* 0x000fe400078e00ff */
[----:B------:R-:W-:Y:S01]  /*13a0*/  IMAD.MOV.U32 R95, RZ, RZ, RZ ;  /* 0x000000ffff5f7224 */ /* 0x000fe200078e00ff */
[----:B------:R-:W1:Y:S01]  /*13b0*/  @P0 LDC R5, c[0x0][0x450] ;  /* 0x00011400ff050b82 */ /* 0x000e620000000800 */
[----:B0-----:R-:W-:Y:S01]  /*13c0*/  @P0 IMAD.HI.U32 R2, R0, R3, RZ ;  /* 0x0000000300020227 */ /* 0x001fe200078e00ff */
[----:B------:R-:W-:-:S04]  /*13d0*/  IADD3 R3, R16, 0x80, -R17 ;  /* 0x0000008010037810 */ /* 0x000fc80007ffe811 */
[----:B-1----:R-:W-:Y:S01]  /*13e0*/  @P0 SHF.R.U32.HI R0, RZ, R5, R2 ;  /* 0x00000005ff000219 */ /* 0x002fe20000011602 */
[----:B------:R-:W-:Y:S01]  /*13f0*/  VIADD R2, R16, 0x7f ;  /* 0x0000007f10027836 */ /* 0x000fe20000000000 */
[----:B------:R-:W-:-:S03]  /*1400*/  PLOP3.LUT P0, PT, PT, PT, PT, 0x80, 0x0 ;  /* 0x000000000000781c */ /* 0x000fc60003f0f070 */
[----:B------:R-:W-:Y:S01]  /*1410*/  IMAD.IADD R0, R3, 0x1, R0 ;  /* 0x0000000103007824 */ /* 0x000fe200078e0200 */
[----:B------:R-:W-:-:S04]  /*1420*/  SHF.R.S32.HI R3, RZ, 0x1f, R2 ;  /* 0x0000001fff037819 */ /* 0x000fc80000011402 */
[----:B------:R-:W-:Y:S02]  /*1430*/  SHF.R.S32.HI R5, RZ, 0x1f, R0 ;  /* 0x0000001fff057819 */ /* 0x000fe40000011400 */
[----:B------:R-:W-:Y:S01]  /*1440*/  LEA.HI R3, R3, R2, RZ, 0x7 ;  /* 0x0000000203037211 */ /* 0x000fe200078f38ff */
[----:B------:R-:W-:Y:S01]  /*1450*/  IMAD.MOV.U32 R2, RZ, RZ, RZ ;  /* 0x000000ffff027224 */ /* 0x000fe200078e00ff */
[----:B------:R-:W-:Y:S01]  /*1460*/  LEA.HI R5, R5, R0, RZ, 0x7 ;  /* 0x0000000005057211 */ /* 0x000fe200078f38ff */
[----:B------:R-:W-:Y:S01]  /*1470*/  IMAD.MOV.U32 R0, RZ, RZ, RZ ;  /* 0x000000ffff007224 */ /* 0x000fe200078e00ff */
[----:B------:R-:W-:Y:S02]  /*1480*/  SHF.R.S32.HI R3, RZ, 0x7, R3 ;  /* 0x00000007ff037819 */ /* 0x000fe40000011403 */
[----:B------:R-:W-:-:S04]  /*1490*/  SHF.R.S32.HI R88, RZ, 0x7, R5 ;  /* 0x00000007ff587819 */ /* 0x000fc80000011405 */
[----:B------:R-:W-:-:S04]  /*14a0*/  VIMNMX R88, R3, R88, PT ;  /* 0x0000005803587248 */ /* 0x000fc80003fe0100 */
[----:B------:R-:W-:-:S13]  /*14b0*/  ISETP.GE.AND P1, PT, R88, 0x1, PT ;  /* 0x000000015800780c */ /* 0x000fda0003f26270 */
[----:B------:R-:W-:Y:S05]  /*14c0*/  @!P1 BRA `(.L_x_2454) ;  /* 0x0000009800189947 */ /* 0x000fea0003800000 */
        /* <DEDUP_REMOVED lines=31> */
.L_x_2455:
[----:B------:R-:W-:Y:S02]  /*16c0*/  LEA.HI R0, R191, R191, RZ, 0x1 ;  /* 0x000000bfbf007211 */ /* 0x000fe400078f08ff */
[----:B------:R-:W-:Y:S02]  /*16d0*/  ISETP.NE.AND P0, PT, R19, 0x3, PT ;  /* 0x000000031300780c */ /* 0x000fe40003f05270 */
[----:B------:R-:W-:-:S05]  /*16e0*/  LOP3.LUT R0, R0, 0xfffffffe, RZ, 0xc0, !PT ;  /* 0xfffffffe00007812 */ /* 0x000fca00078ec0ff */
[----:B------:R-:W-:-:S05]  /*16f0*/  IMAD.IADD R0, R191, 0x1, -R0 ;  /* 0x00000001bf007824 */ /* 0x000fca00078e0a00 */
[----:B------:R-:W-:-:S04]  /*1700*/  SHF.L.U32 R0, R0, 0x1f, RZ ;  /* 0x0000001f00007819 */ /* 0x000fc800000006ff */
[----:B------:R-:W0:Y:S02]  /*1710*/  SYNCS.PHASECHK.TRANS64.TRYWAIT P1, [UR37+0x34800], R0 ;  /* 0x03480000ff0075a7 */ /* 0x000e240008020165 */
[----:B0-----:R-:W-:Y:S05]  /*1720*/  @!P1 BRA `(.L_x_2456) ;  /* 0x0000011800dc9947 */ /* 0x001fea0003800000 */
.L_x_2629:
[----:B------:R-:W-:Y:S05]  /*1730*/  @!P0 BRA `(.L_x_2457) ;  /* 0x0000000000048947 */ /* 0x000fea0003800000 */
[----:B------:R-:W-:Y:S01]  /*1740*/  BPT.TRAP 0x1 ;  /* 0x000000040000795c */ /* 0x000fe20000300000 */
.L_x_2457:
[----:B0-----:R-:W-:Y:S01]  /*1750*/  IMAD.U32 R0, RZ, RZ, UR36 ;  /* 0x00000024ff007e24 */ /* 0x001fe2000f8e00ff */
[----:B------:R-:W-:-:S04]  /*1760*/  MOV R3, UR38 ;  /* 0x0000002600037c02 */ /* 0x000fc80008000f00 */
[----:B------:R-:W-:Y:S02]  /*1770*/  LEA R0, R0, UR37, 0x3 ;  /* 0x0000002500007c11 */ /* 0x000fe4000f8e18ff */
[----:B------:R-:W-:-:S04]  /*1780*/  SHF.L.U32 R3, R3, 0x1f, RZ ;  /* 0x0000001f03037819 */ /* 0x000fc800000006ff */
[----:B------:R0:W1:Y:S01]  /*1790*/  SYNCS.PHASECHK.TRANS64.TRYWAIT P2, [R0+URZ+0x34830], R3 ;  /* 0x03483003000075a7 */ /* 0x000062000804017f */
[----:B------:R-:W-:Y:S05]  /*17a0*/  @!P0 BRA `(.L_x_2458) ;  /* 0x0000000000048947 */ /* 0x000fea0003800000 */
[----:B------:R-:W-:Y:S01]  /*17b0*/  BPT.TRAP 0x1 ;  /* 0x000000040000795c */ /* 0x000fe20000300000 */
.L_x_2458:
[----:B------:R-:W2:Y:S02]  /*17c0*/  S2R R2, SR_TID.X ;  /* 0x0000000000027919 */ /* 0x000ea40000002100 */
[----:B--2---:R-:W-:Y:S01]  /*17d0*/  LOP3.LUT P1, RZ, R2, 0x7f, RZ, 0xc0, !PT ;  /* 0x0000007f02ff7812 */ /* 0x004fe2000782c0ff */
[----:B-1----:R-:W-:-:S12]  /*17e0*/  @P2 BRA `(.L_x_2459) ;  /* 0x0000000000082947 */ /* 0x002fd80003800000 */
[----:B------:R-:W1:Y:S02]  /*17f0*/  SYNCS.PHASECHK.TRANS64.TRYWAIT P2, [R0+URZ+0x34830], R3 ;  /* 0x03483003000075a7 */ /* 0x000e64000804017f */
[----:B-1----:R-:W-:Y:S05]  /*1800*/  @!P2 BRA `(.L_x_2460) ;  /* 0x0000011800bca947 */ /* 0x002fea0003800000 */
.L_x_2459:
[----:B------:R-:W-:Y:S05]  /*1810*/  WARPSYNC.ALL ;  /* 0x0000000000007948 */ /* 0x000fea0003800000 */
[----:B------:R-:W-:Y:S01]  /*1820*/  UIADD3 UR4, UR37, 0x1c400, URZ ;  /* 0x0001c40025047890 */ /* 0x000fe2000fffe03f */
[----:B------:R-:W-:Y:S01]  /*1830*/  WARPGROUP.ARRIVE ;  /* 0x00000000000079c5 */ /* 0x000fe20000000000 */
[----:B------:R-:W-:Y:S01]  /*1840*/  ULOP3.LUT UR52, UR52, 0x10000, URZ, 0xfc, !UPT ;  /* 0x0001000034347892 */ /* 0x000fe2000f8efc3f */
[----:B------:R-:W2:Y:S01]  /*1850*/  LDC R5, c[0x0][0x448] ;  /* 0x00011200ff057b82 */ /* 0x000ea20000000800 */
[----:B------:R-:W-:Y:S01]  /*1860*/  USHF.R.U32.HI UR4, URZ, 0x4, UR4 ;  /* 0x000000043f047899 */ /* 0x000fe20008011604 */
[----:B01----:R-:W-:Y:S01]  /*1870*/  @!P1 VIADD R0, R0, 0x34840 ;  /* 0x0003484000009836 */ /* 0x003fe20000000000 */
[----:B------:R-:W-:Y:S01]  /*1880*/  UMOV UR53, 0x40000040 ;  /* 0x4000004000357882 */ /* 0x000fe20000000000 */
[----:B------:R-:W-:Y:S01]  /*1890*/  UMOV UR55, 0x40000040 ;  /* 0x4000004000377882 */ /* 0x000fe20000000000 */
[----:B------:R-:W-:Y:S01]  /*18a0*/  ULOP3.LUT UR4, UR4, 0x3fff, URZ, 0xc0, !UPT ;  /* 0x00003fff04047892 */ /* 0x000fe2000f8ec03f */
[----:B------:R-:W-:Y:S01]  /*18b0*/  CS2R R150, SRZ ;  /* 0x0000000000967805 */ /* 0x000fe2000001ff00 */
[----:B------:R-:W-:Y:S01]  /*18c0*/  UMOV UR5, 0x40000040 ;  /* 0x4000004000057882 */ /* 0x000fe20000000000 */
[----:B------:R-:W-:Y:S01]  /*18d0*/  UMOV UR7, 0x40000040 ;  /* 0x4000004000077882 */ /* 0x000fe20000000000 */
[----:B------:R-:W-:Y:S01]  /*18e0*/  ULOP3.LUT UR39, UR4, 0x10000, URZ, 0xfc, !UPT ;  /* 0x0001000004277892 */ /* 0x000fe2000f8efc3f */
[----:B------:R-:W-:Y:S01]  /*18f0*/  @!P1 PRMT R0, RZ, 0x654, R0 ;  /* 0x00000654ff009816 */ /* 0x000fe20000000000 */
[----:B------:R-:W-:Y:S01]  /*1900*/  UIADD3 UR4, UR52, 0x2, URZ ;  /* 0x0000000234047890 */ /* 0x000fe2000fffe03f */
[----:B------:R-:W-:Y:S01]  /*1910*/  CS2R R148, SRZ ;  /* 0x0000000000947805 */ /* 0x000fe2000001ff00 */
[----:B------:R-:W-:Y:S01]  /*1920*/  UIMAD UR54, UR36, 0xc00, UR39 ;  /* 0x00000c00243678a4 */ /* 0x000fe2000f8e0227 */
[----:B------:R-:W-:Y:S01]  /*1930*/  CS2R R146, SRZ ;  /* 0x0000000000927805 */ /* 0x000fe2000001ff00 */
[----:B------:R-:W-:Y:S01]  /*1940*/  UIADD3 UR8, UR52, 0x4, URZ ;  /* 0x0000000434087890 */ /* 0x000fe2000fffe03f */
[----:B------:R-:W-:Y:S01]  /*1950*/  CS2R R144, SRZ ;  /* 0x0000000000907805 */ /* 0x000fe2000001ff00 */
[----:B------:R-:W-:Y:S01]  /*1960*/  UIADD3 UR6, UR54, 0x2, URZ ;  /* 0x0000000236067890 */ /* 0x000fe2000fffe03f */
[----:B------:R-:W-:Y:S01]  /*1970*/  CS2R R142, SRZ ;  /* 0x00000000008e7805 */ /* 0x000fe2000001ff00 */
[----:B------:R-:W-:Y:S01]  /*1980*/  UIADD3 UR10, UR54, 0x4, URZ ;  /* 0x00000004360a7890 */ /* 0x000fe2000fffe03f */
[----:B------:R-:W-:Y:S01]  /*1990*/  CS2R R140, SRZ ;  /* 0x00000000008c7805 */ /* 0x000fe2000001ff00 */
[----:B------:R-:W-:Y:S01]  /*19a0*/  UMOV UR9, 0x40000040 ;  /* 0x4000004000097882 */ /* 0x000fe20000000000 */
[----:B------:R-:W-:Y:S01]  /*19b0*/  HGMMA.64x128x16.F32.BF16 R24, gdesc[UR52], RZ, !UPT, gsb0 ;  /* 0x01e00000341879f0 */ /* 0x000fe2000c0018ff */
[----:B------:R-:W-:Y:S01]  /*19c0*/  UMOV UR11, 0x40000040 ;  /* 0x40000040000b7882 */ /* 0x000fe20000000000 */
[----:B------:R-:W-:Y:S01]  /*19d0*/  UIADD3 UR12, UR52, 0x6, URZ ;  /* 0x00000006340c7890 */ /* 0x000fe2000fffe03f */
[----:B--2---:R-:W-:Y:S01]  /*19e0*/  ISETP.NE.AND P2, PT, R5, 0x1, PT ;  /* 0x000000010500780c */ /* 0x004fe20003f45270 */
[----:B------:R-:W-:Y:S01]  /*19f0*/  UIADD3 UR14, UR54, 0x6, URZ ;  /* 0x00000006360e7890 */ /* 0x000fe2000fffe03f */
[----:B------:R-:W-:Y:S01]  /*1a00*/  IMAD.IADD R5, R184, 0x1, R18 ;  /* 0x00000001b8057824 */ /* 0x000fe200078e0212 */
        /* <DEDUP_REMOVED lines=11> */
[----:B------:R-:W0:Y:S01]  /*1ac0*/  @P2 LDC R6, c[0x0][0x44c] ;  /* 0x00011300ff062b82 */ /* 0x000e220000000800 */
        /* <DEDUP_REMOVED lines=22> */
[----:B0-----:R-:W-:Y:S01]  /*1c30*/  @P2 IMAD.HI.U32 R6, R5, R6, RZ ;  /* 0x0000000605062227 */ /* 0x001fe200078e00ff */
        /* <DEDUP_REMOVED lines=10> */
[----:B------:R-:W-:-:S02]  /*1ce0*/  WARPGROUP.DEPBAR.LE gsb0, 0x0 ;  /* 0x00008000000079c5 */ /* 0x000fc40000010000 */
[----:B------:R-:W-:-:S06]  /*1cf0*/  WARPGROUP.ARRIVE ;  /* 0x00000000000079c5 */ /* 0x000fcc0000000000 */
[----:B------:R-:W-:Y:S01]  /*1d00*/  HGMMA.64x128x16.F32.BF16 R24, gdesc[UR4], R24, gsb0 ;  /* 0x01e00000041879f0 */ /* 0x000fe20008001818 */
[----:B------:R-:W-:Y:S01]  /*1d10*/  ULDC UR6, c[0x0][0x9d8] ;  /* 0x0002760000067ab9 */ /* 0x000fe20000000800 */
[----:B------:R-:W-:Y:S01]  /*1d20*/  ULDC UR7, c[0x0][0x988] ;  /* 0x0002620000077ab9 */ /* 0x000fe20000000800 */
        /* <DEDUP_REMOVED lines=35> */
[----:B------:R0:W-:Y:S01]  /*1f60*/  MUFU.TANH R32, R27 ;  /* 0x0000001b00207308 */ /* 0x0001e20000002400 */
[----:B------:R-:W-:Y:S01]  /*1f70*/  FMUL.FTZ R28, R29, UR6 ;  /* 0x000000061d1c7c20 */ /* 0x000fe20008410000 */
[----:B------:R-:W-:Y:S01]  /*1f80*/  FMUL.FTZ R30, R30, UR6 ;  /* 0x000000061e1e7c20 */ /* 0x000fe20008410000 */
[----:B------:R-:W-:Y:S01]  /*1f90*/  FMUL.FTZ R31, R31, UR6 ;  /* 0x000000061f1f7c20 */ /* 0x000fe20008410000 */
[----:B------:R-:W-:Y:S01]  /*1fa0*/  FMUL.FTZ R34, R34, UR6 ;  /* 0x0000000622227c20 */ /* 0x000fe20008410000 */
[----:B------:R-:W-:Y:S01]  /*1fb0*/  FMUL.FTZ R35, R35, UR6 ;  /* 0x0000000623237c20 */ /* 0x000fe20008410000 */
[----:B------:R-:W-:Y:S01]  /*1fc0*/  FMUL.FTZ R38, R38, UR6 ;  /* 0x0000000626267c20 */ /* 0x000fe20008410000 */
[----:B------:R-:W-:Y:S01]  /*1fd0*/  FMUL.FTZ R39, R39, UR6 ;  /* 0x0000000627277c20 */ /* 0x000fe20008410000 */
[----:B------:R1:W2:Y:S01]  /*1fe0*/  MUFU.TANH R100, R26 ;  /* 0x0000001a00647308 */ /* 0x0002a20000002400 */
[----:B0-----:R-:W0:Y:S01]  /*1ff0*/  @P2 LDC R27, c[0x0][0x450] ;  /* 0x00011400ff1b2b82 */ /* 0x001e220000000800 */
[----:B------:R-:W-:Y:S01]  /*2000*/  FMUL.FTZ R42, R42, UR6 ;  /* 0x000000062a2a7c20 */ /* 0x000fe20008410000 */
[----:B------:R-:W-:Y:S01]  /*2010*/  FMUL.FTZ R43, R43, UR6 ;  /* 0x000000062b2b7c20 */ /* 0x000fe20008410000 */
[----:B------:R-:W-:Y:S01]  /*2020*/  FMUL.FTZ R46, R46, UR6 ;  /* 0x000000062e2e7c20 */ /* 0x000fe20008410000 */
[----:B------:R-:W-:Y:S01]  /*2030*/  FMUL.FTZ R47, R47, UR6 ;  /* 0x000000062f2f7c20 */ /* 0x000fe20008410000 */
[----:B------:R-:W-:Y:S01]  /*2040*/  FMUL.FTZ R50, R50, UR6 ;  /* 0x0000000632327c20 */ /* 0x000fe20008410000 */
[----:B------:R-:W-:Y:S01]  /*2050*/  FMUL.FTZ R51, R51, UR6 ;  /* 0x0000000633337c20 */ /* 0x000fe20008410000 */
[----:B------:R3:W4:Y:S01]  /*2060*/  MUFU.TANH R102, R30 ;  /* 0x0000001e00667308 */ /* 0x0007220000002400 */
[----:B-1----:R-:W-:-:S02]  /*2070*/  IMAD.MOV.U32 R26, RZ, RZ, R5 ;  /* 0x000000ffff1a7224 */ /* 0x002fc400078e0005 */
[----:B------:R-:W-:Y:S01]  /*2080*/  FMUL.FTZ R54, R54, UR6 ;  /* 0x0000000636367c20 */ /* 0x000fe20008410000 */
[----:B------:R-:W-:Y:S02]  /*2090*/  IMAD.MOV.U32 R5, RZ, RZ, -0x80 ;  /* 0xffffff80ff057424 */ /* 0x000fe400078e00ff */
[----:B------:R-:W-:Y:S01]  /*20a0*/  FMUL.FTZ R55, R55, UR6 ;  /* 0x0000000637377c20 */ /* 0x000fe20008410000 */
[----:B------:R-:W-:Y:S01]  /*20b0*/  FMUL.FTZ R58, R58, UR6 ;  /* 0x000000063a3a7c20 */ /* 0x000fe20008410000 */
[----:B------:R-:W-:Y:S01]  /*20c0*/  FMUL.FTZ R20, R24, UR6 ;  /* 0x0000000618147c20 */ /* 0x000fe20008410000 */
[----:B------:R-:W-:Y:S01]  /*20d0*/  IMAD R5, R88, R5, 0x80 ;  /* 0x0000008058057424 */ /* 0x000fe200078e0205 */
[----:B------:R1:W5:Y:S01]  /*20e0*/  MUFU.TANH R104, R31 ;  /* 0x0000001f00687308 */ /* 0x0003620000002400 */
[----:B------:R-:W-:Y:S01]  /*20f0*/  FMUL.FTZ R24, R33, UR6 ;  /* 0x0000000621187c20 */ /* 0x000fe20008410000 */
[----:B------:R-:W-:Y:S01]  /*2100*/  FMUL.FTZ R59, R59, UR6 ;  /* 0x000000063b3b7c20 */ /* 0x000fe20008410000 */
[----:B---3--:R-:W-:-:S02]  /*2110*/  VIADD R30, R5, 0x1 ;  /* 0x00000001051e7836 */ /* 0x008fc40000000000 */
[----:B------:R-:W-:Y:S01]  /*2120*/  FMUL.FTZ R62, R62, UR6 ;  /* 0x000000063e3e7c20 */ /* 0x000fe20008410000 */
[----:B------:R-:W-:Y:S01]  /*2130*/  FMUL.FTZ R70, R70, UR6 ;  /* 0x0000000646467c20 */ /* 0x000fe20008410000 */
[----:B------:R-:W-:Y:S01]  /*2140*/  FMUL.FTZ R63, R63, UR6 ;  /* 0x000000063f3f7c20 */ /* 0x000fe20008410000 */
[----:B------:R-:W-:Y:S01]  /*2150*/  IMAD R30, R23, -0x2, R30 ;  /* 0xfffffffe171e7824 */ /* 0x000fe200078e021e */
[----:B------:R-:W3:Y:S01]  /*2160*/  MUFU.TANH R34, R34 ;  /* 0x0000002200227308 */ /* 0x000ee20000002400 */
[----:B0-----:R-:W-:Y:S01]  /*2170*/  @P2 SHF.R.U32.HI R26, RZ, R27, R6 ;  /* 0x0000001bff1a2219 */ /* 0x001fe20000011606 */
[----:B------:R-:W-:Y:S02]  /*2180*/  IMAD.IADD R6, R16, 0x1, R5 ;  /* 0x0000000110067824 */ /* 0x000fe400078e0205 */
[----:B------:R-:W-:Y:S01]  /*2190*/  FMUL.FTZ R66, R66, UR6 ;  /* 0x0000000642427c20 */ /* 0x000fe20008410000 */
[----:B------:R-:W-:Y:S01]  /*21a0*/  IADD3 R98, -R17, R30, R16 ;  /* 0x0000001e11627210 */ /* 0x000fe20007ffe110 */
[----:B------:R-:W-:Y:S01]  /*21b0*/  FMUL.FTZ R67, R67, UR6 ;  /* 0x0000000643437c20 */ /* 0x000fe20008410000 */
[----:B------:R-:W0:Y:S01]  /*21c0*/  SHFL.IDX PT, R29, R26, 0x1, 0x1c1f ;  /* 0x003c1f001a1d7f89 */ /* 0x000e2200000e0000 */
[----:B------:R-:W-:Y:S01]  /*21d0*/  IMAD R27, R23, -0x2, R6 ;  /* 0xfffffffe171b7824 */ /* 0x000fe200078e0206 */
        /* <DEDUP_REMOVED lines=17> */
[----:B------:R-:W3:Y:S01]  /*22f0*/  SHFL.IDX PT, R26, R26, RZ, 0x1c1f ;  /* 0x001c1fff1a1a7589 */ /* 0x000ee200000e0000 */
[----:B------:R-:W-:Y:S01]  /*2300*/  FMUL.FTZ R25, R25, UR6 ;  /* 0x0000000619197c20 */ /* 0x000fe20008410000 */
[----:B------:R-:W-:Y:S01]  /*2310*/  FMUL.FTZ R60, R60, UR6 ;  /* 0x000000063c3c7c20 */ /* 0x000fe20008410000 */
[----:B------:R-:W-:Y:S01]  /*2320*/  FMUL.FTZ R64, R64, UR6 ;  /* 0x0000000640407c20 */ /* 0x000fe20008410000 */
[----:B------:R-:W-:Y:S01]  /*2330*/  FMUL.FTZ R14, R37, UR6 ;  /* 0x00000006250e7c20 */ /* 0x000fe20008410000 */
[----:B0-----:R-:W-:Y:S01]  /*2340*/  VIADDMNMX R29, R29, R98, R27, PT ;  /* 0x000000621d1d7246 */ /* 0x001fe2000380011b */
[----:B------:R-:W-:Y:S01]  /*2350*/  FMUL.FTZ R68, R68, UR6 ;  /* 0x0000000644447c20 */ /* 0x000fe20008410000 */
[----:B------:R-:W0:Y:S01]  /*2360*/  MUFU.TANH R42, R42 ;  /* 0x0000002a002a7308 */ /* 0x000e220000002400 */
[----:B------:R-:W-:Y:S01]  /*2370*/  FMUL.FTZ R72, R72, UR6 ;  /* 0x0000000648487c20 */ /* 0x000fe20008410000 */
[----:B------:R-:W-:Y:S01]  /*2380*/  ISETP.GT.AND P3, PT, R29, RZ, PT ;  /* 0x000000ff1d00720c */ /* 0x000fe20003f64270 */
[----:B------:R-:W-:Y:S01]  /*2390*/  FMUL.FTZ R13, R41, UR6 ;  /* 0x00000006290d7c20 */ /* 0x000fe20008410000 */
[C---:B------:R-:W-:Y:S01]  /*23a0*/  ISETP.GT.AND P4, PT, R29.reuse, 0x1, PT ;  /* 0x000000011d00780c */ /* 0x040fe20003f84270 */
[----:B------:R-:W-:Y:S01]  /*23b0*/  FMUL.FTZ R76, R76, UR6 ;  /* 0x000000064c4c7c20 */ /* 0x000fe20008410000 */
[----:B------:R-:W-:Y:S01]  /*23c0*/  ISETP.GT.AND P5, PT, R29, 0x8, PT ;  /* 0x000000081d00780c */ /* 0x000fe20003fa4270 */
[----:B------:R-:W-:Y:S01]  /*23d0*/  FMUL.FTZ R10, R45, UR6 ;  /* 0x000000062d0a7c20 */ /* 0x000fe20008410000 */
[----:B--2---:R-:W-:Y:S01]  /*23e0*/  FSEL R100, R100, -INF , P3 ;  /* 0xff80000064647808 */ /* 0x004fe20001800000 */
[----:B------:R-:W2:Y:S01]  /*23f0*/  MUFU.TANH R43, R43 ;  /* 0x0000002b002b7308 */ /* 0x000ea20000002400 */
[----:B-1----:R-:W-:Y:S01]  /*2400*/  FSEL R31, R32, -INF , P4 ;  /* 0xff800000201f7808 */ /* 0x002fe20002000000 */
[----:B------:R-:W-:Y:S01]  /*2410*/  FMUL.FTZ R80, R80, UR6 ;  /* 0x0000000650507c20 */ /* 0x000fe20008410000 */
[----:B------:R-:W-:Y:S01]  /*2420*/  ISETP.GT.AND P3, PT, R29, 0x9, PT ;  /* 0x000000091d00780c */ /* 0x000fe20003f64270 */
[----:B------:R-:W-:Y:S01]  /*2430*/  FMUL.FTZ R9, R49, UR6 ;  /* 0x0000000631097c20 */ /* 0x000fe20008410000 */
[----:B----4-:R-:W-:Y:S01]  /*2440*/  FSEL R102, R102, -INF , P5 ;  /* 0xff80000066667808 */ /* 0x010fe20002800000 */
[----:B------:R-:W-:Y:S01]  /*2450*/  FMUL.FTZ R84, R84, UR6 ;  /* 0x0000000654547c20 */ /* 0x000fe20008410000 */
[----:B------:R-:W-:Y:S01]  /*2460*/  FMNMX.FTZ R5, R100, R31, !PT ;  /* 0x0000001f64057209 */ /* 0x000fe20007810000 */
[----:B------:R-:W1:Y:S01]  /*2470*/  MUFU.TANH R46, R46 ;  /* 0x0000002e002e7308 */ /* 0x000e620000002400 */
[----:B------:R-:W-:Y:S01]  /*2480*/  ISETP.GT.AND P4, PT, R29, 0x10, PT ;  /* 0x000000101d00780c */ /* 0x000fe20003f84270 */
[----:B------:R-:W-:Y:S01]  /*2490*/  FMUL.FTZ R4, R53, UR6 ;  /* 0x0000000635047c20 */ /* 0x000fe20008410000 */
[----:B-----5:R-:W-:Y:S01]  /*24a0*/  FSEL R104, R104, -INF , P3 ;  /* 0xff80000068687808 */ /* 0x020fe20001800000 */
[----:B------:R-:W-:Y:S01]  /*24b0*/  FMUL.FTZ R3, R57, UR6 ;  /* 0x0000000639037c20 */ /* 0x000fe20008410000 */
[----:B------:R-:W-:Y:S01]  /*24c0*/  FMNMX.FTZ R5, R102, R5, !PT ;  /* 0x0000000566057209 */ /* 0x000fe20007810000 */
[----:B------:R-:W-:Y:S01]  /*24d0*/  FMUL.FTZ R61, R61, UR6 ;  /* 0x000000063d3d7c20 */ /* 0x000fe20008410000 */
[----:B------:R-:W-:Y:S01]  /*24e0*/  ISETP.GT.AND P3, PT, R29, 0x11, PT ;  /* 0x000000111d00780c */ /* 0x000fe20003f64270 */
[----:B------:R-:W4:Y:S01]  /*24f0*/  MUFU.TANH R47, R47 ;  /* 0x0000002f002f7308 */ /* 0x000f220000002400 */
[----:B---3--:R-:W-:Y:S01]  /*2500*/  FSEL R106, R34, -INF , P4 ;  /* 0xff800000226a7808 */ /* 0x008fe20002000000 */
[----:B------:R-:W-:Y:S01]  /*2510*/  FMUL.FTZ R65, R65, UR6 ;  /* 0x0000000641417c20 */ /* 0x000fe20008410000 */
[----:B------:R-:W-:Y:S01]  /*2520*/  FMNMX.FTZ R5, R104, R5, !PT ;  /* 0x0000000568057209 */ /* 0x000fe20007810000 */
[----:B------:R-:W-:Y:S01]  /*2530*/  FMUL.FTZ R69, R69, UR6 ;  /* 0x0000000645457c20 */ /* 0x000fe20008410000 */
[----:B------:R-:W-:Y:S01]  /*2540*/  ISETP.GT.AND P4, PT, R29, 0x18, PT ;  /* 0x000000181d00780c */ /* 0x000fe20003f84270 */
[----:B------:R-:W-:Y:S01]  /*2550*/  FMUL.FTZ R73, R73, UR6 ;  /* 0x0000000649497c20 */ /* 0x000fe20008410000 */
[----:B------:R-:W-:Y:S01]  /*2560*/  FSEL R108, R35, -INF , P3 ;  /* 0xff800000236c7808 */ /* 0x000fe20001800000 */
[----:B------:R-:W3:Y:S01]  /*2570*/  MUFU.TANH R50, R50 ;  /* 0x0000003200327308 */ /* 0x000ee20000002400 */
[----:B------:R-:W-:Y:S01]  /*2580*/  FMNMX.FTZ R5, R106, R5, !PT ;  /* 0x000000056a057209 */ /* 0x000fe20007810000 */
[----:B------:R-:W-:Y:S01]  /*2590*/  FMUL.FTZ R77, R77, UR6 ;  /* 0x000000064d4d7c20 */ /* 0x000fe20008410000 */
[----:B------:R-:W-:Y:S01]  /*25a0*/  ISETP.GT.AND P3, PT, R29, 0x19, PT ;  /* 0x000000191d00780c */ /* 0x000fe20003f64270 */
[----:B------:R-:W-:Y:S01]  /*25b0*/  FMUL.FTZ R81, R81, UR6 ;  /* 0x0000000651517c20 */ /* 0x000fe20008410000 */
[----:B------:R-:W-:Y:S01]  /*25c0*/  FSEL R110, R38, -INF , P4 ;  /* 0xff800000266e7808 */ /* 0x000fe20002000000 */
[----:B------:R-:W-:Y:S01]  /*25d0*/  FMUL.FTZ R85, R85, UR6 ;  /* 0x0000000655557c20 */ /* 0x000fe20008410000 */
[----:B------:R-:W-:Y:S01]  /*25e0*/  FMNMX.FTZ R5, R108, R5, !PT ;  /* 0x000000056c057209 */ /* 0x000fe20007810000 */
[----:B------:R-:W5:Y:S01]  /*25f0*/  MUFU.TANH R51, R51 ;  /* 0x0000003300337308 */ /* 0x000f620000002400 */
[----:B------:R-:W-:Y:S01]  /*2600*/  ISETP.GT.AND P4, PT, R29, 0x20, PT ;  /* 0x000000201d00780c */ /* 0x000fe20003f84270 */
[----:B------:R5:W-:Y:S01]  /*2610*/  @!P1 SYNCS.ARRIVE.TRANS64.RED.A1T0 RZ, [R0+URZ], RZ ;  /* 0x000000ff00ff99a7 */ /* 0x000be2000810043f */
[----:B------:R-:W-:-:S02]  /*2620*/  FSEL R112, R39, -INF , P3 ;  /* 0xff80000027707808 */ /* 0x000fc40001800000 */
[----:B------:R-:W-:Y:S02]  /*2630*/  FMNMX.FTZ R5, R110, R5, !PT ;  /* 0x000000056e057209 */ /* 0x000fe40007810000 */
[C---:B------:R-:W-:Y:S01]  /*2640*/  ISETP.GT.AND P3, PT, R29.reuse, 0x21, PT ;  /* 0x000000211d00780c */ /* 0x040fe20003f64270 */
[----:B------:R-:W5:Y:S01]  /*2650*/  MUFU.TANH R54, R54 ;  /* 0x0000003600367308 */ /* 0x000f620000002400 */
[----:B0-----:R-:W-:Y:S02]  /*2660*/  FSEL R114, R42, -INF , P4 ;  /* 0xff8000002a727808 */ /* 0x001fe40002000000 */
[----:B------:R-:W-:Y:S02]  /*2670*/  FMNMX.FTZ R5, R112, R5, !PT ;  /* 0x0000000570057209 */ /* 0x000fe40007810000 */
[----:B------:R-:W-:Y:S02]  /*2680*/  ISETP.GT.AND P4, PT, R29, 0x28, PT ;  /* 0x000000281d00780c */ /* 0x000fe40003f84270 */
[----:B--2---:R-:W-:Y:S01]  /*2690*/  FSEL R96, R43, -INF , P3 ;  /* 0xff8000002b607808 */ /* 0x004fe20001800000 */
[----:B------:R-:W-:Y:S01]  /*26a0*/  MUFU.TANH R55, R55 ;  /* 0x0000003700377308 */ /* 0x000fe20000002400 */
[----:B------:R-:W-:-:S02]  /*26b0*/  FMNMX.FTZ R5, R114, R5, !PT ;  /* 0x0000000572057209 */ /* 0x000fc40007810000 */
[C---:B------:R-:W-:Y:S02]  /*26c0*/  ISETP.GT.AND P3, PT, R29.reuse, 0x29, PT ;  /* 0x000000291d00780c */ /* 0x040fe40003f64270 */
[----:B-1----:R-:W-:Y:S02]  /*26d0*/  FSEL R94, R46, -INF , P4 ;  /* 0xff8000002e5e7808 */ /* 0x002fe40002000000 */
[----:B------:R-:W-:Y:S01]  /*26e0*/  FMNMX.FTZ R5, R96, R5, !PT ;  /* 0x0000000560057209 */ /* 0x000fe20007810000 */
[----:B------:R-:W0:Y:S01]  /*26f0*/  MUFU.TANH R58, R58 ;  /* 0x0000003a003a7308 */ /* 0x000e220000002400 */
[----:B------:R-:W-:Y:S02]  /*2700*/  ISETP.GT.AND P4, PT, R29, 0x30, PT ;  /* 0x000000301d00780c */ /* 0x000fe40003f84270 */
[----:B----4-:R-:W-:Y:S02]  /*2710*/  FSEL R92, R47, -INF , P3 ;  /* 0xff8000002f5c7808 */ /* 0x010fe40001800000 */
[----:B------:R-:W-:Y:S01]  /*2720*/  FMNMX.FTZ R33, R94, R5, !PT ;  /* 0x000000055e217209 */ /* 0x000fe20007810000 */
[----:B------:R-:W-:Y:S01]  /*2730*/  FMUL.FTZ R5, R74, UR6 ;  /* 0x000000064a057c20 */ /* 0x000fe20008410000 */
[----:B------:R-:W-:Y:S01]  /*2740*/  ISETP.GT.AND P3, PT, R29, 0x31, PT ;  /* 0x000000311d00780c */ /* 0x000fe20003f64270 */
[----:B------:R-:W-:Y:S01]  /*2750*/  MUFU.TANH R59, R59 ;  /* 0x0000003b003b7308 */ /* 0x000fe20000002400 */
[----:B---3--:R-:W-:-:S02]  /*2760*/  FSEL R90, R50, -INF , P4 ;  /* 0xff800000325a7808 */ /* 0x008fc40002000000 */
[----:B------:R-:W-:Y:S02]  /*2770*/  FMNMX.FTZ R33, R92, R33, !PT ;  /* 0x000000215c217209 */ /* 0x000fe40007810000 */
[----:B------:R-:W-:Y:S02]  /*2780*/  ISETP.GT.AND P4, PT, R29, 0x38, PT ;  /* 0x000000381d00780c */ /* 0x000fe40003f84270 */
[----:B-----5:R-:W-:Y:S01]  /*2790*/  FSEL R74, R51, -INF , P3 ;  /* 0xff800000334a7808 */ /* 0x020fe20001800000 */
[----:B------:R-:W1:Y:S01]  /*27a0*/  MUFU.TANH R30, R62 ;  /* 0x0000003e001e7308 */ /* 0x000e620000002400 */
[----:B------:R-:W-:Y:S02]  /*27b0*/  FMNMX.FTZ R33, R90, R33, !PT ;  /* 0x000000215a217209 */ /* 0x000fe40007810000 */
[----:B------:R-:W-:Y:S02]  /*27c0*/  ISETP.GT.AND P3, PT, R29, 0x39, PT ;  /* 0x000000391d00780c */ /* 0x000fe40003f64270 */
[----:B------:R-:W-:-:S02]  /*27d0*/  FMNMX.FTZ R33, R74, R33, !PT ;  /* 0x000000214a217209 */ /* 0x000fc40007810000 */
[----:B------:R-:W-:Y:S01]  /*27e0*/  VIADDMNMX R27, R26, R98, R27, PT ;  /* 0x000000621a1b7246 */ /* 0x000fe2000380011b */
[----:B------:R2:W-:Y:S03]  /*27f0*/  MUFU.TANH R38, R70 ;  /* 0x0000004600267308 */ /* 0x0005e60000002400 */
[----:B------:R-:W-:-:S05]  /*2800*/  ISETP.GT.AND P5, PT, R27, 0x8, PT ;  /* 0x000000081b00780c */ /* 0x000fca0003fa4270 */
[----:B------:R-:W3:Y:S01]  /*2810*/  MUFU.TANH R63, R63 ;  /* 0x0000003f003f7308 */ /* 0x000ee20000002400 */
[----:B--2---:R-:W-:Y:S02]  /*2820*/  FSEL R70, R54, -INF , P4 ;  /* 0xff80000036467808 */ /* 0x004fe40002000000 */
[C---:B------:R-:W-:Y:S02]  /*2830*/  ISETP.GT.AND P4, PT, R29.reuse, 0x40, PT ;  /* 0x000000401d00780c */ /* 0x040fe40003f84270 */
[----:B------:R-:W-:Y:S02]  /*2840*/  FMNMX.FTZ R33, R70, R33, !PT ;  /* 0x0000002146217209 */ /* 0x000fe40007810000 */
[----:B0-----:R-:W-:Y:S01]  /*2850*/  FSEL R62, R58, -INF , P4 ;  /* 0xff8000003a3e7808 */ /* 0x001fe20002000000 */
[----:B------:R0:W2:Y:S01]  /*2860*/  MUFU.TANH R32, R66 ;  /* 0x0000004200207308 */ /* 0x0000a20000002400 */
[----:B------:R-:W-:-:S04]  /*2870*/  ISETP.GT.AND P4, PT, R29, 0x48, PT ;  /* 0x000000481d00780c */ /* 0x000fc80003f84270 */
[----:B-1----:R-:W-:Y:S02]  /*2880*/  FSEL R30, R30, -INF , P4 ;  /* 0xff8000001e1e7808 */ /* 0x002fe40002000000 */
[----:B------:R-:W-:Y:S01]  /*2890*/  ISETP.GT.AND P4, PT, R29, 0x50, PT ;  /* 0x000000501d00780c */ /* 0x000fe20003f84270 */
[----:B------:R-:W1:Y:S01]  /*28a0*/  MUFU.TANH R36, R67 ;  /* 0x0000004300247308 */ /* 0x000e620000002400 */
[----:B0-----:R-:W-:Y:S02]  /*28b0*/  FSEL R66, R55, -INF , P3 ;  /* 0xff80000037427808 */ /* 0x001fe40001800000 */
[----:B------:R-:W-:Y:S02]  /*28c0*/  ISETP.GT.AND P3, PT, R29, 0x41, PT ;  /* 0x000000411d00780c */ /* 0x000fe40003f64270 */
[----:B------:R-:W-:Y:S02]  /*28d0*/  FMNMX.FTZ R33, R66, R33, !PT ;  /* 0x0000002142217209 */ /* 0x000fe40007810000 */
[----:B------:R-:W-:Y:S01]  /*28e0*/  FSEL R58, R59, -INF , P3 ;  /* 0xff8000003b3a7808 */ /* 0x000fe20001800000 */
[----:B------:R-:W0:Y:S01]  /*28f0*/  MUFU.TANH R44, R71 ;  /* 0x00000047002c7308 */ /* 0x000e220000002400 */
[----:B------:R-:W-:-:S02]  /*2900*/  FMNMX.FTZ R33, R62, R33, !PT ;  /* 0x000000213e217209 */ /* 0x000fc40007810000 */
[----:B------:R-:W-:Y:S02]  /*2910*/  ISETP.GT.AND P3, PT, R29, 0x49, PT ;  /* 0x000000491d00780c */ /* 0x000fe40003f64270 */
[----:B------:R-:W-:Y:S02]  /*2920*/  FMNMX.FTZ R33, R58, R33, !PT ;  /* 0x000000213a217209 */ /* 0x000fe40007810000 */
[----:B---3--:R-:W-:Y:S01]  /*2930*/  FSEL R34, R63, -INF , P3 ;  /* 0xff8000003f227808 */ /* 0x008fe20001800000 */
[----:B------:R-:W3:Y:S01]  /*2940*/  MUFU.TANH R5, R5 ;  /* 0x0000000500057308 */ /* 0x000ee20000002400 */
[----:B------:R-:W-:Y:S02]  /*2950*/  FMNMX.FTZ R33, R30, R33, !PT ;  /* 0x000000211e217209 */ /* 0x000fe40007810000 */
[----:B------:R-:W-:Y:S02]  /*2960*/  ISETP.GT.AND P3, PT, R29, 0x51, PT ;  /* 0x000000511d00780c */ /* 0x000fe40003f64270 */
[----:B--2---:R-:W-:-:S02]  /*2970*/  FSEL R32, R32, -INF , P4 ;  /* 0xff80000020207808 */ /* 0x004fc40002000000 */
[----:B------:R-:W-:Y:S01]  /*2980*/  FMNMX.FTZ R33, R34, R33, !PT ;  /* 0x0000002122217209 */ /* 0x000fe20007810000 */
[----:B------:R-:W2:Y:S01]  /*2990*/  MUFU.TANH R40, R75 ;  /* 0x0000004b00287308 */ /* 0x000ea20000002400 */
[C---:B------:R-:W-:Y:S02]  /*29a0*/  ISETP.GT.AND P4, PT, R29.reuse, 0x58, PT ;  /* 0x000000581d00780c */ /* 0x040fe40003f84270 */
[----:B-1----:R-:W-:Y:S02]  /*29b0*/  FSEL R36, R36, -INF , P3 ;  /* 0xff80000024247808 */ /* 0x002fe40001800000 */
[----:B------:R-:W-:Y:S02]  /*29c0*/  FMNMX.FTZ R33, R32, R33, !PT ;  /* 0x0000002120217209 */ /* 0x000fe40007810000 */
[----:B------:R-:W-:Y:S01]  /*29d0*/  ISETP.GT.AND P3, PT, R29, 0x59, PT ;  /* 0x000000591d00780c */ /* 0x000fe20003f64270 */
[----:B------:R-:W1:Y:S01]  /*29e0*/  MUFU.TANH R46, R78 ;  /* 0x0000004e002e7308 */ /* 0x000e620000002400 */
[----:B------:R-:W-:-:S02]  /*29f0*/  FSEL R38, R38, -INF , P4 ;  /* 0xff80000026267808 */ /* 0x000fc40002000000 */
[----:B------:R-:W-:Y:S02]  /*2a00*/  FMNMX.FTZ R33, R36, R33, !PT ;  /* 0x0000002124217209 */ /* 0x000fe40007810000 */
[C---:B------:R-:W-:Y:S02]  /*2a10*/  ISETP.GT.AND P4, PT, R29.reuse, 0x60, PT ;  /* 0x000000601d00780c */ /* 0x040fe40003f84270 */
[----:B0-----:R-:W-:Y:S01]  /*2a20*/  FSEL R44, R44, -INF , P3 ;  /* 0xff8000002c2c7808 */ /* 0x001fe20001800000 */
[----:B------:R-:W0:Y:S01]  /*2a30*/  MUFU.TANH R48, R79 ;  /* 0x0000004f00307308 */ /* 0x000e220000002400 */
[----:B------:R-:W-:Y:S02]  /*2a40*/  FMNMX.FTZ R33, R38, R33, !PT ;  /* 0x0000002126217209 */ /* 0x000fe40007810000 */
[----:B------:R-:W-:Y:S02]  /*2a50*/  ISETP.GT.AND P3, PT, R29, 0x61, PT ;  /* 0x000000611d00780c */ /* 0x000fe40003f64270 */
[----:B---3--:R-:W-:-:S02]  /*2a60*/  FSEL R42, R5, -INF , P4 ;  /* 0xff800000052a7808 */ /* 0x008fc40002000000 */
[----:B------:R-:W-:Y:S01]  /*2a70*/  FMNMX.FTZ R33, R44, R33, !PT ;  /* 0x000000212c217209 */ /* 0x000fe20007810000 */
[----:B------:R-:W3:Y:S01]  /*2a80*/  MUFU.TANH R50, R82 ;  /* 0x0000005200327308 */ /* 0x000ee20000002400 */
[C---:B------:R-:W-:Y:S02]  /*2a90*/  ISETP.GT.AND P4, PT, R29.reuse, 0x68, PT ;  /* 0x000000681d00780c */ /* 0x040fe40003f84270 */
[----:B--2---:R-:W-:Y:S02]  /*2aa0*/  FSEL R40, R40, -INF , P3 ;  /* 0xff80000028287808 */ /* 0x004fe40001800000 */
[----:B------:R-:W-:Y:S02]  /*2ab0*/  FMNMX.FTZ R33, R42, R33, !PT ;  /* 0x000000212a217209 */ /* 0x000fe40007810000 */
[----:B------:R-:W-:Y:S01]  /*2ac0*/  ISETP.GT.AND P3, PT, R29, 0x69, PT ;  /* 0x000000691d00780c */ /* 0x000fe20003f64270 */
[----:B------:R-:W2:Y:S01]  /*2ad0*/  MUFU.TANH R52, R83 ;  /* 0x0000005300347308 */ /* 0x000ea20000002400 */
[----:B-1----:R-:W-:-:S02]  /*2ae0*/  FSEL R46, R46, -INF , P4 ;  /* 0xff8000002e2e7808 */ /* 0x002fc40002000000 */
        /* <DEDUP_REMOVED lines=8> */
[----:B------:R-:W1:Y:S01]  /*2b70*/  MUFU.TANH R54, R87 ;  /* 0x0000005700367308 */ /* 0x000e620000002400 */
[C---:B------:R-:W-:Y:S02]  /*2b80*/  ISETP.GT.AND P4, PT, R29.reuse, 0x78, PT ;  /* 0x000000781d00780c */ /* 0x040fe40003f84270 */
[----:B--2---:R-:W-:Y:S02]  /*2b90*/  FSEL R52, R52, -INF , P3 ;  /* 0xff80000034347808 */ /* 0x004fe40001800000 */
[----:B------:R-:W-:Y:S02]  /*2ba0*/  FMNMX.FTZ R33, R50, R33, !PT ;  /* 0x0000002132217209 */ /* 0x000fe40007810000 */
[----:B------:R-:W-:Y:S01]  /*2bb0*/  ISETP.GT.AND P3, PT, R29, 0x79, PT ;  /* 0x000000791d00780c */ /* 0x000fe20003f64270 */
[----:B------:R-:W-:Y:S01]  /*2bc0*/  MUFU.TANH R20, R20 ;  /* 0x0000001400147308 */ /* 0x000fe20000002400 */
[----:B0-----:R-:W-:-:S02]  /*2bd0*/  FSEL R56, R56, -INF , P4 ;  /* 0xff80000038387808 */ /* 0x001fc40002000000 */
[----:B------:R-:W-:Y:S02]  /*2be0*/  FMNMX.FTZ R33, R52, R33, !PT ;  /* 0x0000002134217209 */ /* 0x000fe40007810000 */
[----:B------:R-:W-:Y:S02]  /*2bf0*/  ISETP.GT.AND P4, PT, R27, 0x1, PT ;  /* 0x000000011b00780c */ /* 0x000fe40003f84270 */
[----:B------:R-:W-:Y:S01]  /*2c00*/  FMNMX.FTZ R33, R56, R33, !PT ;  /* 0x0000002138217209 */ /* 0x000fe20007810000 */
[----:B------:R-:W0:Y:S01]  /*2c10*/  MUFU.TANH R25, R25 ;  /* 0x0000001900197308 */ /* 0x000e220000002400 */
[----:B-1----:R-:W-:-:S04]  /*2c20*/  FSEL R54, R54, -INF , P3 ;  /* 0xff80000036367808 */ /* 0x002fc80001800000 */
[----:B------:R-:W-:-:S03]  /*2c30*/  FMNMX.FTZ R33, R54, R33, !PT ;  /* 0x0000002136217209 */ /* 0x000fc60007810000 */
[----:B------:R-:W1:Y:S02]  /*2c40*/  MUFU.TANH R89, R89 ;  /* 0x0000005900597308 */ /* 0x000e640000002400 */
[----:B------:R-:W2:Y:S06]  /*2c50*/  SHFL.BFLY PT, R6, R33, 0x2, 0x1f ;  /* 0x0c401f0021067f89 */ /* 0x000eac00000e0000 */
[----:B------:R-:W3:Y:S01]  /*2c60*/  MUFU.TANH R28, R28 ;  /* 0x0000001c001c7308 */ /* 0x000ee20000002400 */
[----:B0-----:R-:W-:Y:S02]  /*2c70*/  FSEL R25, R25, -INF , P4 ;  /* 0xff80000019197808 */ /* 0x001fe40002000000 */
[----:B------:R-:W-:-:S05]  /*2c80*/  ISETP.GT.AND P4, PT, R27, 0x10, PT ;  /* 0x000000101b00780c */ /* 0x000fca0003f84270 */
[----:B------:R-:W0:Y:S08]  /*2c90*/  MUFU.TANH R21, R21 ;  /* 0x0000001500157308 */ /* 0x000e300000002400 */
[----:B------:R-:W-:Y:S01]  /*2ca0*/  MUFU.TANH R24, R24 ;  /* 0x0000001800187308 */ /* 0x000fe20000002400 */
[----:B--2---:R-:W-:-:S05]  /*2cb0*/  FMNMX.FTZ R6, R33, R6, !PT ;  /* 0x0000000621067209 */ /* 0x004fca0007810000 */
[----:B------:R-:W2:Y:S02]  /*2cc0*/  SHFL.BFLY PT, R5, R6, 0x1, 0x1f ;  /* 0x0c201f0006057f89 */ /* 0x000ea400000e0000 */
[----:B------:R-:W-:Y:S08]  /*2cd0*/  MUFU.TANH R35, R60 ;  /* 0x0000003c00237308 */ /* 0x000ff00000002400 */
[----:B------:R-:W4:Y:S08]  /*2ce0*/  MUFU.TANH R15, R15 ;  /* 0x0000000f000f7308 */ /* 0x000f300000002400 */
[----:B------:R1:W-:Y:S01]  /*2cf0*/  MUFU.TANH R37, R64 ;  /* 0x0000004000257308 */ /* 0x0003e20000002400 */
[----:B--2---:R-:W-:Y:S01]  /*2d00*/  FMNMX.FTZ R6, R6, R5, !PT ;  /* 0x0000000506067209 */ /* 0x004fe20007810000 */
[----:B------:R-:W-:Y:S01]  /*2d10*/  IMAD.U32 R5, RZ, RZ, UR7 ;  /* 0x00000007ff057e24 */ /* 0x000fe2000f8e00ff */
[----:B-1----:R-:W-:-:S05]  /*2d20*/  FSEL R64, R89, -INF , P5 ;  /* 0xff80000059407808 */ /* 0x002fca0002800000 */
[----:B------:R-:W-:Y:S01]  /*2d30*/  MUFU.TANH R14, R14 ;  /* 0x0000000e000e7308 */ /* 0x000fe20000002400 */
[C---:B------:R-:W-:Y:S01]  /*2d40*/  FSETP.NEU.FTZ.AND P3, PT, R6.reuse, -INF , PT ;  /* 0xff8000000600780b */ /* 0x040fe20003f7d000 */
[----:B------:R-:W-:-:S05]  /*2d50*/  FMUL.FTZ R29, R6, R5 ;  /* 0x00000005061d7220 */ /* 0x000fca0000410000 */
[----:B------:R-:W-:Y:S01]  /*2d60*/  FSEL R33, R29, RZ, P3 ;  /* 0x000000ff1d217208 */ /* 0x000fe20001800000 */
[----:B------:R3:W-:Y:S01]  /*2d70*/  MUFU.TANH R39, R68 ;  /* 0x0000004400277308 */ /* 0x0007e20000002400 */
[----:B------:R-:W-:-:S03]  /*2d80*/  ISETP.GT.AND P3, PT, R27, RZ, PT ;  /* 0x000000ff1b00720c */ /* 0x000fc60003f64270 */
[-CC-:B------:R-:W-:Y:S01]  /*2d90*/  FFMA.FTZ R181, R100, R5.reuse, -R33.reuse ;  /* 0x0000000564b57223 */ /* 0x180fe20000010821 */
[----:B------:R-:W-:Y:S01]  /*2da0*/  FSEL R60, R20, -INF , P3 ;  /* 0xff800000143c7808 */ /* 0x000fe20001800000 */
[--C-:B------:R-:W-:Y:S01]  /*2db0*/  FFMA.FTZ R183, R102, R5, -R33.reuse ;  /* 0x0000000566b77223 */ /* 0x100fe20000010821 */
[C---:B------:R-:W-:Y:S01]  /*2dc0*/  ISETP.GT.AND P3, PT, R27.reuse, 0x9, PT ;  /* 0x000000091b00780c */ /* 0x040fe20003f64270 */
[----:B------:R-:W1:Y:S01]  /*2dd0*/  MUFU.TANH R12, R12 ;  /* 0x0000000c000c7308 */ /* 0x000e620000002400 */
[----:B------:R-:W-:Y:S01]  /*2de0*/  FMNMX.FTZ R29, R60, R25, !PT ;  /* 0x000000193c1d7209 */ /* 0x000fe20007810000 */
[-CC-:B------:R-:W-:Y:S01]  /*2df0*/  FFMA.FTZ R20, R104, R5.reuse, -R33.reuse ;  /* 0x0000000568147223 */ /* 0x180fe20000010821 */
[----:B---3--:R-:W-:Y:S01]  /*2e00*/  FSEL R68, R28, -INF , P3 ;  /* 0xff8000001c447808 */ /* 0x008fe20001800000 */
[--C-:B------:R-:W-:Y:S01]  /*2e10*/  FFMA.FTZ R177, R106, R5, -R33.reuse ;  /* 0x000000056ab17223 */ /* 0x100fe20000010821 */
[----:B------:R-:W-:Y:S01]  /*2e20*/  FMNMX.FTZ R29, R64, R29, !PT ;  /* 0x0000001d401d7209 */ /* 0x000fe20007810000 */
[--C-:B------:R-:W-:Y:S01]  /*2e30*/  FFMA.FTZ R108, R108, R5, -R33.reuse ;  /* 0x000000056c6c7223 */ /* 0x100fe20000010821 */
[----:B------:R-:W-:Y:S01]  /*2e40*/  ISETP.GT.AND P3, PT, R27, 0x11, PT ;  /* 0x000000111b00780c */ /* 0x000fe20003f64270 */
[----:B------:R0:W-:Y:S01]  /*2e50*/  MUFU.TANH R41, R72 ;  /* 0x0000004800297308 */ /* 0x0001e20000002400 */
[----:B------:R-:W-:Y:S01]  /*2e60*/  FMNMX.FTZ R29, R68, R29, !PT ;  /* 0x0000001d441d7209 */ /* 0x000fe20007810000 */
[-CC-:B------:R-:W-:Y:S01]  /*2e70*/  FFMA.FTZ R175, R94, R5.reuse, -R33.reuse ;  /* 0x000000055eaf7223 */ /* 0x180fe20000010821 */
[-CC-:B------:R-:W-:Y:S01]  /*2e80*/  FFMA.FTZ R179, R110, R5.reuse, -R33.reuse ;  /* 0x000000056eb37223 */ /* 0x180fe20000010821 */
[-CC-:B------:R-:W-:Y:S01]  /*2e90*/  FFMA.FTZ R169, R90, R5.reuse, -R33.reuse ;  /* 0x000000055aa97223 */ /* 0x180fe20000010821 */
[-CC-:B------:R-:W-:Y:S01]  /*2ea0*/  FFMA.FTZ R173, R114, R5.reuse, -R33.reuse ;  /* 0x0000000572ad7223 */ /* 0x180fe20000010821 */
[-CC-:B------:R-:W-:Y:S01]  /*2eb0*/  FFMA.FTZ R171, R70, R5.reuse, -R33.reuse ;  /* 0x0000000546ab7223 */ /* 0x180fe20000010821 */
[-CC-:B------:R-:W-:Y:S01]  /*2ec0*/  FFMA.FTZ R165, R62, R5.reuse, -R33.reuse ;  /* 0x000000053ea57223 */ /* 0x180fe20000010821 */
[----:B------:R-:W-:Y:S01]  /*2ed0*/  MUFU.TANH R13, R13 ;  /* 0x0000000d000d7308 */ /* 0x000fe20000002400 */
[----:B0-----:R-:W-:Y:S01]  /*2ee0*/  FSEL R72, R21, -INF , P4 ;  /* 0xff80000015487808 */ /* 0x001fe20002000000 */
[-CC-:B------:R-:W-:Y:S01]  /*2ef0*/  FFMA.FTZ R28, R58, R5.reuse, -R33.reuse ;  /* 0x000000053a1c7223 */ /* 0x180fe20000010821 */
[----:B------:R-:W-:Y:S01]  /*2f00*/  ISETP.GT.AND P4, PT, R27, 0x18, PT ;  /* 0x000000181b00780c */ /* 0x000fe20003f84270 */
[--C-:B------:R-:W-:Y:S01]  /*2f10*/  FFMA.FTZ R31, R31, R5, -R33.reuse ;  /* 0x000000051f1f7223 */ /* 0x100fe20000010821 */
[----:B------:R-:W-:Y:S01]  /*2f20*/  FMNMX.FTZ R29, R72, R29, !PT ;  /* 0x0000001d481d7209 */ /* 0x000fe20007810000 */
[-CC-:B------:R-:W-:Y:S01]  /*2f30*/  FFMA.FTZ R157, R42, R5.reuse, -R33.reuse ;  /* 0x000000052a9d7223 */ /* 0x180fe20000010821 */
[----:B----4-:R-:W-:Y:S01]  /*2f40*/  FSEL R78, R15, -INF , P4 ;  /* 0xff8000000f4e7808 */ /* 0x010fe20002000000 */
[----:B------:R0:W-:Y:S01]  /*2f50*/  MUFU.TANH R116, R76 ;  /* 0x0000004c00747308 */ /* 0x0001e20000002400 */
[C---:B------:R-:W-:Y:S01]  /*2f60*/  ISETP.GT.AND P4, PT, R27.reuse, 0x20, PT ;  /* 0x000000201b00780c */ /* 0x040fe20003f84270 */
[-CC-:B------:R-:W-:Y:S01]  /*2f70*/  FFMA.FTZ R167, R30, R5.reuse, -R33.reuse ;  /* 0x000000051ea77223 */ /* 0x180fe20000010821 */
[-CC-:B------:R-:W-:Y:S01]  /*2f80*/  FFMA.FTZ R161, R32, R5.reuse, -R33.reuse ;  /* 0x0000000520a17223 */ /* 0x180fe20000010821 */
[-CC-:B------:R-:W-:Y:S01]  /*2f90*/  FFMA.FTZ R30, R34, R5.reuse, -R33.reuse ;  /* 0x00000005221e7223 */ /* 0x180fe20000010821 */
[----:B-1----:R-:W-:Y:S01]  /*2fa0*/  FSEL R82, R12, -INF , P4 ;  /* 0xff8000000c527808 */ /* 0x002fe20002000000 */
[-CC-:B------:R-:W-:Y:S01]  /*2fb0*/  FFMA.FTZ R12, R112, R5.reuse, -R33.reuse ;  /* 0x00000005700c7223 */ /* 0x180fe20000010821 */
[C---:B------:R-:W-:Y:S01]  /*2fc0*/  ISETP.GT.AND P4, PT, R27.reuse, 0x28, PT ;  /* 0x000000281b00780c */ /* 0x040fe20003f84270 */
[----:B------:R-:W1:Y:S01]  /*2fd0*/  MUFU.TANH R11, R11 ;  /* 0x0000000b000b7308 */ /* 0x000e620000002400 */
[----:B0-----:R-:W-:Y:S01]  /*2fe0*/  FSEL R76, R24, -INF , P3 ;  /* 0xff800000184c7808 */ /* 0x001fe20001800000 */
[-CC-:B------:R-:W-:Y:S01]  /*2ff0*/  FFMA.FTZ R24, R66, R5.reuse, -R33.reuse ;  /* 0x0000000542187223 */ /* 0x180fe20000010821 */
[----:B------:R-:W-:Y:S01]  /*3000*/  ISETP.GT.AND P3, PT, R27, 0x19, PT ;  /* 0x000000191b00780c */ /* 0x000fe20003f64270 */
[--C-:B------:R-:W-:Y:S01]  /*3010*/  FFMA.FTZ R32, R36, R5, -R33.reuse ;  /* 0x0000000524207223 */ /* 0x100fe20000010821 */
[----:B------:R-:W-:Y:S01]  /*3020*/  FMNMX.FTZ R29, R76, R29, !PT ;  /* 0x0000001d4c1d7209 */ /* 0x000fe20007810000 */
[-CC-:B------:R-:W-:Y:S01]  /*3030*/  FFMA.FTZ R163, R38, R5.reuse, -R33.reuse ;  /* 0x0000000526a37223 */ /* 0x180fe20000010821 */
[--C-:B------:R-:W-:Y:S01]  /*3040*/  FFMA.FTZ R34, R44, R5, -R33.reuse ;  /* 0x000000052c227223 */ /* 0x100fe20000010821 */
[----:B------:R-:W-:Y:S01]  /*3050*/  MUFU.TANH R10, R10 ;  /* 0x0000000a000a7308 */ /* 0x000fe20000002400 */
[----:B------:R-:W-:Y:S01]  /*3060*/  FMNMX.FTZ R29, R78, R29, !PT ;  /* 0x0000001d4e1d7209 */ /* 0x000fe20007810000 */
[-CC-:B------:R-:W-:Y:S01]  /*3070*/  FFMA.FTZ R36, R40, R5.reuse, -R33.reuse ;  /* 0x0000000528247223 */ /* 0x180fe20000010821 */
[-CC-:B------:R-:W-:Y:S01]  /*3080*/  FFMA.FTZ R159, R46, R5.reuse, -R33.reuse ;  /* 0x000000052e9f7223 */ /* 0x180fe20000010821 */
[-CC-:B------:R-:W-:Y:S01]  /*3090*/  FFMA.FTZ R38, R48, R5.reuse, -R33.reuse ;  /* 0x0000000530267223 */ /* 0x180fe20000010821 */
[-CC-:B------:R-:W-:Y:S01]  /*30a0*/  FFMA.FTZ R153, R50, R5.reuse, -R33.reuse ;  /* 0x0000000532997223 */ /* 0x180fe20000010821 */
[-CC-:B------:R-:W-:Y:S01]  /*30b0*/  FFMA.FTZ R52, R52, R5.reuse, -R33.reuse ;  /* 0x0000000534347223 */ /* 0x180fe20000010821 */
[----:B------:R-:W-:Y:S01]  /*30c0*/  FFMA.FTZ R155, R56, R5, -R33 ;  /* 0x00000005389b7223 */ /* 0x000fe20000010821 */
[----:B------:R0:W-:Y:S01]  /*30d0*/  MUFU.TANH R118, R80 ;  /* 0x0000005000767308 */ /* 0x0001e20000002400 */
[----:B-1----:R-:W-:Y:S01]  /*30e0*/  FSEL R86, R11, -INF , P4 ;  /* 0xff8000000b567808 */ /* 0x002fe20002000000 */
[----:B------:R-:W1:Y:S01]  /*30f0*/  @P2 LDC R46, c[0x0][0x450] ;  /* 0x00011400ff2e2b82 */ /* 0x000e620000000800 */
[----:B------:R-:W-:-:S05]  /*3100*/  ISETP.GT.AND P4, PT, R27, 0x30, PT ;  /* 0x000000301b00780c */ /* 0x000fca0003f84270 */
[----:B------:R-:W2:Y:S01]  /*3110*/  MUFU.TANH R8, R8 ;  /* 0x0000000800087308 */ /* 0x000ea20000002400 */
[----:B0-----:R-:W-:Y:S02]  /*3120*/  FSEL R80, R14, -INF , P3 ;  /* 0xff8000000e507808 */ /* 0x001fe40001800000 */
[----:B------:R-:W-:Y:S02]  /*3130*/  ISETP.GT.AND P3, PT, R27, 0x21, PT ;  /* 0x000000211b00780c */ /* 0x000fe40003f64270 */
[----:B------:R-:W-:-:S03]  /*3140*/  FMNMX.FTZ R29, R80, R29, !PT ;  /* 0x0000001d501d7209 */ /* 0x000fc60007810000 */
[----:B------:R-:W0:Y:S01]  /*3150*/  MUFU.TANH R9, R9 ;  /* 0x0000000900097308 */ /* 0x000e220000002400 */
[----:B------:R-:W-:-:S07]  /*3160*/  FMNMX.FTZ R29, R82, R29, !PT ;  /* 0x0000001d521d7209 */ /* 0x000fce0007810000 */
[----:B------:R3:W-:Y:S01]  /*3170*/  MUFU.TANH R120, R84 ;  /* 0x0000005400787308 */ /* 0x0007e20000002400 */
[----:B--2---:R-:W-:Y:S01]  /*3180*/  FSEL R100, R8, -INF , P4 ;  /* 0xff80000008647808 */ /* 0x004fe20002000000 */
[----:B------:R-:W-:Y:S01]  /*3190*/  FFMA.FTZ R8, R74, R5, -R33 ;  /* 0x000000054a087223 */ /* 0x000fe20000010821 */
[----:B------:R-:W-:-:S05]  /*31a0*/  ISETP.GT.AND P4, PT, R27, 0x38, PT ;  /* 0x000000381b00780c */ /* 0x000fca0003f84270 */
[----:B------:R-:W2:Y:S01]  /*31b0*/  MUFU.TANH R7, R7 ;  /* 0x0000000700077308 */ /* 0x000ea20000002400 */
[----:B---3--:R-:W-:Y:S02]  /*31c0*/  FSEL R84, R13, -INF , P3 ;  /* 0xff8000000d547808 */ /* 0x008fe40001800000 */
[C---:B------:R-:W-:Y:S02]  /*31d0*/  ISETP.GT.AND P3, PT, R27.reuse, 0x29, PT ;  /* 0x000000291b00780c */ /* 0x040fe40003f64270 */
[----:B------:R-:W-:Y:S02]  /*31e0*/  FMNMX.FTZ R29, R84, R29, !PT ;  /* 0x0000001d541d7209 */ /* 0x000fe40007810000 */
[----:B------:R-:W-:Y:S01]  /*31f0*/  FSEL R98, R10, -INF , P3 ;  /* 0xff8000000a627808 */ /* 0x000fe20001800000 */
[----:B------:R-:W3:Y:S01]  /*3200*/  MUFU.TANH R4, R4 ;  /* 0x0000000400047308 */ /* 0x000ee20000002400 */
[----:B------:R-:W-:Y:S02]  /*3210*/  FMNMX.FTZ R29, R86, R29, !PT ;  /* 0x0000001d561d7209 */ /* 0x000fe40007810000 */
[----:B------:R-:W-:-:S02]  /*3220*/  ISETP.GT.AND P3, PT, R27, 0x31, PT ;  /* 0x000000311b00780c */ /* 0x000fc40003f64270 */
[----:B------:R-:W-:Y:S02]  /*3230*/  FMNMX.FTZ R29, R98, R29, !PT ;  /* 0x0000001d621d7209 */ /* 0x000fe40007810000 */
[----:B0-----:R-:W-:Y:S01]  /*3240*/  FSEL R102, R9, -INF , P3 ;  /* 0xff80000009667808 */ /* 0x001fe20001800000 */
[----:B------:R-:W0:Y:S01]  /*3250*/  MUFU.TANH R2, R2 ;  /* 0x0000000200027308 */ /* 0x000e220000002400 */
[----:B------:R-:W-:Y:S02]  /*3260*/  FMNMX.FTZ R29, R100, R29, !PT ;  /* 0x0000001d641d7209 */ /* 0x000fe40007810000 */
[----:B------:R-:W-:Y:S02]  /*3270*/  ISETP.GT.AND P3, PT, R27, 0x39, PT ;  /* 0x000000391b00780c */ /* 0x000fe40003f64270 */
[----:B--2---:R-:W-:Y:S01]  /*3280*/  FSEL R104, R7, -INF , P4 ;  /* 0xff80000007687808 */ /* 0x004fe20002000000 */
[----:B------:R-:W-:Y:S01]  /*3290*/  FFMA.FTZ R7, R96, R5, -R33 ;  /* 0x0000000560077223 */ /* 0x000fe20000010821 */
[----:B------:R-:W-:Y:S01]  /*32a0*/  FMNMX.FTZ R29, R102, R29, !PT ;  /* 0x0000001d661d7209 */ /* 0x000fe20007810000 */
[----:B------:R-:W2:Y:S01]  /*32b0*/  MUFU.TANH R3, R3 ;  /* 0x0000000300037308 */ /* 0x000ea20000002400 */
[----:B------:R-:W-:-:S02]  /*32c0*/  ISETP.GT.AND P4, PT, R27, 0x40, PT ;  /* 0x000000401b00780c */ /* 0x000fc40003f84270 */
[----:B---3--:R-:W-:Y:S02]  /*32d0*/  FSEL R96, R4, -INF , P3 ;  /* 0xff80000004607808 */ /* 0x008fe40001800000 */
[----:B------:R-:W-:Y:S02]  /*32e0*/  FMNMX.FTZ R29, R104, R29, !PT ;  /* 0x0000001d681d7209 */ /* 0x000fe40007810000 */
[C---:B------:R-:W-:Y:S01]  /*32f0*/  ISETP.GT.AND P3, PT, R27.reuse, 0x41, PT ;  /* 0x000000411b00780c */ /* 0x040fe20003f64270 */
[----:B------:R-:W3:Y:S01]  /*3300*/  MUFU.TANH R61, R61 ;  /* 0x0000003d003d7308 */ /* 0x000ee20000002400 */
[----:B0-----:R-:W-:Y:S01]  /*3310*/  FSEL R106, R2, -INF , P4 ;  /* 0xff800000026a7808 */ /* 0x001fe20002000000 */
[--C-:B------:R-:W-:Y:S01]  /*3320*/  FFMA.FTZ R2, R92, R5, -R33.reuse ;  /* 0x000000055c027223 */ /* 0x100fe20000010821 */
[----:B------:R-:W-:Y:S01]  /*3330*/  FMNMX.FTZ R29, R96, R29, !PT ;  /* 0x0000001d601d7209 */ /* 0x000fe20007810000 */
[----:B------:R-:W-:Y:S01]  /*3340*/  FFMA.FTZ R33, R54, R5, -R33 ;  /* 0x0000000536217223 */ /* 0x000fe20000010821 */
[----:B------:R-:W-:-:S02]  /*3350*/  ISETP.GT.AND P4, PT, R27, 0x48, PT ;  /* 0x000000481b00780c */ /* 0x000fc40003f84270 */
[----:B------:R-:W-:Y:S01]  /*3360*/  FMNMX.FTZ R29, R106, R29, !PT ;  /* 0x0000001d6a1d7209 */ /* 0x000fe20007810000 */
[----:B------:R-:W0:Y:S01]  /*3370*/  MUFU.TANH R65, R65 ;  /* 0x0000004100417308 */ /* 0x000e220000002400 */
[----:B--2---:R-:W-:Y:S02]  /*3380*/  FSEL R94, R3, -INF , P3 ;  /* 0xff800000035e7808 */ /* 0x004fe40001800000 */
[----:B------:R-:W-:Y:S02]  /*3390*/  ISETP.GT.AND P3, PT, R27, 0x49, PT ;  /* 0x000000491b00780c */ /* 0x000fe40003f64270 */
[----:B------:R-:W-:-:S03]  /*33a0*/  FMNMX.FTZ R29, R94, R29, !PT ;  /* 0x0000001d5e1d7209 */ /* 0x000fc60007810000 */
[----:B------:R2:W-:Y:S01]  /*33b0*/  MUFU.EX2 R14, R108 ;  /* 0x0000006c000e7308 */ /* 0x0005e20000000800 */
[----:B---3--:R-:W-:Y:S02]  /*33c0*/  FSEL R92, R61, -INF , P3 ;  /* 0xff8000003d5c7808 */ /* 0x008fe40001800000 */
[----:B------:R-:W-:-:S05]  /*33d0*/  ISETP.GT.AND P3, PT, R27, 0x51, PT ;  /* 0x000000511b00780c */ /* 0x000fca0003f64270 */
[----:B------:R-:W3:Y:S01]  /*33e0*/  MUFU.TANH R69, R69 ;  /* 0x0000004500457308 */ /* 0x000ee20000002400 */
[----:B--2---:R-:W-:Y:S02]  /*33f0*/  FSEL R108, R35, -INF , P4 ;  /* 0xff800000236c7808 */ /* 0x004fe40002000000 */
[----:B------:R-:W-:Y:S02]  /*3400*/  ISETP.GT.AND P4, PT, R27, 0x50, PT ;  /* 0x000000501b00780c */ /* 0x000fe40003f84270 */
[----:B------:R-:W-:Y:S02]  /*3410*/  FMNMX.FTZ R29, R108, R29, !PT ;  /* 0x0000001d6c1d7209 */ /* 0x000fe40007810000 */
[----:B------:R-:W-:Y:S01]  /*3420*/  FSEL R110, R37, -INF , P4 ;  /* 0xff800000256e7808 */ /* 0x000fe20002000000 */
[----:B------:R-:W2:Y:S01]  /*3430*/  MUFU.TANH R73, R73 ;  /* 0x0000004900497308 */ /* 0x000ea20000002400 */
[----:B------:R-:W-:Y:S01]  /*3440*/  FMNMX.FTZ R29, R92, R29, !PT ;  /* 0x0000001d5c1d7209 */ /* 0x000fe20007810000 */
[----:B------:R-:W4:Y:S01]  /*3450*/  @P2 LDC R37, c[0x0][0x44c] ;  /* 0x00011300ff252b82 */ /* 0x000f220000000800 */
[----:B------:R-:W-:-:S02]  /*3460*/  ISETP.GT.AND P4, PT, R27, 0x58, PT ;  /* 0x000000581b00780c */ /* 0x000fc40003f84270 */
[----:B0-----:R-:W-:Y:S02]  /*3470*/  FSEL R90, R65, -INF , P3 ;  /* 0xff800000415a7808 */ /* 0x001fe40001800000 */
[----:B------:R-:W-:Y:S01]  /*3480*/  FMNMX.FTZ R29, R110, R29, !PT ;  /* 0x0000001d6e1d7209 */ /* 0x000fe20007810000 */
[----:B------:R-:W0:Y:S01]  /*3490*/  MUFU.TANH R77, R77 ;  /* 0x0000004d004d7308 */ /* 0x000e220000002400 */
[----:B------:R-:W-:Y:S02]  /*34a0*/  ISETP.GT.AND P3, PT, R27, 0x59, PT ;  /* 0x000000591b00780c */ /* 0x000fe40003f64270 */
[----:B------:R-:W-:Y:S01]  /*34b0*/  FSEL R112, R39, -INF , P4 ;  /* 0xff80000027707808 */ /* 0x000fe20002000000 */
[----:B------:R-:W-:Y:S01]  /*34c0*/  IMAD.MOV.U32 R39, RZ, RZ, R18 ;  /* 0x000000ffff277224 */ /* 0x000fe200078e0012 */
[----:B------:R-:W-:Y:S02]  /*34d0*/  FMNMX.FTZ R29, R90, R29, !PT ;  /* 0x0000001d5a1d7209 */ /* 0x000fe40007810000 */
[----:B------:R-:W-:Y:S01]  /*34e0*/  ISETP.GT.AND P4, PT, R27, 0x60, PT ;  /* 0x000000601b00780c */ /* 0x000fe20003f84270 */
[----:B------:R-:W5:Y:S01]  /*34f0*/  MUFU.TANH R81, R81 ;  /* 0x0000005100517308 */ /* 0x000f620000002400 */
[----:B---3--:R-:W-:-:S02]  /*3500*/  FSEL R74, R69, -INF , P3 ;  /* 0xff800000454a7808 */ /* 0x008fc40001800000 */
[----:B------:R-:W-:Y:S02]  /*3510*/  FMNMX.FTZ R29, R112, R29, !PT ;  /* 0x0000001d701d7209 */ /* 0x000fe40007810000 */
[----:B------:R-:W-:Y:S02]  /*3520*/  ISETP.GT.AND P3, PT, R27, 0x61, PT ;  /* 0x000000611b00780c */ /* 0x000fe40003f64270 */
[----:B------:R-:W-:Y:S01]  /*3530*/  FSEL R114, R41, -INF , P4 ;  /* 0xff80000029727808 */ /* 0x000fe20002000000 */
[----:B------:R-:W-:Y:S01]  /*3540*/  MUFU.TANH R85, R85 ;  /* 0x0000005500557308 */ /* 0x000fe20000002400 */
[----:B------:R-:W-:Y:S01]  /*3550*/  FMNMX.FTZ R29, R74, R29, !PT ;  /* 0x0000001d4a1d7209 */ /* 0x000fe20007810000 */
[----:B----4-:R-:W-:Y:S01]  /*3560*/  @P2 IMAD.HI.U32 R37, R18, R37, RZ ;  /* 0x0000002512252227 */ /* 0x010fe200078e00ff */
[----:B------:R-:W-:Y:S02]  /*3570*/  ISETP.GT.AND P4, PT, R27, 0x68, PT ;  /* 0x000000681b00780c */ /* 0x000fe40003f84270 */
[----:B--2---:R-:W-:-:S02]  /*3580*/  FSEL R70, R73, -INF , P3 ;  /* 0xff80000049467808 */ /* 0x004fc40001800000 */
[----:B------:R-:W-:Y:S01]  /*3590*/  FMNMX.FTZ R29, R114, R29, !PT ;  /* 0x0000001d721d7209 */ /* 0x000fe20007810000 */
[----:B------:R-:W-:Y:S01]  /*35a0*/  MUFU.EX2 R181, R181 ;  /* 0x000000b500b57308 */ /* 0x000fe20000000800 */
[C---:B------:R-:W-:Y:S02]  /*35b0*/  ISETP.GT.AND P3, PT, R27.reuse, 0x69, PT ;  /* 0x000000691b00780c */ /* 0x040fe40003f64270 */
[----:B------:R-:W-:Y:S02]  /*35c0*/  FSEL R116, R116, -INF , P4 ;  /* 0xff80000074747808 */ /* 0x000fe40002000000 */
[----:B------:R-:W-:Y:S02]  /*35d0*/  FMNMX.FTZ R29, R70, R29, !PT ;  /* 0x0000001d461d7209 */ /* 0x000fe40007810000 */
[----:B------:R-:W-:Y:S01]  /*35e0*/  ISETP.GT.AND P4, PT, R27, 0x70, PT ;  /* 0x000000701b00780c */ /* 0x000fe20003f84270 */
[----:B------:R-:W2:Y:S01]  /*35f0*/  MUFU.EX2 R26, R31 ;  /* 0x0000001f001a7308 */ /* 0x000ea20000000800 */
[----:B0-----:R-:W-:-:S02]  /*3600*/  FSEL R66, R77, -INF , P3 ;  /* 0xff8000004d427808 */ /* 0x001fc40001800000 */
[----:B------:R-:W-:Y:S02]  /*3610*/  FMNMX.FTZ R29, R116, R29, !PT ;  /* 0x0000001d741d7209 */ /* 0x000fe40007810000 */
[C---:B------:R-:W-:Y:S02]  /*3620*/  ISETP.GT.AND P3, PT, R27.reuse, 0x71, PT ;  /* 0x000000711b00780c */ /* 0x040fe40003f64270 */
[----:B------:R-:W-:Y:S01]  /*3630*/  FSEL R118, R118, -INF , P4 ;  /* 0xff80000076767808 */ /* 0x000fe20002000000 */
[----:B------:R-:W0:Y:S01]  /*3640*/  MUFU.EX2 R183, R183 ;  /* 0x000000b700b77308 */ /* 0x000e220000000800 */
[----:B------:R-:W-:Y:S02]  /*3650*/  FMNMX.FTZ R29, R66, R29, !PT ;  /* 0x0000001d421d7209 */ /* 0x000fe40007810000 */
[----:B------:R-:W-:Y:S02]  /*3660*/  ISETP.GT.AND P4, PT, R27, 0x78, PT ;  /* 0x000000781b00780c */ /* 0x000fe40003f84270 */
[----:B-----5:R-:W-:-:S02]  /*3670*/  FSEL R62, R81, -INF , P3 ;  /* 0xff800000513e7808 */ /* 0x020fc40001800000 */
[----:B------:R-:W-:Y:S01]  /*3680*/  FMNMX.FTZ R29, R118, R29, !PT ;  /* 0x0000001d761d7209 */ /* 0x000fe20007810000 */
[----:B------:R-:W3:Y:S01]  /*3690*/  MUFU.EX2 R20, R20 ;  /* 0x0000001400147308 */ /* 0x000ee20000000800 */
[----:B------:R-:W-:Y:S01]  /*36a0*/  ISETP.GT.AND P3, PT, R27, 0x79, PT ;  /* 0x000000791b00780c */ /* 0x000fe20003f64270 */
[----:B--2---:R-:W-:Y:S01]  /*36b0*/  FADD.FTZ R42, R181, R26 ;  /* 0x0000001ab52a7221 */ /* 0x004fe20000010000 */
[----:B------:R-:W-:Y:S02]  /*36c0*/  FSEL R120, R120, -INF , P4 ;  /* 0xff80000078787808 */ /* 0x000fe40002000000 */
[----:B------:R-:W-:Y:S02]  /*36d0*/  FMNMX.FTZ R29, R62, R29, !PT ;  /* 0x0000001d3e1d7209 */ /* 0x000fe40007810000 */
[----:B------:R-:W-:Y:S01]  /*36e0*/  FSEL R58, R85, -INF , P3 ;  /* 0xff800000553a7808 */ /* 0x000fe20001800000 */
[----:B------:R-:W2:Y:S01]  /*36f0*/  MUFU.EX2 R177, R177 ;  /* 0x000000b100b17308 */ /* 0x000ea20000000800 */
[----:B------:R-:W-:-:S02]  /*3700*/  FMNMX.FTZ R29, R120, R29, !PT ;  /* 0x0000001d781d7209 */ /* 0x000fc40007810000 */
[----:B-1----:R-:W-:Y:S02]  /*3710*/  @P2 SHF.R.U32.HI R39, RZ, R46, R37 ;  /* 0x0000002eff272219 */ /* 0x002fe40000011625 */
[----:B------:R-:W-:Y:S02]  /*3720*/  FMNMX.FTZ R29, R58, R29, !PT ;  /* 0x0000001d3a1d7209 */ /* 0x000fe40007810000 */
[----:B------:R-:W-:Y:S01]  /*3730*/  IADD3 R41, R39, R16, -R17 ;  /* 0x0000001027297210 */ /* 0x000fe20007ffe811 */
[----:B------:R-:W1:Y:S01]  /*3740*/  MUFU.EX2 R179, R179 ;  /* 0x000000b300b37308 */ /* 0x000e620000000800 */
[----:B------:R-:W-:Y:S01]  /*3750*/  F2FP.BF16.F32.PACK_AB R181, R26, R181 ;  /* 0x000000b51ab5723e */ /* 0x000fe200000010ff */
[----:B------:R-:W4:Y:S06]  /*3760*/  SHFL.BFLY PT, R10, R29, 0x2, 0x1f ;  /* 0x0c401f001d0a7f89 */ /* 0x000f2c00000e0000 */
[----:B------:R-:W5:Y:S08]  /*3770*/  MUFU.EX2 R12, R12 ;  /* 0x0000000c000c7308 */ /* 0x000f700000000800 */
[----:B------:R-:W-:Y:S08]  /*3780*/  MUFU.EX2 R4, R7 ;  /* 0x0000000700047308 */ /* 0x000ff00000000800 */
[----:B------:R-:W5:Y:S01]  /*3790*/  MUFU.EX2 R173, R173 ;  /* 0x000000ad00ad7308 */ /* 0x000f620000000800 */
[----:B----4-:R-:W-:Y:S01]  /*37a0*/  FMNMX.FTZ R3, R29, R10, !PT ;  /* 0x0000000a1d037209 */ /* 0x010fe20007810000 */
[----:B0-----:R-:W-:Y:S01]  /*37b0*/  FADD.FTZ R29, R183, R42 ;  /* 0x0000002ab71d7221 */ /* 0x001fe20000010000 */
[----:B---3--:R-:W-:-:S03]  /*37c0*/  F2FP.BF16.F32.PACK_AB R183, R20, R183 ;  /* 0x000000b714b7723e */ /* 0x008fc600000010ff */
[----:B------:R-:W0:Y:S01]  /*37d0*/  SHFL.BFLY PT, R10, R3, 0x1, 0x1f ;  /* 0x0c201f00030a7f89 */ /* 0x000e2200000e0000 */
[----:B------:R-:W-:Y:S01]  /*37e0*/  FADD.FTZ R42, R20, R29 ;  /* 0x0000001d142a7221 */ /* 0x000fe20000010000 */
[----:B------:R-:W-:Y:S03]  /*37f0*/  MUFU.EX2 R175, R175 ;  /* 0x000000af00af7308 */ /* 0x000fe60000000800 */
[----:B--2---:R-:W-:Y:S01]  /*3800*/  FADD.FTZ R31, R177, R42 ;  /* 0x0000002ab11f7221 */ /* 0x004fe20000010000 */
[----:B------:R-:W-:-:S03]  /*3810*/  F2FP.BF16.F32.PACK_AB R177, R14, R177 ;  /* 0x000000b10eb1723e */ /* 0x000fc600000010ff */
[----:B------:R-:W-:Y:S01]  /*3820*/  FADD.FTZ R42, R14, R31 ;  /* 0x0000001f0e2a7221 */ /* 0x000fe20000010000 */
[----:B------:R1:W-:Y:S08]  /*3830*/  MUFU.EX2 R40, R33 ;  /* 0x0000002100287308 */ /* 0x0003f00000000800 */
[----:B------:R-:W-:Y:S01]  /*3840*/  MUFU.EX2 R2, R2 ;  /* 0x0000000200027308 */ /* 0x000fe20000000800 */
[----:B-1----:R-:W-:Y:S01]  /*3850*/  FADD.FTZ R33, R179, R42 ;  /* 0x0000002ab3217221 */ /* 0x002fe20000010000 */
[----:B-----5:R-:W-:-:S03]  /*3860*/  F2FP.BF16.F32.PACK_AB R179, R12, R179 ;  /* 0x000000b30cb3723e */ /* 0x020fc600000010ff */
[----:B------:R-:W-:Y:S01]  /*3870*/  FADD.FTZ R44, R12, R33 ;  /* 0x000000210c2c7221 */ /* 0x000fe20000010000 */
[----:B0-----:R-:W-:Y:S02]  /*3880*/  FMNMX.FTZ R10, R3, R10, !PT ;  /* 0x0000000a030a7209 */ /* 0x001fe40007810000 */
[----:B------:R-:W-:Y:S01]  /*3890*/  MUFU.EX2 R169, R169 ;  /* 0x000000a900a97308 */ /* 0x000fe20000000800 */
[----:B------:R-:W-:Y:S01]  /*38a0*/  FADD.FTZ R35, R173, R44 ;  /* 0x0000002cad237221 */ /* 0x000fe20000010000 */
[C---:B------:R-:W-:Y:S01]  /*38b0*/  FSETP.NEU.FTZ.AND P3, PT, R10.reuse, -INF , PT ;  /* 0xff8000000a00780b */ /* 0x040fe20003f7d000 */
[----:B------:R-:W-:Y:S01]  /*38c0*/  FMUL.FTZ R3, R10, R5 ;  /* 0x000000050a037220 */ /* 0x000fe20000410000 */
[----:B------:R-:W-:Y:S02]  /*38d0*/  SHF.R.S32.HI R44, RZ, 0x1f, R41 ;  /* 0x0000001fff2c7819 */ /* 0x000fe40000011429 */
[----:B------:R-:W-:Y:S02]  /*38e0*/  F2FP.BF16.F32.PACK_AB R173, R4, R173 ;  /* 0x000000ad04ad723e */ /* 0x000fe400000010ff */
[----:B------:R-:W-:Y:S01]  /*38f0*/  FSEL R3, R3, RZ, P3 ;  /* 0x000000ff03037208 */ /* 0x000fe20001800000 */
[----:B------:R-:W-:Y:S01]  /*3900*/  MUFU.EX2 R8, R8 ;  /* 0x0000000800087308 */ /* 0x000fe20000000800 */
[----:B------:R-:W-:-:S03]  /*3910*/  LEA.HI R44, R44, R41, RZ, 0x7 ;  /* 0x000000292c2c7211 */ /* 0x000fc600078f38ff */
        /* <DEDUP_REMOVED lines=32> */
[-CC-:B------:R-:W-:Y:S01]  /*3b20*/  FFMA.FTZ R66, R66, R5.reuse, -R3.reuse ;  /* 0x0000000542427223 */ /* 0x180fe20000010803 */
[-CC-:B------:R-:W-:Y:S01]  /*3b30*/  FFMA.FTZ R118, R118, R5.reuse, -R3.reuse ;  /* 0x0000000576767223 */ /* 0x180fe20000010803 */
[-CC-:B------:R-:W-:Y:S01]  /*3b40*/  FFMA.FTZ R62, R62, R5.reuse, -R3.reuse ;  /* 0x000000053e3e7223 */ /* 0x180fe20000010803 */
[-CC-:B------:R-:W-:Y:S01]  /*3b50*/  FFMA.FTZ R120, R120, R5.reuse, -R3.reuse ;  /* 0x0000000578787223 */ /* 0x180fe20000010803 */
[----:B------:R-:W-:Y:S01]  /*3b60*/  FFMA.FTZ R58, R58, R5, -R3 ;  /* 0x000000053a3a7223 */ /* 0x000fe20000010803 */
[----:B------:R-:W-:Y:S01]  /*3b70*/  F2FP.BF16.F32.PACK_AB R180, R25, R60 ;  /* 0x0000003c19b4723e */ /* 0x000fe200000010ff */
        /* <DEDUP_REMOVED lines=16> */
[----:B------:R-:W-:Y:S01]  /*3c80*/  VIADD R8, R88, 0xfffffffe ;  /* 0xfffffffe58087836 */ /* 0x000fe20000000000 */
[----:B------:R-:W-:Y:S02]  /*3c90*/  F2FP.BF16.F32.PACK_AB R176, R9, R72 ;  /* 0x0000004809b0723e */ /* 0x000fe400000010ff */
[----:B------:R-:W-:Y:S02]  /*3ca0*/  CS2R R88, SRZ ;  /* 0x0000000000587805 */ /* 0x000fe4000001ff00 */
[----:B------:R-:W1:Y:S01]  /*3cb0*/  MUFU.EX2 R82, R82 ;  /* 0x0000005200527308 */ /* 0x000e620000000800 */
[----:B--2---:R-:W-:-:S07]  /*3cc0*/  FADD.FTZ R0, R78, R33 ;  /* 0x000000214e007221 */ /* 0x004fce0000010000 */
[----:B------:R-:W2:Y:S01]  /*3cd0*/  MUFU.EX2 R13, R84 ;  /* 0x00000054000d7308 */ /* 0x000ea20000000800 */
[C---:B0-----:R-:W-:Y:S01]  /*3ce0*/  FADD.FTZ R35, R11.reuse, R0 ;  /* 0x000000000b237221 */ /* 0x041fe20000010000 */
[----:B------:R-:W-:Y:S02]  /*3cf0*/  F2FP.BF16.F32.PACK_AB R178, R11, R78 ;  /* 0x0000004e0bb2723e */ /* 0x000fe400000010ff */
[----:B------:R-:W-:-:S04]  /*3d00*/  SHF.R.S32.HI R11, RZ, 0x7, R44 ;  /* 0x00000007ff0b7819 */ /* 0x000fc8000001142c */
[----:B------:R-:W0:Y:S01]  /*3d10*/  MUFU.EX2 R171, R171 ;  /* 0x000000ab00ab7308 */ /* 0x000e220000000800 */
[----:B-1----:R-:W-:Y:S01]  /*3d20*/  FADD.FTZ R0, R82, R35 ;  /* 0x0000002352007221 */ /* 0x002fe20000010000 */
[----:B------:R-:W-:-:S04]  /*3d30*/  VIMNMX R11, RZ, R11, !PT ;  /* 0x0000000bff0b7248 */ /* 0x000fc80007fe0100 */
[----:B------:R-:W-:Y:S02]  /*3d40*/  ISETP.GE.AND P3, PT, R8, R11, PT ;  /* 0x0000000b0800720c */ /* 0x000fe40003f66270 */
        /* <DEDUP_REMOVED lines=24> */
[----:B------:R-:W-:Y:S02]  /*3ed0*/  F2FP.BF16.F32.PACK_AB R168, R21, R100 ;  /* 0x0000006415a8723e */ /* 0x000fe400000010ff */
[----:B------:R-:W-:-:S04]  /*3ee0*/  CS2R R100, SRZ ;  /* 0x0000000000647805 */ /* 0x000fc8000001ff00 */
        /* <DEDUP_REMOVED lines=10> */
[----:B------:R-:W-:Y:S02]  /*3f90*/  F2FP.BF16.F32.PACK_AB R170, R27, R104 ;  /* 0x000000681baa723e */ /* 0x000fe400000010ff */
[----:B------:R-:W-:-:S04]  /*3fa0*/  CS2R R104, SRZ ;  /* 0x0000000000687805 */ /* 0x000fc8000001ff00 */
        /* <DEDUP_REMOVED lines=45> */
[----:B------:R-:W-:Y:S02]  /*4280*/  F2FP.BF16.F32.PACK_AB R162, R35, R112 ;  /* 0x0000007023a2723e */ /* 0x000fe400000010ff */
[----:B------:R-:W-:-:S04]  /*4290*/  CS2R R112, SRZ ;  /* 0x0000000000707805 */ /* 0x000fc8000001ff00 */
        /* <DEDUP_REMOVED lines=9> */
[----:B------:R-:W-:Y:S02]  /*4330*/  F2FP.BF16.F32.PACK_AB R156, R37, R114 ;  /* 0x00000072259c723e */ /* 0x000fe400000010ff */
[----:B------:R-:W-:-:S04]  /*4340*/  CS2R R114, SRZ ;  /* 0x0000000000727805 */ /* 0x000fc8000001ff00 */
[----:B------:R-:W1:Y:S01]  /*4350*/  MUFU.EX2 R118, R118 ;  /* 0x0000007600767308 */ /* 0x000e620000000800 */
[----:B--2---:R-:W-:-:S07]  /*4360*/  FADD.FTZ R0, R116, R43 ;  /* 0x0000002b74007221 */ /* 0x004fce0000010000 */
        /* <DEDUP_REMOVED lines=8> */
[----:B------:R-:W-:Y:S01]  /*43f0*/  F2FP.BF16.F32.PACK_AB R152, R41, R118 ;  /* 0x000000762998723e */ /* 0x000fe200000010ff */
[----:B------:R-:W-:Y:S01]  /*4400*/  IMAD.MOV.U32 R0, RZ, RZ, 0x3f800000 ;  /* 0x3f800000ff007424 */ /* 0x000fe200078e00ff */
[----:B------:R-:W-:-:S04]  /*4410*/  CS2R R118, SRZ ;  /* 0x0000000000767805 */ /* 0x000fc8000001ff00 */
[----:B------:R-:W2:Y:S01]  /*4420*/  MUFU.EX2 R7, R58 ;  /* 0x0000003a00077308 */ /* 0x000ea20000000800 */
[----:B0-----:R-:W-:Y:S01]  /*4430*/  FADD.FTZ R3, R155, R2 ;  /* 0x000000029b037221 */ /* 0x001fe20000010000 */
[C---:B------:R-:W-:Y:S01]  /*4440*/  F2FP.BF16.F32.PACK_AB R155, R40.reuse, R155 ;  /* 0x0000009b289b723e */ /* 0x040fe200000010ff */
[----:B------:R-:W-:Y:S02]  /*4450*/  IMAD.MOV.U32 R2, RZ, RZ, 0x3f800000 ;  /* 0x3f800000ff027424 */ /* 0x000fe400078e00ff */
[----:B------:R-:W-:Y:S01]  /*4460*/  FADD.FTZ R3, R40, R3 ;  /* 0x0000000328037221 */ /* 0x000fe20000010000 */
[----:B-1----:R-:W-:Y:S01]  /*4470*/  FADD.FTZ R4, R120, R9 ;  /* 0x0000000978047221 */ /* 0x002fe20000010000 */
[----:B--2---:R-:W-:-:S03]  /*4480*/  F2FP.BF16.F32.PACK_AB R154, R7, R120 ;  /* 0x00000078079a723e */ /* 0x004fc600000010ff */
        /* <DEDUP_REMOVED lines=9> */
[----:B------:R-:W-:-:S07]  /*4520*/  IMAD.MOV.U32 R151, RZ, RZ, RZ ;  /* 0x000000ffff977224 */ /* 0x000fce00078e00ff */
.L_x_2470:
[----:B------:R-:W-:-:S04]  /*4530*/  UIADD3 UR6, UR60, 0x1, URZ ;  /* 0x000000013c067890 */ /* 0x000fc8000fffe03f */
[----:B------:R-:W-:-:S04]  /*4540*/  UISETP.NE.AND UP0, UPT, UR6, 0x2, UPT ;  /* 0x000000020600788c */ /* 0x000fc8000bf05270 */
[----:B------:R-:W-:Y:S02]  /*4550*/  USEL UR38, URZ, 0x1, UP0 ;  /* 0x000000013f267887 */ /* 0x000fe40008000000 */
[----:B------:R-:W-:Y:S02]  /*4560*/  USEL UR36, UR6, URZ, UP0 ;  /* 0x0000003f06247287 */ /* 0x000fe40008000000 */
[----:B------:R-:W-:Y:S01]  /*4570*/  ULOP3.LUT UR38, UR61, UR38, URZ, 0x3c, !UPT ;  /* 0x000000263d267292 */ /* 0x000fe2000f8e3c3f */
[----:B------:R-:W-:Y:S11]  /*4580*/  @!P0 BRA `(.L_x_2462) ;  /* 0x0000000000048947 */ /* 0x000ff60003800000 */
[----:B------:R-:W-:Y:S01]  /*4590*/  BPT.TRAP 0x1 ;  /* 0x000000040000795c */ /* 0x000fe20000300000 */
.L_x_2462:
[----:B------:R-:W-:Y:S01]  /*45a0*/  ULEA UR59, UR36, UR37, 0x3 ;  /* 0x00000025243b7291 */ /* 0x000fe2000f8e183f */
[----:B------:R-:W-:-:S05]  /*45b0*/  IMAD.U32 R5, RZ, RZ, UR38 ;  /* 0x00000026ff057e24 */ /* 0x000fca000f8e00ff */
[----:B------:R-:W-:-:S04]  /*45c0*/  SHF.L.U32 R5, R5, 0x1f, RZ ;  /* 0x0000001f05057819 */ /* 0x000fc800000006ff */
[----:B------:R0:W1:Y:S01]  /*45d0*/  SYNCS.PHASECHK.TRANS64.TRYWAIT P3, [UR59+0x34830], R5 ;  /* 0x03483005ff0075a7 */ /* 0x000062000806017b */
[----:B------:R-:W-:Y:S05]  /*45e0*/  @!P0 BRA `(.L_x_2463) ;  /* 0x0000000000048947 */ /* 0x000fea0003800000 */
[----:B------:R-:W-:Y:S01]  /*45f0*/  BPT.TRAP 0x1 ;  /* 0x000000040000795c */ /* 0x000fe20000300000 */
.L_x_2463:
[----:B-1----:R-:W-:Y:S05]  /*4600*/  @P3 BRA `(.L_x_2464) ;  /* 0x0000000000083947 */ /* 0x002fea0003800000 */
[----:B------:R-:W1:Y:S02]  /*4610*/  SYNCS.PHASECHK.TRANS64.TRYWAIT P3, [UR59+0x34830], R5 ;  /* 0x03483005ff0075a7 */ /* 0x000e64000806017b */
[----:B-1----:R-:W-:Y:S05]  /*4620*/  @!P3 BRA `(.L_x_2465) ;  /* 0x000000ec0048b947 */ /* 0x002fea0003800000 */
.L_x_2464:
[----:B------:R-:W-:Y:S01]  /*4630*/  UIMAD UR54, UR36, 0xc00, UR39 ;  /* 0x00000c00243678a4 */ /* 0x000fe2000f8e0227 */
[----:B------:R-:W-:Y:S01]  /*4640*/  WARPGROUP.ARRIVE ;  /* 0x00000000000079c5 */ /* 0x000fe20000000000 */
[----:B------:R-:W-:Y:S01]  /*4650*/  UMOV UR55, 0x40000040 ;  /* 0x4000004000377882 */ /* 0x000fe20000000000 */
[----:B------:R-:W-:Y:S01]  /*4660*/  UMOV UR7, 0x40000040 ;  /* 0x4000004000077882 */ /* 0x000fe20000000000 */
[----:B------:R-:W-:Y:S01]  /*4670*/  UIADD3 UR6, UR54, 0x2, URZ ;  /* 0x0000000236067890 */ /* 0x000fe2000fffe03f */
[-C--:B------:R-:W-:Y:S01]  /*4680*/  FMUL.FTZ R88, R88, R2.reuse ;  /* 0x0000000258587220 */ /* 0x080fe20000410000 */
[----:B------:R-:W-:Y:S01]  /*4690*/  UIADD3 UR10, UR54, 0x4, URZ ;  /* 0x00000004360a7890 */ /* 0x000fe2000fffe03f */
[-C--:B------:R-:W-:Y:S01]  /*46a0*/  FMUL.FTZ R89, R89, R2.reuse ;  /* 0x0000000259597220 */ /* 0x080fe20000410000 */
[----:B------:R-:W-:Y:S01]  /*46b0*/  UMOV UR11, 0x40000040 ;  /* 0x40000040000b7882 */ /* 0x000fe20000000000 */
[----:B------:R-:W-:Y:S01]  /*46c0*/  HGMMA.64x128x16.F32.BF16 R24, gdesc[UR52], RZ, !UPT, gsb0 ;  /* 0x01e00000341879f0 */ /* 0x000fe2000c0018ff */
        /* <DEDUP_REMOVED lines=116> */
.L_x_2466:
[----:B------:R-:W-:Y:S01]  /*4e10*/  ULEA UR7, UR60, UR37, 0x3 ;  /* 0x000000253c077291 */ /* 0x000fe2000f8e183f */
[----:B------:R-:W-:-:S04]  /*4e20*/  MOV R0, UR61 ;  /* 0x0000003d00007c02 */ /* 0x000fc80008000f00 */
[----:B------:R-:W-:-:S04]  /*4e30*/  SHF.L.U32 R0, R0, 0x1f, RZ ;  /* 0x0000001f00007819 */ /* 0x000fc800000006ff */
[----:B------:R2:W3:Y:S01]  /*4e40*/  SYNCS.PHASECHK.TRANS64.TRYWAIT P3, [UR7+0x34850], R0 ;  /* 0x03485000ff0075a7 */ /* 0x0004e20008060147 */
[----:B------:R-:W-:Y:S05]  /*4e50*/  @!P0 BRA `(.L_x_2467) ;  /* 0x0000000000048947 */ /* 0x000fea0003800000 */
[----:B------:R-:W-:Y:S01]  /*4e60*/  BPT.TRAP 0x1 ;  /* 0x000000040000795c */ /* 0x000fe20000300000 */
.L_x_2467:
[----:B---3--:R-:W-:Y:S05]  /*4e70*/  @P3 BRA `(.L_x_2468) ;  /* 0x0000000000083947 */ /* 0x008fea0003800000 */
[----:B------:R-:W3:Y:S02]  /*4e80*/  SYNCS.PHASECHK.TRANS64.TRYWAIT P3, [UR7+0x34850], R0 ;  /* 0x03485000ff0075a7 */ /* 0x000ee40008060147 */
[----:B---3--:R-:W-:Y:S05]  /*4e90*/  @!P3 BRA `(.L_x_2469) ;  /* 0x000000e40044b947 */ /* 0x008fea0003800000 */
.L_x_2468:
[----:B------:R-:W-:Y:S01]  /*4ea0*/  UIADD3 UR6, UR37, 0x400, URZ ;  /* 0x0000040025067890 */ /* 0x000fe2000fffe03f */
[----:B------:R-:W-:Y:S01]  /*4eb0*/  WARPGROUP.ARRIVE ;  /* 0x00000000000079c5 */ /* 0x000fe20000000000 */
[----:B------:R-:W-:Y:S01]  /*4ec0*/  UMOV UR11, 0x40000040 ;  /* 0x40000040000b7882 */ /* 0x000fe20000000000 */
[----:B------:R-:W-:Y:S01]  /*4ed0*/  FMUL.FTZ R14, R32, UR58 ;  /* 0x0000003a200e7c20 */ /* 0x000fe20008410000 */
[----:B------:R-:W-:Y:S01]  /*4ee0*/  USHF.R.U32.HI UR6, URZ, 0x4, UR6 ;  /* 0x000000043f067899 */ /* 0x000fe20008011606 */
[----:B------:R-:W3:Y:S01]  /*4ef0*/  @P2 LDC R32, c[0x0][0x44c] ;  /* 0x00011300ff202b82 */ /* 0x000ee20000000800 */
[----:B------:R-:W-:Y:S01]  /*4f00*/  FMUL.FTZ R200, R31, UR58 ;  /* 0x0000003a1fc87c20 */ /* 0x000fe20008410000 */
[----:B------:R-:W-:Y:S01]  /*4f10*/  FMUL.FTZ R12, R33, UR58 ;  /* 0x0000003a210c7c20 */ /* 0x000fe20008410000 */
[----:B------:R-:W-:Y:S01]  /*4f20*/  ULOP3.LUT UR6, UR6, 0x3fff, URZ, 0xc0, !UPT ;  /* 0x00003fff06067892 */ /* 0x000fe2000f8ec03f */
[----:B------:R-:W-:Y:S02]  /*4f30*/  IMAD.IADD R33, R184, 0x1, R18 ;  /* 0x00000001b8217824 */ /* 0x000fe400078e0212 */
[----:B------:R-:W-:Y:S01]  /*4f40*/  FMUL.FTZ R15, R36, UR58 ;  /* 0x0000003a240f7c20 */ /* 0x000fe20008410000 */
[----:B01----:R-:W-:Y:S01]  /*4f50*/  FMUL.FTZ R5, R26, UR58 ;  /* 0x0000003a1a057c20 */ /* 0x003fe20008410000 */
[----:B------:R-:W-:Y:S01]  /*4f60*/  ULOP3.LUT UR6, UR6, 0x4000000, URZ, 0xfc, !UPT ;  /* 0x0400000006067892 */ /* 0x000fe2000f8efc3f */
[----:B------:R-:W0:Y:S01]  /*4f70*/  @P2 LDC R31, c[0x0][0x450] ;  /* 0x00011400ff1f2b82 */ /* 0x000e220000000800 */
        /* <DEDUP_REMOVED lines=15> */
[----:B---3--:R-:W-:-:S04]  /*5070*/  @P2 IMAD.HI.U32 R32, R33, R32, RZ ;  /* 0x0000002021202227 */ /* 0x008fc800078e00ff */
[----:B------:R-:W-:Y:S01]  /*5080*/  FMUL.FTZ R10, R29, UR58 ;  /* 0x0000003a1d0a7c20 */ /* 0x000fe20008410000 */
[----:B------:R-:W-:Y:S01]  /*5090*/  FMUL.FTZ R29, R52, UR58 ;  /* 0x0000003a341d7c20 */ /* 0x000fe20008410000 */
[----:B------:R-:W-:Y:S01]  /*50a0*/  FMUL.FTZ R62, R62, UR58 ;  /* 0x0000003a3e3e7c20 */ /* 0x000fe20008410000 */
[----:B------:R-:W-:Y:S01]  /*50b0*/  FMUL.FTZ R63, R63, UR58 ;  /* 0x0000003a3f3f7c20 */ /* 0x000fe20008410000 */
[----:B------:R-:W-:Y:S01]  /*50c0*/  FMUL.FTZ R66, R66, UR58 ;  /* 0x0000003a42427c20 */ /* 0x000fe20008410000 */
[----:B------:R-:W3:Y:S01]  /*50d0*/  MUFU.TANH R202, R202 ;  /* 0x000000ca00ca7308 */ /* 0x000ee20000002400 */
[----:B------:R-:W-:Y:S01]  /*50e0*/  FMUL.FTZ R70, R70, UR58 ;  /* 0x0000003a46467c20 */ /* 0x000fe20008410000 */
[----:B0-----:R-:W-:Y:S01]  /*50f0*/  @P2 SHF.R.U32.HI R33, RZ, R31, R32 ;  /* 0x0000001fff212219 */ /* 0x001fe20000011620 */
[----:B------:R-:W-:Y:S01]  /*5100*/  FMUL.FTZ R31, R56, UR58 ;  /* 0x0000003a381f7c20 */ /* 0x000fe20008410000 */
[----:B------:R-:W-:Y:S01]  /*5110*/  FMUL.FTZ R67, R67, UR58 ;  /* 0x0000003a43437c20 */ /* 0x000fe20008410000 */
[----:B------:R-:W-:Y:S01]  /*5120*/  FMUL.FTZ R71, R71, UR58 ;  /* 0x0000003a47477c20 */ /* 0x000fe20008410000 */
[----:B--2---:R-:W-:Y:S01]  /*5130*/  FMUL.FTZ R0, R24, UR58 ;  /* 0x0000003a18007c20 */ /* 0x004fe20008410000 */
        /* <DEDUP_REMOVED lines=27> */
[----:B------:R-:W-:Y:S01]  /*52f0*/  UMOV UR61, UR38 ;  /* 0x00000026003d7c82 */ /* 0x000fe20008000000 */
[----:B------:R-:W-:-:S05]  /*5300*/  UMOV UR60, UR36 ;  /* 0x00000024003c7c82 */ /* 0x000fca0008000000 */
        /* <DEDUP_REMOVED lines=16> */
[----:B------:R-:W-:Y:S02]  /*5410*/  IMAD.MOV.U32 R35, RZ, RZ, -0x80 ;  /* 0xffffff80ff237424 */ /* 0x000fe400078e00ff */
[----:B------:R-:W-:Y:S01]  /*5420*/  FMUL.FTZ R182, R34, UR58 ;  /* 0x0000003a22b67c20 */ /* 0x000fe20008410000 */
[----:B------:R-:W-:Y:S01]  /*5430*/  FMUL.FTZ R34, R51, UR58 ;  /* 0x0000003a33227c20 */ /* 0x000fe20008410000 */
[----:B------:R-:W-:Y:S01]  /*5440*/  MUFU.TANH R14, R14 ;  /* 0x0000000e000e7308 */ /* 0x000fe20000002400 */
[----:B------:R-:W-:Y:S01]  /*5450*/  HGMMA.64x128x16.F32.BF16 R88, R176, gdesc[UR8].tnspB, R88, gsb0 ;  /* 0x41e00008b0587df0 */ /* 0x000fe20008001858 */
[----:B------:R-:W-:Y:S01]  /*5460*/  UIADD3 UR10, UR6, 0x100, URZ ;  /* 0x00000100060a7890 */ /* 0x000fe2000fffe03f */
[----:B------:R-:W-:Y:S01]  /*5470*/  IMAD R36, R8, R35, 0x1 ;  /* 0x0000000108247424 */ /* 0x000fe200078e0223 */
[----:B------:R-:W-:Y:S01]  /*5480*/  UMOV UR11, 0x40000040 ;  /* 0x40000040000b7882 */ /* 0x000fe20000000000 */
[----:B------:R-:W-:-:S02]  /*5490*/  FMUL.FTZ R51, R73, UR58 ;  /* 0x0000003a49337c20 */ /* 0x000fc40008410000 */
[----:B------:R-:W-:Y:S01]  /*54a0*/  IMAD R35, R23, -0x2, R36 ;  /* 0xfffffffe17237824 */ /* 0x000fe200078e0224 */
[----:B------:R-:W2:Y:S04]  /*54b0*/  MUFU.TANH R182, R182 ;  /* 0x000000b600b67308 */ /* 0x000ea80000002400 */
[----:B------:R-:W-:-:S04]  /*54c0*/  IADD3 R35, -R17, R35, R16 ;  /* 0x0000002311237210 */ /* 0x000fc80007ffe110 */
[----:B------:R-:W5:Y:S08]  /*54d0*/  MUFU.TANH R180, R180 ;  /* 0x000000b400b47308 */ /* 0x000f700000002400 */
        /* <DEDUP_REMOVED lines=19> */
[----:B------:R-:W1:Y:S02]  /*5610*/  SHFL.IDX PT, R38, R33, 0x1, 0x1c1f ;  /* 0x003c1f0021267f89 */ /* 0x000e6400000e0000 */
[----:B------:R-:W-:Y:S01]  /*5620*/  MUFU.TANH R41, R41 ;  /* 0x0000002900297308 */ /* 0x000fe20000002400 */
[----:B------:R-:W-:Y:S01]  /*5630*/  HGMMA.64x128x16.F32.BF16 R88, R172, gdesc[UR8].tnspB, R88, gsb0 ;  /* 0x41e00008ac587df0 */ /* 0x000fe20008001858 */
[----:B------:R-:W-:Y:S01]  /*5640*/  UIADD3 UR10, UR6, 0x180, URZ ;  /* 0x00000180060a7890 */ /* 0x000fe2000fffe03f */
[----:B------:R-:W-:-:S05]  /*5650*/  UMOV UR11, 0x40000040 ;  /* 0x40000040000b7882 */ /* 0x000fca0000000000 */
[----:B------:R-:W5:Y:S08]  /*5660*/  MUFU.TANH R178, R178 ;  /* 0x000000b200b27308 */ /* 0x000f700000002400 */
[----:B------:R-:W5:Y:S01]  /*5670*/  MUFU.TANH R176, R176 ;  /* 0x000000b000b07308 */ /* 0x000f620000002400 */
[----:B-1----:R-:W-:-:S07]  /*5680*/  IMAD.IADD R39, R35, 0x1, R38 ;  /* 0x0000000123277824 */ /* 0x002fce00078e0226 */
[----:B------:R-:W-:Y:S01]  /*5690*/  MUFU.TANH R45, R45 ;  /* 0x0000002d002d7308 */ /* 0x000fe20000002400 */
[C---:B------:R-:W-:Y:S02]  /*56a0*/  ISETP.GT.AND P3, PT, R39.reuse, RZ, PT ;  /* 0x000000ff2700720c */ /* 0x040fe40003f64270 */
[----:B------:R-:W-:Y:S02]  /*56b0*/  ISETP.GT.AND P4, PT, R39, 0x1, PT ;  /* 0x000000012700780c */ /* 0x000fe40003f84270 */
[----:B------:R-:W-:-:S03]  /*56c0*/  FSEL R206, R5, -INF , P3 ;  /* 0xff80000005ce7808 */ /* 0x000fc60001800000 */
[----:B------:R-:W-:Y:S01]  /*56d0*/  MUFU.TANH R38, R70 ;  /* 0x0000004600267308 */ /* 0x000fe20000002400 */
[C---:B------:R-:W-:Y:S02]  /*56e0*/  ISETP.GT.AND P3, PT, R39.reuse, 0x8, PT ;  /* 0x000000082700780c */ /* 0x040fe40003f64270 */
[----:B----4-:R-:W-:Y:S02]  /*56f0*/  FSEL R204, R6, -INF , P4 ;  /* 0xff80000006cc7808 */ /* 0x010fe40002000000 */
[----:B------:R-:W-:Y:S02]  /*5700*/  FMNMX.FTZ R5, R206, R7, !PT ;  /* 0x00000007ce057209 */ /* 0x000fe40007810000 */
[----:B------:R-:W-:Y:S01]  /*5710*/  ISETP.GT.AND P4, PT, R39, 0x9, PT ;  /* 0x000000092700780c */ /* 0x000fe20003f84270 */
[----:B------:R-:W-:Y:S01]  /*5720*/  MUFU.TANH R49, R49 ;  /* 0x0000003100317308 */ /* 0x000fe20000002400 */
[----:B---3--:R-:W-:Y:S02]  /*5730*/  FSEL R202, R202, -INF , P3 ;  /* 0xff800000caca7808 */ /* 0x008fe40001800000 */
[----:B------:R-:W-:-:S02]  /*5740*/  FMNMX.FTZ R5, R204, R5, !PT ;  /* 0x00000005cc057209 */ /* 0x000fc40007810000 */
[C---:B------:R-:W-:Y:S02]  /*5750*/  ISETP.GT.AND P3, PT, R39.reuse, 0x10, PT ;  /* 0x000000102700780c */ /* 0x040fe40003f64270 */
[----:B0-----:R-:W-:Y:S01]  /*5760*/  FSEL R200, R200, -INF , P4 ;  /* 0xff800000c8c87808 */ /* 0x001fe20002000000 */
[----:B------:R-:W-:Y:S01]  /*5770*/  MUFU.TANH R51, R51 ;  /* 0x0000003300337308 */ /* 0x000fe20000002400 */
[----:B------:R-:W-:Y:S02]  /*5780*/  FMNMX.FTZ R5, R202, R5, !PT ;  /* 0x00000005ca057209 */ /* 0x000fe40007810000 */
[C---:B------:R-:W-:Y:S02]  /*5790*/  ISETP.GT.AND P4, PT, R39.reuse, 0x11, PT ;  /* 0x000000112700780c */ /* 0x040fe40003f84270 */
[----:B--2---:R-:W-:Y:S02]  /*57a0*/  FSEL R182, R182, -INF , P3 ;  /* 0xff800000b6b67808 */ /* 0x004fe40001800000 */
[----:B------:R-:W-:Y:S01]  /*57b0*/  FMNMX.FTZ R5, R200, R5, !PT ;  /* 0x00000005c8057209 */ /* 0x000fe20007810000 */
[----:B------:R-:W-:Y:S01]  /*57c0*/  MUFU.TANH R53, R53 ;  /* 0x0000003500357308 */ /* 0x000fe20000002400 */
[----:B------:R-:W-:-:S02]  /*57d0*/  ISETP.GT.AND P3, PT, R39, 0x18, PT ;  /* 0x000000182700780c */ /* 0x000fc40003f64270 */
[----:B-----5:R-:W-:Y:S02]  /*57e0*/  FSEL R180, R180, -INF , P4 ;  /* 0xff800000b4b47808 */ /* 0x020fe40002000000 */
[----:B------:R-:W-:Y:S02]  /*57f0*/  FMNMX.FTZ R5, R182, R5, !PT ;  /* 0x00000005b6057209 */ /* 0x000fe40007810000 */
[C---:B------:R-:W-:Y:S01]  /*5800*/  ISETP.GT.AND P4, PT, R39.reuse, 0x19, PT ;  /* 0x000000192700780c */ /* 0x040fe20003f84270 */
[----:B------:R-:W-:Y:S01]  /*5810*/  MUFU.TANH R59, R59 ;  /* 0x0000003b003b7308 */ /* 0x000fe20000002400 */
[----:B------:R-:W-:Y:S02]  /*5820*/  FSEL R178, R178, -INF , P3 ;  /* 0xff800000b2b27808 */ /* 0x000fe40001800000 */
[----:B------:R-:W-:Y:S02]  /*5830*/  FMNMX.FTZ R5, R180, R5, !PT ;  /* 0x00000005b4057209 */ /* 0x000fe40007810000 */
[----:B------:R-:W-:-:S02]  /*5840*/  ISETP.GT.AND P3, PT, R39, 0x20, PT ;  /* 0x000000202700780c */ /* 0x000fc40003f64270 */
[----:B------:R-:W-:Y:S01]  /*5850*/  FSEL R176, R176, -INF , P4 ;  /* 0xff800000b0b07808 */ /* 0x000fe20002000000 */
[----:B------:R-:W-:Y:S01]  /*5860*/  MUFU.TANH R57, R57 ;  /* 0x0000003900397308 */ /* 0x000fe20000002400 */
[----:B------:R-:W-:Y:S02]  /*5870*/  FMNMX.FTZ R5, R178, R5, !PT ;  /* 0x00000005b2057209 */ /* 0x000fe40007810000 */
[----:B------:R-:W-:Y:S02]  /*5880*/  ISETP.GT.AND P4, PT, R39, 0x21, PT ;  /* 0x000000212700780c */ /* 0x000fe40003f84270 */
[----:B------:R-:W-:Y:S01]  /*5890*/  FMNMX.FTZ R5, R176, R5, !PT ;  /* 0x00000005b0057209 */ /* 0x000fe20007810000 */
[----:B------:R-:W-:Y:S02]  /*58a0*/  WARPGROUP.DEPBAR.LE gsb0, 0x0 ;  /* 0x00008000000079c5 */ /* 0x000fe40000010000 */
[----:B------:R-:W-:Y:S01]  /*58b0*/  WARPGROUP.ARRIVE ;  /* 0x00000000000079c5 */ /* 0x000fe20000000000 */
[----:B------:R-:W-:Y:S01]  /*58c0*/  FMUL.FTZ R174, R42, UR58 ;  /* 0x0000003a2aae7c20 */ /* 0x000fe20008410000 */
[----:B------:R-:W-:Y:S01]  /*58d0*/  FMUL.FTZ R172, R43, UR58 ;  /* 0x0000003a2bac7c20 */ /* 0x000fe20008410000 */
[----:B------:R-:W-:Y:S01]  /*58e0*/  MUFU.TANH R42, R66 ;  /* 0x00000042002a7308 */ /* 0x000fe20000002400 */
[----:B------:R-:W-:-:S02]  /*58f0*/  FMUL.FTZ R43, R64, UR58 ;  /* 0x0000003a402b7c20 */ /* 0x000fc40008410000 */
[----:B------:R-:W-:Y:S01]  /*5900*/  HGMMA.64x128x16.F32.BF16 R88, R168, gdesc[UR8].tnspB, R88, gsb0 ;  /* 0x41e00008a8587df0 */ /* 0x000fe20008001858 */
[----:B------:R-:W-:Y:S01]  /*5910*/  UIADD3 UR10, UR6, 0x200, URZ ;  /* 0x00000200060a7890 */ /* 0x000fe2000fffe03f */
[----:B------:R-:W0:Y:S01]  /*5920*/  SHFL.IDX PT, R64, R33, RZ, 0x1c1f ;  /* 0x001c1fff21407589 */ /* 0x000e2200000e0000 */
[----:B------:R-:W-:Y:S02]  /*5930*/  UMOV UR11, 0x40000040 ;  /* 0x40000040000b7882 */ /* 0x000fe40000000000 */
[----:B------:R-:W1:Y:S08]  /*5940*/  MUFU.TANH R174, R174 ;  /* 0x000000ae00ae7308 */ /* 0x000e700000002400 */
[----:B------:R-:W2:Y:S08]  /*5950*/  MUFU.TANH R172, R172 ;  /* 0x000000ac00ac7308 */ /* 0x000eb00000002400 */
[----:B------:R-:W-:Y:S01]  /*5960*/  MUFU.TANH R43, R43 ;  /* 0x0000002b002b7308 */ /* 0x000fe20000002400 */
[----:B-1----:R-:W-:-:S02]  /*5970*/  FSEL R174, R174, -INF , P3 ;  /* 0xff800000aeae7808 */ /* 0x002fc40001800000 */
[C---:B------:R-:W-:Y:S02]  /*5980*/  ISETP.GT.AND P3, PT, R39.reuse, 0x28, PT ;  /* 0x000000282700780c */ /* 0x040fe40003f64270 */
[----:B------:R-:W-:Y:S02]  /*5990*/  FMNMX.FTZ R5, R174, R5, !PT ;  /* 0x00000005ae057209 */ /* 0x000fe40007810000 */
[----:B--2---:R-:W-:Y:S02]  /*59a0*/  FSEL R172, R172, -INF , P4 ;  /* 0xff800000acac7808 */ /* 0x004fe40002000000 */
        /* <DEDUP_REMOVED lines=10> */
[----:B------:R-:W-:-:S03]  /*5a50*/  UMOV UR11, 0x40000040 ;  /* 0x40000040000b7882 */ /* 0x000fc60000000000 */
[----:B------:R-:W1:Y:S08]  /*5a60*/  MUFU.TANH R170, R170 ;  /* 0x000000aa00aa7308 */ /* 0x000e700000002400 */
[----:B------:R-:W2:Y:S08]  /*5a70*/  MUFU.TANH R168, R168 ;  /* 0x000000a800a87308 */ /* 0x000eb00000002400 */
[----:B------:R-:W-:Y:S01]  /*5a80*/  MUFU.TANH R47, R47 ;  /* 0x0000002f002f7308 */ /* 0x000fe20000002400 */
[----:B-1----:R-:W-:-:S02]  /*5a90*/  FSEL R170, R170, -INF , P3 ;  /* 0xff800000aaaa7808 */ /* 0x002fc40001800000 */
[C---:B------:R-:W-:Y:S02]  /*5aa0*/  ISETP.GT.AND P3, PT, R39.reuse, 0x30, PT ;  /* 0x000000302700780c */ /* 0x040fe40003f64270 */
[----:B------:R-:W-:Y:S01]  /*5ab0*/  FMNMX.FTZ R37, R170, R5, !PT ;  /* 0x00000005aa257209 */ /* 0x000fe20007810000 */
[----:B------:R-:W-:Y:S01]  /*5ac0*/  FMUL.FTZ R5, R74, UR58 ;  /* 0x0000003a4a057c20 */ /* 0x000fe20008410000 */
[----:B--2---:R-:W-:Y:S02]  /*5ad0*/  FSEL R168, R168, -INF , P4 ;  /* 0xff800000a8a87808 */ /* 0x004fe40002000000 */
[----:B------:R-:W-:-:S03]  /*5ae0*/  ISETP.GT.AND P4, PT, R39, 0x31, PT ;  /* 0x000000312700780c */ /* 0x000fc60003f84270 */
[----:B------:R-:W1:Y:S01]  /*5af0*/  MUFU.TANH R5, R5 ;  /* 0x0000000500057308 */ /* 0x000e620000002400 */
[----:B------:R-:W-:Y:S01]  /*5b00*/  FMNMX.FTZ R37, R168, R37, !PT ;  /* 0x00000025a8257209 */ /* 0x000fe20007810000 */
[----:B------:R-:W-:Y:S02]  /*5b10*/  WARPGROUP.DEPBAR.LE gsb0, 0x0 ;  /* 0x00008000000079c5 */ /* 0x000fe40000010000 */
[----:B------:R-:W-:Y:S01]  /*5b20*/  FSEL R166, R50, -INF , P3 ;  /* 0xff80000032a67808 */ /* 0x000fe20001800000 */
[----:B------:R-:W-:Y:S01]  /*5b30*/  WARPGROUP.ARRIVE ;  /* 0x00000000000079c5 */ /* 0x000fe20000000000 */
[C---:B------:R-:W-:Y:S02]  /*5b40*/  ISETP.GT.AND P3, PT, R39.reuse, 0x38, PT ;  /* 0x000000382700780c */ /* 0x040fe40003f64270 */
[----:B------:R-:W-:Y:S01]  /*5b50*/  MUFU.TANH R50, R83 ;  /* 0x0000005300327308 */ /* 0x000fe20000002400 */
[----:B------:R-:W-:Y:S02]  /*5b60*/  FSEL R164, R34, -INF , P4 ;  /* 0xff80000022a47808 */ /* 0x000fe40002000000 */
[----:B------:R-:W-:Y:S01]  /*5b70*/  FMNMX.FTZ R37, R166, R37, !PT ;  /* 0x00000025a6257209 */ /* 0x000fe20007810000 */
[----:B------:R-:W-:Y:S01]  /*5b80*/  HGMMA.64x128x16.F32.BF16 R88, R160, gdesc[UR8].tnspB, R88, gsb0 ;  /* 0x41e00008a0587df0 */ /* 0x000fe20008001858 */
[C---:B------:R-:W-:Y:S01]  /*5b90*/  ISETP.GT.AND P4, PT, R39.reuse, 0x39, PT ;  /* 0x000000392700780c */ /* 0x040fe20003f84270 */
[----:B------:R-:W-:Y:S01]  /*5ba0*/  UIADD3 UR10, UR6, 0x300, URZ ;  /* 0x00000300060a7890 */ /* 0x000fe2000fffe03f */
[----:B------:R-:W-:Y:S01]  /*5bb0*/  FSEL R74, R54, -INF , P3 ;  /* 0xff800000364a7808 */ /* 0x000fe20001800000 */
[----:B------:R-:W-:Y:S01]  /*5bc0*/  UMOV UR11, 0x40000040 ;  /* 0x40000040000b7882 */ /* 0x000fe20000000000 */
[----:B------:R-:W-:Y:S01]  /*5bd0*/  FMNMX.FTZ R37, R164, R37, !PT ;  /* 0x00000025a4257209 */ /* 0x000fe20007810000 */
[----:B------:R-:W2:Y:S01]  /*5be0*/  MUFU.TANH R54, R78 ;  /* 0x0000004e00367308 */ /* 0x000ea20000002400 */
[----:B------:R-:W-:Y:S01]  /*5bf0*/  ISETP.GT.AND P3, PT, R39, 0x40, PT ;  /* 0x000000402700780c */ /* 0x000fe20003f64270 */
[----:B------:R-:W-:Y:S01]  /*5c00*/  UIADD3 UR6, UR6, 0x380, URZ ;  /* 0x0000038006067890 */ /* 0x000fe2000fffe03f */
[----:B------:R-:W-:Y:S01]  /*5c10*/  FSEL R66, R55, -INF , P4 ;  /* 0xff80000037427808 */ /* 0x000fe20002000000 */
[----:B------:R-:W-:Y:S01]  /*5c20*/  FMUL.FTZ R55, R77, UR58 ;  /* 0x0000003a4d377c20 */ /* 0x000fe20008410000 */
[----:B------:R-:W-:-:S02]  /*5c30*/  FMNMX.FTZ R37, R74, R37, !PT ;  /* 0x000000254a257209 */ /* 0x000fc40007810000 */
[C---:B------:R-:W-:Y:S02]  /*5c40*/  ISETP.GT.AND P4, PT, R39.reuse, 0x41, PT ;  /* 0x000000412700780c */ /* 0x040fe40003f84270 */
[----:B------:R-:W-:Y:S01]  /*5c50*/  FSEL R70, R58, -INF , P3 ;  /* 0xff8000003a467808 */ /* 0x000fe20001800000 */
[----:B------:R-:W-:Y:S01]  /*5c60*/  MUFU.TANH R55, R55 ;  /* 0x0000003700377308 */ /* 0x000fe20000002400 */
[----:B------:R-:W-:Y:S02]  /*5c70*/  FMNMX.FTZ R37, R66, R37, !PT ;  /* 0x0000002542257209 */ /* 0x000fe40007810000 */
[C---:B------:R-:W-:Y:S02]  /*5c80*/  ISETP.GT.AND P3, PT, R39.reuse, 0x48, PT ;  /* 0x000000482700780c */ /* 0x040fe40003f64270 */
[----:B------:R-:W-:Y:S02]  /*5c90*/  FSEL R52, R52, -INF , P4 ;  /* 0xff80000034347808 */ /* 0x000fe40002000000 */
[----:B------:R-:W-:Y:S01]  /*5ca0*/  FMNMX.FTZ R37, R70, R37, !PT ;  /* 0x0000002546257209 */ /* 0x000fe20007810000 */
[----:B------:R-:W3:Y:S01]  /*5cb0*/  MUFU.TANH R58, R87 ;  /* 0x00000057003a7308 */ /* 0x000ee20000002400 */
[----:B------:R-:W-:-:S02]  /*5cc0*/  ISETP.GT.AND P4, PT, R39, 0x49, PT ;  /* 0x000000492700780c */ /* 0x000fc40003f84270 */
[----:B------:R-:W-:Y:S02]  /*5cd0*/  FSEL R56, R56, -INF , P3 ;  /* 0xff80000038387808 */ /* 0x000fe40001800000 */
[----:B------:R-:W-:Y:S02]  /*5ce0*/  FMNMX.FTZ R37, R52, R37, !PT ;  /* 0x0000002534257209 */ /* 0x000fe40007810000 */
[----:B------:R-:W-:Y:S02]  /*5cf0*/  ISETP.GT.AND P3, PT, R39, 0x50, PT ;  /* 0x000000502700780c */ /* 0x000fe40003f64270 */
[----:B------:R-:W-:Y:S01]  /*5d00*/  FSEL R34, R63, -INF , P4 ;  /* 0xff8000003f227808 */ /* 0x000fe20002000000 */
[----:B0-----:R-:W-:Y:S01]  /*5d10*/  IMAD.IADD R63, R35, 0x1, R64 ;  /* 0x00000001233f7824 */ /* 0x001fe200078e0240 */
[----:B------:R-:W-:Y:S01]  /*5d20*/  FMNMX.FTZ R37, R56, R37, !PT ;  /* 0x0000002538257209 */ /* 0x000fe20007810000 */
[----:B------:R-:W-:Y:S01]  /*5d30*/  MUFU.TANH R35, R85 ;  /* 0x0000005500237308 */ /* 0x000fe20000002400 */
[----:B------:R-:W-:-:S02]  /*5d40*/  ISETP.GT.AND P4, PT, R39, 0x51, PT ;  /* 0x000000512700780c */ /* 0x000fc40003f84270 */
[----:B------:R-:W-:Y:S02]  /*5d50*/  FSEL R42, R42, -INF , P3 ;  /* 0xff8000002a2a7808 */ /* 0x000fe40001800000 */
[----:B------:R-:W-:Y:S02]  /*5d60*/  FMNMX.FTZ R37, R34, R37, !PT ;  /* 0x0000002522257209 */ /* 0x000fe40007810000 */
[C---:B------:R-:W-:Y:S02]  /*5d70*/  ISETP.GT.AND P3, PT, R39.reuse, 0x58, PT ;  /* 0x000000582700780c */ /* 0x040fe40003f64270 */
[----:B------:R-:W-:Y:S02]  /*5d80*/  FSEL R36, R36, -INF , P4 ;  /* 0xff80000024247808 */ /* 0x000fe40002000000 */
        /* <DEDUP_REMOVED lines=8> */
[----:B-1----:R-:W-:Y:S02]  /*5e10*/  FSEL R44, R5, -INF , P3 ;  /* 0xff800000052c7808 */ /* 0x002fe40001800000 */
[----:B------:R-:W-:Y:S02]  /*5e20*/  FMNMX.FTZ R37, R40, R37, !PT ;  /* 0x0000002528257209 */ /* 0x000fe40007810000 */
[C---:B------:R-:W-:Y:S02]  /*5e30*/  ISETP.GT.AND P3, PT, R39.reuse, 0x68, PT ;  /* 0x000000682700780c */ /* 0x040fe40003f64270 */
[----:B------:R-:W-:Y:S02]  /*5e40*/  FSEL R46, R46, -INF , P4 ;  /* 0xff8000002e2e7808 */ /* 0x000fe40002000000 */
[----:B------:R-:W-:Y:S02]  /*5e50*/  FMNMX.FTZ R37, R44, R37, !PT ;  /* 0x000000252c257209 */ /* 0x000fe40007810000 */
[----:B------:R-:W-:-:S02]  /*5e60*/  ISETP.GT.AND P4, PT, R39, 0x69, PT ;  /* 0x000000692700780c */ /* 0x000fc40003f84270 */
[----:B--2---:R-:W-:Y:S02]  /*5e70*/  FSEL R54, R54, -INF , P3 ;  /* 0xff80000036367808 */ /* 0x004fe40001800000 */
[----:B------:R-:W-:Y:S02]  /*5e80*/  FMNMX.FTZ R37, R46, R37, !PT ;  /* 0x000000252e257209 */ /* 0x000fe40007810000 */
[C---:B------:R-:W-:Y:S02]  /*5e90*/  ISETP.GT.AND P3, PT, R39.reuse, 0x70, PT ;  /* 0x000000702700780c */ /* 0x040fe40003f64270 */
[----:B------:R-:W-:Y:S02]  /*5ea0*/  FSEL R62, R62, -INF , P4 ;  /* 0xff8000003e3e7808 */ /* 0x000fe40002000000 */
[----:B------:R-:W-:Y:S01]  /*5eb0*/  FMNMX.FTZ R5, R54, R37, !PT ;  /* 0x0000002536057209 */ /* 0x000fe20007810000 */
[----:B------:R-:W-:Y:S01]  /*5ec0*/  FMUL.FTZ R37, R60, UR58 ;  /* 0x0000003a3c257c20 */ /* 0x000fe20008410000 */
[----:B------:R-:W-:-:S02]  /*5ed0*/  ISETP.GT.AND P4, PT, R39, 0x71, PT ;  /* 0x000000712700780c */ /* 0x000fc40003f84270 */
[----:B------:R-:W-:Y:S02]  /*5ee0*/  FSEL R48, R48, -INF , P3 ;  /* 0xff80000030307808 */ /* 0x000fe40001800000 */
[----:B------:R-:W-:Y:S01]  /*5ef0*/  FMNMX.FTZ R5, R62, R5, !PT ;  /* 0x000000053e057209 */ /* 0x000fe20007810000 */
[----:B------:R-:W0:Y:S01]  /*5f00*/  MUFU.TANH R37, R37 ;  /* 0x0000002500257308 */ /* 0x000e220000002400 */
[C---:B------:R-:W-:Y:S02]  /*5f10*/  ISETP.GT.AND P3, PT, R39.reuse, 0x78, PT ;  /* 0x000000782700780c */ /* 0x040fe40003f64270 */
[----:B------:R-:W-:Y:S02]  /*5f20*/  FSEL R50, R50, -INF , P4 ;  /* 0xff80000032327808 */ /* 0x000fe40002000000 */
[----:B------:R-:W-:Y:S02]  /*5f30*/  FMNMX.FTZ R5, R48, R5, !PT ;  /* 0x0000000530057209 */ /* 0x000fe40007810000 */
[----:B------:R-:W-:Y:S01]  /*5f40*/  ISETP.GT.AND P4, PT, R39, 0x79, PT ;  /* 0x000000792700780c */ /* 0x000fe20003f84270 */
[----:B------:R-:W-:Y:S01]  /*5f50*/  FMUL.FTZ R39, R61, UR58 ;  /* 0x0000003a3d277c20 */ /* 0x000fe20008410000 */
[----:B------:R-:W-:-:S02]  /*5f60*/  FSEL R60, R86, -INF , P3 ;  /* 0xff800000563c7808 */ /* 0x000fc40001800000 */
[----:B------:R-:W-:Y:S02]  /*5f70*/  FMNMX.FTZ R5, R50, R5, !PT ;  /* 0x0000000532057209 */ /* 0x000fe40007810000 */
[----:B---3--:R-:W-:Y:S01]  /*5f80*/  FSEL R58, R58, -INF , P4 ;  /* 0xff8000003a3a7808 */ /* 0x008fe20002000000 */
[----:B------:R-:W1:Y:S01]  /*5f90*/  MUFU.TANH R39, R39 ;  /* 0x0000002700277308 */ /* 0x000e620000002400 */
[----:B------:R-:W-:Y:S02]  /*5fa0*/  FMNMX.FTZ R5, R60, R5, !PT ;  /* 0x000000053c057209 */ /* 0x000fe40007810000 */
[C---:B------:R-:W-:Y:S02]  /*5fb0*/  ISETP.GT.AND P4, PT, R63.reuse, RZ, PT ;  /* 0x000000ff3f00720c */ /* 0x040fe40003f84270 */
[----:B------:R-:W-:Y:S02]  /*5fc0*/  FMNMX.FTZ R5, R58, R5, !PT ;  /* 0x000000053a057209 */ /* 0x000fe40007810000 */
[----:B------:R-:W-:-:S02]  /*5fd0*/  ISETP.GT.AND P5, PT, R63, 0x1, PT ;  /* 0x000000013f00780c */ /* 0x000fc40003fa4270 */
[----:B------:R-:W-:Y:S01]  /*5fe0*/  FSEL R0, R0, -INF , P4 ;  /* 0xff80000000007808 */ /* 0x000fe20002000000 */
[----:B------:R-:W2:Y:S01]  /*5ff0*/  SHFL.BFLY PT, R6, R5, 0x2, 0x1f ;  /* 0x0c401f0005067f89 */ /* 0x000ea200000e0000 */
[C---:B------:R-:W-:Y:S02]  /*6000*/  ISETP.GT.AND P4, PT, R63.reuse, 0x8, PT ;  /* 0x000000083f00780c */ /* 0x040fe40003f84270 */
[----:B------:R-:W-:Y:S02]  /*6010*/  FSEL R2, R2, -INF , P5 ;  /* 0xff80000002027808 */ /* 0x000fe40002800000 */
[----:B------:R-:W-:Y:S02]  /*6020*/  ISETP.GT.AND P5, PT, R63, 0x9, PT ;  /* 0x000000093f00780c */ /* 0x000fe40003fa4270 */
[----:B------:R-:W-:Y:S02]  /*6030*/  FSEL R68, R13, -INF , P4 ;  /* 0xff8000000d447808 */ /* 0x000fe40002000000 */
[----:B------:R-:W-:-:S02]  /*6040*/  ISETP.GT.AND P4, PT, R63, 0x10, PT ;  /* 0x000000103f00780c */ /* 0x000fc40003f84270 */
[----:B------:R-:W-:Y:S02]  /*6050*/  FSEL R72, R10, -INF , P5 ;  /* 0xff8000000a487808 */ /* 0x000fe40002800000 */
[C---:B------:R-:W-:Y:S02]  /*6060*/  ISETP.GT.AND P5, PT, R63.reuse, 0x11, PT ;  /* 0x000000113f00780c */ /* 0x040fe40003fa4270 */
[----:B------:R-:W-:Y:S02]  /*6070*/  FSEL R76, R14, -INF , P4 ;  /* 0xff8000000e4c7808 */ /* 0x000fe40002000000 */
[C---:B------:R-:W-:Y:S02]  /*6080*/  ISETP.GT.AND P4, PT, R63.reuse, 0x18, PT ;  /* 0x000000183f00780c */ /* 0x040fe40003f84270 */
[----:B------:R-:W-:Y:S02]  /*6090*/  FSEL R78, R12, -INF , P5 ;  /* 0xff8000000c4e7808 */ /* 0x000fe40002800000 */
[----:B------:R-:W-:-:S02]  /*60a0*/  ISETP.GT.AND P5, PT, R63, 0x19, PT ;  /* 0x000000193f00780c */ /* 0x000fc40003fa4270 */
[----:B------:R-:W-:Y:S02]  /*60b0*/  FSEL R80, R15, -INF , P4 ;  /* 0xff8000000f507808 */ /* 0x000fe40002000000 */
[----:B--2---:R-:W-:Y:S02]  /*60c0*/  FMNMX.FTZ R6, R5, R6, !PT ;  /* 0x0000000605067209 */ /* 0x004fe40007810000 */
[----:B------:R-:W2:Y:S01]  /*60d0*/  LDC R5, c[0x0][0x988] ;  /* 0x00026200ff057b82 */ /* 0x000ea20000000800 */
[----:B------:R-:W-:Y:S02]  /*60e0*/  WARPGROUP.DEPBAR.LE gsb0, 0x0 ;  /* 0x00008000000079c5 */ /* 0x000fe40000010000 */
[----:B------:R-:W3:Y:S01]  /*60f0*/  SHFL.BFLY PT, R61, R6, 0x1, 0x1f ;  /* 0x0c201f00063d7f89 */ /* 0x000ee200000e0000 */
[----:B------:R-:W-:Y:S01]  /*6100*/  ISETP.GT.AND P4, PT, R63, 0x20, PT ;  /* 0x000000203f00780c */ /* 0x000fe20003f84270 */
[----:B------:R-:W-:Y:S01]  /*6110*/  WARPGROUP.ARRIVE ;  /* 0x00000000000079c5 */ /* 0x000fe20000000000 */
[----:B------:R-:W-:-:S02]  /*6120*/  FSEL R82, R20, -INF , P5 ;  /* 0xff80000014527808 */ /* 0x000fc40002800000 */
[----:B------:R-:W-:-:S03]  /*6130*/  ISETP.GT.AND P5, PT, R63, 0x21, PT ;  /* 0x000000213f00780c */ /* 0x000fc60003fa4270 */
[----:B------:R-:W-:Y:S01]  /*6140*/  HGMMA.64x128x16.F32.BF16 R88, R156, gdesc[UR8].tnspB, R88, gsb0 ;  /* 0x41e000089c587df0 */ /* 0x000fe20008001858 */
[----:B------:R-:W-:Y:S02]  /*6150*/  FSEL R86, R21, -INF , P5 ;  /* 0xff80000015567808 */ /* 0x000fe40002800000 */
[----:B------:R-:W-:-:S04]  /*6160*/  ISETP.GT.AND P5, PT, R63, 0x29, PT ;  /* 0x000000293f00780c */ /* 0x000fc80003fa4270 */
[----:B------:R-:W-:Y:S02]  /*6170*/  FSEL R26, R26, -INF , P5 ;  /* 0xff8000001a1a7808 */ /* 0x000fe40002800000 */
[C---:B------:R-:W-:Y:S02]  /*6180*/  ISETP.GT.AND P5, PT, R63.reuse, 0x31, PT ;  /* 0x000000313f00780c */ /* 0x040fe40003fa4270 */
[----:B---3--:R-:W-:Y:S01]  /*6190*/  FMNMX.FTZ R6, R6, R61, !PT ;  /* 0x0000003d06067209 */ /* 0x008fe20007810000 */
[----:B------:R-:W-:Y:S01]  /*61a0*/  FMUL.FTZ R61, R84, UR58 ;  /* 0x0000003a543d7c20 */ /* 0x000fe20008410000 */
[----:B------:R-:W-:Y:S02]  /*61b0*/  FSEL R84, R24, -INF , P4 ;  /* 0xff80000018547808 */ /* 0x000fe40002000000 */
[C---:B------:R-:W-:Y:S01]  /*61c0*/  FSETP.NEU.FTZ.AND P3, PT, R6.reuse, -INF , PT ;  /* 0xff8000000600780b */ /* 0x040fe20003f7d000 */
[----:B--2---:R-:W-:Y:S01]  /*61d0*/  FMUL.FTZ R65, R6, R5 ;  /* 0x0000000506417220 */ /* 0x004fe20000410000 */
[----:B------:R-:W-:Y:S01]  /*61e0*/  ISETP.GT.AND P4, PT, R63, 0x28, PT ;  /* 0x000000283f00780c */ /* 0x000fe20003f84270 */
[----:B------:R-:W2:Y:S03]  /*61f0*/  MUFU.TANH R61, R61 ;  /* 0x0000003d003d7308 */ /* 0x000ea60000002400 */
[----:B------:R-:W-:-:S02]  /*6200*/  FSEL R33, R65, RZ, P3 ;  /* 0x000000ff41217208 */ /* 0x000fc40001800000 */
[----:B------:R-:W-:Y:S02]  /*6210*/  FMNMX.FTZ R65, R0, R9, !PT ;  /* 0x0000000900417209 */ /* 0x000fe40007810000 */
        /* <DEDUP_REMOVED lines=11> */
[-CC-:B------:R-:W-:Y:S01]  /*62d0*/  FFMA.FTZ R175, R170, R5.reuse, -R33.reuse ;  /* 0x00000005aaaf7223 */ /* 0x180fe20000010821 */
[C---:B------:R-:W-:Y:S01]  /*62e0*/  ISETP.GT.AND P4, PT, R63.reuse, 0x38, PT ;  /* 0x000000383f00780c */ /* 0x040fe20003f84270 */
[--C-:B------:R-:W-:Y:S01]  /*62f0*/  FFMA.FTZ R177, R182, R5, -R33.reuse ;  /* 0x00000005b6b17223 */ /* 0x100fe20000010821 */
        /* <DEDUP_REMOVED lines=42> */
[----:B0-----:R-:W-:Y:S01]  /*65a0*/  FSEL R180, R37, -INF , P4 ;  /* 0xff80000025b47808 */ /* 0x001fe20002000000 */
[--C-:B------:R-:W-:Y:S01]  /*65b0*/  FFMA.FTZ R52, R52, R5, -R33.reuse ;  /* 0x0000000534347223 */ /* 0x100fe20000010821 */
[----:B------:R-:W-:Y:S01]  /*65c0*/  FMNMX.FTZ R65, R30, R65, !PT ;  /* 0x000000411e417209 */ /* 0x000fe20007810000 */
[----:B------:R-:W-:Y:S01]  /*65d0*/  MUFU.EX2 R12, R12 ;  /* 0x0000000c000c7308 */ /* 0x000fe20000000800 */
[----:B------:R-:W-:Y:S01]  /*65e0*/  ISETP.GT.AND P4, PT, R63, 0x50, PT ;  /* 0x000000503f00780c */ /* 0x000fe20003f84270 */
[--C-:B------:R-:W-:Y:S01]  /*65f0*/  FFMA.FTZ R167, R56, R5, -R33.reuse ;  /* 0x0000000538a77223 */ /* 0x100fe20000010821 */
[----:B------:R-:W-:Y:S01]  /*6600*/  FMNMX.FTZ R65, R174, R65, !PT ;  /* 0x00000041ae417209 */ /* 0x000fe20007810000 */
[-CC-:B------:R-:W-:Y:S01]  /*6610*/  FFMA.FTZ R34, R34, R5.reuse, -R33.reuse ;  /* 0x0000000522227223 */ /* 0x180fe20000010821 */
[----:B-1----:R-:W-:Y:S01]  /*6620*/  FSEL R172, R39, -INF , P5 ;  /* 0xff80000027ac7808 */ /* 0x002fe20002800000 */
[--C-:B------:R-:W-:Y:S01]  /*6630*/  FFMA.FTZ R36, R36, R5, -R33.reuse ;  /* 0x0000000524247223 */ /* 0x100fe20000010821 */
[----:B------:R-:W-:Y:S01]  /*6640*/  FMNMX.FTZ R65, R32, R65, !PT ;  /* 0x0000004120417209 */ /* 0x000fe20007810000 */
[----:B------:R-:W-:Y:S01]  /*6650*/  MUFU.EX2 R177, R177 ;  /* 0x000000b100b17308 */ /* 0x000fe20000000800 */
[----:B------:R-:W-:Y:S01]  /*6660*/  ISETP.GT.AND P5, PT, R63, 0x51, PT ;  /* 0x000000513f00780c */ /* 0x000fe20003fa4270 */
[----:B------:R-:W-:Y:S01]  /*6670*/  FFMA.FTZ R25, R60, R5, -R33 ;  /* 0x000000053c197223 */ /* 0x000fe20000010821 */
[----:B------:R-:W-:-:S02]  /*6680*/  FMNMX.FTZ R65, R180, R65, !PT ;  /* 0x00000041b4417209 */ /* 0x000fc40007810000 */
[----:B------:R-:W-:Y:S02]  /*6690*/  FSEL R170, R43, -INF , P4 ;  /* 0xff8000002baa7808 */ /* 0x000fe40002000000 */
[----:B------:R-:W-:Y:S01]  /*66a0*/  FMNMX.FTZ R65, R172, R65, !PT ;  /* 0x00000041ac417209 */ /* 0x000fe20007810000 */
[----:B------:R-:W-:Y:S01]  /*66b0*/  MUFU.EX2 R14, R14 ;  /* 0x0000000e000e7308 */ /* 0x000fe20000000800 */
[----:B------:R-:W-:Y:S02]  /*66c0*/  ISETP.GT.AND P4, PT, R63, 0x58, PT ;  /* 0x000000583f00780c */ /* 0x000fe40003f84270 */
[----:B------:R-:W-:Y:S02]  /*66d0*/  FSEL R182, R41, -INF , P5 ;  /* 0xff80000029b67808 */ /* 0x000fe40002800000 */
[----:B------:R-:W-:Y:S02]  /*66e0*/  FMNMX.FTZ R65, R170, R65, !PT ;  /* 0x00000041aa417209 */ /* 0x000fe40007810000 */
[----:B------:R-:W-:Y:S01]  /*66f0*/  ISETP.GT.AND P5, PT, R63, 0x59, PT ;  /* 0x000000593f00780c */ /* 0x000fe20003fa4270 */
[----:B------:R-:W-:Y:S01]  /*6700*/  MUFU.EX2 R179, R179 ;  /* 0x000000b300b37308 */ /* 0x000fe20000000800 */
[----:B------:R-:W-:-:S02]  /*6710*/  FSEL R168, R47, -INF , P4 ;  /* 0xff8000002fa87808 */ /* 0x000fc40002000000 */
[----:B------:R-:W-:Y:S02]  /*6720*/  FMNMX.FTZ R65, R182, R65, !PT ;  /* 0x00000041b6417209 */ /* 0x000fe40007810000 */
[----:B------:R-:W-:Y:S02]  /*6730*/  ISETP.GT.AND P4, PT, R63, 0x60, PT ;  /* 0x000000603f00780c */ /* 0x000fe40003f84270 */
[----:B------:R-:W-:Y:S01]  /*6740*/  FSEL R200, R45, -INF , P5 ;  /* 0xff8000002dc87808 */ /* 0x000fe20002800000 */
[----:B------:R-:W-:Y:S01]  /*6750*/  MUFU.EX2 R20, R20 ;  /* 0x0000001400147308 */ /* 0x000fe20000000800 */
[----:B------:R-:W-:Y:S02]  /*6760*/  FMNMX.FTZ R65, R168, R65, !PT ;  /* 0x00000041a8417209 */ /* 0x000fe40007810000 */
[----:B------:R-:W-:Y:S02]  /*6770*/  ISETP.GT.AND P5, PT, R63, 0x61, PT ;  /* 0x000000613f00780c */ /* 0x000fe40003fa4270 */
[----:B------:R-:W-:-:S02]  /*6780*/  FSEL R166, R49, -INF , P4 ;  /* 0xff80000031a67808 */ /* 0x000fc40002000000 */
[----:B------:R-:W-:Y:S01]  /*6790*/  FMNMX.FTZ R65, R200, R65, !PT ;  /* 0x00000041c8417209 */ /* 0x000fe20007810000 */
[----:B------:R-:W-:Y:S01]  /*67a0*/  MUFU.EX2 R173, R173 ;  /* 0x000000ad00ad7308 */ /* 0x000fe20000000800 */
[----:B------:R-:W-:Y:S02]  /*67b0*/  ISETP.GT.AND P4, PT, R63, 0x68, PT ;  /* 0x000000683f00780c */ /* 0x000fe40003f84270 */
[----:B------:R-:W-:Y:S01]  /*67c0*/  FSEL R202, R51, -INF , P5 ;  /* 0xff80000033ca7808 */ /* 0x000fe20002800000 */
[----:B------:R-:W-:Y:S01]  /*67d0*/  IMAD.U32 R51, RZ, RZ, UR7 ;  /* 0x00000007ff337e24 */ /* 0x000fe2000f8e00ff */
[----:B------:R-:W-:Y:S01]  /*67e0*/  FMNMX.FTZ R65, R166, R65, !PT ;  /* 0x00000041a6417209 */ /* 0x000fe20007810000 */
[----:B------:R-:W-:Y:S01]  /*67f0*/  UMOV UR7, 0x40000040 ;  /* 0x4000004000077882 */ /* 0x000fe20000000000 */
[----:B------:R-:W-:Y:S01]  /*6800*/  ISETP.GT.AND P5, PT, R63, 0x69, PT ;  /* 0x000000693f00780c */ /* 0x000fe20003fa4270 */
[----:B------:R-:W-:Y:S01]  /*6810*/  MUFU.EX2 R24, R24 ;  /* 0x0000001800187308 */ /* 0x000fe20000000800 */
[----:B------:R-:W-:-:S02]  /*6820*/  FSEL R204, R53, -INF , P4 ;  /* 0xff80000035cc7808 */ /* 0x000fc40002000000 */
[----:B------:R-:W-:Y:S02]  /*6830*/  FMNMX.FTZ R65, R202, R65, !PT ;  /* 0x00000041ca417209 */ /* 0x000fe40007810000 */
[----:B------:R-:W-:Y:S01]  /*6840*/  ISETP.GT.AND P4, PT, R63, 0x70, PT ;  /* 0x000000703f00780c */ /* 0x000fe20003f84270 */
[----:B------:R-:W-:Y:S02]  /*6850*/  WARPGROUP.DEPBAR.LE gsb0, 0x0 ;  /* 0x00008000000079c5 */ /* 0x000fe40000010000 */
[----:B------:R-:W-:Y:S01]  /*6860*/  FSEL R206, R55, -INF , P5 ;  /* 0xff80000037ce7808 */ /* 0x000fe20002800000 */
[----:B------:R-:W-:Y:S01]  /*6870*/  WARPGROUP.ARRIVE ;  /* 0x00000000000079c5 */ /* 0x000fe20000000000 */
[----:B------:R-:W-:Y:S01]  /*6880*/  FMNMX.FTZ R65, R204, R65, !PT ;  /* 0x00000041cc417209 */ /* 0x000fe20007810000 */
[----:B------:R-:W-:Y:S01]  /*6890*/  MUFU.EX2 R175, R175 ;  /* 0x000000af00af7308 */ /* 0x000fe20000000800 */
[----:B------:R-:W-:Y:S02]  /*68a0*/  ISETP.GT.AND P5, PT, R63, 0x71, PT ;  /* 0x000000713f00780c */ /* 0x000fe40003fa4270 */
[----:B------:R-:W-:Y:S01]  /*68b0*/  FSEL R74, R59, -INF , P4 ;  /* 0xff8000003b4a7808 */ /* 0x000fe20002000000 */
[----:B------:R-:W-:Y:S01]  /*68c0*/  HGMMA.64x128x16.F32.BF16 R88, R152, gdesc[UR4].tnspB, R88, gsb0 ;  /* 0x41e0000498587df0 */ /* 0x000fe20008001858 */
[----:B------:R-:W-:-:S02]  /*68d0*/  FMNMX.FTZ R65, R206, R65, !PT ;  /* 0x00000041ce417209 */ /* 0x000fc40007810000 */
[----:B------:R-:W-:Y:S01]  /*68e0*/  ISETP.GT.AND P4, PT, R63, 0x78, PT ;  /* 0x000000783f00780c */ /* 0x000fe20003f84270 */
[----:B------:R-:W-:Y:S01]  /*68f0*/  MUFU.EX2 R28, R28 ;  /* 0x0000001c001c7308 */ /* 0x000fe20000000800 */
[----:B------:R-:W-:Y:S02]  /*6900*/  FSEL R208, R57, -INF , P5 ;  /* 0xff80000039d07808 */ /* 0x000fe40002800000 */
[----:B------:R-:W-:Y:S02]  /*6910*/  FMNMX.FTZ R65, R74, R65, !PT ;  /* 0x000000414a417209 */ /* 0x000fe40007810000 */
[----:B------:R-:W-:Y:S02]  /*6920*/  ISETP.GT.AND P5, PT, R63, 0x79, PT ;  /* 0x000000793f00780c */ /* 0x000fe40003fa4270 */
[----:B--2---:R-:W-:Y:S01]  /*6930*/  FSEL R210, R61, -INF , P4 ;  /* 0xff8000003dd27808 */ /* 0x004fe20002000000 */
[----:B------:R-:W-:Y:S01]  /*6940*/  MUFU.EX2 R169, R169 ;  /* 0x000000a900a97308 */ /* 0x000fe20000000800 */
[----:B------:R-:W-:-:S02]  /*6950*/  FMNMX.FTZ R65, R208, R65, !PT ;  /* 0x00000041d0417209 */ /* 0x000fc40007810000 */
[----:B------:R-:W-:Y:S02]  /*6960*/  FSEL R212, R35, -INF , P5 ;  /* 0xff80000023d47808 */ /* 0x000fe40002800000 */
[----:B------:R-:W-:-:S03]  /*6970*/  FMNMX.FTZ R65, R210, R65, !PT ;  /* 0x00000041d2417209 */ /* 0x000fc60007810000 */
[----:B------:R-:W-:Y:S01]  /*6980*/  MUFU.EX2 R164, R164 ;  /* 0x000000a400a47308 */ /* 0x000fe20000000800 */
[----:B------:R-:W-:-:S05]  /*6990*/  FMNMX.FTZ R65, R212, R65, !PT ;  /* 0x00000041d4417209 */ /* 0x000fca0007810000 */
[----:B------:R-:W0:Y:S02]  /*69a0*/  SHFL.BFLY PT, R10, R65, 0x2, 0x1f ;  /* 0x0c401f00410a7f89 */ /* 0x000e2400000e0000 */
        /* <DEDUP_REMOVED lines=9> */
[----:B0-----:R-:W-:Y:S01]  /*6a40*/  FMNMX.FTZ R10, R21, R10, !PT ;  /* 0x0000000a150a7209 */ /* 0x001fe20007810000 */
[-CC-:B------:R-:W-:Y:S01]  /*6a50*/  FFMA.FTZ R21, R48, R5.reuse, -R33.reuse ;  /* 0x0000000530157223 */ /* 0x180fe20000010821 */
[----:B------:R-:W-:-:S02]  /*6a60*/  FFMA.FTZ R33, R58, R5, -R33 ;  /* 0x000000053a217223 */ /* 0x000fc40000010821 */
[C---:B------:R-:W-:Y:S01]  /*6a70*/  FSETP.NEU.FTZ.AND P4, PT, R10.reuse, -INF , PT ;  /* 0xff8000000a00780b */ /* 0x040fe20003f9d000 */
[----:B------:R-:W-:Y:S02]  /*6a80*/  FMUL.FTZ R27, R10, R5 ;  /* 0x000000050a1b7220 */ /* 0x000fe40000410000 */
[----:B------:R-:W-:Y:S03]  /*6a90*/  MUFU.EX2 R36, R36 ;  /* 0x0000002400247308 */ /* 0x000fe60000000800 */
[----:B------:R-:W-:-:S05]  /*6aa0*/  FSEL R27, R27, RZ, P4 ;  /* 0x000000ff1b1b7208 */ /* 0x000fca0002000000 */
[----:B------:R-:W-:Y:S01]  /*6ab0*/  MUFU.EX2 R163, R163 ;  /* 0x000000a300a37308 */ /* 0x000fe20000000800 */
        /* <DEDUP_REMOVED lines=17> */
[----:B------:R0:W1:Y:S01]  /*6bd0*/  MUFU.EX2 R0, R49 ;  /* 0x0000003100007308 */ /* 0x0000620000000800 */
[----:B------:R-:W-:Y:S02]  /*6be0*/  @!P1 VIADD R9, R9, 0x34840 ;  /* 0x0003484009099836 */ /* 0x000fe40000000000 */
[-CC-:B------:R-:W-:Y:S01]  /*6bf0*/  FFMA.FTZ R56, R86, R5.reuse, -R27.reuse ;  /* 0x0000000556387223 */ /* 0x180fe2000001081b */
[-CC-:B------:R-:W-:Y:S01]  /*6c00*/  FFMA.FTZ R41, R160, R5.reuse, -R27.reuse ;  /* 0x00000005a0297223 */ /* 0x180fe2000001081b */
[-CC-:B------:R-:W-:Y:S01]  /*6c10*/  FFMA.FTZ R26, R26, R5.reuse, -R27.reuse ;  /* 0x000000051a1a7223 */ /* 0x180fe2000001081b */
[-C--:B------:R-:W-:Y:S01]  /*6c20*/  FFMA.FTZ R43, R162, R5.reuse, -R27 ;  /* 0x00000005a22b7223 */ /* 0x080fe2000001081b */
[----:B------:R-:W-:Y:S01]  /*6c30*/  @!P1 PRMT R47, RZ, 0x654, R9 ;  /* 0x00000654ff2f9816 */ /* 0x000fe20000000009 */
[-CC-:B------:R-:W-:Y:S01]  /*6c40*/  FFMA.FTZ R60, R178, R5.reuse, -R27.reuse ;  /* 0x00000005b23c7223 */ /* 0x180fe2000001081b */
[----:B------:R-:W2:Y:S01]  /*6c50*/  MUFU.EX2 R2, R2 ;  /* 0x0000000200027308 */ /* 0x000ea20000000800 */
[-CC-:B------:R-:W-:Y:S01]  /*6c60*/  FFMA.FTZ R45, R176, R5.reuse, -R27.reuse ;  /* 0x00000005b02d7223 */ /* 0x180fe2000001081b */
[-CC-:B------:R-:W-:Y:S01]  /*6c70*/  FFMA.FTZ R30, R30, R5.reuse, -R27.reuse ;  /* 0x000000051e1e7223 */ /* 0x180fe2000001081b */
[-CC-:B------:R-:W-:Y:S01]  /*6c80*/  FFMA.FTZ R7, R174, R5.reuse, -R27.reuse ;  /* 0x00000005ae077223 */ /* 0x180fe2000001081b */
[-CC-:B------:R-:W-:Y:S01]  /*6c90*/  FFMA.FTZ R32, R32, R5.reuse, -R27.reuse ;  /* 0x0000000520207223 */ /* 0x180fe2000001081b */
[----:B------:R-:W-:Y:S01]  /*6ca0*/  FFMA.FTZ R180, R180, R5, -R27 ;  /* 0x00000005b4b47223 */ /* 0x000fe2000001081b */
[----:B0-----:R-:W-:-:S02]  /*6cb0*/  @!P1 VIADD R49, R51, 0x34860 ;  /* 0x0003486033319836 */ /* 0x001fc40000000000 */
[----:B------:R-:W-:Y:S01]  /*6cc0*/  FFMA.FTZ R160, R170, R5, -R27 ;  /* 0x00000005aaa07223 */ /* 0x000fe2000001081b */
[----:B------:R-:W0:Y:S01]  /*6cd0*/  MUFU.EX2 R46, R46 ;  /* 0x0000002e002e7308 */ /* 0x000e220000000800 */
[----:B-1----:R-:W-:Y:S01]  /*6ce0*/  FFMA.FTZ R3, R0, R3, R181 ;  /* 0x0000000300037223 */ /* 0x002fe200000100b5 */
[-C--:B------:R-:W-:Y:S01]  /*6cf0*/  FFMA.FTZ R182, R182, R5.reuse, -R27 ;  /* 0x00000005b6b67223 */ /* 0x080fe2000001081b */
[----:B------:R-:W-:Y:S01]  /*6d00*/  @!P1 PRMT R49, RZ, 0x654, R49 ;  /* 0x00000654ff319816 */ /* 0x000fe20000000031 */
[-C--:B------:R-:W-:Y:S01]  /*6d10*/  FFMA.FTZ R168, R168, R5.reuse, -R27 ;  /* 0x00000005a8a87223 */ /* 0x080fe2000001081b */
[----:B------:R-:W-:Y:S01]  /*6d20*/  FADD.FTZ R68, R64, R3 ;  /* 0x0000000340447221 */ /* 0x000fe20000010000 */
        /* <DEDUP_REMOVED lines=8> */
[----:B------:R-:W-:Y:S01]  /*6db0*/  FFMA.FTZ R210, R210, R5, -R27 ;  /* 0x00000005d2d27223 */ /* 0x000fe2000001081b */
[----:B------:R-:W-:-:S02]  /*6dc0*/  WARPGROUP.DEPBAR.LE gsb0, 0x0 ;  /* 0x00008000000079c5 */ /* 0x000fc40000010000 */
[----:B------:R-:W3:Y:S01]  /*6dd0*/  MUFU.EX2 R48, R48 ;  /* 0x0000003000307308 */ /* 0x000ee20000000800 */
[----:B------:R2:W-:Y:S01]  /*6de0*/  @!P1 SYNCS.ARRIVE.TRANS64.RED.A1T0 RZ, [R47+URZ], RZ ;  /* 0x000000ff2fff99a7 */ /* 0x0005e2000810043f */
[C---:B------:R-:W-:Y:S01]  /*6df0*/  ISETP.GT.AND P3, PT, R8.reuse, R11, PT ;  /* 0x0000000b0800720c */ /* 0x040fe20003f64270 */
[----:B------:R-:W-:Y:S01]  /*6e00*/  VIADD R8, R8, 0xffffffff ;  /* 0xffffffff08087836 */ /* 0x000fe20000000000 */
[----:B------:R-:W-:-:S04]  /*6e10*/  F2FP.BF16.F32.PACK_AB R181, R64, R181 ;  /* 0x000000b540b5723e */ /* 0x000fc800000010ff */
[----:B------:R-:W4:Y:S01]  /*6e20*/  MUFU.EX2 R35, R35 ;  /* 0x0000002300237308 */ /* 0x000f220000000800 */
[----:B--2---:R-:W-:Y:S01]  /*6e30*/  FFMA.FTZ R47, R2, R4, R29 ;  /* 0x00000004022f7223 */ /* 0x004fe2000001001d */
[-CC-:B------:R-:W-:Y:S01]  /*6e40*/  FFMA.FTZ R4, R172, R5.reuse, -R27.reuse ;  /* 0x00000005ac047223 */ /* 0x180fe2000001081b */
[----:B------:R2:W-:Y:S01]  /*6e50*/  @!P1 SYNCS.ARRIVE.TRANS64.RED.A1T0 RZ, [R49+URZ], RZ ;  /* 0x000000ff31ff99a7 */ /* 0x0005e2000810043f */
[----:B------:R-:W-:Y:S01]  /*6e60*/  FFMA.FTZ R27, R212, R5, -R27 ;  /* 0x00000005d41b7223 */ /* 0x000fe2000001081b */
[----:B0-----:R-:W-:Y:S01]  /*6e70*/  FADD.FTZ R62, R46, R47 ;  /* 0x0000002f2e3e7221 */ /* 0x001fe20000010000 */
[----:B------:R-:W-:Y:S01]  /*6e80*/  FADD.FTZ R47, R183, R68 ;  /* 0x00000044b72f7221 */ /* 0x000fe20000010000 */
[C---:B------:R-:W-:Y:S01]  /*6e90*/  F2FP.BF16.F32.PACK_AB R183, R12.reuse, R183 ;  /* 0x000000b70cb7723e */ /* 0x040fe200000010ff */
[----:B------:R-:W0:Y:S01]  /*6ea0*/  MUFU.EX2 R50, R50 ;  /* 0x0000003200327308 */ /* 0x000e220000000800 */
[----:B-1----:R-:W-:Y:S01]  /*6eb0*/  FADD.FTZ R3, R31, R62 ;  /* 0x0000003e1f037221 */ /* 0x002fe20000010000 */
[----:B------:R-:W-:-:S03]  /*6ec0*/  FADD.FTZ R62, R12, R47 ;  /* 0x0000002f0c3e7221 */ /* 0x000fc60000010000 */
[----:B---3--:R-:W-:Y:S01]  /*6ed0*/  FADD.FTZ R58, R48, R3 ;  /* 0x00000003303a7221 */ /* 0x008fe20000010000 */
[----:B------:R-:W-:Y:S01]  /*6ee0*/  FADD.FTZ R47, R177, R62 ;  /* 0x0000003eb12f7221 */ /* 0x000fe20000010000 */
[C---:B------:R-:W-:Y:S01]  /*6ef0*/  F2FP.BF16.F32.PACK_AB R177, R14.reuse, R177 ;  /* 0x000000b10eb1723e */ /* 0x040fe200000010ff */
[----:B------:R-:W1:Y:S01]  /*6f00*/  MUFU.EX2 R37, R37 ;  /* 0x0000002500257308 */ /* 0x000e620000000800 */
[----:B----4-:R-:W-:Y:S01]  /*6f10*/  FADD.FTZ R3, R35, R58 ;  /* 0x0000003a23037221 */ /* 0x010fe20000010000 */
[----:B------:R-:W-:-:S04]  /*6f20*/  FADD.FTZ R62, R14, R47 ;  /* 0x0000002f0e3e7221 */ /* 0x000fc80000010000 */
[----:B------:R-:W-:Y:S01]  /*6f30*/  FADD.FTZ R47, R179, R62 ;  /* 0x0000003eb32f7221 */ /* 0x000fe20000010000 */
[----:B------:R-:W-:Y:S01]  /*6f40*/  F2FP.BF16.F32.PACK_AB R179, R20, R179 ;  /* 0x000000b314b3723e */ /* 0x000fe200000010ff */
[----:B------:R-:W3:Y:S01]  /*6f50*/  MUFU.EX2 R54, R54 ;  /* 0x0000003600367308 */ /* 0x000ee20000000800 */
[----:B0-----:R-:W-:Y:S01]  /*6f60*/  FADD.FTZ R58, R50, R3 ;  /* 0x00000003323a7221 */ /* 0x001fe20000010000 */
[----:B------:R-:W-:Y:S01]  /*6f70*/  FADD.FTZ R62, R20, R47 ;  /* 0x0000002f143e7221 */ /* 0x000fe20000010000 */
[----:B------:R-:W-:-:S03]  /*6f80*/  F2FP.BF16.F32.PACK_AB R176, R50, R35 ;  /* 0x0000002332b0723e */ /* 0x000fc600000010ff */
[----:B------:R-:W-:Y:S01]  /*6f90*/  FADD.FTZ R47, R173, R62 ;  /* 0x0000003ead2f7221 */ /* 0x000fe20000010000 */
[C---:B------:R-:W-:Y:S01]  /*6fa0*/  F2FP.BF16.F32.PACK_AB R173, R24.reuse, R173 ;  /* 0x000000ad18ad723e */ /* 0x040fe200000010ff */
[----:B------:R-:W0:Y:S01]  /*6fb0*/  MUFU.EX2 R39, R39 ;  /* 0x0000002700277308 */ /* 0x000e220000000800 */
[----:B-1----:R-:W-:Y:S01]  /*6fc0*/  FADD.FTZ R3, R37, R58 ;  /* 0x0000003a25037221 */ /* 0x002fe20000010000 */
[----:B------:R-:W-:-:S04]  /*6fd0*/  FADD.FTZ R62, R24, R47 ;  /* 0x0000002f183e7221 */ /* 0x000fc80000010000 */
[----:B------:R-:W-:Y:S01]  /*6fe0*/  FADD.FTZ R47, R175, R62 ;  /* 0x0000003eaf2f7221 */ /* 0x000fe20000010000 */
[----:B------:R-:W-:Y:S01]  /*6ff0*/  F2FP.BF16.F32.PACK_AB R175, R28, R175 ;  /* 0x000000af1caf723e */ /* 0x000fe200000010ff */
[----:B------:R-:W1:Y:S01]  /*7000*/  MUFU.EX2 R56, R56 ;  /* 0x0000003800387308 */ /* 0x000e620000000800 */
[----:B---3--:R-:W-:Y:S01]  /*7010*/  FADD.FTZ R58, R54, R3 ;  /* 0x00000003363a7221 */ /* 0x008fe20000010000 */
[----:B------:R-:W-:Y:S01]  /*7020*/  FADD.FTZ R62, R28, R47 ;  /* 0x0000002f1c3e7221 */ /* 0x000fe20000010000 */
[----:B------:R-:W-:-:S03]  /*7030*/  F2FP.BF16.F32.PACK_AB R178, R54, R37 ;  /* 0x0000002536b2723e */ /* 0x000fc600000010ff */
[----:B------:R-:W-:Y:S01]  /*7040*/  FADD.FTZ R47, R169, R62 ;  /* 0x0000003ea92f7221 */ /* 0x000fe20000010000 */
[C---:B------:R-:W-:Y:S01]  /*7050*/  F2FP.BF16.F32.PACK_AB R169, R164.reuse, R169 ;  /* 0x000000a9a4a9723e */ /* 0x040fe200000010ff */
[----:B------:R-:W3:Y:S01]  /*7060*/  MUFU.EX2 R41, R41 ;  /* 0x0000002900297308 */ /* 0x000ee20000000800 */
[----:B0-----:R-:W-:Y:S01]  /*7070*/  FADD.FTZ R3, R39, R58 ;  /* 0x0000003a27037221 */ /* 0x001fe20000010000 */
[----:B------:R-:W-:-:S06]  /*7080*/  FADD.FTZ R14, R164, R47 ;  /* 0x0000002fa40e7221 */ /* 0x000fcc0000010000 */
[----:B------:R-:W0:Y:S01]  /*7090*/  MUFU.EX2 R26, R26 ;  /* 0x0000001a001a7308 */ /* 0x000e220000000800 */
[C---:B-1----:R-:W-:Y:S01]  /*70a0*/  FADD.FTZ R58, R56.reuse, R3 ;  /* 0x00000003383a7221 */ /* 0x042fe20000010000 */
[----:B------:R-:W-:-:S06]  /*70b0*/  F2FP.BF16.F32.PACK_AB R172, R56, R39 ;  /* 0x0000002738ac723e */ /* 0x000fcc00000010ff */
[----:B------:R-:W1:Y:S01]  /*70c0*/  MUFU.EX2 R43, R43 ;  /* 0x0000002b002b7308 */ /* 0x000e620000000800 */
[----:B---3--:R-:W-:-:S07]  /*70d0*/  FADD.FTZ R3, R41, R58 ;  /* 0x0000003a29037221 */ /* 0x008fce0000010000 */
[----:B------:R-:W3:Y:S01]  /*70e0*/  MUFU.EX2 R60, R60 ;  /* 0x0000003c003c7308 */ /* 0x000ee20000000800 */
[C---:B0-----:R-:W-:Y:S01]  /*70f0*/  FADD.FTZ R58, R26.reuse, R3 ;  /* 0x000000031a3a7221 */ /* 0x041fe20000010000 */
[----:B------:R-:W-:-:S06]  /*7100*/  F2FP.BF16.F32.PACK_AB R174, R26, R41 ;  /* 0x000000291aae723e */ /* 0x000fcc00000010ff */
[----:B------:R-:W0:Y:S01]  /*7110*/  MUFU.EX2 R45, R45 ;  /* 0x0000002d002d7308 */ /* 0x000e220000000800 */
[----:B-1----:R-:W-:-:S07]  /*7120*/  FADD.FTZ R3, R43, R58 ;  /* 0x0000003a2b037221 */ /* 0x002fce0000010000 */
[----:B------:R-:W1:Y:S01]  /*7130*/  MUFU.EX2 R30, R30 ;  /* 0x0000001e001e7308 */ /* 0x000e620000000800 */
[----:B---3--:R-:W-:-:S07]  /*7140*/  FADD.FTZ R12, R60, R3 ;  /* 0x000000033c0c7221 */ /* 0x008fce0000010000 */
[----:B------:R-:W3:Y:S01]  /*7150*/  MUFU.EX2 R7, R7 ;  /* 0x0000000700077308 */ /* 0x000ee20000000800 */
[----:B0-----:R-:W-:-:S07]  /*7160*/  FADD.FTZ R3, R45, R12 ;  /* 0x0000000c2d037221 */ /* 0x001fce0000010000 */
[----:B------:R-:W0:Y:S01]  /*7170*/  MUFU.EX2 R32, R32 ;  /* 0x0000002000207308 */ /* 0x000e220000000800 */
[C---:B-1----:R-:W-:Y:S01]  /*7180*/  FADD.FTZ R12, R30.reuse, R3 ;  /* 0x000000031e0c7221 */ /* 0x042fe20000010000 */
[----:B------:R-:W-:-:S06]  /*7190*/  F2FP.BF16.F32.PACK_AB R170, R30, R45 ;  /* 0x0000002d1eaa723e */ /* 0x000fcc00000010ff */
[----:B------:R1:W4:Y:S01]  /*71a0*/  MUFU.EX2 R9, R180 ;  /* 0x000000b400097308 */ /* 0x0003220000000800 */
[----:B---3--:R-:W-:-:S07]  /*71b0*/  FADD.FTZ R3, R7, R12 ;  /* 0x0000000c07037221 */ /* 0x008fce0000010000 */
[----:B------:R-:W3:Y:S01]  /*71c0*/  MUFU.EX2 R4, R4 ;  /* 0x0000000400047308 */ /* 0x000ee20000000800 */
[----:B-1----:R-:W-:Y:S01]  /*71d0*/  F2FP.BF16.F32.PACK_AB R180, R46, R29 ;  /* 0x0000001d2eb4723e */ /* 0x002fe200000010ff */
[----:B------:R-:W-:Y:S01]  /*71e0*/  FADD.FTZ R29, R171, R14 ;  /* 0x0000000eab1d7221 */ /* 0x000fe20000010000 */
[C---:B0-----:R-:W-:Y:S01]  /*71f0*/  FADD.FTZ R12, R32.reuse, R3 ;  /* 0x00000003200c7221 */ /* 0x041fe20000010000 */
[----:B------:R-:W-:Y:S02]  /*7200*/  F2FP.BF16.F32.PACK_AB R164, R32, R7 ;  /* 0x0000000720a4723e */ /* 0x000fe400000010ff */
[C---:B------:R-:W-:Y:S01]  /*7210*/  FADD.FTZ R14, R66.reuse, R29 ;  /* 0x0000001d420e7221 */ /* 0x040fe20000010000 */
[----:B------:R-:W-:Y:S01]  /*7220*/  F2FP.BF16.F32.PACK_AB R171, R66, R171 ;  /* 0x000000ab42ab723e */ /* 0x000fe200000010ff */
[----:B------:R-:W0:Y:S01]  /*7230*/  MUFU.EX2 R160, R160 ;  /* 0x000000a000a07308 */ /* 0x000e220000000800 */
[----:B----4-:R-:W-:Y:S01]  /*7240*/  FADD.FTZ R3, R9, R12 ;  /* 0x0000000c09037221 */ /* 0x010fe20000010000 */
[----:B------:R-:W-:Y:S01]  /*7250*/  FADD.FTZ R29, R165, R14 ;  /* 0x0000000ea51d7221 */ /* 0x000fe20000010000 */
[----:B------:R-:W-:-:S03]  /*7260*/  F2FP.BF16.F32.PACK_AB R165, R52, R165 ;  /* 0x000000a534a5723e */ /* 0x000fc600000010ff */
[----:B------:R-:W-:Y:S02]  /*7270*/  FADD.FTZ R14, R52, R29 ;  /* 0x0000001d340e7221 */ /* 0x000fe40000010000 */
[----:B--2---:R1:W2:Y:S01]  /*7280*/  MUFU.EX2 R49, R182 ;  /* 0x000000b600317308 */ /* 0x0042a20000000800 */
[----:B---3--:R-:W-:Y:S01]  /*7290*/  FADD.FTZ R3, R4, R3 ;  /* 0x0000000304037221 */ /* 0x008fe20000010000 */
[----:B------:R-:W-:Y:S01]  /*72a0*/  FADD.FTZ R29, R167, R14 ;  /* 0x0000000ea71d7221 */ /* 0x000fe20000010000 */
[----:B------:R-:W-:-:S03]  /*72b0*/  F2FP.BF16.F32.PACK_AB R167, R34, R167 ;  /* 0x000000a722a7723e */ /* 0x000fc600000010ff */
[----:B------:R-:W-:Y:S02]  /*72c0*/  FADD.FTZ R12, R34, R29 ;  /* 0x0000001d220c7221 */ /* 0x000fe40000010000 */
[----:B------:R3:W4:Y:S01]  /*72d0*/  MUFU.EX2 R162, R168 ;  /* 0x000000a800a27308 */ /* 0x0007220000000800 */
[----:B0-----:R-:W-:Y:S01]  /*72e0*/  FADD.FTZ R3, R160, R3 ;  /* 0x00000003a0037221 */ /* 0x001fe20000010000 */
[----:B------:R-:W-:Y:S01]  /*72f0*/  FADD.FTZ R29, R161, R12 ;  /* 0x0000000ca11d7221 */ /* 0x000fe20000010000 */
[----:B-1----:R-:W-:Y:S02]  /*7300*/  F2FP.BF16.F32.PACK_AB R182, R48, R31 ;  /* 0x0000001f30b6723e */ /* 0x002fe400000010ff */
[C---:B------:R-:W-:Y:S01]  /*7310*/  F2FP.BF16.F32.PACK_AB R161, R36.reuse, R161 ;  /* 0x000000a124a1723e */ /* 0x040fe200000010ff */
[----:B------:R-:W-:Y:S02]  /*7320*/  FADD.FTZ R12, R36, R29 ;  /* 0x0000001d240c7221 */ /* 0x000fe40000010000 */
[----:B------:R-:W0:Y:S01]  /*7330*/  MUFU.EX2 R200, R200 ;  /* 0x000000c800c87308 */ /* 0x000e220000000800 */
[----:B--2---:R-:W-:Y:S01]  /*7340*/  FADD.FTZ R3, R49, R3 ;  /* 0x0000000331037221 */ /* 0x004fe20000010000 */
[----:B------:R-:W-:Y:S01]  /*7350*/  FADD.FTZ R7, R163, R12 ;  /* 0x0000000ca3077221 */ /* 0x000fe20000010000 */
[----:B---3--:R-:W-:-:S02]  /*7360*/  F2FP.BF16.F32.PACK_AB R168, R60, R43 ;  /* 0x0000002b3ca8723e */ /* 0x008fc400000010ff */
[----:B------:R-:W-:-:S03]  /*7370*/  F2FP.BF16.F32.PACK_AB R160, R49, R160 ;  /* 0x000000a031a0723e */ /* 0x000fc600000010ff */
[----:B------:R-:W1:Y:S01]  /*7380*/  MUFU.EX2 R38, R38 ;  /* 0x0000002600267308 */ /* 0x000e620000000800 */
[----:B----4-:R-:W-:-:S07]  /*7390*/  FADD.FTZ R3, R162, R3 ;  /* 0x00000003a2037221 */ /* 0x010fce0000010000 */
[----:B------:R2:W3:Y:S01]  /*73a0*/  MUFU.EX2 R156, R166 ;  /* 0x000000a6009c7308 */ /* 0x0004e20000000800 */
[C---:B0-----:R-:W-:Y:S01]  /*73b0*/  FADD.FTZ R3, R200.reuse, R3 ;  /* 0x00000003c8037221 */ /* 0x041fe20000010000 */
[----:B------:R-:W-:-:S06]  /*73c0*/  F2FP.BF16.F32.PACK_AB R162, R200, R162 ;  /* 0x000000a2c8a2723e */ /* 0x000fcc00000010ff */
[----:B------:R-:W0:Y:S01]  /*73d0*/  MUFU.EX2 R13, R13 ;  /* 0x0000000d000d7308 */ /* 0x000e220000000800 */
[----:B--2---:R-:W-:Y:S01]  /*73e0*/  F2FP.BF16.F32.PACK_AB R166, R4, R9 ;  /* 0x0000000904a6723e */ /* 0x004fe200000010ff */
[C---:B-1----:R-:W-:Y:S01]  /*73f0*/  FADD.FTZ R4, R38.reuse, R7 ;  /* 0x0000000726047221 */ /* 0x042fe20000010000 */
[----:B------:R-:W-:Y:S01]  /*7400*/  F2FP.BF16.F32.PACK_AB R163, R38, R163 ;  /* 0x000000a326a3723e */ /* 0x000fe200000010ff */
[----:B------:R-:W-:-:S04]  /*7410*/  IMAD.MOV.U32 R9, RZ, RZ, R10 ;  /* 0x000000ffff097224 */ /* 0x000fc800078e000a */
        /* <DEDUP_REMOVED lines=33> */
[----:B0-----:R-:W-:Y:S01]  /*7630*/  FADD.FTZ R7, R25, R4 ;  /* 0x0000000419077221 */ /* 0x001fe20000010000 */
[C---:B-1----:R-:W-:Y:S01]  /*7640*/  FADD.FTZ R4, R27.reuse, R3 ;  /* 0x000000031b047221 */ /* 0x042fe20000010000 */
[----:B------:R-:W-:Y:S02]  /*7650*/  F2FP.BF16.F32.PACK_AB R154, R27, R154 ;  /* 0x0000009a1b9a723e */ /* 0x000fe400000010ff */
[C---:B--2---:R-:W-:Y:S01]  /*7660*/  FADD.FTZ R3, R12.reuse, R7 ;  /* 0x000000070c037221 */ /* 0x044fe20000010000 */
[----:B------:R-:W-:Y:S01]  /*7670*/  F2FP.BF16.F32.PACK_AB R155, R12, R25 ;  /* 0x000000190c9b723e */ /* 0x000fe200000010ff */
[----:B------:R-:W-:Y:S01]  /*7680*/  IMAD.MOV.U32 R7, RZ, RZ, R6 ;  /* 0x000000ffff077224 */ /* 0x000fe200078e0006 */
[----:B------:R-:W-:Y:S06]  /*7690*/  @P3 BRA `(.L_x_2470) ;  /* 0xffffffcc00a43947 */ /* 0x000fec000383ffff */
.L_x_2461:
[----:B------:R-:W-:-:S13]  /*76a0*/  ISETP.GE.AND P2, PT, R8, RZ, PT ;  /* 0x000000ff0800720c */ /* 0x000fda0003f46270 */
[----:B------:R-:W-:Y:S05]  /*76b0*/  @!P2 BRA `(.L_x_2471) ;  /* 0x000000280028a947 */ /* 0x000fea0003800000 */
[----:B------:R-:W-:Y:S01]  /*76c0*/  IMAD.MOV.U32 R7, RZ, RZ, R6 ;  /* 0x000000ffff077224 */ /* 0x000fe200078e0006 */
[----:B------:R-:W-:Y:S01]  /*76d0*/  UMOV UR60, UR38 ;  /* 0x00000026003c7c82 */ /* 0x000fe20008000000 */
[----:B------:R-:W-:Y:S01]  /*76e0*/  IMAD.MOV.U32 R9, RZ, RZ, R10 ;  /* 0x000000ffff097224 */ /* 0x000fe200078e000a */
[----:B------:R-:W-:Y:S01]  /*76f0*/  UMOV UR59, UR36 ;  /* 0x00000024003b7c82 */ /* 0x000fe20008000000 */
[----:B------:R-:W-:-:S05]  /*7700*/  ULDC UR58, c[0x0][0x9d8] ;  /* 0x00027600003a7ab9 */ /* 0x000fca0000000800 */
.L_x_2480:
[----:B------:R-:W-:-:S04]  /*7710*/  UIADD3 UR36, UR59, 0x1, URZ ;  /* 0x000000013b247890 */ /* 0x000fc8000fffe03f */
[----:B------:R-:W-:-:S04]  /*7720*/  UISETP.NE.AND UP0, UPT, UR36, 0x2, UPT ;  /* 0x000000022400788c */ /* 0x000fc8000bf05270 */
[----:B------:R-:W-:Y:S02]  /*7730*/  USEL UR38, URZ, 0x1, UP0 ;  /* 0x000000013f267887 */ /* 0x000fe40008000000 */
[----:B------:R-:W-:Y:S02]  /*7740*/  USEL UR36, UR36, URZ, UP0 ;  /* 0x0000003f24247287 */ /* 0x000fe40008000000 */
[----:B------:R-:W-:Y:S01]  /*7750*/  ULOP3.LUT UR38, UR60, UR38, URZ, 0x3c, !UPT ;  /* 0x000000263c267292 */ /* 0x000fe2000f8e3c3f */
[----:B------:R-:W-:Y:S11]  /*7760*/  @!P0 BRA `(.L_x_2472) ;  /* 0x0000000000048947 */ /* 0x000ff60003800000 */
[----:B------:R-:W-:Y:S01]  /*7770*/  BPT.TRAP 0x1 ;  /* 0x000000040000795c */ /* 0x000fe20000300000 */
.L_x_2472:
[----:B------:R-:W-:Y:S01]  /*7780*/  ULEA UR6, UR36, UR37, 0x3 ;  /* 0x0000002524067291 */ /* 0x000fe2000f8e183f */
[----:B------:R-:W-:-:S05]  /*7790*/  IMAD.U32 R5, RZ, RZ, UR38 ;  /* 0x00000026ff057e24 */ /* 0x000fca000f8e00ff */
[----:B------:R-:W-:-:S04]  /*77a0*/  SHF.L.U32 R5, R5, 0x1f, RZ ;  /* 0x0000001f05057819 */ /* 0x000fc800000006ff */
[----:B------:R0:W1:Y:S01]  /*77b0*/  SYNCS.PHASECHK.TRANS64.TRYWAIT P2, [UR6+0x34830], R5 ;  /* 0x03483005ff0075a7 */ /* 0x0000620008040146 */
[----:B------:R-:W-:Y:S05]  /*77c0*/  @!P0 BRA `(.L_x_2473) ;  /* 0x0000000000048947 */ /* 0x000fea0003800000 */
[----:B------:R-:W-:Y:S01]  /*77d0*/  BPT.TRAP 0x1 ;  /* 0x000000040000795c */ /* 0x000fe20000300000 */
.L_x_2473:
[----:B-1----:R-:W-:Y:S05]  /*77e0*/  @P2 BRA `(.L_x_2474) ;  /* 0x0000000000082947 */ /* 0x002fea0003800000 */
[----:B------:R-:W1:Y:S02]  /*77f0*/  SYNCS.PHASECHK.TRANS64.TRYWAIT P2, [UR6+0x34830], R5 ;  /* 0x03483005ff0075a7 */ /* 0x000e640008040146 */
[----:B-1----:R-:W-:Y:S05]  /*7800*/  @!P2 BRA `(.L_x_2475) ;  /* 0x000000bc0000a947 */ /* 0x002fea0003800000 */
.L_x_2474:
        /* <DEDUP_REMOVED lines=126> */
.L_x_2476:
[----:B------:R-:W-:Y:S01]  /*7ff0*/  ULEA UR7, UR59, UR37, 0x3 ;  /* 0x000000253b077291 */ /* 0x000fe2000f8e183f */
[----:B------:R-:W-:-:S05]  /*8000*/  IMAD.U32 R0, RZ, RZ, UR60 ;  /* 0x0000003cff007e24 */ /* 0x000fca000f8e00ff */
[----:B------:R-:W-:-:S04]  /*8010*/  SHF.L.U32 R0, R0, 0x1f, RZ ;  /* 0x0000001f00007819 */ /* 0x000fc800000006ff */
[----:B------:R2:W3:Y:S01]  /*8020*/  SYNCS.PHASECHK.TRANS64.TRYWAIT P2, [UR7+0x34850], R0 ;  /* 0x03485000ff0075a7 */ /* 0x0004e20008040147 */
[----:B------:R-:W-:Y:S05]  /*8030*/  @!P0 BRA `(.L_x_2477) ;  /* 0x0000000000048947 */ /* 0x000fea0003800000 */
[----:B------:R-:W-:Y:S01]  /*8040*/  BPT.TRAP 0x1 ;  /* 0x000000040000795c */ /* 0x000fe20000300000 */
.L_x_2477:
[----:B---3--:R-:W-:Y:S05]  /*8050*/  @P2 BRA `(.L_x_2478) ;  /* 0x0000000000082947 */ /* 0x008fea0003800000 */
[----:B------:R-:W3:Y:S02]  /*8060*/  SYNCS.PHASECHK.TRANS64.TRYWAIT P2, [UR7+0x34850], R0 ;  /* 0x03485000ff0075a7 */ /* 0x000ee40008040147 */
[----:B---3--:R-:W-:Y:S05]  /*8070*/  @!P2 BRA `(.L_x_2479) ;  /* 0x000000b000fca947 */ /* 0x008fea0003800000 */
.L_x_2478:
        /* <DEDUP_REMOVED lines=44> */
[----:B--2---:R-:W-:Y:S01]  /*8340*/  FMNMX.FTZ R5, R16, R5, !PT ;  /* 0x0000000510057209 */ /* 0x004fe20007810000 */
[----:B------:R-:W-:Y:S01]  /*8350*/  FMUL.FTZ R226, R73, UR58 ;  /* 0x0000003a49e27c20 */ /* 0x000fe20008410000 */
        /* <DEDUP_REMOVED lines=31> */
[C---:B------:R-:W-:Y:S01]  /*8550*/  ISETP.GT.AND P2, PT, R8.reuse, RZ, PT ;  /* 0x000000ff0800720c */ /* 0x040fe20003f44270 */
[----:B------:R-:W-:Y:S01]  /*8560*/  UMOV UR60, UR38 ;  /* 0x00000026003c7c82 */ /* 0x000fe20008000000 */
[----:B------:R-:W-:Y:S01]  /*8570*/  UMOV UR59, UR36 ;  /* 0x00000024003b7c82 */ /* 0x000fe20008000000 */
[----:B------:R-:W-:-:S03]  /*8580*/  VIADD R8, R8, 0xffffffff ;  /* 0xffffffff08087836 */ /* 0x000fc60000000000 */
        /* <DEDUP_REMOVED lines=18> */
[----:B------:R-:W-:Y:S01]  /*86b0*/  MUFU.TANH R220, R220 ;  /* 0x000000dc00dc7308 */ /* 0x000fe20000002400 */
[----:B------:R-:W-:Y:S01]  /*86c0*/  FMUL.FTZ R36, R38, UR58 ;  /* 0x0000003a26247c20 */ /* 0x000fe20008410000 */
[----:B------:R-:W-:Y:S01]  /*86d0*/  FMUL.FTZ R38, R39, UR58 ;  /* 0x0000003a27267c20 */ /* 0x000fe20008410000 */
[----:B------:R-:W-:Y:S01]  /*86e0*/  HGMMA.64x128x16.F32.BF16 R88, R176, gdesc[UR8].tnspB, R88, gsb0 ;  /* 0x41e00008b0587df0 */ /* 0x000fe20008001858 */
[----:B------:R-:W-:Y:S01]  /*86f0*/  UIADD3 UR10, UR6, 0x100, URZ ;  /* 0x00000100060a7890 */ /* 0x000fe2000fffe03f */
[----:B------:R-:W-:-:S03]  /*8700*/  UMOV UR11, 0x40000040 ;  /* 0x40000040000b7882 */ /* 0x000fc60000000000 */
[----:B------:R-:W0:Y:S01]  /*8710*/  MUFU.TANH R180, R180 ;  /* 0x000000b400b47308 */ /* 0x000e220000002400 */
[----:B-1----:R-:W-:-:S07]  /*8720*/  FMNMX.FTZ R15, R24, R15, !PT ;  /* 0x0000000f180f7209 */ /* 0x002fce0007810000 */
        /* <DEDUP_REMOVED lines=12> */
[----:B0-----:R-:W-:-:S05]  /*87f0*/  FMNMX.FTZ R17, R34, R17, !PT ;  /* 0x0000001122117209 */ /* 0x001fca0007810000 */
        /* <DEDUP_REMOVED lines=110> */
[-C--:B------:R-:W-:Y:S01]  /*8ee0*/  FMUL.FTZ R2, R2, R5.reuse ;  /* 0x0000000502027220 */ /* 0x080fe20000410000 */
[-CC-:B------:R-:W-:Y:S01]  /*8ef0*/  FFMA.FTZ R11, R16, R5.reuse, -R29.reuse ;  /* 0x00000005100b7223 */ /* 0x180fe2000001081d */
[-CC-:B------:R-:W-:Y:S01]  /*8f00*/  FFMA.FTZ R16, R26, R5.reuse, -R29.reuse ;  /* 0x000000051a107223 */ /* 0x180fe2000001081d */
        /* <DEDUP_REMOVED lines=34> */
[----:B------:R-:W-:Y:S01]  /*9130*/  MUFU.EX2 R170, R170 ;  /* 0x000000aa00aa7308 */ /* 0x000fe20000000800 */
[----:B0-----:R-:W-:Y:S01]  /*9140*/  FMNMX.FTZ R47, R0, R41, !PT ;  /* 0x00000029002f7209 */ /* 0x001fe20007810000 */
[----:B------:R-:W-:-:S06]  /*9150*/  FFMA.FTZ R41, R228, R5, -R29 ;  /* 0x00000005e4297223 */ /* 0x000fcc000001081d */
[----:B------:R-:W-:Y:S01]  /*9160*/  MUFU.EX2 R11, R11 ;  /* 0x0000000b000b7308 */ /* 0x000fe20000000800 */
[----:B------:R-:W0:Y:S07]  /*9170*/  SHFL.BFLY PT, R6, R47, 0x1, 0x1f ;  /* 0x0c201f002f067f89 */ /* 0x000e2e00000e0000 */
[----:B------:R-:W1:Y:S08]  /*9180*/  MUFU.EX2 R16, R16 ;  /* 0x0000001000107308 */ /* 0x000e700000000800 */
[----:B------:R-:W-:Y:S08]  /*9190*/  MUFU.EX2 R13, R13 ;  /* 0x0000000d000d7308 */ /* 0x000ff00000000800 */
[----:B------:R-:W-:Y:S01]  /*91a0*/  MUFU.EX2 R26, R26 ;  /* 0x0000001a001a7308 */ /* 0x000fe20000000800 */
[----:B-1----:R-:W-:-:S02]  /*91b0*/  F2FP.BF16.F32.PACK_AB R182, R16, R11 ;  /* 0x0000000b10b6723e */ /* 0x002fc400000010ff */
[----:B0-----:R-:W-:-:S05]  /*91c0*/  FMNMX.FTZ R6, R47, R6, !PT ;  /* 0x000000062f067209 */ /* 0x001fca0007810000 */
[C---:B------:R-:W-:Y:S01]  /*91d0*/  FADD.FTZ R0, -R6.reuse, R7 ;  /* 0x0000000706007221 */ /* 0x040fe20000010100 */
[-C--:B------:R-:W-:Y:S01]  /*91e0*/  FMUL.FTZ R7, R6, R5.reuse ;  /* 0x0000000506077220 */ /* 0x080fe20000410000 */
[----:B------:R0:W-:Y:S02]  /*91f0*/  MUFU.EX2 R15, R180 ;  /* 0x000000b4000f7308 */ /* 0x0001e40000000800 */
[-C--:B------:R-:W-:Y:S01]  /*9200*/  FMUL.FTZ R0, R0, R5.reuse ;  /* 0x0000000500007220 */ /* 0x080fe20000410000 */
[-CC-:B------:R-:W-:Y:S01]  /*9210*/  FFMA.FTZ R177, R28, R5.reuse, -R7.reuse ;  /* 0x000000051cb17223 */ /* 0x180fe20000010807 */
[-CC-:B------:R-:W-:Y:S01]  /*9220*/  FFMA.FTZ R28, R42, R5.reuse, -R7.reuse ;  /* 0x000000052a1c7223 */ /* 0x180fe20000010807 */
[----:B------:R-:W-:Y:S01]  /*9230*/  IMAD.U32 R42, RZ, RZ, UR7 ;  /* 0x00000007ff2a7e24 */ /* 0x000fe2000f8e00ff */
[----:B------:R-:W-:Y:S01]  /*9240*/  UMOV UR7, 0x40000040 ;  /* 0x4000004000077882 */ /* 0x000fe20000000000 */
[-CC-:B------:R-:W-:Y:S01]  /*9250*/  FFMA.FTZ R181, R12, R5.reuse, -R7.reuse ;  /* 0x000000050cb57223 */ /* 0x180fe20000010807 */
[-CC-:B------:R-:W-:Y:S01]  /*9260*/  FFMA.FTZ R12, R14, R5.reuse, -R7.reuse ;  /* 0x000000050e0c7223 */ /* 0x180fe20000010807 */
[----:B------:R-:W-:Y:S01]  /*9270*/  MUFU.EX2 R0, R0 ;  /* 0x0000000000007308 */ /* 0x000fe20000000800 */
[-CC-:B------:R-:W-:Y:S01]  /*9280*/  FFMA.FTZ R183, R20, R5.reuse, -R7.reuse ;  /* 0x0000000514b77223 */ /* 0x180fe20000010807 */
[-CC-:B------:R-:W-:Y:S01]  /*9290*/  FFMA.FTZ R14, R24, R5.reuse, -R7.reuse ;  /* 0x00000005180e7223 */ /* 0x180fe20000010807 */
[----:B------:R-:W-:Y:S01]  /*92a0*/  FFMA.FTZ R20, R34, R5, -R7 ;  /* 0x0000000522147223 */ /* 0x000fe20000010807 */
[----:B------:R-:W-:-:S02]  /*92b0*/  @!P1 VIADD R42, R42, 0x34860 ;  /* 0x000348602a2a9836 */ /* 0x000fc40000000000 */
[-CC-:B------:R-:W-:Y:S01]  /*92c0*/  FFMA.FTZ R179, R36, R5.reuse, -R7.reuse ;  /* 0x0000000524b37223 */ /* 0x180fe20000010807 */
[-CC-:B------:R-:W-:Y:S01]  /*92d0*/  FFMA.FTZ R175, R44, R5.reuse, -R7.reuse ;  /* 0x000000052caf7223 */ /* 0x180fe20000010807 */
[-CC-:B------:R-:W-:Y:S01]  /*92e0*/  FFMA.FTZ R24, R38, R5.reuse, -R7.reuse ;  /* 0x0000000526187223 */ /* 0x180fe20000010807 */
[----:B------:R-:W1:Y:S01]  /*92f0*/  MUFU.EX2 R181, R181 ;  /* 0x000000b500b57308 */ /* 0x000e620000000800 */
[----:B------:R-:W-:Y:S01]  /*9300*/  @!P1 PRMT R44, RZ, 0x654, R42 ;  /* 0x00000654ff2c9816 */ /* 0x000fe2000000002a */
[-CC-:B------:R-:W-:Y:S01]  /*9310*/  FFMA.FTZ R173, R40, R5.reuse, -R7.reuse ;  /* 0x0000000528ad7223 */ /* 0x180fe20000010807 */
[-CC-:B------:R-:W-:Y:S01]  /*9320*/  FFMA.FTZ R34, R46, R5.reuse, -R7.reuse ;  /* 0x000000052e227223 */ /* 0x180fe20000010807 */
[-CC-:B------:R-:W-:Y:S01]  /*9330*/  FFMA.FTZ R169, R48, R5.reuse, -R7.reuse ;  /* 0x0000000530a97223 */ /* 0x180fe20000010807 */
[-CC-:B------:R-:W-:Y:S01]  /*9340*/  FFMA.FTZ R36, R50, R5.reuse, -R7.reuse ;  /* 0x0000000532247223 */ /* 0x180fe20000010807 */
[-CC-:B------:R-:W-:Y:S01]  /*9350*/  FFMA.FTZ R171, R52, R5.reuse, -R7.reuse ;  /* 0x0000000534ab7223 */ /* 0x180fe20000010807 */
[-CC-:B------:R-:W-:Y:S01]  /*9360*/  FFMA.FTZ R38, R54, R5.reuse, -R7.reuse ;  /* 0x0000000536267223 */ /* 0x180fe20000010807 */
[----:B------:R-:W2:Y:S01]  /*9370*/  MUFU.EX2 R12, R12 ;  /* 0x0000000c000c7308 */ /* 0x000ea20000000800 */
[--C-:B------:R-:W-:Y:S01]  /*9380*/  FFMA.FTZ R40, R58, R5, -R7.reuse ;  /* 0x000000053a287223 */ /* 0x100fe20000010807 */
[----:B0-----:R-:W-:Y:S01]  /*9390*/  F2FP.BF16.F32.PACK_AB R180, R170, R9 ;  /* 0x00000009aab4723e */ /* 0x001fe200000010ff */
[-CC-:B------:R-:W-:Y:S01]  /*93a0*/  FFMA.FTZ R64, R64, R5.reuse, -R7.reuse ;  /* 0x0000000540407223 */ /* 0x180fe20000010807 */
[-CC-:B------:R-:W-:Y:S01]  /*93b0*/  FFMA.FTZ R66, R66, R5.reuse, -R7.reuse ;  /* 0x0000000542427223 */ /* 0x180fe20000010807 */
[-CC-:B------:R-:W-:Y:S01]  /*93c0*/  FFMA.FTZ R68, R68, R5.reuse, -R7.reuse ;  /* 0x0000000544447223 */ /* 0x180fe20000010807 */
[-CC-:B------:R-:W-:Y:S01]  /*93d0*/  FFMA.FTZ R70, R70, R5.reuse, -R7.reuse ;  /* 0x0000000546467223 */ /* 0x180fe20000010807 */
[----:B------:R-:W-:Y:S01]  /*93e0*/  FFMA.FTZ R72, R72, R5, -R7 ;  /* 0x0000000548487223 */ /* 0x000fe20000010807 */
[----:B------:R-:W-:Y:S01]  /*93f0*/  MUFU.EX2 R183, R183 ;  /* 0x000000b700b77308 */ /* 0x000fe20000000800 */
[----:B-1----:R-:W-:Y:S01]  /*9400*/  FFMA.FTZ R3, R0, R3, R181 ;  /* 0x0000000300037223 */ /* 0x002fe200000100b5 */
[-CC-:B------:R-:W-:Y:S01]  /*9410*/  FFMA.FTZ R74, R74, R5.reuse, -R7.reuse ;  /* 0x000000054a4a7223 */ /* 0x180fe20000010807 */
[-CC-:B------:R-:W-:Y:S01]  /*9420*/  FFMA.FTZ R76, R76, R5.reuse, -R7.reuse ;  /* 0x000000054c4c7223 */ /* 0x180fe20000010807 */
[-CC-:B------:R-:W-:Y:S01]  /*9430*/  FFMA.FTZ R78, R78, R5.reuse, -R7.reuse ;  /* 0x000000054e4e7223 */ /* 0x180fe20000010807 */
[-CC-:B------:R-:W-:Y:S01]  /*9440*/  FFMA.FTZ R80, R80, R5.reuse, -R7.reuse ;  /* 0x0000000550507223 */ /* 0x180fe20000010807 */
[-CC-:B------:R-:W-:Y:S01]  /*9450*/  FFMA.FTZ R82, R82, R5.reuse, -R7.reuse ;  /* 0x0000000552527223 */ /* 0x180fe20000010807 */
[----:B------:R-:W-:Y:S01]  /*9460*/  FFMA.FTZ R86, R86, R5, -R7 ;  /* 0x0000000556567223 */ /* 0x000fe20000010807 */
[----:B------:R-:W-:Y:S01]  /*9470*/  MUFU.EX2 R14, R14 ;  /* 0x0000000e000e7308 */ /* 0x000fe20000000800 */
[C---:B--2---:R-:W-:Y:S01]  /*9480*/  FADD.FTZ R42, R12.reuse, R3 ;  /* 0x000000030c2a7221 */ /* 0x044fe20000010000 */
[----:B------:R-:W-:-:S06]  /*9490*/  F2FP.BF16.F32.PACK_AB R181, R12, R181 ;  /* 0x000000b50cb5723e */ /* 0x000fcc00000010ff */
[----:B------:R-:W-:Y:S01]  /*94a0*/  MUFU.EX2 R177, R177 ;  /* 0x000000b100b17308 */ /* 0x000fe20000000800 */
[----:B------:R-:W-:Y:S02]  /*94b0*/  WARPGROUP.DEPBAR.LE gsb0, 0x0 ;  /* 0x00008000000079c5 */ /* 0x000fe40000010000 */
[----:B------:R-:W-:Y:S01]  /*94c0*/  WARPGROUP.ARRIVE ;  /* 0x00000000000079c5 */ /* 0x000fe20000000000 */
[-CC-:B------:R-:W-:Y:S01]  /*94d0*/  FFMA.FTZ R164, R204, R5.reuse, -R29.reuse ;  /* 0x00000005cca47223 */ /* 0x180fe2000001081d */
[-CC-:B------:R-:W-:Y:S01]  /*94e0*/  FFMA.FTZ R166, R178, R5.reuse, -R29.reuse ;  /* 0x00000005b2a67223 */ /* 0x180fe2000001081d */
[-C--:B------:R-:W-:Y:S02]  /*94f0*/  FFMA.FTZ R204, R222, R5.reuse, -R29 ;  /* 0x00000005decc7223 */ /* 0x080fe4000001081d */
[----:B------:R-:W-:Y:S01]  /*9500*/  MUFU.EX2 R20, R20 ;  /* 0x0000001400147308 */ /* 0x000fe20000000800 */
[-CC-:B------:R-:W-:Y:S01]  /*9510*/  FFMA.FTZ R165, R56, R5.reuse, -R7.reuse ;  /* 0x0000000538a57223 */ /* 0x180fe20000010807 */
[----:B------:R-:W-:Y:S01]  /*9520*/  HGMMA.64x128x16.F32.BF16 R88, R160, gdesc[UR8].tnspB, R88, gsb0 ;  /* 0x41e00008a0587df0 */ /* 0x000fe20008001858 */
[----:B------:R-:W-:Y:S01]  /*9530*/  UIADD3 UR10, UR6, 0x300, URZ ;  /* 0x00000300060a7890 */ /* 0x000fe2000fffe03f */
[----:B------:R-:W-:Y:S01]  /*9540*/  FFMA.FTZ R167, R60, R5, -R7 ;  /* 0x000000053ca77223 */ /* 0x000fe20000010807 */
[----:B------:R-:W-:Y:S01]  /*9550*/  UMOV UR11, 0x40000040 ;  /* 0x40000040000b7882 */ /* 0x000fe20000000000 */
[----:B------:R-:W-:-:S02]  /*9560*/  UIADD3 UR6, UR6, 0x380, URZ ;  /* 0x0000038006067890 */ /* 0x000fc4000fffe03f */
[----:B------:R-:W-:Y:S08]  /*9570*/  MUFU.EX2 R179, R179 ;  /* 0x000000b300b37308 */ /* 0x000ff00000000800 */
[----:B------:R-:W0:Y:S08]  /*9580*/  MUFU.EX2 R30, R30 ;  /* 0x0000001e001e7308 */ /* 0x000e300000000800 */
[----:B------:R-:W-:Y:S08]  /*9590*/  MUFU.EX2 R24, R24 ;  /* 0x0000001800187308 */ /* 0x000ff00000000800 */
[----:B------:R-:W-:Y:S01]  /*95a0*/  MUFU.EX2 R173, R173 ;  /* 0x000000ad00ad7308 */ /* 0x000fe20000000800 */
[----:B0-----:R-:W-:-:S07]  /*95b0*/  F2FP.BF16.F32.PACK_AB R178, R30, R15 ;  /* 0x0000000f1eb2723e */ /* 0x001fce00000010ff */
[----:B------:R-:W0:Y:S08]  /*95c0*/  MUFU.EX2 R32, R32 ;  /* 0x0000002000207308 */ /* 0x000e300000000800 */
[----:B------:R-:W-:Y:S08]  /*95d0*/  MUFU.EX2 R28, R28 ;  /* 0x0000001c001c7308 */ /* 0x000ff00000000800 */
[----:B------:R-:W-:Y:S01]  /*95e0*/  MUFU.EX2 R175, R175 ;  /* 0x000000af00af7308 */ /* 0x000fe20000000800 */
[----:B0-----:R-:W-:-:S07]  /*95f0*/  F2FP.BF16.F32.PACK_AB R172, R32, R17 ;  /* 0x0000001120ac723e */ /* 0x001fce00000010ff */
[----:B------:R-:W0:Y:S08]  /*9600*/  MUFU.EX2 R164, R164 ;  /* 0x000000a400a47308 */ /* 0x000e300000000800 */
[----:B------:R-:W-:Y:S08]  /*9610*/  MUFU.EX2 R34, R34 ;  /* 0x0000002200227308 */ /* 0x000ff00000000800 */
[----:B------:R1:W-:Y:S01]  /*9620*/  MUFU.EX2 R25, R176 ;  /* 0x000000b000197308 */ /* 0x0003e20000000800 */
[----:B0-----:R-:W-:-:S07]  /*9630*/  F2FP.BF16.F32.PACK_AB R174, R164, R21 ;  /* 0x00000015a4ae723e */ /* 0x001fce00000010ff */
[----:B------:R-:W-:Y:S01]  /*9640*/  MUFU.EX2 R169, R169 ;  /* 0x000000a900a97308 */ /* 0x000fe20000000800 */
[----:B-1----:R-:W-:-:S07]  /*9650*/  F2FP.BF16.F32.PACK_AB R176, R26, R13 ;  /* 0x0000000d1ab0723e */ /* 0x002fce00000010ff */
        /* <DEDUP_REMOVED lines=12> */
[----:B------:R-:W-:Y:S02]  /*9720*/  HGMMA.64x128x16.F32.BF16 R88, R156, gdesc[UR8].tnspB, R88, gsb0 ;  /* 0x41e000089c587df0 */ /* 0x000fe40008001858 */
[----:B------:R-:W-:-:S04]  /*9730*/  @!P1 LEA R29, R29, UR37, 0x3 ;  /* 0x000000251d1d9c11 */ /* 0x000fc8000f8e18ff */
[----:B------:R-:W-:Y:S01]  /*9740*/  @!P1 IADD3 R29, R29, 0x34840, RZ ;  /* 0x000348401d1d9810 */ /* 0x000fe20007ffe0ff */
[----:B------:R-:W-:Y:S03]  /*9750*/  MUFU.EX2 R160, R160 ;  /* 0x000000a000a07308 */ /* 0x000fe60000000800 */
[----:B------:R-:W-:-:S05]  /*9760*/  @!P1 PRMT R29, RZ, 0x654, R29 ;  /* 0x00000654ff1d9816 */ /* 0x000fca000000001d */
        /* <DEDUP_REMOVED lines=17> */
[----:B------:R-:W1:Y:S01]  /*9880*/  MUFU.EX2 R74, R74 ;  /* 0x0000004a004a7308 */ /* 0x000e620000000800 */
[----:B------:R-:W-:Y:S02]  /*9890*/  WARPGROUP.DEPBAR.LE gsb0, 0x0 ;  /* 0x00008000000079c5 */ /* 0x000fe40000010000 */
[----:B------:R-:W-:-:S05]  /*98a0*/  WARPGROUP.ARRIVE ;  /* 0x00000000000079c5 */ /* 0x000fca0000000000 */
[----:B------:R-:W-:Y:S01]  /*98b0*/  MUFU.EX2 R41, R41 ;  /* 0x0000002900297308 */ /* 0x000fe20000000800 */
[----:B0-----:R-:W-:Y:S01]  /*98c0*/  F2FP.BF16.F32.PACK_AB R156, R206, R39 ;  /* 0x00000027ce9c723e */ /* 0x001fe200000010ff */
[----:B------:R-:W-:Y:S01]  /*98d0*/  HGMMA.64x128x16.F32.BF16 R88, R152, gdesc[UR4].tnspB, R88, gsb0 ;  /* 0x41e0000498587df0 */ /* 0x000fe20008001858 */
[----:B-1----:R-:W-:-:S05]  /*98e0*/  F2FP.BF16.F32.PACK_AB R157, R74, R72 ;  /* 0x000000484a9d723e */ /* 0x002fca00000010ff */
[----:B------:R-:W-:Y:S08]  /*98f0*/  MUFU.EX2 R76, R76 ;  /* 0x0000004c004c7308 */ /* 0x000ff00000000800 */
        /* <DEDUP_REMOVED lines=27> */
[----:B------:R-:W-:Y:S02]  /*9ab0*/  F2FP.BF16.F32.PACK_AB R168, R166, R25 ;  /* 0x00000019a6a8723e */ /* 0x000fe400000010ff */
[----:B------:R-:W-:Y:S01]  /*9ac0*/  FADD.FTZ R3, R13, R42 ;  /* 0x0000002a0d037221 */ /* 0x000fe20000010000 */
[C---:B------:R-:W-:Y:S01]  /*9ad0*/  FADD.FTZ R44, R20.reuse, R29 ;  /* 0x0000001d142c7221 */ /* 0x040fe20000010000 */
        /* <DEDUP_REMOVED lines=19> */
[----:B0-----:R-:W-:Y:S02]  /*9c10*/  F2FP.BF16.F32.PACK_AB R155, R7, R86 ;  /* 0x00000056079b723e */ /* 0x001fe400000010ff */
[----:B------:R-:W-:Y:S01]  /*9c20*/  FADD.FTZ R42, R164, R3 ;  /* 0x00000003a42a7221 */ /* 0x000fe20000010000 */
[----:B------:R-:W-:Y:S01]  /*9c30*/  FADD.FTZ R9, R169, R44 ;  /* 0x0000002ca9097221 */ /* 0x000fe20000010000 */
[----:B------:R-:W-:-:S02]  /*9c40*/  F2FP.BF16.F32.PACK_AB R164, R160, R31 ;  /* 0x0000001fa0a4723e */ /* 0x000fc400000010ff */
[----:B------:R-:W-:Y:S01]  /*9c50*/  FADD.FTZ R3, R25, R42 ;  /* 0x0000002a19037221 */ /* 0x000fe20000010000 */
[C---:B------:R-:W-:Y:S01]  /*9c60*/  FADD.FTZ R16, R36.reuse, R9 ;  /* 0x0000000924107221 */ /* 0x040fe20000010000 */
[----:B------:R-:W-:Y:S02]  /*9c70*/  F2FP.BF16.F32.PACK_AB R169, R36, R169 ;  /* 0x000000a924a9723e */ /* 0x000fe400000010ff */
        /* <DEDUP_REMOVED lines=46> */
.L_x_2471:
        /* <DEDUP_REMOVED lines=67> */
.L_x_2481:
[----:B------:R-:W-:Y:S01]  /*a390*/  ULEA UR5, UR36, UR37, 0x3 ;  /* 0x0000002524057291 */ /* 0x000fe2000f8e183f */
[----:B------:R-:W-:-:S05]  /*a3a0*/  IMAD.U32 R0, RZ, RZ, UR38 ;  /* 0x00000026ff007e24 */ /* 0x000fca000f8e00ff */
[----:B------:R-:W-:-:S04]  /*a3b0*/  SHF.L.U32 R0, R0, 0x1f, RZ ;  /* 0x0000001f00007819 */ /* 0x000fc800000006ff */
[----:B------:R0:W1:Y:S01]  /*a3c0*/  SYNCS.PHASECHK.TRANS64.TRYWAIT P2, [UR5+0x34850], R0 ;  /* 0x03485000ff0075a7 */ /* 0x0000620008040145 */
[----:B------:R-:W-:Y:S05]  /*a3d0*/  @!P0 BRA `(.L_x_2482) ;  /* 0x0000000000048947 */ /* 0x000fea0003800000 */
[----:B------:R-:W-:Y:S01]  /*a3e0*/  BPT.TRAP 0x1 ;  /* 0x000000040000795c */ /* 0x000fe20000300000 */
.L_x_2482:
[----:B-1----:R-:W-:Y:S05]  /*a3f0*/  @P2 BRA `(.L_x_2483) ;  /* 0x0000000000082947 */ /* 0x002fea0003800000 */
[----:B------:R-:W1:Y:S02]  /*a400*/  SYNCS.PHASECHK.TRANS64.TRYWAIT P0, [UR5+0x34850], R0 ;  /* 0x03485000ff0075a7 */ /* 0x000e640008000145 */
[----:B-1----:R-:W-:Y:S05]  /*a410*/  @!P0 BRA `(.L_x_2484) ;  /* 0x00000090002c8947 */ /* 0x002fea0003800000 */
.L_x_2483:
        /* <DEDUP_REMOVED lines=8> */
[----:B------:R-:W-:-:S03]  /*a4a0*/  VIADD R191, R191, 0x1 ;  /* 0x00000001bfbf7836 */ /* 0x000fc60000000000 */
[----:B------:R-:W-:-:S04]  /*a4b0*/  ULOP3.LUT UR4, UR37, 0x4000000, URZ, 0xfc, !UPT ;  /* 0x0400000025047892 */ /* 0x000fc8000f8efc3f */
[----:B------:R-:W-:Y:S02]  /*a4c0*/  ULEA UR4, UR36, UR4, 0xb ;  /* 0x0000000424047291 */ /* 0x000fe4000f8e583f */
[----:B------:R-:W-:-:S04]  /*a4d0*/  UIADD3 UR36, UR36, 0x1, URZ ;  /* 0x0000000124247890 */ /* 0x000fc8000fffe03f */
[----:B------:R-:W-:Y:S01]  /*a4e0*/  UISETP.NE.AND UP0, UPT, UR36, 0x2, UPT ;  /* 0x000000022400788c */ /* 0x000fe2000bf05270 */
[----:B------:R-:W-:Y:S02]  /*a4f0*/  UMOV UR6, UR4 ;  /* 0x0000000400067c82 */ /* 0x000fe40008000000 */
[----:B------:R-:W-:Y:S01]  /*a500*/  HGMMA.64x128x16.F32.BF16 R24, R180, gdesc[UR4].tnspB, R24, gsb0 ;  /* 0x41e00004b4187df0 */ /* 0x000fe20008001818 */
[----:B------:R-:W-:Y:S01]  /*a510*/  UIADD3 UR6, UR4, 0x80, URZ ;  /* 0x0000008004067890 */ /* 0x000fe2000fffe03f */
[----:B-1----:R-:W-:Y:S01]  /*a520*/  FADD.FTZ R7, R7, R4 ;  /* 0x0000000407077221 */ /* 0x002fe20000010000 */
[----:B------:R-:W-:Y:S01]  /*a530*/  UMOV UR7, 0x40000040 ;  /* 0x4000004000077882 */ /* 0x000fe20000000000 */
[----:B------:R-:W-:Y:S02]  /*a540*/  IMAD.MOV.U32 R4, RZ, RZ, RZ ;  /* 0x000000ffff047224 */ /* 0x000fe400078e00ff */
[----:B0-----:R-:W-:Y:S01]  /*a550*/  FADD.FTZ R2, R0, R3 ;  /* 0x0000000300027221 */ /* 0x001fe20000010000 */
[----:B------:R-:W-:Y:S01]  /*a560*/  IMAD.MOV.U32 R3, RZ, RZ, RZ ;  /* 0x000000ffff037224 */ /* 0x000fe200078e00ff */
[----:B------:R-:W0:Y:S01]  /*a570*/  SHFL.BFLY PT, R0, R7, 0x1, 0x1f ;  /* 0x0c201f0007007f89 */ /* 0x000e2200000e0000 */
[----:B------:R-:W-:-:S03]  /*a580*/  USEL UR36, UR36, URZ, UP0 ;  /* 0x0000003f24247287 */ /* 0x000fc60008000000 */
[----:B------:R-:W1:Y:S01]  /*a590*/  SHFL.BFLY PT, R9, R2, 0x1, 0x1f ;  /* 0x0c201f0002097f89 */ /* 0x000e6200000e0000 */
[----:B0-----:R-:W-:Y:S01]  /*a5a0*/  FADD.FTZ R11, R7, R0 ;  /* 0x00000000070b7221 */ /* 0x001fe20000010000 */
[----:B------:R-:W-:Y:S02]  /*a5b0*/  IMAD.MOV.U32 R0, RZ, RZ, -0x800000 ;  /* 0xff800000ff007424 */ /* 0x000fe400078e00ff */
[----:B-1----:R-:W-:Y:S02]  /*a5c0*/  FADD.FTZ R12, R2, R9 ;  /* 0x00000009020c7221 */ /* 0x002fe40000010000 */
[----:B------:R-:W-:Y:S01]  /*a5d0*/  FSETP.NE.FTZ.AND P0, PT, R11, RZ, PT ;  /* 0x000000ff0b00720b */ /* 0x000fe20003f15000 */
[----:B------:R-:W-:Y:S02]  /*a5e0*/  IMAD.MOV.U32 R2, RZ, RZ, -0x800000 ;  /* 0xff800000ff027424 */ /* 0x000fe400078e00ff */
[----:B------:R-:W-:-:S10]  /*a5f0*/  FSETP.NE.FTZ.AND P2, PT, R12, RZ, PT ;  /* 0x000000ff0c00720b */ /* 0x000fd40003f55000 */
[C---:B------:R-:W-:Y:S01]  /*a600*/  @P0 FMUL.FTZ R7, R5.reuse, 0.69314718246459960938 ;  /* 0x3f31721805070820 */ /* 0x040fe20000410000 */
[----:B------:R-:W0:Y:S02]  /*a610*/  @P0 MUFU.LG2 R8, R11 ;  /* 0x0000000b00080308 */ /* 0x000e240000000c00 */
[----:B------:R-:W-:Y:S01]  /*a620*/  @P2 FMUL.FTZ R14, R5, 0.69314718246459960938 ;  /* 0x3f317218050e2820 */ /* 0x000fe20000410000 */
[----:B------:R-:W-:-:S05]  /*a630*/  @!P1 VIADD R5, R13, 0x34860 ;  /* 0x000348600d059836 */ /* 0x000fca0000000000 */
[----:B------:R-:W1:Y:S01]  /*a640*/  @P2 MUFU.LG2 R9, R12 ;  /* 0x0000000c00092308 */ /* 0x000e620000000c00 */
[----:B------:R-:W-:-:S07]  /*a650*/  @!P1 PRMT R5, RZ, 0x654, R5 ;  /* 0x00000654ff059816 */ /* 0x000fce0000000005 */
        /* <DEDUP_REMOVED lines=109> */
.L_x_2454:
        /* <DEDUP_REMOVED lines=24> */
[----:B------:R-:W-:Y:S02]  /*aeb0*/  MOV R16, R3 ;  /* 0x0000000300107202 */ /* 0x000fe40000000f00 */
[----:B--2---:R-:W-:-:S03]  /*aec0*/  MOV R17, R4 ;  /* 0x0000000400117202 */ /* 0x004fc60000000f00 */
[----:B------:R-:W-:-:S03]  /*aed0*/  IMAD.WIDE R4, R195, 0x2, R16 ;  /* 0x00000002c3047825 */ /* 0x000fc600078e0210 */
[C---:B------:R-:W-:Y:S02]  /*aee0*/  LOP3.LUT R9, R4.reuse, 0x380, RZ, 0xc0, !PT ;  /* 0x0000038004097812 */ /* 0x040fe400078ec0ff */
[C---:B------:R-:W-:Y:S02]  /*aef0*/  IADD3 R31, P6, R4.reuse, 0x20, RZ ;  /* 0x00000020041f7810 */ /* 0x040fe40007fde0ff */
[----:B------:R-:W-:Y:S02]  /*af00*/  SHF.R.U64 R9, R9, 0x3, RZ ;  /* 0x0000000309097819 */ /* 0x000fe400000012ff */
[----:B------:R-:W-:Y:S01]  /*af10*/  LOP3.LUT R12, R31, 0x380, RZ, 0xc0, !PT ;  /* 0x000003801f0c7812 */ /* 0x000fe200078ec0ff */
[----:B------:R-:W-:Y:S01]  /*af20*/  IMAD.X R27, RZ, RZ, R5, P6 ;  /* 0x000000ffff1b7224 */ /* 0x000fe200030e0605 */
[----:B------:R-:W-:Y:S01]  /*af30*/  BAR.SYNC.DEFER_BLOCKING 0x1, 0x100 ;  /* 0x0044000000007b1d */ /* 0x000fe20000010000 */
[C---:B------:R-:W-:Y:S02]  /*af40*/  IADD3 R97, P5, R4.reuse, 0x40, RZ ;  /* 0x0000004004617810 */ /* 0x040fe40007fbe0ff */
[----:B------:R-:W-:-:S02]  /*af50*/  IADD3 R99, P4, R4, 0x60, RZ ;  /* 0x0000006004637810 */ /* 0x000fc40007f9e0ff */
[C---:B------:R-:W-:Y:S01]  /*af60*/  IADD3 R101, P3, R4.reuse, 0x4000, RZ ;  /* 0x0000400004657810 */ /* 0x040fe20007f7e0ff */
[--C-:B------:R-:W-:Y:S01]  /*af70*/  IMAD.X R25, RZ, RZ, R5.reuse, P5 ;  /* 0x000000ffff197224 */ /* 0x100fe200028e0605 */
[C---:B------:R-:W-:Y:S01]  /*af80*/  IADD3 R103, P2, R4.reuse, 0x4020, RZ ;  /* 0x0000402004677810 */ /* 0x040fe20007f5e0ff */
[--C-:B------:R-:W-:Y:S01]  /*af90*/  IMAD.X R21, RZ, RZ, R5.reuse, P4 ;  /* 0x000000ffff157224 */ /* 0x100fe200020e0605 */
[C---:B------:R-:W-:Y:S02]  /*afa0*/  IADD3 R105, P1, R4.reuse, 0x4040, RZ ;  /* 0x0000404004697810 */ /* 0x040fe40007f3e0ff */
[----:B------:R-:W-:Y:S01]  /*afb0*/  IADD3 R88, P0, R4, 0x4060, RZ ;  /* 0x0000406004587810 */ /* 0x000fe20007f1e0ff */
[--C-:B------:R-:W-:Y:S01]  /*afc0*/  IMAD.X R13, RZ, RZ, R5.reuse, P2 ;  /* 0x000000ffff0d7224 */ /* 0x100fe200010e0605 */
[----:B------:R-:W-:Y:S01]  /*afd0*/  LOP3.LUT R4, R9, R4, RZ, 0x3c, !PT ;  /* 0x0000000409047212 */ /* 0x000fe200078e3cff */
[--C-:B------:R-:W-:Y:S01]  /*afe0*/  IMAD.X R11, RZ, RZ, R5.reuse, P1 ;  /* 0x000000ffff0b7224 */ /* 0x100fe200008e0605 */
[----:B------:R-:W-:Y:S01]  /*aff0*/  SHF.R.U64 R12, R12, 0x3, RZ ;  /* 0x000000030c0c7819 */ /* 0x000fe200000012ff */
[----:B------:R-:W-:Y:S01]  /*b000*/  IMAD.X R9, RZ, RZ, R5, P0 ;  /* 0x000000ffff097224 */ /* 0x000fe200000e0605 */
[----:B------:R-:W-:-:S02]  /*b010*/  IADD3.X R15, RZ, R5, RZ, P3, !PT ;  /* 0x00000005ff0f7210 */ /* 0x000fc40001ffe4ff */
[----:B------:R-:W-:Y:S02]  /*b020*/  MOV R94, R4 ;  /* 0x00000004005e7202 */ /* 0x000fe40000000f00 */
[----:B------:R-:W-:Y:S02]  /*b030*/  F2FP.BF16.F32.PACK_AB R5, R8, R93 ;  /* 0x0000005d0805723e */ /* 0x000fe400000010ff */
[----:B------:R-:W-:Y:S02]  /*b040*/  LOP3.LUT R14, R97, 0x380, RZ, 0xc0, !PT ;  /* 0x00000380610e7812 */ /* 0x000fe400078ec0ff */
[----:B------:R-:W-:Y:S02]  /*b050*/  LOP3.LUT R26, R12, R31, RZ, 0x3c, !PT ;  /* 0x0000001f0c1a7212 */ /* 0x000fe400078e3cff */
[----:B------:R-:W-:Y:S02]  /*b060*/  F2FP.BF16.F32.PACK_AB R4, R10, R95 ;  /* 0x0000005f0a04723e */ /* 0x000fe400000010ff */
[----:B------:R-:W-:-:S02]  /*b070*/  LOP3.LUT R8, R103, 0x380, RZ, 0xc0, !PT ;  /* 0x0000038067087812 */ /* 0x000fc400078ec0ff */
[----:B------:R-:W-:Y:S01]  /*b080*/  LOP3.LUT R10, R105, 0x380, RZ, 0xc0, !PT ;  /* 0x00000380690a7812 */ /* 0x000fe200078ec0ff */
[----:B------:R2:W-:Y:S01]  /*b090*/  STSM.16.M88.4 [R94], R4 ;  /* 0x000000045e007844 */ /* 0x0005e20000000200 */
[----:B------:R-:W-:Y:S02]  /*b0a0*/  LOP3.LUT R31, R88, 0x380, RZ, 0xc0, !PT ;  /* 0x00000380581f7812 */ /* 0x000fe400078ec0ff */
[----:B-1----:R-:W-:Y:S02]  /*b0b0*/  LOP3.LUT R44, R101, 0x380, RZ, 0xc0, !PT ;  /* 0x00000380652c7812 */ /* 0x002fe400078ec0ff */
[----:B------:R-:W-:Y:S02]  /*b0c0*/  LOP3.LUT R20, R99, 0x380, RZ, 0xc0, !PT ;  /* 0x0000038063147812 */ /* 0x000fe400078ec0ff */
[----:B------:R-:W-:Y:S02]  /*b0d0*/  SHF.R.U64 R14, R14, 0x3, RZ ;  /* 0x000000030e0e7819 */ /* 0x000fe400000012ff */
[----:B------:R-:W-:-:S02]  /*b0e0*/  SHF.R.U64 R8, R8, 0x3, RZ ;  /* 0x0000000308087819 */ /* 0x000fc400000012ff */
[----:B------:R-:W-:Y:S02]  /*b0f0*/  SHF.R.U64 R10, R10, 0x3, RZ ;  /* 0x000000030a0a7819 */ /* 0x000fe400000012ff */
[----:B------:R-:W-:Y:S02]  /*b100*/  SHF.R.U64 R31, R31, 0x3, RZ ;  /* 0x000000031f1f7819 */ /* 0x000fe400000012ff */
[----:B------:R-:W-:Y:S02]  /*b110*/  SHF.R.U64 R44, R44, 0x3, RZ ;  /* 0x000000032c2c7819 */ /* 0x000fe400000012ff */
[----:B------:R-:W-:Y:S02]  /*b120*/  SHF.R.U64 R20, R20, 0x3, RZ ;  /* 0x0000000314147819 */ /* 0x000fe400000012ff */
[----:B------:R-:W-:Y:S02]  /*b130*/  LOP3.LUT R24, R14, R97, RZ, 0x3c, !PT ;  /* 0x000000610e187212 */ /* 0x000fe400078e3cff */
[----:B------:R-:W-:Y:S01]  /*b140*/  LOP3.LUT R12, R8, R103, RZ, 0x3c, !PT ;  /* 0x00000067080c7212 */ /* 0x000fe200078e3cff */
[----:B------:R-:W1:Y:S01]  /*b150*/  LDC.64 R96, c[0x0][0xc00] ;  /* 0x00030000ff607b82 */ /* 0x000e620000000a00 */
[----:B------:R-:W-:-:S02]  /*b160*/  LOP3.LUT R10, R10, R105, RZ, 0x3c, !PT ;  /* 0x000000690a0a7212 */ /* 0x000fc400078e3cff */
[----:B------:R-:W-:Y:S02]  /*b170*/  LOP3.LUT R8, R31, R88, RZ, 0x3c, !PT ;  /* 0x000000581f087212 */ /* 0x000fe400078e3cff */
[----:B------:R-:W-:Y:S02]  /*b180*/  LOP3.LUT R14, R44, R101, RZ, 0x3c, !PT ;  /* 0x000000652c0e7212 */ /* 0x000fe400078e3cff */
[----:B------:R-:W-:Y:S02]  /*b190*/  LOP3.LUT R20, R20, R99, RZ, 0x3c, !PT ;  /* 0x0000006314147212 */ /* 0x000fe400078e3cff */
[----:B------:R-:W-:Y:S02]  /*b1a0*/  MOV R31, R10 ;  /* 0x0000000a001f7202 */ /* 0x000fe40000000f00 */
[----:B------:R-:W-:Y:S02]  /*b1b0*/  MOV R30, R8 ;  /* 0x00000008001e7202 */ /* 0x000fe40000000f00 */
[----:B------:R-:W-:-:S02]  /*b1c0*/  MOV R93, R26 ;  /* 0x0000001a005d7202 */ /* 0x000fc40000000f00 */
[----:B------:R-:W-:Y:S02]  /*b1d0*/  F2FP.BF16.F32.PACK_AB R8, R89, R90 ;  /* 0x0000005a5908723e */ /* 0x000fe400000010ff */
[----:B------:R-:W-:Y:S02]  /*b1e0*/  F2FP.BF16.F32.PACK_AB R9, R35, R34 ;  /* 0x000000222309723e */ /* 0x000fe400000010ff */
[----:B------:R-:W-:Y:S02]  /*b1f0*/  F2FP.BF16.F32.PACK_AB R10, R37, R36 ;  /* 0x00000024250a723e */ /* 0x000fe400000010ff */
[----:B------:R-:W-:Y:S02]  /*b200*/  F2FP.BF16.F32.PACK_AB R11, R39, R38 ;  /* 0x00000026270b723e */ /* 0x000fe400000010ff */
[----:B------:R-:W-:Y:S02]  /*b210*/  MOV R92, R24 ;  /* 0x00000018005c7202 */ /* 0x000fe40000000f00 */
[----:B------:R-:W-:Y:S01]  /*b220*/  MOV R88, R14 ;  /* 0x0000000e00587202 */ /* 0x000fe20000000f00 */
[----:B------:R-:W-:Y:S01]  /*b230*/  STSM.16.M88.4 [R93], R8 ;  /* 0x000000085d007844 */ /* 0x000fe20000000200 */
[----:B------:R-:W-:-:S02]  /*b240*/  MOV R44, R12 ;  /* 0x0000000c002c7202 */ /* 0x000fc40000000f00 */
[----:B--2---:R-:W-:Y:S02]  /*b250*/  F2FP.BF16.F32.PACK_AB R4, R41, R40 ;  /* 0x000000282904723e */ /* 0x004fe400000010ff */
[----:B------:R-:W-:Y:S02]  /*b260*/  F2FP.BF16.F32.PACK_AB R5, R43, R42 ;  /* 0x0000002a2b05723e */ /* 0x000fe400000010ff */
[----:B------:R-:W-:Y:S02]  /*b270*/  F2FP.BF16.F32.PACK_AB R6, R32, R33 ;  /* 0x000000212006723e */ /* 0x000fe400000010ff */
[----:B------:R-:W-:Y:S02]  /*b280*/  F2FP.BF16.F32.PACK_AB R7, R28, R29 ;  /* 0x0000001d1c07723e */ /* 0x000fe400000010ff */
[----:B------:R-:W-:Y:S02]  /*b290*/  MOV R91, R20 ;  /* 0x00000014005b7202 */ /* 0x000fe40000000f00 */
[----:B------:R-:W-:Y:S01]  /*b2a0*/  F2FP.BF16.F32.PACK_AB R12, R49, R48 ;  /* 0x00000030310c723e */ /* 0x000fe200000010ff */
[----:B------:R2:W-:Y:S01]  /*b2b0*/  STSM.16.M88.4 [R92], R4 ;  /* 0x000000045c007844 */ /* 0x0005e20000000200 */
[----:B------:R-:W-:Y:S01]  /*b2c0*/  F2FP.BF16.F32.PACK_AB R13, R51, R50 ;  /* 0x00000032330d723e */ /* 0x000fe200000010ff */
[----:B------:R-:W3:Y:S01]  /*b2d0*/  LDC.64 R20, c[0x0][0xc00] ;  /* 0x00030000ff147b82 */ /* 0x000ee20000000a00 */
[----:B------:R-:W-:Y:S01]  /*b2e0*/  F2FP.BF16.F32.PACK_AB R14, R53, R52 ;  /* 0x00000034350e723e */ /* 0x000fe200000010ff */
[----:B------:R-:W-:Y:S01]  /*b2f0*/  IMAD.MOV.U32 R53, RZ, RZ, RZ ;  /* 0x000000ffff357224 */ /* 0x000fe200078e00ff */
[----:B------:R-:W-:-:S02]  /*b300*/  F2FP.BF16.F32.PACK_AB R15, R55, R54 ;  /* 0x00000036370f723e */ /* 0x000fc400000010ff */
[----:B------:R-:W-:Y:S02]  /*b310*/  F2FP.BF16.F32.PACK_AB R24, R57, R56 ;  /* 0x000000383918723e */ /* 0x000fe400000010ff */
[----:B------:R-:W-:Y:S01]  /*b320*/  F2FP.BF16.F32.PACK_AB R25, R59, R58 ;  /* 0x0000003a3b19723e */ /* 0x000fe200000010ff */
[----:B------:R4:W-:Y:S01]  /*b330*/  STSM.16.M88.4 [R91], R12 ;  /* 0x0000000c5b007844 */ /* 0x0009e20000000200 */
[----:B------:R-:W-:Y:S01]  /*b340*/  F2FP.BF16.F32.PACK_AB R26, R61, R60 ;  /* 0x0000003c3d1a723e */ /* 0x000fe200000010ff */
[----:B------:R-:W0:Y:S01]  /*b350*/  LDC R55, c[0x0][0xbe8] ;  /* 0x0002fa00ff377b82 */ /* 0x000e220000000800 */
[----:B------:R-:W-:Y:S02]  /*b360*/  F2FP.BF16.F32.PACK_AB R27, R63, R62 ;  /* 0x0000003e3f1b723e */ /* 0x000fe400000010ff */
[----:B------:R-:W-:Y:S02]  /*b370*/  ISETP.NE.U32.AND P2, PT, RZ, UR4, PT ;  /* 0x00000004ff007c0c */ /* 0x000fe4000bf45070 */
[----:B-1----:R-:W-:Y:S01]  /*b380*/  ISETP.NE.U32.AND P0, PT, R96, RZ, PT ;  /* 0x000000ff6000720c */ /* 0x002fe20003f05070 */
[----:B------:R4:W-:Y:S01]  /*b390*/  STSM.16.M88.4 [R88], R24 ;  /* 0x0000001858007844 */ /* 0x0009e20000000200 */
[----:B------:R-:W-:-:S02]  /*b3a0*/  ISETP.NE.AND.EX P2, PT, RZ, UR5, PT, P2 ;  /* 0x00000005ff007c0c */ /* 0x000fc4000bf45320 */
[----:B------:R-:W-:Y:S01]  /*b3b0*/  ISETP.NE.AND.EX P0, PT, R97, RZ, PT, P0 ;  /* 0x000000ff6100720c */ /* 0x000fe20003f05300 */
[----:B------:R4:W-:Y:S04]  /*b3c0*/  STSM.16.M88.4 [R44], R64 ;  /* 0x000000402c007844 */ /* 0x0009e80000000200 */
[----:B------:R4:W-:Y:S01]  /*b3d0*/  STSM.16.M88.4 [R31], R72 ;  /* 0x000000481f007844 */ /* 0x0009e20000000200 */
[----:B---3--:R-:W-:-:S03]  /*b3e0*/  IMAD.WIDE R20, R185, 0x4, R20 ;  /* 0x00000004b9147825 */ /* 0x008fc600078e0214 */
[----:B------:R4:W-:Y:S01]  /*b3f0*/  STSM.16.M88.4 [R30], R80 ;  /* 0x000000501e007844 */ /* 0x0009e20000000200 */
[----:B------:R-:W-:Y:S01]  /*b400*/  BAR.SYNC.DEFER_BLOCKING 0x1, 0x100 ;  /* 0x0044000000007b1d */ /* 0x000fe20000010000 */
[----:B--2---:R-:W-:-:S05]  /*b410*/  @P2 LEA R4, P3, R185, UR4, 0x2 ;  /* 0x00000004b9042c11 */ /* 0x004fca000f8610ff */
[----:B------:R-:W-:Y:S01]  /*b420*/  ULDC UR4, c[0x0][0xa88] ;  /* 0x0002a20000047ab9 */ /* 0x000fe20000000800 */
[----:B------:R-:W-:Y:S01]  /*b430*/  @P2 LEA.HI.X R5, R185, UR5, R189, 0x2, P3 ;  /* 0x00000005b9052c11 */ /* 0x000fe200098f14bd */
[----:B------:R-:W-:Y:S01]  /*b440*/  IMAD.U32 R6, RZ, RZ, UR4 ;  /* 0x00000004ff067e24 */ /* 0x000fe2000f8e00ff */
[----:B------:R4:W5:Y:S01]  /*b450*/  @P0 LDG.E R53, desc[UR56][R20.64] ;  /* 0x0000003814350981 */ /* 0x000962000c1e1900 */
[----:B0-----:R-:W-:-:S04]  /*b460*/  ISETP.NE.AND P1, PT, R55, 0x1, PT ;  /* 0x000000013700780c */ /* 0x001fc80003f25270 */
[----:B------:R4:W5:Y:S09]  /*b470*/  @P2 LDG.E R6, desc[UR56][R4.64] ;  /* 0x0000003804062981 */ /* 0x000972000c1e1900 */
[----:B------:R-:W0:Y:S08]  /*b480*/  @P1 LDC R8, c[0x0][0xbec] ;  /* 0x0002fb00ff081b82 */ /* 0x000e300000000800 */
[----:B------:R-:W1:Y:S01]  /*b490*/  @P1 LDC R9, c[0x0][0xbf0] ;  /* 0x0002fc00ff091b82 */ /* 0x000e620000000800 */
[----:B----4-:R-:W-:Y:S05]  /*b4a0*/  @P2 BRA `(.L_x_2487) ;  /* 0x0000000000102947 */ /* 0x010fea0003800000 */
[----:B------:R-:W-:Y:S05]  /*b4b0*/  @!P0 BRA `(.L_x_2487) ;  /* 0x00000000000c8947 */ /* 0x000fea0003800000 */
[----:B------:R-:W2:Y:S04]  /*b4c0*/  LDG.E R5, desc[UR56][R20.64] ;  /* 0x0000003814057981 */ /* 0x000ea8000c1e1900 */
[----:B-----5:R-:W2:Y:S02]  /*b4d0*/  LDG.E R6, desc[UR56][R20.64+0x4] ;  /* 0x0000043814067981 */ /* 0x020ea4000c1e1900 */
[----:B--2---:R-:W-:-:S07]  /*b4e0*/  IMAD.IADD R6, R6, 0x1, -R5 ;  /* 0x0000000106067824 */ /* 0x004fce00078e0a05 */
.L_x_2487:
[----:B------:R-:W-:Y:S01]  /*b4f0*/  SHF.R.S32.HI R44, RZ, 0x1f, R188 ;  /* 0x0000001fff2c7819 */ /* 0x000fe200000114bc */
[----:B------:R-:W-:Y:S01]  /*b500*/  IMAD.IADD R13, R184, 0x1, R18 ;  /* 0x00000001b80d7824 */ /* 0x000fe200078e0212 */
[----:B------:R-:W-:Y:S01]  /*b510*/  ULDC.64 UR4, c[0x0][0xb90] ;  /* 0x0002e40000047ab9 */ /* 0x000fe20000000a00 */
[--C-:B-----5:R-:W-:Y:S01]  /*b520*/  SHF.R.S32.HI R21, RZ, 0x1f, R53.reuse ;  /* 0x0000001fff157819 */ /* 0x120fe20000011435 */
[----:B------:R-:W-:Y:S01]  /*b530*/  IMAD.MOV.U32 R20, RZ, RZ, R53 ;  /* 0x000000ffff147224 */ /* 0x000fe200078e0035 */
[----:B------:R-:W-:Y:S01]  /*b540*/  SEL R185, R185, RZ, !P0 ;  /* 0x000000ffb9b97207 */ /* 0x000fe20004000000 */
[----:B------:R-:W-:Y:S01]  /*b550*/  IMAD R5, R44, UR4, RZ ;  /* 0x000000042c057c24 */ /* 0x000fe2000f8e02ff */
[----:B------:R-:W-:Y:S01]  /*b560*/  SEL R189, R189, RZ, !P0 ;  /* 0x000000ffbdbd7207 */ /* 0x000fe20004000000 */
[----:B0-----:R-:W-:Y:S01]  /*b570*/  @P1 IMAD.HI.U32 R8, R13, R8, RZ ;  /* 0x000000080d081227 */ /* 0x001fe200078e00ff */
[----:B------:R-:W0:Y:S03]  /*b580*/  @P1 LDC R59, c[0x0][0xbec] ;  /* 0x0002fb00ff3b1b82 */ /* 0x000e260000000800 */
[----:B------:R-:W-:Y:S01]  /*b590*/  IMAD.MOV.U32 R7, RZ, RZ, R13 ;  /* 0x000000ffff077224 */ /* 0x000fe200078e000d */
[----:B-1----:R-:W-:Y:S01]  /*b5a0*/  @P1 SHF.R.U32.HI R7, RZ, R9, R8 ;  /* 0x00000009ff071219 */ /* 0x002fe20000011608 */
[----:B------:R-:W-:-:S02]  /*b5b0*/  IMAD R11, R188, UR5, R5 ;  /* 0x00000005bc0b7c24 */ /* 0x000fc4000f8e0205 */
[----:B------:R-:W-:Y:S01]  /*b5c0*/  IMAD.WIDE.U32 R4, R188, UR4, R20 ;  /* 0x00000004bc047c25 */ /* 0x000fe2000f8e0014 */
[----:B------:R-:W-:-:S03]  /*b5d0*/  ULDC.64 UR4, c[0x0][0xb98] ;  /* 0x0002e60000047ab9 */ /* 0x000fc60000000a00 */
[----:B------:R-:W-:Y:S02]  /*b5e0*/  IMAD R9, R190, 0x40, R22 ;  /* 0x00000040be097824 */ /* 0x000fe400078e0216 */
        /* <DEDUP_REMOVED lines=26> */
[----:B------:R-:W-:Y:S01]  /*b790*/  LEA R10, P4, R4, UR4, 0x2 ;  /* 0x00000004040a7c11 */ /* 0x000fe2000f8810ff */
[----:B------:R-:W-:Y:S01]  /*b7a0*/  IMAD.IADD R9, R5, 0x1, R11 ;  /* 0x0000000105097824 */ /* 0x000fe200078e020b */
[----:B------:R-:W-:Y:S02]  /*b7b0*/  LOP3.LUT R5, R7, 0x380, RZ, 0xc0, !PT ;  /* 0x0000038007057812 */ /* 0x000fe400078ec0ff */
[----:B------:R-:W-:Y:S01]  /*b7c0*/  LOP3.LUT P0, RZ, R192, 0x3, RZ, 0xc0, !PT ;  /* 0x00000003c0ff7812 */ /* 0x000fe2000780c0ff */
[----:B------:R-:W-:Y:S01]  /*b7d0*/  SHFL.IDX PT, R48, R10, RZ, 0x1c1f ;  /* 0x001c1fff0a307589 */ /* 0x000fe200000e0000 */
[----:B------:R-:W-:Y:S01]  /*b7e0*/  LEA.HI.X R14, R4, UR5, R9, 0x2, P4 ;  /* 0x00000005040e7c11 */ /* 0x000fe2000a0f1409 */
[----:B------:R-:W-:Y:S01]  /*b7f0*/  ULDC.64 UR4, c[0x0][0xaa0] ;  /* 0x0002a80000047ab9 */ /* 0x000fe20000000a00 */
[----:B------:R-:W-:Y:S01]  /*b800*/  SHF.R.U64 R4, R5, 0x3, RZ ;  /* 0x0000000305047819 */ /* 0x000fe200000012ff */
[----:B------:R-:W-:Y:S01]  /*b810*/  SHFL.IDX PT, R50, R10, 0x1, 0x1c1f ;  /* 0x003c1f000a327f89 */ /* 0x000fe200000e0000 */
[----:B------:R-:W-:Y:S01]  /*b820*/  IMAD.X R5, RZ, RZ, R17, P2 ;  /* 0x000000ffff057224 */ /* 0x000fe200010e0611 */
[----:B------:R-:W-:-:S02]  /*b830*/  ISETP.GE.OR P2, PT, R20, R57, P0 ;  /* 0x000000391400720c */ /* 0x000fc40000746670 */
[----:B------:R-:W1:Y:S01]  /*b840*/  SHFL.IDX PT, R49, R14, RZ, 0x1c1f ;  /* 0x001c1fff0e317589 */ /* 0x000e6200000e0000 */
[----:B------:R-:W-:Y:S01]  /*b850*/  LOP3.LUT R4, R4, R7, RZ, 0x3c, !PT ;  /* 0x0000000704047212 */ /* 0x000fe200078e3cff */
[----:B------:R-:W-:Y:S01]  /*b860*/  VIADD R7, R20, 0x8 ;  /* 0x0000000814077836 */ /* 0x000fe20000000000 */
[----:B------:R-:W-:Y:S01]  /*b870*/  SHF.R.U64 R12, R12, 0x3, RZ ;  /* 0x000000030c0c7819 */ /* 0x000fe200000012ff */
[----:B------:R-:W2:Y:S01]  /*b880*/  SHFL.IDX PT, R51, R14, 0x1, 0x1c1f ;  /* 0x003c1f000e337f89 */ /* 0x000ea200000e0000 */
[----:B------:R-:W-:Y:S02]  /*b890*/  IADD3 R41, P6, R16, 0x4000, RZ ;  /* 0x0000400010297810 */ /* 0x000fe40007fde0ff */
[----:B------:R-:W-:Y:S02]  /*b8a0*/  ISETP.GE.OR P0, PT, R7, R57, P0 ;  /* 0x000000390700720c */ /* 0x000fe40000706670 */
[----:B------:R-:W-:Y:S02]  /*b8b0*/  LOP3.LUT R12, R12, R15, RZ, 0x3c, !PT ;  /* 0x0000000f0c0c7212 */ /* 0x000fe400078e3cff */
[----:B------:R-:W-:-:S02]  /*b8c0*/  IADD3 R37, P5, R16, 0x5000, RZ ;  /* 0x0000500010257810 */ /* 0x000fc40007fbe0ff */
[C---:B------:R-:W-:Y:S02]  /*b8d0*/  IADD3 R33, P4, R16.reuse, 0x6000, RZ ;  /* 0x0000600010217810 */ /* 0x040fe40007f9e0ff */
[----:B------:R-:W-:Y:S02]  /*b8e0*/  LOP3.LUT R15, R16, 0x380, RZ, 0xc0, !PT ;  /* 0x00000380100f7812 */ /* 0x000fe400078ec0ff */
[----:B------:R-:W-:Y:S02]  /*b8f0*/  LOP3.LUT R40, R41, 0x380, RZ, 0xc0, !PT ;  /* 0x0000038029287812 */ /* 0x000fe400078ec0ff */
[----:B------:R-:W-:Y:S02]  /*b900*/  LOP3.LUT R36, R37, 0x380, RZ, 0xc0, !PT ;  /* 0x0000038025247812 */ /* 0x000fe400078ec0ff */
[----:B------:R-:W-:Y:S02]  /*b910*/  LOP3.LUT R32, R33, 0x380, RZ, 0xc0, !PT ;  /* 0x0000038021207812 */ /* 0x000fe400078ec0ff */
[----:B------:R-:W-:Y:S01]  /*b920*/  SHF.R.U64 R15, R15, 0x3, RZ ;  /* 0x000000030f0f7819 */ /* 0x000fe200000012ff */
[----:B-1----:R-:W-:Y:S01]  /*b930*/  @!P2 ST.E desc[UR56][R48.64], R2 ;  /* 0x000000023000a985 */ /* 0x002fe2000c101938 */
[----:B------:R-:W-:-:S02]  /*b940*/  IADD3.X R9, RZ, R17, RZ, P3, !PT ;  /* 0x00000011ff097210 */ /* 0x000fc40001ffe4ff */
[----:B------:R-:W-:Y:S01]  /*b950*/  IADD3 R11, P3, R16, 0x7000, RZ ;  /* 0x00007000100b7810 */ /* 0x000fe20007f7e0ff */
[----:B--2---:R1:W-:Y:S01]  /*b960*/  @!P0 ST.E desc[UR56][R50.64], R0 ;  /* 0x0000000032008985 */ /* 0x0043e2000c101938 */
[----:B------:R-:W-:Y:S02]  /*b970*/  SHF.R.U64 R40, R40, 0x3, RZ ;  /* 0x0000000328287819 */ /* 0x000fe400000012ff */
[----:B------:R-:W-:Y:S01]  /*b980*/  SHF.R.U64 R36, R36, 0x3, RZ ;  /* 0x0000000324247819 */ /* 0x000fe200000012ff */
[--C-:B------:R-:W-:Y:S01]  /*b990*/  IMAD.X R29, RZ, RZ, R17.reuse, P3 ;  /* 0x000000ffff1d7224 */ /* 0x100fe200018e0611 */
[----:B------:R-:W-:Y:S02]  /*b9a0*/  SHF.R.U64 R32, R32, 0x3, RZ ;  /* 0x0000000320207819 */ /* 0x000fe400000012ff */
[----:B------:R-:W-:Y:S02]  /*b9b0*/  LOP3.LUT R16, R15, R16, RZ, 0x3c, !PT ;  /* 0x000000100f107212 */ /* 0x000fe400078e3cff */
[----:B------:R-:W-:Y:S01]  /*b9c0*/  LOP3.LUT R40, R40, R41, RZ, 0x3c, !PT ;  /* 0x0000002928287212 */ /* 0x000fe200078e3cff */
[--C-:B------:R-:W-:Y:S01]  /*b9d0*/  IMAD.X R41, RZ, RZ, R17.reuse, P6 ;  /* 0x000000ffff297224 */ /* 0x100fe200030e0611 */
[----:B------:R-:W-:Y:S01]  /*b9e0*/  LOP3.LUT R36, R36, R37, RZ, 0x3c, !PT ;  /* 0x0000002524247212 */ /* 0x000fe200078e3cff */
[----:B-1----:R-:W1:Y:S01]  /*b9f0*/  @P1 LDC R51, c[0x0][0xbf0] ;  /* 0x0002fc00ff331b82 */ /* 0x002e620000000800 */
[----:B------:R-:W-:Y:S01]  /*ba00*/  IMAD R0, R21, UR4, RZ ;  /* 0x0000000415007c24 */ /* 0x000fe2000f8e02ff */
[----:B------:R-:W-:Y:S01]  /*ba10*/  LOP3.LUT R32, R32, R33, RZ, 0x3c, !PT ;  /* 0x0000002120207212 */ /* 0x000fe200078e3cff */
[--C-:B------:R-:W-:Y:S01]  /*ba20*/  IMAD.X R37, RZ, RZ, R17.reuse, P5 ;  /* 0x000000ffff257224 */ /* 0x100fe200028e0611 */
[----:B------:R2:W5:Y:S01]  /*ba30*/  LD.E.128 R24, desc[UR56][R16.64] ;  /* 0x0000003810187980 */ /* 0x000562000c101d00 */
[----:B------:R-:W-:Y:S01]  /*ba40*/  IMAD.X R33, RZ, RZ, R17, P4 ;  /* 0x000000ffff217224 */ /* 0x000fe200020e0611 */
[----:B------:R-:W-:Y:S01]  /*ba50*/  LOP3.LUT R6, R11, 0x380, RZ, 0xc0, !PT ;  /* 0x000003800b067812 */ /* 0x000fe200078ec0ff */
[----:B------:R-:W-:Y:S01]  /*ba60*/  IMAD R21, R53, UR5, R0 ;  /* 0x0000000535157c24 */ /* 0x000fe2000f8e0200 */
[----:B------:R-:W5:Y:S02]  /*ba70*/  LD.E.128 R12, desc[UR56][R12.64] ;  /* 0x000000380c0c7980 */ /* 0x000f64000c101d00 */
[----:B------:R-:W-:-:S02]  /*ba80*/  SHF.R.U64 R6, R6, 0x3, RZ ;  /* 0x0000000306067819 */ /* 0x000fc400000012ff */
[----:B------:R-:W5:Y:S01]  /*ba90*/  LD.E.128 R40, desc[UR56][R40.64] ;  /* 0x0000003828287980 */ /* 0x000f62000c101d00 */
[----:B--2---:R-:W-:Y:S01]  /*baa0*/  IMAD.WIDE.U32 R16, R53, UR4, RZ ;  /* 0x0000000435107c25 */ /* 0x004fe2000f8e00ff */
[----:B------:R-:W-:Y:S01]  /*bab0*/  ULDC.64 UR4, c[0x0][0xae8] ;  /* 0x0002ba0000047ab9 */ /* 0x000fe20000000a00 */
[----:B------:R-:W-:Y:S01]  /*bac0*/  LOP3.LUT R28, R6, R11, RZ, 0x3c, !PT ;  /* 0x0000000b061c7212 */ /* 0x000fe200078e3cff */
[----:B------:R-:W5:Y:S01]  /*bad0*/  LD.E.128 R36, desc[UR56][R36.64] ;  /* 0x0000003824247980 */ /* 0x000f62000c101d00 */
[----:B------:R-:W-:Y:S02]  /*bae0*/  IMAD.IADD R17, R17, 0x1, R21 ;  /* 0x0000000111117824 */ /* 0x000fe400078e0215 */
[----:B------:R-:W-:Y:S01]  /*baf0*/  IMAD R21, R187, 0x20, R190 ;  /* 0x00000020bb157824 */ /* 0x000fe200078e02be */
[----:B------:R-:W5:Y:S01]  /*bb00*/  LD.E.128 R8, desc[UR56][R8.64] ;  /* 0x0000003808087980 */ /* 0x000f62000c101d00 */
[----:B------:R-:W-:Y:S02]  /*bb10*/  IMAD R49, R44, UR4, RZ ;  /* 0x000000042c317c24 */ /* 0x000fe4000f8e02ff */
[----:B------:R-:W-:Y:S01]  /*bb20*/  IMAD.IADD R20, R18, 0x1, R21 ;  /* 0x0000000112147824 */ /* 0x000fe200078e0215 */
[----:B------:R-:W5:Y:S01]  /*bb30*/  LD.E.128 R4, desc[UR56][R4.64] ;  /* 0x0000003804047980 */ /* 0x000f62000c101d00 */
[----:B------:R-:W-:-:S02]  /*bb40*/  IMAD R49, R188, UR5, R49 ;  /* 0x00000005bc317c24 */ /* 0x000fc4000f8e0231 */
[----:B0-----:R-:W-:Y:S01]  /*bb50*/  @P1 IMAD.HI.U32 R0, R20, R59, RZ ;  /* 0x0000003b14001227 */ /* 0x001fe200078e00ff */
[----:B------:R-:W5:Y:S03]  /*bb60*/  LD.E.128 R32, desc[UR56][R32.64] ;  /* 0x0000003820207980 */ /* 0x000f66000c101d00 */
[----:B------:R-:W-:Y:S01]  /*bb70*/  IMAD.WIDE.U32 R16, R188, UR4, R16 ;  /* 0x00000004bc107c25 */ /* 0x000fe2000f8e0010 */
[----:B------:R-:W-:Y:S01]  /*bb80*/  ULDC.64 UR4, c[0x0][0xaf0] ;  /* 0x0002bc0000047ab9 */ /* 0x000fe20000000a00 */
[----:B------:R-:W5:Y:S02]  /*bb90*/  LD.E.128 R28, desc[UR56][R28.64] ;  /* 0x000000381c1c7980 */ /* 0x000f64000c101d00 */
[----:B------:R-:W-:Y:S01]  /*bba0*/  IMAD.MOV.U32 R21, RZ, RZ, R20 ;  /* 0x000000ffff157224 */ /* 0x000fe200078e0014 */
[----:B-1----:R-:W-:Y:S01]  /*bbb0*/  @P1 SHF.R.U32.HI R21, RZ, R51, R0 ;  /* 0x00000033ff151219 */ /* 0x002fe20000011600 */
[----:B------:R-:W-:Y:S01]  /*bbc0*/  IMAD.IADD R17, R17, 0x1, R49 ;  /* 0x0000000111117824 */ /* 0x000fe200078e0231 */
[----:B------:R-:W-:Y:S01]  /*bbd0*/  @!PT LDS RZ, [RZ] ;  /* 0x00000000fffff984 */ /* 0x000fe20000000800 */
[----:B------:R-:W-:Y:S01]  /*bbe0*/  @!PT LDS RZ, [RZ] ;  /* 0x00000000fffff984 */ /* 0x000fe20000000800 */
[----:B------:R-:W-:Y:S01]  /*bbf0*/  @!PT LDS RZ, [RZ] ;  /* 0x00000000fffff984 */ /* 0x000fe20000000800 */
[----:B------:R-:W-:Y:S01]  /*bc00*/  @!PT LDS RZ, [RZ] ;  /* 0x00000000fffff984 */ /* 0x000fe20000000800 */
[----:B------:R0:W-:Y:S06]  /*bc10*/  MEMBAR.ALL.CTA ;  /* 0x0000000000007992 */ /* 0x0001ec0000008000 */
[----:B0-----:R-:W0:Y:S01]  /*bc20*/  FENCE.VIEW.ASYNC.S ;  /* 0x00000000000073c6 */ /* 0x001e220000000000 */
[----:B------:R-:W-:Y:S01]  /*bc30*/  IMAD R2, R189, UR4, RZ ;  /* 0x00000004bd027c24 */ /* 0x000fe2000f8e02ff */
[----:B------:R-:W-:Y:S01]  /*bc40*/  SHF.R.S32.HI R0, RZ, 0x1f, R21 ;  /* 0x0000001fff007819 */ /* 0x000fe20000011415 */
[----:B------:R-:W-:-:S04]  /*bc50*/  IMAD.WIDE.U32 R16, R185, UR4, R16 ;  /* 0x00000004b9107c25 */ /* 0x000fc8000f8e0010 */
        /* <DEDUP_REMOVED lines=15> */
[----:B------:R-:W-:Y:S01]  /*bd50*/  ISETP.GE.AND P2, PT, R44, R57, PT ;  /* 0x000000392c00720c */ /* 0x000fe20003f46270 */
[----:B------:R-:W-:Y:S02]  /*bd60*/  ULDC.64 UR4, c[0x0][0xa80] ;  /* 0x0002a00000047ab9 */ /* 0x000fe40000000a00 */
[----:B------:R-:W-:Y:S01]  /*bd70*/  VIADD R3, R3, 0x34820 ;  /* 0x0003482003037836 */ /* 0x000fe20000000000 */
[----:B------:R-:W-:Y:S01]  /*bd80*/  LEA R18, P3, R16, UR4, 0x1 ;  /* 0x0000000410127c11 */ /* 0x000fe2000f8608ff */
[----:B------:R-:W-:Y:S02]  /*bd90*/  IMAD.IADD R17, R17, 0x1, R21 ;  /* 0x0000000111117824 */ /* 0x000fe400078e0215 */
[----:B------:R-:W-:Y:S01]  /*bda0*/  VIADD R0, R44, 0x20 ;  /* 0x000000202c007836 */ /* 0x000fe20000000000 */
[----:B------:R-:W-:Y:S02]  /*bdb0*/  PRMT R3, RZ, 0x654, R3 ;  /* 0x00000654ff037816 */ /* 0x000fe40000000003 */
[----:B------:R-:W-:-:S02]  /*bdc0*/  LEA.HI.X R20, R16, UR5, R17, 0x1, P3 ;  /* 0x0000000510147c11 */ /* 0x000fc400098f0c11 */
[-C--:B------:R-:W-:Y:S01]  /*bdd0*/  ISETP.GE.AND P0, PT, R0, R57.reuse, PT ;  /* 0x000000390000720c */ /* 0x080fe20003f06270 */
[----:B0-----:R0:W-:Y:S01]  /*bde0*/  SYNCS.ARRIVE.TRANS64.RED.A1T0 RZ, [R3+URZ], RZ ;  /* 0x000000ff03ff79a7 */ /* 0x0011e2000810043f */
[----:B------:R-:W-:Y:S01]  /*bdf0*/  IADD3 R0, R44, 0x40, RZ ;  /* 0x000000402c007810 */ /* 0x000fe20007ffe0ff */
[----:B------:R1:W2:Y:S01]  /*be00*/  SHFL.IDX PT, R17, R20, RZ, 0x181f ;  /* 0x00181fff14117589 */ /* 0x0002a200000e0000 */
[----:B------:R-:W-:Y:S02]  /*be10*/  BSSY B1, `(.L_x_2488) ;  /* 0x000000d000017945 */ /* 0x000fe40003800000 */
[----:B------:R-:W-:Y:S01]  /*be20*/  ISETP.GE.AND P1, PT, R0, R57, PT ;  /* 0x000000390000720c */ /* 0x000fe20003f26270 */
[----:B0-----:R1:W0:Y:S01]  /*be30*/  SHFL.IDX PT, R3, R18, RZ, 0x181f ;  /* 0x00181fff12037589 */ /* 0x00122200000e0000 */
[----:B------:R-:W-:Y:S11]  /*be40*/  @P2 BRA `(.L_x_2489) ;  /* 0x0000000000242947 */ /* 0x000ff60003800000 */
[----:B------:R-:W-:Y:S02]  /*be50*/  ULDC UR4, c[0x0][0xac8] ;  /* 0x0002b20000047ab9 */ /* 0x000fe40000000800 */
[----:B------:R-:W-:Y:S02]  /*be60*/  ISETP.GE.AND P2, PT, R22, UR4, PT ;  /* 0x0000000416007c0c */ /* 0x000fe4000bf46270 */
[----:B------:R-:W-:-:S11]  /*be70*/  ISETP.GE.AND P3, PT, R186, UR4, PT ;  /* 0x00000004ba007c0c */ /* 0x000fd6000bf66270 */
[-C--:B0-----:R-:W-:Y:S02]  /*be80*/  @!P2 LEA R2, P4, R22, R3.reuse, 0x1 ;  /* 0x000000031602a211 */ /* 0x081fe400078808ff */
[----:B------:R-:W-:Y:S02]  /*be90*/  @!P3 LEA R16, P5, R186, R3, 0x1 ;  /* 0x00000003ba10b211 */ /* 0x000fe400078a08ff */
[-C--:B--2---:R-:W-:Y:S02]  /*bea0*/  @!P2 LEA.HI.X R3, R22, R17.reuse, R197, 0x1, P4 ;  /* 0x000000111603a211 */ /* 0x084fe400020f0cc5 */
[----:B------:R-:W-:-:S03]  /*beb0*/  @!P3 LEA.HI.X R17, R186, R17, R196, 0x1, P5 ;  /* 0x00000011ba11b211 */ /* 0x000fc600028f0cc4 */
[----:B-----5:R3:W-:Y:S04]  /*bec0*/  @!P2 ST.E.128 desc[UR56][R2.64], R24 ;  /* 0x000000180200a985 */ /* 0x0207e8000c101d38 */
[----:B------:R3:W-:Y:S02]  /*bed0*/  @!P3 ST.E.128 desc[UR56][R16.64], R40 ;  /* 0x000000281000b985 */ /* 0x0007e4000c101d38 */
.L_x_2489:
[----:B------:R-:W-:Y:S05]  /*bee0*/  BSYNC B1 ;  /* 0x0000000000017941 */ /* 0x000fea0003800000 */
.L_x_2488:
[----:B--23--:R2:W3:Y:S01]  /*bef0*/  SHFL.IDX PT, R17, R20, 0x1, 0x181f ;  /* 0x00381f0014117f89 */ /* 0x00c4e200000e0000 */
[----:B------:R-:W-:Y:S03]  /*bf00*/  BSSY B1, `(.L_x_2490) ;  /* 0x000000c000017945 */ /* 0x000fe60003800000 */
[----:B0-----:R2:W0:Y:S01]  /*bf10*/  SHFL.IDX PT, R3, R18, 0x1, 0x181f ;  /* 0x00381f0012037f89 */ /* 0x00142200000e0000 */
[----:B------:R-:W-:Y:S05]  /*bf20*/  @P0 BRA `(.L_x_2491) ;  /* 0x0000000000240947 */ /* 0x000fea0003800000 */
[----:B------:R-:W-:Y:S02]  /*bf30*/  ULDC UR4, c[0x0][0xac8] ;  /* 0x0002b20000047ab9 */ /* 0x000fe40000000800 */
[----:B------:R-:W-:Y:S02]  /*bf40*/  ISETP.GE.AND P3, PT, R22, UR4, PT ;  /* 0x0000000416007c0c */ /* 0x000fe4000bf66270 */
[----:B------:R-:W-:-:S11]  /*bf50*/  ISETP.GE.AND P4, PT, R186, UR4, PT ;  /* 0x00000004ba007c0c */ /* 0x000fd6000bf86270 */
[-C--:B0-----:R-:W-:Y:S02]  /*bf60*/  @!P3 LEA R2, P0, R22, R3.reuse, 0x1 ;  /* 0x000000031602b211 */ /* 0x081fe400078008ff */
[----:B------:R-:W-:Y:S02]  /*bf70*/  @!P4 LEA R16, P2, R186, R3, 0x1 ;  /* 0x00000003ba10c211 */ /* 0x000fe400078408ff */
[-C--:B---3--:R-:W-:Y:S02]  /*bf80*/  @!P3 LEA.HI.X R3, R22, R17.reuse, R197, 0x1, P0 ;  /* 0x000000111603b211 */ /* 0x088fe400000f0cc5 */
[----:B------:R-:W-:-:S03]  /*bf90*/  @!P4 LEA.HI.X R17, R186, R17, R196, 0x1, P2 ;  /* 0x00000011ba11c211 */ /* 0x000fc600010f0cc4 */
[----:B-----5:R4:W-:Y:S04]  /*bfa0*/  @!P3 ST.E.128 desc[UR56][R2.64], R12 ;  /* 0x0000000c0200b985 */ /* 0x0209e8000c101d38 */
[----:B------:R4:W-:Y:S02]  /*bfb0*/  @!P4 ST.E.128 desc[UR56][R16.64], R36 ;  /* 0x000000241000c985 */ /* 0x0009e4000c101d38 */
.L_x_2491:
[----:B------:R-:W-:Y:S05]  /*bfc0*/  BSYNC B1 ;  /* 0x0000000000017941 */ /* 0x000fea0003800000 */
.L_x_2490:
[----:B----45:R4:W1:Y:S01]  /*bfd0*/  SHFL.IDX PT, R13, R20, 0x2, 0x181f ;  /* 0x00581f00140d7f89 */ /* 0x03086200000e0000 */
        /* <DEDUP_REMOVED lines=8> */
[-C--:B-1----:R-:W-:Y:S02]  /*c060*/  @!P2 LEA.HI.X R3, R22, R13.reuse, R197, 0x1, P0 ;  /* 0x0000000d1603a211 */ /* 0x082fe400000f0cc5 */
[----:B------:R-:W-:-:S03]  /*c070*/  @!P3 LEA.HI.X R13, R186, R13, R196, 0x1, P1 ;  /* 0x0000000dba0db211 */ /* 0x000fc600008f0cc4 */
[----:B------:R0:W-:Y:S04]  /*c080*/  @!P2 ST.E.128 desc[UR56][R2.64], R8 ;  /* 0x000000080200a985 */ /* 0x0001e8000c101d38 */
[----:B------:R0:W-:Y:S02]  /*c090*/  @!P3 ST.E.128 desc[UR56][R12.64], R32 ;  /* 0x000000200c00b985 */ /* 0x0001e4000c101d38 */
.L_x_2493:
[----:B------:R-:W-:Y:S05]  /*c0a0*/  BSYNC B1 ;  /* 0x0000000000017941 */ /* 0x000fea0003800000 */
.L_x_2492:
[----:B------:R-:W-:Y:S01]  /*c0b0*/  VIADD R0, R44, 0x60 ;  /* 0x000000602c007836 */ /* 0x000fe20000000000 */
[----:B0-----:R0:W0:Y:S04]  /*c0c0*/  SHFL.IDX PT, R9, R20, 0x3, 0x181f ;  /* 0x00781f0014097f89 */ /* 0x00102800000e0000 */
[----:B------:R-:W-:Y:S01]  /*c0d0*/  ISETP.GE.AND P0, PT, R0, R57, PT ;  /* 0x000000390000720c */ /* 0x000fe20003f06270 */
[----:B------:R0:W0:-:S12]  /*c0e0*/  SHFL.IDX PT, R11, R18, 0x3, 0x181f ;  /* 0x00781f00120b7f89 */ /* 0x00001800000e0000 */
[----:B------:R-:W-:Y:S05]  /*c0f0*/  @P0 BRA `(.L_x_2494) ;  /* 0x0000000800e00947 */ /* 0x000fea0003800000 */
[----:B------:R-:W-:Y:S02]  /*c100*/  ULDC UR4, c[0x0][0xac8] ;  /* 0x0002b20000047ab9 */ /* 0x000fe40000000800 */
[----:B------:R-:W-:-:S13]  /*c110*/  ISETP.GE.AND P1, PT, R22, UR4, PT ;  /* 0x0000000416007c0c */ /* 0x000fda000bf26270 */
[----:B0-----:R-:W-:-:S04]  /*c120*/  @!P1 LEA R2, P0, R22, R11, 0x1 ;  /* 0x0000000b16029211 */ /* 0x001fc800078008ff */
[----:B------:R-:W-:Y:S02]  /*c130*/  @!P1 LEA.HI.X R3, R22, R9, R197, 0x1, P0 ;  /* 0x0000000916039211 */ /* 0x000fe400000f0cc5 */
[----:B------:R-:W-:-:S03]  /*c140*/  ISETP.GE.AND P0, PT, R186, UR4, PT ;  /* 0x00000004ba007c0c */ /* 0x000fc6000bf06270 */
[----:B------:R0:W-:Y:S10]  /*c150*/  @!P1 ST.E.128 desc[UR56][R2.64], R4 ;  /* 0x0000000402009985 */ /* 0x0001f4000c101d38 */
[----:B------:R-:W-:Y:S05]  /*c160*/  @P0 BRA `(.L_x_2494) ;  /* 0x0000000800c40947 */ /* 0x000fea0003800000 */
[----:B0-----:R-:W-:-:S04]  /*c170*/  LEA R2, P0, R186, R11, 0x1 ;  /* 0x0000000bba027211 */ /* 0x001fc800078008ff */
[----:B------:R-:W-:-:S05]  /*c180*/  LEA.HI.X R3, R186, R9, R196, 0x1, P0 ;  /* 0x00000009ba037211 */ /* 0x000fca00000f0cc4 */
[----:B------:R0:W-:Y:S01]  /*c190*/  ST.E.128 desc[UR56][R2.64], R28 ;  /* 0x0000001c02007985 */ /* 0x0001e2000c101d38 */
[----:B------:R-:W-:Y:S05]  /*c1a0*/  BRA `(.L_x_2494) ;  /* 0x0000000800b47947 */ /* 0x000fea0003800000 */
.L_x_2486:
[----:B------:R-:W2:Y:S01]  /*c1b0*/  LDC.64 R4, c[0x0][0xc00] ;  /* 0x00030000ff047b82 */ /* 0x000ea20000000a00 */
[C---:B0-----:R-:W-:Y:S01]  /*c1c0*/  IMAD.SHL.U32 R3, R185.reuse, 0x4, RZ ;  /* 0x00000004b9037824 */ /* 0x041fe200078e00ff */
[----:B------:R-:W-:Y:S01]  /*c1d0*/  SHF.L.U64.HI R0, R185, 0x2, R189 ;  /* 0x00000002b9007819 */ /* 0x000fe200000102bd */
[----:B------:R-:W-:Y:S01]  /*c1e0*/  ULDC.64 UR4, c[0x0][0xc08] ;  /* 0x0003020000047ab9 */ /* 0x000fe20000000a00 */
[----:B------:R-:W-:-:S04]  /*c1f0*/  IMAD.MOV.U32 R6, RZ, RZ, RZ ;  /* 0x000000ffff067224 */ /* 0x000fc800078e00ff */
[----:B------:R-:W0:Y:S01]  /*c200*/  LDC R17, c[0x0][0xbe8] ;  /* 0x0002fa00ff117b82 */ /* 0x000e220000000800 */
[----:B--2---:R-:W-:Y:S02]  /*c210*/  ISETP.NE.U32.AND P0, PT, R4, RZ, PT ;  /* 0x000000ff0400720c */ /* 0x004fe40003f05070 */
[----:B------:R-:W-:Y:S02]  /*c220*/  IADD3 R4, P1, R3, R4, RZ ;  /* 0x0000000403047210 */ /* 0x000fe40007f3e0ff */
[----:B------:R-:W-:-:S03]  /*c230*/  ISETP.NE.AND.EX P0, PT, R5, RZ, PT, P0 ;  /* 0x000000ff0500720c */ /* 0x000fc60003f05300 */
[----:B------:R-:W-:Y:S01]  /*c240*/  IMAD.X R5, R0, 0x1, R5, P1 ;  /* 0x0000000100057824 */ /* 0x000fe200008e0605 */
[----:B------:R-:W-:-:S04]  /*c250*/  ISETP.NE.U32.AND P1, PT, RZ, UR4, PT ;  /* 0x00000004ff007c0c */ /* 0x000fc8000bf25070 */
[----:B------:R-:W-:-:S05]  /*c260*/  ISETP.NE.AND.EX P1, PT, RZ, UR5, PT, P1 ;  /* 0x00000005ff007c0c */ /* 0x000fca000bf25310 */
[----:B------:R2:W5:Y:S08]  /*c270*/  @P0 LDG.E R6, desc[UR56][R4.64] ;  /* 0x0000003804060981 */ /* 0x000570000c1e1900 */
[----:B------:R-:W-:Y:S01]  /*c280*/  @P1 IADD3 R2, P2, R3, UR4, RZ ;  /* 0x0000000403021c10 */ /* 0x000fe2000ff5e0ff */
[----:B------:R-:W-:-:S03]  /*c290*/  ULDC UR4, c[0x0][0xa88] ;  /* 0x0002a20000047ab9 */ /* 0x000fc60000000800 */
[----:B------:R-:W-:Y:S01]  /*c2a0*/  @P1 IADD3.X R3, R0, UR5, RZ, P2, !PT ;  /* 0x0000000500031c10 */ /* 0x000fe200097fe4ff */
[----:B------:R-:W-:-:S06]  /*c2b0*/  IMAD.U32 R0, RZ, RZ, UR4 ;  /* 0x00000004ff007e24 */ /* 0x000fcc000f8e00ff */
[----:B------:R2:W5:Y:S01]  /*c2c0*/  @P1 LDG.E R0, desc[UR56][R2.64] ;  /* 0x0000003802001981 */ /* 0x000562000c1e1900 */
[----:B0-----:R-:W-:Y:S02]  /*c2d0*/  ISETP.NE.AND P2, PT, R17, 0x1, PT ;  /* 0x000000011100780c */ /* 0x001fe40003f45270 */
[----:B------:R-:W-:-:S11]  /*c2e0*/  ISETP.GE.AND P3, PT, R198, 0x80, PT ;  /* 0x00000080c600780c */ /* 0x000fd60003f66270 */
[----:B------:R-:W0:Y:S08]  /*c2f0*/  @P2 LDC R12, c[0x0][0xbec] ;  /* 0x0002fb00ff0c2b82 */ /* 0x000e300000000800 */
[----:B------:R-:W3:Y:S01]  /*c300*/  @P2 LDC R21, c[0x0][0xbf0] ;  /* 0x0002fc00ff152b82 */ /* 0x000ee20000000800 */
[----:B--2---:R-:W-:Y:S05]  /*c310*/  @P1 BRA `(.L_x_2495) ;  /* 0x0000000000101947 */ /* 0x004fea0003800000 */
[----:B------:R-:W-:Y:S05]  /*c320*/  @!P0 BRA `(.L_x_2495) ;  /* 0x00000000000c8947 */ /* 0x000fea0003800000 */
[----:B------:R-:W2:Y:S04]  /*c330*/  LDG.E R3, desc[UR56][R4.64] ;  /* 0x0000003804037981 */ /* 0x000ea8000c1e1900 */
[----:B-----5:R-:W2:Y:S02]  /*c340*/  LDG.E R0, desc[UR56][R4.64+0x4] ;  /* 0x0000043804007981 */ /* 0x020ea4000c1e1900 */
[----:B--2---:R-:W-:-:S07]  /*c350*/  IMAD.IADD R0, R0, 0x1, -R3 ;  /* 0x0000000100007824 */ /* 0x004fce00078e0a03 */
.L_x_2495:
[----:B------:R-:W-:Y:S01]  /*c360*/  BSSY B1, `(.L_x_2496) ;  /* 0x000002d000017945 */ /* 0x000fe20003800000 */
[----:B------:R-:W-:Y:S02]  /*c370*/  SHF.R.S32.HI R10, RZ, 0x1f, R188 ;  /* 0x0000001fff0a7819 */ /* 0x000fe400000114bc */
[----:B------:R-:W-:Y:S02]  /*c380*/  SEL R185, R185, RZ, !P0 ;  /* 0x000000ffb9b97207 */ /* 0x000fe40004000000 */
[----:B------:R-:W-:Y:S02]  /*c390*/  SEL R189, R189, RZ, !P0 ;  /* 0x000000ffbdbd7207 */ /* 0x000fe40004000000 */
[----:B-----5:R-:W-:Y:S01]  /*c3a0*/  SHF.R.S32.HI R11, RZ, 0x1f, R6 ;  /* 0x0000001fff0b7819 */ /* 0x020fe20000011406 */
[----:B------:R-:W-:Y:S06]  /*c3b0*/  @P3 BRA `(.L_x_2497) ;  /* 0x00000000009c3947 */ /* 0x000fec0003800000 */
[----:B------:R-:W2:Y:S01]  /*c3c0*/  S2R R3, SR_TID.X ;  /* 0x0000000000037919 */ /* 0x000ea20000002100 */
[----:B------:R-:W4:Y:S02]  /*c3d0*/  LDC R9, c[0x0][0xbe8] ;  /* 0x0002fa00ff097b82 */ /* 0x000f240000000800 */
[----:B----4-:R-:W-:Y:S01]  /*c3e0*/  IMAD R2, R0, R9, RZ ;  /* 0x0000000900027224 */ /* 0x010fe200078e02ff */
[----:B--2---:R-:W-:-:S04]  /*c3f0*/  IADD3 R8, R18, -0x80, R3 ;  /* 0xffffff8012087810 */ /* 0x004fc80007ffe003 */
        /* <DEDUP_REMOVED lines=13> */
[----:B------:R-:W4:Y:S01]  /*c4d0*/  @P0 LDC R15, c[0x0][0xbf0] ;  /* 0x0002fc00ff0f0b82 */ /* 0x000f220000000800 */
[----:B------:R-:W-:-:S04]  /*c4e0*/  IMAD.WIDE.U32 R2, R185, UR4, R2 ;  /* 0x00000004b9027c25 */ /* 0x000fc8000f8e0002 */
[----:B--2---:R-:W-:-:S05]  /*c4f0*/  @P0 IMAD.HI.U32 R4, R8, R13, RZ ;  /* 0x0000000d08040227 */ /* 0x004fca00078e00ff */
[----:B----4-:R-:W-:Y:S01]  /*c500*/  @P0 SHF.R.U32.HI R5, RZ, R15, R4 ;  /* 0x0000000fff050219 */ /* 0x010fe20000011604 */
        /* <DEDUP_REMOVED lines=18> */
.L_x_2497:
[----:B------:R-:W-:Y:S05]  /*c630*/  BSYNC B1 ;  /* 0x0000000000017941 */ /* 0x000fea0003800000 */
.L_x_2496:
[----:B------:R-:W-:Y:S01]  /*c640*/  ULDC.64 UR4, c[0x0][0xaa0] ;  /* 0x0002a80000047ab9 */ /* 0x000fe20000000a00 */
[----:B------:R-:W-:Y:S01]  /*c650*/  IMAD R7, R187, 0x20, R190 ;  /* 0x00000020bb077824 */ /* 0x000fe200078e02be */
[----:B------:R-:W-:Y:S01]  /*c660*/  BSSY B1, `(.L_x_2498) ;  /* 0x0000037000017945 */ /* 0x000fe20003800000 */
[----:B--2---:R-:W-:-:S03]  /*c670*/  IMAD R3, R11, UR4, RZ ;  /* 0x000000040b037c24 */ /* 0x004fc6000f8e02ff */
[----:B------:R-:W-:Y:S01]  /*c680*/  IADD3 R9, R18, R7, RZ ;  /* 0x0000000712097210 */ /* 0x000fe20007ffe0ff */
[C---:B------:R-:W-:Y:S02]  /*c690*/  IMAD R5, R6.reuse, UR5, R3 ;  /* 0x0000000506057c24 */ /* 0x040fe4000f8e0203 */
[----:B------:R-:W-:Y:S01]  /*c6a0*/  IMAD.WIDE.U32 R2, R6, UR4, RZ ;  /* 0x0000000406027c25 */ /* 0x000fe2000f8e00ff */
[----:B------:R-:W-:-:S03]  /*c6b0*/  ULDC.64 UR4, c[0x0][0xae8] ;  /* 0x0002ba0000047ab9 */ /* 0x000fc60000000a00 */
[----:B------:R-:W-:Y:S02]  /*c6c0*/  IMAD.IADD R3, R3, 0x1, R5 ;  /* 0x0000000103037824 */ /* 0x000fe400078e0205 */
[----:B------:R-:W-:Y:S02]  /*c6d0*/  IMAD R7, R10, UR4, RZ ;  /* 0x000000040a077c24 */ /* 0x000fe4000f8e02ff */
[----:B0-----:R-:W-:-:S04]  /*c6e0*/  @P2 IMAD.HI.U32 R4, R9, R12, RZ ;  /* 0x0000000c09042227 */ /* 0x001fc800078e00ff */
[C---:B------:R-:W-:Y:S02]  /*c6f0*/  IMAD R7, R188.reuse, UR5, R7 ;  /* 0x00000005bc077c24 */ /* 0x040fe4000f8e0207 */
[----:B------:R-:W-:Y:S01]  /*c700*/  IMAD.WIDE.U32 R2, R188, UR4, R2 ;  /* 0x00000004bc027c25 */ /* 0x000fe2000f8e0002 */
[----:B------:R-:W-:-:S03]  /*c710*/  ULDC.64 UR4, c[0x0][0xaf0] ;  /* 0x0002bc0000047ab9 */ /* 0x000fc60000000a00 */
[----:B------:R-:W-:Y:S01]  /*c720*/  IMAD.MOV.U32 R5, RZ, RZ, R9 ;  /* 0x000000ffff057224 */ /* 0x000fe200078e0009 */
[----:B---3--:R-:W-:Y:S01]  /*c730*/  @P2 SHF.R.U32.HI R5, RZ, R21, R4 ;  /* 0x00000015ff052219 */ /* 0x008fe20000011604 */
        /* <DEDUP_REMOVED lines=22> */
[----:B------:R-:W-:Y:S01]  /*c8a0*/  IMAD.IADD R3, R3, 0x1, R5 ;  /* 0x0000000103037824 */ /* 0x000fe200078e0205 */
[----:B------:R-:W-:Y:S01]  /*c8b0*/  LEA R4, P3, R2, UR4, 0x1 ;  /* 0x0000000402047c11 */ /* 0x000fe2000f8608ff */
[----:B------:R-:W-:-:S03]  /*c8c0*/  VIADD R0, R18, 0x20 ;  /* 0x0000002012007836 */ /* 0x000fc60000000000 */
[----:B------:R-:W-:Y:S01]  /*c8d0*/  LEA.HI.X R5, R2, UR5, R3, 0x1, P3 ;  /* 0x0000000502057c11 */ /* 0x000fe200098f0c03 */
[----:B------:R0:W2:Y:S01]  /*c8e0*/  SHFL.IDX PT, R7, R4, RZ, 0x181f ;  /* 0x00181fff04077589 */ /* 0x0000a200000e0000 */
[-C--:B------:R-:W-:Y:S01]  /*c8f0*/  ISETP.GE.AND P1, PT, R0, R17.reuse, PT ;  /* 0x000000110000720c */ /* 0x080fe20003f26270 */
[----:B------:R-:W-:Y:S02]  /*c900*/  VIADD R0, R18, 0x40 ;  /* 0x0000004012007836 */ /* 0x000fe40000000000 */
[----:B------:R0:W3:Y:S03]  /*c910*/  SHFL.IDX PT, R3, R5, RZ, 0x181f ;  /* 0x00181fff05037589 */ /* 0x0000e600000e0000 */
[----:B------:R-:W-:Y:S01]  /*c920*/  ISETP.GE.AND P0, PT, R0, R17, PT ;  /* 0x000000110000720c */ /* 0x000fe20003f06270 */
[----:B------:R-:W-:-:S12]  /*c930*/  @P2 BRA `(.L_x_2499) ;  /* 0x0000000000242947 */ /* 0x000fd80003800000 */
[----:B------:R-:W-:Y:S02]  /*c940*/  ULDC UR4, c[0x0][0xac8] ;  /* 0x0002b20000047ab9 */ /* 0x000fe40000000800 */
[----:B------:R-:W-:Y:S02]  /*c950*/  ISETP.GE.AND P4, PT, R22, UR4, PT ;  /* 0x0000000416007c0c */ /* 0x000fe4000bf86270 */
[----:B------:R-:W-:-:S11]  /*c960*/  ISETP.GE.AND P5, PT, R186, UR4, PT ;  /* 0x00000004ba007c0c */ /* 0x000fd6000bfa6270 */
[-C--:B--2---:R-:W-:Y:S02]  /*c970*/  @!P4 LEA R6, P2, R22, R7.reuse, 0x1 ;  /* 0x000000071606c211 */ /* 0x084fe400078408ff */
[----:B------:R-:W-:Y:S02]  /*c980*/  @!P5 LEA R2, P3, R186, R7, 0x1 ;  /* 0x00000007ba02d211 */ /* 0x000fe400078608ff */
[-C--:B---3--:R-:W-:Y:S02]  /*c990*/  @!P4 LEA.HI.X R7, R22, R3.reuse, R197, 0x1, P2 ;  /* 0x000000031607c211 */ /* 0x088fe400010f0cc5 */
[----:B------:R-:W-:-:S03]  /*c9a0*/  @!P5 LEA.HI.X R3, R186, R3, R196, 0x1, P3 ;  /* 0x00000003ba03d211 */ /* 0x000fc600018f0cc4 */
[----:B------:R4:W-:Y:S04]  /*c9b0*/  @!P4 ST.E.128 desc[UR56][R6.64], RZ ;  /* 0x000000ff0600c985 */ /* 0x0009e8000c101d38 */
[----:B------:R4:W-:Y:S02]  /*c9c0*/  @!P5 ST.E.128 desc[UR56][R2.64], RZ ;  /* 0x000000ff0200d985 */ /* 0x0009e4000c101d38 */
.L_x_2499:
[----:B------:R-:W-:Y:S05]  /*c9d0*/  BSYNC B1 ;  /* 0x0000000000017941 */ /* 0x000fea0003800000 */
.L_x_2498:
[----:B---34-:R3:W4:Y:S01]  /*c9e0*/  SHFL.IDX PT, R3, R5, 0x1, 0x181f ;  /* 0x00381f0005037f89 */ /* 0x01872200000e0000 */
[----:B------:R-:W-:Y:S03]  /*c9f0*/  BSSY B1, `(.L_x_2500) ;  /* 0x000000c000017945 */ /* 0x000fe60003800000 */
[----:B--2---:R3:W2:Y:S01]  /*ca00*/  SHFL.IDX PT, R7, R4, 0x1, 0x181f ;  /* 0x00381f0004077f89 */ /* 0x0046a200000e0000 */
[----:B------:R-:W-:Y:S05]  /*ca10*/  @P1 BRA `(.L_x_2501) ;  /* 0x0000000000241947 */ /* 0x000fea0003800000 */
[----:B------:R-:W-:Y:S02]  /*ca20*/  ULDC UR4, c[0x0][0xac8] ;  /* 0x0002b20000047ab9 */ /* 0x000fe40000000800 */
[----:B------:R-:W-:Y:S02]  /*ca30*/  ISETP.GE.AND P3, PT, R22, UR4, PT ;  /* 0x0000000416007c0c */ /* 0x000fe4000bf66270 */
[----:B------:R-:W-:-:S11]  /*ca40*/  ISETP.GE.AND P4, PT, R186, UR4, PT ;  /* 0x00000004ba007c0c */ /* 0x000fd6000bf86270 */
[-C--:B--2---:R-:W-:Y:S02]  /*ca50*/  @!P3 LEA R6, P1, R22, R7.reuse, 0x1 ;  /* 0x000000071606b211 */ /* 0x084fe400078208ff */
[----:B------:R-:W-:Y:S02]  /*ca60*/  @!P4 LEA R2, P2, R186, R7, 0x1 ;  /* 0x00000007ba02c211 */ /* 0x000fe400078408ff */
[-C--:B----4-:R-:W-:Y:S02]  /*ca70*/  @!P3 LEA.HI.X R7, R22, R3.reuse, R197, 0x1, P1 ;  /* 0x000000031607b211 */ /* 0x090fe400008f0cc5 */
[----:B------:R-:W-:-:S03]  /*ca80*/  @!P4 LEA.HI.X R3, R186, R3, R196, 0x1, P2 ;  /* 0x00000003ba03c211 */ /* 0x000fc600010f0cc4 */
[----:B------:R2:W-:Y:S04]  /*ca90*/  @!P3 ST.E.128 desc[UR56][R6.64], RZ ;  /* 0x000000ff0600b985 */ /* 0x0005e8000c101d38 */
[----:B------:R2:W-:Y:S02]  /*caa0*/  @!P4 ST.E.128 desc[UR56][R2.64], RZ ;  /* 0x000000ff0200c985 */ /* 0x0005e4000c101d38 */
.L_x_2501:
[----:B------:R-:W-:Y:S05]  /*cab0*/  BSYNC B1 ;  /* 0x0000000000017941 */ /* 0x000fea0003800000 */
.L_x_2500:
[----:B--2-4-:R2:W4:Y:S01]  /*cac0*/  SHFL.IDX PT, R3, R5, 0x2, 0x181f ;  /* 0x00581f0005037f89 */ /* 0x01452200000e0000 */
[----:B------:R-:W-:Y:S03]  /*cad0*/  BSSY B1, `(.L_x_2502) ;  /* 0x000000c000017945 */ /* 0x000fe60003800000 */
[----:B------:R2:W0:Y:S01]  /*cae0*/  SHFL.IDX PT, R7, R4, 0x2, 0x181f ;  /* 0x00581f0004077f89 */ /* 0x00042200000e0000 */
[----:B------:R-:W-:Y:S05]  /*caf0*/  @P0 BRA `(.L_x_2503) ;  /* 0x0000000000240947 */ /* 0x000fea0003800000 */
[----:B------:R-:W-:Y:S02]  /*cb00*/  ULDC UR4, c[0x0][0xac8] ;  /* 0x0002b20000047ab9 */ /* 0x000fe40000000800 */
[----:B------:R-:W-:Y:S02]  /*cb10*/  ISETP.GE.AND P2, PT, R22, UR4, PT ;  /* 0x0000000416007c0c */ /* 0x000fe4000bf46270 */
[----:B------:R-:W-:-:S11]  /*cb20*/  ISETP.GE.AND P3, PT, R186, UR4, PT ;  /* 0x00000004ba007c0c */ /* 0x000fd6000bf66270 */
[-C--:B0-----:R-:W-:Y:S02]  /*cb30*/  @!P2 LEA R6, P0, R22, R7.reuse, 0x1 ;  /* 0x000000071606a211 */ /* 0x081fe400078008ff */
[----:B------:R-:W-:Y:S02]  /*cb40*/  @!P3 LEA R2, P1, R186, R7, 0x1 ;  /* 0x00000007ba02b211 */ /* 0x000fe400078208ff */
[-C--:B----4-:R-:W-:Y:S02]  /*cb50*/  @!P2 LEA.HI.X R7, R22, R3.reuse, R197, 0x1, P0 ;  /* 0x000000031607a211 */ /* 0x090fe400000f0cc5 */
[----:B------:R-:W-:-:S03]  /*cb60*/  @!P3 LEA.HI.X R3, R186, R3, R196, 0x1, P1 ;  /* 0x00000003ba03b211 */ /* 0x000fc600008f0cc4 */
[----:B------:R0:W-:Y:S04]  /*cb70*/  @!P2 ST.E.128 desc[UR56][R6.64], RZ ;  /* 0x000000ff0600a985 */ /* 0x0001e8000c101d38 */
[----:B------:R0:W-:Y:S02]  /*cb80*/  @!P3 ST.E.128 desc[UR56][R2.64], RZ ;  /* 0x000000ff0200b985 */ /* 0x0001e4000c101d38 */
.L_x_2503:
[----:B------:R-:W-:Y:S05]  /*cb90*/  BSYNC B1 ;  /* 0x0000000000017941 */ /* 0x000fea0003800000 */
.L_x_2502:
[----:B------:R-:W-:Y:S01]  /*cba0*/  VIADD R0, R18, 0x60 ;  /* 0x0000006012007836 */ /* 0x000fe20000000000 */
[----:B0-23--:R-:W0:Y:S04]  /*cbb0*/  SHFL.IDX PT, R5, R5, 0x3, 0x181f ;  /* 0x00781f0005057f89 */ /* 0x00de2800000e0000 */
[----:B------:R-:W-:Y:S01]  /*cbc0*/  ISETP.GE.AND P0, PT, R0, R17, PT ;  /* 0x000000110000720c */ /* 0x000fe20003f06270 */
[----:B----4-:R2:W3:-:S12]  /*cbd0*/  SHFL.IDX PT, R3, R4, 0x3, 0x181f ;  /* 0x00781f0004037f89 */ /* 0x0104d800000e0000 */
[----:B--2---:R-:W-:Y:S05]  /*cbe0*/  @P0 BRA `(.L_x_2494) ;  /* 0x0000000000240947 */ /* 0x004fea0003800000 */
[----:B------:R-:W-:Y:S02]  /*cbf0*/  ULDC UR4, c[0x0][0xac8] ;  /* 0x0002b20000047ab9 */ /* 0x000fe40000000800 */
[----:B------:R-:W-:Y:S02]  /*cc00*/  ISETP.GE.AND P2, PT, R22, UR4, PT ;  /* 0x0000000416007c0c */ /* 0x000fe4000bf46270 */
[----:B------:R-:W-:-:S11]  /*cc10*/  ISETP.GE.AND P3, PT, R186, UR4, PT ;  /* 0x00000004ba007c0c */ /* 0x000fd6000bf66270 */
[-C--:B---3--:R-:W-:Y:S02]  /*cc20*/  @!P2 LEA R6, P0, R22, R3.reuse, 0x1 ;  /* 0x000000031606a211 */ /* 0x088fe400078008ff */
[----:B------:R-:W-:Y:S02]  /*cc30*/  @!P3 LEA R2, P1, R186, R3, 0x1 ;  /* 0x00000003ba02b211 */ /* 0x000fe400078208ff */
[-C--:B0-----:R-:W-:Y:S02]  /*cc40*/  @!P2 LEA.HI.X R7, R22, R5.reuse, R197, 0x1, P0 ;  /* 0x000000051607a211 */ /* 0x081fe400000f0cc5 */
[----:B------:R-:W-:-:S03]  /*cc50*/  @!P3 LEA.HI.X R3, R186, R5, R196, 0x1, P1 ;  /* 0x00000005ba03b211 */ /* 0x000fc600008f0cc4 */
[----:B------:R0:W-:Y:S04]  /*cc60*/  @!P2 ST.E.128 desc[UR56][R6.64], RZ ;  /* 0x000000ff0600a985 */ /* 0x0001e8000c101d38 */
[----:B------:R0:W-:Y:S02]  /*cc70*/  @!P3 ST.E.128 desc[UR56][R2.64], RZ ;  /* 0x000000ff0200b985 */ /* 0x0001e4000c101d38 */
.L_x_2494:
[----:B------:R-:W-:Y:S05]  /*cc80*/  BSYNC B0 ;  /* 0x0000000000007941 */ /* 0x000fea0003800000 */
.L_x_2485:
[----:B------:R-:W-:Y:S02]  /*cc90*/  ULDC UR4, c[0x0][0xc3c] ;  /* 0x00030f0000047ab9 */ /* 0x000fe40000000800 */
[----:B-1----:R-:W-:-:S13]  /*cca0*/  ISETP.GE.AND P0, PT, R47, UR4, PT ;  /* 0x000000042f007c0c */ /* 0x002fda000bf06270 */
[----:B------:R-:W-:Y:S05]  /*ccb0*/  @!P0 BRA `(.L_x_2504) ;  /* 0xffffff40003c8947 */ /* 0x000fea000383ffff */
[----:B------:R-:W-:Y:S05]  /*ccc0*/  EXIT ;  /* 0x000000000000794d */ /* 0x000fea0003800000 */
.L_x_2449:
[----:B------:R-:W-:-:S08]  /*ccd0*/  NOP ;  /* 0x0000000000007918 */ /* 0x000fd00000000000 */
[----:B0-----:R-:W0:-:S00]  /*cce0*/  USETMAXREG.DEALLOC.CTAPOOL 0x18 ;  /* 0x00000018000079c8 */ /* 0x001e0000080e0500 */
[----:B0-----:R-:W-:Y:S01]  /*ccf0*/  LOP3.LUT R0, R0, 0x3, RZ, 0xc0, !PT ;  /* 0x0000000300007812 */ /* 0x001fe200078ec0ff */
[----:B------:R-:W-:-:S05]  /*cd00*/  IMAD.MOV.U32 R5, RZ, RZ, RZ ;  /* 0x000000ffff057224 */ /* 0x000fca00078e00ff */
[----:B------:R-:W0:Y:S02]  /*cd10*/  SHFL.IDX PT, R0, R0, RZ, 0x1f ;  /* 0x00001fff00007589 */ /* 0x000e2400000e0000 */
[----:B0-----:R-:W-:-:S04]  /*cd20*/  ISETP.NE.AND P0, PT, R0, RZ, PT ;  /* 0x000000ff0000720c */ /* 0x001fc80003f05270 */
[----:B------:R-:W-:-:S05]  /*cd30*/  P2R R0, PR, RZ, 0x1 ;  /* 0x00000001ff007803 */ /* 0x000fca0000000000 */
[----:B------:R0:W-:Y:S04]  /*cd40*/  STL [R1+0x50], R0 ;  /* 0x0000500001007387 */ /* 0x0001e80000100800 */
        /* <DEDUP_REMOVED lines=8> */
.L_x_2505:
[----:B0-----:R-:W0:Y:S01]  /*cdd0*/  S2R R0, SR_TID.X ;  /* 0x0000000000007919 */ /* 0x001e220000002100 */
[----:B------:R-:W-:Y:S01]  /*cde0*/  ULDC UR4, c[0x0][0xc3c] ;  /* 0x00030f0000047ab9 */ /* 0x000fe20000000800 */
[----:B------:R-:W1:Y:S01]  /*cdf0*/  S2UR UR6, SR_CTAID.X ;  /* 0x00000000000679c3 */ /* 0x000e620000002500 */
        /* <DEDUP_REMOVED lines=8> */
[----:B------:R-:W-:Y:S01]  /*ce80*/  UMOV UR4, URZ ;  /* 0x0000003f00047c82 */ /* 0x000fe20008000000 */
[C---:B------:R-:W-:Y:S02]  /*ce90*/  ISETP.GE.U32.AND P2, PT, R0.reuse, 0x2, PT ;  /* 0x000000020000780c */ /* 0x040fe40003f46070 */
[C---:B------:R-:W-:Y:S02]  /*cea0*/  ISETP.GE.U32.AND P3, PT, R0.reuse, 0x4, PT ;  /* 0x000000040000780c */ /* 0x040fe40003f66070 */
[C---:B------:R-:W-:Y:S02]  /*ceb0*/  ISETP.GE.U32.AND P4, PT, R0.reuse, 0x8, PT ;  /* 0x000000080000780c */ /* 0x040fe40003f86070 */
[----:B------:R-:W-:Y:S02]  /*cec0*/  ISETP.GE.U32.AND P5, PT, R0, 0x10, PT ;  /* 0x000000100000780c */ /* 0x000fe40003fa6070 */
[----:B------:R-:W-:Y:S01]  /*ced0*/  MOV R16, RZ ;  /* 0x000000ff00107202 */ /* 0x000fe20000000f00 */
        /* <DEDUP_REMOVED lines=25> */
.L_x_2511:
        /* <DEDUP_REMOVED lines=12> */
.L_x_2510:
[----:B------:R-:W-:Y:S05]  /*d130*/  BSYNC B0 ;  /* 0x0000000000007941 */ /* 0x000fea0003800000 */
.L_x_2509:
        /* <DEDUP_REMOVED lines=21> */
.L_x_2507:
[----:B------:R-:W-:-:S04]  /*d290*/  IMAD.IADD R7, R6, 0x1, -R7 ;  /* 0x0000000106077824 */ /* 0x000fc800078e0a07 */
        /* <DEDUP_REMOVED lines=19> */
.L_x_2512:
[----:B-1----:R-:W-:Y:S01]  /*d3d0*/  IADD3 R2, RZ, -R3, RZ ;  /* 0x80000003ff027210 */ /* 0x002fe20007ffe0ff */
[----:B---3--:R-:W-:Y:S01]  /*d3e0*/  IMAD R16, R16, UR5, R7 ;  /* 0x0000000510107c24 */ /* 0x008fe2000f8e0207 */
[----:B--2---:R-:W-:-:S03]  /*d3f0*/  IABS R4, R8 ;  /* 0x0000000800047213 */ /* 0x004fc60000000000 */
        /* <DEDUP_REMOVED lines=46> */
[----:B------:R-:W-:-:S05]  /*d6e0*/  @P0 VIADD R3, R3, 0x1 ;  /* 0x0000000103030836 */ /* 0x000fca0000000000 */
[----:B------:R-:W-:Y:S02]  /*d6f0*/  @!P2 IADD3 R3, -R3, RZ, RZ ;  /* 0x000000ff0303a210 */ /* 0x000fe40007ffe1ff */
[----:B------:R-:W-:Y:S01]  /*d700*/  @!P1 LOP3.LUT R3, RZ, R10, RZ, 0x33, !PT ;  /* 0x0000000aff039212 */ /* 0x000fe200078e33ff */
[----:B------:R-:W-:-:S03]  /*d710*/  IMAD.MOV R10, RZ, RZ, -R10 ;  /* 0x000000ffff0a7224 */ /* 0x000fc600078e0a0a */
[----:B------:R-:W-:Y:S01]  /*d720*/  LOP3.LUT R2, RZ, R3, RZ, 0x33, !PT ;  /* 0x00000003ff027212 */ /* 0x000fe200078e33ff */
[----:B------:R-:W-:-:S04]  /*d730*/  IMAD R18, R3, R10, R4 ;  /* 0x0000000a03127224 */ /* 0x000fc800078e0204 */
[----:B------:R-:W-:Y:S01]  /*d740*/  IMAD.IADD R17, R5, 0x1, R2 ;  /* 0x0000000105117824 */ /* 0x000fe200078e0202 */
[----:B------:R-:W-:Y:S06]  /*d750*/  BRA `(.L_x_2513) ;  /* 0x00000000000c7947 */ /* 0x000fec0003800000 */
.L_x_2508:
[----:B------:R-:W-:Y:S02]  /*d760*/  IMAD.MOV.U32 R17, RZ, RZ, RZ ;  /* 0x000000ffff117224 */ /* 0x000fe400078e00ff */
[----:B------:R-:W-:Y:S02]  /*d770*/  IMAD.U32 R16, RZ, RZ, UR6 ;  /* 0x00000006ff107e24 */ /* 0x000fe4000f8e00ff */
[----:B------:R-:W-:-:S07]  /*d780*/  IMAD.MOV.U32 R18, RZ, RZ, RZ ;  /* 0x000000ffff127224 */ /* 0x000fce00078e00ff */
.L_x_2513:
[----:B------:R-:W-:-:S13]  /*d790*/  ISETP.NE.AND P0, PT, R0, RZ, PT ;  /* 0x000000ff0000720c */ /* 0x000fda0003f05270 */
[----:B------:R-:W1:Y:S01]  /*d7a0*/  @!P0 S2R R3, SR_CgaCtaId ;  /* 0x0000000000038919 */ /* 0x000e620000008800 */
[----:B------:R-:W-:-:S04]  /*d7b0*/  @!P0 MOV R0, 0x400 ;  /* 0x0000040000008802 */ /* 0x000fc80000000f00 */
[----:B-1----:R-:W-:-:S05]  /*d7c0*/  @!P0 LEA R0, R3, R0, 0x18 ;  /* 0x0000000003008211 */ /* 0x002fca00078ec0ff */
[----:B------:R1:W-:Y:S01]  /*d7d0*/  @!P0 STS.128 [R0+0x348d0], R16 ;  /* 0x0348d01000008388 */ /* 0x0003e20000000c00 */
[----:B------:R-:W-:Y:S06]  /*d7e0*/  BAR.ARV 0x5, 0x180 ;  /* 0x0146000000007b1d */ /* 0x000fec0000002000 */
.L_x_2506:
[----:B01----:R-:W-:Y:S01]  /*d7f0*/  IMAD.MOV.U32 R0, RZ, RZ, 0x1 ;  /* 0x00000001ff007424 */ /* 0x003fe200078e00ff */
[----:B------:R0:W-:Y:S01]  /*d800*/  STL [R1+0x48], RZ ;  /* 0x000048ff01007387 */ /* 0x0001e20000100800 */
[----:B------:R-:W-:Y:S02]  /*d810*/  ULDC UR4, c[0x0][0xc3c] ;  /* 0x00030f0000047ab9 */ /* 0x000fe40000000800 */
[----:B--2---:R-:W-:Y:S01]  /*d820*/  ISETP.GE.AND P0, PT, R19, UR4, PT ;  /* 0x0000000413007c0c */ /* 0x004fe2000bf06270 */
        /* <DEDUP_REMOVED lines=22> */
[----:B------:R-:W-:Y:S01]  /*d990*/  STL [R1+0x4], R4 ;  /* 0x0000040401007387 */ /* 0x000fe20000100800 */
[----:B------:R-:W-:-:S03]  /*d9a0*/  IMAD.MOV.U32 R2, RZ, RZ, 0x1 ;  /* 0x00000001ff027424 */ /* 0x000fc600078e00ff */
[----:B------:R-:W-:Y:S04]  /*d9b0*/  STL [R1+0x24], R3 ;  /* 0x0000240301007387 */ /* 0x000fe80000100800 */
[----:B------:R-:W-:Y:S04]  /*d9c0*/  STL [R1+0x8], RZ ;  /* 0x000008ff01007387 */ /* 0x000fe80000100800 */
[----:B------:R0:W-:Y:S04]  /*d9d0*/  STL [R1+0x14], R2 ;  /* 0x0000140201007387 */ /* 0x0001e80000100800 */
[----:B------:R1:W-:Y:S01]  /*d9e0*/  STL [R1+0x48], RZ ;  /* 0x000048ff01007387 */ /* 0x0003e20000100800 */
[----:B0-----:R-:W-:-:S02]  /*d9f0*/  LOP3.LUT R2, R0, 0x40, RZ, 0xfc, !PT ;  /* 0x0000004000027812 */ /* 0x001fc400078efcff */
[----:B-1----:R-:W-:-:S07]  /*da00*/  LOP3.LUT R0, R0, 0x80, RZ, 0xfc, !PT ;  /* 0x0000008000007812 */ /* 0x002fce00078efcff */
.L_x_2616:
[----:B0-----:R-:W0:Y:S02]  /*da10*/  LDC.64 R2, c[0x0][0xc88] ;  /* 0x00032200ff027b82 */ /* 0x001e240000000a00 */
[----:B0-----:R-:W-:-:S05]  /*da20*/  IMAD.WIDE R2, R19, 0x4, R2 ;  /* 0x0000000413027825 */ /* 0x001fca00078e0202 */
[----:B--2---:R-:W2:Y:S01]  /*da30*/  LDG.E R12, desc[UR56][R2.64] ;  /* 0x00000038020c7981 */ /* 0x004ea2000c1e1900 */
[----:B------:R-:W-:Y:S05]  /*da40*/  YIELD ;  /* 0x0000000000007946 */ /* 0x000fea0003800000 */
[----:B------:R-:W-:Y:S01]  /*da50*/  ULDC.64 UR4, c[0x0][0xa28] ;  /* 0x00028a0000047ab9 */ /* 0x000fe20000000a00 */
[----:B------:R-:W-:Y:S01]  /*da60*/  IMAD.MOV.U32 R0, RZ, RZ, RZ ;  /* 0x000000ffff007224 */ /* 0x000fe200078e00ff */
[----:B------:R-:W-:Y:S01]  /*da70*/  ISETP.NE.U32.AND P0, PT, RZ, UR4, PT ;  /* 0x00000004ff007c0c */ /* 0x000fe2000bf05070 */
[----:B------:R-:W-:Y:S01]  /*da80*/  IMAD.MOV.U32 R6, RZ, RZ, RZ ;  /* 0x000000ffff067224 */ /* 0x000fe200078e00ff */
[----:B------:R-:W-:Y:S01]  /*da90*/  ULDC.64 UR8, c[0x0][0xa18] ;  /* 0x0002860000087ab9 */ /* 0x000fe20000000a00 */
[----:B------:R-:W-:Y:S01]  /*daa0*/  ULDC.64 UR6, c[0x0][0xa08] ;  /* 0x0002820000067ab9 */ /* 0x000fe20000000a00 */
[----:B------:R-:W-:-:S02]  /*dab0*/  ISETP.NE.AND.EX P0, PT, RZ, UR5, PT, P0 ;  /* 0x00000005ff007c0c */ /* 0x000fc4000bf05300 */
        /* <DEDUP_REMOVED lines=10> */
[----:B------:R-:W-:Y:S02]  /*db60*/  ISETP.NE.AND.EX P1, PT, RZ, UR5, PT, P1 ;  /* 0x00000005ff007c0c */ /* 0x000fe4000bf25310 */
[----:B------:R-:W-:Y:S01]  /*db70*/  ISETP.NE.U32.AND P2, PT, RZ, UR8, PT ;  /* 0x00000008ff007c0c */ /* 0x000fe2000bf45070 */
[----:B------:R-:W-:Y:S01]  /*db80*/  STL [R1], R11 ;  /* 0x0000000b01007387 */ /* 0x000fe20000100800 */
[----:B------:R-:W-:Y:S02]  /*db90*/  ISETP.NE.U32.AND P0, PT, RZ, UR6, PT ;  /* 0x00000006ff007c0c */ /* 0x000fe4000bf05070 */
[----:B------:R-:W-:Y:S01]  /*dba0*/  ISETP.NE.AND.EX P2, PT, RZ, UR9, PT, P2 ;  /* 0x00000009ff007c0c */ /* 0x000fe2000bf45320 */
[----:B------:R-:W-:Y:S01]  /*dbb0*/  STL [R1+0xc], R10 ;  /* 0x00000c0a01007387 */ /* 0x000fe20000100800 */
[----:B------:R-:W-:Y:S02]  /*dbc0*/  ISETP.NE.AND.EX P0, PT, RZ, UR7, PT, P0 ;  /* 0x00000007ff007c0c */ /* 0x000fe4000bf05300 */
[----:B-1----:R-:W-:-:S02]  /*dbd0*/  IADD3 R2, P3, R11, UR4, RZ ;  /* 0x000000040b027c10 */ /* 0x002fc4000ff7e0ff */
[C---:B0-----:R-:W-:Y:S02]  /*dbe0*/  IADD3 R4, P4, R11.reuse, UR6, RZ ;  /* 0x000000060b047c10 */ /* 0x041fe4000ff9e0ff */
[C---:B------:R-:W-:Y:S01]  /*dbf0*/  IADD3.X R3, R10.reuse, UR5, RZ, P3, !PT ;  /* 0x000000050a037c10 */ /* 0x040fe20009ffe4ff */
[----:B------:R-:W-:Y:S01]  /*dc00*/  ULDC UR4, c[0x0][0x288] ;  /* 0x0000a20000047ab9 */ /* 0x000fe20000000800 */
[----:B----4-:R-:W-:Y:S02]  /*dc10*/  MOV R8, RZ ;  /* 0x000000ff00087202 */ /* 0x010fe40000000f00 */
[----:B------:R-:W-:Y:S01]  /*dc20*/  IADD3.X R5, R10, UR7, RZ, P4, !PT ;  /* 0x000000070a057c10 */ /* 0x000fe2000a7fe4ff */
        /* <DEDUP_REMOVED lines=18> */
[----:B------:R-:W0:Y:S04]  /*dd50*/  LDG.E R7, desc[UR56][R2.64] ;  /* 0x0000003802077981 */ /* 0x000e28000c1e1900 */
[----:B------:R-:W0:Y:S02]  /*dd60*/  LDG.E R2, desc[UR56][R2.64+0x4] ;  /* 0x0000043802027981 */ /* 0x000e24000c1e1900 */
[----:B0-----:R-:W-:-:S05]  /*dd70*/  IMAD.IADD R9, R2, 0x1, -R7 ;  /* 0x0000000102097824 */ /* 0x001fca00078e0a07 */
[----:B------:R1:W-:Y:S02]  /*dd80*/  STL [R1+0x34], R9 ;  /* 0x0000340901007387 */ /* 0x0003e40000100800 */
.L_x_2515:
[----:B------:R-:W-:Y:S01]  /*dd90*/  IMAD.MOV.U32 R2, RZ, RZ, R12 ;  /* 0x000000ffff027224 */ /* 0x000fe200078e000c */
[----:B------:R-:W-:Y:S01]  /*dda0*/  ULDC.64 UR4, c[0x0][0xa20] ;  /* 0x0002880000047ab9 */ /* 0x000fe20000000a00 */
[----:B-----5:R-:W-:Y:S01]  /*ddb0*/  IMAD.IADD R3, R8, 0x1, R0 ;  /* 0x0000000108037824 */ /* 0x020fe200078e0200 */
[----:B------:R-:W-:Y:S02]  /*ddc0*/  ISETP.NE.U32.AND P1, PT, RZ, UR4, PT ;  /* 0x00000004ff007c0c */ /* 0x000fe4000bf25070 */
[----:B------:R2:W-:Y:S02]  /*ddd0*/  STL [R1+0x10], R2 ;  /* 0x0000100201007387 */ /* 0x0005e40000100800 */
[----:B------:R-:W-:Y:S02]  /*dde0*/  ISETP.NE.AND.EX P1, PT, RZ, UR5, PT, P1 ;  /* 0x00000005ff007c0c */ /* 0x000fe4000bf25310 */
[----:B------:R2:W-:Y:S11]  /*ddf0*/  STL [R1+0x18], R3 ;  /* 0x0000180301007387 */ /* 0x0005f60000100800 */
[----:B--2---:R-:W-:Y:S05]  /*de00*/  @!P1 BRA `(.L_x_2516) ;  /* 0x0000000000109947 */ /* 0x004fea0003800000 */
[----:B------:R-:W-:-:S04]  /*de10*/  IADD3 R6, P0, R11, UR4, RZ ;  /* 0x000000040b067c10 */ /* 0x000fc8000ff1e0ff */
[----:B------:R-:W-:-:S05]  /*de20*/  IADD3.X R7, R10, UR5, RZ, P0, !PT ;  /* 0x000000050a077c10 */ /* 0x000fca00087fe4ff */
[----:B------:R2:W5:Y:S01]  /*de30*/  LDG.E R6, desc[UR56][R6.64] ;  /* 0x0000003806067981 */ /* 0x000562000c1e1900 */
[----:B------:R-:W-:Y:S05]  /*de40*/  BRA `(.L_x_2517) ;  /* 0x0000000000107947 */ /* 0x000fea0003800000 */
.L_x_2516:
[----:B------:R-:W-:Y:S05]  /*de50*/  @!P0 BRA `(.L_x_2517) ;  /* 0x00000000000c8947 */ /* 0x000fea0003800000 */
[----:B------:R-:W2:Y:S04]  /*de60*/  LDG.E R6, desc[UR56][R4.64] ;  /* 0x0000003804067981 */ /* 0x000ea8000c1e1900 */
[----:B------:R-:W2:Y:S02]  /*de70*/  LDG.E R4, desc[UR56][R4.64+0x4] ;  /* 0x0000043804047981 */ /* 0x000ea4000c1e1900 */
[----:B--2---:R-:W-:-:S07]  /*de80*/  IMAD.IADD R6, R4, 0x1, -R6 ;  /* 0x0000000104067824 */ /* 0x004fce00078e0a06 */
.L_x_2517:
[----:B-----5:R-:W-:Y:S01]  /*de90*/  IMAD.IADD R6, R6, 0x1, -R0 ;  /* 0x0000000106067824 */ /* 0x020fe200078e0a00 */
[----:B------:R-:W-:Y:S01]  /*dea0*/  BSSY B7, `(.L_x_2518) ;  /* 0x000043b000077945 */ /* 0x000fe20003800000 */
[----:B------:R-:W3:Y:S02]  /*deb0*/  LDC R0, c[0x0][0x448] ;  /* 0x00011200ff007b82 */ /* 0x000ee40000000800 */
[----:B---3--:R-:W-:Y:S01]  /*dec0*/  ISETP.NE.AND P0, PT, R0, 0x1, PT ;  /* 0x000000010000780c */ /* 0x008fe20003f05270 */
[----:B------:R-:W-:-:S04]  /*ded0*/  IMAD.SHL.U32 R0, R17, 0x80, RZ ;  /* 0x0000008011007824 */ /* 0x000fc800078e00ff */
[----:B------:R-:W-:-:S08]  /*dee0*/  VIADD R0, R0, 0x7f ;  /* 0x0000007f00007836 */ /* 0x000fd00000000000 */
[----:B------:R-:W3:Y:S08]  /*def0*/  @P0 LDC R2, c[0x0][0x44c] ;  /* 0x00011300ff020b82 */ /* 0x000ef00000000800 */
[----:B------:R-:W4:Y:S01]  /*df00*/  @P0 LDC R3, c[0x0][0x450] ;  /* 0x00011400ff030b82 */ /* 0x000f220000000800 */
[----:B---3--:R-:W-:-:S05]  /*df10*/  @P0 IMAD.HI.U32 R2, R0, R2, RZ ;  /* 0x0000000200020227 */ /* 0x008fca00078e00ff */
[----:B----4-:R-:W-:Y:S02]  /*df20*/  @P0 SHF.R.U32.HI R0, RZ, R3, R2 ;  /* 0x00000003ff000219 */ /* 0x010fe40000011602 */
[C---:B------:R-:W-:Y:S01]  /*df30*/  IADD3 R2, R6.reuse, 0x80, -R9 ;  /* 0x0000008006027810 */ /* 0x040fe20007ffe809 */
[----:B------:R-:W-:-:S04]  /*df40*/  VIADD R6, R6, 0x7f ;  /* 0x0000007f06067836 */ /* 0x000fc80000000000 */
[----:B------:R-:W-:Y:S01]  /*df50*/  IMAD.IADD R0, R2, 0x1, R0 ;  /* 0x0000000102007824 */ /* 0x000fe200078e0200 */
[----:B------:R-:W-:-:S04]  /*df60*/  SHF.R.S32.HI R2, RZ, 0x1f, R6 ;  /* 0x0000001fff027819 */ /* 0x000fc80000011406 */
[----:B------:R-:W-:Y:S02]  /*df70*/  SHF.R.S32.HI R3, RZ, 0x1f, R0 ;  /* 0x0000001fff037819 */ /* 0x000fe40000011400 */
[----:B------:R-:W-:Y:S02]  /*df80*/  LEA.HI R2, R2, R6, RZ, 0x7 ;  /* 0x0000000602027211 */ /* 0x000fe400078f38ff */
[----:B------:R-:W-:Y:S02]  /*df90*/  LEA.HI R3, R3, R0, RZ, 0x7 ;  /* 0x0000000003037211 */ /* 0x000fe400078f38ff */
[----:B------:R-:W-:Y:S02]  /*dfa0*/  SHF.R.S32.HI R2, RZ, 0x7, R2 ;  /* 0x00000007ff027819 */ /* 0x000fe40000011402 */
[----:B------:R-:W-:-:S04]  /*dfb0*/  SHF.R.S32.HI R3, RZ, 0x7, R3 ;  /* 0x00000007ff037819 */ /* 0x000fc80000011403 */
[----:B------:R-:W-:-:S04]  /*dfc0*/  VIMNMX R4, R2, R3, PT ;  /* 0x0000000302047248 */ /* 0x000fc80003fe0100 */
[----:B------:R-:W-:Y:S01]  /*dfd0*/  ISETP.GT.AND P0, PT, R4, RZ, PT ;  /* 0x000000ff0400720c */ /* 0x000fe20003f04270 */
[----:B------:R3:W-:-:S12]  /*dfe0*/  STL [R1+0x2c], R4 ;  /* 0x00002c0401007387 */ /* 0x0007d80000100800 */
[----:B---3--:R-:W-:Y:S05]  /*dff0*/  @P0 BRA `(.L_x_2519) ;  /* 0x0000000000440947 */ /* 0x008fea0003800000 */
[----:B------:R-:W3:Y:S02]  /*e000*/  S2R R4, SR_TID.X ;  /* 0x0000000000047919 */ /* 0x000ee40000002100 */
[----:B---3--:R-:W-:-:S04]  /*e010*/  LOP3.LUT R4, R4, 0x7f, RZ, 0xc0, !PT ;  /* 0x0000007f04047812 */ /* 0x008fc800078ec0ff */
[----:B------:R-:W-:-:S13]  /*e020*/  ISETP.NE.AND P0, PT, R4, RZ, PT ;  /* 0x000000ff0400720c */ /* 0x000fda0003f05270 */
[----:B------:R-:W-:Y:S05]  /*e030*/  @P0 BRA `(.L_x_2520) ;  /* 0x0000004000840947 */ /* 0x000fea0003800000 */
[----:B------:R-:W3:Y:S01]  /*e040*/  S2R R3, SR_LANEID ;  /* 0x0000000000037919 */ /* 0x000ee20000000000 */
[----:B------:R-:W-:Y:S02]  /*e050*/  VOTEU.ANY UR4, UPT, PT ;  /* 0x0000000000047886 */ /* 0x000fe400038e0100 */
[----:B------:R-:W3:Y:S08]  /*e060*/  FLO.U32 R0, UR4 ;  /* 0x0000000400007d00 */ /* 0x000ef000080e0000 */
[----:B------:R-:W4:Y:S01]  /*e070*/  POPC R5, UR4 ;  /* 0x0000000400057d09 */ /* 0x000f220008000000 */
[----:B---3--:R-:W-:-:S02]  /*e080*/  ISETP.EQ.U32.AND P0, PT, R0, R3, PT ;  /* 0x000000030000720c */ /* 0x008fc40003f02070 */
[----:B------:R-:W4:Y:S11]  /*e090*/  LDC.64 R2, c[0x0][0xc60] ;  /* 0x00031800ff027b82 */ /* 0x000f360000000a00 */
[----:B----4-:R-:W3:Y:S01]  /*e0a0*/  @P0 ATOMG.E.ADD.STRONG.GPU PT, R3, desc[UR56][R2.64], R5 ;  /* 0x00000005020309a8 */ /* 0x010ee200081ee1f8 */
[----:B------:R-:W4:Y:S02]  /*e0b0*/  S2R R4, SR_LTMASK ;  /* 0x0000000000047919 */ /* 0x000f240000003900 */
[----:B----4-:R-:W-:-:S04]  /*e0c0*/  LOP3.LUT R4, R4, UR4, RZ, 0xc0, !PT ;  /* 0x0000000404047c12 */ /* 0x010fc8000f8ec0ff */
[----:B--2---:R-:W2:Y:S01]  /*e0d0*/  POPC R7, R4 ;  /* 0x0000000400077309 */ /* 0x004ea20000000000 */
[----:B---3--:R-:W2:Y:S02]  /*e0e0*/  SHFL.IDX PT, R0, R3, R0, 0x1f ;  /* 0x00001f0003007589 */ /* 0x008ea400000e0000 */
[----:B--2---:R-:W-:Y:S01]  /*e0f0*/  IADD3 R16, R0, UR36, R7 ;  /* 0x0000002400107c10 */ /* 0x004fe2000fffe007 */
[----:B------:R-:W-:Y:S06]  /*e100*/  BRA `(.L_x_2520) ;  /* 0x0000004000507947 */ /* 0x000fec0003800000 */
.L_x_2519:
[----:B------:R-:W3:Y:S01]  /*e110*/  LDL R0, [R1+0x4] ;  /* 0x0000040001007983 */ /* 0x000ee20000100800 */
        /* <DEDUP_REMOVED lines=13> */
[----:B--2---:R-:W-:-:S02]  /*e1f0*/  IMAD.U32 R7, RZ, RZ, UR9 ;  /* 0x00000009ff077e24 */ /* 0x004fc4000f8e00ff */
[----:B------:R-:W-:Y:S02]  /*e200*/  IMAD.U32 R11, RZ, RZ, UR5 ;  /* 0x00000005ff0b7e24 */ /* 0x000fe4000f8e00ff */
[----:B------:R-:W-:Y:S02]  /*e210*/  IMAD.MOV.U32 R8, RZ, RZ, 0x70 ;  /* 0x00000070ff087424 */ /* 0x000fe400078e00ff */
[----:B------:R-:W-:Y:S02]  /*e220*/  IMAD.MOV.U32 R12, RZ, RZ, 0x1 ;  /* 0x00000001ff0c7424 */ /* 0x000fe400078e00ff */
[----:B------:R-:W-:-:S07]  /*e230*/  IMAD.MOV.U32 R13, RZ, RZ, RZ ;  /* 0x000000ffff0d7224 */ /* 0x000fce00078e00ff */
[----:B------:R-:W-:-:S07]  /*e240*/  LEPC R20, `(.L_x_2522) ;  /* 0x000000001014794e */ /* 0x000fce0000000000 */
[----:B01-3--:R-:W-:Y:S05]  /*e250*/  CALL.ABS.NOINC R2 ;  /* 0x0000000002007343 */ /* 0x00bfea0003c00000 */
.L_x_2522:
[----:B------:R-:W-:Y:S05]  /*e260*/  BSYNC B6 ;  /* 0x0000000000067941 */ /* 0x000fea0003800000 */
.L_x_2521:
        /* <DEDUP_REMOVED lines=21> */
.L_x_2525:
        /* <DEDUP_REMOVED lines=16> */
.L_x_2524:
[----:B------:R-:W-:Y:S05]  /*e4c0*/  BSYNC B6 ;  /* 0x0000000000067941 */ /* 0x000fea0003800000 */
.L_x_2523:
[----:B------:R-:W3:Y:S01]  /*e4d0*/  LDL.LU R2, [R1] ;  /* 0x0000000001027983 */ /* 0x000ee20000300800 */
[----:B------:R-:W-:-:S03]  /*e4e0*/  ULDC.64 UR4, c[0x0][0x9f8] ;  /* 0x00027e0000047ab9 */ /* 0x000fc60000000a00 */
[----:B------:R-:W4:Y:S04]  /*e4f0*/  LDL.LU R4, [R1+0xc] ;  /* 0x00000c0001047983 */ /* 0x000f280000300800 */
[----:B--2---:R-:W2:Y:S01]  /*e500*/  LDL R7, [R1+0x10] ;  /* 0x0000100001077983 */ /* 0x004ea20000100800 */
[----:B------:R-:W-:-:S03]  /*e510*/  ISETP.NE.U32.AND P0, PT, RZ, UR4, PT ;  /* 0x00000004ff007c0c */ /* 0x000fc6000bf05070 */
[----:B------:R-:W5:Y:S01]  /*e520*/  LDL R0, [R1+0x2c] ;  /* 0x00002c0001007983 */ /* 0x000f620000100800 */
[----:B------:R-:W-:-:S13]  /*e530*/  ISETP.NE.AND.EX P0, PT, RZ, UR5, PT, P0 ;  /* 0x00000005ff007c0c */ /* 0x000fda000bf05300 */
[----:B---3--:R-:W-:-:S04]  /*e540*/  @P0 IADD3 R2, P1, R2, UR4, RZ ;  /* 0x0000000402020c10 */ /* 0x008fc8000ff3e0ff */
[----:B----4-:R-:W-:Y:S01]  /*e550*/  @P0 IADD3.X R3, R4, UR5, RZ, P1, !PT ;  /* 0x0000000504030c10 */ /* 0x010fe20008ffe4ff */
[----:B------:R-:W-:-:S04]  /*e560*/  ULDC.64 UR4, c[0x0][0xa08] ;  /* 0x0002820000047ab9 */ /* 0x000fc80000000a00 */
[----:B--2---:R2:W3:Y:S02]  /*e570*/  @P0 LDG.E R7, desc[UR56][R2.64] ;  /* 0x0000003802070981 */ /* 0x0044e4000c1e1900 */
[----:B--2---:R-:W2:Y:S01]  /*e580*/  LDC.64 R2, c[0x0][0x418] ;  /* 0x00010600ff027b82 */ /* 0x004ea20000000a00 */
[----:B-----5:R-:W-:Y:S01]  /*e590*/  VIADD R4, R0, 0xffffffff ;  /* 0xffffffff00047836 */ /* 0x020fe20000000000 */
[----:B---3--:R-:W-:Y:S01]  /*e5a0*/  SHF.R.S32.HI R8, RZ, 0x1f, R7 ;  /* 0x0000001fff087819 */ /* 0x008fe20000011407 */
[----:B------:R3:W-:Y:S04]  /*e5b0*/  @P0 STL [R1+0x10], R7 ;  /* 0x0000100701000387 */ /* 0x0007e80000100800 */
[----:B------:R3:W-:Y:S01]  /*e5c0*/  STL [R1+0x1c], R8 ;  /* 0x00001c0801007387 */ /* 0x0007e20000100800 */
[----:B--2---:R-:W-:Y:S01]  /*e5d0*/  LOP3.LUT P0, RZ, R2, UR4, RZ, 0xfc, !PT ;  /* 0x0000000402ff7c12 */ /* 0x004fe2000f80fcff */
[----:B------:R-:W-:-:S03]  /*e5e0*/  UMOV UR4, 0xffffffff ;  /* 0xffffffff00047882 */ /* 0x000fc60000000000 */
[----:B------:R-:W-:-:S04]  /*e5f0*/  LOP3.LUT P0, RZ, R3, UR5, RZ, 0xfc, P0 ;  /* 0x0000000503ff7c12 */ /* 0x000fc8000800fcff */
[----:B------:R-:W-:Y:S01]  /*e600*/  SEL R0, R7, RZ, !P0 ;  /* 0x000000ff07007207 */ /* 0x000fe20004000000 */
[----:B---3--:R-:W-:Y:S08]  /*e610*/  BRA.DIV UR4, `(.L_x_2526) ;  /* 0x0000004e04c47947 */ /* 0x008ff0000b800000 */
[----:B------:R-:W2:Y:S02]  /*e620*/  S2R R5, SR_TID.X ;  /* 0x0000000000057919 */ /* 0x000ea40000002100 */
[----:B--2---:R-:W-:-:S04]  /*e630*/  SHF.R.U32.HI R5, RZ, 0x5, R5 ;  /* 0x00000005ff057819 */ /* 0x004fc80000011605 */
[----:B------:R-:W-:-:S05]  /*e640*/  LOP3.LUT R5, R5, 0x3, RZ, 0xc0, !PT ;  /* 0x0000000305057812 */ /* 0x000fca00078ec0ff */
[----:B------:R2:W3:Y:S02]  /*e650*/  SHFL.IDX PT, R14, R5, RZ, 0x1f ;  /* 0x00001fff050e7589 */ /* 0x0004e400000e0000 */
.L_x_2632:
[----:B------:R-:W-:Y:S01]  /*e660*/  PLOP3.LUT P1, PT, PT, PT, PT, 0x8, 0x0 ;  /* 0x000000000000781c */ /* 0x000fe20003f2e170 */
[----:B------:R4:W-:Y:S01]  /*e670*/  STL [R1], R0 ;  /* 0x0000000001007387 */ /* 0x0009e20000100800 */
[----:B---3--:R-:W-:-:S03]  /*e680*/  ISETP.NE.AND P0, PT, R14, RZ, PT ;  /* 0x000000ff0e00720c */ /* 0x008fc60003f05270 */
[----:B------:R3:W-:Y:S01]  /*e690*/  STL [R1+0xc], R4 ;  /* 0x00000c0401007387 */ /* 0x0007e20000100800 */
[----:B----4-:R-:W-:-:S05]  /*e6a0*/  P2R R0, PR, RZ, 0x2 ;  /* 0x00000002ff007803 */ /* 0x010fca0000000000 */
[----:B------:R3:W-:Y:S04]  /*e6b0*/  STL [R1+0x20], R0 ;  /* 0x0000200001007387 */ /* 0x0007e80000100800 */
[----:B------:R-:W-:Y:S05]  /*e6c0*/  @P0 BRA `(.L_x_2527) ;  /* 0x0000000400480947 */ /* 0x000fea0003800000 */
[----:B------:R-:W-:-:S03]  /*e6d0*/  UMOV UR4, 0xffffffff ;  /* 0xffffffff00047882 */ /* 0x000fc60000000000 */
[----:B------:R-:W-:Y:S05]  /*e6e0*/  BRA.DIV UR4, `(.L_x_2528) ;  /* 0x0000004e04c47947 */ /* 0x000fea000b800000 */
[----:B------:R-:W-:-:S13]  /*e6f0*/  ELECT P6, URZ, PT ;  /* 0x00000000003f782f */ /* 0x000fda00038c0000 */
.L_x_2635:
[----:B------:R-:W-:Y:S05]  /*e700*/  @!P6 BRA `(.L_x_2527) ;  /* 0x000000040038e947 */ /* 0x000fea0003800000 */
[----:B------:R-:W-:-:S04]  /*e710*/  ISETP.NE.U32.AND P0, PT, R2, RZ, PT ;  /* 0x000000ff0200720c */ /* 0x000fc80003f05070 */
[----:B------:R-:W-:-:S13]  /*e720*/  ISETP.NE.AND.EX P0, PT, R3, RZ, PT, P0 ;  /* 0x000000ff0300720c */ /* 0x000fda0003f05300 */
[----:B------:R-:W-:Y:S05]  /*e730*/  @!P0 BRA `(.L_x_2529) ;  /* 0x0000000000548947 */ /* 0x000fea0003800000 */
[----:B------:R-:W4:Y:S01]  /*e740*/  LDC R6, c[0x0][0x43c] ;  /* 0x00010f00ff067b82 */ /* 0x000f220000000800 */
[----:B01----:R-:W-:Y:S01]  /*e750*/  IMAD.MOV.U32 R9, RZ, RZ, R4 ;  /* 0x000000ffff097224 */ /* 0x003fe200078e0004 */
[----:B------:R-:W-:-:S03]  /*e760*/  ULDC.64 UR4, c[0x0][0x428] ;  /* 0x00010a0000047ab9 */ /* 0x000fc60000000a00 */
[----:B---3--:R-:W-:Y:S01]  /*e770*/  IMAD.MOV.U32 R0, RZ, RZ, R9 ;  /* 0x000000ffff007224 */ /* 0x008fe200078e0009 */
[----:B----4-:R-:W-:-:S13]  /*e780*/  ISETP.NE.AND P0, PT, R6, 0x1, PT ;  /* 0x000000010600780c */ /* 0x010fda0003f05270 */
[----:B--2---:R-:W0:Y:S02]  /*e790*/  @P0 LDC.64 R4, c[0x0][0x440] ;  /* 0x00011000ff040b82 */ /* 0x004e240000000a00 */
        /* <DEDUP_REMOVED lines=13> */
[----:B------:R-:W2:Y:S04]  /*e870*/  LDG.E R0, desc[UR56][R2.64] ;  /* 0x0000003802007981 */ /* 0x000ea8000c1e1900 */
[----:B--2---:R4:W-:Y:S02]  /*e880*/  STL [R1], R0 ;  /* 0x0000000001007387 */ /* 0x0049e40000100800 */
.L_x_2529:
[----:B------:R-:W5:Y:S04]  /*e890*/  LDL R7, [R1+0x4] ;  /* 0x0000040001077983 */ /* 0x000f680000100800 */
[----:B---34-:R-:W5:Y:S04]  /*e8a0*/  LDL R0, [R1+0x8] ;  /* 0x0000080001007983 */ /* 0x018f680000100800 */
[----:B------:R-:W3:Y:S01]  /*e8b0*/  LDL R2, [R1+0x14] ;  /* 0x0000140001027983 */ /* 0x000ee20000100800 */
[----:B-----5:R-:W-:Y:S01]  /*e8c0*/  IMAD R0, R0, 0x8, R7 ;  /* 0x0000000800007824 */ /* 0x020fe200078e0207 */
[----:B---3--:R-:W-:-:S04]  /*e8d0*/  SHF.L.U32 R2, R2, 0x1f, RZ ;  /* 0x0000001f02027819 */ /* 0x008fc800000006ff */
[----:B------:R-:W3:Y:S02]  /*e8e0*/  SYNCS.PHASECHK.TRANS64.TRYWAIT P0, [R0+URZ+0x34840], R2 ;  /* 0x03484002000075a7 */ /* 0x000ee4000800017f */
[----:B---3--:R-:W-:Y:S05]  /*e8f0*/  @!P0 BRA `(.L_x_2530) ;  /* 0x0000004c00608947 */ /* 0x008fea0003800000 */
.L_x_2636:
[----:B------:R-:W4:Y:S02]  /*e900*/  S2R R3, SR_TID.X ;  /* 0x0000000000037919 */ /* 0x000f240000002100 */
[----:B----4-:R-:W-:-:S04]  /*e910*/  LOP3.LUT R3, R3, 0x7f, RZ, 0xc0, !PT ;  /* 0x0000007f03037812 */ /* 0x010fc800078ec0ff */
[----:B------:R-:W-:-:S13]  /*e920*/  ISETP.NE.AND P0, PT, R3, RZ, PT ;  /* 0x000000ff0300720c */ /* 0x000fda0003f05270 */
[----:B------:R-:W-:Y:S05]  /*e930*/  @P0 BRA `(.L_x_2531) ;  /* 0x00000000001c0947 */ /* 0x000fea0003800000 */
[----:B------:R-:W4:Y:S01]  /*e940*/  S2R R3, SR_TID.X ;  /* 0x0000000000037919 */ /* 0x000f220000002100 */
[----:B---3--:R-:W-:-:S04]  /*e950*/  IMAD.MOV.U32 R2, RZ, RZ, 0xc000 ;  /* 0x0000c000ff027424 */ /* 0x008fc800078e00ff */
[----:B------:R3:W-:Y:S01]  /*e960*/  SYNCS.ARRIVE.TRANS64 RZ, [R0+URZ+0x34830], R2 ;  /* 0x0348300200ff79a7 */ /* 0x0007e2000800003f */
[----:B----4-:R-:W-:-:S04]  /*e970*/  LOP3.LUT R3, R3, 0x1f, RZ, 0xc0, !PT ;  /* 0x0000001f03037812 */ /* 0x010fc800078ec0ff */
[----:B------:R-:W-:-:S13]  /*e980*/  ISETP.NE.AND P0, PT, R3, RZ, PT ;  /* 0x000000ff0300720c */ /* 0x000fda0003f05270 */
[----:B---3--:R-:W-:Y:S05]  /*e990*/  @!P0 BRA `(.L_x_2531) ;  /* 0x0000000000048947 */ /* 0x008fea0003800000 */
[----:B------:R-:W-:Y:S01]  /*e9a0*/  BPT.TRAP 0x1 ;  /* 0x000000040000795c */ /* 0x000fe20000300000 */
.L_x_2531:
[----:B------:R-:W4:Y:S04]  /*e9b0*/  LDL R6, [R1+0x4] ;  /* 0x0000040001067983 */ /* 0x000f280000100800 */
[----:B--2---:R-:W4:Y:S04]  /*e9c0*/  LDL R5, [R1+0x8] ;  /* 0x0000080001057983 */ /* 0x004f280000100800 */
[----:B------:R-:W2:Y:S04]  /*e9d0*/  LDL R4, [R1+0xc] ;  /* 0x00000c0001047983 */ /* 0x000ea80000100800 */
[----:B------:R-:W5:Y:S04]  /*e9e0*/  LDL R3, [R1+0x18] ;  /* 0x0000180001037983 */ /* 0x000f680000100800 */
[----:B---3--:R-:W3:Y:S01]  /*e9f0*/  LDL R2, [R1] ;  /* 0x0000000001027983 */ /* 0x008ee20000100800 */
        /* <DEDUP_REMOVED lines=9> */
[----:B----4-:R-:W-:Y:S01]  /*ea90*/  IMAD R0, R5, 0xc000, R6 ;  /* 0x0000c00005007824 */ /* 0x010fe200078e0206 */
[----:B--2---:R-:W-:-:S04]  /*eaa0*/  R2UR UR11, R4 ;  /* 0x00000000040b72ca */ /* 0x004fc800000e0000 */
[----:B------:R-:W-:Y:S02]  /*eab0*/  R2UR UR8, R0 ;  /* 0x00000000000872ca */ /* 0x000fe400000e0000 */
[----:B-----5:R-:W-:Y:S02]  /*eac0*/  R2UR UR5, R3 ;  /* 0x00000000030572ca */ /* 0x020fe400000e0000 */
[----:B------:R-:W-:Y:S02]  /*ead0*/  P2R R0, PR, RZ, 0x1 ;  /* 0x00000001ff007803 */ /* 0x000fe40000000000 */
[----:B---3--:R-:W-:-:S03]  /*eae0*/  R2UR UR13, R2 ;  /* 0x00000000020d72ca */ /* 0x008fc600000e0000 */
        /* <DEDUP_REMOVED lines=15> */
[----:B----4-:R-:W-:Y:S01]  /*ebe0*/  NOP ;  /* 0x0000000000007918 */ /* 0x010fe20000000000 */
.L_x_2527:
[----:B------:R-:W4:Y:S04]  /*ebf0*/  LDL R2, [R1+0x4] ;  /* 0x0000040001027983 */ /* 0x000f280000100800 */
[----:B------:R-:W5:Y:S04]  /*ec00*/  LDL.LU R3, [R1+0x30] ;  /* 0x0000300001037983 */ /* 0x000f680000300800 */
[----:B--2---:R-:W2:Y:S04]  /*ec10*/  LDL.LU R5, [R1+0x28] ;  /* 0x0000280001057983 */ /* 0x004ea80000300800 */
[----:B---3--:R-:W3:Y:S01]  /*ec20*/  LDL.LU R4, [R1+0x38] ;  /* 0x0000380001047983 */ /* 0x008ee20000300800 */
[----:B------:R-:W-:Y:S05]  /*ec30*/  WARPSYNC.ALL ;  /* 0x0000000000007948 */ /* 0x000fea0003800000 */
[----:B------:R-:W-:Y:S01]  /*ec40*/  ULDC.64 UR4, c[0x0][0x298] ;  /* 0x0000a60000047ab9 */ /* 0x000fe20000000a00 */
[----:B------:R-:W-:Y:S01]  /*ec50*/  ULDC.64 UR6, c[0x0][0xa00] ;  /* 0x0002800000067ab9 */ /* 0x000fe20000000a00 */
[----:B------:R-:W-:Y:S01]  /*ec60*/  BSSY B6, `(.L_x_2532) ;  /* 0x0000024000067945 */ /* 0x000fe20003800000 */
[----:B------:R-:W-:Y:S01]  /*ec70*/  BAR.SYNC.DEFER_BLOCKING 0x8, 0x180 ;  /* 0x0206000000007b1d */ /* 0x000fe20000010000 */
[----:B------:R-:W-:-:S04]  /*ec80*/  ISETP.NE.U32.AND P0, PT, RZ, UR6, PT ;  /* 0x00000006ff007c0c */ /* 0x000fc8000bf05070 */
[----:B------:R-:W-:Y:S01]  /*ec90*/  ISETP.NE.AND.EX P0, PT, RZ, UR7, PT, P0 ;  /* 0x00000007ff007c0c */ /* 0x000fe2000bf05300 */
[----:B----4-:R-:W-:Y:S01]  /*eca0*/  VIADD R2, R2, 0x10400 ;  /* 0x0001040002027836 */ /* 0x010fe20000000000 */
[----:B-----5:R-:W-:-:S04]  /*ecb0*/  SHF.R.S32.HI R0, RZ, 0x1f, R3 ;  /* 0x0000001fff007819 */ /* 0x020fc80000011403 */
[----:B------:R-:W-:Y:S02]  /*ecc0*/  LOP3.LUT P1, RZ, R2, 0x3ff, RZ, 0xc0, !PT ;  /* 0x000003ff02ff7812 */ /* 0x000fe4000782c0ff */
[----:B--2---:R-:W-:Y:S01]  /*ecd0*/  SEL R5, R5, RZ, !P0 ;  /* 0x000000ff05057207 */ /* 0x004fe20004000000 */
[----:B------:R-:W-:Y:S01]  /*ece0*/  IMAD R0, R0, UR4, RZ ;  /* 0x0000000400007c24 */ /* 0x000fe2000f8e02ff */
[----:B---3--:R-:W-:-:S03]  /*ecf0*/  SEL R4, R4, RZ, !P0 ;  /* 0x000000ff04047207 */ /* 0x008fc60004000000 */
[C---:B------:R-:W-:Y:S02]  /*ed00*/  IMAD R0, R3.reuse, UR5, R0 ;  /* 0x0000000503007c24 */ /* 0x040fe4000f8e0200 */
[----:B------:R-:W-:-:S05]  /*ed10*/  IMAD.WIDE.U32 R2, R3, UR4, RZ ;  /* 0x0000000403027c25 */ /* 0x000fca000f8e00ff */
[----:B------:R2:W-:Y:S04]  /*ed20*/  STL.64 [R1+0x40], R2 ;  /* 0x0000400201007387 */ /* 0x0005e80000100a00 */
[----:B------:R3:W-:Y:S04]  /*ed30*/  STL [R1+0x28], R5 ;  /* 0x0000280501007387 */ /* 0x0007e80000100800 */
[----:B------:R3:W-:Y:S01]  /*ed40*/  STL [R1+0x4c], R4 ;  /* 0x00004c0401007387 */ /* 0x0007e20000100800 */
[----:B--2---:R-:W-:Y:S01]  /*ed50*/  IMAD.IADD R2, R3, 0x1, R0 ;  /* 0x0000000103027824 */ /* 0x004fe200078e0200 */
[----:B------:R-:W-:-:S05]  /*ed60*/  SHF.R.S32.HI R0, RZ, 0x1f, R18 ;  /* 0x0000001fff007819 */ /* 0x000fca0000011412 */
[----:B------:R3:W-:Y:S04]  /*ed70*/  STL [R1+0x38], R0 ;  /* 0x0000380001007387 */ /* 0x0007e80000100800 */
[----:B------:R3:W-:Y:S01]  /*ed80*/  STL [R1+0x30], R2 ;  /* 0x0000300201007387 */ /* 0x0007e20000100800 */
[----:B------:R-:W-:Y:S05]  /*ed90*/  @!P1 BRA `(.L_x_2533) ;  /* 0x0000000000409947 */ /* 0x000fea0003800000 */
[----:B---3--:R-:W-:Y:S01]  /*eda0*/  MOV R2, 0x0 ;  /* 0x0000000000027802 */ /* 0x008fe20000000f00 */
[----:B------:R-:W-:Y:S01]  /*edb0*/  ULDC.64 UR6, c[0x4][0x118] ;  /* 0x0100460000067ab9 */ /* 0x000fe20000000a00 */
[----:B------:R-:W-:Y:S01]  /*edc0*/  ULDC.64 UR8, c[0x4][0x120] ;  /* 0x0100480000087ab9 */ /* 0x000fe20000000a00 */
[----:B------:R-:W-:Y:S01]  /*edd0*/  ULDC.64 UR4, c[0x4][0x88] ;  /* 0x0100220000047ab9 */ /* 0x000fe20000000a00 */
[----:B------:R-:W-:Y:S01]  /*ede0*/  MOV R4, UR6 ;  /* 0x0000000600047c02 */ /* 0x000fe20008000f00 */
[----:B------:R-:W-:Y:S01]  /*edf0*/  IMAD.U32 R5, RZ, RZ, UR7 ;  /* 0x00000007ff057e24 */ /* 0x000fe2000f8e00ff */
[----:B------:R-:W2:Y:S01]  /*ee00*/  LDC.64 R2, c[0x4][R2] ;  /* 0x0100000002027b82 */ /* 0x000ea20000000a00 */
        /* <DEDUP_REMOVED lines=8> */
[----:B012---:R-:W-:Y:S05]  /*ee90*/  CALL.ABS.NOINC R2 ;  /* 0x0000000002007343 */ /* 0x007fea0003c00000 */
.L_x_2533:
[----:B------:R-:W-:Y:S05]  /*eea0*/  BSYNC B6 ;  /* 0x0000000000067941 */ /* 0x000fea0003800000 */
.L_x_2532:
[----:B---3--:R-:W2:Y:S01]  /*eeb0*/  LDL.LU R5, [R1+0x30] ;  /* 0x0000300001057983 */ /* 0x008ea20000300800 */
[----:B------:R-:W-:Y:S01]  /*eec0*/  ULDC.64 UR4, c[0x0][0x2d8] ;  /* 0x0000b60000047ab9 */ /* 0x000fe20000000a00 */
[----:B------:R-:W3:Y:S01]  /*eed0*/  LDC R7, c[0x0][0x448] ;  /* 0x00011200ff077b82 */ /* 0x000ee20000000800 */
[----:B------:R-:W-:Y:S01]  /*eee0*/  ULDC.64 UR6, c[0x0][0x280] ;  /* 0x0000a00000067ab9 */ /* 0x000fe20000000a00 */
[----:B------:R-:W2:Y:S04]  /*eef0*/  LDL.LU.64 R2, [R1+0x40] ;  /* 0x0000400001027983 */ /* 0x000ea80000300a00 */
[----:B------:R-:W4:Y:S04]  /*ef00*/  LDL.LU R0, [R1+0x38] ;  /* 0x0000380001007983 */ /* 0x000f280000300800 */
[----:B------:R-:W4:Y:S04]  /*ef10*/  LDL.LU R6, [R1+0x4c] ;  /* 0x00004c0001067983 */ /* 0x000f280000300800 */
[----:B------:R-:W4:Y:S01]  /*ef20*/  LDL.LU R4, [R1+0x28] ;  /* 0x0000280001047983 */ /* 0x000f220000300800 */
[----:B01----:R-:W0:Y:S01]  /*ef30*/  S2R R9, SR_TID.X ;  /* 0x0000000000097919 */ /* 0x003e220000002100 */
[----:B------:R-:W1:Y:S01]  /*ef40*/  S2R R8, SR_TID.X ;  /* 0x0000000000087919 */ /* 0x000e620000002100 */
[----:B---3--:R-:W-:Y:S01]  /*ef50*/  ISETP.NE.AND P0, PT, R7, 0x1, PT ;  /* 0x000000010700780c */ /* 0x008fe20003f05270 */
[----:B0-----:R-:W-:Y:S01]  /*ef60*/  IMAD.SHL.U32 R9, R9, 0x8, RZ ;  /* 0x0000000809097824 */ /* 0x001fe200078e00ff */
[----:B-1----:R-:W-:-:S04]  /*ef70*/  SHF.L.U32 R10, R8, 0x3, RZ ;  /* 0x00000003080a7819 */ /* 0x002fc800000006ff */
[----:B------:R-:W-:Y:S02]  /*ef80*/  LOP3.LUT R9, R9, 0x38, RZ, 0xc0, !PT ;  /* 0x0000003809097812 */ /* 0x000fe400078ec0ff */
[----:B------:R-:W-:Y:S02]  /*ef90*/  LOP3.LUT R10, R10, 0x38, RZ, 0xc0, !PT ;  /* 0x000000380a0a7812 */ /* 0x000fe400078ec0ff */
[C---:B------:R-:W-:Y:S02]  /*efa0*/  LOP3.LUT R11, R9.reuse, 0x40, RZ, 0xfc, !PT ;  /* 0x00000040090b7812 */ /* 0x040fe400078efcff */
[----:B------:R-:W-:Y:S01]  /*efb0*/  LOP3.LUT R9, R9, 0x80, RZ, 0xfc, !PT ;  /* 0x0000008009097812 */ /* 0x000fe200078efcff */
[----:B--2---:R-:W-:Y:S02]  /*efc0*/  IMAD.MOV.U32 R3, RZ, RZ, R5 ;  /* 0x000000ffff037224 */ /* 0x004fe400078e0005 */
[----:B------:R-:W0:Y:S01]  /*efd0*/  S2R R5, SR_TID.X ;  /* 0x0000000000057919 */ /* 0x000e220000002100 */
[----:B----4-:R-:W-:-:S02]  /*efe0*/  IMAD R0, R0, UR4, RZ ;  /* 0x0000000400007c24 */ /* 0x010fc4000f8e02ff */
[----:B------:R-:W-:-:S04]  /*eff0*/  IMAD.WIDE.U32 R2, R18, UR4, R2 ;  /* 0x0000000412027c25 */ /* 0x000fc8000f8e0002 */
[----:B------:R-:W-:Y:S01]  /*f000*/  IMAD R0, R18, UR5, R0 ;  /* 0x0000000512007c24 */ /* 0x000fe2000f8e0200 */
[----:B------:R-:W-:-:S03]  /*f010*/  ULDC.64 UR4, c[0x0][0x2e0] ;  /* 0x0000b80000047ab9 */ /* 0x000fc60000000a00 */
[----:B------:R-:W-:Y:S02]  /*f020*/  IMAD.IADD R3, R3, 0x1, R0 ;  /* 0x0000000103037824 */ /* 0x000fe400078e0200 */
[----:B------:R-:W-:Y:S02]  /*f030*/  IMAD R0, R6, UR4, RZ ;  /* 0x0000000406007c24 */ /* 0x000fe4000f8e02ff */
[C---:B------:R-:W-:Y:S01]  /*f040*/  IMAD.WIDE.U32 R2, R4.reuse, UR4, R2 ;  /* 0x0000000404027c25 */ /* 0x040fe2000f8e0002 */
[----:B------:R-:W1:Y:S03]  /*f050*/  @P0 LDC R6, c[0x0][0x450] ;  /* 0x00011400ff060b82 */ /* 0x000e660000000800 */
[----:B------:R-:W-:Y:S01]  /*f060*/  IMAD R0, R4, UR5, R0 ;  /* 0x0000000504007c24 */ /* 0x000fe2000f8e0200 */
[----:B------:R-:W-:Y:S01]  /*f070*/  ULDC.64 UR4, c[0x0][0x2d0] ;  /* 0x0000b40000047ab9 */ /* 0x000fe20000000a00 */
[----:B------:R-:W2:Y:S02]  /*f080*/  S2R R4, SR_TID.X ;  /* 0x0000000000047919 */ /* 0x000ea40000002100 */
[----:B------:R-:W-:Y:S01]  /*f090*/  IMAD.IADD R3, R3, 0x1, R0 ;  /* 0x0000000103037824 */ /* 0x000fe200078e0200 */
[----:B0-----:R-:W-:-:S04]  /*f0a0*/  LOP3.LUT R5, R5, 0x7f, RZ, 0xc0, !PT ;  /* 0x0000007f05057812 */ /* 0x001fc800078ec0ff */
[----:B------:R-:W-:Y:S01]  /*f0b0*/  SHF.R.U32.HI R5, RZ, 0x3, R5 ;  /* 0x00000003ff057819 */ /* 0x000fe20000011605 */
[----:B--2---:R-:W-:-:S05]  /*f0c0*/  IMAD.SHL.U32 R4, R4, 0x10, RZ ;  /* 0x0000001004047824 */ /* 0x004fca00078e00ff */
[----:B------:R-:W-:Y:S02]  /*f0d0*/  LOP3.LUT R4, R5, 0x70, R4, 0xf8, !PT ;  /* 0x0000007005047812 */ /* 0x000fe400078ef804 */
[----:B------:R-:W0:Y:S03]  /*f0e0*/  @P0 LDC R5, c[0x0][0x44c] ;  /* 0x00011300ff050b82 */ /* 0x000e260000000800 */
[----:B------:R-:W-:-:S04]  /*f0f0*/  IMAD R0, R17, 0x80, R4 ;  /* 0x0000008011007824 */ /* 0x000fc800078e0204 */
        /* <DEDUP_REMOVED lines=11> */
[----:B------:R-:W-:-:S05]  /*f1b0*/  SHF.R.S32.HI R4, RZ, 0x1f, R0 ;  /* 0x0000001fff047819 */ /* 0x000fca0000011400 */
[----:B------:R-:W-:Y:S02]  /*f1c0*/  IMAD R6, R4, UR4, RZ ;  /* 0x0000000404067c24 */ /* 0x000fe4000f8e02ff */
[C---:B------:R-:W-:Y:S01]  /*f1d0*/  IMAD.WIDE.U32 R4, R0.reuse, UR4, R2 ;  /* 0x0000000400047c25 */ /* 0x040fe2000f8e0002 */
        /* <DEDUP_REMOVED lines=11> */
[----:B------:R-:W0:Y:S02]  /*f290*/  S2R R4, SR_TID.X ;  /* 0x0000000000047919 */ /* 0x000e240000002100 */
[----:B0-----:R-:W-:-:S04]  /*f2a0*/  LOP3.LUT R4, R4, 0x7f, RZ, 0xc0, !PT ;  /* 0x0000007f04047812 */ /* 0x001fc800078ec0ff */
[----:B------:R-:W-:Y:S02]  /*f2b0*/  SHF.R.U32.HI R5, RZ, 0x3, R4 ;  /* 0x00000003ff057819 */ /* 0x000fe40000011604 */
[----:B------:R-:W2:Y:S03]  /*f2c0*/  LDL.LU R4, [R1+0x34] ;  /* 0x0000340001047983 */ /* 0x000ea60000300800 */
[----:B------:R-:W-:Y:S01]  /*f2d0*/  IMAD R17, R17, 0x80, R5 ;  /* 0x0000008011117824 */ /* 0x000fe200078e0205 */
[----:B------:R-:W-:Y:S04]  /*f2e0*/  SHFL.IDX PT, R6, R3, 0x1, 0x181f ;  /* 0x00381f0003067f89 */ /* 0x000fe800000e0000 */
[----:B------:R-:W0:Y:S04]  /*f2f0*/  SHFL.IDX PT, R5, R3, RZ, 0x181f ;  /* 0x00181fff03057589 */ /* 0x000e2800000e0000 */
[----:B------:R-:W-:Y:S01]  /*f300*/  SHFL.IDX PT, R8, R0, 0x1, 0x181f ;  /* 0x00381f0000087f89 */ /* 0x000fe200000e0000 */
[----:B--2---:R-:W-:-:S02]  /*f310*/  IMAD R2, R4, R7, RZ ;  /* 0x0000000704027224 */ /* 0x004fc400078e02ff */
[----:B------:R-:W-:-:S03]  /*f320*/  VIADD R4, R17, 0x10 ;  /* 0x0000001011047836 */ /* 0x000fc60000000000 */
[-C--:B------:R-:W-:Y:S02]  /*f330*/  ISETP.GE.AND P4, PT, R17, R2.reuse, PT ;  /* 0x000000021100720c */ /* 0x080fe40003f86270 */
[----:B------:R-:W-:Y:S02]  /*f340*/  ISETP.GE.AND P3, PT, R4, R2, PT ;  /* 0x000000020400720c */ /* 0x000fe40003f66270 */
[----:B------:R-:W1:Y:S09]  /*f350*/  SHFL.IDX PT, R4, R0, RZ, 0x181f ;  /* 0x00181fff00047589 */ /* 0x000e7200000e0000 */
[----:B0-----:R-:W-:-:S05]  /*f360*/  @!P4 LEA R5, P5, R10, R5, 0x1 ;  /* 0x000000050a05c211 */ /* 0x001fca00078a08ff */
[----:B-1----:R-:W-:Y:S01]  /*f370*/  @!P4 IMAD.X R4, RZ, RZ, R4, P5 ;  /* 0x000000ffff04c224 */ /* 0x002fe200028e0604 */
[----:B------:R-:W-:-:S04]  /*f380*/  @!P3 LEA R7, P5, R10, R6, 0x1 ;  /* 0x000000060a07b211 */ /* 0x000fc800078a08ff */
        /* <DEDUP_REMOVED lines=9> */
[----:B------:R-:W0:Y:S04]  /*f420*/  SHFL.IDX PT, R7, R3, 0x2, 0x181f ;  /* 0x00581f0003077f89 */ /* 0x000e2800000e0000 */
[----:B------:R-:W-:Y:S04]  /*f430*/  @!P3 LDGSTS.E.BYPASS.LTC128B.128 [R9+0x10c00], desc[UR56][R4.64], !P2 ;  /* 0x10c000000409bfae */ /* 0x000fe8000d101d78 */
[----:B------:R-:W-:Y:S04]  /*f440*/  @!P3 LDGSTS.E.BYPASS.LTC128B.128 [R9+0x14c00], desc[UR56][R4.64+0x80], !P1 ;  /* 0x14c000800409bfae */ /* 0x000fe8000c901d78 */
[----:B------:R1:W-:Y:S04]  /*f450*/  @!P3 LDGSTS.E.BYPASS.LTC128B.128 [R9+0x18c00], desc[UR56][R4.64+0x100], !P0 ;  /* 0x18c001000409bfae */ /* 0x0003e8000c101d78 */
[----:B------:R-:W2:Y:S01]  /*f460*/  SHFL.IDX PT, R6, R0, 0x2, 0x181f ;  /* 0x00581f0000067f89 */ /* 0x000ea200000e0000 */
[----:B-1----:R-:W-:-:S05]  /*f470*/  VIADD R4, R17, 0x20 ;  /* 0x0000002011047836 */ /* 0x002fca0000000000 */
[----:B------:R-:W-:-:S13]  /*f480*/  ISETP.GE.AND P3, PT, R4, R2, PT ;  /* 0x000000020400720c */ /* 0x000fda0003f66270 */
[----:B0-----:R-:W-:-:S05]  /*f490*/  @!P3 LEA R7, P4, R10, R7, 0x1 ;  /* 0x000000070a07b211 */ /* 0x001fca00078808ff */
[----:B--2---:R-:W-:-:S04]  /*f4a0*/  @!P3 IMAD.X R4, RZ, RZ, R6, P4 ;  /* 0x000000ffff04b224 */ /* 0x004fc800020e0606 */
[----:B------:R-:W-:Y:S02]  /*f4b0*/  @!P3 IMAD.MOV.U32 R5, RZ, RZ, R4 ;  /* 0x000000ffff05b224 */ /* 0x000fe400078e0004 */
[----:B------:R-:W-:-:S05]  /*f4c0*/  @!P3 IMAD.MOV.U32 R4, RZ, RZ, R7 ;  /* 0x000000ffff04b224 */ /* 0x000fca00078e0007 */
        /* <DEDUP_REMOVED lines=27> */
[----:B0-----:R-:W-:-:S02]  /*f680*/  IADD3 R4, R17, 0x50, RZ ;  /* 0x0000005011047810 */ /* 0x001fc40007ffe0ff */
[----:B------:R-:W0:Y:S02]  /*f690*/  SHFL.IDX PT, R5, R3, 0x5, 0x181f ;  /* 0x00b81f0003057f89 */ /* 0x000e2400000e0000 */
        /* <DEDUP_REMOVED lines=24> */
.L_x_2653:
        /* <DEDUP_REMOVED lines=12> */
.L_x_2536:
[----:B------:R-:W-:Y:S05]  /*f8e0*/  BSYNC B0 ;  /* 0x0000000000007941 */ /* 0x000fea0003800000 */
.L_x_2535:
[----:B012---:R-:W2:Y:S01]  /*f8f0*/  LDL R9, [R1+0x4] ;  /* 0x0000040001097983 */ /* 0x007ea20000100800 */
[----:B------:R-:W-:Y:S01]  /*f900*/  PLOP3.LUT P0, PT, PT, PT, PT, 0x80, 0x0 ;  /* 0x000000000000781c */ /* 0x000fe20003f0f070 */
[----:B------:R-:W-:Y:S01]  /*f910*/  NOP ;  /* 0x0000000000007918 */ /* 0x000fe20000000000 */
[----:B--2---:R-:W-:-:S11]  /*f920*/  VIADD R6, R9, 0x34800 ;  /* 0x0003480009067836 */ /* 0x004fd60000000000 */
.L_x_2537:
        /* <DEDUP_REMOVED lines=19> */
.L_x_2654:
[----:B------:R-:W-:Y:S05]  /*fa60*/  BSYNC B0 ;  /* 0x0000000000007941 */ /* 0x000fea0003800000 */
.L_x_2538:
[----:B0-----:R-:W2:Y:S01]  /*fa70*/  LDL R2, [R1+0x2c] ;  /* 0x00002c0001027983 */ /* 0x001ea20000100800 */
[----:B------:R-:W-:Y:S01]  /*fa80*/  BSSY B0, `(.L_x_2540) ;  /* 0x000021f000007945 */ /* 0x000fe20003800000 */
[----:B--2---:R-:W-:-:S13]  /*fa90*/  ISETP.GE.AND P0, PT, R2, 0x2, PT ;  /* 0x000000020200780c */ /* 0x004fda0003f06270 */
[----:B------:R-:W-:Y:S05]  /*faa0*/  @!P0 BRA `(.L_x_2541) ;  /* 0x0000002000708947 */ /* 0x000fea0003800000 */
[C---:B------:R-:W-:Y:S01]  /*fab0*/  LOP3.LUT R0, R2.reuse, 0x1, RZ, 0xc0, !PT ;  /* 0x0000000102007812 */ /* 0x040fe200078ec0ff */
[----:B------:R-:W-:Y:S01]  /*fac0*/  VIADD R4, R2, 0xfffffffe ;  /* 0xfffffffe02047836 */ /* 0x000fe20000000000 */
[----:B------:R-:W-:Y:S02]  /*fad0*/  BSSY B2, `(.L_x_2542) ;  /* 0x00000b9000027945 */ /* 0x000fe40003800000 */
[----:B------:R-:W-:Y:S01]  /*fae0*/  ISETP.NE.U32.AND P0, PT, R0, 0x1, PT ;  /* 0x000000010000780c */ /* 0x000fe20003f05070 */
[----:B------:R-:W-:-:S12]  /*faf0*/  IMAD.MOV.U32 R0, RZ, RZ, R4 ;  /* 0x000000ffff007224 */ /* 0x000fd800078e0004 */
[----:B------:R-:W-:Y:S05]  /*fb00*/  @!P0 BRA `(.L_x_2543) ;  /* 0x0000000800d48947 */ /* 0x000fea0003800000 */
[----:B------:R-:W2:Y:S04]  /*fb10*/  LDL R5, [R1+0x20] ;  /* 0x0000200001057983 */ /* 0x000ea80000100800 */
[----:B------:R-:W3:Y:S04]  /*fb20*/  LDL R3, [R1+0x8] ;  /* 0x0000080001037983 */ /* 0x000ee80000100800 */
[----:B------:R-:W4:Y:S01]  /*fb30*/  LDL R2, [R1+0x14] ;  /* 0x0000140001027983 */ /* 0x000f220000100800 */
        /* <DEDUP_REMOVED lines=11> */
[----:B------:R-:W-:Y:S01]  /*fbf0*/  ISETP.NE.AND.EX P0, PT, RZ, UR5, PT, P0 ;  /* 0x00000005ff007c0c */ /* 0x000fe2000bf05300 */
[----:B------:R-:W-:-:S12]  /*fc00*/  IMAD.MOV.U32 R8, RZ, RZ, R4 ;  /* 0x000000ffff087224 */ /* 0x000fd800078e0004 */
[----:B0-----:R-:W-:Y:S05]  /*fc10*/  @!P0 BRA `(.L_x_2546) ;  /* 0x0000000000508947 */ /* 0x001fea0003800000 */
[----:B------:R-:W2:Y:S01]  /*fc20*/  LDL R10, [R1+0x1c] ;  /* 0x00001c00010a7983 */ /* 0x000ea20000100800 */
[----:B------:R-:W0:Y:S03]  /*fc30*/  LDC R5, c[0x0][0x43c] ;  /* 0x00010f00ff057b82 */ /* 0x000e260000000800 */
[----:B------:R-:W3:Y:S01]  /*fc40*/  LDL R7, [R1+0x10] ;  /* 0x0000100001077983 */ /* 0x000ee20000100800 */
[----:B------:R-:W-:Y:S01]  /*fc50*/  IMAD.MOV.U32 R0, RZ, RZ, R4 ;  /* 0x000000ffff007224 */ /* 0x000fe200078e0004 */
[----:B------:R-:W-:Y:S01]  /*fc60*/  ULDC.64 UR6, c[0x0][0x428] ;  /* 0x00010a0000067ab9 */ /* 0x000fe20000000a00 */
[----:B0-----:R-:W-:-:S13]  /*fc70*/  ISETP.NE.AND P0, PT, R5, 0x1, PT ;  /* 0x000000010500780c */ /* 0x001fda0003f05270 */
[----:B-----5:R-:W0:Y:S02]  /*fc80*/  @P0 LDC.64 R2, c[0x0][0x440] ;  /* 0x00011000ff020b82 */ /* 0x020e240000000a00 */
[----:B0-----:R-:W-:-:S05]  /*fc90*/  @P0 IMAD.HI.U32 R2, R4, R2, RZ ;  /* 0x0000000204020227 */ /* 0x001fca00078e00ff */
[----:B------:R-:W-:-:S04]  /*fca0*/  @P0 SHF.R.U32.HI R0, RZ, R3, R2 ;  /* 0x00000003ff000219 */ /* 0x000fc80000011602 */
[--C-:B------:R-:W-:Y:S01]  /*fcb0*/  SHF.R.S32.HI R3, RZ, 0x1f, R0.reuse ;  /* 0x0000001fff037819 */ /* 0x100fe20000011400 */
[----:B------:R-:W-:-:S04]  /*fcc0*/  IMAD.MOV R8, RZ, RZ, -R0 ;  /* 0x000000ffff087224 */ /* 0x000fc800078e0a00 */
[----:B------:R-:W-:Y:S02]  /*fcd0*/  IMAD R8, R5, R8, R4 ;  /* 0x0000000805087224 */ /* 0x000fe400078e0204 */
[----:B--2---:R-:W-:-:S04]  /*fce0*/  IMAD R2, R10, UR6, RZ ;  /* 0x000000060a027c24 */ /* 0x004fc8000f8e02ff */
[----:B---3--:R-:W-:Y:S02]  /*fcf0*/  IMAD R5, R7, UR7, R2 ;  /* 0x0000000707057c24 */ /* 0x008fe4000f8e0202 */
[----:B------:R-:W-:-:S04]  /*fd00*/  IMAD.MOV.U32 R2, RZ, RZ, R0 ;  /* 0x000000ffff027224 */ /* 0x000fc800078e0000 */
[----:B------:R-:W-:-:S04]  /*fd10*/  IMAD.WIDE.U32 R2, R7, UR6, R2 ;  /* 0x0000000607027c25 */ /* 0x000fc8000f8e0002 */
[----:B------:R-:W-:Y:S01]  /*fd20*/  IMAD.IADD R0, R5, 0x1, R3 ;  /* 0x0000000105007824 */ /* 0x000fe200078e0203 */
[----:B------:R-:W-:-:S04]  /*fd30*/  LEA R10, P0, R2, UR4, 0x2 ;  /* 0x00000004020a7c11 */ /* 0x000fc8000f8010ff */
[----:B------:R-:W-:-:S05]  /*fd40*/  LEA.HI.X R11, R2, UR5, R0, 0x2, P0 ;  /* 0x00000005020b7c11 */ /* 0x000fca00080f1400 */
[----:B------:R0:W5:Y:S04]  /*fd50*/  LDG.E R3, desc[UR56][R10.64] ;  /* 0x000000380a037981 */ /* 0x000168000c1e1900 */
.L_x_2546:
[----:B------:R-:W2:Y:S01]  /*fd60*/  LDL R0, [R1+0x4] ;  /* 0x0000040001007983 */ /* 0x000ea20000100800 */
[----:B------:R-:W-:Y:S01]  /*fd70*/  BSSY B3, `(.L_x_2547) ;  /* 0x0000005000037945 */ /* 0x000fe20003800000 */
[----:B--2---:R-:W-:Y:S02]  /*fd80*/  LEA R2, R9, R0, 0x3 ;  /* 0x0000000009027211 */ /* 0x004fe400078e18ff */
[----:B------:R-:W-:-:S04]  /*fd90*/  SHF.L.U32 R0, R12, 0x1f, RZ ;  /* 0x0000001f0c007819 */ /* 0x000fc800000006ff */
[----:B------:R-:W1:Y:S02]  /*fda0*/  SYNCS.PHASECHK.TRANS64.TRYWAIT P0, [R2+URZ+0x34840], R0 ;  /* 0x03484000020075a7 */ /* 0x000e64000800017f */
[----:B-1----:R-:W-:Y:S05]  /*fdb0*/  @!P0 BRA `(.L_x_2548) ;  /* 0x00000044003c8947 */ /* 0x002fea0003800000 */
.L_x_2655:
[----:B------:R-:W-:Y:S05]  /*fdc0*/  BSYNC B3 ;  /* 0x0000000000037941 */ /* 0x000fea0003800000 */
.L_x_2547:
[----:B------:R-:W2:Y:S01]  /*fdd0*/  S2R R5, SR_TID.X ;  /* 0x0000000000057919 */ /* 0x000ea20000002100 */
        /* <DEDUP_REMOVED lines=11> */
.L_x_2550:
[----:B------:R-:W-:Y:S05]  /*fe90*/  BSYNC B3 ;  /* 0x0000000000037941 */ /* 0x000fea0003800000 */
.L_x_2549:
        /* <DEDUP_REMOVED lines=13> */
.L_x_2551:
        /* <DEDUP_REMOVED lines=16> */
.L_x_2552:
        /* <DEDUP_REMOVED lines=15> */
.L_x_2553:
        /* <DEDUP_REMOVED lines=10> */
[----:B0-----:R-:W2:Y:S04]  /*10200*/  LDL.LU R10, [R1+0x14] ;  /* 0x00001400010a7983 */ /* 0x001ea80000300800 */
[----:B------:R-:W3:Y:S01]  /*10210*/  LDL R5, [R1+0x8] ;  /* 0x0000080001057983 */ /* 0x000ee20000100800 */
[----:B------:R-:W-:Y:S01]  /*10220*/  BSSY B3, `(.L_x_2554) ;  /* 0x0000005000037945 */ /* 0x000fe20003800000 */
[----:B--2---:R-:W-:Y:S01]  /*10230*/  SHF.L.U32 R0, R10, 0x1f, RZ ;  /* 0x0000001f0a007819 */ /* 0x004fe200000006ff */
[----:B---3--:R-:W-:-:S04]  /*10240*/  IMAD R2, R5, 0x8, R6 ;  /* 0x0000000805027824 */ /* 0x008fc800078e0206 */
[----:B------:R-:W0:Y:S02]  /*10250*/  SYNCS.PHASECHK.TRANS64.TRYWAIT P0, [R2+URZ+0x60], R0 ;  /* 0x00006000020075a7 */ /* 0x000e24000800017f */
[----:B0-----:R-:W-:Y:S05]  /*10260*/  @!P0 BRA `(.L_x_2555) ;  /* 0x0000004000248947 */ /* 0x001fea0003800000 */
.L_x_2656:
[----:B------:R-:W-:Y:S05]  /*10270*/  BSYNC B3 ;  /* 0x0000000000037941 */ /* 0x000fea0003800000 */
.L_x_2554:
        /* <DEDUP_REMOVED lines=14> */
.L_x_2557:
[----:B------:R-:W-:Y:S05]  /*10360*/  BSYNC B3 ;  /* 0x0000000000037941 */ /* 0x000fea0003800000 */
.L_x_2556:
[----:B------:R-:W2:Y:S04]  /*10370*/  LDL R7, [R1+0x18] ;  /* 0x0000180001077983 */ /* 0x000ea80000100800 */
[----:B0-----:R-:W2:Y:S01]  /*10380*/  LDL.LU R2, [R1+0xc] ;  /* 0x00000c0001027983 */ /* 0x001ea20000300800 */
[----:B------:R-:W-:Y:S01]  /*10390*/  R2UR UR10, R13 ;  /* 0x000000000d0a72ca */ /* 0x000fe200000e0000 */
[C-C-:B-----5:R-:W-:Y:S01]  /*103a0*/  IMAD R5, R15.reuse, 0x8, R17.reuse ;  /* 0x000000080f057824 */ /* 0x160fe200078e0211 */
[----:B------:R-:W-:Y:S01]  /*103b0*/  R2UR UR6, R10 ;  /* 0x000000000a0672ca */ /* 0x000fe200000e0000 */
[----:B------:R-:W-:Y:S01]  /*103c0*/  IMAD R0, R15, 0x8000, R17 ;  /* 0x000080000f007824 */ /* 0x000fe200078e0211 */
[----:B------:R-:W-:Y:S01]  /*103d0*/  R2UR UR7, R11 ;  /* 0x000000000b0772ca */ /* 0x000fe200000e0000 */
[----:B------:R-:W-:Y:S01]  /*103e0*/  UIADD3 UR4, UP0, UR38, 0x470, URZ ;  /* 0x0000047026047890 */ /* 0x000fe2000ff1e03f */
[----:B------:R-:W-:-:S02]  /*103f0*/  PLOP3.LUT P0, PT, PT, PT, PT, 0x80, 0x0 ;  /* 0x000000000000781c */ /* 0x000fc40003f0f070 */
[----:B------:R-:W-:Y:S01]  /*10400*/  IADD3 R5, R5, 0x34850, RZ ;  /* 0x0003485005057810 */ /* 0x000fe20007ffe0ff */
[----:B------:R-:W-:Y:S01]  /*10410*/  UIADD3.X UR5, URZ, UR39, URZ, UP0, !UPT ;  /* 0x000000273f057290 */ /* 0x000fe200087fe43f */
[----:B--2---:R-:W-:Y:S02]  /*10420*/  IMAD R2, R2, 0x80, R7 ;  /* 0x0000008002027824 */ /* 0x004fe400078e0207 */
[----:B------:R-:W-:-:S09]  /*10430*/  VIADD R7, R0, 0x400 ;  /* 0x0000040000077836 */ /* 0x000fd20000000000 */
.L_x_2558:
        /* <DEDUP_REMOVED lines=16> */
.L_x_2559:
        /* <DEDUP_REMOVED lines=13> */
.L_x_2545:
[----:B------:R-:W-:Y:S05]  /*10610*/  BSYNC B1 ;  /* 0x0000000000017941 */ /* 0x000fea0003800000 */
.L_x_2544:
[----:B------:R-:W2:Y:S04]  /*10620*/  LDL.LU R0, [R1+0x2c] ;  /* 0x00002c0001007983 */ /* 0x000ea80000300800 */
[----:B------:R3:W-:Y:S04]  /*10630*/  STL [R1+0x8], R9 ;  /* 0x0000080901007387 */ /* 0x0007e80000100800 */
[----:B------:R3:W-:Y:S02]  /*10640*/  STL [R1+0x14], R12 ;  /* 0x0000140c01007387 */ /* 0x0007e40000100800 */
[----:B--23--:R-:W-:-:S07]  /*10650*/  VIADD R0, R0, 0xfffffffd ;  /* 0xfffffffd00007836 */ /* 0x00cfce0000000000 */
.L_x_2543:
[----:B------:R-:W-:Y:S05]  /*10660*/  BSYNC B2 ;  /* 0x0000000000027941 */ /* 0x000fea0003800000 */
.L_x_2542:
[----:B------:R-:W-:-:S13]  /*10670*/  ISETP.NE.AND P0, PT, R4, RZ, PT ;  /* 0x000000ff0400720c */ /* 0x000fda0003f05270 */
[----:B------:R-:W-:Y:S05]  /*10680*/  @!P0 BRA `(.L_x_2541) ;  /* 0x0000001400788947 */ /* 0x000fea0003800000 */
[----:B0-----:R0:W5:Y:S02]  /*10690*/  LDL R8, [R1] ;  /* 0x0000000001087983 */ /* 0x0011640000100800 */
.L_x_2592:
        /* <DEDUP_REMOVED lines=18> */
[----:B-----5:R-:W3:Y:S01]  /*107c0*/  LDC R8, c[0x0][0x43c] ;  /* 0x00010f00ff087b82 */ /* 0x020ee20000000800 */
[----:B------:R-:W-:Y:S02]  /*107d0*/  ULDC.64 UR6, c[0x0][0x428] ;  /* 0x00010a0000067ab9 */ /* 0x000fe40000000a00 */
[----:B------:R-:W4:Y:S01]  /*107e0*/  LDL R9, [R1+0x10] ;  /* 0x0000100001097983 */ /* 0x000f220000100800 */
        /* <DEDUP_REMOVED lines=15> */
.L_x_2562:
[----:B------:R-:W3:Y:S01]  /*108e0*/  LDL R2, [R1+0x4] ;  /* 0x0000040001027983 */ /* 0x000ee20000100800 */
[----:B------:R-:W-:Y:S01]  /*108f0*/  BSSY B2, `(.L_x_2563) ;  /* 0x0000005000027945 */ /* 0x000fe20003800000 */
[----:B---3--:R-:W-:Y:S01]  /*10900*/  IMAD R3, R4, 0x8, R2 ;  /* 0x0000000804037824 */ /* 0x008fe200078e0202 */
[----:B------:R-:W-:-:S04]  /*10910*/  SHF.L.U32 R2, R5, 0x1f, RZ ;  /* 0x0000001f05027819 */ /* 0x000fc800000006ff */
[----:B------:R-:W3:Y:S02]  /*10920*/  SYNCS.PHASECHK.TRANS64.TRYWAIT P0, [R3+URZ+0x34840], R2 ;  /* 0x03484002030075a7 */ /* 0x000ee4000800017f */
[----:B---3--:R-:W-:Y:S05]  /*10930*/  @!P0 BRA `(.L_x_2564) ;  /* 0x0000003800848947 */ /* 0x008fea0003800000 */
.L_x_2657:
[----:B------:R-:W-:Y:S05]  /*10940*/  BSYNC B2 ;  /* 0x0000000000027941 */ /* 0x000fea0003800000 */
.L_x_2563:
        /* <DEDUP_REMOVED lines=12> */
.L_x_2566:
[----:B------:R-:W-:Y:S05]  /*10a10*/  BSYNC B2 ;  /* 0x0000000000027941 */ /* 0x000fea0003800000 */
.L_x_2565:
        /* <DEDUP_REMOVED lines=13> */
.L_x_2567:
        /* <DEDUP_REMOVED lines=16> */
.L_x_2568:
        /* <DEDUP_REMOVED lines=15> */
.L_x_2569:
        /* <DEDUP_REMOVED lines=17> */
.L_x_2658:
[----:B------:R-:W-:Y:S05]  /*10df0*/  BSYNC B2 ;  /* 0x0000000000027941 */ /* 0x000fea0003800000 */
.L_x_2570:
        /* <DEDUP_REMOVED lines=11> */
.L_x_2573:
[----:B------:R-:W-:Y:S05]  /*10eb0*/  BSYNC B2 ;  /* 0x0000000000027941 */ /* 0x000fea0003800000 */
.L_x_2572:
        /* <DEDUP_REMOVED lines=14> */
.L_x_2574:
        /* <DEDUP_REMOVED lines=16> */
.L_x_2575:
        /* <DEDUP_REMOVED lines=13> */
.L_x_2561:
[----:B------:R-:W-:Y:S05]  /*11170*/  BSYNC B1 ;  /* 0x0000000000017941 */ /* 0x000fea0003800000 */
.L_x_2560:
        /* <DEDUP_REMOVED lines=35> */
.L_x_2578:
[----:B------:R-:W4:Y:S01]  /*113b0*/  LDL R2, [R1+0x4] ;  /* 0x0000040001027983 */ /* 0x000f220000100800 */
[----:B------:R-:W-:Y:S01]  /*113c0*/  SHF.L.U32 R3, R10, 0x1f, RZ ;  /* 0x0000001f0a037819 */ /* 0x000fe200000006ff */
[----:B------:R-:W-:Y:S01]  /*113d0*/  BSSY B2, `(.L_x_2579) ;  /* 0x0000004000027945 */ /* 0x000fe20003800000 */
[----:B----4-:R-:W-:-:S04]  /*113e0*/  IMAD R2, R11, 0x8, R2 ;  /* 0x000000080b027824 */ /* 0x010fc800078e0202 */
[----:B------:R-:W4:Y:S02]  /*113f0*/  SYNCS.PHASECHK.TRANS64.TRYWAIT P0, [R2+URZ+0x34840], R3 ;  /* 0x03484003020075a7 */ /* 0x000f24000800017f */
[----:B----4-:R-:W-:Y:S05]  /*11400*/  @!P0 BRA `(.L_x_2580) ;  /* 0x0000002c00f88947 */ /* 0x010fea0003800000 */
.L_x_2659:
[----:B------:R-:W-:Y:S05]  /*11410*/  BSYNC B2 ;  /* 0x0000000000027941 */ /* 0x000fea0003800000 */
.L_x_2579:
        /* <DEDUP_REMOVED lines=12> */
.L_x_2582:
[----:B------:R-:W-:Y:S05]  /*114e0*/  BSYNC B2 ;  /* 0x0000000000027941 */ /* 0x000fea0003800000 */
.L_x_2581:
[----:B------:R-:W2:Y:S04]  /*114f0*/  LDL R9, [R1+0x8] ;  /* 0x0000080001097983 */ /* 0x000ea80000100800 */
[----:B---3--:R-:W3:Y:S04]  /*11500*/  LDL R10, [R1+0x4] ;  /* 0x00000400010a7983 */ /* 0x008ee80000100800 */
[----:B----4-:R-:W4:Y:S01]  /*11510*/  LDL R2, [R1+0x18] ;  /* 0x0000180001027983 */ /* 0x010f220000100800 */
[----:B------:R-:W-:-:S04]  /*11520*/  MOV R12, RZ ;  /* 0x000000ff000c7202 */ /* 0x000fc80000000f00 */
        /* <DEDUP_REMOVED lines=11> */
.L_x_2583:
        /* <DEDUP_REMOVED lines=16> */
.L_x_2584:
        /* <DEDUP_REMOVED lines=15> */
.L_x_2585:
        /* <DEDUP_REMOVED lines=15> */
.L_x_2660:
[----:B------:R-:W-:Y:S05]  /*118c0*/  BSYNC B2 ;  /* 0x0000000000027941 */ /* 0x000fea0003800000 */
.L_x_2586:
        /* <DEDUP_REMOVED lines=11> */
.L_x_2589:
[----:B------:R-:W-:Y:S05]  /*11980*/  BSYNC B2 ;  /* 0x0000000000027941 */ /* 0x000fea0003800000 */
.L_x_2588:
        /* <DEDUP_REMOVED lines=13> */
.L_x_2590:
        /* <DEDUP_REMOVED lines=16> */
.L_x_2591:
        /* <DEDUP_REMOVED lines=13> */
.L_x_2577:
[----:B------:R-:W-:Y:S05]  /*11c30*/  BSYNC B1 ;  /* 0x0000000000017941 */ /* 0x000fea0003800000 */
.L_x_2576:
[C---:B------:R-:W-:Y:S02]  /*11c40*/  ISETP.GT.AND P0, PT, R0.reuse, 0x1, PT ;  /* 0x000000010000780c */ /* 0x040fe40003f04270 */
[----:B------:R-:W-:-:S11]  /*11c50*/  IADD3 R0, R0, -0x2, RZ ;  /* 0xfffffffe00007810 */ /* 0x000fd60007ffe0ff */
[----:B------:R-:W-:Y:S05]  /*11c60*/  @P0 BRA `(.L_x_2592) ;  /* 0xffffffe8008c0947 */ /* 0x000fea000383ffff */
.L_x_2541:
[----:B------:R-:W-:Y:S05]  /*11c70*/  BSYNC B0 ;  /* 0x0000000000007941 */ /* 0x000fea0003800000 */
.L_x_2540:
        /* <DEDUP_REMOVED lines=8> */
[----:B------:R-:W0:Y:S02]  /*11d00*/  FLO.U32 R0, UR4 ;  /* 0x0000000400007d00 */ /* 0x000e2400080e0000 */
        /* <DEDUP_REMOVED lines=8> */
.L_x_2594:
[----:B------:R-:W-:Y:S05]  /*11d90*/  BSYNC B0 ;  /* 0x0000000000007941 */ /* 0x000fea0003800000 */
.L_x_2593:
        /* <DEDUP_REMOVED lines=13> */
.L_x_2661:
[----:B------:R-:W-:Y:S05]  /*11e70*/  BSYNC B1 ;  /* 0x0000000000017941 */ /* 0x000fea0003800000 */
.L_x_2597:
        /* <DEDUP_REMOVED lines=9> */
.L_x_2600:
[----:B------:R-:W-:Y:S05]  /*11f10*/  BSYNC B1 ;  /* 0x0000000000017941 */ /* 0x000fea0003800000 */
.L_x_2599:
[----:B------:R-:W2:Y:S04]  /*11f20*/  LDL.LU R5, [R1+0x18] ;  /* 0x0000180001057983 */ /* 0x000ea80000300800 */
[----:B------:R-:W2:Y:S04]  /*11f30*/  LDL.LU R3, [R1+0xc] ;  /* 0x00000c0001037983 */ /* 0x000ea80000300800 */
[----:B------:R-:W3:Y:S04]  /*11f40*/  LDL R4, [R1+0x4] ;  /* 0x0000040001047983 */ /* 0x000ee80000100800 */
[----:B0-----:R-:W3:Y:S01]  /*11f50*/  LDL R2, [R1+0x8] ;  /* 0x0000080001027983 */ /* 0x001ee20000100800 */
        /* <DEDUP_REMOVED lines=10> */
.L_x_2601:
        /* <DEDUP_REMOVED lines=16> */
.L_x_2602:
        /* <DEDUP_REMOVED lines=11> */
.L_x_2596:
[----:B------:R-:W-:Y:S05]  /*121b0*/  BSYNC B0 ;  /* 0x0000000000007941 */ /* 0x000fea0003800000 */
.L_x_2595:
        /* <DEDUP_REMOVED lines=9> */
.L_x_2520:
[----:B------:R-:W-:Y:S05]  /*12250*/  BSYNC B7 ;  /* 0x0000000000077941 */ /* 0x000fea0003800000 */
.L_x_2518:
[----:B0-----:R-:W3:Y:S02]  /*12260*/  LDL R0, [R1+0x50] ;  /* 0x0000500001007983 */ /* 0x001ee40000100800 */
[----:B---3--:R-:W-:-:S13]  /*12270*/  ISETP.NE.AND P0, PT, R0, RZ, PT ;  /* 0x000000ff0000720c */ /* 0x008fda0003f05270 */
[----:B------:R-:W-:Y:S05]  /*12280*/  @!P0 BRA `(.L_x_2603) ;  /* 0x0000000000288947 */ /* 0x000fea0003800000 */
[----:B------:R-:W-:Y:S05]  /*12290*/  WARPSYNC.ALL ;  /* 0x0000000000007948 */ /* 0x000fea0003800000 */
[----:B------:R-:W0:Y:S08]  /*122a0*/  S2UR UR5, SR_CgaCtaId ;  /* 0x00000000000579c3 */ /* 0x000e300000008800 */
[----:B------:R-:W-:Y:S06]  /*122b0*/  BAR.SYNC.DEFER_BLOCKING 0x5, 0x180 ;  /* 0x0146000000007b1d */ /* 0x000fec0000010000 */
[----:B------:R-:W-:-:S02]  /*122c0*/  UMOV UR4, 0x400 ;  /* 0x0000040000047882 */ /* 0x000fc40000000000 */
[----:B0-----:R-:W-:-:S06]  /*122d0*/  ULEA UR4, UR5, UR4, 0x18 ;  /* 0x0000000405047291 */ /* 0x001fcc000f8ec03f */
[----:B------:R-:W-:-:S05]  /*122e0*/  IMAD.U32 R0, RZ, RZ, UR4 ;  /* 0x00000004ff007e24 */ /* 0x000fca000f8e00ff */
[----:B------:R0:W3:Y:S04]  /*122f0*/  LDS.128 R16, [R0+0x348d0] ;  /* 0x0348d00000107984 */ /* 0x0000e80000000c00 */
[----:B------:R0:W-:Y:S01]  /*12300*/  STL [R1+0x4], R0 ;  /* 0x0000040001007387 */ /* 0x0001e20000100800 */
[----:B------:R-:W-:Y:S06]  /*12310*/  BAR.ARV 0x4, 0x180 ;  /* 0x0106000000007b1d */ /* 0x000fec0000002000 */
[----:B------:R-:W-:Y:S05]  /*12320*/  BRA `(.L_x_2604) ;  /* 0x0000000800d87947 */ /* 0x000fea0003800000 */
.L_x_2603:
[----:B------:R-:W0:Y:S01]  /*12330*/  S2R R0, SR_TID.X ;  /* 0x0000000000007919 */ /* 0x000e220000002100 */
[----:B------:R-:W-:Y:S01]  /*12340*/  UMOV UR4, 0xffffffff ;  /* 0xffffffff00047882 */ /* 0x000fe20000000000 */
[----:B0-----:R-:W-:-:S04]  /*12350*/  LOP3.LUT R6, R0, 0x1f, RZ, 0xc0, !PT ;  /* 0x0000001f00067812 */ /* 0x001fc800078ec0ff */
[----:B------:R-:W-:Y:S01]  /*12360*/  ISETP.NE.AND P0, PT, R6, 0x1f, PT ;  /* 0x0000001f0600780c */ /* 0x000fe20003f05270 */
[----:B------:R-:W-:-:S12]  /*12370*/  BRA.DIV UR4, `(.L_x_2605) ;  /* 0x0000002204587947 */ /* 0x000fd8000b800000 */
[----:B------:R-:W-:Y:S01]  /*12380*/  IMAD.IADD R5, R19, 0x1, R6 ;  /* 0x0000000113057824 */ /* 0x000fe200078e0206 */
[----:B------:R-:W-:-:S04]  /*12390*/  ULDC UR4, c[0x0][0xc3c] ;  /* 0x00030f0000047ab9 */ /* 0x000fc80000000800 */
[----:B------:R-:W-:-:S13]  /*123a0*/  ISETP.GE.OR P1, PT, R5, UR4, !P0 ;  /* 0x0000000405007c0c */ /* 0x000fda000c726670 */
[----:B------:R-:W0:Y:S02]  /*123b0*/  @!P1 LDC.64 R2, c[0x0][0xc80] ;  /* 0x00032000ff029b82 */ /* 0x000e240000000a00 */
[----:B0-----:R-:W-:-:S06]  /*123c0*/  @!P1 IMAD.WIDE R2, R5, 0x4, R2 ;  /* 0x0000000405029825 */ /* 0x001fcc00078e0202 */
[----:B------:R0:W3:Y:S01]  /*123d0*/  @!P1 LDG.E R3, desc[UR56][R2.64] ;  /* 0x0000003802039981 */ /* 0x0000e2000c1e1900 */
[C---:B------:R-:W-:Y:S02]  /*123e0*/  ISETP.GE.U32.AND P2, PT, R6.reuse, 0x2, PT ;  /* 0x000000020600780c */ /* 0x040fe40003f46070 */
[C---:B------:R-:W-:Y:S01]  /*123f0*/  ISETP.GE.U32.AND P3, PT, R6.reuse, 0x4, PT ;  /* 0x000000040600780c */ /* 0x040fe20003f66070 */
[----:B------:R-:W-:Y:S01]  /*12400*/  SHFL.IDX PT, R0, R16, RZ, 0x1f ;  /* 0x00001fff10007589 */ /* 0x000fe200000e0000 */
[C---:B------:R-:W-:Y:S02]  /*12410*/  ISETP.GE.U32.AND P4, PT, R6.reuse, 0x8, PT ;  /* 0x000000080600780c */ /* 0x040fe40003f86070 */
[C---:B------:R-:W-:Y:S01]  /*12420*/  ISETP.GE.U32.AND P5, PT, R6.reuse, 0x10, PT ;  /* 0x000000100600780c */ /* 0x040fe20003fa6070 */
[----:B0-----:R-:W-:Y:S02]  /*12430*/  IMAD.MOV.U32 R2, RZ, RZ, RZ ;  /* 0x000000ffff027224 */ /* 0x001fe400078e00ff */
[----:B---3--:R-:W-:Y:S01]  /*12440*/  @!P1 IMAD.MOV.U32 R2, RZ, RZ, R3 ;  /* 0x000000ffff029224 */ /* 0x008fe200078e0003 */
[----:B------:R-:W-:-:S04]  /*12450*/  ISETP.NE.AND P1, PT, R6, RZ, PT ;  /* 0x000000ff0600720c */ /* 0x000fc80003f25270 */
[----:B------:R-:W0:Y:S02]  /*12460*/  SHFL.UP PT, R14, R2, 0x1, RZ ;  /* 0x04200000020e7989 */ /* 0x000e2400000e00ff */
[----:B0-----:R-:W-:-:S05]  /*12470*/  SEL R5, R14, RZ, P1 ;  /* 0x000000ff0e057207 */ /* 0x001fca0000800000 */
[----:B------:R-:W-:Y:S02]  /*12480*/  IMAD.IADD R3, R2, 0x1, R5 ;  /* 0x0000000102037824 */ /* 0x000fe400078e0205 */
[----:B------:R-:W-:Y:S04]  /*12490*/  SHFL.IDX PT, R5, R16, 0x1, 0x1f ;  /* 0x00201f0010057f89 */ /* 0x000fe800000e0000 */
        /* <DEDUP_REMOVED lines=12> */
[----:B------:R0:W3:Y:S02]  /*12560*/  SHFL.IDX PT, R16, R3, 0x1f, 0x1f ;  /* 0x03e01f0003107f89 */ /* 0x0000e400000e0000 */
.L_x_2671:
[----:B------:R-:W-:Y:S02]  /*12570*/  ULDC UR4, c[0x0][0xc38] ;  /* 0x00030e0000047ab9 */ /* 0x000fe40000000800 */
[----:B------:R-:W-:-:S04]  /*12580*/  IMAD.U32 R4, RZ, RZ, UR4 ;  /* 0x00000004ff047e24 */ /* 0x000fc8000f8e00ff */
[----:B---3--:R-:W-:-:S04]  /*12590*/  IMAD R16, R16, R4, RZ ;  /* 0x0000000410107224 */ /* 0x008fc800078e02ff */
[----:B------:R-:W-:-:S05]  /*125a0*/  IMAD.IADD R5, R5, 0x1, R16 ;  /* 0x0000000105057824 */ /* 0x000fca00078e0210 */
[----:B------:R-:W-:-:S13]  /*125b0*/  ISETP.GT.AND P6, PT, R5, R0, PT ;  /* 0x000000000500720c */ /* 0x000fda0003fc4270 */
[----:B------:R-:W-:Y:S05]  /*125c0*/  @P6 BRA `(.L_x_2606) ;  /* 0x00000000009c6947 */ /* 0x000fea0003800000 */
.L_x_2611:
[----:B------:R-:W3:Y:S01]  /*125d0*/  LDC R2, c[0x0][0xc3c] ;  /* 0x00030f00ff027b82 */ /* 0x000ee20000000800 */
[----:B------:R-:W-:-:S05]  /*125e0*/  VIADD R19, R19, 0x1f ;  /* 0x0000001f13137836 */ /* 0x000fca0000000000 */
[----:B---3--:R-:W-:-:S13]  /*125f0*/  ISETP.GE.AND P6, PT, R19, R2, PT ;  /* 0x000000021300720c */ /* 0x008fda0003fc6270 */
[----:B------:R-:W-:Y:S05]  /*12600*/  @P6 BRA `(.L_x_2607) ;  /* 0x0000000400d46947 */ /* 0x000fea0003800000 */
[----:B0-----:R-:W0:Y:S01]  /*12610*/  S2R R3, SR_TID.X ;  /* 0x0000000000037919 */ /* 0x001e220000002100 */
[----:B------:R-:W-:Y:S01]  /*12620*/  BSSY B0, `(.L_x_2608) ;  /* 0x0000009000007945 */ /* 0x000fe20003800000 */
[----:B0-----:R-:W-:-:S05]  /*12630*/  LOP3.LUT R3, R3, 0x1f, RZ, 0xc0, !PT ;  /* 0x0000001f03037812 */ /* 0x001fca00078ec0ff */
[----:B------:R-:W-:-:S05]  /*12640*/  IMAD.IADD R4, R19, 0x1, R3 ;  /* 0x0000000113047824 */ /* 0x000fca00078e0203 */
[----:B------:R-:W-:Y:S01]  /*12650*/  ISETP.GE.OR P6, PT, R4, R2, !P0 ;  /* 0x000000020400720c */ /* 0x000fe200047c6670 */
[----:B------:R-:W-:-:S12]  /*12660*/  IMAD.MOV.U32 R2, RZ, RZ, RZ ;  /* 0x000000ffff027224 */ /* 0x000fd800078e00ff */
[----:B------:R-:W-:Y:S05]  /*12670*/  @P6 BRA `(.L_x_2609) ;  /* 0x00000000000c6947 */ /* 0x000fea0003800000 */
[----:B------:R-:W0:Y:S02]  /*12680*/  LDC.64 R2, c[0x0][0xc80] ;  /* 0x00032000ff027b82 */ /* 0x000e240000000a00 */
[----:B0-----:R-:W-:-:S06]  /*12690*/  IMAD.WIDE R2, R4, 0x4, R2 ;  /* 0x0000000404027825 */ /* 0x001fcc00078e0202 */
[----:B------:R0:W5:Y:S02]  /*126a0*/  LDG.E R2, desc[UR56][R2.64] ;  /* 0x0000003802027981 */ /* 0x000164000c1e1900 */
.L_x_2609:
[----:B------:R-:W-:Y:S05]  /*126b0*/  BSYNC B0 ;  /* 0x0000000000007941 */ /* 0x000fea0003800000 */
.L_x_2608:
        /* <DEDUP_REMOVED lines=17> */
[----:B------:R0:W3:Y:S02]  /*127d0*/  SHFL.IDX PT, R16, R3, 0x1f, 0x1f ;  /* 0x03e01f0003107f89 */ /* 0x0000e400000e0000 */
.L_x_2679:
[----:B------:R-:W-:Y:S02]  /*127e0*/  ULDC UR4, c[0x0][0xc38] ;  /* 0x00030e0000047ab9 */ /* 0x000fe40000000800 */
[----:B------:R-:W-:-:S04]  /*127f0*/  IMAD.U32 R4, RZ, RZ, UR4 ;  /* 0x00000004ff047e24 */ /* 0x000fc8000f8e00ff */
[----:B---3--:R-:W-:-:S04]  /*12800*/  IMAD R16, R16, R4, RZ ;  /* 0x0000000410107224 */ /* 0x008fc800078e02ff */
[----:B------:R-:W-:-:S05]  /*12810*/  IMAD.IADD R5, R16, 0x1, R5 ;  /* 0x0000000110057824 */ /* 0x000fca00078e0205 */
[----:B------:R-:W-:-:S13]  /*12820*/  ISETP.GT.AND P6, PT, R5, R0, PT ;  /* 0x000000000500720c */ /* 0x000fda0003fc4270 */
[----:B------:R-:W-:Y:S05]  /*12830*/  @!P6 BRA `(.L_x_2611) ;  /* 0xfffffffc0064e947 */ /* 0x000fea000383ffff */
.L_x_2606:
[----:B------:R-:W-:Y:S01]  /*12840*/  IMAD.IADD R16, R5, 0x1, -R16 ;  /* 0x0000000105107824 */ /* 0x000fe200078e0a10 */
[----:B------:R-:W-:-:S03]  /*12850*/  UMOV UR4, 0xffffffff ;  /* 0xffffffff00047882 */ /* 0x000fc60000000000 */
[----:B------:R-:W-:-:S05]  /*12860*/  IMAD R5, R3, R4, R16 ;  /* 0x0000000403057224 */ /* 0x000fca00078e0210 */
[----:B------:R-:W-:Y:S01]  /*12870*/  ISETP.GT.AND P6, PT, R5, R0, PT ;  /* 0x000000000500720c */ /* 0x000fe20003fc4270 */
[----:B------:R-:W-:-:S12]  /*12880*/  BRA.DIV UR4, `(.L_x_2612) ;  /* 0x0000002604107947 */ /* 0x000fd8000b800000 */
[----:B------:R-:W-:-:S04]  /*12890*/  VOTE.ANY R5, PT, !P6 ;  /* 0x0000000000057806 */ /* 0x000fc800070e0100 */
[----:B------:R-:W3:Y:S02]  /*128a0*/  POPC R6, R5 ;  /* 0x0000000500067309 */ /* 0x000ee40000000000 */
[----:B---3--:R3:W0:Y:S02]  /*128b0*/  SHFL.IDX PT, R17, R2, R6, 0x1f ;  /* 0x00001f0602117589 */ /* 0x00862400000e0000 */
.L_x_2683:
[----:B------:R-:W-:Y:S01]  /*128c0*/  ISETP.NE.AND P0, PT, R5, RZ, PT ;  /* 0x000000ff0500720c */ /* 0x000fe20003f05270 */
[----:B------:R-:W-:-:S12]  /*128d0*/  IMAD.MOV.U32 R5, RZ, RZ, RZ ;  /* 0x000000ffff057224 */ /* 0x000fd800078e00ff */
[----:B------:R-:W-:Y:S05]  /*128e0*/  @!P0 BRA `(.L_x_2613) ;  /* 0x0000000000148947 */ /* 0x000fea0003800000 */
[----:B------:R-:W-:Y:S01]  /*128f0*/  UMOV UR4, 0xffffffff ;  /* 0xffffffff00047882 */ /* 0x000fe20000000000 */
[----:B------:R-:W-:Y:S02]  /*12900*/  VIADD R12, R6, 0xffffffff ;  /* 0xffffffff060c7836 */ /* 0x000fe40000000000 */
[----:B------:R-:W-:Y:S05]  /*12910*/  BRA.DIV UR4, `(.L_x_2614) ;  /* 0x0000002604347947 */ /* 0x000fea000b800000 */
[----:B0-----:R0:W0:Y:S02]  /*12920*/  SHFL.IDX PT, R3, R3, R12, 0x1f ;  /* 0x00001f0c03037589 */ /* 0x00102400000e0000 */
.L_x_2686:
[----:B0-----:R-:W-:-:S07]  /*12930*/  IMAD.MOV.U32 R5, RZ, RZ, R3 ;  /* 0x000000ffff057224 */ /* 0x001fce00078e0003 */
.L_x_2613:
[----:B0--3--:R-:W0:Y:S01]  /*12940*/  LDC.64 R2, c[0x0][0xc90] ;  /* 0x00032400ff027b82 */ /* 0x009e220000000a00 */
[----:B------:R-:W-:-:S05]  /*12950*/  IADD3 R19, R6, R19, RZ ;  /* 0x0000001306137210 */ /* 0x000fca0007ffe0ff */
[----:B0-----:R-:W-:-:S05]  /*12960*/  IMAD.WIDE R2, R19, 0x4, R2 ;  /* 0x0000000413027825 */ /* 0x001fca00078e0202 */
[----:B--2-4-:R-:W2:Y:S01]  /*12970*/  LDG.E R7, desc[UR56][R2.64] ;  /* 0x0000003802077981 */ /* 0x014ea2000c1e1900 */
[----:B------:R-:W-:-:S04]  /*12980*/  IMAD R16, R5, R4, R16 ;  /* 0x0000000405107224 */ /* 0x000fc800078e0210 */
[----:B------:R-:W-:Y:S02]  /*12990*/  IMAD.IADD R0, R0, 0x1, -R16 ;  /* 0x0000000100007824 */ /* 0x000fe400078e0a10 */
[----:B--2---:R-:W-:-:S05]  /*129a0*/  IMAD R6, R17, R7, RZ ;  /* 0x0000000711067224 */ /* 0x004fca00078e02ff */
[----:B-----5:R-:W-:-:S04]  /*129b0*/  IABS R8, R6 ;  /* 0x0000000600087213 */ /* 0x020fc80000000000 */
        /* <DEDUP_REMOVED lines=44> */
[----:B------:R-:W-:Y:S01]  /*12c80*/  @!P1 IMAD.IADD R3, R3, 0x1, -R7 ;  /* 0x0000000103039824 */ /* 0x000fe200078e0a07 */
[----:B------:R-:W-:Y:S02]  /*12c90*/  @!P1 IADD3 R2, R2, 0x1, RZ ;  /* 0x0000000102029810 */ /* 0x000fe40007ffe0ff */
        /* <DEDUP_REMOVED lines=12> */
.L_x_2607:
[----:B------:R-:W-:Y:S01]  /*12d60*/  UMOV UR4, URZ ;  /* 0x0000003f00047c82 */ /* 0x000fe20008000000 */
[----:B------:R-:W-:Y:S01]  /*12d70*/  UMOV UR5, URZ ;  /* 0x0000003f00057c82 */ /* 0x000fe20008000000 */
[----:B------:R-:W-:Y:S01]  /*12d80*/  ULDC UR6, c[0x0][0xc3c] ;  /* 0x00030f0000067ab9 */ /* 0x000fe20000000800 */
[----:B------:R-:W-:Y:S02]  /*12d90*/  IMAD.MOV.U32 R16, RZ, RZ, R0 ;  /* 0x000000ffff107224 */ /* 0x000fe400078e0000 */
[----:B------:R-:W-:Y:S02]  /*12da0*/  IMAD.U32 R17, RZ, RZ, UR4 ;  /* 0x00000004ff117e24 */ /* 0x000fe4000f8e00ff */
[----:B------:R-:W-:Y:S02]  /*12db0*/  IMAD.U32 R18, RZ, RZ, UR5 ;  /* 0x00000005ff127e24 */ /* 0x000fe4000f8e00ff */
[----:B------:R-:W-:-:S07]  /*12dc0*/  IMAD.U32 R19, RZ, RZ, UR6 ;  /* 0x00000006ff137e24 */ /* 0x000fce000f8e00ff */
.L_x_2615:
        /* <DEDUP_REMOVED lines=12> */
.L_x_2604:
[----:B------:R-:W-:Y:S02]  /*12e90*/  ULDC UR4, c[0x0][0xc3c] ;  /* 0x00030f0000047ab9 */ /* 0x000fe40000000800 */
[----:B---3--:R-:W-:-:S13]  /*12ea0*/  ISETP.GE.AND P0, PT, R19, UR4, PT ;  /* 0x0000000413007c0c */ /* 0x008fda000bf06270 */
[----:B------:R-:W-:Y:S05]  /*12eb0*/  @!P0 BRA `(.L_x_2616) ;  /* 0xffffffa800d48947 */ /* 0x000fea000383ffff */
[----:B------:R-:W-:Y:S05]  /*12ec0*/  BSYNC B8 ;  /* 0x0000000000087941 */ /* 0x000fea0003800000 */
.L_x_2514:
[----:B0-----:R-:W3:Y:S01]  /*12ed0*/  LDL.LU R0, [R1+0x48] ;  /* 0x0000480001007983 */ /* 0x001ee20000300800 */
[----:B------:R-:W-:Y:S01]  /*12ee0*/  BSSY B0, `(.L_x_2617) ;  /* 0x000000b000007945 */ /* 0x000fe20003800000 */
[----:B------:R-:W0:Y:S01]  /*12ef0*/  S2R R5, SR_CgaCtaId ;  /* 0x0000000000057919 */ /* 0x000e220000008800 */
[----:B---3--:R-:W-:-:S05]  /*12f00*/  VIADD R0, R0, 0x1 ;  /* 0x0000000100007836 */ /* 0x008fca0000000000 */
[----:B------:R-:W-:-:S04]  /*12f10*/  LEA.HI R2, R0, R0, RZ, 0x1 ;  /* 0x0000000000027211 */ /* 0x000fc800078f08ff */
[----:B------:R-:W-:-:S05]  /*12f20*/  LOP3.LUT R3, R2, 0xfffffffe, RZ, 0xc0, !PT ;  /* 0xfffffffe02037812 */ /* 0x000fca00078ec0ff */
[----:B------:R-:W-:Y:S01]  /*12f30*/  IMAD.IADD R3, R0, 0x1, -R3 ;  /* 0x0000000100037824 */ /* 0x000fe200078e0a03 */
[----:B------:R-:W-:-:S04]  /*12f40*/  MOV R0, 0x400 ;  /* 0x0000040000007802 */ /* 0x000fc80000000f00 */
[----:B0-----:R-:W-:Y:S02]  /*12f50*/  LEA R0, R5, R0, 0x18 ;  /* 0x0000000005007211 */ /* 0x001fe400078ec0ff */
[----:B------:R-:W-:-:S04]  /*12f60*/  SHF.L.U32 R3, R3, 0x1f, RZ ;  /* 0x0000001f03037819 */ /* 0x000fc800000006ff */
[----:B------:R-:W0:Y:S02]  /*12f70*/  SYNCS.PHASECHK.TRANS64.TRYWAIT P0, [R0+URZ+0x34820], R3 ;  /* 0x03482003000075a7 */ /* 0x000e24000800017f */
[----:B0-----:R-:W-:Y:S05]  /*12f80*/  @!P0 BRA `(.L_x_2618) ;  /* 0x0000001c00c08947 */ /* 0x001fea0003800000 */
.L_x_2687:
[----:B------:R-:W-:Y:S05]  /*12f90*/  BSYNC B0 ;  /* 0x0000000000007941 */ /* 0x000fea0003800000 */
.L_x_2617:
[----:B------:R-:W-:-:S03]  /*12fa0*/  UMOV UR4, 0xffffffff ;  /* 0xffffffff00047882 */ /* 0x000fc60000000000 */
[----:B------:R-:W-:Y:S05]  /*12fb0*/  BRA.DIV UR4, `(.L_x_2619) ;  /* 0x0000001e04c87947 */ /* 0x000fea000b800000 */
[----:B------:R-:W3:Y:S02]  /*12fc0*/  S2R R2, SR_TID.X ;  /* 0x0000000000027919 */ /* 0x000ee40000002100 */
[----:B---3--:R-:W-:-:S04]  /*12fd0*/  SHF.R.U32.HI R2, RZ, 0x5, R2 ;  /* 0x00000005ff027819 */ /* 0x008fc80000011602 */
[----:B------:R-:W-:-:S05]  /*12fe0*/  LOP3.LUT R2, R2, 0x3, RZ, 0xc0, !PT ;  /* 0x0000000302027812 */ /* 0x000fca00078ec0ff */
[----:B------:R3:W0:Y:S02]  /*12ff0*/  SHFL.IDX PT, R14, R2, RZ, 0x1f ;  /* 0x00001fff020e7589 */ /* 0x00062400000e0000 */
.L_x_2690:
[----:B0-----:R-:W-:Y:S01]  /*13000*/  ISETP.NE.AND P0, PT, R14, RZ, PT ;  /* 0x000000ff0e00720c */ /* 0x001fe20003f05270 */
[----:B------:R-:W-:-:S12]  /*13010*/  BSSY B0, `(.L_x_2620) ;  /* 0x0000027000007945 */ /* 0x000fd80003800000 */
[----:B------:R-:W-:Y:S05]  /*13020*/  @P0 BRA `(.L_x_2621) ;  /* 0x0000000000940947 */ /* 0x000fea0003800000 */
[----:B------:R-:W-:-:S03]  /*13030*/  UMOV UR4, 0xffffffff ;  /* 0xffffffff00047882 */ /* 0x000fc60000000000 */
[----:B------:R-:W-:Y:S05]  /*13040*/  BRA.DIV UR4, `(.L_x_2622) ;  /* 0x0000001e04d87947 */ /* 0x000fea000b800000 */
[----:B------:R-:W-:-:S13]  /*13050*/  ELECT P6, URZ, PT ;  /* 0x00000000003f782f */ /* 0x000fda00038c0000 */
.L_x_2693:
[----:B------:R-:W-:Y:S05]  /*13060*/  @!P6 BRA `(.L_x_2621) ;  /* 0x000000000084e947 */ /* 0x000fea0003800000 */
[----:B---3--:R-:W3:Y:S02]  /*13070*/  LDL.LU R2, [R1+0x54] ;  /* 0x0000540001027983 */ /* 0x008ee40000300800 */
[----:B---3--:R-:W-:-:S04]  /*13080*/  LOP3.LUT R2, R2, 0x2, RZ, 0xfc, !PT ;  /* 0x0000000202027812 */ /* 0x008fc800078efcff */
[----:B------:R-:W-:-:S13]  /*13090*/  ISETP.NE.AND P2, PT, R2, 0x3, PT ;  /* 0x000000030200780c */ /* 0x000fda0003f45270 */
[----:B------:R-:W-:Y:S05]  /*130a0*/  @!P2 BRA `(.L_x_2623) ;  /* 0x000000000004a947 */ /* 0x000fea0003800000 */
[----:B------:R-:W-:Y:S01]  /*130b0*/  BPT.TRAP 0x1 ;  /* 0x000000040000795c */ /* 0x000fe20000300000 */
.L_x_2623:
[----:B------:R-:W3:Y:S04]  /*130c0*/  LDL R3, [R1+0x8] ;  /* 0x0000080001037983 */ /* 0x000ee80000100800 */
[----:B--2-4-:R-:W2:Y:S01]  /*130d0*/  LDL.LU R7, [R1+0x14] ;  /* 0x0000140001077983 */ /* 0x014ea20000300800 */
[----:B------:R-:W-:-:S04]  /*130e0*/  VIADD R2, R0, 0x34840 ;  /* 0x0003484000027836 */ /* 0x000fc80000000000 */
[C---:B---3--:R-:W-:Y:S02]  /*130f0*/  IMAD R6, R3.reuse, 0x8, R2 ;  /* 0x0000000803067824 */ /* 0x048fe400078e0202 */
        /* <DEDUP_REMOVED lines=10> */
.L_x_2694:
[----:B------:R-:W2:Y:S02]  /*131a0*/  SYNCS.PHASECHK.TRANS64.TRYWAIT P0, [R7+URZ], R2 ;  /* 0x00000002070075a7 */ /* 0x000ea4000800017f */
[----:B--2---:R-:W-:Y:S05]  /*131b0*/  @!P0 BRA `(.L_x_2625) ;  /* 0x0000001c00b08947 */ /* 0x004fea0003800000 */
.L_x_2695:
[----:B------:R-:W-:Y:S05]  /*131c0*/  @!P2 BRA `(.L_x_2626) ;  /* 0x000000000004a947 */ /* 0x000fea0003800000 */
[----:B------:R-:W-:Y:S01]  /*131d0*/  BPT.TRAP 0x1 ;  /* 0x000000040000795c */ /* 0x000fe20000300000 */
.L_x_2626:
[----:B------:R-:W3:Y:S01]  /*131e0*/  LDL.LU R4, [R1+0x8] ;  /* 0x0000080001047983 */ /* 0x000ee20000300800 */
[----:B------:R-:W-:-:S05]  /*131f0*/  VIADD R0, R0, 0x34860 ;  /* 0x0003486000007836 */ /* 0x000fca0000000000 */
[----:B---3--:R-:W-:-:S04]  /*13200*/  LEA R4, R4, R0, 0x3 ;  /* 0x0000000004047211 */ /* 0x008fc800078e18ff */
[----:B------:R-:W3:Y:S02]  /*13210*/  SYNCS.PHASECHK.TRANS64.TRYWAIT P0, [R4+URZ], R5 ;  /* 0x00000005040075a7 */ /* 0x000ee4000800017f */
[----:B---3--:R-:W-:Y:S05]  /*13220*/  @!P0 BRA `(.L_x_2627) ;  /* 0x0000001c00a88947 */ /* 0x008fea0003800000 */
.L_x_2696:
[----:B------:R-:W-:-:S07]  /*13230*/  IMAD R3, R3, 0x8, R0 ;  /* 0x0000000803037824 */ /* 0x000fce00078e0200 */
.L_x_2628:
[----:B----4-:R4:W0:Y:S02]  /*13240*/  SYNCS.PHASECHK.TRANS64.TRYWAIT P0, [R3+URZ], R2 ;  /* 0x00000002030075a7 */ /* 0x010824000800017f */
[----:B0-----:R-:W-:Y:S05]  /*13250*/  @!P0 NANOSLEEP.SYNCS 0x989680 ;  /* 0x009896800000895d */ /* 0x001fea0003900000 */
[----:B------:R-:W0:Y:S02]  /*13260*/  @!P0 SYNCS.PHASECHK.TRANS64 P0, [R3+URZ], R2 ;  /* 0x00000002030085a7 */ /* 0x000e24000800007f */
[----:B0-----:R-:W-:Y:S05]  /*13270*/  @!P0 BRA `(.L_x_2628) ;  /* 0xfffffffc00f08947 */ /* 0x001fea000383ffff */
.L_x_2621:
[----:B------:R-:W-:Y:S05]  /*13280*/  BSYNC B0 ;  /* 0x0000000000007941 */ /* 0x000fea0003800000 */
.L_x_2620:
[----:B------:R-:W-:Y:S05]  /*13290*/  EXIT ;  /* 0x000000000000794d */ /* 0x000fea0003800000 */
.L_x_2456:
[----:B0-----:R-:W-:-:S04]  /*132a0*/  IMAD.U32 R3, RZ, RZ, UR37 ;  /* 0x00000025ff037e24 */ /* 0x001fc8000f8e00ff */
[----:B------:R0:W1:Y:S03]  /*132b0*/  SYNCS.PHASECHK.TRANS64.TRYWAIT P1, [R3+URZ+0x34800], R0 ;  /* 0x03480000030075a7 */ /* 0x000066000802017f */
[----:B-1----:R-:W-:Y:S05]  /*132c0*/  @!P1 NANOSLEEP.SYNCS 0x989680 ;  /* 0x009896800000995d */ /* 0x002fea0003900000 */
[----:B------:R-:W1:Y:S02]  /*132d0*/  @!P1 SYNCS.PHASECHK.TRANS64 P1, [R3+URZ+0x34800], R0 ;  /* 0x03480000030095a7 */ /* 0x000e64000802007f */
[----:B-1----:R-:W-:Y:S05]  /*132e0*/  @!P1 BRA `(.L_x_2456) ;  /* 0xfffffffc00ec9947 */ /* 0x002fea000383ffff */
[----:B------:R-:W-:Y:S05]  /*132f0*/  BRA `(.L_x_2629) ;  /* 0xfffffee4000c7947 */ /* 0x000fea000383ffff */
.L_x_2460:
[----:B-1----:R1:W2:Y:S02]  /*13300*/  SYNCS.PHASECHK.TRANS64.TRYWAIT P2, [R0+URZ+0x34830], R3 ;  /* 0x03483003000075a7 */ /* 0x0022a4000804017f */
[----:B--2---:R-:W-:Y:S05]  /*13310*/  @!P2 NANOSLEEP.SYNCS 0x989680 ;  /* 0x009896800000a95d */ /* 0x004fea0003900000 */
[----:B------:R-:W2:Y:S02]  /*13320*/  @!P2 SYNCS.PHASECHK.TRANS64 P2, [R0+URZ+0x34830], R3 ;  /* 0x034830030000a5a7 */ /* 0x000ea4000804007f */
[----:B--2---:R-:W-:Y:S05]  /*13330*/  @!P2 BRA `(.L_x_2460) ;  /* 0xfffffffc00f0a947 */ /* 0x004fea000383ffff */
[----:B------:R-:W-:Y:S05]  /*13340*/  BRA `(.L_x_2459) ;  /* 0xfffffee400307947 */ /* 0x000fea000383ffff */
.L_x_2465:
[----:B-1----:R-:W-:-:S04]  /*13350*/  IMAD.U32 R6, RZ, RZ, UR59 ;  /* 0x0000003bff067e24 */ /* 0x002fc8000f8e00ff */
[----:B------:R1:W2:Y:S03]  /*13360*/  SYNCS.PHASECHK.TRANS64.TRYWAIT P3, [R6+URZ+0x34830], R5 ;  /* 0x03483005060075a7 */ /* 0x0002a6000806017f */
[----:B--2---:R-:W-:Y:S05]  /*13370*/  @!P3 NANOSLEEP.SYNCS 0x989680 ;  /* 0x009896800000b95d */ /* 0x004fea0003900000 */
[----:B------:R-:W2:Y:S02]  /*13380*/  @!P3 SYNCS.PHASECHK.TRANS64 P3, [R6+URZ+0x34830], R5 ;  /* 0x034830050600b5a7 */ /* 0x000ea4000806007f */
[----:B--2---:R-:W-:Y:S05]  /*13390*/  @!P3 BRA `(.L_x_2465) ;  /* 0xfffffffc00ecb947 */ /* 0x004fea000383ffff */
[----:B------:R-:W-:Y:S05]  /*133a0*/  BRA `(.L_x_2464) ;  /* 0xffffff1000a07947 */ /* 0x000fea000383ffff */
.L_x_2469:
[----:B01----:R-:W-:-:S04]  /*133b0*/  IMAD.U32 R5, RZ, RZ, UR7 ;  /* 0x00000007ff057e24 */ /* 0x003fc8000f8e00ff */
[----:B------:R0:W1:Y:S03]  /*133c0*/  SYNCS.PHASECHK.TRANS64.TRYWAIT P3, [R5+URZ+0x34850], R0 ;  /* 0x03485000050075a7 */ /* 0x000066000806017f */
[----:B-1----:R-:W-:Y:S05]  /*133d0*/  @!P3 NANOSLEEP.SYNCS 0x989680 ;  /* 0x009896800000b95d */ /* 0x002fea0003900000 */
[----:B------:R-:W1:Y:S02]  /*133e0*/  @!P3 SYNCS.PHASECHK.TRANS64 P3, [R5+URZ+0x34850], R0 ;  /* 0x034850000500b5a7 */ /* 0x000e64000806007f */
[----:B-1----:R-:W-:Y:S05]  /*133f0*/  @!P3 BRA `(.L_x_2469) ;  /* 0xfffffffc00ecb947 */ /* 0x002fea000383ffff */
[----:B------:R-:W-:Y:S05]  /*13400*/  BRA `(.L_x_2468) ;  /* 0xffffff1800a47947 */ /* 0x000fea000383ffff */
.L_x_2475:
[----:B-1----:R-:W-:-:S04]  /*13410*/  IMAD.U32 R6, RZ, RZ, UR6 ;  /* 0x00000006ff067e24 */ /* 0x002fc8000f8e00ff */
[----:B------:R1:W2:Y:S03]  /*13420*/  SYNCS.PHASECHK.TRANS64.TRYWAIT P2, [R6+URZ+0x34830], R5 ;  /* 0x03483005060075a7 */ /* 0x0002a6000804017f */
[----:B--2---:R-:W-:Y:S05]  /*13430*/  @!P2 NANOSLEEP.SYNCS 0x989680 ;  /* 0x009896800000a95d */ /* 0x004fea0003900000 */
[----:B------:R-:W2:Y:S02]  /*13440*/  @!P2 SYNCS.PHASECHK.TRANS64 P2, [R6+URZ+0x34830], R5 ;  /* 0x034830050600a5a7 */ /* 0x000ea4000804007f */
[----:B--2---:R-:W-:Y:S05]  /*13450*/  @!P2 BRA `(.L_x_2475) ;  /* 0xfffffffc00eca947 */ /* 0x004fea000383ffff */
[----:B------:R-:W-:Y:S05]  /*13460*/  BRA `(.L_x_2474) ;  /* 0xffffff4000e87947 */ /* 0x000fea000383ffff */
.L_x_2479:
[----:B01----:R-:W-:-:S04]  /*13470*/  IMAD.U32 R5, RZ, RZ, UR7 ;  /* 0x00000007ff057e24 */ /* 0x003fc8000f8e00ff */
[----:B------:R0:W1:Y:S03]  /*13480*/  SYNCS.PHASECHK.TRANS64.TRYWAIT P2, [R5+URZ+0x34850], R0 ;  /* 0x03485000050075a7 */ /* 0x000066000804017f */
[----:B-1----:R-:W-:Y:S05]  /*13490*/  @!P2 NANOSLEEP.SYNCS 0x989680 ;  /* 0x009896800000a95d */ /* 0x002fea0003900000 */
[----:B------:R-:W1:Y:S02]  /*134a0*/  @!P2 SYNCS.PHASECHK.TRANS64 P2, [R5+URZ+0x34850], R0 ;  /* 0x034850000500a5a7 */ /* 0x000e64000804007f */
[----:B-1----:R-:W-:Y:S05]  /*134b0*/  @!P2 BRA `(.L_x_2479) ;  /* 0xfffffffc00eca947 */ /* 0x002fea000383ffff */
[----:B------:R-:W-:Y:S05]  /*134c0*/  BRA `(.L_x_2478) ;  /* 0xffffff4800ec7947 */ /* 0x000fea000383ffff */
.L_x_2484:
[----:B-1----:R-:W-:-:S04]  /*134d0*/  IMAD.U32 R7, RZ, RZ, UR5 ;  /* 0x00000005ff077e24 */ /* 0x002fc8000f8e00ff */
[----:B------:R1:W2:Y:S03]  /*134e0*/  SYNCS.PHASECHK.TRANS64.TRYWAIT P0, [R7+URZ+0x34850], R0 ;  /* 0x03485000070075a7 */ /* 0x0002a6000800017f */
[----:B--2---:R-:W-:Y:S05]  /*134f0*/  @!P0 NANOSLEEP.SYNCS 0x989680 ;  /* 0x009896800000895d */ /* 0x004fea0003900000 */
[----:B------:R-:W2:Y:S02]  /*13500*/  @!P0 SYNCS.PHASECHK.TRANS64 P0, [R7+URZ+0x34850], R0 ;  /* 0x03485000070085a7 */ /* 0x000ea4000800007f */
[----:B--2---:R-:W-:Y:S05]  /*13510*/  @!P0 BRA `(.L_x_2484) ;  /* 0xfffffffc00ec8947 */ /* 0x004fea000383ffff */
[----:B------:R-:W-:Y:S05]  /*13520*/  BRA `(.L_x_2483) ;  /* 0xffffff6c00bc7947 */ /* 0x000fea000383ffff */
.L_x_2526:
        /* <DEDUP_REMOVED lines=11> */
.L_x_2631:
[----:B------:R-:W-:Y:S05]  /*135e0*/  BSYNC B0 ;  /* 0x0000000000007941 */ /* 0x000fea0003800000 */
.L_x_2630:
[----:B------:R-:W-:Y:S05]  /*135f0*/  BRA `(.L_x_2632) ;  /* 0xffffffb000187947 */ /* 0x000fea000383ffff */
.L_x_2528:
[----:B------:R-:W-:Y:S01]  /*13600*/  BSSY B0, `(.L_x_2633) ;  /* 0x0000006000007945 */ /* 0x000fe20003800000 */
[----:B------:R-:W-:-:S07]  /*13610*/  IMAD.MOV.U32 R15, RZ, RZ, -0x1 ;  /* 0xffffffffff0f7424 */ /* 0x000fce00078e00ff */
[----:B0123--:R-:W-:Y:S05]  /*13620*/  WARPSYNC.COLLECTIVE R15, `(.L_x_2634) ;  /* 0x000000000f0c7348 */ /* 0x00ffea0003c00000 */
[----:B------:R-:W-:Y:S02]  /*13630*/  ELECT P6, UR62, PT ;  /* 0x00000000003e782f */ /* 0x000fe400038c0000 */
[----:B------:R-:W-:Y:S01]  /*13640*/  MOV R14, UR62 ;  /* 0x0000003e000e7c02 */ /* 0x000fe20008000f00 */
[----:B0123--:R-:W-:Y:S10]  /*13650*/  ENDCOLLECTIVE ;  /* 0x000000000000791b */ /* 0x00fff40003800000 */
.L_x_2634:
[----:B------:R-:W-:Y:S05]  /*13660*/  BSYNC B0 ;  /* 0x0000000000007941 */ /* 0x000fea0003800000 */
.L_x_2633:
[----:B------:R-:W-:Y:S05]  /*13670*/  BRA `(.L_x_2635) ;  /* 0xffffffb000207947 */ /* 0x000fea000383ffff */
.L_x_2530:
[----:B---3--:R3:W4:Y:S02]  /*13680*/  SYNCS.PHASECHK.TRANS64.TRYWAIT P0, [R0+URZ+0x34840], R2 ;  /* 0x03484002000075a7 */ /* 0x008724000800017f */
[----:B----4-:R-:W-:Y:S05]  /*13690*/  @!P0 NANOSLEEP.SYNCS 0x989680 ;  /* 0x009896800000895d */ /* 0x010fea0003900000 */
[----:B------:R-:W4:Y:S02]  /*136a0*/  @!P0 SYNCS.PHASECHK.TRANS64 P0, [R0+URZ+0x34840], R2 ;  /* 0x03484002000085a7 */ /* 0x000f24000800007f */
[----:B----4-:R-:W-:Y:S05]  /*136b0*/  @!P0 BRA `(.L_x_2530) ;  /* 0xfffffffc00f08947 */ /* 0x010fea000383ffff */
[----:B------:R-:W-:Y:S05]  /*136c0*/  BRA `(.L_x_2636) ;  /* 0xffffffb0008c7947 */ /* 0x000fea000383ffff */
.L_x_2534:
[----:B------:R-:W2:Y:S01]  /*136d0*/  LDL.LU R11, [R1+0x34] ;  /* 0x00003400010b7983 */ /* 0x000ea20000300800 */
[----:B------:R-:W-:Y:S01]  /*136e0*/  IMAD.MOV.U32 R13, RZ, RZ, R0 ;  /* 0x000000ffff0d7224 */ /* 0x000fe200078e0000 */
[----:B------:R-:W-:Y:S01]  /*136f0*/  LOP3.LUT R8, R8, 0x7f, RZ, 0xc0, !PT ;  /* 0x0000007f08087812 */ /* 0x000fe200078ec0ff */
[----:B------:R-:W-:Y:S02]  /*13700*/  IMAD.MOV.U32 R12, RZ, RZ, RZ ;  /* 0x000000ffff0c7224 */ /* 0x000fe400078e00ff */
[----:B------:R-:W-:Y:S01]  /*13710*/  IMAD.MOV.U32 R15, RZ, RZ, -0x1 ;  /* 0xffffffffff0f7424 */ /* 0x000fe200078e00ff */
[----:B------:R-:W-:-:S05]  /*13720*/  SHF.R.U32.HI R6, RZ, 0x3, R8 ;  /* 0x00000003ff067819 */ /* 0x000fca0000011608 */
[----:B------:R-:W-:Y:S02]  /*13730*/  IMAD R17, R17, 0x80, R6 ;  /* 0x0000008011117824 */ /* 0x000fe400078e0206 */
[----:B--2---:R-:W-:Y:S02]  /*13740*/  IMAD R2, R11, R7, RZ ;  /* 0x000000070b027224 */ /* 0x004fe400078e02ff */
[----:B------:R-:W-:-:S03]  /*13750*/  IMAD.MOV.U32 R11, RZ, RZ, 0x181f ;  /* 0x0000181fff0b7424 */ /* 0x000fc600078e00ff */
[----:B------:R-:W-:-:S13]  /*13760*/  ISETP.GE.AND P3, PT, R17, R2, PT ;  /* 0x000000021100720c */ /* 0x000fda0003f66270 */
[----:B-----5:R-:W-:Y:S05]  /*13770*/  WARPSYNC.COLLECTIVE R15, `(.L_x_2637) ;  /* 0x000000000f087348 */ /* 0x020fea0003c00000 */
[----:B------:R0:W1:Y:S02]  /*13780*/  SHFL.IDX P6, R14, R13, R12, R11 ;  /* 0x0000000c0d0e7389 */ /* 0x00006400000c000b */
[----:B01---5:R-:W-:Y:S01]  /*13790*/  ENDCOLLECTIVE ;  /* 0x000000000000791b */ /* 0x023fe20003800000 */
.L_x_2637:
[----:B------:R-:W-:Y:S01]  /*137a0*/  IMAD.MOV.U32 R13, RZ, RZ, R3 ;  /* 0x000000ffff0d7224 */ /* 0x000fe200078e0003 */
[----:B------:R-:W-:-:S07]  /*137b0*/  MOV R4, R14 ;  /* 0x0000000e00047202 */ /* 0x000fce0000000f00 */
[----:B------:R-:W-:Y:S05]  /*137c0*/  WARPSYNC.COLLECTIVE R15, `(.L_x_2638) ;  /* 0x000000000f087348 */ /* 0x000fea0003c00000 */
[----:B------:R0:W1:Y:S02]  /*137d0*/  SHFL.IDX P6, R14, R13, R12, R11 ;  /* 0x0000000c0d0e7389 */ /* 0x00006400000c000b */
[----:B01----:R-:W-:Y:S01]  /*137e0*/  ENDCOLLECTIVE ;  /* 0x000000000000791b */ /* 0x003fe20003800000 */
.L_x_2638:
[----:B------:R-:W-:Y:S02]  /*137f0*/  IMAD.MOV.U32 R13, RZ, RZ, R0 ;  /* 0x000000ffff0d7224 */ /* 0x000fe400078e0000 */
[----:B------:R-:W-:Y:S02]  /*13800*/  IMAD.MOV.U32 R12, RZ, RZ, 0x1 ;  /* 0x00000001ff0c7424 */ /* 0x000fe400078e00ff */
[----:B------:R-:W-:-:S07]  /*13810*/  IMAD.MOV.U32 R5, RZ, RZ, R14 ;  /* 0x000000ffff057224 */ /* 0x000fce00078e000e */
[----:B------:R-:W-:Y:S05]  /*13820*/  WARPSYNC.COLLECTIVE R15, `(.L_x_2639) ;  /* 0x000000000f087348 */ /* 0x000fea0003c00000 */
[----:B------:R0:W1:Y:S02]  /*13830*/  SHFL.IDX P6, R14, R13, R12, R11 ;  /* 0x0000000c0d0e7389 */ /* 0x00006400000c000b */
[----:B01----:R-:W-:Y:S01]  /*13840*/  ENDCOLLECTIVE ;  /* 0x000000000000791b */ /* 0x003fe20003800000 */
.L_x_2639:
        /* <DEDUP_REMOVED lines=10> */
.L_x_2640:
[----:B------:R-:W-:Y:S01]  /*138f0*/  @!PT LDS RZ, [RZ] ;  /* 0x00000000fffff984 */ /* 0x000fe20000000800 */
[----:B------:R-:W-:Y:S01]  /*13900*/  @!PT LDS RZ, [RZ] ;  /* 0x00000000fffff984 */ /* 0x000fe20000000800 */
[----:B------:R-:W-:Y:S01]  /*13910*/  @!PT LDS RZ, [RZ] ;  /* 0x00000000fffff984 */ /* 0x000fe20000000800 */
[----:B------:R-:W-:Y:S04]  /*13920*/  @!P3 LDGSTS.E.BYPASS.LTC128B.128 [R9+0x10400], desc[UR56][R4.64], !P2 ;  /* 0x104000000409bfae */ /* 0x000fe8000d101d78 */
[----:B------:R-:W-:Y:S04]  /*13930*/  @!P3 LDGSTS.E.BYPASS.LTC128B.128 [R9+0x14400], desc[UR56][R4.64+0x80], !P1 ;  /* 0x144000800409bfae */ /* 0x000fe8000c901d78 */
[----:B------:R0:W-:Y:S01]  /*13940*/  @!P3 LDGSTS.E.BYPASS.LTC128B.128 [R9+0x18400], desc[UR56][R4.64+0x100], !P0 ;  /* 0x184001000409bfae */ /* 0x0001e2000c101d78 */
[----:B------:R-:W-:Y:S02]  /*13950*/  IMAD.MOV.U32 R13, RZ, RZ, R0 ;  /* 0x000000ffff0d7224 */ /* 0x000fe400078e0000 */
[----:B------:R-:W-:-:S02]  /*13960*/  IMAD.MOV.U32 R12, RZ, RZ, 0x2 ;  /* 0x00000002ff0c7424 */ /* 0x000fc400078e00ff */
[----:B0-----:R-:W-:Y:S02]  /*13970*/  VIADD R4, R17, 0x10 ;  /* 0x0000001011047836 */ /* 0x001fe40000000000 */
[----:B------:R-:W-:-:S07]  /*13980*/  IMAD.MOV.U32 R6, RZ, RZ, R14 ;  /* 0x000000ffff067224 */ /* 0x000fce00078e000e */
[----:B------:R-:W-:Y:S05]  /*13990*/  WARPSYNC.COLLECTIVE R15, `(.L_x_2641) ;  /* 0x000000000f087348 */ /* 0x000fea0003c00000 */
[----:B------:R0:W1:Y:S02]  /*139a0*/  SHFL.IDX P6, R14, R13, R12, R11 ;  /* 0x0000000c0d0e7389 */ /* 0x00006400000c000b */
[----:B01----:R-:W-:Y:S01]  /*139b0*/  ENDCOLLECTIVE ;  /* 0x000000000000791b */ /* 0x003fe20003800000 */
.L_x_2641:
[----:B------:R-:W-:-:S13]  /*139c0*/  ISETP.GE.AND P3, PT, R4, R2, PT ;  /* 0x000000020400720c */ /* 0x000fda0003f66270 */
[----:B------:R-:W-:Y:S01]  /*139d0*/  @!P3 LEA R7, P5, R10, R6, 0x1 ;  /* 0x000000060a07b211 */ /* 0x000fe200078a08ff */
[----:B------:R-:W-:-:S04]  /*139e0*/  IMAD.MOV.U32 R13, RZ, RZ, R3 ;  /* 0x000000ffff0d7224 */ /* 0x000fc800078e0003 */
[----:B------:R-:W-:Y:S02]  /*139f0*/  @!P3 IMAD.X R6, RZ, RZ, R8, P5 ;  /* 0x000000ffff06b224 */ /* 0x000fe400028e0608 */
[----:B------:R-:W-:Y:S02]  /*13a00*/  @!P3 IMAD.MOV.U32 R4, RZ, RZ, R7 ;  /* 0x000000ffff04b224 */ /* 0x000fe400078e0007 */
[----:B------:R-:W-:Y:S01]  /*13a10*/  @!P3 IMAD.MOV.U32 R5, RZ, RZ, R6 ;  /* 0x000000ffff05b224 */ /* 0x000fe200078e0006 */
[----:B------:R-:W-:-:S07]  /*13a20*/  MOV R6, R14 ;  /* 0x0000000e00067202 */ /* 0x000fce0000000f00 */
[----:B------:R-:W-:Y:S05]  /*13a30*/  WARPSYNC.COLLECTIVE R15, `(.L_x_2642) ;  /* 0x000000000f087348 */ /* 0x000fea0003c00000 */
[----:B------:R0:W1:Y:S02]  /*13a40*/  SHFL.IDX P6, R14, R13, R12, R11 ;  /* 0x0000000c0d0e7389 */ /* 0x00006400000c000b */
[----:B01----:R-:W-:Y:S01]  /*13a50*/  ENDCOLLECTIVE ;  /* 0x000000000000791b */ /* 0x003fe20003800000 */
.L_x_2642:
        /* <DEDUP_REMOVED lines=13> */
.L_x_2643:
[----:B------:R-:W-:-:S13]  /*13b30*/  ISETP.GE.AND P3, PT, R4, R2, PT ;  /* 0x000000020400720c */ /* 0x000fda0003f66270 */
[----:B------:R-:W-:Y:S01]  /*13b40*/  @!P3 LEA R7, P4, R10, R7, 0x1 ;  /* 0x000000070a07b211 */ /* 0x000fe200078808ff */
[----:B------:R-:W-:-:S04]  /*13b50*/  IMAD.MOV.U32 R13, RZ, RZ, R3 ;  /* 0x000000ffff0d7224 */ /* 0x000fc800078e0003 */
[----:B------:R-:W-:-:S04]  /*13b60*/  @!P3 IMAD.X R4, RZ, RZ, R6, P4 ;  /* 0x000000ffff04b224 */ /* 0x000fc800020e0606 */
[----:B------:R-:W-:Y:S02]  /*13b70*/  @!P3 IMAD.MOV.U32 R5, RZ, RZ, R4 ;  /* 0x000000ffff05b224 */ /* 0x000fe400078e0004 */
[----:B------:R-:W-:Y:S02]  /*13b80*/  @!P3 IMAD.MOV.U32 R4, RZ, RZ, R7 ;  /* 0x000000ffff04b224 */ /* 0x000fe400078e0007 */
[----:B------:R-:W-:-:S03]  /*13b90*/  VIADD R7, R17, 0x60 ;  /* 0x0000006011077836 */ /* 0x000fc60000000000 */
[----:B------:R-:W-:Y:S01]  /*13ba0*/  @!PT LDS RZ, [RZ] ;  /* 0x00000000fffff984 */ /* 0x000fe20000000800 */
[----:B------:R-:W-:Y:S01]  /*13bb0*/  @!PT LDS RZ, [RZ] ;  /* 0x00000000fffff984 */ /* 0x000fe20000000800 */
[----:B------:R-:W-:Y:S01]  /*13bc0*/  @!PT LDS RZ, [RZ] ;  /* 0x00000000fffff984 */ /* 0x000fe20000000800 */
[----:B------:R-:W-:Y:S04]  /*13bd0*/  @!P3 LDGSTS.E.BYPASS.LTC128B.128 [R9+0x11400], desc[UR56][R4.64], !P2 ;  /* 0x114000000409bfae */ /* 0x000fe8000d101d78 */
[----:B------:R-:W-:Y:S04]  /*13be0*/  @!P3 LDGSTS.E.BYPASS.LTC128B.128 [R9+0x15400], desc[UR56][R4.64+0x80], !P1 ;  /* 0x154000800409bfae */ /* 0x000fe8000c901d78 */
[----:B------:R0:W-:Y:S02]  /*13bf0*/  @!P3 LDGSTS.E.BYPASS.LTC128B.128 [R9+0x19400], desc[UR56][R4.64+0x100], !P0 ;  /* 0x194001000409bfae */ /* 0x0001e4000c101d78 */
[----:B0-----:R-:W-:-:S05]  /*13c00*/  VIADD R4, R17, 0x30 ;  /* 0x0000003011047836 */ /* 0x001fca0000000000 */
[----:B------:R-:W-:Y:S01]  /*13c10*/  ISETP.GE.AND P3, PT, R4, R2, PT ;  /* 0x000000020400720c */ /* 0x000fe20003f66270 */
[----:B------:R-:W-:-:S12]  /*13c20*/  IMAD.MOV.U32 R4, RZ, RZ, R14 ;  /* 0x000000ffff047224 */ /* 0x000fd800078e000e */
[----:B------:R-:W-:Y:S05]  /*13c30*/  WARPSYNC.COLLECTIVE R15, `(.L_x_2644) ;  /* 0x000000000f087348 */ /* 0x000fea0003c00000 */
[----:B------:R0:W1:Y:S02]  /*13c40*/  SHFL.IDX P6, R14, R13, R12, R11 ;  /* 0x0000000c0d0e7389 */ /* 0x00006400000c000b */
[----:B01----:R-:W-:Y:S01]  /*13c50*/  ENDCOLLECTIVE ;  /* 0x000000000000791b */ /* 0x003fe20003800000 */
.L_x_2644:
[----:B------:R-:W-:Y:S02]  /*13c60*/  IMAD.MOV.U32 R13, RZ, RZ, R0 ;  /* 0x000000ffff0d7224 */ /* 0x000fe400078e0000 */
[----:B------:R-:W-:Y:S02]  /*13c70*/  IMAD.MOV.U32 R12, RZ, RZ, 0x4 ;  /* 0x00000004ff0c7424 */ /* 0x000fe400078e00ff */
[----:B------:R-:W-:-:S07]  /*13c80*/  IMAD.MOV.U32 R5, RZ, RZ, R14 ;  /* 0x000000ffff057224 */ /* 0x000fce00078e000e */
[----:B------:R-:W-:Y:S05]  /*13c90*/  WARPSYNC.COLLECTIVE R15, `(.L_x_2645) ;  /* 0x000000000f087348 */ /* 0x000fea0003c00000 */
[----:B------:R0:W1:Y:S02]  /*13ca0*/  SHFL.IDX P6, R14, R13, R12, R11 ;  /* 0x0000000c0d0e7389 */ /* 0x00006400000c000b */
[----:B01----:R-:W-:Y:S01]  /*13cb0*/  ENDCOLLECTIVE ;  /* 0x000000000000791b */ /* 0x003fe20003800000 */
.L_x_2645:
[----:B------:R-:W-:-:S05]  /*13cc0*/  @!P3 LEA R5, P4, R10, R5, 0x1 ;  /* 0x000000050a05b211 */ /* 0x000fca00078808ff */
[----:B------:R-:W-:-:S05]  /*13cd0*/  @!P3 IMAD.X R4, RZ, RZ, R4, P4 ;  /* 0x000000ffff04b224 */ /* 0x000fca00020e0604 */
[-C--:B------:R-:W-:Y:S02]  /*13ce0*/  @!P3 LOP3.LUT R5, R5, R4.reuse, RZ, 0x3c, !PT ;  /* 0x000000040505b212 */ /* 0x080fe400078e3cff */
[----:B------:R-:W-:Y:S02]  /*13cf0*/  MOV R13, R3 ;  /* 0x00000003000d7202 */ /* 0x000fe40000000f00 */
[----:B------:R-:W-:-:S04]  /*13d00*/  @!P3 LOP3.LUT R4, R5, R4, RZ, 0x3c, !PT ;  /* 0x000000040504b212 */ /* 0x000fc800078e3cff */
[----:B------:R-:W-:-:S05]  /*13d10*/  @!P3 LOP3.LUT R5, R5, R4, RZ, 0x3c, !PT ;  /* 0x000000040505b212 */ /* 0x000fca00078e3cff */
        /* <DEDUP_REMOVED lines=12> */
.L_x_2646:
[----:B------:R-:W-:Y:S02]  /*13de0*/  IMAD.MOV.U32 R13, RZ, RZ, R0 ;  /* 0x000000ffff0d7224 */ /* 0x000fe400078e0000 */
[----:B------:R-:W-:Y:S02]  /*13df0*/  IMAD.MOV.U32 R12, RZ, RZ, 0x5 ;  /* 0x00000005ff0c7424 */ /* 0x000fe400078e00ff */
[----:B------:R-:W-:-:S07]  /*13e00*/  IMAD.MOV.U32 R5, RZ, RZ, R14 ;  /* 0x000000ffff057224 */ /* 0x000fce00078e000e */
[----:B------:R-:W-:Y:S05]  /*13e10*/  WARPSYNC.COLLECTIVE R15, `(.L_x_2647) ;  /* 0x000000000f087348 */ /* 0x000fea0003c00000 */
[----:B------:R0:W1:Y:S02]  /*13e20*/  SHFL.IDX P6, R14, R13, R12, R11 ;  /* 0x0000000c0d0e7389 */ /* 0x00006400000c000b */
[----:B01----:R-:W-:Y:S01]  /*13e30*/  ENDCOLLECTIVE ;  /* 0x000000000000791b */ /* 0x003fe20003800000 */
.L_x_2647:
        /* <DEDUP_REMOVED lines=18> */
.L_x_2648:
[----:B------:R-:W-:Y:S02]  /*13f60*/  IMAD.MOV.U32 R13, RZ, RZ, R0 ;  /* 0x000000ffff0d7224 */ /* 0x000fe400078e0000 */
[----:B------:R-:W-:Y:S02]  /*13f70*/  IMAD.MOV.U32 R12, RZ, RZ, 0x6 ;  /* 0x00000006ff0c7424 */ /* 0x000fe400078e00ff */
[----:B------:R-:W-:-:S07]  /*13f80*/  IMAD.MOV.U32 R5, RZ, RZ, R14 ;  /* 0x000000ffff057224 */ /* 0x000fce00078e000e */
[----:B------:R-:W-:Y:S05]  /*13f90*/  WARPSYNC.COLLECTIVE R15, `(.L_x_2649) ;  /* 0x000000000f087348 */ /* 0x000fea0003c00000 */
[----:B------:R0:W1:Y:S02]  /*13fa0*/  SHFL.IDX P6, R14, R13, R12, R11 ;  /* 0x0000000c0d0e7389 */ /* 0x00006400000c000b */
[----:B01----:R-:W-:Y:S01]  /*13fb0*/  ENDCOLLECTIVE ;  /* 0x000000000000791b */ /* 0x003fe20003800000 */
.L_x_2649:
[----:B------:R-:W-:-:S05]  /*13fc0*/  @!P3 LEA R5, P4, R10, R5, 0x1 ;  /* 0x000000050a05b211 */ /* 0x000fca00078808ff */
[----:B------:R-:W-:Y:S01]  /*13fd0*/  @!P3 IMAD.X R4, RZ, RZ, R4, P4 ;  /* 0x000000ffff04b224 */ /* 0x000fe200020e0604 */
[----:B------:R-:W-:-:S04]  /*13fe0*/  ISETP.GE.AND P4, PT, R7, R2, PT ;  /* 0x000000020700720c */ /* 0x000fc80003f86270 */
        /* <DEDUP_REMOVED lines=10> */
[----:B0-----:R-:W-:-:S07]  /*14090*/  IMAD.MOV.U32 R4, RZ, RZ, R14 ;  /* 0x000000ffff047224 */ /* 0x001fce00078e000e */
[----:B------:R-:W-:Y:S05]  /*140a0*/  WARPSYNC.COLLECTIVE R15, `(.L_x_2650) ;  /* 0x000000000f087348 */ /* 0x000fea0003c00000 */
[----:B------:R0:W1:Y:S02]  /*140b0*/  SHFL.IDX P6, R14, R13, R12, R11 ;  /* 0x0000000c0d0e7389 */ /* 0x00006400000c000b */
[----:B01----:R-:W-:Y:S01]  /*140c0*/  ENDCOLLECTIVE ;  /* 0x000000000000791b */ /* 0x003fe20003800000 */
.L_x_2650:
[----:B------:R-:W-:Y:S01]  /*140d0*/  MOV R13, R0 ;  /* 0x00000000000d7202 */ /* 0x000fe20000000f00 */
[----:B------:R-:W-:Y:S02]  /*140e0*/  IMAD.MOV.U32 R12, RZ, RZ, 0x7 ;  /* 0x00000007ff0c7424 */ /* 0x000fe400078e00ff */
[----:B------:R-:W-:-:S07]  /*140f0*/  IMAD.MOV.U32 R5, RZ, RZ, R14 ;  /* 0x000000ffff057224 */ /* 0x000fce00078e000e */
[----:B------:R-:W-:Y:S05]  /*14100*/  WARPSYNC.COLLECTIVE R15, `(.L_x_2651) ;  /* 0x000000000f087348 */ /* 0x000fea0003c00000 */
[----:B------:R0:W1:Y:S02]  /*14110*/  SHFL.IDX P6, R14, R13, R12, R11 ;  /* 0x0000000c0d0e7389 */ /* 0x00006400000c000b */
[----:B01----:R-:W-:Y:S01]  /*14120*/  ENDCOLLECTIVE ;  /* 0x000000000000791b */ /* 0x003fe20003800000 */
.L_x_2651:
        /* <DEDUP_REMOVED lines=10> */
.L_x_2652:
        /* <DEDUP_REMOVED lines=8> */
.L_x_2539:
[----:B0-----:R-:W2:Y:S02]  /*14250*/  LDL R2, [R1+0x4] ;  /* 0x0000040001027983 */ /* 0x001ea40000100800 */
[----:B--2---:R0:W1:Y:S02]  /*14260*/  SYNCS.PHASECHK.TRANS64.TRYWAIT P0, [R2+URZ+0x34820], R0 ;  /* 0x03482000020075a7 */ /* 0x004064000800017f */
[----:B-1----:R-:W-:Y:S05]  /*14270*/  @!P0 NANOSLEEP.SYNCS 0x989680 ;  /* 0x009896800000895d */ /* 0x002fea0003900000 */
[----:B------:R-:W1:Y:S02]  /*14280*/  @!P0 SYNCS.PHASECHK.TRANS64 P0, [R2+URZ+0x34820], R0 ;  /* 0x03482000020085a7 */ /* 0x000e64000800007f */
[----:B-1----:R-:W-:Y:S05]  /*14290*/  @!P0 BRA `(.L_x_2539) ;  /* 0xfffffffc00ec8947 */ /* 0x002fea000383ffff */
[----:B------:R-:W-:Y:S05]  /*142a0*/  BRA `(.L_x_2654) ;  /* 0xffffffb400ec7947 */ /* 0x000fea000383ffff */
.L_x_2548:
[----:B-1----:R1:W2:Y:S02]  /*142b0*/  SYNCS.PHASECHK.TRANS64.TRYWAIT P0, [R2+URZ+0x34840], R0 ;  /* 0x03484000020075a7 */ /* 0x0022a4000800017f */
[----:B--2---:R-:W-:Y:S05]  /*142c0*/  @!P0 NANOSLEEP.SYNCS 0x989680 ;  /* 0x009896800000895d */ /* 0x004fea0003900000 */
[----:B------:R-:W2:Y:S02]  /*142d0*/  @!P0 SYNCS.PHASECHK.TRANS64 P0, [R2+URZ+0x34840], R0 ;  /* 0x03484000020085a7 */ /* 0x000ea4000800007f */
[----:B--2---:R-:W-:Y:S05]  /*142e0*/  @!P0 BRA `(.L_x_2548) ;  /* 0xfffffffc00f08947 */ /* 0x004fea000383ffff */
[----:B------:R-:W-:Y:S05]  /*142f0*/  BRA `(.L_x_2655) ;  /* 0xffffffb800b07947 */ /* 0x000fea000383ffff */
.L_x_2555:
[----:B0-----:R0:W1:Y:S02]  /*14300*/  SYNCS.PHASECHK.TRANS64.TRYWAIT P0, [R2+URZ+0x60], R0 ;  /* 0x00006000020075a7 */ /* 0x001064000800017f */
[----:B-1----:R-:W-:Y:S05]  /*14310*/  @!P0 NANOSLEEP.SYNCS 0x989680 ;  /* 0x009896800000895d */ /* 0x002fea0003900000 */
[----:B------:R-:W1:Y:S02]  /*14320*/  @!P0 SYNCS.PHASECHK.TRANS64 P0, [R2+URZ+0x60], R0 ;  /* 0x00006000020085a7 */ /* 0x000e64000800007f */
[----:B-1----:R-:W-:Y:S05]  /*14330*/  @!P0 BRA `(.L_x_2555) ;  /* 0xfffffffc00f08947 */ /* 0x002fea000383ffff */
[----:B------:R-:W-:Y:S05]  /*14340*/  BRA `(.L_x_2656) ;  /* 0xffffffbc00c87947 */ /* 0x000fea000383ffff */
.L_x_2564:
[----:B---3--:R3:W4:Y:S02]  /*14350*/  SYNCS.PHASECHK.TRANS64.TRYWAIT P0, [R3+URZ+0x34840], R2 ;  /* 0x03484002030075a7 */ /* 0x008724000800017f */
[----:B----4-:R-:W-:Y:S05]  /*14360*/  @!P0 NANOSLEEP.SYNCS 0x989680 ;  /* 0x009896800000895d */ /* 0x010fea0003900000 */
[----:B------:R-:W4:Y:S02]  /*14370*/  @!P0 SYNCS.PHASECHK.TRANS64 P0, [R3+URZ+0x34840], R2 ;  /* 0x03484002030085a7 */ /* 0x000f24000800007f */
[----:B----4-:R-:W-:Y:S05]  /*14380*/  @!P0 BRA `(.L_x_2564) ;  /* 0xfffffffc00f08947 */ /* 0x010fea000383ffff */
[----:B------:R-:W-:Y:S05]  /*14390*/  BRA `(.L_x_2657) ;  /* 0xffffffc400687947 */ /* 0x000fea000383ffff */
.L_x_2571:
[----:B--2---:R2:W3:Y:S02]  /*143a0*/  SYNCS.PHASECHK.TRANS64.TRYWAIT P0, [R2+URZ+0x60], R3 ;  /* 0x00006003020075a7 */ /* 0x0044e4000800017f */
[----:B---3--:R-:W-:Y:S05]  /*143b0*/  @!P0 NANOSLEEP.SYNCS 0x989680 ;  /* 0x009896800000895d */ /* 0x008fea0003900000 */
[----:B------:R-:W3:Y:S02]  /*143c0*/  @!P0 SYNCS.PHASECHK.TRANS64 P0, [R2+URZ+0x60], R3 ;  /* 0x00006003020085a7 */ /* 0x000ee4000800007f */
[----:B---3--:R-:W-:Y:S05]  /*143d0*/  @!P0 BRA `(.L_x_2571) ;  /* 0xfffffffc00f08947 */ /* 0x008fea000383ffff */
[----:B------:R-:W-:Y:S05]  /*143e0*/  BRA `(.L_x_2658) ;  /* 0xffffffc800807947 */ /* 0x000fea000383ffff */
.L_x_2580:
[----:B----4-:R4:W0:Y:S02]  /*143f0*/  SYNCS.PHASECHK.TRANS64.TRYWAIT P0, [R2+URZ+0x34840], R3 ;  /* 0x03484003020075a7 */ /* 0x010824000800017f */
[----:B0-----:R-:W-:Y:S05]  /*14400*/  @!P0 NANOSLEEP.SYNCS 0x989680 ;  /* 0x009896800000895d */ /* 0x001fea0003900000 */
[----:B------:R-:W0:Y:S02]  /*14410*/  @!P0 SYNCS.PHASECHK.TRANS64 P0, [R2+URZ+0x34840], R3 ;  /* 0x03484003020085a7 */ /* 0x000e24000800007f */
[----:B0-----:R-:W-:Y:S05]  /*14420*/  @!P0 BRA `(.L_x_2580) ;  /* 0xfffffffc00f08947 */ /* 0x001fea000383ffff */
[----:B------:R-:W-:Y:S05]  /*14430*/  BRA `(.L_x_2659) ;  /* 0xffffffcc00f47947 */ /* 0x000fea000383ffff */
.L_x_2587:
[----:B--2---:R2:W3:Y:S02]  /*14440*/  SYNCS.PHASECHK.TRANS64.TRYWAIT P0, [R2+URZ+0x60], R5 ;  /* 0x00006005020075a7 */ /* 0x0044e4000800017f */
[----:B---3--:R-:W-:Y:S05]  /*14450*/  @!P0 NANOSLEEP.SYNCS 0x989680 ;  /* 0x009896800000895d */ /* 0x008fea0003900000 */
[----:B------:R-:W3:Y:S02]  /*14460*/  @!P0 SYNCS.PHASECHK.TRANS64 P0, [R2+URZ+0x60], R5 ;  /* 0x00006005020085a7 */ /* 0x000ee4000800007f */
[----:B---3--:R-:W-:Y:S05]  /*14470*/  @!P0 BRA `(.L_x_2587) ;  /* 0xfffffffc00f08947 */ /* 0x008fea000383ffff */
[----:B------:R-:W-:Y:S05]  /*14480*/  BRA `(.L_x_2660) ;  /* 0xffffffd4000c7947 */ /* 0x000fea000383ffff */
.L_x_2598:
[----:B0-----:R0:W2:Y:S02]  /*14490*/  SYNCS.PHASECHK.TRANS64.TRYWAIT P0, [R0+URZ+0x34860], R2 ;  /* 0x03486002000075a7 */ /* 0x0010a4000800017f */
[----:B--2---:R-:W-:Y:S05]  /*144a0*/  @!P0 NANOSLEEP.SYNCS 0x989680 ;  /* 0x009896800000895d */ /* 0x004fea0003900000 */
[----:B------:R-:W2:Y:S02]  /*144b0*/  @!P0 SYNCS.PHASECHK.TRANS64 P0, [R0+URZ+0x34860], R2 ;  /* 0x03486002000085a7 */ /* 0x000ea4000800007f */
[----:B--2---:R-:W-:Y:S05]  /*144c0*/  @!P0 BRA `(.L_x_2598) ;  /* 0xfffffffc00f08947 */ /* 0x004fea000383ffff */
[----:B------:R-:W-:Y:S05]  /*144d0*/  BRA `(.L_x_2661) ;  /* 0xffffffd800647947 */ /* 0x000fea000383ffff */
.L_x_2605:
[----:B------:R-:W-:Y:S01]  /*144e0*/  BSSY B0, `(.L_x_2662) ;  /* 0x0000008000007945 */ /* 0x000fe20003800000 */
[----:B------:R-:W-:Y:S02]  /*144f0*/  IMAD.MOV.U32 R13, RZ, RZ, R16 ;  /* 0x000000ffff0d7224 */ /* 0x000fe400078e0010 */
[----:B------:R-:W-:Y:S02]  /*14500*/  IMAD.MOV.U32 R12, RZ, RZ, RZ ;  /* 0x000000ffff0c7224 */ /* 0x000fe400078e00ff */
[----:B------:R-:W-:Y:S02]  /*14510*/  IMAD.MOV.U32 R11, RZ, RZ, 0x1f ;  /* 0x0000001fff0b7424 */ /* 0x000fe400078e00ff */
[----:B------:R-:W-:-:S07]  /*14520*/  IMAD.MOV.U32 R15, RZ, RZ, -0x1 ;  /* 0xffffffffff0f7424 */ /* 0x000fce00078e00ff */
[----:B-12-45:R-:W-:Y:S05]  /*14530*/  WARPSYNC.COLLECTIVE R15, `(.L_x_2663) ;  /* 0x000000000f087348 */ /* 0x036fea0003c00000 */
[----:B------:R0:W3:Y:S02]  /*14540*/  SHFL.IDX P6, R14, R13, R12, R11 ;  /* 0x0000000c0d0e7389 */ /* 0x0000e400000c000b */
[----:B012345:R-:W-:Y:S01]  /*14550*/  ENDCOLLECTIVE ;  /* 0x000000000000791b */ /* 0x03ffe20003800000 */
.L_x_2663:
[----:B------:R-:W-:Y:S05]  /*14560*/  BSYNC B0 ;  /* 0x0000000000007941 */ /* 0x000fea0003800000 */
.L_x_2662:
        /* <DEDUP_REMOVED lines=9> */
.L_x_2664:
        /* <DEDUP_REMOVED lines=11> */
[----:B0-----:R-:W-:Y:S01]  /*146b0*/  IMAD.MOV.U32 R2, RZ, RZ, RZ ;  /* 0x000000ffff027224 */ /* 0x001fe200078e00ff */
[----:B--2---:R-:W-:Y:S02]  /*146c0*/  @!P1 MOV R2, R3 ;  /* 0x0000000300029202 */ /* 0x004fe40000000f00 */
[----:B------:R-:W-:-:S03]  /*146d0*/  ISETP.NE.AND P1, PT, R6, RZ, PT ;  /* 0x000000ff0600720c */ /* 0x000fc60003f25270 */
[----:B------:R-:W-:-:S10]  /*146e0*/  IMAD.MOV.U32 R13, RZ, RZ, R2 ;  /* 0x000000ffff0d7224 */ /* 0x000fd400078e0002 */
[----:B------:R-:W-:Y:S05]  /*146f0*/  WARPSYNC.COLLECTIVE R15, `(.L_x_2665) ;  /* 0x000000000f087348 */ /* 0x000fea0003c00000 */
[----:B------:R0:W1:Y:S02]  /*14700*/  SHFL.UP P6, R14, R13, R12, R11 ;  /* 0x0400000c0d0e7389 */ /* 0x00006400000c000b */
[----:B01----:R-:W-:Y:S01]  /*14710*/  ENDCOLLECTIVE ;  /* 0x000000000000791b */ /* 0x003fe20003800000 */
.L_x_2665:
[----:B------:R-:W-:Y:S01]  /*14720*/  IMAD.MOV.U32 R12, RZ, RZ, 0x2 ;  /* 0x00000002ff0c7424 */ /* 0x000fe200078e00ff */
[----:B------:R-:W-:-:S05]  /*14730*/  SEL R7, R14, RZ, P1 ;  /* 0x000000ff0e077207 */ /* 0x000fca0000800000 */
[----:B------:R-:W-:-:S04]  /*14740*/  IMAD.IADD R3, R2, 0x1, R7 ;  /* 0x0000000102037824 */ /* 0x000fc800078e0207 */
[----:B------:R-:W-:-:S07]  /*14750*/  IMAD.MOV.U32 R13, RZ, RZ, R3 ;  /* 0x000000ffff0d7224 */ /* 0x000fce00078e0003 */
[----:B------:R-:W-:Y:S05]  /*14760*/  WARPSYNC.COLLECTIVE R15, `(.L_x_2666) ;  /* 0x000000000f087348 */ /* 0x000fea0003c00000 */
[----:B------:R0:W1:Y:S02]  /*14770*/  SHFL.UP P6, R14, R13, R12, R11 ;  /* 0x0400000c0d0e7389 */ /* 0x00006400000c000b */
[----:B01----:R-:W-:Y:S01]  /*14780*/  ENDCOLLECTIVE ;  /* 0x000000000000791b */ /* 0x003fe20003800000 */
.L_x_2666:
        /* <DEDUP_REMOVED lines=8> */
.L_x_2667:
        /* <DEDUP_REMOVED lines=8> */
.L_x_2668:
[----:B------:R-:W-:Y:S02]  /*14890*/  IMAD.MOV.U32 R12, RZ, RZ, 0x10 ;  /* 0x00000010ff0c7424 */ /* 0x000fe400078e00ff */
[----:B------:R-:W-:-:S05]  /*148a0*/  IMAD.MOV.U32 R4, RZ, RZ, R14 ;  /* 0x000000ffff047224 */ /* 0x000fca00078e000e */
[----:B------:R-:W-:-:S05]  /*148b0*/  SEL R4, R4, RZ, P4 ;  /* 0x000000ff04047207 */ /* 0x000fca0002000000 */
[----:B------:R-:W-:-:S05]  /*148c0*/  IMAD.IADD R3, R3, 0x1, R4 ;  /* 0x0000000103037824 */ /* 0x000fca00078e0204 */
[----:B------:R-:W-:-:S07]  /*148d0*/  MOV R13, R3 ;  /* 0x00000003000d7202 */ /* 0x000fce0000000f00 */
[----:B------:R-:W-:Y:S05]  /*148e0*/  WARPSYNC.COLLECTIVE R15, `(.L_x_2669) ;  /* 0x000000000f087348 */ /* 0x000fea0003c00000 */
[----:B------:R0:W1:Y:S02]  /*148f0*/  SHFL.UP P6, R14, R13, R12, R11 ;  /* 0x0400000c0d0e7389 */ /* 0x00006400000c000b */
[----:B01----:R-:W-:Y:S01]  /*14900*/  ENDCOLLECTIVE ;  /* 0x000000000000791b */ /* 0x003fe20003800000 */
.L_x_2669:
        /* <DEDUP_REMOVED lines=9> */
.L_x_2670:
[----:B------:R-:W-:Y:S01]  /*149a0*/  IMAD.MOV.U32 R16, RZ, RZ, R14 ;  /* 0x000000ffff107224 */ /* 0x000fe200078e000e */
[----:B------:R-:W-:Y:S06]  /*149b0*/  BRA `(.L_x_2671) ;  /* 0xffffffd800ec7947 */ /* 0x000fec000383ffff */
.L_x_2610:
[----:B------:R-:W-:Y:S01]  /*149c0*/  BSSY B0, `(.L_x_2672) ;  /* 0x0000008000007945 */ /* 0x000fe20003800000 */
[----:B-----5:R-:W-:Y:S02]  /*149d0*/  IMAD.MOV.U32 R13, RZ, RZ, R2 ;  /* 0x000000ffff0d7224 */ /* 0x020fe400078e0002 */
[----:B------:R-:W-:Y:S02]  /*149e0*/  IMAD.MOV.U32 R12, RZ, RZ, 0x1 ;  /* 0x00000001ff0c7424 */ /* 0x000fe400078e00ff */
[----:B------:R-:W-:Y:S02]  /*149f0*/  IMAD.MOV.U32 R11, RZ, RZ, RZ ;  /* 0x000000ffff0b7224 */ /* 0x000fe400078e00ff */
[----:B------:R-:W-:-:S07]  /*14a00*/  IMAD.MOV.U32 R15, RZ, RZ, -0x1 ;  /* 0xffffffffff0f7424 */ /* 0x000fce00078e00ff */
[----:B012-4-:R-:W-:Y:S05]  /*14a10*/  WARPSYNC.COLLECTIVE R15, `(.L_x_2673) ;  /* 0x000000000f087348 */ /* 0x017fea0003c00000 */
[----:B------:R3:W0:Y:S02]  /*14a20*/  SHFL.UP P6, R14, R13, R12, R11 ;  /* 0x0400000c0d0e7389 */ /* 0x00062400000c000b */
[----:B01234-:R-:W-:Y:S01]  /*14a30*/  ENDCOLLECTIVE ;  /* 0x000000000000791b */ /* 0x01ffe20003800000 */
.L_x_2673:
[----:B------:R-:W-:Y:S05]  /*14a40*/  BSYNC B0 ;  /* 0x0000000000007941 */ /* 0x000fea0003800000 */
.L_x_2672:
        /* <DEDUP_REMOVED lines=9> */
.L_x_2674:
[----:B------:R-:W-:Y:S01]  /*14ae0*/  IMAD.MOV.U32 R12, RZ, RZ, 0x4 ;  /* 0x00000004ff0c7424 */ /* 0x000fe200078e00ff */
[----:B------:R-:W-:-:S05]  /*14af0*/  SEL R14, R14, RZ, P2 ;  /* 0x000000ff0e0e7207 */ /* 0x000fca0001000000 */
[----:B------:R-:W-:-:S04]  /*14b00*/  IMAD.IADD R3, R3, 0x1, R14 ;  /* 0x0000000103037824 */ /* 0x000fc800078e020e */
[----:B------:R-:W-:-:S07]  /*14b10*/  IMAD.MOV.U32 R13, RZ, RZ, R3 ;  /* 0x000000ffff0d7224 */ /* 0x000fce00078e0003 */
[----:B------:R-:W-:Y:S05]  /*14b20*/  WARPSYNC.COLLECTIVE R15, `(.L_x_2675) ;  /* 0x000000000f087348 */ /* 0x000fea0003c00000 */
[----:B------:R0:W1:Y:S02]  /*14b30*/  SHFL.UP P6, R14, R13, R12, R11 ;  /* 0x0400000c0d0e7389 */ /* 0x00006400000c000b */
[----:B01----:R-:W-:Y:S01]  /*14b40*/  ENDCOLLECTIVE ;  /* 0x000000000000791b */ /* 0x003fe20003800000 */
.L_x_2675:
[----:B------:R-:W-:Y:S01]  /*14b50*/  IMAD.MOV.U32 R12, RZ, RZ, 0x8 ;  /* 0x00000008ff0c7424 */ /* 0x000fe200078e00ff */
[----:B------:R-:W-:-:S05]  /*14b60*/  SEL R14, R14, RZ, P3 ;  /* 0x000000ff0e0e7207 */ /* 0x000fca0001800000 */
[----:B------:R-:W-:-:S04]  /*14b70*/  IMAD.IADD R3, R3, 0x1, R14 ;  /* 0x0000000103037824 */ /* 0x000fc800078e020e */
[----:B------:R-:W-:-:S07]  /*14b80*/  IMAD.MOV.U32 R13, RZ, RZ, R3 ;  /* 0x000000ffff0d7224 */ /* 0x000fce00078e0003 */
[----:B------:R-:W-:Y:S05]  /*14b90*/  WARPSYNC.COLLECTIVE R15, `(.L_x_2676) ;  /* 0x000000000f087348 */ /* 0x000fea0003c00000 */
[----:B------:R0:W1:Y:S02]  /*14ba0*/  SHFL.UP P6, R14, R13, R12, R11 ;  /* 0x0400000c0d0e7389 */ /* 0x00006400000c000b */
[----:B01----:R-:W-:Y:S01]  /*14bb0*/  ENDCOLLECTIVE ;  /* 0x000000000000791b */ /* 0x003fe20003800000 */
.L_x_2676:
[----:B------:R-:W-:Y:S01]  /*14bc0*/  IMAD.MOV.U32 R12, RZ, RZ, 0x10 ;  /* 0x00000010ff0c7424 */ /* 0x000fe200078e00ff */
[----:B------:R-:W-:-:S05]  /*14bd0*/  SEL R14, R14, RZ, P4 ;  /* 0x000000ff0e0e7207 */ /* 0x000fca0002000000 */
[----:B------:R-:W-:-:S04]  /*14be0*/  IMAD.IADD R3, R3, 0x1, R14 ;  /* 0x0000000103037824 */ /* 0x000fc800078e020e */
[----:B------:R-:W-:-:S07]  /*14bf0*/  IMAD.MOV.U32 R13, RZ, RZ, R3 ;  /* 0x000000ffff0d7224 */ /* 0x000fce00078e0003 */
[----:B------:R-:W-:Y:S05]  /*14c00*/  WARPSYNC.COLLECTIVE R15, `(.L_x_2677) ;  /* 0x000000000f087348 */ /* 0x000fea0003c00000 */
[----:B------:R0:W1:Y:S02]  /*14c10*/  SHFL.UP P6, R14, R13, R12, R11 ;  /* 0x0400000c0d0e7389 */ /* 0x00006400000c000b */
[----:B01----:R-:W-:Y:S01]  /*14c20*/  ENDCOLLECTIVE ;  /* 0x000000000000791b */ /* 0x003fe20003800000 */
.L_x_2677:
        /* <DEDUP_REMOVED lines=8> */
.L_x_2678:
[----:B------:R-:W-:Y:S01]  /*14cb0*/  IMAD.MOV.U32 R16, RZ, RZ, R14 ;  /* 0x000000ffff107224 */ /* 0x000fe200078e000e */
[----:B------:R-:W-:Y:S06]  /*14cc0*/  BRA `(.L_x_2679) ;  /* 0xffffffd800c47947 */ /* 0x000fec000383ffff */
.L_x_2612:
[----:B------:R-:W-:Y:S01]  /*14cd0*/  BSSY B0, `(.L_x_2680) ;  /* 0x0000006000007945 */ /* 0x000fe20003800000 */
[----:B------:R-:W-:Y:S01]  /*14ce0*/  PLOP3.LUT P6, PT, P6, PT, PT, 0x8, 0x0 ;  /* 0x000000000000781c */ /* 0x000fe200037ce170 */
[----:B------:R-:W-:-:S12]  /*14cf0*/  IMAD.MOV.U32 R15, RZ, RZ, -0x1 ;  /* 0xffffffffff0f7424 */ /* 0x000fd800078e00ff */
[----:B012-45:R-:W-:Y:S05]  /*14d00*/  WARPSYNC.COLLECTIVE R15, `(.L_x_2681) ;  /* 0x000000000f087348 */ /* 0x037fea0003c00000 */
[----:B------:R-:W-:Y:S01]  /*14d10*/  VOTE.ANY R14, PT, P6 ;  /* 0x00000000000e7806 */ /* 0x000fe200030e0100 */
[----:B012-45:R-:W-:Y:S06]  /*14d20*/  ENDCOLLECTIVE ;  /* 0x000000000000791b */ /* 0x037fec0003800000 */
.L_x_2681:
[----:B------:R-:W-:Y:S05]  /*14d30*/  BSYNC B0 ;  /* 0x0000000000007941 */ /* 0x000fea0003800000 */
.L_x_2680:
[----:B------:R-:W-:Y:S01]  /*14d40*/  MOV R5, R14 ;  /* 0x0000000e00057202 */ /* 0x000fe20000000f00 */
[----:B------:R-:W-:Y:S02]  /*14d50*/  IMAD.MOV.U32 R13, RZ, RZ, R2 ;  /* 0x000000ffff0d7224 */ /* 0x000fe400078e0002 */
[----:B------:R-:W-:Y:S01]  /*14d60*/  IMAD.MOV.U32 R11, RZ, RZ, 0x1f ;  /* 0x0000001fff0b7424 */ /* 0x000fe200078e00ff */
[----:B------:R-:W0:Y:S01]  /*14d70*/  POPC R6, R5 ;  /* 0x0000000500067309 */ /* 0x000e220000000000 */
[----:B------:R-:W-:Y:S02]  /*14d80*/  IMAD.MOV.U32 R15, RZ, RZ, -0x1 ;  /* 0xffffffffff0f7424 */ /* 0x000fe400078e00ff */
[----:B0-----:R-:W-:-:S07]  /*14d90*/  IMAD.MOV.U32 R12, RZ, RZ, R6 ;  /* 0x000000ffff0c7224 */ /* 0x001fce00078e0006 */
[----:B------:R-:W-:Y:S05]  /*14da0*/  WARPSYNC.COLLECTIVE R15, `(.L_x_2682) ;  /* 0x000000000f087348 */ /* 0x000fea0003c00000 */
[----:B------:R0:W1:Y:S02]  /*14db0*/  SHFL.IDX P6, R14, R13, R12, R11 ;  /* 0x0000000c0d0e7389 */ /* 0x00006400000c000b */
[----:B01----:R-:W-:Y:S01]  /*14dc0*/  ENDCOLLECTIVE ;  /* 0x000000000000791b */ /* 0x003fe20003800000 */
.L_x_2682:
[----:B------:R-:W-:Y:S01]  /*14dd0*/  IMAD.MOV.U32 R17, RZ, RZ, R14 ;  /* 0x000000ffff117224 */ /* 0x000fe200078e000e */
[----:B------:R-:W-:Y:S06]  /*14de0*/  BRA `(.L_x_2683) ;  /* 0xffffffd800b47947 */ /* 0x000fec000383ffff */
.L_x_2614:
[----:B------:R-:W-:Y:S01]  /*14df0*/  BSSY B0, `(.L_x_2684) ;  /* 0x0000007000007945 */ /* 0x000fe20003800000 */
[----:B------:R-:W-:Y:S02]  /*14e00*/  IMAD.MOV.U32 R13, RZ, RZ, R3 ;  /* 0x000000ffff0d7224 */ /* 0x000fe400078e0003 */
[----:B------:R-:W-:Y:S02]  /*14e10*/  IMAD.MOV.U32 R11, RZ, RZ, 0x1f ;  /* 0x0000001fff0b7424 */ /* 0x000fe400078e00ff */
[----:B------:R-:W-:-:S07]  /*14e20*/  IMAD.MOV.U32 R15, RZ, RZ, -0x1 ;  /* 0xffffffffff0f7424 */ /* 0x000fce00078e00ff */
[----:B012345:R-:W-:Y:S05]  /*14e30*/  WARPSYNC.COLLECTIVE R15, `(.L_x_2685) ;  /* 0x000000000f087348 */ /* 0x03ffea0003c00000 */
[----:B------:R0:W0:Y:S02]  /*14e40*/  SHFL.IDX P6, R14, R13, R12, R11 ;  /* 0x0000000c0d0e7389 */ /* 0x00002400000c000b */
[----:B012345:R-:W-:Y:S01]  /*14e50*/  ENDCOLLECTIVE ;  /* 0x000000000000791b */ /* 0x03ffe20003800000 */
.L_x_2685:
[----:B------:R-:W-:Y:S05]  /*14e60*/  BSYNC B0 ;  /* 0x0000000000007941 */ /* 0x000fea0003800000 */
.L_x_2684:
[----:B------:R-:W-:Y:S01]  /*14e70*/  IMAD.MOV.U32 R3, RZ, RZ, R14 ;  /* 0x000000ffff037224 */ /* 0x000fe200078e000e */
[----:B------:R-:W-:Y:S06]  /*14e80*/  BRA `(.L_x_2686) ;  /* 0xffffffd800a87947 */ /* 0x000fec000383ffff */
.L_x_2618:
[----:B0-----:R0:W3:Y:S02]  /*14e90*/  SYNCS.PHASECHK.TRANS64.TRYWAIT P0, [R0+URZ+0x34820], R3 ;  /* 0x03482003000075a7 */ /* 0x0010e4000800017f */
[----:B---3--:R-:W-:Y:S05]  /*14ea0*/  @!P0 NANOSLEEP.SYNCS 0x989680 ;  /* 0x009896800000895d */ /* 0x008fea0003900000 */
[----:B------:R-:W3:Y:S02]  /*14eb0*/  @!P0 SYNCS.PHASECHK.TRANS64 P0, [R0+URZ+0x34820], R3 ;  /* 0x03482003000085a7 */ /* 0x000ee4000800007f */
[----:B---3--:R-:W-:Y:S05]  /*14ec0*/  @!P0 BRA `(.L_x_2618) ;  /* 0xfffffffc00f08947 */ /* 0x008fea000383ffff */
[----:B------:R-:W-:Y:S05]  /*14ed0*/  BRA `(.L_x_2687) ;  /* 0xffffffe0002c7947 */ /* 0x000fea000383ffff */
.L_x_2619:
        /* <DEDUP_REMOVED lines=8> */
[----:B012-45:R-:W-:Y:S05]  /*14f60*/  WARPSYNC.COLLECTIVE R15, `(.L_x_2689) ;  /* 0x000000000f087348 */ /* 0x037fea0003c00000 */
[----:B------:R3:W0:Y:S02]  /*14f70*/  SHFL.IDX P6, R14, R13, R12, R11 ;  /* 0x0000000c0d0e7389 */ /* 0x00062400000c000b */
[----:B012345:R-:W-:Y:S01]  /*14f80*/  ENDCOLLECTIVE ;  /* 0x000000000000791b */ /* 0x03ffe20003800000 */
.L_x_2689:
[----:B------:R-:W-:Y:S05]  /*14f90*/  BSYNC B0 ;  /* 0x0000000000007941 */ /* 0x000fea0003800000 */
.L_x_2688:
[----:B------:R-:W-:Y:S05]  /*14fa0*/  BRA `(.L_x_2690) ;  /* 0xffffffe000147947 */ /* 0x000fea000383ffff */
.L_x_2622:
[----:B------:R-:W-:Y:S01]  /*14fb0*/  BSSY B1, `(.L_x_2691) ;  /* 0x0000006000017945 */ /* 0x000fe20003800000 */
[----:B------:R-:W-:-:S07]  /*14fc0*/  IMAD.MOV.U32 R15, RZ, RZ, -0x1 ;  /* 0xffffffffff0f7424 */ /* 0x000fce00078e00ff */
[----:B-12345:R-:W-:Y:S05]  /*14fd0*/  WARPSYNC.COLLECTIVE R15, `(.L_x_2692) ;  /* 0x000000000f0c7348 */ /* 0x03efea0003c00000 */
[----:B------:R-:W-:Y:S02]  /*14fe0*/  ELECT P6, UR62, PT ;  /* 0x00000000003e782f */ /* 0x000fe400038c0000 */
[----:B------:R-:W-:Y:S01]  /*14ff0*/  MOV R14, UR62 ;  /* 0x0000003e000e7c02 */ /* 0x000fe20008000f00 */
[----:B-12345:R-:W-:Y:S10]  /*15000*/  ENDCOLLECTIVE ;  /* 0x000000000000791b */ /* 0x03eff40003800000 */
.L_x_2692:
[----:B------:R-:W-:Y:S05]  /*15010*/  BSYNC B1 ;  /* 0x0000000000017941 */ /* 0x000fea0003800000 */
.L_x_2691:
[----:B------:R-:W-:Y:S05]  /*15020*/  BRA `(.L_x_2693) ;  /* 0xffffffe0000c7947 */ /* 0x000fea000383ffff */
.L_x_2624:
[----:B0-----:R0:W2:Y:S02]  /*15030*/  SYNCS.PHASECHK.TRANS64.TRYWAIT P0, [R6+URZ], R5 ;  /* 0x00000005060075a7 */ /* 0x0010a4000800017f */
[----:B--2---:R-:W-:Y:S05]  /*15040*/  @!P0 NANOSLEEP.SYNCS 0x989680 ;  /* 0x009896800000895d */ /* 0x004fea0003900000 */
[----:B------:R-:W2:Y:S02]  /*15050*/  @!P0 SYNCS.PHASECHK.TRANS64 P0, [R6+URZ], R5 ;  /* 0x00000005060085a7 */ /* 0x000ea4000800007f */
[----:B--2---:R-:W-:Y:S05]  /*15060*/  @!P0 BRA `(.L_x_2624) ;  /* 0xfffffffc00f08947 */ /* 0x004fea000383ffff */
[----:B------:R-:W-:Y:S05]  /*15070*/  BRA `(.L_x_2694) ;  /* 0xffffffe000487947 */ /* 0x000fea000383ffff */
.L_x_2625:
[----:B--2---:R2:W3:Y:S02]  /*15080*/  SYNCS.PHASECHK.TRANS64.TRYWAIT P0, [R7+URZ], R2 ;  /* 0x00000002070075a7 */ /* 0x0044e4000800017f */
[----:B---3--:R-:W-:Y:S05]  /*15090*/  @!P0 NANOSLEEP.SYNCS 0x989680 ;  /* 0x009896800000895d */ /* 0x008fea0003900000 */
[----:B------:R-:W3:Y:S02]  /*150a0*/  @!P0 SYNCS.PHASECHK.TRANS64 P0, [R7+URZ], R2 ;  /* 0x00000002070085a7 */ /* 0x000ee4000800007f */
[----:B---3--:R-:W-:Y:S05]  /*150b0*/  @!P0 BRA `(.L_x_2625) ;  /* 0xfffffffc00f08947 */ /* 0x008fea000383ffff */
[----:B------:R-:W-:Y:S05]  /*150c0*/  BRA `(.L_x_2695) ;  /* 0xffffffe0003c7947 */ /* 0x000fea000383ffff */
.L_x_2627:
[----:B---3--:R3:W4:Y:S02]  /*150d0*/  SYNCS.PHASECHK.TRANS64.TRYWAIT P0, [R4+URZ], R5 ;  /* 0x00000005040075a7 */ /* 0x008724000800017f */
[----:B----4-:R-:W-:Y:S05]  /*150e0*/  @!P0 NANOSLEEP.SYNCS 0x989680 ;  /* 0x009896800000895d */ /* 0x010fea0003900000 */
[----:B------:R-:W4:Y:S02]  /*150f0*/  @!P0 SYNCS.PHASECHK.TRANS64 P0, [R4+URZ], R5 ;  /* 0x00000005040085a7 */ /* 0x000f24000800007f */
[----:B----4-:R-:W-:Y:S05]  /*15100*/  @!P0 BRA `(.L_x_2627) ;  /* 0xfffffffc00f08947 */ /* 0x010fea000383ffff */
[----:B------:R-:W-:Y:S05]  /*15110*/  BRA `(.L_x_2696) ;  /* 0xffffffe000447947 */ /* 0x000fea000383ffff */
.L_x_2697:
        /* <DEDUP_REMOVED lines=14> */
.L_x_15282:


//--------------------- .text._ZN7cutlass13device_kernelIN5flash11enable_sm90INS1_16FlashAttnFwdSm90INS1_25CollectiveMainloopFwdSm90ILi2EN4cute5tupleIJNS5_1CILi1EEES8_S8_EEENS6_IJNS7_ILi128EEESA_NS7_ILi192EEEEEELi128ENS_10bfloat16_tEfNS_4arch4Sm90ELb1ELb0ELb1ELb1ELb0ELb1ELb0ELb1ELb1ELb1ELb0ELb0EEENS1_21CollectiveEpilogueFwdINS6_IJSA_SA_SA_EEES9_SD_SF_Li256ELb1ELb1ELb0ELb0EEENS1_36VarlenDynamicPersistentTileSchedulerILi128ELi128ELi256ELi128ELb0ELb1ELb1ELb1ELb1ELb1EEEEEEEEEvNT_6ParamsE --------------------------
	.section	.text._ZN7cutlass13device_kernelIN5flash11enable_sm90INS1_16FlashAttnFwdSm90INS1_25CollectiveMainloopFwdSm90ILi2EN4cute5tupleIJNS5_1CILi1EEES8_S8_EEENS6_IJNS7_ILi128EEESA_NS7_ILi192EEEEEELi128ENS_10bfloat16_tEfNS_4arch4Sm90ELb1ELb0ELb1ELb1ELb0ELb1ELb0ELb1ELb1ELb1ELb0ELb0EEENS1_21CollectiveEpilogueFwdINS6_IJSA_SA_SA_EEES9_SD_SF_Li256ELb1ELb1ELb0ELb0EEENS1_36VarlenDynamicPersistentTileSchedulerILi128ELi128ELi256ELi128ELb0ELb1ELb1ELb1ELb1ELb1EEEEEEEEEvNT_6ParamsE,"ax",@progbits
	.align	128
.text._ZN7cutlass13device_kernelIN5flash11enable_sm90INS1_16FlashAttnFwdSm90INS1_25CollectiveMainloopFwdSm90ILi2EN4cute5tupleIJNS5_1CILi1EEES8_S8_EEENS6_IJNS7_ILi128EEESA_NS7_ILi192EEEEEELi128ENS_10bfloat16_tEfNS_4arch4Sm90ELb1ELb0ELb1ELb1ELb0ELb1ELb0ELb1ELb1ELb1ELb0ELb0EEENS1_21CollectiveEpilogueFwdINS6_IJSA_SA_SA_EEES9_SD_SF_Li256ELb1ELb1ELb0ELb0EEENS1_36VarlenDynamicPersistentTileSchedulerILi128ELi128ELi256ELi128ELb0ELb1ELb1ELb1ELb1ELb1EEEEEEEEEvNT_6ParamsE:
        .type           _ZN7cutlass13device_kernelIN5flash11enable_sm90INS1_16FlashAttnFwdSm90INS1_25CollectiveMainloopFwdSm90ILi2EN4cute5tupleIJNS5_1CILi1EEES8_S8_EEENS6_IJNS7_ILi128EEESA_NS7_ILi192EEEEEELi128ENS_10bfloat16_tEfNS_4arch4Sm90ELb1ELb0ELb1ELb1ELb0ELb1ELb0ELb1ELb1ELb1ELb0ELb0EEENS1_21CollectiveEpilogueFwdINS6_IJSA_SA_SA_EEES9_SD_SF_Li256ELb1ELb1ELb0ELb0EEENS1_36VarlenDynamicPersistentTileSchedulerILi128ELi128ELi256ELi128ELb0ELb1ELb1ELb1ELb1ELb1EEEEEEEEEvNT_6ParamsE,@function
        .size           _ZN7cutlass13device_kernelIN5flash11enable_sm90INS1_16FlashAttnFwdSm90INS1_25CollectiveMainloopFwdSm90ILi2EN4cute5tupleIJNS5_1CILi1EEES8_S8_EEENS6_IJNS7_ILi128EEESA_NS7_ILi192EEEEEELi128ENS_10bfloat16_tEfNS_4arch4Sm90ELb1ELb0ELb1ELb1ELb0ELb1ELb0ELb1ELb1ELb1ELb0ELb0EEENS1_21CollectiveEpilogueFwdINS6_IJSA_SA_SA_EEES9_SD_SF_Li256ELb1ELb1ELb0ELb0EEENS1_36VarlenDynamicPersistentTileSchedulerILi128ELi128ELi256ELi128ELb0ELb1ELb1ELb1ELb1ELb1EEEEEEEEEvNT_6ParamsE,(.L_x_15283 - _ZN7cutlass13device_kernelIN5flash11enable_sm90INS1_16FlashAttnFwdSm90INS1_25CollectiveMainloopFwdSm90ILi2EN4cute5tupleIJNS5_1CILi1EEES8_S8_EEENS6_IJNS7_ILi128EEESA_NS7_ILi192EEEEEELi128ENS_10bfloat16_tEfNS_4arch4Sm90ELb1ELb0ELb1ELb1ELb0ELb1ELb0ELb1ELb1ELb1ELb0ELb0EEENS1_21CollectiveEpilogueFwdINS6_IJSA_SA_SA_EEES9_SD_SF_Li256ELb1ELb1ELb0ELb0EEENS1_36VarlenDynamicPersistentTileSchedulerILi128ELi128ELi256ELi128ELb0ELb1ELb1ELb1ELb1ELb1EEEEEEEEEvNT_6ParamsE)
        .other          _ZN7cutlass13device_kernelIN5flash11enable_sm90INS1_16FlashAttnFwdSm90INS1_25CollectiveMainloopFwdSm90ILi2EN4cute5tupleIJNS5_1CILi1EEES8_S8_EEENS6_IJNS7_ILi128EEESA_NS7_ILi192EEEEEELi128ENS_10bfloat16_tEfNS_4arch4Sm90ELb1ELb0ELb1ELb1ELb0ELb1ELb0ELb1ELb1ELb1ELb0ELb0EEENS1_21CollectiveEpilogueFwdINS6_IJSA_SA_SA_EEES9_SD_SF_Li256ELb1ELb1ELb0ELb0EEENS1_36VarlenDynamicPersistentTileSchedulerILi128ELi128ELi256ELi128ELb0ELb1ELb1ELb1ELb1ELb1EEEEEEEEEvNT_6ParamsE,@"STO_CUDA_ENTRY STV_DEFAULT"
_ZN7cutlass13device_kernelIN5flash11enable_sm90INS1_16FlashAttnFwdSm90INS1_25CollectiveMainloopFwdSm90ILi2EN4cute5tupleIJNS5_1CILi1EEES8_S8_EEENS6_IJNS7_ILi128EEESA_NS7_ILi192EEEEEELi128ENS_10bfloat16_tEfNS_4arch4Sm90ELb1ELb0ELb1ELb1ELb0ELb1ELb0ELb1ELb1ELb1ELb0ELb0EEENS1_21CollectiveEpilogueFwdINS6_IJSA_SA_SA_EEES9_SD_SF_Li256ELb1ELb1ELb0ELb0EEENS1_36VarlenDynamicPersistentTileSchedulerILi128ELi128ELi256ELi128ELb0ELb1ELb1ELb1ELb1ELb1EEEEEEEEEvNT_6ParamsE:
        /* <DEDUP_REMOVED lines=24> */
.L_x_2699:
[----:B------:R-:W-:Y:S05]  /*0180*/  BSYNC B0 ;  /* 0x0000000000007941 */ /* 0x000fea0003800000 */
.L_x_2698:
        /* <DEDUP_REMOVED lines=41> */
.L_x_2700:
        /* <DEDUP_REMOVED lines=22> */
.L_x_2701:
        /* <DEDUP_REMOVED lines=18> */
.L_x_2702:
        /* <DEDUP_REMOVED lines=22> */
.L_x_2703:
        /* <DEDUP_REMOVED lines=22> */
.L_x_2704:
        /* <DEDUP_REMOVED lines=10> */
.L_x_2707:
        /* <DEDUP_REMOVED lines=15> */
[----:B------:R-:W2:Y:S01]  /*0af0*/  LDL R0, [R1+0x58] ;  /* 0x0000580001007983 */ /* 0x000ea20000100800 */
[----:B------:R-:W-:Y:S01]  /*0b00*/  VIADD R10, R4, 0xffffff80 ;  /* 0xffffff80040a7836 */ /* 0x000fe20000000000 */
[----:B------:R-:W-:Y:S01]  /*0b10*/  R2UR UR4, R16 ;  /* 0x00000000100472ca */ /* 0x000fe200000e0000 */
[----:B------:R-:W-:Y:S01]  /*0b20*/  IMAD.MOV.U32 R212, RZ, RZ, RZ ;  /* 0x000000ffffd47224 */ /* 0x000fe200078e00ff */
[----:B------:R-:W-:Y:S01]  /*0b30*/  CS2R R188, SRZ ;  /* 0x0000000000bc7805 */ /* 0x000fe2000001ff00 */
[----:B------:R-:W-:Y:S02]  /*0b40*/  IMAD.MOV.U32 R17, RZ, RZ, RZ ;  /* 0x000000ffff117224 */ /* 0x000fe400078e00ff */
[----:B------:R-:W-:-:S08]  /*0b50*/  IMAD.MOV.U32 R185, RZ, RZ, RZ ;  /* 0x000000ffffb97224 */ /* 0x000fd000078e00ff */
[----:B------:R-:W-:Y:S01]  /*0b60*/  UIADD3 UR4, UR4, 0x10400, URZ ;  /* 0x0001040004047890 */ /* 0x000fe2000fffe03f */
[----:B--2---:R-:W-:Y:S02]  /*0b70*/  R2UR UR5, R0 ;  /* 0x00000000000572ca */ /* 0x004fe400000e0000 */
[----:B------:R-:W-:-:S04]  /*0b80*/  SHF.R.S32.HI R0, RZ, 0x1f, R10 ;  /* 0x0000001fff007819 */ /* 0x000fc8000001140a */
[CC--:B------:R-:W-:Y:S02]  /*0b90*/  LEA.HI R3, R0.reuse, R10.reuse, RZ, 0x4 ;  /* 0x0000000a00037211 */ /* 0x0c0fe400078f20ff */
[-C--:B0-----:R-:W-:Y:S02]  /*0ba0*/  LEA.HI R2, R0, R10.reuse, RZ, 0x7 ;  /* 0x0000000a00027211 */ /* 0x081fe400078f38ff */
[----:B------:R-:W-:Y:S02]  /*0bb0*/  SHF.R.S32.HI R6, RZ, 0x4, R3 ;  /* 0x00000004ff067819 */ /* 0x000fe40000011403 */
[----:B------:R-:W-:Y:S01]  /*0bc0*/  LOP3.LUT R226, R2, 0xffffff80, RZ, 0xc0, !PT ;  /* 0xffffff8002e27812 */ /* 0x000fe200078ec0ff */
[----:B------:R-:W-:Y:S01]  /*0bd0*/  ULOP3.LUT UR5, UR5, 0x1, URZ, 0xfc, !UPT ;  /* 0x0000000105057892 */ /* 0x000fe2000f8efc3f */
[C---:B------:R-:W-:Y:S02]  /*0be0*/  LOP3.LUT R4, R3.reuse, 0x3fffff0, RZ, 0xc0, !PT ;  /* 0x03fffff003047812 */ /* 0x040fe400078ec0ff */
[----:B------:R-:W-:Y:S01]  /*0bf0*/  LEA.HI R197, R0, R10, RZ, 0x5 ;  /* 0x0000000a00c57211 */ /* 0x000fe200078f28ff */
[C---:B------:R-:W-:Y:S01]  /*0c00*/  IMAD.IADD R226, R10.reuse, 0x1, -R226 ;  /* 0x000000010ae27824 */ /* 0x040fe200078e0ae2 */
[----:B------:R-:W-:Y:S01]  /*0c10*/  LEA.HI R3, R3, R6, RZ, 0x1 ;  /* 0x0000000603037211 */ /* 0x000fe200078f08ff */
[----:B------:R-:W-:Y:S01]  /*0c20*/  IMAD.IADD R4, R10, 0x1, -R4 ;  /* 0x000000010a047824 */ /* 0x000fe200078e0a04 */
[----:B------:R-:W-:-:S02]  /*0c30*/  SHF.R.S32.HI R197, RZ, 0x5, R197 ;  /* 0x00000005ffc57819 */ /* 0x000fc400000114c5 */
[----:B------:R-:W-:Y:S02]  /*0c40*/  LOP3.LUT R3, R3, 0x1ffffffe, RZ, 0xc0, !PT ;  /* 0x1ffffffe03037812 */ /* 0x000fe400078ec0ff */
[----:B------:R-:W-:Y:S01]  /*0c50*/  SHF.R.S32.HI R5, RZ, 0x1f, R226 ;  /* 0x0000001fff057819 */ /* 0x000fe200000114e2 */
[----:B------:R-:W-:Y:S01]  /*0c60*/  IMAD R4, R197, 0x10, R4 ;  /* 0x00000010c5047824 */ /* 0x000fe200078e0204 */
[----:B------:R-:W-:Y:S01]  /*0c70*/  SHF.R.S32.HI R233, RZ, 0x7, R2 ;  /* 0x00000007ffe97819 */ /* 0x000fe20000011402 */
[----:B------:R-:W-:Y:S01]  /*0c80*/  IMAD.IADD R3, R6, 0x1, -R3 ;  /* 0x0000000106037824 */ /* 0x000fe200078e0a03 */
[CC--:B------:R-:W-:Y:S02]  /*0c90*/  LEA.HI R7, R5.reuse, R226.reuse, RZ, 0x2 ;  /* 0x000000e205077211 */ /* 0x0c0fe400078f10ff */
[----:B------:R-:W-:Y:S01]  /*0ca0*/  LEA.HI R5, R5, R226, RZ, 0x5 ;  /* 0x000000e205057211 */ /* 0x000fe200078f28ff */
[----:B------:R-:W-:Y:S01]  /*0cb0*/  IMAD R235, R4, 0x8, R3 ;  /* 0x0000000804eb7824 */ /* 0x000fe200078e0203 */
[----:B------:R-:W-:-:S02]  /*0cc0*/  LEA.HI R3, R0, R10, RZ, 0x2 ;  /* 0x0000000a00037211 */ /* 0x000fc400078f10ff */
[--C-:B------:R-:W-:Y:S01]  /*0cd0*/  SHF.R.S32.HI R8, RZ, 0x2, R7.reuse ;  /* 0x00000002ff087819 */ /* 0x100fe20000011407 */
[----:B------:R-:W-:Y:S01]  /*0ce0*/  IMAD.SHL.U32 R235, R235, 0x8, RZ ;  /* 0x00000008ebeb7824 */ /* 0x000fe200078e00ff */
[----:B------:R-:W-:Y:S02]  /*0cf0*/  SHF.R.S32.HI R9, RZ, 0x1f, R7 ;  /* 0x0000001fff097819 */ /* 0x000fe40000011407 */
[----:B------:R-:W-:Y:S02]  /*0d00*/  LOP3.LUT R215, R3, 0xfffffffc, RZ, 0xc0, !PT ;  /* 0xfffffffc03d77812 */ /* 0x000fe400078ec0ff */
[----:B------:R-:W-:Y:S02]  /*0d10*/  LEA.HI R9, R9, R8, RZ, 0x3 ;  /* 0x0000000809097211 */ /* 0x000fe400078f18ff */
[----:B------:R-:W-:Y:S01]  /*0d20*/  SHF.R.S32.HI R184, RZ, 0x2, R3 ;  /* 0x00000002ffb87819 */ /* 0x000fe20000011403 */
[----:B------:R-:W-:Y:S01]  /*0d30*/  IMAD.IADD R215, R10, 0x1, -R215 ;  /* 0x000000010ad77824 */ /* 0x000fe200078e0ad7 */
[----:B------:R-:W-:-:S02]  /*0d40*/  LOP3.LUT R9, R9, 0xfffffff8, RZ, 0xc0, !PT ;  /* 0xfffffff809097812 */ /* 0x000fc400078ec0ff */
[----:B------:R-:W-:Y:S01]  /*0d50*/  LEA.HI R2, R2, R233, RZ, 0x1 ;  /* 0x000000e902027211 */ /* 0x000fe200078f08ff */
[----:B------:R-:W-:Y:S01]  /*0d60*/  IMAD.SHL.U32 R22, R215, 0x4, RZ ;  /* 0x00000004d7167824 */ /* 0x000fe200078e00ff */
[----:B------:R-:W-:Y:S01]  /*0d70*/  SHF.R.S32.HI R5, RZ, 0x5, R5 ;  /* 0x00000005ff057819 */ /* 0x000fe20000011405 */
[----:B------:R-:W-:Y:S01]  /*0d80*/  IMAD.IADD R8, R8, 0x1, -R9 ;  /* 0x0000000108087824 */ /* 0x000fe200078e0a09 */
[----:B------:R-:W-:Y:S01]  /*0d90*/  SHF.R.S32.HI R9, RZ, 0x1f, R3 ;  /* 0x0000001fff097819 */ /* 0x000fe20000011403 */
[----:B------:R-:W-:Y:S01]  /*0da0*/  VIADD R214, R184, 0x40 ;  /* 0x00000040b8d67836 */ /* 0x000fe20000000000 */
[----:B------:R-:W-:Y:S01]  /*0db0*/  LOP3.LUT R2, R2, 0x3fffffe, RZ, 0xc0, !PT ;  /* 0x03fffffe02027812 */ /* 0x000fe200078ec0ff */
[C---:B------:R-:W-:Y:S01]  /*0dc0*/  VIADD R191, R22.reuse, 0x20 ;  /* 0x0000002016bf7836 */ /* 0x040fe20000000000 */
[----:B------:R-:W-:Y:S01]  /*0dd0*/  LEA.HI R9, R9, R184, RZ, 0x3 ;  /* 0x000000b809097211 */ /* 0x000fe200078f18ff */
[----:B------:R-:W-:Y:S01]  /*0de0*/  IMAD R5, R5, 0x10, R8 ;  /* 0x0000001005057824 */ /* 0x000fe200078e0208 */
[----:B------:R-:W-:Y:S01]  /*0df0*/  SHF.R.S32.HI R3, RZ, 0x1f, R214 ;  /* 0x0000001fff037819 */ /* 0x000fe200000114d6 */
[----:B------:R-:W-:Y:S01]  /*0e00*/  IMAD.IADD R2, R233, 0x1, -R2 ;  /* 0x00000001e9027824 */ /* 0x000fe200078e0a02 */
[----:B------:R-:W-:Y:S01]  /*0e10*/  LOP3.LUT R9, R9, 0xfffffff8, RZ, 0xc0, !PT ;  /* 0xfffffff809097812 */ /* 0x000fe200078ec0ff */
[C---:B------:R-:W-:Y:S01]  /*0e20*/  IMAD.IADD R186, R22.reuse, 0x1, R191 ;  /* 0x0000000116ba7824 */ /* 0x040fe200078e02bf */
[----:B------:R-:W-:Y:S01]  /*0e30*/  LEA.HI R3, R3, R214, RZ, 0x3 ;  /* 0x000000d603037211 */ /* 0x000fe200078f18ff */
[----:B------:R-:W-:Y:S01]  /*0e40*/  VIADD R190, R22, 0x40 ;  /* 0x0000004016be7836 */ /* 0x000fe20000000000 */
[----:B------:R-:W-:Y:S01]  /*0e50*/  LEA.HI R0, R0, R10, RZ, 0x3 ;  /* 0x0000000a00007211 */ /* 0x000fe200078f18ff */
[----:B------:R-:W-:Y:S01]  /*0e60*/  IMAD R234, R2, 0x40, R5 ;  /* 0x0000004002ea7824 */ /* 0x000fe200078e0205 */
[----:B------:R-:W-:Y:S01]  /*0e70*/  SHF.R.S32.HI R5, RZ, 0x1f, R186 ;  /* 0x0000001fff057819 */ /* 0x000fe200000114ba */
[----:B------:R-:W-:Y:S01]  /*0e80*/  IMAD.IADD R187, R22, 0x1, R190 ;  /* 0x0000000116bb7824 */ /* 0x000fe200078e02be */
[----:B------:R-:W-:Y:S01]  /*0e90*/  LOP3.LUT R207, R0, 0xfffffff8, RZ, 0xc0, !PT ;  /* 0xfffffff800cf7812 */ /* 0x000fe200078ec0ff */
[----:B------:R-:W-:Y:S01]  /*0ea0*/  IMAD.IADD R225, R184, 0x1, -R9 ;  /* 0x00000001b8e17824 */ /* 0x000fe200078e0a09 */
[-C--:B------:R-:W-:Y:S01]  /*0eb0*/  LEA.HI R218, R5, R186.reuse, RZ, 0x3 ;  /* 0x000000ba05da7211 */ /* 0x080fe200078f18ff */
[----:B------:R-:W-:Y:S01]  /*0ec0*/  IMAD.SHL.U32 R195, R214, 0x40, RZ ;  /* 0x00000040d6c37824 */ /* 0x000fe200078e00ff */
[----:B------:R-:W-:Y:S01]  /*0ed0*/  SHF.R.S32.HI R2, RZ, 0x1f, R187 ;  /* 0x0000001fff027819 */ /* 0x000fe200000114bb */
[----:B------:R-:W-:Y:S01]  /*0ee0*/  IMAD.SHL.U32 R3, R3, 0x40, RZ ;  /* 0x0000004003037824 */ /* 0x000fe200078e00ff */
[----:B------:R-:W-:Y:S01]  /*0ef0*/  LEA.HI R5, R5, R186, RZ, 0x6 ;  /* 0x000000ba05057211 */ /* 0x000fe200078f30ff */
[----:B------:R-:W-:Y:S01]  /*0f00*/  IMAD.SHL.U32 R196, R225, 0x40, RZ ;  /* 0x00000040e1c47824 */ /* 0x000fe200078e00ff */
[----:B------:R-:W-:Y:S01]  /*0f10*/  LOP3.LUT R195, R195, 0x1c0, RZ, 0xc0, !PT ;  /* 0x000001c0c3c37812 */ /* 0x000fe200078ec0ff */
[----:B------:R-:W-:Y:S01]  /*0f20*/  IMAD.IADD R207, R10, 0x1, -R207 ;  /* 0x000000010acf7824 */ /* 0x000fe200078e0acf */
[----:B------:R-:W-:Y:S01]  /*0f30*/  LOP3.LUT R199, R3, 0xfffffe00, RZ, 0xc0, !PT ;  /* 0xfffffe0003c77812 */ /* 0x000fe200078ec0ff */
[----:B------:R-:W-:Y:S01]  /*0f40*/  IMAD.SHL.U32 R5, R5, 0x80, RZ ;  /* 0x0000008005057824 */ /* 0x000fe200078e00ff */
[-C--:B------:R-:W-:Y:S01]  /*0f50*/  LEA.HI R3, R2, R187.reuse, RZ, 0x6 ;  /* 0x000000bb02037211 */ /* 0x080fe200078f30ff */
[----:B------:R-:W-:Y:S01]  /*0f60*/  IMAD.SHL.U32 R18, R215, 0x8, RZ ;  /* 0x00000008d7127824 */ /* 0x000fe200078e00ff */
[----:B------:R-:W-:Y:S01]  /*0f70*/  LOP3.LUT R196, R196, 0x1c0, RZ, 0xc0, !PT ;  /* 0x000001c0c4c47812 */ /* 0x000fe200078ec0ff */
[----:B------:R-:W-:Y:S01]  /*0f80*/  IMAD.SHL.U32 R203, R207, 0x8, RZ ;  /* 0x00000008cfcb7824 */ /* 0x000fe200078e00ff */
[----:B------:R-:W-:Y:S01]  /*0f90*/  SHF.R.U32.HI R232, RZ, 0x3, R195 ;  /* 0x00000003ffe87819 */ /* 0x000fe200000116c3 */
[----:B------:R-:W-:Y:S01]  /*0fa0*/  IMAD.SHL.U32 R6, R3, 0x80, RZ ;  /* 0x0000008003067824 */ /* 0x000fe200078e00ff */
[----:B------:R-:W-:Y:S01]  /*0fb0*/  LOP3.LUT R11, R195, 0x38, R218, 0xf8, !PT ;  /* 0x00000038c30b7812 */ /* 0x000fe200078ef8da */
[----:B------:R-:W-:Y:S01]  /*0fc0*/  VIADD R193, R22, 0x10 ;  /* 0x0000001016c17836 */ /* 0x000fe20000000000 */
[----:B------:R-:W-:Y:S01]  /*0fd0*/  LEA.HI R219, R2, R187, RZ, 0x3 ;  /* 0x000000bb02db7211 */ /* 0x000fe200078f18ff */
[----:B------:R-:W-:Y:S01]  /*0fe0*/  VIADD R206, R203, 0x40 ;  /* 0x00000040cbce7836 */ /* 0x000fe20000000000 */
[----:B------:R-:W-:Y:S01]  /*0ff0*/  SHF.R.U32.HI R198, RZ, 0x3, R196 ;  /* 0x00000003ffc67819 */ /* 0x000fe200000116c4 */
[----:B------:R-:W-:Y:S01]  /*1000*/  VIADD R192, R22, 0x30 ;  /* 0x0000003016c07836 */ /* 0x000fe20000000000 */
[----:B------:R-:W-:Y:S01]  /*1010*/  LOP3.LUT R3, R196, 0x38, R218, 0xf8, !PT ;  /* 0x00000038c4037812 */ /* 0x000fe200078ef8da */
[----:B------:R-:W-:Y:S01]  /*1020*/  VIADD R194, R22, 0x50 ;  /* 0x0000005016c27836 */ /* 0x000fe20000000000 */
[----:B------:R-:W-:-:S02]  /*1030*/  LOP3.LUT R2, R5, 0xffffe000, RZ, 0xc0, !PT ;  /* 0xffffe00005027812 */ /* 0x000fc400078ec0ff */
[----:B------:R-:W-:Y:S02]  /*1040*/  LOP3.LUT R11, R11, R232, RZ, 0x3c, !PT ;  /* 0x000000e80b0b7212 */ /* 0x000fe400078e3cff */
[----:B------:R-:W-:Y:S01]  /*1050*/  LOP3.LUT R4, R3, R198, RZ, 0x3c, !PT ;  /* 0x000000c603047212 */ /* 0x000fe200078e3cff */
[----:B------:R-:W-:Y:S01]  /*1060*/  IMAD R3, R197, 0x200, R2 ;  /* 0x00000200c5037824 */ /* 0x000fe200078e0202 */
[----:B------:R-:W-:Y:S01]  /*1070*/  IADD3 R11, R11, R2, R199 ;  /* 0x000000020b0b7210 */ /* 0x000fe20007ffe0c7 */
[----:B------:R-:W-:Y:S01]  /*1080*/  IMAD.U32 R2, RZ, RZ, UR5 ;  /* 0x00000005ff027e24 */ /* 0x000fe2000f8e00ff */
[----:B------:R-:W-:Y:S01]  /*1090*/  SHF.R.S32.HI R216, RZ, 0x3, R0 ;  /* 0x00000003ffd87819 */ /* 0x000fe20000011400 */
[----:B------:R-:W-:Y:S01]  /*10a0*/  IMAD.U32 R0, RZ, RZ, UR4 ;  /* 0x00000004ff007e24 */ /* 0x000fe2000f8e00ff */
[--C-:B------:R-:W-:Y:S01]  /*10b0*/  LOP3.LUT R9, R196, 0x38, R219.reuse, 0xf8, !PT ;  /* 0x00000038c4097812 */ /* 0x100fe200078ef8db */
[----:B------:R-:W-:Y:S01]  /*10c0*/  IMAD.IADD R3, R3, 0x1, R4 ;  /* 0x0000000103037824 */ /* 0x000fe200078e0204 */
[----:B------:R-:W-:Y:S01]  /*10d0*/  LOP3.LUT R6, R6, 0xffffe000, RZ, 0xc0, !PT ;  /* 0xffffe00006067812 */ /* 0x000fe200078ec0ff */
[----:B------:R0:W-:Y:S01]  /*10e0*/  STL [R1+0xc], R2 ;  /* 0x00000c0201007387 */ /* 0x0001e20000100800 */
[----:B------:R-:W-:-:S02]  /*10f0*/  LOP3.LUT R13, R195, 0x38, R219, 0xf8, !PT ;  /* 0x00000038c30d7812 */ /* 0x000fc400078ef8db */
[----:B------:R-:W-:Y:S01]  /*1100*/  LOP3.LUT R8, R9, R198, RZ, 0x3c, !PT ;  /* 0x000000c609087212 */ /* 0x000fe200078e3cff */
[----:B------:R-:W-:Y:S01]  /*1110*/  IMAD R5, R197, 0x200, R6 ;  /* 0x00000200c5057824 */ /* 0x000fe200078e0206 */
[----:B------:R1:W-:Y:S01]  /*1120*/  STL [R1+0x40], R0 ;  /* 0x0000400001007387 */ /* 0x0003e20000100800 */
[----:B------:R-:W-:Y:S02]  /*1130*/  LOP3.LUT R13, R13, R232, RZ, 0x3c, !PT ;  /* 0x000000e80d0d7212 */ /* 0x000fe400078e3cff */
[----:B------:R-:W-:Y:S01]  /*1140*/  IMAD.IADD R5, R5, 0x1, R8 ;  /* 0x0000000105057824 */ /* 0x000fe200078e0208 */
[----:B------:R-:W-:Y:S02]  /*1150*/  LOP3.LUT R7, R7, 0x7ffffffc, RZ, 0xc0, !PT ;  /* 0x7ffffffc07077812 */ /* 0x000fe400078ec0ff */
[----:B0-----:R-:W-:Y:S02]  /*1160*/  LEA.HI R2, R215, R215, RZ, 0x1 ;  /* 0x000000d7d7027211 */ /* 0x001fe400078f08ff */
[----:B------:R-:W-:Y:S01]  /*1170*/  IADD3 R13, R13, R6, R199 ;  /* 0x000000060d0d7210 */ /* 0x000fe20007ffe0c7 */
[----:B------:R-:W-:Y:S01]  /*1180*/  IMAD.IADD R204, R226, 0x1, -R7 ;  /* 0x00000001e2cc7824 */ /* 0x000fe200078e0a07 */
[----:B------:R-:W-:-:S02]  /*1190*/  LOP3.LUT R2, R2, 0x1ffffffe, RZ, 0xc0, !PT ;  /* 0x1ffffffe02027812 */ /* 0x000fc400078ec0ff */
[----:B-1----:R-:W-:Y:S02]  /*11a0*/  LOP3.LUT R0, R195, 0x38, R18, 0xf8, !PT ;  /* 0x00000038c3007812 */ /* 0x002fe400078ef812 */
[----:B------:R-:W-:Y:S01]  /*11b0*/  SHF.R.S32.HI R237, RZ, 0x1f, R203 ;  /* 0x0000001fffed7819 */ /* 0x000fe200000114cb */
[----:B------:R-:W-:Y:S01]  /*11c0*/  IMAD.IADD R205, R215, 0x1, -R2 ;  /* 0x00000001d7cd7824 */ /* 0x000fe200078e0a02 */
[----:B------:R-:W-:Y:S02]  /*11d0*/  LOP3.LUT R0, R199, R0, R232, 0xf6, !PT ;  /* 0x00000000c7007212 */ /* 0x000fe400078ef6e8 */
[----:B------:R-:W-:Y:S01]  /*11e0*/  SHF.R.S32.HI R224, RZ, 0x1f, R193 ;  /* 0x0000001fffe07819 */ /* 0x000fe200000114c1 */
[----:B------:R-:W-:Y:S01]  /*11f0*/  IMAD R205, R205, 0x8, R234 ;  /* 0x00000008cdcd7824 */ /* 0x000fe200078e02ea */
        /* <DEDUP_REMOVED lines=12> */
.L_x_2932:
[----:B0-2-4-:R-:W0:Y:S01]  /*12c0*/  LDC.64 R2, c[0x0][0xc88] ;  /* 0x00032200ff027b82 */ /* 0x015e220000000a00 */
[----:B------:R-:W-:Y:S01]  /*12d0*/  ULDC.64 UR4, c[0x0][0xa28] ;  /* 0x00028a0000047ab9 */ /* 0x000fe20000000a00 */
[----:B------:R-:W-:Y:S01]  /*12e0*/  ULDC.64 UR8, c[0x0][0xa18] ;  /* 0x0002860000087ab9 */ /* 0x000fe20000000a00 */
[----:B------:R-:W-:Y:S01]  /*12f0*/  ULDC.64 UR6, c[0x0][0xa08] ;  /* 0x0002820000067ab9 */ /* 0x000fe20000000a00 */
[----:B0-----:R-:W-:-:S05]  /*1300*/  IMAD.WIDE R2, R27, 0x4, R2 ;  /* 0x000000041b027825 */ /* 0x001fca00078e0202 */
[----:B------:R-:W2:Y:S01]  /*1310*/  LDG.E R211, desc[UR60][R2.64] ;  /* 0x0000003c02d37981 */ /* 0x000ea2000c1e1900 */
        /* <DEDUP_REMOVED lines=20> */
[----:B------:R-:W-:Y:S01]  /*1460*/  @P1 IADD3.X R5, R210, UR9, RZ, P2, !PT ;  /* 0x00000009d2051c10 */ /* 0x000fe200097fe4ff */
[----:B------:R-:W-:Y:S02]  /*1470*/  ULDC.64 UR6, c[0x0][0xa20] ;  /* 0x0002880000067ab9 */ /* 0x000fe40000000a00 */
[----:B------:R0:W5:Y:S04]  /*1480*/  @P0 LDG.E R117, desc[UR60][R6.64] ;  /* 0x0000003c06750981 */ /* 0x000168000c1e1900 */
[----:B------:R0:W5:Y:S01]  /*1490*/  @P1 LDG.E R201, desc[UR60][R4.64] ;  /* 0x0000003c04c91981 */ /* 0x000162000c1e1900 */
[----:B------:R-:W-:-:S03]  /*14a0*/  UISETP.NE.U32.AND UP0, UPT, UR4, URZ, UPT ;  /* 0x0000003f0400728c */ /* 0x000fc6000bf05070 */
[----:B------:R-:W-:Y:S01]  /*14b0*/  ULDC UR4, c[0x0][0x424] ;  /* 0x0001090000047ab9 */ /* 0x000fe20000000800 */
[----:B------:R-:W-:Y:S01]  /*14c0*/  UISETP.NE.AND.EX UP0, UPT, UR5, URZ, UPT, UP0 ;  /* 0x0000003f0500728c */ /* 0x000fe2000bf05300 */
[----:B------:R-:W-:Y:S02]  /*14d0*/  ISETP.NE.U32.AND P2, PT, RZ, UR6, PT ;  /* 0x00000006ff007c0c */ /* 0x000fe4000bf45070 */
[----:B------:R-:W-:Y:S01]  /*14e0*/  ULDC UR5, c[0x0][0x2f0] ;  /* 0x0000bc0000057ab9 */ /* 0x000fe20000000800 */
[----:B------:R-:W-:Y:S01]  /*14f0*/  USEL UR4, UR4, 0x1, UP0 ;  /* 0x0000000104047887 */ /* 0x000fe20008000000 */
[----:B------:R-:W-:-:S03]  /*1500*/  ISETP.NE.AND.EX P2, PT, RZ, UR7, PT, P2 ;  /* 0x00000007ff007c0c */ /* 0x000fc6000bf45320 */
[----:B------:R-:W-:-:S03]  /*1510*/  UIMAD UR4, UR4, UR5, URZ ;  /* 0x00000005040472a4 */ /* 0x000fc6000f8e023f */
[----:B------:R-:W-:Y:S01]  /*1520*/  ULDC UR5, c[0x0][0x348] ;  /* 0x0000d20000057ab9 */ /* 0x000fe20000000800 */
[----:B------:R-:W-:Y:S02]  /*1530*/  IMAD.MOV.U32 R208, RZ, RZ, R26 ;  /* 0x000000ffffd07224 */ /* 0x000fe400078e001a */
[----:B------:R-:W-:Y:S01]  /*1540*/  IMAD.MOV.U32 R27, RZ, RZ, R211 ;  /* 0x000000ffff1b7224 */ /* 0x000fe200078e00d3 */
[----:B0--3--:R-:W-:Y:S06]  /*1550*/  @P1 BRA `(.L_x_2709) ;  /* 0x0000000000241947 */ /* 0x009fec0003800000 */
        /* <DEDUP_REMOVED lines=9> */
.L_x_2709:
[----:B------:R-:W-:Y:S02]  /*15f0*/  IMAD.U32 R24, RZ, RZ, UR5 ;  /* 0x00000005ff187e24 */ /* 0x000fe4000f8e00ff */
[----:B------:R-:W-:Y:S01]  /*1600*/  IMAD.U32 R28, RZ, RZ, UR4 ;  /* 0x00000004ff1c7e24 */ /* 0x000fe2000f8e00ff */
[----:B------:R-:W-:Y:S06]  /*1610*/  @!P2 BRA `(.L_x_2710) ;  /* 0x000000000010a947 */ /* 0x000fec0003800000 */
[----:B------:R-:W-:-:S04]  /*1620*/  IADD3 R2, P0, R209, UR6, RZ ;  /* 0x00000006d1027c10 */ /* 0x000fc8000ff1e0ff */
[----:B------:R-:W-:-:S05]  /*1630*/  IADD3.X R3, R210, UR7, RZ, P0, !PT ;  /* 0x00000007d2037c10 */ /* 0x000fca00087fe4ff */
[----:B------:R0:W5:Y:S01]  /*1640*/  LDG.E R28, desc[UR60][R2.64] ;  /* 0x0000003c021c7981 */ /* 0x000162000c1e1900 */
[----:B------:R-:W-:Y:S05]  /*1650*/  BRA `(.L_x_2711) ;  /* 0x0000000000107947 */ /* 0x000fea0003800000 */
.L_x_2710:
[----:B------:R-:W-:Y:S05]  /*1660*/  @!P0 BRA `(.L_x_2711) ;  /* 0x00000000000c8947 */ /* 0x000fea0003800000 */
[----:B------:R-:W2:Y:S04]  /*1670*/  LDG.E R3, desc[UR60][R6.64] ;  /* 0x0000003c06037981 */ /* 0x000ea8000c1e1900 */
[----:B------:R-:W2:Y:S02]  /*1680*/  LDG.E R28, desc[UR60][R6.64+0x4] ;  /* 0x0000043c061c7981 */ /* 0x000ea4000c1e1900 */
[----:B--2---:R-:W-:-:S07]  /*1690*/  IMAD.IADD R28, R28, 0x1, -R3 ;  /* 0x000000011c1c7824 */ /* 0x004fce00078e0a03 */
.L_x_2711:
[----:B------:R-:W-:Y:S01]  /*16a0*/  ULDC.64 UR4, c[0x0][0xa10] ;  /* 0x0002840000047ab9 */ /* 0x000fe20000000a00 */
[----:B------:R-:W1:Y:S01]  /*16b0*/  LDC R6, c[0x0][0x448] ;  /* 0x00011200ff067b82 */ /* 0x000e620000000800 */
[----:B------:R-:W-:-:S04]  /*16c0*/  ISETP.NE.U32.AND P0, PT, RZ, UR4, PT ;  /* 0x00000004ff007c0c */ /* 0x000fc8000bf05070 */
[----:B------:R-:W-:Y:S01]  /*16d0*/  ISETP.NE.AND.EX P0, PT, RZ, UR5, PT, P0 ;  /* 0x00000005ff007c0c */ /* 0x000fe2000bf05300 */
[----:B------:R-:W-:-:S12]  /*16e0*/  ULDC.64 UR4, c[0x0][0xa30] ;  /* 0x00028c0000047ab9 */ /* 0x000fd80000000a00 */
[----:B0-----:R-:W0:Y:S02]  /*16f0*/  @P0 LDC.64 R2, c[0x0][0xa10] ;  /* 0x00028400ff020b82 */ /* 0x001e240000000a00 */
[----:B0-----:R-:W-:-:S05]  /*1700*/  @P0 IMAD.WIDE R2, R27, 0x4, R2 ;  /* 0x000000041b020825 */ /* 0x001fca00078e0202 */
[----:B------:R-:W2:Y:S04]  /*1710*/  @P0 LDG.E R0, desc[UR60][R2.64] ;  /* 0x0000003c02000981 */ /* 0x000ea8000c1e1900 */
[----:B------:R0:W2:Y:S01]  /*1720*/  @P0 LDG.E R7, desc[UR60][R2.64+0x4] ;  /* 0x0000043c02070981 */ /* 0x0000a2000c1e1900 */
[----:B------:R-:W-:Y:S01]  /*1730*/  ISETP.NE.U32.AND P1, PT, RZ, UR4, PT ;  /* 0x00000004ff007c0c */ /* 0x000fe2000bf25070 */
[----:B-----5:R-:W-:-:S03]  /*1740*/  IMAD.MOV.U32 R144, RZ, RZ, R28 ;  /* 0x000000ffff907224 */ /* 0x020fc600078e001c */
[----:B------:R-:W-:-:S13]  /*1750*/  ISETP.NE.AND.EX P1, PT, RZ, UR5, PT, P1 ;  /* 0x00000005ff007c0c */ /* 0x000fda000bf25310 */
[----:B------:R-:W-:-:S04]  /*1760*/  @P1 IADD3 R4, P2, R209, UR4, RZ ;  /* 0x00000004d1041c10 */ /* 0x000fc8000ff5e0ff */
[----:B------:R-:W-:-:S05]  /*1770*/  @P1 IADD3.X R5, R210, UR5, RZ, P2, !PT ;  /* 0x00000005d2051c10 */ /* 0x000fca00097fe4ff */
[----:B------:R3:W5:Y:S01]  /*1780*/  @P1 LDG.E R144, desc[UR60][R4.64] ;  /* 0x0000003c04901981 */ /* 0x000762000c1e1900 */
[----:B-1----:R-:W-:Y:S01]  /*1790*/  ISETP.NE.AND P1, PT, R6, 0x1, PT ;  /* 0x000000010600780c */ /* 0x002fe20003f25270 */
[----:B------:R-:W-:Y:S01]  /*17a0*/  IMAD.SHL.U32 R200, R25, 0x80, RZ ;  /* 0x0000008019c87824 */ /* 0x000fe200078e00ff */
[----:B------:R-:W-:Y:S01]  /*17b0*/  PLOP3.LUT P2, PT, PT, PT, PT, 0x80, 0x0 ;  /* 0x000000000000781c */ /* 0x000fe20003f4f070 */
[----:B------:R-:W-:Y:S02]  /*17c0*/  IMAD.IADD R9, R28, 0x1, -R9 ;  /* 0x000000011c097824 */ /* 0x000fe400078e0a09 */
[----:B0-----:R-:W-:Y:S02]  /*17d0*/  VIADD R2, R200, 0x7f ;  /* 0x0000007fc8027836 */ /* 0x001fe40000000000 */
[----:B------:R-:W-:-:S05]  /*17e0*/  IMAD.MOV R120, RZ, RZ, -R9 ;  /* 0x000000ffff787224 */ /* 0x000fca00078e0a09 */
[----:B------:R-:W-:Y:S01]  /*17f0*/  VIMNMX R120, RZ, R120, !PT ;  /* 0x00000078ff787248 */ /* 0x000fe20007fe0100 */
[----:B------:R-:W0:Y:S08]  /*1800*/  @P1 LDC R11, c[0x0][0x44c] ;  /* 0x00011300ff0b1b82 */ /* 0x000e300000000800 */
[----:B------:R-:W1:Y:S01]  /*1810*/  @P1 LDC R3, c[0x0][0x450] ;  /* 0x00011400ff031b82 */ /* 0x000e620000000800 */
[----:B--2---:R-:W-:-:S02]  /*1820*/  @P0 IMAD.IADD R24, R7, 0x1, -R0 ;  /* 0x0000000107180824 */ /* 0x004fc400078e0a00 */
[----:B0-----:R-:W-:-:S04]  /*1830*/  @P1 IMAD.HI.U32 R0, R2, R11, RZ ;  /* 0x0000000b02001227 */ /* 0x001fc800078e00ff */
[----:B------:R-:W-:Y:S01]  /*1840*/  IMAD.IADD R202, R9, 0x1, R24 ;  /* 0x0000000109ca7824 */ /* 0x000fe200078e0218 */
[----:B-1----:R-:W-:-:S03]  /*1850*/  @P1 SHF.R.U32.HI R2, RZ, R3, R0 ;  /* 0x00000003ff021219 */ /* 0x002fc60000011600 */
[C---:B------:R-:W-:Y:S01]  /*1860*/  VIADD R0, R202.reuse, 0x7f ;  /* 0x0000007fca007836 */ /* 0x040fe20000000000 */
[----:B------:R-:W-:-:S04]  /*1870*/  IADD3 R149, R202, 0x80, -R201 ;  /* 0x00000080ca957810 */ /* 0x000fc80007ffe8c9 */
[----:B------:R-:W-:Y:S01]  /*1880*/  SHF.R.S32.HI R3, RZ, 0x1f, R0 ;  /* 0x0000001fff037819 */ /* 0x000fe20000011400 */
[----:B------:R-:W-:-:S03]  /*1890*/  IMAD.IADD R2, R149, 0x1, R2 ;  /* 0x0000000195027824 */ /* 0x000fc600078e0202 */
[----:B------:R-:W-:Y:S02]  /*18a0*/  LEA.HI R3, R3, R0, RZ, 0x7 ;  /* 0x0000000003037211 */ /* 0x000fe400078f38ff */
[----:B---3--:R-:W-:Y:S02]  /*18b0*/  SHF.R.S32.HI R5, RZ, 0x1f, R2 ;  /* 0x0000001fff057819 */ /* 0x008fe40000011402 */
[----:B------:R-:W-:Y:S02]  /*18c0*/  SHF.R.S32.HI R150, RZ, 0x7, R3 ;  /* 0x00000007ff967819 */ /* 0x000fe40000011403 */
[----:B------:R-:W-:-:S04]  /*18d0*/  LEA.HI R5, R5, R2, RZ, 0x7 ;  /* 0x0000000205057211 */ /* 0x000fc800078f38ff */
[----:B------:R-:W-:-:S04]  /*18e0*/  SHF.R.S32.HI R5, RZ, 0x7, R5 ;  /* 0x00000007ff057819 */ /* 0x000fc80000011405 */
[----:B------:R-:W-:-:S05]  /*18f0*/  VIMNMX R5, R150, R5, PT ;  /* 0x0000000596057248 */ /* 0x000fca0003fe0100 */
[----:B------:R-:W-:-:S05]  /*1900*/  IMAD R5, R5, 0x80, -R9 ;  /* 0x0000008005057824 */ /* 0x000fca00078e0a09 */
[----:B------:R-:W-:-:S04]  /*1910*/  VIMNMX R5, R5, R24, PT ;  /* 0x0000001805057248 */ /* 0x000fc80003fe0100 */
        /* <DEDUP_REMOVED lines=29> */
.L_x_2714:
[----:B------:R-:W-:Y:S05]  /*1af0*/  BSYNC B6 ;  /* 0x0000000000067941 */ /* 0x000fea0003800000 */
.L_x_2713:
        /* <DEDUP_REMOVED lines=20> */
.L_x_2716:
[----:B------:R-:W-:Y:S05]  /*1c40*/  BSYNC B6 ;  /* 0x0000000000067941 */ /* 0x000fea0003800000 */
.L_x_2715:
[----:B------:R-:W-:Y:S01]  /*1c50*/  ULDC.64 UR4, c[0x0][0x9f8] ;  /* 0x00027e0000047ab9 */ /* 0x000fe20000000a00 */
[----:B------:R-:W2:Y:S01]  /*1c60*/  LDL.LU R20, [R1+0x8] ;  /* 0x0000080001147983 */ /* 0x000ea20000300800 */
[----:B------:R-:W-:Y:S01]  /*1c70*/  ISETP.NE.U32.AND P0, PT, RZ, UR4, PT ;  /* 0x00000004ff007c0c */ /* 0x000fe2000bf05070 */
[----:B------:R-:W0:Y:S01]  /*1c80*/  LDC.64 R128, c[0x0][0x300] ;  /* 0x0000c000ff807b82 */ /* 0x000e220000000a00 */
[----:B------:R-:W-:Y:S01]  /*1c90*/  SHF.R.S32.HI R8, RZ, 0x1f, R26 ;  /* 0x0000001fff087819 */ /* 0x000fe2000001141a */
[----:B------:R-:W-:Y:S01]  /*1ca0*/  IMAD.IADD R117, R117, 0x1, R28 ;  /* 0x0000000175757824 */ /* 0x000fe200078e021c */
[----:B------:R-:W-:Y:S01]  /*1cb0*/  ISETP.NE.AND.EX P0, PT, RZ, UR5, PT, P0 ;  /* 0x00000005ff007c0c */ /* 0x000fe2000bf05300 */
[C---:B------:R-:W-:Y:S01]  /*1cc0*/  VIADD R3, R18.reuse, 0xa0 ;  /* 0x000000a012037836 */ /* 0x040fe20000000000 */
[----:B------:R-:W-:Y:S01]  /*1cd0*/  ULDC.64 UR6, c[0x0][0x330] ;  /* 0x0000cc0000067ab9 */ /* 0x000fe20000000a00 */
[C---:B------:R-:W-:Y:S01]  /*1ce0*/  VIADD R0, R18.reuse, 0x80 ;  /* 0x0000008012007836 */ /* 0x040fe20000000000 */
[----:B------:R-:W-:Y:S01]  /*1cf0*/  SHF.R.S32.HI R19, RZ, 0x1f, R18 ;  /* 0x0000001fff137819 */ /* 0x000fe20000011412 */
[----:B------:R-:W-:Y:S01]  /*1d00*/  VIADD R91, R18, 0x60 ;  /* 0x00000060125b7836 */ /* 0x000fe20000000000 */
[----:B------:R-:W1:Y:S07]  /*1d10*/  LDC.64 R28, c[0x0][0x408] ;  /* 0x00010200ff1c7b82 */ /* 0x000e6e0000000a00 */
[----:B------:R-:W-:Y:S01]  /*1d20*/  @P0 IADD3 R4, P1, R209, UR4, RZ ;  /* 0x00000004d1040c10 */ /* 0x000fe2000ff3e0ff */
[----:B------:R-:W-:Y:S01]  /*1d30*/  ULDC UR4, c[0x0][0x2f4] ;  /* 0x0000bd0000047ab9 */ /* 0x000fe20000000800 */
[----:B------:R-:W3:Y:S02]  /*1d40*/  LDC R119, c[0x0][0x3f4] ;  /* 0x0000fd00ff777b82 */ /* 0x000ee40000000800 */
[----:B------:R-:W-:-:S05]  /*1d50*/  @P0 IADD3.X R5, R210, UR5, RZ, P1, !PT ;  /* 0x00000005d2050c10 */ /* 0x000fca0008ffe4ff */
[----:B------:R4:W2:Y:S01]  /*1d60*/  @P0 LDG.E R27, desc[UR60][R4.64] ;  /* 0x0000003c041b0981 */ /* 0x0008a2000c1e1900 */
[----:B------:R-:W-:Y:S01]  /*1d70*/  ISETP.GE.AND P1, PT, R186, UR4, PT ;  /* 0x00000004ba007c0c */ /* 0x000fe2000bf26270 */
[----:B------:R-:W-:Y:S01]  /*1d80*/  IMAD R7, R8, UR6, RZ ;  /* 0x0000000608077c24 */ /* 0x000fe2000f8e02ff */
[----:B------:R-:W-:Y:S01]  /*1d90*/  ISETP.GE.AND P2, PT, R3, UR4, PT ;  /* 0x0000000403007c0c */ /* 0x000fe2000bf46270 */
[----:B------:R-:W-:Y:S01]  /*1da0*/  IMAD.WIDE.U32 R94, R26, UR6, R18 ;  /* 0x000000061a5e7c25 */ /* 0x000fe2000f8e0012 */
[----:B------:R-:W-:Y:S01]  /*1db0*/  ISETP.GE.AND P0, PT, R18, UR4, PT ;  /* 0x0000000412007c0c */ /* 0x000fe2000bf06270 */
[----:B------:R-:W3:Y:S01]  /*1dc0*/  S2R R151, SR_TID.X ;  /* 0x0000000000977919 */ /* 0x000ee20000002100 */
[----:B------:R-:W-:Y:S01]  /*1dd0*/  SHF.R.S32.HI R3, RZ, 0x1f, R117 ;  /* 0x0000001fff037819 */ /* 0x000fe20000011475 */
[----:B------:R-:W-:Y:S01]  /*1de0*/  IMAD R7, R26, UR7, R7 ;  /* 0x000000071a077c24 */ /* 0x000fe2000f8e0207 */
[----:B------:R-:W-:Y:S01]  /*1df0*/  ISETP.GE.AND P3, PT, R0, UR4, PT ;  /* 0x0000000400007c0c */ /* 0x000fe2000bf66270 */
[----:B------:R-:W-:Y:S01]  /*1e00*/  ULDC.64 UR6, c[0x0][0xa08] ;  /* 0x0002820000067ab9 */ /* 0x000fe20000000a00 */
[----:B----4-:R-:W-:Y:S01]  /*1e10*/  SEL R4, RZ, 0xffffffff, P1 ;  /* 0xffffffffff047807 */ /* 0x010fe20000800000 */
[-C--:B0-----:R-:W-:Y:S01]  /*1e20*/  IMAD R10, R3, R128.reuse, RZ ;  /* 0x00000080030a7224 */ /* 0x081fe200078e02ff */
[----:B------:R-:W-:Y:S01]  /*1e30*/  SEL R0, RZ, 0x1, P0 ;  /* 0x00000001ff007807 */ /* 0x000fe20000000000 */
[----:B------:R-:W-:Y:S01]  /*1e40*/  IMAD.IADD R95, R95, 0x1, R7 ;  /* 0x000000015f5f7824 */ /* 0x000fe200078e0207 */
[----:B------:R-:W-:Y:S01]  /*1e50*/  ISETP.GE.AND P0, PT, R187, UR4, PT ;  /* 0x00000004bb007c0c */ /* 0x000fe2000bf06270 */
[----:B------:R-:W-:Y:S01]  /*1e60*/  IMAD.SHL.U32 R5, R4, 0x2, RZ ;  /* 0x0000000204057824 */ /* 0x000fe200078e00ff */
[----:B------:R-:W-:Y:S01]  /*1e70*/  ISETP.GE.AND P1, PT, R91, UR4, PT ;  /* 0x000000045b007c0c */ /* 0x000fe2000bf26270 */
[----:B------:R-:W-:Y:S01]  /*1e80*/  IMAD R9, R117, R129, R10 ;  /* 0x0000008175097224 */ /* 0x000fe200078e020a */
[----:B------:R-:W-:Y:S01]  /*1e90*/  SEL R7, RZ, 0x4, P0 ;  /* 0x00000004ff077807 */ /* 0x000fe20000000000 */
[----:B------:R-:W-:Y:S01]  /*1ea0*/  ULDC.64 UR4, c[0x0][0x308] ;  /* 0x0000c20000047ab9 */ /* 0x000fe20000000a00 */
[----:B------:R-:W-:Y:S01]  /*1eb0*/  LOP3.LUT R0, R5, 0x2, R0, 0xe2, !PT ;  /* 0x0000000205007812 */ /* 0x000fe200078ee200 */
[----:B------:R-:W-:Y:S01]  /*1ec0*/  IMAD.WIDE.U32 R4, R117, R128, RZ ;  /* 0x0000008075047225 */ /* 0x000fe200078e00ff */
[----:B------:R-:W-:-:S02]  /*1ed0*/  SEL R6, RZ, 0x8, P1 ;  /* 0x00000008ff067807 */ /* 0x000fc40000800000 */
[----:B------:R-:W-:Y:S01]  /*1ee0*/  SEL R11, RZ, 0x10, P3 ;  /* 0x00000010ff0b7807 */ /* 0x000fe20001800000 */
[----:B------:R-:W-:Y:S01]  /*1ef0*/  IMAD.IADD R5, R5, 0x1, R9 ;  /* 0x0000000105057824 */ /* 0x000fe200078e0209 */
[----:B------:R-:W-:Y:S01]  /*1f00*/  LOP3.LUT R0, R6, R0, R7, 0xfe, !PT ;  /* 0x0000000006007212 */ /* 0x000fe200078efe07 */
[----:B------:R-:W-:Y:S01]  /*1f10*/  IMAD R7, R8, UR4, RZ ;  /* 0x0000000408077c24 */ /* 0x000fe2000f8e02ff */
[----:B------:R-:W-:Y:S01]  /*1f20*/  ISETP.NE.U32.AND P0, PT, RZ, UR6, PT ;  /* 0x00000006ff007c0c */ /* 0x000fe2000bf05070 */
[-C--:B-1----:R-:W-:Y:S01]  /*1f30*/  IMAD.WIDE.U32 R98, R184, R28.reuse, R18 ;  /* 0x0000001cb8627225 */ /* 0x082fe200078e0012 */
[----:B------:R-:W-:Y:S02]  /*1f40*/  LOP3.LUT R11, R0, R11, RZ, 0xfc, !PT ;  /* 0x0000000b000b7212 */ /* 0x000fe400078efcff */
[----:B------:R-:W-:Y:S01]  /*1f50*/  ISETP.NE.AND.EX P0, PT, RZ, UR7, PT, P0 ;  /* 0x00000007ff007c0c */ /* 0x000fe2000bf05300 */
[C---:B------:R-:W-:Y:S01]  /*1f60*/  IMAD R9, R26.reuse, UR5, R7 ;  /* 0x000000051a097c24 */ /* 0x040fe2000f8e0207 */
[----:B------:R-:W-:Y:S01]  /*1f70*/  SHF.R.S32.HI R146, RZ, 0x1f, R184 ;  /* 0x0000001fff927819 */ /* 0x000fe200000114b8 */
[----:B------:R-:W-:Y:S01]  /*1f80*/  IMAD.WIDE.U32 R6, R26, UR4, R4 ;  /* 0x000000041a067c25 */ /* 0x000fe2000f8e0004 */
[----:B------:R-:W-:Y:S01]  /*1f90*/  ULDC.64 UR4, c[0x0][0x310] ;  /* 0x0000c40000047ab9 */ /* 0x000fe20000000a00 */
[----:B------:R-:W0:Y:S01]  /*1fa0*/  LDC.64 R4, c[0x0][0x3f8] ;  /* 0x0000fe00ff047b82 */ /* 0x000e220000000a00 */
[--C-:B------:R-:W-:Y:S01]  /*1fb0*/  SHF.R.S32.HI R23, RZ, 0x1f, R22.reuse ;  /* 0x0000001fff177819 */ /* 0x100fe20000011416 */
[----:B------:R-:W-:Y:S01]  /*1fc0*/  IMAD.IADD R7, R7, 0x1, R9 ;  /* 0x0000000107077824 */ /* 0x000fe200078e0209 */
[-C--:B---3--:R-:W-:Y:S01]  /*1fd0*/  ISETP.GE.AND P4, PT, R187, R119.reuse, PT ;  /* 0x00000077bb00720c */ /* 0x088fe20003f86270 */
[-C--:B------:R-:W-:Y:S01]  /*1fe0*/  IMAD R8, R146, R28.reuse, RZ ;  /* 0x0000001c92087224 */ /* 0x080fe200078e02ff */
[----:B------:R-:W-:Y:S01]  /*1ff0*/  ISETP.GE.AND P1, PT, R186, R119, PT ;  /* 0x00000077ba00720c */ /* 0x000fe20003f26270 */
[----:B------:R-:W-:Y:S01]  /*2000*/  IMAD.WIDE.U32 R96, R184, R28, R22 ;  /* 0x0000001cb8607225 */ /* 0x000fe200078e0016 */
[----:B------:R-:W-:-:S02]  /*2010*/  LOP3.LUT P3, RZ, R225, 0x4, RZ, 0xc0, !PT ;  /* 0x00000004e1ff7812 */ /* 0x000fc4000786c0ff */
[----:B------:R-:W-:Y:S01]  /*2020*/  SHF.L.U64.HI R126, R128, 0x7, R129 ;  /* 0x00000007807e7819 */ /* 0x000fe20000010281 */
[----:B------:R-:W-:Y:S01]  /*2030*/  IMAD R13, R184, R29, R8 ;  /* 0x0000001db80d7224 */ /* 0x000fe200078e0208 */
[----:B------:R-:W-:Y:S01]  /*2040*/  SHF.L.U64.HI R30, R28, 0x6, R29 ;  /* 0x000000061c1e7819 */ /* 0x000fe2000001021d */
[----:B------:R-:W-:Y:S01]  /*2050*/  IMAD.MOV.U32 R121, RZ, RZ, 0x20 ;  /* 0x00000020ff797424 */ /* 0x000fe200078e00ff */
[----:B------:R-:W-:Y:S01]  /*2060*/  SHF.R.S32.HI R147, RZ, 0x1f, R214 ;  /* 0x0000001fff937819 */ /* 0x000fe200000114d6 */
[----:B------:R-:W-:Y:S01]  /*2070*/  IMAD.IADD R97, R97, 0x1, R13 ;  /* 0x0000000161617824 */ /* 0x000fe200078e020d */
[----:B------:R-:W-:Y:S01]  /*2080*/  LEA.HI R151, R151, 0x8, RZ, 0x19 ;  /* 0x0000000897977811 */ /* 0x000fe200078fc8ff */
[----:B------:R-:W-:Y:S01]  /*2090*/  IMAD.IADD R99, R13, 0x1, R99 ;  /* 0x000000010d637824 */ /* 0x000fe200078e0263 */
[----:B------:R-:W-:Y:S01]  /*20a0*/  SEL R121, R121, 0xffffffe0, !P3 ;  /* 0xffffffe079797807 */ /* 0x000fe20005800000 */
[----:B-----5:R-:W-:-:S04]  /*20b0*/  IMAD.WIDE.U32 R96, R144, R28, R96 ;  /* 0x0000001c90607225 */ /* 0x020fc800078e0060 */
[----:B------:R-:W-:Y:S01]  /*20c0*/  IMAD.WIDE.U32 R98, R144, R28, R98 ;  /* 0x0000001c90627225 */ /* 0x000fe200078e0062 */
[----:B0-----:R-:W-:-:S03]  /*20d0*/  SHF.L.U64.HI R127, R4, 0x7, R5 ;  /* 0x00000007047f7819 */ /* 0x001fc60000010205 */
[----:B------:R-:W-:Y:S01]  /*20e0*/  IMAD.WIDE.U32 R100, R184, R4, R22 ;  /* 0x00000004b8647225 */ /* 0x000fe200078e0016 */
[----:B------:R-:W-:-:S03]  /*20f0*/  SHF.L.U64.HI R104, R4, 0x6, R5 ;  /* 0x0000000604687819 */ /* 0x000fc60000010205 */
[----:B------:R-:W-:-:S04]  /*2100*/  IMAD.WIDE.U32 R102, R184, R4, R18 ;  /* 0x00000004b8667225 */ /* 0x000fc800078e0012 */
[C---:B------:R-:W-:Y:S02]  /*2110*/  IMAD.SHL.U32 R31, R128.reuse, 0x80, RZ ;  /* 0x00000080801f7824 */ /* 0x040fe400078e00ff */
[----:B------:R-:W-:Y:S02]  /*2120*/  IMAD.SHL.U32 R132, R128, 0x40, RZ ;  /* 0x0000004080847824 */ /* 0x000fe400078e00ff */
[----:B------:R-:W-:Y:S01]  /*2130*/  IMAD.SHL.U32 R105, R4, 0x40, RZ ;  /* 0x0000004004697824 */ /* 0x000fe200078e00ff */
[----:B--2---:R-:W-:-:S04]  /*2140*/  LOP3.LUT R20, R20, 0xfffffffe, RZ, 0xc0, !PT ;  /* 0xfffffffe14147812 */ /* 0x004fc800078ec0ff */
[----:B------:R-:W-:-:S05]  /*2150*/  @P4 LOP3.LUT R20, R20, 0x1, RZ, 0xfc, !PT ;  /* 0x0000000114144812 */ /* 0x000fca00078efcff */
[----:B------:R0:W-:Y:S01]  /*2160*/  STL [R1+0x8], R20 ;  /* 0x0000081401007387 */ /* 0x0001e20000100800 */
[----:B------:R-:W-:Y:S02]  /*2170*/  SHF.R.S32.HI R0, RZ, 0x1f, R27 ;  /* 0x0000001fff007819 */ /* 0x000fe4000001141b */
[----:B------:R-:W-:Y:S02]  /*2180*/  SEL R9, R27, RZ, !P0 ;  /* 0x000000ff1b097207 */ /* 0x000fe40004000000 */
[----:B------:R-:W-:-:S03]  /*2190*/  SEL R0, R0, RZ, !P0 ;  /* 0x000000ff00007207 */ /* 0x000fc60004000000 */
[----:B------:R-:W-:-:S04]  /*21a0*/  IMAD.WIDE.U32 R92, R9, UR4, R6 ;  /* 0x00000004095c7c25 */ /* 0x000fc8000f8e0006 */
[----:B------:R-:W-:Y:S02]  /*21b0*/  IMAD R10, R0, UR4, RZ ;  /* 0x00000004000a7c24 */ /* 0x000fe4000f8e02ff */
[----:B------:R-:W-:-:S04]  /*21c0*/  IMAD.WIDE.U32 R6, R184, R128, R18 ;  /* 0x00000080b8067225 */ /* 0x000fc800078e0012 */
[----:B------:R-:W-:Y:S01]  /*21d0*/  IMAD R89, R9, UR5, R10 ;  /* 0x0000000509597c24 */ /* 0x000fe2000f8e020a */
[----:B------:R-:W-:Y:S01]  /*21e0*/  ULDC.64 UR4, c[0x0][0x338] ;  /* 0x0000ce0000047ab9 */ /* 0x000fe20000000a00 */
[----:B------:R-:W-:Y:S01]  /*21f0*/  IMAD R10, R146, R128, RZ ;  /* 0x00000080920a7224 */ /* 0x000fe200078e02ff */
[----:B------:R-:W-:Y:S01]  /*2200*/  IADD3 R90, P0, R92, R6, RZ ;  /* 0x000000065c5a7210 */ /* 0x000fe20007f1e0ff */
[----:B------:R-:W-:Y:S02]  /*2210*/  IMAD.IADD R89, R93, 0x1, R89 ;  /* 0x000000015d597824 */ /* 0x000fe400078e0259 */
[----:B------:R-:W-:Y:S01]  /*2220*/  IMAD R10, R184, R129, R10 ;  /* 0x00000081b80a7224 */ /* 0x000fe200078e020a */
[----:B------:R-:W-:Y:S01]  /*2230*/  SHF.L.U64.HI R129, R128, 0x6, R129 ;  /* 0x0000000680817819 */ /* 0x000fe20000010281 */
[----:B------:R-:W-:Y:S01]  /*2240*/  IMAD R0, R0, UR4, RZ ;  /* 0x0000000400007c24 */ /* 0x000fe2000f8e02ff */
[----:B------:R-:W-:Y:S01]  /*2250*/  SHF.L.U64.HI R128, R28, 0x7, R29 ;  /* 0x000000071c807819 */ /* 0x000fe2000001021d */
[----:B------:R-:W-:Y:S01]  /*2260*/  IMAD.WIDE.U32 R94, R9, UR4, R94 ;  /* 0x00000004095e7c25 */ /* 0x000fe2000f8e005e */
[----:B------:R-:W-:-:S02]  /*2270*/  IADD3.X R88, R89, R7, R10, P0, !PT ;  /* 0x0000000759587210 */ /* 0x000fc400007fe40a */
[----:B------:R-:W-:Y:S01]  /*2280*/  ISETP.GE.AND P0, PT, R18, R119, PT ;  /* 0x000000771200720c */ /* 0x000fe20003f06270 */
[----:B------:R-:W-:Y:S01]  /*2290*/  IMAD R33, R9, UR5, R0 ;  /* 0x0000000509217c24 */ /* 0x000fe2000f8e0200 */
[C---:B------:R-:W-:Y:S01]  /*22a0*/  SEL R9, R119.reuse, RZ, P1 ;  /* 0x000000ff77097207 */ /* 0x040fe20000800000 */
[----:B------:R-:W-:Y:S01]  /*22b0*/  IMAD R0, R146, R4, RZ ;  /* 0x0000000492007224 */ /* 0x000fe200078e02ff */
[----:B------:R-:W-:-:S03]  /*22c0*/  SEL R7, R119, RZ, P0 ;  /* 0x000000ff77077207 */ /* 0x000fc60000000000 */
[----:B------:R-:W-:Y:S01]  /*22d0*/  IMAD R13, R184, R5, R0 ;  /* 0x00000005b80d7224 */ /* 0x000fe200078e0200 */
[----:B------:R-:W-:Y:S01]  /*22e0*/  SEL R0, R119, RZ, P4 ;  /* 0x000000ff77007207 */ /* 0x000fe20002000000 */
[----:B------:R-:W-:Y:S01]  /*22f0*/  IMAD.IADD R7, R18, 0x1, R7 ;  /* 0x0000000112077824 */ /* 0x000fe200078e0207 */
[----:B------:R-:W-:Y:S01]  /*2300*/  IADD3 R116, P4, R184, R117, RZ ;  /* 0x00000075b8747210 */ /* 0x000fe20007f9e0ff */
[----:B------:R-:W-:Y:S02]  /*2310*/  IMAD.IADD R9, R186, 0x1, R9 ;  /* 0x00000001ba097824 */ /* 0x000fe400078e0209 */
[----:B------:R-:W-:Y:S01]  /*2320*/  IMAD.IADD R8, R187, 0x1, R0 ;  /* 0x00000001bb087824 */ /* 0x000fe200078e0200 */
[----:B------:R-:W-:Y:S01]  /*2330*/  SHF.R.S32.HI R0, RZ, 0x1f, R7 ;  /* 0x0000001fff007819 */ /* 0x000fe20000011407 */
[----:B------:R-:W-:Y:S01]  /*2340*/  IMAD.IADD R101, R101, 0x1, R13 ;  /* 0x0000000165657824 */ /* 0x000fe200078e020d */
[----:B------:R-:W-:Y:S01]  /*2350*/  SHF.R.S32.HI R6, RZ, 0x1f, R9 ;  /* 0x0000001fff067819 */ /* 0x000fe20000011409 */
[----:B------:R-:W-:Y:S01]  /*2360*/  IMAD.IADD R103, R13, 0x1, R103 ;  /* 0x000000010d677824 */ /* 0x000fe200078e0267 */
[----:B------:R-:W-:Y:S01]  /*2370*/  SHF.R.S32.HI R15, RZ, 0x1f, R8 ;  /* 0x0000001fff0f7819 */ /* 0x000fe20000011408 */
[----:B------:R-:W-:Y:S01]  /*2380*/  IMAD.WIDE.U32 R100, R144, R4, R100 ;  /* 0x0000000490647225 */ /* 0x000fe200078e0064 */
[----:B------:R-:W-:-:S02]  /*2390*/  LEA.HI R14, R0, R7, RZ, 0x3 ;  /* 0x00000007000e7211 */ /* 0x000fc400078f18ff */
[----:B------:R-:W-:Y:S01]  /*23a0*/  LEA.HI R0, R0, R7, RZ, 0x6 ;  /* 0x0000000700007211 */ /* 0x000fe200078f30ff */
[----:B------:R-:W-:Y:S01]  /*23b0*/  IMAD.WIDE.U32 R102, R144, R4, R102 ;  /* 0x0000000490667225 */ /* 0x000fe200078e0066 */
[CC--:B------:R-:W-:Y:S02]  /*23c0*/  LEA.HI R12, R15.reuse, R8.reuse, RZ, 0x3 ;  /* 0x000000080f0c7211 */ /* 0x0c0fe400078f18ff */
[----:B------:R-:W-:Y:S01]  /*23d0*/  LEA.HI R15, R15, R8, RZ, 0x6 ;  /* 0x000000080f0f7211 */ /* 0x000fe200078f30ff */
[----:B------:R-:W-:Y:S01]  /*23e0*/  IMAD.SHL.U32 R0, R0, 0x80, RZ ;  /* 0x0000008000007824 */ /* 0x000fe200078e00ff */
[CC--:B------:R-:W-:Y:S01]  /*23f0*/  LEA.HI R13, R6.reuse, R9.reuse, RZ, 0x3 ;  /* 0x00000009060d7211 */ /* 0x0c0fe200078f18ff */
[----:B------:R-:W-:Y:S01]  /*2400*/  IMAD.SHL.U32 R119, R119, 0x2, RZ ;  /* 0x0000000277777824 */ /* 0x000fe200078e00ff */
[----:B------:R-:W-:Y:S01]  /*2410*/  LEA.HI R6, R6, R9, RZ, 0x6 ;  /* 0x0000000906067211 */ /* 0x000fe200078f30ff */
[----:B------:R-:W-:Y:S01]  /*2420*/  IMAD.SHL.U32 R10, R15, 0x80, RZ ;  /* 0x000000800f0a7824 */ /* 0x000fe200078e00ff */
[----:B------:R-:W-:Y:S01]  /*2430*/  LOP3.LUT R7, R196, 0x38, R14, 0xf8, !PT ;  /* 0x00000038c4077812 */ /* 0x000fe200078ef80e */
[----:B------:R-:W-:Y:S01]  /*2440*/  IMAD.X R117, R3, 0x1, R146, P4 ;  /* 0x0000000103757824 */ /* 0x000fe200020e0692 */
[----:B------:R-:W-:Y:S01]  /*2450*/  LOP3.LUT R15, R195, 0x38, R14, 0xf8, !PT ;  /* 0x00000038c30f7812 */ /* 0x000fe200078ef80e */
[----:B------:R-:W-:Y:S01]  /*2460*/  IMAD.SHL.U32 R8, R6, 0x80, RZ ;  /* 0x0000008006087824 */ /* 0x000fe200078e00ff */
[----:B------:R-:W-:-:S02]  /*2470*/  LOP3.LUT R0, R0, 0xffffe000, RZ, 0xc0, !PT ;  /* 0xffffe00000007812 */ /* 0x000fc400078ec0ff */
[----:B------:R-:W-:Y:S02]  /*2480*/  LOP3.LUT R6, R7, R198, RZ, 0x3c, !PT ;  /* 0x000000c607067212 */ /* 0x000fe400078e3cff */
[----:B------:R-:W-:Y:S01]  /*2490*/  LOP3.LUT R15, R15, R232, RZ, 0x3c, !PT ;  /* 0x000000e80f0f7212 */ /* 0x000fe200078e3cff */
[----:B------:R-:W-:Y:S01]  /*24a0*/  IMAD R143, R197, 0x200, R0 ;  /* 0x00000200c58f7824 */ /* 0x000fe200078e0200 */
[----:B------:R-:W-:Y:S02]  /*24b0*/  SHF.R.S32.HI R7, RZ, 0x1f, R144 ;  /* 0x0000001fff077819 */ /* 0x000fe40000011490 */
[----:B------:R-:W-:Y:S01]  /*24c0*/  IADD3 R141, R15, R0, R199 ;  /* 0x000000000f8d7210 */ /* 0x000fe20007ffe0c7 */
[----:B------:R-:W-:Y:S01]  /*24d0*/  IMAD.IADD R143, R143, 0x1, R6 ;  /* 0x000000018f8f7824 */ /* 0x000fe200078e0206 */
[----:B------:R-:W-:Y:S01]  /*24e0*/  LOP3.LUT R21, R196, 0x38, R12, 0xf8, !PT ;  /* 0x00000038c4157812 */ /* 0x000fe200078ef80c */
[C---:B------:R-:W-:Y:S01]  /*24f0*/  IMAD R0, R7.reuse, R28, RZ ;  /* 0x0000001c07007224 */ /* 0x040fe200078e02ff */
[----:B------:R-:W-:Y:S01]  /*2500*/  LOP3.LUT R10, R10, 0xffffe000, RZ, 0xc0, !PT ;  /* 0xffffe0000a0a7812 */ /* 0x000fe200078ec0ff */
[----:B------:R-:W-:Y:S01]  /*2510*/  IMAD R7, R7, R4, RZ ;  /* 0x0000000407077224 */ /* 0x000fe200078e02ff */
[----:B------:R-:W-:-:S02]  /*2520*/  LOP3.LUT R21, R21, R198, RZ, 0x3c, !PT ;  /* 0x000000c615157212 */ /* 0x000fc400078e3cff */
[--C-:B------:R-:W-:Y:S01]  /*2530*/  LOP3.LUT R9, R196, 0x38, R13.reuse, 0xf8, !PT ;  /* 0x00000038c4097812 */ /* 0x100fe200078ef80d */
[----:B------:R-:W-:Y:S01]  /*2540*/  IMAD R140, R197, 0x200, R10 ;  /* 0x00000200c58c7824 */ /* 0x000fe200078e020a */
[C---:B------:R-:W-:Y:S01]  /*2550*/  LOP3.LUT R25, R195.reuse, 0x38, R13, 0xf8, !PT ;  /* 0x00000038c3197812 */ /* 0x040fe200078ef80d */
[----:B------:R-:W-:Y:S01]  /*2560*/  IMAD R7, R144, R5, R7 ;  /* 0x0000000590077224 */ /* 0x000fe200078e0207 */
[----:B------:R-:W-:Y:S01]  /*2570*/  LOP3.LUT R5, R196, 0x18, R18, 0xf8, !PT ;  /* 0x00000018c4057812 */ /* 0x000fe200078ef812 */
[----:B------:R-:W-:Y:S01]  /*2580*/  IMAD.IADD R140, R140, 0x1, R21 ;  /* 0x000000018c8c7824 */ /* 0x000fe200078e0215 */
[----:B------:R-:W-:Y:S01]  /*2590*/  LOP3.LUT R8, R8, 0xffffe000, RZ, 0xc0, !PT ;  /* 0xffffe00008087812 */ /* 0x000fe200078ec0ff */
[----:B------:R-:W-:Y:S01]  /*25a0*/  IMAD R21, R144, R29, R0 ;  /* 0x0000001d90157224 */ /* 0x000fe200078e0200 */
[----:B------:R-:W-:Y:S01]  /*25b0*/  LOP3.LUT R27, R195, 0x38, R12, 0xf8, !PT ;  /* 0x00000038c31b7812 */ /* 0x000fe200078ef80c */
[----:B------:R-:W-:Y:S01]  /*25c0*/  IMAD.SHL.U32 R29, R28, 0x80, RZ ;  /* 0x000000801c1d7824 */ /* 0x000fe200078e00ff */
[-C--:B------:R-:W-:Y:S01]  /*25d0*/  LOP3.LUT R26, R5, R198.reuse, RZ, 0x3c, !PT ;  /* 0x000000c6051a7212 */ /* 0x080fe200078e3cff */
[----:B------:R-:W-:Y:S01]  /*25e0*/  IMAD R142, R197, 0x200, R8 ;  /* 0x00000200c58e7824 */ /* 0x000fe200078e0208 */
[----:B------:R-:W-:Y:S01]  /*25f0*/  SEL R0, RZ, 0x20, P2 ;  /* 0x00000020ff007807 */ /* 0x000fe20001000000 */
[----:B0-----:R-:W-:Y:S01]  /*2600*/  IMAD.IADD R20, R101, 0x1, R7 ;  /* 0x0000000165147824 */ /* 0x001fe200078e0207 */
[----:B------:R-:W-:Y:S01]  /*2610*/  LOP3.LUT R9, R9, R198, RZ, 0x3c, !PT ;  /* 0x000000c609097212 */ /* 0x000fe200078e3cff */
[----:B------:R-:W-:Y:S01]  /*2620*/  IMAD R26, R197, 0x200, R26 ;  /* 0x00000200c51a7824 */ /* 0x000fe200078e021a */
[-C--:B------:R-:W-:Y:S01]  /*2630*/  LOP3.LUT R25, R25, R232.reuse, RZ, 0x3c, !PT ;  /* 0x000000e819197212 */ /* 0x080fe200078e3cff */
[----:B------:R-:W-:Y:S01]  /*2640*/  IMAD.IADD R15, R7, 0x1, R103 ;  /* 0x00000001070f7824 */ /* 0x000fe200078e0267 */
[----:B------:R-:W-:Y:S01]  /*2650*/  LOP3.LUT R27, R27, R232, RZ, 0x3c, !PT ;  /* 0x000000e81b1b7212 */ /* 0x000fe200078e3cff */
[----:B------:R-:W-:Y:S01]  /*2660*/  IMAD.IADD R142, R142, 0x1, R9 ;  /* 0x000000018e8e7824 */ /* 0x000fe200078e0209 */
[----:B------:R-:W-:Y:S01]  /*2670*/  SHF.R.S32.HI R111, RZ, 0x3, R14 ;  /* 0x00000003ff6f7819 */ /* 0x000fe2000001140e */
[----:B------:R-:W-:Y:S01]  /*2680*/  IMAD.SHL.U32 R28, R28, 0x40, RZ ;  /* 0x000000401c1c7824 */ /* 0x000fe200078e00ff */
[----:B------:R-:W-:Y:S01]  /*2690*/  SHF.R.S32.HI R110, RZ, 0x3, R13 ;  /* 0x00000003ff6e7819 */ /* 0x000fe2000001140d */
[----:B------:R-:W-:Y:S01]  /*26a0*/  IMAD.IADD R133, R121, 0x1, R26 ;  /* 0x0000000179857824 */ /* 0x000fe200078e021a */
[----:B------:R-:W-:Y:S01]  /*26b0*/  SHF.R.S32.HI R109, RZ, 0x3, R12 ;  /* 0x00000003ff6d7819 */ /* 0x000fe2000001140c */
[----:B------:R-:W-:Y:S01]  /*26c0*/  IMAD.IADD R5, R95, 0x1, R33 ;  /* 0x000000015f057824 */ /* 0x000fe200078e0221 */
[----:B------:R-:W-:-:S02]  /*26d0*/  LOP3.LUT R14, R14, 0xfffffff8, RZ, 0xc0, !PT ;  /* 0xfffffff80e0e7812 */ /* 0x000fc400078ec0ff */
[----:B------:R-:W-:Y:S02]  /*26e0*/  LOP3.LUT R13, R13, 0xfffffff8, RZ, 0xc0, !PT ;  /* 0xfffffff80d0d7812 */ /* 0x000fe400078ec0ff */
[----:B------:R-:W-:Y:S02]  /*26f0*/  LOP3.LUT R12, R12, 0xfffffff8, RZ, 0xc0, !PT ;  /* 0xfffffff80c0c7812 */ /* 0x000fe400078ec0ff */
[----:B------:R-:W-:Y:S02]  /*2700*/  LOP3.LUT R0, R11, R0, RZ, 0xfc, !PT ;  /* 0x000000000b007212 */ /* 0x000fe400078efcff */
[----:B------:R-:W-:Y:S01]  /*2710*/  IADD3 R139, R25, R8, R199 ;  /* 0x00000008198b7210 */ /* 0x000fe20007ffe0c7 */
[----:B------:R-:W-:Y:S01]  /*2720*/  IMAD.IADD R25, R97, 0x1, R21 ;  /* 0x0000000161197824 */ /* 0x000fe200078e0215 */
[----:B------:R-:W-:Y:S01]  /*2730*/  IADD3 R138, R27, R10, R199 ;  /* 0x0000000a1b8a7210 */ /* 0x000fe20007ffe0c7 */
[----:B------:R-:W-:Y:S01]  /*2740*/  IMAD.SHL.U32 R27, R4, 0x80, RZ ;  /* 0x00000080041b7824 */ /* 0x000fe200078e00ff */
[----:B------:R-:W-:Y:S01]  /*2750*/  LOP3.LUT R11, R11, 0x1, RZ, 0xc0, !PT ;  /* 0x000000010b0b7812 */ /* 0x000fe200078ec0ff */
[----:B------:R-:W-:Y:S01]  /*2760*/  IMAD.IADD R21, R21, 0x1, R99 ;  /* 0x0000000115157824 */ /* 0x000fe200078e0263 */
[----:B------:R-:W-:-:S02]  /*2770*/  SHF.R.S32.HI R108, RZ, 0x1f, R14 ;  /* 0x0000001fff6c7819 */ /* 0x000fc4000001140e */
[----:B------:R-:W-:Y:S02]  /*2780*/  SHF.R.S32.HI R107, RZ, 0x1f, R13 ;  /* 0x0000001fff6b7819 */ /* 0x000fe4000001140d */
[----:B------:R-:W-:Y:S02]  /*2790*/  SHF.R.S32.HI R106, RZ, 0x1f, R12 ;  /* 0x0000001fff6a7819 */ /* 0x000fe4000001140c */
[C---:B------:R-:W-:Y:S02]  /*27a0*/  LOP3.LUT R10, R0.reuse, 0x2, RZ, 0xc0, !PT ;  /* 0x00000002000a7812 */ /* 0x040fe400078ec0ff */
[C---:B------:R-:W-:Y:S02]  /*27b0*/  LOP3.LUT R9, R0.reuse, 0x4, RZ, 0xc0, !PT ;  /* 0x0000000400097812 */ /* 0x040fe400078ec0ff */
[C---:B------:R-:W-:Y:S02]  /*27c0*/  LOP3.LUT R8, R0.reuse, 0x8, RZ, 0xc0, !PT ;  /* 0x0000000800087812 */ /* 0x040fe400078ec0ff */
[----:B------:R-:W-:-:S02]  /*27d0*/  LOP3.LUT R7, R0, 0x10, RZ, 0xc0, !PT ;  /* 0x0000001000077812 */ /* 0x000fc400078ec0ff */
[----:B------:R-:W-:-:S07]  /*27e0*/  LOP3.LUT R6, R0, 0x20, RZ, 0xc0, !PT ;  /* 0x0000002000067812 */ /* 0x000fce00078ec0ff */
.L_x_2816:
        /* <DEDUP_REMOVED lines=20> */
[----:B------:R-:W-:Y:S02]  /*2930*/  LEA.HI.X R45, R3, R115, R4, 0x1, P2 ;  /* 0x00000073032d7211 */ /* 0x000fe400010f0c04 */
[----:B-1----:R-:W-:-:S02]  /*2940*/  ISETP.GE.AND P2, PT, R118, 0x1, PT ;  /* 0x000000017600780c */ /* 0x002fc40003f46270 */
[----:B------:R-:W-:Y:S01]  /*2950*/  LEA.HI.X R41, R0, R115, R2, 0x1, P5 ;  /* 0x0000007300297211 */ /* 0x000fe200028f0c02 */
[----:B------:R-:W-:Y:S02]  /*2960*/  IMAD R0, R17, 0x6000, R26 ;  /* 0x0000600011007824 */ /* 0x000fe400078e021a */
[----:B------:R-:W-:Y:S02]  /*2970*/  IMAD.MOV.U32 R2, RZ, RZ, R32 ;  /* 0x000000ffff027224 */ /* 0x000fe400078e0020 */
        /* <DEDUP_REMOVED lines=9> */
[C---:B------:R-:W-:Y:S02]  /*2a10*/  IMAD R33, R34.reuse, R29, R4 ;  /* 0x0000001d22217224 */ /* 0x040fe400078e0204 */
[----:B------:R-:W-:Y:S02]  /*2a20*/  IMAD R3, R34, R27, R0 ;  /* 0x0000001b22037224 */ /* 0x000fe400078e0200 */
[----:B------:R-:W-:Y:S02]  /*2a30*/  IMAD R4, R2, -0x80, R24 ;  /* 0xffffff8002047824 */ /* 0x000fe400078e0218 */
[----:B------:R-:W-:-:S03]  /*2a40*/  IMAD.WIDE.U32 R82, R27, R32, RZ ;  /* 0x000000201b527225 */ /* 0x000fc600078e00ff */
[----:B------:R-:W-:Y:S01]  /*2a50*/  VIMNMX R4, R4, 0x80, PT ;  /* 0x0000008004047848 */ /* 0x000fe20003fe0100 */
        /* <DEDUP_REMOVED lines=22> */
[----:B0-----:R-:W-:Y:S01]  /*2bc0*/  IADD3 R35, P2, R96, R80, RZ ;  /* 0x0000005060237210 */ /* 0x001fe20007f5e0ff */
[----:B------:R-:W-:Y:S01]  /*2bd0*/  ULDC.64 UR6, c[0x0][0x400] ;  /* 0x0001000000067ab9 */ /* 0x000fe20000000a00 */
[----:B------:R-:W-:Y:S01]  /*2be0*/  CS2R R122, SRZ ;  /* 0x00000000007a7805 */ /* 0x000fe2000001ff00 */
[----:B------:R-:W-:Y:S01]  /*2bf0*/  IMAD.X R34, R0, 0x1, R20, P4 ;  /* 0x0000000100227824 */ /* 0x000fe200020e0614 */
[----:B------:R-:W-:Y:S01]  /*2c00*/  LEA R32, P4, R33, UR4, 0x1 ;  /* 0x0000000421207c11 */ /* 0x000fe2000f8808ff */
[----:B------:R-:W-:Y:S01]  /*2c10*/  IMAD.X R38, R3, 0x1, R25, P2 ;  /* 0x0000000103267824 */ /* 0x000fe200010e0619 */
[----:B------:R-:W-:Y:S02]  /*2c20*/  ISETP.GE.AND P2, PT, R22, R118, PT ;  /* 0x000000761600720c */ /* 0x000fe40003f46270 */
[----:B------:R-:W-:-:S02]  /*2c30*/  CS2R R86, SRZ ;  /* 0x0000000000567805 */ /* 0x000fc4000001ff00 */
[----:B------:R-:W-:Y:S02]  /*2c40*/  LEA.HI.X R33, R33, UR5, R34, 0x1, P4 ;  /* 0x0000000521217c11 */ /* 0x000fe4000a0f0c22 */
[----:B------:R-:W-:Y:S02]  /*2c50*/  CS2R R124, SRZ ;  /* 0x00000000007c7805 */ /* 0x000fe4000001ff00 */
[C---:B------:R-:W-:Y:S02]  /*2c60*/  LEA R34, P4, R35.reuse, UR6, 0x1 ;  /* 0x0000000623227c11 */ /* 0x040fe4000f8808ff */
[----:B------:R-:W-:Y:S02]  /*2c70*/  CS2R R114, SRZ ;  /* 0x0000000000727805 */ /* 0x000fe4000001ff00 */
        /* <DEDUP_REMOVED lines=26> */
.L_x_2721:
[----:B------:R-:W-:Y:S05]  /*2e20*/  BSYNC B1 ;  /* 0x0000000000017941 */ /* 0x000fea0003800000 */
.L_x_2720:
        /* <DEDUP_REMOVED lines=26> */
[----:B------:R-:W-:-:S04]  /*2fd0*/  LEA R34, P2, R80, UR6, 0x1 ;  /* 0x0000000650227c11 */ /* 0x000fc8000f8408ff */
[----:B0-----:R-:W-:Y:S02]  /*2fe0*/  LEA.HI.X R35, R80, UR7, R3, 0x1, P2 ;  /* 0x0000000750237c11 */ /* 0x001fe400090f0c03 */
        /* <DEDUP_REMOVED lines=28> */
.L_x_2723:
[----:B------:R-:W-:Y:S05]  /*31b0*/  BSYNC B1 ;  /* 0x0000000000017941 */ /* 0x000fea0003800000 */
.L_x_2722:
[----:B------:R-:W3:Y:S01]  /*31c0*/  LDL R0, [R1+0xc] ;  /* 0x00000c0001007983 */ /* 0x000ee20000100800 */
        /* <DEDUP_REMOVED lines=56> */
[----:B------:R-:W-:-:S05]  /*3550*/  IMAD.MOV.U32 R32, RZ, RZ, R48 ;  /* 0x000000ffff207224 */ /* 0x000fca00078e0030 */
[----:B------:R-:W-:Y:S01]  /*3560*/  PRMT R134, R32, 0x7610, R134 ;  /* 0x0000761020867816 */ /* 0x000fe20000000086 */
[----:B------:R-:W-:-:S05]  /*3570*/  IMAD.MOV.U32 R32, RZ, RZ, R53 ;  /* 0x000000ffff207224 */ /* 0x000fca00078e0035 */
[----:B------:R-:W-:Y:S01]  /*3580*/  PRMT R148, R32, 0x7610, R148 ;  /* 0x0000761020947816 */ /* 0x000fe20000000094 */
[----:B------:R-:W-:-:S05]  /*3590*/  IMAD.MOV.U32 R32, RZ, RZ, R61 ;  /* 0x000000ffff207224 */ /* 0x000fca00078e003d */
[----:B------:R-:W-:Y:S02]  /*35a0*/  PRMT R173, R32, 0x7610, R173 ;  /* 0x0000761020ad7816 */ /* 0x000fe400000000ad */
[----:B---3--:R-:W-:Y:S01]  /*35b0*/  R2UR UR4, R0 ;  /* 0x00000000000472ca */ /* 0x008fe200000e0000 */
[----:B------:R-:W-:-:S05]  /*35c0*/  IMAD.MOV.U32 R0, RZ, RZ, R70 ;  /* 0x000000ffff007224 */ /* 0x000fca00078e0046 */
[----:B------:R-:W-:Y:S01]  /*35d0*/  PRMT R179, R0, 0x7610, R179 ;  /* 0x0000761000b37816 */ /* 0x000fe200000000b3 */
[----:B------:R-:W-:-:S05]  /*35e0*/  IMAD.MOV.U32 R0, RZ, RZ, R75 ;  /* 0x000000ffff007224 */ /* 0x000fca00078e004b */
[----:B------:R-:W-:Y:S01]  /*35f0*/  PRMT R181, R0, 0x7610, R181 ;  /* 0x0000761000b57816 */ /* 0x000fe200000000b5 */
[----:B------:R-:W-:Y:S01]  /*3600*/  IMAD.MOV.U32 R0, RZ, RZ, R87 ;  /* 0x000000ffff007224 */ /* 0x000fe200078e0057 */
[----:B------:R-:W-:-:S04]  /*3610*/  UISETP.NE.AND UP0, UPT, UR4, 0x3, UPT ;  /* 0x000000030400788c */ /* 0x000fc8000bf05270 */
[----:B------:R-:W-:Y:S01]  /*3620*/  PRMT R213, R0, 0x7610, R213 ;  /* 0x0000761000d57816 */ /* 0x000fe200000000d5 */
[----:B------:R-:W-:Y:S01]  /*3630*/  IMAD.MOV.U32 R0, RZ, RZ, R69 ;  /* 0x000000ffff007224 */ /* 0x000fe200078e0045 */
[----:B------:R-:W-:-:S04]  /*3640*/  PLOP3.LUT P2, PT, PT, PT, UP0, 0x80, 0x0 ;  /* 0x000000000000781c */ /* 0x000fc80003f4f008 */
[----:B------:R-:W-:Y:S01]  /*3650*/  PRMT R167, R0, 0x7610, R167 ;  /* 0x0000761000a77816 */ /* 0x000fe200000000a7 */
[----:B------:R-:W-:-:S05]  /*3660*/  IMAD.MOV.U32 R0, RZ, RZ, R77 ;  /* 0x000000ffff007224 */ /* 0x000fca00078e004d */
[----:B------:R-:W-:Y:S01]  /*3670*/  PRMT R83, R83, 0x5410, R0 ;  /* 0x0000541053537816 */ /* 0x000fe20000000000 */
[----:B------:R-:W-:-:S03]  /*3680*/  IMAD.MOV.U32 R0, RZ, RZ, R115 ;  /* 0x000000ffff007224 */ /* 0x000fc600078e0073 */
[----:B------:R-:W-:Y:S01]  /*3690*/  PRMT R83, R33, 0x7610, R83 ;  /* 0x0000761021537816 */ /* 0x000fe20000000053 */
[----:B------:R-:W-:Y:S01]  /*36a0*/  IMAD.MOV.U32 R33, RZ, RZ, R60 ;  /* 0x000000ffff217224 */ /* 0x000fe200078e003c */
[----:B------:R-:W-:Y:S01]  /*36b0*/  PRMT R135, R135, 0x5410, R0 ;  /* 0x0000541087877816 */ /* 0x000fe20000000000 */
[----:B------:R-:W-:-:S03]  /*36c0*/  IMAD.MOV.U32 R0, RZ, RZ, R50 ;  /* 0x000000ffff007224 */ /* 0x000fc600078e0032 */
[----:B------:R-:W-:Y:S01]  /*36d0*/  PRMT R135, R3, 0x7610, R135 ;  /* 0x0000761003877816 */ /* 0x000fe20000000087 */
[----:B------:R-:W-:Y:S01]  /*36e0*/  IMAD.MOV.U32 R3, RZ, RZ, R56 ;  /* 0x000000ffff037224 */ /* 0x000fe200078e0038 */
[----:B------:R-:W-:Y:S01]  /*36f0*/  PRMT R136, R0, 0x7610, R136 ;  /* 0x0000761000887816 */ /* 0x000fe20000000088 */
[----:B------:R-:W-:Y:S01]  /*3700*/  IMAD.MOV.U32 R0, RZ, RZ, R58 ;  /* 0x000000ffff007224 */ /* 0x000fe200078e003a */
[----:B------:R-:W-:Y:S02]  /*3710*/  PRMT R172, R33, 0x7610, R172 ;  /* 0x0000761021ac7816 */ /* 0x000fe400000000ac */
[----:B------:R-:W-:Y:S01]  /*3720*/  PRMT R169, R3, 0x7610, R169 ;  /* 0x0000761003a97816 */ /* 0x000fe200000000a9 */
[----:B------:R-:W-:Y:S01]  /*3730*/  IMAD.MOV.U32 R3, RZ, RZ, R64 ;  /* 0x000000ffff037224 */ /* 0x000fe200078e0040 */
[----:B------:R-:W-:Y:S01]  /*3740*/  PRMT R154, R0, 0x7610, R154 ;  /* 0x00007610009a7816 */ /* 0x000fe2000000009a */
[----:B------:R-:W-:-:S03]  /*3750*/  IMAD.MOV.U32 R0, RZ, RZ, R38 ;  /* 0x000000ffff007224 */ /* 0x000fc600078e0026 */
[----:B------:R-:W-:Y:S02]  /*3760*/  PRMT R174, R3, 0x7610, R174 ;  /* 0x0000761003ae7816 */ /* 0x000fe400000000ae */
[----:B------:R-:W-:Y:S01]  /*3770*/  PRMT R82, R0, 0x7610, R82 ;  /* 0x0000761000527816 */ /* 0x000fe20000000052 */
[----:B------:R-:W-:-:S05]  /*3780*/  IMAD.MOV.U32 R0, RZ, RZ, R52 ;  /* 0x000000ffff007224 */ /* 0x000fca00078e0034 */
[----:B------:R-:W-:Y:S01]  /*3790*/  PRMT R145, R0, 0x7610, R145 ;  /* 0x0000761000917816 */ /* 0x000fe20000000091 */
[----:B------:R-:W-:-:S05]  /*37a0*/  IMAD.MOV.U32 R0, RZ, RZ, R57 ;  /* 0x000000ffff007224 */ /* 0x000fca00078e0039 */
[----:B------:R-:W-:Y:S01]  /*37b0*/  PRMT R171, R0, 0x7610, R171 ;  /* 0x0000761000ab7816 */ /* 0x000fe200000000ab */
[----:B------:R-:W-:-:S05]  /*37c0*/  IMAD.MOV.U32 R0, RZ, RZ, R65 ;  /* 0x000000ffff007224 */ /* 0x000fca00078e0041 */
[----:B------:R-:W-:Y:S01]  /*37d0*/  PRMT R175, R0, 0x7610, R175 ;  /* 0x0000761000af7816 */ /* 0x000fe200000000af */
[----:B------:R-:W-:Y:S06]  /*37e0*/  @!P2 BRA `(.L_x_2724) ;  /* 0x000000000004a947 */ /* 0x000fec0003800000 */
[----:B------:R-:W-:Y:S01]  /*37f0*/  BPT.TRAP 0x1 ;  /* 0x000000040000795c */ /* 0x000fe20000300000 */
.L_x_2724:
[----:B------:R-:W-:Y:S01]  /*3800*/  IMAD R3, R17, 0x8, R16 ;  /* 0x0000000811037824 */ /* 0x000fe200078e0210 */
[----:B------:R-:W-:Y:S01]  /*3810*/  SHF.L.U32 R0, R189, 0x1f, RZ ;  /* 0x0000001fbd007819 */ /* 0x000fe200000006ff */
[----:B------:R-:W-:Y:S03]  /*3820*/  BSSY B1, `(.L_x_2725) ;  /* 0x0000003000017945 */ /* 0x000fe60003800000 */
[----:B------:R-:W1:Y:S02]  /*3830*/  SYNCS.PHASECHK.TRANS64.TRYWAIT P5, [R3+URZ+0x34890], R0 ;  /* 0x03489000030075a7 */ /* 0x000e6400080a017f */
[----:B-1----:R-:W-:Y:S05]  /*3840*/  @!P5 BRA `(.L_x_2726) ;  /* 0x0000022c00c0d947 */ /* 0x002fea0003800000 */
.L_x_3097:
[----:B------:R-:W-:Y:S05]  /*3850*/  BSYNC B1 ;  /* 0x0000000000017941 */ /* 0x000fea0003800000 */
.L_x_2725:
        /* <DEDUP_REMOVED lines=54> */
.L_x_2732:
[----:B------:R-:W-:Y:S05]  /*3bc0*/  BSYNC B3 ;  /* 0x0000000000037941 */ /* 0x000fea0003800000 */
.L_x_2731:
[----:B--2---:R2:W-:Y:S02]  /*3bd0*/  STG.E.128 desc[UR60][R44.64], R32 ;  /* 0x000000202c007986 */ /* 0x0045e4000c101d3c */
.L_x_2730:
[----:B------:R-:W-:Y:S05]  /*3be0*/  BSYNC B2 ;  /* 0x0000000000027941 */ /* 0x000fea0003800000 */
.L_x_2729:
        /* <DEDUP_REMOVED lines=52> */
.L_x_2736:
[----:B------:R-:W-:Y:S05]  /*3f30*/  BSYNC B3 ;  /* 0x0000000000037941 */ /* 0x000fea0003800000 */
.L_x_2735:
[----:B--2---:R3:W-:Y:S02]  /*3f40*/  STG.E.128 desc[UR60][R44.64+0x40], R32 ;  /* 0x000040202c007986 */ /* 0x0047e4000c101d3c */
.L_x_2734:
[----:B------:R-:W-:Y:S05]  /*3f50*/  BSYNC B2 ;  /* 0x0000000000027941 */ /* 0x000fea0003800000 */
.L_x_2733:
        /* <DEDUP_REMOVED lines=52> */
.L_x_2740:
[----:B------:R-:W-:Y:S05]  /*42a0*/  BSYNC B3 ;  /* 0x0000000000037941 */ /* 0x000fea0003800000 */
.L_x_2739:
[----:B--2---:R4:W-:Y:S02]  /*42b0*/  STG.E.128 desc[UR60][R44.64+0x80], R32 ;  /* 0x000080202c007986 */ /* 0x0049e4000c101d3c */
.L_x_2738:
[----:B------:R-:W-:Y:S05]  /*42c0*/  BSYNC B2 ;  /* 0x0000000000027941 */ /* 0x000fea0003800000 */
.L_x_2737:
        /* <DEDUP_REMOVED lines=52> */
.L_x_2744:
[----:B------:R-:W-:Y:S05]  /*4610*/  BSYNC B3 ;  /* 0x0000000000037941 */ /* 0x000fea0003800000 */
.L_x_2743:
[----:B--2---:R0:W-:Y:S02]  /*4620*/  STG.E.128 desc[UR60][R44.64+0xc0], R32 ;  /* 0x0000c0202c007986 */ /* 0x0041e4000c101d3c */
.L_x_2742:
[----:B------:R-:W-:Y:S05]  /*4630*/  BSYNC B2 ;  /* 0x0000000000027941 */ /* 0x000fea0003800000 */
.L_x_2741:
        /* <DEDUP_REMOVED lines=53> */
.L_x_2748:
[----:B------:R-:W-:Y:S05]  /*4990*/  BSYNC B3 ;  /* 0x0000000000037941 */ /* 0x000fea0003800000 */
.L_x_2747:
[----:B--2---:R0:W-:Y:S02]  /*49a0*/  STG.E.128 desc[UR60][R44.64+0x100], R32 ;  /* 0x000100202c007986 */ /* 0x0041e4000c101d3c */
.L_x_2746:
[----:B------:R-:W-:Y:S05]  /*49b0*/  BSYNC B2 ;  /* 0x0000000000027941 */ /* 0x000fea0003800000 */
.L_x_2745:
        /* <DEDUP_REMOVED lines=51> */
.L_x_2750:
[----:B------:R-:W-:Y:S05]  /*4cf0*/  BSYNC B2 ;  /* 0x0000000000027941 */ /* 0x000fea0003800000 */
.L_x_2749:
[----:B--2---:R0:W-:Y:S02]  /*4d00*/  STG.E.128 desc[UR60][R44.64+0x140], R32 ;  /* 0x000140202c007986 */ /* 0x0041e4000c101d3c */
.L_x_2728:
[----:B------:R-:W-:Y:S05]  /*4d10*/  BSYNC B1 ;  /* 0x0000000000017941 */ /* 0x000fea0003800000 */
.L_x_2727:
        /* <DEDUP_REMOVED lines=52> */
.L_x_2755:
[----:B------:R-:W-:Y:S05]  /*5060*/  BSYNC B2 ;  /* 0x0000000000027941 */ /* 0x000fea0003800000 */
.L_x_2754:
[----:B--2---:R0:W-:Y:S02]  /*5070*/  STG.E.128 desc[UR60][R40.64], R32 ;  /* 0x0000002028007986 */ /* 0x0041e4000c101d3c */
.L_x_2753:
[----:B------:R-:W-:Y:S05]  /*5080*/  BSYNC B1 ;  /* 0x0000000000017941 */ /* 0x000fea0003800000 */
.L_x_2752:
        /* <DEDUP_REMOVED lines=53> */
.L_x_2759:
[----:B------:R-:W-:Y:S05]  /*53e0*/  BSYNC B2 ;  /* 0x0000000000027941 */ /* 0x000fea0003800000 */
.L_x_2758:
[----:B--2---:R0:W-:Y:S02]  /*53f0*/  STG.E.128 desc[UR60][R40.64+0x40], R32 ;  /* 0x0000402028007986 */ /* 0x0041e4000c101d3c */
.L_x_2757:
[----:B------:R-:W-:Y:S05]  /*5400*/  BSYNC B1 ;  /* 0x0000000000017941 */ /* 0x000fea0003800000 */
.L_x_2756:
        /* <DEDUP_REMOVED lines=53> */
.L_x_2763:
[----:B------:R-:W-:Y:S05]  /*5760*/  BSYNC B2 ;  /* 0x0000000000027941 */ /* 0x000fea0003800000 */
.L_x_2762:
[----:B--2---:R0:W-:Y:S02]  /*5770*/  STG.E.128 desc[UR60][R40.64+0x80], R32 ;  /* 0x0000802028007986 */ /* 0x0041e4000c101d3c */
.L_x_2761:
[----:B------:R-:W-:Y:S05]  /*5780*/  BSYNC B1 ;  /* 0x0000000000017941 */ /* 0x000fea0003800000 */
.L_x_2760:
        /* <DEDUP_REMOVED lines=31> */
[----:B------:R-:W-:Y:S01]  /*5980*/  LOP3.LUT R148, R148, 0xffff0000, RZ, 0xc0, !PT ;  /* 0xffff000094947812 */ /* 0x000fe200078ec0ff */
[-C--:B------:R-:W-:Y:S01]  /*5990*/  FMUL.FTZ R45, R45, R53.reuse ;  /* 0x000000352d2d7220 */ /* 0x080fe20000410000 */
[----:B------:R-:W-:Y:S01]  /*59a0*/  LOP3.LUT R137, R137, 0xffff0000, RZ, 0xc0, !PT ;  /* 0xffff000089897812 */ /* 0x000fe200078ec0ff */
[----:B------:R-:W-:Y:S02]  /*59b0*/  IMAD.U32 R136, R136, 0x10000, RZ ;  /* 0x0001000088887824 */ /* 0x000fe400078e00ff */
[C---:B------:R-:W-:Y:S01]  /*59c0*/  FFMA.FTZ R57, R34.reuse, R52, -R57 ;  /* 0x0000003422397223 */ /* 0x040fe20000010839 */
[----:B------:R-:W-:Y:S01]  /*59d0*/  FFMA.FTZ R54, R34, R54, R35 ;  /* 0x0000003622367223 */ /* 0x000fe20000010023 */
[----:B------:R-:W-:Y:S01]  /*59e0*/  FFMA.FTZ R59, R44, R53, -R59 ;  /* 0x000000352c3b7223 */ /* 0x000fe2000001083b */
[----:B------:R-:W-:Y:S01]  /*59f0*/  FMUL.FTZ R34, R32, R145 ;  /* 0x0000009120227220 */ /* 0x000fe20000410000 */
[----:B------:R-:W-:Y:S01]  /*5a00*/  FFMA.FTZ R44, R44, R55, R45 ;  /* 0x000000372c2c7223 */ /* 0x000fe2000001002d */
        /* <DEDUP_REMOVED lines=12> */
[----:B------:R-:W-:-:S07]  /*5ad0*/  IMAD.MOV.U32 R34, RZ, RZ, R44 ;  /* 0x000000ffff227224 */ /* 0x000fce00078e002c */
.L_x_2767:
[----:B------:R-:W-:Y:S05]  /*5ae0*/  BSYNC B2 ;  /* 0x0000000000027941 */ /* 0x000fea0003800000 */
.L_x_2766:
[----:B--2---:R0:W-:Y:S02]  /*5af0*/  STG.E.128 desc[UR60][R40.64+0xc0], R32 ;  /* 0x0000c02028007986 */ /* 0x0041e4000c101d3c */
.L_x_2765:
[----:B------:R-:W-:Y:S05]  /*5b00*/  BSYNC B1 ;  /* 0x0000000000017941 */ /* 0x000fea0003800000 */
.L_x_2764:
        /* <DEDUP_REMOVED lines=53> */
.L_x_2771:
[----:B------:R-:W-:Y:S05]  /*5e60*/  BSYNC B2 ;  /* 0x0000000000027941 */ /* 0x000fea0003800000 */
.L_x_2770:
[----:B--2---:R0:W-:Y:S02]  /*5e70*/  STG.E.128 desc[UR60][R40.64+0x100], R32 ;  /* 0x0001002028007986 */ /* 0x0041e4000c101d3c */
.L_x_2769:
[----:B------:R-:W-:Y:S05]  /*5e80*/  BSYNC B1 ;  /* 0x0000000000017941 */ /* 0x000fea0003800000 */
.L_x_2768:
        /* <DEDUP_REMOVED lines=52> */
.L_x_2773:
[----:B------:R-:W-:Y:S05]  /*61d0*/  BSYNC B1 ;  /* 0x0000000000017941 */ /* 0x000fea0003800000 */
.L_x_2772:
[----:B--2---:R0:W-:Y:S01]  /*61e0*/  STG.E.128 desc[UR60][R40.64+0x140], R32 ;  /* 0x0001402028007986 */ /* 0x0041e2000c101d3c */
[----:B------:R-:W-:Y:S05]  /*61f0*/  BRA `(.L_x_2751) ;  /* 0x00000040007c7947 */ /* 0x000fea0003800000 */
.L_x_2719:
        /* <DEDUP_REMOVED lines=47> */
.L_x_2775:
[----:B------:R-:W-:Y:S05]  /*64f0*/  BSYNC B1 ;  /* 0x0000000000017941 */ /* 0x000fea0003800000 */
.L_x_2774:
        /* <DEDUP_REMOVED lines=47> */
.L_x_2777:
[----:B------:R-:W-:Y:S05]  /*67f0*/  BSYNC B1 ;  /* 0x0000000000017941 */ /* 0x000fea0003800000 */
.L_x_2776:
[----:B------:R-:W2:Y:S01]  /*6800*/  LDL R0, [R1+0xc] ;  /* 0x00000c0001007983 */ /* 0x000ea20000100800 */
[----:B------:R-:W-:Y:S01]  /*6810*/  IMAD.MOV.U32 R3, RZ, RZ, R33 ;  /* 0x000000ffff037224 */ /* 0x000fe200078e0021 */
[----:B------:R-:W-:Y:S01]  /*6820*/  PRMT R174, R174, 0x5410, R85 ;  /* 0x00005410aeae7816 */ /* 0x000fe20000000055 */
[----:B0-----:R-:W-:Y:S02]  /*6830*/  IMAD.MOV.U32 R80, RZ, RZ, R38 ;  /* 0x000000ffff507224 */ /* 0x001fe400078e0026 */
        /* <DEDUP_REMOVED lines=16> */
[----:B------:R-:W-:-:S03]  /*6940*/  IMAD.MOV.U32 R80, RZ, RZ, R45 ;  /* 0x000000ffff507224 */ /* 0x000fc600078e002d */
[----:B------:R-:W-:Y:S01]  /*6950*/  PRMT R172, R172, 0x5410, R3 ;  /* 0x00005410acac7816 */ /* 0x000fe20000000003 */
[----:B------:R-:W-:-:S05]  /*6960*/  IMAD.MOV.U32 R3, RZ, RZ, R48 ;  /* 0x000000ffff037224 */ /* 0x000fca00078e0030 */
[----:B------:R-:W-:Y:S01]  /*6970*/  PRMT R177, R177, 0x5410, R3 ;  /* 0x00005410b1b17816 */ /* 0x000fe20000000003 */
[----:B------:R-:W-:-:S05]  /*6980*/  IMAD.MOV.U32 R3, RZ, RZ, R52 ;  /* 0x000000ffff037224 */ /* 0x000fca00078e0034 */
[----:B------:R-:W-:Y:S01]  /*6990*/  PRMT R179, R3, 0x7610, R179 ;  /* 0x0000761003b37816 */ /* 0x000fe200000000b3 */
[----:B-----5:R-:W-:Y:S01]  /*69a0*/  IMAD.MOV.U32 R3, RZ, RZ, R56 ;  /* 0x000000ffff037224 */ /* 0x020fe200078e0038 */
[----:B--2---:R-:W-:Y:S01]  /*69b0*/  R2UR UR4, R0 ;  /* 0x00000000000472ca */ /* 0x004fe200000e0000 */
[----:B------:R-:W-:-:S05]  /*69c0*/  IMAD.MOV.U32 R0, RZ, RZ, R32 ;  /* 0x000000ffff007224 */ /* 0x000fca00078e0020 */
[----:B------:R-:W-:Y:S01]  /*69d0*/  PRMT R174, R0, 0x7610, R174 ;  /* 0x0000761000ae7816 */ /* 0x000fe200000000ae */
[----:B------:R-:W-:-:S05]  /*69e0*/  IMAD.MOV.U32 R0, RZ, RZ, R39 ;  /* 0x000000ffff007224 */ /* 0x000fca00078e0027 */
[----:B------:R-:W-:Y:S01]  /*69f0*/  PRMT R175, R0, 0x7610, R175 ;  /* 0x0000761000af7816 */ /* 0x000fe200000000af */
[----:B------:R-:W-:Y:S01]  /*6a00*/  IMAD.MOV.U32 R0, RZ, RZ, R43 ;  /* 0x000000ffff007224 */ /* 0x000fe200078e002b */
[----:B------:R-:W-:Y:S02]  /*6a10*/  UISETP.NE.AND UP0, UPT, UR4, 0x3, UPT ;  /* 0x000000030400788c */ /* 0x000fe4000bf05270 */
[----:B------:R-:W-:Y:S01]  /*6a20*/  PRMT R175, R175, 0x5410, R81 ;  /* 0x00005410afaf7816 */ /* 0x000fe20000000051 */
[----:B------:R-:W-:Y:S01]  /*6a30*/  IMAD.MOV.U32 R81, RZ, RZ, R54 ;  /* 0x000000ffff517224 */ /* 0x000fe200078e0036 */
[----:B------:R-:W-:Y:S01]  /*6a40*/  PRMT R180, R180, 0x5410, R0 ;  /* 0x00005410b4b47816 */ /* 0x000fe20000000000 */
[----:B------:R-:W-:Y:S01]  /*6a50*/  IMAD.MOV.U32 R0, RZ, RZ, R47 ;  /* 0x000000ffff007224 */ /* 0x000fe200078e002f */
[----:B------:R-:W-:Y:S02]  /*6a60*/  PLOP3.LUT P2, PT, PT, PT, UP0, 0x80, 0x0 ;  /* 0x000000000000781c */ /* 0x000fe40003f4f008 */
        /* <DEDUP_REMOVED lines=25> */
[----:B------:R-:W-:-:S03]  /*6c00*/  IMAD.MOV.U32 R0, RZ, RZ, R70 ;  /* 0x000000ffff007224 */ /* 0x000fc600078e0046 */
        /* <DEDUP_REMOVED lines=15> */
[----:B------:R-:W-:Y:S02]  /*6d00*/  IMAD.MOV.U32 R80, RZ, RZ, R75 ;  /* 0x000000ffff507224 */ /* 0x000fe400078e004b */
[----:B------:R-:W-:-:S03]  /*6d10*/  IMAD.MOV.U32 R3, RZ, RZ, R72 ;  /* 0x000000ffff037224 */ /* 0x000fc600078e0048 */
[----:B------:R-:W-:Y:S01]  /*6d20*/  PRMT R165, R165, 0x5410, R80 ;  /* 0x00005410a5a57816 */ /* 0x000fe20000000050 */
[----:B------:R-:W-:Y:S01]  /*6d30*/  IMAD.MOV.U32 R80, RZ, RZ, R79 ;  /* 0x000000ffff507224 */ /* 0x000fe200078e004f */
[----:B------:R-:W-:Y:S01]  /*6d40*/  PRMT R166, R3, 0x5410, R0 ;  /* 0x0000541003a67816 */ /* 0x000fe20000000000 */
[----:B------:R-:W-:Y:S02]  /*6d50*/  IMAD.MOV.U32 R3, RZ, RZ, R76 ;  /* 0x000000ffff037224 */ /* 0x000fe400078e004c */
[----:B------:R-:W-:Y:S01]  /*6d60*/  IMAD.MOV.U32 R0, RZ, RZ, R77 ;  /* 0x000000ffff007224 */ /* 0x000fe200078e004d */
[----:B------:R-:W-:-:S04]  /*6d70*/  PRMT R169, R81, 0x5410, R80 ;  /* 0x0000541051a97816 */ /* 0x000fc80000000050 */
[----:B------:R-:W-:Y:S01]  /*6d80*/  PRMT R170, R3, 0x5410, R0 ;  /* 0x0000541003aa7816 */ /* 0x000fe20000000000 */
[----:B------:R-:W-:Y:S06]  /*6d90*/  @!P2 BRA `(.L_x_2778) ;  /* 0x000000000004a947 */ /* 0x000fec0003800000 */
[----:B------:R-:W-:Y:S01]  /*6da0*/  BPT.TRAP 0x1 ;  /* 0x000000040000795c */ /* 0x000fe20000300000 */
.L_x_2778:
[----:B------:R-:W-:Y:S01]  /*6db0*/  IMAD R3, R17, 0x8, R16 ;  /* 0x0000000811037824 */ /* 0x000fe200078e0210 */
[----:B------:R-:W-:Y:S01]  /*6dc0*/  SHF.L.U32 R0, R189, 0x1f, RZ ;  /* 0x0000001fbd007819 */ /* 0x000fe200000006ff */
[----:B------:R-:W0:Y:S01]  /*6dd0*/  LDC R145, c[0x0][0x2f4] ;  /* 0x0000bd00ff917b82 */ /* 0x000e220000000800 */
[----:B------:R-:W-:Y:S02]  /*6de0*/  BSSY B1, `(.L_x_2779) ;  /* 0x0000004000017945 */ /* 0x000fe40003800000 */
[----:B------:R-:W1:Y:S05]  /*6df0*/  SYNCS.PHASECHK.TRANS64.TRYWAIT P5, [R3+URZ+0x34890], R0 ;  /* 0x03489000030075a7 */ /* 0x000e6a00080a017f */
[----:B------:R-:W2:Y:S01]  /*6e00*/  LDC.64 R122, c[0x0][0x300] ;  /* 0x0000c000ff7a7b82 */ /* 0x000ea20000000a00 */
[----:B-1----:R-:W-:Y:S05]  /*6e10*/  @!P5 BRA `(.L_x_2780) ;  /* 0x000001f80060d947 */ /* 0x002fea0003800000 */
.L_x_3098:
[----:B------:R-:W-:Y:S05]  /*6e20*/  BSYNC B1 ;  /* 0x0000000000017941 */ /* 0x000fea0003800000 */
.L_x_2779:
        /* <DEDUP_REMOVED lines=31> */
[----:B------:R-:W-:-:S05]  /*7020*/  LEA.HI R80, R80, R82, RZ, 0x3 ;  /* 0x0000005250507211 */ /* 0x000fca00078f18ff */
[----:B------:R-:W-:-:S05]  /*7030*/  IMAD.SHL.U32 R80, R80, 0x400, RZ ;  /* 0x0000040050507824 */ /* 0x000fca00078e00ff */
[----:B------:R-:W-:-:S05]  /*7040*/  LOP3.LUT R80, R80, 0x7fffe000, RZ, 0xc0, !PT ;  /* 0x7fffe00050507812 */ /* 0x000fca00078ec0ff */
        /* <DEDUP_REMOVED lines=104> */
.L_x_2786:
[----:B------:R-:W-:Y:S05]  /*76d0*/  BSYNC B3 ;  /* 0x0000000000037941 */ /* 0x000fea0003800000 */
.L_x_2785:
[----:B--2---:R2:W-:Y:S04]  /*76e0*/  STG.E.128 desc[UR60][R134.64], R80 ;  /* 0x0000005086007986 */ /* 0x0045e8000c101d3c */
[----:B0-----:R2:W-:Y:S02]  /*76f0*/  @!P4 STG.E.128 desc[UR60][R136.64], R84 ;  /* 0x000000548800c986 */ /* 0x0015e4000c101d3c */
.L_x_2784:
[----:B------:R-:W-:Y:S05]  /*7700*/  BSYNC B2 ;  /* 0x0000000000027941 */ /* 0x000fea0003800000 */
.L_x_2783:
        /* <DEDUP_REMOVED lines=128> */
.L_x_2790:
[----:B------:R-:W-:Y:S05]  /*7f10*/  BSYNC B3 ;  /* 0x0000000000037941 */ /* 0x000fea0003800000 */
.L_x_2789:
[----:B0-----:R0:W-:Y:S04]  /*7f20*/  STG.E.128 desc[UR60][R80.64], R40 ;  /* 0x0000002850007986 */ /* 0x0011e8000c101d3c */
[----:B--2---:R0:W-:Y:S02]  /*7f30*/  @!P4 STG.E.128 desc[UR60][R82.64], R52 ;  /* 0x000000345200c986 */ /* 0x0041e4000c101d3c */
.L_x_2788:
[----:B------:R-:W-:Y:S05]  /*7f40*/  BSYNC B2 ;  /* 0x0000000000027941 */ /* 0x000fea0003800000 */
.L_x_2787:
        /* <DEDUP_REMOVED lines=14> */
[--C-:B------:R-:W-:Y:S02]  /*8030*/  @!P4 IADD3 R130, P5, P6, R92, R130, R37.reuse ;  /* 0x000000825c82c210 */ /* 0x100fe40007ebe025 */
[----:B------:R-:W-:Y:S02]  /*8040*/  LOP3.LUT R37, R196, 0x38, R37, 0xf8, !PT ;  /* 0x00000038c4257812 */ /* 0x000fe400078ef825 */
[----:B------:R-:W-:Y:S02]  /*8050*/  @!P4 IADD3.X R40, R89, R157, R40, P5, P6 ;  /* 0x0000009d5928c210 */ /* 0x000fe40002fec428 */
[----:B------:R-:W-:Y:S02]  /*8060*/  LEA R48, P5, R39, R114, 0x1 ;  /* 0x0000007227307211 */ /* 0x000fe400078a08ff */
[----:B------:R-:W-:-:S02]  /*8070*/  LOP3.LUT R37, R37, R198, RZ, 0x3c, !PT ;  /* 0x000000c625257212 */ /* 0x000fc400078e3cff */
[-C--:B------:R-:W-:Y:S02]  /*8080*/  LEA.HI.X R49, R39, R115.reuse, R38, 0x1, P5 ;  /* 0x0000007327317211 */ /* 0x080fe400028f0c26 */
[----:B------:R-:W-:Y:S02]  /*8090*/  SHF.R.S32.HI R39, RZ, 0x1f, R36 ;  /* 0x0000001fff277819 */ /* 0x000fe40000011424 */
[C---:B------:R-:W-:Y:S02]  /*80a0*/  @!P4 LEA R50, P5, R130.reuse, R114, 0x1 ;  /* 0x000000728232c211 */ /* 0x040fe400078a08ff */
        /* <DEDUP_REMOVED lines=105> */
.L_x_2792:
[----:B------:R-:W-:Y:S05]  /*8740*/  BSYNC B2 ;  /* 0x0000000000027941 */ /* 0x000fea0003800000 */
.L_x_2791:
[----:B0-----:R4:W-:Y:S04]  /*8750*/  STG.E.128 desc[UR60][R48.64], R36 ;  /* 0x0000002430007986 */ /* 0x0019e8000c101d3c */
[----:B---3--:R4:W-:Y:S02]  /*8760*/  @!P4 STG.E.128 desc[UR60][R50.64], R40 ;  /* 0x000000283200c986 */ /* 0x0089e4000c101d3c */
.L_x_2782:
[----:B------:R-:W-:Y:S05]  /*8770*/  BSYNC B1 ;  /* 0x0000000000017941 */ /* 0x000fea0003800000 */
.L_x_2781:
        /* <DEDUP_REMOVED lines=18> */
[----:B------:R-:W-:-:S03]  /*88a0*/  ISETP.GE.AND P3, PT, R33, R145, PT ;  /* 0x000000912100720c */ /* 0x000fc60003f66270 */
[----:B------:R-:W-:-:S05]  /*88b0*/  IMAD.SHL.U32 R35, R35, 0x400, RZ ;  /* 0x0000040023237824 */ /* 0x000fca00078e00ff */
[----:B------:R-:W-:-:S05]  /*88c0*/  LOP3.LUT R35, R35, 0x7fffe000, RZ, 0xc0, !PT ;  /* 0x7fffe00023237812 */ /* 0x000fca00078ec0ff */
[--C-:B------:R-:W-:Y:S02]  /*88d0*/  @!P3 SHF.R.S32.HI R37, RZ, 0x1f, R33.reuse ;  /* 0x0000001fff25b819 */ /* 0x100fe40000011421 */
[--C-:B------:R-:W-:Y:S02]  /*88e0*/  @!P3 IADD3 R34, P4, P5, R92, R124, R33.reuse ;  /* 0x0000007c5c22b210 */ /* 0x100fe40007d9e021 */
[----:B------:R-:W-:Y:S02]  /*88f0*/  LOP3.LUT R33, R195, 0x38, R33, 0xf8, !PT ;  /* 0x00000038c3217812 */ /* 0x000fe400078ef821 */
[----:B------:R-:W-:Y:S02]  /*8900*/  @!P3 IADD3.X R37, R89, R44, R37, P4, P5 ;  /* 0x0000002c5925b210 */ /* 0x000fe400027ea425 */
[----:B------:R-:W-:Y:S01]  /*8910*/  LOP3.LUT R32, R33, R232, RZ, 0x3c, !PT ;  /* 0x000000e821207212 */ /* 0x000fe200078e3cff */
[----:B------:R-:W-:Y:S01]  /*8920*/  IMAD R33, R17, 0x6000, R141 ;  /* 0x0000600011217824 */ /* 0x000fe200078e028d */
[----:B0-----:R-:W-:-:S02]  /*8930*/  LEA R40, P4, R36, R114, 0x1 ;  /* 0x0000007224287211 */ /* 0x001fc400078808ff */
[----:B------:R-:W-:Y:S01]  /*8940*/  IADD3 R32, R32, R35, R199 ;  /* 0x0000002320207210 */ /* 0x000fe20007ffe0c7 */
[----:B------:R-:W-:Y:S01]  /*8950*/  IMAD R33, R33, 0x2, R16 ;  /* 0x0000000221217824 */ /* 0x000fe200078e0210 */
[----:B------:R-:W-:Y:S02]  /*8960*/  LEA.HI.X R41, R36, R115, R38, 0x1, P4 ;  /* 0x0000007324297211 */ /* 0x000fe400020f0c26 */
[----:B------:R-:W-:Y:S01]  /*8970*/  @!P3 LEA R42, P4, R34, R114, 0x1 ;  /* 0x00000072222ab211 */ /* 0x000fe200078808ff */
[----:B------:R-:W-:-:S03]  /*8980*/  IMAD R35, R17, 0x6000, R32 ;  /* 0x0000600011237824 */ /* 0x000fc600078e0220 */
[----:B------:R-:W-:Y:S01]  /*8990*/  @!P3 LEA.HI.X R43, R34, R115, R37, 0x1, P4 ;  /* 0x00000073222bb211 */ /* 0x000fe200020f0c25 */
[----:B------:R-:W-:Y:S01]  /*89a0*/  IMAD R36, R35, 0x2, R16 ;  /* 0x0000000223247824 */ /* 0x000fe200078e0210 */
[----:B------:R-:W-:Y:S01]  /*89b0*/  ISETP.GE.AND P4, PT, R18, R118, PT ;  /* 0x000000761200720c */ /* 0x000fe20003f86270 */
[----:B------:R-:W0:Y:S04]  /*89c0*/  LDS.128 R32, [R33+0x1c400] ;  /* 0x01c4000021207984 */ /* 0x000e280000000c00 */
[----:B------:R-:W2:Y:S08]  /*89d0*/  LDS.128 R36, [R36+0x1c400] ;  /* 0x01c4000024247984 */ /* 0x000eb00000000c00 */
        /* <DEDUP_REMOVED lines=95> */
.L_x_2796:
[----:B------:R-:W-:Y:S05]  /*8fd0*/  BSYNC B2 ;  /* 0x0000000000027941 */ /* 0x000fea0003800000 */
.L_x_2795:
[----:B0-----:R3:W-:Y:S04]  /*8fe0*/  STG.E.128 desc[UR60][R40.64], R32 ;  /* 0x0000002028007986 */ /* 0x0017e8000c101d3c */
[----:B--2---:R3:W-:Y:S02]  /*8ff0*/  @!P3 STG.E.128 desc[UR60][R42.64], R36 ;  /* 0x000000242a00b986 */ /* 0x0047e4000c101d3c */
.L_x_2794:
[----:B------:R-:W-:Y:S05]  /*9000*/  BSYNC B1 ;  /* 0x0000000000017941 */ /* 0x000fea0003800000 */
.L_x_2793:
        /* <DEDUP_REMOVED lines=53> */
[----:B------:R-:W-:-:S02]  /*9360*/  LOP3.LUT R50, R37, 0xffff0000, RZ, 0xc0, !PT ;  /* 0xffff000025327812 */ /* 0x000fc400078ec0ff */
[----:B------:R-:W-:Y:S01]  /*9370*/  LOP3.LUT R51, R39, 0xffff0000, RZ, 0xc0, !PT ;  /* 0xffff000027337812 */ /* 0x000fe200078ec0ff */
[----:B------:R-:W-:Y:S01]  /*9380*/  IMAD.U32 R39, R158, 0x10000, RZ ;  /* 0x000100009e277824 */ /* 0x000fe200078e00ff */
[C---:B------:R-:W-:Y:S02]  /*9390*/  PRMT R49, R165.reuse, 0x5410, R62 ;  /* 0x00005410a5317816 */ /* 0x040fe4000000003e */
[----:B------:R-:W-:Y:S01]  /*93a0*/  PRMT R37, R156, 0x5410, R67 ;  /* 0x000054109c257816 */ /* 0x000fe20000000043 */
[----:B------:R-:W-:Y:S01]  /*93b0*/  FMUL.FTZ R67, R60, R39 ;  /* 0x000000273c437220 */ /* 0x000fe20000410000 */
[----:B------:R-:W-:Y:S02]  /*93c0*/  PRMT R165, R165, 0x5432, R74 ;  /* 0x00005432a5a57816 */ /* 0x000fe4000000004a */
[----:B------:R-:W-:Y:S01]  /*93d0*/  PRMT R156, R156, 0x5432, R65 ;  /* 0x000054329c9c7816 */ /* 0x000fe20000000041 */
[----:B------:R-:W-:Y:S01]  /*93e0*/  FMUL.FTZ R65, R60, R63 ;  /* 0x0000003f3c417220 */ /* 0x000fe20000410000 */
[----:B------:R-:W-:Y:S01]  /*93f0*/  LOP3.LUT R61, R61, 0xffff0000, RZ, 0xc0, !PT ;  /* 0xffff00003d3d7812 */ /* 0x000fe200078ec0ff */
[----:B------:R-:W-:Y:S01]  /*9400*/  IMAD.U32 R62, R165, 0x10000, RZ ;  /* 0x00010000a53e7824 */ /* 0x000fe200078e00ff */
[----:B------:R-:W-:Y:S01]  /*9410*/  LOP3.LUT R158, R158, 0xffff0000, RZ, 0xc0, !PT ;  /* 0xffff00009e9e7812 */ /* 0x000fe200078ec0ff */
[----:B------:R-:W-:Y:S01]  /*9420*/  IMAD.U32 R60, R156, 0x10000, RZ ;  /* 0x000100009c3c7824 */ /* 0x000fe200078e00ff */
[----:B------:R-:W-:Y:S01]  /*9430*/  LOP3.LUT R53, R33, 0xffff0000, RZ, 0xc0, !PT ;  /* 0xffff000021357812 */ /* 0x000fe200078ec0ff */
[----:B------:R-:W-:Y:S01]  /*9440*/  FFMA.FTZ R39, R48, R39, -R65 ;  /* 0x0000002730277223 */ /* 0x000fe20000010841 */
[----:B------:R-:W-:Y:S01]  /*9450*/  FMUL.FTZ R64, R50, R61 ;  /* 0x0000003d32407220 */ /* 0x000fe20000410000 */
[----:B------:R-:W-:Y:S01]  /*9460*/  FFMA.FTZ R48, R48, R63, R67 ;  /* 0x0000003f30307223 */ /* 0x000fe20000010043 */
[C---:B------:R-:W-:Y:S01]  /*9470*/  FMUL.FTZ R63, R55.reuse, R62 ;  /* 0x0000003e373f7220 */ /* 0x040fe20000410000 */
[----:B------:R-:W-:Y:S01]  /*9480*/  FMUL.FTZ R66, R50, R158 ;  /* 0x0000009e32427220 */ /* 0x000fe20000410000 */
[----:B------:R-:W-:Y:S01]  /*9490*/  FMUL.FTZ R55, R55, R60 ;  /* 0x0000003c37377220 */ /* 0x000fe20000410000 */
[----:B------:R-:W-:Y:S01]  /*94a0*/  FFMA.FTZ R50, R53, R158, -R64 ;  /* 0x0000009e35327223 */ /* 0x000fe20000010840 */
[----:B------:R-:W-:Y:S01]  /*94b0*/  LOP3.LUT R64, R165, 0xffff0000, RZ, 0xc0, !PT ;  /* 0xffff0000a5407812 */ /* 0x000fe200078ec0ff */
[----:B------:R-:W-:Y:S01]  /*94c0*/  FFMA.FTZ R63, R54, R60, -R63 ;  /* 0x0000003c363f7223 */ /* 0x000fe2000001083f */
[----:B------:R-:W-:Y:S01]  /*94d0*/  LOP3.LUT R156, R156, 0xffff0000, RZ, 0xc0, !PT ;  /* 0xffff00009c9c7812 */ /* 0x000fe200078ec0ff */
[----:B------:R-:W-:Y:S01]  /*94e0*/  FFMA.FTZ R62, R54, R62, R55 ;  /* 0x0000003e363e7223 */ /* 0x000fe20000010037 */
[----:B------:R-:W-:-:S02]  /*94f0*/  IMAD.U32 R55, R166, 0x10000, RZ ;  /* 0x00010000a6377824 */ /* 0x000fc400078e00ff */
[----:B------:R-:W-:Y:S01]  /*9500*/  FFMA.FTZ R53, R53, R61, R66 ;  /* 0x0000003d35357223 */ /* 0x000fe20000010042 */
[C---:B------:R-:W-:Y:S02]  /*9510*/  IMAD.U32 R54, R52.reuse, 0x10000, RZ ;  /* 0x0001000034367824 */ /* 0x040fe400078e00ff */
[C---:B------:R-:W-:Y:S01]  /*9520*/  FMUL.FTZ R60, R51.reuse, R64 ;  /* 0x00000040333c7220 */ /* 0x040fe20000410000 */
[----:B------:R-:W-:Y:S01]  /*9530*/  FMUL.FTZ R66, R51, R156 ;  /* 0x0000009c33427220 */ /* 0x000fe20000410000 */
[----:B------:R-:W-:Y:S01]  /*9540*/  LOP3.LUT R51, R52, 0xffff0000, RZ, 0xc0, !PT ;  /* 0xffff000034337812 */ /* 0x000fe200078ec0ff */
[CC--:B------:R-:W-:Y:S01]  /*9550*/  FMUL.FTZ R52, R46.reuse, R55.reuse ;  /* 0x000000372e347220 */ /* 0x0c0fe20000410000 */
[----:B------:R-:W-:Y:S01]  /*9560*/  LOP3.LUT R47, R35, 0xffff0000, RZ, 0xc0, !PT ;  /* 0xffff0000232f7812 */ /* 0x000fe200078ec0ff */
        /* <DEDUP_REMOVED lines=41> */
.L_x_2800:
[----:B------:R-:W-:Y:S05]  /*9800*/  BSYNC B2 ;  /* 0x0000000000027941 */ /* 0x000fea0003800000 */
.L_x_2799:
[----:B0-----:R0:W-:Y:S04]  /*9810*/  STG.E.128 desc[UR60][R40.64], R32 ;  /* 0x0000002028007986 */ /* 0x0011e8000c101d3c */
[----:B--2---:R0:W-:Y:S02]  /*9820*/  @!P3 STG.E.128 desc[UR60][R42.64], R36 ;  /* 0x000000242a00b986 */ /* 0x0041e4000c101d3c */
.L_x_2798:
[----:B------:R-:W-:Y:S05]  /*9830*/  BSYNC B1 ;  /* 0x0000000000017941 */ /* 0x000fea0003800000 */
.L_x_2797:
        /* <DEDUP_REMOVED lines=12> */
[C---:B------:R-:W-:Y:S02]  /*9900*/  LEA R40, P3, R41.reuse, R114, 0x1 ;  /* 0x0000007229287211 */ /* 0x040fe400078608ff */
        /* <DEDUP_REMOVED lines=27> */
[----:B------:R-:W-:Y:S02]  /*9ac0*/  PRMT R153, R153, 0x5432, R56 ;  /* 0x0000543299997816 */ /* 0x000fe40000000038 */
[----:B------:R-:W-:Y:S01]  /*9ad0*/  SHF.R.U64 R57, R70, 0x10, R71 ;  /* 0x0000001046397819 */ /* 0x000fe20000001247 */
[----:B------:R-:W-:Y:S01]  /*9ae0*/  IMAD.U32 R56, R55, 0x10000, RZ ;  /* 0x0001000037387824 */ /* 0x000fe200078e00ff */
[----:B------:R-:W-:Y:S02]  /*9af0*/  SHF.R.U64 R53, R58, 0x10, R59 ;  /* 0x000000103a357819 */ /* 0x000fe4000000123b */
[----:B------:R-:W-:Y:S01]  /*9b00*/  SHF.R.U32.HI R71, RZ, 0x10, R71 ;  /* 0x00000010ff477819 */ /* 0x000fe20000011647 */
[----:B------:R-:W-:Y:S01]  /*9b10*/  FMUL.FTZ R58, R49, R56 ;  /* 0x00000038313a7220 */ /* 0x000fe20000410000 */
[----:B------:R-:W-:Y:S01]  /*9b20*/  PRMT R155, R155, 0x5410, R54 ;  /* 0x000054109b9b7816 */ /* 0x000fe20000000036 */
[----:B------:R-:W-:Y:S01]  /*9b30*/  IMAD.U32 R54, R153, 0x10000, RZ ;  /* 0x0001000099367824 */ /* 0x000fe200078e00ff */
[----:B------:R-:W-:-:S02]  /*9b40*/  SHF.R.U32.HI R59, RZ, 0x10, R59 ;  /* 0x00000010ff3b7819 */ /* 0x000fc4000001163b */
[----:B------:R-:W-:Y:S01]  /*9b50*/  PRMT R57, R154, 0x5410, R57 ;  /* 0x000054109a397816 */ /* 0x000fe20000000039 */
[-C--:B------:R-:W-:Y:S01]  /*9b60*/  FMUL.FTZ R60, R49, R54.reuse ;  /* 0x00000036313c7220 */ /* 0x080fe20000410000 */
[----:B------:R-:W-:Y:S01]  /*9b70*/  LOP3.LUT R50, R37, 0xffff0000, RZ, 0xc0, !PT ;  /* 0xffff000025327812 */ /* 0x000fe200078ec0ff */
[C---:B------:R-:W-:Y:S01]  /*9b80*/  FFMA.FTZ R49, R45.reuse, R54, -R58 ;  /* 0x000000362d317223 */ /* 0x040fe2000001083a */
[----:B------:R-:W-:Y:S01]  /*9b90*/  PRMT R53, R152, 0x5410, R53 ;  /* 0x0000541098357816 */ /* 0x000fe20000000035 */
[----:B------:R-:W-:Y:S01]  /*9ba0*/  FFMA.FTZ R60, R45, R56, R60 ;  /* 0x000000382d3c7223 */ /* 0x000fe2000001003c */
[----:B------:R-:W-:Y:S01]  /*9bb0*/  PRMT R154, R154, 0x5432, R71 ;  /* 0x000054329a9a7816 */ /* 0x000fe20000000047 */
[----:B------:R-:W-:Y:S01]  /*9bc0*/  IMAD.U32 R37, R35, 0x10000, RZ ;  /* 0x0001000023257824 */ /* 0x000fe200078e00ff */
[----:B------:R-:W-:Y:S02]  /*9bd0*/  LOP3.LUT R55, R55, 0xffff0000, RZ, 0xc0, !PT ;  /* 0xffff000037377812 */ /* 0x000fe400078ec0ff */
[----:B------:R-:W-:Y:S01]  /*9be0*/  PRMT R152, R152, 0x5432, R59 ;  /* 0x0000543298987816 */ /* 0x000fe2000000003b */
[----:B------:R-:W-:Y:S01]  /*9bf0*/  IMAD.U32 R58, R154, 0x10000, RZ ;  /* 0x000100009a3a7824 */ /* 0x000fe200078e00ff */
[----:B------:R-:W-:Y:S01]  /*9c00*/  LOP3.LUT R153, R153, 0xffff0000, RZ, 0xc0, !PT ;  /* 0xffff000099997812 */ /* 0x000fe200078ec0ff */
[----:B------:R-:W-:Y:S01]  /*9c10*/  FMUL.FTZ R59, R50, R55 ;  /* 0x00000037323b7220 */ /* 0x000fe20000410000 */
[----:B------:R-:W-:Y:S01]  /*9c20*/  LOP3.LUT R46, R33, 0xffff0000, RZ, 0xc0, !PT ;  /* 0xffff0000212e7812 */ /* 0x000fe200078ec0ff */
[----:B------:R-:W-:Y:S01]  /*9c30*/  IMAD.U32 R54, R152, 0x10000, RZ ;  /* 0x0001000098367824 */ /* 0x000fe200078e00ff */
[----:B------:R-:W-:Y:S01]  /*9c40*/  LOP3.LUT R39, R39, 0xffff0000, RZ, 0xc0, !PT ;  /* 0xffff000027277812 */ /* 0x000fe200078ec0ff */
[-C--:B------:R-:W-:Y:S01]  /*9c50*/  FMUL.FTZ R45, R50, R153.reuse ;  /* 0x00000099322d7220 */ /* 0x080fe20000410000 */
[----:B------:R-:W-:Y:S01]  /*9c60*/  LOP3.LUT R154, R154, 0xffff0000, RZ, 0xc0, !PT ;  /* 0xffff00009a9a7812 */ /* 0x000fe200078ec0ff */
[----:B------:R-:W-:Y:S01]  /*9c70*/  FFMA.FTZ R56, R46, R153, -R59 ;  /* 0x000000992e387223 */ /* 0x000fe2000001083b */
[C---:B------:R-:W-:Y:S01]  /*9c80*/  FMUL.FTZ R50, R51.reuse, R58 ;  /* 0x0000003a33327220 */ /* 0x040fe20000410000 */
[----:B------:R-:W-:Y:S01]  /*9c90*/  LOP3.LUT R152, R152, 0xffff0000, RZ, 0xc0, !PT ;  /* 0xffff000098987812 */ /* 0x000fe200078ec0ff */
[----:B------:R-:W-:Y:S01]  /*9ca0*/  FMUL.FTZ R59, R51, R54 ;  /* 0x00000036333b7220 */ /* 0x000fe20000410000 */
[----:B------:R-:W-:Y:S01]  /*9cb0*/  LOP3.LUT R47, R35, 0xffff0000, RZ, 0xc0, !PT ;  /* 0xffff0000232f7812 */ /* 0x000fe200078ec0ff */
[----:B------:R-:W-:Y:S01]  /*9cc0*/  FFMA.FTZ R55, R46, R55, R45 ;  /* 0x000000372e377223 */ /* 0x000fe2000001002d */
[----:B------:R-:W-:Y:S01]  /*9cd0*/  FMUL.FTZ R46, R39, R154 ;  /* 0x0000009a272e7220 */ /* 0x000fe20000410000 */
[----:B------:R-:W-:-:S02]  /*9ce0*/  IMAD.U32 R45, R155, 0x10000, RZ ;  /* 0x000100009b2d7824 */ /* 0x000fc400078e00ff */
[C---:B------:R-:W-:Y:S01]  /*9cf0*/  FFMA.FTZ R51, R37.reuse, R54, -R50 ;  /* 0x0000003625337223 */ /* 0x040fe20000010832 */
[----:B------:R-:W-:Y:S01]  /*9d00*/  FFMA.FTZ R59, R37, R58, R59 ;  /* 0x0000003a253b7223 */ /* 0x000fe2000001003b */
[-C--:B------:R-:W-:Y:S01]  /*9d10*/  FMUL.FTZ R50, R39, R152.reuse ;  /* 0x0000009827327220 */ /* 0x080fe20000410000 */
[----:B------:R-:W-:Y:S02]  /*9d20*/  IMAD.U32 R37, R52, 0x10000, RZ ;  /* 0x0001000034257824 */ /* 0x000fe400078e00ff */
[----:B------:R-:W-:Y:S01]  /*9d30*/  FFMA.FTZ R152, R47, R152, -R46 ;  /* 0x000000982f987223 */ /* 0x000fe2000001082e */
[----:B------:R-:W-:Y:S01]  /*9d40*/  LOP3.LUT R36, R36, 0xffff0000, RZ, 0xc0, !PT ;  /* 0xffff000024247812 */ /* 0x000fe200078ec0ff */
[C---:B------:R-:W-:Y:S01]  /*9d50*/  FMUL.FTZ R46, R48.reuse, R45 ;  /* 0x0000002d302e7220 */ /* 0x040fe20000410000 */
[----:B------:R-:W-:Y:S01]  /*9d60*/  LOP3.LUT R155, R155, 0xffff0000, RZ, 0xc0, !PT ;  /* 0xffff00009b9b7812 */ /* 0x000fe200078ec0ff */
[-C--:B------:R-:W-:Y:S01]  /*9d70*/  FMUL.FTZ R48, R48, R37.reuse ;  /* 0x0000002530307220 */ /* 0x080fe20000410000 */
[----:B------:R-:W-:Y:S01]  /*9d80*/  LOP3.LUT R52, R52, 0xffff0000, RZ, 0xc0, !PT ;  /* 0xffff000034347812 */ /* 0x000fe200078ec0ff */
[----:B------:R-:W-:Y:S01]  /*9d90*/  FFMA.FTZ R154, R47, R154, R50 ;  /* 0x0000009a2f9a7223 */ /* 0x000fe20000010032 */
[----:B------:R-:W-:Y:S01]  /*9da0*/  LOP3.LUT R33, R32, 0xffff0000, RZ, 0xc0, !PT ;  /* 0xffff000020217812 */ /* 0x000fe200078ec0ff */
        /* <DEDUP_REMOVED lines=10> */
[----:B------:R-:W-:Y:S01]  /*9e50*/  FFMA.FTZ R48, R43, R45, R48 ;  /* 0x0000002d2b307223 */ /* 0x000fe20000010030 */
[----:B------:R-:W-:Y:S01]  /*9e60*/  FFMA.FTZ R39, R33, R52, -R50 ;  /* 0x0000003421277223 */ /* 0x000fe20000010832 */
[----:B------:R-:W-:Y:S01]  /*9e70*/  LOP3.LUT R34, R34, 0xffff0000, RZ, 0xc0, !PT ;  /* 0xffff000022227812 */ /* 0x000fe200078ec0ff */
[C---:B------:R-:W-:Y:S01]  /*9e80*/  FMUL.FTZ R43, R35.reuse, R37 ;  /* 0x00000025232b7220 */ /* 0x040fe20000410000 */
[-C--:B------:R-:W-:Y:S01]  /*9e90*/  FMUL.FTZ R50, R35, R36.reuse ;  /* 0x0000002423327220 */ /* 0x080fe20000410000 */
[C---:B------:R-:W-:Y:S01]  /*9ea0*/  FMUL.FTZ R35, R38.reuse, R57 ;  /* 0x0000003926237220 */ /* 0x040fe20000410000 */
[----:B------:R-:W-:Y:S01]  /*9eb0*/  FMUL.FTZ R38, R38, R53 ;  /* 0x0000003526267220 */ /* 0x000fe20000410000 */
[C---:B------:R-:W-:Y:S01]  /*9ec0*/  FFMA.FTZ R43, R32.reuse, R36, -R43 ;  /* 0x00000024202b7223 */ /* 0x040fe2000001082b */
[----:B------:R-:W-:Y:S01]  /*9ed0*/  FFMA.FTZ R50, R32, R37, R50 ;  /* 0x0000002520327223 */ /* 0x000fe20000010032 */
[----:B------:R-:W-:Y:S01]  /*9ee0*/  FFMA.FTZ R33, R33, R155, R54 ;  /* 0x0000009b21217223 */ /* 0x000fe20000010036 */
[C---:B------:R-:W-:Y:S01]  /*9ef0*/  FFMA.FTZ R32, R34.reuse, R53, -R35 ;  /* 0x0000003522207223 */ /* 0x040fe20000010823 */
[----:B------:R-:W-:Y:S01]  /*9f00*/  FFMA.FTZ R57, R34, R57, R38 ;  /* 0x0000003922397223 */ /* 0x000fe20000010026 */
[----:B------:R-:W-:-:S02]  /*9f10*/  F2FP.BF16.F32.PACK_AB R49, R56, R49 ;  /* 0x000000313831723e */ /* 0x000fc400000010ff */
        /* <DEDUP_REMOVED lines=8> */
[----:B------:R-:W-:-:S02]  /*9fa0*/  F2FP.BF16.F32.PACK_AB R37, R55, R60 ;  /* 0x0000003c3725723e */ /* 0x000fc400000010ff */
[----:B------:R-:W-:-:S07]  /*9fb0*/  F2FP.BF16.F32.PACK_AB R38, R57, R50 ;  /* 0x000000323926723e */ /* 0x000fce00000010ff */
.L_x_2802:
[----:B------:R-:W-:Y:S05]  /*9fc0*/  BSYNC B1 ;  /* 0x0000000000017941 */ /* 0x000fea0003800000 */
.L_x_2801:
        /* <DEDUP_REMOVED lines=10> */
.L_x_2718:
[----:B------:R-:W2:Y:S02]  /*a070*/  LDL R32, [R1+0xc] ;  /* 0x00000c0001207983 */ /* 0x000ea40000100800 */
[----:B--2---:R-:W-:-:S13]  /*a080*/  R2UR UR4, R32 ;  /* 0x00000000200472ca */ /* 0x004fda00000e0000 */
[----:B------:R-:W-:-:S06]  /*a090*/  UISETP.NE.AND UP0, UPT, UR4, 0x3, UPT ;  /* 0x000000030400788c */ /* 0x000fcc000bf05270 */
[----:B------:R-:W-:-:S13]  /*a0a0*/  PLOP3.LUT P2, PT, PT, PT, UP0, 0x80, 0x0 ;  /* 0x000000000000781c */ /* 0x000fda0003f4f008 */
[----:B------:R-:W-:Y:S05]  /*a0b0*/  @!P2 BRA `(.L_x_2803) ;  /* 0x000000000004a947 */ /* 0x000fea0003800000 */
[----:B------:R-:W-:Y:S01]  /*a0c0*/  BPT.TRAP 0x1 ;  /* 0x000000040000795c */ /* 0x000fe20000300000 */
.L_x_2803:
        /* <DEDUP_REMOVED lines=8> */
.L_x_3099:
[----:B------:R-:W-:Y:S05]  /*a150*/  BSYNC B1 ;  /* 0x0000000000017941 */ /* 0x000fea0003800000 */
.L_x_2804:
        /* <DEDUP_REMOVED lines=20> */
.L_x_2807:
[----:B------:R-:W-:Y:S05]  /*a2a0*/  BSYNC B1 ;  /* 0x0000000000017941 */ /* 0x000fea0003800000 */
.L_x_2806:
        /* <DEDUP_REMOVED lines=20> */
.L_x_2751:
[----:B------:R-:W-:Y:S05]  /*a3f0*/  BSYNC B0 ;  /* 0x0000000000007941 */ /* 0x000fea0003800000 */
.L_x_2717:
        /* <DEDUP_REMOVED lines=17> */
.L_x_2809:
[----:B------:R-:W-:Y:S05]  /*a510*/  BSYNC B0 ;  /* 0x0000000000007941 */ /* 0x000fea0003800000 */
.L_x_2808:
[----:B------:R-:W2:Y:S01]  /*a520*/  SYNCS.PHASECHK.TRANS64.TRYWAIT P4, [R3+URZ+0x348b0], R0 ;  /* 0x0348b000030075a7 */ /* 0x000ea2000808017f */
[----:B0-----:R-:W-:Y:S01]  /*a530*/  IMAD R32, R17, 0x4000, R26 ;  /* 0x0000400011207824 */ /* 0x001fe200078e021a */
[----:B------:R-:W-:Y:S01]  /*a540*/  ULDC.64 UR56, c[0x0][0x328] ;  /* 0x0000ca0000387ab9 */ /* 0x000fe20000000a00 */
[----:B------:R-:W-:Y:S01]  /*a550*/  ULDC.64 UR58, c[0x0][0x318] ;  /* 0x0000c600003a7ab9 */ /* 0x000fe20000000a00 */
[----:B------:R-:W-:Y:S01]  /*a560*/  BSSY B0, `(.L_x_2810) ;  /* 0x0000004000007945 */ /* 0x000fe20003800000 */
[----:B------:R-:W-:Y:S01]  /*a570*/  ISETP.GE.AND P2, PT, R184, R4, PT ;  /* 0x00000004b800720c */ /* 0x000fe20003f46270 */
[----:B------:R-:W-:Y:S02]  /*a580*/  IMAD.IADD R33, R121, 0x1, R32 ;  /* 0x0000000179217824 */ /* 0x000fe400078e0220 */
[----:B--2---:R-:W-:Y:S10]  /*a590*/  @!P4 BRA `(.L_x_2811) ;  /* 0x000001c000a8c947 */ /* 0x004ff40003800000 */
.L_x_3100:
[----:B------:R-:W-:Y:S05]  /*a5a0*/  BSYNC B0 ;  /* 0x0000000000007941 */ /* 0x000fea0003800000 */
.L_x_2810:
[----:B------:R-:W-:Y:S01]  /*a5b0*/  BSSY B0, `(.L_x_2812) ;  /* 0x000001a000007945 */ /* 0x000fe20003800000 */
[----:B01----:R-:W-:Y:S02]  /*a5c0*/  IMAD R0, R32, 0x2, R112 ;  /* 0x0000000220007824 */ /* 0x003fe400078e0270 */
[----:B------:R-:W-:-:S04]  /*a5d0*/  IMAD.WIDE R40, R2, 0x80, R116 ;  /* 0x0000008002287825 */ /* 0x000fc800078e0274 */
[----:B------:R-:W-:Y:S01]  /*a5e0*/  IMAD R44, R33, 0x2, R112 ;  /* 0x00000002212c7824 */ /* 0x000fe200078e0270 */
[----:B------:R-:W-:Y:S06]  /*a5f0*/  @P2 BRA `(.L_x_2813) ;  /* 0x0000000000542947 */ /* 0x000fec0003800000 */
[----:B------:R-:W-:Y:S01]  /*a600*/  IMAD R35, R41, UR56, RZ ;  /* 0x0000003829237c24 */ /* 0x000fe2000f8e02ff */
[----:B------:R-:W-:Y:S01]  /*a610*/  ULDC UR4, c[0x0][0x320] ;  /* 0x0000c80000047ab9 */ /* 0x000fe20000000800 */
[----:B------:R-:W-:Y:S01]  /*a620*/  IMAD.MOV.U32 R32, RZ, RZ, R94 ;  /* 0x000000ffff207224 */ /* 0x000fe200078e005e */
[----:B------:R-:W-:Y:S01]  /*a630*/  ISETP.GE.AND P4, PT, R18, UR4, PT ;  /* 0x0000000412007c0c */ /* 0x000fe2000bf86270 */
        /* <DEDUP_REMOVED lines=17> */
.L_x_2813:
[----:B------:R-:W-:Y:S05]  /*a750*/  BSYNC B0 ;  /* 0x0000000000007941 */ /* 0x000fea0003800000 */
.L_x_2812:
[----:B------:R-:W-:Y:S01]  /*a760*/  ISETP.GE.AND P2, PT, R214, R4, PT ;  /* 0x00000004d600720c */ /* 0x000fe20003f46270 */
[----:B------:R-:W-:-:S12]  /*a770*/  BSSY B0, `(.L_x_2814) ;  /* 0x0000018000007945 */ /* 0x000fd80003800000 */
[----:B------:R-:W-:Y:S05]  /*a780*/  @P2 BRA `(.L_x_2815) ;  /* 0x0000000000582947 */ /* 0x000fea0003800000 */
[----:B0-----:R-:W-:Y:S01]  /*a790*/  IADD3 R35, P2, R40, 0x40, RZ ;  /* 0x0000004028237810 */ /* 0x001fe20007f5e0ff */
[----:B------:R-:W-:Y:S01]  /*a7a0*/  IMAD.MOV.U32 R4, RZ, RZ, R94 ;  /* 0x000000ffff047224 */ /* 0x000fe200078e005e */
[----:B------:R-:W-:Y:S02]  /*a7b0*/  ULDC UR4, c[0x0][0x320] ;  /* 0x0000c80000047ab9 */ /* 0x000fe40000000800 */
[----:B------:R-:W-:Y:S01]  /*a7c0*/  ISETP.GE.AND P4, PT, R18, UR4, PT ;  /* 0x0000000412007c0c */ /* 0x000fe2000bf86270 */
        /* <DEDUP_REMOVED lines=18> */
.L_x_2815:
[----:B------:R-:W-:Y:S05]  /*a8f0*/  BSYNC B0 ;  /* 0x0000000000007941 */ /* 0x000fea0003800000 */
.L_x_2814:
        /* <DEDUP_REMOVED lines=19> */
.L_x_2712:
[----:B------:R-:W1:Y:S01]  /*aa30*/  LDC R0, c[0x0][0x448] ;  /* 0x00011200ff007b82 */ /* 0x000e620000000800 */
[----:B------:R-:W-:Y:S01]  /*aa40*/  BSSY B0, `(.L_x_2817) ;  /* 0x0000036000007945 */ /* 0x000fe20003800000 */
[----:B------:R-:W-:Y:S02]  /*aa50*/  CS2R R88, SRZ ;  /* 0x0000000000587805 */ /* 0x000fe4000001ff00 */
[----:B------:R-:W-:Y:S02]  /*aa60*/  CS2R R86, SRZ ;  /* 0x0000000000567805 */ /* 0x000fe4000001ff00 */
[----:B------:R-:W-:Y:S02]  /*aa70*/  CS2R R84, SRZ ;  /* 0x0000000000547805 */ /* 0x000fe4000001ff00 */
[----:B------:R-:W-:Y:S02]  /*aa80*/  CS2R R82, SRZ ;  /* 0x0000000000527805 */ /* 0x000fe4000001ff00 */
[----:B------:R-:W-:Y:S01]  /*aa90*/  CS2R R80, SRZ ;  /* 0x0000000000507805 */ /* 0x000fe2000001ff00 */
[----:B0-2---:R-:W-:Y:S01]  /*aaa0*/  IMAD.MOV.U32 R39, RZ, RZ, RZ ;  /* 0x000000ffff277224 */ /* 0x005fe200078e00ff */
[----:B------:R-:W-:Y:S01]  /*aab0*/  CS2R R76, SRZ ;  /* 0x00000000004c7805 */ /* 0x000fe2000001ff00 */
[----:B------:R-:W-:Y:S01]  /*aac0*/  IMAD.MOV.U32 R78, RZ, RZ, RZ ;  /* 0x000000ffff4e7224 */ /* 0x000fe200078e00ff */
[----:B------:R-:W-:Y:S01]  /*aad0*/  CS2R R36, SRZ ;  /* 0x0000000000247805 */ /* 0x000fe2000001ff00 */
[----:B------:R-:W-:Y:S01]  /*aae0*/  IMAD.MOV.U32 R74, RZ, RZ, RZ ;  /* 0x000000ffff4a7224 */ /* 0x000fe200078e00ff */
[----:B------:R-:W-:-:S02]  /*aaf0*/  CS2R R72, SRZ ;  /* 0x0000000000487805 */ /* 0x000fc4000001ff00 */
[----:B------:R-:W-:Y:S01]  /*ab00*/  CS2R R34, SRZ ;  /* 0x0000000000227805 */ /* 0x000fe2000001ff00 */
[----:B------:R-:W-:Y:S01]  /*ab10*/  IMAD.MOV.U32 R70, RZ, RZ, RZ ;  /* 0x000000ffff467224 */ /* 0x000fe200078e00ff */
        /* <DEDUP_REMOVED lines=20> */
[----:B------:R-:W-:Y:S01]  /*ac60*/  IMAD.MOV.U32 R95, RZ, RZ, RZ ;  /* 0x000000ffff5f7224 */ /* 0x000fe200078e00ff */
[----:B------:R-:W0:Y:S01]  /*ac70*/  @P0 LDC R3, c[0x0][0x44c] ;  /* 0x00011300ff030b82 */ /* 0x000e220000000800 */
[----:B------:R-:W-:Y:S02]  /*ac80*/  IMAD.MOV.U32 R28, RZ, RZ, RZ ;  /* 0x000000ffff1c7224 */ /* 0x000fe400078e00ff */
[----:B------:R-:W-:Y:S02]  /*ac90*/  IMAD.MOV.U32 R97, RZ, RZ, RZ ;  /* 0x000000ffff617224 */ /* 0x000fe400078e00ff */
[----:B------:R-:W-:Y:S02]  /*aca0*/  IMAD.MOV.U32 R10, RZ, RZ, RZ ;  /* 0x000000ffff0a7224 */ /* 0x000fe400078e00ff */
[----:B------:R-:W-:Y:S01]  /*acb0*/  IMAD.MOV.U32 R99, RZ, RZ, RZ ;  /* 0x000000ffff637224 */ /* 0x000fe200078e00ff */
[----:B------:R-:W1:Y:S01]  /*acc0*/  @P0 LDC R2, c[0x0][0x450] ;  /* 0x00011400ff020b82 */ /* 0x000e620000000800 */
[----:B0-----:R-:W-:-:S05]  /*acd0*/  @P0 IMAD.HI.U32 R3, R0, R3, RZ ;  /* 0x0000000300030227 */ /* 0x001fca00078e00ff */
[----:B-1----:R-:W-:Y:S02]  /*ace0*/  @P0 SHF.R.U32.HI R0, RZ, R2, R3 ;  /* 0x00000002ff000219 */ /* 0x002fe40000011603 */
[----:B------:R-:W-:-:S03]  /*acf0*/  PLOP3.LUT P0, PT, PT, PT, PT, 0x80, 0x0 ;  /* 0x000000000000781c */ /* 0x000fc60003f0f070 */
[----:B------:R-:W-:-:S05]  /*ad00*/  IMAD.IADD R0, R149, 0x1, R0 ;  /* 0x0000000195007824 */ /* 0x000fca00078e0200 */
[----:B------:R-:W-:-:S04]  /*ad10*/  SHF.R.S32.HI R3, RZ, 0x1f, R0 ;  /* 0x0000001fff037819 */ /* 0x000fc80000011400 */
[----:B------:R-:W-:Y:S01]  /*ad20*/  LEA.HI R3, R3, R0, RZ, 0x7 ;  /* 0x0000000003037211 */ /* 0x000fe200078f38ff */
[----:B------:R-:W-:-:S03]  /*ad30*/  IMAD.MOV.U32 R0, RZ, RZ, RZ ;  /* 0x000000ffff007224 */ /* 0x000fc600078e00ff */
[----:B------:R-:W-:-:S04]  /*ad40*/  SHF.R.S32.HI R3, RZ, 0x7, R3 ;  /* 0x00000007ff037819 */ /* 0x000fc80000011403 */
[----:B------:R-:W-:-:S04]  /*ad50*/  VIMNMX R150, R150, R3, PT ;  /* 0x0000000396967248 */ /* 0x000fc80003fe0100 */
[----:B------:R-:W-:Y:S01]  /*ad60*/  ISETP.GE.AND P1, PT, R150, 0x1, PT ;  /* 0x000000019600780c */ /* 0x000fe20003f26270 */
[----:B------:R-:W-:-:S12]  /*ad70*/  @P2 BRA `(.L_x_2818) ;  /* 0x0000000000082947 */ /* 0x000fd80003800000 */
[----:B------:R-:W0:Y:S02]  /*ad80*/  FENCE.VIEW.ASYNC.G ;  /* 0x00000000000073c6 */ /* 0x000e240000000100 */
[----:B0-----:R-:W-:Y:S06]  /*ad90*/  BAR.ARV 0xc, 0x180 ;  /* 0x0306000000007b1d */ /* 0x001fec0000002000 */
.L_x_2818:
[----:B------:R-:W-:Y:S05]  /*ada0*/  BSYNC B0 ;  /* 0x0000000000007941 */ /* 0x000fea0003800000 */
.L_x_2817:
[----:B------:R-:W-:Y:S02]  /*adb0*/  IMAD.MOV.U32 R20, RZ, RZ, RZ ;  /* 0x000000ffff147224 */ /* 0x000fe400078e00ff */
[----:B------:R-:W-:Y:S01]  /*adc0*/  IMAD.MOV.U32 R11, RZ, RZ, RZ ;  /* 0x000000ffff0b7224 */ /* 0x000fe200078e00ff */
[----:B------:R-:W-:Y:S06]  /*add0*/  @!P1 BRA `(.L_x_2819) ;  /* 0x0000011800dc9947 */ /* 0x000fec0003800000 */
[----:B------:R-:W2:Y:S04]  /*ade0*/  LDL R2, [R1+0x40] ;  /* 0x0000400001027983 */ /* 0x000ea80000100800 */
[----:B------:R-:W0:Y:S01]  /*adf0*/  SHFL.IDX PT, R0, R233, RZ, 0x1f ;  /* 0x00001fffe9007589 */ /* 0x000e2200000e0000 */
[----:B--2---:R-:W-:Y:S02]  /*ae00*/  R2UR UR4, R2 ;  /* 0x00000000020472ca */ /* 0x004fe400000e0000 */
        /* <DEDUP_REMOVED lines=26> */
.L_x_2820:
        /* <DEDUP_REMOVED lines=12> */
.L_x_2824:
[----:B-1----:R1:W2:Y:S02]  /*b070*/  SYNCS.PHASECHK.TRANS64.TRYWAIT P0, [R16+URZ+0x34800], R3 ;  /* 0x03480003100075a7 */ /* 0x0022a4000800017f */
[----:B--2---:R-:W-:Y:S05]  /*b080*/  @!P0 NANOSLEEP.SYNCS 0x989680 ;  /* 0x009896800000895d */ /* 0x004fea0003900000 */
[----:B------:R-:W2:Y:S02]  /*b090*/  @!P0 SYNCS.PHASECHK.TRANS64 P0, [R16+URZ+0x34800], R3 ;  /* 0x03480003100085a7 */ /* 0x000ea4000800007f */
[----:B--2---:R-:W-:Y:S05]  /*b0a0*/  @!P0 BRA `(.L_x_2824) ;  /* 0xfffffffc00f08947 */ /* 0x004fea000383ffff */
.L_x_2823:
[----:B------:R-:W-:Y:S05]  /*b0b0*/  BSYNC B0 ;  /* 0x0000000000007941 */ /* 0x000fea0003800000 */
.L_x_2822:
[----:B------:R-:W-:Y:S05]  /*b0c0*/  BRA `(.L_x_2825) ;  /* 0x00000074000c7947 */ /* 0x000fea0003800000 */
.L_x_2821:
[----:B------:R-:W-:Y:S01]  /*b0d0*/  ISETP.NE.AND P0, PT, R24, RZ, PT ;  /* 0x000000ff1800720c */ /* 0x000fe20003f05270 */
[----:B------:R-:W-:Y:S01]  /*b0e0*/  ULDC.64 UR4, c[0x0][0x3f8] ;  /* 0x0000fe0000047ab9 */ /* 0x000fe20000000a00 */
[----:B-----5:R-:W-:Y:S01]  /*b0f0*/  SHF.R.S32.HI R0, RZ, 0x1f, R144 ;  /* 0x0000001fff007819 */ /* 0x020fe20000011490 */
[----:B------:R-:W-:Y:S01]  /*b100*/  ULDC.64 UR6, c[0x0][0x408] ;  /* 0x0001020000067ab9 */ /* 0x000fe20000000a00 */
[----:B------:R-:W-:-:S04]  /*b110*/  IMAD.WIDE.U32 R24, R144, UR4, RZ ;  /* 0x0000000490187c25 */ /* 0x000fc8000f8e00ff */
[C---:B------:R-:W-:Y:S02]  /*b120*/  IMAD R3, R0.reuse, UR4, RZ ;  /* 0x0000000400037c24 */ /* 0x040fe4000f8e02ff */
[----:B------:R-:W-:Y:S02]  /*b130*/  IMAD R5, R0, UR6, RZ ;  /* 0x0000000600057c24 */ /* 0x000fe4000f8e02ff */
[C---:B------:R-:W-:Y:S02]  /*b140*/  IMAD R3, R144.reuse, UR5, R3 ;  /* 0x0000000590037c24 */ /* 0x040fe4000f8e0203 */
[C---:B------:R-:W-:Y:S02]  /*b150*/  IMAD R5, R144.reuse, UR7, R5 ;  /* 0x0000000790057c24 */ /* 0x040fe4000f8e0205 */
[----:B------:R-:W-:-:S04]  /*b160*/  IMAD.WIDE.U32 R144, R144, UR6, RZ ;  /* 0x0000000690907c25 */ /* 0x000fc8000f8e00ff */
        /* <DEDUP_REMOVED lines=19> */
.L_x_2826:
        /* <DEDUP_REMOVED lines=39> */
.L_x_3106:
        /* <DEDUP_REMOVED lines=20> */
[----:B------:R-:W-:Y:S02]  /*b650*/  ISETP.GE.AND P2, PT, R191, UR4, PT ;  /* 0x00000004bf007c0c */ /* 0x000fe4000bf46270 */
        /* <DEDUP_REMOVED lines=61> */
.L_x_2831:
[----:B------:R-:W-:Y:S05]  /*ba30*/  BSYNC B1 ;  /* 0x0000000000017941 */ /* 0x000fea0003800000 */
.L_x_2830:
        /* <DEDUP_REMOVED lines=55> */
.L_x_3112:
        /* <DEDUP_REMOVED lines=12> */
[----:B------:R-:W-:Y:S01]  /*be70*/  IMAD R7, R197, 0x200, R6 ;  /* 0x00000200c5077824 */ /* 0x000fe200078e0206 */
        /* <DEDUP_REMOVED lines=72> */
.L_x_2834:
[----:B------:R-:W-:Y:S05]  /*c300*/  BSYNC B1 ;  /* 0x0000000000017941 */ /* 0x000fea0003800000 */
.L_x_2833:
[----:B--2---:R-:W-:Y:S01]  /*c310*/  LEA.HI R3, R212, R212, RZ, 0x1 ;  /* 0x000000d4d4037211 */ /* 0x004fe200078f08ff */
[C---:B-1----:R-:W-:Y:S01]  /*c320*/  VIADD R5, R62.reuse, 0x10400 ;  /* 0x000104003e057836 */ /* 0x042fe20000000000 */
[----:B------:R-:W-:Y:S01]  /*c330*/  VIADDMNMX R81, R81, -R200, 0x80, PT ;  /* 0x0000008051517446 */ /* 0x000fe200038009c8 */
[----:B---3--:R-:W-:Y:S01]  /*c340*/  VIADD R0, R62, 0x10440 ;  /* 0x000104403e007836 */ /* 0x008fe20000000000 */
[----:B------:R-:W-:Y:S01]  /*c350*/  LOP3.LUT R3, R3, 0xfffffffe, RZ, 0xc0, !PT ;  /* 0xfffffffe03037812 */ /* 0x000fe200078ec0ff */
[----:B------:R-:W-:Y:S01]  /*c360*/  @P0 VIADD R0, R5, 0xffffffc0 ;  /* 0xffffffc005000836 */ /* 0x000fe20000000000 */
[----:B------:R-:W-:Y:S01]  /*c370*/  BSSY B1, `(.L_x_2835) ;  /* 0x0000034000017945 */ /* 0x000fe20003800000 */
[----:B-----5:R-:W-:Y:S01]  /*c380*/  IMAD.MOV.U32 R5, RZ, RZ, R36 ;  /* 0x000000ffff057224 */ /* 0x020fe200078e0024 */
[----:B------:R-:W-:Y:S01]  /*c390*/  ISETP.GE.AND P1, PT, R184, R81, PT ;  /* 0x00000051b800720c */ /* 0x000fe20003f26270 */
[----:B------:R-:W-:Y:S02]  /*c3a0*/  IMAD.IADD R3, R212, 0x1, -R3 ;  /* 0x00000001d4037824 */ /* 0x000fe400078e0a03 */
[----:B0-----:R-:W-:Y:S01]  /*c3b0*/  IMAD.MOV.U32 R4, RZ, RZ, R30 ;  /* 0x000000ffff047224 */ /* 0x001fe200078e001e */
        /* <DEDUP_REMOVED lines=47> */
.L_x_3113:
[----:B------:R-:W-:Y:S05]  /*c6b0*/  BSYNC B1 ;  /* 0x0000000000017941 */ /* 0x000fea0003800000 */
.L_x_2835:
        /* <DEDUP_REMOVED lines=26> */
[----:B------:R-:W-:Y:S02]  /*c860*/  LOP3.LUT R108, R111, 0xffff0000, RZ, 0xc0, !PT ;  /* 0xffff00006f6c7812 */ /* 0x000fe400078ec0ff */
[C---:B0-----:R-:W-:Y:S01]  /*c870*/  LOP3.LUT R59, R6.reuse, 0xffff0000, RZ, 0xc0, !PT ;  /* 0xffff0000063b7812 */ /* 0x041fe200078ec0ff */
[----:B------:R-:W-:Y:S01]  /*c880*/  IMAD.U32 R58, R6, 0x10000, RZ ;  /* 0x00010000063a7824 */ /* 0x000fe200078e00ff */
[C---:B------:R-:W-:Y:S01]  /*c890*/  LOP3.LUT R61, R7.reuse, 0xffff0000, RZ, 0xc0, !PT ;  /* 0xffff0000073d7812 */ /* 0x040fe200078ec0ff */
[----:B------:R-:W-:-:S02]  /*c8a0*/  IMAD.U32 R60, R7, 0x10000, RZ ;  /* 0x00010000073c7824 */ /* 0x000fc400078e00ff */
[CC--:B------:R-:W-:Y:S01]  /*c8b0*/  FMUL.FTZ R115, R59.reuse, R112.reuse ;  /* 0x000000703b737220 */ /* 0x0c0fe20000410000 */
[-C--:B------:R-:W-:Y:S01]  /*c8c0*/  FMUL.FTZ R59, R59, R107.reuse ;  /* 0x0000006b3b3b7220 */ /* 0x080fe20000410000 */
[C---:B------:R-:W-:Y:S01]  /*c8d0*/  IMAD.U32 R6, R4.reuse, 0x10000, RZ ;  /* 0x0001000004067824 */ /* 0x040fe200078e00ff */
[----:B------:R-:W-:Y:S01]  /*c8e0*/  LOP3.LUT R4, R4, 0xffff0000, RZ, 0xc0, !PT ;  /* 0xffff000004047812 */ /* 0x000fe200078ec0ff */
[C---:B------:R-:W-:Y:S02]  /*c8f0*/  IMAD.U32 R7, R5.reuse, 0x10000, RZ ;  /* 0x0001000005077824 */ /* 0x040fe400078e00ff */
[C---:B------:R-:W-:Y:S01]  /*c900*/  FFMA.FTZ R115, R58.reuse, R107, -R115 ;  /* 0x0000006b3a737223 */ /* 0x040fe20000010873 */
[----:B------:R-:W-:Y:S01]  /*c910*/  FFMA.FTZ R112, R58, R112, R59 ;  /* 0x000000703a707223 */ /* 0x000fe2000001003b */
[----:B------:R-:W-:Y:S01]  /*c920*/  LOP3.LUT R5, R5, 0xffff0000, RZ, 0xc0, !PT ;  /* 0xffff000005057812 */ /* 0x000fe200078ec0ff */
[C---:B------:R-:W-:Y:S01]  /*c930*/  FMUL.FTZ R117, R61.reuse, R113 ;  /* 0x000000713d757220 */ /* 0x040fe20000410000 */
[----:B------:R-:W-:Y:S01]  /*c940*/  FMUL.FTZ R107, R61, R110 ;  /* 0x0000006e3d6b7220 */ /* 0x000fe20000410000 */
[----:B------:R-:W-:Y:S01]  /*c950*/  LOP3.LUT R58, R109, 0xffff0000, RZ, 0xc0, !PT ;  /* 0xffff00006d3a7812 */ /* 0x000fe200078ec0ff */
[----:B------:R-:W-:-:S02]  /*c960*/  IMAD.U32 R61, R111, 0x10000, RZ ;  /* 0x000100006f3d7824 */ /* 0x000fc400078e00ff */
[C---:B------:R-:W-:Y:S01]  /*c970*/  FFMA.FTZ R117, R60.reuse, R110, -R117 ;  /* 0x0000006e3c757223 */ /* 0x040fe20000010875 */
[----:B------:R-:W-:Y:S02]  /*c980*/  IMAD.U32 R59, R109, 0x10000, RZ ;  /* 0x000100006d3b7824 */ /* 0x000fe400078e00ff */
        /* <DEDUP_REMOVED lines=12> */
[----:B------:R-:W-:-:S05]  /*ca50*/  F2FP.BF16.F32.PACK_AB R5, R108, R5 ;  /* 0x000000056c05723e */ /* 0x000fca00000010ff */
[----:B------:R0:W-:Y:S02]  /*ca60*/  STS.128 [R62+0x10400], R4 ;  /* 0x010400043e007388 */ /* 0x0001e40000000c00 */
.L_x_2840:
[----:B------:R-:W-:Y:S05]  /*ca70*/  BSYNC B2 ;  /* 0x0000000000027941 */ /* 0x000fea0003800000 */
.L_x_2839:
[----:B------:R-:W-:Y:S04]  /*ca80*/  BSSY B2, `(.L_x_2841) ;  /* 0x0000030000027945 */ /* 0x000fe80003800000 */
[----:B------:R-:W-:Y:S05]  /*ca90*/  @P1 BRA `(.L_x_2842) ;  /* 0x0000000000b81947 */ /* 0x000fea0003800000 */
[----:B0-----:R-:W0:Y:S01]  /*caa0*/  LDS.128 R4, [R0] ;  /* 0x0000000000047984 */ /* 0x001e220000000c00 */
        /* <DEDUP_REMOVED lines=13> */
[----:B------:R-:W-:Y:S01]  /*cb80*/  IMAD.U32 R54, R6, 0x10000, RZ ;  /* 0x0001000006367824 */ /* 0x000fe200078e00ff */
[C---:B------:R-:W-:Y:S01]  /*cb90*/  LOP3.LUT R57, R7.reuse, 0xffff0000, RZ, 0xc0, !PT ;  /* 0xffff000007397812 */ /* 0x040fe200078ec0ff */
[----:B------:R-:W-:-:S02]  /*cba0*/  IMAD.U32 R56, R7, 0x10000, RZ ;  /* 0x0001000007387824 */ /* 0x000fc400078e00ff */
[C---:B------:R-:W-:Y:S01]  /*cbb0*/  FMUL.FTZ R60, R55.reuse, R58 ;  /* 0x0000003a373c7220 */ /* 0x040fe20000410000 */
[-C--:B------:R-:W-:Y:S01]  /*cbc0*/  FMUL.FTZ R61, R55, R59.reuse ;  /* 0x0000003b373d7220 */ /* 0x080fe20000410000 */
[----:B------:R-:W-:Y:S01]  /*cbd0*/  FMUL.FTZ R55, R57, R100 ;  /* 0x0000006439377220 */ /* 0x000fe20000410000 */
[----:B------:R-:W-:Y:S02]  /*cbe0*/  IMAD.U32 R6, R4, 0x10000, RZ ;  /* 0x0001000004067824 */ /* 0x000fe400078e00ff */
[C---:B------:R-:W-:Y:S01]  /*cbf0*/  FFMA.FTZ R108, R54.reuse, R59, R60 ;  /* 0x0000003b366c7223 */ /* 0x040fe2000001003c */
[----:B------:R-:W-:Y:S02]  /*cc00*/  IMAD.U32 R7, R5, 0x10000, RZ ;  /* 0x0001000005077824 */ /* 0x000fe400078e00ff */
[----:B------:R-:W-:Y:S01]  /*cc10*/  FFMA.FTZ R107, R54, R58, -R61 ;  /* 0x0000003a366b7223 */ /* 0x000fe2000001083d */
[-C--:B------:R-:W-:Y:S01]  /*cc20*/  FMUL.FTZ R59, R57, R102.reuse ;  /* 0x00000066393b7220 */ /* 0x080fe20000410000 */
[----:B------:R-:W-:Y:S01]  /*cc30*/  LOP3.LUT R4, R4, 0xffff0000, RZ, 0xc0, !PT ;  /* 0xffff000004047812 */ /* 0x000fe200078ec0ff */
[C---:B------:R-:W-:Y:S01]  /*cc40*/  FFMA.FTZ R102, R56.reuse, R102, -R55 ;  /* 0x0000006638667223 */ /* 0x040fe20000010837 */
        /* <DEDUP_REMOVED lines=19> */
.L_x_2842:
[----:B------:R-:W-:Y:S05]  /*cd80*/  BSYNC B2 ;  /* 0x0000000000027941 */ /* 0x000fea0003800000 */
.L_x_2841:
[----:B------:R-:W-:Y:S04]  /*cd90*/  BSSY B2, `(.L_x_2843) ;  /* 0x0000030000027945 */ /* 0x000fe80003800000 */
[----:B------:R-:W-:Y:S05]  /*cda0*/  @P2 BRA `(.L_x_2844) ;  /* 0x0000000000b82947 */ /* 0x000fea0003800000 */
[----:B01----:R-:W0:Y:S01]  /*cdb0*/  LDS.128 R4, [R62+0x14400] ;  /* 0x014400003e047984 */ /* 0x003e220000000c00 */
        /* <DEDUP_REMOVED lines=45> */
.L_x_2844:
[----:B------:R-:W-:Y:S05]  /*d090*/  BSYNC B2 ;  /* 0x0000000000027941 */ /* 0x000fea0003800000 */
.L_x_2843:
[----:B------:R-:W-:Y:S04]  /*d0a0*/  BSSY B2, `(.L_x_2845) ;  /* 0x0000030000027945 */ /* 0x000fe80003800000 */
[----:B------:R-:W-:Y:S05]  /*d0b0*/  @P3 BRA `(.L_x_2846) ;  /* 0x0000000000b83947 */ /* 0x000fea0003800000 */
[----:B012---:R-:W0:Y:S01]  /*d0c0*/  LDS.128 R4, [R0+0x4000] ;  /* 0x0040000000047984 */ /* 0x007e220000000c00 */
        /* <DEDUP_REMOVED lines=45> */
.L_x_2846:
[----:B------:R-:W-:Y:S05]  /*d3a0*/  BSYNC B2 ;  /* 0x0000000000027941 */ /* 0x000fea0003800000 */
.L_x_2845:
        /* <DEDUP_REMOVED lines=23> */
[C---:B------:R-:W-:Y:S01]  /*d520*/  FFMA.FTZ R51, R40.reuse, R47, R50 ;  /* 0x0000002f28337223 */ /* 0x040fe20000010032 */
[----:B------:R-:W-:Y:S01]  /*d530*/  FMUL.FTZ R47, R43, R84 ;  /* 0x000000542b2f7220 */ /* 0x000fe20000410000 */
[C---:B------:R-:W-:Y:S02]  /*d540*/  IMAD.U32 R7, R5.reuse, 0x10000, RZ ;  /* 0x0001000005077824 */ /* 0x040fe400078e00ff */
[----:B------:R-:W-:Y:S01]  /*d550*/  FFMA.FTZ R48, R40, R46, -R49 ;  /* 0x0000002e28307223 */ /* 0x000fe20000010831 */
[----:B------:R-:W-:Y:S01]  /*d560*/  IMAD.U32 R43, R80, 0x10000, RZ ;  /* 0x00010000502b7824 */ /* 0x000fe200078e00ff */
[----:B------:R-:W-:Y:S01]  /*d570*/  LOP3.LUT R4, R4, 0xffff0000, RZ, 0xc0, !PT ;  /* 0xffff000004047812 */ /* 0x000fe200078ec0ff */
[----:B------:R-:W-:Y:S01]  /*d580*/  FFMA.FTZ R84, R42, R84, -R41 ;  /* 0x000000542a547223 */ /* 0x000fe20000010829 */
[----:B------:R-:W-:Y:S01]  /*d590*/  LOP3.LUT R5, R5, 0xffff0000, RZ, 0xc0, !PT ;  /* 0xffff000005057812 */ /* 0x000fe200078ec0ff */
[C---:B------:R-:W-:Y:S01]  /*d5a0*/  IMAD.U32 R41, R83.reuse, 0x10000, RZ ;  /* 0x0001000053297824 */ /* 0x040fe200078e00ff */
        /* <DEDUP_REMOVED lines=16> */
.L_x_2848:
[----:B------:R-:W-:Y:S05]  /*d6b0*/  BSYNC B2 ;  /* 0x0000000000027941 */ /* 0x000fea0003800000 */
.L_x_2847:
        /* <DEDUP_REMOVED lines=47> */
.L_x_2838:
[----:B------:R-:W-:Y:S05]  /*d9b0*/  BSYNC B1 ;  /* 0x0000000000017941 */ /* 0x000fea0003800000 */
.L_x_2837:
        /* <DEDUP_REMOVED lines=57> */
.L_x_2851:
[----:B------:R-:W-:Y:S05]  /*dd50*/  BSYNC B1 ;  /* 0x0000000000017941 */ /* 0x000fea0003800000 */
.L_x_2850:
        /* <DEDUP_REMOVED lines=48> */
.L_x_2853:
[----:B------:R-:W-:Y:S05]  /*e060*/  BSYNC B1 ;  /* 0x0000000000017941 */ /* 0x000fea0003800000 */
.L_x_2852:
        /* <DEDUP_REMOVED lines=20> */
[----:B------:R-:W-:Y:S01]  /*e1b0*/  FMUL.FTZ R33, R27, R31 ;  /* 0x0000001f1b217220 */ /* 0x000fe20000410000 */
        /* <DEDUP_REMOVED lines=27> */
.L_x_2855:
[----:B------:R-:W-:Y:S05]  /*e370*/  BSYNC B1 ;  /* 0x0000000000017941 */ /* 0x000fea0003800000 */
.L_x_2854:
        /* <DEDUP_REMOVED lines=48> */
.L_x_2857:
[----:B------:R-:W-:Y:S05]  /*e680*/  BSYNC B1 ;  /* 0x0000000000017941 */ /* 0x000fea0003800000 */
.L_x_2856:
        /* <DEDUP_REMOVED lines=48> */
.L_x_2859:
[----:B------:R-:W-:Y:S05]  /*e990*/  BSYNC B1 ;  /* 0x0000000000017941 */ /* 0x000fea0003800000 */
.L_x_2858:
        /* <DEDUP_REMOVED lines=48> */
.L_x_2828:
        /* <DEDUP_REMOVED lines=36> */
.L_x_3119:
        /* <DEDUP_REMOVED lines=48> */
.L_x_2862:
[----:B------:R-:W-:Y:S05]  /*f1e0*/  BSYNC B1 ;  /* 0x0000000000017941 */ /* 0x000fea0003800000 */
.L_x_2861:
        /* <DEDUP_REMOVED lines=57> */
.L_x_3125:
        /* <DEDUP_REMOVED lines=47> */
.L_x_2865:
[----:B------:R-:W-:Y:S05]  /*f870*/  BSYNC B1 ;  /* 0x0000000000017941 */ /* 0x000fea0003800000 */
.L_x_2864:
[----:B-----5:R-:W-:Y:S01]  /*f880*/  IMAD.MOV.U32 R3, RZ, RZ, R4 ;  /* 0x000000ffff037224 */ /* 0x020fe200078e0004 */
[----:B------:R-:W-:Y:S01]  /*f890*/  LEA.HI R0, R212, R212, RZ, 0x1 ;  /* 0x000000d4d4007211 */ /* 0x000fe200078f08ff */
[----:B0-----:R-:W-:Y:S01]  /*f8a0*/  IMAD.MOV.U32 R60, RZ, RZ, R7 ;  /* 0x000000ffff3c7224 */ /* 0x001fe200078e0007 */
[----:B------:R-:W-:Y:S01]  /*f8b0*/  VIADDMNMX R73, R73, -R200, 0x80, PT ;  /* 0x0000008049497446 */ /* 0x000fe200038009c8 */
[----:B------:R-:W-:Y:S01]  /*f8c0*/  IMAD.MOV.U32 R20, RZ, RZ, R5 ;  /* 0x000000ffff147224 */ /* 0x000fe200078e0005 */
[----:B------:R-:W-:Y:S01]  /*f8d0*/  PRMT R89, R3, 0x7610, R89 ;  /* 0x0000761003597816 */ /* 0x000fe20000000059 */
[----:B------:R-:W-:Y:S01]  /*f8e0*/  IMAD.MOV.U32 R21, RZ, RZ, R6 ;  /* 0x000000ffff157224 */ /* 0x000fe200078e0006 */
        /* <DEDUP_REMOVED lines=47> */
.L_x_3126:
[----:B------:R-:W-:Y:S05]  /*fbe0*/  BSYNC B1 ;  /* 0x0000000000017941 */ /* 0x000fea0003800000 */
.L_x_2866:
        /* <DEDUP_REMOVED lines=11> */
[----:B0-----:R-:W-:Y:S02]  /*fca0*/  LOP3.LUT R61, R196, 0x38, R18, 0xf8, !PT ;  /* 0x00000038c43d7812 */ /* 0x001fe400078ef812 */
[----:B------:R-:W-:Y:S02]  /*fcb0*/  SHF.R.S32.HI R63, RZ, 0x1f, R60 ;  /* 0x0000001fff3f7819 */ /* 0x000fe4000001143c */
[----:B------:R-:W-:Y:S02]  /*fcc0*/  SHF.R.U64 R115, R32, 0x10, R33 ;  /* 0x0000001020737819 */ /* 0x000fe40000001221 */
[----:B------:R-:W-:Y:S01]  /*fcd0*/  LEA.HI R62, R63, R60, RZ, 0x3 ;  /* 0x0000003c3f3e7211 */ /* 0x000fe200078f18ff */
[----:B------:R-:W-:Y:S01]  /*fce0*/  IMAD.SHL.U32 R63, R60, 0x8, RZ ;  /* 0x000000083c3f7824 */ /* 0x000fe200078e00ff */
[----:B------:R-:W-:-:S02]  /*fcf0*/  LOP3.LUT R60, R61, R198, RZ, 0x3c, !PT ;  /* 0x000000c63d3c7212 */ /* 0x000fc400078e3cff */
[----:B------:R-:W-:Y:S01]  /*fd00*/  SHF.R.U32.HI R114, RZ, 0x10, R33 ;  /* 0x00000010ff727819 */ /* 0x000fe20000011621 */
[----:B------:R-:W-:Y:S01]  /*fd10*/  IMAD.SHL.U32 R62, R62, 0x400, RZ ;  /* 0x000004003e3e7824 */ /* 0x000fe200078e00ff */
[----:B------:R-:W-:Y:S01]  /*fd20*/  LOP3.LUT R63, R196, 0x38, R63, 0xf8, !PT ;  /* 0x00000038c43f7812 */ /* 0x000fe200078ef83f */
[----:B------:R-:W-:Y:S01]  /*fd30*/  IMAD R61, R197, 0x200, R60 ;  /* 0x00000200c53d7824 */ /* 0x000fe200078e023c */
[--C-:B------:R-:W-:Y:S02]  /*fd40*/  SHF.R.U64 R33, R34, 0x10, R35.reuse ;  /* 0x0000001022217819 */ /* 0x100fe40000001223 */
[----:B------:R-:W-:Y:S01]  /*fd50*/  LOP3.LUT R62, R62, 0x7fffe000, RZ, 0xc0, !PT ;  /* 0x7fffe0003e3e7812 */ /* 0x000fe200078ec0ff */
[----:B------:R-:W-:Y:S01]  /*fd60*/  IMAD R106, R61, 0x2, R16 ;  /* 0x000000023d6a7824 */ /* 0x000fe200078e0210 */
[----:B------:R-:W-:Y:S02]  /*fd70*/  LOP3.LUT R63, R63, R198, RZ, 0x3c, !PT ;  /* 0x000000c63f3f7212 */ /* 0x000fe400078e3cff */
[----:B------:R-:W-:Y:S01]  /*fd80*/  SHF.R.U32.HI R32, RZ, 0x10, R35 ;  /* 0x00000010ff207819 */ /* 0x000fe20000011623 */
[----:B------:R-:W-:Y:S01]  /*fd90*/  IMAD R62, R197, 0x200, R62 ;  /* 0x00000200c53e7824 */ /* 0x000fe200078e023e */
[----:B------:R-:W-:-:S02]  /*fda0*/  SHF.R.U64 R35, R44, 0x10, R45 ;  /* 0x000000102c237819 */ /* 0x000fc4000000122d */
[----:B------:R-:W-:Y:S01]  /*fdb0*/  SHF.R.U32.HI R44, RZ, 0x10, R45 ;  /* 0x00000010ff2c7819 */ /* 0x000fe2000001162d */
[----:B------:R-:W-:Y:S01]  /*fdc0*/  IMAD.IADD R107, R62, 0x1, R63 ;  /* 0x000000013e6b7824 */ /* 0x000fe200078e023f */
[----:B------:R-:W-:Y:S01]  /*fdd0*/  PRMT R113, R113, 0x5410, R114 ;  /* 0x0000541071717816 */ /* 0x000fe20000000072 */
[----:B------:R-:W0:Y:S01]  /*fde0*/  LDS.128 R60, [R106+0x10400] ;  /* 0x010400006a3c7984 */ /* 0x000e220000000c00 */
[----:B------:R-:W-:Y:S01]  /*fdf0*/  SHF.R.U64 R117, R46, 0x10, R47 ;  /* 0x000000102e757819 */ /* 0x000fe2000000122f */
[----:B------:R-:W-:Y:S01]  /*fe00*/  IMAD R107, R107, 0x2, R16 ;  /* 0x000000026b6b7824 */ /* 0x000fe200078e0210 */
[----:B------:R-:W-:Y:S02]  /*fe10*/  PRMT R112, R112, 0x5410, R115 ;  /* 0x0000541070707816 */ /* 0x000fe40000000073 */
[----:B------:R-:W-:Y:S02]  /*fe20*/  PRMT R114, R108, 0x5410, R35 ;  /* 0x000054106c727816 */ /* 0x000fe40000000023 */
[----:B------:R-:W1:Y:S01]  /*fe30*/  LDS.128 R64, [R107+0x10400] ;  /* 0x010400006b407984 */ /* 0x000e620000000c00 */
[----:B------:R-:W-:-:S02]  /*fe40*/  PRMT R115, R109, 0x5410, R44 ;  /* 0x000054106d737816 */ /* 0x000fc4000000002c */
[----:B------:R-:W-:Y:S01]  /*fe50*/  SHF.R.U32.HI R118, RZ, 0x10, R47 ;  /* 0x00000010ff767819 */ /* 0x000fe2000001162f */
[----:B------:R-:W-:Y:S01]  /*fe60*/  IMAD.U32 R116, R114, 0x10000, RZ ;  /* 0x0001000072747824 */ /* 0x000fe200078e00ff */
[----:B------:R-:W-:Y:S01]  /*fe70*/  PRMT R117, R110, 0x5410, R117 ;  /* 0x000054106e757816 */ /* 0x000fe20000000075 */
[----:B------:R-:W-:Y:S01]  /*fe80*/  IMAD.U32 R110, R112, 0x10000, RZ ;  /* 0x00010000706e7824 */ /* 0x000fe200078e00ff */
[----:B------:R-:W-:Y:S01]  /*fe90*/  PRMT R118, R111, 0x5410, R118 ;  /* 0x000054106f767816 */ /* 0x000fe20000000076 */
[----:B------:R-:W-:Y:S01]  /*fea0*/  IMAD.U32 R111, R115, 0x10000, RZ ;  /* 0x00010000736f7824 */ /* 0x000fe200078e00ff */
[----:B------:R-:W-:Y:S02]  /*feb0*/  LOP3.LUT R114, R114, 0xffff0000, RZ, 0xc0, !PT ;  /* 0xffff000072727812 */ /* 0x000fe400078ec0ff */
[----:B------:R-:W-:Y:S02]  /*fec0*/  PRMT R32, R69, 0x5432, R32 ;  /* 0x0000543245207816 */ /* 0x000fe40000000020 */
        /* <DEDUP_REMOVED lines=17> */
[----:B------:R-:W-:-:S02]  /*ffe0*/  IMAD.U32 R61, R113, 0x10000, RZ ;  /* 0x00010000713d7824 */ /* 0x000fc400078e00ff */
[C---:B------:R-:W-:Y:S01]  /*fff0*/  FMUL.FTZ R124, R108.reuse, R111 ;  /* 0x0000006f6c7c7220 */ /* 0x040fe20000410000 */
[C---:B------:R-:W-:Y:S01]  /*10000*/  FFMA.FTZ R119, R35.reuse, R110, -R120 ;  /* 0x0000006e23777223 */ /* 0x040fe20000010878 */
[----:B------:R-:W-:Y:S01]  /*10010*/  FFMA.FTZ R122, R35, R116, R122 ;  /* 0x00000074237a7223 */ /* 0x000fe2000001007a */
[-C--:B------:R-:W-:Y:S01]  /*10020*/  FMUL.FTZ R108, R108, R61.reuse ;  /* 0x0000003d6c6c7220 */ /* 0x080fe20000410000 */
[----:B------:R-:W-:Y:S01]  /*10030*/  FMUL.FTZ R35, R63, R114 ;  /* 0x000000723f237220 */ /* 0x000fe20000410000 */
[----:B------:R-:W-:Y:S02]  /*10040*/  IMAD.U32 R109, R67, 0x10000, RZ ;  /* 0x00010000436d7824 */ /* 0x000fe400078e00ff */
[C---:B------:R-:W-:Y:S01]  /*10050*/  FFMA.FTZ R124, R45.reuse, R61, -R124 ;  /* 0x0000003d2d7c7223 */ /* 0x040fe2000001087c */
[----:B------:R-:W-:Y:S02]  /*10060*/  IMAD.U32 R120, R118, 0x10000, RZ ;  /* 0x0001000076787824 */ /* 0x000fe400078e00ff */
[----:B------:R-:W-:Y:S01]  /*10070*/  FFMA.FTZ R108, R45, R111, R108 ;  /* 0x0000006f2d6c7223 */ /* 0x000fe2000001006c */
[----:B------:R-:W-:-:S02]  /*10080*/  IMAD.U32 R110, R32, 0x10000, RZ ;  /* 0x00010000206e7824 */ /* 0x000fc400078e00ff */
[-C--:B------:R-:W-:Y:S01]  /*10090*/  FMUL.FTZ R63, R63, R112.reuse ;  /* 0x000000703f3f7220 */ /* 0x080fe20000410000 */
[----:B------:R-:W-:Y:S02]  /*100a0*/  IMAD.U32 R65, R66, 0x10000, RZ ;  /* 0x0001000042417824 */ /* 0x000fe400078e00ff */
[----:B------:R-:W-:Y:S01]  /*100b0*/  FFMA.FTZ R112, R44, R112, -R35 ;  /* 0x000000702c707223 */ /* 0x000fe20000010823 */
[----:B------:R-:W-:Y:S02]  /*100c0*/  IMAD.U32 R45, R117, 0x10000, RZ ;  /* 0x00010000752d7824 */ /* 0x000fe400078e00ff */
[----:B------:R-:W-:Y:S01]  /*100d0*/  FMUL.FTZ R116, R109, R120 ;  /* 0x000000786d747220 */ /* 0x000fe20000410000 */
[----:B------:R-:W-:Y:S02]  /*100e0*/  IMAD.U32 R35, R33, 0x10000, RZ ;  /* 0x0001000021237824 */ /* 0x000fe400078e00ff */
[-C--:B------:R-:W-:Y:S01]  /*100f0*/  FMUL.FTZ R109, R109, R110.reuse ;  /* 0x0000006e6d6d7220 */ /* 0x080fe20000410000 */
[----:B------:R-:W-:Y:S01]  /*10100*/  LOP3.LUT R113, R113, 0xffff0000, RZ, 0xc0, !PT ;  /* 0xffff000071717812 */ /* 0x000fe200078ec0ff */
[C---:B------:R-:W-:Y:S01]  /*10110*/  FMUL.FTZ R61, R65.reuse, R45 ;  /* 0x0000002d413d7220 */ /* 0x040fe20000410000 */
[----:B------:R-:W-:Y:S01]  /*10120*/  LOP3.LUT R66, R66, 0xffff0000, RZ, 0xc0, !PT ;  /* 0xffff000042427812 */ /* 0x000fe200078ec0ff */
[----:B------:R-:W-:Y:S01]  /*10130*/  FMUL.FTZ R65, R65, R35 ;  /* 0x0000002341417220 */ /* 0x000fe20000410000 */
[----:B------:R-:W-:Y:S01]  /*10140*/  LOP3.LUT R117, R117, 0xffff0000, RZ, 0xc0, !PT ;  /* 0xffff000075757812 */ /* 0x000fe200078ec0ff */
[----:B------:R-:W-:Y:S01]  /*10150*/  FFMA.FTZ R116, R47, R110, -R116 ;  /* 0x0000006e2f747223 */ /* 0x000fe20000010874 */
[----:B------:R-:W-:Y:S01]  /*10160*/  LOP3.LUT R67, R67, 0xffff0000, RZ, 0xc0, !PT ;  /* 0xffff000043437812 */ /* 0x000fe200078ec0ff */
[----:B------:R-:W-:Y:S01]  /*10170*/  FFMA.FTZ R109, R47, R120, R109 ;  /* 0x000000782f6d7223 */ /* 0x000fe2000001006d */
[----:B------:R-:W-:Y:S01]  /*10180*/  LOP3.LUT R118, R118, 0xffff0000, RZ, 0xc0, !PT ;  /* 0xffff000076767812 */ /* 0x000fe200078ec0ff */
[C---:B------:R-:W-:Y:S01]  /*10190*/  FMUL.FTZ R47, R64.reuse, R115 ;  /* 0x00000073402f7220 */ /* 0x040fe20000410000 */
[----:B------:R-:W-:Y:S01]  /*101a0*/  LOP3.LUT R33, R33, 0xffff0000, RZ, 0xc0, !PT ;  /* 0xffff000021217812 */ /* 0x000fe200078ec0ff */
[----:B------:R-:W-:Y:S01]  /*101b0*/  FMUL.FTZ R64, R64, R113 ;  /* 0x0000007140407220 */ /* 0x000fe20000410000 */
[----:B------:R-:W-:Y:S01]  /*101c0*/  LOP3.LUT R32, R32, 0xffff0000, RZ, 0xc0, !PT ;  /* 0xffff000020207812 */ /* 0x000fe200078ec0ff */
[C---:B------:R-:W-:Y:S01]  /*101d0*/  FFMA.FTZ R61, R46.reuse, R35, -R61 ;  /* 0x000000232e3d7223 */ /* 0x040fe2000001083d */
[----:B------:R-:W-:Y:S01]  /*101e0*/  FFMA.FTZ R46, R46, R45, R65 ;  /* 0x0000002d2e2e7223 */ /* 0x000fe20000010041 */
[C---:B------:R-:W-:Y:S01]  /*101f0*/  FMUL.FTZ R35, R66.reuse, R117 ;  /* 0x0000007542237220 */ /* 0x040fe20000410000 */
[C---:B------:R-:W-:Y:S01]  /*10200*/  FMUL.FTZ R45, R67.reuse, R118 ;  /* 0x00000076432d7220 */ /* 0x040fe20000410000 */
[----:B------:R-:W-:Y:S01]  /*10210*/  FMUL.FTZ R66, R66, R33 ;  /* 0x0000002142427220 */ /* 0x000fe20000410000 */
[-C--:B------:R-:W-:Y:S01]  /*10220*/  FMUL.FTZ R67, R67, R32.reuse ;  /* 0x0000002043437220 */ /* 0x080fe20000410000 */
[C---:B------:R-:W-:Y:S01]  /*10230*/  FFMA.FTZ R47, R60.reuse, R113, -R47 ;  /* 0x000000713c2f7223 */ /* 0x040fe2000001082f */
[----:B------:R-:W-:Y:S01]  /*10240*/  FFMA.FTZ R115, R60, R115, R64 ;  /* 0x000000733c737223 */ /* 0x000fe20000010040 */
        /* <DEDUP_REMOVED lines=15> */
.L_x_2871:
[----:B------:R-:W-:Y:S05]  /*10340*/  BSYNC B2 ;  /* 0x0000000000027941 */ /* 0x000fea0003800000 */
.L_x_2870:
[----:B------:R-:W-:Y:S04]  /*10350*/  BSSY B2, `(.L_x_2872) ;  /* 0x0000069000027945 */ /* 0x000fe80003800000 */
[----:B------:R-:W-:Y:S05]  /*10360*/  @P1 BRA `(.L_x_2873) ;  /* 0x00000004009c1947 */ /* 0x000fea0003800000 */
[----:B-1----:R-:W-:Y:S02]  /*10370*/  LEA.HI R32, R96, R218, RZ, 0x1d ;  /* 0x000000da60207211 */ /* 0x002fe400078fe8ff */
[----:B------:R-:W-:Y:S02]  /*10380*/  SHF.R.U64 R63, R28, 0x10, R29 ;  /* 0x000000101c3f7819 */ /* 0x000fe4000000121d */
[----:B------:R-:W-:Y:S02]  /*10390*/  SHF.R.S32.HI R33, RZ, 0x1f, R32 ;  /* 0x0000001fff217819 */ /* 0x000fe40000011420 */
[----:B0-----:R-:W-:Y:S02]  /*103a0*/  SHF.R.U64 R61, R30, 0x10, R31 ;  /* 0x000000101e3d7819 */ /* 0x001fe4000000121f */
[----:B------:R-:W-:Y:S01]  /*103b0*/  LEA.HI R34, R33, R32, RZ, 0x3 ;  /* 0x0000002021227211 */ /* 0x000fe200078f18ff */
[----:B------:R-:W-:Y:S01]  /*103c0*/  IMAD.SHL.U32 R33, R32, 0x8, RZ ;  /* 0x0000000820217824 */ /* 0x000fe200078e00ff */
[----:B------:R-:W-:-:S02]  /*103d0*/  SHF.R.U32.HI R28, RZ, 0x10, R29 ;  /* 0x00000010ff1c7819 */ /* 0x000fc4000001161d */
[----:B------:R-:W-:Y:S01]  /*103e0*/  SHF.R.U32.HI R30, RZ, 0x10, R31 ;  /* 0x00000010ff1e7819 */ /* 0x000fe2000001161f */
[----:B------:R-:W-:Y:S01]  /*103f0*/  IMAD.SHL.U32 R34, R34, 0x400, RZ ;  /* 0x0000040022227824 */ /* 0x000fe200078e00ff */
[----:B------:R-:W-:Y:S02]  /*10400*/  LOP3.LUT R33, R196, 0x38, R33, 0xf8, !PT ;  /* 0x00000038c4217812 */ /* 0x000fe400078ef821 */
[----:B------:R-:W-:Y:S02]  /*10410*/  SHF.R.U64 R31, R40, 0x10, R41 ;  /* 0x00000010281f7819 */ /* 0x000fe40000001229 */
[----:B------:R-:W-:Y:S02]  /*10420*/  LOP3.LUT R34, R34, 0x7fffe000, RZ, 0xc0, !PT ;  /* 0x7fffe00022227812 */ /* 0x000fe400078ec0ff */
[----:B------:R-:W-:Y:S02]  /*10430*/  LOP3.LUT R33, R33, R198, RZ, 0x3c, !PT ;  /* 0x000000c621217212 */ /* 0x000fe400078e3cff */
[----:B------:R-:W-:Y:S01]  /*10440*/  SHF.R.U64 R29, R42, 0x10, R43 ;  /* 0x000000102a1d7819 */ /* 0x000fe2000000122b */
[----:B------:R-:W-:Y:S01]  /*10450*/  IMAD R34, R197, 0x200, R34 ;  /* 0x00000200c5227824 */ /* 0x000fe200078e0222 */
[----:B------:R-:W-:-:S02]  /*10460*/  SHF.R.U32.HI R40, RZ, 0x10, R41 ;  /* 0x00000010ff287819 */ /* 0x000fc40000011629 */
[----:B------:R-:W-:Y:S01]  /*10470*/  PRMT R103, R103, 0x5410, R28 ;  /* 0x0000541067677816 */ /* 0x000fe2000000001c */
[----:B------:R-:W-:Y:S01]  /*10480*/  IMAD.IADD R45, R34, 0x1, R33 ;  /* 0x00000001222d7824 */ /* 0x000fe200078e0221 */
[----:B------:R-:W-:Y:S01]  /*10490*/  PRMT R98, R98, 0x5410, R31 ;  /* 0x0000541062627816 */ /* 0x000fe2000000001f */
[----:B------:R-:W0:Y:S01]  /*104a0*/  LDS.128 R32, [R231] ;  /* 0x00000000e7207984 */ /* 0x000e220000000c00 */
[----:B------:R-:W-:Y:S01]  /*104b0*/  PRMT R100, R100, 0x5410, R29 ;  /* 0x0000541064647816 */ /* 0x000fe2000000001d */
[----:B------:R-:W-:Y:S01]  /*104c0*/  IMAD R60, R45, 0x2, R16 ;  /* 0x000000022d3c7824 */ /* 0x000fe200078e0210 */
[----:B------:R-:W-:Y:S02]  /*104d0*/  SHF.R.U32.HI R42, RZ, 0x10, R43 ;  /* 0x00000010ff2a7819 */ /* 0x000fe4000001162b */
[----:B------:R-:W-:Y:S02]  /*104e0*/  PRMT R105, R105, 0x5410, R30 ;  /* 0x0000541069697816 */ /* 0x000fe4000000001e */
[----:B------:R-:W1:Y:S01]  /*104f0*/  LDS.128 R44, [R60+0x10400] ;  /* 0x010400003c2c7984 */ /* 0x000e620000000c00 */
[----:B------:R-:W-:Y:S01]  /*10500*/  PRMT R102, R102, 0x5410, R63 ;  /* 0x0000541066667816 */ /* 0x000fe2000000003f */
[----:B------:R-:W-:Y:S01]  /*10510*/  IMAD.U32 R63, R98, 0x10000, RZ ;  /* 0x00010000623f7824 */ /* 0x000fe200078e00ff */
[----:B------:R-:W-:-:S02]  /*10520*/  PRMT R99, R99, 0x5410, R40 ;  /* 0x0000541063637816 */ /* 0x000fc40000000028 */
[----:B------:R-:W-:Y:S01]  /*10530*/  PRMT R101, R101, 0x5410, R42 ;  /* 0x0000541065657816 */ /* 0x000fe2000000002a */
[----:B------:R-:W-:Y:S01]  /*10540*/  IMAD.U32 R62, R102, 0x10000, RZ ;  /* 0x00010000663e7824 */ /* 0x000fe200078e00ff */
[----:B------:R-:W-:Y:S02]  /*10550*/  PRMT R104, R104, 0x5410, R61 ;  /* 0x0000541068687816 */ /* 0x000fe4000000003d */
        /* <DEDUP_REMOVED lines=29> */
[C---:B------:R-:W-:Y:S01]  /*10730*/  FMUL.FTZ R35, R61.reuse, R62 ;  /* 0x0000003e3d237220 */ /* 0x040fe20000410000 */
[-C--:B------:R-:W-:Y:S01]  /*10740*/  FMUL.FTZ R61, R61, R28.reuse ;  /* 0x0000001c3d3d7220 */ /* 0x080fe20000410000 */
[----:B------:R-:W-:Y:S01]  /*10750*/  FFMA.FTZ R63, R30, R47, R63 ;  /* 0x0000002f1e3f7223 */ /* 0x000fe2000001003f */
[----:B------:R-:W-:Y:S01]  /*10760*/  LOP3.LUT R99, R99, 0xffff0000, RZ, 0xc0, !PT ;  /* 0xffff000063637812 */ /* 0x000fe200078ec0ff */
[C---:B------:R-:W-:Y:S01]  /*10770*/  FFMA.FTZ R47, R40.reuse, R28, -R35 ;  /* 0x0000001c282f7223 */ /* 0x040fe20000010823 */
[----:B------:R-:W-:Y:S01]  /*10780*/  LOP3.LUT R103, R103, 0xffff0000, RZ, 0xc0, !PT ;  /* 0xffff000067677812 */ /* 0x000fe200078ec0ff */
[----:B------:R-:W-:Y:S01]  /*10790*/  FMUL.FTZ R28, R41, R98 ;  /* 0x00000062291c7220 */ /* 0x000fe20000410000 */
[----:B------:R-:W-:Y:S01]  /*107a0*/  FFMA.FTZ R61, R40, R62, R61 ;  /* 0x0000003e283d7223 */ /* 0x000fe2000001003d */
[----:B------:R-:W-:-:S02]  /*107b0*/  IMAD.U32 R30, R100, 0x10000, RZ ;  /* 0x00010000641e7824 */ /* 0x000fc400078e00ff */
[-C--:B------:R-:W-:Y:S01]  /*107c0*/  FMUL.FTZ R40, R41, R102.reuse ;  /* 0x0000006629287220 */ /* 0x080fe20000410000 */
[C---:B------:R-:W-:Y:S01]  /*107d0*/  FMUL.FTZ R35, R44.reuse, R99 ;  /* 0x000000632c237220 */ /* 0x040fe20000410000 */
[----:B------:R-:W-:Y:S01]  /*107e0*/  FFMA.FTZ R102, R29, R102, -R28 ;  /* 0x000000661d667223 */ /* 0x000fe2000001081c */
[-C--:B------:R-:W-:Y:S01]  /*107f0*/  FMUL.FTZ R44, R44, R103.reuse ;  /* 0x000000672c2c7220 */ /* 0x080fe20000410000 */
[----:B------:R-:W-:Y:S02]  /*10800*/  IMAD.U32 R28, R104, 0x10000, RZ ;  /* 0x00010000681c7824 */ /* 0x000fe400078e00ff */
[----:B------:R-:W-:Y:S01]  /*10810*/  FMUL.FTZ R62, R43, R30 ;  /* 0x0000001e2b3e7220 */ /* 0x000fe20000410000 */
[----:B------:R-:W-:Y:S01]  /*10820*/  LOP3.LUT R100, R100, 0xffff0000, RZ, 0xc0, !PT ;  /* 0xffff000064647812 */ /* 0x000fe200078ec0ff */
[----:B------:R-:W-:Y:S01]  /*10830*/  FFMA.FTZ R42, R32, R103, -R35 ;  /* 0x00000067202a7223 */ /* 0x000fe20000010823 */
[----:B------:R-:W-:Y:S01]  /*10840*/  LOP3.LUT R104, R104, 0xffff0000, RZ, 0xc0, !PT ;  /* 0xffff000068687812 */ /* 0x000fe200078ec0ff */
[----:B------:R-:W-:Y:S01]  /*10850*/  FFMA.FTZ R44, R32, R99, R44 ;  /* 0x00000063202c7223 */ /* 0x000fe2000001002c */
[----:B------:R-:W-:Y:S01]  /*10860*/  LOP3.LUT R101, R101, 0xffff0000, RZ, 0xc0, !PT ;  /* 0xffff000065657812 */ /* 0x000fe200078ec0ff */
[-C--:B------:R-:W-:Y:S01]  /*10870*/  FMUL.FTZ R32, R43, R28.reuse ;  /* 0x0000001c2b207220 */ /* 0x080fe20000410000 */
[----:B------:R-:W-:Y:S01]  /*10880*/  LOP3.LUT R105, R105, 0xffff0000, RZ, 0xc0, !PT ;  /* 0xffff000069697812 */ /* 0x000fe200078ec0ff */
[----:B------:R-:W-:Y:S01]  /*10890*/  FFMA.FTZ R62, R31, R28, -R62 ;  /* 0x0000001c1f3e7223 */ /* 0x000fe2000001083e */
[----:B------:R-:W-:Y:S01]  /*108a0*/  FMUL.FTZ R28, R45, R100 ;  /* 0x000000642d1c7220 */ /* 0x000fe20000410000 */
[----:B------:R-:W-:Y:S01]  /*108b0*/  FFMA.FTZ R40, R29, R98, R40 ;  /* 0x000000621d287223 */ /* 0x000fe20000010028 */
[----:B------:R-:W-:Y:S01]  /*108c0*/  FMUL.FTZ R45, R45, R104 ;  /* 0x000000682d2d7220 */ /* 0x000fe20000410000 */
[----:B------:R-:W-:Y:S01]  /*108d0*/  FFMA.FTZ R31, R31, R30, R32 ;  /* 0x0000001e1f1f7223 */ /* 0x000fe20000010020 */
[C---:B------:R-:W-:Y:S01]  /*108e0*/  FMUL.FTZ R29, R46.reuse, R101 ;  /* 0x000000652e1d7220 */ /* 0x040fe20000410000 */
[-C--:B------:R-:W-:Y:S01]  /*108f0*/  FMUL.FTZ R30, R46, R105.reuse ;  /* 0x000000692e1e7220 */ /* 0x080fe20000410000 */
[C---:B------:R-:W-:Y:S01]  /*10900*/  FFMA.FTZ R100, R33.reuse, R100, R45 ;  /* 0x0000006421647223 */ /* 0x040fe2000001002d */
[----:B------:R-:W-:Y:S01]  /*10910*/  FFMA.FTZ R35, R33, R104, -R28 ;  /* 0x0000006821237223 */ /* 0x000fe2000001081c */
[C---:B------:R-:W-:Y:S01]  /*10920*/  FFMA.FTZ R46, R34.reuse, R105, -R29 ;  /* 0x00000069222e7223 */ /* 0x040fe2000001081d */
        /* <DEDUP_REMOVED lines=11> */
.L_x_2873:
[----:B------:R-:W-:Y:S05]  /*109e0*/  BSYNC B2 ;  /* 0x0000000000027941 */ /* 0x000fea0003800000 */
.L_x_2872:
[----:B------:R-:W-:Y:S05]  /*109f0*/  @P2 BRA `(.L_x_2869) ;  /* 0x00000004009c2947 */ /* 0x000fea0003800000 */
[----:B------:R-:W-:Y:S02]  /*10a00*/  LEA.HI R96, R96, R219, RZ, 0x1d ;  /* 0x000000db60607211 */ /* 0x000fe400078fe8ff */
[----:B-1----:R-:W-:Y:S02]  /*10a10*/  SHF.R.U64 R44, R24, 0x10, R25 ;  /* 0x00000010182c7819 */ /* 0x002fe40000001219 */
[----:B--2---:R-:W-:Y:S02]  /*10a20*/  SHF.R.S32.HI R29, RZ, 0x1f, R96 ;  /* 0x0000001fff1d7819 */ /* 0x004fe40000011460 */
[----:B------:R-:W-:Y:S02]  /*10a30*/  SHF.R.U64 R42, R26, 0x10, R27 ;  /* 0x000000101a2a7819 */ /* 0x000fe4000000121b */
[----:B------:R-:W-:Y:S01]  /*10a40*/  LEA.HI R28, R29, R96, RZ, 0x3 ;  /* 0x000000601d1c7211 */ /* 0x000fe200078f18ff */
[----:B------:R-:W-:Y:S01]  /*10a50*/  IMAD.SHL.U32 R29, R96, 0x8, RZ ;  /* 0x00000008601d7824 */ /* 0x000fe200078e00ff */
[----:B------:R-:W-:-:S02]  /*10a60*/  SHF.R.U32.HI R25, RZ, 0x10, R25 ;  /* 0x00000010ff197819 */ /* 0x000fc40000011619 */
[----:B------:R-:W-:Y:S01]  /*10a70*/  SHF.R.U64 R26, R36, 0x10, R37 ;  /* 0x00000010241a7819 */ /* 0x000fe20000001225 */
[----:B------:R-:W-:Y:S01]  /*10a80*/  IMAD.SHL.U32 R28, R28, 0x400, RZ ;  /* 0x000004001c1c7824 */ /* 0x000fe200078e00ff */
[----:B------:R-:W-:Y:S02]  /*10a90*/  LOP3.LUT R29, R196, 0x38, R29, 0xf8, !PT ;  /* 0x00000038c41d7812 */ /* 0x000fe400078ef81d */
[----:B------:R-:W-:Y:S02]  /*10aa0*/  SHF.R.U64 R24, R38, 0x10, R39 ;  /* 0x0000001026187819 */ /* 0x000fe40000001227 */
[----:B------:R-:W-:Y:S02]  /*10ab0*/  LOP3.LUT R28, R28, 0x7fffe000, RZ, 0xc0, !PT ;  /* 0x7fffe0001c1c7812 */ /* 0x000fe400078ec0ff */
[----:B------:R-:W-:Y:S02]  /*10ac0*/  LOP3.LUT R29, R29, R198, RZ, 0x3c, !PT ;  /* 0x000000c61d1d7212 */ /* 0x000fe400078e3cff */
[----:B------:R-:W-:Y:S01]  /*10ad0*/  SHF.R.U32.HI R27, RZ, 0x10, R27 ;  /* 0x00000010ff1b7819 */ /* 0x000fe2000001161b */
[----:B------:R-:W-:Y:S01]  /*10ae0*/  IMAD R28, R197, 0x200, R28 ;  /* 0x00000200c51c7824 */ /* 0x000fe200078e021c */
[----:B------:R-:W-:-:S02]  /*10af0*/  SHF.R.U32.HI R37, RZ, 0x10, R37 ;  /* 0x00000010ff257819 */ /* 0x000fc40000011625 */
[----:B------:R-:W-:Y:S01]  /*10b00*/  PRMT R86, R86, 0x5410, R25 ;  /* 0x0000541056567816 */ /* 0x000fe20000000019 */
[----:B------:R-:W-:Y:S01]  /*10b10*/  IMAD.IADD R33, R28, 0x1, R29 ;  /* 0x000000011c217824 */ /* 0x000fe200078e021d */
[----:B------:R-:W-:Y:S01]  /*10b20*/  PRMT R81, R81, 0x5410, R26 ;  /* 0x0000541051517816 */ /* 0x000fe2000000001a */
[----:B------:R-:W1:Y:S01]  /*10b30*/  LDS.128 R28, [R229] ;  /* 0x00000000e51c7984 */ /* 0x000e620000000c00 */
[----:B------:R-:W-:Y:S01]  /*10b40*/  PRMT R83, R83, 0x5410, R24 ;  /* 0x0000541053537816 */ /* 0x000fe20000000018 */
        /* <DEDUP_REMOVED lines=9> */
[----:B------:R-:W-:Y:S01]  /*10be0*/  LOP3.LUT R81, R81, 0xffff0000, RZ, 0xc0, !PT ;  /* 0xffff000051517812 */ /* 0x000fe200078ec0ff */
[----:B------:R-:W-:Y:S01]  /*10bf0*/  IMAD.U32 R43, R82, 0x10000, RZ ;  /* 0x00010000522b7824 */ /* 0x000fe200078e00ff */
[----:B------:R-:W-:Y:S02]  /*10c00*/  PRMT R84, R84, 0x5410, R39 ;  /* 0x0000541054547816 */ /* 0x000fe40000000027 */
        /* <DEDUP_REMOVED lines=30> */
[----:B------:R-:W-:Y:S01]  /*10df0*/  FMUL.FTZ R24, R32, R81 ;  /* 0x0000005120187220 */ /* 0x000fe20000410000 */
[----:B------:R-:W-:Y:S02]  /*10e00*/  IMAD.U32 R26, R83, 0x10000, RZ ;  /* 0x00010000531a7824 */ /* 0x000fe400078e00ff */
[----:B------:R-:W-:Y:S01]  /*10e10*/  FFMA.FTZ R41, R36, R41, R42 ;  /* 0x0000002924297223 */ /* 0x000fe2000001002a */
[-C--:B------:R-:W-:Y:S01]  /*10e20*/  FMUL.FTZ R36, R32, R85.reuse ;  /* 0x0000005520247220 */ /* 0x080fe20000410000 */
[----:B------:R-:W-:Y:S01]  /*10e30*/  FFMA.FTZ R32, R25, R85, -R24 ;  /* 0x0000005519207223 */ /* 0x000fe20000010818 */
[----:B------:R-:W-:Y:S01]  /*10e40*/  LOP3.LUT R34, R34, 0xffff0000, RZ, 0xc0, !PT ;  /* 0xffff000022227812 */ /* 0x000fe200078ec0ff */
[----:B------:R-:W-:Y:S01]  /*10e50*/  IMAD.U32 R24, R87, 0x10000, RZ ;  /* 0x0001000057187824 */ /* 0x000fe200078e00ff */
[----:B------:R-:W-:Y:S01]  /*10e60*/  LOP3.LUT R35, R35, 0xffff0000, RZ, 0xc0, !PT ;  /* 0xffff000023237812 */ /* 0x000fe200078ec0ff */
[----:B------:R-:W-:Y:S01]  /*10e70*/  FMUL.FTZ R42, R38, R26 ;  /* 0x0000001a262a7220 */ /* 0x000fe20000410000 */
[----:B------:R-:W-:Y:S01]  /*10e80*/  LOP3.LUT R83, R83, 0xffff0000, RZ, 0xc0, !PT ;  /* 0xffff000053537812 */ /* 0x000fe200078ec0ff */
[----:B------:R-:W-:Y:S01]  /*10e90*/  FFMA.FTZ R36, R25, R81, R36 ;  /* 0x0000005119247223 */ /* 0x000fe20000010024 */
[----:B------:R-:W-:Y:S01]  /*10ea0*/  LOP3.LUT R84, R84, 0xffff0000, RZ, 0xc0, !PT ;  /* 0xffff000054547812 */ /* 0x000fe200078ec0ff */
[-C--:B------:R-:W-:Y:S01]  /*10eb0*/  FMUL.FTZ R38, R38, R24.reuse ;  /* 0x0000001826267220 */ /* 0x080fe20000410000 */
[----:B------:R-:W-:Y:S01]  /*10ec0*/  LOP3.LUT R86, R86, 0xffff0000, RZ, 0xc0, !PT ;  /* 0xffff000056567812 */ /* 0x000fe200078ec0ff */
[----:B------:R-:W-:Y:S01]  /*10ed0*/  FFMA.FTZ R42, R27, R24, -R42 ;  /* 0x000000181b2a7223 */ /* 0x000fe2000001082a */
[----:B------:R-:W-:Y:S01]  /*10ee0*/  LOP3.LUT R87, R87, 0xffff0000, RZ, 0xc0, !PT ;  /* 0xffff000057577812 */ /* 0x000fe200078ec0ff */
[----:B------:R-:W-:Y:S01]  /*10ef0*/  FMUL.FTZ R31, R33, R82 ;  /* 0x00000052211f7220 */ /* 0x000fe20000410000 */
[----:B------:R-:W-:Y:S01]  /*10f00*/  LOP3.LUT R88, R88, 0xffff0000, RZ, 0xc0, !PT ;  /* 0xffff000058587812 */ /* 0x000fe200078ec0ff */
[C---:B------:R-:W-:Y:S01]  /*10f10*/  FMUL.FTZ R24, R34.reuse, R83 ;  /* 0x0000005322187220 */ /* 0x040fe20000410000 */
[----:B------:R-:W-:Y:S01]  /*10f20*/  FMUL.FTZ R25, R35, R84 ;  /* 0x0000005423197220 */ /* 0x000fe20000410000 */
[----:B------:R-:W-:Y:S01]  /*10f30*/  FMUL.FTZ R33, R33, R86 ;  /* 0x0000005621217220 */ /* 0x000fe20000410000 */
[-C--:B------:R-:W-:Y:S01]  /*10f40*/  FMUL.FTZ R34, R34, R87.reuse ;  /* 0x0000005722227220 */ /* 0x080fe20000410000 */
[----:B------:R-:W-:Y:S01]  /*10f50*/  FMUL.FTZ R35, R35, R88 ;  /* 0x0000005823237220 */ /* 0x000fe20000410000 */
[----:B------:R-:W-:Y:S01]  /*10f60*/  FFMA.FTZ R86, R28, R86, -R31 ;  /* 0x000000561c567223 */ /* 0x000fe2000001081f */
        /* <DEDUP_REMOVED lines=16> */
.L_x_2869:
[----:B------:R-:W-:Y:S05]  /*11070*/  BSYNC B1 ;  /* 0x0000000000017941 */ /* 0x000fea0003800000 */
.L_x_2868:
        /* <DEDUP_REMOVED lines=26> */
[----:B------:R-:W-:Y:S01]  /*11220*/  PRMT R91, R91, 0x5410, R4 ;  /* 0x000054105b5b7816 */ /* 0x000fe20000000004 */
[----:B------:R-:W-:Y:S01]  /*11230*/  IMAD.U32 R39, R89, 0x10000, RZ ;  /* 0x0001000059277824 */ /* 0x000fe200078e00ff */
[----:B------:R-:W2:Y:S01]  /*11240*/  LDS.128 R28, [R33+0x10400] ;  /* 0x01040000211c7984 */ /* 0x000ea20000000c00 */
[----:B------:R-:W-:Y:S01]  /*11250*/  PRMT R92, R92, 0x5410, R7 ;  /* 0x000054105c5c7816 */ /* 0x000fe20000000007 */
[----:B------:R-:W-:Y:S01]  /*11260*/  IMAD.U32 R40, R90, 0x10000, RZ ;  /* 0x000100005a287824 */ /* 0x000fe200078e00ff */
[----:B------:R-:W-:-:S02]  /*11270*/  PRMT R93, R93, 0x5410, R38 ;  /* 0x000054105d5d7816 */ /* 0x000fc40000000026 */
[----:B------:R-:W-:Y:S02]  /*11280*/  SHF.R.U32.HI R49, RZ, 0x10, R49 ;  /* 0x00000010ff317819 */ /* 0x000fe40000011631 */
[--C-:B------:R-:W-:Y:S01]  /*11290*/  SHF.R.U64 R36, R50, 0x10, R51.reuse ;  /* 0x0000001032247819 */ /* 0x100fe20000001233 */
[----:B------:R-:W-:Y:S01]  /*112a0*/  IMAD.U32 R38, R93, 0x10000, RZ ;  /* 0x000100005d267824 */ /* 0x000fe200078e00ff */
[----:B------:R-:W-:Y:S02]  /*112b0*/  SHF.R.U32.HI R50, RZ, 0x10, R51 ;  /* 0x00000010ff327819 */ /* 0x000fe40000011633 */
[----:B------:R-:W-:Y:S02]  /*112c0*/  PRMT R94, R94, 0x5410, R49 ;  /* 0x000054105e5e7816 */ /* 0x000fe40000000031 */
[----:B------:R-:W-:Y:S02]  /*112d0*/  PRMT R97, R97, 0x5410, R50 ;  /* 0x0000541061617816 */ /* 0x000fe40000000032 */
[----:B------:R-:W-:-:S02]  /*112e0*/  LOP3.LUT R89, R89, 0xffff0000, RZ, 0xc0, !PT ;  /* 0xffff000059597812 */ /* 0x000fc400078ec0ff */
[----:B------:R-:W-:Y:S02]  /*112f0*/  LOP3.LUT R93, R93, 0xffff0000, RZ, 0xc0, !PT ;  /* 0xffff00005d5d7812 */ /* 0x000fe400078ec0ff */
[----:B------:R-:W-:Y:S02]  /*11300*/  PRMT R95, R95, 0x5410, R36 ;  /* 0x000054105f5f7816 */ /* 0x000fe40000000024 */
        /* <DEDUP_REMOVED lines=35> */
[----:B------:R-:W-:Y:S02]  /*11540*/  IMAD.U32 R4, R95, 0x10000, RZ ;  /* 0x000100005f047824 */ /* 0x000fe400078e00ff */
[C---:B------:R-:W-:Y:S01]  /*11550*/  FMUL.FTZ R38, R36.reuse, R6 ;  /* 0x0000000624267220 */ /* 0x040fe20000410000 */
        /* <DEDUP_REMOVED lines=9> */
[----:B------:R-:W-:Y:S01]  /*115f0*/  FMUL.FTZ R30, R30, R95 ;  /* 0x0000005f1e1e7220 */ /* 0x000fe20000410000 */
[----:B------:R-:W-:Y:S01]  /*11600*/  LOP3.LUT R97, R97, 0xffff0000, RZ, 0xc0, !PT ;  /* 0xffff000061617812 */ /* 0x000fe200078ec0ff */
[----:B------:R-:W-:Y:S01]  /*11610*/  FMUL.FTZ R27, R29, R90 ;  /* 0x0000005a1d1b7220 */ /* 0x000fe20000410000 */
[----:B------:R-:W-:Y:S01]  /*11620*/  FMUL.FTZ R5, R31, R92 ;  /* 0x0000005c1f057220 */ /* 0x000fe20000410000 */
[-C--:B------:R-:W-:Y:S01]  /*11630*/  FMUL.FTZ R29, R29, R94.reuse ;  /* 0x0000005e1d1d7220 */ /* 0x080fe20000410000 */
[----:B------:R-:W-:Y:S01]  /*11640*/  FFMA.FTZ R91, R25, R91, R30 ;  /* 0x0000005b195b7223 */ /* 0x000fe2000001001e */
[----:B------:R-:W-:Y:S01]  /*11650*/  FMUL.FTZ R31, R31, R97 ;  /* 0x000000611f1f7220 */ /* 0x000fe20000410000 */
[----:B------:R-:W-:Y:S01]  /*11660*/  FFMA.FTZ R94, R24, R94, -R27 ;  /* 0x0000005e185e7223 */ /* 0x000fe2000001081b */
        /* <DEDUP_REMOVED lines=15> */
.L_x_2875:
[----:B------:R-:W-:Y:S05]  /*11760*/  BSYNC B1 ;  /* 0x0000000000017941 */ /* 0x000fea0003800000 */
.L_x_2874:
        /* <DEDUP_REMOVED lines=12> */
[----:B------:R-:W-:Y:S02]  /*11830*/  PRMT R72, R72, 0x5410, R29 ;  /* 0x0000541048487816 */ /* 0x000fe4000000001d */
[----:B------:R-:W-:Y:S02]  /*11840*/  LOP3.LUT R6, R6, 0x7fffe000, RZ, 0xc0, !PT ;  /* 0x7fffe00006067812 */ /* 0x000fe400078ec0ff */
[----:B------:R-:W-:Y:S01]  /*11850*/  PRMT R77, R77, 0x5410, R34 ;  /* 0x000054104d4d7816 */ /* 0x000fe20000000022 */
[----:B------:R-:W-:Y:S01]  /*11860*/  IMAD.U32 R35, R72, 0x10000, RZ ;  /* 0x0001000048237824 */ /* 0x000fe200078e00ff */
[----:B------:R-:W-:-:S02]  /*11870*/  IADD3 R25, R4, R6, R199 ;  /* 0x0000000604197210 */ /* 0x000fc40007ffe0c7 */
[----:B------:R-:W1:Y:S01]  /*11880*/  LDS.128 R4, [R228] ;  /* 0x00000000e4047984 */ /* 0x000e620000000c00 */
[----:B------:R-:W-:Y:S01]  /*11890*/  SHF.R.U32.HI R53, RZ, 0x10, R53 ;  /* 0x00000010ff357819 */ /* 0x000fe20000011635 */
[----:B------:R-:W-:Y:S01]  /*118a0*/  IMAD.U32 R34, R77, 0x10000, RZ ;  /* 0x000100004d227824 */ /* 0x000fe200078e00ff */
[----:B------:R-:W-:Y:S01]  /*118b0*/  SHF.R.U64 R30, R54, 0x10, R55 ;  /* 0x00000010361e7819 */ /* 0x000fe20000001237 */
[----:B------:R-:W-:Y:S01]  /*118c0*/  IMAD R28, R25, 0x2, R16 ;  /* 0x00000002191c7824 */ /* 0x000fe200078e0210 */
[----:B------:R-:W-:Y:S02]  /*118d0*/  PRMT R74, R74, 0x5410, R9 ;  /* 0x000054104a4a7816 */ /* 0x000fe40000000009 */
[--C-:B------:R-:W-:Y:S02]  /*118e0*/  SHF.R.U64 R8, R10, 0x10, R11.reuse ;  /* 0x000000100a087819 */ /* 0x100fe4000000120b */
[----:B------:R-:W2:Y:S01]  /*118f0*/  LDS.128 R24, [R28+0x10400] ;  /* 0x010400001c187984 */ /* 0x000ea20000000c00 */
[----:B------:R-:W-:Y:S01]  /*11900*/  SHF.R.U32.HI R11, RZ, 0x10, R11 ;  /* 0x00000010ff0b7819 */ /* 0x000fe2000001160b */
[----:B------:R-:W-:Y:S01]  /*11910*/  IMAD.U32 R36, R74, 0x10000, RZ ;  /* 0x000100004a247824 */ /* 0x000fe200078e00ff */
[----:B------:R-:W-:-:S02]  /*11920*/  SHF.R.U32.HI R55, RZ, 0x10, R55 ;  /* 0x00000010ff377819 */ /* 0x000fc40000011637 */
[----:B------:R-:W-:Y:S02]  /*11930*/  PRMT R78, R78, 0x5410, R53 ;  /* 0x000054104e4e7816 */ /* 0x000fe40000000035 */
[----:B------:R-:W-:Y:S02]  /*11940*/  PRMT R79, R79, 0x5410, R30 ;  /* 0x000054104f4f7816 */ /* 0x000fe4000000001e */
[----:B------:R-:W-:Y:S02]  /*11950*/  PRMT R75, R75, 0x5410, R8 ;  /* 0x000054104b4b7816 */ /* 0x000fe40000000008 */
[----:B------:R-:W-:Y:S02]  /*11960*/  PRMT R76, R76, 0x5410, R11 ;  /* 0x000054104c4c7816 */ /* 0x000fe4000000000b */
[----:B------:R-:W-:Y:S02]  /*11970*/  PRMT R80, R80, 0x5410, R55 ;  /* 0x0000541050507816 */ /* 0x000fe40000000037 */
[----:B------:R-:W-:-:S02]  /*11980*/  LOP3.LUT R77, R77, 0xffff0000, RZ, 0xc0, !PT ;  /* 0xffff00004d4d7812 */ /* 0x000fc400078ec0ff */
        /* <DEDUP_REMOVED lines=24> */
[----:B------:R-:W-:Y:S01]  /*11b10*/  LOP3.LUT R29, R72, 0xffff0000, RZ, 0xc0, !PT ;  /* 0xffff0000481d7812 */ /* 0x000fe200078ec0ff */
[C---:B------:R-:W-:Y:S01]  /*11b20*/  FMUL.FTZ R40, R33.reuse, R34 ;  /* 0x0000002221287220 */ /* 0x040fe20000410000 */
[----:B------:R-:W-:Y:S01]  /*11b30*/  FMUL.FTZ R33, R33, R8 ;  /* 0x0000000821217220 */ /* 0x000fe20000410000 */
[----:B------:R-:W-:Y:S01]  /*11b40*/  FFMA.FTZ R36, R9, R36, R30 ;  /* 0x0000002409247223 */ /* 0x000fe2000001001e */
[----:B------:R-:W-:Y:S01]  /*11b50*/  LOP3.LUT R78, R78, 0xffff0000, RZ, 0xc0, !PT ;  /* 0xffff00004e4e7812 */ /* 0x000fe200078ec0ff */
[C---:B------:R-:W-:Y:S01]  /*11b60*/  FMUL.FTZ R9, R24.reuse, R29 ;  /* 0x0000001d18097220 */ /* 0x040fe20000410000 */
[C---:B------:R-:W-:Y:S01]  /*11b70*/  FFMA.FTZ R40, R11.reuse, R8, -R40 ;  /* 0x000000080b287223 */ /* 0x040fe20000010828 */
[----:B------:R-:W-:Y:S01]  /*11b80*/  FFMA.FTZ R33, R11, R34, R33 ;  /* 0x000000220b217223 */ /* 0x000fe20000010021 */
[-C--:B------:R-:W-:Y:S01]  /*11b90*/  FMUL.FTZ R11, R24, R77.reuse ;  /* 0x0000004d180b7220 */ /* 0x080fe20000410000 */
[----:B------:R-:W-:Y:S01]  /*11ba0*/  FFMA.FTZ R24, R4, R77, -R9 ;  /* 0x0000004d04187223 */ /* 0x000fe20000010809 */
[----:B------:R-:W-:-:S02]  /*11bb0*/  IMAD.U32 R31, R26, 0x10000, RZ ;  /* 0x000100001a1f7824 */ /* 0x000fc400078e00ff */
[----:B------:R-:W-:Y:S01]  /*11bc0*/  FMUL.FTZ R34, R25, R74 ;  /* 0x0000004a19227220 */ /* 0x000fe20000410000 */
[----:B------:R-:W-:Y:S02]  /*11bd0*/  IMAD.U32 R9, R75, 0x10000, RZ ;  /* 0x000100004b097824 */ /* 0x000fe400078e00ff */
[----:B------:R-:W-:Y:S01]  /*11be0*/  FFMA.FTZ R30, R4, R29, R11 ;  /* 0x0000001d041e7223 */ /* 0x000fe2000001000b */
[----:B------:R-:W-:Y:S01]  /*11bf0*/  IMAD.U32 R8, R79, 0x10000, RZ ;  /* 0x000100004f087824 */ /* 0x000fe200078e00ff */
[----:B------:R-:W-:Y:S01]  /*11c00*/  LOP3.LUT R26, R26, 0xffff0000, RZ, 0xc0, !PT ;  /* 0xffff00001a1a7812 */ /* 0x000fe200078ec0ff */
[----:B------:R-:W-:Y:S01]  /*11c10*/  FMUL.FTZ R25, R25, R78 ;  /* 0x0000004e19197220 */ /* 0x000fe20000410000 */
[----:B------:R-:W-:Y:S01]  /*11c20*/  LOP3.LUT R27, R27, 0xffff0000, RZ, 0xc0, !PT ;  /* 0xffff00001b1b7812 */ /* 0x000fe200078ec0ff */
[-C--:B------:R-:W-:Y:S01]  /*11c30*/  FMUL.FTZ R29, R31, R9.reuse ;  /* 0x000000091f1d7220 */ /* 0x080fe20000410000 */
[----:B------:R-:W-:Y:S01]  /*11c40*/  LOP3.LUT R75, R75, 0xffff0000, RZ, 0xc0, !PT ;  /* 0xffff00004b4b7812 */ /* 0x000fe200078ec0ff */
[----:B------:R-:W-:Y:S01]  /*11c50*/  FMUL.FTZ R31, R31, R8 ;  /* 0x000000081f1f7220 */ /* 0x000fe20000410000 */
[----:B------:R-:W-:Y:S01]  /*11c60*/  LOP3.LUT R76, R76, 0xffff0000, RZ, 0xc0, !PT ;  /* 0xffff00004c4c7812 */ /* 0x000fe200078ec0ff */
[----:B------:R-:W-:Y:S01]  /*11c70*/  FFMA.FTZ R11, R5, R78, -R34 ;  /* 0x0000004e050b7223 */ /* 0x000fe20000010822 */
[----:B------:R-:W-:Y:S01]  /*11c80*/  LOP3.LUT R79, R79, 0xffff0000, RZ, 0xc0, !PT ;  /* 0xffff00004f4f7812 */ /* 0x000fe200078ec0ff */
[----:B------:R-:W-:Y:S01]  /*11c90*/  FFMA.FTZ R25, R5, R74, R25 ;  /* 0x0000004a05197223 */ /* 0x000fe20000010019 */
[----:B------:R-:W-:Y:S01]  /*11ca0*/  LOP3.LUT R80, R80, 0xffff0000, RZ, 0xc0, !PT ;  /* 0xffff000050507812 */ /* 0x000fe200078ec0ff */
        /* <DEDUP_REMOVED lines=20> */
.L_x_2877:
[----:B------:R-:W-:Y:S05]  /*11df0*/  BSYNC B1 ;  /* 0x0000000000017941 */ /* 0x000fea0003800000 */
.L_x_2876:
[----:B------:R-:W-:Y:S05]  /*11e00*/  @P2 BRA `(.L_x_2849) ;  /* 0x0000000400982947 */ /* 0x000fea0003800000 */
[----:B------:R-:W-:Y:S02]  /*11e10*/  LEA.HI R32, R32, R219, RZ, 0x1d ;  /* 0x000000db20207211 */ /* 0x000fe400078fe8ff */
[--C-:B-1-3--:R-:W-:Y:S02]  /*11e20*/  SHF.R.U64 R25, R12, 0x10, R13.reuse ;  /* 0x000000100c197819 */ /* 0x10afe4000000120d */
[----:B--2---:R-:W-:Y:S01]  /*11e30*/  SHF.R.S32.HI R5, RZ, 0x1f, R32 ;  /* 0x0000001fff057819 */ /* 0x004fe20000011420 */
[----:B------:R-:W-:Y:S01]  /*11e40*/  IMAD.SHL.U32 R4, R32, 0x8, RZ ;  /* 0x0000000820047824 */ /* 0x000fe200078e00ff */
[----:B------:R-:W-:Y:S02]  /*11e50*/  SHF.R.U32.HI R28, RZ, 0x10, R13 ;  /* 0x00000010ff1c7819 */ /* 0x000fe4000001160d */
[----:B------:R-:W-:Y:S02]  /*11e60*/  LEA.HI R32, R5, R32, RZ, 0x3 ;  /* 0x0000002005207211 */ /* 0x000fe400078f18ff */
[----:B------:R-:W-:-:S02]  /*11e70*/  LOP3.LUT R5, R195, 0x38, R4, 0xf8, !PT ;  /* 0x00000038c3057812 */ /* 0x000fc400078ef804 */
[----:B------:R-:W-:Y:S01]  /*11e80*/  SHF.R.U64 R13, R14, 0x10, R15 ;  /* 0x000000100e0d7819 */ /* 0x000fe2000000120f */
        /* <DEDUP_REMOVED lines=17> */
[----:B------:R-:W-:Y:S01]  /*11fa0*/  PRMT R28, R3, 0x5410, R28 ;  /* 0x00005410031c7816 */ /* 0x000fe2000000001c */
[----:B------:R-:W-:Y:S01]  /*11fb0*/  IMAD.U32 R32, R31, 0x10000, RZ ;  /* 0x000100001f207824 */ /* 0x000fe200078e00ff */
[----:B------:R-:W-:Y:S02]  /*11fc0*/  SHF.R.U32.HI R58, RZ, 0x10, R59 ;  /* 0x00000010ff3a7819 */ /* 0x000fe4000001163b */
        /* <DEDUP_REMOVED lines=29> */
[C---:B------:R-:W-:Y:S01]  /*121a0*/  FFMA.FTZ R25, R12.reuse, R14, -R25 ;  /* 0x0000000e0c197223 */ /* 0x040fe20000010819 */
[C---:B------:R-:W-:Y:S01]  /*121b0*/  FMUL.FTZ R14, R21.reuse, R32 ;  /* 0x00000020150e7220 */ /* 0x040fe20000410000 */
[----:B------:R-:W-:Y:S01]  /*121c0*/  FMUL.FTZ R27, R21, R0 ;  /* 0x00000000151b7220 */ /* 0x000fe20000410000 */
[----:B------:R-:W-:Y:S01]  /*121d0*/  FFMA.FTZ R15, R12, R29, R15 ;  /* 0x0000001d0c0f7223 */ /* 0x000fe2000001000f */
[C---:B------:R-:W-:Y:S01]  /*121e0*/  FMUL.FTZ R12, R8.reuse, R68 ;  /* 0x00000044080c7220 */ /* 0x040fe20000410000 */
[----:B------:R-:W-:Y:S01]  /*121f0*/  FFMA.FTZ R21, R13, R0, -R14 ;  /* 0x000000000d157223 */ /* 0x000fe2000001080e */
[----:B------:R-:W-:Y:S01]  /*12200*/  FMUL.FTZ R0, R8, R26 ;  /* 0x0000001a08007220 */ /* 0x000fe20000410000 */
[----:B------:R-:W-:-:S02]  /*12210*/  IMAD.U32 R20, R10, 0x10000, RZ ;  /* 0x000100000a147824 */ /* 0x000fc400078e00ff */
[----:B------:R-:W-:Y:S01]  /*12220*/  FFMA.FTZ R27, R13, R32, R27 ;  /* 0x000000200d1b7223 */ /* 0x000fe2000001001b */
[----:B------:R-:W-:Y:S02]  /*12230*/  IMAD.U32 R8, R30, 0x10000, RZ ;  /* 0x000100001e087824 */ /* 0x000fe400078e00ff */
[----:B------:R-:W-:Y:S01]  /*12240*/  FMUL.FTZ R13, R9, R28 ;  /* 0x0000001c090d7220 */ /* 0x000fe20000410000 */
[----:B------:R-:W-:Y:S01]  /*12250*/  FFMA.FTZ R68, R3, R68, -R0 ;  /* 0x0000004403447223 */ /* 0x000fe20000010800 */
[-C--:B------:R-:W-:Y:S01]  /*12260*/  FMUL.FTZ R9, R9, R69.reuse ;  /* 0x0000004509097220 */ /* 0x080fe20000410000 */
[----:B------:R-:W-:Y:S02]  /*12270*/  IMAD.U32 R0, R70, 0x10000, RZ ;  /* 0x0001000046007824 */ /* 0x000fe400078e00ff */
[----:B------:R-:W-:Y:S01]  /*12280*/  FFMA.FTZ R12, R3, R26, R12 ;  /* 0x0000001a030c7223 */ /* 0x000fe2000001000c */
[----:B------:R-:W-:Y:S01]  /*12290*/  FMUL.FTZ R26, R20, R8 ;  /* 0x00000008141a7220 */ /* 0x000fe20000410000 */
[----:B------:R-:W-:Y:S01]  /*122a0*/  FFMA.FTZ R28, R4, R28, R9 ;  /* 0x0000001c041c7223 */ /* 0x000fe20000010009 */
[----:B------:R-:W-:Y:S01]  /*122b0*/  LOP3.LUT R10, R10, 0xffff0000, RZ, 0xc0, !PT ;  /* 0xffff00000a0a7812 */ /* 0x000fe200078ec0ff */
[----:B------:R-:W-:Y:S01]  /*122c0*/  FFMA.FTZ R14, R4, R69, -R13 ;  /* 0x00000045040e7223 */ /* 0x000fe2000001080d */
[-C--:B------:R-:W-:Y:S01]  /*122d0*/  FMUL.FTZ R20, R20, R0.reuse ;  /* 0x0000000014147220 */ /* 0x080fe20000410000 */
[----:B------:R-:W-:Y:S01]  /*122e0*/  LOP3.LUT R9, R30, 0xffff0000, RZ, 0xc0, !PT ;  /* 0xffff00001e097812 */ /* 0x000fe200078ec0ff */
[----:B------:R-:W-:Y:S01]  /*122f0*/  FFMA.FTZ R26, R5, R0, -R26 ;  /* 0x00000000051a7223 */ /* 0x000fe2000001081a */
[----:B------:R-:W-:Y:S01]  /*12300*/  LOP3.LUT R11, R11, 0xffff0000, RZ, 0xc0, !PT ;  /* 0xffff00000b0b7812 */ /* 0x000fe200078ec0ff */
[----:B------:R-:W-:Y:S01]  /*12310*/  FFMA.FTZ R20, R5, R8, R20 ;  /* 0x0000000805147223 */ /* 0x000fe20000010014 */
[----:B------:R-:W-:Y:S01]  /*12320*/  LOP3.LUT R3, R70, 0xffff0000, RZ, 0xc0, !PT ;  /* 0xffff000046037812 */ /* 0x000fe200078ec0ff */
[----:B------:R-:W-:Y:S01]  /*12330*/  FMUL.FTZ R5, R10, R9 ;  /* 0x000000090a057220 */ /* 0x000fe20000410000 */
[----:B------:R-:W-:-:S02]  /*12340*/  LOP3.LUT R4, R31, 0xffff0000, RZ, 0xc0, !PT ;  /* 0xffff00001f047812 */ /* 0x000fc400078ec0ff */
[----:B------:R-:W-:Y:S01]  /*12350*/  LOP3.LUT R0, R71, 0xffff0000, RZ, 0xc0, !PT ;  /* 0xffff000047007812 */ /* 0x000fe200078ec0ff */
[-C--:B------:R-:W-:Y:S01]  /*12360*/  FMUL.FTZ R10, R10, R3.reuse ;  /* 0x000000030a0a7220 */ /* 0x080fe20000410000 */
[----:B------:R-:W-:Y:S01]  /*12370*/  FFMA.FTZ R3, R6, R3, -R5 ;  /* 0x0000000306037223 */ /* 0x000fe20000010805 */
[C---:B------:R-:W-:Y:S01]  /*12380*/  FMUL.FTZ R8, R11.reuse, R4 ;  /* 0x000000040b087220 */ /* 0x040fe20000410000 */
[----:B------:R-:W-:Y:S01]  /*12390*/  F2FP.BF16.F32.PACK_AB R5, R14, R25 ;  /* 0x000000190e05723e */ /* 0x000fe200000010ff */
[-C--:B------:R-:W-:Y:S01]  /*123a0*/  FMUL.FTZ R13, R11, R0.reuse ;  /* 0x000000000b0d7220 */ /* 0x080fe20000410000 */
[----:B------:R-:W-:Y:S01]  /*123b0*/  FFMA.FTZ R11, R6, R9, R10 ;  /* 0x00000009060b7223 */ /* 0x000fe2000001000a */
[----:B------:R-:W-:Y:S01]  /*123c0*/  FFMA.FTZ R0, R7, R0, -R8 ;  /* 0x0000000007007223 */ /* 0x000fe20000010808 */
[----:B------:R-:W-:Y:S01]  /*123d0*/  F2FP.BF16.F32.PACK_AB R6, R3, R26 ;  /* 0x0000001a0306723e */ /* 0x000fe200000010ff */
[----:B------:R-:W-:Y:S01]  /*123e0*/  FFMA.FTZ R30, R7, R4, R13 ;  /* 0x00000004071e7223 */ /* 0x000fe2000001000d */
[----:B------:R-:W-:-:S02]  /*123f0*/  F2FP.BF16.F32.PACK_AB R4, R68, R33 ;  /* 0x000000214404723e */ /* 0x000fc400000010ff */
[----:B------:R-:W-:Y:S02]  /*12400*/  F2FP.BF16.F32.PACK_AB R10, R11, R20 ;  /* 0x000000140b0a723e */ /* 0x000fe400000010ff */
[----:B------:R-:W-:Y:S02]  /*12410*/  F2FP.BF16.F32.PACK_AB R7, R0, R21 ;  /* 0x000000150007723e */ /* 0x000fe400000010ff */
[----:B------:R-:W-:Y:S02]  /*12420*/  F2FP.BF16.F32.PACK_AB R8, R12, R35 ;  /* 0x000000230c08723e */ /* 0x000fe400000010ff */
[----:B------:R-:W-:Y:S01]  /*12430*/  F2FP.BF16.F32.PACK_AB R9, R28, R15 ;  /* 0x0000000f1c09723e */ /* 0x000fe200000010ff */
[----:B------:R4:W-:Y:S01]  /*12440*/  STS.128 [R227], R4 ;  /* 0x00000004e3007388 */ /* 0x0009e20000000c00 */
[----:B------:R-:W-:-:S05]  /*12450*/  F2FP.BF16.F32.PACK_AB R11, R30, R27 ;  /* 0x0000001b1e0b723e */ /* 0x000fca00000010ff */
[----:B------:R4:W-:Y:S02]  /*12460*/  STS.128 [R24+0x10400], R8 ;  /* 0x0104000818007388 */ /* 0x0009e40000000c00 */
.L_x_2849:
[----:B------:R-:W-:Y:S05]  /*12470*/  BSYNC B0 ;  /* 0x0000000000007941 */ /* 0x000fea0003800000 */
.L_x_2827:
        /* <DEDUP_REMOVED lines=8> */
.L_x_2825:
[----:B01-3--:R-:W3:Y:S02]  /*12500*/  LDL R0, [R1+0xc] ;  /* 0x00000c0001007983 */ /* 0x00bee40000100800 */
[----:B---3--:R-:W-:-:S13]  /*12510*/  R2UR UR4, R0 ;  /* 0x00000000000472ca */ /* 0x008fda00000e0000 */
[----:B------:R-:W-:-:S05]  /*12520*/  IMAD.U32 R0, RZ, RZ, UR4 ;  /* 0x00000004ff007e24 */ /* 0x000fca000f8e00ff */
[----:B------:R-:W-:-:S13]  /*12530*/  ISETP.NE.AND P0, PT, R0, 0x3, PT ;  /* 0x000000030000780c */ /* 0x000fda0003f05270 */
[----:B------:R-:W-:Y:S05]  /*12540*/  @!P0 BRA `(.L_x_2878) ;  /* 0x0000000000048947 */ /* 0x000fea0003800000 */
[----:B------:R-:W-:Y:S01]  /*12550*/  BPT.TRAP 0x1 ;  /* 0x000000040000795c */ /* 0x000fe20000300000 */
.L_x_2878:
[----:B------:R-:W-:Y:S01]  /*12560*/  IMAD R0, R185, 0x8, R16 ;  /* 0x00000008b9007824 */ /* 0x000fe200078e0210 */
[----:B------:R-:W-:-:S04]  /*12570*/  SHF.L.U32 R3, R188, 0x1f, RZ ;  /* 0x0000001fbc037819 */ /* 0x000fc800000006ff */
[----:B------:R0:W1:Y:S01]  /*12580*/  SYNCS.PHASECHK.TRANS64.TRYWAIT P2, [R0+URZ+0x34830], R3 ;  /* 0x03483003000075a7 */ /* 0x000062000804017f */
[----:B------:R-:W-:Y:S05]  /*12590*/  @!P0 BRA `(.L_x_2879) ;  /* 0x0000000000048947 */ /* 0x000fea0003800000 */
[----:B------:R-:W-:Y:S01]  /*125a0*/  BPT.TRAP 0x1 ;  /* 0x000000040000795c */ /* 0x000fe20000300000 */
.L_x_2879:
[----:B--2-4-:R-:W2:Y:S02]  /*125b0*/  S2R R4, SR_TID.X ;  /* 0x0000000000047919 */ /* 0x014ea40000002100 */
[----:B--2---:R-:W-:-:S04]  /*125c0*/  LOP3.LUT R4, R4, 0x7f, RZ, 0xc0, !PT ;  /* 0x0000007f04047812 */ /* 0x004fc800078ec0ff */
[----:B------:R-:W-:Y:S01]  /*125d0*/  ISETP.NE.AND P1, PT, R4, RZ, PT ;  /* 0x000000ff0400720c */ /* 0x000fe20003f25270 */
[----:B-1----:R-:W-:-:S12]  /*125e0*/  @P2 BRA `(.L_x_2880) ;  /* 0x0000000000082947 */ /* 0x002fd80003800000 */
[----:B------:R-:W1:Y:S02]  /*125f0*/  SYNCS.PHASECHK.TRANS64.TRYWAIT P2, [R0+URZ+0x34830], R3 ;  /* 0x03483003000075a7 */ /* 0x000e64000804017f */
[----:B-1----:R-:W-:Y:S05]  /*12600*/  @!P2 BRA `(.L_x_2881) ;  /* 0x00000148009ca947 */ /* 0x002fea0003800000 */
.L_x_2880:
[----:B------:R-:W-:Y:S05]  /*12610*/  WARPSYNC.ALL ;  /* 0x0000000000007948 */ /* 0x000fea0003800000 */
[----:B01----:R-:W-:Y:S01]  /*12620*/  VIADD R3, R16, 0x1c400 ;  /* 0x0001c40010037836 */ /* 0x003fe20000000000 */
[----:B------:R-:W-:Y:S01]  /*12630*/  R2UR UR4, R2 ;  /* 0x00000000020472ca */ /* 0x000fe200000e0000 */
[----:B------:R-:W-:Y:S01]  /*12640*/  WARPGROUP.ARRIVE ;  /* 0x00000000000079c5 */ /* 0x000fe20000000000 */
[----:B------:R-:W-:Y:S01]  /*12650*/  UMOV UR9, 0x40000040 ;  /* 0x4000004000097882 */ /* 0x000fe20000000000 */
[----:B------:R-:W-:Y:S01]  /*12660*/  IMAD.MOV.U32 R7, RZ, RZ, 0x40000040 ;  /* 0x40000040ff077424 */ /* 0x000fe200078e00ff */
[----:B------:R-:W-:Y:S01]  /*12670*/  SHF.R.U32.HI R3, RZ, 0x4, R3 ;  /* 0x00000004ff037819 */ /* 0x000fe20000011603 */
[----:B------:R-:W-:Y:S01]  /*12680*/  IMAD.U32 R9, RZ, RZ, UR9 ;  /* 0x00000009ff097e24 */ /* 0x000fe2000f8e00ff */
[----:B------:R-:W-:Y:S01]  /*12690*/  UMOV UR53, 0x40000040 ;  /* 0x4000004000357882 */ /* 0x000fe20000000000 */
[----:B------:R-:W-:Y:S01]  /*126a0*/  UMOV UR49, 0x40000040 ;  /* 0x4000004000317882 */ /* 0x000fe20000000000 */
[----:B------:R-:W-:Y:S01]  /*126b0*/  LOP3.LUT R3, R3, 0x3fff, RZ, 0xc0, !PT ;  /* 0x00003fff03037812 */ /* 0x000fe200078ec0ff */
[----:B------:R-:W-:Y:S01]  /*126c0*/  UMOV UR45, 0x40000040 ;  /* 0x40000040002d7882 */ /* 0x000fe20000000000 */
[----:B------:R-:W-:Y:S01]  /*126d0*/  UMOV UR41, 0x40000040 ;  /* 0x4000004000297882 */ /* 0x000fe20000000000 */
[----:B------:R-:W-:Y:S01]  /*126e0*/  UMOV UR37, 0x40000040 ;  /* 0x4000004000257882 */ /* 0x000fe20000000000 */
[----:B------:R-:W-:Y:S01]  /*126f0*/  LOP3.LUT R5, R3, 0x10000, RZ, 0xfc, !PT ;  /* 0x0001000003057812 */ /* 0x000fe200078efcff */
[----:B------:R-:W-:Y:S01]  /*12700*/  IMAD.MOV.U32 R3, RZ, RZ, 0x40000040 ;  /* 0x40000040ff037424 */ /* 0x000fe200078e00ff */
[----:B------:R-:W-:Y:S01]  /*12710*/  ULOP3.LUT UR4, UR4, 0x10000, URZ, 0xfc, !UPT ;  /* 0x0001000004047892 */ /* 0x000fe2000f8efc3f */
[----:B------:R-:W-:Y:S01]  /*12720*/  @!P1 VIADD R0, R0, 0x34840 ;  /* 0x0003484000009836 */ /* 0x000fe20000000000 */
[----:B------:R-:W-:Y:S01]  /*12730*/  BSSY B0, `(.L_x_2882) ;  /* 0x000065d000007945 */ /* 0x000fe20003800000 */
[----:B------:R-:W-:Y:S01]  /*12740*/  IMAD R2, R185, 0xc00, R5 ;  /* 0x00000c00b9027824 */ /* 0x000fe200078e0205 */
[----:B------:R-:W-:Y:S01]  /*12750*/  R2UR UR11, R3 ;  /* 0x00000000030b72ca */ /* 0x000fe200000e0000 */
[----:B------:R-:W-:Y:S01]  /*12760*/  UIADD3 UR5, UR4, 0x2, URZ ;  /* 0x0000000204057890 */ /* 0x000fe2000fffe03f */
[----:B------:R-:W-:Y:S01]  /*12770*/  IMAD.MOV.U32 R3, RZ, RZ, 0x40000040 ;  /* 0x40000040ff037424 */ /* 0x000fe200078e00ff */
[----:B------:R-:W-:Y:S01]  /*12780*/  UMOV UR8, UR4 ;  /* 0x0000000400087c82 */ /* 0x000fe20008000000 */
[C---:B------:R-:W-:Y:S01]  /*12790*/  R2UR UR10, R2.reuse ;  /* 0x00000000020a72ca */ /* 0x040fe200000e0000 */
[----:B------:R-:W-:Y:S01]  /*127a0*/  VIADD R6, R2, 0x2 ;  /* 0x0000000202067836 */ /* 0x000fe20000000000 */
[----:B------:R-:W-:Y:S01]  /*127b0*/  UIADD3 UR52, UR4, 0x406, URZ ;  /* 0x0000040604347890 */ /* 0x000fe2000fffe03f */
[----:B------:R-:W-:Y:S01]  /*127c0*/  IMAD.U32 R8, RZ, RZ, UR8 ;  /* 0x00000008ff087e24 */ /* 0x000fe2000f8e00ff */
[----:B------:R-:W-:Y:S01]  /*127d0*/  UIADD3 UR48, UR4, 0x800, URZ ;  /* 0x0000080004307890 */ /* 0x000fe2000fffe03f */
[----:B------:R-:W-:Y:S01]  /*127e0*/  R2UR UR39, R3 ;  /* 0x00000000032772ca */ /* 0x000fe200000e0000 */
[----:B------:R-:W-:Y:S01]  /*127f0*/  UIADD3 UR44, UR4, 0x802, URZ ;  /* 0x00000802042c7890 */ /* 0x000fe2000fffe03f */
[----:B------:R-:W-:Y:S01]  /*12800*/  @!P1 PRMT R0, RZ, 0x654, R0 ;  /* 0x00000654ff009816 */ /* 0x000fe20000000000 */
[----:B------:R0:W-:Y:S01]  /*12810*/  STL.64 [R1+0x38], R8 ;  /* 0x0000380801007387 */ /* 0x0001e20000100a00 */
[----:B------:R-:W-:Y:S01]  /*12820*/  UIADD3 UR40, UR4, 0x804, URZ ;  /* 0x0000080404287890 */ /* 0x000fe2000fffe03f */
[----:B------:R-:W-:Y:S01]  /*12830*/  CS2R R148, SRZ ;  /* 0x0000000000947805 */ /* 0x000fe2000001ff00 */
[----:B------:R-:W-:Y:S01]  /*12840*/  UIADD3 UR36, UR4, 0x806, URZ ;  /* 0x0000080604247890 */ /* 0x000fe2000fffe03f */
[----:B------:R-:W-:Y:S01]  /*12850*/  CS2R R146, SRZ ;  /* 0x0000000000927805 */ /* 0x000fe2000001ff00 */
        /* <DEDUP_REMOVED lines=8> */
[----:B-----5:R-:W-:Y:S01]  /*128e0*/  CS2R R144, SRZ ;  /* 0x0000000000907805 */ /* 0x020fe2000001ff00 */
[----:B0-----:R-:W-:Y:S01]  /*128f0*/  IMAD.U32 R8, RZ, RZ, UR8 ;  /* 0x00000008ff087e24 */ /* 0x001fe2000f8e00ff */
[----:B------:R-:W-:Y:S01]  /*12900*/  CS2R R142, SRZ ;  /* 0x00000000008e7805 */ /* 0x000fe2000001ff00 */
[----:B------:R-:W-:Y:S01]  /*12910*/  IMAD.U32 R9, RZ, RZ, UR9 ;  /* 0x00000009ff097e24 */ /* 0x000fe2000f8e00ff */
[----:B------:R-:W-:-:S02]  /*12920*/  CS2R R140, SRZ ;  /* 0x00000000008c7805 */ /* 0x000fc4000001ff00 */
[----:B------:R-:W-:Y:S02]  /*12930*/  CS2R R138, SRZ ;  /* 0x00000000008a7805 */ /* 0x000fe4000001ff00 */
[----:B------:R-:W-:Y:S02]  /*12940*/  CS2R R136, SRZ ;  /* 0x0000000000887805 */ /* 0x000fe4000001ff00 */
[----:B------:R-:W-:Y:S01]  /*12950*/  CS2R R134, SRZ ;  /* 0x0000000000867805 */ /* 0x000fe2000001ff00 */
[----:B------:R0:W-:Y:S01]  /*12960*/  STL.64 [R1+0x30], R8 ;  /* 0x0000300801007387 */ /* 0x0001e20000100a00 */
        /* <DEDUP_REMOVED lines=9> */
[----:B------:R-:W-:-:S02]  /*12a00*/  WARPGROUP.DEPBAR.LE gsb0, 0x0 ;  /* 0x00008000000079c5 */ /* 0x000fc40000010000 */
        /* <DEDUP_REMOVED lines=48> */
[----:B0-----:R-:W-:Y:S01]  /*12d10*/  IMAD.U32 R8, RZ, RZ, UR8 ;  /* 0x00000008ff087e24 */ /* 0x001fe2000f8e00ff */
[----:B------:R-:W-:Y:S01]  /*12d20*/  ULDC UR4, c[0x0][0x9d8] ;  /* 0x0002760000047ab9 */ /* 0x000fe20000000800 */
        /* <DEDUP_REMOVED lines=22> */
[----:B------:R0:W-:Y:S02]  /*12e90*/  STL.64 [R1], R8 ;  /* 0x0000000801007387 */ /* 0x0001e40000100a00 */
[----:B------:R-:W-:Y:S01]  /*12ea0*/  R2UR UR46, R6 ;  /* 0x00000000062e72ca */ /* 0x000fe200000e0000 */
[----:B------:R-:W-:Y:S01]  /*12eb0*/  VIADD R6, R2, 0x804 ;  /* 0x0000080402067836 */ /* 0x000fe20000000000 */
[----:B------:R-:W-:Y:S01]  /*12ec0*/  R2UR UR47, R7 ;  /* 0x00000000072f72ca */ /* 0x000fe200000e0000 */
[----:B------:R-:W-:-:S02]  /*12ed0*/  IMAD.MOV.U32 R7, RZ, RZ, 0x40000040 ;  /* 0x40000040ff077424 */ /* 0x000fc400078e00ff */
[----:B------:R-:W-:Y:S01]  /*12ee0*/  VIADD R2, R2, 0x806 ;  /* 0x0000080602027836 */ /* 0x000fe20000000000 */
[----:B------:R-:W-:Y:S02]  /*12ef0*/  R2UR UR42, R6 ;  /* 0x00000000062a72ca */ /* 0x000fe400000e0000 */
[----:B------:R-:W-:Y:S02]  /*12f00*/  R2UR UR43, R7 ;  /* 0x00000000072b72ca */ /* 0x000fe400000e0000 */
[----:B------:R-:W-:Y:S02]  /*12f10*/  R2UR UR38, R2 ;  /* 0x00000000022672ca */ /* 0x000fe400000e0000 */
[----:B------:R-:W1:Y:S02]  /*12f20*/  LDC R2, c[0x0][0x448] ;  /* 0x00011200ff027b82 */ /* 0x000e640000000800 */
[----:B-1----:R-:W-:Y:S01]  /*12f30*/  ISETP.NE.AND P2, PT, R2, 0x1, PT ;  /* 0x000000010200780c */ /* 0x002fe20003f45270 */
[----:B------:R-:W-:-:S12]  /*12f40*/  IMAD.IADD R2, R205, 0x1, R200 ;  /* 0x00000001cd027824 */ /* 0x000fd800078e02c8 */
[----:B0-----:R-:W0:Y:S02]  /*12f50*/  @P2 LDC R9, c[0x0][0x44c] ;  /* 0x00011300ff092b82 */ /* 0x001e240000000800 */
[----:B0-----:R-:W-:Y:S01]  /*12f60*/  @P2 IMAD.HI.U32 R9, R2, R9, RZ ;  /* 0x0000000902092227 */ /* 0x001fe200078e00ff */
        /* <DEDUP_REMOVED lines=15> */
[----:B------:R-:W-:Y:S01]  /*13060*/  ULDC UR42, c[0x0][0x988] ;  /* 0x00026200002a7ab9 */ /* 0x000fe20000000800 */
[----:B------:R-:W-:Y:S01]  /*13070*/  ULDC UR43, c[0x0][0x988] ;  /* 0x00026200002b7ab9 */ /* 0x000fe20000000800 */
[----:B------:R-:W-:Y:S02]  /*13080*/  WARPGROUP.DEPBAR.LE gsb0, 0x0 ;  /* 0x00008000000079c5 */ /* 0x000fe40000010000 */
[----:B------:R-:W-:-:S07]  /*13090*/  WARPGROUP.ARRIVE ;  /* 0x00000000000079c5 */ /* 0x000fce0000000000 */
[----:B------:R-:W-:Y:S01]  /*130a0*/  HGMMA.64x128x16.F32.BF16 R24, gdesc[UR36], R24, gsb0 ;  /* 0x01e00000241879f0 */ /* 0x000fe20008001818 */
[----:B------:R-:W-:Y:S01]  /*130b0*/  ULDC UR38, c[0x0][0x9d8] ;  /* 0x0002760000267ab9 */ /* 0x000fe20000000800 */
[----:B------:R-:W-:Y:S01]  /*130c0*/  ULDC UR39, c[0x0][0x9d8] ;  /* 0x0002760000277ab9 */ /* 0x000fe20000000800 */
        /* <DEDUP_REMOVED lines=14> */
[----:B0-----:R-:W0:Y:S01]  /*131b0*/  @P2 LDC R26, c[0x0][0x450] ;  /* 0x00011400ff1a2b82 */ /* 0x001e220000000800 */
        /* <DEDUP_REMOVED lines=23> */
[----:B0-----:R-:W-:Y:S01]  /*13330*/  @P2 SHF.R.U32.HI R2, RZ, R26, R9 ;  /* 0x0000001aff022219 */ /* 0x001fe20000011609 */
[----:B------:R-:W-:-:S02]  /*13340*/  IMAD.MOV.U32 R9, RZ, RZ, -0x80 ;  /* 0xffffff80ff097424 */ /* 0x000fc400078e00ff */
[----:B------:R-:W-:Y:S01]  /*13350*/  FMUL.FTZ R4, R24, UR4 ;  /* 0x0000000418047c20 */ /* 0x000fe20008410000 */
[----:B------:R-:W-:Y:S01]  /*13360*/  FMUL.FTZ R24, R40, UR4 ;  /* 0x0000000428187c20 */ /* 0x000fe20008410000 */
[----:B------:R-:W-:Y:S01]  /*13370*/  FMUL.FTZ R78, R78, UR4 ;  /* 0x000000044e4e7c20 */ /* 0x000fe20008410000 */
[----:B------:R-:W0:Y:S01]  /*13380*/  SHFL.IDX PT, R26, R2, 0x1, 0x1c1f ;  /* 0x003c1f00021a7f89 */ /* 0x000e2200000e0000 */
[----:B------:R-:W-:Y:S01]  /*13390*/  IMAD R9, R150, R9, 0x80 ;  /* 0x0000008096097424 */ /* 0x000fe200078e0209 */
[----:B------:R-:W4:Y:S01]  /*133a0*/  MUFU.TANH R35, R35 ;  /* 0x0000002300237308 */ /* 0x000f220000002400 */
[----:B------:R-:W-:Y:S01]  /*133b0*/  FMUL.FTZ R79, R79, UR4 ;  /* 0x000000044f4f7c20 */ /* 0x000fe20008410000 */
[----:B------:R-:W-:Y:S01]  /*133c0*/  FMUL.FTZ R82, R82, UR4 ;  /* 0x0000000452527c20 */ /* 0x000fe20008410000 */
[----:B------:R-:W-:Y:S02]  /*133d0*/  VIADD R21, R9, 0x1 ;  /* 0x0000000109157836 */ /* 0x000fe40000000000 */
[----:B------:R-:W-:Y:S01]  /*133e0*/  FMUL.FTZ R83, R83, UR4 ;  /* 0x0000000453537c20 */ /* 0x000fe20008410000 */
[----:B--2---:R-:W-:-:S02]  /*133f0*/  IMAD.IADD R31, R202, 0x1, R9 ;  /* 0x00000001ca1f7824 */ /* 0x004fc400078e0209 */
[----:B------:R-:W-:Y:S01]  /*13400*/  FMUL.FTZ R11, R36, UR4 ;  /* 0x00000004240b7c20 */ /* 0x000fe20008410000 */
[C---:B------:R-:W-:Y:S01]  /*13410*/  IMAD R21, R204.reuse, -0x2, R21 ;  /* 0xfffffffecc157824 */ /* 0x040fe200078e0215 */
[----:B------:R-:W2:Y:S01]  /*13420*/  MUFU.TANH R38, R38 ;  /* 0x0000002600267308 */ /* 0x000ea20000002400 */
[----:B------:R-:W-:Y:S02]  /*13430*/  IMAD R31, R204, -0x2, R31 ;  /* 0xfffffffecc1f7824 */ /* 0x000fe400078e021f */
[----:B------:R-:W-:Y:S01]  /*13440*/  FMUL.FTZ R86, R86, UR4 ;  /* 0x0000000456567c20 */ /* 0x000fe20008410000 */
[----:B------:R-:W-:Y:S01]  /*13450*/  FMUL.FTZ R87, R87, UR4 ;  /* 0x0000000457577c20 */ /* 0x000fe20008410000 */
[----:B------:R-:W-:Y:S01]  /*13460*/  IADD3 R108, -R201, R21, R202 ;  /* 0x00000015c96c7210 */ /* 0x000fe20007ffe1ca */
[----:B------:R-:W2:Y:S01]  /*13470*/  SHFL.IDX PT, R2, R2, RZ, 0x1c1f ;  /* 0x001c1fff02027589 */ /* 0x000ea200000e0000 */
[----:B------:R-:W-:Y:S01]  /*13480*/  FMUL.FTZ R3, R25, UR4 ;  /* 0x0000000419037c20 */ /* 0x000fe20008410000 */
[----:B------:R-:W-:Y:S01]  /*13490*/  FMUL.FTZ R7, R29, UR4 ;  /* 0x000000041d077c20 */ /* 0x000fe20008410000 */
[----:B------:R-:W2:Y:S01]  /*134a0*/  MUFU.TANH R39, R39 ;  /* 0x0000002700277308 */ /* 0x000ea20000002400 */
[----:B------:R-:W-:Y:S01]  /*134b0*/  FMUL.FTZ R12, R33, UR4 ;  /* 0x00000004210c7c20 */ /* 0x000fe20008410000 */
        /* <DEDUP_REMOVED lines=10> */
[----:B------:R-:W-:Y:S01]  /*13560*/  ISETP.GT.AND P4, PT, R9, 0x1, PT ;  /* 0x000000010900780c */ /* 0x000fe20003f84270 */
[----:B------:R-:W-:Y:S01]  /*13570*/  FMUL.FTZ R13, R57, UR4 ;  /* 0x00000004390d7c20 */ /* 0x000fe20008410000 */
[----:B------:R-:W-:Y:S01]  /*13580*/  ISETP.GT.AND P5, PT, R9, 0x8, PT ;  /* 0x000000080900780c */ /* 0x000fe20003fa4270 */
[----:B------:R-:W-:Y:S01]  /*13590*/  FMUL.FTZ R45, R61, UR4 ;  /* 0x000000043d2d7c20 */ /* 0x000fe20008410000 */
[----:B-1----:R-:W-:Y:S01]  /*135a0*/  FSEL R114, R114, -INF , P3 ;  /* 0xff80000072727808 */ /* 0x002fe20001800000 */
[----:B------:R-:W1:Y:S01]  /*135b0*/  MUFU.TANH R43, R43 ;  /* 0x0000002b002b7308 */ /* 0x000e620000002400 */
[----:B---3--:R-:W-:Y:S01]  /*135c0*/  FSEL R112, R27, -INF , P4 ;  /* 0xff8000001b707808 */ /* 0x008fe20002000000 */
[----:B------:R-:W-:Y:S01]  /*135d0*/  FMUL.FTZ R57, R65, UR4 ;  /* 0x0000000441397c20 */ /* 0x000fe20008410000 */
[----:B------:R-:W-:Y:S01]  /*135e0*/  ISETP.GT.AND P3, PT, R9, 0x9, PT ;  /* 0x000000090900780c */ /* 0x000fe20003f64270 */
[----:B------:R-:W-:Y:S01]  /*135f0*/  FMUL.FTZ R49, R69, UR4 ;  /* 0x0000000445317c20 */ /* 0x000fe20008410000 */
[----:B----4-:R-:W-:Y:S01]  /*13600*/  FSEL R110, R30, -INF , P5 ;  /* 0xff8000001e6e7808 */ /* 0x010fe20002800000 */
[----:B------:R-:W-:Y:S01]  /*13610*/  FMUL.FTZ R41, R81, UR4 ;  /* 0x0000000451297c20 */ /* 0x000fe20008410000 */
[----:B------:R-:W-:Y:S01]  /*13620*/  FMNMX.FTZ R21, R114, R112, !PT ;  /* 0x0000007072157209 */ /* 0x000fe20007810000 */
[----:B------:R-:W3:Y:S01]  /*13630*/  MUFU.TANH R46, R46 ;  /* 0x0000002e002e7308 */ /* 0x000ee20000002400 */
[----:B------:R-:W-:Y:S01]  /*13640*/  ISETP.GT.AND P4, PT, R9, 0x10, PT ;  /* 0x000000100900780c */ /* 0x000fe20003f84270 */
[----:B------:R-:W-:Y:S01]  /*13650*/  FMUL.FTZ R61, R85, UR4 ;  /* 0x00000004553d7c20 */ /* 0x000fe20008410000 */
[----:B------:R-:W-:Y:S01]  /*13660*/  FSEL R106, R106, -INF , P3 ;  /* 0xff8000006a6a7808 */ /* 0x000fe20001800000 */
[----:B------:R4:W-:Y:S01]  /*13670*/  @!P1 SYNCS.ARRIVE.TRANS64.RED.A1T0 RZ, [R0+URZ], RZ ;  /* 0x000000ff00ff99a7 */ /* 0x0009e2000810043f */
[----:B------:R-:W-:-:S02]  /*13680*/  FMNMX.FTZ R21, R110, R21, !PT ;  /* 0x000000156e157209 */ /* 0x000fc40007810000 */
[C---:B------:R-:W-:Y:S01]  /*13690*/  ISETP.GT.AND P3, PT, R9.reuse, 0x11, PT ;  /* 0x000000110900780c */ /* 0x040fe20003f64270 */
[----:B------:R-:W4:Y:S01]  /*136a0*/  MUFU.TANH R47, R47 ;  /* 0x0000002f002f7308 */ /* 0x000f220000002400 */
[----:B------:R-:W-:Y:S02]  /*136b0*/  FSEL R104, R34, -INF , P4 ;  /* 0xff80000022687808 */ /* 0x000fe40002000000 */
[----:B------:R-:W-:Y:S02]  /*136c0*/  FMNMX.FTZ R21, R106, R21, !PT ;  /* 0x000000156a157209 */ /* 0x000fe40007810000 */
[----:B------:R-:W-:Y:S02]  /*136d0*/  ISETP.GT.AND P4, PT, R9, 0x18, PT ;  /* 0x000000180900780c */ /* 0x000fe40003f84270 */
[----:B------:R-:W-:Y:S01]  /*136e0*/  FSEL R102, R35, -INF , P3 ;  /* 0xff80000023667808 */ /* 0x000fe20001800000 */
[----:B------:R-:W4:Y:S01]  /*136f0*/  MUFU.TANH R50, R50 ;  /* 0x0000003200327308 */ /* 0x000f220000002400 */
[----:B------:R-:W-:Y:S01]  /*13700*/  FMNMX.FTZ R21, R104, R21, !PT ;  /* 0x0000001568157209 */ /* 0x000fe20007810000 */
[----:B------:R-:W-:Y:S01]  /*13710*/  FMUL.FTZ R35, R60, UR4 ;  /* 0x000000043c237c20 */ /* 0x000fe20008410000 */
[----:B------:R-:W-:-:S02]  /*13720*/  ISETP.GT.AND P3, PT, R9, 0x19, PT ;  /* 0x000000190900780c */ /* 0x000fc40003f64270 */
[----:B--2---:R-:W-:Y:S02]  /*13730*/  FSEL R100, R38, -INF , P4 ;  /* 0xff80000026647808 */ /* 0x004fe40002000000 */
[----:B------:R-:W-:Y:S01]  /*13740*/  FMNMX.FTZ R21, R102, R21, !PT ;  /* 0x0000001566157209 */ /* 0x000fe20007810000 */
[----:B------:R-:W2:Y:S01]  /*13750*/  MUFU.TANH R51, R51 ;  /* 0x0000003300337308 */ /* 0x000ea20000002400 */
[----:B------:R-:W-:Y:S02]  /*13760*/  ISETP.GT.AND P4, PT, R9, 0x20, PT ;  /* 0x000000200900780c */ /* 0x000fe40003f84270 */
[----:B------:R-:W-:Y:S01]  /*13770*/  FSEL R98, R39, -INF , P3 ;  /* 0xff80000027627808 */ /* 0x000fe20001800000 */
[----:B------:R-:W-:Y:S01]  /*13780*/  FMUL.FTZ R39, R80, UR4 ;  /* 0x0000000450277c20 */ /* 0x000fe20008410000 */
[----:B------:R-:W-:Y:S02]  /*13790*/  FMNMX.FTZ R21, R100, R21, !PT ;  /* 0x0000001564157209 */ /* 0x000fe40007810000 */
[----:B------:R-:W-:Y:S01]  /*137a0*/  ISETP.GT.AND P3, PT, R9, 0x21, PT ;  /* 0x000000210900780c */ /* 0x000fe20003f64270 */
[----:B------:R-:W2:Y:S01]  /*137b0*/  MUFU.TANH R54, R54 ;  /* 0x0000003600367308 */ /* 0x000ea20000002400 */
[----:B0-----:R-:W-:-:S02]  /*137c0*/  FSEL R96, R42, -INF , P4 ;  /* 0xff8000002a607808 */ /* 0x001fc40002000000 */
[----:B------:R-:W-:Y:S02]  /*137d0*/  FMNMX.FTZ R21, R98, R21, !PT ;  /* 0x0000001562157209 */ /* 0x000fe40007810000 */
[----:B------:R-:W-:Y:S02]  /*137e0*/  ISETP.GT.AND P4, PT, R9, 0x28, PT ;  /* 0x000000280900780c */ /* 0x000fe40003f84270 */
[----:B-1----:R-:W-:Y:S01]  /*137f0*/  FSEL R94, R43, -INF , P3 ;  /* 0xff8000002b5e7808 */ /* 0x002fe20001800000 */
[----:B------:R-:W-:Y:S01]  /*13800*/  MUFU.TANH R55, R55 ;  /* 0x0000003700377308 */ /* 0x000fe20000002400 */
[----:B------:R-:W-:Y:S01]  /*13810*/  FMNMX.FTZ R21, R96, R21, !PT ;  /* 0x0000001560157209 */ /* 0x000fe20007810000 */
[----:B------:R-:W-:Y:S01]  /*13820*/  FMUL.FTZ R43, R77, UR4 ;  /* 0x000000044d2b7c20 */ /* 0x000fe20008410000 */
[----:B------:R-:W-:Y:S02]  /*13830*/  ISETP.GT.AND P3, PT, R9, 0x29, PT ;  /* 0x000000290900780c */ /* 0x000fe40003f64270 */
[----:B---3--:R-:W-:-:S02]  /*13840*/  FSEL R92, R46, -INF , P4 ;  /* 0xff8000002e5c7808 */ /* 0x008fc40002000000 */
[----:B------:R-:W-:Y:S01]  /*13850*/  FMNMX.FTZ R21, R94, R21, !PT ;  /* 0x000000155e157209 */ /* 0x000fe20007810000 */
[----:B------:R-:W0:Y:S01]  /*13860*/  MUFU.TANH R58, R58 ;  /* 0x0000003a003a7308 */ /* 0x000e220000002400 */
[----:B------:R-:W-:Y:S02]  /*13870*/  ISETP.GT.AND P4, PT, R9, 0x30, PT ;  /* 0x000000300900780c */ /* 0x000fe40003f84270 */
[----:B----4-:R-:W-:Y:S01]  /*13880*/  FSEL R90, R47, -INF , P3 ;  /* 0xff8000002f5a7808 */ /* 0x010fe20001800000 */
[----:B------:R-:W-:Y:S01]  /*13890*/  FMUL.FTZ R47, R68, UR4 ;  /* 0x00000004442f7c20 */ /* 0x000fe20008410000 */
[----:B------:R-:W-:Y:S01]  /*138a0*/  FMNMX.FTZ R27, R92, R21, !PT ;  /* 0x000000155c1b7209 */ /* 0x000fe20007810000 */
[----:B------:R-:W-:Y:S01]  /*138b0*/  FMUL.FTZ R21, R74, UR4 ;  /* 0x000000044a157c20 */ /* 0x000fe20008410000 */
[----:B------:R-:W-:Y:S01]  /*138c0*/  ISETP.GT.AND P3, PT, R9, 0x31, PT ;  /* 0x000000310900780c */ /* 0x000fe20003f64270 */
[----:B------:R-:W-:Y:S01]  /*138d0*/  MUFU.TANH R59, R59 ;  /* 0x0000003b003b7308 */ /* 0x000fe20000002400 */
[----:B------:R-:W-:-:S02]  /*138e0*/  FSEL R88, R50, -INF , P4 ;  /* 0xff80000032587808 */ /* 0x000fc40002000000 */
[----:B------:R-:W-:Y:S02]  /*138f0*/  FMNMX.FTZ R27, R90, R27, !PT ;  /* 0x0000001b5a1b7209 */ /* 0x000fe40007810000 */
[----:B------:R-:W-:Y:S02]  /*13900*/  ISETP.GT.AND P4, PT, R9, 0x38, PT ;  /* 0x000000380900780c */ /* 0x000fe40003f84270 */
[----:B--2---:R-:W-:Y:S01]  /*13910*/  FSEL R74, R51, -INF , P3 ;  /* 0xff800000334a7808 */ /* 0x004fe20001800000 */
[----:B------:R-:W1:Y:S01]  /*13920*/  MUFU.TANH R26, R62 ;  /* 0x0000003e001a7308 */ /* 0x000e620000002400 */
[----:B------:R-:W-:Y:S01]  /*13930*/  FMNMX.FTZ R27, R88, R27, !PT ;  /* 0x0000001b581b7209 */ /* 0x000fe20007810000 */
[----:B------:R-:W-:Y:S01]  /*13940*/  FMUL.FTZ R51, R76, UR4 ;  /* 0x000000044c337c20 */ /* 0x000fe20008410000 */
        /* <DEDUP_REMOVED lines=15> */
[----:B0-----:R-:W-:Y:S01]  /*13a40*/  FSEL R66, R55, -INF , P3 ;  /* 0xff80000037427808 */ /* 0x001fe20001800000 */
[----:B------:R-:W-:Y:S01]  /*13a50*/  FMUL.FTZ R55, R73, UR4 ;  /* 0x0000000449377c20 */ /* 0x000fe20008410000 */
[----:B------:R-:W-:Y:S02]  /*13a60*/  ISETP.GT.AND P3, PT, R9, 0x41, PT ;  /* 0x000000410900780c */ /* 0x000fe40003f64270 */
[----:B------:R-:W-:Y:S02]  /*13a70*/  FMNMX.FTZ R27, R66, R27, !PT ;  /* 0x0000001b421b7209 */ /* 0x000fe40007810000 */
[----:B------:R-:W-:Y:S01]  /*13a80*/  FSEL R58, R59, -INF , P3 ;  /* 0xff8000003b3a7808 */ /* 0x000fe20001800000 */
[----:B------:R-:W0:Y:S01]  /*13a90*/  MUFU.TANH R52, R71 ;  /* 0x0000004700347308 */ /* 0x000e220000002400 */
[----:B------:R-:W-:Y:S01]  /*13aa0*/  FMNMX.FTZ R27, R62, R27, !PT ;  /* 0x0000001b3e1b7209 */ /* 0x000fe20007810000 */
[----:B------:R-:W-:Y:S01]  /*13ab0*/  FMUL.FTZ R59, R84, UR4 ;  /* 0x00000004543b7c20 */ /* 0x000fe20008410000 */
[----:B------:R-:W-:-:S02]  /*13ac0*/  ISETP.GT.AND P3, PT, R9, 0x49, PT ;  /* 0x000000490900780c */ /* 0x000fc40003f64270 */
[----:B------:R-:W-:Y:S02]  /*13ad0*/  FMNMX.FTZ R27, R58, R27, !PT ;  /* 0x0000001b3a1b7209 */ /* 0x000fe40007810000 */
[----:B---3--:R-:W-:Y:S01]  /*13ae0*/  FSEL R56, R56, -INF , P3 ;  /* 0xff80000038387808 */ /* 0x008fe20001800000 */
[----:B------:R-:W3:Y:S01]  /*13af0*/  MUFU.TANH R21, R21 ;  /* 0x0000001500157308 */ /* 0x000ee20000002400 */
[----:B------:R-:W-:Y:S02]  /*13b00*/  FMNMX.FTZ R27, R46, R27, !PT ;  /* 0x0000001b2e1b7209 */ /* 0x000fe40007810000 */
[C---:B------:R-:W-:Y:S02]  /*13b10*/  ISETP.GT.AND P3, PT, R9.reuse, 0x51, PT ;  /* 0x000000510900780c */ /* 0x040fe40003f64270 */
[----:B--2---:R-:W-:Y:S02]  /*13b20*/  FSEL R48, R48, -INF , P4 ;  /* 0xff80000030307808 */ /* 0x004fe40002000000 */
[----:B------:R-:W-:Y:S01]  /*13b30*/  FMNMX.FTZ R27, R56, R27, !PT ;  /* 0x0000001b381b7209 */ /* 0x000fe20007810000 */
[----:B------:R-:W2:Y:S01]  /*13b40*/  MUFU.TANH R40, R75 ;  /* 0x0000004b00287308 */ /* 0x000ea20000002400 */
[----:B------:R-:W-:-:S02]  /*13b50*/  ISETP.GT.AND P4, PT, R9, 0x58, PT ;  /* 0x000000580900780c */ /* 0x000fc40003f84270 */
[----:B-1----:R-:W-:Y:S02]  /*13b60*/  FSEL R54, R67, -INF , P3 ;  /* 0xff80000043367808 */ /* 0x002fe40001800000 */
[----:B------:R-:W-:Y:S02]  /*13b70*/  FMNMX.FTZ R27, R48, R27, !PT ;  /* 0x0000001b301b7209 */ /* 0x000fe40007810000 */
[C---:B------:R-:W-:Y:S01]  /*13b80*/  ISETP.GT.AND P3, PT, R9.reuse, 0x59, PT ;  /* 0x000000590900780c */ /* 0x040fe20003f64270 */
[----:B------:R-:W1:Y:S01]  /*13b90*/  MUFU.TANH R42, R78 ;  /* 0x0000004e002a7308 */ /* 0x000e620000002400 */
[----:B------:R-:W-:Y:S02]  /*13ba0*/  FSEL R44, R44, -INF , P4 ;  /* 0xff8000002c2c7808 */ /* 0x000fe40002000000 */
[----:B------:R-:W-:Y:S02]  /*13bb0*/  FMNMX.FTZ R27, R54, R27, !PT ;  /* 0x0000001b361b7209 */ /* 0x000fe40007810000 */
[----:B------:R-:W-:-:S02]  /*13bc0*/  ISETP.GT.AND P4, PT, R9, 0x60, PT ;  /* 0x000000600900780c */ /* 0x000fc40003f84270 */
[----:B0-----:R-:W-:Y:S01]  /*13bd0*/  FSEL R52, R52, -INF , P3 ;  /* 0xff80000034347808 */ /* 0x001fe20001800000 */
[----:B------:R-:W0:Y:S01]  /*13be0*/  MUFU.TANH R38, R79 ;  /* 0x0000004f00267308 */ /* 0x000e220000002400 */
[----:B------:R-:W-:Y:S02]  /*13bf0*/  FMNMX.FTZ R27, R44, R27, !PT ;  /* 0x0000001b2c1b7209 */ /* 0x000fe40007810000 */
[----:B------:R-:W-:Y:S02]  /*13c00*/  ISETP.GT.AND P3, PT, R9, 0x61, PT ;  /* 0x000000610900780c */ /* 0x000fe40003f64270 */
[----:B---3--:R-:W-:Y:S02]  /*13c10*/  FSEL R50, R21, -INF , P4 ;  /* 0xff80000015327808 */ /* 0x008fe40002000000 */
[----:B------:R-:W-:Y:S01]  /*13c20*/  FMNMX.FTZ R27, R52, R27, !PT ;  /* 0x0000001b341b7209 */ /* 0x000fe20007810000 */
[----:B------:R-:W3:Y:S01]  /*13c30*/  MUFU.TANH R26, R82 ;  /* 0x00000052001a7308 */ /* 0x000ee20000002400 */
[----:B------:R-:W-:-:S02]  /*13c40*/  ISETP.GT.AND P4, PT, R9, 0x68, PT ;  /* 0x000000680900780c */ /* 0x000fc40003f84270 */
[----:B--2---:R-:W-:Y:S02]  /*13c50*/  FSEL R40, R40, -INF , P3 ;  /* 0xff80000028287808 */ /* 0x004fe40001800000 */
[----:B------:R-:W-:Y:S02]  /*13c60*/  FMNMX.FTZ R27, R50, R27, !PT ;  /* 0x0000001b321b7209 */ /* 0x000fe40007810000 */
[C---:B------:R-:W-:Y:S01]  /*13c70*/  ISETP.GT.AND P3, PT, R9.reuse, 0x69, PT ;  /* 0x000000690900780c */ /* 0x040fe20003f64270 */
[----:B------:R-:W2:Y:S01]  /*13c80*/  MUFU.TANH R36, R83 ;  /* 0x0000005300247308 */ /* 0x000ea20000002400 */
[----:B-1----:R-:W-:Y:S02]  /*13c90*/  FSEL R42, R42, -INF , P4 ;  /* 0xff8000002a2a7808 */ /* 0x002fe40002000000 */
[----:B------:R-:W-:Y:S02]  /*13ca0*/  FMNMX.FTZ R27, R40, R27, !PT ;  /* 0x0000001b281b7209 */ /* 0x000fe40007810000 */
[----:B------:R-:W-:-:S02]  /*13cb0*/  ISETP.GT.AND P4, PT, R9, 0x70, PT ;  /* 0x000000700900780c */ /* 0x000fc40003f84270 */
[----:B0-----:R-:W-:Y:S01]  /*13cc0*/  FSEL R38, R38, -INF , P3 ;  /* 0xff80000026267808 */ /* 0x001fe20001800000 */
[----:B------:R-:W0:Y:S01]  /*13cd0*/  MUFU.TANH R34, R86 ;  /* 0x0000005600227308 */ /* 0x000e220000002400 */
[----:B------:R-:W-:Y:S02]  /*13ce0*/  FMNMX.FTZ R27, R42, R27, !PT ;  /* 0x0000001b2a1b7209 */ /* 0x000fe40007810000 */
[C---:B------:R-:W-:Y:S02]  /*13cf0*/  ISETP.GT.AND P3, PT, R9.reuse, 0x71, PT ;  /* 0x000000710900780c */ /* 0x040fe40003f64270 */
[----:B---3--:R-:W-:Y:S02]  /*13d00*/  FSEL R26, R26, -INF , P4 ;  /* 0xff8000001a1a7808 */ /* 0x008fe40002000000 */
[----:B------:R-:W-:Y:S01]  /*13d10*/  FMNMX.FTZ R27, R38, R27, !PT ;  /* 0x0000001b261b7209 */ /* 0x000fe20007810000 */
[----:B------:R-:W1:Y:S01]  /*13d20*/  MUFU.TANH R30, R87 ;  /* 0x00000057001e7308 */ /* 0x000e620000002400 */
[----:B------:R-:W-:-:S02]  /*13d30*/  ISETP.GT.AND P4, PT, R9, 0x78, PT ;  /* 0x000000780900780c */ /* 0x000fc40003f84270 */
[----:B--2---:R-:W-:Y:S02]  /*13d40*/  FSEL R36, R36, -INF , P3 ;  /* 0xff80000024247808 */ /* 0x004fe40001800000 */
[----:B------:R-:W-:Y:S02]  /*13d50*/  FMNMX.FTZ R27, R26, R27, !PT ;  /* 0x0000001b1a1b7209 */ /* 0x000fe40007810000 */
[----:B------:R-:W-:Y:S01]  /*13d60*/  ISETP.GT.AND P3, PT, R9, 0x79, PT ;  /* 0x000000790900780c */ /* 0x000fe20003f64270 */
[----:B------:R-:W-:Y:S01]  /*13d70*/  MUFU.TANH R4, R4 ;  /* 0x0000000400047308 */ /* 0x000fe20000002400 */
[----:B0-----:R-:W-:Y:S01]  /*13d80*/  FSEL R34, R34, -INF , P4 ;  /* 0xff80000022227808 */ /* 0x001fe20002000000 */
[----:B------:R-:W-:Y:S01]  /*13d90*/  IMAD.U32 R9, RZ, RZ, UR5 ;  /* 0x00000005ff097e24 */ /* 0x000fe2000f8e00ff */
[----:B------:R-:W-:Y:S02]  /*13da0*/  FMNMX.FTZ R27, R36, R27, !PT ;  /* 0x0000001b241b7209 */ /* 0x000fe40007810000 */
[----:B------:R-:W-:-:S02]  /*13db0*/  ISETP.GT.AND P4, PT, R31, 0x1, PT ;  /* 0x000000011f00780c */ /* 0x000fc40003f84270 */
[----:B------:R-:W-:Y:S01]  /*13dc0*/  FMNMX.FTZ R27, R34, R27, !PT ;  /* 0x0000001b221b7209 */ /* 0x000fe20007810000 */
[----:B------:R-:W0:Y:S01]  /*13dd0*/  MUFU.TANH R3, R3 ;  /* 0x0000000300037308 */ /* 0x000e220000002400 */
[----:B-1----:R-:W-:-:S04]  /*13de0*/  FSEL R30, R30, -INF , P3 ;  /* 0xff8000001e1e7808 */ /* 0x002fc80001800000 */
[----:B------:R-:W-:-:S03]  /*13df0*/  FMNMX.FTZ R27, R30, R27, !PT ;  /* 0x0000001b1e1b7209 */ /* 0x000fc60007810000 */
[----:B------:R-:W1:Y:S02]  /*13e00*/  MUFU.TANH R6, R6 ;  /* 0x0000000600067308 */ /* 0x000e640000002400 */
[----:B------:R-:W2:Y:S06]  /*13e10*/  SHFL.BFLY PT, R60, R27, 0x2, 0x1f ;  /* 0x0c401f001b3c7f89 */ /* 0x000eac00000e0000 */
[----:B------:R-:W-:Y:S01]  /*13e20*/  MUFU.TANH R7, R7 ;  /* 0x0000000700077308 */ /* 0x000fe20000002400 */
[----:B0-----:R-:W-:Y:S02]  /*13e30*/  FSEL R3, R3, -INF , P4 ;  /* 0xff80000003037808 */ /* 0x001fe40002000000 */
[----:B------:R-:W-:-:S05]  /*13e40*/  ISETP.GT.AND P4, PT, R31, 0x10, PT ;  /* 0x000000101f00780c */ /* 0x000fca0003f84270 */
[----:B------:R-:W0:Y:S01]  /*13e50*/  MUFU.TANH R8, R8 ;  /* 0x0000000800087308 */ /* 0x000e220000002400 */
[----:B-1----:R-:W-:-:S07]  /*13e60*/  FSEL R64, R6, -INF , P5 ;  /* 0xff80000006407808 */ /* 0x002fce0002800000 */
[----:B------:R-:W-:Y:S01]  /*13e70*/  MUFU.TANH R12, R12 ;  /* 0x0000000c000c7308 */ /* 0x000fe20000002400 */
[----:B--2---:R-:W-:-:S05]  /*13e80*/  FMNMX.FTZ R60, R27, R60, !PT ;  /* 0x0000003c1b3c7209 */ /* 0x004fca0007810000 */
[----:B------:R-:W1:Y:S02]  /*13e90*/  SHFL.BFLY PT, R21, R60, 0x1, 0x1f ;  /* 0x0c201f003c157f89 */ /* 0x000e6400000e0000 */
[----:B------:R-:W2:Y:S01]  /*13ea0*/  MUFU.TANH R11, R11 ;  /* 0x0000000b000b7308 */ /* 0x000ea20000002400 */
[----:B0-----:R-:W-:Y:S02]  /*13eb0*/  FSEL R72, R8, -INF , P4 ;  /* 0xff80000008487808 */ /* 0x001fe40002000000 */
[----:B------:R-:W-:-:S05]  /*13ec0*/  ISETP.GT.AND P4, PT, R31, 0x18, PT ;  /* 0x000000181f00780c */ /* 0x000fca0003f84270 */
[----:B------:R-:W-:Y:S08]  /*13ed0*/  MUFU.TANH R15, R15 ;  /* 0x0000000f000f7308 */ /* 0x000ff00000002400 */
[----:B------:R-:W0:Y:S01]  /*13ee0*/  MUFU.TANH R24, R24 ;  /* 0x0000001800187308 */ /* 0x000e220000002400 */
[----:B--2---:R-:W-:Y:S02]  /*13ef0*/  FSEL R76, R11, -INF , P4 ;  /* 0xff8000000b4c7808 */ /* 0x004fe40002000000 */
[----:B------:R-:W-:-:S02]  /*13f00*/  ISETP.GT.AND P4, PT, R31, 0x20, PT ;  /* 0x000000201f00780c */ /* 0x000fc40003f84270 */
[----:B-1----:R-:W-:-:S03]  /*13f10*/  FMNMX.FTZ R21, R60, R21, !PT ;  /* 0x000000153c157209 */ /* 0x002fc60007810000 */
[----:B------:R-:W1:Y:S01]  /*13f20*/  MUFU.TANH R25, R25 ;  /* 0x0000001900197308 */ /* 0x000e620000002400 */
[C---:B------:R-:W-:Y:S01]  /*13f30*/  FSETP.NEU.FTZ.AND P3, PT, R21.reuse, -INF , PT ;  /* 0xff8000001500780b */ /* 0x040fe20003f7d000 */
[----:B------:R-:W-:-:S06]  /*13f40*/  FMUL.FTZ R27, R21, R9 ;  /* 0x00000009151b7220 */ /* 0x000fcc0000410000 */
[----:B------:R-:W2:Y:S01]  /*13f50*/  MUFU.TANH R28, R28 ;  /* 0x0000001c001c7308 */ /* 0x000ea20000002400 */
[----:B------:R-:W-:Y:S02]  /*13f60*/  FSEL R27, R27, RZ, P3 ;  /* 0x000000ff1b1b7208 */ /* 0x000fe40001800000 */
[C---:B------:R-:W-:Y:S02]  /*13f70*/  ISETP.GT.AND P3, PT, R31.reuse, RZ, PT ;  /* 0x000000ff1f00720c */ /* 0x040fe40003f64270 */
[----:B0-----:R-:W-:Y:S01]  /*13f80*/  FSEL R24, R24, -INF , P4 ;  /* 0xff80000018187808 */ /* 0x001fe20002000000 */
[-CC-:B------:R-:W-:Y:S01]  /*13f90*/  FFMA.FTZ R175, R92, R9.reuse, -R27.reuse ;  /* 0x000000095caf7223 */ /* 0x180fe2000001081b */
[----:B------:R-:W-:Y:S01]  /*13fa0*/  FSEL R60, R4, -INF , P3 ;  /* 0xff800000043c7808 */ /* 0x000fe20001800000 */
[----:B------:R-:W0:Y:S01]  /*13fb0*/  MUFU.TANH R29, R29 ;  /* 0x0000001d001d7308 */ /* 0x000e220000002400 */
[----:B------:R-:W-:Y:S01]  /*13fc0*/  ISETP.GT.AND P3, PT, R31, 0x9, PT ;  /* 0x000000091f00780c */ /* 0x000fe20003f64270 */
[--C-:B------:R-:W-:Y:S01]  /*13fd0*/  FFMA.FTZ R173, R96, R9, -R27.reuse ;  /* 0x0000000960ad7223 */ /* 0x100fe2000001081b */
[----:B------:R-:W-:Y:S01]  /*13fe0*/  FMNMX.FTZ R63, R60, R3, !PT ;  /* 0x000000033c3f7209 */ /* 0x000fe20007810000 */
[-CC-:B------:R-:W-:Y:S01]  /*13ff0*/  FFMA.FTZ R8, R98, R9.reuse, -R27.reuse ;  /* 0x0000000962087223 */ /* 0x180fe2000001081b */
[----:B------:R-:W-:Y:S01]  /*14000*/  FSEL R68, R7, -INF , P3 ;  /* 0xff80000007447808 */ /* 0x000fe20001800000 */
[--C-:B------:R-:W-:Y:S01]  /*14010*/  FFMA.FTZ R7, R94, R9, -R27.reuse ;  /* 0x000000095e077223 */ /* 0x100fe2000001081b */
[----:B------:R-:W-:Y:S01]  /*14020*/  FMNMX.FTZ R63, R64, R63, !PT ;  /* 0x0000003f403f7209 */ /* 0x000fe20007810000 */
[----:B------:R-:W3:Y:S01]  /*14030*/  MUFU.TANH R32, R32 ;  /* 0x0000002000207308 */ /* 0x000ee20000002400 */
[C---:B------:R-:W-:Y:S01]  /*14040*/  ISETP.GT.AND P3, PT, R31.reuse, 0x11, PT ;  /* 0x000000111f00780c */ /* 0x040fe20003f64270 */
[--C-:B------:R-:W-:Y:S01]  /*14050*/  FFMA.FTZ R169, R88, R9, -R27.reuse ;  /* 0x0000000958a97223 */ /* 0x100fe2000001081b */
[----:B------:R-:W-:Y:S01]  /*14060*/  FMNMX.FTZ R63, R68, R63, !PT ;  /* 0x0000003f443f7209 */ /* 0x000fe20007810000 */
[-CC-:B------:R-:W-:Y:S01]  /*14070*/  FFMA.FTZ R179, R100, R9.reuse, -R27.reuse ;  /* 0x0000000964b37223 */ /* 0x180fe2000001081b */
[----:B------:R-:W-:Y:S01]  /*14080*/  FSEL R12, R12, -INF , P3 ;  /* 0xff8000000c0c7808 */ /* 0x000fe20001800000 */
[--C-:B------:R-:W-:Y:S01]  /*14090*/  FFMA.FTZ R6, R102, R9, -R27.reuse ;  /* 0x0000000966067223 */ /* 0x100fe2000001081b */
[----:B------:R-:W-:Y:S01]  /*140a0*/  FMNMX.FTZ R63, R72, R63, !PT ;  /* 0x0000003f483f7209 */ /* 0x000fe20007810000 */
[----:B------:R-:W4:Y:S01]  /*140b0*/  MUFU.TANH R33, R33 ;  /* 0x0000002100217308 */ /* 0x000f220000002400 */
[----:B------:R-:W-:Y:S01]  /*140c0*/  ISETP.GT.AND P3, PT, R31, 0x19, PT ;  /* 0x000000191f00780c */ /* 0x000fe20003f64270 */
[--C-:B------:R-:W-:Y:S01]  /*140d0*/  FFMA.FTZ R177, R104, R9, -R27.reuse ;  /* 0x0000000968b17223 */ /* 0x100fe2000001081b */
[----:B------:R-:W-:Y:S01]  /*140e0*/  FMNMX.FTZ R63, R12, R63, !PT ;  /* 0x0000003f0c3f7209 */ /* 0x000fe20007810000 */
[-CC-:B------:R-:W-:Y:S01]  /*140f0*/  FFMA.FTZ R171, R70, R9.reuse, -R27.reuse ;  /* 0x0000000946ab7223 */ /* 0x180fe2000001081b */
[----:B------:R-:W-:Y:S01]  /*14100*/  FSEL R78, R15, -INF , P3 ;  /* 0xff8000000f4e7808 */ /* 0x000fe20001800000 */
[--C-:B------:R-:W-:Y:S01]  /*14110*/  FFMA.FTZ R4, R106, R9, -R27.reuse ;  /* 0x000000096a047223 */ /* 0x100fe2000001081b */
[----:B------:R-:W-:Y:S01]  /*14120*/  FMNMX.FTZ R63, R76, R63, !PT ;  /* 0x0000003f4c3f7209 */ /* 0x000fe20007810000 */
[----:B------:R-:W4:Y:S01]  /*14130*/  MUFU.TANH R20, R20 ;  /* 0x0000001400147308 */ /* 0x000f220000002400 */
[C---:B------:R-:W-:Y:S01]  /*14140*/  ISETP.GT.AND P3, PT, R31.reuse, 0x21, PT ;  /* 0x000000211f00780c */ /* 0x040fe20003f64270 */
[--C-:B------:R-:W-:Y:S01]  /*14150*/  FFMA.FTZ R183, R110, R9, -R27.reuse ;  /* 0x000000096eb77223 */ /* 0x100fe2000001081b */
[----:B------:R-:W-:Y:S01]  /*14160*/  FMNMX.FTZ R63, R78, R63, !PT ;  /* 0x0000003f4e3f7209 */ /* 0x000fe20007810000 */
[-CC-:B------:R-:W-:Y:S01]  /*14170*/  FFMA.FTZ R112, R112, R9.reuse, -R27.reuse ;  /* 0x0000000970707223 */ /* 0x180fe2000001081b */
[----:B------:R-:W-:Y:S01]  /*14180*/  ISETP.GT.AND P4, PT, R31, 0x28, PT ;  /* 0x000000281f00780c */ /* 0x000fe20003f84270 */
[--C-:B------:R-:W-:Y:S01]  /*14190*/  FFMA.FTZ R165, R62, R9, -R27.reuse ;  /* 0x000000093ea57223 */ /* 0x100fe2000001081b */
[----:B-1----:R-:W-:Y:S01]  /*141a0*/  FSEL R80, R25, -INF , P3 ;  /* 0xff80000019507808 */ /* 0x002fe20001800000 */
[----:B------:R-:W1:Y:S01]  /*141b0*/  MUFU.TANH R14, R14 ;  /* 0x0000000e000e7308 */ /* 0x000e620000002400 */
[----:B------:R-:W-:Y:S01]  /*141c0*/  FMNMX.FTZ R63, R24, R63, !PT ;  /* 0x0000003f183f7209 */ /* 0x000fe20007810000 */
[-CC-:B------:R-:W-:Y:S01]  /*141d0*/  FFMA.FTZ R181, R114, R9.reuse, -R27.reuse ;  /* 0x0000000972b57223 */ /* 0x180fe2000001081b */
[C---:B------:R-:W-:Y:S01]  /*141e0*/  ISETP.GT.AND P3, PT, R31.reuse, 0x29, PT ;  /* 0x000000291f00780c */ /* 0x040fe20003f64270 */
[-CC-:B------:R-:W-:Y:S01]  /*141f0*/  FFMA.FTZ R167, R46, R9.reuse, -R27.reuse ;  /* 0x000000092ea77223 */ /* 0x180fe2000001081b */
[----:B--2---:R-:W-:Y:S01]  /*14200*/  FSEL R28, R28, -INF , P4 ;  /* 0xff8000001c1c7808 */ /* 0x004fe20002000000 */
[--C-:B------:R-:W-:Y:S01]  /*14210*/  FFMA.FTZ R46, R56, R9, -R27.reuse ;  /* 0x00000009382e7223 */ /* 0x100fe2000001081b */
[----:B------:R-:W-:Y:S01]  /*14220*/  FMNMX.FTZ R63, R80, R63, !PT ;  /* 0x0000003f503f7209 */ /* 0x000fe20007810000 */
[----:B------:R-:W2:Y:S01]  /*14230*/  MUFU.TANH R10, R10 ;  /* 0x0000000a000a7308 */ /* 0x000ea20000002400 */
[----:B------:R-:W-:Y:S01]  /*14240*/  ISETP.GT.AND P4, PT, R31, 0x30, PT ;  /* 0x000000301f00780c */ /* 0x000fe20003f84270 */
[-CC-:B------:R-:W-:Y:S01]  /*14250*/  FFMA.FTZ R161, R48, R9.reuse, -R27.reuse ;  /* 0x0000000930a17223 */ /* 0x180fe2000001081b */
[----:B0-----:R-:W-:Y:S01]  /*14260*/  FSEL R82, R29, -INF , P3 ;  /* 0xff8000001d527808 */ /* 0x001fe20001800000 */
[--C-:B------:R-:W-:Y:S01]  /*14270*/  FFMA.FTZ R163, R44, R9, -R27.reuse ;  /* 0x000000092ca37223 */ /* 0x100fe2000001081b */
[----:B------:R-:W-:Y:S01]  /*14280*/  FMNMX.FTZ R63, R28, R63, !PT ;  /* 0x0000003f1c3f7209 */ /* 0x000fe20007810000 */
[-CC-:B------:R-:W-:Y:S01]  /*14290*/  FFMA.FTZ R153, R26, R9.reuse, -R27.reuse ;  /* 0x000000091a997223 */ /* 0x180fe2000001081b */
[C---:B------:R-:W-:Y:S01]  /*142a0*/  ISETP.GT.AND P3, PT, R31.reuse, 0x31, PT ;  /* 0x000000311f00780c */ /* 0x040fe20003f64270 */
[----:B------:R-:W0:Y:S01]  /*142b0*/  MUFU.TANH R13, R13 ;  /* 0x0000000d000d7308 */ /* 0x000e220000002400 */
[----:B---3--:R-:W-:Y:S01]  /*142c0*/  FSEL R32, R32, -INF , P4 ;  /* 0xff80000020207808 */ /* 0x008fe20002000000 */
[--C-:B------:R-:W-:Y:S01]  /*142d0*/  FFMA.FTZ R74, R74, R9, -R27.reuse ;  /* 0x000000094a4a7223 */ /* 0x100fe2000001081b */
[----:B------:R-:W-:Y:S01]  /*142e0*/  FMNMX.FTZ R63, R82, R63, !PT ;  /* 0x0000003f523f7209 */ /* 0x000fe20007810000 */
[-CC-:B------:R-:W-:Y:S01]  /*142f0*/  FFMA.FTZ R66, R66, R9.reuse, -R27.reuse ;  /* 0x0000000942427223 */ /* 0x180fe2000001081b */
[----:B------:R-:W-:Y:S01]  /*14300*/  ISETP.GT.AND P4, PT, R31, 0x38, PT ;  /* 0x000000381f00780c */ /* 0x000fe20003f84270 */
[--C-:B------:R-:W-:Y:S01]  /*14310*/  FFMA.FTZ R58, R58, R9, -R27.reuse ;  /* 0x000000093a3a7223 */ /* 0x100fe2000001081b */
[----:B----4-:R-:W-:Y:S01]  /*14320*/  FSEL R84, R33, -INF , P3 ;  /* 0xff80000021547808 */ /* 0x010fe20001800000 */
[----:B------:R-:W3:Y:S01]  /*14330*/  MUFU.TANH R35, R35 ;  /* 0x0000002300237308 */ /* 0x000ee20000002400 */
[----:B------:R-:W-:Y:S01]  /*14340*/  FMNMX.FTZ R63, R32, R63, !PT ;  /* 0x0000003f203f7209 */ /* 0x000fe20007810000 */
[-CC-:B------:R-:W-:Y:S01]  /*14350*/  FFMA.FTZ R48, R54, R9.reuse, -R27.reuse ;  /* 0x0000000936307223 */ /* 0x180fe2000001081b */
[C---:B------:R-:W-:Y:S01]  /*14360*/  ISETP.GT.AND P3, PT, R31.reuse, 0x39, PT ;  /* 0x000000391f00780c */ /* 0x040fe20003f64270 */
[-CC-:B------:R-:W-:Y:S01]  /*14370*/  FFMA.FTZ R44, R52, R9.reuse, -R27.reuse ;  /* 0x00000009342c7223 */ /* 0x180fe2000001081b */
[----:B------:R-:W-:Y:S01]  /*14380*/  FSEL R20, R20, -INF , P4 ;  /* 0xff80000014147808 */ /* 0x000fe20002000000 */
[--C-:B------:R-:W-:Y:S01]  /*14390*/  FFMA.FTZ R157, R50, R9, -R27.reuse ;  /* 0x00000009329d7223 */ /* 0x100fe2000001081b */
[----:B------:R-:W-:Y:S01]  /*143a0*/  FMNMX.FTZ R63, R84, R63, !PT ;  /* 0x0000003f543f7209 */ /* 0x000fe20007810000 */
[----:B------:R-:W4:Y:S01]  /*143b0*/  MUFU.TANH R45, R45 ;  /* 0x0000002d002d7308 */ /* 0x000f220000002400 */
[C---:B------:R-:W-:Y:S01]  /*143c0*/  ISETP.GT.AND P4, PT, R31.reuse, 0x40, PT ;  /* 0x000000401f00780c */ /* 0x040fe20003f84270 */
[-CC-:B------:R-:W-:Y:S01]  /*143d0*/  FFMA.FTZ R40, R40, R9.reuse, -R27.reuse ;  /* 0x0000000928287223 */ /* 0x180fe2000001081b */
[----:B-1----:R-:W-:Y:S01]  /*143e0*/  FSEL R86, R14, -INF , P3 ;  /* 0xff8000000e567808 */ /* 0x002fe20001800000 */
[--C-:B------:R-:W-:Y:S01]  /*143f0*/  FFMA.FTZ R159, R42, R9, -R27.reuse ;  /* 0x000000092a9f7223 */ /* 0x100fe2000001081b */
[----:B------:R-:W-:Y:S01]  /*14400*/  FMNMX.FTZ R63, R20, R63, !PT ;  /* 0x0000003f143f7209 */ /* 0x000fe20007810000 */
[-CC-:B------:R-:W-:Y:S01]  /*14410*/  FFMA.FTZ R38, R38, R9.reuse, -R27.reuse ;  /* 0x0000000926267223 */ /* 0x180fe2000001081b */
[C---:B------:R-:W-:Y:S01]  /*14420*/  ISETP.GT.AND P3, PT, R31.reuse, 0x41, PT ;  /* 0x000000411f00780c */ /* 0x040fe20003f64270 */
[----:B------:R-:W1:Y:S01]  /*14430*/  MUFU.TANH R53, R53 ;  /* 0x0000003500357308 */ /* 0x000e620000002400 */
[----:B--2---:R-:W-:Y:S01]  /*14440*/  FSEL R94, R10, -INF , P4 ;  /* 0xff8000000a5e7808 */ /* 0x004fe20002000000 */
[--C-:B------:R-:W-:Y:S01]  /*14450*/  FFMA.FTZ R10, R90, R9, -R27.reuse ;  /* 0x000000095a0a7223 */ /* 0x100fe2000001081b */
[----:B------:R-:W-:Y:S01]  /*14460*/  FMNMX.FTZ R63, R86, R63, !PT ;  /* 0x0000003f563f7209 */ /* 0x000fe20007810000 */
[-CC-:B------:R-:W-:Y:S01]  /*14470*/  FFMA.FTZ R26, R36, R9.reuse, -R27.reuse ;  /* 0x00000009241a7223 */ /* 0x180fe2000001081b */
[----:B------:R-:W-:Y:S01]  /*14480*/  ISETP.GT.AND P4, PT, R31, 0x48, PT ;  /* 0x000000481f00780c */ /* 0x000fe20003f84270 */
[--C-:B------:R-:W-:Y:S01]  /*14490*/  FFMA.FTZ R155, R34, R9, -R27.reuse ;  /* 0x00000009229b7223 */ /* 0x100fe2000001081b */
[----:B0-----:R-:W-:Y:S01]  /*144a0*/  FSEL R92, R13, -INF , P3 ;  /* 0xff8000000d5c7808 */ /* 0x001fe20001800000 */
[----:B------:R-:W0:Y:S01]  /*144b0*/  MUFU.TANH R57, R57 ;  /* 0x0000003900397308 */ /* 0x000e220000002400 */
[----:B------:R-:W-:Y:S01]  /*144c0*/  FMNMX.FTZ R63, R94, R63, !PT ;  /* 0x0000003f5e3f7209 */ /* 0x000fe20007810000 */
[----:B------:R-:W-:Y:S01]  /*144d0*/  FFMA.FTZ R30, R30, R9, -R27 ;  /* 0x000000091e1e7223 */ /* 0x000fe2000001081b */
[----:B------:R-:W-:-:S02]  /*144e0*/  ISETP.GT.AND P3, PT, R31, 0x49, PT ;  /* 0x000000491f00780c */ /* 0x000fc40003f64270 */
[----:B---3--:R-:W-:Y:S02]  /*144f0*/  FSEL R96, R35, -INF , P4 ;  /* 0xff80000023607808 */ /* 0x008fe40002000000 */
[----:B------:R-:W-:Y:S01]  /*14500*/  FMNMX.FTZ R63, R92, R63, !PT ;  /* 0x0000003f5c3f7209 */ /* 0x000fe20007810000 */
[----:B------:R-:W2:Y:S01]  /*14510*/  MUFU.TANH R47, R47 ;  /* 0x0000002f002f7308 */ /* 0x000ea20000002400 */
[----:B------:R-:W-:Y:S02]  /*14520*/  ISETP.GT.AND P4, PT, R31, 0x50, PT ;  /* 0x000000501f00780c */ /* 0x000fe40003f84270 */
[----:B----4-:R-:W-:Y:S02]  /*14530*/  FSEL R90, R45, -INF , P3 ;  /* 0xff8000002d5a7808 */ /* 0x010fe40001800000 */
[----:B------:R-:W-:Y:S02]  /*14540*/  FMNMX.FTZ R63, R96, R63, !PT ;  /* 0x0000003f603f7209 */ /* 0x000fe40007810000 */
[----:B------:R-:W-:Y:S01]  /*14550*/  ISETP.GT.AND P3, PT, R31, 0x51, PT ;  /* 0x000000511f00780c */ /* 0x000fe20003f64270 */
[----:B------:R-:W3:Y:S01]  /*14560*/  MUFU.TANH R49, R49 ;  /* 0x0000003100317308 */ /* 0x000ee20000002400 */
[----:B-1----:R-:W-:-:S02]  /*14570*/  FSEL R98, R53, -INF , P4 ;  /* 0xff80000035627808 */ /* 0x002fc40002000000 */
[----:B------:R-:W-:Y:S02]  /*14580*/  FMNMX.FTZ R63, R90, R63, !PT ;  /* 0x0000003f5a3f7209 */ /* 0x000fe40007810000 */
[----:B------:R-:W-:Y:S02]  /*14590*/  ISETP.GT.AND P4, PT, R31, 0x58, PT ;  /* 0x000000581f00780c */ /* 0x000fe40003f84270 */
[----:B0-----:R-:W-:Y:S01]  /*145a0*/  FSEL R88, R57, -INF , P3 ;  /* 0xff80000039587808 */ /* 0x001fe20001800000 */
[----:B------:R-:W0:Y:S01]  /*145b0*/  MUFU.TANH R37, R37 ;  /* 0x0000002500257308 */ /* 0x000e220000002400 */
[----:B------:R-:W-:Y:S02]  /*145c0*/  FMNMX.FTZ R63, R98, R63, !PT ;  /* 0x0000003f623f7209 */ /* 0x000fe40007810000 */
[----:B------:R-:W-:Y:S02]  /*145d0*/  ISETP.GT.AND P3, PT, R31, 0x59, PT ;  /* 0x000000591f00780c */ /* 0x000fe40003f64270 */
[----:B--2---:R-:W-:-:S02]  /*145e0*/  FSEL R100, R47, -INF , P4 ;  /* 0xff8000002f647808 */ /* 0x004fc40002000000 */
[----:B------:R-:W-:Y:S01]  /*145f0*/  FMNMX.FTZ R63, R88, R63, !PT ;  /* 0x0000003f583f7209 */ /* 0x000fe20007810000 */
[----:B------:R-:W1:Y:S01]  /*14600*/  MUFU.TANH R55, R55 ;  /* 0x0000003700377308 */ /* 0x000e620000002400 */
[----:B------:R-:W-:Y:S02]  /*14610*/  ISETP.GT.AND P4, PT, R31, 0x60, PT ;  /* 0x000000601f00780c */ /* 0x000fe40003f84270 */
[----:B---3--:R-:W-:Y:S02]  /*14620*/  FSEL R102, R49, -INF , P3 ;  /* 0xff80000031667808 */ /* 0x008fe40001800000 */
[----:B------:R-:W-:Y:S02]  /*14630*/  FMNMX.FTZ R63, R100, R63, !PT ;  /* 0x0000003f643f7209 */ /* 0x000fe40007810000 */
[----:B------:R-:W-:Y:S01]  /*14640*/  ISETP.GT.AND P3, PT, R31, 0x61, PT ;  /* 0x000000611f00780c */ /* 0x000fe20003f64270 */
[----:B------:R-:W2:Y:S01]  /*14650*/  MUFU.TANH R51, R51 ;  /* 0x0000003300337308 */ /* 0x000ea20000002400 */
[----:B0-----:R-:W-:-:S02]  /*14660*/  FSEL R104, R37, -INF , P4 ;  /* 0xff80000025687808 */ /* 0x001fc40002000000 */
[----:B------:R-:W-:Y:S02]  /*14670*/  FMNMX.FTZ R63, R102, R63, !PT ;  /* 0x0000003f663f7209 */ /* 0x000fe40007810000 */
[----:B------:R-:W-:Y:S02]  /*14680*/  ISETP.GT.AND P4, PT, R31, 0x68, PT ;  /* 0x000000681f00780c */ /* 0x000fe40003f84270 */
[----:B------:R-:W-:Y:S01]  /*14690*/  FMNMX.FTZ R63, R104, R63, !PT ;  /* 0x0000003f683f7209 */ /* 0x000fe20007810000 */
[----:B------:R-:W0:Y:S01]  /*146a0*/  MUFU.TANH R43, R43 ;  /* 0x0000002b002b7308 */ /* 0x000e220000002400 */
[----:B-1----:R-:W-:Y:S02]  /*146b0*/  FSEL R70, R55, -INF , P3 ;  /* 0xff80000037467808 */ /* 0x002fe40001800000 */
[----:B------:R-:W-:Y:S02]  /*146c0*/  ISETP.GT.AND P3, PT, R31, 0x69, PT ;  /* 0x000000691f00780c */ /* 0x000fe40003f64270 */
[----:B------:R-:W-:-:S03]  /*146d0*/  FMNMX.FTZ R63, R70, R63, !PT ;  /* 0x0000003f463f7209 */ /* 0x000fc60007810000 */
[----:B------:R-:W1:Y:S01]  /*146e0*/  MUFU.TANH R39, R39 ;  /* 0x0000002700277308 */ /* 0x000e620000002400 */
[----:B--2---:R-:W-:Y:S02]  /*146f0*/  FSEL R106, R51, -INF , P4 ;  /* 0xff800000336a7808 */ /* 0x004fe40002000000 */
[----:B------:R-:W-:Y:S02]  /*14700*/  ISETP.GT.AND P4, PT, R31, 0x70, PT ;  /* 0x000000701f00780c */ /* 0x000fe40003f84270 */
[----:B------:R-:W-:-:S03]  /*14710*/  FMNMX.FTZ R63, R106, R63, !PT ;  /* 0x0000003f6a3f7209 */ /* 0x000fc60007810000 */
[----:B------:R-:W2:Y:S01]  /*14720*/  MUFU.TANH R41, R41 ;  /* 0x0000002900297308 */ /* 0x000ea20000002400 */
[----:B0-----:R-:W-:Y:S02]  /*14730*/  FSEL R108, R43, -INF , P3 ;  /* 0xff8000002b6c7808 */ /* 0x001fe40001800000 */
[----:B------:R-:W-:Y:S01]  /*14740*/  ISETP.GT.AND P3, PT, R31, 0x71, PT ;  /* 0x000000711f00780c */ /* 0x000fe20003f64270 */
[----:B------:R-:W0:Y:S01]  /*14750*/  @P2 LDC R43, c[0x0][0x450] ;  /* 0x00011400ff2b2b82 */ /* 0x000e220000000800 */
[----:B------:R-:W-:-:S03]  /*14760*/  FMNMX.FTZ R63, R108, R63, !PT ;  /* 0x0000003f6c3f7209 */ /* 0x000fc60007810000 */
[----:B------:R-:W3:Y:S01]  /*14770*/  MUFU.TANH R59, R59 ;  /* 0x0000003b003b7308 */ /* 0x000ee20000002400 */
[----:B-1----:R-:W-:Y:S02]  /*14780*/  FSEL R110, R39, -INF , P4 ;  /* 0xff800000276e7808 */ /* 0x002fe40002000000 */
[----:B------:R-:W-:Y:S02]  /*14790*/  ISETP.GT.AND P4, PT, R31, 0x78, PT ;  /* 0x000000781f00780c */ /* 0x000fe40003f84270 */
[----:B------:R-:W-:-:S03]  /*147a0*/  FMNMX.FTZ R63, R110, R63, !PT ;  /* 0x0000003f6e3f7209 */ /* 0x000fc60007810000 */
[----:B------:R-:W1:Y:S01]  /*147b0*/  MUFU.TANH R61, R61 ;  /* 0x0000003d003d7308 */ /* 0x000e620000002400 */
[----:B--2---:R-:W-:Y:S02]  /*147c0*/  FSEL R62, R41, -INF , P3 ;  /* 0xff800000293e7808 */ /* 0x004fe40001800000 */
[----:B------:R-:W-:Y:S01]  /*147d0*/  ISETP.GT.AND P3, PT, R31, 0x79, PT ;  /* 0x000000791f00780c */ /* 0x000fe20003f64270 */
[----:B------:R-:W2:Y:S01]  /*147e0*/  @P2 LDC R41, c[0x0][0x44c] ;  /* 0x00011300ff292b82 */ /* 0x000ea20000000800 */
[----:B------:R-:W-:-:S03]  /*147f0*/  FMNMX.FTZ R63, R62, R63, !PT ;  /* 0x0000003f3e3f7209 */ /* 0x000fc60007810000 */
[----:B------:R3:W-:Y:S08]  /*14800*/  MUFU.EX2 R2, R112 ;  /* 0x0000007000027308 */ /* 0x0007f00000000800 */
[----:B------:R-:W4:Y:S01]  /*14810*/  MUFU.EX2 R181, R181 ;  /* 0x000000b500b57308 */ /* 0x000f220000000800 */
[----:B---3--:R-:W-:Y:S02]  /*14820*/  FSEL R112, R59, -INF , P4 ;  /* 0xff8000003b707808 */ /* 0x008fe40002000000 */
[----:B-1----:R-:W-:-:S02]  /*14830*/  FSEL R114, R61, -INF , P3 ;  /* 0xff8000003d727808 */ /* 0x002fc40001800000 */
[----:B------:R-:W-:-:S03]  /*14840*/  FMNMX.FTZ R63, R112, R63, !PT ;  /* 0x0000003f703f7209 */ /* 0x000fc60007810000 */
[----:B------:R1:W-:Y:S01]  /*14850*/  MUFU.EX2 R14, R7 ;  /* 0x00000007000e7308 */ /* 0x0003e20000000800 */
[----:B------:R-:W-:-:S05]  /*14860*/  FMNMX.FTZ R63, R114, R63, !PT ;  /* 0x0000003f723f7209 */ /* 0x000fca0007810000 */
[----:B------:R-:W3:Y:S02]  /*14870*/  SHFL.BFLY PT, R56, R63, 0x2, 0x1f ;  /* 0x0c401f003f387f89 */ /* 0x000ee400000e0000 */
[----:B------:R-:W0:Y:S08]  /*14880*/  MUFU.EX2 R183, R183 ;  /* 0x000000b700b77308 */ /* 0x000e300000000800 */
[----:B------:R-:W2:Y:S08]  /*14890*/  MUFU.EX2 R4, R4 ;  /* 0x0000000400047308 */ /* 0x000eb00000000800 */
[----:B------:R-:W2:Y:S01]  /*148a0*/  MUFU.EX2 R177, R177 ;  /* 0x000000b100b17308 */ /* 0x000ea20000000800 */
[----:B---3--:R-:W-:-:S07]  /*148b0*/  FMNMX.FTZ R56, R63, R56, !PT ;  /* 0x000000383f387209 */ /* 0x008fce0007810000 */
[----:B------:R-:W3:Y:S01]  /*148c0*/  MUFU.EX2 R6, R6 ;  /* 0x0000000600067308 */ /* 0x000ee20000000800 */
[----:B------:R-:W1:Y:S07]  /*148d0*/  SHFL.BFLY PT, R213, R56, 0x1, 0x1f ;  /* 0x0c201f0038d57f89 */ /* 0x000e6e00000e0000 */
[----:B------:R-:W3:Y:S08]  /*148e0*/  MUFU.EX2 R179, R179 ;  /* 0x000000b300b37308 */ /* 0x000ef00000000800 */
[----:B------:R-:W3:Y:S08]  /*148f0*/  MUFU.EX2 R8, R8 ;  /* 0x0000000800087308 */ /* 0x000ef00000000800 */
[----:B------:R-:W-:Y:S01]  /*14900*/  MUFU.EX2 R173, R173 ;  /* 0x000000ad00ad7308 */ /* 0x000fe20000000800 */
[----:B-1----:R-:W-:-:S04]  /*14910*/  FMNMX.FTZ R213, R56, R213, !PT ;  /* 0x000000d538d57209 */ /* 0x002fc80007810000 */
        /* <DEDUP_REMOVED lines=9> */
[----:B----4-:R-:W-:Y:S01]  /*149b0*/  FADD.FTZ R12, R181, R2 ;  /* 0x00000002b50c7221 */ /* 0x010fe20000010000 */
[-CC-:B------:R-:W-:Y:S01]  /*149c0*/  FFMA.FTZ R13, R68, R9.reuse, -R7.reuse ;  /* 0x00000009440d7223 */ /* 0x180fe20000010807 */
[-CC-:B------:R-:W-:Y:S01]  /*149d0*/  FFMA.FTZ R176, R72, R9.reuse, -R7.reuse ;  /* 0x0000000948b07223 */ /* 0x180fe20000010807 */
[----:B------:R-:W-:Y:S01]  /*149e0*/  MUFU.EX2 R180, R180 ;  /* 0x000000b400b47308 */ /* 0x000fe20000000800 */
[----:B0-----:R-:W-:Y:S01]  /*149f0*/  FADD.FTZ R3, R183, R12 ;  /* 0x0000000cb7037221 */ /* 0x001fe20000010000 */
[-CC-:B------:R-:W-:Y:S01]  /*14a00*/  FFMA.FTZ R178, R76, R9.reuse, -R7.reuse ;  /* 0x000000094cb27223 */ /* 0x180fe20000010807 */
[-CC-:B------:R-:W-:Y:S01]  /*14a10*/  FFMA.FTZ R25, R78, R9.reuse, -R7.reuse ;  /* 0x000000094e197223 */ /* 0x180fe20000010807 */
[-C--:B------:R-:W-:Y:S01]  /*14a20*/  FFMA.FTZ R172, R24, R9.reuse, -R7 ;  /* 0x0000000918ac7223 */ /* 0x080fe20000010807 */
[----:B--2---:R-:W-:Y:S01]  /*14a30*/  FADD.FTZ R12, R4, R3 ;  /* 0x00000003040c7221 */ /* 0x004fe20000010000 */
[-CC-:B------:R-:W-:Y:S01]  /*14a40*/  FFMA.FTZ R170, R20, R9.reuse, -R7.reuse ;  /* 0x0000000914aa7223 */ /* 0x180fe20000010807 */
[-CC-:B------:R-:W-:Y:S01]  /*14a50*/  FFMA.FTZ R27, R80, R9.reuse, -R7.reuse ;  /* 0x00000009501b7223 */ /* 0x180fe20000010807 */
[----:B------:R-:W0:Y:S01]  /*14a60*/  MUFU.EX2 R11, R11 ;  /* 0x0000000b000b7308 */ /* 0x000e220000000800 */
[----:B------:R-:W-:Y:S01]  /*14a70*/  FADD.FTZ R3, R177, R12 ;  /* 0x0000000cb1037221 */ /* 0x000fe20000010000 */
[-CC-:B------:R-:W-:Y:S01]  /*14a80*/  FFMA.FTZ R174, R28, R9.reuse, -R7.reuse ;  /* 0x000000091cae7223 */ /* 0x180fe20000010807 */
[-CC-:B------:R-:W-:Y:S01]  /*14a90*/  FFMA.FTZ R29, R82, R9.reuse, -R7.reuse ;  /* 0x00000009521d7223 */ /* 0x180fe20000010807 */
[-C--:B------:R-:W-:Y:S01]  /*14aa0*/  FFMA.FTZ R168, R32, R9.reuse, -R7 ;  /* 0x0000000920a87223 */ /* 0x080fe20000010807 */
[----:B---3--:R-:W-:Y:S01]  /*14ab0*/  FADD.FTZ R12, R6, R3 ;  /* 0x00000003060c7221 */ /* 0x008fe20000010000 */
[--C-:B------:R-:W-:Y:S01]  /*14ac0*/  FFMA.FTZ R31, R84, R9, -R7.reuse ;  /* 0x00000009541f7223 */ /* 0x100fe20000010807 */
[----:B------:R-:W-:Y:S01]  /*14ad0*/  @P2 IMAD.HI.U32 R24, R200, R41, RZ ;  /* 0x00000029c8182227 */ /* 0x000fe200078e00ff */
[----:B------:R-:W1:Y:S03]  /*14ae0*/  MUFU.EX2 R182, R182 ;  /* 0x000000b600b67308 */ /* 0x000e660000000800 */
[----:B------:R-:W-:Y:S01]  /*14af0*/  FADD.FTZ R37, R179, R12 ;  /* 0x0000000cb3257221 */ /* 0x000fe20000010000 */
[-CC-:B------:R-:W-:Y:S01]  /*14b00*/  FFMA.FTZ R33, R86, R9.reuse, -R7.reuse ;  /* 0x0000000956217223 */ /* 0x180fe20000010807 */
[-CC-:B------:R-:W-:Y:S01]  /*14b10*/  FFMA.FTZ R164, R94, R9.reuse, -R7.reuse ;  /* 0x000000095ea47223 */ /* 0x180fe20000010807 */
[-C--:B------:R-:W-:Y:S01]  /*14b20*/  FFMA.FTZ R35, R92, R9.reuse, -R7 ;  /* 0x000000095c237223 */ /* 0x080fe20000010807 */
[----:B------:R-:W-:Y:S01]  /*14b30*/  FADD.FTZ R20, R8, R37 ;  /* 0x0000002508147221 */ /* 0x000fe20000010000 */
[-CC-:B------:R-:W-:Y:S01]  /*14b40*/  FFMA.FTZ R166, R96, R9.reuse, -R7.reuse ;  /* 0x0000000960a67223 */ /* 0x180fe20000010807 */
[----:B------:R-:W-:Y:S01]  /*14b50*/  FFMA.FTZ R37, R90, R9, -R7 ;  /* 0x000000095a257223 */ /* 0x000fe20000010807 */
[----:B------:R-:W2:Y:S01]  /*14b60*/  MUFU.EX2 R13, R13 ;  /* 0x0000000d000d7308 */ /* 0x000ea20000000800 */
[----:B0-----:R-:W-:Y:S01]  /*14b70*/  FADD.FTZ R3, R180, R11 ;  /* 0x0000000bb4037221 */ /* 0x001fe20000010000 */
[----:B------:R-:W-:Y:S01]  /*14b80*/  FADD.FTZ R39, R173, R20 ;  /* 0x00000014ad277221 */ /* 0x000fe20000010000 */
[----:B------:R-:W-:Y:S01]  /*14b90*/  IMAD.MOV.U32 R20, RZ, RZ, R200 ;  /* 0x000000ffff147224 */ /* 0x000fe200078e00c8 */
[----:B------:R-:W-:Y:S01]  /*14ba0*/  @P2 SHF.R.U32.HI R20, RZ, R43, R24 ;  /* 0x0000002bff142219 */ /* 0x000fe20000011618 */
[-CC-:B------:R-:W-:Y:S01]  /*14bb0*/  FFMA.FTZ R160, R98, R9.reuse, -R7.reuse ;  /* 0x0000000962a07223 */ /* 0x180fe20000010807 */
[-CC-:B------:R-:W-:Y:S01]  /*14bc0*/  FFMA.FTZ R100, R100, R9.reuse, -R7.reuse ;  /* 0x0000000964647223 */ /* 0x180fe20000010807 */
[-C--:B------:R-:W-:Y:S01]  /*14bd0*/  FFMA.FTZ R102, R102, R9.reuse, -R7 ;  /* 0x0000000966667223 */ /* 0x080fe20000010807 */
[----:B------:R-:W0:Y:S01]  /*14be0*/  MUFU.EX2 R176, R176 ;  /* 0x000000b000b07308 */ /* 0x000e220000000800 */
[----:B-1----:R-:W-:Y:S01]  /*14bf0*/  FADD.FTZ R12, R182, R3 ;  /* 0x00000003b60c7221 */ /* 0x002fe20000010000 */
[----:B------:R-:W-:Y:S01]  /*14c00*/  IADD3 R20, R20, R202, -R201 ;  /* 0x000000ca14147210 */ /* 0x000fe20007ffe8c9 */
[--C-:B------:R-:W-:Y:S01]  /*14c10*/  FFMA.FTZ R104, R104, R9, -R7.reuse ;  /* 0x0000000968687223 */ /* 0x100fe20000010807 */
[----:B------:R-:W-:Y:S01]  /*14c20*/  F2FP.BF16.F32.PACK_AB R181, R2, R181 ;  /* 0x000000b502b5723e */ /* 0x000fe200000010ff */
[-CC-:B------:R-:W-:Y:S01]  /*14c30*/  FFMA.FTZ R70, R70, R9.reuse, -R7.reuse ;  /* 0x0000000946467223 */ /* 0x180fe20000010807 */
[----:B------:R-:W-:Y:S01]  /*14c40*/  SHF.R.S32.HI R47, RZ, 0x1f, R20 ;  /* 0x0000001fff2f7819 */ /* 0x000fe20000011414 */
[-C--:B------:R-:W-:Y:S01]  /*14c50*/  FFMA.FTZ R106, R106, R9.reuse, -R7 ;  /* 0x000000096a6a7223 */ /* 0x080fe20000010807 */
[----:B------:R-:W1:Y:S01]  /*14c60*/  MUFU.EX2 R15, R15 ;  /* 0x0000000f000f7308 */ /* 0x000e620000000800 */
[----:B--2---:R-:W-:Y:S01]  /*14c70*/  FADD.FTZ R3, R13, R12 ;  /* 0x0000000c0d037221 */ /* 0x004fe20000010000 */
[----:B------:R-:W-:Y:S01]  /*14c80*/  FADD.FTZ R12, R14, R39 ;  /* 0x000000270e0c7221 */ /* 0x000fe20000010000 */
[-CC-:B------:R-:W-:Y:S01]  /*14c90*/  FFMA.FTZ R108, R108, R9.reuse, -R7.reuse ;  /* 0x000000096c6c7223 */ /* 0x180fe20000010807 */
[-CC-:B------:R-:W-:Y:S01]  /*14ca0*/  FFMA.FTZ R110, R110, R9.reuse, -R7.reuse ;  /* 0x000000096e6e7223 */ /* 0x180fe20000010807 */
[-CC-:B------:R-:W-:Y:S01]  /*14cb0*/  FFMA.FTZ R62, R62, R9.reuse, -R7.reuse ;  /* 0x000000093e3e7223 */ /* 0x180fe20000010807 */
[----:B------:R-:W-:Y:S01]  /*14cc0*/  FADD.FTZ R39, R175, R12 ;  /* 0x0000000caf277221 */ /* 0x000fe20000010000 */
[-C--:B------:R-:W-:Y:S01]  /*14cd0*/  FFMA.FTZ R112, R112, R9.reuse, -R7 ;  /* 0x0000000970707223 */ /* 0x080fe20000010807 */
[----:B------:R-:W2:Y:S01]  /*14ce0*/  MUFU.EX2 R178, R178 ;  /* 0x000000b200b27308 */ /* 0x000ea20000000800 */
[----:B0-----:R-:W-:Y:S01]  /*14cf0*/  FADD.FTZ R0, R176, R3 ;  /* 0x00000003b0007221 */ /* 0x001fe20000010000 */
[----:B------:R-:W-:Y:S01]  /*14d00*/  FADD.FTZ R12, R10, R39 ;  /* 0x000000270a0c7221 */ /* 0x000fe20000010000 */
[-CC-:B------:R-:W-:Y:S01]  /*14d10*/  FFMA.FTZ R39, R88, R9.reuse, -R7.reuse ;  /* 0x0000000958277223 */ /* 0x180fe20000010807 */
[----:B------:R-:W-:Y:S01]  /*14d20*/  FFMA.FTZ R114, R114, R9, -R7 ;  /* 0x0000000972727223 */ /* 0x000fe20000010807 */
[----:B------:R-:W-:-:S02]  /*14d30*/  LEA.HI R7, R47, R20, RZ, 0x7 ;  /* 0x000000142f077211 */ /* 0x000fc400078f38ff */
[----:B------:R-:W-:Y:S02]  /*14d40*/  CS2R R98, SRZ ;  /* 0x0000000000627805 */ /* 0x000fe4000001ff00 */
[----:B------:R-:W-:Y:S01]  /*14d50*/  F2FP.BF16.F32.PACK_AB R182, R13, R182 ;  /* 0x000000b60db6723e */ /* 0x000fe200000010ff */
[----:B------:R-:W0:Y:S01]  /*14d60*/  MUFU.EX2 R25, R25 ;  /* 0x0000001900197308 */ /* 0x000e220000000800 */
[----:B-1----:R-:W-:Y:S01]  /*14d70*/  FADD.FTZ R3, R15, R0 ;  /* 0x000000000f037221 */ /* 0x002fe20000010000 */
[----:B------:R-:W-:Y:S02]  /*14d80*/  F2FP.BF16.F32.PACK_AB R177, R6, R177 ;  /* 0x000000b106b1723e */ /* 0x000fe400000010ff */
[----:B------:R-:W-:Y:S02]  /*14d90*/  CS2R R96, SRZ ;  /* 0x0000000000607805 */ /* 0x000fe4000001ff00 */
[----:B------:R-:W-:Y:S02]  /*14da0*/  SHF.R.S32.HI R6, RZ, 0x7, R7 ;  /* 0x00000007ff067819 */ /* 0x000fe40000011407 */
[----:B------:R-:W-:-:S02]  /*14db0*/  CS2R R94, SRZ ;  /* 0x00000000005e7805 */ /* 0x000fc4000001ff00 */
[----:B------:R-:W-:Y:S02]  /*14dc0*/  F2FP.BF16.F32.PACK_AB R183, R4, R183 ;  /* 0x000000b704b7723e */ /* 0x000fe400000010ff */
[----:B------:R-:W-:Y:S01]  /*14dd0*/  CS2R R92, SRZ ;  /* 0x00000000005c7805 */ /* 0x000fe2000001ff00 */
[----:B------:R-:W1:Y:S01]  /*14de0*/  MUFU.EX2 R169, R169 ;  /* 0x000000a900a97308 */ /* 0x000e620000000800 */
[----:B--2---:R-:W-:Y:S01]  /*14df0*/  FADD.FTZ R0, R178, R3 ;  /* 0x00000003b2007221 */ /* 0x004fe20000010000 */
[----:B------:R-:W-:Y:S02]  /*14e00*/  F2FP.BF16.F32.PACK_AB R180, R11, R180 ;  /* 0x000000b40bb4723e */ /* 0x000fe400000010ff */
[----:B------:R-:W-:Y:S02]  /*14e10*/  CS2R R90, SRZ ;  /* 0x00000000005a7805 */ /* 0x000fe4000001ff00 */
[----:B------:R-:W-:Y:S02]  /*14e20*/  VIMNMX R6, RZ, R6, !PT ;  /* 0x00000006ff067248 */ /* 0x000fe40007fe0100 */
[----:B------:R-:W-:-:S02]  /*14e30*/  CS2R R88, SRZ ;  /* 0x0000000000587805 */ /* 0x000fc4000001ff00 */
        /* <DEDUP_REMOVED lines=8> */
[----:B------:R-:W-:-:S06]  /*14ec0*/  F2FP.BF16.F32.PACK_AB R178, R25, R178 ;  /* 0x000000b219b2723e */ /* 0x000fcc00000010ff */
        /* <DEDUP_REMOVED lines=74> */
[----:B------:R-:W-:Y:S02]  /*15370*/  F2FP.BF16.F32.PACK_AB R159, R38, R159 ;  /* 0x0000009f269f723e */ /* 0x000fe400000010ff */
[----:B--2---:R-:W-:-:S04]  /*15380*/  CS2R R102, SRZ ;  /* 0x0000000000667805 */ /* 0x004fc8000001ff00 */
        /* <DEDUP_REMOVED lines=11> */
[----:B------:R2:W3:Y:S01]  /*15440*/  MUFU.EX2 R45, R108 ;  /* 0x0000006c002d7308 */ /* 0x0004e20000000800 */
[C---:B0-----:R-:W-:Y:S01]  /*15450*/  FADD.FTZ R49, R43.reuse, R0 ;  /* 0x000000002b317221 */ /* 0x041fe20000010000 */
[----:B------:R-:W-:Y:S02]  /*15460*/  F2FP.BF16.F32.PACK_AB R156, R43, R104 ;  /* 0x000000682b9c723e */ /* 0x000fe400000010ff */
[----:B------:R-:W-:-:S04]  /*15470*/  CS2R R104, SRZ ;  /* 0x0000000000687805 */ /* 0x000fc8000001ff00 */
[----:B------:R-:W0:Y:S01]  /*15480*/  MUFU.EX2 R110, R110 ;  /* 0x0000006e006e7308 */ /* 0x000e220000000800 */
[----:B-1----:R-:W-:Y:S01]  /*15490*/  FADD.FTZ R0, R106, R49 ;  /* 0x000000316a007221 */ /* 0x002fe20000010000 */
[----:B--2---:R-:W-:-:S06]  /*154a0*/  CS2R R108, SRZ ;  /* 0x00000000006c7805 */ /* 0x004fcc000001ff00 */
[----:B------:R-:W1:Y:S01]  /*154b0*/  MUFU.EX2 R47, R62 ;  /* 0x0000003e002f7308 */ /* 0x000e620000000800 */
[C---:B---3--:R-:W-:Y:S01]  /*154c0*/  FADD.FTZ R13, R45.reuse, R0 ;  /* 0x000000002d0d7221 */ /* 0x048fe20000010000 */
        /* <DEDUP_REMOVED lines=8> */
[----:B------:R-:W-:-:S04]  /*15550*/  CS2R R110, SRZ ;  /* 0x00000000006e7805 */ /* 0x000fc8000001ff00 */
[----:B------:R1:W3:Y:S01]  /*15560*/  MUFU.EX2 R11, R114 ;  /* 0x00000072000b7308 */ /* 0x0002e20000000800 */
[----:B--2---:R-:W-:Y:S01]  /*15570*/  FADD.FTZ R4, R112, R13 ;  /* 0x0000000d70047221 */ /* 0x004fe20000010000 */
[----:B------:R-:W-:Y:S01]  /*15580*/  VIADD R13, R150, 0xfffffffe ;  /* 0xfffffffe960d7836 */ /* 0x000fe20000000000 */
[----:B------:R-:W-:-:S04]  /*15590*/  CS2R R150, SRZ ;  /* 0x0000000000967805 */ /* 0x000fc8000001ff00 */
[----:B------:R-:W-:Y:S01]  /*155a0*/  ISETP.GE.AND P3, PT, R13, R6, PT ;  /* 0x000000060d00720c */ /* 0x000fe20003f66270 */
[----:B------:R-:W2:Y:S01]  /*155b0*/  MUFU.EX2 R30, R30 ;  /* 0x0000001e001e7308 */ /* 0x000ea20000000800 */
[----:B0-----:R-:W-:Y:S01]  /*155c0*/  FADD.FTZ R3, R155, R2 ;  /* 0x000000029b037221 */ /* 0x001fe20000010000 */
[----:B------:R-:W-:Y:S01]  /*155d0*/  IMAD.MOV.U32 R2, RZ, RZ, 0x3f800000 ;  /* 0x3f800000ff027424 */ /* 0x000fe200078e00ff */
[----:B-1----:R-:W-:Y:S02]  /*155e0*/  CS2R R114, SRZ ;  /* 0x0000000000727805 */ /* 0x002fe4000001ff00 */
[C---:B---3--:R-:W-:Y:S01]  /*155f0*/  F2FP.BF16.F32.PACK_AB R154, R11.reuse, R112 ;  /* 0x000000700b9a723e */ /* 0x048fe200000010ff */
[----:B------:R-:W-:Y:S01]  /*15600*/  FADD.FTZ R4, R11, R4 ;  /* 0x000000040b047221 */ /* 0x000fe20000010000 */
[----:B------:R-:W-:Y:S01]  /*15610*/  CS2R R112, SRZ ;  /* 0x0000000000707805 */ /* 0x000fe2000001ff00 */
[C---:B--2---:R-:W-:Y:S01]  /*15620*/  FADD.FTZ R3, R30.reuse, R3 ;  /* 0x000000031e037221 */ /* 0x044fe20000010000 */
[----:B------:R-:W-:-:S03]  /*15630*/  F2FP.BF16.F32.PACK_AB R155, R30, R155 ;  /* 0x0000009b1e9b723e */ /* 0x000fc600000010ff */
[----:B------:R-:W-:Y:S05]  /*15640*/  @!P3 BRA `(.L_x_2883) ;  /* 0x0000003400acb947 */ /* 0x000fea0003800000 */
[----:B------:R-:W-:Y:S01]  /*15650*/  BSSY B1, `(.L_x_2883) ;  /* 0x000036a000017945 */ /* 0x000fe20003800000 */
[----:B------:R-:W-:Y:S02]  /*15660*/  IMAD.MOV.U32 R7, RZ, RZ, R21 ;  /* 0x000000ffff077224 */ /* 0x000fe400078e0015 */
[----:B------:R-:W-:Y:S02]  /*15670*/  IMAD.MOV.U32 R12, RZ, RZ, R213 ;  /* 0x000000ffff0c7224 */ /* 0x000fe400078e00d5 */
[----:B------:R-:W-:Y:S02]  /*15680*/  IMAD.MOV.U32 R15, RZ, RZ, R188 ;  /* 0x000000ffff0f7224 */ /* 0x000fe400078e00bc */
[----:B------:R-:W-:Y:S02]  /*15690*/  IMAD.MOV.U32 R20, RZ, RZ, R185 ;  /* 0x000000ffff147224 */ /* 0x000fe400078e00b9 */
[----:B------:R-:W-:Y:S02]  /*156a0*/  IMAD.MOV.U32 R0, RZ, RZ, 0x3f800000 ;  /* 0x3f800000ff007424 */ /* 0x000fe400078e00ff */
[----:B------:R-:W-:-:S07]  /*156b0*/  IMAD.MOV.U32 R151, RZ, RZ, RZ ;  /* 0x000000ffff977224 */ /* 0x000fce00078e00ff */
.L_x_2894:
[----:B------:R-:W-:-:S05]  /*156c0*/  VIADD R8, R20, 0x1 ;  /* 0x0000000114087836 */ /* 0x000fca0000000000 */
[----:B------:R-:W-:-:S04]  /*156d0*/  ISETP.NE.AND P3, PT, R8, 0x2, PT ;  /* 0x000000020800780c */ /* 0x000fc80003f65270 */
[----:B------:R-:W-:Y:S02]  /*156e0*/  SEL R188, RZ, 0x1, P3 ;  /* 0x00000001ffbc7807 */ /* 0x000fe40001800000 */
[----:B------:R-:W-:Y:S02]  /*156f0*/  SEL R185, R8, RZ, P3 ;  /* 0x000000ff08b97207 */ /* 0x000fe40001800000 */
[----:B------:R-:W-:Y:S01]  /*15700*/  LOP3.LUT R188, R15, R188, RZ, 0x3c, !PT ;  /* 0x000000bc0fbc7212 */ /* 0x000fe200078e3cff */
[----:B------:R-:W-:Y:S06]  /*15710*/  @!P0 BRA `(.L_x_2884) ;  /* 0x0000000000048947 */ /* 0x000fec0003800000 */
[----:B------:R-:W-:Y:S01]  /*15720*/  BPT.TRAP 0x1 ;  /* 0x000000040000795c */ /* 0x000fe20000300000 */
.L_x_2884:
[----:B------:R-:W-:Y:S01]  /*15730*/  IMAD R14, R185, 0x8, R16 ;  /* 0x00000008b90e7824 */ /* 0x000fe200078e0210 */
[----:B------:R-:W-:-:S04]  /*15740*/  SHF.L.U32 R11, R188, 0x1f, RZ ;  /* 0x0000001fbc0b7819 */ /* 0x000fc800000006ff */
[----:B------:R0:W1:Y:S01]  /*15750*/  SYNCS.PHASECHK.TRANS64.TRYWAIT P3, [R14+URZ+0x34830], R11 ;  /* 0x0348300b0e0075a7 */ /* 0x000062000806017f */
[----:B------:R-:W-:Y:S05]  /*15760*/  @!P0 BRA `(.L_x_2885) ;  /* 0x0000000000048947 */ /* 0x000fea0003800000 */
[----:B------:R-:W-:Y:S01]  /*15770*/  BPT.TRAP 0x1 ;  /* 0x000000040000795c */ /* 0x000fe20000300000 */
.L_x_2885:
[----:B------:R-:W-:Y:S01]  /*15780*/  BSSY B2, `(.L_x_2886) ;  /* 0x0000006000027945 */ /* 0x000fe20003800000 */
[----:B------:R-:W-:Y:S02]  /*15790*/  IMAD R8, R185, 0xc00, R5 ;  /* 0x00000c00b9087824 */ /* 0x000fe400078e0205 */
[----:B------:R-:W-:Y:S01]  /*157a0*/  IMAD.MOV.U32 R9, RZ, RZ, 0x40000040 ;  /* 0x40000040ff097424 */ /* 0x000fe200078e00ff */
[----:B-1----:R-:W-:Y:S06]  /*157b0*/  @P3 BRA `(.L_x_2887) ;  /* 0x0000000000083947 */ /* 0x002fec0003800000 */
[----:B------:R-:W1:Y:S02]  /*157c0*/  SYNCS.PHASECHK.TRANS64.TRYWAIT P3, [R14+URZ+0x34830], R11 ;  /* 0x0348300b0e0075a7 */ /* 0x000e64000806017f */
[----:B-1----:R-:W-:Y:S05]  /*157d0*/  @!P3 BRA `(.L_x_2888) ;  /* 0x00000118003cb947 */ /* 0x002fea0003800000 */
.L_x_2887:
[----:B------:R-:W-:Y:S05]  /*157e0*/  BSYNC B2 ;  /* 0x0000000000027941 */ /* 0x000fea0003800000 */
.L_x_2886:
[----:B------:R-:W2:Y:S04]  /*157f0*/  LDL.64 R24, [R1+0x38] ;  /* 0x0000380001187983 */ /* 0x000ea80000100a00 */
[----:B------:R3:W-:Y:S04]  /*15800*/  STL.64 [R1+0x70], R12 ;  /* 0x0000700c01007387 */ /* 0x0007e80000100a00 */
[----:B---3--:R-:W3:Y:S04]  /*15810*/  LDL.64 R12, [R1+0x30] ;  /* 0x00003000010c7983 */ /* 0x008ee80000100a00 */
[----:B------:R4:W-:Y:S04]  /*15820*/  STL.64 [R1+0x68], R6 ;  /* 0x0000680601007387 */ /* 0x0009e80000100a00 */
[----:B----4-:R-:W4:Y:S01]  /*15830*/  LDL.64 R6, [R1+0x28] ;  /* 0x0000280001067983 */ /* 0x010f220000100a00 */
[----:B------:R-:W-:-:S02]  /*15840*/  R2UR UR6, R8 ;  /* 0x00000000080672ca */ /* 0x000fc400000e0000 */
[----:B------:R-:W-:Y:S01]  /*15850*/  R2UR UR7, R9 ;  /* 0x00000000090772ca */ /* 0x000fe200000e0000 */
[----:B------:R0:W-:Y:S04]  /*15860*/  STL.64 [R1+0x60], R4 ;  /* 0x0000600401007387 */ /* 0x0001e80000100a00 */
[----:B0-----:R-:W4:Y:S01]  /*15870*/  LDL.64 R4, [R1+0x20] ;  /* 0x0000200001047983 */ /* 0x001f220000100a00 */
[----:B------:R-:W-:Y:S02]  /*15880*/  VIADD R10, R8, 0x2 ;  /* 0x00000002080a7836 */ /* 0x000fe40000000000 */
[----:B-1----:R-:W-:Y:S01]  /*15890*/  IMAD.MOV.U32 R11, RZ, RZ, 0x40000040 ;  /* 0x40000040ff0b7424 */ /* 0x002fe200078e00ff */
[----:B--2---:R-:W-:Y:S02]  /*158a0*/  R2UR UR4, R24 ;  /* 0x00000000180472ca */ /* 0x004fe400000e0000 */
[----:B------:R-:W-:-:S02]  /*158b0*/  R2UR UR5, R25 ;  /* 0x00000000190572ca */ /* 0x000fc400000e0000 */
[----:B------:R-:W-:-:S11]  /*158c0*/  WARPGROUP.ARRIVE ;  /* 0x00000000000079c5 */ /* 0x000fd60000000000 */
[----:B------:R-:W-:Y:S01]  /*158d0*/  HGMMA.64x128x16.F32.BF16 R24, gdesc[UR4], RZ, !UPT, gsb0 ;  /* 0x01e00000041879f0 */ /* 0x000fe2000c0018ff */
[----:B------:R-:W-:Y:S02]  /*158e0*/  R2UR UR6, R10 ;  /* 0x000000000a0672ca */ /* 0x000fe400000e0000 */
[----:B------:R-:W-:Y:S02]  /*158f0*/  R2UR UR7, R11 ;  /* 0x000000000b0772ca */ /* 0x000fe400000e0000 */
[----:B---3--:R-:W-:Y:S02]  /*15900*/  R2UR UR4, R12 ;  /* 0x000000000c0472ca */ /* 0x008fe400000e0000 */
[----:B------:R-:W-:Y:S02]  /*15910*/  R2UR UR5, R13 ;  /* 0x000000000d0572ca */ /* 0x000fe400000e0000 */
[----:B------:R-:W2:Y:S01]  /*15920*/  LDL.64 R12, [R1+0x18] ;  /* 0x00001800010c7983 */ /* 0x000ea20000100a00 */
[----:B------:R-:W-:-:S02]  /*15930*/  VIADD R10, R8, 0x4 ;  /* 0x00000004080a7836 */ /* 0x000fc40000000000 */
[----:B------:R-:W-:Y:S01]  /*15940*/  IMAD.MOV.U32 R11, RZ, RZ, 0x40000040 ;  /* 0x40000040ff0b7424 */ /* 0x000fe200078e00ff */
[----:B------:R-:W-:Y:S02]  /*15950*/  WARPGROUP.DEPBAR.LE gsb0, 0x0 ;  /* 0x00008000000079c5 */ /* 0x000fe40000010000 */
[----:B------:R-:W-:-:S06]  /*15960*/  WARPGROUP.ARRIVE ;  /* 0x00000000000079c5 */ /* 0x000fcc0000000000 */
[----:B------:R-:W-:Y:S01]  /*15970*/  HGMMA.64x128x16.F32.BF16 R24, gdesc[UR4], R24, gsb0 ;  /* 0x01e00000041879f0 */ /* 0x000fe20008001818 */
[----:B------:R-:W-:Y:S02]  /*15980*/  R2UR UR6, R10 ;  /* 0x000000000a0672ca */ /* 0x000fe400000e0000 */
[----:B------:R-:W-:Y:S02]  /*15990*/  R2UR UR7, R11 ;  /* 0x000000000b0772ca */ /* 0x000fe400000e0000 */
[----:B----4-:R-:W-:Y:S02]  /*159a0*/  R2UR UR4, R6 ;  /* 0x00000000060472ca */ /* 0x010fe400000e0000 */
[----:B------:R-:W-:Y:S02]  /*159b0*/  R2UR UR5, R7 ;  /* 0x00000000070572ca */ /* 0x000fe400000e0000 */
[----:B------:R-:W3:Y:S01]  /*159c0*/  LDL.64 R6, [R1+0x10] ;  /* 0x0000100001067983 */ /* 0x000ee20000100a00 */
[----:B------:R-:W-:-:S02]  /*159d0*/  VIADD R10, R8, 0x6 ;  /* 0x00000006080a7836 */ /* 0x000fc40000000000 */
[----:B------:R-:W-:Y:S01]  /*159e0*/  IMAD.MOV.U32 R11, RZ, RZ, 0x40000040 ;  /* 0x40000040ff0b7424 */ /* 0x000fe200078e00ff */
[----:B------:R-:W-:Y:S02]  /*159f0*/  WARPGROUP.DEPBAR.LE gsb0, 0x0 ;  /* 0x00008000000079c5 */ /* 0x000fe40000010000 */
[----:B------:R-:W-:-:S06]  /*15a00*/  WARPGROUP.ARRIVE ;  /* 0x00000000000079c5 */ /* 0x000fcc0000000000 */
[----:B------:R-:W-:Y:S01]  /*15a10*/  HGMMA.64x128x16.F32.BF16 R24, gdesc[UR4], R24, gsb0 ;  /* 0x01e00000041879f0 */ /* 0x000fe20008001818 */
[----:B------:R-:W-:Y:S02]  /*15a20*/  R2UR UR6, R10 ;  /* 0x000000000a0672ca */ /* 0x000fe400000e0000 */
[----:B------:R-:W-:Y:S02]  /*15a30*/  R2UR UR7, R11 ;  /* 0x000000000b0772ca */ /* 0x000fe400000e0000 */
[----:B------:R-:W-:Y:S02]  /*15a40*/  R2UR UR4, R4 ;  /* 0x00000000040472ca */ /* 0x000fe400000e0000 */
[----:B------:R-:W-:Y:S02]  /*15a50*/  R2UR UR5, R5 ;  /* 0x00000000050572ca */ /* 0x000fe400000e0000 */
[----:B------:R-:W4:Y:S01]  /*15a60*/  LDL.64 R4, [R1] ;  /* 0x0000000001047983 */ /* 0x000f220000100a00 */
[----:B------:R-:W-:-:S02]  /*15a70*/  VIADD R10, R8, 0x400 ;  /* 0x00000400080a7836 */ /* 0x000fc40000000000 */
[----:B------:R-:W-:Y:S01]  /*15a80*/  IMAD.MOV.U32 R11, RZ, RZ, 0x40000040 ;  /* 0x40000040ff0b7424 */ /* 0x000fe200078e00ff */
[----:B------:R-:W-:Y:S02]  /*15a90*/  WARPGROUP.DEPBAR.LE gsb0, 0x0 ;  /* 0x00008000000079c5 */ /* 0x000fe40000010000 */
[----:B------:R-:W-:-:S06]  /*15aa0*/  WARPGROUP.ARRIVE ;  /* 0x00000000000079c5 */ /* 0x000fcc0000000000 */
[----:B------:R-:W-:Y:S01]  /*15ab0*/  HGMMA.64x128x16.F32.BF16 R24, gdesc[UR4], R24, gsb0 ;  /* 0x01e00000041879f0 */ /* 0x000fe20008001818 */
[----:B------:R-:W-:Y:S02]  /*15ac0*/  R2UR UR6, R10 ;  /* 0x000000000a0672ca */ /* 0x000fe400000e0000 */
[----:B------:R-:W-:Y:S02]  /*15ad0*/  R2UR UR7, R11 ;  /* 0x000000000b0772ca */ /* 0x000fe400000e0000 */
[----:B--2---:R-:W-:Y:S02]  /*15ae0*/  R2UR UR4, R12 ;  /* 0x000000000c0472ca */ /* 0x004fe400000e0000 */
[----:B------:R-:W-:Y:S01]  /*15af0*/  R2UR UR5, R13 ;  /* 0x000000000d0572ca */ /* 0x000fe200000e0000 */
[----:B------:R-:W-:Y:S01]  /*15b00*/  VIADD R10, R8, 0x402 ;  /* 0x00000402080a7836 */ /* 0x000fe20000000000 */
[----:B------:R0:W5:Y:S01]  /*15b10*/  LDL.LU.64 R12, [R1+0x70] ;  /* 0x00007000010c7983 */ /* 0x0001620000300a00 */
[----:B------:R-:W-:Y:S01]  /*15b20*/  IMAD.MOV.U32 R11, RZ, RZ, 0x40000040 ;  /* 0x40000040ff0b7424 */ /* 0x000fe200078e00ff */
[----:B------:R-:W-:-:S02]  /*15b30*/  WARPGROUP.DEPBAR.LE gsb0, 0x0 ;  /* 0x00008000000079c5 */ /* 0x000fc40000010000 */
[----:B------:R-:W-:-:S07]  /*15b40*/  WARPGROUP.ARRIVE ;  /* 0x00000000000079c5 */ /* 0x000fce0000000000 */
[----:B------:R-:W-:Y:S01]  /*15b50*/  HGMMA.64x128x16.F32.BF16 R24, gdesc[UR4], R24, gsb0 ;  /* 0x01e00000041879f0 */ /* 0x000fe20008001818 */
[----:B------:R-:W-:Y:S02]  /*15b60*/  R2UR UR6, R10 ;  /* 0x000000000a0672ca */ /* 0x000fe400000e0000 */
[----:B------:R-:W-:Y:S02]  /*15b70*/  R2UR UR7, R11 ;  /* 0x000000000b0772ca */ /* 0x000fe400000e0000 */
[----:B---3--:R-:W-:Y:S02]  /*15b80*/  R2UR UR4, R6 ;  /* 0x00000000060472ca */ /* 0x008fe400000e0000 */
        /* <DEDUP_REMOVED lines=9> */
[----:B----4-:R-:W-:Y:S02]  /*15c20*/  R2UR UR4, R4 ;  /* 0x00000000040472ca */ /* 0x010fe400000e0000 */
        /* <DEDUP_REMOVED lines=117> */
.L_x_2889:
[----:B------:R-:W-:Y:S01]  /*16380*/  SHF.L.U32 R0, R15, 0x1f, RZ ;  /* 0x0000001f0f007819 */ /* 0x000fe200000006ff */
[----:B------:R-:W-:-:S04]  /*16390*/  IMAD R15, R20, 0x8, R16 ;  /* 0x00000008140f7824 */ /* 0x000fc800078e0210 */
[----:B------:R0:W1:Y:S01]  /*163a0*/  SYNCS.PHASECHK.TRANS64.TRYWAIT P3, [R15+URZ+0x34850], R0 ;  /* 0x034850000f0075a7 */ /* 0x000062000806017f */
[----:B------:R-:W-:Y:S05]  /*163b0*/  @!P0 BRA `(.L_x_2890) ;  /* 0x0000000000048947 */ /* 0x000fea0003800000 */
[----:B------:R-:W-:Y:S01]  /*163c0*/  BPT.TRAP 0x1 ;  /* 0x000000040000795c */ /* 0x000fe20000300000 */
.L_x_2890:
[----:B------:R-:W-:Y:S04]  /*163d0*/  BSSY B2, `(.L_x_2891) ;  /* 0x0000004000027945 */ /* 0x000fe80003800000 */
[----:B-1----:R-:W-:Y:S05]  /*163e0*/  @P3 BRA `(.L_x_2892) ;  /* 0x0000000000083947 */ /* 0x002fea0003800000 */
[----:B------:R-:W1:Y:S02]  /*163f0*/  SYNCS.PHASECHK.TRANS64.TRYWAIT P3, [R15+URZ+0x34850], R0 ;  /* 0x034850000f0075a7 */ /* 0x000e64000806017f */
[----:B-1----:R-:W-:Y:S05]  /*16400*/  @!P3 BRA `(.L_x_2893) ;  /* 0x0000010c0044b947 */ /* 0x002fea0003800000 */
.L_x_2892:
[----:B------:R-:W-:Y:S05]  /*16410*/  BSYNC B2 ;  /* 0x0000000000027941 */ /* 0x000fea0003800000 */
.L_x_2891:
        /* <DEDUP_REMOVED lines=10> */
[----:B------:R-:W-:Y:S01]  /*164c0*/  FMUL.FTZ R25, R31, UR39 ;  /* 0x000000271f197c20 */ /* 0x000fe20008410000 */
        /* <DEDUP_REMOVED lines=14> */
[----:B------:R-:W-:Y:S01]  /*165b0*/  FMUL.FTZ R37, R43, UR39 ;  /* 0x000000272b257c20 */ /* 0x000fe20008410000 */
[----:B------:R-:W-:Y:S01]  /*165c0*/  FMUL.FTZ R43, R50, UR39 ;  /* 0x00000027322b7c20 */ /* 0x000fe20008410000 */
[----:B------:R-:W-:Y:S02]  /*165d0*/  IMAD.IADD R50, R205, 0x1, R200 ;  /* 0x00000001cd327824 */ /* 0x000fe400078e02c8 */
[----:B------:R-:W-:Y:S01]  /*165e0*/  FMUL.FTZ R46, R48, UR39 ;  /* 0x00000027302e7c20 */ /* 0x000fe20008410000 */
[----:B------:R-:W-:Y:S01]  /*165f0*/  FMUL.FTZ R48, R49, UR39 ;  /* 0x0000002731307c20 */ /* 0x000fe20008410000 */
[----:B------:R-:W-:Y:S01]  /*16600*/  FMUL.FTZ R49, R52, UR39 ;  /* 0x0000002734317c20 */ /* 0x000fe20008410000 */
[----:B------:R-:W-:Y:S01]  /*16610*/  IMAD.MOV.U32 R52, RZ, RZ, -0x80 ;  /* 0xffffff80ff347424 */ /* 0x000fe200078e00ff */
[----:B------:R-:W0:Y:S01]  /*16620*/  MUFU.TANH R0, R0 ;  /* 0x0000000000007308 */ /* 0x000e220000002400 */
[----:B------:R-:W-:Y:S01]  /*16630*/  FMUL.FTZ R2, R26, UR39 ;  /* 0x000000271a027c20 */ /* 0x000fe20008410000 */
[----:B------:R-:W-:Y:S01]  /*16640*/  FMUL.FTZ R26, R29, UR39 ;  /* 0x000000271d1a7c20 */ /* 0x000fe20008410000 */
[----:B-----5:R-:W-:Y:S01]  /*16650*/  IMAD R52, R13, R52, 0x1 ;  /* 0x000000010d347424 */ /* 0x020fe200078e0234 */
[----:B------:R-:W-:Y:S01]  /*16660*/  HGMMA.64x128x16.F32.BF16 R88, R180, gdesc[UR4].tnspB, R88, gsb0 ;  /* 0x41e00004b4587df0 */ /* 0x000fe20008001858 */
[----:B------:R-:W-:Y:S01]  /*16670*/  R2UR UR6, R10 ;  /* 0x000000000a0672ca */ /* 0x000fe200000e0000 */
[----:B------:R-:W-:Y:S01]  /*16680*/  VIADD R10, R8, 0x100 ;  /* 0x00000100080a7836 */ /* 0x000fe20000000000 */
[----:B------:R-:W-:Y:S01]  /*16690*/  R2UR UR7, R11 ;  /* 0x000000000b0772ca */ /* 0x000fe200000e0000 */
[----:B------:R-:W-:Y:S01]  /*166a0*/  IMAD.MOV.U32 R11, RZ, RZ, 0x40000040 ;  /* 0x40000040ff0b7424 */ /* 0x000fe200078e00ff */
[----:B------:R-:W-:Y:S01]  /*166b0*/  MUFU.TANH R9, R9 ;  /* 0x0000000900097308 */ /* 0x000fe20000002400 */
[----:B------:R-:W-:-:S02]  /*166c0*/  IMAD R52, R204, -0x2, R52 ;  /* 0xfffffffecc347824 */ /* 0x000fc400078e0234 */
[----:B------:R-:W-:Y:S01]  /*166d0*/  FMUL.FTZ R20, R27, UR39 ;  /* 0x000000271b147c20 */ /* 0x000fe20008410000 */
[----:B------:R-:W-:Y:S01]  /*166e0*/  FMUL.FTZ R27, R32, UR39 ;  /* 0x00000027201b7c20 */ /* 0x000fe20008410000 */
[----:B------:R-:W-:Y:S01]  /*166f0*/  FMUL.FTZ R32, R36, UR39 ;  /* 0x0000002724207c20 */ /* 0x000fe20008410000 */
[----:B------:R-:W-:Y:S01]  /*16700*/  FMUL.FTZ R36, R40, UR39 ;  /* 0x0000002728247c20 */ /* 0x000fe20008410000 */
[----:B------:R-:W-:Y:S01]  /*16710*/  IADD3 R52, -R201, R52, R202 ;  /* 0x00000034c9347210 */ /* 0x000fe20007ffe1ca */
        /* <DEDUP_REMOVED lines=40> */
[----:B------:R-:W-:Y:S01]  /*169a0*/  @!P1 VIADD R14, R14, 0x34840 ;  /* 0x000348400e0e9836 */ /* 0x000fe20000000000 */
[----:B------:R-:W-:Y:S01]  /*169b0*/  MUFU.TANH R34, R34 ;  /* 0x0000002200227308 */ /* 0x000fe20000002400 */
[----:B------:R-:W-:-:S03]  /*169c0*/  @!P1 VIADD R15, R15, 0x34860 ;  /* 0x000348600f0f9836 */ /* 0x000fc60000000000 */
[----:B------:R-:W-:Y:S02]  /*169d0*/  @!P1 PRMT R14, RZ, 0x654, R14 ;  /* 0x00000654ff0e9816 */ /* 0x000fe4000000000e */
[----:B------:R-:W-:Y:S02]  /*169e0*/  @!P1 PRMT R15, RZ, 0x654, R15 ;  /* 0x00000654ff0f9816 */ /* 0x000fe4000000000f */
[----:B------:R-:W4:Y:S08]  /*169f0*/  MUFU.TANH R36, R36 ;  /* 0x0000002400247308 */ /* 0x000f300000002400 */
[----:B------:R-:W-:Y:S08]  /*16a00*/  MUFU.TANH R38, R38 ;  /* 0x0000002600267308 */ /* 0x000ff00000002400 */
[----:B------:R-:W4:Y:S08]  /*16a10*/  MUFU.TANH R40, R40 ;  /* 0x0000002800287308 */ /* 0x000f300000002400 */
[----:B------:R-:W-:Y:S08]  /*16a20*/  MUFU.TANH R42, R42 ;  /* 0x0000002a002a7308 */ /* 0x000ff00000002400 */
[----:B------:R-:W4:Y:S08]  /*16a30*/  MUFU.TANH R46, R46 ;  /* 0x0000002e002e7308 */ /* 0x000f300000002400 */
[----:B------:R-:W-:Y:S08]  /*16a40*/  MUFU.TANH R48, R48 ;  /* 0x0000003000307308 */ /* 0x000ff00000002400 */
[----:B------:R-:W4:Y:S08]  /*16a50*/  MUFU.TANH R49, R49 ;  /* 0x0000003100317308 */ /* 0x000f300000002400 */
[----:B------:R-:W4:Y:S08]  /*16a60*/  MUFU.TANH R51, R51 ;  /* 0x0000003300337308 */ /* 0x000f300000002400 */
[----:B------:R-:W-:Y:S08]  /*16a70*/  MUFU.TANH R59, R59 ;  /* 0x0000003b003b7308 */ /* 0x000ff00000002400 */
[----:B------:R-:W-:Y:S08]  /*16a80*/  MUFU.TANH R60, R60 ;  /* 0x0000003c003c7308 */ /* 0x000ff00000002400 */
[----:B------:R-:W-:Y:S01]  /*16a90*/  MUFU.TANH R61, R61 ;  /* 0x0000003d003d7308 */ /* 0x000fe20000002400 */
[----:B------:R-:W-:-:S02]  /*16aa0*/  WARPGROUP.DEPBAR.LE gsb0, 0x0 ;  /* 0x00008000000079c5 */ /* 0x000fc40000010000 */
[----:B------:R-:W-:-:S05]  /*16ab0*/  WARPGROUP.ARRIVE ;  /* 0x00000000000079c5 */ /* 0x000fca0000000000 */
[----:B------:R-:W-:Y:S01]  /*16ac0*/  MUFU.TANH R64, R64 ;  /* 0x0000004000407308 */ /* 0x000fe20000002400 */
[----:B------:R-:W-:Y:S01]  /*16ad0*/  HGMMA.64x128x16.F32.BF16 R88, R176, gdesc[UR4].tnspB, R88, gsb0 ;  /* 0x41e00004b0587df0 */ /* 0x000fe20008001858 */
[----:B------:R-:W-:Y:S02]  /*16ae0*/  R2UR UR7, R11 ;  /* 0x000000000b0772ca */ /* 0x000fe400000e0000 */
[----:B------:R-:W0:Y:S01]  /*16af0*/  @P2 LDC R11, c[0x0][0x44c] ;  /* 0x00011300ff0b2b82 */ /* 0x000e220000000800 */
[----:B------:R-:W-:-:S03]  /*16b00*/  R2UR UR6, R10 ;  /* 0x000000000a0672ca */ /* 0x000fc600000e0000 */
[----:B------:R-:W-:Y:S04]  /*16b10*/  MUFU.TANH R65, R65 ;  /* 0x0000004100417308 */ /* 0x000fe80000002400 */
[----:B------:R-:W1:Y:S04]  /*16b20*/  @P2 LDC R10, c[0x0][0x450] ;  /* 0x00011400ff0a2b82 */ /* 0x000e680000000800 */
[----:B------:R-:W-:Y:S08]  /*16b30*/  MUFU.TANH R68, R68 ;  /* 0x0000004400447308 */ /* 0x000ff00000002400 */
[----:B------:R-:W-:Y:S01]  /*16b40*/  MUFU.TANH R69, R69 ;  /* 0x0000004500457308 */ /* 0x000fe20000002400 */
[----:B0-----:R-:W-:-:S07]  /*16b50*/  @P2 IMAD.HI.U32 R11, R50, R11, RZ ;  /* 0x0000000b320b2227 */ /* 0x001fce00078e00ff */
[----:B------:R-:W-:Y:S01]  /*16b60*/  MUFU.TANH R72, R72 ;  /* 0x0000004800487308 */ /* 0x000fe20000002400 */
[----:B-1----:R-:W-:Y:S01]  /*16b70*/  @P2 SHF.R.U32.HI R50, RZ, R10, R11 ;  /* 0x0000000aff322219 */ /* 0x002fe2000001160b */
[----:B------:R-:W-:Y:S02]  /*16b80*/  VIADD R10, R8, 0x180 ;  /* 0x00000180080a7836 */ /* 0x000fe40000000000 */
[----:B------:R-:W-:-:S04]  /*16b90*/  IMAD.MOV.U32 R11, RZ, RZ, 0x40000040 ;  /* 0x40000040ff0b7424 */ /* 0x000fc800078e00ff */
[----:B------:R-:W-:Y:S01]  /*16ba0*/  MUFU.TANH R73, R73 ;  /* 0x0000004900497308 */ /* 0x000fe20000002400 */
[----:B------:R-:W0:Y:S07]  /*16bb0*/  SHFL.IDX PT, R55, R50, RZ, 0x1c1f ;  /* 0x001c1fff32377589 */ /* 0x000e2e00000e0000 */
[----:B------:R-:W-:Y:S08]  /*16bc0*/  MUFU.TANH R76, R76 ;  /* 0x0000004c004c7308 */ /* 0x000ff00000002400 */
[----:B------:R-:W-:Y:S08]  /*16bd0*/  MUFU.TANH R77, R77 ;  /* 0x0000004d004d7308 */ /* 0x000ff00000002400 */
[----:B------:R-:W-:Y:S01]  /*16be0*/  MUFU.TANH R80, R80 ;  /* 0x0000005000507308 */ /* 0x000fe20000002400 */
[----:B0-----:R-:W-:-:S05]  /*16bf0*/  IMAD.IADD R55, R52, 0x1, R55 ;  /* 0x0000000134377824 */ /* 0x001fca00078e0237 */
[C---:B------:R-:W-:Y:S02]  /*16c00*/  ISETP.GT.AND P3, PT, R55.reuse, RZ, PT ;  /* 0x000000ff3700720c */ /* 0x040fe40003f64270 */
[C---:B------:R-:W-:Y:S01]  /*16c10*/  ISETP.GT.AND P4, PT, R55.reuse, 0x1, PT ;  /* 0x000000013700780c */ /* 0x040fe20003f84270 */
[----:B------:R-:W-:Y:S01]  /*16c20*/  MUFU.TANH R2, R2 ;  /* 0x0000000200027308 */ /* 0x000fe20000002400 */
[----:B------:R-:W-:Y:S02]  /*16c30*/  FSEL R0, R0, -INF , P3 ;  /* 0xff80000000007808 */ /* 0x000fe40001800000 */
[----:B------:R-:W-:-:S04]  /*16c40*/  ISETP.GT.AND P3, PT, R55, 0x8, PT ;  /* 0x000000083700780c */ /* 0x000fc80003f64270 */
[----:B------:R-:W-:Y:S01]  /*16c50*/  FSEL R24, R24, -INF , P3 ;  /* 0xff80000018187808 */ /* 0x000fe20001800000 */
[----:B------:R-:W-:Y:S01]  /*16c60*/  MUFU.TANH R20, R20 ;  /* 0x0000001400147308 */ /* 0x000fe20000002400 */
[----:B------:R-:W-:-:S04]  /*16c70*/  ISETP.GT.AND P3, PT, R55, 0x10, PT ;  /* 0x000000103700780c */ /* 0x000fc80003f64270 */
[----:B--2---:R-:W-:Y:S02]  /*16c80*/  FSEL R27, R27, -INF , P3 ;  /* 0xff8000001b1b7808 */ /* 0x004fe40001800000 */
[C---:B------:R-:W-:Y:S01]  /*16c90*/  ISETP.GT.AND P3, PT, R55.reuse, 0x18, PT ;  /* 0x000000183700780c */ /* 0x040fe20003f64270 */
[----:B------:R-:W-:Y:S03]  /*16ca0*/  MUFU.TANH R21, R21 ;  /* 0x0000001500157308 */ /* 0x000fe60000002400 */
[----:B---3--:R-:W-:Y:S02]  /*16cb0*/  FSEL R32, R32, -INF , P3 ;  /* 0xff80000020207808 */ /* 0x008fe40001800000 */
[----:B------:R-:W-:-:S03]  /*16cc0*/  ISETP.GT.AND P3, PT, R55, 0x20, PT ;  /* 0x000000203700780c */ /* 0x000fc60003f64270 */
[----:B------:R-:W-:Y:S01]  /*16cd0*/  MUFU.TANH R25, R25 ;  /* 0x0000001900197308 */ /* 0x000fe20000002400 */
[----:B----4-:R-:W-:Y:S02]  /*16ce0*/  FSEL R36, R36, -INF , P3 ;  /* 0xff80000024247808 */ /* 0x010fe40001800000 */
[----:B------:R-:W-:-:S04]  /*16cf0*/  ISETP.GT.AND P3, PT, R55, 0x28, PT ;  /* 0x000000283700780c */ /* 0x000fc80003f64270 */
[----:B------:R-:W-:Y:S01]  /*16d00*/  FSEL R40, R40, -INF , P3 ;  /* 0xff80000028287808 */ /* 0x000fe20001800000 */
[----:B------:R-:W-:Y:S01]  /*16d10*/  MUFU.TANH R28, R28 ;  /* 0x0000001c001c7308 */ /* 0x000fe20000002400 */
[----:B------:R-:W-:-:S04]  /*16d20*/  ISETP.GT.AND P3, PT, R55, 0x30, PT ;  /* 0x000000303700780c */ /* 0x000fc80003f64270 */
[----:B------:R-:W-:Y:S02]  /*16d30*/  FSEL R46, R46, -INF , P3 ;  /* 0xff8000002e2e7808 */ /* 0x000fe40001800000 */
[----:B------:R-:W-:Y:S01]  /*16d40*/  ISETP.GT.AND P3, PT, R55, 0x38, PT ;  /* 0x000000383700780c */ /* 0x000fe20003f64270 */
[----:B------:R-:W-:Y:S03]  /*16d50*/  MUFU.TANH R29, R29 ;  /* 0x0000001d001d7308 */ /* 0x000fe60000002400 */
[----:B------:R-:W-:Y:S02]  /*16d60*/  FSEL R49, R49, -INF , P3 ;  /* 0xff80000031317808 */ /* 0x000fe40001800000 */
[----:B------:R-:W-:-:S03]  /*16d70*/  ISETP.GT.AND P3, PT, R55, 0x40, PT ;  /* 0x000000403700780c */ /* 0x000fc60003f64270 */
[----:B------:R-:W-:Y:S08]  /*16d80*/  MUFU.TANH R31, R31 ;  /* 0x0000001f001f7308 */ /* 0x000ff00000002400 */
[----:B------:R-:W-:Y:S08]  /*16d90*/  MUFU.TANH R33, R33 ;  /* 0x0000002100217308 */ /* 0x000ff00000002400 */
[----:B------:R-:W-:Y:S01]  /*16da0*/  MUFU.TANH R35, R35 ;  /* 0x0000002300237308 */ /* 0x000fe20000002400 */
[----:B------:R-:W-:-:S02]  /*16db0*/  WARPGROUP.DEPBAR.LE gsb0, 0x0 ;  /* 0x00008000000079c5 */ /* 0x000fc40000010000 */
[----:B------:R-:W-:-:S05]  /*16dc0*/  WARPGROUP.ARRIVE ;  /* 0x00000000000079c5 */ /* 0x000fca0000000000 */
[----:B------:R-:W-:Y:S01]  /*16dd0*/  MUFU.TANH R37, R37 ;  /* 0x0000002500257308 */ /* 0x000fe20000002400 */
[----:B------:R-:W-:Y:S01]  /*16de0*/  HGMMA.64x128x16.F32.BF16 R88, R172, gdesc[UR4].tnspB, R88, gsb0 ;  /* 0x41e00004ac587df0 */ /* 0x000fe20008001858 */
[----:B------:R-:W-:Y:S01]  /*16df0*/  R2UR UR6, R10 ;  /* 0x000000000a0672ca */ /* 0x000fe200000e0000 */
[----:B------:R-:W-:Y:S01]  /*16e00*/  FMUL.FTZ R10, R56, UR39 ;  /* 0x00000027380a7c20 */ /* 0x000fe20008410000 */
[----:B------:R-:W-:-:S04]  /*16e10*/  FSEL R56, R9, -INF , P4 ;  /* 0xff80000009387808 */ /* 0x000fc80002000000 */
[----:B------:R-:W-:Y:S01]  /*16e20*/  MUFU.TANH R39, R39 ;  /* 0x0000002700277308 */ /* 0x000fe20000002400 */
[----:B------:R-:W-:Y:S02]  /*16e30*/  FMNMX.FTZ R9, R0, R12, !PT ;  /* 0x0000000c00097209 */ /* 0x000fe40007810000 */
[C---:B------:R-:W-:Y:S02]  /*16e40*/  ISETP.GT.AND P4, PT, R55.reuse, 0x9, PT ;  /* 0x000000093700780c */ /* 0x040fe40003f84270 */
[----:B------:R-:W-:Y:S02]  /*16e50*/  FMNMX.FTZ R9, R56, R9, !PT ;  /* 0x0000000938097209 */ /* 0x000fe40007810000 */
[----:B------:R-:W-:Y:S01]  /*16e60*/  FSEL R26, R26, -INF , P4 ;  /* 0xff8000001a1a7808 */ /* 0x000fe20002000000 */
[----:B------:R-:W0:Y:S01]  /*16e70*/  MUFU.TANH R10, R10 ;  /* 0x0000000a000a7308 */ /* 0x000e220000002400 */
[----:B------:R-:W-:Y:S02]  /*16e80*/  FMNMX.FTZ R9, R24, R9, !PT ;  /* 0x0000000918097209 */ /* 0x000fe40007810000 */
[----:B------:R-:W-:-:S02]  /*16e90*/  ISETP.GT.AND P4, PT, R55, 0x11, PT ;  /* 0x000000113700780c */ /* 0x000fc40003f84270 */
[----:B------:R-:W-:Y:S02]  /*16ea0*/  FMNMX.FTZ R9, R26, R9, !PT ;  /* 0x000000091a097209 */ /* 0x000fe40007810000 */
[----:B------:R-:W-:Y:S01]  /*16eb0*/  FSEL R30, R30, -INF , P4 ;  /* 0xff8000001e1e7808 */ /* 0x000fe20002000000 */
[----:B------:R-:W-:Y:S01]  /*16ec0*/  MUFU.TANH R41, R41 ;  /* 0x0000002900297308 */ /* 0x000fe20000002400 */
[----:B------:R-:W-:Y:S02]  /*16ed0*/  FMNMX.FTZ R9, R27, R9, !PT ;  /* 0x000000091b097209 */ /* 0x000fe40007810000 */
[----:B------:R-:W-:Y:S02]  /*16ee0*/  ISETP.GT.AND P4, PT, R55, 0x19, PT ;  /* 0x000000193700780c */ /* 0x000fe40003f84270 */
[----:B------:R-:W-:Y:S02]  /*16ef0*/  FMNMX.FTZ R9, R30, R9, !PT ;  /* 0x000000091e097209 */ /* 0x000fe40007810000 */
[----:B------:R-:W-:Y:S01]  /*16f00*/  FSEL R34, R34, -INF , P4 ;  /* 0xff80000022227808 */ /* 0x000fe20002000000 */
[----:B------:R-:W-:Y:S01]  /*16f10*/  MUFU.TANH R43, R43 ;  /* 0x0000002b002b7308 */ /* 0x000fe20000002400 */
[----:B------:R-:W-:-:S02]  /*16f20*/  FMNMX.FTZ R9, R32, R9, !PT ;  /* 0x0000000920097209 */ /* 0x000fc40007810000 */
[C---:B------:R-:W-:Y:S02]  /*16f30*/  ISETP.GT.AND P4, PT, R55.reuse, 0x21, PT ;  /* 0x000000213700780c */ /* 0x040fe40003f84270 */
[----:B------:R-:W-:Y:S02]  /*16f40*/  FMNMX.FTZ R9, R34, R9, !PT ;  /* 0x0000000922097209 */ /* 0x000fe40007810000 */
[----:B------:R-:W-:Y:S01]  /*16f50*/  FSEL R38, R38, -INF , P4 ;  /* 0xff80000026267808 */ /* 0x000fe20002000000 */
[----:B------:R-:W-:Y:S01]  /*16f60*/  MUFU.TANH R44, R44 ;  /* 0x0000002c002c7308 */ /* 0x000fe20000002400 */
[----:B------:R-:W-:Y:S02]  /*16f70*/  FMNMX.FTZ R9, R36, R9, !PT ;  /* 0x0000000924097209 */ /* 0x000fe40007810000 */
[----:B------:R-:W-:Y:S02]  /*16f80*/  ISETP.GT.AND P4, PT, R55, 0x29, PT ;  /* 0x000000293700780c */ /* 0x000fe40003f84270 */
[----:B------:R-:W-:-:S02]  /*16f90*/  FMNMX.FTZ R9, R38, R9, !PT ;  /* 0x0000000926097209 */ /* 0x000fc40007810000 */
[----:B------:R-:W-:Y:S01]  /*16fa0*/  R2UR UR7, R11 ;  /* 0x000000000b0772ca */ /* 0x000fe200000e0000 */
[----:B------:R-:W-:Y:S01]  /*16fb0*/  FMUL.FTZ R11, R57, UR39 ;  /* 0x00000027390b7c20 */ /* 0x000fe20008410000 */
[----:B------:R-:W-:Y:S01]  /*16fc0*/  FSEL R42, R42, -INF , P4 ;  /* 0xff8000002a2a7808 */ /* 0x000fe20002000000 */
[----:B------:R-:W-:Y:S01]  /*16fd0*/  MUFU.TANH R45, R45 ;  /* 0x0000002d002d7308 */ /* 0x000fe20000002400 */
[----:B------:R-:W-:Y:S02]  /*16fe0*/  FMNMX.FTZ R9, R40, R9, !PT ;  /* 0x0000000928097209 */ /* 0x000fe40007810000 */
[----:B------:R-:W-:Y:S02]  /*16ff0*/  ISETP.GT.AND P4, PT, R55, 0x31, PT ;  /* 0x000000313700780c */ /* 0x000fe40003f84270 */
[----:B------:R-:W-:Y:S02]  /*17000*/  FMNMX.FTZ R9, R42, R9, !PT ;  /* 0x000000092a097209 */ /* 0x000fe40007810000 */
[----:B------:R-:W-:Y:S01]  /*17010*/  FSEL R48, R48, -INF , P4 ;  /* 0xff80000030307808 */ /* 0x000fe20002000000 */
[----:B------:R-:W1:Y:S01]  /*17020*/  MUFU.TANH R11, R11 ;  /* 0x0000000b000b7308 */ /* 0x000e620000002400 */
[----:B------:R-:W-:-:S02]  /*17030*/  FMNMX.FTZ R9, R46, R9, !PT ;  /* 0x000000092e097209 */ /* 0x000fc40007810000 */
[----:B------:R-:W-:Y:S02]  /*17040*/  ISETP.GT.AND P4, PT, R55, 0x39, PT ;  /* 0x000000393700780c */ /* 0x000fe40003f84270 */
[----:B------:R-:W-:Y:S02]  /*17050*/  FMNMX.FTZ R9, R48, R9, !PT ;  /* 0x0000000930097209 */ /* 0x000fe40007810000 */
[----:B------:R-:W-:Y:S01]  /*17060*/  FSEL R51, R51, -INF , P4 ;  /* 0xff80000033337808 */ /* 0x000fe20002000000 */
[----:B------:R-:W-:Y:S01]  /*17070*/  MUFU.TANH R47, R47 ;  /* 0x0000002f002f7308 */ /* 0x000fe20000002400 */
[----:B------:R-:W-:Y:S02]  /*17080*/  FMNMX.FTZ R9, R49, R9, !PT ;  /* 0x0000000931097209 */ /* 0x000fe40007810000 */
[----:B------:R-:W-:Y:S02]  /*17090*/  ISETP.GT.AND P4, PT, R55, 0x41, PT ;  /* 0x000000413700780c */ /* 0x000fe40003f84270 */
[----:B0-----:R-:W-:-:S02]  /*170a0*/  FSEL R57, R10, -INF , P3 ;  /* 0xff8000000a397808 */ /* 0x001fc40001800000 */
[----:B------:R-:W-:Y:S01]  /*170b0*/  FMNMX.FTZ R9, R51, R9, !PT ;  /* 0x0000000933097209 */ /* 0x000fe20007810000 */
[----:B------:R-:W-:Y:S01]  /*170c0*/  MUFU.TANH R53, R53 ;  /* 0x0000003500357308 */ /* 0x000fe20000002400 */
[----:B------:R-:W-:Y:S02]  /*170d0*/  ISETP.GT.AND P3, PT, R55, 0x48, PT ;  /* 0x000000483700780c */ /* 0x000fe40003f64270 */
[----:B-1----:R-:W-:Y:S02]  /*170e0*/  FSEL R58, R11, -INF , P4 ;  /* 0xff8000000b3a7808 */ /* 0x002fe40002000000 */
[----:B------:R-:W-:Y:S02]  /*170f0*/  FMNMX.FTZ R9, R57, R9, !PT ;  /* 0x0000000939097209 */ /* 0x000fe40007810000 */
[----:B------:R-:W-:Y:S01]  /*17100*/  ISETP.GT.AND P4, PT, R55, 0x49, PT ;  /* 0x000000493700780c */ /* 0x000fe20003f84270 */
[----:B------:R-:W-:Y:S01]  /*17110*/  MUFU.TANH R54, R54 ;  /* 0x0000003600367308 */ /* 0x000fe20000002400 */
[----:B------:R-:W-:-:S02]  /*17120*/  FSEL R59, R59, -INF , P3 ;  /* 0xff8000003b3b7808 */ /* 0x000fc40001800000 */
[----:B------:R-:W-:Y:S02]  /*17130*/  FMNMX.FTZ R9, R58, R9, !PT ;  /* 0x000000093a097209 */ /* 0x000fe40007810000 */
[----:B------:R-:W-:Y:S02]  /*17140*/  ISETP.GT.AND P3, PT, R55, 0x50, PT ;  /* 0x000000503700780c */ /* 0x000fe40003f64270 */
[----:B------:R-:W-:Y:S01]  /*17150*/  FSEL R60, R60, -INF , P4 ;  /* 0xff8000003c3c7808 */ /* 0x000fe20002000000 */
[----:B------:R-:W-:Y:S01]  /*17160*/  MUFU.TANH R62, R62 ;  /* 0x0000003e003e7308 */ /* 0x000fe20000002400 */
[----:B------:R-:W-:Y:S02]  /*17170*/  FMNMX.FTZ R9, R59, R9, !PT ;  /* 0x000000093b097209 */ /* 0x000fe40007810000 */
[----:B------:R-:W-:Y:S02]  /*17180*/  ISETP.GT.AND P4, PT, R55, 0x51, PT ;  /* 0x000000513700780c */ /* 0x000fe40003f84270 */
[----:B------:R-:W-:-:S02]  /*17190*/  FSEL R61, R61, -INF , P3 ;  /* 0xff8000003d3d7808 */ /* 0x000fc40001800000 */
[----:B------:R-:W-:Y:S01]  /*171a0*/  FMNMX.FTZ R9, R60, R9, !PT ;  /* 0x000000093c097209 */ /* 0x000fe20007810000 */
[----:B------:R-:W-:Y:S01]  /*171b0*/  MUFU.TANH R81, R81 ;  /* 0x0000005100517308 */ /* 0x000fe20000002400 */
[----:B------:R-:W-:Y:S02]  /*171c0*/  ISETP.GT.AND P3, PT, R55, 0x58, PT ;  /* 0x000000583700780c */ /* 0x000fe40003f64270 */
[----:B------:R-:W-:Y:S02]  /*171d0*/  FSEL R64, R64, -INF , P4 ;  /* 0xff80000040407808 */ /* 0x000fe40002000000 */
        /* <DEDUP_REMOVED lines=17> */
[----:B------:R0:W1:Y:S01]  /*172f0*/  MUFU.TANH R9, R84 ;  /* 0x0000005400097308 */ /* 0x0000620000002400 */
[----:B------:R-:W-:-:S02]  /*17300*/  FSEL R73, R73, -INF , P3 ;  /* 0xff80000049497808 */ /* 0x000fc40001800000 */
[----:B------:R-:W-:Y:S02]  /*17310*/  FMNMX.FTZ R11, R72, R10, !PT ;  /* 0x0000000a480b7209 */ /* 0x000fe40007810000 */
[----:B------:R-:W-:Y:S02]  /*17320*/  ISETP.GT.AND P3, PT, R55, 0x70, PT ;  /* 0x000000703700780c */ /* 0x000fe40003f64270 */
[----:B------:R-:W-:Y:S01]  /*17330*/  FSEL R76, R76, -INF , P4 ;  /* 0xff8000004c4c7808 */ /* 0x000fe20002000000 */
[----:B------:R2:W3:Y:S01]  /*17340*/  MUFU.TANH R10, R85 ;  /* 0x00000055000a7308 */ /* 0x0004e20000002400 */
[----:B------:R-:W-:Y:S01]  /*17350*/  FMNMX.FTZ R11, R73, R11, !PT ;  /* 0x0000000b490b7209 */ /* 0x000fe20007810000 */
[----:B0-----:R-:W-:Y:S01]  /*17360*/  FMUL.FTZ R84, R86, UR39 ;  /* 0x0000002756547c20 */ /* 0x001fe20008410000 */
[----:B------:R-:W-:Y:S02]  /*17370*/  ISETP.GT.AND P4, PT, R55, 0x71, PT ;  /* 0x000000713700780c */ /* 0x000fe40003f84270 */
[----:B------:R-:W-:-:S02]  /*17380*/  FSEL R77, R77, -INF , P3 ;  /* 0xff8000004d4d7808 */ /* 0x000fc40001800000 */
[----:B------:R-:W-:Y:S01]  /*17390*/  FMNMX.FTZ R11, R76, R11, !PT ;  /* 0x0000000b4c0b7209 */ /* 0x000fe20007810000 */
[----:B------:R-:W-:Y:S02]  /*173a0*/  WARPGROUP.DEPBAR.LE gsb0, 0x0 ;  /* 0x00008000000079c5 */ /* 0x000fe40000010000 */
[----:B------:R-:W-:Y:S01]  /*173b0*/  WARPGROUP.ARRIVE ;  /* 0x00000000000079c5 */ /* 0x000fe20000000000 */
[----:B------:R-:W-:Y:S01]  /*173c0*/  ISETP.GT.AND P3, PT, R55, 0x78, PT ;  /* 0x000000783700780c */ /* 0x000fe20003f64270 */
[----:B--2---:R0:W2:Y:S01]  /*173d0*/  SHFL.IDX PT, R85, R50, 0x1, 0x1c1f ;  /* 0x003c1f0032557f89 */ /* 0x0040a200000e0000 */
[----:B------:R-:W-:Y:S01]  /*173e0*/  FSEL R80, R80, -INF , P4 ;  /* 0xff80000050507808 */ /* 0x000fe20002000000 */
[----:B------:R-:W4:Y:S01]  /*173f0*/  MUFU.TANH R71, R71 ;  /* 0x0000004700477308 */ /* 0x000f220000002400 */
[----:B------:R-:W-:Y:S01]  /*17400*/  FMNMX.FTZ R11, R77, R11, !PT ;  /* 0x0000000b4d0b7209 */ /* 0x000fe20007810000 */
[----:B------:R-:W-:Y:S01]  /*17410*/  HGMMA.64x128x16.F32.BF16 R88, R168, gdesc[UR4].tnspB, R88, gsb0 ;  /* 0x41e00004a8587df0 */ /* 0x000fe20008001858 */
[----:B------:R-:W-:-:S02]  /*17420*/  ISETP.GT.AND P4, PT, R55, 0x79, PT ;  /* 0x000000793700780c */ /* 0x000fc40003f84270 */
[----:B-1----:R-:W-:Y:S01]  /*17430*/  FSEL R55, R9, -INF , P3 ;  /* 0xff80000009377808 */ /* 0x002fe20001800000 */
[----:B0-----:R-:W-:Y:S01]  /*17440*/  FMUL.FTZ R50, R87, UR39 ;  /* 0x0000002757327c20 */ /* 0x001fe20008410000 */
[----:B------:R-:W-:Y:S01]  /*17450*/  FMNMX.FTZ R11, R80, R11, !PT ;  /* 0x0000000b500b7209 */ /* 0x000fe20007810000 */
[----:B------:R-:W0:Y:S01]  /*17460*/  MUFU.TANH R74, R74 ;  /* 0x0000004a004a7308 */ /* 0x000e220000002400 */
[----:B---3--:R-:W-:Y:S01]  /*17470*/  FSEL R63, R10, -INF , P4 ;  /* 0xff8000000a3f7808 */ /* 0x008fe20002000000 */
[----:B------:R-:W-:Y:S01]  /*17480*/  VIADD R10, R8, 0x200 ;  /* 0x00000200080a7836 */ /* 0x000fe20000000000 */
[----:B------:R-:W-:-:S04]  /*17490*/  FMNMX.FTZ R11, R55, R11, !PT ;  /* 0x0000000b370b7209 */ /* 0x000fc80007810000 */
[----:B------:R-:W-:Y:S01]  /*174a0*/  FMNMX.FTZ R213, R63, R11, !PT ;  /* 0x0000000b3fd57209 */ /* 0x000fe20007810000 */
[----:B------:R-:W-:Y:S01]  /*174b0*/  IMAD.MOV.U32 R11, RZ, RZ, 0x40000040 ;  /* 0x40000040ff0b7424 */ /* 0x000fe200078e00ff */
[----:B------:R-:W-:Y:S01]  /*174c0*/  R2UR UR6, R10 ;  /* 0x000000000a0672ca */ /* 0x000fe200000e0000 */
[----:B------:R-:W-:Y:S01]  /*174d0*/  VIADD R10, R8, 0x280 ;  /* 0x00000280080a7836 */ /* 0x000fe20000000000 */
[----:B------:R-:W1:Y:S01]  /*174e0*/  MUFU.TANH R75, R75 ;  /* 0x0000004b004b7308 */ /* 0x000e620000002400 */
[----:B------:R-:W3:Y:S01]  /*174f0*/  SHFL.BFLY PT, R9, R213, 0x2, 0x1f ;  /* 0x0c401f00d5097f89 */ /* 0x000ee200000e0000 */
[----:B------:R-:W-:Y:S01]  /*17500*/  R2UR UR7, R11 ;  /* 0x000000000b0772ca */ /* 0x000fe200000e0000 */
[----:B--2---:R-:W-:Y:S01]  /*17510*/  IMAD.IADD R52, R52, 0x1, R85 ;  /* 0x0000000134347824 */ /* 0x004fe200078e0255 */
[----:B------:R-:W-:Y:S01]  /*17520*/  R2UR UR10, R10 ;  /* 0x000000000a0a72ca */ /* 0x000fe200000e0000 */
[----:B------:R-:W-:-:S03]  /*17530*/  IMAD.MOV.U32 R11, RZ, RZ, 0x40000040 ;  /* 0x40000040ff0b7424 */ /* 0x000fc600078e00ff */
[C---:B------:R-:W-:Y:S01]  /*17540*/  ISETP.GT.AND P4, PT, R52.reuse, RZ, PT ;  /* 0x000000ff3400720c */ /* 0x040fe20003f84270 */
[----:B------:R-:W2:Y:S01]  /*17550*/  MUFU.TANH R78, R78 ;  /* 0x0000004e004e7308 */ /* 0x000ea20000002400 */
[----:B------:R-:W-:Y:S02]  /*17560*/  ISETP.GT.AND P5, PT, R52, 0x1, PT ;  /* 0x000000013400780c */ /* 0x000fe40003fa4270 */
[----:B------:R-:W-:Y:S02]  /*17570*/  FSEL R2, R2, -INF , P4 ;  /* 0xff80000002027808 */ /* 0x000fe40002000000 */
[----:B------:R-:W-:Y:S02]  /*17580*/  R2UR UR11, R11 ;  /* 0x000000000b0b72ca */ /* 0x000fe400000e0000 */
[----:B------:R-:W-:Y:S01]  /*17590*/  ISETP.GT.AND P4, PT, R52, 0x8, PT ;  /* 0x000000083400780c */ /* 0x000fe20003f84270 */
[----:B------:R-:W2:Y:S01]  /*175a0*/  MUFU.TANH R79, R79 ;  /* 0x0000004f004f7308 */ /* 0x000ea20000002400 */
[----:B------:R-:W-:-:S02]  /*175b0*/  FSEL R20, R20, -INF , P5 ;  /* 0xff80000014147808 */ /* 0x000fc40002800000 */
[----:B------:R-:W-:Y:S02]  /*175c0*/  FMNMX.FTZ R11, R2, R7, !PT ;  /* 0x00000007020b7209 */ /* 0x000fe40007810000 */
[----:B------:R-:W-:Y:S02]  /*175d0*/  ISETP.GT.AND P5, PT, R52, 0x9, PT ;  /* 0x000000093400780c */ /* 0x000fe40003fa4270 */
[----:B------:R-:W-:Y:S01]  /*175e0*/  FMNMX.FTZ R11, R20, R11, !PT ;  /* 0x0000000b140b7209 */ /* 0x000fe20007810000 */
[----:B------:R-:W2:Y:S01]  /*175f0*/  MUFU.TANH R82, R82 ;  /* 0x0000005200527308 */ /* 0x000ea20000002400 */
[----:B---3--:R-:W-:Y:S02]  /*17600*/  FMNMX.FTZ R213, R213, R9, !PT ;  /* 0x00000009d5d57209 */ /* 0x008fe40007810000 */
[----:B------:R-:W-:Y:S02]  /*17610*/  FSEL R25, R25, -INF , P5 ;  /* 0xff80000019197808 */ /* 0x000fe40002800000 */
[----:B------:R-:W-:Y:S01]  /*17620*/  ISETP.GT.AND P5, PT, R52, 0x11, PT ;  /* 0x000000113400780c */ /* 0x000fe20003fa4270 */
[----:B------:R-:W3:Y:S02]  /*17630*/  SHFL.BFLY PT, R9, R213, 0x1, 0x1f ;  /* 0x0c201f00d5097f89 */ /* 0x000ee400000e0000 */
[----:B------:R-:W2:Y:S01]  /*17640*/  MUFU.TANH R83, R83 ;  /* 0x0000005300537308 */ /* 0x000ea20000002400 */
[----:B------:R-:W-:-:S02]  /*17650*/  FSEL R29, R29, -INF , P5 ;  /* 0xff8000001d1d7808 */ /* 0x000fc40002800000 */
[----:B------:R-:W-:-:S04]  /*17660*/  ISETP.GT.AND P5, PT, R52, 0x19, PT ;  /* 0x000000193400780c */ /* 0x000fc80003fa4270 */
[----:B------:R-:W-:Y:S01]  /*17670*/  FSEL R33, R33, -INF , P5 ;  /* 0xff80000021217808 */ /* 0x000fe20002800000 */
[----:B------:R-:W2:Y:S01]  /*17680*/  MUFU.TANH R84, R84 ;  /* 0x0000005400547308 */ /* 0x000ea20000002400 */
[----:B------:R-:W-:-:S04]  /*17690*/  ISETP.GT.AND P5, PT, R52, 0x21, PT ;  /* 0x000000213400780c */ /* 0x000fc80003fa4270 */
[----:B------:R-:W-:Y:S02]  /*176a0*/  FSEL R37, R37, -INF , P5 ;  /* 0xff80000025257808 */ /* 0x000fe40002800000 */
[C---:B------:R-:W-:Y:S01]  /*176b0*/  ISETP.GT.AND P5, PT, R52.reuse, 0x29, PT ;  /* 0x000000293400780c */ /* 0x040fe20003fa4270 */
[----:B------:R-:W2:Y:S03]  /*176c0*/  MUFU.TANH R50, R50 ;  /* 0x0000003200327308 */ /* 0x000ea60000002400 */
[----:B------:R-:W-:Y:S02]  /*176d0*/  FSEL R41, R41, -INF , P5 ;  /* 0xff80000029297808 */ /* 0x000fe40002800000 */
[----:B------:R-:W-:Y:S02]  /*176e0*/  ISETP.GT.AND P5, PT, R52, 0x31, PT ;  /* 0x000000313400780c */ /* 0x000fe40003fa4270 */
[----:B---3--:R-:W-:Y:S01]  /*176f0*/  FMNMX.FTZ R213, R213, R9, !PT ;  /* 0x00000009d5d57209 */ /* 0x008fe20007810000 */
[----:B------:R-:W-:Y:S01]  /*17700*/  IMAD.U32 R9, RZ, RZ, UR43 ;  /* 0x0000002bff097e24 */ /* 0x000fe2000f8e00ff */
[----:B------:R-:W-:-:S02]  /*17710*/  FSEL R44, R44, -INF , P5 ;  /* 0xff8000002c2c7808 */ /* 0x000fc40002800000 */
[C---:B------:R-:W-:Y:S01]  /*17720*/  FSETP.NEU.FTZ.AND P3, PT, R213.reuse, -INF , PT ;  /* 0xff800000d500780b */ /* 0x040fe20003f7d000 */
[----:B------:R-:W-:Y:S01]  /*17730*/  FMUL.FTZ R86, R213, R9 ;  /* 0x00000009d5567220 */ /* 0x000fe20000410000 */
[----:B------:R-:W-:-:S04]  /*17740*/  ISETP.GT.AND P5, PT, R52, 0x39, PT ;  /* 0x000000393400780c */ /* 0x000fc80003fa4270 */
[----:B------:R-:W-:Y:S02]  /*17750*/  FSEL R86, R86, RZ, P3 ;  /* 0x000000ff56567208 */ /* 0x000fe40001800000 */
[----:B------:R-:W-:Y:S02]  /*17760*/  FSEL R47, R47, -INF , P5 ;  /* 0xff8000002f2f7808 */ /* 0x000fe40002800000 */
[----:B------:R-:W-:Y:S01]  /*17770*/  ISETP.GT.AND P5, PT, R52, 0x41, PT ;  /* 0x000000413400780c */ /* 0x000fe20003fa4270 */
[-CC-:B------:R-:W-:Y:S01]  /*17780*/  FFMA.FTZ R180, R0, R9.reuse, -R86.reuse ;  /* 0x0000000900b47223 */ /* 0x180fe20000010856 */
[----:B------:R-:W-:Y:S01]  /*17790*/  FSEL R0, R21, -INF , P4 ;  /* 0xff80000015007808 */ /* 0x000fe20002000000 */
[-CC-:B------:R-:W-:Y:S01]  /*177a0*/  FFMA.FTZ R182, R24, R9.reuse, -R86.reuse ;  /* 0x0000000918b67223 */ /* 0x180fe20000010856 */
[----:B------:R-:W-:Y:S01]  /*177b0*/  ISETP.GT.AND P4, PT, R52, 0x10, PT ;  /* 0x000000103400780c */ /* 0x000fe20003f84270 */
[--C-:B------:R-:W-:Y:S01]  /*177c0*/  FFMA.FTZ R10, R26, R9, -R86.reuse ;  /* 0x000000091a0a7223 */ /* 0x100fe20000010856 */
[----:B------:R-:W-:Y:S01]  /*177d0*/  FMNMX.FTZ R24, R0, R11, !PT ;  /* 0x0000000b00187209 */ /* 0x000fe20007810000 */
[-CC-:B------:R-:W-:Y:S01]  /*177e0*/  FFMA.FTZ R176, R27, R9.reuse, -R86.reuse ;  /* 0x000000091bb07223 */ /* 0x180fe20000010856 */
[----:B------:R-:W-:Y:S01]  /*177f0*/  FSEL R28, R28, -INF , P4 ;  /* 0xff8000001c1c7808 */ /* 0x000fe20002000000 */
[----:B------:R-:W-:Y:S01]  /*17800*/  IMAD.MOV.U32 R27, RZ, RZ, 0x40000040 ;  /* 0x40000040ff1b7424 */ /* 0x000fe200078e00ff */
[----:B------:R-:W-:Y:S01]  /*17810*/  FMNMX.FTZ R11, R25, R24, !PT ;  /* 0x00000018190b7209 */ /* 0x000fe20007810000 */
[--C-:B------:R-:W-:Y:S01]  /*17820*/  FFMA.FTZ R56, R56, R9, -R86.reuse ;  /* 0x0000000938387223 */ /* 0x100fe20000010856 */
[----:B------:R-:W-:Y:S01]  /*17830*/  ISETP.GT.AND P4, PT, R52, 0x18, PT ;  /* 0x000000183400780c */ /* 0x000fe20003f84270 */
[----:B------:R-:W-:Y:S01]  /*17840*/  MUFU.EX2 R180, R180 ;  /* 0x000000b400b47308 */ /* 0x000fe20000000800 */
[----:B------:R-:W-:Y:S01]  /*17850*/  FMNMX.FTZ R24, R28, R11, !PT ;  /* 0x0000000b1c187209 */ /* 0x000fe20007810000 */
[-CC-:B------:R-:W-:Y:S01]  /*17860*/  FFMA.FTZ R30, R30, R9.reuse, -R86.reuse ;  /* 0x000000091e1e7223 */ /* 0x180fe20000010856 */
[----:B------:R-:W-:Y:S01]  /*17870*/  FSEL R31, R31, -INF , P4 ;  /* 0xff8000001f1f7808 */ /* 0x000fe20002000000 */
[-CC-:B------:R-:W-:Y:S01]  /*17880*/  FFMA.FTZ R178, R32, R9.reuse, -R86.reuse ;  /* 0x0000000920b27223 */ /* 0x180fe20000010856 */
[----:B------:R-:W-:Y:S01]  /*17890*/  FMNMX.FTZ R24, R29, R24, !PT ;  /* 0x000000181d187209 */ /* 0x000fe20007810000 */
[-CC-:B------:R-:W-:Y:S01]  /*178a0*/  FFMA.FTZ R34, R34, R9.reuse, -R86.reuse ;  /* 0x0000000922227223 */ /* 0x180fe20000010856 */
        /* <DEDUP_REMOVED lines=21> */
[----:B------:R-:W-:Y:S01]  /*17a00*/  FFMA.FTZ R55, R55, R9, -R86 ;  /* 0x0000000937377223 */ /* 0x000fe20000010856 */
[----:B------:R-:W-:-:S02]  /*17a10*/  FMNMX.FTZ R26, R41, R26, !PT ;  /* 0x0000001a291a7209 */ /* 0x000fc40007810000 */
[----:B------:R-:W-:Y:S01]  /*17a20*/  ISETP.GT.AND P4, PT, R52, 0x38, PT ;  /* 0x000000383400780c */ /* 0x000fe20003f84270 */
[----:B------:R-:W-:Y:S01]  /*17a30*/  MUFU.EX2 R176, R176 ;  /* 0x000000b000b07308 */ /* 0x000fe20000000800 */
[----:B------:R-:W-:Y:S02]  /*17a40*/  FMNMX.FTZ R21, R43, R26, !PT ;  /* 0x0000001a2b157209 */ /* 0x000fe40007810000 */
[----:B------:R-:W-:Y:S02]  /*17a50*/  FSEL R45, R45, -INF , P4 ;  /* 0xff8000002d2d7808 */ /* 0x000fe40002000000 */
[----:B------:R-:W-:Y:S02]  /*17a60*/  FMNMX.FTZ R26, R44, R21, !PT ;  /* 0x000000152c1a7209 */ /* 0x000fe40007810000 */
[----:B------:R-:W-:Y:S01]  /*17a70*/  ISETP.GT.AND P4, PT, R52, 0x40, PT ;  /* 0x000000403400780c */ /* 0x000fe20003f84270 */
[----:B------:R3:W-:Y:S01]  /*17a80*/  MUFU.EX2 R11, R30 ;  /* 0x0000001e000b7308 */ /* 0x0007e20000000800 */
[----:B------:R-:W-:Y:S01]  /*17a90*/  FMNMX.FTZ R26, R45, R26, !PT ;  /* 0x0000001a2d1a7209 */ /* 0x000fe20007810000 */
[----:B------:R-:W-:-:S02]  /*17aa0*/  WARPGROUP.DEPBAR.LE gsb0, 0x0 ;  /* 0x00008000000079c5 */ /* 0x000fc40000010000 */
[----:B------:R-:W-:Y:S01]  /*17ab0*/  WARPGROUP.ARRIVE ;  /* 0x00000000000079c5 */ /* 0x000fe20000000000 */
[----:B------:R-:W-:Y:S01]  /*17ac0*/  FSEL R53, R53, -INF , P4 ;  /* 0xff80000035357808 */ /* 0x000fe20002000000 */
[-CC-:B------:R-:W-:Y:S01]  /*17ad0*/  FFMA.FTZ R170, R49, R9.reuse, -R86.reuse ;  /* 0x0000000931aa7223 */ /* 0x180fe20000010856 */
[----:B------:R-:W-:Y:S01]  /*17ae0*/  FMNMX.FTZ R26, R47, R26, !PT ;  /* 0x0000001a2f1a7209 */ /* 0x000fe20007810000 */
[-CC-:B------:R-:W-:Y:S01]  /*17af0*/  FFMA.FTZ R49, R60, R9.reuse, -R86.reuse ;  /* 0x000000093c317223 */ /* 0x180fe20000010856 */
[----:B------:R-:W-:Y:S01]  /*17b00*/  ISETP.GT.AND P4, PT, R52, 0x48, PT ;  /* 0x000000483400780c */ /* 0x000fe20003f84270 */
[----:B------:R-:W-:Y:S01]  /*17b10*/  HGMMA.64x128x16.F32.BF16 R88, R164, gdesc[UR4].tnspB, R88, gsb0 ;  /* 0x41e00004a4587df0 */ /* 0x000fe20008001858 */
[----:B------:R-:W-:Y:S01]  /*17b20*/  FSEL R54, R54, -INF , P5 ;  /* 0xff80000036367808 */ /* 0x000fe20002800000 */
[----:B------:R-:W-:Y:S01]  /*17b30*/  MUFU.EX2 R178, R178 ;  /* 0x000000b200b27308 */ /* 0x000fe20000000800 */
[----:B------:R-:W-:Y:S01]  /*17b40*/  FMNMX.FTZ R21, R53, R26, !PT ;  /* 0x0000001a35157209 */ /* 0x000fe20007810000 */
[-CC-:B---3--:R-:W-:Y:S01]  /*17b50*/  FFMA.FTZ R30, R38, R9.reuse, -R86.reuse ;  /* 0x00000009261e7223 */ /* 0x188fe20000010856 */
[----:B------:R-:W-:Y:S01]  /*17b60*/  ISETP.GT.AND P5, PT, R52, 0x49, PT ;  /* 0x000000493400780c */ /* 0x000fe20003fa4270 */
[-CC-:B------:R-:W-:Y:S01]  /*17b70*/  FFMA.FTZ R168, R46, R9.reuse, -R86.reuse ;  /* 0x000000092ea87223 */ /* 0x180fe20000010856 */
[----:B------:R-:W-:Y:S01]  /*17b80*/  FSEL R62, R62, -INF , P4 ;  /* 0xff8000003e3e7808 */ /* 0x000fe20002000000 */
[--C-:B------:R-:W-:Y:S01]  /*17b90*/  FFMA.FTZ R38, R58, R9, -R86.reuse ;  /* 0x000000093a267223 */ /* 0x100fe20000010856 */
[----:B------:R-:W-:Y:S01]  /*17ba0*/  FMNMX.FTZ R21, R54, R21, !PT ;  /* 0x0000001536157209 */ /* 0x000fe20007810000 */
[----:B------:R3:W-:Y:S01]  /*17bb0*/  MUFU.EX2 R24, R34 ;  /* 0x0000002200187308 */ /* 0x0007e20000000800 */
[----:B------:R-:W-:Y:S01]  /*17bc0*/  ISETP.GT.AND P4, PT, R52, 0x50, PT ;  /* 0x000000503400780c */ /* 0x000fe20003f84270 */
[-CC-:B------:R-:W-:Y:S01]  /*17bd0*/  FFMA.FTZ R46, R72, R9.reuse, -R86.reuse ;  /* 0x00000009482e7223 */ /* 0x180fe20000010856 */
[----:B------:R-:W-:Y:S01]  /*17be0*/  FSEL R81, R81, -INF , P5 ;  /* 0xff80000051517808 */ /* 0x000fe20002800000 */
[----:B------:R-:W-:Y:S01]  /*17bf0*/  FFMA.FTZ R58, R63, R9, -R86 ;  /* 0x000000093f3a7223 */ /* 0x000fe20000010856 */
[----:B------:R-:W-:-:S02]  /*17c00*/  FMNMX.FTZ R26, R62, R21, !PT ;  /* 0x000000153e1a7209 */ /* 0x000fc40007810000 */
[----:B------:R-:W-:Y:S01]  /*17c10*/  ISETP.GT.AND P5, PT, R52, 0x51, PT ;  /* 0x000000513400780c */ /* 0x000fe20003fa4270 */
[----:B------:R-:W-:Y:S01]  /*17c20*/  MUFU.EX2 R172, R172 ;  /* 0x000000ac00ac7308 */ /* 0x000fe20000000800 */
[----:B------:R-:W-:Y:S01]  /*17c30*/  FSEL R66, R66, -INF , P4 ;  /* 0xff80000042427808 */ /* 0x000fe20002000000 */
[-CC-:B---3--:R-:W-:Y:S01]  /*17c40*/  FFMA.FTZ R34, R48, R9.reuse, -R86.reuse ;  /* 0x0000000930227223 */ /* 0x188fe20000010856 */
[----:B------:R-:W-:Y:S01]  /*17c50*/  FMNMX.FTZ R21, R81, R26, !PT ;  /* 0x0000001a51157209 */ /* 0x000fe20007810000 */
[----:B------:R-:W-:Y:S01]  /*17c60*/  FFMA.FTZ R48, R64, R9, -R86 ;  /* 0x0000000940307223 */ /* 0x000fe20000010856 */
        /* <DEDUP_REMOVED lines=9> */
[----:B----4-:R-:W-:Y:S02]  /*17d00*/  FSEL R71, R71, -INF , P5 ;  /* 0xff80000047477808 */ /* 0x010fe40002800000 */
[----:B------:R-:W-:-:S02]  /*17d10*/  FMNMX.FTZ R26, R70, R21, !PT ;  /* 0x00000015461a7209 */ /* 0x000fc40007810000 */
[----:B------:R-:W-:Y:S01]  /*17d20*/  ISETP.GT.AND P5, PT, R52, 0x61, PT ;  /* 0x000000613400780c */ /* 0x000fe20003fa4270 */
[----:B------:R-:W-:Y:S01]  /*17d30*/  MUFU.EX2 R32, R32 ;  /* 0x0000002000207308 */ /* 0x000fe20000000800 */
[----:B0-----:R-:W-:Y:S02]  /*17d40*/  FSEL R74, R74, -INF , P4 ;  /* 0xff8000004a4a7808 */ /* 0x001fe40002000000 */
[----:B------:R-:W-:Y:S02]  /*17d50*/  FMNMX.FTZ R21, R71, R26, !PT ;  /* 0x0000001a47157209 */ /* 0x000fe40007810000 */
[----:B------:R-:W-:Y:S02]  /*17d60*/  ISETP.GT.AND P4, PT, R52, 0x68, PT ;  /* 0x000000683400780c */ /* 0x000fe40003f84270 */
[----:B-1----:R-:W-:Y:S01]  /*17d70*/  FSEL R75, R75, -INF , P5 ;  /* 0xff8000004b4b7808 */ /* 0x002fe20002800000 */
[----:B------:R-:W-:Y:S01]  /*17d80*/  MUFU.EX2 R168, R168 ;  /* 0x000000a800a87308 */ /* 0x000fe20000000800 */
[----:B------:R-:W-:-:S02]  /*17d90*/  FMNMX.FTZ R26, R74, R21, !PT ;  /* 0x000000154a1a7209 */ /* 0x000fc40007810000 */
[----:B------:R-:W-:Y:S02]  /*17da0*/  ISETP.GT.AND P5, PT, R52, 0x69, PT ;  /* 0x000000693400780c */ /* 0x000fe40003fa4270 */
[----:B--2---:R-:W-:Y:S02]  /*17db0*/  FSEL R78, R78, -INF , P4 ;  /* 0xff8000004e4e7808 */ /* 0x004fe40002000000 */
        /* <DEDUP_REMOVED lines=13> */
[----:B------:R-:W-:Y:S01]  /*17e90*/  ISETP.GT.AND P5, PT, R52, 0x79, PT ;  /* 0x000000793400780c */ /* 0x000fe20003fa4270 */
[-CC-:B------:R-:W-:Y:S01]  /*17ea0*/  FFMA.FTZ R52, R77, R9.reuse, -R86.reuse ;  /* 0x000000094d347223 */ /* 0x180fe20000010856 */
[----:B------:R-:W-:Y:S02]  /*17eb0*/  FSEL R84, R84, -INF , P4 ;  /* 0xff80000054547808 */ /* 0x000fe40002000000 */
[----:B------:R-:W-:Y:S01]  /*17ec0*/  FMNMX.FTZ R21, R83, R26, !PT ;  /* 0x0000001a53157209 */ /* 0x000fe20007810000 */
[----:B------:R-:W-:Y:S01]  /*17ed0*/  MUFU.EX2 R38, R38 ;  /* 0x0000002600267308 */ /* 0x000fe20000000800 */
[----:B------:R-:W-:Y:S01]  /*17ee0*/  FSEL R85, R50, -INF , P5 ;  /* 0xff80000032557808 */ /* 0x000fe20002800000 */
[----:B------:R-:W-:Y:S01]  /*17ef0*/  FFMA.FTZ R50, R73, R9, -R86 ;  /* 0x0000000949327223 */ /* 0x000fe20000010856 */
[----:B------:R-:W-:Y:S02]  /*17f00*/  FMNMX.FTZ R26, R84, R21, !PT ;  /* 0x00000015541a7209 */ /* 0x000fe40007810000 */
[----:B------:R-:W-:-:S02]  /*17f10*/  R2UR UR7, R27 ;  /* 0x000000001b0772ca */ /* 0x000fc400000e0000 */
[----:B------:R-:W-:Y:S01]  /*17f20*/  FMNMX.FTZ R21, R85, R26, !PT ;  /* 0x0000001a55157209 */ /* 0x000fe20007810000 */
[----:B------:R-:W-:Y:S01]  /*17f30*/  MUFU.EX2 R49, R49 ;  /* 0x0000003100317308 */ /* 0x000fe20000000800 */
[----:B------:R-:W-:Y:S02]  /*17f40*/  FSEL R27, R213, RZ, P3 ;  /* 0x000000ffd51b7208 */ /* 0x000fe40001800000 */
[C---:B------:R-:W-:Y:S01]  /*17f50*/  ISETP.GT.AND P3, PT, R13.reuse, R6, PT ;  /* 0x000000060d00720c */ /* 0x040fe20003f64270 */
[----:B------:R-:W0:Y:S01]  /*17f60*/  SHFL.BFLY PT, R26, R21, 0x2, 0x1f ;  /* 0x0c401f00151a7f89 */ /* 0x000e2200000e0000 */
[----:B------:R-:W-:-:S03]  /*17f70*/  VIADD R13, R13, 0xffffffff ;  /* 0xffffffff0d0d7836 */ /* 0x000fc60000000000 */
[----:B------:R-:W-:Y:S08]  /*17f80*/  MUFU.EX2 R48, R48 ;  /* 0x0000003000307308 */ /* 0x000ff00000000800 */
[----:B------:R-:W-:Y:S08]  /*17f90*/  MUFU.EX2 R42, R42 ;  /* 0x0000002a002a7308 */ /* 0x000ff00000000800 */
[----:B------:R-:W-:Y:S01]  /*17fa0*/  MUFU.EX2 R40, R40 ;  /* 0x0000002800287308 */ /* 0x000fe20000000800 */
[----:B0-----:R-:W-:-:S07]  /*17fb0*/  FMNMX.FTZ R26, R21, R26, !PT ;  /* 0x0000001a151a7209 */ /* 0x001fce0007810000 */
[----:B------:R-:W-:Y:S01]  /*17fc0*/  MUFU.EX2 R46, R46 ;  /* 0x0000002e002e7308 */ /* 0x000fe20000000800 */
[----:B------:R-:W0:Y:S07]  /*17fd0*/  SHFL.BFLY PT, R21, R26, 0x1, 0x1f ;  /* 0x0c201f001a157f89 */ /* 0x000e2e00000e0000 */
[----:B------:R-:W-:Y:S08]  /*17fe0*/  MUFU.EX2 R50, R50 ;  /* 0x0000003200327308 */ /* 0x000ff00000000800 */
[----:B------:R-:W-:Y:S01]  /*17ff0*/  MUFU.EX2 R51, R51 ;  /* 0x0000003300337308 */ /* 0x000fe20000000800 */
[----:B------:R-:W-:-:S02]  /*18000*/  WARPGROUP.DEPBAR.LE gsb0, 0x0 ;  /* 0x00008000000079c5 */ /* 0x000fc40000010000 */
[----:B------:R-:W-:Y:S01]  /*18010*/  WARPGROUP.ARRIVE ;  /* 0x00000000000079c5 */ /* 0x000fe20000000000 */
[-CC-:B------:R-:W-:Y:S01]  /*18020*/  FFMA.FTZ R166, R59, R9.reuse, -R86.reuse ;  /* 0x000000093ba67223 */ /* 0x180fe20000010856 */
[--C-:B------:R-:W-:Y:S01]  /*18030*/  FFMA.FTZ R164, R57, R9, -R86.reuse ;  /* 0x0000000939a47223 */ /* 0x100fe20000010856 */
[----:B0-----:R-:W-:Y:S01]  /*18040*/  FMNMX.FTZ R21, R26, R21, !PT ;  /* 0x000000151a157209 */ /* 0x001fe20007810000 */
[----:B------:R-:W-:Y:S02]  /*18050*/  VIADD R26, R8, 0x300 ;  /* 0x00000300081a7836 */ /* 0x000fe40000000000 */
[-C--:B------:R-:W-:Y:S01]  /*18060*/  FFMA.FTZ R57, R80, R9.reuse, -R86 ;  /* 0x0000000950397223 */ /* 0x080fe20000010856 */
[----:B------:R-:W-:Y:S01]  /*18070*/  HGMMA.64x128x16.F32.BF16 R88, R160, gdesc[UR8].tnspB, R88, gsb0 ;  /* 0x41e00008a0587df0 */ /* 0x000fe20008001858 */
[C---:B------:R-:W-:Y:S01]  /*18080*/  FSETP.NEU.FTZ.AND P4, PT, R21.reuse, -INF , PT ;  /* 0xff8000001500780b */ /* 0x040fe20003f9d000 */
[C---:B------:R-:W-:Y:S01]  /*18090*/  FMUL.FTZ R60, R21.reuse, R9 ;  /* 0x00000009153c7220 */ /* 0x040fe20000410000 */
[----:B------:R-:W-:Y:S01]  /*180a0*/  R2UR UR6, R26 ;  /* 0x000000001a0672ca */ /* 0x000fe200000e0000 */
[----:B------:R-:W-:Y:S01]  /*180b0*/  MUFU.EX2 R164, R164 ;  /* 0x000000a400a47308 */ /* 0x000fe20000000800 */
[----:B------:R-:W-:-:S02]  /*180c0*/  FSEL R26, R21, RZ, P4 ;  /* 0x000000ff151a7208 */ /* 0x000fc40002000000 */
[----:B------:R-:W-:-:S05]  /*180d0*/  FSEL R60, R60, RZ, P4 ;  /* 0x000000ff3c3c7208 */ /* 0x000fca0002000000 */
[-C--:B------:R-:W-:Y:S01]  /*180e0*/  FFMA.FTZ R183, R0, R9.reuse, -R60 ;  /* 0x0000000900b77223 */ /* 0x080fe2000001083c */
[----:B------:R-:W-:Y:S01]  /*180f0*/  FADD.FTZ R0, -R27, R12 ;  /* 0x0000000c1b007221 */ /* 0x000fe20000010100 */
[-CC-:B------:R-:W-:Y:S01]  /*18100*/  FFMA.FTZ R181, R2, R9.reuse, -R60.reuse ;  /* 0x0000000902b57223 */ /* 0x180fe2000001083c */
[----:B------:R-:W-:Y:S02]  /*18110*/  IMAD.MOV.U32 R27, RZ, RZ, 0x40000040 ;  /* 0x40000040ff1b7424 */ /* 0x000fe400078e00ff */
[-CC-:B------:R-:W-:Y:S01]  /*18120*/  FFMA.FTZ R20, R20, R9.reuse, -R60.reuse ;  /* 0x0000000914147223 */ /* 0x180fe2000001083c */
[-C--:B------:R-:W-:Y:S01]  /*18130*/  FMUL.FTZ R2, R0, R9.reuse ;  /* 0x0000000900027220 */ /* 0x080fe20000410000 */
[----:B------:R-:W-:Y:S01]  /*18140*/  FADD.FTZ R0, -R26, R7 ;  /* 0x000000071a007221 */ /* 0x000fe20000010100 */
[----:B------:R-:W-:Y:S01]  /*18150*/  VIADD R26, R8, 0x380 ;  /* 0x00000380081a7836 */ /* 0x000fe20000000000 */
[----:B------:R-:W-:Y:S01]  /*18160*/  MUFU.EX2 R181, R181 ;  /* 0x000000b500b57308 */ /* 0x000fe20000000800 */
[-CC-:B------:R-:W-:Y:S01]  /*18170*/  FFMA.FTZ R59, R25, R9.reuse, -R60.reuse ;  /* 0x00000009193b7223 */ /* 0x180fe2000001083c */
[-C--:B------:R-:W-:Y:S01]  /*18180*/  FMUL.FTZ R0, R0, R9.reuse ;  /* 0x0000000900007220 */ /* 0x080fe20000410000 */
        /* <DEDUP_REMOVED lines=25> */
[----:B------:R-:W2:Y:S01]  /*18320*/  MUFU.EX2 R183, R183 ;  /* 0x000000b700b77308 */ /* 0x000ea20000000800 */
[----:B0-----:R-:W-:-:S07]  /*18330*/  FFMA.FTZ R3, R0, R3, R181 ;  /* 0x0000000300037223 */ /* 0x001fce00000100b5 */
[----:B------:R-:W0:Y:S01]  /*18340*/  MUFU.EX2 R59, R59 ;  /* 0x0000003b003b7308 */ /* 0x000e220000000800 */
[C---:B-1----:R-:W-:Y:S01]  /*18350*/  FADD.FTZ R8, R20.reuse, R3 ;  /* 0x0000000314087221 */ /* 0x042fe20000010000 */
[----:B------:R-:W-:-:S06]  /*18360*/  F2FP.BF16.F32.PACK_AB R181, R20, R181 ;  /* 0x000000b514b5723e */ /* 0x000fcc00000010ff */
[----:B------:R-:W-:Y:S01]  /*18370*/  MUFU.EX2 R177, R177 ;  /* 0x000000b100b17308 */ /* 0x000fe20000000800 */
[----:B--2---:R-:W-:-:S07]  /*18380*/  FADD.FTZ R8, R183, R8 ;  /* 0x00000008b7087221 */ /* 0x004fce0000010000 */
        /* <DEDUP_REMOVED lines=16> */
[-C--:B------:R-:W-:Y:S01]  /*18490*/  FFMA.FTZ R163, R70, R9.reuse, -R60 ;  /* 0x0000000946a37223 */ /* 0x080fe2000001083c */
[----:B------:R-:W-:Y:S01]  /*184a0*/  HGMMA.64x128x16.F32.BF16 R88, R156, gdesc[UR4].tnspB, R88, gsb0 ;  /* 0x41e000049c587df0 */ /* 0x000fe20008001858 */
[----:B------:R-:W-:Y:S02]  /*184b0*/  R2UR UR6, R26 ;  /* 0x000000001a0672ca */ /* 0x000fe400000e0000 */
[----:B------:R-:W-:Y:S01]  /*184c0*/  R2UR UR7, R27 ;  /* 0x000000001b0772ca */ /* 0x000fe200000e0000 */
[----:B------:R-:W-:Y:S01]  /*184d0*/  FFMA.FTZ R27, R2, R4, R180 ;  /* 0x00000004021b7223 */ /* 0x000fe200000100b4 */
[----:B------:R-:W-:Y:S01]  /*184e0*/  FFMA.FTZ R4, R81, R9, -R60 ;  /* 0x0000000951047223 */ /* 0x000fe2000001083c */
[----:B------:R-:W-:Y:S01]  /*184f0*/  MUFU.EX2 R12, R47 ;  /* 0x0000002f000c7308 */ /* 0x000fe20000000800 */
[C---:B------:R-:W-:Y:S01]  /*18500*/  F2FP.BF16.F32.PACK_AB R180, R56.reuse, R180 ;  /* 0x000000b438b4723e */ /* 0x040fe200000010ff */
[----:B------:R-:W-:-:S04]  /*18510*/  FADD.FTZ R27, R56, R27 ;  /* 0x0000001b381b7221 */ /* 0x000fc80000010000 */
[----:B------:R-:W-:Y:S01]  /*18520*/  FADD.FTZ R27, R182, R27 ;  /* 0x0000001bb61b7221 */ /* 0x000fe20000010000 */
[C---:B------:R-:W-:Y:S01]  /*18530*/  F2FP.BF16.F32.PACK_AB R182, R10.reuse, R182 ;  /* 0x000000b60ab6723e */ /* 0x040fe200000010ff */
[----:B------:R-:W-:Y:S02]  /*18540*/  MUFU.EX2 R165, R165 ;  /* 0x000000a500a57308 */ /* 0x000fe40000000800 */
[----:B------:R-:W-:-:S04]  /*18550*/  FADD.FTZ R27, R10, R27 ;  /* 0x0000001b0a1b7221 */ /* 0x000fc80000010000 */
[----:B------:R-:W-:Y:S01]  /*18560*/  FADD.FTZ R26, R176, R27 ;  /* 0x0000001bb01a7221 */ /* 0x000fe20000010000 */
[C---:B------:R-:W-:Y:S01]  /*18570*/  F2FP.BF16.F32.PACK_AB R176, R11.reuse, R176 ;  /* 0x000000b00bb0723e */ /* 0x040fe200000010ff */
[----:B------:R-:W-:Y:S02]  /*18580*/  MUFU.EX2 R7, R7 ;  /* 0x0000000700077308 */ /* 0x000fe40000000800 */
[----:B------:R-:W-:-:S04]  /*18590*/  FADD.FTZ R3, R11, R26 ;  /* 0x0000001a0b037221 */ /* 0x000fc80000010000 */
[----:B------:R-:W-:Y:S01]  /*185a0*/  FADD.FTZ R3, R178, R3 ;  /* 0x00000003b2037221 */ /* 0x000fe20000010000 */
[C---:B------:R-:W-:Y:S01]  /*185b0*/  F2FP.BF16.F32.PACK_AB R178, R24.reuse, R178 ;  /* 0x000000b218b2723e */ /* 0x040fe200000010ff */
[----:B------:R-:W0:Y:S02]  /*185c0*/  MUFU.EX2 R166, R166 ;  /* 0x000000a600a67308 */ /* 0x000e240000000800 */
        /* <DEDUP_REMOVED lines=21> */
[----:B0-----:R-:W-:Y:S01]  /*18720*/  FADD.FTZ R20, R166, R3 ;  /* 0x00000003a6147221 */ /* 0x001fe20000010000 */
[----:B------:R-:W-:Y:S01]  /*18730*/  F2FP.BF16.F32.PACK_AB R166, R49, R166 ;  /* 0x000000a631a6723e */ /* 0x000fe200000010ff */
[----:B------:R-:W-:Y:S08]  /*18740*/  MUFU.EX2 R163, R163 ;  /* 0x000000a300a37308 */ /* 0x000ff00000000800 */
[----:B------:R-:W-:Y:S08]  /*18750*/  MUFU.EX2 R74, R74 ;  /* 0x0000004a004a7308 */ /* 0x000ff00000000800 */
[----:B------:R-:W0:Y:S08]  /*18760*/  MUFU.EX2 R75, R75 ;  /* 0x0000004b004b7308 */ /* 0x000e300000000800 */
[----:B------:R-:W-:Y:S08]  /*18770*/  MUFU.EX2 R78, R78 ;  /* 0x0000004e004e7308 */ /* 0x000ff00000000800 */
[----:B------:R-:W1:Y:S08]  /*18780*/  MUFU.EX2 R79, R79 ;  /* 0x0000004f004f7308 */ /* 0x000e700000000800 */
[----:B------:R-:W-:Y:S08]  /*18790*/  MUFU.EX2 R52, R52 ;  /* 0x0000003400347308 */ /* 0x000ff00000000800 */
[----:B------:R-:W2:Y:S08]  /*187a0*/  MUFU.EX2 R57, R57 ;  /* 0x0000003900397308 */ /* 0x000eb00000000800 */
[----:B------:R-:W-:Y:S01]  /*187b0*/  MUFU.EX2 R83, R83 ;  /* 0x0000005300537308 */ /* 0x000fe20000000800 */
[----:B------:R-:W-:-:S02]  /*187c0*/  WARPGROUP.DEPBAR.LE gsb0, 0x0 ;  /* 0x00008000000079c5 */ /* 0x000fc40000010000 */
[----:B------:R-:W-:-:S05]  /*187d0*/  WARPGROUP.ARRIVE ;  /* 0x00000000000079c5 */ /* 0x000fca0000000000 */
[----:B------:R-:W-:Y:S01]  /*187e0*/  MUFU.EX2 R55, R55 ;  /* 0x0000003700377308 */ /* 0x000fe20000000800 */
[----:B------:R-:W-:Y:S02]  /*187f0*/  F2FP.BF16.F32.PACK_AB R156, R46, R40 ;  /* 0x000000282e9c723e */ /* 0x000fe400000010ff */
[----:B0-----:R-:W-:Y:S01]  /*18800*/  F2FP.BF16.F32.PACK_AB R157, R75, R74 ;  /* 0x0000004a4b9d723e */ /* 0x001fe200000010ff */
[----:B------:R-:W-:Y:S01]  /*18810*/  HGMMA.64x128x16.F32.BF16 R88, R152, gdesc[UR4].tnspB, R88, gsb0 ;  /* 0x41e0000498587df0 */ /* 0x000fe20008001858 */
[----:B------:R-:W-:-:S03]  /*18820*/  F2FP.BF16.F32.PACK_AB R158, R51, R50 ;  /* 0x00000032339e723e */ /* 0x000fc600000010ff */
[----:B------:R-:W0:Y:S01]  /*18830*/  MUFU.EX2 R58, R58 ;  /* 0x0000003a003a7308 */ /* 0x000e220000000800 */
[----:B-1----:R-:W-:Y:S01]  /*18840*/  F2FP.BF16.F32.PACK_AB R159, R79, R78 ;  /* 0x0000004e4f9f723e */ /* 0x002fe200000010ff */
[----:B------:R-:W-:Y:S02]  /*18850*/  WARPGROUP.DEPBAR.LE gsb0, 0x0 ;  /* 0x00008000000079c5 */ /* 0x000fe40000010000 */
[----:B------:R1:W-:Y:S04]  /*18860*/  @!P1 SYNCS.ARRIVE.TRANS64.RED.A1T0 RZ, [R14+URZ], RZ ;  /* 0x000000ff0eff99a7 */ /* 0x0003e8000810043f */
[----:B------:R-:W-:Y:S01]  /*18870*/  MUFU.EX2 R153, R82 ;  /* 0x0000005200997308 */ /* 0x000fe20000000800 */
[----:B--2---:R-:W-:Y:S02]  /*18880*/  F2FP.BF16.F32.PACK_AB R152, R57, R52 ;  /* 0x000000343998723e */ /* 0x004fe400000010ff */
[----:B0-----:R-:W-:Y:S01]  /*18890*/  F2FP.BF16.F32.PACK_AB R154, R58, R55 ;  /* 0x000000373a9a723e */ /* 0x001fe200000010ff */
[----:B-1----:R-:W-:Y:S01]  /*188a0*/  FADD.FTZ R14, R59, R8 ;  /* 0x000000083b0e7221 */ /* 0x002fe20000010000 */
[----:B------:R0:W-:Y:S01]  /*188b0*/  @!P1 SYNCS.ARRIVE.TRANS64.RED.A1T0 RZ, [R15+URZ], RZ ;  /* 0x000000ff0fff99a7 */ /* 0x0001e2000810043f */
[----:B------:R-:W-:-:S02]  /*188c0*/  FFMA.FTZ R8, R67, R9, -R60 ;  /* 0x0000000943087223 */ /* 0x000fc4000001083c */
[----:B------:R-:W-:Y:S01]  /*188d0*/  MUFU.EX2 R155, R84 ;  /* 0x00000054009b7308 */ /* 0x000fe20000000800 */
[----:B------:R-:W-:Y:S01]  /*188e0*/  FADD.FTZ R14, R177, R14 ;  /* 0x0000000eb10e7221 */ /* 0x000fe20000010000 */
[----:B------:R-:W-:-:S03]  /*188f0*/  F2FP.BF16.F32.PACK_AB R177, R25, R177 ;  /* 0x000000b119b1723e */ /* 0x000fc600000010ff */
[----:B------:R-:W-:Y:S01]  /*18900*/  FADD.FTZ R26, R25, R14 ;  /* 0x0000000e191a7221 */ /* 0x000fe20000010000 */
[-CC-:B------:R-:W-:Y:S01]  /*18910*/  FFMA.FTZ R14, R71, R9.reuse, -R60.reuse ;  /* 0x00000009470e7223 */ /* 0x180fe2000001083c */
[----:B------:R-:W-:Y:S01]  /*18920*/  FFMA.FTZ R60, R85, R9, -R60 ;  /* 0x00000009553c7223 */ /* 0x000fe2000001083c */
[----:B------:R-:W1:Y:S01]  /*18930*/  MUFU.EX2 R8, R8 ;  /* 0x0000000800087308 */ /* 0x000e620000000800 */
[----:B------:R-:W-:Y:S01]  /*18940*/  FADD.FTZ R26, R179, R26 ;  /* 0x0000001ab31a7221 */ /* 0x000fe20000010000 */
[----:B------:R-:W-:-:S03]  /*18950*/  F2FP.BF16.F32.PACK_AB R179, R29, R179 ;  /* 0x000000b31db3723e */ /* 0x000fc600000010ff */
[----:B------:R-:W-:-:S03]  /*18960*/  FADD.FTZ R26, R29, R26 ;  /* 0x0000001a1d1a7221 */ /* 0x000fc60000010000 */
[----:B------:R-:W2:Y:S01]  /*18970*/  MUFU.EX2 R14, R14 ;  /* 0x0000000e000e7308 */ /* 0x000ea20000000800 */
[----:B------:R-:W-:Y:S01]  /*18980*/  FADD.FTZ R26, R173, R26 ;  /* 0x0000001aad1a7221 */ /* 0x000fe20000010000 */
[----:B------:R-:W-:-:S03]  /*18990*/  F2FP.BF16.F32.PACK_AB R173, R33, R173 ;  /* 0x000000ad21ad723e */ /* 0x000fc600000010ff */
[----:B------:R-:W-:-:S03]  /*189a0*/  FADD.FTZ R26, R33, R26 ;  /* 0x0000001a211a7221 */ /* 0x000fc60000010000 */
[----:B------:R-:W3:Y:S01]  /*189b0*/  MUFU.EX2 R60, R60 ;  /* 0x0000003c003c7308 */ /* 0x000ee20000000800 */
[----:B0-----:R-:W-:Y:S01]  /*189c0*/  FADD.FTZ R15, R175, R26 ;  /* 0x0000001aaf0f7221 */ /* 0x001fe20000010000 */
[----:B------:R-:W-:-:S03]  /*189d0*/  F2FP.BF16.F32.PACK_AB R175, R28, R175 ;  /* 0x000000af1caf723e */ /* 0x000fc600000010ff */
[----:B------:R-:W-:Y:S01]  /*189e0*/  FADD.FTZ R26, R28, R15 ;  /* 0x0000000f1c1a7221 */ /* 0x000fe20000010000 */
[----:B------:R-:W-:-:S03]  /*189f0*/  IMAD.MOV.U32 R15, RZ, RZ, R188 ;  /* 0x000000ffff0f7224 */ /* 0x000fc600078e00bc */
[----:B------:R-:W-:Y:S01]  /*18a00*/  FADD.FTZ R26, R169, R26 ;  /* 0x0000001aa91a7221 */ /* 0x000fe20000010000 */
[----:B------:R-:W-:-:S03]  /*18a10*/  F2FP.BF16.F32.PACK_AB R169, R31, R169 ;  /* 0x000000a91fa9723e */ /* 0x000fc600000010ff */
[----:B------:R-:W-:-:S04]  /*18a20*/  FADD.FTZ R26, R31, R26 ;  /* 0x0000001a1f1a7221 */ /* 0x000fc80000010000 */
[----:B------:R-:W-:Y:S01]  /*18a30*/  FADD.FTZ R11, R171, R26 ;  /* 0x0000001aab0b7221 */ /* 0x000fe20000010000 */
[----:B------:R-:W-:-:S03]  /*18a40*/  F2FP.BF16.F32.PACK_AB R171, R12, R171 ;  /* 0x000000ab0cab723e */ /* 0x000fc600000010ff */
[----:B------:R-:W-:Y:S01]  /*18a50*/  FADD.FTZ R10, R12, R11 ;  /* 0x0000000b0c0a7221 */ /* 0x000fe20000010000 */
[----:B------:R-:W-:Y:S01]  /*18a60*/  FADD.FTZ R11, R49, R20 ;  /* 0x00000014310b7221 */ /* 0x000fe20000010000 */
[----:B------:R-:W-:Y:S02]  /*18a70*/  IMAD.MOV.U32 R20, RZ, RZ, R185 ;  /* 0x000000ffff147224 */ /* 0x000fe400078e00b9 */
[----:B------:R-:W-:Y:S01]  /*18a80*/  FADD.FTZ R10, R165, R10 ;  /* 0x0000000aa50a7221 */ /* 0x000fe20000010000 */
[----:B------:R-:W-:Y:S01]  /*18a90*/  FADD.FTZ R11, R160, R11 ;  /* 0x0000000ba00b7221 */ /* 0x000fe20000010000 */
[C---:B------:R-:W-:Y:S01]  /*18aa0*/  F2FP.BF16.F32.PACK_AB R165, R7.reuse, R165 ;  /* 0x000000a507a5723e */ /* 0x040fe200000010ff */
[----:B------:R-:W-:Y:S02]  /*18ab0*/  IMAD.MOV.U32 R12, RZ, RZ, R213 ;  /* 0x000000ffff0c7224 */ /* 0x000fe400078e00d5 */
[----:B------:R-:W-:Y:S01]  /*18ac0*/  FADD.FTZ R10, R7, R10 ;  /* 0x0000000a070a7221 */ /* 0x000fe20000010000 */
[C---:B------:R-:W-:Y:S01]  /*18ad0*/  FADD.FTZ R11, R48.reuse, R11 ;  /* 0x0000000b300b7221 */ /* 0x040fe20000010000 */
[----:B------:R-:W-:Y:S01]  /*18ae0*/  F2FP.BF16.F32.PACK_AB R160, R48, R160 ;  /* 0x000000a030a0723e */ /* 0x000fe200000010ff */
[----:B------:R-:W-:-:S02]  /*18af0*/  IMAD.MOV.U32 R7, RZ, RZ, R21 ;  /* 0x000000ffff077224 */ /* 0x000fc400078e0015 */
        /* <DEDUP_REMOVED lines=8> */
[----:B-1----:R-:W-:-:S02]  /*18b80*/  F2FP.BF16.F32.PACK_AB R161, R8, R161 ;  /* 0x000000a108a1723e */ /* 0x002fc400000010ff */
[----:B------:R-:W-:Y:S01]  /*18b90*/  FADD.FTZ R10, R8, R3 ;  /* 0x00000003080a7221 */ /* 0x000fe20000010000 */
[----:B------:R-:W-:-:S03]  /*18ba0*/  FADD.FTZ R11, R46, R11 ;  /* 0x0000000b2e0b7221 */ /* 0x000fc60000010000 */
[----:B------:R-:W-:Y:S01]  /*18bb0*/  FADD.FTZ R3, R163, R10 ;  /* 0x0000000aa3037221 */ /* 0x000fe20000010000 */
[----:B--2---:R-:W-:-:S03]  /*18bc0*/  F2FP.BF16.F32.PACK_AB R163, R14, R163 ;  /* 0x000000a30ea3723e */ /* 0x004fc600000010ff */
[----:B------:R-:W-:-:S04]  /*18bd0*/  FADD.FTZ R3, R14, R3 ;  /* 0x000000030e037221 */ /* 0x000fc80000010000 */
[----:B------:R-:W-:-:S04]  /*18be0*/  FADD.FTZ R4, R74, R3 ;  /* 0x000000034a047221 */ /* 0x000fc80000010000 */
        /* <DEDUP_REMOVED lines=13> */
[C---:B---3--:R-:W-:Y:S02]  /*18cc0*/  F2FP.BF16.F32.PACK_AB R155, R60.reuse, R155 ;  /* 0x0000009b3c9b723e */ /* 0x048fe400000010ff */
[----:B------:R-:W-:Y:S01]  /*18cd0*/  FADD.FTZ R3, R60, R8 ;  /* 0x000000083c037221 */ /* 0x000fe20000010000 */
[----:B------:R-:W-:Y:S06]  /*18ce0*/  @P3 BRA `(.L_x_2894) ;  /* 0xffffffc800743947 */ /* 0x000fec000383ffff */
[----:B------:R-:W-:Y:S05]  /*18cf0*/  BSYNC B1 ;  /* 0x0000000000017941 */ /* 0x000fea0003800000 */
.L_x_2883:
[----:B------:R-:W-:Y:S05]  /*18d00*/  BSYNC B0 ;  /* 0x0000000000007941 */ /* 0x000fea0003800000 */
.L_x_2882:
[----:B------:R-:W-:Y:S01]  /*18d10*/  ISETP.GE.AND P2, PT, R13, RZ, PT ;  /* 0x000000ff0d00720c */ /* 0x000fe20003f46270 */
[----:B------:R-:W-:-:S12]  /*18d20*/  BSSY B0, `(.L_x_2895) ;  /* 0x00002d6000007945 */ /* 0x000fd80003800000 */
[----:B------:R-:W-:Y:S05]  /*18d30*/  @!P2 BRA `(.L_x_2896) ;  /* 0x0000002c0050a947 */ /* 0x000fea0003800000 */
[----:B------:R-:W-:Y:S02]  /*18d40*/  IMAD.MOV.U32 R11, RZ, RZ, R21 ;  /* 0x000000ffff0b7224 */ /* 0x000fe400078e0015 */
[----:B------:R-:W-:Y:S02]  /*18d50*/  IMAD.MOV.U32 R10, RZ, RZ, R213 ;  /* 0x000000ffff0a7224 */ /* 0x000fe400078e00d5 */
[----:B------:R-:W-:Y:S02]  /*18d60*/  IMAD.MOV.U32 R14, RZ, RZ, R188 ;  /* 0x000000ffff0e7224 */ /* 0x000fe400078e00bc */
[----:B------:R-:W-:-:S07]  /*18d70*/  IMAD.MOV.U32 R15, RZ, RZ, R185 ;  /* 0x000000ffff0f7224 */ /* 0x000fce00078e00b9 */
.L_x_2907:
        /* <DEDUP_REMOVED lines=8> */
.L_x_2897:
[----:B------:R-:W-:Y:S01]  /*18e00*/  IMAD R8, R185, 0x8, R16 ;  /* 0x00000008b9087824 */ /* 0x000fe200078e0210 */
[----:B------:R-:W-:-:S04]  /*18e10*/  SHF.L.U32 R9, R188, 0x1f, RZ ;  /* 0x0000001fbc097819 */ /* 0x000fc800000006ff */
[----:B------:R0:W1:Y:S01]  /*18e20*/  SYNCS.PHASECHK.TRANS64.TRYWAIT P2, [R8+URZ+0x34830], R9 ;  /* 0x03483009080075a7 */ /* 0x000062000804017f */
[----:B------:R-:W-:Y:S05]  /*18e30*/  @!P0 BRA `(.L_x_2898) ;  /* 0x0000000000048947 */ /* 0x000fea0003800000 */
[----:B------:R-:W-:Y:S01]  /*18e40*/  BPT.TRAP 0x1 ;  /* 0x000000040000795c */ /* 0x000fe20000300000 */
.L_x_2898:
[----:B------:R-:W-:Y:S01]  /*18e50*/  BSSY B1, `(.L_x_2899) ;  /* 0x0000006000017945 */ /* 0x000fe20003800000 */
[----:B------:R-:W-:Y:S02]  /*18e60*/  IMAD R6, R185, 0xc00, R5 ;  /* 0x00000c00b9067824 */ /* 0x000fe400078e0205 */
[----:B------:R-:W-:Y:S01]  /*18e70*/  IMAD.MOV.U32 R7, RZ, RZ, 0x40000040 ;  /* 0x40000040ff077424 */ /* 0x000fe200078e00ff */
[----:B-1----:R-:W-:Y:S06]  /*18e80*/  @P2 BRA `(.L_x_2900) ;  /* 0x0000000000082947 */ /* 0x002fec0003800000 */
[----:B------:R-:W1:Y:S02]  /*18e90*/  SYNCS.PHASECHK.TRANS64.TRYWAIT P2, [R8+URZ+0x34830], R9 ;  /* 0x03483009080075a7 */ /* 0x000e64000804017f */
[----:B-1----:R-:W-:Y:S05]  /*18ea0*/  @!P2 BRA `(.L_x_2901) ;  /* 0x000000e000b0a947 */ /* 0x002fea0003800000 */
.L_x_2900:
[----:B------:R-:W-:Y:S05]  /*18eb0*/  BSYNC B1 ;  /* 0x0000000000017941 */ /* 0x000fea0003800000 */
.L_x_2899:
[----:B------:R-:W2:Y:S04]  /*18ec0*/  LDL.64 R20, [R1+0x38] ;  /* 0x0000380001147983 */ /* 0x000ea80000100a00 */
[----:B------:R3:W-:Y:S04]  /*18ed0*/  STL.64 [R1+0x68], R10 ;  /* 0x0000680a01007387 */ /* 0x0007e80000100a00 */
[----:B---3--:R-:W3:Y:S04]  /*18ee0*/  LDL.64 R10, [R1+0x30] ;  /* 0x00003000010a7983 */ /* 0x008ee80000100a00 */
[----:B------:R4:W-:Y:S04]  /*18ef0*/  STL.64 [R1+0x60], R4 ;  /* 0x0000600401007387 */ /* 0x0009e80000100a00 */
[----:B----4-:R-:W4:Y:S01]  /*18f00*/  LDL.64 R4, [R1+0x28] ;  /* 0x0000280001047983 */ /* 0x010f220000100a00 */
[----:B------:R-:W-:-:S02]  /*18f10*/  R2UR UR6, R6 ;  /* 0x00000000060672ca */ /* 0x000fc400000e0000 */
[----:B------:R-:W-:Y:S01]  /*18f20*/  R2UR UR7, R7 ;  /* 0x00000000070772ca */ /* 0x000fe200000e0000 */
[----:B------:R-:W-:Y:S01]  /*18f30*/  WARPGROUP.ARRIVE ;  /* 0x00000000000079c5 */ /* 0x000fe20000000000 */
[----:B01----:R-:W-:Y:S02]  /*18f40*/  VIADD R8, R6, 0x2 ;  /* 0x0000000206087836 */ /* 0x003fe40000000000 */
[----:B------:R-:W-:Y:S01]  /*18f50*/  IMAD.MOV.U32 R9, RZ, RZ, 0x40000040 ;  /* 0x40000040ff097424 */ /* 0x000fe200078e00ff */
[----:B--2---:R-:W-:Y:S02]  /*18f60*/  R2UR UR4, R20 ;  /* 0x00000000140472ca */ /* 0x004fe400000e0000 */
[----:B------:R-:W-:Y:S02]  /*18f70*/  R2UR UR5, R21 ;  /* 0x00000000150572ca */ /* 0x000fe400000e0000 */
[----:B------:R-:W2:Y:S11]  /*18f80*/  LDL.64 R20, [R1+0x20] ;  /* 0x0000200001147983 */ /* 0x000eb60000100a00 */
[----:B------:R-:W-:Y:S01]  /*18f90*/  HGMMA.64x128x16.F32.BF16 R24, gdesc[UR4], RZ, !UPT, gsb0 ;  /* 0x01e00000041879f0 */ /* 0x000fe2000c0018ff */
[----:B------:R-:W-:-:S02]  /*18fa0*/  R2UR UR6, R8 ;  /* 0x00000000080672ca */ /* 0x000fc400000e0000 */
[----:B------:R-:W-:Y:S02]  /*18fb0*/  R2UR UR7, R9 ;  /* 0x00000000090772ca */ /* 0x000fe400000e0000 */
[----:B---3--:R-:W-:Y:S02]  /*18fc0*/  R2UR UR4, R10 ;  /* 0x000000000a0472ca */ /* 0x008fe400000e0000 */
[----:B------:R-:W-:Y:S02]  /*18fd0*/  R2UR UR5, R11 ;  /* 0x000000000b0572ca */ /* 0x000fe400000e0000 */
[----:B------:R-:W3:Y:S01]  /*18fe0*/  LDL.64 R10, [R1+0x18] ;  /* 0x00001800010a7983 */ /* 0x000ee20000100a00 */
[----:B------:R-:W-:Y:S02]  /*18ff0*/  VIADD R8, R6, 0x4 ;  /* 0x0000000406087836 */ /* 0x000fe40000000000 */
[----:B------:R-:W-:Y:S01]  /*19000*/  IMAD.MOV.U32 R9, RZ, RZ, 0x40000040 ;  /* 0x40000040ff097424 */ /* 0x000fe200078e00ff */
[----:B------:R-:W-:-:S02]  /*19010*/  WARPGROUP.DEPBAR.LE gsb0, 0x0 ;  /* 0x00008000000079c5 */ /* 0x000fc40000010000 */
[----:B------:R-:W-:-:S06]  /*19020*/  WARPGROUP.ARRIVE ;  /* 0x00000000000079c5 */ /* 0x000fcc0000000000 */
[----:B------:R-:W-:Y:S01]  /*19030*/  HGMMA.64x128x16.F32.BF16 R24, gdesc[UR4], R24, gsb0 ;  /* 0x01e00000041879f0 */ /* 0x000fe20008001818 */
[----:B------:R-:W-:Y:S02]  /*19040*/  R2UR UR6, R8 ;  /* 0x00000000080672ca */ /* 0x000fe400000e0000 */
[----:B------:R-:W-:Y:S02]  /*19050*/  R2UR UR7, R9 ;  /* 0x00000000090772ca */ /* 0x000fe400000e0000 */
[----:B----4-:R-:W-:Y:S02]  /*19060*/  R2UR UR4, R4 ;  /* 0x00000000040472ca */ /* 0x010fe400000e0000 */
[----:B------:R-:W-:Y:S02]  /*19070*/  R2UR UR5, R5 ;  /* 0x00000000050572ca */ /* 0x000fe400000e0000 */
[----:B------:R-:W4:Y:S01]  /*19080*/  LDL.64 R4, [R1+0x10] ;  /* 0x0000100001047983 */ /* 0x000f220000100a00 */
        /* <DEDUP_REMOVED lines=8> */
[----:B------:R-:W-:Y:S02]  /*19110*/  R2UR UR5, R21 ;  /* 0x00000000150572ca */ /* 0x000fe400000e0000 */
[----:B------:R-:W2:Y:S01]  /*19120*/  LDL.64 R20, [R1] ;  /* 0x0000000001147983 */ /* 0x000ea20000100a00 */
[----:B------:R-:W-:-:S02]  /*19130*/  VIADD R8, R6, 0x400 ;  /* 0x0000040006087836 */ /* 0x000fc40000000000 */
[----:B------:R-:W-:Y:S01]  /*19140*/  IMAD.MOV.U32 R9, RZ, RZ, 0x40000040 ;  /* 0x40000040ff097424 */ /* 0x000fe200078e00ff */
[----:B------:R-:W-:Y:S02]  /*19150*/  WARPGROUP.DEPBAR.LE gsb0, 0x0 ;  /* 0x00008000000079c5 */ /* 0x000fe40000010000 */
[----:B------:R-:W-:-:S06]  /*19160*/  WARPGROUP.ARRIVE ;  /* 0x00000000000079c5 */ /* 0x000fcc0000000000 */
        /* <DEDUP_REMOVED lines=23> */
[----:B--2---:R-:W-:Y:S02]  /*192e0*/  R2UR UR4, R20 ;  /* 0x00000000140472ca */ /* 0x004fe400000e0000 */
[----:B------:R-:W-:Y:S01]  /*192f0*/  R2UR UR5, R21 ;  /* 0x00000000150572ca */ /* 0x000fe200000e0000 */
[----:B------:R-:W-:Y:S02]  /*19300*/  VIADD R8, R6, 0x406 ;  /* 0x0000040606087836 */ /* 0x000fe40000000000 */
        /* <DEDUP_REMOVED lines=114> */
.L_x_2902:
[----:B------:R-:W-:Y:S01]  /*19a30*/  SHF.L.U32 R0, R14, 0x1f, RZ ;  /* 0x0000001f0e007819 */ /* 0x000fe200000006ff */
[----:B------:R-:W-:-:S04]  /*19a40*/  IMAD R14, R15, 0x8, R16 ;  /* 0x000000080f0e7824 */ /* 0x000fc800078e0210 */
[----:B------:R0:W1:Y:S01]  /*19a50*/  SYNCS.PHASECHK.TRANS64.TRYWAIT P2, [R14+URZ+0x34850], R0 ;  /* 0x034850000e0075a7 */ /* 0x000062000804017f */
[----:B------:R-:W-:Y:S05]  /*19a60*/  @!P0 BRA `(.L_x_2903) ;  /* 0x0000000000048947 */ /* 0x000fea0003800000 */
[----:B------:R-:W-:Y:S01]  /*19a70*/  BPT.TRAP 0x1 ;  /* 0x000000040000795c */ /* 0x000fe20000300000 */
.L_x_2903:
[----:B------:R-:W-:Y:S04]  /*19a80*/  BSSY B1, `(.L_x_2904) ;  /* 0x0000004000017945 */ /* 0x000fe80003800000 */
[----:B-1----:R-:W-:Y:S05]  /*19a90*/  @P2 BRA `(.L_x_2905) ;  /* 0x0000000000082947 */ /* 0x002fea0003800000 */
[----:B------:R-:W1:Y:S02]  /*19aa0*/  SYNCS.PHASECHK.TRANS64.TRYWAIT P2, [R14+URZ+0x34850], R0 ;  /* 0x034850000e0075a7 */ /* 0x000e64000804017f */
[----:B-1----:R-:W-:Y:S05]  /*19ab0*/  @!P2 BRA `(.L_x_2906) ;  /* 0x000000d400c0a947 */ /* 0x002fea0003800000 */
.L_x_2905:
[----:B------:R-:W-:Y:S05]  /*19ac0*/  BSYNC B1 ;  /* 0x0000000000017941 */ /* 0x000fea0003800000 */
.L_x_2904:
        /* <DEDUP_REMOVED lines=20> */
[----:B------:R-:W-:Y:S01]  /*19c10*/  MUFU.TANH R21, R21 ;  /* 0x0000001500157308 */ /* 0x000fe20000002400 */
[----:B------:R-:W-:Y:S01]  /*19c20*/  FMUL.FTZ R15, R27, UR38 ;  /* 0x000000261b0f7c20 */ /* 0x000fe20008410000 */
[C---:B------:R-:W-:Y:S01]  /*19c30*/  VIADD R8, R6.reuse, 0x80 ;  /* 0x0000008006087836 */ /* 0x040fe20000000000 */
[----:B------:R-:W-:Y:S01]  /*19c40*/  R2UR UR6, R6 ;  /* 0x00000000060672ca */ /* 0x000fe200000e0000 */
        /* <DEDUP_REMOVED lines=14> */
[----:B------:R-:W1:Y:S01]  /*19d30*/  MUFU.TANH R26, R26 ;  /* 0x0000001a001a7308 */ /* 0x000e620000002400 */
[----:B------:R-:W-:Y:S01]  /*19d40*/  R2UR UR7, R9 ;  /* 0x00000000090772ca */ /* 0x000fe200000e0000 */
[----:B------:R-:W-:-:S02]  /*19d50*/  VIADD R8, R6, 0x100 ;  /* 0x0000010006087836 */ /* 0x000fc40000000000 */
[----:B------:R-:W-:Y:S01]  /*19d60*/  FMUL.FTZ R45, R50, UR38 ;  /* 0x00000026322d7c20 */ /* 0x000fe20008410000 */
[----:B------:R-:W-:Y:S02]  /*19d70*/  IMAD.MOV.U32 R9, RZ, RZ, 0x40000040 ;  /* 0x40000040ff097424 */ /* 0x000fe400078e00ff */
[----:B------:R-:W-:Y:S01]  /*19d80*/  FMUL.FTZ R50, R52, UR38 ;  /* 0x0000002634327c20 */ /* 0x000fe20008410000 */
[----:B------:R-:W-:Y:S01]  /*19d90*/  FMUL.FTZ R44, R47, UR38 ;  /* 0x000000262f2c7c20 */ /* 0x000fe20008410000 */
[----:B0----5:R-:W-:Y:S01]  /*19da0*/  FMNMX.FTZ R2, R0, R10, !PT ;  /* 0x0000000a00027209 */ /* 0x021fe20007810000 */
[----:B------:R-:W0:Y:S01]  /*19db0*/  MUFU.TANH R28, R28 ;  /* 0x0000001c001c7308 */ /* 0x000e220000002400 */
[----:B------:R-:W-:Y:S01]  /*19dc0*/  FMUL.FTZ R47, R51, UR38 ;  /* 0x00000026332f7c20 */ /* 0x000fe20008410000 */
[----:B------:R-:W-:Y:S01]  /*19dd0*/  FMUL.FTZ R51, R53, UR38 ;  /* 0x0000002635337c20 */ /* 0x000fe20008410000 */
[----:B------:R-:W-:Y:S01]  /*19de0*/  FMNMX.FTZ R2, R20, R2, !PT ;  /* 0x0000000214027209 */ /* 0x000fe20007810000 */
[----:B------:R-:W-:Y:S01]  /*19df0*/  FMUL.FTZ R49, R54, UR38 ;  /* 0x0000002636317c20 */ /* 0x000fe20008410000 */
[----:B------:R-:W-:Y:S01]  /*19e00*/  FMUL.FTZ R54, R56, UR38 ;  /* 0x0000002638367c20 */ /* 0x000fe20008410000 */
[----:B------:R-:W-:Y:S01]  /*19e10*/  FMUL.FTZ R52, R55, UR38 ;  /* 0x0000002637347c20 */ /* 0x000fe20008410000 */
[----:B------:R-:W-:Y:S01]  /*19e20*/  FMNMX.FTZ R2, R21, R2, !PT ;  /* 0x0000000215027209 */ /* 0x000fe20007810000 */
[----:B------:R-:W2:Y:S01]  /*19e30*/  MUFU.TANH R29, R29 ;  /* 0x0000001d001d7308 */ /* 0x000ea20000002400 */
[----:B------:R-:W-:Y:S01]  /*19e40*/  FMUL.FTZ R55, R57, UR38 ;  /* 0x0000002639377c20 */ /* 0x000fe20008410000 */
[----:B------:R-:W-:Y:S01]  /*19e50*/  FMUL.FTZ R57, R60, UR38 ;  /* 0x000000263c397c20 */ /* 0x000fe20008410000 */
[----:B-1----:R-:W-:Y:S01]  /*19e60*/  FMNMX.FTZ R2, R26, R2, !PT ;  /* 0x000000021a027209 */ /* 0x002fe20007810000 */
[----:B------:R-:W-:Y:S01]  /*19e70*/  FMUL.FTZ R56, R59, UR38 ;  /* 0x000000263b387c20 */ /* 0x000fe20008410000 */
[----:B------:R-:W-:Y:S01]  /*19e80*/  FMUL.FTZ R59, R61, UR38 ;  /* 0x000000263d3b7c20 */ /* 0x000fe20008410000 */
[----:B------:R-:W-:Y:S01]  /*19e90*/  FMUL.FTZ R60, R64, UR38 ;  /* 0x00000026403c7c20 */ /* 0x000fe20008410000 */
[----:B------:R-:W-:Y:S01]  /*19ea0*/  FMUL.FTZ R61, R65, UR38 ;  /* 0x00000026413d7c20 */ /* 0x000fe20008410000 */
[----:B------:R-:W1:Y:S01]  /*19eb0*/  MUFU.TANH R32, R32 ;  /* 0x0000002000207308 */ /* 0x000e620000002400 */
        /* <DEDUP_REMOVED lines=21> */
[----:B------:R-:W-:-:S02]  /*1a010*/  IMAD.MOV.U32 R39, RZ, RZ, 0x40000040 ;  /* 0x40000040ff277424 */ /* 0x000fc400078e00ff */
        /* <DEDUP_REMOVED lines=13> */
[----:B------:R-:W-:Y:S01]  /*1a0f0*/  @!P1 VIADD R14, R14, 0x34860 ;  /* 0x000348600e0e9836 */ /* 0x000fe20000000000 */
[C---:B------:R-:W-:Y:S01]  /*1a100*/  ISETP.GT.AND P2, PT, R13.reuse, RZ, PT ;  /* 0x000000ff0d00720c */ /* 0x040fe20003f44270 */
[----:B------:R-:W-:-:S02]  /*1a110*/  VIADD R13, R13, 0xffffffff ;  /* 0xffffffff0d0d7836 */ /* 0x000fc40000000000 */
[----:B------:R-:W4:Y:S01]  /*1a120*/  MUFU.TANH R43, R43 ;  /* 0x0000002b002b7308 */ /* 0x000f220000002400 */
[----:B------:R-:W-:-:S07]  /*1a130*/  @!P1 PRMT R14, RZ, 0x654, R14 ;  /* 0x00000654ff0e9816 */ /* 0x000fce000000000e */
[----:B------:R-:W4:Y:S08]  /*1a140*/  MUFU.TANH R46, R46 ;  /* 0x0000002e002e7308 */ /* 0x000f300000002400 */
[----:B------:R-:W4:Y:S08]  /*1a150*/  MUFU.TANH R48, R48 ;  /* 0x0000003000307308 */ /* 0x000f300000002400 */
[----:B------:R-:W4:Y:S08]  /*1a160*/  MUFU.TANH R50, R50 ;  /* 0x0000003200327308 */ /* 0x000f300000002400 */
[----:B------:R-:W4:Y:S08]  /*1a170*/  MUFU.TANH R51, R51 ;  /* 0x0000003300337308 */ /* 0x000f300000002400 */
[----:B------:R-:W4:Y:S08]  /*1a180*/  MUFU.TANH R54, R54 ;  /* 0x0000003600367308 */ /* 0x000f300000002400 */
[----:B------:R-:W4:Y:S08]  /*1a190*/  MUFU.TANH R55, R55 ;  /* 0x0000003700377308 */ /* 0x000f300000002400 */
[----:B------:R-:W4:Y:S08]  /*1a1a0*/  MUFU.TANH R57, R57 ;  /* 0x0000003900397308 */ /* 0x000f300000002400 */
[----:B------:R-:W4:Y:S08]  /*1a1b0*/  MUFU.TANH R59, R59 ;  /* 0x0000003b003b7308 */ /* 0x000f300000002400 */
[----:B------:R-:W4:Y:S01]  /*1a1c0*/  MUFU.TANH R60, R60 ;  /* 0x0000003c003c7308 */ /* 0x000f220000002400 */
[----:B------:R-:W-:-:S02]  /*1a1d0*/  WARPGROUP.DEPBAR.LE gsb0, 0x0 ;  /* 0x00008000000079c5 */ /* 0x000fc40000010000 */
[----:B------:R-:W-:-:S05]  /*1a1e0*/  WARPGROUP.ARRIVE ;  /* 0x00000000000079c5 */ /* 0x000fca0000000000 */
[----:B------:R-:W4:Y:S01]  /*1a1f0*/  MUFU.TANH R61, R61 ;  /* 0x0000003d003d7308 */ /* 0x000f220000002400 */
[----:B------:R-:W-:Y:S01]  /*1a200*/  HGMMA.64x128x16.F32.BF16 R88, R176, gdesc[UR4].tnspB, R88, gsb0 ;  /* 0x41e00004b0587df0 */ /* 0x000fe20008001858 */
[----:B------:R-:W-:Y:S01]  /*1a210*/  R2UR UR6, R8 ;  /* 0x00000000080672ca */ /* 0x000fe200000e0000 */
[----:B------:R-:W-:Y:S01]  /*1a220*/  VIADD R8, R6, 0x180 ;  /* 0x0000018006087836 */ /* 0x000fe20000000000 */
[----:B------:R-:W-:-:S04]  /*1a230*/  R2UR UR7, R9 ;  /* 0x00000000090772ca */ /* 0x000fc800000e0000 */
[----:B------:R-:W4:Y:S01]  /*1a240*/  MUFU.TANH R62, R62 ;  /* 0x0000003e003e7308 */ /* 0x000f220000002400 */
[----:B-1----:R-:W-:-:S04]  /*1a250*/  FMNMX.FTZ R9, R32, R2, !PT ;  /* 0x0000000220097209 */ /* 0x002fc80007810000 */
[----:B0-----:R-:W-:-:S03]  /*1a260*/  FMNMX.FTZ R9, R34, R9, !PT ;  /* 0x0000000922097209 */ /* 0x001fc60007810000 */
[----:B------:R-:W0:Y:S01]  /*1a270*/  MUFU.TANH R64, R64 ;  /* 0x0000004000407308 */ /* 0x000e220000002400 */
[----:B--2---:R-:W-:-:S04]  /*1a280*/  FMNMX.FTZ R2, R36, R9, !PT ;  /* 0x0000000924027209 */ /* 0x004fc80007810000 */
[----:B---3--:R-:W-:-:S03]  /*1a290*/  FMNMX.FTZ R9, R37, R2, !PT ;  /* 0x0000000225097209 */ /* 0x008fc60007810000 */
[----:B------:R-:W1:Y:S01]  /*1a2a0*/  MUFU.TANH R65, R65 ;  /* 0x0000004100417308 */ /* 0x000e620000002400 */
[----:B----4-:R-:W-:-:S04]  /*1a2b0*/  FMNMX.FTZ R2, R42, R9, !PT ;  /* 0x000000092a027209 */ /* 0x010fc80007810000 */
[----:B------:R-:W-:-:S03]  /*1a2c0*/  FMNMX.FTZ R9, R43, R2, !PT ;  /* 0x000000022b097209 */ /* 0x000fc60007810000 */
[----:B------:R-:W2:Y:S01]  /*1a2d0*/  MUFU.TANH R68, R68 ;  /* 0x0000004400447308 */ /* 0x000ea20000002400 */
[----:B------:R-:W-:-:S04]  /*1a2e0*/  FMNMX.FTZ R9, R46, R9, !PT ;  /* 0x000000092e097209 */ /* 0x000fc80007810000 */
[----:B------:R-:W-:-:S03]  /*1a2f0*/  FMNMX.FTZ R9, R48, R9, !PT ;  /* 0x0000000930097209 */ /* 0x000fc60007810000 */
[----:B------:R-:W3:Y:S01]  /*1a300*/  MUFU.TANH R69, R69 ;  /* 0x0000004500457308 */ /* 0x000ee20000002400 */
[----:B------:R-:W-:-:S04]  /*1a310*/  FMNMX.FTZ R2, R50, R9, !PT ;  /* 0x0000000932027209 */ /* 0x000fc80007810000 */
[----:B------:R-:W-:-:S03]  /*1a320*/  FMNMX.FTZ R9, R51, R2, !PT ;  /* 0x0000000233097209 */ /* 0x000fc60007810000 */
[----:B------:R-:W4:Y:S01]  /*1a330*/  MUFU.TANH R72, R72 ;  /* 0x0000004800487308 */ /* 0x000f220000002400 */
        /* <DEDUP_REMOVED lines=10> */
[----:B0-----:R-:W-:-:S03]  /*1a3e0*/  FMNMX.FTZ R2, R64, R9, !PT ;  /* 0x0000000940027209 */ /* 0x001fc60007810000 */
[----:B------:R-:W0:Y:S01]  /*1a3f0*/  MUFU.TANH R77, R77 ;  /* 0x0000004d004d7308 */ /* 0x000e220000002400 */
[----:B-1----:R-:W-:-:S04]  /*1a400*/  FMNMX.FTZ R9, R65, R2, !PT ;  /* 0x0000000241097209 */ /* 0x002fc80007810000 */
[----:B--2---:R-:W-:Y:S01]  /*1a410*/  FMNMX.FTZ R2, R68, R9, !PT ;  /* 0x0000000944027209 */ /* 0x004fe20007810000 */
[----:B------:R-:W-:Y:S02]  /*1a420*/  IMAD.MOV.U32 R9, RZ, RZ, 0x40000040 ;  /* 0x40000040ff097424 */ /* 0x000fe400078e00ff */
[----:B------:R-:W1:Y:S01]  /*1a430*/  MUFU.TANH R7, R7 ;  /* 0x0000000700077308 */ /* 0x000e620000002400 */
[----:B---3--:R-:W-:-:S04]  /*1a440*/  FMNMX.FTZ R2, R69, R2, !PT ;  /* 0x0000000245027209 */ /* 0x008fc80007810000 */
[----:B----4-:R-:W-:-:S03]  /*1a450*/  FMNMX.FTZ R2, R72, R2, !PT ;  /* 0x0000000248027209 */ /* 0x010fc60007810000 */
[----:B------:R-:W2:Y:S08]  /*1a460*/  MUFU.TANH R15, R15 ;  /* 0x0000000f000f7308 */ /* 0x000eb00000002400 */
[----:B------:R-:W3:Y:S08]  /*1a470*/  MUFU.TANH R24, R24 ;  /* 0x0000001800187308 */ /* 0x000ef00000002400 */
        /* <DEDUP_REMOVED lines=9> */
[----:B------:R-:W-:Y:S02]  /*1a510*/  R2UR UR6, R8 ;  /* 0x00000000080672ca */ /* 0x000fe400000e0000 */
[----:B------:R-:W-:Y:S02]  /*1a520*/  R2UR UR7, R9 ;  /* 0x00000000090772ca */ /* 0x000fe400000e0000 */
[----:B------:R-:W-:Y:S02]  /*1a530*/  FMNMX.FTZ R9, R73, R2, !PT ;  /* 0x0000000249097209 */ /* 0x000fe40007810000 */
[----:B------:R-:W-:Y:S02]  /*1a540*/  MUFU.TANH R8, R63 ;  /* 0x0000003f00087308 */ /* 0x000fe40000002400 */
[----:B------:R-:W-:-:S04]  /*1a550*/  FMNMX.FTZ R9, R80, R9, !PT ;  /* 0x0000000950097209 */ /* 0x000fc80007810000 */
[----:B------:R-:W-:Y:S02]  /*1a560*/  FMNMX.FTZ R2, R76, R9, !PT ;  /* 0x000000094c027209 */ /* 0x000fe40007810000 */
[----:B------:R1:W-:Y:S02]  /*1a570*/  MUFU.TANH R63, R38 ;  /* 0x00000026003f7308 */ /* 0x0003e40000002400 */
[----:B0-----:R-:W-:-:S05]  /*1a580*/  FMNMX.FTZ R9, R77, R2, !PT ;  /* 0x000000024d097209 */ /* 0x001fca0007810000 */
[----:B------:R-:W0:Y:S01]  /*1a590*/  SHFL.BFLY PT, R2, R9, 0x2, 0x1f ;  /* 0x0c401f0009027f89 */ /* 0x000e2200000e0000 */
[----:B-1----:R-:W-:Y:S01]  /*1a5a0*/  VIADD R38, R6, 0x200 ;  /* 0x0000020006267836 */ /* 0x002fe20000000000 */
[----:B------:R-:W1:Y:S08]  /*1a5b0*/  MUFU.TANH R40, R40 ;  /* 0x0000002800287308 */ /* 0x000e700000002400 */
[----:B------:R-:W1:Y:S08]  /*1a5c0*/  MUFU.TANH R41, R41 ;  /* 0x0000002900297308 */ /* 0x000e700000002400 */
[----:B------:R-:W1:Y:S01]  /*1a5d0*/  MUFU.TANH R44, R44 ;  /* 0x0000002c002c7308 */ /* 0x000e620000002400 */
[----:B0-----:R-:W-:Y:S01]  /*1a5e0*/  FMNMX.FTZ R2, R9, R2, !PT ;  /* 0x0000000209027209 */ /* 0x001fe20007810000 */
[----:B------:R-:W-:-:S06]  /*1a5f0*/  IMAD.U32 R9, RZ, RZ, UR42 ;  /* 0x0000002aff097e24 */ /* 0x000fcc000f8e00ff */
[----:B------:R-:W0:Y:S01]  /*1a600*/  MUFU.TANH R45, R45 ;  /* 0x0000002d002d7308 */ /* 0x000e220000002400 */
[----:B------:R-:W2:Y:S07]  /*1a610*/  SHFL.BFLY PT, R213, R2, 0x1, 0x1f ;  /* 0x0c201f0002d57f89 */ /* 0x000eae00000e0000 */
[----:B------:R-:W0:Y:S08]  /*1a620*/  MUFU.TANH R47, R47 ;  /* 0x0000002f002f7308 */ /* 0x000e300000002400 */
[----:B------:R-:W0:Y:S08]  /*1a630*/  MUFU.TANH R49, R49 ;  /* 0x0000003100317308 */ /* 0x000e300000002400 */
[----:B------:R-:W0:Y:S01]  /*1a640*/  MUFU.TANH R52, R52 ;  /* 0x0000003400347308 */ /* 0x000e220000002400 */
[----:B--2---:R-:W-:-:S05]  /*1a650*/  FMNMX.FTZ R213, R2, R213, !PT ;  /* 0x000000d502d57209 */ /* 0x004fca0007810000 */
[C---:B------:R-:W-:Y:S01]  /*1a660*/  FADD.FTZ R2, -R213.reuse, R10 ;  /* 0x0000000ad5027221 */ /* 0x040fe20000010100 */
[-C--:B------:R-:W-:Y:S01]  /*1a670*/  FMUL.FTZ R10, R213, R9.reuse ;  /* 0x00000009d50a7220 */ /* 0x080fe20000410000 */
[----:B------:R-:W2:Y:S02]  /*1a680*/  MUFU.TANH R53, R53 ;  /* 0x0000003500357308 */ /* 0x000ea40000002400 */
[-C--:B------:R-:W-:Y:S01]  /*1a690*/  FMUL.FTZ R2, R2, R9.reuse ;  /* 0x0000000902027220 */ /* 0x080fe20000410000 */
[--C-:B------:R-:W-:Y:S01]  /*1a6a0*/  FFMA.FTZ R180, R0, R9, -R10.reuse ;  /* 0x0000000900b47223 */ /* 0x100fe2000001080a */
[----:B------:R-:W-:Y:S01]  /*1a6b0*/  FMNMX.FTZ R0, R7, R11, !PT ;  /* 0x0000000b07007209 */ /* 0x000fe20007810000 */
[-CC-:B------:R-:W-:Y:S01]  /*1a6c0*/  FFMA.FTZ R182, R21, R9.reuse, -R10.reuse ;  /* 0x0000000915b67223 */ /* 0x180fe2000001080a */
[-CC-:B------:R-:W-:Y:S01]  /*1a6d0*/  FFMA.FTZ R84, R20, R9.reuse, -R10.reuse ;  /* 0x0000000914547223 */ /* 0x180fe2000001080a */
[----:B------:R-:W-:Y:S01]  /*1a6e0*/  VIADD R20, R6, 0x280 ;  /* 0x0000028006147836 */ /* 0x000fe20000000000 */
[----:B------:R-:W-:Y:S01]  /*1a6f0*/  FMNMX.FTZ R21, R15, R0, !PT ;  /* 0x000000000f157209 */ /* 0x000fe20007810000 */
[----:B------:R-:W2:Y:S01]  /*1a700*/  MUFU.TANH R56, R56 ;  /* 0x0000003800387308 */ /* 0x000ea20000002400 */
[----:B------:R-:W-:Y:S01]  /*1a710*/  FFMA.FTZ R176, R28, R9, -R10 ;  /* 0x000000091cb07223 */ /* 0x000fe2000001080a */
[----:B------:R-:W-:Y:S01]  /*1a720*/  VIADD R28, R6, 0x300 ;  /* 0x00000300061c7836 */ /* 0x000fe20000000000 */
[----:B---3--:R-:W-:Y:S01]  /*1a730*/  FMNMX.FTZ R0, R24, R21, !PT ;  /* 0x0000001518007209 */ /* 0x008fe20007810000 */
[----:B------:R-:W-:-:S02]  /*1a740*/  VIADD R6, R6, 0x380 ;  /* 0x0000038006067836 */ /* 0x000fc40000000000 */
[-CC-:B------:R-:W-:Y:S01]  /*1a750*/  FFMA.FTZ R26, R26, R9.reuse, -R10.reuse ;  /* 0x000000091a1a7223 */ /* 0x180fe2000001080a */
[-CC-:B------:R-:W-:Y:S01]  /*1a760*/  FFMA.FTZ R178, R32, R9.reuse, -R10.reuse ;  /* 0x0000000920b27223 */ /* 0x180fe2000001080a */
[----:B----4-:R-:W-:Y:S01]  /*1a770*/  FMNMX.FTZ R0, R25, R0, !PT ;  /* 0x0000000019007209 */ /* 0x010fe20007810000 */
[----:B------:R-:W3:Y:S01]  /*1a780*/  MUFU.TANH R58, R58 ;  /* 0x0000003a003a7308 */ /* 0x000ee20000002400 */
[-CC-:B------:R-:W-:Y:S01]  /*1a790*/  FFMA.FTZ R32, R43, R9.reuse, -R10.reuse ;  /* 0x000000092b207223 */ /* 0x180fe2000001080a */
[----:B------:R-:W-:Y:S01]  /*1a7a0*/  FFMA.FTZ R43, R64, R9, -R10 ;  /* 0x00000009402b7223 */ /* 0x000fe2000001080a */
[----:B------:R-:W-:-:S04]  /*1a7b0*/  FMNMX.FTZ R21, R27, R0, !PT ;  /* 0x000000001b157209 */ /* 0x000fc80007810000 */
[----:B------:R-:W-:Y:S01]  /*1a7c0*/  FMNMX.FTZ R0, R30, R21, !PT ;  /* 0x000000151e007209 */ /* 0x000fe20007810000 */
[----:B------:R-:W4:Y:S03]  /*1a7d0*/  MUFU.TANH R66, R66 ;  /* 0x0000004200427308 */ /* 0x000f260000002400 */
[----:B------:R-:W-:-:S04]  /*1a7e0*/  FMNMX.FTZ R0, R31, R0, !PT ;  /* 0x000000001f007209 */ /* 0x000fc80007810000 */
[----:B------:R-:W-:Y:S01]  /*1a7f0*/  FMNMX.FTZ R0, R33, R0, !PT ;  /* 0x0000000021007209 */ /* 0x000fe20007810000 */
[----:B------:R-:W4:Y:S03]  /*1a800*/  MUFU.TANH R67, R67 ;  /* 0x0000004300437308 */ /* 0x000f260000002400 */
[----:B------:R-:W-:-:S04]  /*1a810*/  FMNMX.FTZ R21, R35, R0, !PT ;  /* 0x0000000023157209 */ /* 0x000fc80007810000 */
[----:B-1----:R-:W-:Y:S01]  /*1a820*/  FMNMX.FTZ R0, R40, R21, !PT ;  /* 0x0000001528007209 */ /* 0x002fe20007810000 */
[----:B------:R-:W1:Y:S03]  /*1a830*/  MUFU.TANH R70, R70 ;  /* 0x0000004600467308 */ /* 0x000e660000002400 */
[----:B------:R-:W-:-:S04]  /*1a840*/  FMNMX.FTZ R21, R41, R0, !PT ;  /* 0x0000000029157209 */ /* 0x000fc80007810000 */
[----:B------:R-:W-:Y:S01]  /*1a850*/  FMNMX.FTZ R0, R44, R21, !PT ;  /* 0x000000152c007209 */ /* 0x000fe20007810000 */
[----:B------:R-:W1:Y:S03]  /*1a860*/  MUFU.TANH R71, R71 ;  /* 0x0000004700477308 */ /* 0x000e660000002400 */
[----:B0-----:R-:W-:-:S04]  /*1a870*/  FMNMX.FTZ R0, R45, R0, !PT ;  /* 0x000000002d007209 */ /* 0x001fc80007810000 */
[----:B------:R-:W-:Y:S01]  /*1a880*/  FMNMX.FTZ R0, R47, R0, !PT ;  /* 0x000000002f007209 */ /* 0x000fe20007810000 */
[----:B------:R-:W0:Y:S01]  /*1a890*/  MUFU.TANH R74, R74 ;  /* 0x0000004a004a7308 */ /* 0x000e220000002400 */
[----:B------:R-:W-:Y:S02]  /*1a8a0*/  WARPGROUP.DEPBAR.LE gsb0, 0x0 ;  /* 0x00008000000079c5 */ /* 0x000fe40000010000 */
[----:B------:R-:W-:Y:S01]  /*1a8b0*/  WARPGROUP.ARRIVE ;  /* 0x00000000000079c5 */ /* 0x000fe20000000000 */
[----:B------:R-:W-:Y:S01]  /*1a8c0*/  FMNMX.FTZ R21, R49, R0, !PT ;  /* 0x0000000031157209 */ /* 0x000fe20007810000 */
[----:B------:R-:W-:-:S03]  /*1a8d0*/  FFMA.FTZ R172, R36, R9, -R10 ;  /* 0x0000000924ac7223 */ /* 0x000fc6000001080a */
[----:B------:R-:W0:Y:S01]  /*1a8e0*/  MUFU.TANH R75, R75 ;  /* 0x0000004b004b7308 */ /* 0x000e220000002400 */
[--C-:B------:R-:W-:Y:S01]  /*1a8f0*/  FFMA.FTZ R174, R42, R9, -R10.reuse ;  /* 0x000000092aae7223 */ /* 0x100fe2000001080a */
[----:B------:R-:W-:Y:S01]  /*1a900*/  FMNMX.FTZ R0, R52, R21, !PT ;  /* 0x0000001534007209 */ /* 0x000fe20007810000 */
[----:B------:R-:W-:Y:S01]  /*1a910*/  HGMMA.64x128x16.F32.BF16 R88, R168, gdesc[UR4].tnspB, R88, gsb0 ;  /* 0x41e00004a8587df0 */ /* 0x000fe20008001858 */
[----:B------:R-:W-:Y:S01]  /*1a920*/  R2UR UR6, R38 ;  /* 0x00000000260672ca */ /* 0x000fe200000e0000 */
[-CC-:B------:R-:W-:Y:S01]  /*1a930*/  FFMA.FTZ R38, R29, R9.reuse, -R10.reuse ;  /* 0x000000091d267223 */ /* 0x180fe2000001080a */
[----:B------:R-:W-:Y:S01]  /*1a940*/  R2UR UR7, R39 ;  /* 0x00000000270772ca */ /* 0x000fe200000e0000 */
[-CC-:B------:R-:W-:Y:S01]  /*1a950*/  FFMA.FTZ R39, R34, R9.reuse, -R10.reuse ;  /* 0x0000000922277223 */ /* 0x180fe2000001080a */
[----:B--2---:R-:W-:Y:S01]  /*1a960*/  FMNMX.FTZ R21, R53, R0, !PT ;  /* 0x0000000035157209 */ /* 0x004fe20007810000 */
[----:B------:R-:W2:Y:S01]  /*1a970*/  MUFU.TANH R78, R78 ;  /* 0x0000004e004e7308 */ /* 0x000ea20000002400 */
[-CC-:B------:R-:W-:Y:S01]  /*1a980*/  FFMA.FTZ R34, R37, R9.reuse, -R10.reuse ;  /* 0x0000000925227223 */ /* 0x180fe2000001080a */
[--C-:B------:R-:W-:Y:S01]  /*1a990*/  FFMA.FTZ R36, R48, R9, -R10.reuse ;  /* 0x0000000930247223 */ /* 0x100fe2000001080a */
[----:B------:R-:W-:Y:S01]  /*1a9a0*/  FMNMX.FTZ R21, R56, R21, !PT ;  /* 0x0000001538157209 */ /* 0x000fe20007810000 */
[-CC-:B------:R-:W-:Y:S01]  /*1a9b0*/  FFMA.FTZ R42, R55, R9.reuse, -R10.reuse ;  /* 0x00000009372a7223 */ /* 0x180fe2000001080a */
[-CC-:B------:R-:W-:Y:S01]  /*1a9c0*/  FFMA.FTZ R48, R61, R9.reuse, -R10.reuse ;  /* 0x000000093d307223 */ /* 0x180fe2000001080a */
[--C-:B------:R-:W-:Y:S01]  /*1a9d0*/  FFMA.FTZ R37, R65, R9, -R10.reuse ;  /* 0x0000000941257223 */ /* 0x100fe2000001080a */
[----:B---3--:R-:W-:Y:S01]  /*1a9e0*/  FMNMX.FTZ R21, R58, R21, !PT ;  /* 0x000000153a157209 */ /* 0x008fe20007810000 */
[----:B------:R-:W3:Y:S01]  /*1a9f0*/  MUFU.TANH R79, R79 ;  /* 0x0000004f004f7308 */ /* 0x000ee20000002400 */
[----:B------:R-:W-:-:S02]  /*1aa00*/  FFMA.FTZ R55, R73, R9, -R10 ;  /* 0x0000000949377223 */ /* 0x000fc4000001080a */
[----:B------:R-:W-:-:S04]  /*1aa10*/  FMNMX.FTZ R0, R8, R21, !PT ;  /* 0x0000001508007209 */ /* 0x000fc80007810000 */
[----:B------:R-:W-:Y:S01]  /*1aa20*/  FMNMX.FTZ R21, R63, R0, !PT ;  /* 0x000000003f157209 */ /* 0x000fe20007810000 */
[----:B------:R-:W3:Y:S03]  /*1aa30*/  MUFU.TANH R81, R81 ;  /* 0x0000005100517308 */ /* 0x000ee60000002400 */
[----:B----4-:R-:W-:Y:S01]  /*1aa40*/  FMNMX.FTZ R0, R66, R21, !PT ;  /* 0x0000001542007209 */ /* 0x010fe20007810000 */
[----:B------:R-:W-:-:S03]  /*1aa50*/  IMAD.MOV.U32 R21, RZ, RZ, 0x40000040 ;  /* 0x40000040ff157424 */ /* 0x000fc600078e00ff */
[----:B------:R-:W-:Y:S01]  /*1aa60*/  FMNMX.FTZ R29, R67, R0, !PT ;  /* 0x00000000431d7209 */ /* 0x000fe20007810000 */
[----:B------:R-:W4:Y:S03]  /*1aa70*/  MUFU.TANH R82, R82 ;  /* 0x0000005200527308 */ /* 0x000f260000002400 */
[----:B-1----:R-:W-:Y:S01]  /*1aa80*/  FMNMX.FTZ R0, R70, R29, !PT ;  /* 0x0000001d46007209 */ /* 0x002fe20007810000 */
[----:B------:R-:W-:-:S04]  /*1aa90*/  IMAD.MOV.U32 R29, RZ, RZ, 0x40000040 ;  /* 0x40000040ff1d7424 */ /* 0x000fc800078e00ff */
[----:B------:R-:W1:Y:S08]  /*1aaa0*/  MUFU.TANH R83, R83 ;  /* 0x0000005300537308 */ /* 0x000e700000002400 */
[----:B------:R-:W-:Y:S08]  /*1aab0*/  MUFU.EX2 R2, R2 ;  /* 0x0000000200027308 */ /* 0x000ff00000000800 */
[----:B------:R-:W1:Y:S08]  /*1aac0*/  MUFU.EX2 R180, R180 ;  /* 0x000000b400b47308 */ /* 0x000e700000000800 */
[----:B------:R-:W1:Y:S08]  /*1aad0*/  MUFU.EX2 R84, R84 ;  /* 0x0000005400547308 */ /* 0x000e700000000800 */
[----:B------:R-:W1:Y:S08]  /*1aae0*/  MUFU.EX2 R182, R182 ;  /* 0x000000b600b67308 */ /* 0x000e700000000800 */
[----:B------:R-:W1:Y:S08]  /*1aaf0*/  MUFU.EX2 R26, R26 ;  /* 0x0000001a001a7308 */ /* 0x000e700000000800 */
        /* <DEDUP_REMOVED lines=9> */
[----:B------:R-:W-:-:S04]  /*1ab90*/  FFMA.FTZ R168, R46, R9, -R10 ;  /* 0x000000092ea87223 */ /* 0x000fc8000001080a */
[----:B------:R-:W-:Y:S01]  /*1aba0*/  MUFU.EX2 R32, R32 ;  /* 0x0000002000207308 */ /* 0x000fe20000000800 */
[-CC-:B------:R-:W-:Y:S01]  /*1abb0*/  FFMA.FTZ R170, R50, R9.reuse, -R10.reuse ;  /* 0x0000000932aa7223 */ /* 0x180fe2000001080a */
[-CC-:B------:R-:W-:Y:S01]  /*1abc0*/  FFMA.FTZ R50, R59, R9.reuse, -R10.reuse ;  /* 0x000000093b327223 */ /* 0x180fe2000001080a */
[-CC-:B------:R-:W-:Y:S01]  /*1abd0*/  FFMA.FTZ R46, R68, R9.reuse, -R10.reuse ;  /* 0x00000009442e7223 */ /* 0x180fe2000001080a */
[----:B------:R-:W-:Y:S01]  /*1abe0*/  HGMMA.64x128x16.F32.BF16 R88, R164, gdesc[UR4].tnspB, R88, gsb0 ;  /* 0x41e00004a4587df0 */ /* 0x000fe20008001858 */
[----:B------:R-:W-:Y:S01]  /*1abf0*/  R2UR UR6, R20 ;  /* 0x00000000140672ca */ /* 0x000fe200000e0000 */
[-CC-:B------:R-:W-:Y:S01]  /*1ac00*/  FFMA.FTZ R20, R51, R9.reuse, -R10.reuse ;  /* 0x0000000933147223 */ /* 0x180fe2000001080a */
[----:B------:R-:W-:Y:S01]  /*1ac10*/  R2UR UR7, R21 ;  /* 0x00000000150772ca */ /* 0x000fe200000e0000 */
[----:B------:R-:W-:Y:S01]  /*1ac20*/  MUFU.EX2 R168, R168 ;  /* 0x000000a800a87308 */ /* 0x000fe20000000800 */
[----:B------:R-:W-:Y:S01]  /*1ac30*/  FMNMX.FTZ R21, R71, R0, !PT ;  /* 0x0000000047157209 */ /* 0x000fe20007810000 */
[-CC-:B------:R-:W-:Y:S01]  /*1ac40*/  FFMA.FTZ R51, R69, R9.reuse, -R10.reuse ;  /* 0x0000000945337223 */ /* 0x180fe2000001080a */
[----:B------:R-:W-:-:S02]  /*1ac50*/  FFMA.FTZ R59, R76, R9, -R10 ;  /* 0x000000094c3b7223 */ /* 0x000fc4000001080a */
[----:B0-----:R-:W-:-:S03]  /*1ac60*/  FMNMX.FTZ R0, R74, R21, !PT ;  /* 0x000000154a007209 */ /* 0x001fc60007810000 */
[----:B------:R-:W-:Y:S01]  /*1ac70*/  MUFU.EX2 R36, R36 ;  /* 0x0000002400247308 */ /* 0x000fe20000000800 */
[----:B------:R-:W-:-:S04]  /*1ac80*/  FMNMX.FTZ R21, R75, R0, !PT ;  /* 0x000000004b157209 */ /* 0x000fc80007810000 */
[----:B--2---:R-:W-:-:S03]  /*1ac90*/  FMNMX.FTZ R0, R78, R21, !PT ;  /* 0x000000154e007209 */ /* 0x004fc60007810000 */
[----:B------:R-:W-:Y:S01]  /*1aca0*/  MUFU.EX2 R170, R170 ;  /* 0x000000aa00aa7308 */ /* 0x000fe20000000800 */
[----:B---3--:R-:W-:-:S04]  /*1acb0*/  FMNMX.FTZ R0, R79, R0, !PT ;  /* 0x000000004f007209 */ /* 0x008fc80007810000 */
[----:B------:R-:W-:-:S03]  /*1acc0*/  FMNMX.FTZ R21, R81, R0, !PT ;  /* 0x0000000051157209 */ /* 0x000fc60007810000 */
[----:B------:R-:W-:Y:S01]  /*1acd0*/  MUFU.EX2 R20, R20 ;  /* 0x0000001400147308 */ /* 0x000fe20000000800 */
[----:B----4-:R-:W-:-:S04]  /*1ace0*/  FMNMX.FTZ R0, R82, R21, !PT ;  /* 0x0000001552007209 */ /* 0x010fc80007810000 */
[----:B-1----:R-:W-:-:S03]  /*1acf0*/  FMNMX.FTZ R0, R83, R0, !PT ;  /* 0x0000000053007209 */ /* 0x002fc60007810000 */
        /* <DEDUP_REMOVED lines=10> */
[----:B0-----:R-:W-:-:S07]  /*1ada0*/  FMNMX.FTZ R21, R21, R0, !PT ;  /* 0x0000000015157209 */ /* 0x001fce0007810000 */
[----:B------:R-:W-:Y:S01]  /*1adb0*/  MUFU.EX2 R55, R55 ;  /* 0x0000003700377308 */ /* 0x000fe20000000800 */
[----:B------:R-:W-:-:S04]  /*1adc0*/  FADD.FTZ R0, -R21, R11 ;  /* 0x0000000b15007221 */ /* 0x000fc80000010100 */
[----:B------:R-:W-:-:S03]  /*1add0*/  FMUL.FTZ R0, R0, R9 ;  /* 0x0000000900007220 */ /* 0x000fc60000410000 */
        /* <DEDUP_REMOVED lines=14> */
[----:B------:R-:W-:Y:S02]  /*1aec0*/  IMAD.MOV.U32 R7, RZ, RZ, 0x40000040 ;  /* 0x40000040ff077424 */ /* 0x000fe400078e00ff */
[-CC-:B------:R-:W-:Y:S01]  /*1aed0*/  FFMA.FTZ R11, R15, R9.reuse, -R28.reuse ;  /* 0x000000090f0b7223 */ /* 0x180fe2000001081c */
[-CC-:B------:R-:W-:Y:S01]  /*1aee0*/  FFMA.FTZ R183, R24, R9.reuse, -R28.reuse ;  /* 0x0000000918b77223 */ /* 0x180fe2000001081c */
[-CC-:B------:R-:W-:Y:S01]  /*1aef0*/  FFMA.FTZ R15, R25, R9.reuse, -R28.reuse ;  /* 0x00000009190f7223 */ /* 0x180fe2000001081c */
[-CC-:B------:R-:W-:Y:S01]  /*1af00*/  FFMA.FTZ R177, R27, R9.reuse, -R28.reuse ;  /* 0x000000091bb17223 */ /* 0x180fe2000001081c */
[----:B------:R-:W0:Y:S01]  /*1af10*/  MUFU.EX2 R181, R181 ;  /* 0x000000b500b57308 */ /* 0x000e220000000800 */
[-CC-:B------:R-:W-:Y:S01]  /*1af20*/  FFMA.FTZ R24, R30, R9.reuse, -R28.reuse ;  /* 0x000000091e187223 */ /* 0x180fe2000001081c */
[-C--:B------:R-:W-:Y:S01]  /*1af30*/  FFMA.FTZ R25, R33, R9.reuse, -R28 ;  /* 0x0000000921197223 */ /* 0x080fe2000001081c */
[----:B------:R-:W-:Y:S01]  /*1af40*/  FFMA.FTZ R33, R2, R4, R180 ;  /* 0x0000000402217223 */ /* 0x000fe200000100b4 */
[-CC-:B------:R-:W-:Y:S01]  /*1af50*/  FFMA.FTZ R179, R31, R9.reuse, -R28.reuse ;  /* 0x000000091fb37223 */ /* 0x180fe2000001081c */
[-CC-:B------:R-:W-:Y:S01]  /*1af60*/  FFMA.FTZ R173, R35, R9.reuse, -R28.reuse ;  /* 0x0000000923ad7223 */ /* 0x180fe2000001081c */
[-CC-:B------:R-:W-:Y:S01]  /*1af70*/  FFMA.FTZ R27, R40, R9.reuse, -R28.reuse ;  /* 0x00000009281b7223 */ /* 0x180fe2000001081c */
[----:B------:R-:W-:Y:S01]  /*1af80*/  FADD.FTZ R33, R84, R33 ;  /* 0x0000002154217221 */ /* 0x000fe20000010000 */
[----:B------:R-:W1:Y:S01]  /*1af90*/  MUFU.EX2 R11, R11 ;  /* 0x0000000b000b7308 */ /* 0x000e620000000800 */
[-CC-:B------:R-:W-:Y:S01]  /*1afa0*/  FFMA.FTZ R175, R41, R9.reuse, -R28.reuse ;  /* 0x0000000929af7223 */ /* 0x180fe2000001081c */
[-CC-:B------:R-:W-:Y:S01]  /*1afb0*/  FFMA.FTZ R29, R44, R9.reuse, -R28.reuse ;  /* 0x000000092c1d7223 */ /* 0x180fe2000001081c */
[----:B------:R-:W-:Y:S01]  /*1afc0*/  FADD.FTZ R33, R182, R33 ;  /* 0x00000021b6217221 */ /* 0x000fe20000010000 */
[-CC-:B------:R-:W-:Y:S01]  /*1afd0*/  FFMA.FTZ R169, R45, R9.reuse, -R28.reuse ;  /* 0x000000092da97223 */ /* 0x180fe2000001081c */
[-CC-:B------:R-:W-:Y:S01]  /*1afe0*/  FFMA.FTZ R30, R47, R9.reuse, -R28.reuse ;  /* 0x000000092f1e7223 */ /* 0x180fe2000001081c */
[--C-:B------:R-:W-:Y:S01]  /*1aff0*/  FFMA.FTZ R171, R49, R9, -R28.reuse ;  /* 0x0000000931ab7223 */ /* 0x100fe2000001081c */
[----:B------:R-:W-:Y:S01]  /*1b000*/  FADD.FTZ R33, R26, R33 ;  /* 0x000000211a217221 */ /* 0x000fe20000010000 */
[----:B------:R-:W2:Y:S01]  /*1b010*/  MUFU.EX2 R183, R183 ;  /* 0x000000b700b77308 */ /* 0x000ea20000000800 */
[----:B0-----:R-:W-:Y:S01]  /*1b020*/  FFMA.FTZ R4, R0, R3, R181 ;  /* 0x0000000300047223 */ /* 0x001fe200000100b5 */
[-CC-:B------:R-:W-:Y:S01]  /*1b030*/  FFMA.FTZ R31, R52, R9.reuse, -R28.reuse ;  /* 0x00000009341f7223 */ /* 0x180fe2000001081c */
[----:B------:R-:W-:Y:S01]  /*1b040*/  FADD.FTZ R33, R176, R33 ;  /* 0x00000021b0217221 */ /* 0x000fe20000010000 */
[-CC-:B------:R-:W-:Y:S01]  /*1b050*/  FFMA.FTZ R165, R53, R9.reuse, -R28.reuse ;  /* 0x0000000935a57223 */ /* 0x180fe2000001081c */
[-CC-:B------:R-:W-:Y:S01]  /*1b060*/  FFMA.FTZ R56, R56, R9.reuse, -R28.reuse ;  /* 0x0000000938387223 */ /* 0x180fe2000001081c */
[-CC-:B------:R-:W-:Y:S01]  /*1b070*/  FFMA.FTZ R167, R58, R9.reuse, -R28.reuse ;  /* 0x000000093aa77223 */ /* 0x180fe2000001081c */
[----:B------:R-:W-:Y:S01]  /*1b080*/  FADD.FTZ R33, R38, R33 ;  /* 0x0000002126217221 */ /* 0x000fe20000010000 */
[----:B------:R-:W0:Y:S01]  /*1b090*/  MUFU.EX2 R15, R15 ;  /* 0x0000000f000f7308 */ /* 0x000e220000000800 */
[-CC-:B------:R-:W-:Y:S01]  /*1b0a0*/  FFMA.FTZ R71, R71, R9.reuse, -R28.reuse ;  /* 0x0000000947477223 */ /* 0x180fe2000001081c */
[-CC-:B------:R-:W-:Y:S01]  /*1b0b0*/  FFMA.FTZ R74, R74, R9.reuse, -R28.reuse ;  /* 0x000000094a4a7223 */ /* 0x180fe2000001081c */
[----:B------:R-:W-:Y:S01]  /*1b0c0*/  FADD.FTZ R40, R178, R33 ;  /* 0x00000021b2287221 */ /* 0x000fe20000010000 */
[-CC-:B------:R-:W-:Y:S01]  /*1b0d0*/  FFMA.FTZ R75, R75, R9.reuse, -R28.reuse ;  /* 0x000000094b4b7223 */ /* 0x180fe2000001081c */
[-CC-:B------:R-:W-:Y:S01]  /*1b0e0*/  FFMA.FTZ R78, R78, R9.reuse, -R28.reuse ;  /* 0x000000094e4e7223 */ /* 0x180fe2000001081c */
[-CC-:B------:R-:W-:Y:S01]  /*1b0f0*/  FFMA.FTZ R79, R79, R9.reuse, -R28.reuse ;  /* 0x000000094f4f7223 */ /* 0x180fe2000001081c */
[-CC-:B------:R-:W-:Y:S01]  /*1b100*/  FFMA.FTZ R81, R81, R9.reuse, -R28.reuse ;  /* 0x0000000951517223 */ /* 0x180fe2000001081c */
[----:B------:R-:W3:Y:S01]  /*1b110*/  MUFU.EX2 R177, R177 ;  /* 0x000000b100b17308 */ /* 0x000ee20000000800 */
[----:B------:R-:W-:Y:S01]  /*1b120*/  FFMA.FTZ R82, R82, R9, -R28 ;  /* 0x0000000952527223 */ /* 0x000fe2000001081c */
[----:B-1----:R-:W-:-:S02]  /*1b130*/  F2FP.BF16.F32.PACK_AB R181, R11, R181 ;  /* 0x000000b50bb5723e */ /* 0x002fc400000010ff */
[----:B------:R-:W-:Y:S02]  /*1b140*/  F2FP.BF16.F32.PACK_AB R180, R84, R180 ;  /* 0x000000b454b4723e */ /* 0x000fe400000010ff */
[----:B------:R-:W-:Y:S02]  /*1b150*/  F2FP.BF16.F32.PACK_AB R182, R26, R182 ;  /* 0x000000b61ab6723e */ /* 0x000fe400000010ff */
[----:B------:R-:W1:Y:S01]  /*1b160*/  MUFU.EX2 R24, R24 ;  /* 0x0000001800187308 */ /* 0x000e620000000800 */
[----:B------:R-:W-:Y:S02]  /*1b170*/  F2FP.BF16.F32.PACK_AB R176, R38, R176 ;  /* 0x000000b026b0723e */ /* 0x000fe400000010ff */
[----:B------:R-:W-:-:S05]  /*1b180*/  F2FP.BF16.F32.PACK_AB R178, R39, R178 ;  /* 0x000000b227b2723e */ /* 0x000fca00000010ff */
        /* <DEDUP_REMOVED lines=19> */
[----:B------:R-:W-:Y:S01]  /*1b2c0*/  R2UR UR6, R6 ;  /* 0x00000000060672ca */ /* 0x000fe200000e0000 */
[----:B------:R-:W-:Y:S01]  /*1b2d0*/  @!P1 IMAD R6, R12, 0x8, R16 ;  /* 0x000000080c069824 */ /* 0x000fe200078e0210 */
[----:B------:R-:W-:Y:S01]  /*1b2e0*/  R2UR UR7, R7 ;  /* 0x00000000070772ca */ /* 0x000fe200000e0000 */
[----:B------:R-:W-:Y:S01]  /*1b2f0*/  FADD.FTZ R12, R11, R4 ;  /* 0x000000040b0c7221 */ /* 0x000fe20000010000 */
[-C--:B------:R-:W-:Y:S01]  /*1b300*/  FFMA.FTZ R4, R8, R9.reuse, -R28 ;  /* 0x0000000908047223 */ /* 0x080fe2000001081c */
[----:B------:R-:W-:Y:S01]  /*1b310*/  @!P1 VIADD R6, R6, 0x34840 ;  /* 0x0003484006069836 */ /* 0x000fe20000000000 */
[----:B------:R-:W-:Y:S01]  /*1b320*/  MUFU.EX2 R167, R167 ;  /* 0x000000a700a77308 */ /* 0x000fe20000000800 */
[----:B--2---:R-:W-:Y:S01]  /*1b330*/  FADD.FTZ R12, R183, R12 ;  /* 0x0000000cb70c7221 */ /* 0x004fe20000010000 */
[-C--:B------:R-:W-:Y:S01]  /*1b340*/  FFMA.FTZ R8, R66, R9.reuse, -R28 ;  /* 0x0000000942087223 */ /* 0x080fe2000001081c */
[----:B------:R-:W-:Y:S01]  /*1b350*/  FFMA.FTZ R10, R77, R9, -R10 ;  /* 0x000000094d0a7223 */ /* 0x000fe2000001080a */
[----:B------:R-:W-:Y:S01]  /*1b360*/  @!P1 PRMT R7, RZ, 0x654, R6 ;  /* 0x00000654ff079816 */ /* 0x000fe20000000006 */
[C---:B0-----:R-:W-:Y:S01]  /*1b370*/  FADD.FTZ R12, R15.reuse, R12 ;  /* 0x0000000c0f0c7221 */ /* 0x041fe20000010000 */
[----:B------:R-:W-:Y:S01]  /*1b380*/  F2FP.BF16.F32.PACK_AB R183, R15, R183 ;  /* 0x000000b70fb7723e */ /* 0x000fe200000010ff */
[----:B------:R-:W-:Y:S01]  /*1b390*/  IMAD.MOV.U32 R15, RZ, RZ, R185 ;  /* 0x000000ffff0f7224 */ /* 0x000fe200078e00b9 */
[----:B------:R-:W-:Y:S01]  /*1b3a0*/  MUFU.EX2 R6, R56 ;  /* 0x0000003800067308 */ /* 0x000fe20000000800 */
[----:B---3--:R-:W-:Y:S01]  /*1b3b0*/  FADD.FTZ R3, R177, R12 ;  /* 0x0000000cb1037221 */ /* 0x008fe20000010000 */
[--C-:B------:R-:W-:Y:S01]  /*1b3c0*/  FFMA.FTZ R12, R70, R9, -R28.reuse ;  /* 0x00000009460c7223 */ /* 0x100fe2000001081c */
[----:B-1----:R-:W-:Y:S01]  /*1b3d0*/  F2FP.BF16.F32.PACK_AB R177, R24, R177 ;  /* 0x000000b118b1723e */ /* 0x002fe200000010ff */
[----:B------:R-:W-:Y:S01]  /*1b3e0*/  FFMA.FTZ R28, R83, R9, -R28 ;  /* 0x00000009531c7223 */ /* 0x000fe2000001081c */
[----:B------:R-:W-:-:S03]  /*1b3f0*/  IMAD.MOV.U32 R11, RZ, RZ, R21 ;  /* 0x000000ffff0b7224 */ /* 0x000fc600078e0015 */
        /* <DEDUP_REMOVED lines=10> */
[----:B------:R-:W1:Y:S08]  /*1b4a0*/  MUFU.EX2 R54, R54 ;  /* 0x0000003600367308 */ /* 0x000e700000000800 */
[----:B------:R-:W2:Y:S08]  /*1b4b0*/  MUFU.EX2 R78, R78 ;  /* 0x0000004e004e7308 */ /* 0x000eb00000000800 */
[----:B------:R-:W-:Y:S08]  /*1b4c0*/  MUFU.EX2 R57, R57 ;  /* 0x0000003900397308 */ /* 0x000ff00000000800 */
[----:B------:R-:W-:Y:S08]  /*1b4d0*/  MUFU.EX2 R81, R81 ;  /* 0x0000005100517308 */ /* 0x000ff00000000800 */
[----:B------:R-:W-:Y:S01]  /*1b4e0*/  MUFU.EX2 R82, R82 ;  /* 0x0000005200527308 */ /* 0x000fe20000000800 */
[----:B------:R-:W-:-:S02]  /*1b4f0*/  WARPGROUP.DEPBAR.LE gsb0, 0x0 ;  /* 0x00008000000079c5 */ /* 0x000fc40000010000 */
[----:B------:R-:W-:-:S05]  /*1b500*/  WARPGROUP.ARRIVE ;  /* 0x00000000000079c5 */ /* 0x000fca0000000000 */
[----:B------:R-:W3:Y:S01]  /*1b510*/  MUFU.EX2 R10, R10 ;  /* 0x0000000a000a7308 */ /* 0x000ee20000000800 */
[----:B------:R-:W-:Y:S02]  /*1b520*/  F2FP.BF16.F32.PACK_AB R156, R46, R37 ;  /* 0x000000252e9c723e */ /* 0x000fe400000010ff */
[----:B0-----:R-:W-:Y:S01]  /*1b530*/  F2FP.BF16.F32.PACK_AB R157, R74, R71 ;  /* 0x000000474a9d723e */ /* 0x001fe200000010ff */
[----:B------:R-:W-:Y:S01]  /*1b540*/  HGMMA.64x128x16.F32.BF16 R88, R152, gdesc[UR4].tnspB, R88, gsb0 ;  /* 0x41e0000498587df0 */ /* 0x000fe20008001858 */
[----:B-1----:R-:W-:-:S03]  /*1b550*/  F2FP.BF16.F32.PACK_AB R158, R54, R51 ;  /* 0x00000033369e723e */ /* 0x002fc600000010ff */
[----:B------:R-:W0:Y:S01]  /*1b560*/  MUFU.EX2 R28, R28 ;  /* 0x0000001c001c7308 */ /* 0x000e220000000800 */
[----:B--2---:R-:W-:Y:S01]  /*1b570*/  F2FP.BF16.F32.PACK_AB R159, R78, R75 ;  /* 0x0000004b4e9f723e */ /* 0x004fe200000010ff */
[----:B------:R-:W-:Y:S02]  /*1b580*/  WARPGROUP.DEPBAR.LE gsb0, 0x0 ;  /* 0x00008000000079c5 */ /* 0x000fe40000010000 */
[----:B------:R-:W-:Y:S01]  /*1b590*/  @!P1 SYNCS.ARRIVE.TRANS64.RED.A1T0 RZ, [R7+URZ], RZ ;  /* 0x000000ff07ff99a7 */ /* 0x000fe2000810043f */
[----:B---3--:R-:W-:Y:S02]  /*1b5a0*/  F2FP.BF16.F32.PACK_AB R154, R10, R59 ;  /* 0x0000003b0a9a723e */ /* 0x008fe400000010ff */
[----:B------:R-:W-:Y:S02]  /*1b5b0*/  F2FP.BF16.F32.PACK_AB R152, R57, R55 ;  /* 0x000000373998723e */ /* 0x000fe400000010ff */
[----:B0-----:R-:W-:Y:S01]  /*1b5c0*/  F2FP.BF16.F32.PACK_AB R155, R28, R82 ;  /* 0x000000521c9b723e */ /* 0x001fe200000010ff */
[----:B------:R0:W-:Y:S02]  /*1b5d0*/  @!P1 SYNCS.ARRIVE.TRANS64.RED.A1T0 RZ, [R14+URZ], RZ ;  /* 0x000000ff0eff99a7 */ /* 0x0001e4000810043f */
[----:B0-----:R-:W-:Y:S01]  /*1b5e0*/  FADD.FTZ R14, R24, R3 ;  /* 0x00000003180e7221 */ /* 0x001fe20000010000 */
[----:B------:R-:W-:Y:S01]  /*1b5f0*/  FADD.FTZ R3, R39, R40 ;  /* 0x0000002827037221 */ /* 0x000fe20000010000 */
[----:B------:R-:W0:Y:S02]  /*1b600*/  MUFU.EX2 R24, R79 ;  /* 0x0000004f00187308 */ /* 0x000e240000000800 */
        /* <DEDUP_REMOVED lines=49> */
[C---:B------:R-:W-:Y:S01]  /*1b920*/  F2FP.BF16.F32.PACK_AB R163, R12.reuse, R163 ;  /* 0x000000a30ca3723e */ /* 0x040fe200000010ff */
[----:B------:R-:W-:Y:S01]  /*1b930*/  IMAD.MOV.U32 R14, RZ, RZ, R188 ;  /* 0x000000ffff0e7224 */ /* 0x000fe200078e00bc */
[----:B0-----:R-:W-:Y:S01]  /*1b940*/  F2FP.BF16.F32.PACK_AB R153, R81, R24 ;  /* 0x000000185199723e */ /* 0x001fe200000010ff */
        /* <DEDUP_REMOVED lines=19> */
.L_x_2896:
[----:B------:R-:W-:Y:S05]  /*1ba80*/  BSYNC B0 ;  /* 0x0000000000007941 */ /* 0x000fea0003800000 */
.L_x_2895:
        /* <DEDUP_REMOVED lines=67> */
.L_x_2908:
[----:B------:R-:W-:Y:S01]  /*1bec0*/  IMAD R11, R185, 0x8, R16 ;  /* 0x00000008b90b7824 */ /* 0x000fe200078e0210 */
[----:B------:R-:W-:-:S04]  /*1bed0*/  SHF.L.U32 R2, R188, 0x1f, RZ ;  /* 0x0000001fbc027819 */ /* 0x000fc800000006ff */
[----:B------:R0:W1:Y:S01]  /*1bee0*/  SYNCS.PHASECHK.TRANS64.TRYWAIT P2, [R11+URZ+0x34850], R2 ;  /* 0x034850020b0075a7 */ /* 0x000062000804017f */
[----:B------:R-:W-:Y:S05]  /*1bef0*/  @!P0 BRA `(.L_x_2909) ;  /* 0x0000000000048947 */ /* 0x000fea0003800000 */
[----:B------:R-:W-:Y:S01]  /*1bf00*/  BPT.TRAP 0x1 ;  /* 0x000000040000795c */ /* 0x000fe20000300000 */
.L_x_2909:
        /* <DEDUP_REMOVED lines=9> */
.L_x_2911:
[----:B------:R-:W-:Y:S05]  /*1bfa0*/  BSYNC B0 ;  /* 0x0000000000007941 */ /* 0x000fea0003800000 */
.L_x_2910:
[----:B------:R-:W-:Y:S01]  /*1bfb0*/  IMAD.MOV.U32 R6, RZ, RZ, R0 ;  /* 0x000000ffff067224 */ /* 0x000fe200078e0000 */
[----:B------:R-:W-:Y:S01]  /*1bfc0*/  WARPGROUP.ARRIVE ;  /* 0x00000000000079c5 */ /* 0x000fe20000000000 */
[----:B------:R-:W-:Y:S01]  /*1bfd0*/  IMAD.MOV.U32 R7, RZ, RZ, 0x40000040 ;  /* 0x40000040ff077424 */ /* 0x000fe200078e00ff */
[----:B------:R-:W2:Y:S01]  /*1bfe0*/  SHFL.BFLY PT, R5, R4, 0x2, 0x1f ;  /* 0x0c401f0004057f89 */ /* 0x000ea200000e0000 */
[----:B------:R-:W-:Y:S01]  /*1bff0*/  @!P1 VIADD R8, R11, 0x34860 ;  /* 0x000348600b089836 */ /* 0x000fe20000000000 */
[----:B------:R-:W-:Y:S01]  /*1c000*/  R2UR UR6, R6 ;  /* 0x00000000060672ca */ /* 0x000fe200000e0000 */
[----:B------:R-:W-:Y:S01]  /*1c010*/  VIADD R6, R0, 0x80 ;  /* 0x0000008000067836 */ /* 0x000fe20000000000 */
[----:B------:R-:W-:Y:S01]  /*1c020*/  R2UR UR7, R7 ;  /* 0x00000000070772ca */ /* 0x000fe200000e0000 */
[----:B------:R-:W-:Y:S01]  /*1c030*/  IMAD.MOV.U32 R7, RZ, RZ, 0x40000040 ;  /* 0x40000040ff077424 */ /* 0x000fe200078e00ff */
[----:B------:R-:W-:Y:S01]  /*1c040*/  @!P1 PRMT R8, RZ, 0x654, R8 ;  /* 0x00000654ff089816 */ /* 0x000fe20000000008 */
[----:B------:R-:W-:-:S02]  /*1c050*/  VIADD R185, R185, 0x1 ;  /* 0x00000001b9b97836 */ /* 0x000fc40000000000 */
[----:B------:R-:W-:Y:S02]  /*1c060*/  IMAD.MOV.U32 R88, RZ, RZ, -0x800000 ;  /* 0xff800000ff587424 */ /* 0x000fe400078e00ff */
[----:B------:R-:W-:Y:S01]  /*1c070*/  VIADD R212, R212, 0x1 ;  /* 0x00000001d4d47836 */ /* 0x000fe20000000000 */
[----:B------:R-:W-:-:S04]  /*1c080*/  ISETP.NE.AND P2, PT, R185, 0x2, PT ;  /* 0x00000002b900780c */ /* 0x000fc80003f45270 */
[----:B------:R-:W-:Y:S01]  /*1c090*/  SEL R185, R185, RZ, P2 ;  /* 0x000000ffb9b97207 */ /* 0x000fe20001000000 */
[----:B------:R-:W-:Y:S01]  /*1c0a0*/  HGMMA.64x128x16.F32.BF16 R24, R180, gdesc[UR4].tnspB, R24, gsb0 ;  /* 0x41e00004b4187df0 */ /* 0x000fe20008001818 */
[----:B------:R-:W-:Y:S01]  /*1c0b0*/  R2UR UR6, R6 ;  /* 0x00000000060672ca */ /* 0x000fe200000e0000 */
[----:B------:R-:W-:Y:S01]  /*1c0c0*/  VIADD R6, R0, 0x100 ;  /* 0x0000010000067836 */ /* 0x000fe20000000000 */
[----:B------:R-:W-:Y:S01]  /*1c0d0*/  R2UR UR7, R7 ;  /* 0x00000000070772ca */ /* 0x000fe200000e0000 */
[----:B------:R-:W-:Y:S02]  /*1c0e0*/  IMAD.MOV.U32 R7, RZ, RZ, 0x40000040 ;  /* 0x40000040ff077424 */ /* 0x000fe400078e00ff */
[----:B--2---:R-:W-:Y:S01]  /*1c0f0*/  FADD.FTZ R5, R5, R4 ;  /* 0x0000000405057221 */ /* 0x004fe20000010000 */
[----:B------:R-:W-:Y:S02]  /*1c100*/  WARPGROUP.DEPBAR.LE gsb0, 0x0 ;  /* 0x00008000000079c5 */ /* 0x000fe40000010000 */
[----:B------:R-:W-:-:S07]  /*1c110*/  WARPGROUP.ARRIVE ;  /* 0x00000000000079c5 */ /* 0x000fce0000000000 */
        /* <DEDUP_REMOVED lines=34> */
[----:B01----:R-:W-:Y:S01]  /*1c340*/  FADD.FTZ R2, R0, R3 ;  /* 0x0000000300027221 */ /* 0x003fe20000010000 */
[----:B------:R-:W-:Y:S01]  /*1c350*/  IMAD.MOV.U32 R3, RZ, RZ, RZ ;  /* 0x000000ffff037224 */ /* 0x000fe200078e00ff */
[----:B------:R-:W0:Y:S02]  /*1c360*/  SHFL.BFLY PT, R0, R5, 0x1, 0x1f ;  /* 0x0c201f0005007f89 */ /* 0x000e2400000e0000 */
[----:B0-----:R-:W-:Y:S01]  /*1c370*/  FADD.FTZ R10, R5, R0 ;  /* 0x00000000050a7221 */ /* 0x001fe20000010000 */
[----:B------:R-:W-:Y:S01]  /*1c380*/  SEL R5, RZ, 0x1, P2 ;  /* 0x00000001ff057807 */ /* 0x000fe20001000000 */
[----:B------:R-:W-:-:S03]  /*1c390*/  IMAD.MOV.U32 R0, RZ, RZ, -0x800000 ;  /* 0xff800000ff007424 */ /* 0x000fc600078e00ff */
[----:B------:R-:W-:Y:S02]  /*1c3a0*/  FSETP.NE.FTZ.AND P0, PT, R10, RZ, PT ;  /* 0x000000ff0a00720b */ /* 0x000fe40003f15000 */
[----:B------:R-:W-:-:S11]  /*1c3b0*/  LOP3.LUT R188, R188, R5, RZ, 0x3c, !PT ;  /* 0x00000005bcbc7212 */ /* 0x000fd600078e3cff */
        /* <DEDUP_REMOVED lines=89> */
.L_x_2819:
        /* <DEDUP_REMOVED lines=22> */
[----:B------:R-:W-:Y:S02]  /*1cab0*/  SHF.R.U64 R15, R15, 0x3, RZ ;  /* 0x000000030f0f7819 */ /* 0x000fe400000012ff */
[C---:B------:R-:W-:Y:S01]  /*1cac0*/  IADD3 R75, P5, R8.reuse, 0x40, RZ ;  /* 0x00000040084b7810 */ /* 0x040fe20007fbe0ff */
[--C-:B------:R-:W-:Y:S01]  /*1cad0*/  IMAD.X R5, RZ, RZ, R9.reuse, P6 ;  /* 0x000000ffff057224 */ /* 0x100fe200030e0609 */
[C---:B------:R-:W-:Y:S02]  /*1cae0*/  IADD3 R79, P4, R8.reuse, 0x60, RZ ;  /* 0x00000060084f7810 */ /* 0x040fe40007f9e0ff */
[C---:B------:R-:W-:Y:S01]  /*1caf0*/  IADD3 R101, P3, R8.reuse, 0x4000, RZ ;  /* 0x0000400008657810 */ /* 0x040fe20007f7e0ff */
[--C-:B------:R-:W-:Y:S01]  /*1cb00*/  IMAD.X R7, RZ, RZ, R9.reuse, P5 ;  /* 0x000000ffff077224 */ /* 0x100fe200028e0609 */
[C---:B------:R-:W-:Y:S01]  /*1cb10*/  IADD3 R103, P2, R8.reuse, 0x4020, RZ ;  /* 0x0000402008677810 */ /* 0x040fe20007f5e0ff */
[----:B------:R-:W-:Y:S01]  /*1cb20*/  IMAD.X R13, RZ, RZ, R9, P4 ;  /* 0x000000ffff0d7224 */ /* 0x000fe200020e0609 */
[----:B------:R-:W-:Y:S01]  /*1cb30*/  BAR.SYNC.DEFER_BLOCKING 0x1, 0x100 ;  /* 0x0044000000007b1d */ /* 0x000fe20000010000 */
[----:B------:R-:W-:-:S02]  /*1cb40*/  IADD3 R105, P1, R8, 0x4040, RZ ;  /* 0x0000404008697810 */ /* 0x000fc40007f3e0ff */
[----:B------:R-:W-:Y:S01]  /*1cb50*/  IADD3 R107, P0, R8, 0x4060, RZ ;  /* 0x00004060086b7810 */ /* 0x000fe20007f1e0ff */
[--C-:B------:R-:W-:Y:S01]  /*1cb60*/  IMAD.X R29, RZ, RZ, R9.reuse, P2 ;  /* 0x000000ffff1d7224 */ /* 0x100fe200010e0609 */
[----:B------:R-:W-:Y:S01]  /*1cb70*/  LOP3.LUT R8, R15, R8, RZ, 0x3c, !PT ;  /* 0x000000080f087212 */ /* 0x000fe200078e3cff */
[--C-:B------:R-:W-:Y:S01]  /*1cb80*/  IMAD.X R15, RZ, RZ, R9.reuse, P3 ;  /* 0x000000ffff0f7224 */ /* 0x100fe200018e0609 */
[----:B------:R-:W-:Y:S01]  /*1cb90*/  LOP3.LUT R4, R71, 0x380, RZ, 0xc0, !PT ;  /* 0x0000038047047812 */ /* 0x000fe200078ec0ff */
[--C-:B------:R-:W-:Y:S01]  /*1cba0*/  IMAD.X R31, RZ, RZ, R9.reuse, P1 ;  /* 0x000000ffff1f7224 */ /* 0x100fe200008e0609 */
[----:B------:R-:W-:Y:S01]  /*1cbb0*/  LOP3.LUT R6, R75, 0x380, RZ, 0xc0, !PT ;  /* 0x000003804b067812 */ /* 0x000fe200078ec0ff */
[----:B------:R-:W-:Y:S01]  /*1cbc0*/  IMAD.X R21, RZ, RZ, R9, P0 ;  /* 0x000000ffff157224 */ /* 0x000fe200000e0609 */
[----:B------:R-:W-:Y:S02]  /*1cbd0*/  MOV R94, R8 ;  /* 0x00000008005e7202 */ /* 0x000fe40000000f00 */
[----:B------:R-:W-:-:S02]  /*1cbe0*/  F2FP.BF16.F32.PACK_AB R8, R20, R11 ;  /* 0x0000000b1408723e */ /* 0x000fc400000010ff */
[----:B------:R-:W-:Y:S02]  /*1cbf0*/  LOP3.LUT R20, R103, 0x380, RZ, 0xc0, !PT ;  /* 0x0000038067147812 */ /* 0x000fe400078ec0ff */
[----:B------:R-:W-:Y:S02]  /*1cc00*/  LOP3.LUT R12, R79, 0x380, RZ, 0xc0, !PT ;  /* 0x000003804f0c7812 */ /* 0x000fe400078ec0ff */
[----:B------:R-:W-:Y:S02]  /*1cc10*/  LOP3.LUT R38, R107, 0x380, RZ, 0xc0, !PT ;  /* 0x000003806b267812 */ /* 0x000fe400078ec0ff */
[----:B------:R-:W-:Y:S02]  /*1cc20*/  SHF.R.U64 R4, R4, 0x3, RZ ;  /* 0x0000000304047819 */ /* 0x000fe400000012ff */
[----:B------:R-:W-:Y:S02]  /*1cc30*/  SHF.R.U64 R6, R6, 0x3, RZ ;  /* 0x0000000306067819 */ /* 0x000fe400000012ff */
[----:B------:R-:W-:-:S02]  /*1cc40*/  LOP3.LUT R14, R101, 0x380, RZ, 0xc0, !PT ;  /* 0x00000380650e7812 */ /* 0x000fc400078ec0ff */
[----:B------:R-:W-:Y:S02]  /*1cc50*/  SHF.R.U64 R20, R20, 0x3, RZ ;  /* 0x0000000314147819 */ /* 0x000fe400000012ff */
[----:B------:R-:W-:Y:S02]  /*1cc60*/  SHF.R.U64 R12, R12, 0x3, RZ ;  /* 0x000000030c0c7819 */ /* 0x000fe400000012ff */
[----:B-1----:R-:W-:Y:S02]  /*1cc70*/  LOP3.LUT R24, R105, 0x380, RZ, 0xc0, !PT ;  /* 0x0000038069187812 */ /* 0x002fe400078ec0ff */
[----:B------:R-:W-:Y:S02]  /*1cc80*/  SHF.R.U64 R38, R38, 0x3, RZ ;  /* 0x0000000326267819 */ /* 0x000fe400000012ff */
[----:B------:R-:W-:Y:S02]  /*1cc90*/  LOP3.LUT R4, R4, R71, RZ, 0x3c, !PT ;  /* 0x0000004704047212 */ /* 0x000fe400078e3cff */
[----:B------:R-:W-:-:S02]  /*1cca0*/  LOP3.LUT R6, R6, R75, RZ, 0x3c, !PT ;  /* 0x0000004b06067212 */ /* 0x000fc400078e3cff */
[----:B------:R-:W-:Y:S02]  /*1ccb0*/  F2FP.BF16.F32.PACK_AB R9, R72, R99 ;  /* 0x000000634809723e */ /* 0x000fe400000010ff */
[----:B------:R-:W-:Y:S02]  /*1ccc0*/  F2FP.BF16.F32.PACK_AB R11, R28, R97 ;  /* 0x000000611c0b723e */ /* 0x000fe400000010ff */
[----:B------:R-:W-:Y:S02]  /*1ccd0*/  SHF.R.U64 R14, R14, 0x3, RZ ;  /* 0x000000030e0e7819 */ /* 0x000fe400000012ff */
[----:B------:R-:W-:Y:S01]  /*1cce0*/  LOP3.LUT R28, R20, R103, RZ, 0x3c, !PT ;  /* 0x00000067141c7212 */ /* 0x000fe200078e3cff */
[----:B------:R1:W-:Y:S01]  /*1ccf0*/  STSM.16.M88.4 [R94], R8 ;  /* 0x000000085e007844 */ /* 0x0003e20000000200 */
[----:B------:R-:W-:Y:S02]  /*1cd00*/  LOP3.LUT R12, R12, R79, RZ, 0x3c, !PT ;  /* 0x0000004f0c0c7212 */ /* 0x000fe400078e3cff */
[----:B------:R-:W-:-:S02]  /*1cd10*/  SHF.R.U64 R24, R24, 0x3, RZ ;  /* 0x0000000318187819 */ /* 0x000fc400000012ff */
[----:B------:R-:W-:Y:S02]  /*1cd20*/  LOP3.LUT R20, R38, R107, RZ, 0x3c, !PT ;  /* 0x0000006b26147212 */ /* 0x000fe400078e3cff */
[----:B------:R-:W-:Y:S02]  /*1cd30*/  MOV R79, R4 ;  /* 0x00000004004f7202 */ /* 0x000fe40000000f00 */
[----:B------:R-:W-:Y:S02]  /*1cd40*/  MOV R38, R6 ;  /* 0x0000000600267202 */ /* 0x000fe40000000f00 */
[----:B------:R-:W-:Y:S02]  /*1cd50*/  F2FP.BF16.F32.PACK_AB R4, R92, R89 ;  /* 0x000000595c04723e */ /* 0x000fe400000010ff */
[----:B------:R-:W-:Y:S02]  /*1cd60*/  F2FP.BF16.F32.PACK_AB R5, R64, R95 ;  /* 0x0000005f4005723e */ /* 0x000fe400000010ff */
[----:B------:R-:W-:-:S02]  /*1cd70*/  F2FP.BF16.F32.PACK_AB R6, R90, R33 ;  /* 0x000000215a06723e */ /* 0x000fc400000010ff */
[----:B------:R-:W-:Y:S02]  /*1cd80*/  F2FP.BF16.F32.PACK_AB R7, R34, R93 ;  /* 0x0000005d2207723e */ /* 0x000fe400000010ff */
[----:B------:R-:W-:Y:S02]  /*1cd90*/  LOP3.LUT R14, R14, R101, RZ, 0x3c, !PT ;  /* 0x000000650e0e7212 */ /* 0x000fe400078e3cff */
[----:B-1----:R-:W-:Y:S01]  /*1cda0*/  F2FP.BF16.F32.PACK_AB R8, R41, R40 ;  /* 0x000000282908723e */ /* 0x002fe200000010ff */
[----:B------:R-:W-:Y:S01]  /*1cdb0*/  STSM.16.M88.4 [R79], R4 ;  /* 0x000000044f007844 */ /* 0x000fe20000000200 */
[----:B------:R-:W-:Y:S02]  /*1cdc0*/  F2FP.BF16.F32.PACK_AB R9, R43, R42 ;  /* 0x0000002a2b09723e */ /* 0x000fe400000010ff */
[----:B------:R-:W-:Y:S02]  /*1cdd0*/  F2FP.BF16.F32.PACK_AB R10, R45, R44 ;  /* 0x0000002c2d0a723e */ /* 0x000fe400000010ff */
[----:B------:R-:W-:-:S02]  /*1cde0*/  F2FP.BF16.F32.PACK_AB R11, R47, R46 ;  /* 0x0000002e2f0b723e */ /* 0x000fc400000010ff */
[----:B------:R-:W-:Y:S02]  /*1cdf0*/  LOP3.LUT R30, R24, R105, RZ, 0x3c, !PT ;  /* 0x00000069181e7212 */ /* 0x000fe400078e3cff */
[----:B------:R-:W-:Y:S01]  /*1ce00*/  MOV R75, R12 ;  /* 0x0000000c004b7202 */ /* 0x000fe20000000f00 */
[----:B------:R1:W-:Y:S01]  /*1ce10*/  STSM.16.M88.4 [R38], R8 ;  /* 0x0000000826007844 */ /* 0x0003e20000000200 */
[----:B------:R-:W-:Y:S02]  /*1ce20*/  MOV R72, R14 ;  /* 0x0000000e00487202 */ /* 0x000fe40000000f00 */
[----:B------:R-:W-:Y:S02]  /*1ce30*/  MOV R71, R28 ;  /* 0x0000001c00477202 */ /* 0x000fe40000000f00 */
[----:B------:R-:W-:Y:S02]  /*1ce40*/  MOV R24, R30 ;  /* 0x0000001e00187202 */ /* 0x000fe40000000f00 */
[----:B------:R-:W-:-:S02]  /*1ce50*/  F2FP.BF16.F32.PACK_AB R12, R49, R48 ;  /* 0x00000030310c723e */ /* 0x000fc400000010ff */
[----:B------:R-:W-:Y:S02]  /*1ce60*/  F2FP.BF16.F32.PACK_AB R13, R51, R50 ;  /* 0x00000032330d723e */ /* 0x000fe400000010ff */
[----:B------:R-:W-:Y:S02]  /*1ce70*/  F2FP.BF16.F32.PACK_AB R14, R53, R52 ;  /* 0x00000034350e723e */ /* 0x000fe400000010ff */
[----:B------:R-:W-:Y:S01]  /*1ce80*/  F2FP.BF16.F32.PACK_AB R15, R55, R54 ;  /* 0x00000036370f723e */ /* 0x000fe200000010ff */
[----:B------:R-:W2:Y:S01]  /*1ce90*/  LDC R53, c[0x0][0xbe8] ;  /* 0x0002fa00ff357b82 */ /* 0x000ea20000000800 */
[----:B------:R-:W-:Y:S02]  /*1cea0*/  F2FP.BF16.F32.PACK_AB R28, R57, R56 ;  /* 0x00000038391c723e */ /* 0x000fe400000010ff */
[----:B------:R-:W-:Y:S01]  /*1ceb0*/  F2FP.BF16.F32.PACK_AB R29, R59, R58 ;  /* 0x0000003a3b1d723e */ /* 0x000fe200000010ff */
[----:B------:R-:W-:Y:S01]  /*1cec0*/  STSM.16.M88.4 [R75], R12 ;  /* 0x0000000c4b007844 */ /* 0x000fe20000000200 */
[----:B------:R-:W-:-:S02]  /*1ced0*/  F2FP.BF16.F32.PACK_AB R30, R61, R60 ;  /* 0x0000003c3d1e723e */ /* 0x000fc400000010ff */
[----:B------:R-:W-:Y:S02]  /*1cee0*/  F2FP.BF16.F32.PACK_AB R31, R63, R62 ;  /* 0x0000003e3f1f723e */ /* 0x000fe400000010ff */
[----:B------:R-:W-:Y:S02]  /*1cef0*/  ISETP.NE.U32.AND P0, PT, RZ, UR4, PT ;  /* 0x00000004ff007c0c */ /* 0x000fe4000bf05070 */
[----:B-1----:R-:W-:Y:S01]  /*1cf00*/  IADD3 R10, P1, R209, UR4, RZ ;  /* 0x00000004d10a7c10 */ /* 0x002fe2000ff3e0ff */
[----:B------:R-:W-:Y:S01]  /*1cf10*/  STSM.16.M88.4 [R72], R28 ;  /* 0x0000001c48007844 */ /* 0x000fe20000000200 */
[----:B------:R-:W-:Y:S02]  /*1cf20*/  F2FP.BF16.F32.PACK_AB R33, R67, R66 ;  /* 0x000000424321723e */ /* 0x000fe400000010ff */
[----:B------:R-:W-:Y:S02]  /*1cf30*/  F2FP.BF16.F32.PACK_AB R34, R69, R68 ;  /* 0x000000444522723e */ /* 0x000fe400000010ff */
[----:B------:R-:W-:-:S02]  /*1cf40*/  F2FP.BF16.F32.PACK_AB R38, R77, R76 ;  /* 0x0000004c4d26723e */ /* 0x000fc400000010ff */
[----:B------:R-:W-:Y:S01]  /*1cf50*/  MOV R21, R20 ;  /* 0x0000001400157202 */ /* 0x000fe20000000f00 */
[----:B------:R-:W-:Y:S01]  /*1cf60*/  STSM.16.M88.4 [R71], R32 ;  /* 0x0000002047007844 */ /* 0x000fe20000000200 */
[----:B------:R-:W-:Y:S01]  /*1cf70*/  F2FP.BF16.F32.PACK_AB R4, R81, R80 ;  /* 0x000000505104723e */ /* 0x000fe200000010ff */
[----:B------:R-:W-:Y:S01]  /*1cf80*/  IMAD.MOV.U32 R20, RZ, RZ, RZ ;  /* 0x000000ffff147224 */ /* 0x000fe200078e00ff */
[----:B------:R-:W-:Y:S01]  /*1cf90*/  F2FP.BF16.F32.PACK_AB R5, R83, R82 ;  /* 0x000000525305723e */ /* 0x000fe200000010ff */
[----:B------:R-:W-:Y:S01]  /*1cfa0*/  STSM.16.M88.4 [R24], R36 ;  /* 0x0000002418007844 */ /* 0x000fe20000000200 */
[----:B------:R-:W-:Y:S02]  /*1cfb0*/  F2FP.BF16.F32.PACK_AB R6, R85, R84 ;  /* 0x000000545506723e */ /* 0x000fe400000010ff */
[----:B------:R-:W-:Y:S02]  /*1cfc0*/  F2FP.BF16.F32.PACK_AB R7, R87, R86 ;  /* 0x000000565707723e */ /* 0x000fe400000010ff */
[----:B------:R-:W-:-:S02]  /*1cfd0*/  ISETP.NE.AND.EX P0, PT, RZ, UR5, PT, P0 ;  /* 0x00000005ff007c0c */ /* 0x000fc4000bf05300 */
        /* <DEDUP_REMOVED lines=8> */
[----:B-1----:R-:W-:Y:S01]  /*1d060*/  IMAD.U32 R6, RZ, RZ, UR4 ;  /* 0x00000004ff067e24 */ /* 0x002fe2000f8e00ff */
[----:B------:R-:W-:Y:S01]  /*1d070*/  @P2 IADD3.X R9, R210, UR5, RZ, P3, !PT ;  /* 0x00000005d2092c10 */ /* 0x000fe20009ffe4ff */
[----:B------:R1:W5:Y:S01]  /*1d080*/  @P0 LDG.E R20, desc[UR60][R10.64] ;  /* 0x0000003c0a140981 */ /* 0x000362000c1e1900 */
[----:B--2---:R-:W-:-:S03]  /*1d090*/  ISETP.NE.AND P1, PT, R53, 0x1, PT ;  /* 0x000000013500780c */ /* 0x004fc60003f25270 */
[----:B------:R1:W5:Y:S10]  /*1d0a0*/  @P2 LDG.E R6, desc[UR60][R8.64] ;  /* 0x0000003c08062981 */ /* 0x000374000c1e1900 */
[----:B------:R-:W2:Y:S08]  /*1d0b0*/  @P1 LDC R12, c[0x0][0xbec] ;  /* 0x0002fb00ff0c1b82 */ /* 0x000eb00000000800 */
[----:B------:R-:W3:Y:S01]  /*1d0c0*/  @P1 LDC R13, c[0x0][0xbf0] ;  /* 0x0002fc00ff0d1b82 */ /* 0x000ee20000000800 */
[----:B-1----:R-:W-:Y:S05]  /*1d0d0*/  @P2 BRA `(.L_x_2915) ;  /* 0x0000000000102947 */ /* 0x002fea0003800000 */
[----:B------:R-:W-:Y:S05]  /*1d0e0*/  @!P0 BRA `(.L_x_2915) ;  /* 0x00000000000c8947 */ /* 0x000fea0003800000 */
[----:B------:R-:W4:Y:S04]  /*1d0f0*/  LDG.E R5, desc[UR60][R10.64] ;  /* 0x0000003c0a057981 */ /* 0x000f28000c1e1900 */
[----:B-----5:R-:W4:Y:S02]  /*1d100*/  LDG.E R6, desc[UR60][R10.64+0x4] ;  /* 0x0000043c0a067981 */ /* 0x020f24000c1e1900 */
[----:B----4-:R-:W-:-:S07]  /*1d110*/  IMAD.IADD R6, R6, 0x1, -R5 ;  /* 0x0000000106067824 */ /* 0x010fce00078e0a05 */
.L_x_2915:
[----:B------:R-:W-:Y:S01]  /*1d120*/  SHF.R.S32.HI R24, RZ, 0x1f, R208 ;  /* 0x0000001fff187819 */ /* 0x000fe200000114d0 */
[----:B------:R-:W-:Y:S01]  /*1d130*/  IMAD.IADD R15, R205, 0x1, R200 ;  /* 0x00000001cd0f7824 */ /* 0x000fe200078e02c8 */
[----:B------:R-:W-:Y:S01]  /*1d140*/  ULDC.64 UR4, c[0x0][0xb90] ;  /* 0x0002e40000047ab9 */ /* 0x000fe20000000a00 */
[----:B-----5:R-:W-:Y:S01]  /*1d150*/  SHF.R.S32.HI R21, RZ, 0x1f, R20 ;  /* 0x0000001fff157819 */ /* 0x020fe20000011414 */
[----:B------:R-:W-:Y:S01]  /*1d160*/  IMAD R9, R216, 0x40, R203 ;  /* 0x00000040d8097824 */ /* 0x000fe200078e02cb */
[----:B------:R-:W-:Y:S01]  /*1d170*/  SEL R211, R211, RZ, !P0 ;  /* 0x000000ffd3d37207 */ /* 0x000fe20004000000 */
[----:B------:R-:W-:Y:S01]  /*1d180*/  IMAD R5, R24, UR4, RZ ;  /* 0x0000000418057c24 */ /* 0x000fe2000f8e02ff */
[----:B------:R-:W-:Y:S01]  /*1d190*/  SEL R217, R217, RZ, !P0 ;  /* 0x000000ffd9d97207 */ /* 0x000fe20004000000 */
[----:B--2---:R-:W-:Y:S01]  /*1d1a0*/  @P1 IMAD.HI.U32 R8, R15, R12, RZ ;  /* 0x0000000c0f081227 */ /* 0x004fe200078e00ff */
[----:B------:R-:W1:Y:S03]  /*1d1b0*/  @P1 LDC R57, c[0x0][0xbec] ;  /* 0x0002fb00ff391b82 */ /* 0x000e660000000800 */
[----:B------:R-:W-:Y:S01]  /*1d1c0*/  IMAD.MOV.U32 R7, RZ, RZ, R15 ;  /* 0x000000ffff077224 */ /* 0x000fe200078e000f */
[----:B---3--:R-:W-:Y:S01]  /*1d1d0*/  @P1 SHF.R.U32.HI R7, RZ, R13, R8 ;  /* 0x0000000dff071219 */ /* 0x008fe20000011608 */
[----:B------:R-:W-:-:S02]  /*1d1e0*/  IMAD R11, R208, UR5, R5 ;  /* 0x00000005d00b7c24 */ /* 0x000fc4000f8e0205 */
        /* <DEDUP_REMOVED lines=34> */
[----:B------:R-:W-:Y:S01]  /*1d410*/  VIADD R4, R14, 0x8 ;  /* 0x000000080e047836 */ /* 0x000fe20000000000 */
[----:B------:R-:W-:Y:S01]  /*1d420*/  LOP3.LUT R12, R12, R13, RZ, 0x3c, !PT ;  /* 0x0000000d0c0c7212 */ /* 0x000fe200078e3cff */
[----:B------:R-:W-:Y:S01]  /*1d430*/  SHFL.IDX PT, R50, R10, 0x1, 0x1c1f ;  /* 0x003c1f000a327f89 */ /* 0x000fe200000e0000 */
[--C-:B------:R-:W-:Y:S01]  /*1d440*/  IMAD.X R29, RZ, RZ, R3.reuse, P2 ;  /* 0x000000ffff1d7224 */ /* 0x100fe200010e0603 */
[-C--:B------:R-:W-:Y:S01]  /*1d450*/  ISETP.GE.OR P2, PT, R14, R55.reuse, P0 ;  /* 0x000000370e00720c */ /* 0x080fe20000746670 */
[----:B------:R-:W-:Y:S01]  /*1d460*/  IMAD.X R13, RZ, RZ, R3, P3 ;  /* 0x000000ffff0d7224 */ /* 0x000fe200018e0603 */
[----:B------:R-:W2:Y:S01]  /*1d470*/  SHFL.IDX PT, R49, R11, RZ, 0x1c1f ;  /* 0x001c1fff0b317589 */ /* 0x000ea200000e0000 */
[----:B------:R-:W-:Y:S01]  /*1d480*/  ISETP.GE.OR P0, PT, R4, R55, P0 ;  /* 0x000000370400720c */ /* 0x000fe20000706670 */
[----:B------:R-:W-:Y:S01]  /*1d490*/  ULDC.64 UR4, c[0x0][0xaa0] ;  /* 0x0002a80000047ab9 */ /* 0x000fe20000000a00 */
[C---:B------:R-:W-:Y:S01]  /*1d4a0*/  IADD3 R5, P3, R2.reuse, 0x7000, RZ ;  /* 0x0000700002057810 */ /* 0x040fe20007f7e0ff */
[----:B------:R-:W3:Y:S01]  /*1d4b0*/  SHFL.IDX PT, R51, R11, 0x1, 0x1c1f ;  /* 0x003c1f000b337f89 */ /* 0x000ee200000e0000 */
[----:B------:R-:W-:-:S02]  /*1d4c0*/  IADD3 R33, P6, R2, 0x4000, RZ ;  /* 0x0000400002217810 */ /* 0x000fc40007fde0ff */
[C---:B------:R-:W-:Y:S02]  /*1d4d0*/  IADD3 R37, P5, R2.reuse, 0x5000, RZ ;  /* 0x0000500002257810 */ /* 0x040fe40007fbe0ff */
[C---:B------:R-:W-:Y:S02]  /*1d4e0*/  IADD3 R41, P4, R2.reuse, 0x6000, RZ ;  /* 0x0000600002297810 */ /* 0x040fe40007f9e0ff */
[----:B------:R-:W-:Y:S01]  /*1d4f0*/  LOP3.LUT R7, R2, 0x380, RZ, 0xc0, !PT ;  /* 0x0000038002077812 */ /* 0x000fe200078ec0ff */
[----:B------:R-:W-:Y:S01]  /*1d500*/  IMAD R21, R21, UR4, RZ ;  /* 0x0000000415157c24 */ /* 0x000fe2000f8e02ff */
[----:B------:R-:W-:Y:S01]  /*1d510*/  LOP3.LUT R4, R5, 0x380, RZ, 0xc0, !PT ;  /* 0x0000038005047812 */ /* 0x000fe200078ec0ff */
[----:B------:R-:W-:Y:S01]  /*1d520*/  IMAD.X R45, RZ, RZ, R3, P3 ;  /* 0x000000ffff2d7224 */ /* 0x000fe200018e0603 */
[----:B------:R-:W-:Y:S02]  /*1d530*/  LOP3.LUT R32, R33, 0x380, RZ, 0xc0, !PT ;  /* 0x0000038021207812 */ /* 0x000fe400078ec0ff */
[----:B------:R-:W-:-:S02]  /*1d540*/  LOP3.LUT R36, R37, 0x380, RZ, 0xc0, !PT ;  /* 0x0000038025247812 */ /* 0x000fc400078ec0ff */
[----:B------:R-:W-:Y:S02]  /*1d550*/  LOP3.LUT R40, R41, 0x380, RZ, 0xc0, !PT ;  /* 0x0000038029287812 */ /* 0x000fe400078ec0ff */
[----:B------:R-:W-:Y:S02]  /*1d560*/  SHF.R.U64 R7, R7, 0x3, RZ ;  /* 0x0000000307077819 */ /* 0x000fe400000012ff */
[----:B------:R-:W-:Y:S01]  /*1d570*/  SHF.R.U64 R4, R4, 0x3, RZ ;  /* 0x0000000304047819 */ /* 0x000fe200000012ff */
[----:B--2---:R-:W-:Y:S01]  /*1d580*/  @!P2 ST.E desc[UR60][R48.64], R88 ;  /* 0x000000583000a985 */ /* 0x004fe2000c10193c */
[----:B------:R-:W-:Y:S02]  /*1d590*/  SHF.R.U64 R32, R32, 0x3, RZ ;  /* 0x0000000320207819 */ /* 0x000fe400000012ff */
[----:B------:R-:W-:Y:S01]  /*1d5a0*/  SHF.R.U64 R36, R36, 0x3, RZ ;  /* 0x0000000324247819 */ /* 0x000fe200000012ff */
[----:B---3--:R2:W-:Y:S01]  /*1d5b0*/  @!P0 ST.E desc[UR60][R50.64], R0 ;  /* 0x0000000032008985 */ /* 0x0085e2000c10193c */
[----:B------:R-:W-:-:S02]  /*1d5c0*/  SHF.R.U64 R40, R40, 0x3, RZ ;  /* 0x0000000328287819 */ /* 0x000fc400000012ff */
[----:B------:R-:W-:Y:S01]  /*1d5d0*/  LOP3.LUT R2, R7, R2, RZ, 0x3c, !PT ;  /* 0x0000000207027212 */ /* 0x000fe200078e3cff */
[----:B------:R-:W-:Y:S01]  /*1d5e0*/  IMAD R21, R20, UR5, R21 ;  /* 0x0000000514157c24 */ /* 0x000fe2000f8e0215 */
[----:B------:R-:W-:Y:S01]  /*1d5f0*/  LOP3.LUT R32, R32, R33, RZ, 0x3c, !PT ;  /* 0x0000002120207212 */ /* 0x000fe200078e3cff */
[--C-:B------:R-:W-:Y:S01]  /*1d600*/  IMAD.X R33, RZ, RZ, R3.reuse, P6 ;  /* 0x000000ffff217224 */ /* 0x100fe200030e0603 */
[----:B------:R-:W-:Y:S01]  /*1d610*/  LOP3.LUT R36, R36, R37, RZ, 0x3c, !PT ;  /* 0x0000002524247212 */ /* 0x000fe200078e3cff */
[--C-:B------:R-:W-:Y:S01]  /*1d620*/  IMAD.X R37, RZ, RZ, R3.reuse, P5 ;  /* 0x000000ffff257224 */ /* 0x100fe200028e0603 */
[----:B------:R-:W-:Y:S01]  /*1d630*/  LOP3.LUT R40, R40, R41, RZ, 0x3c, !PT ;  /* 0x0000002928287212 */ /* 0x000fe200078e3cff */
[----:B------:R-:W-:Y:S01]  /*1d640*/  IMAD.X R41, RZ, RZ, R3, P4 ;  /* 0x000000ffff297224 */ /* 0x000fe200020e0603 */
[----:B------:R-:W-:Y:S01]  /*1d650*/  LOP3.LUT R44, R4, R5, RZ, 0x3c, !PT ;  /* 0x00000005042c7212 */ /* 0x000fe200078e3cff */
[----:B--2---:R-:W2:Y:S01]  /*1d660*/  @P1 LDC R51, c[0x0][0xbf0] ;  /* 0x0002fc00ff331b82 */ /* 0x004ea20000000800 */
[----:B------:R3:W5:Y:S01]  /*1d670*/  LD.E.128 R4, desc[UR60][R2.64] ;  /* 0x0000003c02047980 */ /* 0x000762000c101d00 */
[----:B------:R-:W-:-:S03]  /*1d680*/  LOP3.LUT R8, R15, 0x380, RZ, 0xc0, !PT ;  /* 0x000003800f087812 */ /* 0x000fc600078ec0ff */
[----:B------:R-:W5:Y:S01]  /*1d690*/  LD.E.128 R28, desc[UR60][R28.64] ;  /* 0x0000003c1c1c7980 */ /* 0x000f62000c101d00 */
[----:B------:R-:W-:-:S03]  /*1d6a0*/  SHF.R.U64 R8, R8, 0x3, RZ ;  /* 0x0000000308087819 */ /* 0x000fc600000012ff */
[----:B------:R-:W5:Y:S01]  /*1d6b0*/  LD.E.128 R32, desc[UR60][R32.64] ;  /* 0x0000003c20207980 */ /* 0x000f62000c101d00 */
[----:B------:R-:W-:Y:S01]  /*1d6c0*/  LOP3.LUT R8, R8, R15, RZ, 0x3c, !PT ;  /* 0x0000000f08087212 */ /* 0x000fe200078e3cff */
[----:B---3--:R-:W-:Y:S01]  /*1d6d0*/  IMAD.WIDE.U32 R2, R20, UR4, RZ ;  /* 0x0000000414027c25 */ /* 0x008fe2000f8e00ff */
[----:B------:R-:W-:Y:S01]  /*1d6e0*/  ULDC.64 UR4, c[0x0][0xae8] ;  /* 0x0002ba0000047ab9 */ /* 0x000fe20000000a00 */
[----:B------:R-:W5:Y:S02]  /*1d6f0*/  LD.E.128 R12, desc[UR60][R12.64] ;  /* 0x0000003c0c0c7980 */ /* 0x000f64000c101d00 */
[----:B------:R-:W-:Y:S02]  /*1d700*/  IMAD.IADD R3, R3, 0x1, R21 ;  /* 0x0000000103037824 */ /* 0x000fe400078e0215 */
[----:B------:R-:W-:Y:S01]  /*1d710*/  IMAD R21, R207, 0x20, R216 ;  /* 0x00000020cf157824 */ /* 0x000fe200078e02d8 */
[----:B------:R-:W5:Y:S01]  /*1d720*/  LD.E.128 R8, desc[UR60][R8.64] ;  /* 0x0000003c08087980 */ /* 0x000f62000c101d00 */
[----:B------:R-:W-:-:S02]  /*1d730*/  IMAD R49, R24, UR4, RZ ;  /* 0x0000000418317c24 */ /* 0x000fc4000f8e02ff */
[----:B------:R-:W-:Y:S01]  /*1d740*/  IMAD.IADD R24, R200, 0x1, R21 ;  /* 0x00000001c8187824 */ /* 0x000fe200078e0215 */
[----:B------:R-:W5:Y:S01]  /*1d750*/  LD.E.128 R36, desc[UR60][R36.64] ;  /* 0x0000003c24247980 */ /* 0x000f62000c101d00 */
[----:B------:R-:W-:Y:S02]  /*1d760*/  IMAD R49, R208, UR5, R49 ;  /* 0x00000005d0317c24 */ /* 0x000fe4000f8e0231 */
[----:B-1----:R-:W-:Y:S01]  /*1d770*/  @P1 IMAD.HI.U32 R0, R24, R57, RZ ;  /* 0x0000003918001227 */ /* 0x002fe200078e00ff */
[----:B------:R-:W5:Y:S03]  /*1d780*/  LD.E.128 R40, desc[UR60][R40.64] ;  /* 0x0000003c28287980 */ /* 0x000f66000c101d00 */
[----:B------:R-:W-:Y:S01]  /*1d790*/  IMAD.WIDE.U32 R2, R208, UR4, R2 ;  /* 0x00000004d0027c25 */ /* 0x000fe2000f8e0002 */
[----:B------:R-:W-:Y:S01]  /*1d7a0*/  ULDC.64 UR4, c[0x0][0xaf0] ;  /* 0x0002bc0000047ab9 */ /* 0x000fe20000000a00 */
[----:B------:R-:W5:Y:S02]  /*1d7b0*/  LD.E.128 R44, desc[UR60][R44.64] ;  /* 0x0000003c2c2c7980 */ /* 0x000f64000c101d00 */
[----:B------:R-:W-:Y:S01]  /*1d7c0*/  IMAD.MOV.U32 R21, RZ, RZ, R24 ;  /* 0x000000ffff157224 */ /* 0x000fe200078e0018 */
[----:B--2---:R-:W-:Y:S01]  /*1d7d0*/  @P1 SHF.R.U32.HI R21, RZ, R51, R0 ;  /* 0x00000033ff151219 */ /* 0x004fe20000011600 */
[----:B------:R-:W-:Y:S01]  /*1d7e0*/  IMAD.IADD R3, R3, 0x1, R49 ;  /* 0x0000000103037824 */ /* 0x000fe200078e0231 */
[----:B------:R-:W-:Y:S01]  /*1d7f0*/  @!PT LDS RZ, [RZ] ;  /* 0x00000000fffff984 */ /* 0x000fe20000000800 */
[----:B------:R-:W-:Y:S01]  /*1d800*/  @!PT LDS RZ, [RZ] ;  /* 0x00000000fffff984 */ /* 0x000fe20000000800 */
[----:B------:R-:W-:Y:S01]  /*1d810*/  @!PT LDS RZ, [RZ] ;  /* 0x00000000fffff984 */ /* 0x000fe20000000800 */
[----:B------:R-:W-:Y:S01]  /*1d820*/  @!PT LDS RZ, [RZ] ;  /* 0x00000000fffff984 */ /* 0x000fe20000000800 */
[----:B------:R1:W-:Y:S06]  /*1d830*/  MEMBAR.ALL.CTA ;  /* 0x0000000000007992 */ /* 0x0003ec0000008000 */
[----:B-1----:R-:W1:Y:S01]  /*1d840*/  FENCE.VIEW.ASYNC.S ;  /* 0x00000000000073c6 */ /* 0x002e620000000000 */
        /* <DEDUP_REMOVED lines=34> */
[----:B------:R-:W-:Y:S02]  /*1da70*/  ULDC UR4, c[0x0][0xac8] ;  /* 0x0002b20000047ab9 */ /* 0x000fe40000000800 */
        /* <DEDUP_REMOVED lines=8> */
.L_x_2917:
[----:B------:R-:W-:Y:S05]  /*1db00*/  BSYNC B1 ;  /* 0x0000000000017941 */ /* 0x000fea0003800000 */
.L_x_2916:
[----:B-1----:R1:W0:Y:S01]  /*1db10*/  SHFL.IDX PT, R0, R48, 0x1, 0x181f ;  /* 0x00381f0030007f89 */ /* 0x00222200000e0000 */
[----:B------:R-:W-:Y:S03]  /*1db20*/  BSSY B1, `(.L_x_2918) ;  /* 0x000000c000017945 */ /* 0x000fe60003800000 */
[----:B----45:R1:W4:Y:S01]  /*1db30*/  SHFL.IDX PT, R4, R24, 0x1, 0x181f ;  /* 0x00381f0018047f89 */ /* 0x03032200000e0000 */
        /* <DEDUP_REMOVED lines=10> */
.L_x_2919:
[----:B------:R-:W-:Y:S05]  /*1dbe0*/  BSYNC B1 ;  /* 0x0000000000017941 */ /* 0x000fea0003800000 */
.L_x_2918:
[----:B0-----:R0:W0:Y:S01]  /*1dbf0*/  SHFL.IDX PT, R0, R48, 0x2, 0x181f ;  /* 0x00581f0030007f89 */ /* 0x00102200000e0000 */
[----:B------:R-:W-:Y:S03]  /*1dc00*/  BSSY B1, `(.L_x_2920) ;  /* 0x000000c000017945 */ /* 0x000fe60003800000 */
[----:B----4-:R4:W0:Y:S01]  /*1dc10*/  SHFL.IDX PT, R4, R24, 0x2, 0x181f ;  /* 0x00581f0018047f89 */ /* 0x01082200000e0000 */
        /* <DEDUP_REMOVED lines=10> */
.L_x_2921:
[----:B------:R-:W-:Y:S05]  /*1dcc0*/  BSYNC B1 ;  /* 0x0000000000017941 */ /* 0x000fea0003800000 */
.L_x_2920:
[----:B0-----:R-:W-:Y:S01]  /*1dcd0*/  VIADD R0, R200, 0x60 ;  /* 0x00000060c8007836 */ /* 0x001fe20000000000 */
[----:B-12---:R-:W0:Y:S04]  /*1dce0*/  SHFL.IDX PT, R48, R48, 0x3, 0x181f ;  /* 0x00781f0030307f89 */ /* 0x006e2800000e0000 */
[----:B------:R-:W-:Y:S01]  /*1dcf0*/  ISETP.GE.AND P0, PT, R0, R55, PT ;  /* 0x000000370000720c */ /* 0x000fe20003f06270 */
[----:B----4-:R-:W1:-:S12]  /*1dd00*/  SHFL.IDX PT, R24, R24, 0x3, 0x181f ;  /* 0x00781f0018187f89 */ /* 0x010e5800000e0000 */
[----:B------:R-:W-:Y:S05]  /*1dd10*/  @P0 BRA `(.L_x_2922) ;  /* 0x0000000800e00947 */ /* 0x000fea0003800000 */
[----:B------:R-:W-:Y:S02]  /*1dd20*/  ULDC UR4, c[0x0][0xac8] ;  /* 0x0002b20000047ab9 */ /* 0x000fe40000000800 */
[----:B------:R-:W-:-:S13]  /*1dd30*/  ISETP.GE.AND P1, PT, R203, UR4, PT ;  /* 0x00000004cb007c0c */ /* 0x000fda000bf26270 */
[----:B-1----:R-:W-:-:S04]  /*1dd40*/  @!P1 LEA R2, P0, R203, R24, 0x1 ;  /* 0x00000018cb029211 */ /* 0x002fc800078008ff */
[----:B0-----:R-:W-:Y:S02]  /*1dd50*/  @!P1 LEA.HI.X R3, R203, R48, R237, 0x1, P0 ;  /* 0x00000030cb039211 */ /* 0x001fe400000f0ced */
[----:B------:R-:W-:-:S03]  /*1dd60*/  ISETP.GE.AND P0, PT, R206, UR4, PT ;  /* 0x00000004ce007c0c */ /* 0x000fc6000bf06270 */
[----:B------:R2:W-:Y:S10]  /*1dd70*/  @!P1 ST.E.128 desc[UR60][R2.64], R28 ;  /* 0x0000001c02009985 */ /* 0x0005f4000c101d3c */
[----:B------:R-:W-:Y:S05]  /*1dd80*/  @P0 BRA `(.L_x_2922) ;  /* 0x0000000800c40947 */ /* 0x000fea0003800000 */
[----:B--2---:R-:W-:-:S04]  /*1dd90*/  LEA R2, P0, R206, R24, 0x1 ;  /* 0x00000018ce027211 */ /* 0x004fc800078008ff */
[----:B------:R-:W-:-:S05]  /*1dda0*/  LEA.HI.X R3, R206, R48, R236, 0x1, P0 ;  /* 0x00000030ce037211 */ /* 0x000fca00000f0cec */
[----:B------:R4:W-:Y:S01]  /*1ddb0*/  ST.E.128 desc[UR60][R2.64], R44 ;  /* 0x0000002c02007985 */ /* 0x0009e2000c101d3c */
[----:B------:R-:W-:Y:S05]  /*1ddc0*/  BRA `(.L_x_2922) ;  /* 0x0000000800b47947 */ /* 0x000fea0003800000 */
.L_x_2914:
        /* <DEDUP_REMOVED lines=27> */
.L_x_2923:
[----:B------:R-:W-:Y:S01]  /*1df80*/  BSSY B1, `(.L_x_2924) ;  /* 0x000002d000017945 */ /* 0x000fe20003800000 */
[----:B------:R-:W-:Y:S02]  /*1df90*/  SHF.R.S32.HI R10, RZ, 0x1f, R208 ;  /* 0x0000001fff0a7819 */ /* 0x000fe400000114d0 */
[----:B------:R-:W-:Y:S02]  /*1dfa0*/  SEL R211, R211, RZ, !P0 ;  /* 0x000000ffd3d37207 */ /* 0x000fe40004000000 */
[----:B------:R-:W-:Y:S02]  /*1dfb0*/  SEL R217, R217, RZ, !P0 ;  /* 0x000000ffd9d97207 */ /* 0x000fe40004000000 */
[----:B-----5:R-:W-:Y:S01]  /*1dfc0*/  SHF.R.S32.HI R11, RZ, 0x1f, R6 ;  /* 0x0000001fff0b7819 */ /* 0x020fe20000011406 */
[----:B------:R-:W-:Y:S06]  /*1dfd0*/  @P3 BRA `(.L_x_2925) ;  /* 0x00000000009c3947 */ /* 0x000fec0003800000 */
[----:B------:R-:W2:Y:S01]  /*1dfe0*/  S2R R3, SR_TID.X ;  /* 0x0000000000037919 */ /* 0x000ea20000002100 */
[----:B------:R-:W3:Y:S02]  /*1dff0*/  LDC R9, c[0x0][0xbe8] ;  /* 0x0002fa00ff097b82 */ /* 0x000ee40000000800 */
[----:B---3--:R-:W-:Y:S01]  /*1e000*/  IMAD R2, R0, R9, RZ ;  /* 0x0000000900027224 */ /* 0x008fe200078e02ff */
        /* <DEDUP_REMOVED lines=36> */
.L_x_2925:
[----:B------:R-:W-:Y:S05]  /*1e250*/  BSYNC B1 ;  /* 0x0000000000017941 */ /* 0x000fea0003800000 */
.L_x_2924:
[----:B------:R-:W-:Y:S01]  /*1e260*/  ULDC.64 UR4, c[0x0][0xaa0] ;  /* 0x0002a80000047ab9 */ /* 0x000fe20000000a00 */
[----:B------:R-:W-:Y:S01]  /*1e270*/  IMAD R7, R207, 0x20, R216 ;  /* 0x00000020cf077824 */ /* 0x000fe200078e02d8 */
[----:B------:R-:W-:Y:S01]  /*1e280*/  BSSY B1, `(.L_x_2926) ;  /* 0x0000037000017945 */ /* 0x000fe20003800000 */
[----:B--2---:R-:W-:Y:S02]  /*1e290*/  IMAD R3, R11, UR4, RZ ;  /* 0x000000040b037c24 */ /* 0x004fe4000f8e02ff */
[----:B------:R-:W-:Y:S02]  /*1e2a0*/  IMAD.IADD R9, R200, 0x1, R7 ;  /* 0x00000001c8097824 */ /* 0x000fe400078e0207 */
[C---:B------:R-:W-:Y:S02]  /*1e2b0*/  IMAD R5, R6.reuse, UR5, R3 ;  /* 0x0000000506057c24 */ /* 0x040fe4000f8e0203 */
[----:B------:R-:W-:Y:S01]  /*1e2c0*/  IMAD.WIDE.U32 R2, R6, UR4, RZ ;  /* 0x0000000406027c25 */ /* 0x000fe2000f8e00ff */
[----:B------:R-:W-:-:S03]  /*1e2d0*/  ULDC.64 UR4, c[0x0][0xae8] ;  /* 0x0002ba0000047ab9 */ /* 0x000fc60000000a00 */
[----:B------:R-:W-:Y:S02]  /*1e2e0*/  IMAD.IADD R3, R3, 0x1, R5 ;  /* 0x0000000103037824 */ /* 0x000fe400078e0205 */
        /* <DEDUP_REMOVED lines=48> */
.L_x_2927:
[----:B------:R-:W-:Y:S05]  /*1e5f0*/  BSYNC B1 ;  /* 0x0000000000017941 */ /* 0x000fea0003800000 */
.L_x_2926:
        /* <DEDUP_REMOVED lines=13> */
.L_x_2929:
[----:B------:R-:W-:Y:S05]  /*1e6d0*/  BSYNC B1 ;  /* 0x0000000000017941 */ /* 0x000fea0003800000 */
.L_x_2928:
        /* <DEDUP_REMOVED lines=13> */
.L_x_2931:
[----:B------:R-:W-:Y:S05]  /*1e7b0*/  BSYNC B1 ;  /* 0x0000000000017941 */ /* 0x000fea0003800000 */
.L_x_2930:
        /* <DEDUP_REMOVED lines=14> */
.L_x_2922:
[----:B------:R-:W-:Y:S05]  /*1e8a0*/  BSYNC B0 ;  /* 0x0000000000007941 */ /* 0x000fea0003800000 */
.L_x_2913:
[----:B------:R-:W-:Y:S02]  /*1e8b0*/  ULDC UR4, c[0x0][0xc3c] ;  /* 0x00030f0000047ab9 */ /* 0x000fe40000000800 */
[----:B-1----:R-:W-:-:S13]  /*1e8c0*/  ISETP.GE.AND P0, PT, R27, UR4, PT ;  /* 0x000000041b007c0c */ /* 0x002fda000bf06270 */
[----:B------:R-:W-:Y:S05]  /*1e8d0*/  @!P0 BRA `(.L_x_2932) ;  /* 0xfffffe2800788947 */ /* 0x000fea000383ffff */
[----:B------:R-:W-:Y:S05]  /*1e8e0*/  BRA `(.L_x_2708) ;  /* 0x0000007c00907947 */ /* 0x000fea0003800000 */
.L_x_2706:
        /* <DEDUP_REMOVED lines=18> */
.L_x_2933:
        /* <DEDUP_REMOVED lines=41> */
.L_x_2939:
        /* <DEDUP_REMOVED lines=12> */
.L_x_2938:
[----:B------:R-:W-:Y:S05]  /*1ed60*/  BSYNC B0 ;  /* 0x0000000000007941 */ /* 0x000fea0003800000 */
.L_x_2937:
        /* <DEDUP_REMOVED lines=21> */
.L_x_2935:
        /* <DEDUP_REMOVED lines=18> */
[----:B------:R-:W-:-:S06]  /*1efe0*/  VIADD R16, R7, 0xffffffff ;  /* 0xffffffff07107836 */ /* 0x000fcc0000000000 */
[----:B------:R2:W3:Y:S02]  /*1eff0*/  SHFL.IDX PT, R16, R5, R16, 0x1f ;  /* 0x00001f1005107589 */ /* 0x0004e400000e0000 */
.L_x_2940:
[----:B-12---:R-:W-:Y:S01]  /*1f000*/  IMAD.MOV R5, RZ, RZ, -R3 ;  /* 0x000000ffff057224 */ /* 0x006fe200078e0a03 */
[----:B------:R-:W-:Y:S01]  /*1f010*/  IABS R7, R9 ;  /* 0x0000000900077213 */ /* 0x000fe20000000000 */
        /* <DEDUP_REMOVED lines=23> */
[----:B------:R-:W-:Y:S01]  /*1f190*/  VIADDMNMX R11, R10, UR5, R11, PT ;  /* 0x000000050a0b7c46 */ /* 0x000fe2000b80010b */
[----:B------:R-:W-:-:S03]  /*1f1a0*/  IMAD.IADD R5, R8, 0x1, R5 ;  /* 0x0000000108057824 */ /* 0x000fc600078e0205 */
        /* <DEDUP_REMOVED lines=12> */
[----:B------:R-:W-:-:S03]  /*1f270*/  LOP3.LUT R3, R8, R11, RZ, 0x3c, !PT ;  /* 0x0000000b08037212 */ /* 0x000fc600078e3cff */
        /* <DEDUP_REMOVED lines=16> */
.L_x_2936:
[----:B------:R-:W-:Y:S02]  /*1f380*/  IMAD.MOV.U32 R17, RZ, RZ, RZ ;  /* 0x000000ffff117224 */ /* 0x000fe400078e00ff */
[----:B------:R-:W-:Y:S02]  /*1f390*/  IMAD.U32 R16, RZ, RZ, UR6 ;  /* 0x00000006ff107e24 */ /* 0x000fe4000f8e00ff */
[----:B------:R-:W-:-:S07]  /*1f3a0*/  IMAD.MOV.U32 R18, RZ, RZ, RZ ;  /* 0x000000ffff127224 */ /* 0x000fce00078e00ff */
.L_x_2941:
[----:B------:R-:W-:-:S13]  /*1f3b0*/  ISETP.NE.AND P0, PT, R0, RZ, PT ;  /* 0x000000ff0000720c */ /* 0x000fda0003f05270 */
[----:B------:R-:W1:Y:S01]  /*1f3c0*/  @!P0 S2R R3, SR_CgaCtaId ;  /* 0x0000000000038919 */ /* 0x000e620000008800 */
[----:B------:R-:W-:-:S04]  /*1f3d0*/  @!P0 MOV R0, 0x400 ;  /* 0x0000040000008802 */ /* 0x000fc80000000f00 */
[----:B-1----:R-:W-:-:S05]  /*1f3e0*/  @!P0 LEA R0, R3, R0, 0x18 ;  /* 0x0000000003008211 */ /* 0x002fca00078ec0ff */
[----:B------:R1:W-:Y:S01]  /*1f3f0*/  @!P0 STS.128 [R0+0x348d0], R16 ;  /* 0x0348d01000008388 */ /* 0x0003e20000000c00 */
[----:B------:R-:W-:Y:S06]  /*1f400*/  BAR.ARV 0x5, 0x180 ;  /* 0x0146000000007b1d */ /* 0x000fec0000002000 */
.L_x_2934:
[----:B-1----:R-:W-:Y:S01]  /*1f410*/  IMAD.MOV.U32 R0, RZ, RZ, 0x1 ;  /* 0x00000001ff007424 */ /* 0x002fe200078e00ff */
[----:B------:R1:W-:Y:S01]  /*1f420*/  STL [R1+0xc], RZ ;  /* 0x00000cff01007387 */ /* 0x0003e20000100800 */
[----:B------:R-:W-:Y:S02]  /*1f430*/  ULDC UR4, c[0x0][0xc3c] ;  /* 0x00030f0000047ab9 */ /* 0x000fe40000000800 */
[----:B--2---:R-:W-:Y:S01]  /*1f440*/  ISETP.GE.AND P0, PT, R19, UR4, PT ;  /* 0x0000000413007c0c */ /* 0x004fe2000bf06270 */
[----:B------:R1:W-:Y:S04]  /*1f450*/  STL [R1+0x1c], R0 ;  /* 0x00001c0001007387 */ /* 0x0003e80000100800 */
[----:B------:R1:W-:Y:S08]  /*1f460*/  STL [R1+0x50], RZ ;  /* 0x000050ff01007387 */ /* 0x0003f00000100800 */
[----:B-1----:R-:W-:Y:S05]  /*1f470*/  @P0 BRA `(.L_x_2942) ;  /* 0x0000006c00bc0947 */ /* 0x002fea0003800000 */
[----:B------:R-:W2:Y:S04]  /*1f480*/  LDL R0, [R1+0x58] ;  /* 0x0000580001007983 */ /* 0x000ea80000100800 */
[----:B------:R-:W3:Y:S01]  /*1f490*/  LDL.LU R5, [R1+0x8] ;  /* 0x0000080001057983 */ /* 0x000ee20000300800 */
[----:B------:R-:W1:Y:S01]  /*1f4a0*/  S2UR UR5, SR_CgaCtaId ;  /* 0x00000000000579c3 */ /* 0x000e620000008800 */
[----:B------:R-:W-:Y:S01]  /*1f4b0*/  LOP3.LUT R7, R4, 0x7f, RZ, 0xc0, !PT ;  /* 0x0000007f04077812 */ /* 0x000fe200078ec0ff */
[----:B------:R-:W-:Y:S01]  /*1f4c0*/  UMOV UR4, 0x400 ;  /* 0x0000040000047882 */ /* 0x000fe20000000000 */
[----:B------:R-:W-:Y:S01]  /*1f4d0*/  BSSY B8, `(.L_x_2942) ;  /* 0x00006e9000087945 */ /* 0x000fe20003800000 */
[----:B------:R-:W-:Y:S01]  /*1f4e0*/  ULDC.64 UR36, c[0x0][0x198] ;  /* 0x0000660000247ab9 */ /* 0x000fe20000000a00 */
[C---:B------:R-:W-:Y:S01]  /*1f4f0*/  ISETP.NE.AND P1, PT, R7.reuse, RZ, PT ;  /* 0x000000ff0700720c */ /* 0x040fe20003f25270 */
[----:B0-----:R-:W-:Y:S01]  /*1f500*/  IMAD.SHL.U32 R2, R7, 0x8, RZ ;  /* 0x0000000807027824 */ /* 0x001fe200078e00ff */
[----:B------:R-:W-:Y:S01]  /*1f510*/  SHF.R.U32.HI R6, RZ, 0x3, R7 ;  /* 0x00000003ff067819 */ /* 0x000fe20000011607 */
[----:B------:R-:W-:Y:S01]  /*1f520*/  ULDC UR39, c[0x0][0xc] ;  /* 0x0000030000277ab9 */ /* 0x000fe20000000800 */
[----:B-1----:R-:W-:Y:S01]  /*1f530*/  ULEA UR4, UR5, UR4, 0x18 ;  /* 0x0000000405047291 */ /* 0x002fe2000f8ec03f */
[----:B--2---:R-:W-:Y:S01]  /*1f540*/  R2UR UR6, R0 ;  /* 0x00000000000672ca */ /* 0x004fe200000e0000 */
[----:B------:R-:W-:Y:S01]  /*1f550*/  IMAD.SHL.U32 R0, R4, 0x8, RZ ;  /* 0x0000000804007824 */ /* 0x000fe200078e00ff */
[----:B---3--:R-:W-:-:S04]  /*1f560*/  LOP3.LUT R5, R5, 0xfffffffd, RZ, 0xc0, !PT ;  /* 0xfffffffd05057812 */ /* 0x008fc800078ec0ff */
[----:B------:R-:W-:Y:S02]  /*1f570*/  LOP3.LUT R3, R0, 0x1f8, RZ, 0xc0, !PT ;  /* 0x000001f800037812 */ /* 0x000fe400078ec0ff */
[----:B------:R-:W-:Y:S02]  /*1f580*/  @P1 LOP3.LUT R5, R5, 0x2, RZ, 0xfc, !PT ;  /* 0x0000000205051812 */ /* 0x000fe400078efcff */
[----:B------:R-:W-:Y:S02]  /*1f590*/  LOP3.LUT R3, R3, 0x38, R4, 0x78, !PT ;  /* 0x0000003803037812 */ /* 0x000fe400078e7804 */
[----:B------:R-:W-:Y:S01]  /*1f5a0*/  LOP3.LUT R5, R5, 0xfffffffe, RZ, 0xc0, !PT ;  /* 0xfffffffe05057812 */ /* 0x000fe200078ec0ff */
[----:B------:R-:W-:Y:S01]  /*1f5b0*/  ULOP3.LUT UR38, UR6, 0x2, URZ, 0xfc, !UPT ;  /* 0x0000000206267892 */ /* 0x000fe2000f8efc3f */
[----:B------:R-:W-:Y:S02]  /*1f5c0*/  LOP3.LUT R2, R3, 0x200, R2, 0xf8, !PT ;  /* 0x0000020003027812 */ /* 0x000fe400078ef802 */
[C---:B------:R-:W-:Y:S01]  /*1f5d0*/  LOP3.LUT P0, R3, R4.reuse, 0x1f, RZ, 0xc0, !PT ;  /* 0x0000001f04037812 */ /* 0x040fe2000780c0ff */
[----:B------:R-:W-:Y:S01]  /*1f5e0*/  IMAD.SHL.U32 R4, R4, 0x10, RZ ;  /* 0x0000001004047824 */ /* 0x000fe200078e00ff */
[----:B------:R-:W-:-:S03]  /*1f5f0*/  LOP3.LUT R0, R0, 0x38, RZ, 0xc0, !PT ;  /* 0x0000003800007812 */ /* 0x000fc600078ec0ff */
[----:B------:R0:W-:Y:S01]  /*1f600*/  STL [R1+0x2c], R3 ;  /* 0x00002c0301007387 */ /* 0x0001e20000100800 */
[----:B------:R-:W-:-:S07]  /*1f610*/  LOP3.LUT R4, R6, 0x70, R4, 0xf8, !PT ;  /* 0x0000007006047812 */ /* 0x000fce00078ef804 */
[----:B------:R-:W-:Y:S02]  /*1f620*/  @P0 LOP3.LUT R5, R5, 0x1, RZ, 0xfc, !PT ;  /* 0x0000000105050812 */ /* 0x000fe400078efcff */
[----:B------:R-:W-:Y:S01]  /*1f630*/  ISETP.NE.OR P0, PT, R7, RZ, !P0 ;  /* 0x000000ff0700720c */ /* 0x000fe20004705670 */
[----:B0-----:R-:W-:Y:S01]  /*1f640*/  IMAD.U32 R3, RZ, RZ, UR4 ;  /* 0x00000004ff037e24 */ /* 0x001fe2000f8e00ff */
[----:B------:R-:W-:-:S03]  /*1f650*/  LOP3.LUT R5, R5, 0xfffffff7, RZ, 0xc0, !PT ;  /* 0xfffffff705057812 */ /* 0x000fc600078ec0ff */
[----:B------:R-:W-:Y:S01]  /*1f660*/  IMAD R2, R2, 0x2, R3 ;  /* 0x0000000202027824 */ /* 0x000fe200078e0203 */
[----:B------:R0:W-:Y:S04]  /*1f670*/  STL [R1+0x4], R3 ;  /* 0x0000040301007387 */ /* 0x0001e80000100800 */
[----:B------:R1:W-:Y:S03]  /*1f680*/  STL [R1+0x30], R2 ;  /* 0x0000300201007387 */ /* 0x0003e60000100800 */
[----:B------:R-:W-:Y:S01]  /*1f690*/  @P0 LOP3.LUT R5, R5, 0x8, RZ, 0xfc, !PT ;  /* 0x0000000805050812 */ /* 0x000fe200078efcff */
[----:B------:R-:W-:Y:S01]  /*1f6a0*/  STL [R1+0x10], RZ ;  /* 0x000010ff01007387 */ /* 0x000fe20000100800 */
[----:B0-----:R-:W-:-:S03]  /*1f6b0*/  IMAD.MOV.U32 R3, RZ, RZ, 0x1 ;  /* 0x00000001ff037424 */ /* 0x001fc600078e00ff */
[----:B------:R-:W-:Y:S01]  /*1f6c0*/  STL [R1+0x8], R5 ;  /* 0x0000080501007387 */ /* 0x000fe20000100800 */
[----:B-1----:R-:W-:-:S05]  /*1f6d0*/  IMAD.MOV.U32 R2, RZ, RZ, 0x1 ;  /* 0x00000001ff027424 */ /* 0x002fca00078e00ff */
[----:B------:R0:W-:Y:S04]  /*1f6e0*/  STL [R1+0x24], R2 ;  /* 0x0000240201007387 */ /* 0x0001e80000100800 */
[----:B------:R1:W-:Y:S04]  /*1f6f0*/  STL [R1+0x50], RZ ;  /* 0x000050ff01007387 */ /* 0x0003e80000100800 */
[----:B------:R1:W-:Y:S01]  /*1f700*/  STL [R1+0xc], RZ ;  /* 0x00000cff01007387 */ /* 0x0003e20000100800 */
[----:B0-----:R-:W-:-:S03]  /*1f710*/  LOP3.LUT R2, R0, 0x40, RZ, 0xfc, !PT ;  /* 0x0000004000027812 */ /* 0x001fc600078efcff */
[----:B------:R1:W-:Y:S01]  /*1f720*/  STL [R1+0x1c], R3 ;  /* 0x00001c0301007387 */ /* 0x0003e20000100800 */
[----:B------:R-:W-:-:S07]  /*1f730*/  LOP3.LUT R0, R0, 0x80, RZ, 0xfc, !PT ;  /* 0x0000008000007812 */ /* 0x000fce00078efcff */
.L_x_3086:
[----:B01-3--:R-:W0:Y:S02]  /*1f740*/  LDC.64 R2, c[0x0][0xc88] ;  /* 0x00032200ff027b82 */ /* 0x00be240000000a00 */
        /* <DEDUP_REMOVED lines=16> */
[----:B------:R0:W-:Y:S01]  /*1f850*/  STL [R1+0x34], R4 ;  /* 0x0000340401007387 */ /* 0x0001e20000100800 */
[C-C-:B------:R-:W-:Y:S02]  /*1f860*/  SHF.L.U64.HI R14, R4.reuse, 0x2, R5.reuse ;  /* 0x00000002040e7819 */ /* 0x140fe40000010205 */
[----:B------:R-:W-:Y:S01]  /*1f870*/  @P0 LEA.HI.X R3, R4, UR5, R5, 0x2, P1 ;  /* 0x0000000504030c11 */ /* 0x000fe200088f1405 */
[----:B------:R-:W-:Y:S01]  /*1f880*/  ULDC.64 UR4, c[0x0][0xa00] ;  /* 0x0002800000047ab9 */ /* 0x000fe20000000a00 */
[C---:B-----5:R-:W-:Y:S01]  /*1f890*/  @P3 IADD3 R8, P1, R15.reuse, UR10, RZ ;  /* 0x0000000a0f083c10 */ /* 0x060fe2000ff3e0ff */
[----:B------:R1:W-:Y:S03]  /*1f8a0*/  STL [R1+0x44], R5 ;  /* 0x0000440501007387 */ /* 0x0003e60000100800 */
[----:B------:R-:W-:Y:S01]  /*1f8b0*/  @P3 IADD3.X R9, R14, UR11, RZ, P1, !PT ;  /* 0x0000000b0e093c10 */ /* 0x000fe20008ffe4ff */
[----:B------:R2:W5:Y:S01]  /*1f8c0*/  @P0 LDG.E R0, desc[UR60][R2.64] ;  /* 0x0000003c02000981 */ /* 0x000562000c1e1900 */
        /* <DEDUP_REMOVED lines=9> */
[----:B--2---:R-:W-:-:S04]  /*1f960*/  IADD3 R2, P0, R15, UR4, RZ ;  /* 0x000000040f027c10 */ /* 0x004fc8000ff1e0ff */
[----:B------:R-:W-:Y:S01]  /*1f970*/  IADD3.X R3, R14, UR5, RZ, P0, !PT ;  /* 0x000000050e037c10 */ /* 0x000fe200087fe4ff */
[----:B------:R-:W-:Y:S01]  /*1f980*/  ULDC UR4, c[0x0][0x288] ;  /* 0x0000a20000047ab9 */ /* 0x000fe20000000800 */
[----:B0-----:R-:W-:-:S03]  /*1f990*/  IADD3 R4, P0, R15, UR8, RZ ;  /* 0x000000080f047c10 */ /* 0x001fc6000ff1e0ff */
[----:B------:R0:W5:Y:S01]  /*1f9a0*/  @P2 LDG.E R11, desc[UR60][R6.64] ;  /* 0x0000003c060b2981 */ /* 0x000162000c1e1900 */
[----:B-1----:R-:W-:Y:S02]  /*1f9b0*/  IADD3.X R5, R14, UR9, RZ, P0, !PT ;  /* 0x000000090e057c10 */ /* 0x002fe400087fe4ff */
[----:B------:R-:W-:Y:S01]  /*1f9c0*/  ISETP.NE.U32.AND P0, PT, RZ, UR8, PT ;  /* 0x00000008ff007c0c */ /* 0x000fe2000bf05070 */
[----:B------:R-:W2:Y:S03]  /*1f9d0*/  @P1 LDG.E R12, desc[UR60][R2.64] ;  /* 0x0000003c020c1981 */ /* 0x000ea6000c1e1900 */
[----:B------:R-:W-:-:S13]  /*1f9e0*/  ISETP.NE.AND.EX P0, PT, RZ, UR9, PT, P0 ;  /* 0x00000009ff007c0c */ /* 0x000fda000bf05300 */
[----:B------:R0:W5:Y:S04]  /*1f9f0*/  @P0 LDG.E R10, desc[UR60][R4.64] ;  /* 0x0000003c040a0981 */ /* 0x000168000c1e1900 */
[----:B--2---:R1:W-:Y:S02]  /*1fa00*/  STL [R1+0x3c], R12 ;  /* 0x00003c0c01007387 */ /* 0x0043e40000100800 */
[----:B-1----:R-:W-:Y:S01]  /*1fa10*/  IMAD.U32 R12, RZ, RZ, UR4 ;  /* 0x00000004ff0c7e24 */ /* 0x002fe2000f8e00ff */
[----:B------:R-:W-:-:S05]  /*1fa20*/  ULDC.64 UR4, c[0x0][0x418] ;  /* 0x0001060000047ab9 */ /* 0x000fca0000000a00 */
[----:B------:R-:W2:Y:S01]  /*1fa30*/  @P3 LDG.E R12, desc[UR60][R8.64] ;  /* 0x0000003c080c3981 */ /* 0x000ea2000c1e1900 */
[----:B------:R-:W-:-:S03]  /*1fa40*/  UISETP.NE.U32.AND UP0, UPT, UR4, URZ, UPT ;  /* 0x0000003f0400728c */ /* 0x000fc6000bf05070 */
[----:B------:R-:W-:Y:S01]  /*1fa50*/  ULDC UR4, c[0x0][0x424] ;  /* 0x0001090000047ab9 */ /* 0x000fe20000000800 */
[----:B------:R-:W-:-:S03]  /*1fa60*/  UISETP.NE.AND.EX UP0, UPT, UR5, URZ, UPT, UP0 ;  /* 0x0000003f0500728c */ /* 0x000fc6000bf05300 */
[----:B------:R-:W-:Y:S01]  /*1fa70*/  ULDC UR5, c[0x0][0x2f0] ;  /* 0x0000bc0000057ab9 */ /* 0x000fe20000000800 */
[----:B------:R-:W-:Y:S01]  /*1fa80*/  USEL UR4, UR4, 0x1, UP0 ;  /* 0x0000000104047887 */ /* 0x000fe20008000000 */
[----:B--2---:R0:W-:Y:S04]  /*1fa90*/  STL [R1+0x40], R12 ;  /* 0x0000400c01007387 */ /* 0x0041e80000100800 */
[----:B------:R0:W5:Y:S01]  /*1faa0*/  LDL R13, [R1+0x40] ;  /* 0x00004000010d7983 */ /* 0x0001620000100800 */
[----:B------:R-:W-:-:S03]  /*1fab0*/  UIMAD UR4, UR4, UR5, URZ ;  /* 0x00000005040472a4 */ /* 0x000fc6000f8e023f */
[----:B------:R-:W-:Y:S02]  /*1fac0*/  ULDC UR5, c[0x0][0x348] ;  /* 0x0000d20000057ab9 */ /* 0x000fe40000000800 */
[----:B------:R-:W-:Y:S02]  /*1fad0*/  IMAD.U32 R8, RZ, RZ, UR5 ;  /* 0x00000005ff087e24 */ /* 0x000fe4000f8e00ff */
[----:B------:R-:W-:Y:S01]  /*1fae0*/  IMAD.U32 R9, RZ, RZ, UR4 ;  /* 0x00000004ff097e24 */ /* 0x000fe2000f8e00ff */
[----:B0-----:R-:W-:Y:S06]  /*1faf0*/  @P3 BRA `(.L_x_2943) ;  /* 0x0000000000143947 */ /* 0x001fec0003800000 */
[----:B------:R-:W-:Y:S05]  /*1fb00*/  @!P1 BRA `(.L_x_2943) ;  /* 0x0000000000109947 */ /* 0x000fea0003800000 */
[----:B------:R-:W2:Y:S04]  /*1fb10*/  LDG.E R12, desc[UR60][R2.64] ;  /* 0x0000003c020c7981 */ /* 0x000ea8000c1e1900 */
[----:B------:R-:W2:Y:S02]  /*1fb20*/  LDG.E R2, desc[UR60][R2.64+0x4] ;  /* 0x0000043c02027981 */ /* 0x000ea4000c1e1900 */
[----:B--2--5:R-:W-:-:S05]  /*1fb30*/  IMAD.IADD R13, R2, 0x1, -R12 ;  /* 0x00000001020d7824 */ /* 0x024fca00078e0a0c */
[----:B------:R0:W-:Y:S02]  /*1fb40*/  STL [R1+0x40], R13 ;  /* 0x0000400d01007387 */ /* 0x0001e40000100800 */
.L_x_2943:
[----:B------:R-:W2:Y:S01]  /*1fb50*/  LDL R12, [R1+0x34] ;  /* 0x00003400010c7983 */ /* 0x000ea20000100800 */
[----:B-----5:R-:W-:Y:S01]  /*1fb60*/  IMAD.IADD R2, R11, 0x1, R0 ;  /* 0x000000010b027824 */ /* 0x020fe200078e0200 */
[----:B------:R-:W-:Y:S02]  /*1fb70*/  ULDC.64 UR4, c[0x0][0xa20] ;  /* 0x0002880000047ab9 */ /* 0x000fe40000000a00 */
[----:B------:R-:W-:Y:S02]  /*1fb80*/  ISETP.NE.U32.AND P1, PT, RZ, UR4, PT ;  /* 0x00000004ff007c0c */ /* 0x000fe4000bf25070 */
[----:B------:R1:W-:Y:S02]  /*1fb90*/  STL [R1+0x20], R2 ;  /* 0x0000200201007387 */ /* 0x0003e40000100800 */
[----:B------:R-:W-:Y:S02]  /*1fba0*/  ISETP.NE.AND.EX P1, PT, RZ, UR5, PT, P1 ;  /* 0x00000005ff007c0c */ /* 0x000fe4000bf25310 */
[----:B--2---:R1:W-:Y:S11]  /*1fbb0*/  STL [R1+0x18], R12 ;  /* 0x0000180c01007387 */ /* 0x0043f60000100800 */
[----:B------:R-:W-:Y:S05]  /*1fbc0*/  @!P1 BRA `(.L_x_2944) ;  /* 0x0000000000109947 */ /* 0x000fea0003800000 */
[----:B-1----:R-:W-:-:S04]  /*1fbd0*/  IADD3 R2, P1, R15, UR4, RZ ;  /* 0x000000040f027c10 */ /* 0x002fc8000ff3e0ff */
[----:B------:R-:W-:-:S05]  /*1fbe0*/  IADD3.X R3, R14, UR5, RZ, P1, !PT ;  /* 0x000000050e037c10 */ /* 0x000fca0008ffe4ff */
[----:B------:R1:W5:Y:S01]  /*1fbf0*/  LDG.E R9, desc[UR60][R2.64] ;  /* 0x0000003c02097981 */ /* 0x000362000c1e1900 */
[----:B------:R-:W-:Y:S05]  /*1fc00*/  BRA `(.L_x_2945) ;  /* 0x0000000000107947 */ /* 0x000fea0003800000 */
.L_x_2944:
[----:B------:R-:W-:Y:S05]  /*1fc10*/  @!P2 BRA `(.L_x_2945) ;  /* 0x00000000000ca947 */ /* 0x000fea0003800000 */
[----:B------:R-:W2:Y:S04]  /*1fc20*/  LDG.E R9, desc[UR60][R6.64] ;  /* 0x0000003c06097981 */ /* 0x000ea8000c1e1900 */
[----:B------:R-:W2:Y:S02]  /*1fc30*/  LDG.E R6, desc[UR60][R6.64+0x4] ;  /* 0x0000043c06067981 */ /* 0x000ea4000c1e1900 */
[----:B--2---:R-:W-:-:S07]  /*1fc40*/  IMAD.IADD R9, R6, 0x1, -R9 ;  /* 0x0000000106097824 */ /* 0x004fce00078e0a09 */
.L_x_2945:
[----:B-1----:R-:W2:Y:S01]  /*1fc50*/  @P0 LDG.E R2, desc[UR60][R4.64] ;  /* 0x0000003c04020981 */ /* 0x002ea2000c1e1900 */
[----:B------:R-:W1:Y:S01]  /*1fc60*/  LDC R3, c[0x0][0x448] ;  /* 0x00011200ff037b82 */ /* 0x000e620000000800 */
[----:B-----5:R-:W-:Y:S02]  /*1fc70*/  IMAD.IADD R0, R9, 0x1, -R0 ;  /* 0x0000000109007824 */ /* 0x020fe400078e0a00 */
[----:B------:R3:W2:Y:S01]  /*1fc80*/  @P0 LDG.E R4, desc[UR60][R4.64+0x4] ;  /* 0x0000043c04040981 */ /* 0x0006a2000c1e1900 */
[----:B-1----:R-:W-:-:S13]  /*1fc90*/  ISETP.NE.AND P1, PT, R3, 0x1, PT ;  /* 0x000000010300780c */ /* 0x002fda0003f25270 */
[----:B---3--:R-:W1:Y:S01]  /*1fca0*/  @P1 LDC R5, c[0x0][0x450] ;  /* 0x00011400ff051b82 */ /* 0x008e620000000800 */
[----:B------:R-:W-:-:S05]  /*1fcb0*/  IMAD.MOV R9, RZ, RZ, -R0 ;  /* 0x000000ffff097224 */ /* 0x000fca00078e0a00 */
[----:B------:R-:W-:Y:S01]  /*1fcc0*/  VIMNMX R9, RZ, R9, !PT ;  /* 0x00000009ff097248 */ /* 0x000fe20007fe0100 */
[----:B------:R-:W-:Y:S01]  /*1fcd0*/  BSSY B0, `(.L_x_2946) ;  /* 0x0000158000007945 */ /* 0x000fe20003800000 */
[----:B------:R-:W-:Y:S01]  /*1fce0*/  PLOP3.LUT P5, PT, PT, PT, PT, 0x80, 0x0 ;  /* 0x000000000000781c */ /* 0x000fe20003faf070 */
[----:B--2---:R-:W-:Y:S02]  /*1fcf0*/  @P0 IMAD.IADD R8, R4, 0x1, -R2 ;  /* 0x0000000104080824 */ /* 0x004fe400078e0a02 */
[----:B------:R-:W2:Y:S01]  /*1fd00*/  @P1 LDC R4, c[0x0][0x44c] ;  /* 0x00011300ff041b82 */ /* 0x000ea20000000800 */
[----:B------:R-:W-:-:S04]  /*1fd10*/  IMAD.SHL.U32 R2, R17, 0x80, RZ ;  /* 0x0000008011027824 */ /* 0x000fc800078e00ff */
[----:B------:R-:W-:-:S04]  /*1fd20*/  VIADD R2, R2, 0x7f ;  /* 0x0000007f02027836 */ /* 0x000fc80000000000 */
[----:B------:R-:W-:Y:S02]  /*1fd30*/  IMAD.MOV.U32 R3, RZ, RZ, R2 ;  /* 0x000000ffff037224 */ /* 0x000fe400078e0002 */
[----:B--2---:R-:W-:-:S04]  /*1fd40*/  @P1 IMAD.HI.U32 R4, R2, R4, RZ ;  /* 0x0000000402041227 */ /* 0x004fc800078e00ff */
[----:B------:R-:W-:Y:S01]  /*1fd50*/  IMAD.IADD R2, R0, 0x1, R8 ;  /* 0x0000000100027824 */ /* 0x000fe200078e0208 */
[----:B-1----:R-:W-:-:S03]  /*1fd60*/  @P1 SHF.R.U32.HI R3, RZ, R5, R4 ;  /* 0x00000005ff031219 */ /* 0x002fc60000011604 */
[C---:B------:R-:W-:Y:S01]  /*1fd70*/  VIADD R4, R2.reuse, 0x7f ;  /* 0x0000007f02047836 */ /* 0x040fe20000000000 */
[----:B------:R-:W-:-:S05]  /*1fd80*/  IADD3 R21, R2, 0x80, -R13 ;  /* 0x0000008002157810 */ /* 0x000fca0007ffe80d */
[----:B------:R-:W-:Y:S01]  /*1fd90*/  IMAD.IADD R2, R21, 0x1, R3 ;  /* 0x0000000115027824 */ /* 0x000fe200078e0203 */
[----:B------:R-:W-:-:S04]  /*1fda0*/  SHF.R.S32.HI R3, RZ, 0x1f, R4 ;  /* 0x0000001fff037819 */ /* 0x000fc80000011404 */
[----:B------:R-:W-:Y:S02]  /*1fdb0*/  LEA.HI R20, R3, R4, RZ, 0x7 ;  /* 0x0000000403147211 */ /* 0x000fe400078f38ff */
[----:B------:R-:W-:-:S04]  /*1fdc0*/  SHF.R.S32.HI R3, RZ, 0x1f, R2 ;  /* 0x0000001fff037819 */ /* 0x000fc80000011402 */
[----:B------:R-:W-:Y:S02]  /*1fdd0*/  LEA.HI R2, R3, R2, RZ, 0x7 ;  /* 0x0000000203027211 */ /* 0x000fe400078f38ff */
[----:B------:R-:W-:Y:S02]  /*1fde0*/  SHF.R.S32.HI R20, RZ, 0x7, R20 ;  /* 0x00000007ff147819 */ /* 0x000fe40000011414 */
[----:B------:R-:W-:-:S04]  /*1fdf0*/  SHF.R.S32.HI R2, RZ, 0x7, R2 ;  /* 0x00000007ff027819 */ /* 0x000fc80000011402 */
[----:B------:R-:W-:-:S05]  /*1fe00*/  VIMNMX R2, R20, R2, PT ;  /* 0x0000000214027248 */ /* 0x000fca0003fe0100 */
[----:B------:R-:W-:-:S05]  /*1fe10*/  IMAD R2, R2, 0x80, -R0 ;  /* 0x0000008002027824 */ /* 0x000fca00078e0a00 */
[----:B------:R-:W-:-:S04]  /*1fe20*/  VIMNMX R0, R2, R8, PT ;  /* 0x0000000802007248 */ /* 0x000fc80003fe0100 */
[----:B------:R-:W-:Y:S02]  /*1fe30*/  ISETP.GT.AND P1, PT, R0, R9, PT ;  /* 0x000000090000720c */ /* 0x000fe40003f24270 */
[----:B------:R-:W-:-:S11]  /*1fe40*/  SHF.R.U32.HI R9, RZ, 0x7, R9 ;  /* 0x00000007ff097819 */ /* 0x000fd60000011609 */
[----:B------:R-:W-:-:S05]  /*1fe50*/  @P1 VIADD R0, R0, 0x7f ;  /* 0x0000007f00001836 */ /* 0x000fca0000000000 */
[----:B------:R-:W-:Y:S01]  /*1fe60*/  @P1 SHF.R.S32.HI R2, RZ, 0x1f, R0 ;  /* 0x0000001fff021819 */ /* 0x000fe20000011400 */
[----:B------:R-:W-:-:S03]  /*1fe70*/  IMAD.MOV.U32 R6, RZ, RZ, R9 ;  /* 0x000000ffff067224 */ /* 0x000fc600078e0009 */
[----:B------:R-:W-:-:S04]  /*1fe80*/  @P1 LEA.HI R0, R2, R0, RZ, 0x7 ;  /* 0x0000000002001211 */ /* 0x000fc800078f38ff */
[----:B------:R-:W-:-:S04]  /*1fe90*/  @P1 SHF.R.S32.HI R6, RZ, 0x7, R0 ;  /* 0x00000007ff061819 */ /* 0x000fc80000011400 */
        /* <DEDUP_REMOVED lines=9> */
.L_x_3129:
[----:B--2---:R-:W-:Y:S02]  /*1ff30*/  ISETP.NE.AND P0, PT, R14, RZ, PT ;  /* 0x000000ff0e00720c */ /* 0x004fe40003f05270 */
[----:B------:R-:W-:-:S11]  /*1ff40*/  PLOP3.LUT P2, PT, PT, PT, PT, 0x8, 0x0 ;  /* 0x000000000000781c */ /* 0x000fd60003f4e170 */
[----:B------:R-:W-:Y:S05]  /*1ff50*/  @P0 BRA `(.L_x_2949) ;  /* 0x00000000000c0947 */ /* 0x000fea0003800000 */
[----:B------:R-:W-:-:S03]  /*1ff60*/  UMOV UR4, 0xffffffff ;  /* 0xffffffff00047882 */ /* 0x000fc60000000000 */
[----:B------:R-:W-:Y:S05]  /*1ff70*/  BRA.DIV UR4, `(.L_x_2950) ;  /* 0x0000007204ec7947 */ /* 0x000fea000b800000 */
[----:B------:R-:W-:-:S13]  /*1ff80*/  ELECT P2, URZ, PT ;  /* 0x00000000003f782f */ /* 0x000fda0003840000 */
.L_x_2949:
[----:B-1----:R-:W2:Y:S04]  /*1ff90*/  LDL R2, [R1+0x50] ;  /* 0x0000500001027983 */ /* 0x002ea80000100800 */
[----:B------:R-:W3:Y:S01]  /*1ffa0*/  LDL R4, [R1+0x4] ;  /* 0x0000040001047983 */ /* 0x000ee20000100800 */
        /* <DEDUP_REMOVED lines=8> */
.L_x_3132:
[----:B------:R-:W-:Y:S05]  /*20030*/  BSYNC B1 ;  /* 0x0000000000017941 */ /* 0x000fea0003800000 */
.L_x_2951:
[----:B------:R-:W-:Y:S04]  /*20040*/  BSSY B1, `(.L_x_2953) ;  /* 0x0000085000017945 */ /* 0x000fe80003800000 */
[----:B------:R-:W-:Y:S05]  /*20050*/  @!P2 BRA `(.L_x_2954) ;  /* 0x00000008000ca947 */ /* 0x000fea0003800000 */
[----:B------:R-:W2:Y:S04]  /*20060*/  LDL R7, [R1+0x4] ;  /* 0x0000040001077983 */ /* 0x000ea80000100800 */
        /* <DEDUP_REMOVED lines=10> */
.L_x_3133:
[----:B------:R-:W-:Y:S05]  /*20110*/  BSYNC B2 ;  /* 0x0000000000027941 */ /* 0x000fea0003800000 */
.L_x_2955:
        /* <DEDUP_REMOVED lines=8> */
.L_x_2958:
[----:B------:R-:W-:Y:S05]  /*201a0*/  BSYNC B2 ;  /* 0x0000000000027941 */ /* 0x000fea0003800000 */
.L_x_2957:
[----:B------:R-:W3:Y:S04]  /*201b0*/  LDL R5, [R1+0x4] ;  /* 0x0000040001057983 */ /* 0x000ee80000100800 */
        /* <DEDUP_REMOVED lines=13> */
.L_x_2959:
        /* <DEDUP_REMOVED lines=16> */
.L_x_2960:
        /* <DEDUP_REMOVED lines=15> */
.L_x_2961:
        /* <DEDUP_REMOVED lines=13> */
.L_x_3134:
[----:B------:R-:W-:Y:S05]  /*20550*/  BSYNC B2 ;  /* 0x0000000000027941 */ /* 0x000fea0003800000 */
.L_x_2962:
        /* <DEDUP_REMOVED lines=10> */
.L_x_2965:
[----:B------:R-:W-:Y:S05]  /*20600*/  BSYNC B2 ;  /* 0x0000000000027941 */ /* 0x000fea0003800000 */
.L_x_2964:
[----:B------:R-:W3:Y:S04]  /*20610*/  LDL R5, [R1+0x4] ;  /* 0x0000040001057983 */ /* 0x000ee80000100800 */
[----:B0-----:R-:W4:Y:S01]  /*20620*/  LDL R2, [R1+0x10] ;  /* 0x0000100001027983 */ /* 0x001f220000100800 */
[----:B------:R-:W-:Y:S01]  /*20630*/  R2UR UR10, R11 ;  /* 0x000000000b0a72ca */ /* 0x000fe200000e0000 */
[----:B------:R-:W-:Y:S01]  /*20640*/  UIADD3 UR4, UP0, UR36, 0x670, URZ ;  /* 0x0000067024047890 */ /* 0x000fe2000ff1e03f */
[----:B------:R-:W-:Y:S01]  /*20650*/  R2UR UR6, R12 ;  /* 0x000000000c0672ca */ /* 0x000fe200000e0000 */
[----:B-12---:R-:W-:Y:S01]  /*20660*/  VIADD R4, R4, 0x348b0 ;  /* 0x000348b004047836 */ /* 0x006fe20000000000 */
[----:B------:R-:W-:Y:S01]  /*20670*/  R2UR UR7, R13 ;  /* 0x000000000d0772ca */ /* 0x000fe200000e0000 */
[----:B------:R-:W-:Y:S01]  /*20680*/  UIADD3.X UR5, URZ, UR37, URZ, UP0, !UPT ;  /* 0x000000253f057290 */ /* 0x000fe200087fe43f */
[----:B------:R-:W-:Y:S01]  /*20690*/  PLOP3.LUT P0, PT, PT, PT, PT, 0x80, 0x0 ;  /* 0x000000000000781c */ /* 0x000fe20003f0f070 */
[----:B---3--:R-:W-:-:S04]  /*206a0*/  VIADD R5, R5, 0x400 ;  /* 0x0000040005057836 */ /* 0x008fc80000000000 */
[----:B----4-:R-:W-:-:S08]  /*206b0*/  IMAD R2, R2, 0x8000, R5 ;  /* 0x0000800002027824 */ /* 0x010fd000078e0205 */
.L_x_2966:
        /* <DEDUP_REMOVED lines=19> */
.L_x_2967:
        /* <DEDUP_REMOVED lines=10> */
.L_x_2954:
[----:B------:R-:W-:Y:S05]  /*20890*/  BSYNC B1 ;  /* 0x0000000000017941 */ /* 0x000fea0003800000 */
.L_x_2953:
[----:B------:R-:W1:Y:S04]  /*208a0*/  LDL.LU R7, [R1+0x10] ;  /* 0x0000100001077983 */ /* 0x000e680000300800 */
[----:B------:R-:W2:Y:S01]  /*208b0*/  LDL.LU R5, [R1+0x24] ;  /* 0x0000240001057983 */ /* 0x000ea20000300800 */
[----:B------:R-:W-:Y:S01]  /*208c0*/  PLOP3.LUT P5, PT, PT, PT, PT, 0x8, 0x0 ;  /* 0x000000000000781c */ /* 0x000fe20003fae170 */
[----:B-1----:R-:W-:Y:S02]  /*208d0*/  VIADD R2, R7, 0x1 ;  /* 0x0000000107027836 */ /* 0x002fe40000000000 */
        /* <DEDUP_REMOVED lines=9> */
.L_x_2983:
[----:B------:R-:W-:Y:S05]  /*20970*/  YIELD ;  /* 0x0000000000007946 */ /* 0x000fea0003800000 */
[----:B------:R-:W-:Y:S04]  /*20980*/  BSSY B1, `(.L_x_2968) ;  /* 0x0000080000017945 */ /* 0x000fe80003800000 */
[----:B--2---:R-:W-:Y:S05]  /*20990*/  @!P2 BRA `(.L_x_2969) ;  /* 0x0000000400f8a947 */ /* 0x004fea0003800000 */
[----:B-1----:R-:W2:Y:S04]  /*209a0*/  LDL R5, [R1+0x4] ;  /* 0x0000040001057983 */ /* 0x002ea80000100800 */
[----:B------:R-:W2:Y:S04]  /*209b0*/  LDL R4, [R1+0x10] ;  /* 0x0000100001047983 */ /* 0x000ea80000100800 */
[----:B------:R-:W3:Y:S01]  /*209c0*/  LDL R3, [R1+0x24] ;  /* 0x0000240001037983 */ /* 0x000ee20000100800 */
[----:B------:R-:W-:Y:S01]  /*209d0*/  BSSY B2, `(.L_x_2970) ;  /* 0x0000008000027945 */ /* 0x000fe20003800000 */
[----:B------:R-:W1:Y:S02]  /*209e0*/  S2R R2, SR_TID.X ;  /* 0x0000000000027919 */ /* 0x000e640000002100 */
[----:B-1----:R-:W-:-:S04]  /*209f0*/  LOP3.LUT R2, R2, 0x7f, RZ, 0xc0, !PT ;  /* 0x0000007f02027812 */ /* 0x002fc800078ec0ff */
[----:B------:R-:W-:Y:S01]  /*20a00*/  ISETP.NE.AND P1, PT, R2, RZ, PT ;  /* 0x000000ff0200720c */ /* 0x000fe20003f25270 */
[----:B--2---:R-:W-:Y:S01]  /*20a10*/  IMAD R6, R4, 0x8, R5 ;  /* 0x0000000804067824 */ /* 0x004fe200078e0205 */
[----:B---3--:R-:W-:-:S04]  /*20a20*/  SHF.L.U32 R5, R3, 0x1f, RZ ;  /* 0x0000001f03057819 */ /* 0x008fc800000006ff */
[----:B------:R-:W1:Y:S02]  /*20a30*/  SYNCS.PHASECHK.TRANS64.TRYWAIT P0, [R6+URZ+0x348a0], R5 ;  /* 0x0348a005060075a7 */ /* 0x000e64000800017f */
[----:B-1----:R-:W-:Y:S05]  /*20a40*/  @!P0 BRA `(.L_x_2971) ;  /* 0x00000068009c8947 */ /* 0x002fea0003800000 */
.L_x_3135:
[----:B------:R-:W-:Y:S05]  /*20a50*/  BSYNC B2 ;  /* 0x0000000000027941 */ /* 0x000fea0003800000 */
.L_x_2970:
        /* <DEDUP_REMOVED lines=8> */
.L_x_2973:
[----:B------:R-:W-:Y:S05]  /*20ae0*/  BSYNC B2 ;  /* 0x0000000000027941 */ /* 0x000fea0003800000 */
.L_x_2972:
[----:B------:R-:W3:Y:S04]  /*20af0*/  LDL R3, [R1+0x4] ;  /* 0x0000040001037983 */ /* 0x000ee80000100800 */
        /* <DEDUP_REMOVED lines=12> */
.L_x_2974:
        /* <DEDUP_REMOVED lines=16> */
.L_x_2975:
        /* <DEDUP_REMOVED lines=15> */
.L_x_2976:
        /* <DEDUP_REMOVED lines=13> */
.L_x_3136:
[----:B------:R-:W-:Y:S05]  /*20e80*/  BSYNC B2 ;  /* 0x0000000000027941 */ /* 0x000fea0003800000 */
.L_x_2977:
[----:B------:R-:W-:Y:S01]  /*20e90*/  BSSY B2, `(.L_x_2979) ;  /* 0x000000a000027945 */ /* 0x000fe20003800000 */
[----:B------:R-:W-:Y:S02]  /*20ea0*/  IMAD.MOV.U32 R4, RZ, RZ, 0x0 ;  /* 0x00000000ff047424 */ /* 0x000fe400078e00ff */
[----:B-12---:R-:W-:Y:S01]  /*20eb0*/  IMAD.MOV.U32 R5, RZ, RZ, 0x12f00000 ;  /* 0x12f00000ff057424 */ /* 0x006fe200078e00ff */
[----:B------:R-:W-:Y:S06]  /*20ec0*/  @P1 BRA `(.L_x_2980) ;  /* 0x0000000000181947 */ /* 0x000fec0003800000 */
[----:B------:R-:W2:Y:S02]  /*20ed0*/  LDL R2, [R1+0x8] ;  /* 0x0000080001027983 */ /* 0x000ea40000100800 */
[----:B--2---:R-:W-:Y:S01]  /*20ee0*/  LOP3.LUT P0, RZ, R2, 0x1, RZ, 0xc0, !PT ;  /* 0x0000000102ff7812 */ /* 0x004fe2000780c0ff */
[----:B------:R-:W-:-:S04]  /*20ef0*/  IMAD.MOV.U32 R2, RZ, RZ, 0x8000 ;  /* 0x00008000ff027424 */ /* 0x000fc800078e00ff */
[----:B------:R1:W-:Y:S08]  /*20f00*/  SYNCS.ARRIVE.TRANS64 RZ, [R6+URZ+0x348b0], R2 ;  /* 0x0348b00206ff79a7 */ /* 0x0003f0000800003f */
[----:B------:R-:W-:Y:S05]  /*20f10*/  @!P0 BRA `(.L_x_2980) ;  /* 0x0000000000048947 */ /* 0x000fea0003800000 */
[----:B------:R-:W-:Y:S01]  /*20f20*/  BPT.TRAP 0x1 ;  /* 0x000000040000795c */ /* 0x000fe20000300000 */
.L_x_2980:
[----:B------:R-:W-:Y:S05]  /*20f30*/  BSYNC B2 ;  /* 0x0000000000027941 */ /* 0x000fea0003800000 */
.L_x_2979:
[----:B-1----:R-:W2:Y:S04]  /*20f40*/  LDL R2, [R1+0x4] ;  /* 0x0000040001027983 */ /* 0x002ea80000100800 */
        /* <DEDUP_REMOVED lines=10> */
.L_x_2981:
        /* <DEDUP_REMOVED lines=10> */
[----:B------:R-:W-:Y:S01]  /*21090*/  R2UR UR10, R12 ;  /* 0x000000000c0a72ca */ /* 0x000fe200000e0000 */
[----:B------:R-:W-:Y:S01]  /*210a0*/  VIADD R2, R2, 0x4000 ;  /* 0x0000400002027836 */ /* 0x000fe20000000000 */
[----:B------:R-:W-:Y:S02]  /*210b0*/  R2UR UR6, R4 ;  /* 0x00000000040672ca */ /* 0x000fe400000e0000 */
[----:B------:R-:W-:Y:S02]  /*210c0*/  R2UR UR7, R5 ;  /* 0x00000000050772ca */ /* 0x000fe400000e0000 */
[----:B------:R-:W-:-:S13]  /*210d0*/  PLOP3.LUT P0, PT, PT, PT, PT, 0x80, 0x0 ;  /* 0x000000000000781c */ /* 0x000fda0003f0f070 */
.L_x_2982:
        /* <DEDUP_REMOVED lines=10> */
.L_x_2969:
[----:B------:R-:W-:Y:S05]  /*21180*/  BSYNC B1 ;  /* 0x0000000000017941 */ /* 0x000fea0003800000 */
.L_x_2968:
[----:B-1----:R-:W2:Y:S04]  /*21190*/  LDL.LU R5, [R1+0x10] ;  /* 0x0000100001057983 */ /* 0x002ea80000300800 */
[----:B------:R-:W3:Y:S01]  /*211a0*/  LDL.LU R4, [R1+0x24] ;  /* 0x0000240001047983 */ /* 0x000ee20000300800 */
        /* <DEDUP_REMOVED lines=10> */
.L_x_2947:
[----:B------:R-:W-:Y:S05]  /*21250*/  BSYNC B0 ;  /* 0x0000000000007941 */ /* 0x000fea0003800000 */
.L_x_2946:
[----:B------:R-:W3:Y:S01]  /*21260*/  LDC R0, c[0x0][0x448] ;  /* 0x00011200ff007b82 */ /* 0x000ee20000000800 */
[----:B------:R-:W-:Y:S05]  /*21270*/  @!P5 WARPSYNC.ALL ;  /* 0x000000000000d948 */ /* 0x000fea0003800000 */
[----:B------:R-:W-:Y:S02]  /*21280*/  BSSY B7, `(.L_x_2984) ;  /* 0x0000447000077945 */ /* 0x000fe40003800000 */
[----:B------:R-:W-:Y:S01]  /*21290*/  @!P5 BAR.SYNC.DEFER_BLOCKING 0xc, 0x180 ;  /* 0x030600000000db1d */ /* 0x000fe20000010000 */
[----:B---3--:R-:W-:Y:S02]  /*212a0*/  ISETP.NE.AND P0, PT, R0, 0x1, PT ;  /* 0x000000010000780c */ /* 0x008fe40003f05270 */
[----:B------:R-:W-:-:S11]  /*212b0*/  LEA R0, R17, 0x7f, 0x7 ;  /* 0x0000007f11007811 */ /* 0x000fd600078e38ff */
[----:B--2---:R-:W2:Y:S08]  /*212c0*/  @P0 LDC R2, c[0x0][0x44c] ;  /* 0x00011300ff020b82 */ /* 0x004eb00000000800 */
[----:B-1----:R-:W1:Y:S01]  /*212d0*/  @P0 LDC R3, c[0x0][0x450] ;  /* 0x00011400ff030b82 */ /* 0x002e620000000800 */
[----:B--2---:R-:W-:-:S05]  /*212e0*/  @P0 IMAD.HI.U32 R2, R0, R2, RZ ;  /* 0x0000000200020227 */ /* 0x004fca00078e00ff */
[----:B-1----:R-:W-:-:S05]  /*212f0*/  @P0 SHF.R.U32.HI R0, RZ, R3, R2 ;  /* 0x00000003ff000219 */ /* 0x002fca0000011602 */
[----:B------:R-:W-:-:S05]  /*21300*/  IMAD.IADD R0, R21, 0x1, R0 ;  /* 0x0000000115007824 */ /* 0x000fca00078e0200 */
[----:B------:R-:W-:-:S04]  /*21310*/  SHF.R.S32.HI R2, RZ, 0x1f, R0 ;  /* 0x0000001fff027819 */ /* 0x000fc80000011400 */
[----:B------:R-:W-:-:S04]  /*21320*/  LEA.HI R0, R2, R0, RZ, 0x7 ;  /* 0x0000000002007211 */ /* 0x000fc800078f38ff */
[----:B------:R-:W-:-:S04]  /*21330*/  SHF.R.S32.HI R0, RZ, 0x7, R0 ;  /* 0x00000007ff007819 */ /* 0x000fc80000011400 */
[----:B------:R-:W-:-:S04]  /*21340*/  VIMNMX R4, R20, R0, PT ;  /* 0x0000000014047248 */ /* 0x000fc80003fe0100 */
[----:B------:R-:W-:Y:S01]  /*21350*/  ISETP.GT.AND P0, PT, R4, RZ, PT ;  /* 0x000000ff0400720c */ /* 0x000fe20003f04270 */
[----:B------:R1:W-:-:S12]  /*21360*/  STL [R1+0x38], R4 ;  /* 0x0000380401007387 */ /* 0x0003d80000100800 */
[----:B-1----:R-:W-:Y:S05]  /*21370*/  @P0 BRA `(.L_x_2985) ;  /* 0x0000000000440947 */ /* 0x002fea0003800000 */
[----:B------:R-:W1:Y:S02]  /*21380*/  S2R R4, SR_TID.X ;  /* 0x0000000000047919 */ /* 0x000e640000002100 */
[----:B-1----:R-:W-:-:S04]  /*21390*/  LOP3.LUT R4, R4, 0x7f, RZ, 0xc0, !PT ;  /* 0x0000007f04047812 */ /* 0x002fc800078ec0ff */
[----:B------:R-:W-:-:S13]  /*213a0*/  ISETP.NE.AND P1, PT, R4, RZ, PT ;  /* 0x000000ff0400720c */ /* 0x000fda0003f25270 */
[----:B------:R-:W-:Y:S05]  /*213b0*/  @P1 BRA `(.L_x_2986) ;  /* 0x0000004000cc1947 */ /* 0x000fea0003800000 */
[----:B------:R-:W1:Y:S01]  /*213c0*/  S2R R3, SR_LANEID ;  /* 0x0000000000037919 */ /* 0x000e620000000000 */
[----:B------:R-:W-:Y:S02]  /*213d0*/  VOTEU.ANY UR4, UPT, PT ;  /* 0x0000000000047886 */ /* 0x000fe400038e0100 */
[----:B------:R-:W1:Y:S08]  /*213e0*/  FLO.U32 R0, UR4 ;  /* 0x0000000400007d00 */ /* 0x000e7000080e0000 */
[----:B------:R-:W2:Y:S01]  /*213f0*/  POPC R4, UR4 ;  /* 0x0000000400047d09 */ /* 0x000ea20008000000 */
[----:B-1----:R-:W-:-:S02]  /*21400*/  ISETP.EQ.U32.AND P0, PT, R0, R3, PT ;  /* 0x000000030000720c */ /* 0x002fc40003f02070 */
[----:B------:R-:W2:Y:S11]  /*21410*/  LDC.64 R2, c[0x0][0xc60] ;  /* 0x00031800ff027b82 */ /* 0x000eb60000000a00 */
[----:B--2---:R-:W2:Y:S01]  /*21420*/  @P0 ATOMG.E.ADD.STRONG.GPU PT, R3, desc[UR60][R2.64], R4 ;  /* 0x00000004020309a8 */ /* 0x004ea200081ee1fc */
[----:B------:R-:W1:Y:S02]  /*21430*/  S2R R5, SR_LTMASK ;  /* 0x0000000000057919 */ /* 0x000e640000003900 */
[----:B-1----:R-:W-:-:S06]  /*21440*/  LOP3.LUT R5, R5, UR4, RZ, 0xc0, !PT ;  /* 0x0000000405057c12 */ /* 0x002fcc000f8ec0ff */
[----:B------:R-:W1:Y:S01]  /*21450*/  POPC R5, R5 ;  /* 0x0000000500057309 */ /* 0x000e620000000000 */
[----:B--2---:R-:W1:Y:S02]  /*21460*/  SHFL.IDX PT, R0, R3, R0, 0x1f ;  /* 0x00001f0003007589 */ /* 0x004e6400000e0000 */
[----:B-1----:R-:W-:Y:S01]  /*21470*/  IADD3 R16, R0, UR39, R5 ;  /* 0x0000002700107c10 */ /* 0x002fe2000fffe005 */
[----:B------:R-:W-:Y:S06]  /*21480*/  BRA `(.L_x_2986) ;  /* 0x0000004000987947 */ /* 0x000fec0003800000 */
.L_x_2985:
        /* <DEDUP_REMOVED lines=21> */
.L_x_2988:
[----:B------:R-:W-:Y:S05]  /*215e0*/  BSYNC B6 ;  /* 0x0000000000067941 */ /* 0x000fea0003800000 */
.L_x_2987:
        /* <DEDUP_REMOVED lines=18> */
[----:B01----:R-:W-:-:S07]  /*21710*/  IMAD.MOV.U32 R13, RZ, RZ, RZ ;  /* 0x000000ffff0d7224 */ /* 0x003fce00078e00ff */
[----:B------:R-:W-:-:S07]  /*21720*/  LEPC R20, `(.L_x_2991) ;  /* 0x000000001014794e */ /* 0x000fce0000000000 */
[----:B--2---:R-:W-:Y:S05]  /*21730*/  CALL.ABS.NOINC R2 ;  /* 0x0000000002007343 */ /* 0x004fea0003c00000 */
.L_x_2991:
        /* <DEDUP_REMOVED lines=16> */
.L_x_2990:
[----:B------:R-:W-:Y:S05]  /*21840*/  BSYNC B6 ;  /* 0x0000000000067941 */ /* 0x000fea0003800000 */
.L_x_2989:
[----:B------:R-:W2:Y:S01]  /*21850*/  LDL.LU R2, [R1] ;  /* 0x0000000001027983 */ /* 0x000ea20000300800 */
[----:B------:R-:W-:-:S03]  /*21860*/  ULDC.64 UR4, c[0x0][0x9f8] ;  /* 0x00027e0000047ab9 */ /* 0x000fc60000000a00 */
[----:B------:R-:W3:Y:S04]  /*21870*/  LDL.LU R4, [R1+0x14] ;  /* 0x0000140001047983 */ /* 0x000ee80000300800 */
[----:B------:R-:W4:Y:S01]  /*21880*/  LDL R7, [R1+0x18] ;  /* 0x0000180001077983 */ /* 0x000f220000100800 */
[----:B------:R-:W-:-:S03]  /*21890*/  ISETP.NE.U32.AND P0, PT, RZ, UR4, PT ;  /* 0x00000004ff007c0c */ /* 0x000fc6000bf05070 */
[----:B------:R-:W5:Y:S01]  /*218a0*/  LDL R0, [R1+0x38] ;  /* 0x0000380001007983 */ /* 0x000f620000100800 */
[----:B------:R-:W-:-:S13]  /*218b0*/  ISETP.NE.AND.EX P0, PT, RZ, UR5, PT, P0 ;  /* 0x00000005ff007c0c */ /* 0x000fda000bf05300 */
[----:B--2---:R-:W-:-:S04]  /*218c0*/  @P0 IADD3 R2, P1, R2, UR4, RZ ;  /* 0x0000000402020c10 */ /* 0x004fc8000ff3e0ff */
[----:B---3--:R-:W-:Y:S01]  /*218d0*/  @P0 IADD3.X R3, R4, UR5, RZ, P1, !PT ;  /* 0x0000000504030c10 */ /* 0x008fe20008ffe4ff */
[----:B------:R-:W-:-:S04]  /*218e0*/  ULDC.64 UR4, c[0x0][0xa08] ;  /* 0x0002820000047ab9 */ /* 0x000fc80000000a00 */
[----:B----4-:R1:W2:Y:S02]  /*218f0*/  @P0 LDG.E R7, desc[UR60][R2.64] ;  /* 0x0000003c02070981 */ /* 0x0102a4000c1e1900 */
[----:B-1----:R-:W1:Y:S01]  /*21900*/  LDC.64 R2, c[0x0][0x418] ;  /* 0x00010600ff027b82 */ /* 0x002e620000000a00 */
[----:B-----5:R-:W-:Y:S01]  /*21910*/  VIADD R4, R0, 0xffffffff ;  /* 0xffffffff00047836 */ /* 0x020fe20000000000 */
[----:B--2---:R-:W-:Y:S01]  /*21920*/  SHF.R.S32.HI R8, RZ, 0x1f, R7 ;  /* 0x0000001fff087819 */ /* 0x004fe20000011407 */
[----:B------:R2:W-:Y:S04]  /*21930*/  @P0 STL [R1+0x18], R7 ;  /* 0x0000180701000387 */ /* 0x0005e80000100800 */
        /* <DEDUP_REMOVED lines=10> */
.L_x_3139:
[----:B-1----:R-:W3:Y:S01]  /*219e0*/  LDL.LU R5, [R1+0x8] ;  /* 0x0000080001057983 */ /* 0x002ee20000300800 */
[----:B------:R-:W-:Y:S02]  /*219f0*/  PLOP3.LUT P1, PT, PT, PT, PT, 0x8, 0x0 ;  /* 0x000000000000781c */ /* 0x000fe40003f2e170 */
[----:B--2---:R-:W-:Y:S01]  /*21a00*/  ISETP.NE.AND P0, PT, R14, RZ, PT ;  /* 0x000000ff0e00720c */ /* 0x004fe20003f05270 */
[----:B------:R1:W-:Y:S04]  /*21a10*/  STL [R1], R0 ;  /* 0x0000000001007387 */ /* 0x0003e80000100800 */
[----:B------:R1:W-:Y:S01]  /*21a20*/  STL [R1+0x14], R4 ;  /* 0x0000140401007387 */ /* 0x0003e20000100800 */
[----:B---3--:R-:W-:-:S05]  /*21a30*/  LOP3.LUT R5, R5, 0xfffffffb, RZ, 0xc0, !PT ;  /* 0xfffffffb05057812 */ /* 0x008fca00078ec0ff */
[----:B------:R-:W-:-:S05]  /*21a40*/  @P1 LOP3.LUT R5, R5, 0x4, RZ, 0xfc, !PT ;  /* 0x0000000405051812 */ /* 0x000fca00078efcff */
[----:B------:R1:W-:Y:S01]  /*21a50*/  STL [R1+0x8], R5 ;  /* 0x0000080501007387 */ /* 0x0003e20000100800 */
[----:B------:R-:W-:Y:S05]  /*21a60*/  @P0 BRA `(.L_x_2993) ;  /* 0x0000000400480947 */ /* 0x000fea0003800000 */
[----:B------:R-:W-:-:S03]  /*21a70*/  UMOV UR4, 0xffffffff ;  /* 0xffffffff00047882 */ /* 0x000fc60000000000 */
[----:B------:R-:W-:Y:S05]  /*21a80*/  BRA.DIV UR4, `(.L_x_2994) ;  /* 0x0000005a04e87947 */ /* 0x000fea000b800000 */
[----:B------:R-:W-:-:S13]  /*21a90*/  ELECT P6, URZ, PT ;  /* 0x00000000003f782f */ /* 0x000fda00038c0000 */
.L_x_3142:
[----:B------:R-:W-:Y:S05]  /*21aa0*/  @!P6 BRA `(.L_x_2993) ;  /* 0x000000040038e947 */ /* 0x000fea0003800000 */
[----:B------:R-:W-:-:S04]  /*21ab0*/  ISETP.NE.U32.AND P0, PT, R2, RZ, PT ;  /* 0x000000ff0200720c */ /* 0x000fc80003f05070 */
[----:B------:R-:W-:-:S13]  /*21ac0*/  ISETP.NE.AND.EX P0, PT, R3, RZ, PT, P0 ;  /* 0x000000ff0300720c */ /* 0x000fda0003f05300 */
[----:B------:R-:W-:Y:S05]  /*21ad0*/  @!P0 BRA `(.L_x_2995) ;  /* 0x0000000000548947 */ /* 0x000fea0003800000 */
[----:B------:R-:W2:Y:S01]  /*21ae0*/  LDC R6, c[0x0][0x43c] ;  /* 0x00010f00ff067b82 */ /* 0x000ea20000000800 */
[----:B------:R-:W-:Y:S01]  /*21af0*/  IMAD.MOV.U32 R9, RZ, RZ, R4 ;  /* 0x000000ffff097224 */ /* 0x000fe200078e0004 */
[----:B------:R-:W-:-:S03]  /*21b00*/  ULDC.64 UR4, c[0x0][0x428] ;  /* 0x00010a0000047ab9 */ /* 0x000fc60000000a00 */
[----:B-1----:R-:W-:Y:S01]  /*21b10*/  IMAD.MOV.U32 R0, RZ, RZ, R9 ;  /* 0x000000ffff007224 */ /* 0x002fe200078e0009 */
[----:B--2---:R-:W-:-:S13]  /*21b20*/  ISETP.NE.AND P0, PT, R6, 0x1, PT ;  /* 0x000000010600780c */ /* 0x004fda0003f05270 */
[----:B------:R-:W1:Y:S02]  /*21b30*/  @P0 LDC.64 R4, c[0x0][0x440] ;  /* 0x00011000ff040b82 */ /* 0x000e640000000a00 */
[----:B-1----:R-:W-:-:S05]  /*21b40*/  @P0 IMAD.HI.U32 R4, R9, R4, RZ ;  /* 0x0000000409040227 */ /* 0x002fca00078e00ff */
        /* <DEDUP_REMOVED lines=12> */
[----:B------:R-:W3:Y:S04]  /*21c10*/  LDG.E R0, desc[UR60][R2.64] ;  /* 0x0000003c02007981 */ /* 0x000ee8000c1e1900 */
[----:B---3--:R2:W-:Y:S02]  /*21c20*/  STL [R1], R0 ;  /* 0x0000000001007387 */ /* 0x0085e40000100800 */
.L_x_2995:
[----:B------:R-:W3:Y:S04]  /*21c30*/  LDL R7, [R1+0x4] ;  /* 0x0000040001077983 */ /* 0x000ee80000100800 */
[----:B-12---:R-:W3:Y:S04]  /*21c40*/  LDL R0, [R1+0xc] ;  /* 0x00000c0001007983 */ /* 0x006ee80000100800 */
[----:B------:R-:W2:Y:S01]  /*21c50*/  LDL R2, [R1+0x1c] ;  /* 0x00001c0001027983 */ /* 0x000ea20000100800 */
[----:B---3--:R-:W-:Y:S01]  /*21c60*/  IMAD R0, R0, 0x8, R7 ;  /* 0x0000000800007824 */ /* 0x008fe200078e0207 */
[----:B--2---:R-:W-:-:S04]  /*21c70*/  SHF.L.U32 R2, R2, 0x1f, RZ ;  /* 0x0000001f02027819 */ /* 0x004fc800000006ff */
[----:B------:R-:W1:Y:S02]  /*21c80*/  SYNCS.PHASECHK.TRANS64.TRYWAIT P0, [R0+URZ+0x34840], R2 ;  /* 0x03484002000075a7 */ /* 0x000e64000800017f */
[----:B-1----:R-:W-:Y:S05]  /*21c90*/  @!P0 BRA `(.L_x_2996) ;  /* 0x0000005800848947 */ /* 0x002fea0003800000 */
.L_x_3143:
        /* <DEDUP_REMOVED lines=10> */
.L_x_2997:
[----:B------:R-:W3:Y:S04]  /*21d40*/  LDL R7, [R1+0x4] ;  /* 0x0000040001077983 */ /* 0x000ee80000100800 */
[----:B------:R-:W3:Y:S04]  /*21d50*/  LDL R6, [R1+0xc] ;  /* 0x00000c0001067983 */ /* 0x000ee80000100800 */
[----:B------:R-:W4:Y:S04]  /*21d60*/  LDL R5, [R1+0x14] ;  /* 0x0000140001057983 */ /* 0x000f280000100800 */
[----:B------:R-:W4:Y:S04]  /*21d70*/  LDL R4, [R1+0x20] ;  /* 0x0000200001047983 */ /* 0x000f280000100800 */
[----:B-12---:R-:W2:Y:S01]  /*21d80*/  LDL R2, [R1] ;  /* 0x0000000001027983 */ /* 0x006ea20000100800 */
        /* <DEDUP_REMOVED lines=12> */
[----:B---3--:R-:W-:Y:S01]  /*21e50*/  IMAD R0, R6, 0xc000, R7 ;  /* 0x0000c00006007824 */ /* 0x008fe200078e0207 */
[----:B----4-:R-:W-:-:S04]  /*21e60*/  R2UR UR11, R5 ;  /* 0x00000000050b72ca */ /* 0x010fc800000e0000 */
[----:B------:R-:W-:Y:S02]  /*21e70*/  R2UR UR8, R0 ;  /* 0x00000000000872ca */ /* 0x000fe400000e0000 */
[----:B------:R-:W-:Y:S02]  /*21e80*/  R2UR UR5, R4 ;  /* 0x00000000040572ca */ /* 0x000fe400000e0000 */
[----:B--2---:R-:W-:-:S09]  /*21e90*/  R2UR UR13, R2 ;  /* 0x00000000020d72ca */ /* 0x004fd200000e0000 */
        /* <DEDUP_REMOVED lines=15> */
.L_x_2993:
[----:B------:R-:W2:Y:S04]  /*21f90*/  LDL R2, [R1+0x4] ;  /* 0x0000040001027983 */ /* 0x000ea80000100800 */
[----:B------:R-:W3:Y:S04]  /*21fa0*/  LDL.LU R3, [R1+0x3c] ;  /* 0x00003c0001037983 */ /* 0x000ee80000300800 */
[----:B-1----:R-:W4:Y:S04]  /*21fb0*/  LDL.LU R5, [R1+0x34] ;  /* 0x0000340001057983 */ /* 0x002f280000300800 */
[----:B------:R-:W5:Y:S01]  /*21fc0*/  LDL.LU R4, [R1+0x44] ;  /* 0x0000440001047983 */ /* 0x000f620000300800 */
        /* <DEDUP_REMOVED lines=39> */
.L_x_2999:
[----:B------:R-:W-:Y:S05]  /*22240*/  BSYNC B6 ;  /* 0x0000000000067941 */ /* 0x000fea0003800000 */
.L_x_2998:
[----:B------:R-:W3:Y:S01]  /*22250*/  LDL.LU R6, [R1+0x3c] ;  /* 0x00003c0001067983 */ /* 0x000ee20000300800 */
[----:B------:R-:W-:Y:S01]  /*22260*/  ULDC.64 UR4, c[0x0][0x2d8] ;  /* 0x0000b60000047ab9 */ /* 0x000fe20000000a00 */
[----:B------:R-:W1:Y:S02]  /*22270*/  LDC R7, c[0x0][0x448] ;  /* 0x00011200ff077b82 */ /* 0x000e640000000800 */
[----:B--2---:R-:W3:Y:S04]  /*22280*/  LDL.LU.64 R2, [R1+0x48] ;  /* 0x0000480001027983 */ /* 0x004ee80000300a00 */
[----:B------:R-:W2:Y:S04]  /*22290*/  LDL.LU R0, [R1+0x44] ;  /* 0x0000440001007983 */ /* 0x000ea80000300800 */
[----:B------:R-:W4:Y:S04]  /*222a0*/  LDL.LU R4, [R1+0x54] ;  /* 0x0000540001047983 */ /* 0x000f280000300800 */
[----:B------:R-:W5:Y:S01]  /*222b0*/  LDL.LU R5, [R1+0x34] ;  /* 0x0000340001057983 */ /* 0x000f620000300800 */
[----:B------:R-:W0:Y:S01]  /*222c0*/  S2R R9, SR_TID.X ;  /* 0x0000000000097919 */ /* 0x000e220000002100 */
[----:B------:R-:W0:Y:S01]  /*222d0*/  S2R R8, SR_TID.X ;  /* 0x0000000000087919 */ /* 0x000e220000002100 */
[----:B-1----:R-:W-:Y:S01]  /*222e0*/  ISETP.NE.AND P0, PT, R7, 0x1, PT ;  /* 0x000000010700780c */ /* 0x002fe20003f05270 */
[----:B------:R-:W1:Y:S01]  /*222f0*/  S2R R10, SR_TID.X ;  /* 0x00000000000a7919 */ /* 0x000e620000002100 */
[----:B0-----:R-:W-:-:S02]  /*22300*/  IMAD.SHL.U32 R9, R9, 0x8, RZ ;  /* 0x0000000809097824 */ /* 0x001fc400078e00ff */
[----:B------:R-:W-:-:S03]  /*22310*/  IMAD.SHL.U32 R8, R8, 0x8, RZ ;  /* 0x0000000808087824 */ /* 0x000fc600078e00ff */
[----:B------:R-:W-:Y:S02]  /*22320*/  LOP3.LUT R9, R9, 0x38, RZ, 0xc0, !PT ;  /* 0x0000003809097812 */ /* 0x000fe400078ec0ff */
[----:B-1----:R-:W-:Y:S02]  /*22330*/  LOP3.LUT R10, R10, 0x7f, RZ, 0xc0, !PT ;  /* 0x0000007f0a0a7812 */ /* 0x002fe400078ec0ff */
[C---:B------:R-:W-:Y:S02]  /*22340*/  LOP3.LUT R11, R9.reuse, 0x40, RZ, 0xfc, !PT ;  /* 0x00000040090b7812 */ /* 0x040fe400078efcff */
[----:B------:R-:W-:Y:S02]  /*22350*/  LOP3.LUT R8, R8, 0x38, RZ, 0xc0, !PT ;  /* 0x0000003808087812 */ /* 0x000fe400078ec0ff */
[----:B------:R-:W-:Y:S02]  /*22360*/  LOP3.LUT R9, R9, 0x80, RZ, 0xfc, !PT ;  /* 0x0000008009097812 */ /* 0x000fe400078efcff */
[----:B------:R-:W-:Y:S01]  /*22370*/  SHF.R.U32.HI R10, RZ, 0x3, R10 ;  /* 0x00000003ff0a7819 */ /* 0x000fe2000001160a */
[----:B---3--:R-:W-:-:S02]  /*22380*/  IMAD.MOV.U32 R3, RZ, RZ, R6 ;  /* 0x000000ffff037224 */ /* 0x008fc400078e0006 */
[----:B------:R-:W0:Y:S01]  /*22390*/  @P0 LDC R6, c[0x0][0x450] ;  /* 0x00011400ff060b82 */ /* 0x000e220000000800 */
[----:B--2---:R-:W-:Y:S02]  /*223a0*/  IMAD R0, R0, UR4, RZ ;  /* 0x0000000400007c24 */ /* 0x004fe4000f8e02ff */
[----:B------:R-:W-:-:S04]  /*223b0*/  IMAD.WIDE.U32 R2, R18, UR4, R2 ;  /* 0x0000000412027c25 */ /* 0x000fc8000f8e0002 */
[----:B------:R-:W-:Y:S01]  /*223c0*/  IMAD R0, R18, UR5, R0 ;  /* 0x0000000512007c24 */ /* 0x000fe2000f8e0200 */
[----:B------:R-:W-:-:S03]  /*223d0*/  ULDC.64 UR4, c[0x0][0x2e0] ;  /* 0x0000b80000047ab9 */ /* 0x000fc60000000a00 */
[----:B------:R-:W-:Y:S02]  /*223e0*/  IMAD.IADD R3, R3, 0x1, R0 ;  /* 0x0000000103037824 */ /* 0x000fe400078e0200 */
[----:B----4-:R-:W-:Y:S02]  /*223f0*/  IMAD R0, R4, UR4, RZ ;  /* 0x0000000404007c24 */ /* 0x010fe4000f8e02ff */
[----:B------:R-:W1:Y:S01]  /*22400*/  S2R R4, SR_TID.X ;  /* 0x0000000000047919 */ /* 0x000e620000002100 */
[----:B-----5:R-:W-:-:S04]  /*22410*/  IMAD.WIDE.U32 R2, R5, UR4, R2 ;  /* 0x0000000405027c25 */ /* 0x020fc8000f8e0002 */
[----:B------:R-:W-:Y:S01]  /*22420*/  IMAD R0, R5, UR5, R0 ;  /* 0x0000000505007c24 */ /* 0x000fe2000f8e0200 */
[----:B------:R-:W-:-:S03]  /*22430*/  ULDC.64 UR4, c[0x0][0x2d0] ;  /* 0x0000b40000047ab9 */ /* 0x000fc60000000a00 */
[----:B------:R-:W-:Y:S01]  /*22440*/  IMAD.IADD R3, R3, 0x1, R0 ;  /* 0x0000000103037824 */ /* 0x000fe200078e0200 */
[----:B-1----:R-:W-:-:S04]  /*22450*/  LOP3.LUT R4, R4, 0x7f, RZ, 0xc0, !PT ;  /* 0x0000007f04047812 */ /* 0x002fc800078ec0ff */
[----:B------:R-:W-:Y:S02]  /*22460*/  SHF.R.U32.HI R5, RZ, 0x3, R4 ;  /* 0x00000003ff057819 */ /* 0x000fe40000011604 */
[----:B------:R-:W1:Y:S02]  /*22470*/  S2R R4, SR_TID.X ;  /* 0x0000000000047919 */ /* 0x000e640000002100 */
[----:B-1----:R-:W-:-:S05]  /*22480*/  IMAD.SHL.U32 R4, R4, 0x10, RZ ;  /* 0x0000001004047824 */ /* 0x002fca00078e00ff */
[----:B------:R-:W-:Y:S02]  /*22490*/  LOP3.LUT R4, R5, 0x70, R4, 0xf8, !PT ;  /* 0x0000007005047812 */ /* 0x000fe400078ef804 */
[----:B------:R-:W1:Y:S03]  /*224a0*/  @P0 LDC R5, c[0x0][0x44c] ;  /* 0x00011300ff050b82 */ /* 0x000e660000000800 */
[----:B------:R-:W-:-:S04]  /*224b0*/  IMAD R4, R17, 0x80, R4 ;  /* 0x0000008011047824 */ /* 0x000fc800078e0204 */
        /* <DEDUP_REMOVED lines=27> */
[----:B------:R-:W-:-:S03]  /*22670*/  IMAD R17, R17, 0x80, R10 ;  /* 0x0000008011117824 */ /* 0x000fc600078e020a */
[----:B------:R-:W-:Y:S04]  /*22680*/  SHFL.IDX PT, R4, R2, RZ, 0x181f ;  /* 0x00181fff02047589 */ /* 0x000fe800000e0000 */
[----:B------:R-:W-:Y:S01]  /*22690*/  SHFL.IDX PT, R6, R2, 0x1, 0x181f ;  /* 0x00381f0002067f89 */ /* 0x000fe200000e0000 */
[----:B--2---:R-:W-:-:S03]  /*226a0*/  IMAD R0, R5, R7, RZ ;  /* 0x0000000705007224 */ /* 0x004fc600078e02ff */
[----:B------:R-:W0:Y:S02]  /*226b0*/  SHFL.IDX PT, R5, R3, RZ, 0x181f ;  /* 0x00181fff03057589 */ /* 0x000e2400000e0000 */
[----:B------:R-:W-:-:S13]  /*226c0*/  ISETP.GE.AND P2, PT, R17, R0, PT ;  /* 0x000000001100720c */ /* 0x000fda0003f46270 */
[----:B0-----:R-:W-:-:S05]  /*226d0*/  @!P2 LEA R5, P4, R8, R5, 0x1 ;  /* 0x000000050805a211 */ /* 0x001fca00078808ff */
[----:B------:R-:W-:-:S05]  /*226e0*/  @!P2 IMAD.X R4, RZ, RZ, R4, P4 ;  /* 0x000000ffff04a224 */ /* 0x000fca00020e0604 */
[----:B------:R-:W-:-:S04]  /*226f0*/  @!P2 LOP3.LUT R5, R5, R4, RZ, 0x3c, !PT ;  /* 0x000000040505a212 */ /* 0x000fc800078e3cff */
[----:B------:R-:W-:-:S04]  /*22700*/  @!P2 LOP3.LUT R4, R5, R4, RZ, 0x3c, !PT ;  /* 0x000000040504a212 */ /* 0x000fc800078e3cff */
[----:B------:R-:W-:-:S05]  /*22710*/  @!P2 LOP3.LUT R5, R5, R4, RZ, 0x3c, !PT ;  /* 0x000000040505a212 */ /* 0x000fca00078e3cff */
[----:B---3--:R-:W-:Y:S04]  /*22720*/  @!P2 LDGSTS.E.BYPASS.LTC128B.128 [R9+0x10400], desc[UR60][R4.64], !P3 ;  /* 0x104000000409afae */ /* 0x008fe8000d901d7c */
[----:B------:R-:W-:Y:S04]  /*22730*/  @!P2 LDGSTS.E.BYPASS.LTC128B.128 [R9+0x14400], desc[UR60][R4.64+0x80], !P0 ;  /* 0x144000800409afae */ /* 0x000fe8000c101d7c */
[----:B------:R0:W-:Y:S02]  /*22740*/  @!P2 LDGSTS.E.BYPASS.LTC128B.128 [R9+0x18400], desc[UR60][R4.64+0x100], !P1 ;  /* 0x184001000409afae */ /* 0x0001e4000c901d7c */
[----:B0-----:R-:W-:-:S05]  /*22750*/  VIADD R4, R17, 0x10 ;  /* 0x0000001011047836 */ /* 0x001fca0000000000 */
[----:B------:R-:W-:Y:S02]  /*22760*/  ISETP.GE.AND P2, PT, R4, R0, PT ;  /* 0x000000000400720c */ /* 0x000fe40003f46270 */
[----:B------:R-:W0:Y:S11]  /*22770*/  SHFL.IDX PT, R4, R3, 0x1, 0x181f ;  /* 0x00381f0003047f89 */ /* 0x000e3600000e0000 */
[----:B0-----:R-:W-:-:S05]  /*22780*/  @!P2 LEA R5, P4, R8, R4, 0x1 ;  /* 0x000000040805a211 */ /* 0x001fca00078808ff */
[----:B------:R-:W-:Y:S02]  /*22790*/  @!P2 IMAD.X R4, RZ, RZ, R6, P4 ;  /* 0x000000ffff04a224 */ /* 0x000fe400020e0606 */
[----:B------:R-:W-:Y:S03]  /*227a0*/  SHFL.IDX PT, R6, R2, 0x2, 0x181f ;  /* 0x00581f0002067f89 */ /* 0x000fe600000e0000 */
[----:B------:R-:W-:-:S04]  /*227b0*/  @!P2 LOP3.LUT R5, R5, R4, RZ, 0x3c, !PT ;  /* 0x000000040505a212 */ /* 0x000fc800078e3cff */
[----:B------:R-:W-:-:S04]  /*227c0*/  @!P2 LOP3.LUT R4, R5, R4, RZ, 0x3c, !PT ;  /* 0x000000040504a212 */ /* 0x000fc800078e3cff */
[----:B------:R-:W-:-:S05]  /*227d0*/  @!P2 LOP3.LUT R5, R5, R4, RZ, 0x3c, !PT ;  /* 0x000000040505a212 */ /* 0x000fca00078e3cff */
[----:B------:R-:W-:Y:S04]  /*227e0*/  @!P2 LDGSTS.E.BYPASS.LTC128B.128 [R9+0x10c00], desc[UR60][R4.64], !P3 ;  /* 0x10c000000409afae */ /* 0x000fe8000d901d7c */
        /* <DEDUP_REMOVED lines=52> */
[----:B------:R-:W0:Y:S04]  /*22b30*/  SHFL.IDX PT, R4, R3, 0x6, 0x181f ;  /* 0x00d81f0003047f89 */ /* 0x000e2800000e0000 */
[----:B------:R-:W1:Y:S07]  /*22b40*/  SHFL.IDX PT, R3, R3, 0x7, 0x181f ;  /* 0x00f81f0003037f89 */ /* 0x000e6e00000e0000 */
[----:B0-----:R-:W-:-:S05]  /*22b50*/  @!P2 LEA R5, P4, R8, R4, 0x1 ;  /* 0x000000040805a211 */ /* 0x001fca00078808ff */
[----:B------:R-:W-:-:S05]  /*22b60*/  @!P2 IMAD.X R4, RZ, RZ, R6, P4 ;  /* 0x000000ffff04a224 */ /* 0x000fca00020e0606 */
[----:B------:R-:W-:-:S04]  /*22b70*/  @!P2 LOP3.LUT R5, R5, R4, RZ, 0x3c, !PT ;  /* 0x000000040505a212 */ /* 0x000fc800078e3cff */
[----:B------:R-:W-:-:S04]  /*22b80*/  @!P2 LOP3.LUT R4, R5, R4, RZ, 0x3c, !PT ;  /* 0x000000040504a212 */ /* 0x000fc800078e3cff */
[----:B------:R-:W-:-:S05]  /*22b90*/  @!P2 LOP3.LUT R5, R5, R4, RZ, 0x3c, !PT ;  /* 0x000000040505a212 */ /* 0x000fca00078e3cff */
[----:B------:R-:W-:Y:S04]  /*22ba0*/  @!P2 LDGSTS.E.BYPASS.LTC128B.128 [R9+0x13400], desc[UR60][R4.64], !P3 ;  /* 0x134000000409afae */ /* 0x000fe8000d901d7c */
[----:B------:R-:W-:Y:S04]  /*22bb0*/  @!P2 LDGSTS.E.BYPASS.LTC128B.128 [R9+0x17400], desc[UR60][R4.64+0x80], !P0 ;  /* 0x174000800409afae */ /* 0x000fe8000c101d7c */
[----:B------:R0:W-:Y:S04]  /*22bc0*/  @!P2 LDGSTS.E.BYPASS.LTC128B.128 [R9+0x1b400], desc[UR60][R4.64+0x100], !P1 ;  /* 0x1b4001000409afae */ /* 0x0001e8000c901d7c */
[----:B01----:R0:W2:Y:S02]  /*22bd0*/  SHFL.IDX PT, R4, R2, 0x7, 0x181f ;  /* 0x00f81f0002047f89 */ /* 0x0030a400000e0000 */
.L_x_3160:
[----:B------:R-:W-:Y:S01]  /*22be0*/  VIADD R17, R17, 0x70 ;  /* 0x0000007011117836 */ /* 0x000fe20000000000 */
[----:B------:R-:W-:Y:S04]  /*22bf0*/  BSSY B0, `(.L_x_3001) ;  /* 0x000000c000007945 */ /* 0x000fe80003800000 */
[----:B------:R-:W-:-:S13]  /*22c00*/  ISETP.GE.AND P2, PT, R17, R0, PT ;  /* 0x000000001100720c */ /* 0x000fda0003f46270 */
[----:B------:R-:W-:Y:S05]  /*22c10*/  @P2 BRA `(.L_x_3002) ;  /* 0x0000000000242947 */ /* 0x000fea0003800000 */
[----:B------:R-:W3:Y:S01]  /*22c20*/  LDL R5, [R1+0x30] ;  /* 0x0000300001057983 */ /* 0x000ee20000100800 */
[----:B0-----:R-:W-:-:S05]  /*22c30*/  LEA R2, P2, R8, R3, 0x1 ;  /* 0x0000000308027211 */ /* 0x001fca00078408ff */
[----:B--2---:R-:W-:-:S05]  /*22c40*/  IMAD.X R3, RZ, RZ, R4, P2 ;  /* 0x000000ffff037224 */ /* 0x004fca00010e0604 */
[----:B------:R-:W-:Y:S01]  /*22c50*/  @!PT LDS RZ, [RZ] ;  /* 0x00000000fffff984 */ /* 0x000fe20000000800 */
[----:B------:R-:W-:Y:S01]  /*22c60*/  @!PT LDS RZ, [RZ] ;  /* 0x00000000fffff984 */ /* 0x000fe20000000800 */
[----:B------:R-:W-:Y:S01]  /*22c70*/  @!PT LDS RZ, [RZ] ;  /* 0x00000000fffff984 */ /* 0x000fe20000000800 */
[----:B---3--:R1:W-:Y:S04]  /*22c80*/  LDGSTS.E.BYPASS.LTC128B.128 [R5+0x13c00], desc[UR60][R2.64], !P3 ;  /* 0x13c0000002057fae */ /* 0x0083e8000d901d7c */
[----:B------:R1:W-:Y:S04]  /*22c90*/  LDGSTS.E.BYPASS.LTC128B.128 [R5+0x17c00], desc[UR60][R2.64+0x80], !P0 ;  /* 0x17c0008002057fae */ /* 0x0003e8000c101d7c */
[----:B------:R1:W-:Y:S02]  /*22ca0*/  LDGSTS.E.BYPASS.LTC128B.128 [R5+0x1bc00], desc[UR60][R2.64+0x100], !P1 ;  /* 0x1bc0010002057fae */ /* 0x0003e4000c901d7c */
.L_x_3002:
[----:B------:R-:W-:Y:S05]  /*22cb0*/  BSYNC B0 ;  /* 0x0000000000007941 */ /* 0x000fea0003800000 */
.L_x_3001:
[----:B------:R3:W5:Y:S01]  /*22cc0*/  LDL R8, [R1+0x4] ;  /* 0x0000040001087983 */ /* 0x0007620000100800 */
[----:B------:R-:W-:Y:S01]  /*22cd0*/  PLOP3.LUT P0, PT, PT, PT, PT, 0x80, 0x0 ;  /* 0x000000000000781c */ /* 0x000fe20003f0f070 */
[----:B------:R-:W-:-:S12]  /*22ce0*/  NOP ;  /* 0x0000000000007918 */ /* 0x000fd80000000000 */
.L_x_3003:
[----:B01----:R-:W4:Y:S01]  /*22cf0*/  LDL R2, [R1+0x4] ;  /* 0x0000040001027983 */ /* 0x003f220000100800 */
[----:B------:R-:W-:Y:S02]  /*22d00*/  PLOP3.LUT P1, PT, P1, P0, PT, 0xa2, 0x0 ;  /* 0x000000000000781c */ /* 0x000fe40000f21472 */
[----:B----4-:R-:W-:-:S08]  /*22d10*/  @P0 R2UR P1, UR4, R2 ;  /* 0x00000000020402ca */ /* 0x010fd00000020000 */
[----:B------:R-:W-:-:S05]  /*22d20*/  @P0 PLOP3.LUT P0, PT, P1, PT, PT, 0x80, 0x0 ;  /* 0x000000000000081c */ /* 0x000fca0000f0f070 */
[----:B------:R-:W-:Y:S01]  /*22d30*/  @!P1 SYNCS.ARRIVE.TRANS64.RED.A0T1 RZ, [UR4+0x34800], RZ ;  /* 0x034800ffffff99a7 */ /* 0x000fe20008200404 */
[----:B------:R-:W-:Y:S07]  /*22d40*/  @!P1 ARRIVES.LDGSTSBAR.64.TRANSCNT [UR4+0x34800] ;  /* 0x03480000ff0099b0 */ /* 0x000fee0008000a84 */
[----:B------:R-:W-:Y:S05]  /*22d50*/  @P0 BRA.U.ANY `(.L_x_3003) ;  /* 0xfffffffd00e40947 */ /* 0x000fea000393ffff */
[----:B------:R-:W4:Y:S02]  /*22d60*/  LDL.LU R3, [R1+0x50] ;  /* 0x0000500001037983 */ /* 0x000f240000300800 */
[----:B----4-:R-:W-:-:S05]  /*22d70*/  VIADD R3, R3, 0x1 ;  /* 0x0000000103037836 */ /* 0x010fca0000000000 */
        /* <DEDUP_REMOVED lines=10> */
.L_x_3161:
[----:B------:R-:W-:Y:S05]  /*22e20*/  BSYNC B0 ;  /* 0x0000000000007941 */ /* 0x000fea0003800000 */
.L_x_3004:
[----:B0-----:R-:W4:Y:S01]  /*22e30*/  LDL R2, [R1+0x38] ;  /* 0x0000380001027983 */ /* 0x001f220000100800 */
[----:B------:R-:W-:Y:S01]  /*22e40*/  BSSY B0, `(.L_x_3006) ;  /* 0x0000228000007945 */ /* 0x000fe20003800000 */
[----:B----4-:R-:W-:-:S13]  /*22e50*/  ISETP.GE.AND P0, PT, R2, 0x2, PT ;  /* 0x000000020200780c */ /* 0x010fda0003f06270 */
[----:B------:R-:W-:Y:S05]  /*22e60*/  @!P0 BRA `(.L_x_3007) ;  /* 0x0000002000948947 */ /* 0x000fea0003800000 */
[C---:B------:R-:W-:Y:S01]  /*22e70*/  LOP3.LUT R0, R2.reuse, 0x1, RZ, 0xc0, !PT ;  /* 0x0000000102007812 */ /* 0x040fe200078ec0ff */
[----:B------:R-:W-:Y:S01]  /*22e80*/  VIADD R2, R2, 0xfffffffe ;  /* 0xfffffffe02027836 */ /* 0x000fe20000000000 */
[----:B------:R-:W-:Y:S02]  /*22e90*/  BSSY B2, `(.L_x_3008) ;  /* 0x00000bb000027945 */ /* 0x000fe40003800000 */
[----:B------:R-:W-:Y:S01]  /*22ea0*/  ISETP.NE.U32.AND P0, PT, R0, 0x1, PT ;  /* 0x000000010000780c */ /* 0x000fe20003f05070 */
[----:B------:R-:W-:-:S12]  /*22eb0*/  IMAD.MOV.U32 R0, RZ, RZ, R2 ;  /* 0x000000ffff007224 */ /* 0x000fd800078e0002 */
[----:B------:R-:W-:Y:S05]  /*22ec0*/  @!P0 BRA `(.L_x_3009) ;  /* 0x0000000800dc8947 */ /* 0x000fea0003800000 */
[----:B------:R-:W4:Y:S04]  /*22ed0*/  LDL R5, [R1+0x8] ;  /* 0x0000080001057983 */ /* 0x000f280000100800 */
[----:B--2---:R-:W2:Y:S04]  /*22ee0*/  LDL R4, [R1+0xc] ;  /* 0x00000c0001047983 */ /* 0x004ea80000100800 */
[----:B------:R-:W3:Y:S01]  /*22ef0*/  LDL R3, [R1+0x1c] ;  /* 0x00001c0001037983 */ /* 0x000ee20000100800 */
[----:B------:R-:W-:Y:S01]  /*22f00*/  BSSY B1, `(.L_x_3010) ;  /* 0x00000af000017945 */ /* 0x000fe20003800000 */
[----:B----4-:R-:W-:Y:S01]  /*22f10*/  LOP3.LUT P1, RZ, R5, 0x4, RZ, 0xc0, !PT ;  /* 0x0000000405ff7812 */ /* 0x010fe2000782c0ff */
[----:B--2--5:R-:W-:-:S05]  /*22f20*/  VIADD R8, R4, 0x1 ;  /* 0x0000000104087836 */ /* 0x024fca0000000000 */
[----:B------:R-:W-:-:S04]  /*22f30*/  ISETP.NE.AND P0, PT, R8, 0x2, PT ;  /* 0x000000020800780c */ /* 0x000fc80003f05270 */
[----:B------:R-:W-:Y:S02]  /*22f40*/  SEL R9, RZ, 0x1, P0 ;  /* 0x00000001ff097807 */ /* 0x000fe40000000000 */
[----:B------:R-:W-:Y:S02]  /*22f50*/  SEL R8, R8, RZ, P0 ;  /* 0x000000ff08087207 */ /* 0x000fe40000000000 */
[----:B---3--:R-:W-:Y:S01]  /*22f60*/  LOP3.LUT R9, R3, R9, RZ, 0x3c, !PT ;  /* 0x0000000903097212 */ /* 0x008fe200078e3cff */
[----:B------:R-:W-:Y:S06]  /*22f70*/  @!P1 BRA `(.L_x_3011) ;  /* 0x00000008009c9947 */ /* 0x000fec0003800000 */
[----:B------:R0:W5:Y:S01]  /*22f80*/  LDL R4, [R1] ;  /* 0x0000000001047983 */ /* 0x0001620000100800 */
[----:B------:R-:W-:Y:S01]  /*22f90*/  ULDC.64 UR4, c[0x0][0x418] ;  /* 0x0001060000047ab9 */ /* 0x000fe20000000a00 */
[----:B------:R-:W-:Y:S01]  /*22fa0*/  IMAD.MOV.U32 R7, RZ, RZ, R2 ;  /* 0x000000ffff077224 */ /* 0x000fe200078e0002 */
[----:B------:R-:W-:-:S04]  /*22fb0*/  ISETP.NE.U32.AND P0, PT, RZ, UR4, PT ;  /* 0x00000004ff007c0c */ /* 0x000fc8000bf05070 */
[----:B------:R-:W-:-:S13]  /*22fc0*/  ISETP.NE.AND.EX P0, PT, RZ, UR5, PT, P0 ;  /* 0x00000005ff007c0c */ /* 0x000fda000bf05300 */
        /* <DEDUP_REMOVED lines=11> */
[--C-:B------:R-:W-:Y:S02]  /*23080*/  IMAD.MOV R7, RZ, RZ, -R0.reuse ;  /* 0x000000ffff077224 */ /* 0x100fe400078e0a00 */
[----:B------:R-:W-:Y:S02]  /*23090*/  IMAD.MOV.U32 R4, RZ, RZ, R0 ;  /* 0x000000ffff047224 */ /* 0x000fe400078e0000 */
        /* <DEDUP_REMOVED lines=8> */
.L_x_3012:
[----:B------:R-:W2:Y:S01]  /*23120*/  LDL R0, [R1+0x4] ;  /* 0x0000040001007983 */ /* 0x000ea20000100800 */
[----:B------:R-:W-:Y:S01]  /*23130*/  BSSY B3, `(.L_x_3013) ;  /* 0x0000005000037945 */ /* 0x000fe20003800000 */
[----:B--2---:R-:W-:Y:S01]  /*23140*/  IMAD R3, R8, 0x8, R0 ;  /* 0x0000000808037824 */ /* 0x004fe200078e0200 */
[----:B------:R-:W-:-:S04]  /*23150*/  SHF.L.U32 R0, R9, 0x1f, RZ ;  /* 0x0000001f09007819 */ /* 0x000fc800000006ff */
[----:B------:R-:W1:Y:S02]  /*23160*/  SYNCS.PHASECHK.TRANS64.TRYWAIT P0, [R3+URZ+0x34840], R0 ;  /* 0x03484000030075a7 */ /* 0x000e64000800017f */
[----:B-1----:R-:W-:Y:S05]  /*23170*/  @!P0 BRA `(.L_x_3014) ;  /* 0x00000050005c8947 */ /* 0x002fea0003800000 */
.L_x_3162:
[----:B------:R-:W-:Y:S05]  /*23180*/  BSYNC B3 ;  /* 0x0000000000037941 */ /* 0x000fea0003800000 */
.L_x_3013:
        /* <DEDUP_REMOVED lines=11> */
.L_x_3016:
[----:B------:R-:W-:Y:S05]  /*23240*/  BSYNC B3 ;  /* 0x0000000000037941 */ /* 0x000fea0003800000 */
.L_x_3015:
[----:B------:R-:W2:Y:S04]  /*23250*/  LDL R5, [R1+0x4] ;  /* 0x0000040001057983 */ /* 0x000ea80000100800 */
[----:B-1----:R-:W3:Y:S01]  /*23260*/  LDL R0, [R1+0x20] ;  /* 0x0000200001007983 */ /* 0x002ee20000100800 */
[----:B0-----:R-:W-:Y:S01]  /*23270*/  IMAD.MOV.U32 R10, RZ, RZ, RZ ;  /* 0x000000ffff0a7224 */ /* 0x001fe200078e00ff */
        /* <DEDUP_REMOVED lines=10> */
.L_x_3017:
        /* <DEDUP_REMOVED lines=16> */
.L_x_3018:
        /* <DEDUP_REMOVED lines=15> */
.L_x_3019:
        /* <DEDUP_REMOVED lines=18> */
.L_x_3163:
[----:B------:R-:W-:Y:S05]  /*23630*/  BSYNC B3 ;  /* 0x0000000000037941 */ /* 0x000fea0003800000 */
.L_x_3020:
        /* <DEDUP_REMOVED lines=10> */
.L_x_3022:
[----:B------:R-:W2:Y:S01]  /*236e0*/  LDL R3, [R1+0x8] ;  /* 0x0000080001037983 */ /* 0x000ea20000100800 */
[----:B------:R-:W-:Y:S01]  /*236f0*/  BSSY B3, `(.L_x_3023) ;  /* 0x0000004000037945 */ /* 0x000fe20003800000 */
[----:B--2---:R-:W-:-:S13]  /*23700*/  LOP3.LUT P0, RZ, R3, 0x8, RZ, 0xc0, !PT ;  /* 0x0000000803ff7812 */ /* 0x004fda000780c0ff */
[----:B------:R-:W-:Y:S05]  /*23710*/  @P0 BRA `(.L_x_3024) ;  /* 0x0000000000040947 */ /* 0x000fea0003800000 */
[----:B------:R-:W-:Y:S01]  /*23720*/  BPT.TRAP 0x1 ;  /* 0x000000040000795c */ /* 0x000fe20000300000 */
.L_x_3024:
[----:B------:R-:W-:Y:S05]  /*23730*/  BSYNC B3 ;  /* 0x0000000000037941 */ /* 0x000fea0003800000 */
.L_x_3023:
        /* <DEDUP_REMOVED lines=14> */
.L_x_3025:
        /* <DEDUP_REMOVED lines=16> */
.L_x_3026:
        /* <DEDUP_REMOVED lines=13> */
.L_x_3011:
[----:B------:R-:W-:Y:S05]  /*239f0*/  BSYNC B1 ;  /* 0x0000000000017941 */ /* 0x000fea0003800000 */
.L_x_3010:
[----:B------:R-:W2:Y:S04]  /*23a00*/  LDL.LU R0, [R1+0x38] ;  /* 0x0000380001007983 */ /* 0x000ea80000300800 */
[----:B------:R1:W-:Y:S04]  /*23a10*/  STL [R1+0x1c], R9 ;  /* 0x00001c0901007387 */ /* 0x0003e80000100800 */
[----:B------:R1:W-:Y:S02]  /*23a20*/  STL [R1+0xc], R8 ;  /* 0x00000c0801007387 */ /* 0x0003e40000100800 */
[----:B-12---:R-:W-:-:S07]  /*23a30*/  VIADD R0, R0, 0xfffffffd ;  /* 0xfffffffd00007836 */ /* 0x006fce0000000000 */
.L_x_3009:
[----:B------:R-:W-:Y:S05]  /*23a40*/  BSYNC B2 ;  /* 0x0000000000027941 */ /* 0x000fea0003800000 */
.L_x_3008:
[----:B------:R-:W-:-:S13]  /*23a50*/  ISETP.NE.AND P0, PT, R2, RZ, PT ;  /* 0x000000ff0200720c */ /* 0x000fda0003f05270 */
[----:B------:R-:W-:Y:S05]  /*23a60*/  @!P0 BRA `(.L_x_3007) ;  /* 0x0000001400948947 */ /* 0x000fea0003800000 */
[----:B-----5:R1:W5:Y:S02]  /*23a70*/  LDL R8, [R1] ;  /* 0x0000000001087983 */ /* 0x0203640000100800 */
.L_x_3061:
[----:B0-2---:R-:W2:Y:S04]  /*23a80*/  LDL R4, [R1+0x8] ;  /* 0x0000080001047983 */ /* 0x005ea80000100800 */
[----:B------:R-:W4:Y:S04]  /*23a90*/  LDL R3, [R1+0xc] ;  /* 0x00000c0001037983 */ /* 0x000f280000100800 */
[----:B---3--:R-:W3:Y:S01]  /*23aa0*/  LDL R2, [R1+0x1c] ;  /* 0x00001c0001027983 */ /* 0x008ee20000100800 */
[----:B------:R-:W-:Y:S05]  /*23ab0*/  YIELD ;  /* 0x0000000000007946 */ /* 0x000fea0003800000 */
[----:B------:R-:W-:Y:S01]  /*23ac0*/  BSSY B1, `(.L_x_3027) ;  /* 0x00000ad000017945 */ /* 0x000fe20003800000 */
[----:B--2---:R-:W-:Y:S01]  /*23ad0*/  LOP3.LUT P1, RZ, R4, 0x4, RZ, 0xc0, !PT ;  /* 0x0000000404ff7812 */ /* 0x004fe2000782c0ff */
[----:B----4-:R-:W-:-:S05]  /*23ae0*/  VIADD R4, R3, 0x1 ;  /* 0x0000000103047836 */ /* 0x010fca0000000000 */
[----:B------:R-:W-:-:S04]  /*23af0*/  ISETP.NE.AND P0, PT, R4, 0x2, PT ;  /* 0x000000020400780c */ /* 0x000fc80003f05270 */
[----:B------:R-:W-:Y:S02]  /*23b00*/  SEL R5, RZ, 0x1, P0 ;  /* 0x00000001ff057807 */ /* 0x000fe40000000000 */
[----:B------:R-:W-:Y:S02]  /*23b10*/  SEL R4, R4, RZ, P0 ;  /* 0x000000ff04047207 */ /* 0x000fe40000000000 */
[----:B---3--:R-:W-:Y:S01]  /*23b20*/  LOP3.LUT R5, R2, R5, RZ, 0x3c, !PT ;  /* 0x0000000502057212 */ /* 0x008fe200078e3cff */
        /* <DEDUP_REMOVED lines=25> */
.L_x_3029:
[----:B------:R-:W2:Y:S01]  /*23cc0*/  LDL R2, [R1+0x4] ;  /* 0x0000040001027983 */ /* 0x000ea20000100800 */
[----:B------:R-:W-:Y:S01]  /*23cd0*/  BSSY B2, `(.L_x_3030) ;  /* 0x0000005000027945 */ /* 0x000fe20003800000 */
[----:B--2---:R-:W-:Y:S01]  /*23ce0*/  IMAD R3, R4, 0x8, R2 ;  /* 0x0000000804037824 */ /* 0x004fe200078e0202 */
[----:B------:R-:W-:-:S04]  /*23cf0*/  SHF.L.U32 R2, R5, 0x1f, RZ ;  /* 0x0000001f05027819 */ /* 0x000fc800000006ff */
[----:B------:R-:W2:Y:S02]  /*23d00*/  SYNCS.PHASECHK.TRANS64.TRYWAIT P0, [R3+URZ+0x34840], R2 ;  /* 0x03484002030075a7 */ /* 0x000ea4000800017f */
[----:B--2---:R-:W-:Y:S05]  /*23d10*/  @!P0 BRA `(.L_x_3031) ;  /* 0x00000044009c8947 */ /* 0x004fea0003800000 */
.L_x_3164:
[----:B------:R-:W-:Y:S05]  /*23d20*/  BSYNC B2 ;  /* 0x0000000000027941 */ /* 0x000fea0003800000 */
.L_x_3030:
        /* <DEDUP_REMOVED lines=11> */
.L_x_3033:
[----:B------:R-:W-:Y:S05]  /*23de0*/  BSYNC B2 ;  /* 0x0000000000027941 */ /* 0x000fea0003800000 */
.L_x_3032:
        /* <DEDUP_REMOVED lines=12> */
[----:B0-----:R-:W-:-:S08]  /*23eb0*/  VIADD R9, R7, 0x1c400 ;  /* 0x0001c40007097836 */ /* 0x001fd00000000000 */
.L_x_3034:
        /* <DEDUP_REMOVED lines=16> */
.L_x_3035:
        /* <DEDUP_REMOVED lines=15> */
.L_x_3036:
        /* <DEDUP_REMOVED lines=18> */
.L_x_3165:
[----:B------:R-:W-:Y:S05]  /*241d0*/  BSYNC B2 ;  /* 0x0000000000027941 */ /* 0x000fea0003800000 */
.L_x_3037:
        /* <DEDUP_REMOVED lines=10> */
.L_x_3039:
[----:B------:R-:W2:Y:S01]  /*24280*/  LDL R3, [R1+0x8] ;  /* 0x0000080001037983 */ /* 0x000ea20000100800 */
[----:B------:R-:W-:Y:S01]  /*24290*/  BSSY B2, `(.L_x_3040) ;  /* 0x0000004000027945 */ /* 0x000fe20003800000 */
[----:B--2---:R-:W-:-:S13]  /*242a0*/  LOP3.LUT P0, RZ, R3, 0x8, RZ, 0xc0, !PT ;  /* 0x0000000803ff7812 */ /* 0x004fda000780c0ff */
[----:B------:R-:W-:Y:S05]  /*242b0*/  @P0 BRA `(.L_x_3041) ;  /* 0x0000000000040947 */ /* 0x000fea0003800000 */
[----:B------:R-:W-:Y:S01]  /*242c0*/  BPT.TRAP 0x1 ;  /* 0x000000040000795c */ /* 0x000fe20000300000 */
.L_x_3041:
[----:B------:R-:W-:Y:S05]  /*242d0*/  BSYNC B2 ;  /* 0x0000000000027941 */ /* 0x000fea0003800000 */
.L_x_3040:
        /* <DEDUP_REMOVED lines=14> */
.L_x_3042:
        /* <DEDUP_REMOVED lines=16> */
.L_x_3043:
        /* <DEDUP_REMOVED lines=13> */
.L_x_3028:
[----:B------:R-:W-:Y:S05]  /*24590*/  BSYNC B1 ;  /* 0x0000000000017941 */ /* 0x000fea0003800000 */
.L_x_3027:
[----:B------:R-:W2:Y:S01]  /*245a0*/  LDL R2, [R1+0x8] ;  /* 0x0000080001027983 */ /* 0x000ea20000100800 */
[----:B------:R-:W-:Y:S01]  /*245b0*/  VIADD R3, R4, 0x1 ;  /* 0x0000000104037836 */ /* 0x000fe20000000000 */
[----:B------:R-:W-:Y:S04]  /*245c0*/  BSSY B1, `(.L_x_3044) ;  /* 0x00000ac000017945 */ /* 0x000fe80003800000 */
        /* <DEDUP_REMOVED lines=9> */
[----:B0-----:R-:W-:Y:S01]  /*24660*/  VIADD R6, R0, 0xffffffff ;  /* 0xffffffff00067836 */ /* 0x001fe20000000000 */
[----:B------:R-:W-:-:S04]  /*24670*/  ISETP.NE.U32.AND P0, PT, RZ, UR4, PT ;  /* 0x00000004ff007c0c */ /* 0x000fc8000bf05070 */
[----:B------:R-:W-:-:S13]  /*24680*/  ISETP.NE.AND.EX P0, PT, RZ, UR5, PT, P0 ;  /* 0x00000005ff007c0c */ /* 0x000fda000bf05300 */
[----:B------:R-:W-:Y:S05]  /*24690*/  @!P0 BRA `(.L_x_3046) ;  /* 0x00000000004c8947 */ /* 0x000fea0003800000 */
[----:B------:R-:W3:Y:S01]  /*246a0*/  LDL R12, [R1+0x28] ;  /* 0x00002800010c7983 */ /* 0x000ee20000100800 */
        /* <DEDUP_REMOVED lines=11> */
[----:B---3--:R-:W-:-:S04]  /*24760*/  IMAD R7, R12, UR6, RZ ;  /* 0x000000060c077c24 */ /* 0x008fc8000f8e02ff */
[C---:B----4-:R-:W-:Y:S02]  /*24770*/  IMAD R7, R9.reuse, UR7, R7 ;  /* 0x0000000709077c24 */ /* 0x050fe4000f8e0207 */
[----:B------:R-:W-:-:S04]  /*24780*/  IMAD.WIDE.U32 R2, R9, UR6, R2 ;  /* 0x0000000609027c25 */ /* 0x000fc8000f8e0002 */
[----:B------:R-:W-:Y:S01]  /*24790*/  IMAD.IADD R3, R7, 0x1, R3 ;  /* 0x0000000107037824 */ /* 0x000fe200078e0203 */
[----:B------:R-:W-:-:S04]  /*247a0*/  LEA R8, P0, R2, UR4, 0x2 ;  /* 0x0000000402087c11 */ /* 0x000fc8000f8010ff */
[----:B------:R-:W-:-:S05]  /*247b0*/  LEA.HI.X R9, R2, UR5, R3, 0x2, P0 ;  /* 0x0000000502097c11 */ /* 0x000fca00080f1403 */
[----:B------:R0:W5:Y:S04]  /*247c0*/  LDG.E R8, desc[UR60][R8.64] ;  /* 0x0000003c08087981 */ /* 0x000168000c1e1900 */
.L_x_3046:
[----:B------:R-:W3:Y:S01]  /*247d0*/  LDL R2, [R1+0x4] ;  /* 0x0000040001027983 */ /* 0x000ee20000100800 */
[----:B------:R-:W-:Y:S01]  /*247e0*/  BSSY B2, `(.L_x_3047) ;  /* 0x0000005000027945 */ /* 0x000fe20003800000 */
[----:B---3--:R-:W-:Y:S01]  /*247f0*/  IMAD R3, R11, 0x8, R2 ;  /* 0x000000080b037824 */ /* 0x008fe200078e0202 */
[----:B------:R-:W-:-:S04]  /*24800*/  SHF.L.U32 R2, R10, 0x1f, RZ ;  /* 0x0000001f0a027819 */ /* 0x000fc800000006ff */
[----:B------:R-:W3:Y:S02]  /*24810*/  SYNCS.PHASECHK.TRANS64.TRYWAIT P0, [R3+URZ+0x34840], R2 ;  /* 0x03484002030075a7 */ /* 0x000ee4000800017f */
[----:B---3--:R-:W-:Y:S05]  /*24820*/  @!P0 BRA `(.L_x_3048) ;  /* 0x0000003c00008947 */ /* 0x008fea0003800000 */
.L_x_3166:
[----:B------:R-:W-:Y:S05]  /*24830*/  BSYNC B2 ;  /* 0x0000000000027941 */ /* 0x000fea0003800000 */
.L_x_3047:
[----:B------:R-:W4:Y:S01]  /*24840*/  S2R R7, SR_TID.X ;  /* 0x0000000000077919 */ /* 0x000f220000002100 */
[----:B------:R-:W-:Y:S01]  /*24850*/  BSSY B2, `(.L_x_3049) ;  /* 0x000000a000027945 */ /* 0x000fe20003800000 */
[----:B----4-:R-:W-:-:S04]  /*24860*/  LOP3.LUT R7, R7, 0x7f, RZ, 0xc0, !PT ;  /* 0x0000007f07077812 */ /* 0x010fc800078ec0ff */
[----:B------:R-:W-:-:S13]  /*24870*/  ISETP.NE.AND P0, PT, R7, RZ, PT ;  /* 0x000000ff0700720c */ /* 0x000fda0003f05270 */
[----:B------:R-:W-:Y:S05]  /*24880*/  @P0 BRA `(.L_x_3050) ;  /* 0x0000000000180947 */ /* 0x000fea0003800000 */
[----:B------:R-:W4:Y:S01]  /*24890*/  LDL R7, [R1+0x8] ;  /* 0x0000080001077983 */ /* 0x000f220000100800 */
[----:B---3--:R-:W-:-:S04]  /*248a0*/  IMAD.MOV.U32 R2, RZ, RZ, 0xc000 ;  /* 0x0000c000ff027424 */ /* 0x008fc800078e00ff */
[----:B------:R3:W-:Y:S01]  /*248b0*/  SYNCS.ARRIVE.TRANS64 RZ, [R3+URZ+0x34830], R2 ;  /* 0x0348300203ff79a7 */ /* 0x0007e2000800003f */
[----:B----4-:R-:W-:-:S13]  /*248c0*/  LOP3.LUT P1, RZ, R7, 0x1, RZ, 0xc0, !PT ;  /* 0x0000000107ff7812 */ /* 0x010fda000782c0ff */
[----:B---3--:R-:W-:Y:S05]  /*248d0*/  @!P1 BRA `(.L_x_3050) ;  /* 0x0000000000049947 */ /* 0x008fea0003800000 */
[----:B------:R-:W-:Y:S01]  /*248e0*/  BPT.TRAP 0x1 ;  /* 0x000000040000795c */ /* 0x000fe20000300000 */
.L_x_3050:
[----:B------:R-:W-:Y:S05]  /*248f0*/  BSYNC B2 ;  /* 0x0000000000027941 */ /* 0x000fea0003800000 */
.L_x_3049:
[----:B0-----:R-:W4:Y:S04]  /*24900*/  LDL R9, [R1+0x4] ;  /* 0x0000040001097983 */ /* 0x001f280000100800 */
[----:B------:R-:W4:Y:S04]  /*24910*/  LDL R7, [R1+0xc] ;  /* 0x00000c0001077983 */ /* 0x000f280000100800 */
[----:B---3--:R-:W3:Y:S01]  /*24920*/  LDL R2, [R1+0x20] ;  /* 0x0000200001027983 */ /* 0x008ee20000100800 */
[----:B--2---:R-:W-:Y:S01]  /*24930*/  IMAD.MOV.U32 R10, RZ, RZ, RZ ;  /* 0x000000ffff0a7224 */ /* 0x004fe200078e00ff */
        /* <DEDUP_REMOVED lines=8> */
[----:B---3--:R-:W-:Y:S02]  /*249c0*/  IMAD R2, R6, 0x80, R2 ;  /* 0x0000008006027824 */ /* 0x008fe400078e0202 */
[----:B------:R-:W-:-:S08]  /*249d0*/  VIADD R9, R7, 0x1c400 ;  /* 0x0001c40007097836 */ /* 0x000fd00000000000 */
.L_x_3051:
        /* <DEDUP_REMOVED lines=16> */
.L_x_3052:
        /* <DEDUP_REMOVED lines=15> */
.L_x_3053:
        /* <DEDUP_REMOVED lines=16> */
.L_x_3167:
[----:B------:R-:W-:Y:S05]  /*24cd0*/  BSYNC B2 ;  /* 0x0000000000027941 */ /* 0x000fea0003800000 */
.L_x_3054:
        /* <DEDUP_REMOVED lines=10> */
.L_x_3056:
[----:B------:R-:W2:Y:S01]  /*24d80*/  LDL R3, [R1+0x8] ;  /* 0x0000080001037983 */ /* 0x000ea20000100800 */
[----:B------:R-:W-:Y:S01]  /*24d90*/  BSSY B2, `(.L_x_3057) ;  /* 0x0000004000027945 */ /* 0x000fe20003800000 */
[----:B--2---:R-:W-:-:S13]  /*24da0*/  LOP3.LUT P0, RZ, R3, 0x8, RZ, 0xc0, !PT ;  /* 0x0000000803ff7812 */ /* 0x004fda000780c0ff */
[----:B------:R-:W-:Y:S05]  /*24db0*/  @P0 BRA `(.L_x_3058) ;  /* 0x0000000000040947 */ /* 0x000fea0003800000 */
[----:B------:R-:W-:Y:S01]  /*24dc0*/  BPT.TRAP 0x1 ;  /* 0x000000040000795c */ /* 0x000fe20000300000 */
.L_x_3058:
[----:B------:R-:W-:Y:S05]  /*24dd0*/  BSYNC B2 ;  /* 0x0000000000027941 */ /* 0x000fea0003800000 */
.L_x_3057:
        /* <DEDUP_REMOVED lines=13> */
.L_x_3059:
        /* <DEDUP_REMOVED lines=16> */
.L_x_3060:
        /* <DEDUP_REMOVED lines=13> */
.L_x_3045:
[----:B------:R-:W-:Y:S05]  /*25080*/  BSYNC B1 ;  /* 0x0000000000017941 */ /* 0x000fea0003800000 */
.L_x_3044:
[C---:B------:R-:W-:Y:S01]  /*25090*/  ISETP.GT.AND P0, PT, R0.reuse, 0x1, PT ;  /* 0x000000010000780c */ /* 0x040fe20003f04270 */
[----:B------:R-:W-:-:S12]  /*250a0*/  VIADD R0, R0, 0xfffffffe ;  /* 0xfffffffe00007836 */ /* 0x000fd80000000000 */
[----:B------:R-:W-:Y:S05]  /*250b0*/  @P0 BRA `(.L_x_3061) ;  /* 0xffffffe800700947 */ /* 0x000fea000383ffff */
.L_x_3007:
[----:B------:R-:W-:Y:S05]  /*250c0*/  BSYNC B0 ;  /* 0x0000000000007941 */ /* 0x000fea0003800000 */
.L_x_3006:
[----:B------:R-:W4:Y:S01]  /*250d0*/  S2R R2, SR_TID.X ;  /* 0x0000000000027919 */ /* 0x000f220000002100 */
[----:B------:R-:W-:Y:S01]  /*250e0*/  BSSY B0, `(.L_x_3062) ;  /* 0x0000010000007945 */ /* 0x000fe20003800000 */
[----:B----4-:R-:W-:-:S04]  /*250f0*/  LOP3.LUT R2, R2, 0x7f, RZ, 0xc0, !PT ;  /* 0x0000007f02027812 */ /* 0x010fc800078ec0ff */
[----:B------:R-:W-:-:S13]  /*25100*/  ISETP.NE.AND P0, PT, R2, RZ, PT ;  /* 0x000000ff0200720c */ /* 0x000fda0003f05270 */
[----:B------:R-:W-:Y:S05]  /*25110*/  @P0 BRA `(.L_x_3063) ;  /* 0x0000000000300947 */ /* 0x000fea0003800000 */
[----:B------:R-:W4:Y:S01]  /*25120*/  S2R R2, SR_LANEID ;  /* 0x0000000000027919 */ /* 0x000f220000000000 */
[----:B------:R-:W-:Y:S01]  /*25130*/  VOTEU.ANY UR4, UPT, PT ;  /* 0x0000000000047886 */ /* 0x000fe200038e0100 */
[----:B0-2---:R-:W0:Y:S01]  /*25140*/  LDC.64 R4, c[0x0][0xc60] ;  /* 0x00031800ff047b82 */ /* 0x005e220000000a00 */
[----:B------:R-:W4:Y:S02]  /*25150*/  FLO.U32 R0, UR4 ;  /* 0x0000000400007d00 */ /* 0x000f2400080e0000 */
[----:B----4-:R-:W-:-:S06]  /*25160*/  ISETP.EQ.U32.AND P0, PT, R0, R2, PT ;  /* 0x000000020000720c */ /* 0x010fcc0003f02070 */
[----:B------:R-:W0:Y:S07]  /*25170*/  POPC R2, UR4 ;  /* 0x0000000400027d09 */ /* 0x000e2e0008000000 */
[----:B0-----:R-:W2:Y:S04]  /*25180*/  @P0 ATOMG.E.ADD.STRONG.GPU PT, R2, desc[UR60][R4.64], R2 ;  /* 0x00000002040209a8 */ /* 0x001ea800081ee1fc */
[----:B--2---:R0:W2:Y:S02]  /*25190*/  SHFL.IDX PT, R2, R2, R0, 0x1f ;  /* 0x00001f0002027589 */ /* 0x0040a400000e0000 */
[----:B0-----:R-:W0:Y:S02]  /*251a0*/  S2R R0, SR_LTMASK ;  /* 0x0000000000007919 */ /* 0x001e240000003900 */
[----:B0-----:R-:W-:-:S06]  /*251b0*/  LOP3.LUT R0, R0, UR4, RZ, 0xc0, !PT ;  /* 0x0000000400007c12 */ /* 0x001fcc000f8ec0ff */
[----:B------:R-:W2:Y:S02]  /*251c0*/  POPC R0, R0 ;  /* 0x0000000000007309 */ /* 0x000ea40000000000 */
[----:B--2---:R-:W-:-:S07]  /*251d0*/  IADD3 R16, R2, UR39, R0 ;  /* 0x0000002702107c10 */ /* 0x004fce000fffe000 */
.L_x_3063:
[----:B------:R-:W-:Y:S05]  /*251e0*/  BSYNC B0 ;  /* 0x0000000000007941 */ /* 0x000fea0003800000 */
.L_x_3062:
[----:B------:R-:W4:Y:S01]  /*251f0*/  LDL R0, [R1+0x8] ;  /* 0x0000080001007983 */ /* 0x000f220000100800 */
[----:B------:R-:W-:Y:S01]  /*25200*/  BSSY B0, `(.L_x_3064) ;  /* 0x0000045000007945 */ /* 0x000fe20003800000 */
[----:B----4-:R-:W-:-:S13]  /*25210*/  LOP3.LUT P0, RZ, R0, 0x4, RZ, 0xc0, !PT ;  /* 0x0000000400ff7812 */ /* 0x010fda000780c0ff */
[----:B------:R-:W-:Y:S05]  /*25220*/  @!P0 BRA `(.L_x_3065) ;  /* 0x0000000400088947 */ /* 0x000fea0003800000 */
[----:B------:R-:W4:Y:S04]  /*25230*/  LDL R3, [R1+0x4] ;  /* 0x0000040001037983 */ /* 0x000f280000100800 */
[----:B------:R-:W4:Y:S04]  /*25240*/  LDL R0, [R1+0xc] ;  /* 0x00000c0001007983 */ /* 0x000f280000100800 */
[----:B------:R-:W2:Y:S01]  /*25250*/  LDL R2, [R1+0x1c] ;  /* 0x00001c0001027983 */ /* 0x000ea20000100800 */
[----:B------:R-:W-:Y:S01]  /*25260*/  BSSY B1, `(.L_x_3066) ;  /* 0x0000005000017945 */ /* 0x000fe20003800000 */
[----:B----4-:R-:W-:Y:S01]  /*25270*/  IMAD R0, R0, 0x8, R3 ;  /* 0x0000000800007824 */ /* 0x010fe200078e0203 */
[----:B--2---:R-:W-:-:S04]  /*25280*/  SHF.L.U32 R2, R2, 0x1f, RZ ;  /* 0x0000001f02027819 */ /* 0x004fc800000006ff */
[----:B------:R-:W2:Y:S02]  /*25290*/  SYNCS.PHASECHK.TRANS64.TRYWAIT P0, [R0+URZ+0x34860], R2 ;  /* 0x03486002000075a7 */ /* 0x000ea4000800017f */
[----:B--2---:R-:W-:Y:S05]  /*252a0*/  @!P0 BRA `(.L_x_3067) ;  /* 0x0000003000888947 */ /* 0x004fea0003800000 */
.L_x_3168:
[----:B------:R-:W-:Y:S05]  /*252b0*/  BSYNC B1 ;  /* 0x0000000000017941 */ /* 0x000fea0003800000 */
.L_x_3066:
[----:B------:R-:W4:Y:S01]  /*252c0*/  S2R R3, SR_TID.X ;  /* 0x0000000000037919 */ /* 0x000f220000002100 */
[----:B------:R-:W-:-:S04]  /*252d0*/  UPRMT UR4, UR38, 0x9910, URZ ;  /* 0x0000991026047896 */ /* 0x000fc8000800003f */
[----:B------:R-:W-:Y:S01]  /*252e0*/  UISETP.NE.AND UP0, UPT, UR4, 0x2, UPT ;  /* 0x000000020400788c */ /* 0x000fe2000bf05270 */
[----:B----4-:R-:W-:-:S04]  /*252f0*/  LOP3.LUT R3, R3, 0x7f, RZ, 0xc0, !PT ;  /* 0x0000007f03037812 */ /* 0x010fc800078ec0ff */
[----:B------:R-:W-:-:S13]  /*25300*/  ISETP.NE.AND P0, PT, R3, RZ, PT ;  /* 0x000000ff0300720c */ /* 0x000fda0003f05270 */
[----:B--2---:R-:W-:-:S04]  /*25310*/  @!P0 IMAD.MOV.U32 R2, RZ, RZ, 0x8000 ;  /* 0x00008000ff028424 */ /* 0x004fc800078e00ff */
[----:B------:R2:W-:Y:S01]  /*25320*/  @!P0 SYNCS.ARRIVE.TRANS64 RZ, [R0+URZ+0x34850], R2 ;  /* 0x0348500200ff89a7 */ /* 0x0005e2000800003f */
[----:B------:R-:W-:-:S13]  /*25330*/  PLOP3.LUT P0, PT, PT, PT, UP0, 0x80, 0x0 ;  /* 0x000000000000781c */ /* 0x000fda0003f0f008 */
[----:B--2---:R-:W-:Y:S05]  /*25340*/  @P0 BRA `(.L_x_3068) ;  /* 0x0000000000040947 */ /* 0x004fea0003800000 */
[----:B------:R-:W-:Y:S01]  /*25350*/  BPT.TRAP 0x1 ;  /* 0x000000040000795c */ /* 0x000fe20000300000 */
.L_x_3068:
[----:B------:R-:W2:Y:S01]  /*25360*/  LDL R2, [R1+0x8] ;  /* 0x0000080001027983 */ /* 0x000ea20000100800 */
[----:B------:R-:W-:Y:S01]  /*25370*/  BSSY B1, `(.L_x_3069) ;  /* 0x0000004000017945 */ /* 0x000fe20003800000 */
[----:B--2---:R-:W-:-:S13]  /*25380*/  LOP3.LUT P0, RZ, R2, 0x8, RZ, 0xc0, !PT ;  /* 0x0000000802ff7812 */ /* 0x004fda000780c0ff */
[----:B------:R-:W-:Y:S05]  /*25390*/  @P0 BRA `(.L_x_3070) ;  /* 0x0000000000040947 */ /* 0x000fea0003800000 */
[----:B------:R-:W-:Y:S01]  /*253a0*/  BPT.TRAP 0x1 ;  /* 0x000000040000795c */ /* 0x000fe20000300000 */
.L_x_3070:
[----:B------:R-:W-:Y:S05]  /*253b0*/  BSYNC B1 ;  /* 0x0000000000017941 */ /* 0x000fea0003800000 */
.L_x_3069:
[----:B------:R-:W2:Y:S04]  /*253c0*/  LDL.LU R5, [R1+0x20] ;  /* 0x0000200001057983 */ /* 0x000ea80000300800 */
[----:B------:R-:W2:Y:S04]  /*253d0*/  LDL.LU R3, [R1+0x14] ;  /* 0x0000140001037983 */ /* 0x000ea80000300800 */
[----:B0-----:R-:W4:Y:S04]  /*253e0*/  LDL R4, [R1+0x4] ;  /* 0x0000040001047983 */ /* 0x001f280000100800 */
[----:B------:R-:W4:Y:S01]  /*253f0*/  LDL R2, [R1+0xc] ;  /* 0x00000c0001027983 */ /* 0x000f220000100800 */
        /* <DEDUP_REMOVED lines=8> */
[----:B----4-:R-:W-:-:S04]  /*25480*/  IMAD R2, R2, 0x8000, R4 ;  /* 0x0000800002027824 */ /* 0x010fc800078e0204 */
[----:B------:R-:W-:-:S07]  /*25490*/  VIADD R4, R2, 0x400 ;  /* 0x0000040002047836 */ /* 0x000fce0000000000 */
.L_x_3071:
        /* <DEDUP_REMOVED lines=16> */
.L_x_3072:
        /* <DEDUP_REMOVED lines=10> */
[----:B----4-:R-:W-:Y:S05]  /*25640*/  @P0 BRA.U.ANY `(.L_x_3072) ;  /* 0xfffffffd00d40947 */ /* 0x010fea000393ffff */
.L_x_3065:
[----:B------:R-:W-:Y:S05]  /*25650*/  BSYNC B0 ;  /* 0x0000000000007941 */ /* 0x000fea0003800000 */
.L_x_3064:
[----:B------:R-:W4:Y:S04]  /*25660*/  LDL.LU R5, [R1+0xc] ;  /* 0x00000c0001057983 */ /* 0x000f280000300800 */
[----:B0-2---:R-:W2:Y:S01]  /*25670*/  LDL.LU R4, [R1+0x1c] ;  /* 0x00001c0001047983 */ /* 0x005ea20000300800 */
[----:B----4-:R-:W-:-:S05]  /*25680*/  VIADD R0, R5, 0x1 ;  /* 0x0000000105007836 */ /* 0x010fca0000000000 */
[----:B------:R-:W-:-:S04]  /*25690*/  ISETP.NE.AND P0, PT, R0, 0x2, PT ;  /* 0x000000020000780c */ /* 0x000fc80003f05270 */
[----:B------:R-:W-:Y:S02]  /*256a0*/  SEL R2, RZ, 0x1, P0 ;  /* 0x00000001ff027807 */ /* 0x000fe40000000000 */
[----:B------:R-:W-:Y:S02]  /*256b0*/  SEL R0, R0, RZ, P0 ;  /* 0x000000ff00007207 */ /* 0x000fe40000000000 */
[----:B--2---:R-:W-:-:S03]  /*256c0*/  LOP3.LUT R4, R4, R2, RZ, 0x3c, !PT ;  /* 0x0000000204047212 */ /* 0x004fc600078e3cff */
[----:B------:R2:W-:Y:S04]  /*256d0*/  STL [R1+0xc], R0 ;  /* 0x00000c0001007387 */ /* 0x0005e80000100800 */
[----:B------:R2:W-:Y:S02]  /*256e0*/  STL [R1+0x1c], R4 ;  /* 0x00001c0401007387 */ /* 0x0005e40000100800 */
.L_x_2986:
[----:B------:R-:W-:Y:S05]  /*256f0*/  BSYNC B7 ;  /* 0x0000000000077941 */ /* 0x000fea0003800000 */
.L_x_2984:
[----:B------:R-:W4:Y:S02]  /*25700*/  LDL R7, [R1+0x8] ;  /* 0x0000080001077983 */ /* 0x000f240000100800 */
[----:B----4-:R-:W-:-:S13]  /*25710*/  LOP3.LUT P0, RZ, R7, 0x10, RZ, 0xc0, !PT ;  /* 0x0000001007ff7812 */ /* 0x010fda000780c0ff */
[----:B------:R-:W-:Y:S05]  /*25720*/  @!P0 BRA `(.L_x_3073) ;  /* 0x0000000000288947 */ /* 0x000fea0003800000 */
[----:B------:R-:W-:Y:S05]  /*25730*/  WARPSYNC.ALL ;  /* 0x0000000000007948 */ /* 0x000fea0003800000 */
[----:B------:R-:W4:Y:S08]  /*25740*/  S2UR UR5, SR_CgaCtaId ;  /* 0x00000000000579c3 */ /* 0x000f300000008800 */
[----:B------:R-:W-:Y:S06]  /*25750*/  BAR.SYNC.DEFER_BLOCKING 0x5, 0x180 ;  /* 0x0146000000007b1d */ /* 0x000fec0000010000 */
[----:B------:R-:W-:-:S02]  /*25760*/  UMOV UR4, 0x400 ;  /* 0x0000040000047882 */ /* 0x000fc40000000000 */
[----:B----4-:R-:W-:-:S06]  /*25770*/  ULEA UR4, UR5, UR4, 0x18 ;  /* 0x0000000405047291 */ /* 0x010fcc000f8ec03f */
[----:B--2---:R-:W-:-:S05]  /*25780*/  IMAD.U32 R0, RZ, RZ, UR4 ;  /* 0x00000004ff007e24 */ /* 0x004fca000f8e00ff */
[----:B------:R2:W4:Y:S04]  /*25790*/  LDS.128 R16, [R0+0x348d0] ;  /* 0x0348d00000107984 */ /* 0x0005280000000c00 */
[----:B------:R2:W-:Y:S01]  /*257a0*/  STL [R1+0x4], R0 ;  /* 0x0000040001007387 */ /* 0x0005e20000100800 */
[----:B------:R-:W-:Y:S06]  /*257b0*/  BAR.ARV 0x4, 0x180 ;  /* 0x0106000000007b1d */ /* 0x000fec0000002000 */
[----:B------:R-:W-:Y:S05]  /*257c0*/  BRA `(.L_x_3074) ;  /* 0x0000000800d87947 */ /* 0x000fea0003800000 */
.L_x_3073:
[----:B---3--:R-:W3:Y:S01]  /*257d0*/  LDL R6, [R1+0x2c] ;  /* 0x00002c0001067983 */ /* 0x008ee20000100800 */
[----:B------:R-:W-:Y:S01]  /*257e0*/  UMOV UR4, 0xffffffff ;  /* 0xffffffff00047882 */ /* 0x000fe20000000000 */
[----:B---3--:R-:W-:Y:S02]  /*257f0*/  ISETP.NE.AND P5, PT, R6, 0x1f, PT ;  /* 0x0000001f0600780c */ /* 0x008fe40003fa5270 */
[----:B------:R-:W-:Y:S11]  /*25800*/  BRA.DIV UR4, `(.L_x_3075) ;  /* 0x0000002e04447947 */ /* 0x000ff6000b800000 */
[----:B--2---:R-:W-:Y:S01]  /*25810*/  IMAD.IADD R0, R19, 0x1, R6 ;  /* 0x0000000113007824 */ /* 0x004fe200078e0206 */
[----:B------:R-:W-:Y:S01]  /*25820*/  ULDC UR4, c[0x0][0xc3c] ;  /* 0x00030f0000047ab9 */ /* 0x000fe20000000800 */
[----:B------:R-:W-:-:S03]  /*25830*/  LOP3.LUT P4, RZ, R7, 0x1, RZ, 0xc0, !PT ;  /* 0x0000000107ff7812 */ /* 0x000fc6000788c0ff */
[----:B------:R-:W-:-:S13]  /*25840*/  ISETP.GE.OR P0, PT, R0, UR4, !P5 ;  /* 0x0000000400007c0c */ /* 0x000fda000ef06670 */
[----:B------:R-:W2:Y:S02]  /*25850*/  @!P0 LDC.64 R2, c[0x0][0xc80] ;  /* 0x00032000ff028b82 */ /* 0x000ea40000000a00 */
[----:B--2---:R-:W-:-:S06]  /*25860*/  @!P0 IMAD.WIDE R2, R0, 0x4, R2 ;  /* 0x0000000400028825 */ /* 0x004fcc00078e0202 */
[----:B------:R2:W3:Y:S01]  /*25870*/  @!P0 LDG.E R2, desc[UR60][R2.64] ;  /* 0x0000003c02028981 */ /* 0x0004e2000c1e1900 */
[C---:B------:R-:W-:Y:S02]  /*25880*/  ISETP.GE.U32.AND P1, PT, R6.reuse, 0x4, PT ;  /* 0x000000040600780c */ /* 0x040fe40003f26070 */
[C---:B------:R-:W-:Y:S01]  /*25890*/  ISETP.GE.U32.AND P2, PT, R6.reuse, 0x8, PT ;  /* 0x000000080600780c */ /* 0x040fe20003f46070 */
[----:B------:R-:W-:Y:S01]  /*258a0*/  SHFL.IDX PT, R5, R16, 0x1, 0x1f ;  /* 0x00201f0010057f89 */ /* 0x000fe200000e0000 */
[C---:B------:R-:W-:Y:S01]  /*258b0*/  ISETP.GE.U32.AND P3, PT, R6.reuse, 0x10, PT ;  /* 0x000000100600780c */ /* 0x040fe20003f66070 */
[----:B--2---:R-:W-:Y:S02]  /*258c0*/  IMAD.MOV.U32 R3, RZ, RZ, RZ ;  /* 0x000000ffff037224 */ /* 0x004fe400078e00ff */
[----:B---3--:R-:W-:Y:S01]  /*258d0*/  @!P0 IMAD.MOV.U32 R3, RZ, RZ, R2 ;  /* 0x000000ffff038224 */ /* 0x008fe200078e0002 */
[----:B------:R-:W-:-:S04]  /*258e0*/  ISETP.GE.U32.AND P0, PT, R6, 0x2, PT ;  /* 0x000000020600780c */ /* 0x000fc80003f06070 */
[----:B------:R-:W2:Y:S02]  /*258f0*/  SHFL.UP PT, R2, R3, 0x1, RZ ;  /* 0x0420000003027989 */ /* 0x000ea400000e00ff */
[----:B--2---:R-:W-:-:S05]  /*25900*/  SEL R0, R2, RZ, P4 ;  /* 0x000000ff02007207 */ /* 0x004fca0002000000 */
[----:B------:R-:W-:Y:S02]  /*25910*/  IMAD.IADD R2, R3, 0x1, R0 ;  /* 0x0000000103027824 */ /* 0x000fe400078e0200 */
[----:B------:R-:W-:Y:S04]  /*25920*/  SHFL.IDX PT, R0, R16, RZ, 0x1f ;  /* 0x00001fff10007589 */ /* 0x000fe800000e0000 */
[----:B------:R-:W2:Y:S02]  /*25930*/  SHFL.UP PT, R4, R2, 0x2, RZ ;  /* 0x0440000002047989 */ /* 0x000ea400000e00ff */
[----:B--2---:R-:W-:-:S05]  /*25940*/  SEL R4, R4, RZ, P0 ;  /* 0x000000ff04047207 */ /* 0x004fca0000000000 */
[----:B------:R-:W-:-:S05]  /*25950*/  IMAD.IADD R2, R2, 0x1, R4 ;  /* 0x0000000102027824 */ /* 0x000fca00078e0204 */
        /* <DEDUP_REMOVED lines=9> */
[----:B------:R2:W3:Y:S02]  /*259f0*/  SHFL.IDX PT, R16, R2, 0x1f, 0x1f ;  /* 0x03e01f0002107f89 */ /* 0x0004e400000e0000 */
.L_x_3178:
[----:B------:R-:W-:Y:S02]  /*25a00*/  ULDC UR4, c[0x0][0xc38] ;  /* 0x00030e0000047ab9 */ /* 0x000fe40000000800 */
[----:B------:R-:W-:-:S04]  /*25a10*/  IMAD.U32 R4, RZ, RZ, UR4 ;  /* 0x00000004ff047e24 */ /* 0x000fc8000f8e00ff */
[----:B---3--:R-:W-:-:S04]  /*25a20*/  IMAD R16, R16, R4, RZ ;  /* 0x0000000410107224 */ /* 0x008fc800078e02ff */
[----:B------:R-:W-:-:S05]  /*25a30*/  IMAD.IADD R5, R5, 0x1, R16 ;  /* 0x0000000105057824 */ /* 0x000fca00078e0210 */
[----:B------:R-:W-:-:S13]  /*25a40*/  ISETP.GT.AND P4, PT, R5, R0, PT ;  /* 0x000000000500720c */ /* 0x000fda0003f84270 */
[----:B------:R-:W-:Y:S05]  /*25a50*/  @P4 BRA `(.L_x_3076) ;  /* 0x0000000000a04947 */ /* 0x000fea0003800000 */
.L_x_3081:
[----:B--2---:R-:W2:Y:S01]  /*25a60*/  LDC R2, c[0x0][0xc3c] ;  /* 0x00030f00ff027b82 */ /* 0x004ea20000000800 */
[----:B------:R-:W-:-:S05]  /*25a70*/  VIADD R19, R19, 0x1f ;  /* 0x0000001f13137836 */ /* 0x000fca0000000000 */
[----:B--2---:R-:W-:-:S13]  /*25a80*/  ISETP.GE.AND P4, PT, R19, R2, PT ;  /* 0x000000021300720c */ /* 0x004fda0003f86270 */
[----:B------:R-:W-:Y:S05]  /*25a90*/  @P4 BRA `(.L_x_3077) ;  /* 0x0000000400dc4947 */ /* 0x000fea0003800000 */
[----:B------:R-:W2:Y:S01]  /*25aa0*/  LDL R3, [R1+0x2c] ;  /* 0x00002c0001037983 */ /* 0x000ea20000100800 */
[----:B------:R-:W-:Y:S01]  /*25ab0*/  BSSY B0, `(.L_x_3078) ;  /* 0x0000008000007945 */ /* 0x000fe20003800000 */
[----:B--2---:R-:W-:Y:S02]  /*25ac0*/  IMAD.IADD R4, R19, 0x1, R3 ;  /* 0x0000000113047824 */ /* 0x004fe400078e0203 */
[----:B------:R-:W-:-:S03]  /*25ad0*/  IMAD.MOV.U32 R3, RZ, RZ, RZ ;  /* 0x000000ffff037224 */ /* 0x000fc600078e00ff */
[----:B------:R-:W-:-:S13]  /*25ae0*/  ISETP.GE.OR P4, PT, R4, R2, !P5 ;  /* 0x000000020400720c */ /* 0x000fda0006f86670 */
[----:B------:R-:W-:Y:S05]  /*25af0*/  @P4 BRA `(.L_x_3079) ;  /* 0x00000000000c4947 */ /* 0x000fea0003800000 */
[----:B------:R-:W2:Y:S02]  /*25b00*/  LDC.64 R2, c[0x0][0xc80] ;  /* 0x00032000ff027b82 */ /* 0x000ea40000000a00 */
[----:B--2---:R-:W-:-:S06]  /*25b10*/  IMAD.WIDE R2, R4, 0x4, R2 ;  /* 0x0000000404027825 */ /* 0x004fcc00078e0202 */
[----:B------:R2:W5:Y:S02]  /*25b20*/  LDG.E R3, desc[UR60][R2.64] ;  /* 0x0000003c02037981 */ /* 0x000564000c1e1900 */
.L_x_3079:
[----:B------:R-:W-:Y:S05]  /*25b30*/  BSYNC B0 ;  /* 0x0000000000007941 */ /* 0x000fea0003800000 */
.L_x_3078:
[----:B------:R-:W-:-:S03]  /*25b40*/  UMOV UR4, 0xffffffff ;  /* 0xffffffff00047882 */ /* 0x000fc60000000000 */
[----:B------:R-:W-:Y:S05]  /*25b50*/  BRA.DIV UR4, `(.L_x_3080) ;  /* 0x0000002e04ac7947 */ /* 0x000fea000b800000 */
[----:B------:R-:W3:Y:S04]  /*25b60*/  LDL R4, [R1+0x8] ;  /* 0x0000080001047983 */ /* 0x000ee80000100800 */
[----:B--2--5:R-:W2:Y:S01]  /*25b70*/  SHFL.UP PT, R2, R3, 0x1, RZ ;  /* 0x0420000003027989 */ /* 0x024ea200000e00ff */
[----:B---3--:R-:W-:-:S04]  /*25b80*/  LOP3.LUT P4, RZ, R4, 0x1, RZ, 0xc0, !PT ;  /* 0x0000000104ff7812 */ /* 0x008fc8000788c0ff */
        /* <DEDUP_REMOVED lines=15> */
.L_x_3186:
[----:B------:R-:W-:Y:S02]  /*25c80*/  ULDC UR4, c[0x0][0xc38] ;  /* 0x00030e0000047ab9 */ /* 0x000fe40000000800 */
[----:B------:R-:W-:-:S04]  /*25c90*/  IMAD.U32 R4, RZ, RZ, UR4 ;  /* 0x00000004ff047e24 */ /* 0x000fc8000f8e00ff */
[----:B---3--:R-:W-:-:S04]  /*25ca0*/  IMAD R16, R16, R4, RZ ;  /* 0x0000000410107224 */ /* 0x008fc800078e02ff */
[----:B------:R-:W-:-:S05]  /*25cb0*/  IMAD.IADD R5, R16, 0x1, R5 ;  /* 0x0000000110057824 */ /* 0x000fca00078e0205 */
[----:B------:R-:W-:-:S13]  /*25cc0*/  ISETP.GT.AND P4, PT, R5, R0, PT ;  /* 0x000000000500720c */ /* 0x000fda0003f84270 */
[----:B------:R-:W-:Y:S05]  /*25cd0*/  @!P4 BRA `(.L_x_3081) ;  /* 0xfffffffc0060c947 */ /* 0x000fea000383ffff */
.L_x_3076:
[----:B------:R-:W-:Y:S01]  /*25ce0*/  IMAD.IADD R16, R5, 0x1, -R16 ;  /* 0x0000000105107824 */ /* 0x000fe200078e0a10 */
[----:B------:R-:W-:-:S03]  /*25cf0*/  UMOV UR4, 0xffffffff ;  /* 0xffffffff00047882 */ /* 0x000fc60000000000 */
[----:B------:R-:W-:-:S05]  /*25d00*/  IMAD R5, R2, R4, R16 ;  /* 0x0000000402057224 */ /* 0x000fca00078e0210 */
[----:B------:R-:W-:Y:S01]  /*25d10*/  ISETP.GT.AND P6, PT, R5, R0, PT ;  /* 0x000000000500720c */ /* 0x000fe20003fc4270 */
[----:B------:R-:W-:-:S12]  /*25d20*/  BRA.DIV UR4, `(.L_x_3082) ;  /* 0x0000003204187947 */ /* 0x000fd8000b800000 */
[----:B------:R-:W-:-:S04]  /*25d30*/  VOTE.ANY R5, PT, !P6 ;  /* 0x0000000000057806 */ /* 0x000fc800070e0100 */
[----:B------:R-:W3:Y:S02]  /*25d40*/  POPC R6, R5 ;  /* 0x0000000500067309 */ /* 0x000ee40000000000 */
[----:B---3--:R3:W4:Y:S02]  /*25d50*/  SHFL.IDX PT, R17, R3, R6, 0x1f ;  /* 0x00001f0603117589 */ /* 0x00872400000e0000 */
.L_x_3190:
[----:B------:R-:W-:Y:S01]  /*25d60*/  ISETP.NE.AND P0, PT, R5, RZ, PT ;  /* 0x000000ff0500720c */ /* 0x000fe20003f05270 */
[----:B------:R-:W-:-:S12]  /*25d70*/  IMAD.MOV.U32 R5, RZ, RZ, RZ ;  /* 0x000000ffff057224 */ /* 0x000fd800078e00ff */
[----:B------:R-:W-:Y:S05]  /*25d80*/  @!P0 BRA `(.L_x_3083) ;  /* 0x0000000000148947 */ /* 0x000fea0003800000 */
[----:B------:R-:W-:Y:S01]  /*25d90*/  UMOV UR4, 0xffffffff ;  /* 0xffffffff00047882 */ /* 0x000fe20000000000 */
[----:B------:R-:W-:Y:S02]  /*25da0*/  VIADD R12, R6, 0xffffffff ;  /* 0xffffffff060c7836 */ /* 0x000fe40000000000 */
[----:B------:R-:W-:Y:S05]  /*25db0*/  BRA.DIV UR4, `(.L_x_3084) ;  /* 0x00000032043c7947 */ /* 0x000fea000b800000 */
[----:B--2---:R2:W0:Y:S02]  /*25dc0*/  SHFL.IDX PT, R2, R2, R12, 0x1f ;  /* 0x00001f0c02027589 */ /* 0x00442400000e0000 */
.L_x_3193:
[----:B0-----:R-:W-:-:S07]  /*25dd0*/  IMAD.MOV.U32 R5, RZ, RZ, R2 ;  /* 0x000000ffff057224 */ /* 0x001fce00078e0002 */
.L_x_3083:
[----:B--23--:R-:W2:Y:S01]  /*25de0*/  LDC.64 R2, c[0x0][0xc90] ;  /* 0x00032400ff027b82 */ /* 0x00cea20000000a00 */
[----:B------:R-:W-:-:S04]  /*25df0*/  IMAD.IADD R19, R6, 0x1, R19 ;  /* 0x0000000106137824 */ /* 0x000fc800078e0213 */
[----:B--2---:R-:W-:-:S05]  /*25e00*/  IMAD.WIDE R2, R19, 0x4, R2 ;  /* 0x0000000413027825 */ /* 0x004fca00078e0202 */
[----:B------:R-:W4:Y:S01]  /*25e10*/  LDG.E R7, desc[UR60][R2.64] ;  /* 0x0000003c02077981 */ /* 0x000f22000c1e1900 */
[----:B------:R-:W-:-:S04]  /*25e20*/  IMAD R16, R5, R4, R16 ;  /* 0x0000000405107224 */ /* 0x000fc800078e0210 */
[----:B------:R-:W-:Y:S02]  /*25e30*/  IMAD.IADD R0, R0, 0x1, -R16 ;  /* 0x0000000100007824 */ /* 0x000fe400078e0a10 */
[----:B----4-:R-:W-:-:S05]  /*25e40*/  IMAD R6, R17, R7, RZ ;  /* 0x0000000711067224 */ /* 0x010fca00078e02ff */
[----:B-----5:R-:W-:-:S04]  /*25e50*/  IABS R8, R6 ;  /* 0x0000000600087213 */ /* 0x020fc80000000000 */
[----:B------:R-:W2:Y:S08]  /*25e60*/  I2F.RP R2, R8 ;  /* 0x0000000800027306 */ /* 0x000eb00000209400 */
[----:B--2---:R-:W2:Y:S02]  /*25e70*/  MUFU.RCP R2, R2 ;  /* 0x0000000200027308 */ /* 0x004ea40000001000 */
[----:B--2---:R-:W-:-:S06]  /*25e80*/  VIADD R2, R2, 0xffffffe ;  /* 0x0ffffffe02027836 */ /* 0x004fcc0000000000 */
[----:B------:R-:W2:Y:S02]  /*25e90*/  F2I.FTZ.U32.TRUNC.NTZ R3, R2 ;  /* 0x0000000200037305 */ /* 0x000ea4000021f000 */
[----:B--2---:R-:W-:-:S04]  /*25ea0*/  IMAD.MOV R2, RZ, RZ, -R3 ;  /* 0x000000ffff027224 */ /* 0x004fc800078e0a03 */
        /* <DEDUP_REMOVED lines=54> */
.L_x_3077:
[----:B------:R-:W-:Y:S01]  /*26210*/  UMOV UR4, URZ ;  /* 0x0000003f00047c82 */ /* 0x000fe20008000000 */
[----:B------:R-:W-:Y:S01]  /*26220*/  UMOV UR5, URZ ;  /* 0x0000003f00057c82 */ /* 0x000fe20008000000 */
[----:B------:R-:W-:Y:S01]  /*26230*/  ULDC UR6, c[0x0][0xc3c] ;  /* 0x00030f0000067ab9 */ /* 0x000fe20000000800 */
[----:B------:R-:W-:Y:S02]  /*26240*/  IMAD.MOV.U32 R16, RZ, RZ, R0 ;  /* 0x000000ffff107224 */ /* 0x000fe400078e0000 */
[----:B------:R-:W-:Y:S02]  /*26250*/  IMAD.U32 R17, RZ, RZ, UR4 ;  /* 0x00000004ff117e24 */ /* 0x000fe4000f8e00ff */
[----:B------:R-:W-:Y:S02]  /*26260*/  IMAD.U32 R18, RZ, RZ, UR5 ;  /* 0x00000005ff127e24 */ /* 0x000fe4000f8e00ff */
[----:B------:R-:W-:-:S07]  /*26270*/  IMAD.U32 R19, RZ, RZ, UR6 ;  /* 0x00000006ff137e24 */ /* 0x000fce000f8e00ff */
.L_x_3085:
[----:B------:R-:W2:Y:S04]  /*26280*/  LDL R0, [R1+0x2c] ;  /* 0x00002c0001007983 */ /* 0x000ea80000100800 */
[----:B------:R3:W4:Y:S01]  /*26290*/  LDL R3, [R1+0x4] ;  /* 0x0000040001037983 */ /* 0x0007220000100800 */
[----:B------:R-:W-:Y:S05]  /*262a0*/  WARPSYNC.ALL ;  /* 0x0000000000007948 */ /* 0x000fea0003800000 */
[----:B------:R-:W-:Y:S01]  /*262b0*/  BAR.SYNC.DEFER_BLOCKING 0x4, 0x180 ;  /* 0x0106000000007b1d */ /* 0x000fe20000010000 */
[----:B--2---:R-:W-:-:S13]  /*262c0*/  ISETP.NE.AND P0, PT, R0, RZ, PT ;  /* 0x000000ff0000720c */ /* 0x004fda0003f05270 */
[----:B------:R-:W4:Y:S01]  /*262d0*/  @!P0 S2R R0, SR_CgaCtaId ;  /* 0x0000000000008919 */ /* 0x000f220000008800 */
[----:B------:R-:W-:-:S04]  /*262e0*/  @!P0 MOV R2, 0x400 ;  /* 0x0000040000028802 */ /* 0x000fc80000000f00 */
[----:B----4-:R-:W-:-:S05]  /*262f0*/  @!P0 LEA R3, R0, R2, 0x18 ;  /* 0x0000000200038211 */ /* 0x010fca00078ec0ff */
[----:B------:R3:W-:Y:S04]  /*26300*/  @!P0 STS.128 [R3+0x348d0], R16 ;  /* 0x0348d01003008388 */ /* 0x0007e80000000c00 */
[----:B------:R3:W-:Y:S01]  /*26310*/  @!P0 STL [R1+0x4], R3 ;  /* 0x0000040301008387 */ /* 0x0007e20000100800 */
[----:B------:R-:W-:Y:S06]  /*26320*/  BAR.ARV 0x5, 0x180 ;  /* 0x0146000000007b1d */ /* 0x000fec0000002000 */
.L_x_3074:
[----:B------:R-:W-:Y:S02]  /*26330*/  ULDC UR4, c[0x0][0xc3c] ;  /* 0x00030f0000047ab9 */ /* 0x000fe40000000800 */
[----:B----4-:R-:W-:-:S13]  /*26340*/  ISETP.GE.AND P0, PT, R19, UR4, PT ;  /* 0x0000000413007c0c */ /* 0x010fda000bf06270 */
[----:B------:R-:W-:Y:S05]  /*26350*/  @!P0 BRA `(.L_x_3086) ;  /* 0xffffff9000f88947 */ /* 0x000fea000383ffff */
[----:B------:R-:W-:Y:S05]  /*26360*/  BSYNC B8 ;  /* 0x0000000000087941 */ /* 0x000fea0003800000 */
.L_x_2942:
[----:B--2---:R-:W2:Y:S01]  /*26370*/  LDL.LU R0, [R1+0x50] ;  /* 0x0000500001007983 */ /* 0x004ea20000300800 */
[----:B------:R-:W-:Y:S01]  /*26380*/  BSSY B0, `(.L_x_3087) ;  /* 0x000000b000007945 */ /* 0x000fe20003800000 */
[----:B------:R-:W4:Y:S01]  /*26390*/  S2R R5, SR_CgaCtaId ;  /* 0x0000000000057919 */ /* 0x000f220000008800 */
[----:B--2---:R-:W-:-:S05]  /*263a0*/  VIADD R0, R0, 0x1 ;  /* 0x0000000100007836 */ /* 0x004fca0000000000 */
[----:B0-----:R-:W-:-:S04]  /*263b0*/  LEA.HI R2, R0, R0, RZ, 0x1 ;  /* 0x0000000000027211 */ /* 0x001fc800078f08ff */
[----:B---3--:R-:W-:-:S05]  /*263c0*/  LOP3.LUT R3, R2, 0xfffffffe, RZ, 0xc0, !PT ;  /* 0xfffffffe02037812 */ /* 0x008fca00078ec0ff */
[----:B------:R-:W-:Y:S01]  /*263d0*/  IMAD.IADD R3, R0, 0x1, -R3 ;  /* 0x0000000100037824 */ /* 0x000fe200078e0a03 */
[----:B------:R-:W-:-:S04]  /*263e0*/  MOV R0, 0x400 ;  /* 0x0000040000007802 */ /* 0x000fc80000000f00 */
[----:B----4-:R-:W-:Y:S02]  /*263f0*/  LEA R0, R5, R0, 0x18 ;  /* 0x0000000005007211 */ /* 0x010fe400078ec0ff */
[----:B------:R-:W-:-:S04]  /*26400*/  SHF.L.U32 R3, R3, 0x1f, RZ ;  /* 0x0000001f03037819 */ /* 0x000fc800000006ff */
[----:B------:R-:W0:Y:S02]  /*26410*/  SYNCS.PHASECHK.TRANS64.TRYWAIT P0, [R0+URZ+0x34820], R3 ;  /* 0x03482003000075a7 */ /* 0x000e24000800017f */
[----:B0-----:R-:W-:Y:S05]  /*26420*/  @!P0 BRA `(.L_x_3088) ;  /* 0x0000002800c88947 */ /* 0x001fea0003800000 */
.L_x_3194:
[----:B------:R-:W-:Y:S05]  /*26430*/  BSYNC B0 ;  /* 0x0000000000007941 */ /* 0x000fea0003800000 */
.L_x_3087:
[----:B------:R-:W-:-:S03]  /*26440*/  UMOV UR4, 0xffffffff ;  /* 0xffffffff00047882 */ /* 0x000fc60000000000 */
[----:B------:R-:W-:Y:S05]  /*26450*/  BRA.DIV UR4, `(.L_x_3089) ;  /* 0x0000002a04d07947 */ /* 0x000fea000b800000 */
[----:B------:R-:W2:Y:S02]  /*26460*/  S2R R2, SR_TID.X ;  /* 0x0000000000027919 */ /* 0x000ea40000002100 */
[----:B--2---:R-:W-:-:S04]  /*26470*/  SHF.R.U32.HI R2, RZ, 0x5, R2 ;  /* 0x00000005ff027819 */ /* 0x004fc80000011602 */
[----:B------:R-:W-:-:S05]  /*26480*/  LOP3.LUT R2, R2, 0x3, RZ, 0xc0, !PT ;  /* 0x0000000302027812 */ /* 0x000fca00078ec0ff */
[----:B------:R2:W3:Y:S02]  /*26490*/  SHFL.IDX PT, R14, R2, RZ, 0x1f ;  /* 0x00001fff020e7589 */ /* 0x0004e400000e0000 */
.L_x_3197:
[----:B---3--:R-:W-:-:S13]  /*264a0*/  ISETP.NE.AND P0, PT, R14, RZ, PT ;  /* 0x000000ff0e00720c */ /* 0x008fda0003f05270 */
[----:B------:R-:W-:Y:S05]  /*264b0*/  @P0 BRA `(.L_x_2708) ;  /* 0x00000000009c0947 */ /* 0x000fea0003800000 */
[----:B------:R-:W-:-:S03]  /*264c0*/  UMOV UR4, 0xffffffff ;  /* 0xffffffff00047882 */ /* 0x000fc60000000000 */
[----:B------:R-:W-:Y:S05]  /*264d0*/  BRA.DIV UR4, `(.L_x_3090) ;  /* 0x0000002a04e47947 */ /* 0x000fea000b800000 */
[----:B------:R-:W-:-:S13]  /*264e0*/  ELECT P6, URZ, PT ;  /* 0x00000000003f782f */ /* 0x000fda00038c0000 */
.L_x_3200:
        /* <DEDUP_REMOVED lines=8> */
.L_x_3091:
        /* <DEDUP_REMOVED lines=14> */
.L_x_3201:
[----:B------:R-:W2:Y:S02]  /*26650*/  SYNCS.PHASECHK.TRANS64.TRYWAIT P0, [R7+URZ], R2 ;  /* 0x00000002070075a7 */ /* 0x000ea4000800017f */
[----:B--2---:R-:W-:Y:S05]  /*26660*/  @!P0 BRA `(.L_x_3093) ;  /* 0x0000002800b48947 */ /* 0x004fea0003800000 */
.L_x_3202:
[----:B------:R-:W-:Y:S05]  /*26670*/  @!P2 BRA `(.L_x_3094) ;  /* 0x000000000004a947 */ /* 0x000fea0003800000 */
[----:B------:R-:W-:Y:S01]  /*26680*/  BPT.TRAP 0x1 ;  /* 0x000000040000795c */ /* 0x000fe20000300000 */
.L_x_3094:
[----:B------:R-:W3:Y:S01]  /*26690*/  LDL.LU R4, [R1+0xc] ;  /* 0x00000c0001047983 */ /* 0x000ee20000300800 */
[----:B------:R-:W-:-:S04]  /*266a0*/  VIADD R0, R0, 0x34860 ;  /* 0x0003486000007836 */ /* 0x000fc80000000000 */
[----:B---3--:R-:W-:-:S04]  /*266b0*/  IMAD R4, R4, 0x8, R0 ;  /* 0x0000000804047824 */ /* 0x008fc800078e0200 */
[----:B------:R-:W3:Y:S02]  /*266c0*/  SYNCS.PHASECHK.TRANS64.TRYWAIT P0, [R4+URZ], R5 ;  /* 0x00000005040075a7 */ /* 0x000ee4000800017f */
[----:B---3--:R-:W-:Y:S05]  /*266d0*/  @!P0 BRA `(.L_x_3095) ;  /* 0x0000002800ac8947 */ /* 0x008fea0003800000 */
.L_x_3203:
[----:B------:R-:W-:-:S07]  /*266e0*/  IMAD R3, R3, 0x8, R0 ;  /* 0x0000000803037824 */ /* 0x000fce00078e0200 */
.L_x_3096:
[----:B----4-:R4:W0:Y:S02]  /*266f0*/  SYNCS.PHASECHK.TRANS64.TRYWAIT P0, [R3+URZ], R2 ;  /* 0x00000002030075a7 */ /* 0x010824000800017f */
[----:B0-----:R-:W-:Y:S05]  /*26700*/  @!P0 NANOSLEEP.SYNCS 0x989680 ;  /* 0x009896800000895d */ /* 0x001fea0003900000 */
[----:B------:R-:W0:Y:S02]  /*26710*/  @!P0 SYNCS.PHASECHK.TRANS64 P0, [R3+URZ], R2 ;  /* 0x00000002030085a7 */ /* 0x000e24000800007f */
[----:B0-----:R-:W-:Y:S05]  /*26720*/  @!P0 BRA `(.L_x_3096) ;  /* 0xfffffffc00f08947 */ /* 0x001fea000383ffff */
.L_x_2708:
[----:B------:R-:W-:Y:S05]  /*26730*/  BSYNC B9 ;  /* 0x0000000000097941 */ /* 0x000fea0003800000 */
.L_x_2705:
[----:B------:R-:W-:Y:S05]  /*26740*/  EXIT ;  /* 0x000000000000794d */ /* 0x000fea0003800000 */
.L_x_2726:
[----:B-1----:R1:W2:Y:S02]  /*26750*/  SYNCS.PHASECHK.TRANS64.TRYWAIT P5, [R3+URZ+0x34890], R0 ;  /* 0x03489000030075a7 */ /* 0x0022a400080a017f */
[----:B--2---:R-:W-:Y:S05]  /*26760*/  @!P5 NANOSLEEP.SYNCS 0x989680 ;  /* 0x009896800000d95d */ /* 0x004fea0003900000 */
[----:B------:R-:W2:Y:S02]  /*26770*/  @!P5 SYNCS.PHASECHK.TRANS64 P5, [R3+URZ+0x34890], R0 ;  /* 0x034890000300d5a7 */ /* 0x000ea400080a007f */
[----:B--2---:R-:W-:Y:S05]  /*26780*/  @!P5 BRA `(.L_x_2726) ;  /* 0xfffffffc00f0d947 */ /* 0x004fea000383ffff */
[----:B------:R-:W-:Y:S05]  /*26790*/  BRA `(.L_x_3097) ;  /* 0xfffffdd0002c7947 */ /* 0x000fea000383ffff */
.L_x_2780:
[----:B-1----:R1:W3:Y:S02]  /*267a0*/  SYNCS.PHASECHK.TRANS64.TRYWAIT P5, [R3+URZ+0x34890], R0 ;  /* 0x03489000030075a7 */ /* 0x0022e400080a017f */
[----:B---3--:R-:W-:Y:S05]  /*267b0*/  @!P5 NANOSLEEP.SYNCS 0x989680 ;  /* 0x009896800000d95d */ /* 0x008fea0003900000 */
[----:B------:R-:W3:Y:S02]  /*267c0*/  @!P5 SYNCS.PHASECHK.TRANS64 P5, [R3+URZ+0x34890], R0 ;  /* 0x034890000300d5a7 */ /* 0x000ee400080a007f */
[----:B---3--:R-:W-:Y:S05]  /*267d0*/  @!P5 BRA `(.L_x_2780) ;  /* 0xfffffffc00f0d947 */ /* 0x008fea000383ffff */
[----:B------:R-:W-:Y:S05]  /*267e0*/  BRA `(.L_x_3098) ;  /* 0xfffffe04008c7947 */ /* 0x000fea000383ffff */
.L_x_2805:
[----:B-1----:R1:W2:Y:S02]  /*267f0*/  SYNCS.PHASECHK.TRANS64.TRYWAIT P4, [R3+URZ+0x34890], R0 ;  /* 0x03489000030075a7 */ /* 0x0022a4000808017f */
[----:B--2---:R-:W-:Y:S05]  /*26800*/  @!P4 NANOSLEEP.SYNCS 0x989680 ;  /* 0x009896800000c95d */ /* 0x004fea0003900000 */
[----:B------:R-:W2:Y:S02]  /*26810*/  @!P4 SYNCS.PHASECHK.TRANS64 P4, [R3+URZ+0x34890], R0 ;  /* 0x034890000300c5a7 */ /* 0x000ea4000808007f */
[----:B--2---:R-:W-:Y:S05]  /*26820*/  @!P4 BRA `(.L_x_2805) ;  /* 0xfffffffc00f0c947 */ /* 0x004fea000383ffff */
[----:B------:R-:W-:Y:S05]  /*26830*/  BRA `(.L_x_3099) ;  /* 0xfffffe3800447947 */ /* 0x000fea000383ffff */
.L_x_2811:
[----:B0-----:R0:W2:Y:S02]  /*26840*/  SYNCS.PHASECHK.TRANS64.TRYWAIT P4, [R3+URZ+0x348b0], R0 ;  /* 0x0348b000030075a7 */ /* 0x0010a4000808017f */
[----:B--2---:R-:W-:Y:S05]  /*26850*/  @!P4 NANOSLEEP.SYNCS 0x989680 ;  /* 0x009896800000c95d */ /* 0x004fea0003900000 */
[----:B------:R-:W2:Y:S02]  /*26860*/  @!P4 SYNCS.PHASECHK.TRANS64 P4, [R3+URZ+0x348b0], R0 ;  /* 0x0348b0000300c5a7 */ /* 0x000ea4000808007f */
[----:B--2---:R-:W-:Y:S05]  /*26870*/  @!P4 BRA `(.L_x_2811) ;  /* 0xfffffffc00f0c947 */ /* 0x004fea000383ffff */
[----:B------:R-:W-:Y:S05]  /*26880*/  BRA `(.L_x_3100) ;  /* 0xfffffe3c00447947 */ /* 0x000fea000383ffff */
.L_x_2829:
        /* <DEDUP_REMOVED lines=8> */
.L_x_3102:
[----:B------:R-:W-:Y:S05]  /*26910*/  BSYNC B1 ;  /* 0x0000000000017941 */ /* 0x000fea0003800000 */
.L_x_3101:
        /* <DEDUP_REMOVED lines=8> */
.L_x_3103:
[----:B------:R-:W-:Y:S02]  /*269a0*/  IMAD.MOV.U32 R13, RZ, RZ, R8 ;  /* 0x000000ffff0d7224 */ /* 0x000fe400078e0008 */
[----:B------:R-:W-:-:S07]  /*269b0*/  IMAD.MOV.U32 R0, RZ, RZ, R14 ;  /* 0x000000ffff007224 */ /* 0x000fce00078e000e */
[----:B------:R-:W-:Y:S05]  /*269c0*/  WARPSYNC.COLLECTIVE R15, `(.L_x_3104) ;  /* 0x000000000f087348 */ /* 0x000fea0003c00000 */
[----:B------:R0:W1:Y:S02]  /*269d0*/  SHFL.IDX P6, R14, R13, R12, R11 ;  /* 0x0000000c0d0e7389 */ /* 0x00006400000c000b */
[----:B01----:R-:W-:Y:S01]  /*269e0*/  ENDCOLLECTIVE ;  /* 0x000000000000791b */ /* 0x003fe20003800000 */
.L_x_3104:
[----:B------:R-:W-:Y:S02]  /*269f0*/  IMAD.MOV.U32 R13, RZ, RZ, R4 ;  /* 0x000000ffff0d7224 */ /* 0x000fe400078e0004 */
[----:B------:R-:W-:-:S07]  /*26a00*/  IMAD.MOV.U32 R5, RZ, RZ, R14 ;  /* 0x000000ffff057224 */ /* 0x000fce00078e000e */
[----:B------:R-:W-:Y:S05]  /*26a10*/  WARPSYNC.COLLECTIVE R15, `(.L_x_3105) ;  /* 0x000000000f087348 */ /* 0x000fea0003c00000 */
[----:B------:R0:W1:Y:S02]  /*26a20*/  SHFL.IDX P6, R14, R13, R12, R11 ;  /* 0x0000000c0d0e7389 */ /* 0x00006400000c000b */
[----:B01----:R-:W-:Y:S01]  /*26a30*/  ENDCOLLECTIVE ;  /* 0x000000000000791b */ /* 0x003fe20003800000 */
.L_x_3105:
[----:B------:R-:W-:Y:S05]  /*26a40*/  BRA `(.L_x_3106) ;  /* 0xfffffe4800b07947 */ /* 0x000fea000383ffff */
.L_x_2832:
        /* <DEDUP_REMOVED lines=8> */
.L_x_3108:
[----:B------:R-:W-:Y:S05]  /*26ad0*/  BSYNC B1 ;  /* 0x0000000000017941 */ /* 0x000fea0003800000 */
.L_x_3107:
        /* <DEDUP_REMOVED lines=8> */
.L_x_3109:
[----:B------:R-:W-:Y:S02]  /*26b60*/  IMAD.MOV.U32 R13, RZ, RZ, R8 ;  /* 0x000000ffff0d7224 */ /* 0x000fe400078e0008 */
[----:B------:R-:W-:-:S07]  /*26b70*/  IMAD.MOV.U32 R0, RZ, RZ, R14 ;  /* 0x000000ffff007224 */ /* 0x000fce00078e000e */
[----:B------:R-:W-:Y:S05]  /*26b80*/  WARPSYNC.COLLECTIVE R15, `(.L_x_3110) ;  /* 0x000000000f087348 */ /* 0x000fea0003c00000 */
[----:B------:R0:W1:Y:S02]  /*26b90*/  SHFL.IDX P6, R14, R13, R12, R11 ;  /* 0x0000000c0d0e7389 */ /* 0x00006400000c000b */
[----:B01----:R-:W-:Y:S01]  /*26ba0*/  ENDCOLLECTIVE ;  /* 0x000000000000791b */ /* 0x003fe20003800000 */
.L_x_3110:
[----:B------:R-:W-:Y:S02]  /*26bb0*/  IMAD.MOV.U32 R13, RZ, RZ, R4 ;  /* 0x000000ffff0d7224 */ /* 0x000fe400078e0004 */
[----:B------:R-:W-:-:S07]  /*26bc0*/  IMAD.MOV.U32 R5, RZ, RZ, R14 ;  /* 0x000000ffff057224 */ /* 0x000fce00078e000e */
[----:B------:R-:W-:Y:S05]  /*26bd0*/  WARPSYNC.COLLECTIVE R15, `(.L_x_3111) ;  /* 0x000000000f087348 */ /* 0x000fea0003c00000 */
[----:B------:R0:W1:Y:S02]  /*26be0*/  SHFL.IDX P6, R14, R13, R12, R11 ;  /* 0x0000000c0d0e7389 */ /* 0x00006400000c000b */
[----:B01----:R-:W-:Y:S01]  /*26bf0*/  ENDCOLLECTIVE ;  /* 0x000000000000791b */ /* 0x003fe20003800000 */
.L_x_3111:
[----:B------:R-:W-:Y:S01]  /*26c00*/  IMAD.MOV.U32 R4, RZ, RZ, R14 ;  /* 0x000000ffff047224 */ /* 0x000fe200078e000e */
[----:B------:R-:W-:Y:S06]  /*26c10*/  BRA `(.L_x_3112) ;  /* 0xfffffe5000647947 */ /* 0x000fec000383ffff */
.L_x_2836:
[----:B0-----:R0:W1:Y:S02]  /*26c20*/  SYNCS.PHASECHK.TRANS64.TRYWAIT P0, [R16+URZ+0x34800], R5 ;  /* 0x03480005100075a7 */ /* 0x001064000800017f */
[----:B-1----:R-:W-:Y:S05]  /*26c30*/  @!P0 NANOSLEEP.SYNCS 0x989680 ;  /* 0x009896800000895d */ /* 0x002fea0003900000 */
[----:B------:R-:W1:Y:S02]  /*26c40*/  @!P0 SYNCS.PHASECHK.TRANS64 P0, [R16+URZ+0x34800], R5 ;  /* 0x03480005100085a7 */ /* 0x000e64000800007f */
[----:B-1----:R-:W-:Y:S05]  /*26c50*/  @!P0 BRA `(.L_x_2836) ;  /* 0xfffffffc00f08947 */ /* 0x002fea000383ffff */
[----:B------:R-:W-:Y:S05]  /*26c60*/  BRA `(.L_x_3113) ;  /* 0xfffffe5800907947 */ /* 0x000fea000383ffff */
.L_x_2860:
        /* <DEDUP_REMOVED lines=8> */
.L_x_3115:
[----:B------:R-:W-:Y:S05]  /*26cf0*/  BSYNC B1 ;  /* 0x0000000000017941 */ /* 0x000fea0003800000 */
.L_x_3114:
        /* <DEDUP_REMOVED lines=8> */
.L_x_3116:
[----:B------:R-:W-:Y:S02]  /*26d80*/  IMAD.MOV.U32 R21, RZ, RZ, R3 ;  /* 0x000000ffff157224 */ /* 0x000fe400078e0003 */
[----:B------:R-:W-:Y:S02]  /*26d90*/  IMAD.MOV.U32 R13, RZ, RZ, R7 ;  /* 0x000000ffff0d7224 */ /* 0x000fe400078e0007 */
[----:B------:R-:W-:-:S07]  /*26da0*/  IMAD.MOV.U32 R0, RZ, RZ, R14 ;  /* 0x000000ffff007224 */ /* 0x000fce00078e000e */
[----:B------:R-:W-:Y:S05]  /*26db0*/  WARPSYNC.COLLECTIVE R15, `(.L_x_3117) ;  /* 0x000000000f087348 */ /* 0x000fea0003c00000 */
[----:B------:R0:W1:Y:S02]  /*26dc0*/  SHFL.IDX P6, R14, R13, R12, R11 ;  /* 0x0000000c0d0e7389 */ /* 0x00006400000c000b */
[----:B01----:R-:W-:Y:S01]  /*26dd0*/  ENDCOLLECTIVE ;  /* 0x000000000000791b */ /* 0x003fe20003800000 */
.L_x_3117:
[----:B------:R-:W-:Y:S02]  /*26de0*/  IMAD.MOV.U32 R20, RZ, RZ, R0 ;  /* 0x000000ffff147224 */ /* 0x000fe400078e0000 */
[----:B------:R-:W-:Y:S02]  /*26df0*/  IMAD.MOV.U32 R13, RZ, RZ, R9 ;  /* 0x000000ffff0d7224 */ /* 0x000fe400078e0009 */
[----:B------:R-:W-:-:S07]  /*26e00*/  IMAD.MOV.U32 R5, RZ, RZ, R14 ;  /* 0x000000ffff057224 */ /* 0x000fce00078e000e */
[----:B------:R-:W-:Y:S05]  /*26e10*/  WARPSYNC.COLLECTIVE R15, `(.L_x_3118) ;  /* 0x000000000f087348 */ /* 0x000fea0003c00000 */
[----:B------:R0:W1:Y:S02]  /*26e20*/  SHFL.IDX P6, R14, R13, R12, R11 ;  /* 0x0000000c0d0e7389 */ /* 0x00006400000c000b */
[----:B01----:R-:W-:Y:S01]  /*26e30*/  ENDCOLLECTIVE ;  /* 0x000000000000791b */ /* 0x003fe20003800000 */
.L_x_3118:
[----:B------:R-:W-:Y:S05]  /*26e40*/  BRA `(.L_x_3119) ;  /* 0xfffffe8000247947 */ /* 0x000fea000383ffff */
.L_x_2863:
        /* <DEDUP_REMOVED lines=8> */
.L_x_3121:
[----:B------:R-:W-:Y:S05]  /*26ed0*/  BSYNC B1 ;  /* 0x0000000000017941 */ /* 0x000fea0003800000 */
.L_x_3120:
        /* <DEDUP_REMOVED lines=8> */
.L_x_3122:
[----:B------:R-:W-:Y:S02]  /*26f60*/  IMAD.MOV.U32 R61, RZ, RZ, R3 ;  /* 0x000000ffff3d7224 */ /* 0x000fe400078e0003 */
[----:B------:R-:W-:Y:S02]  /*26f70*/  IMAD.MOV.U32 R13, RZ, RZ, R7 ;  /* 0x000000ffff0d7224 */ /* 0x000fe400078e0007 */
[----:B------:R-:W-:-:S07]  /*26f80*/  IMAD.MOV.U32 R0, RZ, RZ, R14 ;  /* 0x000000ffff007224 */ /* 0x000fce00078e000e */
[----:B------:R-:W-:Y:S05]  /*26f90*/  WARPSYNC.COLLECTIVE R15, `(.L_x_3123) ;  /* 0x000000000f087348 */ /* 0x000fea0003c00000 */
[----:B------:R0:W1:Y:S02]  /*26fa0*/  SHFL.IDX P6, R14, R13, R12, R11 ;  /* 0x0000000c0d0e7389 */ /* 0x00006400000c000b */
[----:B01----:R-:W-:Y:S01]  /*26fb0*/  ENDCOLLECTIVE ;  /* 0x000000000000791b */ /* 0x003fe20003800000 */
.L_x_3123:
[----:B------:R-:W-:Y:S02]  /*26fc0*/  IMAD.MOV.U32 R60, RZ, RZ, R0 ;  /* 0x000000ffff3c7224 */ /* 0x000fe400078e0000 */
[----:B------:R-:W-:Y:S02]  /*26fd0*/  IMAD.MOV.U32 R13, RZ, RZ, R9 ;  /* 0x000000ffff0d7224 */ /* 0x000fe400078e0009 */
[----:B------:R-:W-:-:S07]  /*26fe0*/  IMAD.MOV.U32 R7, RZ, RZ, R14 ;  /* 0x000000ffff077224 */ /* 0x000fce00078e000e */
[----:B------:R-:W-:Y:S05]  /*26ff0*/  WARPSYNC.COLLECTIVE R15, `(.L_x_3124) ;  /* 0x000000000f087348 */ /* 0x000fea0003c00000 */
[----:B------:R0:W1:Y:S02]  /*27000*/  SHFL.IDX P6, R14, R13, R12, R11 ;  /* 0x0000000c0d0e7389 */ /* 0x00006400000c000b */
[----:B01----:R-:W-:Y:S01]  /*27010*/  ENDCOLLECTIVE ;  /* 0x000000000000791b */ /* 0x003fe20003800000 */
.L_x_3124:
[----:B------:R-:W-:Y:S05]  /*27020*/  BRA `(.L_x_3125) ;  /* 0xfffffe8400547947 */ /* 0x000fea000383ffff */
.L_x_2867:
[----:B0-----:R0:W1:Y:S02]  /*27030*/  SYNCS.PHASECHK.TRANS64.TRYWAIT P0, [R16+URZ+0x34800], R61 ;  /* 0x0348003d100075a7 */ /* 0x001064000800017f */
[----:B-1----:R-:W-:Y:S05]  /*27040*/  @!P0 NANOSLEEP.SYNCS 0x989680 ;  /* 0x009896800000895d */ /* 0x002fea0003900000 */
[----:B------:R-:W1:Y:S02]  /*27050*/  @!P0 SYNCS.PHASECHK.TRANS64 P0, [R16+URZ+0x34800], R61 ;  /* 0x0348003d100085a7 */ /* 0x000e64000800007f */
[----:B-1----:R-:W-:Y:S05]  /*27060*/  @!P0 BRA `(.L_x_2867) ;  /* 0xfffffffc00f08947 */ /* 0x002fea000383ffff */
[----:B------:R-:W-:Y:S05]  /*27070*/  BRA `(.L_x_3126) ;  /* 0xfffffe8800d87947 */ /* 0x000fea000383ffff */
.L_x_2881:
[----:B-1----:R1:W2:Y:S02]  /*27080*/  SYNCS.PHASECHK.TRANS64.TRYWAIT P2, [R0+URZ+0x34830], R3 ;  /* 0x03483003000075a7 */ /* 0x0022a4000804017f */
[----:B--2---:R-:W-:Y:S05]  /*27090*/  @!P2 NANOSLEEP.SYNCS 0x989680 ;  /* 0x009896800000a95d */ /* 0x004fea0003900000 */
[----:B------:R-:W2:Y:S02]  /*270a0*/  @!P2 SYNCS.PHASECHK.TRANS64 P2, [R0+URZ+0x34830], R3 ;  /* 0x034830030000a5a7 */ /* 0x000ea4000804007f */
[----:B--2---:R-:W-:Y:S05]  /*270b0*/  @!P2 BRA `(.L_x_2881) ;  /* 0xfffffffc00f0a947 */ /* 0x004fea000383ffff */
[----:B------:R-:W-:Y:S05]  /*270c0*/  BRA `(.L_x_2880) ;  /* 0xfffffeb400507947 */ /* 0x000fea000383ffff */
.L_x_2888:
[----:B-1----:R1:W2:Y:S02]  /*270d0*/  SYNCS.PHASECHK.TRANS64.TRYWAIT P3, [R14+URZ+0x34830], R11 ;  /* 0x0348300b0e0075a7 */ /* 0x0022a4000806017f */
[----:B--2---:R-:W-:Y:S05]  /*270e0*/  @!P3 NANOSLEEP.SYNCS 0x989680 ;  /* 0x009896800000b95d */ /* 0x004fea0003900000 */
[----:B------:R-:W2:Y:S02]  /*270f0*/  @!P3 SYNCS.PHASECHK.TRANS64 P3, [R14+URZ+0x34830], R11 ;  /* 0x0348300b0e00b5a7 */ /* 0x000ea4000806007f */
[----:B--2---:R-:W-:Y:S05]  /*27100*/  @!P3 BRA `(.L_x_2888) ;  /* 0xfffffffc00f0b947 */ /* 0x004fea000383ffff */
[----:B------:R-:W-:Y:S05]  /*27110*/  BRA `(.L_x_2887) ;  /* 0xfffffee400b07947 */ /* 0x000fea000383ffff */
.L_x_2893:
[----:B-1----:R1:W2:Y:S02]  /*27120*/  SYNCS.PHASECHK.TRANS64.TRYWAIT P3, [R15+URZ+0x34850], R0 ;  /* 0x034850000f0075a7 */ /* 0x0022a4000806017f */
[----:B--2---:R-:W-:Y:S05]  /*27130*/  @!P3 NANOSLEEP.SYNCS 0x989680 ;  /* 0x009896800000b95d */ /* 0x004fea0003900000 */
[----:B------:R-:W2:Y:S02]  /*27140*/  @!P3 SYNCS.PHASECHK.TRANS64 P3, [R15+URZ+0x34850], R0 ;  /* 0x034850000f00b5a7 */ /* 0x000ea4000806007f */
[----:B--2---:R-:W-:Y:S05]  /*27150*/  @!P3 BRA `(.L_x_2893) ;  /* 0xfffffffc00f0b947 */ /* 0x004fea000383ffff */
[----:B------:R-:W-:Y:S05]  /*27160*/  BRA `(.L_x_2892) ;  /* 0xfffffef000a87947 */ /* 0x000fea000383ffff */
.L_x_2901:
[----:B-1----:R1:W2:Y:S02]  /*27170*/  SYNCS.PHASECHK.TRANS64.TRYWAIT P2, [R8+URZ+0x34830], R9 ;  /* 0x03483009080075a7 */ /* 0x0022a4000804017f */
[----:B--2---:R-:W-:Y:S05]  /*27180*/  @!P2 NANOSLEEP.SYNCS 0x989680 ;  /* 0x009896800000a95d */ /* 0x004fea0003900000 */
[----:B------:R-:W2:Y:S02]  /*27190*/  @!P2 SYNCS.PHASECHK.TRANS64 P2, [R8+URZ+0x34830], R9 ;  /* 0x034830090800a5a7 */ /* 0x000ea4000804007f */
[----:B--2---:R-:W-:Y:S05]  /*271a0*/  @!P2 BRA `(.L_x_2901) ;  /* 0xfffffffc00f0a947 */ /* 0x004fea000383ffff */
[----:B------:R-:W-:Y:S05]  /*271b0*/  BRA `(.L_x_2900) ;  /* 0xffffff1c003c7947 */ /* 0x000fea000383ffff */
.L_x_2906:
[----:B-1----:R1:W2:Y:S02]  /*271c0*/  SYNCS.PHASECHK.TRANS64.TRYWAIT P2, [R14+URZ+0x34850], R0 ;  /* 0x034850000e0075a7 */ /* 0x0022a4000804017f */
[----:B--2---:R-:W-:Y:S05]  /*271d0*/  @!P2 NANOSLEEP.SYNCS 0x989680 ;  /* 0x009896800000a95d */ /* 0x004fea0003900000 */
[----:B------:R-:W2:Y:S02]  /*271e0*/  @!P2 SYNCS.PHASECHK.TRANS64 P2, [R14+URZ+0x34850], R0 ;  /* 0x034850000e00a5a7 */ /* 0x000ea4000804007f */
[----:B--2---:R-:W-:Y:S05]  /*271f0*/  @!P2 BRA `(.L_x_2906) ;  /* 0xfffffffc00f0a947 */ /* 0x004fea000383ffff */
[----:B------:R-:W-:Y:S05]  /*27200*/  BRA `(.L_x_2905) ;  /* 0xffffff28002c7947 */ /* 0x000fea000383ffff */
.L_x_2912:
[----:B-1----:R1:W2:Y:S02]  /*27210*/  SYNCS.PHASECHK.TRANS64.TRYWAIT P0, [R11+URZ+0x34850], R2 ;  /* 0x034850020b0075a7 */ /* 0x0022a4000800017f */
[----:B--2---:R-:W-:Y:S05]  /*27220*/  @!P0 NANOSLEEP.SYNCS 0x989680 ;  /* 0x009896800000895d */ /* 0x004fea0003900000 */
[----:B------:R-:W2:Y:S02]  /*27230*/  @!P0 SYNCS.PHASECHK.TRANS64 P0, [R11+URZ+0x34850], R2 ;  /* 0x034850020b0085a7 */ /* 0x000ea4000800007f */
[----:B--2---:R-:W-:Y:S05]  /*27240*/  @!P0 BRA `(.L_x_2912) ;  /* 0xfffffffc00f08947 */ /* 0x004fea000383ffff */
[----:B------:R-:W-:Y:S05]  /*27250*/  BRA `(.L_x_2911) ;  /* 0xffffff4c00507947 */ /* 0x000fea000383ffff */
.L_x_2948:
[----:B------:R-:W1:Y:S01]  /*27260*/  S2R R7, SR_TID.X ;  /* 0x0000000000077919 */ /* 0x000e620000002100 */
[----:B------:R-:W-:Y:S01]  /*27270*/  BSSY B1, `(.L_x_3127) ;  /* 0x000000a000017945 */ /* 0x000fe20003800000 */
[----:B------:R-:W-:Y:S02]  /*27280*/  IMAD.MOV.U32 R12, RZ, RZ, RZ ;  /* 0x000000ffff0c7224 */ /* 0x000fe400078e00ff */
[----:B------:R-:W-:Y:S02]  /*27290*/  IMAD.MOV.U32 R11, RZ, RZ, 0x1f ;  /* 0x0000001fff0b7424 */ /* 0x000fe400078e00ff */
[----:B------:R-:W-:Y:S01]  /*272a0*/  IMAD.MOV.U32 R15, RZ, RZ, -0x1 ;  /* 0xffffffffff0f7424 */ /* 0x000fe200078e00ff */
[----:B-1----:R-:W-:-:S04]  /*272b0*/  SHF.R.U32.HI R7, RZ, 0x5, R7 ;  /* 0x00000005ff077819 */ /* 0x002fc80000011607 */
[----:B------:R-:W-:-:S05]  /*272c0*/  LOP3.LUT R7, R7, 0x3, RZ, 0xc0, !PT ;  /* 0x0000000307077812 */ /* 0x000fca00078ec0ff */
[----:B0-----:R-:W-:-:S07]  /*272d0*/  IMAD.MOV.U32 R13, RZ, RZ, R7 ;  /* 0x000000ffff0d7224 */ /* 0x001fce00078e0007 */
[----:B------:R-:W-:Y:S05]  /*272e0*/  WARPSYNC.COLLECTIVE R15, `(.L_x_3128) ;  /* 0x000000000f087348 */ /* 0x000fea0003c00000 */
[----:B------:R0:W1:Y:S02]  /*272f0*/  SHFL.IDX P6, R14, R13, R12, R11 ;  /* 0x0000000c0d0e7389 */ /* 0x00006400000c000b */
[----:B01----:R-:W-:Y:S01]  /*27300*/  ENDCOLLECTIVE ;  /* 0x000000000000791b */ /* 0x003fe20003800000 */
.L_x_3128:
[----:B------:R-:W-:Y:S05]  /*27310*/  BSYNC B1 ;  /* 0x0000000000017941 */ /* 0x000fea0003800000 */
.L_x_3127:
[----:B------:R-:W-:Y:S05]  /*27320*/  BRA `(.L_x_3129) ;  /* 0xffffff8c00007947 */ /* 0x000fea000383ffff */
.L_x_2950:
[----:B------:R-:W-:Y:S01]  /*27330*/  BSSY B1, `(.L_x_3130) ;  /* 0x0000006000017945 */ /* 0x000fe20003800000 */
[----:B------:R-:W-:-:S07]  /*27340*/  IMAD.MOV.U32 R15, RZ, RZ, -0x1 ;  /* 0xffffffffff0f7424 */ /* 0x000fce00078e00ff */
[----:B01----:R-:W-:Y:S05]  /*27350*/  WARPSYNC.COLLECTIVE R15, `(.L_x_3131) ;  /* 0x000000000f0c7348 */ /* 0x003fea0003c00000 */
[----:B------:R-:W-:Y:S02]  /*27360*/  ELECT P6, UR62, PT ;  /* 0x00000000003e782f */ /* 0x000fe400038c0000 */
[----:B------:R-:W-:Y:S01]  /*27370*/  MOV R14, UR62 ;  /* 0x0000003e000e7c02 */ /* 0x000fe20008000f00 */
[----:B01----:R-:W-:Y:S10]  /*27380*/  ENDCOLLECTIVE ;  /* 0x000000000000791b */ /* 0x003ff40003800000 */
.L_x_3131:
[----:B------:R-:W-:Y:S05]  /*27390*/  BSYNC B1 ;  /* 0x0000000000017941 */ /* 0x000fea0003800000 */
.L_x_3130:
[----:B------:R-:W-:Y:S01]  /*273a0*/  PLOP3.LUT P2, PT, P6, PT, PT, 0x80, 0x0 ;  /* 0x000000000000781c */ /* 0x000fe2000374f070 */
[----:B------:R-:W-:-:S12]  /*273b0*/  BRA `(.L_x_2949) ;  /* 0xffffff8800f47947 */ /* 0x000fd8000383ffff */
.L_x_2952:
[----:B-1----:R-:W2:Y:S02]  /*273c0*/  LDL R3, [R1+0x4] ;  /* 0x0000040001037983 */ /* 0x002ea40000100800 */
[----:B--2---:R1:W2:Y:S02]  /*273d0*/  SYNCS.PHASECHK.TRANS64.TRYWAIT P0, [R3+URZ+0x34820], R2 ;  /* 0x03482002030075a7 */ /* 0x0042a4000800017f */
[----:B--2---:R-:W-:Y:S05]  /*273e0*/  @!P0 NANOSLEEP.SYNCS 0x989680 ;  /* 0x009896800000895d */ /* 0x004fea0003900000 */
[----:B------:R-:W2:Y:S02]  /*273f0*/  @!P0 SYNCS.PHASECHK.TRANS64 P0, [R3+URZ+0x34820], R2 ;  /* 0x03482002030085a7 */ /* 0x000ea4000800007f */
[----:B--2---:R-:W-:Y:S05]  /*27400*/  @!P0 BRA `(.L_x_2952) ;  /* 0xfffffffc00ec8947 */ /* 0x004fea000383ffff */
[----:B------:R-:W-:Y:S05]  /*27410*/  BRA `(.L_x_3132) ;  /* 0xffffff8c00047947 */ /* 0x000fea000383ffff */
.L_x_2956:
[----:B-1----:R1:W2:Y:S02]  /*27420*/  SYNCS.PHASECHK.TRANS64.TRYWAIT P0, [R4+URZ+0x348a0], R8 ;  /* 0x0348a008040075a7 */ /* 0x0022a4000800017f */
[----:B--2---:R-:W-:Y:S05]  /*27430*/  @!P0 NANOSLEEP.SYNCS 0x989680 ;  /* 0x009896800000895d */ /* 0x004fea0003900000 */
[----:B------:R-:W2:Y:S02]  /*27440*/  @!P0 SYNCS.PHASECHK.TRANS64 P0, [R4+URZ+0x348a0], R8 ;  /* 0x0348a008040085a7 */ /* 0x000ea4000800007f */
[----:B--2---:R-:W-:Y:S05]  /*27450*/  @!P0 BRA `(.L_x_2956) ;  /* 0xfffffffc00f08947 */ /* 0x004fea000383ffff */
[----:B------:R-:W-:Y:S05]  /*27460*/  BRA `(.L_x_3133) ;  /* 0xffffff8c00287947 */ /* 0x000fea000383ffff */
.L_x_2963:
[----:B--2---:R2:W3:Y:S02]  /*27470*/  SYNCS.PHASECHK.TRANS64.TRYWAIT P0, [R4+URZ+0x348c0], R8 ;  /* 0x0348c008040075a7 */ /* 0x0044e4000800017f */
[----:B---3--:R-:W-:Y:S05]  /*27480*/  @!P0 NANOSLEEP.SYNCS 0x989680 ;  /* 0x009896800000895d */ /* 0x008fea0003900000 */
[----:B------:R-:W3:Y:S02]  /*27490*/  @!P0 SYNCS.PHASECHK.TRANS64 P0, [R4+URZ+0x348c0], R8 ;  /* 0x0348c008040085a7 */ /* 0x000ee4000800007f */
[----:B---3--:R-:W-:Y:S05]  /*274a0*/  @!P0 BRA `(.L_x_2963) ;  /* 0xfffffffc00f08947 */ /* 0x008fea000383ffff */
[----:B------:R-:W-:Y:S05]  /*274b0*/  BRA `(.L_x_3134) ;  /* 0xffffff9000247947 */ /* 0x000fea000383ffff */
.L_x_2971:
[----:B-1----:R1:W2:Y:S02]  /*274c0*/  SYNCS.PHASECHK.TRANS64.TRYWAIT P0, [R6+URZ+0x348a0], R5 ;  /* 0x0348a005060075a7 */ /* 0x0022a4000800017f */
[----:B--2---:R-:W-:Y:S05]  /*274d0*/  @!P0 NANOSLEEP.SYNCS 0x989680 ;  /* 0x009896800000895d */ /* 0x004fea0003900000 */
[----:B------:R-:W2:Y:S02]  /*274e0*/  @!P0 SYNCS.PHASECHK.TRANS64 P0, [R6+URZ+0x348a0], R5 ;  /* 0x0348a005060085a7 */ /* 0x000ea4000800007f */
[----:B--2---:R-:W-:Y:S05]  /*274f0*/  @!P0 BRA `(.L_x_2971) ;  /* 0xfffffffc00f08947 */ /* 0x004fea000383ffff */
[----:B------:R-:W-:Y:S05]  /*27500*/  BRA `(.L_x_3135) ;  /* 0xffffff9400507947 */ /* 0x000fea000383ffff */
.L_x_2978:
[----:B--2---:R2:W3:Y:S02]  /*27510*/  SYNCS.PHASECHK.TRANS64.TRYWAIT P0, [R6+URZ+0x348c0], R5 ;  /* 0x0348c005060075a7 */ /* 0x0044e4000800017f */
[----:B---3--:R-:W-:Y:S05]  /*27520*/  @!P0 NANOSLEEP.SYNCS 0x989680 ;  /* 0x009896800000895d */ /* 0x008fea0003900000 */
[----:B------:R-:W3:Y:S02]  /*27530*/  @!P0 SYNCS.PHASECHK.TRANS64 P0, [R6+URZ+0x348c0], R5 ;  /* 0x0348c005060085a7 */ /* 0x000ee4000800007f */
[----:B---3--:R-:W-:Y:S05]  /*27540*/  @!P0 BRA `(.L_x_2978) ;  /* 0xfffffffc00f08947 */ /* 0x008fea000383ffff */
[----:B------:R-:W-:Y:S05]  /*27550*/  BRA `(.L_x_3136) ;  /* 0xffffff9800487947 */ /* 0x000fea000383ffff */
.L_x_2992:
        /* <DEDUP_REMOVED lines=11> */
.L_x_3138:
[----:B------:R-:W-:Y:S05]  /*27610*/  BSYNC B0 ;  /* 0x0000000000007941 */ /* 0x000fea0003800000 */
.L_x_3137:
[----:B------:R-:W-:Y:S05]  /*27620*/  BRA `(.L_x_3139) ;  /* 0xffffffa000ec7947 */ /* 0x000fea000383ffff */
.L_x_2994:
[----:B------:R-:W-:Y:S01]  /*27630*/  BSSY B0, `(.L_x_3140) ;  /* 0x0000006000007945 */ /* 0x000fe20003800000 */
[----:B------:R-:W-:-:S07]  /*27640*/  IMAD.MOV.U32 R15, RZ, RZ, -0x1 ;  /* 0xffffffffff0f7424 */ /* 0x000fce00078e00ff */
[----:B01----:R-:W-:Y:S05]  /*27650*/  WARPSYNC.COLLECTIVE R15, `(.L_x_3141) ;  /* 0x000000000f0c7348 */ /* 0x003fea0003c00000 */
[----:B------:R-:W-:Y:S02]  /*27660*/  ELECT P6, UR62, PT ;  /* 0x00000000003e782f */ /* 0x000fe400038c0000 */
[----:B------:R-:W-:Y:S01]  /*27670*/  MOV R14, UR62 ;  /* 0x0000003e000e7c02 */ /* 0x000fe20008000f00 */
[----:B01----:R-:W-:Y:S10]  /*27680*/  ENDCOLLECTIVE ;  /* 0x000000000000791b */ /* 0x003ff40003800000 */
.L_x_3141:
[----:B------:R-:W-:Y:S05]  /*27690*/  BSYNC B0 ;  /* 0x0000000000007941 */ /* 0x000fea0003800000 */
.L_x_3140:
[----:B------:R-:W-:Y:S05]  /*276a0*/  BRA `(.L_x_3142) ;  /* 0xffffffa000fc7947 */ /* 0x000fea000383ffff */
.L_x_2996:
[----:B-1----:R1:W2:Y:S02]  /*276b0*/  SYNCS.PHASECHK.TRANS64.TRYWAIT P0, [R0+URZ+0x34840], R2 ;  /* 0x03484002000075a7 */ /* 0x0022a4000800017f */
[----:B--2---:R-:W-:Y:S05]  /*276c0*/  @!P0 NANOSLEEP.SYNCS 0x989680 ;  /* 0x009896800000895d */ /* 0x004fea0003900000 */
[----:B------:R-:W2:Y:S02]  /*276d0*/  @!P0 SYNCS.PHASECHK.TRANS64 P0, [R0+URZ+0x34840], R2 ;  /* 0x03484002000085a7 */ /* 0x000ea4000800007f */
[----:B--2---:R-:W-:Y:S05]  /*276e0*/  @!P0 BRA `(.L_x_2996) ;  /* 0xfffffffc00f08947 */ /* 0x004fea000383ffff */
[----:B------:R-:W-:Y:S05]  /*276f0*/  BRA `(.L_x_3143) ;  /* 0xffffffa400687947 */ /* 0x000fea000383ffff */
.L_x_3000:
        /* <DEDUP_REMOVED lines=8> */
.L_x_3144:
[----:B------:R-:W-:Y:S02]  /*27780*/  IMAD.MOV.U32 R13, RZ, RZ, R3 ;  /* 0x000000ffff0d7224 */ /* 0x000fe400078e0003 */
[----:B------:R-:W-:-:S07]  /*27790*/  IMAD.MOV.U32 R4, RZ, RZ, R14 ;  /* 0x000000ffff047224 */ /* 0x000fce00078e000e */
[----:B------:R-:W-:Y:S05]  /*277a0*/  WARPSYNC.COLLECTIVE R15, `(.L_x_3145) ;  /* 0x000000000f087348 */ /* 0x000fea0003c00000 */
[----:B------:R0:W1:Y:S02]  /*277b0*/  SHFL.IDX P6, R14, R13, R12, R11 ;  /* 0x0000000c0d0e7389 */ /* 0x00006400000c000b */
[----:B01----:R-:W-:Y:S01]  /*277c0*/  ENDCOLLECTIVE ;  /* 0x000000000000791b */ /* 0x003fe20003800000 */
.L_x_3145:
[----:B------:R-:W-:Y:S02]  /*277d0*/  IMAD R17, R17, 0x80, R10 ;  /* 0x0000008011117824 */ /* 0x000fe400078e020a */
[----:B------:R-:W-:Y:S02]  /*277e0*/  IMAD R0, R9, R7, RZ ;  /* 0x0000000709007224 */ /* 0x000fe400078e02ff */
[----:B------:R0:W5:Y:S01]  /*277f0*/  LDL R9, [R1+0x30] ;  /* 0x0000300001097983 */ /* 0x0001620000100800 */
[----:B------:R-:W-:Y:S02]  /*27800*/  IMAD.MOV.U32 R13, RZ, RZ, R2 ;  /* 0x000000ffff0d7224 */ /* 0x000fe400078e0002 */
[----:B------:R-:W-:Y:S01]  /*27810*/  IMAD.MOV.U32 R12, RZ, RZ, 0x1 ;  /* 0x00000001ff0c7424 */ /* 0x000fe200078e00ff */
[C---:B------:R-:W-:Y:S01]  /*27820*/  ISETP.GE.AND P2, PT, R17.reuse, R0, PT ;  /* 0x000000001100720c */ /* 0x040fe20003f46270 */
[----:B------:R-:W-:Y:S02]  /*27830*/  IMAD.MOV.U32 R5, RZ, RZ, R14 ;  /* 0x000000ffff057224 */ /* 0x000fe400078e000e */
[----:B------:R-:W-:-:S10]  /*27840*/  VIADD R7, R17, 0x10 ;  /* 0x0000001011077836 */ /* 0x000fd40000000000 */
[----:B0----5:R-:W-:Y:S05]  /*27850*/  WARPSYNC.COLLECTIVE R15, `(.L_x_3146) ;  /* 0x000000000f087348 */ /* 0x021fea0003c00000 */
[----:B------:R1:W2:Y:S02]  /*27860*/  SHFL.IDX P6, R14, R13, R12, R11 ;  /* 0x0000000c0d0e7389 */ /* 0x0002a400000c000b */
[----:B012--5:R-:W-:Y:S01]  /*27870*/  ENDCOLLECTIVE ;  /* 0x000000000000791b */ /* 0x027fe20003800000 */
.L_x_3146:
[----:B------:R-:W-:Y:S01]  /*27880*/  @!P2 LEA R5, P4, R8, R5, 0x1 ;  /* 0x000000050805a211 */ /* 0x000fe200078808ff */
[----:B------:R-:W-:-:S04]  /*27890*/  IMAD.MOV.U32 R13, RZ, RZ, R3 ;  /* 0x000000ffff0d7224 */ /* 0x000fc800078e0003 */
[----:B------:R-:W-:-:S05]  /*278a0*/  @!P2 IMAD.X R4, RZ, RZ, R4, P4 ;  /* 0x000000ffff04a224 */ /* 0x000fca00020e0604 */
[----:B------:R-:W-:Y:S01]  /*278b0*/  @!P2 LOP3.LUT R5, R5, R4, RZ, 0x3c, !PT ;  /* 0x000000040505a212 */ /* 0x000fe200078e3cff */
[----:B------:R-:W-:-:S03]  /*278c0*/  IMAD.MOV.U32 R6, RZ, RZ, R14 ;  /* 0x000000ffff067224 */ /* 0x000fc600078e000e */
[----:B------:R-:W-:-:S07]  /*278d0*/  @!P2 LOP3.LUT R4, R5, R4, RZ, 0x3c, !PT ;  /* 0x000000040504a212 */ /* 0x000fce00078e3cff */
[----:B------:R-:W-:Y:S05]  /*278e0*/  WARPSYNC.COLLECTIVE R15, `(.L_x_3147) ;  /* 0x000000000f087348 */ /* 0x000fea0003c00000 */
[----:B------:R0:W1:Y:S02]  /*278f0*/  SHFL.IDX P6, R14, R13, R12, R11 ;  /* 0x0000000c0d0e7389 */ /* 0x00006400000c000b */
[----:B01----:R-:W-:Y:S01]  /*27900*/  ENDCOLLECTIVE ;  /* 0x000000000000791b */ /* 0x003fe20003800000 */
.L_x_3147:
[----:B------:R-:W-:Y:S01]  /*27910*/  @!P2 LOP3.LUT R5, R5, R4, RZ, 0x3c, !PT ;  /* 0x000000040505a212 */ /* 0x000fe200078e3cff */
[----:B------:R-:W-:Y:S02]  /*27920*/  IMAD.MOV.U32 R13, RZ, RZ, R2 ;  /* 0x000000ffff0d7224 */ /* 0x000fe400078e0002 */
[----:B------:R-:W-:Y:S02]  /*27930*/  IMAD.MOV.U32 R12, RZ, RZ, 0x2 ;  /* 0x00000002ff0c7424 */ /* 0x000fe400078e00ff */
        /* <DEDUP_REMOVED lines=11> */
.L_x_3148:
        /* <DEDUP_REMOVED lines=10> */
.L_x_3149:
        /* <DEDUP_REMOVED lines=8> */
[----:B0-----:R-:W-:-:S05]  /*27b10*/  VIADD R4, R17, 0x20 ;  /* 0x0000002011047836 */ /* 0x001fca0000000000 */
[----:B------:R-:W-:Y:S01]  /*27b20*/  ISETP.GE.AND P2, PT, R4, R0, PT ;  /* 0x000000000400720c */ /* 0x000fe20003f46270 */
[----:B------:R-:W-:-:S12]  /*27b30*/  IMAD.MOV.U32 R4, RZ, RZ, R14 ;  /* 0x000000ffff047224 */ /* 0x000fd800078e000e */
[----:B------:R-:W-:Y:S05]  /*27b40*/  WARPSYNC.COLLECTIVE R15, `(.L_x_3150) ;  /* 0x000000000f087348 */ /* 0x000fea0003c00000 */
[----:B------:R0:W1:Y:S02]  /*27b50*/  SHFL.IDX P6, R14, R13, R12, R11 ;  /* 0x0000000c0d0e7389 */ /* 0x00006400000c000b */
[----:B01----:R-:W-:Y:S01]  /*27b60*/  ENDCOLLECTIVE ;  /* 0x000000000000791b */ /* 0x003fe20003800000 */
.L_x_3150:
        /* <DEDUP_REMOVED lines=9> */
.L_x_3151:
[----:B------:R-:W-:-:S05]  /*27c00*/  @!P2 LOP3.LUT R5, R5, R4, RZ, 0x3c, !PT ;  /* 0x000000040505a212 */ /* 0x000fca00078e3cff */
[----:B------:R-:W-:Y:S01]  /*27c10*/  @!PT LDS RZ, [RZ] ;  /* 0x00000000fffff984 */ /* 0x000fe20000000800 */
[----:B------:R-:W-:Y:S01]  /*27c20*/  @!PT LDS RZ, [RZ] ;  /* 0x00000000fffff984 */ /* 0x000fe20000000800 */
[----:B------:R-:W-:Y:S01]  /*27c30*/  @!PT LDS RZ, [RZ] ;  /* 0x00000000fffff984 */ /* 0x000fe20000000800 */
[----:B------:R-:W-:Y:S04]  /*27c40*/  @!P2 LDGSTS.E.BYPASS.LTC128B.128 [R9+0x11400], desc[UR60][R4.64], !P3 ;  /* 0x114000000409afae */ /* 0x000fe8000d901d7c */
[----:B------:R-:W-:Y:S01]  /*27c50*/  @!P2 LDGSTS.E.BYPASS.LTC128B.128 [R9+0x15400], desc[UR60][R4.64+0x80], !P0 ;  /* 0x154000800409afae */ /* 0x000fe2000c101d7c */
[----:B------:R-:W-:-:S03]  /*27c60*/  IMAD.MOV.U32 R13, RZ, RZ, R2 ;  /* 0x000000ffff0d7224 */ /* 0x000fc600078e0002 */
[----:B------:R0:W-:Y:S01]  /*27c70*/  @!P2 LDGSTS.E.BYPASS.LTC128B.128 [R9+0x19400], desc[UR60][R4.64+0x100], !P1 ;  /* 0x194001000409afae */ /* 0x0001e2000c901d7c */
[----:B------:R-:W-:Y:S02]  /*27c80*/  IMAD.MOV.U32 R12, RZ, RZ, 0x4 ;  /* 0x00000004ff0c7424 */ /* 0x000fe400078e00ff */
[----:B0-----:R-:W-:-:S05]  /*27c90*/  VIADD R4, R17, 0x30 ;  /* 0x0000003011047836 */ /* 0x001fca0000000000 */
[----:B------:R-:W-:Y:S01]  /*27ca0*/  ISETP.GE.AND P2, PT, R4, R0, PT ;  /* 0x000000000400720c */ /* 0x000fe20003f46270 */
[----:B------:R-:W-:-:S12]  /*27cb0*/  IMAD.MOV.U32 R4, RZ, RZ, R14 ;  /* 0x000000ffff047224 */ /* 0x000fd800078e000e */
[----:B------:R-:W-:Y:S05]  /*27cc0*/  WARPSYNC.COLLECTIVE R15, `(.L_x_3152) ;  /* 0x000000000f087348 */ /* 0x000fea0003c00000 */
[----:B------:R0:W1:Y:S02]  /*27cd0*/  SHFL.IDX P6, R14, R13, R12, R11 ;  /* 0x0000000c0d0e7389 */ /* 0x00006400000c000b */
[----:B01----:R-:W-:Y:S01]  /*27ce0*/  ENDCOLLECTIVE ;  /* 0x000000000000791b */ /* 0x003fe20003800000 */
.L_x_3152:
        /* <DEDUP_REMOVED lines=9> */
.L_x_3153:
        /* <DEDUP_REMOVED lines=15> */
.L_x_3154:
        /* <DEDUP_REMOVED lines=9> */
.L_x_3155:
        /* <DEDUP_REMOVED lines=15> */
.L_x_3156:
        /* <DEDUP_REMOVED lines=9> */
.L_x_3157:
        /* <DEDUP_REMOVED lines=15> */
.L_x_3158:
[----:B------:R-:W-:Y:S01]  /*28170*/  @!P2 LEA R5, P4, R8, R4, 0x1 ;  /* 0x000000040805a211 */ /* 0x000fe200078808ff */
[----:B------:R-:W-:-:S04]  /*28180*/  IMAD.MOV.U32 R13, RZ, RZ, R3 ;  /* 0x000000ffff0d7224 */ /* 0x000fc800078e0003 */
[----:B------:R-:W-:-:S05]  /*28190*/  @!P2 IMAD.X R4, RZ, RZ, R6, P4 ;  /* 0x000000ffff04a224 */ /* 0x000fca00020e0606 */
        /* <DEDUP_REMOVED lines=13> */
.L_x_3159:
[----:B------:R-:W-:Y:S01]  /*28270*/  IMAD.MOV.U32 R3, RZ, RZ, R14 ;  /* 0x000000ffff037224 */ /* 0x000fe200078e000e */
[----:B------:R-:W-:Y:S06]  /*28280*/  BRA `(.L_x_3160) ;  /* 0xffffffa800547947 */ /* 0x000fec000383ffff */
.L_x_3005:
[----:B0-----:R-:W4:Y:S02]  /*28290*/  LDL R2, [R1+0x4] ;  /* 0x0000040001027983 */ /* 0x001f240000100800 */
[----:B----4-:R0:W1:Y:S02]  /*282a0*/  SYNCS.PHASECHK.TRANS64.TRYWAIT P0, [R2+URZ+0x34820], R0 ;  /* 0x03482000020075a7 */ /* 0x010064000800017f */
[----:B-1----:R-:W-:Y:S05]  /*282b0*/  @!P0 NANOSLEEP.SYNCS 0x989680 ;  /* 0x009896800000895d */ /* 0x002fea0003900000 */
[----:B------:R-:W1:Y:S02]  /*282c0*/  @!P0 SYNCS.PHASECHK.TRANS64 P0, [R2+URZ+0x34820], R0 ;  /* 0x03482000020085a7 */ /* 0x000e64000800007f */
[----:B-1----:R-:W-:Y:S05]  /*282d0*/  @!P0 BRA `(.L_x_3005) ;  /* 0xfffffffc00ec8947 */ /* 0x002fea000383ffff */
[----:B------:R-:W-:Y:S05]  /*282e0*/  BRA `(.L_x_3161) ;  /* 0xffffffa800cc7947 */ /* 0x000fea000383ffff */
.L_x_3014:
[----:B-1----:R1:W2:Y:S02]  /*282f0*/  SYNCS.PHASECHK.TRANS64.TRYWAIT P0, [R3+URZ+0x34840], R0 ;  /* 0x03484000030075a7 */ /* 0x0022a4000800017f */
[----:B--2---:R-:W-:Y:S05]  /*28300*/  @!P0 NANOSLEEP.SYNCS 0x989680 ;  /* 0x009896800000895d */ /* 0x004fea0003900000 */
[----:B------:R-:W2:Y:S02]  /*28310*/  @!P0 SYNCS.PHASECHK.TRANS64 P0, [R3+URZ+0x34840], R0 ;  /* 0x03484000030085a7 */ /* 0x000ea4000800007f */
[----:B--2---:R-:W-:Y:S05]  /*28320*/  @!P0 BRA `(.L_x_3014) ;  /* 0xfffffffc00f08947 */ /* 0x004fea000383ffff */
[----:B------:R-:W-:Y:S05]  /*28330*/  BRA `(.L_x_3162) ;  /* 0xffffffac00907947 */ /* 0x000fea000383ffff */
.L_x_3021:
[----:B0-----:R0:W1:Y:S02]  /*28340*/  SYNCS.PHASECHK.TRANS64.TRYWAIT P0, [R0+URZ+0x34860], R3 ;  /* 0x03486003000075a7 */ /* 0x001064000800017f */
[----:B-1----:R-:W-:Y:S05]  /*28350*/  @!P0 NANOSLEEP.SYNCS 0x989680 ;  /* 0x009896800000895d */ /* 0x002fea0003900000 */
[----:B------:R-:W1:Y:S02]  /*28360*/  @!P0 SYNCS.PHASECHK.TRANS64 P0, [R0+URZ+0x34860], R3 ;  /* 0x03486003000085a7 */ /* 0x000e64000800007f */
[----:B-1----:R-:W-:Y:S05]  /*28370*/  @!P0 BRA `(.L_x_3021) ;  /* 0xfffffffc00f08947 */ /* 0x002fea000383ffff */
[----:B------:R-:W-:Y:S05]  /*28380*/  BRA `(.L_x_3163) ;  /* 0xffffffb000a87947 */ /* 0x000fea000383ffff */
.L_x_3031:
[----:B--2---:R2:W3:Y:S02]  /*28390*/  SYNCS.PHASECHK.TRANS64.TRYWAIT P0, [R3+URZ+0x34840], R2 ;  /* 0x03484002030075a7 */ /* 0x0044e4000800017f */
[----:B---3--:R-:W-:Y:S05]  /*283a0*/  @!P0 NANOSLEEP.SYNCS 0x989680 ;  /* 0x009896800000895d */ /* 0x008fea0003900000 */
[----:B------:R-:W3:Y:S02]  /*283b0*/  @!P0 SYNCS.PHASECHK.TRANS64 P0, [R3+URZ+0x34840], R2 ;  /* 0x03484002030085a7 */ /* 0x000ee4000800007f */
[----:B---3--:R-:W-:Y:S05]  /*283c0*/  @!P0 BRA `(.L_x_3031) ;  /* 0xfffffffc00f08947 */ /* 0x008fea000383ffff */
[----:B------:R-:W-:Y:S05]  /*283d0*/  BRA `(.L_x_3164) ;  /* 0xffffffb800507947 */ /* 0x000fea000383ffff */
.L_x_3038:
[----:B0-----:R0:W2:Y:S02]  /*283e0*/  SYNCS.PHASECHK.TRANS64.TRYWAIT P0, [R2+URZ+0x34860], R3 ;  /* 0x03486003020075a7 */ /* 0x0010a4000800017f */
[----:B--2---:R-:W-:Y:S05]  /*283f0*/  @!P0 NANOSLEEP.SYNCS 0x989680 ;  /* 0x009896800000895d */ /* 0x004fea0003900000 */
[----:B------:R-:W2:Y:S02]  /*28400*/  @!P0 SYNCS.PHASECHK.TRANS64 P0, [R2+URZ+0x34860], R3 ;  /* 0x03486003020085a7 */ /* 0x000ea4000800007f */
[----:B--2---:R-:W-:Y:S05]  /*28410*/  @!P0 BRA `(.L_x_3038) ;  /* 0xfffffffc00f08947 */ /* 0x004fea000383ffff */
[----:B------:R-:W-:Y:S05]  /*28420*/  BRA `(.L_x_3165) ;  /* 0xffffffbc00687947 */ /* 0x000fea000383ffff */
.L_x_3048:
[----:B---3--:R3:W4:Y:S02]  /*28430*/  SYNCS.PHASECHK.TRANS64.TRYWAIT P0, [R3+URZ+0x34840], R2 ;  /* 0x03484002030075a7 */ /* 0x008724000800017f */
[----:B----4-:R-:W-:Y:S05]  /*28440*/  @!P0 NANOSLEEP.SYNCS 0x989680 ;  /* 0x009896800000895d */ /* 0x010fea0003900000 */
[----:B------:R-:W4:Y:S02]  /*28450*/  @!P0 SYNCS.PHASECHK.TRANS64 P0, [R3+URZ+0x34840], R2 ;  /* 0x03484002030085a7 */ /* 0x000f24000800007f */
[----:B----4-:R-:W-:Y:S05]  /*28460*/  @!P0 BRA `(.L_x_3048) ;  /* 0xfffffffc00f08947 */ /* 0x010fea000383ffff */
[----:B------:R-:W-:Y:S05]  /*28470*/  BRA `(.L_x_3166) ;  /* 0xffffffc000ec7947 */ /* 0x000fea000383ffff */
.L_x_3055:
[----:B0-----:R0:W2:Y:S02]  /*28480*/  SYNCS.PHASECHK.TRANS64.TRYWAIT P0, [R2+URZ+0x34860], R5 ;  /* 0x03486005020075a7 */ /* 0x0010a4000800017f */
[----:B--2---:R-:W-:Y:S05]  /*28490*/  @!P0 NANOSLEEP.SYNCS 0x989680 ;  /* 0x009896800000895d */ /* 0x004fea0003900000 */
[----:B------:R-:W2:Y:S02]  /*284a0*/  @!P0 SYNCS.PHASECHK.TRANS64 P0, [R2+URZ+0x34860], R5 ;  /* 0x03486005020085a7 */ /* 0x000ea4000800007f */
[----:B--2---:R-:W-:Y:S05]  /*284b0*/  @!P0 BRA `(.L_x_3055) ;  /* 0xfffffffc00f08947 */ /* 0x004fea000383ffff */
[----:B------:R-:W-:Y:S05]  /*284c0*/  BRA `(.L_x_3167) ;  /* 0xffffffc800007947 */ /* 0x000fea000383ffff */
.L_x_3067:
[----:B--2---:R2:W4:Y:S02]  /*284d0*/  SYNCS.PHASECHK.TRANS64.TRYWAIT P0, [R0+URZ+0x34860], R2 ;  /* 0x03486002000075a7 */ /* 0x004524000800017f */
[----:B----4-:R-:W-:Y:S05]  /*284e0*/  @!P0 NANOSLEEP.SYNCS 0x989680 ;  /* 0x009896800000895d */ /* 0x010fea0003900000 */
[----:B------:R-:W4:Y:S02]  /*284f0*/  @!P0 SYNCS.PHASECHK.TRANS64 P0, [R0+URZ+0x34860], R2 ;  /* 0x03486002000085a7 */ /* 0x000f24000800007f */
[----:B----4-:R-:W-:Y:S05]  /*28500*/  @!P0 BRA `(.L_x_3067) ;  /* 0xfffffffc00f08947 */ /* 0x010fea000383ffff */
[----:B------:R-:W-:Y:S05]  /*28510*/  BRA `(.L_x_3168) ;  /* 0xffffffcc00647947 */ /* 0x000fea000383ffff */
.L_x_3075:
[----:B------:R-:W-:Y:S01]  /*28520*/  BSSY B0, `(.L_x_3169) ;  /* 0x0000008000007945 */ /* 0x000fe20003800000 */
[----:B0-----:R-:W-:Y:S02]  /*28530*/  IMAD.MOV.U32 R13, RZ, RZ, R16 ;  /* 0x000000ffff0d7224 */ /* 0x001fe400078e0010 */
[----:B------:R-:W-:Y:S02]  /*28540*/  IMAD.MOV.U32 R12, RZ, RZ, RZ ;  /* 0x000000ffff0c7224 */ /* 0x000fe400078e00ff */
[----:B------:R-:W-:Y:S02]  /*28550*/  IMAD.MOV.U32 R11, RZ, RZ, 0x1f ;  /* 0x0000001fff0b7424 */ /* 0x000fe400078e00ff */
[----:B------:R-:W-:-:S07]  /*28560*/  IMAD.MOV.U32 R15, RZ, RZ, -0x1 ;  /* 0xffffffffff0f7424 */ /* 0x000fce00078e00ff */
[----:B-12--5:R-:W-:Y:S05]  /*28570*/  WARPSYNC.COLLECTIVE R15, `(.L_x_3170) ;  /* 0x000000000f087348 */ /* 0x026fea0003c00000 */
[----:B------:R0:W3:Y:S02]  /*28580*/  SHFL.IDX P6, R14, R13, R12, R11 ;  /* 0x0000000c0d0e7389 */ /* 0x0000e400000c000b */
[----:B0123-5:R-:W-:Y:S01]  /*28590*/  ENDCOLLECTIVE ;  /* 0x000000000000791b */ /* 0x02ffe20003800000 */
.L_x_3170:
[----:B------:R-:W-:Y:S05]  /*285a0*/  BSYNC B0 ;  /* 0x0000000000007941 */ /* 0x000fea0003800000 */
.L_x_3169:
        /* <DEDUP_REMOVED lines=10> */
.L_x_3171:
        /* <DEDUP_REMOVED lines=16> */
.L_x_3172:
        /* <DEDUP_REMOVED lines=9> */
.L_x_3173:
        /* <DEDUP_REMOVED lines=8> */
.L_x_3174:
        /* <DEDUP_REMOVED lines=8> */
.L_x_3175:
        /* <DEDUP_REMOVED lines=8> */
.L_x_3176:
        /* <DEDUP_REMOVED lines=9> */
.L_x_3177:
[----:B------:R-:W-:Y:S01]  /*289f0*/  IMAD.MOV.U32 R16, RZ, RZ, R14 ;  /* 0x000000ffff107224 */ /* 0x000fe200078e000e */
[----:B------:R-:W-:Y:S06]  /*28a00*/  BRA `(.L_x_3178) ;  /* 0xffffffcc00fc7947 */ /* 0x000fec000383ffff */
.L_x_3080:
[----:B------:R-:W-:Y:S01]  /*28a10*/  BSSY B0, `(.L_x_3179) ;  /* 0x0000008000007945 */ /* 0x000fe20003800000 */
[----:B0----5:R-:W-:Y:S02]  /*28a20*/  IMAD.MOV.U32 R13, RZ, RZ, R3 ;  /* 0x000000ffff0d7224 */ /* 0x021fe400078e0003 */
[----:B------:R-:W-:Y:S02]  /*28a30*/  IMAD.MOV.U32 R12, RZ, RZ, 0x1 ;  /* 0x00000001ff0c7424 */ /* 0x000fe400078e00ff */
[----:B------:R-:W-:Y:S02]  /*28a40*/  IMAD.MOV.U32 R11, RZ, RZ, RZ ;  /* 0x000000ffff0b7224 */ /* 0x000fe400078e00ff */
[----:B------:R-:W-:-:S07]  /*28a50*/  IMAD.MOV.U32 R15, RZ, RZ, -0x1 ;  /* 0xffffffffff0f7424 */ /* 0x000fce00078e00ff */
[----:B-12---:R-:W-:Y:S05]  /*28a60*/  WARPSYNC.COLLECTIVE R15, `(.L_x_3180) ;  /* 0x000000000f087348 */ /* 0x006fea0003c00000 */
[----:B------:R0:W3:Y:S02]  /*28a70*/  SHFL.UP P6, R14, R13, R12, R11 ;  /* 0x0400000c0d0e7389 */ /* 0x0000e400000c000b */
[----:B0123--:R-:W-:Y:S01]  /*28a80*/  ENDCOLLECTIVE ;  /* 0x000000000000791b */ /* 0x00ffe20003800000 */
.L_x_3180:
[----:B------:R-:W-:Y:S05]  /*28a90*/  BSYNC B0 ;  /* 0x0000000000007941 */ /* 0x000fea0003800000 */
.L_x_3179:
        /* <DEDUP_REMOVED lines=12> */
.L_x_3181:
        /* <DEDUP_REMOVED lines=8> */
.L_x_3182:
        /* <DEDUP_REMOVED lines=8> */
.L_x_3183:
        /* <DEDUP_REMOVED lines=8> */
.L_x_3184:
        /* <DEDUP_REMOVED lines=9> */
.L_x_3185:
[----:B------:R-:W-:Y:S01]  /*28d70*/  IMAD.MOV.U32 R16, RZ, RZ, R14 ;  /* 0x000000ffff107224 */ /* 0x000fe200078e000e */
[----:B------:R-:W-:Y:S06]  /*28d80*/  BRA `(.L_x_3186) ;  /* 0xffffffcc00bc7947 */ /* 0x000fec000383ffff */
.L_x_3082:
[----:B------:R-:W-:Y:S01]  /*28d90*/  BSSY B0, `(.L_x_3187) ;  /* 0x0000006000007945 */ /* 0x000fe20003800000 */
[----:B------:R-:W-:Y:S01]  /*28da0*/  PLOP3.LUT P6, PT, P6, PT, PT, 0x8, 0x0 ;  /* 0x000000000000781c */ /* 0x000fe200037ce170 */
[----:B------:R-:W-:-:S12]  /*28db0*/  IMAD.MOV.U32 R15, RZ, RZ, -0x1 ;  /* 0xffffffffff0f7424 */ /* 0x000fd800078e00ff */
[----:B012--5:R-:W-:Y:S05]  /*28dc0*/  WARPSYNC.COLLECTIVE R15, `(.L_x_3188) ;  /* 0x000000000f087348 */ /* 0x027fea0003c00000 */
[----:B------:R-:W-:Y:S01]  /*28dd0*/  VOTE.ANY R14, PT, P6 ;  /* 0x00000000000e7806 */ /* 0x000fe200030e0100 */
[----:B012--5:R-:W-:Y:S06]  /*28de0*/  ENDCOLLECTIVE ;  /* 0x000000000000791b */ /* 0x027fec0003800000 */
.L_x_3188:
[----:B------:R-:W-:Y:S05]  /*28df0*/  BSYNC B0 ;  /* 0x0000000000007941 */ /* 0x000fea0003800000 */
.L_x_3187:
        /* <DEDUP_REMOVED lines=9> */
.L_x_3189:
[----:B------:R-:W-:Y:S01]  /*28e90*/  IMAD.MOV.U32 R17, RZ, RZ, R14 ;  /* 0x000000ffff117224 */ /* 0x000fe200078e000e */
[----:B------:R-:W-:Y:S06]  /*28ea0*/  BRA `(.L_x_3190) ;  /* 0xffffffcc00ac7947 */ /* 0x000fec000383ffff */
.L_x_3084:
[----:B------:R-:W-:Y:S01]  /*28eb0*/  BSSY B0, `(.L_x_3191) ;  /* 0x0000007000007945 */ /* 0x000fe20003800000 */
[----:B0-----:R-:W-:Y:S02]  /*28ec0*/  IMAD.MOV.U32 R13, RZ, RZ, R2 ;  /* 0x000000ffff0d7224 */ /* 0x001fe400078e0002 */
[----:B------:R-:W-:Y:S02]  /*28ed0*/  IMAD.MOV.U32 R11, RZ, RZ, 0x1f ;  /* 0x0000001fff0b7424 */ /* 0x000fe400078e00ff */
[----:B------:R-:W-:-:S07]  /*28ee0*/  IMAD.MOV.U32 R15, RZ, RZ, -0x1 ;  /* 0xffffffffff0f7424 */ /* 0x000fce00078e00ff */
[----:B-12345:R-:W-:Y:S05]  /*28ef0*/  WARPSYNC.COLLECTIVE R15, `(.L_x_3192) ;  /* 0x000000000f087348 */ /* 0x03efea0003c00000 */
[----:B------:R0:W0:Y:S02]  /*28f00*/  SHFL.IDX P6, R14, R13, R12, R11 ;  /* 0x0000000c0d0e7389 */ /* 0x00002400000c000b */
[----:B012345:R-:W-:Y:S01]  /*28f10*/  ENDCOLLECTIVE ;  /* 0x000000000000791b */ /* 0x03ffe20003800000 */
.L_x_3192:
[----:B------:R-:W-:Y:S05]  /*28f20*/  BSYNC B0 ;  /* 0x0000000000007941 */ /* 0x000fea0003800000 */
.L_x_3191:
[----:B------:R-:W-:Y:S01]  /*28f30*/  IMAD.MOV.U32 R2, RZ, RZ, R14 ;  /* 0x000000ffff027224 */ /* 0x000fe200078e000e */
[----:B------:R-:W-:Y:S06]  /*28f40*/  BRA `(.L_x_3193) ;  /* 0xffffffcc00a07947 */ /* 0x000fec000383ffff */
.L_x_3088:
[----:B0-----:R0:W2:Y:S02]  /*28f50*/  SYNCS.PHASECHK.TRANS64.TRYWAIT P0, [R0+URZ+0x34820], R3 ;  /* 0x03482003000075a7 */ /* 0x0010a4000800017f */
[----:B--2---:R-:W-:Y:S05]  /*28f60*/  @!P0 NANOSLEEP.SYNCS 0x989680 ;  /* 0x009896800000895d */ /* 0x004fea0003900000 */
[----:B------:R-:W2:Y:S02]  /*28f70*/  @!P0 SYNCS.PHASECHK.TRANS64 P0, [R0+URZ+0x34820], R3 ;  /* 0x03482003000085a7 */ /* 0x000ea4000800007f */
[----:B--2---:R-:W-:Y:S05]  /*28f80*/  @!P0 BRA `(.L_x_3088) ;  /* 0xfffffffc00f08947 */ /* 0x004fea000383ffff */
[----:B------:R-:W-:Y:S05]  /*28f90*/  BRA `(.L_x_3194) ;  /* 0xffffffd400247947 */ /* 0x000fea000383ffff */
.L_x_3089:
        /* <DEDUP_REMOVED lines=8> */
[----:B01---5:R-:W-:Y:S05]  /*29020*/  WARPSYNC.COLLECTIVE R15, `(.L_x_3196) ;  /* 0x000000000f087348 */ /* 0x023fea0003c00000 */
[----:B------:R2:W3:Y:S02]  /*29030*/  SHFL.IDX P6, R14, R13, R12, R11 ;  /* 0x0000000c0d0e7389 */ /* 0x0004e400000c000b */
[----:B0123-5:R-:W-:Y:S01]  /*29040*/  ENDCOLLECTIVE ;  /* 0x000000000000791b */ /* 0x02ffe20003800000 */
.L_x_3196:
[----:B------:R-:W-:Y:S05]  /*29050*/  BSYNC B0 ;  /* 0x0000000000007941 */ /* 0x000fea0003800000 */
.L_x_3195:
[----:B------:R-:W-:Y:S05]  /*29060*/  BRA `(.L_x_3197) ;  /* 0xffffffd4000c7947 */ /* 0x000fea000383ffff */
.L_x_3090:
[----:B------:R-:W-:Y:S01]  /*29070*/  BSSY B0, `(.L_x_3198) ;  /* 0x0000006000007945 */ /* 0x000fe20003800000 */
[----:B------:R-:W-:-:S07]  /*29080*/  IMAD.MOV.U32 R15, RZ, RZ, -0x1 ;  /* 0xffffffffff0f7424 */ /* 0x000fce00078e00ff */
[----:B012--5:R-:W-:Y:S05]  /*29090*/  WARPSYNC.COLLECTIVE R15, `(.L_x_3199) ;  /* 0x000000000f0c7348 */ /* 0x027fea0003c00000 */
[----:B------:R-:W-:Y:S02]  /*290a0*/  ELECT P6, UR62, PT ;  /* 0x00000000003e782f */ /* 0x000fe400038c0000 */
[----:B------:R-:W-:Y:S01]  /*290b0*/  MOV R14, UR62 ;  /* 0x0000003e000e7c02 */ /* 0x000fe20008000f00 */
[----:B012--5:R-:W-:Y:S10]  /*290c0*/  ENDCOLLECTIVE ;  /* 0x000000000000791b */ /* 0x027ff40003800000 */
.L_x_3199:
[----:B------:R-:W-:Y:S05]  /*290d0*/  BSYNC B0 ;  /* 0x0000000000007941 */ /* 0x000fea0003800000 */
.L_x_3198:
[----:B------:R-:W-:Y:S05]  /*290e0*/  BRA `(.L_x_3200) ;  /* 0xffffffd400007947 */ /* 0x000fea000383ffff */
.L_x_3092:
[----:B0-----:R0:W2:Y:S02]  /*290f0*/  SYNCS.PHASECHK.TRANS64.TRYWAIT P0, [R6+URZ], R5 ;  /* 0x00000005060075a7 */ /* 0x0010a4000800017f */
[----:B--2---:R-:W-:Y:S05]  /*29100*/  @!P0 NANOSLEEP.SYNCS 0x989680 ;  /* 0x009896800000895d */ /* 0x004fea0003900000 */
[----:B------:R-:W2:Y:S02]  /*29110*/  @!P0 SYNCS.PHASECHK.TRANS64 P0, [R6+URZ], R5 ;  /* 0x00000005060085a7 */ /* 0x000ea4000800007f */
[----:B--2---:R-:W-:Y:S05]  /*29120*/  @!P0 BRA `(.L_x_3092) ;  /* 0xfffffffc00f08947 */ /* 0x004fea000383ffff */
[----:B------:R-:W-:Y:S05]  /*29130*/  BRA `(.L_x_3201) ;  /* 0xffffffd400447947 */ /* 0x000fea000383ffff */
.L_x_3093:
[----:B--2---:R2:W3:Y:S02]  /*29140*/  SYNCS.PHASECHK.TRANS64.TRYWAIT P0, [R7+URZ], R2 ;  /* 0x00000002070075a7 */ /* 0x0044e4000800017f */
[----:B---3--:R-:W-:Y:S05]  /*29150*/  @!P0 NANOSLEEP.SYNCS 0x989680 ;  /* 0x009896800000895d */ /* 0x008fea0003900000 */
[----:B------:R-:W3:Y:S02]  /*29160*/  @!P0 SYNCS.PHASECHK.TRANS64 P0, [R7+URZ], R2 ;  /* 0x00000002070085a7 */ /* 0x000ee4000800007f */
[----:B---3--:R-:W-:Y:S05]  /*29170*/  @!P0 BRA `(.L_x_3093) ;  /* 0xfffffffc00f08947 */ /* 0x008fea000383ffff */
[----:B------:R-:W-:Y:S05]  /*29180*/  BRA `(.L_x_3202) ;  /* 0xffffffd400387947 */ /* 0x000fea000383ffff */
.L_x_3095:
[----:B---3--:R3:W4:Y:S02]  /*29190*/  SYNCS.PHASECHK.TRANS64.TRYWAIT P0, [R4+URZ], R5 ;  /* 0x00000005040075a7 */ /* 0x008724000800017f */
[----:B----4-:R-:W-:Y:S05]  /*291a0*/  @!P0 NANOSLEEP.SYNCS 0x989680 ;  /* 0x009896800000895d */ /* 0x010fea0003900000 */
[----:B------:R-:W4:Y:S02]  /*291b0*/  @!P0 SYNCS.PHASECHK.TRANS64 P0, [R4+URZ], R5 ;  /* 0x00000005040085a7 */ /* 0x000f24000800007f */
[----:B----4-:R-:W-:Y:S05]  /*291c0*/  @!P0 BRA `(.L_x_3095) ;  /* 0xfffffffc00f08947 */ /* 0x010fea000383ffff */
[----:B------:R-:W-:Y:S05]  /*291d0*/  BRA `(.L_x_3203) ;  /* 0xffffffd400407947 */ /* 0x000fea000383ffff */
.L_x_3204:
        /* <DEDUP_REMOVED lines=10> */
.L_x_15283:


//--------------------- .text._ZN7cutlass13device_kernelIN5flash11enable_sm90INS1_16FlashAttnFwdSm90INS1_25CollectiveMainloopFwdSm90ILi2EN4cute5tupleIJNS5_1CILi1EEES8_S8_EEENS6_IJNS7_ILi64EEESA_SA_EEELi512ENS_10bfloat16_tEfNS_4arch4Sm90ELb0ELb0ELb1ELb0ELb0ELb0ELb0ELb0ELb0ELb1ELb0ELb0EEENS1_21CollectiveEpilogueFwdINS6_IJSA_NS7_ILi512EEESA_EEES9_SC_SE_Li256ELb0ELb1ELb0ELb0EEENS1_29StaticPersistentTileSchedulerILb0EEEEEEEEEvNT_6ParamsE --------------------------
	.section	.text._ZN7cutlass13device_kernelIN5flash11enable_sm90INS1_16FlashAttnFwdSm90INS1_25CollectiveMainloopFwdSm90ILi2EN4cute5tupleIJNS5_1CILi1EEES8_S8_EEENS6_IJNS7_ILi64EEESA_SA_EEELi512ENS_10bfloat16_tEfNS_4arch4Sm90ELb0ELb0ELb1ELb0ELb0ELb0ELb0ELb0ELb0ELb1ELb0ELb0EEENS1_21CollectiveEpilogueFwdINS6_IJSA_NS7_ILi512EEESA_EEES9_SC_SE_Li256ELb0ELb1ELb0ELb0EEENS1_29StaticPersistentTileSchedulerILb0EEEEEEEEEvNT_6ParamsE,"ax",@progbits
	.align	128
.text._ZN7cutlass13device_kernelIN5flash11enable_sm90INS1_16FlashAttnFwdSm90INS1_25CollectiveMainloopFwdSm90ILi2EN4cute5tupleIJNS5_1CILi1EEES8_S8_EEENS6_IJNS7_ILi64EEESA_SA_EEELi512ENS_10bfloat16_tEfNS_4arch4Sm90ELb0ELb0ELb1ELb0ELb0ELb0ELb0ELb0ELb0ELb1ELb0ELb0EEENS1_21CollectiveEpilogueFwdINS6_IJSA_NS7_ILi512EEESA_EEES9_SC_SE_Li256ELb0ELb1ELb0ELb0EEENS1_29StaticPersistentTileSchedulerILb0EEEEEEEEEvNT_6ParamsE:
        .type           _ZN7cutlass13device_kernelIN5flash11enable_sm90INS1_16FlashAttnFwdSm90INS1_25CollectiveMainloopFwdSm90ILi2EN4cute5tupleIJNS5_1CILi1EEES8_S8_EEENS6_IJNS7_ILi64EEESA_SA_EEELi512ENS_10bfloat16_tEfNS_4arch4Sm90ELb0ELb0ELb1ELb0ELb0ELb0ELb0ELb0ELb0ELb1ELb0ELb0EEENS1_21CollectiveEpilogueFwdINS6_IJSA_NS7_ILi512EEESA_EEES9_SC_SE_Li256ELb0ELb1ELb0ELb0EEENS1_29StaticPersistentTileSchedulerILb0EEEEEEEEEvNT_6ParamsE,@function
        .size           _ZN7cutlass13device_kernelIN5flash11enable_sm90INS1_16FlashAttnFwdSm90INS1_25CollectiveMainloopFwdSm90ILi2EN4cute5tupleIJNS5_1CILi1EEES8_S8_EEENS6_IJNS7_ILi64EEESA_SA_EEELi512ENS_10bfloat16_tEfNS_4arch4Sm90ELb0ELb0ELb1ELb0ELb0ELb0ELb0ELb0ELb0ELb1ELb0ELb0EEENS1_21CollectiveEpilogueFwdINS6_IJSA_NS7_ILi512EEESA_EEES9_SC_SE_Li256ELb0ELb1ELb0ELb0EEENS1_29StaticPersistentTileSchedulerILb0EEEEEEEEEvNT_6ParamsE,(.L_x_15284 - _ZN7cutlass13device_kernelIN5flash11enable_sm90INS1_16FlashAttnFwdSm90INS1_25CollectiveMainloopFwdSm90ILi2EN4cute5tupleIJNS5_1CILi1EEES8_S8_EEENS6_IJNS7_ILi64EEESA_SA_EEELi512ENS_10bfloat16_tEfNS_4arch4Sm90ELb0ELb0ELb1ELb0ELb0ELb0ELb0ELb0ELb0ELb1ELb0ELb0EEENS1_21CollectiveEpilogueFwdINS6_IJSA_NS7_ILi512EEESA_EEES9_SC_SE_Li256ELb0ELb1ELb0ELb0EEENS1_29StaticPersistentTileSchedulerILb0EEEEEEEEEvNT_6ParamsE)
        .other          _ZN7cutlass13device_kernelIN5flash11enable_sm90INS1_16FlashAttnFwdSm90INS1_25CollectiveMainloopFwdSm90ILi2EN4cute5tupleIJNS5_1CILi1EEES8_S8_EEENS6_IJNS7_ILi64EEESA_SA_EEELi512ENS_10bfloat16_tEfNS_4arch4Sm90ELb0ELb0ELb1ELb0ELb0ELb0ELb0ELb0ELb0ELb1ELb0ELb0EEENS1_21CollectiveEpilogueFwdINS6_IJSA_NS7_ILi512EEESA_EEES9_SC_SE_Li256ELb0ELb1ELb0ELb0EEENS1_29StaticPersistentTileSchedulerILb0EEEEEEEEEvNT_6ParamsE,@"STO_CUDA_ENTRY STV_DEFAULT"
_ZN7cutlass13device_kernelIN5flash11enable_sm90INS1_16FlashAttnFwdSm90INS1_25CollectiveMainloopFwdSm90ILi2EN4cute5tupleIJNS5_1CILi1EEES8_S8_EEENS6_IJNS7_ILi64EEESA_SA_EEELi512ENS_10bfloat16_tEfNS_4arch4Sm90ELb0ELb0ELb1ELb0ELb0ELb0ELb0ELb0ELb0ELb1ELb0ELb0EEENS1_21CollectiveEpilogueFwdINS6_IJSA_NS7_ILi512EEESA_EEES9_SC_SE_Li256ELb0ELb1ELb0ELb0EEENS1_29StaticPersistentTileSchedulerILb0EEEEEEEEEvNT_6ParamsE:
        /* <DEDUP_REMOVED lines=18> */
.L_x_3206:
[----:B------:R-:W-:Y:S05]  /*0120*/  BSYNC B0 ;  /* 0x0000000000007941 */ /* 0x000fea0003800000 */
.L_x_3205:
        /* <DEDUP_REMOVED lines=32> */
[----:B0-----:R3:W4:Y:S01]  /*0330*/  SYNCS.EXCH.64 URZ, [UR6+0x28c30], UR4 ;  /* 0x028c3004063f75b2 */ /* 0x0017220008000100 */
[----:B------:R3:W0:Y:S01]  /*0340*/  SYNCS.EXCH.64 URZ, [UR6+0x28c40], UR4 ;  /* 0x028c4004063f75b2 */ /* 0x0006220008000100 */
[----:B------:R3:W0:Y:S01]  /*0350*/  SYNCS.EXCH.64 URZ, [UR6+0x28c38], UR4 ;  /* 0x028c3804063f75b2 */ /* 0x0006220008000100 */
[----:B------:R3:W0:Y:S02]  /*0360*/  SYNCS.EXCH.64 URZ, [UR6+0x28c48], UR4 ;  /* 0x028c4804063f75b2 */ /* 0x0006240008000100 */
[----:B---3--:R-:W-:Y:S01]  /*0370*/  NOP ;  /* 0x0000000000007918 */ /* 0x008fe20000000000 */
.L_x_3207:
        /* <DEDUP_REMOVED lines=22> */
.L_x_3208:
        /* <DEDUP_REMOVED lines=18> */
.L_x_3209:
        /* <DEDUP_REMOVED lines=22> */
.L_x_3210:
        /* <DEDUP_REMOVED lines=22> */
.L_x_3211:
[----:B------:R-:W-:Y:S01]  /*08c0*/  PLOP3.LUT P0, PT, PT, PT, UP0, 0x80, 0x0 ;  /* 0x000000000000781c */ /* 0x000fe20003f0f008 */
[----:B------:R-:W-:Y:S01]  /*08d0*/  UMOV UR37, 0x1 ;  /* 0x0000000100257882 */ /* 0x000fe20000000000 */
[----:B------:R-:W-:Y:S01]  /*08e0*/  NOP ;  /* 0x0000000000007918 */ /* 0x000fe20000000000 */
[----:B------:R-:W-:Y:S01]  /*08f0*/  USEL UR37, UR37, 0x2, !UP0 ;  /* 0x0000000225257887 */ /* 0x000fe2000c000000 */
[----:B------:R-:W-:Y:S01]  /*0900*/  ULDC.64 UR42, c[0x0][0x208] ;  /* 0x00008200002a7ab9 */ /* 0x000fe20000000a00 */
[----:B012-4-:R-:W-:Y:S08]  /*0910*/  BAR.SYNC.DEFER_BLOCKING 0x0 ;  /* 0x0000000000007b1d */ /* 0x017ff00000010000 */
[----:B------:R-:W-:Y:S05]  /*0920*/  @!P0 BRA `(.L_x_3212) ;  /* 0x0000008000ac8947 */ /* 0x000fea0003800000 */
.L_x_3213:
[----:B------:R-:W-:-:S08]  /*0930*/  NOP ;  /* 0x0000000000007918 */ /* 0x000fd00000000000 */
[----:B------:R-:W0:Y:S02]  /*0940*/  USETMAXREG.TRY_ALLOC.CTAPOOL UP0, 0xf0 ;  /* 0x000000f0000079c8 */ /* 0x000e240008000600 */
[----:B0-----:R-:W-:-:S13]  /*0950*/  PLOP3.LUT P0, PT, PT, PT, UP0, 0x80, 0x0 ;  /* 0x000000000000781c */ /* 0x001fda0003f0f008 */
[----:B------:R-:W-:Y:S05]  /*0960*/  @!P0 BRA `(.L_x_3213) ;  /* 0xfffffffc00f08947 */ /* 0x000fea000383ffff */
[----:B------:R-:W-:Y:S01]  /*0970*/  LOP3.LUT R2, R0, 0xffffff80, RZ, 0xc0, !PT ;  /* 0xffffff8000027812 */ /* 0x000fe200078ec0ff */
[----:B------:R-:W0:Y:S03]  /*0980*/  S2UR UR47, SR_CTAID.X ;  /* 0x00000000002f79c3 */ /* 0x000e260000002500 */
[----:B------:R-:W-:-:S05]  /*0990*/  ISETP.NE.AND P0, PT, R2, 0x80, PT ;  /* 0x000000800200780c */ /* 0x000fca0003f05270 */
[----:B------:R-:W0:Y:S08]  /*09a0*/  LDC R2, c[0x0][0xc34] ;  /* 0x00030d00ff027b82 */ /* 0x000e300000000800 */
[----:B------:R-:W-:Y:S06]  /*09b0*/  @!P0 BAR.ARV 0x8, 0x100 ;  /* 0x0204000000008b1d */ /* 0x000fec0000002000 */
[----:B------:R-:W-:-:S13]  /*09c0*/  ISETP.GE.U32.AND P0, PT, R0, 0x100, PT ;  /* 0x000001000000780c */ /* 0x000fda0003f06070 */
[----:B------:R-:W-:Y:S06]  /*09d0*/  @P0 BAR.ARV 0xf, 0x100 ;  /* 0x03c4000000000b1d */ /* 0x000fec0000002000 */
[----:B0-----:R-:W-:-:S13]  /*09e0*/  ISETP.LE.AND P0, PT, R2, UR47, PT ;  /* 0x0000002f02007c0c */ /* 0x001fda000bf03270 */
[----:B------:R-:W-:Y:S05]  /*09f0*/  @P0 EXIT ;  /* 0x000000000000094d */ /* 0x000fea0003800000 */
[----:B------:R-:W-:Y:S01]  /*0a00*/  VIADD R0, R0, 0xffffff80 ;  /* 0xffffff8000007836 */ /* 0x000fe20000000000 */
[----:B------:R-:W0:Y:S01]  /*0a10*/  S2UR UR4, SR_CgaCtaId ;  /* 0x00000000000479c3 */ /* 0x000e220000008800 */
[----:B------:R-:W-:Y:S01]  /*0a20*/  UMOV UR41, 0x400 ;  /* 0x0000040000297882 */ /* 0x000fe20000000000 */
[----:B------:R-:W-:Y:S01]  /*0a30*/  IMAD.MOV.U32 R23, RZ, RZ, 0x20 ;  /* 0x00000020ff177424 */ /* 0x000fe200078e00ff */
[----:B------:R-:W-:Y:S01]  /*0a40*/  ULOP3.LUT UR40, UR37, 0x1, URZ, 0xfc, !UPT ;  /* 0x0000000125287892 */ /* 0x000fe2000f8efc3f */
[----:B------:R-:W-:Y:S01]  /*0a50*/  SHF.R.S32.HI R3, RZ, 0x1f, R0 ;  /* 0x0000001fff037819 */ /* 0x000fe20000011400 */
[----:B------:R-:W-:Y:S01]  /*0a60*/  UMOV UR36, URZ ;  /* 0x0000003f00247c82 */ /* 0x000fe20008000000 */
[----:B------:R-:W-:Y:S01]  /*0a70*/  UMOV UR38, URZ ;  /* 0x0000003f00267c82 */ /* 0x000fe20008000000 */
[----:B------:R-:W-:Y:S01]  /*0a80*/  UMOV UR39, URZ ;  /* 0x0000003f00277c82 */ /* 0x000fe20008000000 */
[CC--:B------:R-:W-:Y:S02]  /*0a90*/  LEA.HI R2, R3.reuse, R0.reuse, RZ, 0x4 ;  /* 0x0000000003027211 */ /* 0x0c0fe400078f20ff */
[----:B------:R-:W-:-:S02]  /*0aa0*/  LEA.HI R4, R3, R0, RZ, 0x5 ;  /* 0x0000000003047211 */ /* 0x000fc400078f28ff */
[----:B------:R-:W-:Y:S02]  /*0ab0*/  SHF.R.S32.HI R9, RZ, 0x4, R2 ;  /* 0x00000004ff097819 */ /* 0x000fe40000011402 */
[CC--:B------:R-:W-:Y:S02]  /*0ac0*/  LEA.HI R5, R3.reuse, R0.reuse, RZ, 0x7 ;  /* 0x0000000003057211 */ /* 0x0c0fe400078f38ff */
[C---:B------:R-:W-:Y:S02]  /*0ad0*/  LOP3.LUT R7, R2.reuse, 0xfffffff0, RZ, 0xc0, !PT ;  /* 0xfffffff002077812 */ /* 0x040fe400078ec0ff */
[----:B------:R-:W-:Y:S02]  /*0ae0*/  LEA.HI R2, R2, R9, RZ, 0x1 ;  /* 0x0000000902027211 */ /* 0x000fe400078f08ff */
[CC--:B------:R-:W-:Y:S01]  /*0af0*/  LEA.HI R6, R3.reuse, R0.reuse, RZ, 0x2 ;  /* 0x0000000003067211 */ /* 0x0c0fe200078f10ff */
[----:B------:R-:W-:Y:S01]  /*0b00*/  IMAD.IADD R7, R0, 0x1, -R7 ;  /* 0x0000000100077824 */ /* 0x000fe200078e0a07 */
[----:B------:R-:W-:-:S02]  /*0b10*/  LEA.HI R211, R3, R0, RZ, 0x3 ;  /* 0x0000000003d37211 */ /* 0x000fc400078f18ff */
[--C-:B------:R-:W-:Y:S01]  /*0b20*/  SHF.R.S32.HI R11, RZ, 0x5, R4.reuse ;  /* 0x00000005ff0b7819 */ /* 0x100fe20000011404 */
[----:B0-----:R-:W-:Y:S01]  /*0b30*/  ULEA UR41, UR4, UR41, 0x18 ;  /* 0x0000002904297291 */ /* 0x001fe2000f8ec03f */
[----:B------:R-:W-:Y:S02]  /*0b40*/  SHF.R.S32.HI R4, RZ, 0x1f, R4 ;  /* 0x0000001fff047819 */ /* 0x000fe40000011404 */
[----:B------:R-:W-:Y:S02]  /*0b50*/  LOP3.LUT R3, R5, 0xffffff80, RZ, 0xc0, !PT ;  /* 0xffffff8005037812 */ /* 0x000fe400078ec0ff */
[----:B------:R-:W-:Y:S02]  /*0b60*/  LOP3.LUT R2, R2, 0x1ffffffe, RZ, 0xc0, !PT ;  /* 0x1ffffffe02027812 */ /* 0x000fe400078ec0ff */
[----:B------:R-:W-:Y:S01]  /*0b70*/  LOP3.LUT R13, R6, 0xfffffffc, RZ, 0xc0, !PT ;  /* 0xfffffffc060d7812 */ /* 0x000fe200078ec0ff */
[----:B------:R-:W-:Y:S01]  /*0b80*/  IMAD.IADD R3, R0, 0x1, -R3 ;  /* 0x0000000100037824 */ /* 0x000fe200078e0a03 */
[----:B------:R-:W-:Y:S01]  /*0b90*/  LOP3.LUT R209, R211, 0xfffffff8, RZ, 0xc0, !PT ;  /* 0xfffffff8d3d17812 */ /* 0x000fe200078ec0ff */
[----:B------:R-:W-:Y:S01]  /*0ba0*/  IMAD.IADD R9, R9, 0x1, -R2 ;  /* 0x0000000109097824 */ /* 0x000fe200078e0a02 */
[----:B------:R-:W-:Y:S01]  /*0bb0*/  LEA.HI R4, R4, R11, RZ, 0x2 ;  /* 0x0000000b04047211 */ /* 0x000fe200078f10ff */
[C---:B------:R-:W-:Y:S01]  /*0bc0*/  IMAD.IADD R13, R0.reuse, 0x1, -R13 ;  /* 0x00000001000d7824 */ /* 0x040fe200078e0a0d */
[----:B------:R-:W-:Y:S01]  /*0bd0*/  SHF.R.S32.HI R210, RZ, 0x7, R5 ;  /* 0x00000007ffd27819 */ /* 0x000fe20000011405 */
[----:B------:R-:W-:Y:S01]  /*0be0*/  IMAD.IADD R209, R0, 0x1, -R209 ;  /* 0x0000000100d17824 */ /* 0x000fe200078e0ad1 */
[----:B------:R-:W-:Y:S01]  /*0bf0*/  LOP3.LUT R4, R4, 0x3ffffc, RZ, 0xc0, !PT ;  /* 0x003ffffc04047812 */ /* 0x000fe200078ec0ff */
[----:B------:R-:W-:Y:S01]  /*0c00*/  IMAD.SHL.U32 R9, R9, 0x8, RZ ;  /* 0x0000000809097824 */ /* 0x000fe200078e00ff */
[--C-:B------:R-:W-:Y:S01]  /*0c10*/  SHF.R.S32.HI R2, RZ, 0x1f, R7.reuse ;  /* 0x0000001fff027819 */ /* 0x100fe20000011407 */
[----:B------:R-:W-:Y:S01]  /*0c20*/  IMAD R15, R210, 0x100, R7 ;  /* 0x00000100d20f7824 */ /* 0x000fe200078e0207 */
[----:B------:R-:W-:Y:S01]  /*0c30*/  SHF.R.S32.HI R0, RZ, 0x1f, R3 ;  /* 0x0000001fff007819 */ /* 0x000fe20000011403 */
[----:B------:R-:W-:Y:S01]  /*0c40*/  IMAD.IADD R8, R11, 0x1, -R4 ;  /* 0x000000010b087824 */ /* 0x000fe200078e0a04 */
[----:B------:R-:W-:Y:S01]  /*0c50*/  LEA.HI R6, R2, R7, RZ, 0x3 ;  /* 0x0000000702067211 */ /* 0x000fe200078f18ff */
[----:B------:R-:W-:Y:S01]  /*0c60*/  IMAD.SHL.U32 R16, R209, 0x8, RZ ;  /* 0x00000008d1107824 */ /* 0x000fe200078e00ff */
[----:B------:R-:W-:Y:S01]  /*0c70*/  LEA.HI R2, R0, R3, RZ, 0x2 ;  /* 0x0000000300027211 */ /* 0x000fe200078f10ff */
[----:B------:R-:W-:Y:S01]  /*0c80*/  IMAD R12, R8, 0x10, R15 ;  /* 0x00000010080c7824 */ /* 0x000fe200078e020f */
[C---:B------:R-:W-:Y:S01]  /*0c90*/  LOP3.LUT R4, R6.reuse, 0xfffffff8, RZ, 0xc0, !PT ;  /* 0xfffffff806047812 */ /* 0x040fe200078ec0ff */
[----:B------:R-:W-:Y:S01]  /*0ca0*/  IMAD.SHL.U32 R6, R6, 0x40, RZ ;  /* 0x0000004006067824 */ /* 0x000fe200078e00ff */
[----:B------:R-:W-:Y:S01]  /*0cb0*/  LOP3.LUT R8, R2, 0x7ffffffc, RZ, 0xc0, !PT ;  /* 0x7ffffffc02087812 */ /* 0x000fe200078ec0ff */
[--C-:B------:R-:W-:Y:S01]  /*0cc0*/  IMAD.U32 R215, R12, 0x40, R9.reuse ;  /* 0x000000400cd77824 */ /* 0x100fe200078e0009 */
[----:B------:R-:W-:Y:S01]  /*0cd0*/  LEA.HI R10, R13, R13, RZ, 0x1 ;  /* 0x0000000d0d0a7211 */ /* 0x000fe200078f08ff */
[----:B------:R-:W-:Y:S01]  /*0ce0*/  IMAD.IADD R7, R7, 0x1, -R4 ;  /* 0x0000000107077824 */ /* 0x000fe200078e0a04 */
[----:B------:R-:W-:Y:S01]  /*0cf0*/  LEA.HI R4, R0, R3, RZ, 0x5 ;  /* 0x0000000300047211 */ /* 0x000fe200078f28ff */
[----:B------:R-:W-:Y:S01]  /*0d00*/  IMAD.IADD R17, R3, 0x1, -R8 ;  /* 0x0000000103117824 */ /* 0x000fe200078e0a08 */
[--C-:B------:R-:W-:Y:S01]  /*0d10*/  SHF.R.S32.HI R0, RZ, 0x2, R2.reuse ;  /* 0x00000002ff007819 */ /* 0x100fe20000011402 */
[----:B------:R-:W-:Y:S01]  /*0d20*/  VIADD R189, R16, 0x40 ;  /* 0x0000004010bd7836 */ /* 0x000fe20000000000 */
[----:B------:R-:W-:Y:S01]  /*0d30*/  SHF.R.S32.HI R3, RZ, 0x1f, R2 ;  /* 0x0000001fff037819 */ /* 0x000fe20000011402 */
[----:B------:R-:W-:Y:S01]  /*0d40*/  IMAD.SHL.U32 R2, R7, 0x40, RZ ;  /* 0x0000004007027824 */ /* 0x000fe200078e00ff */
[----:B------:R-:W-:Y:S01]  /*0d50*/  LOP3.LUT R6, R6, 0x7ffffe00, RZ, 0xc0, !PT ;  /* 0x7ffffe0006067812 */ /* 0x000fe200078ec0ff */
[C---:B------:R-:W-:Y:S01]  /*0d60*/  VIADD R188, R16.reuse, 0x80 ;  /* 0x0000008010bc7836 */ /* 0x040fe20000000000 */
[----:B------:R-:W-:Y:S01]  /*0d70*/  LEA.HI R3, R3, R0, RZ, 0x3 ;  /* 0x0000000003037211 */ /* 0x000fe200078f18ff */
[----:B------:R-:W-:Y:S01]  /*0d80*/  VIADD R187, R16, 0xc0 ;  /* 0x000000c010bb7836 */ /* 0x000fe20000000000 */
[----:B------:R-:W-:Y:S01]  /*0d90*/  LOP3.LUT R2, R2, 0x1c0, RZ, 0xc0, !PT ;  /* 0x000001c002027812 */ /* 0x000fe200078ec0ff */
[----:B------:R-:W-:Y:S01]  /*0da0*/  IMAD R6, R11, 0x400, R6 ;  /* 0x000004000b067824 */ /* 0x000fe200078e0206 */
[----:B------:R-:W-:Y:S01]  /*0db0*/  R2P PR, R7, 0x6 ;  /* 0x0000000607007804 */ /* 0x000fe20000000000 */
[----:B------:R-:W-:Y:S01]  /*0dc0*/  VIADD R186, R16, 0x100 ;  /* 0x0000010010ba7836 */ /* 0x000fe20000000000 */
[----:B------:R-:W-:Y:S01]  /*0dd0*/  LOP3.LUT R9, R2, 0x8, R9, 0xf8, !PT ;  /* 0x0000000802097812 */ /* 0x000fe200078ef809 */
[C---:B------:R-:W-:Y:S01]  /*0de0*/  VIADD R185, R16.reuse, 0x140 ;  /* 0x0000014010b97836 */ /* 0x040fe20000000000 */
[----:B------:R-:W-:Y:S01]  /*0df0*/  SHF.R.U32.HI R8, RZ, 0x3, R2 ;  /* 0x00000003ff087819 */ /* 0x000fe20000011602 */
[C---:B------:R-:W-:Y:S01]  /*0e00*/  VIADD R213, R16.reuse, 0x180 ;  /* 0x0000018010d57836 */ /* 0x040fe20000000000 */
[----:B------:R-:W-:Y:S01]  /*0e10*/  LOP3.LUT R3, R3, 0xfffffff8, RZ, 0xc0, !PT ;  /* 0xfffffff803037812 */ /* 0x000fe200078ec0ff */
[----:B------:R-:W-:Y:S01]  /*0e20*/  VIADD R212, R16, 0x1c0 ;  /* 0x000001c010d47836 */ /* 0x000fe20000000000 */
[----:B------:R-:W-:Y:S01]  /*0e30*/  LOP3.LUT R9, R9, R8, RZ, 0x3c, !PT ;  /* 0x0000000809097212 */ /* 0x000fe200078e3cff */
[----:B------:R-:W-:Y:S01]  /*0e40*/  IMAD.SHL.U32 R17, R17, 0x2, RZ ;  /* 0x0000000211117824 */ /* 0x000fe200078e00ff */
[----:B------:R-:W-:Y:S01]  /*0e50*/  LEA.HI R5, R5, R210, RZ, 0x1 ;  /* 0x000000d205057211 */ /* 0x000fe200078f08ff */
[----:B------:R-:W-:Y:S01]  /*0e60*/  IMAD.IADD R3, R0, 0x1, -R3 ;  /* 0x0000000100037824 */ /* 0x000fe200078e0a03 */
[----:B------:R-:W-:Y:S01]  /*0e70*/  LOP3.LUT R10, R10, 0x1ffffffe, RZ, 0xc0, !PT ;  /* 0x1ffffffe0a0a7812 */ /* 0x000fe200078ec0ff */
[----:B------:R-:W-:Y:S01]  /*0e80*/  IMAD.IADD R6, R6, 0x1, R9 ;  /* 0x0000000106067824 */ /* 0x000fe200078e0209 */
[----:B------:R-:W-:-:S02]  /*0e90*/  SHF.R.S32.HI R2, RZ, 0x5, R4 ;  /* 0x00000005ff027819 */ /* 0x000fc40000011404 */
[----:B------:R-:W-:Y:S01]  /*0ea0*/  LOP3.LUT R5, R5, 0xfffffe, RZ, 0xc0, !PT ;  /* 0x00fffffe05057812 */ /* 0x000fe200078ec0ff */
[----:B------:R-:W-:Y:S01]  /*0eb0*/  IMAD.IADD R13, R13, 0x1, -R10 ;  /* 0x000000010d0d7824 */ /* 0x000fe200078e0a0a */
[----:B------:R-:W-:Y:S01]  /*0ec0*/  LEA R22, R6, UR41, 0x1 ;  /* 0x0000002906167c11 */ /* 0x000fe2000f8e08ff */
[----:B------:R-:W-:Y:S01]  /*0ed0*/  IMAD R2, R2, 0x10, R3 ;  /* 0x0000001002027824 */ /* 0x000fe200078e0203 */
[----:B------:R-:W-:Y:S01]  /*0ee0*/  SEL R23, R23, 0xffffffe0, !P1 ;  /* 0xffffffe017177807 */ /* 0x000fe20004800000 */
[----:B------:R-:W-:Y:S01]  /*0ef0*/  IMAD.IADD R5, R210, 0x1, -R5 ;  /* 0x00000001d2057824 */ /* 0x000fe200078e0a05 */
[----:B------:R-:W-:Y:S01]  /*0f00*/  SHF.R.S32.HI R211, RZ, 0x3, R211 ;  /* 0x00000003ffd37819 */ /* 0x000fe200000114d3 */
[C---:B------:R-:W-:Y:S01]  /*0f10*/  VIADD R184, R22.reuse, 0x26800 ;  /* 0x0002680016b87836 */ /* 0x040fe20000000000 */
[----:B------:R-:W-:Y:S01]  /*0f20*/  SHF.R.S32.HI R222, RZ, 0x1f, R189 ;  /* 0x0000001fffde7819 */ /* 0x000fe200000114bd */
[----:B------:R-:W-:Y:S01]  /*0f30*/  VIADD R19, R22, 0x26840 ;  /* 0x0002684016137836 */ /* 0x000fe20000000000 */
[----:B------:R-:W-:Y:S01]  /*0f40*/  SHF.R.S32.HI R221, RZ, 0x1f, R188 ;  /* 0x0000001fffdd7819 */ /* 0x000fe200000114bc */
[C---:B------:R-:W-:Y:S01]  /*0f50*/  @P2 VIADD R19, R184.reuse, 0xffffffc0 ;  /* 0xffffffc0b8132836 */ /* 0x040fe20000000000 */
[----:B------:R-:W-:Y:S01]  /*0f60*/  SHF.R.S32.HI R220, RZ, 0x1f, R187 ;  /* 0x0000001fffdc7819 */ /* 0x000fe200000114bb */
[----:B------:R-:W-:Y:S01]  /*0f70*/  IMAD.IADD R184, R184, 0x1, R23 ;  /* 0x00000001b8b87824 */ /* 0x000fe200078e0217 */
[----:B------:R-:W-:Y:S01]  /*0f80*/  SHF.R.S32.HI R219, RZ, 0x1f, R186 ;  /* 0x0000001fffdb7819 */ /* 0x000fe200000114ba */
[----:B------:R-:W-:Y:S01]  /*0f90*/  IMAD.SHL.U32 R18, R5, 0x100, RZ ;  /* 0x0000010005127824 */ /* 0x000fe200078e00ff */
[----:B------:R-:W-:Y:S01]  /*0fa0*/  SHF.R.S32.HI R218, RZ, 0x1f, R185 ;  /* 0x0000001fffda7819 */ /* 0x000fe200000114b9 */
[----:B------:R-:W-:Y:S01]  /*0fb0*/  IMAD R214, R13, 0x8, R2 ;  /* 0x000000080dd67824 */ /* 0x000fe200078e0202 */
[----:B------:R-:W-:Y:S01]  /*0fc0*/  SHF.R.S32.HI R217, RZ, 0x1f, R213 ;  /* 0x0000001fffd97819 */ /* 0x000fe200000114d5 */
[----:B------:R-:W-:Y:S01]  /*0fd0*/  IMAD.IADD R23, R23, 0x1, R19 ;  /* 0x0000000117177824 */ /* 0x000fe200078e0213 */
[----:B------:R-:W-:-:S07]  /*0fe0*/  SHF.R.S32.HI R216, RZ, 0x1f, R212 ;  /* 0x0000001fffd87819 */ /* 0x000fce00000114d4 */
.L_x_3249:
[----:B------:R-:W-:Y:S01]  /*0ff0*/  ULDC UR4, c[0x0][0xc38] ;  /* 0x00030e0000047ab9 */ /* 0x000fe20000000800 */
[----:B------:R-:W-:Y:S01]  /*1000*/  ULDC UR50, c[0x0][0x424] ;  /* 0x0001090000327ab9 */ /* 0x000fe20000000800 */
[----:B------:R-:W-:Y:S01]  /*1010*/  UISETP.NE.AND UP1, UPT, UR4, 0x1, UPT ;  /* 0x000000010400788c */ /* 0x000fe2000bf25270 */
[----:B------:R-:W-:Y:S02]  /*1020*/  ULDC UR6, c[0x0][0x2f0] ;  /* 0x0000bc0000067ab9 */ /* 0x000fe40000000800 */
[----:B------:R-:W-:Y:S01]  /*1030*/  ULDC.64 UR4, c[0x0][0x418] ;  /* 0x0001060000047ab9 */ /* 0x000fe20000000a00 */
[----:B------:R-:W-:Y:S01]  /*1040*/  UMOV UR44, UR47 ;  /* 0x0000002f002c7c82 */ /* 0x000fe20008000000 */
[----:B------:R-:W-:Y:S01]  /*1050*/  UISETP.NE.U32.AND UP0, UPT, UR4, URZ, UPT ;  /* 0x0000003f0400728c */ /* 0x000fe2000bf05070 */
[----:B------:R-:W-:Y:S02]  /*1060*/  UMOV UR46, UR47 ;  /* 0x0000002f002e7c82 */ /* 0x000fe40008000000 */
[----:B------:R-:W-:Y:S01]  /*1070*/  ULDC UR4, c[0x0][0xc44] ;  /* 0x0003110000047ab9 */ /* 0x000fe20000000800 */
[----:B------:R-:W-:-:S02]  /*1080*/  UISETP.NE.AND.EX UP0, UPT, UR5, URZ, UPT, UP0 ;  /* 0x0000003f0500728c */ /* 0x000fc4000bf05300 */
[----:B------:R-:W-:Y:S02]  /*1090*/  UISETP.NE.AND UP2, UPT, UR4, 0x1, UPT ;  /* 0x000000010400788c */ /* 0x000fe4000bf45270 */
[----:B------:R-:W-:Y:S01]  /*10a0*/  USEL UR50, UR50, 0x1, UP0 ;  /* 0x0000000132327887 */ /* 0x000fe20008000000 */
[----:B------:R-:W-:Y:S01]  /*10b0*/  @UP1 ULDC UR4, c[0x0][0xc3c] ;  /* 0x00030f0000041ab9 */ /* 0x000fe20000000800 */
[----:B------:R-:W-:Y:S02]  /*10c0*/  UISETP.NE.AND UP0, UPT, UR48, 0x1, UPT ;  /* 0x000000013000788c */ /* 0x000fe4000bf05270 */
[----:B------:R-:W-:Y:S02]  /*10d0*/  UIMAD.WIDE.U32 UR4, UR47, UR4, URZ ;  /* 0x000000042f0472a5 */ /* 0x000fe4000f8e003f */
[----:B------:R-:W-:Y:S02]  /*10e0*/  UIMAD UR50, UR50, UR6, URZ ;  /* 0x00000006323272a4 */ /* 0x000fe4000f8e023f */
[----:B------:R-:W-:Y:S01]  /*10f0*/  PLOP3.LUT P0, PT, PT, PT, UP0, 0x80, 0x0 ;  /* 0x000000000000781c */ /* 0x000fe20003f0f008 */
[----:B------:R-:W-:Y:S01]  /*1100*/  @UP1 ULDC UR6, c[0x0][0xc40] ;  /* 0x0003100000061ab9 */ /* 0x000fe20000000800 */
[----:B------:R-:W-:Y:S01]  /*1110*/  @UP2 ULDC.64 UR8, c[0x0][0xc48] ;  /* 0x0003120000082ab9 */ /* 0x000fe20000000a00 */
[----:B------:R-:W-:-:S02]  /*1120*/  @UP1 USHF.R.U32.HI UR44, URZ, UR6, UR5 ;  /* 0x000000063f2c1299 */ /* 0x000fc40008011605 */
[----:B------:R-:W-:Y:S02]  /*1130*/  UIADD3 UR6, UR50, 0x3f, URZ ;  /* 0x0000003f32067890 */ /* 0x000fe4000fffe03f */
[----:B------:R-:W-:Y:S02]  /*1140*/  UIMAD.WIDE.U32 UR4, UR44, UR8, URZ ;  /* 0x000000082c0472a5 */ /* 0x000fe4000f8e003f */
[----:B------:R-:W-:Y:S01]  /*1150*/  USHF.R.S32.HI UR7, URZ, 0x1f, UR6 ;  /* 0x0000001f3f077899 */ /* 0x000fe20008011406 */
[----:B------:R-:W-:Y:S01]  /*1160*/  UMOV UR45, UR44 ;  /* 0x0000002c002d7c82 */ /* 0x000fe20008000000 */
[----:B------:R-:W-:Y:S02]  /*1170*/  @UP2 USHF.R.U32.HI UR45, URZ, UR9, UR5 ;  /* 0x000000093f2d2299 */ /* 0x000fe40008011605 */
[----:B------:R-:W-:-:S04]  /*1180*/  ULEA.HI UR7, UR7, UR6, URZ, 0x6 ;  /* 0x0000000607077291 */ /* 0x000fc8000f8f303f */
[----:B------:R-:W-:Y:S01]  /*1190*/  USHF.R.S32.HI UR49, URZ, 0x6, UR7 ;  /* 0x000000063f317899 */ /* 0x000fe20008011407 */
[----:B0123-5:R-:W-:Y:S11]  /*11a0*/  @!P0 BRA `(.L_x_3214) ;  /* 0x0000001800488947 */ /* 0x02fff60003800000 */
[----:B------:R-:W0:Y:S01]  /*11b0*/  SHFL.IDX PT, R0, R210, RZ, 0x1f ;  /* 0x00001fffd2007589 */ /* 0x000e2200000e0000 */
[----:B------:R-:W-:-:S06]  /*11c0*/  UISETP.NE.AND UP0, UPT, UR40, 0x3, UPT ;  /* 0x000000032800788c */ /* 0x000fcc000bf05270 */
[----:B------:R-:W-:Y:S02]  /*11d0*/  PLOP3.LUT P0, PT, PT, PT, UP0, 0x80, 0x0 ;  /* 0x000000000000781c */ /* 0x000fe40003f0f008 */
[----:B0-----:R-:W-:-:S13]  /*11e0*/  R2UR UR4, R0 ;  /* 0x00000000000472ca */ /* 0x001fda00000e0000 */
[----:B------:R-:W-:-:S04]  /*11f0*/  ULEA.HI UR5, UR4, UR4, URZ, 0x1 ;  /* 0x0000000404057291 */ /* 0x000fc8000f8f083f */
[----:B------:R-:W-:-:S04]  /*1200*/  ULOP3.LUT UR5, UR5, 0x1fffe, URZ, 0xc0, !UPT ;  /* 0x0001fffe05057892 */ /* 0x000fc8000f8ec03f */
[----:B------:R-:W-:-:S04]  /*1210*/  UIADD3 UR5, UR4, -UR5, URZ ;  /* 0x8000000504057290 */ /* 0x000fc8000fffe03f */
[----:B------:R-:W-:-:S04]  /*1220*/  ULEA UR5, UR5, UR41, 0xf ;  /* 0x0000002905057291 */ /* 0x000fc8000f8e783f */
[----:B------:R-:W-:-:S04]  /*1230*/  UIADD3 UR5, UR5, 0x400, URZ ;  /* 0x0000040005057890 */ /* 0x000fc8000fffe03f */
[----:B------:R-:W-:-:S04]  /*1240*/  USHF.R.U32.HI UR5, URZ, 0x4, UR5 ;  /* 0x000000043f057899 */ /* 0x000fc80008011605 */
[----:B------:R-:W-:-:S04]  /*1250*/  ULOP3.LUT UR5, UR5, 0x3fff, URZ, 0xc0, !UPT ;  /* 0x00003fff05057892 */ /* 0x000fc8000f8ec03f */
[----:B------:R-:W-:Y:S01]  /*1260*/  ULOP3.LUT UR20, UR5, 0x2000000, URZ, 0xfc, !UPT ;  /* 0x0200000005147892 */ /* 0x000fe2000f8efc3f */
[----:B------:R-:W-:Y:S11]  /*1270*/  @!P0 BRA `(.L_x_3215) ;  /* 0x0000000000048947 */ /* 0x000ff60003800000 */
[----:B------:R-:W-:Y:S01]  /*1280*/  BPT.TRAP 0x1 ;  /* 0x000000040000795c */ /* 0x000fe20000300000 */
.L_x_3215:
[----:B------:R-:W-:Y:S01]  /*1290*/  ULEA UR16, UR39, UR41, 0x3 ;  /* 0x0000002927107291 */ /* 0x000fe2000f8e183f */
[----:B------:R-:W-:-:S05]  /*12a0*/  IMAD.U32 R0, RZ, RZ, UR38 ;  /* 0x00000026ff007e24 */ /* 0x000fca000f8e00ff */
[----:B------:R-:W-:-:S04]  /*12b0*/  SHF.L.U32 R0, R0, 0x1f, RZ ;  /* 0x0000001f00007819 */ /* 0x000fc800000006ff */
[----:B------:R-:W0:Y:S02]  /*12c0*/  SYNCS.PHASECHK.TRANS64.TRYWAIT P0, [UR16+0x28c50], R0 ;  /* 0x028c5000ff0075a7 */ /* 0x000e240008000150 */
[----:B0-----:R-:W-:Y:S05]  /*12d0*/  @!P0 BRA `(.L_x_3216) ;  /* 0x000000c400888947 */ /* 0x001fea0003800000 */
.L_x_3355:
[----:B------:R-:W-:Y:S01]  /*12e0*/  BAR.SYNC.DEFER_BLOCKING 0xe, 0x100 ;  /* 0x0384000000007b1d */ /* 0x000fe20000010000 */
[----:B------:R-:W-:Y:S01]  /*12f0*/  UIADD3 UR4, UR41, 0x26800, URZ ;  /* 0x0002680029047890 */ /* 0x000fe2000fffe03f */
[----:B0-----:R-:W-:Y:S01]  /*1300*/  IMAD.U32 R0, RZ, RZ, UR16 ;  /* 0x00000010ff007e24 */ /* 0x001fe2000f8e00ff */
[----:B------:R-:W-:Y:S02]  /*1310*/  ULEA UR12, UR39, UR20, 0xc ;  /* 0x00000014270c7291 */ /* 0x000fe4000f8e603f */
[----:B------:R-:W-:Y:S01]  /*1320*/  USHF.R.U32.HI UR4, URZ, 0x4, UR4 ;  /* 0x000000043f047899 */ /* 0x000fe20008011604 */
[----:B------:R-:W-:Y:S01]  /*1330*/  UMOV UR7, 0x40000040 ;  /* 0x4000004000077882 */ /* 0x000fe20000000000 */
[----:B------:R-:W-:Y:S02]  /*1340*/  UMOV UR5, 0x40000040 ;  /* 0x4000004000057882 */ /* 0x000fe40000000000 */
[----:B------:R-:W-:Y:S01]  /*1350*/  ULOP3.LUT UR4, UR4, 0x3fff, URZ, 0xc0, !UPT ;  /* 0x00003fff04047892 */ /* 0x000fe2000f8ec03f */
[----:B------:R-:W0:Y:S01]  /*1360*/  S2R R3, SR_TID.X ;  /* 0x0000000000037919 */ /* 0x000e220000002100 */
[----:B------:R-:W-:Y:S01]  /*1370*/  UMOV UR6, UR12 ;  /* 0x0000000c00067c82 */ /* 0x000fe20008000000 */
[----:B------:R-:W-:-:S02]  /*1380*/  UIADD3 UR10, UR12, 0x100, URZ ;  /* 0x000001000c0a7890 */ /* 0x000fc4000fffe03f */
[----:B------:R-:W-:Y:S01]  /*1390*/  ULOP3.LUT UR13, UR4, 0x10000, URZ, 0xfc, !UPT ;  /* 0x00010000040d7892 */ /* 0x000fe2000f8efc3f */
[----:B------:R-:W-:Y:S01]  /*13a0*/  UMOV UR11, 0x40000040 ;  /* 0x40000040000b7882 */ /* 0x000fe20000000000 */
[----:B------:R-:W-:Y:S02]  /*13b0*/  UMOV UR9, 0x40000040 ;  /* 0x4000004000097882 */ /* 0x000fe40000000000 */
[----:B------:R-:W-:Y:S02]  /*13c0*/  UIADD3 UR8, UR13, 0x4, URZ ;  /* 0x000000040d087890 */ /* 0x000fe4000fffe03f */
[----:B------:R-:W-:Y:S01]  /*13d0*/  UIADD3 UR14, UR12, 0x180, URZ ;  /* 0x000001800c0e7890 */ /* 0x000fe2000fffe03f */
[----:B------:R-:W-:Y:S01]  /*13e0*/  UMOV UR4, UR13 ;  /* 0x0000000d00047c82 */ /* 0x000fe20008000000 */
[----:B------:R-:W-:Y:S01]  /*13f0*/  UMOV UR15, 0x40000040 ;  /* 0x40000040000f7882 */ /* 0x000fe20000000000 */
[----:B------:R-:W-:Y:S01]  /*1400*/  WARPGROUP.ARRIVE ;  /* 0x00000000000079c5 */ /* 0x000fe20000000000 */
[----:B------:R-:W-:-:S05]  /*1410*/  UISETP.GE.AND UP0, UPT, UR50, 0x41, UPT ;  /* 0x000000413200788c */ /* 0x000fca000bf06270 */
[----:B------:R-:W-:Y:S01]  /*1420*/  HGMMA.64x256x16.F32.BF16 R24, gdesc[UR4].tnspB, RZ, !UPT, gsb0 ;  /* 0x43e00000041879f0 */ /* 0x000fe2000c0018ff */
[----:B------:R-:W-:Y:S02]  /*1430*/  UIADD3 UR6, UR12, 0x80, URZ ;  /* 0x000000800c067890 */ /* 0x000fe4000fffe03f */
[----:B------:R-:W-:Y:S01]  /*1440*/  UIADD3 UR4, UR13, 0x2, URZ ;  /* 0x000000020d047890 */ /* 0x000fe2000fffe03f */
[----:B------:R-:W-:Y:S01]  /*1450*/  UMOV UR7, 0x40000040 ;  /* 0x4000004000077882 */ /* 0x000fe20000000000 */
[----:B------:R-:W-:Y:S01]  /*1460*/  UMOV UR5, 0x40000040 ;  /* 0x4000004000057882 */ /* 0x000fe20000000000 */
[----:B------:R-:W-:-:S03]  /*1470*/  UIADD3 UR12, UR13, 0x6, URZ ;  /* 0x000000060d0c7890 */ /* 0x000fc6000fffe03f */
[----:B------:R-:W-:Y:S01]  /*1480*/  UMOV UR13, 0x40000040 ;  /* 0x40000040000d7882 */ /* 0x000fe20000000000 */
[----:B0-----:R-:W-:-:S04]  /*1490*/  LOP3.LUT R3, R3, 0x7f, RZ, 0xc0, !PT ;  /* 0x0000007f03037812 */ /* 0x001fc800078ec0ff */
[----:B------:R-:W-:-:S13]  /*14a0*/  ISETP.NE.AND P0, PT, R3, RZ, PT ;  /* 0x000000ff0300720c */ /* 0x000fda0003f05270 */
[----:B------:R-:W-:-:S05]  /*14b0*/  @!P0 VIADD R0, R0, 0x28c60 ;  /* 0x00028c6000008836 */ /* 0x000fca0000000000 */
[----:B------:R-:W-:Y:S01]  /*14c0*/  @!P0 PRMT R0, RZ, 0x654, R0 ;  /* 0x00000654ff008816 */ /* 0x000fe20000000000 */
[----:B------:R-:W-:Y:S02]  /*14d0*/  WARPGROUP.DEPBAR.LE gsb0, 0x0 ;  /* 0x00008000000079c5 */ /* 0x000fe40000010000 */
[----:B------:R-:W-:-:S06]  /*14e0*/  WARPGROUP.ARRIVE ;  /* 0x00000000000079c5 */ /* 0x000fcc0000000000 */
[----:B------:R-:W-:Y:S03]  /*14f0*/  HGMMA.64x256x16.F32.BF16 R24, gdesc[UR4].tnspB, R24, gsb0 ;  /* 0x43e00000041879f0 */ /* 0x000fe60008001818 */
[----:B------:R-:W-:Y:S02]  /*1500*/  WARPGROUP.DEPBAR.LE gsb0, 0x0 ;  /* 0x00008000000079c5 */ /* 0x000fe40000010000 */
[----:B------:R-:W-:-:S15]  /*1510*/  WARPGROUP.ARRIVE ;  /* 0x00000000000079c5 */ /* 0x000fde0000000000 */
[----:B------:R-:W-:-:S08]  /*1520*/  NOP ;  /* 0x0000000000007918 */ /* 0x000fd00000000000 */
[----:B------:R-:W-:Y:S03]  /*1530*/  HGMMA.64x256x16.F32.BF16 R24, gdesc[UR8].tnspB, R24, gsb0 ;  /* 0x43e00000081879f0 */ /* 0x000fe60008001818 */
[----:B------:R-:W-:Y:S02]  /*1540*/  WARPGROUP.DEPBAR.LE gsb0, 0x0 ;  /* 0x00008000000079c5 */ /* 0x000fe40000010000 */
[----:B------:R-:W-:-:S15]  /*1550*/  WARPGROUP.ARRIVE ;  /* 0x00000000000079c5 */ /* 0x000fde0000000000 */
[----:B------:R-:W-:-:S08]  /*1560*/  NOP ;  /* 0x0000000000007918 */ /* 0x000fd00000000000 */
[----:B------:R-:W-:Y:S03]  /*1570*/  HGMMA.64x256x16.F32.BF16 R24, gdesc[UR12].tnspB, R24, gsb0 ;  /* 0x43e000000c1879f0 */ /* 0x000fe60008001818 */
[----:B------:R-:W-:Y:S02]  /*1580*/  WARPGROUP.DEPBAR.LE gsb0, 0x0 ;  /* 0x00008000000079c5 */ /* 0x000fe40000010000 */
[----:B------:R-:W-:Y:S06]  /*1590*/  BAR.ARV 0xf, 0x100 ;  /* 0x03c4000000007b1d */ /* 0x000fec0000002000 */
[----:B------:R0:W-:Y:S01]  /*15a0*/  @!P0 SYNCS.ARRIVE.TRANS64.RED.A1T0 RZ, [R0+URZ], RZ ;  /* 0x000000ff00ff89a7 */ /* 0x0001e2000810043f */
[----:B------:R-:W-:-:S13]  /*15b0*/  PLOP3.LUT P0, PT, PT, PT, UP0, 0x80, 0x0 ;  /* 0x000000000000781c */ /* 0x000fda0003f0f008 */
[----:B0-----:R-:W-:Y:S05]  /*15c0*/  @!P0 BRA `(.L_x_3217) ;  /* 0x0000000c00048947 */ /* 0x001fea0003800000 */
[----:B------:R-:W-:-:S06]  /*15d0*/  UIADD3 UR49, UR49, -0x2, URZ ;  /* 0xfffffffe31317890 */ /* 0x000fcc000fffe03f */
[----:B------:R-:W-:-:S07]  /*15e0*/  IMAD.U32 R0, RZ, RZ, UR49 ;  /* 0x00000031ff007e24 */ /* 0x000fce000f8e00ff */
.L_x_3222:
[----:B------:R-:W-:Y:S01]  /*15f0*/  BAR.SYNC.DEFER_BLOCKING 0xe, 0x100 ;  /* 0x0384000000007b1d */ /* 0x000fe20000010000 */
[----:B0-----:R-:W-:Y:S01]  /*1600*/  IMAD.U32 R3, RZ, RZ, UR39 ;  /* 0x00000027ff037e24 */ /* 0x001fe2000f8e00ff */
[----:B------:R-:W-:Y:S01]  /*1610*/  UISETP.NE.AND UP1, UPT, UR40, 0x3, UPT ;  /* 0x000000032800788c */ /* 0x000fe2000bf25270 */
[C---:B------:R-:W-:Y:S01]  /*1620*/  ISETP.GT.AND P1, PT, R0.reuse, RZ, PT ;  /* 0x000000ff0000720c */ /* 0x040fe20003f24270 */
[----:B------:R-:W-:Y:S01]  /*1630*/  UIADD3 UR39, UR39, 0x1, URZ ;  /* 0x0000000127277890 */ /* 0x000fe2000fffe03f */
[----:B------:R-:W-:Y:S02]  /*1640*/  IMAD R3, R3, 0x40, R2 ;  /* 0x0000004003037824 */ /* 0x000fe400078e0202 */
[----:B------:R-:W-:Y:S01]  /*1650*/  VIADD R0, R0, 0xffffffff ;  /* 0xffffffff00007836 */ /* 0x000fe20000000000 */
[----:B------:R-:W-:Y:S01]  /*1660*/  PLOP3.LUT P2, PT, PT, PT, UP1, 0x80, 0x0 ;  /* 0x000000000000781c */ /* 0x000fe20003f4f018 */
[----:B------:R-:W-:Y:S01]  /*1670*/  UISETP.NE.AND UP0, UPT, UR39, 0x2, UPT ;  /* 0x000000022700788c */ /* 0x000fe2000bf05270 */
[----:B------:R-:W-:-:S03]  /*1680*/  LEA R3, R3, UR41, 0x2 ;  /* 0x0000002903037c11 */ /* 0x000fc6000f8e10ff */
[----:B------:R-:W-:Y:S02]  /*1690*/  USEL UR6, URZ, 0x1, UP0 ;  /* 0x000000013f067887 */ /* 0x000fe40008000000 */
[----:B------:R-:W-:Y:S02]  /*16a0*/  USEL UR39, UR39, URZ, UP0 ;  /* 0x0000003f27277287 */ /* 0x000fe40008000000 */
[----:B------:R-:W-:Y:S01]  /*16b0*/  ULOP3.LUT UR38, UR38, UR6, URZ, 0x3c, !UPT ;  /* 0x0000000626267292 */ /* 0x000fe2000f8e3c3f */
[----:B------:R-:W0:Y:S04]  /*16c0*/  LDS R4, [R3+0x28800] ;  /* 0x0288000003047984 */ /* 0x000e280000000800 */
[----:B------:R-:W1:Y:S01]  /*16d0*/  LDS R5, [R3+0x28820] ;  /* 0x0288200003057984 */ /* 0x000e620000000800 */
        /* <DEDUP_REMOVED lines=130> */
.L_x_3218:
[----:B------:R-:W-:Y:S01]  /*1f00*/  ULEA UR6, UR39, UR41, 0x3 ;  /* 0x0000002927067291 */ /* 0x000fe2000f8e183f */
[----:B------:R-:W-:-:S05]  /*1f10*/  IMAD.U32 R3, RZ, RZ, UR38 ;  /* 0x00000026ff037e24 */ /* 0x000fca000f8e00ff */
[----:B------:R-:W-:-:S04]  /*1f20*/  SHF.L.U32 R3, R3, 0x1f, RZ ;  /* 0x0000001f03037819 */ /* 0x000fc800000006ff */
[----:B------:R0:W1:Y:S01]  /*1f30*/  SYNCS.PHASECHK.TRANS64.TRYWAIT P0, [UR6+0x28c50], R3 ;  /* 0x028c5003ff0075a7 */ /* 0x0000620008000146 */
[----:B------:R-:W-:Y:S05]  /*1f40*/  @!P2 BRA `(.L_x_3219) ;  /* 0x000000000004a947 */ /* 0x000fea0003800000 */
[----:B------:R-:W-:Y:S01]  /*1f50*/  BPT.TRAP 0x1 ;  /* 0x000000040000795c */ /* 0x000fe20000300000 */
.L_x_3219:
[----:B-1----:R-:W-:Y:S05]  /*1f60*/  @P0 BRA `(.L_x_3220) ;  /* 0x0000000000080947 */ /* 0x002fea0003800000 */
[----:B------:R-:W1:Y:S02]  /*1f70*/  SYNCS.PHASECHK.TRANS64.TRYWAIT P0, [UR6+0x28c50], R3 ;  /* 0x028c5003ff0075a7 */ /* 0x000e640008000146 */
[----:B-1----:R-:W-:Y:S05]  /*1f80*/  @!P0 BRA `(.L_x_3221) ;  /* 0x000000b800748947 */ /* 0x002fea0003800000 */
.L_x_3220:
[----:B------:R-:W-:Y:S01]  /*1f90*/  UIADD3 UR6, UR41, 0x26800, URZ ;  /* 0x0002680029067890 */ /* 0x000fe2000fffe03f */
[----:B------:R-:W-:Y:S01]  /*1fa0*/  WARPGROUP.ARRIVE ;  /* 0x00000000000079c5 */ /* 0x000fe20000000000 */
[----:B------:R-:W-:-:S05]  /*1fb0*/  ULEA UR18, UR39, UR20, 0xc ;  /* 0x0000001427127291 */ /* 0x000fca000f8e603f */
[----:B-1----:R-:W1:Y:S01]  /*1fc0*/  S2R R4, SR_TID.X ;  /* 0x0000000000047919 */ /* 0x002e620000002100 */
[----:B------:R-:W-:Y:S01]  /*1fd0*/  USHF.R.U32.HI UR6, URZ, 0x4, UR6 ;  /* 0x000000043f067899 */ /* 0x000fe20008011606 */
[----:B0-----:R-:W-:Y:S01]  /*1fe0*/  IMAD.U32 R3, RZ, RZ, UR39 ;  /* 0x00000027ff037e24 */ /* 0x001fe2000f8e00ff */
[----:B------:R-:W-:Y:S01]  /*1ff0*/  UMOV UR19, 0x40000040 ;  /* 0x4000004000137882 */ /* 0x000fe20000000000 */
[----:B------:R-:W-:Y:S01]  /*2000*/  UMOV UR17, 0x40000040 ;  /* 0x4000004000117882 */ /* 0x000fe20000000000 */
[----:B------:R-:W-:Y:S01]  /*2010*/  ULOP3.LUT UR6, UR6, 0x3fff, URZ, 0xc0, !UPT ;  /* 0x00003fff06067892 */ /* 0x000fe2000f8ec03f */
[----:B------:R-:W-:Y:S01]  /*2020*/  UMOV UR7, 0x40000040 ;  /* 0x4000004000077882 */ /* 0x000fe20000000000 */
[----:B------:R-:W-:Y:S02]  /*2030*/  UIADD3 UR10, UR18, 0x100, URZ ;  /* 0x00000100120a7890 */ /* 0x000fe4000fffe03f */
[----:B------:R-:W-:Y:S02]  /*2040*/  ULOP3.LUT UR16, UR6, 0x10000, URZ, 0xfc, !UPT ;  /* 0x0001000006107892 */ /* 0x000fe4000f8efc3f */
[----:B------:R-:W-:Y:S01]  /*2050*/  UIADD3 UR6, UR18, 0x80, URZ ;  /* 0x0000008012067890 */ /* 0x000fe2000fffe03f */
[----:B------:R-:W-:Y:S01]  /*2060*/  UMOV UR11, 0x40000040 ;  /* 0x40000040000b7882 */ /* 0x000fe20000000000 */
[----:B------:R-:W-:Y:S01]  /*2070*/  UIADD3 UR14, UR18, 0x180, URZ ;  /* 0x00000180120e7890 */ /* 0x000fe2000fffe03f */
[----:B------:R-:W-:-:S04]  /*2080*/  UMOV UR15, 0x40000040 ;  /* 0x40000040000f7882 */ /* 0x000fc80000000000 */
[----:B------:R-:W-:Y:S01]  /*2090*/  HGMMA.64x256x16.F32.BF16 R24, gdesc[UR16].tnspB, R24, gsb0 ;  /* 0x43e00000101879f0 */ /* 0x000fe20008001818 */
[----:B-1----:R-:W-:-:S04]  /*20a0*/  LOP3.LUT R4, R4, 0x7f, RZ, 0xc0, !PT ;  /* 0x0000007f04047812 */ /* 0x002fc800078ec0ff */
[----:B------:R-:W-:-:S13]  /*20b0*/  ISETP.NE.AND P0, PT, R4, RZ, PT ;  /* 0x000000ff0400720c */ /* 0x000fda0003f05270 */
[----:B------:R-:W-:-:S05]  /*20c0*/  @!P0 LEA R3, R3, UR41, 0x3 ;  /* 0x0000002903038c11 */ /* 0x000fca000f8e18ff */
        /* <DEDUP_REMOVED lines=16> */
[----:B------:R-:W-:Y:S05]  /*21d0*/  @P1 BRA `(.L_x_3222) ;  /* 0xfffffff400041947 */ /* 0x000fea000383ffff */
.L_x_3217:
[----:B------:R-:W-:Y:S01]  /*21e0*/  BAR.SYNC.DEFER_BLOCKING 0xe, 0x100 ;  /* 0x0384000000007b1d */ /* 0x000fe20000010000 */
[----:B0-----:R-:W-:Y:S01]  /*21f0*/  IMAD.U32 R3, RZ, RZ, UR39 ;  /* 0x00000027ff037e24 */ /* 0x001fe2000f8e00ff */
[----:B------:R-:W-:-:S03]  /*2200*/  UIADD3 UR39, UR39, 0x1, URZ ;  /* 0x0000000127277890 */ /* 0x000fc6000fffe03f */
[----:B------:R-:W-:Y:S01]  /*2210*/  IMAD R0, R3, 0x40, R2 ;  /* 0x0000004003007824 */ /* 0x000fe200078e0202 */
[----:B------:R-:W-:-:S04]  /*2220*/  UISETP.NE.AND UP0, UPT, UR39, 0x2, UPT ;  /* 0x000000022700788c */ /* 0x000fc8000bf05270 */
[----:B------:R-:W-:Y:S01]  /*2230*/  LEA R3, R0, UR41, 0x2 ;  /* 0x0000002900037c11 */ /* 0x000fe2000f8e10ff */
[----:B------:R-:W-:Y:S02]  /*2240*/  USEL UR4, URZ, 0x1, UP0 ;  /* 0x000000013f047887 */ /* 0x000fe40008000000 */
[----:B------:R-:W-:Y:S02]  /*2250*/  USEL UR39, UR39, URZ, UP0 ;  /* 0x0000003f27277287 */ /* 0x000fe40008000000 */
[----:B------:R-:W-:Y:S01]  /*2260*/  ULOP3.LUT UR38, UR38, UR4, URZ, 0x3c, !UPT ;  /* 0x0000000426267292 */ /* 0x000fe2000f8e3c3f */
[----:B------:R-:W0:Y:S04]  /*2270*/  LDS R4, [R3+0x28800] ;  /* 0x0288000003047984 */ /* 0x000e280000000800 */
[----:B------:R1:W2:Y:S02]  /*2280*/  LDS R0, [R3+0x28820] ;  /* 0x0288200003007984 */ /* 0x0002a40000000800 */
[----:B-1----:R-:W-:-:S02]  /*2290*/  IMAD.MOV.U32 R3, RZ, RZ, RZ ;  /* 0x000000ffff037224 */ /* 0x002fc400078e00ff */
[-C--:B0-----:R-:W-:Y:S01]  /*22a0*/  FMUL.FTZ R154, R92, R4.reuse ;  /* 0x000000045c9a7220 */ /* 0x081fe20000410000 */
[-C--:B------:R-:W-:Y:S01]  /*22b0*/  FMUL.FTZ R208, R24, R4.reuse ;  /* 0x0000000418d07220 */ /* 0x080fe20000410000 */
[-C--:B------:R-:W-:Y:S01]  /*22c0*/  FMUL.FTZ R206, R25, R4.reuse ;  /* 0x0000000419ce7220 */ /* 0x080fe20000410000 */
[----:B------:R-:W-:Y:S01]  /*22d0*/  FMUL.FTZ R205, R28, R4 ;  /* 0x000000041ccd7220 */ /* 0x000fe20000410000 */
        /* <DEDUP_REMOVED lines=124> */
[----:B------:R-:W-:Y:S01]  /*2aa0*/  IMAD.MOV.U32 R0, RZ, RZ, RZ ;  /* 0x000000ffff007224 */ /* 0x000fe200078e00ff */
[----:B------:R-:W-:Y:S06]  /*2ab0*/  BAR.ARV 0xf, 0x100 ;  /* 0x03c4000000007b1d */ /* 0x000fec0000002000 */
[----:B------:R-:W-:Y:S05]  /*2ac0*/  BRA `(.L_x_3223) ;  /* 0x00000040007c7947 */ /* 0x000fea0003800000 */
.L_x_3214:
[----:B------:R-:W0:Y:S02]  /*2ad0*/  SHFL.IDX PT, R0, R210, RZ, 0x1f ;  /* 0x00001fffd2007589 */ /* 0x000e2400000e0000 */
[----:B0-----:R-:W-:-:S13]  /*2ae0*/  R2UR UR4, R0 ;  /* 0x00000000000472ca */ /* 0x001fda00000e0000 */
[----:B------:R-:W-:-:S04]  /*2af0*/  ULEA.HI UR5, UR4, UR4, URZ, 0x1 ;  /* 0x0000000404057291 */ /* 0x000fc8000f8f083f */
[----:B------:R-:W-:-:S04]  /*2b00*/  ULOP3.LUT UR5, UR5, 0x1fffe, URZ, 0xc0, !UPT ;  /* 0x0001fffe05057892 */ /* 0x000fc8000f8ec03f */
[----:B------:R-:W-:Y:S02]  /*2b10*/  UIADD3 UR5, UR4, -UR5, URZ ;  /* 0x8000000504057290 */ /* 0x000fe4000fffe03f */
[----:B------:R-:W-:Y:S02]  /*2b20*/  UIADD3 UR4, UR41, 0x26800, URZ ;  /* 0x0002680029047890 */ /* 0x000fe4000fffe03f */
[----:B------:R-:W-:Y:S02]  /*2b30*/  ULEA UR5, UR5, UR41, 0xf ;  /* 0x0000002905057291 */ /* 0x000fe4000f8e783f */
[----:B------:R-:W-:Y:S02]  /*2b40*/  ULOP3.LUT UP0, URZ, UR4, 0x3ff, URZ, 0xc0, !UPT ;  /* 0x000003ff043f7892 */ /* 0x000fe4000f80c03f */
[----:B------:R-:W-:-:S04]  /*2b50*/  UIADD3 UR5, UR5, 0x400, URZ ;  /* 0x0000040005057890 */ /* 0x000fc8000fffe03f */
[----:B------:R-:W-:Y:S01]  /*2b60*/  PLOP3.LUT P0, PT, PT, PT, UP0, 0x80, 0x0 ;  /* 0x000000000000781c */ /* 0x000fe20003f0f008 */
[----:B------:R-:W-:-:S04]  /*2b70*/  USHF.R.U32.HI UR5, URZ, 0x4, UR5 ;  /* 0x000000043f057899 */ /* 0x000fc80008011605 */
[----:B------:R-:W-:-:S08]  /*2b80*/  ULOP3.LUT UR51, UR5, 0x3fff, URZ, 0xc0, !UPT ;  /* 0x00003fff05337892 */ /* 0x000fd0000f8ec03f */
        /* <DEDUP_REMOVED lines=17> */
.L_x_3224:
[----:B------:R-:W-:Y:S01]  /*2ca0*/  ULEA.HI UR4, UR36, UR36, URZ, 0x1 ;  /* 0x0000002424047291 */ /* 0x000fe2000f8f083f */
[----:B------:R-:W-:-:S03]  /*2cb0*/  IMAD.U32 R3, RZ, RZ, UR40 ;  /* 0x00000028ff037e24 */ /* 0x000fc6000f8e00ff */
[----:B------:R-:W-:Y:S02]  /*2cc0*/  ULOP3.LUT UR4, UR4, 0xfffffffe, URZ, 0xc0, !UPT ;  /* 0xfffffffe04047892 */ /* 0x000fe4000f8ec03f */
[----:B------:R-:W-:Y:S02]  /*2cd0*/  ISETP.NE.AND P0, PT, R3, 0x3, PT ;  /* 0x000000030300780c */ /* 0x000fe40003f05270 */
[----:B------:R-:W-:-:S06]  /*2ce0*/  UIADD3 UR4, UR36, -UR4, URZ ;  /* 0x8000000424047290 */ /* 0x000fcc000fffe03f */
[----:B------:R-:W-:-:S05]  /*2cf0*/  IMAD.U32 R0, RZ, RZ, UR4 ;  /* 0x00000004ff007e24 */ /* 0x000fca000f8e00ff */
[----:B------:R-:W-:-:S04]  /*2d00*/  SHF.L.U32 R0, R0, 0x1f, RZ ;  /* 0x0000001f00007819 */ /* 0x000fc800000006ff */
[----:B------:R-:W0:Y:S02]  /*2d10*/  SYNCS.PHASECHK.TRANS64.TRYWAIT P1, [UR41+0x28c00], R0 ;  /* 0x028c0000ff0075a7 */ /* 0x000e240008020169 */
[----:B0-----:R-:W-:Y:S05]  /*2d20*/  @!P1 BRA `(.L_x_3225) ;  /* 0x000000ac00249947 */ /* 0x001fea0003800000 */
.L_x_3356:
[----:B------:R-:W-:Y:S05]  /*2d30*/  @!P0 BRA `(.L_x_3226) ;  /* 0x0000000000048947 */ /* 0x000fea0003800000 */
[----:B------:R-:W-:Y:S01]  /*2d40*/  BPT.TRAP 0x1 ;  /* 0x000000040000795c */ /* 0x000fe20000300000 */
.L_x_3226:
[----:B------:R-:W-:Y:S02]  /*2d50*/  IMAD.U32 R7, RZ, RZ, UR39 ;  /* 0x00000027ff077e24 */ /* 0x000fe4000f8e00ff */
[----:B------:R-:W-:-:S03]  /*2d60*/  IMAD.U32 R8, RZ, RZ, UR38 ;  /* 0x00000026ff087e24 */ /* 0x000fc6000f8e00ff */
[----:B------:R-:W-:Y:S02]  /*2d70*/  LEA R7, R7, UR41, 0x3 ;  /* 0x0000002907077c11 */ /* 0x000fe4000f8e18ff */
[----:B------:R-:W-:-:S04]  /*2d80*/  SHF.L.U32 R8, R8, 0x1f, RZ ;  /* 0x0000001f08087819 */ /* 0x000fc800000006ff */
[----:B------:R1:W2:Y:S01]  /*2d90*/  SYNCS.PHASECHK.TRANS64.TRYWAIT P1, [R7+URZ+0x28c30], R8 ;  /* 0x028c3008070075a7 */ /* 0x0002a2000802017f */
[----:B------:R-:W-:Y:S05]  /*2da0*/  @!P0 BRA `(.L_x_3227) ;  /* 0x0000000000048947 */ /* 0x000fea0003800000 */
[----:B------:R-:W-:Y:S01]  /*2db0*/  BPT.TRAP 0x1 ;  /* 0x000000040000795c */ /* 0x000fe20000300000 */
.L_x_3227:
[----:B--2---:R-:W-:Y:S05]  /*2dc0*/  @P1 BRA `(.L_x_3228) ;  /* 0x0000000000081947 */ /* 0x004fea0003800000 */
[----:B------:R-:W2:Y:S02]  /*2dd0*/  SYNCS.PHASECHK.TRANS64.TRYWAIT P1, [R7+URZ+0x28c30], R8 ;  /* 0x028c3008070075a7 */ /* 0x000ea4000802017f */
[----:B--2---:R-:W-:Y:S05]  /*2de0*/  @!P1 BRA `(.L_x_3229) ;  /* 0x000000ac000c9947 */ /* 0x004fea0003800000 */
.L_x_3228:
[----:B0-----:R-:W0:Y:S01]  /*2df0*/  S2R R3, SR_TID.X ;  /* 0x0000000000037919 */ /* 0x001e220000002100 */
[----:B------:R-:W-:-:S04]  /*2e00*/  UIADD3 UR4, UR41, 0x22400, URZ ;  /* 0x0002240029047890 */ /* 0x000fc8000fffe03f */
[----:B------:R-:W-:-:S04]  /*2e10*/  USHF.R.U32.HI UR4, URZ, 0x4, UR4 ;  /* 0x000000043f047899 */ /* 0x000fc80008011604 */
[----:B------:R-:W-:-:S06]  /*2e20*/  ULOP3.LUT UR4, UR4, 0x3fff, URZ, 0xc0, !UPT ;  /* 0x00003fff04047892 */ /* 0x000fcc000f8ec03f */
[----:B------:R-:W-:Y:S01]  /*2e30*/  IMAD.U32 R0, RZ, RZ, UR4 ;  /* 0x00000004ff007e24 */ /* 0x000fe2000f8e00ff */
[----:B------:R-:W-:Y:S05]  /*2e40*/  WARPSYNC.ALL ;  /* 0x0000000000007948 */ /* 0x000fea0003800000 */
[----:B------:R-:W-:Y:S02]  /*2e50*/  LOP3.LUT R0, R0, 0x10000, RZ, 0xfc, !PT ;  /* 0x0001000000007812 */ /* 0x000fe400078efcff */
[----:B0-----:R-:W-:-:S04]  /*2e60*/  LOP3.LUT R3, R3, 0x7f, RZ, 0xc0, !PT ;  /* 0x0000007f03037812 */ /* 0x001fc800078ec0ff */
[----:B------:R-:W-:Y:S02]  /*2e70*/  ISETP.NE.AND P1, PT, R3, RZ, PT ;  /* 0x000000ff0300720c */ /* 0x000fe40003f25270 */
[----:B------:R-:W-:Y:S01]  /*2e80*/  R2UR UR12, R0 ;  /* 0x00000000000c72ca */ /* 0x000fe200000e0000 */
[----:B------:R-:W-:Y:S01]  /*2e90*/  UIADD3 UR4, UR41, 0x20400, URZ ;  /* 0x0002040029047890 */ /* 0x000fe2000fffe03f */
[----:B------:R-:W-:Y:S01]  /*2ea0*/  WARPGROUP.ARRIVE ;  /* 0x00000000000079c5 */ /* 0x000fe20000000000 */
[----:B------:R-:W-:Y:S01]  /*2eb0*/  UMOV UR7, 0x40000040 ;  /* 0x4000004000077882 */ /* 0x000fe20000000000 */
[----:B------:R-:W-:Y:S01]  /*2ec0*/  UMOV UR5, 0x40000040 ;  /* 0x4000004000057882 */ /* 0x000fe20000000000 */
[----:B------:R-:W-:Y:S01]  /*2ed0*/  USHF.R.U32.HI UR4, URZ, 0x4, UR4 ;  /* 0x000000043f047899 */ /* 0x000fe20008011604 */
[----:B------:R-:W-:Y:S01]  /*2ee0*/  UMOV UR11, 0x40000040 ;  /* 0x40000040000b7882 */ /* 0x000fe20000000000 */
[----:B------:R-:W-:Y:S02]  /*2ef0*/  UMOV UR9, 0x40000040 ;  /* 0x4000004000097882 */ /* 0x000fe40000000000 */
[----:B------:R-:W-:Y:S01]  /*2f00*/  ULOP3.LUT UR4, UR4, 0x3fff, URZ, 0xc0, !UPT ;  /* 0x00003fff04047892 */ /* 0x000fe2000f8ec03f */
[----:B------:R-:W-:Y:S01]  /*2f10*/  UMOV UR15, 0x40000040 ;  /* 0x40000040000f7882 */ /* 0x000fe20000000000 */
[----:B------:R-:W-:-:S02]  /*2f20*/  ULDC UR20, c[0x0][0x988] ;  /* 0x0002620000147ab9 */ /* 0x000fc40000000800 */
[----:B------:R-:W-:Y:S02]  /*2f30*/  ULEA UR12, UR39, UR12, 0x9 ;  /* 0x0000000c270c7291 */ /* 0x000fe4000f8e483f */
[----:B------:R-:W-:Y:S02]  /*2f40*/  ULOP3.LUT UR13, UR4, 0x10000, URZ, 0xfc, !UPT ;  /* 0x00010000040d7892 */ /* 0x000fe4000f8efc3f */
[----:B------:R-:W-:Y:S02]  /*2f50*/  UIADD3 UR10, UR12, 0x4, URZ ;  /* 0x000000040c0a7890 */ /* 0x000fe4000fffe03f */
[----:B------:R-:W-:Y:S01]  /*2f60*/  UIADD3 UR8, UR13, 0x4, URZ ;  /* 0x000000040d087890 */ /* 0x000fe2000fffe03f */
[----:B------:R-:W-:Y:S02]  /*2f70*/  UMOV UR6, UR12 ;  /* 0x0000000c00067c82 */ /* 0x000fe40008000000 */
[----:B------:R-:W-:Y:S01]  /*2f80*/  UMOV UR4, UR13 ;  /* 0x0000000d00047c82 */ /* 0x000fe20008000000 */
[----:B------:R-:W-:Y:S01]  /*2f90*/  UIADD3 UR14, UR12, 0x6, URZ ;  /* 0x000000060c0e7890 */ /* 0x000fe2000fffe03f */
[----:B------:R-:W-:Y:S01]  /*2fa0*/  HGMMA.64x64x16.F32.BF16 R24, gdesc[UR4], RZ, !UPT, gsb0 ;  /* 0x00e00000041879f0 */ /* 0x000fe2000c0018ff */
[----:B------:R-:W-:-:S02]  /*2fb0*/  UIADD3 UR6, UR12, 0x2, URZ ;  /* 0x000000020c067890 */ /* 0x000fc4000fffe03f */
[----:B------:R-:W-:Y:S01]  /*2fc0*/  UIADD3 UR4, UR13, 0x2, URZ ;  /* 0x000000020d047890 */ /* 0x000fe2000fffe03f */
[----:B------:R-:W-:Y:S01]  /*2fd0*/  UMOV UR7, 0x40000040 ;  /* 0x4000004000077882 */ /* 0x000fe20000000000 */
[----:B------:R-:W-:Y:S01]  /*2fe0*/  UMOV UR5, 0x40000040 ;  /* 0x4000004000057882 */ /* 0x000fe20000000000 */
[----:B------:R-:W-:-:S03]  /*2ff0*/  UIADD3 UR12, UR13, 0x6, URZ ;  /* 0x000000060d0c7890 */ /* 0x000fc6000fffe03f */
[----:B------:R-:W-:Y:S01]  /*3000*/  UMOV UR13, 0x40000040 ;  /* 0x40000040000d7882 */ /* 0x000fe20000000000 */
[----:B------:R-:W-:Y:S02]  /*3010*/  WARPGROUP.DEPBAR.LE gsb0, 0x0 ;  /* 0x00008000000079c5 */ /* 0x000fe40000010000 */
[----:B------:R-:W-:-:S06]  /*3020*/  WARPGROUP.ARRIVE ;  /* 0x00000000000079c5 */ /* 0x000fcc0000000000 */
[----:B------:R-:W-:Y:S01]  /*3030*/  HGMMA.64x64x16.F32.BF16 R24, gdesc[UR4], R24, gsb0 ;  /* 0x00e00000041879f0 */ /* 0x000fe20008001818 */
[----:B------:R-:W-:Y:S01]  /*3040*/  ULDC UR7, c[0x0][0x9d8] ;  /* 0x0002760000077ab9 */ /* 0x000fe20000000800 */
[----:B------:R-:W-:-:S06]  /*3050*/  UIMAD UR6, UR49, -0x40, UR50 ;  /* 0xffffffc0310678a4 */ /* 0x000fcc000f8e0232 */
[----:B------:R-:W-:-:S05]  /*3060*/  IMAD.U32 R4, RZ, RZ, UR6 ;  /* 0x00000006ff047e24 */ /* 0x000fca000f8e00ff */
[----:B------:R-:W-:-:S04]  /*3070*/  IADD3 R3, -R17, 0x40, R4 ;  /* 0x0000004011037810 */ /* 0x000fc80007ffe104 */
[C---:B------:R-:W-:Y:S02]  /*3080*/  ISETP.GT.AND P3, PT, R3.reuse, RZ, PT ;  /* 0x000000ff0300720c */ /* 0x040fe40003f64270 */
[C---:B------:R-:W-:Y:S02]  /*3090*/  ISETP.GT.AND P6, PT, R3.reuse, 0x1, PT ;  /* 0x000000010300780c */ /* 0x040fe40003fc4270 */
[C---:B------:R-:W-:Y:S02]  /*30a0*/  ISETP.GT.AND P5, PT, R3.reuse, 0x8, PT ;  /* 0x000000080300780c */ /* 0x040fe40003fa4270 */
[C---:B------:R-:W-:Y:S02]  /*30b0*/  ISETP.GT.AND P4, PT, R3.reuse, 0x9, PT ;  /* 0x000000090300780c */ /* 0x040fe40003f84270 */
[----:B------:R-:W-:Y:S01]  /*30c0*/  ISETP.GT.AND P2, PT, R3, 0x10, PT ;  /* 0x000000100300780c */ /* 0x000fe20003f44270 */
[----:B------:R-:W-:Y:S02]  /*30d0*/  WARPGROUP.DEPBAR.LE gsb0, 0x0 ;  /* 0x00008000000079c5 */ /* 0x000fe40000010000 */
[----:B------:R-:W-:-:S06]  /*30e0*/  WARPGROUP.ARRIVE ;  /* 0x00000000000079c5 */ /* 0x000fcc0000000000 */
[----:B------:R-:W-:Y:S03]  /*30f0*/  HGMMA.64x64x16.F32.BF16 R24, gdesc[UR8], R24, gsb0 ;  /* 0x00e00000081879f0 */ /* 0x000fe60008001818 */
[----:B------:R-:W-:Y:S02]  /*3100*/  WARPGROUP.DEPBAR.LE gsb0, 0x0 ;  /* 0x00008000000079c5 */ /* 0x000fe40000010000 */
[----:B------:R-:W-:-:S06]  /*3110*/  WARPGROUP.ARRIVE ;  /* 0x00000000000079c5 */ /* 0x000fcc0000000000 */
[----:B------:R-:W-:Y:S03]  /*3120*/  HGMMA.64x64x16.F32.BF16 R24, gdesc[UR12], R24, gsb0 ;  /* 0x00e000000c1879f0 */ /* 0x000fe60008001818 */
        /* <DEDUP_REMOVED lines=41> */
[----:B------:R-:W-:-:S03]  /*33c0*/  FMUL.FTZ R55, R55, UR7 ;  /* 0x0000000737377c20 */ /* 0x000fc60008410000 */
[----:B------:R-:W-:-:S03]  /*33d0*/  FMNMX.FTZ R4, R28, R5, !PT ;  /* 0x000000051c047209 */ /* 0x000fc60007810000 */
[----:B------:R-:W4:Y:S01]  /*33e0*/  MUFU.TANH R32, R32 ;  /* 0x0000002000207308 */ /* 0x000f220000002400 */
[----:B0-----:R-:W-:-:S04]  /*33f0*/  FSEL R29, R29, -INF , P4 ;  /* 0xff8000001d1d7808 */ /* 0x001fc80002000000 */
[----:B------:R-:W-:-:S03]  /*3400*/  FMNMX.FTZ R5, R29, R4, !PT ;  /* 0x000000041d057209 */ /* 0x000fc60007810000 */
[----:B------:R-:W0:Y:S01]  /*3410*/  MUFU.TANH R27, R27 ;  /* 0x0000001b001b7308 */ /* 0x000e220000002400 */
[----:B---3--:R-:W-:Y:S02]  /*3420*/  FSEL R26, R26, -INF , P3 ;  /* 0xff8000001a1a7808 */ /* 0x008fe40001800000 */
[----:B------:R-:W-:-:S05]  /*3430*/  ISETP.GT.AND P3, PT, R3, 0x11, PT ;  /* 0x000000110300780c */ /* 0x000fca0003f64270 */
[----:B------:R-:W3:Y:S01]  /*3440*/  MUFU.TANH R33, R33 ;  /* 0x0000002100217308 */ /* 0x000ee20000002400 */
[----:B----4-:R-:W-:-:S04]  /*3450*/  FSEL R32, R32, -INF , P2 ;  /* 0xff80000020207808 */ /* 0x010fc80001000000 */
[----:B------:R-:W-:-:S03]  /*3460*/  FMNMX.FTZ R4, R32, R5, !PT ;  /* 0x0000000520047209 */ /* 0x000fc60007810000 */
[----:B------:R-:W4:Y:S01]  /*3470*/  MUFU.TANH R30, R30 ;  /* 0x0000001e001e7308 */ /* 0x000f220000002400 */
[----:B0-----:R-:W-:Y:S02]  /*3480*/  FSEL R27, R27, -INF , P6 ;  /* 0xff8000001b1b7808 */ /* 0x001fe40003000000 */
[----:B------:R-:W-:-:S05]  /*3490*/  ISETP.GT.AND P6, PT, R3, 0x18, PT ;  /* 0x000000180300780c */ /* 0x000fca0003fc4270 */
[----:B------:R-:W0:Y:S01]  /*34a0*/  MUFU.TANH R36, R36 ;  /* 0x0000002400247308 */ /* 0x000e220000002400 */
[----:B---3--:R-:W-:-:S04]  /*34b0*/  FSEL R33, R33, -INF , P3 ;  /* 0xff80000021217808 */ /* 0x008fc80001800000 */
[----:B------:R-:W-:-:S03]  /*34c0*/  FMNMX.FTZ R5, R33, R4, !PT ;  /* 0x0000000421057209 */ /* 0x000fc60007810000 */
[----:B------:R-:W3:Y:S01]  /*34d0*/  MUFU.TANH R31, R31 ;  /* 0x0000001f001f7308 */ /* 0x000ee20000002400 */
[----:B----4-:R-:W-:Y:S02]  /*34e0*/  FSEL R30, R30, -INF , P5 ;  /* 0xff8000001e1e7808 */ /* 0x010fe40002800000 */
[----:B------:R-:W-:-:S05]  /*34f0*/  ISETP.GT.AND P5, PT, R3, 0x19, PT ;  /* 0x000000190300780c */ /* 0x000fca0003fa4270 */
        /* <DEDUP_REMOVED lines=43> */
[----:B----4-:R-:W-:-:S07]  /*37b0*/  FSEL R49, R49, -INF , P4 ;  /* 0xff80000031317808 */ /* 0x010fce0002000000 */
[----:B------:R-:W4:Y:S01]  /*37c0*/  MUFU.TANH R53, R53 ;  /* 0x0000003500357308 */ /* 0x000f220000002400 */
[----:B0-----:R-:W-:Y:S02]  /*37d0*/  FSEL R46, R46, -INF , P2 ;  /* 0xff8000002e2e7808 */ /* 0x001fe40001000000 */
[----:B------:R-:W-:Y:S02]  /*37e0*/  ISETP.GT.AND P2, PT, R3, 0x39, PT ;  /* 0x000000390300780c */ /* 0x000fe40003f44270 */
[----:B------:R-:W-:-:S03]  /*37f0*/  FMNMX.FTZ R3, R49, R4, !PT ;  /* 0x0000000431037209 */ /* 0x000fc60007810000 */
[----:B------:R-:W0:Y:S01]  /*3800*/  MUFU.TANH R47, R47 ;  /* 0x0000002f002f7308 */ /* 0x000e220000002400 */
[----:B---3--:R-:W-:-:S04]  /*3810*/  FSEL R52, R52, -INF , P3 ;  /* 0xff80000034347808 */ /* 0x008fc80001800000 */
[----:B------:R-:W-:Y:S02]  /*3820*/  FMNMX.FTZ R4, R52, R3, !PT ;  /* 0x0000000334047209 */ /* 0x000fe40007810000 */
[----:B------:R-:W-:Y:S01]  /*3830*/  FMNMX.FTZ R3, R26, R27, !PT ;  /* 0x0000001b1a037209 */ /* 0x000fe20007810000 */
[----:B------:R-:W3:Y:S01]  /*3840*/  MUFU.TANH R50, R50 ;  /* 0x0000003200327308 */ /* 0x000ee20000002400 */
[----:B----4-:R-:W-:-:S04]  /*3850*/  FSEL R53, R53, -INF , P2 ;  /* 0xff80000035357808 */ /* 0x010fc80001000000 */
[----:B------:R-:W-:-:S03]  /*3860*/  FMNMX.FTZ R5, R53, R4, !PT ;  /* 0x0000000435057209 */ /* 0x000fc60007810000 */
[----:B------:R-:W4:Y:S01]  /*3870*/  MUFU.TANH R51, R51 ;  /* 0x0000003300337308 */ /* 0x000f220000002400 */
[----:B0-----:R-:W-:Y:S01]  /*3880*/  FSEL R47, R47, -INF , P6 ;  /* 0xff8000002f2f7808 */ /* 0x001fe20003000000 */
[----:B------:R-:W0:Y:S06]  /*3890*/  SHFL.BFLY PT, R4, R5, 0x2, 0x1f ;  /* 0x0c401f0005047f89 */ /* 0x000e2c00000e0000 */
[----:B------:R-:W5:Y:S01]  /*38a0*/  MUFU.TANH R54, R54 ;  /* 0x0000003600367308 */ /* 0x000f620000002400 */
[----:B---3--:R-:W-:-:S07]  /*38b0*/  FSEL R50, R50, -INF , P5 ;  /* 0xff80000032327808 */ /* 0x008fce0002800000 */
[----:B------:R-:W3:Y:S01]  /*38c0*/  MUFU.TANH R55, R55 ;  /* 0x0000003700377308 */ /* 0x000ee20000002400 */
[----:B----4-:R-:W-:Y:S02]  /*38d0*/  FSEL R51, R51, -INF , P4 ;  /* 0xff80000033337808 */ /* 0x010fe40002000000 */
[----:B-----5:R-:W-:Y:S02]  /*38e0*/  FSEL R54, R54, -INF , P3 ;  /* 0xff80000036367808 */ /* 0x020fe40001800000 */
[----:B0-----:R-:W-:Y:S02]  /*38f0*/  FMNMX.FTZ R9, R5, R4, !PT ;  /* 0x0000000405097209 */ /* 0x001fe40007810000 */
[----:B------:R-:W-:-:S03]  /*3900*/  FMNMX.FTZ R4, R30, R3, !PT ;  /* 0x000000031e047209 */ /* 0x000fc60007810000 */
[----:B------:R-:W0:Y:S01]  /*3910*/  SHFL.BFLY PT, R10, R9, 0x1, 0x1f ;  /* 0x0c201f00090a7f89 */ /* 0x000e2200000e0000 */
[----:B------:R-:W-:Y:S02]  /*3920*/  FMNMX.FTZ R3, R31, R4, !PT ;  /* 0x000000041f037209 */ /* 0x000fe40007810000 */
[----:B---3--:R-:W-:Y:S02]  /*3930*/  FSEL R55, R55, -INF , P2 ;  /* 0xff80000037377808 */ /* 0x008fe40001000000 */
        /* <DEDUP_REMOVED lines=8> */
[----:B------:R-:W-:Y:S01]  /*39c0*/  FMUL.FTZ R5, R4, UR20 ;  /* 0x0000001404057c20 */ /* 0x000fe20008410000 */
[----:B------:R-:W-:-:S04]  /*39d0*/  FMNMX.FTZ R6, R46, R3, !PT ;  /* 0x000000032e067209 */ /* 0x000fc80007810000 */
[----:B------:R-:W-:Y:S02]  /*39e0*/  FMNMX.FTZ R3, R47, R6, !PT ;  /* 0x000000062f037209 */ /* 0x000fe40007810000 */
[----:B------:R-:W-:Y:S02]  /*39f0*/  FSEL R9, R5, RZ, P6 ;  /* 0x000000ff05097208 */ /* 0x000fe40003000000 */
[----:B------:R-:W-:-:S03]  /*3a00*/  FMNMX.FTZ R6, R50, R3, !PT ;  /* 0x0000000332067209 */ /* 0x000fc60007810000 */
[--C-:B------:R-:W-:Y:S01]  /*3a10*/  FFMA.FTZ R24, R24, UR20, -R9.reuse ;  /* 0x0000001418187c23 */ /* 0x100fe20008010809 */
[----:B------:R-:W-:Y:S01]  /*3a20*/  FMNMX.FTZ R3, R51, R6, !PT ;  /* 0x0000000633037209 */ /* 0x000fe20007810000 */
[--C-:B------:R-:W-:Y:S01]  /*3a30*/  FFMA.FTZ R25, R25, UR20, -R9.reuse ;  /* 0x0000001419197c23 */ /* 0x100fe20008010809 */
[--C-:B------:R-:W-:Y:S01]  /*3a40*/  FFMA.FTZ R28, R28, UR20, -R9.reuse ;  /* 0x000000141c1c7c23 */ /* 0x100fe20008010809 */
[--C-:B------:R-:W-:Y:S01]  /*3a50*/  FFMA.FTZ R29, R29, UR20, -R9.reuse ;  /* 0x000000141d1d7c23 */ /* 0x100fe20008010809 */
[----:B------:R-:W-:Y:S01]  /*3a60*/  FMNMX.FTZ R6, R54, R3, !PT ;  /* 0x0000000336067209 */ /* 0x000fe20007810000 */
[----:B------:R-:W-:Y:S01]  /*3a70*/  MUFU.EX2 R24, R24 ;  /* 0x0000001800187308 */ /* 0x000fe20000000800 */
[--C-:B------:R-:W-:Y:S01]  /*3a80*/  FFMA.FTZ R32, R32, UR20, -R9.reuse ;  /* 0x0000001420207c23 */ /* 0x100fe20008010809 */
[--C-:B------:R-:W-:Y:S01]  /*3a90*/  FFMA.FTZ R33, R33, UR20, -R9.reuse ;  /* 0x0000001421217c23 */ /* 0x100fe20008010809 */
[----:B------:R-:W-:Y:S01]  /*3aa0*/  FMNMX.FTZ R6, R55, R6, !PT ;  /* 0x0000000637067209 */ /* 0x000fe20007810000 */
[--C-:B------:R-:W-:Y:S01]  /*3ab0*/  FFMA.FTZ R36, R36, UR20, -R9.reuse ;  /* 0x0000001424247c23 */ /* 0x100fe20008010809 */
[--C-:B------:R-:W-:Y:S01]  /*3ac0*/  FFMA.FTZ R37, R37, UR20, -R9.reuse ;  /* 0x0000001425257c23 */ /* 0x100fe20008010809 */
[--C-:B------:R-:W-:Y:S01]  /*3ad0*/  FFMA.FTZ R40, R40, UR20, -R9.reuse ;  /* 0x0000001428287c23 */ /* 0x100fe20008010809 */
[--C-:B------:R-:W-:Y:S01]  /*3ae0*/  FFMA.FTZ R41, R41, UR20, -R9.reuse ;  /* 0x0000001429297c23 */ /* 0x100fe20008010809 */
[----:B------:R-:W0:Y:S01]  /*3af0*/  SHFL.BFLY PT, R3, R6, 0x2, 0x1f ;  /* 0x0c401f0006037f89 */ /* 0x000e2200000e0000 */
[----:B------:R-:W3:Y:S01]  /*3b00*/  MUFU.EX2 R25, R25 ;  /* 0x0000001900197308 */ /* 0x000ee20000000800 */
[--C-:B------:R-:W-:Y:S01]  /*3b10*/  FFMA.FTZ R44, R44, UR20, -R9.reuse ;  /* 0x000000142c2c7c23 */ /* 0x100fe20008010809 */
[--C-:B------:R-:W-:Y:S01]  /*3b20*/  FFMA.FTZ R45, R45, UR20, -R9.reuse ;  /* 0x000000142d2d7c23 */ /* 0x100fe20008010809 */
[--C-:B------:R-:W-:Y:S01]  /*3b30*/  FFMA.FTZ R48, R48, UR20, -R9.reuse ;  /* 0x0000001430307c23 */ /* 0x100fe20008010809 */
[--C-:B------:R-:W-:Y:S01]  /*3b40*/  FFMA.FTZ R49, R49, UR20, -R9.reuse ;  /* 0x0000001431317c23 */ /* 0x100fe20008010809 */
[--C-:B------:R-:W-:Y:S01]  /*3b50*/  FFMA.FTZ R52, R52, UR20, -R9.reuse ;  /* 0x0000001434347c23 */ /* 0x100fe20008010809 */
[----:B------:R-:W-:-:S02]  /*3b60*/  FFMA.FTZ R9, R53, UR20, -R9 ;  /* 0x0000001435097c23 */ /* 0x000fc40008010809 */
[----:B------:R-:W-:Y:S08]  /*3b70*/  MUFU.EX2 R28, R28 ;  /* 0x0000001c001c7308 */ /* 0x000ff00000000800 */
[----:B------:R-:W4:Y:S01]  /*3b80*/  MUFU.EX2 R29, R29 ;  /* 0x0000001d001d7308 */ /* 0x000f220000000800 */
[----:B---3--:R-:W-:Y:S02]  /*3b90*/  F2FP.BF16.F32.PACK_AB R152, R25, R24 ;  /* 0x000000181998723e */ /* 0x008fe400000010ff */
[----:B0-----:R-:W-:-:S05]  /*3ba0*/  FMNMX.FTZ R3, R6, R3, !PT ;  /* 0x0000000306037209 */ /* 0x001fca0007810000 */
[----:B------:R-:W-:Y:S01]  /*3bb0*/  MUFU.EX2 R32, R32 ;  /* 0x0000002000207308 */ /* 0x000fe20000000800 */
[----:B------:R-:W0:Y:S07]  /*3bc0*/  SHFL.BFLY PT, R6, R3, 0x1, 0x1f ;  /* 0x0c201f0003067f89 */ /* 0x000e2e00000e0000 */
[----:B------:R-:W3:Y:S01]  /*3bd0*/  MUFU.EX2 R33, R33 ;  /* 0x0000002100217308 */ /* 0x000ee20000000800 */
[----:B----4-:R-:W-:-:S07]  /*3be0*/  F2FP.BF16.F32.PACK_AB R154, R29, R28 ;  /* 0x0000001c1d9a723e */ /* 0x010fce00000010ff */
[----:B------:R-:W-:Y:S08]  /*3bf0*/  MUFU.EX2 R36, R36 ;  /* 0x0000002400247308 */ /* 0x000ff00000000800 */
[----:B------:R-:W4:Y:S01]  /*3c00*/  MUFU.EX2 R37, R37 ;  /* 0x0000002500257308 */ /* 0x000f220000000800 */
[----:B---3--:R-:W-:Y:S02]  /*3c10*/  F2FP.BF16.F32.PACK_AB R156, R33, R32 ;  /* 0x00000020219c723e */ /* 0x008fe400000010ff */
[----:B0-----:R-:W-:-:S04]  /*3c20*/  FMNMX.FTZ R5, R3, R6, !PT ;  /* 0x0000000603057209 */ /* 0x001fc80007810000 */
[C---:B------:R-:W-:Y:S01]  /*3c30*/  FSETP.NEU.FTZ.AND P2, PT, R5.reuse, -INF , PT ;  /* 0xff8000000500780b */ /* 0x040fe20003f5d000 */
[----:B------:R-:W-:Y:S01]  /*3c40*/  FMUL.FTZ R3, R5, UR20 ;  /* 0x0000001405037c20 */ /* 0x000fe20008410000 */
[----:B------:R-:W-:Y:S04]  /*3c50*/  MUFU.EX2 R40, R40 ;  /* 0x0000002800287308 */ /* 0x000fe80000000800 */
[----:B------:R-:W-:Y:S01]  /*3c60*/  FSEL R6, R3, RZ, P2 ;  /* 0x000000ff03067208 */ /* 0x000fe20001000000 */
[----:B------:R-:W-:Y:S01]  /*3c70*/  FADD.FTZ R3, R24, R25 ;  /* 0x0000001918037221 */ /* 0x000fe20000010000 */
[----:B----4-:R-:W-:Y:S02]  /*3c80*/  F2FP.BF16.F32.PACK_AB R158, R37, R36 ;  /* 0x00000024259e723e */ /* 0x010fe400000010ff */
[----:B------:R-:W0:Y:S01]  /*3c90*/  MUFU.EX2 R41, R41 ;  /* 0x0000002900297308 */ /* 0x000e220000000800 */
[--C-:B------:R-:W-:Y:S01]  /*3ca0*/  FFMA.FTZ R26, R26, UR20, -R6.reuse ;  /* 0x000000141a1a7c23 */ /* 0x100fe20008010806 */
[--C-:B------:R-:W-:Y:S01]  /*3cb0*/  FFMA.FTZ R27, R27, UR20, -R6.reuse ;  /* 0x000000141b1b7c23 */ /* 0x100fe20008010806 */
[--C-:B------:R-:W-:Y:S01]  /*3cc0*/  FFMA.FTZ R30, R30, UR20, -R6.reuse ;  /* 0x000000141e1e7c23 */ /* 0x100fe20008010806 */
[--C-:B------:R-:W-:Y:S01]  /*3cd0*/  FFMA.FTZ R31, R31, UR20, -R6.reuse ;  /* 0x000000141f1f7c23 */ /* 0x100fe20008010806 */
[--C-:B------:R-:W-:Y:S01]  /*3ce0*/  FFMA.FTZ R34, R34, UR20, -R6.reuse ;  /* 0x0000001422227c23 */ /* 0x100fe20008010806 */
[--C-:B------:R-:W-:Y:S01]  /*3cf0*/  FFMA.FTZ R35, R35, UR20, -R6.reuse ;  /* 0x0000001423237c23 */ /* 0x100fe20008010806 */
[----:B------:R-:W-:Y:S01]  /*3d00*/  FFMA.FTZ R38, R38, UR20, -R6 ;  /* 0x0000001426267c23 */ /* 0x000fe20008010806 */
[----:B------:R-:W-:Y:S01]  /*3d10*/  MUFU.EX2 R26, R26 ;  /* 0x0000001a001a7308 */ /* 0x000fe20000000800 */
[----:B------:R-:W-:Y:S01]  /*3d20*/  FADD.FTZ R10, R28, R3 ;  /* 0x000000031c0a7221 */ /* 0x000fe20000010000 */
[----:B------:R-:W-:-:S02]  /*3d30*/  @!P1 VIADD R3, R7, 0x28c40 ;  /* 0x00028c4007039836 */ /* 0x000fc40000000000 */
[--C-:B------:R-:W-:Y:S01]  /*3d40*/  FFMA.FTZ R39, R39, UR20, -R6.reuse ;  /* 0x0000001427277c23 */ /* 0x100fe20008010806 */
[----:B------:R-:W-:Y:S01]  /*3d50*/  FFMA.FTZ R42, R42, UR20, -R6 ;  /* 0x000000142a2a7c23 */ /* 0x000fe20008010806 */
[----:B------:R-:W-:Y:S01]  /*3d60*/  FADD.FTZ R13, R29, R10 ;  /* 0x0000000a1d0d7221 */ /* 0x000fe20000010000 */
[--C-:B------:R-:W-:Y:S01]  /*3d70*/  FFMA.FTZ R43, R43, UR20, -R6.reuse ;  /* 0x000000142b2b7c23 */ /* 0x100fe20008010806 */
[----:B------:R-:W-:Y:S01]  /*3d80*/  @!P1 PRMT R3, RZ, 0x654, R3 ;  /* 0x00000654ff039816 */ /* 0x000fe20000000003 */
[----:B------:R-:W3:Y:S01]  /*3d90*/  MUFU.EX2 R27, R27 ;  /* 0x0000001b001b7308 */ /* 0x000ee20000000800 */
[----:B------:R-:W-:Y:S01]  /*3da0*/  FADD.FTZ R12, R32, R13 ;  /* 0x0000000d200c7221 */ /* 0x000fe20000010000 */
[--C-:B------:R-:W-:Y:S01]  /*3db0*/  FFMA.FTZ R46, R46, UR20, -R6.reuse ;  /* 0x000000142e2e7c23 */ /* 0x100fe20008010806 */
[----:B------:R4:W-:Y:S01]  /*3dc0*/  @!P1 SYNCS.ARRIVE.TRANS64.RED.A1T0 RZ, [R3+URZ], RZ ;  /* 0x000000ff03ff99a7 */ /* 0x0009e2000810043f */
[--C-:B------:R-:W-:Y:S01]  /*3dd0*/  FFMA.FTZ R47, R47, UR20, -R6.reuse ;  /* 0x000000142f2f7c23 */ /* 0x100fe20008010806 */
[--C-:B------:R-:W-:Y:S01]  /*3de0*/  FFMA.FTZ R50, R50, UR20, -R6.reuse ;  /* 0x0000001432327c23 */ /* 0x100fe20008010806 */
[--C-:B------:R-:W-:Y:S01]  /*3df0*/  FFMA.FTZ R51, R51, UR20, -R6.reuse ;  /* 0x0000001433337c23 */ /* 0x100fe20008010806 */
[--C-:B------:R-:W-:Y:S01]  /*3e00*/  FFMA.FTZ R54, R54, UR20, -R6.reuse ;  /* 0x0000001436367c23 */ /* 0x100fe20008010806 */
[----:B------:R-:W5:Y:S01]  /*3e10*/  MUFU.EX2 R30, R30 ;  /* 0x0000001e001e7308 */ /* 0x000f620000000800 */
[----:B------:R-:W-:Y:S01]  /*3e20*/  FFMA.FTZ R6, R55, UR20, -R6 ;  /* 0x0000001437067c23 */ /* 0x000fe20008010806 */
[----:B0-----:R-:W-:-:S06]  /*3e30*/  F2FP.BF16.F32.PACK_AB R160, R41, R40 ;  /* 0x0000002829a0723e */ /* 0x001fcc00000010ff */
[----:B------:R-:W4:Y:S01]  /*3e40*/  MUFU.EX2 R31, R31 ;  /* 0x0000001f001f7308 */ /* 0x000f220000000800 */
[----:B---3--:R-:W-:Y:S01]  /*3e50*/  FADD.FTZ R11, R26, R27 ;  /* 0x0000001b1a0b7221 */ /* 0x008fe20000010000 */
[----:B------:R-:W-:-:S06]  /*3e60*/  F2FP.BF16.F32.PACK_AB R153, R27, R26 ;  /* 0x0000001a1b99723e */ /* 0x000fcc00000010ff */
[----:B------:R-:W0:Y:S01]  /*3e70*/  MUFU.EX2 R34, R34 ;  /* 0x0000002200227308 */ /* 0x000e220000000800 */
[----:B-----5:R-:W-:Y:S01]  /*3e80*/  FADD.FTZ R10, R30, R11 ;  /* 0x0000000b1e0a7221 */ /* 0x020fe20000010000 */
[----:B------:R-:W-:-:S04]  /*3e90*/  FADD.FTZ R11, R33, R12 ;  /* 0x0000000c210b7221 */ /* 0x000fc80000010000 */
[----:B------:R-:W-:Y:S02]  /*3ea0*/  FADD.FTZ R12, R36, R11 ;  /* 0x0000000b240c7221 */ /* 0x000fe40000010000 */
[----:B------:R-:W3:Y:S01]  /*3eb0*/  MUFU.EX2 R35, R35 ;  /* 0x0000002300237308 */ /* 0x000ee20000000800 */
[----:B----4-:R-:W-:Y:S01]  /*3ec0*/  FADD.FTZ R3, R31, R10 ;  /* 0x0000000a1f037221 */ /* 0x010fe20000010000 */
[----:B------:R-:W-:Y:S01]  /*3ed0*/  FADD.FTZ R11, R37, R12 ;  /* 0x0000000c250b7221 */ /* 0x000fe20000010000 */
[----:B------:R-:W-:Y:S01]  /*3ee0*/  F2FP.BF16.F32.PACK_AB R155, R31, R30 ;  /* 0x0000001e1f9b723e */ /* 0x000fe200000010ff */
[----:B------:R-:W-:Y:S02]  /*3ef0*/  BAR.SYNC.DEFER_BLOCKING 0xf, 0x100 ;  /* 0x03c4000000007b1d */ /* 0x000fe40000010000 */
[----:B------:R-:W-:Y:S01]  /*3f00*/  FADD.FTZ R12, R40, R11 ;  /* 0x0000000b280c7221 */ /* 0x000fe20000010000 */
[----:B0-----:R-:W-:-:S03]  /*3f10*/  FADD.FTZ R10, R34, R3 ;  /* 0x00000003220a7221 */ /* 0x001fc60000010000 */
[----:B------:R-:W0:Y:S01]  /*3f20*/  MUFU.EX2 R38, R38 ;  /* 0x0000002600267308 */ /* 0x000e220000000800 */
[----:B------:R-:W-:Y:S01]  /*3f30*/  FADD.FTZ R13, R41, R12 ;  /* 0x0000000c290d7221 */ /* 0x000fe20000010000 */
[----:B---3--:R-:W-:-:S06]  /*3f40*/  FADD.FTZ R3, R35, R10 ;  /* 0x0000000a23037221 */ /* 0x008fcc0000010000 */
[----:B------:R-:W3:Y:S01]  /*3f50*/  MUFU.EX2 R39, R39 ;  /* 0x0000002700277308 */ /* 0x000ee20000000800 */
[----:B------:R-:W-:-:S07]  /*3f60*/  F2FP.BF16.F32.PACK_AB R157, R35, R34 ;  /* 0x00000022239d723e */ /* 0x000fce00000010ff */
[----:B------:R-:W4:Y:S01]  /*3f70*/  MUFU.EX2 R42, R42 ;  /* 0x0000002a002a7308 */ /* 0x000f220000000800 */
[----:B0-----:R-:W-:Y:S01]  /*3f80*/  FADD.FTZ R10, R38, R3 ;  /* 0x00000003260a7221 */ /* 0x001fe20000010000 */
[----:B------:R0:W-:Y:S06]  /*3f90*/  STSM.16.M88.4 [R22+0x26800], R152 ;  /* 0x0268009816007844 */ /* 0x0001ec0000000200 */
[----:B------:R-:W5:Y:S01]  /*3fa0*/  MUFU.EX2 R43, R43 ;  /* 0x0000002b002b7308 */ /* 0x000f620000000800 */
[C---:B---3--:R-:W-:Y:S01]  /*3fb0*/  FADD.FTZ R11, R39.reuse, R10 ;  /* 0x0000000a270b7221 */ /* 0x048fe20000010000 */
[----:B------:R-:W-:-:S05]  /*3fc0*/  F2FP.BF16.F32.PACK_AB R159, R39, R38 ;  /* 0x00000026279f723e */ /* 0x000fca00000010ff */
[----:B------:R0:W-:Y:S01]  /*3fd0*/  STSM.16.M88.4 [R184], R156 ;  /* 0x0000009cb8007844 */ /* 0x0001e20000000200 */
[----:B------:R-:W-:Y:S01]  /*3fe0*/  MUFU.EX2 R44, R44 ;  /* 0x0000002c002c7308 */ /* 0x000fe20000000800 */
[----:B----4-:R-:W-:-:S07]  /*3ff0*/  FADD.FTZ R10, R42, R11 ;  /* 0x0000000b2a0a7221 */ /* 0x010fce0000010000 */
[----:B------:R-:W3:Y:S01]  /*4000*/  MUFU.EX2 R46, R46 ;  /* 0x0000002e002e7308 */ /* 0x000ee20000000800 */
[C---:B-----5:R-:W-:Y:S01]  /*4010*/  FADD.FTZ R11, R43.reuse, R10 ;  /* 0x0000000a2b0b7221 */ /* 0x060fe20000010000 */
[----:B------:R-:W-:-:S06]  /*4020*/  F2FP.BF16.F32.PACK_AB R161, R43, R42 ;  /* 0x0000002a2ba1723e */ /* 0x000fcc00000010ff */
[----:B------:R-:W4:Y:S08]  /*4030*/  MUFU.EX2 R45, R45 ;  /* 0x0000002d002d7308 */ /* 0x000f300000000800 */
[----:B------:R-:W5:Y:S01]  /*4040*/  MUFU.EX2 R47, R47 ;  /* 0x0000002f002f7308 */ /* 0x000f620000000800 */
[----:B---3--:R-:W-:-:S07]  /*4050*/  FADD.FTZ R10, R46, R11 ;  /* 0x0000000b2e0a7221 */ /* 0x008fce0000010000 */
[----:B------:R-:W-:Y:S01]  /*4060*/  MUFU.EX2 R48, R48 ;  /* 0x0000003000307308 */ /* 0x000fe20000000800 */
[----:B----4-:R-:W-:-:S07]  /*4070*/  F2FP.BF16.F32.PACK_AB R162, R45, R44 ;  /* 0x0000002c2da2723e */ /* 0x010fce00000010ff */
[----:B------:R-:W3:Y:S01]  /*4080*/  MUFU.EX2 R49, R49 ;  /* 0x0000003100317308 */ /* 0x000ee20000000800 */
[C---:B-----5:R-:W-:Y:S01]  /*4090*/  F2FP.BF16.F32.PACK_AB R163, R47.reuse, R46 ;  /* 0x0000002e2fa3723e */ /* 0x060fe200000010ff */
[----:B------:R-:W-:-:S04]  /*40a0*/  FADD.FTZ R47, R47, R10 ;  /* 0x0000000a2f2f7221 */ /* 0x000fc80000010000 */
[----:B------:R0:W-:Y:S02]  /*40b0*/  STSM.16.M88.4 [R19], R160 ;  /* 0x000000a013007844 */ /* 0x0001e40000000200 */
[----:B------:R-:W-:Y:S08]  /*40c0*/  MUFU.EX2 R50, R50 ;  /* 0x0000003200327308 */ /* 0x000ff00000000800 */
[----:B------:R-:W4:Y:S01]  /*40d0*/  MUFU.EX2 R51, R51 ;  /* 0x0000003300337308 */ /* 0x000f220000000800 */
[----:B---3--:R-:W-:-:S07]  /*40e0*/  F2FP.BF16.F32.PACK_AB R164, R49, R48 ;  /* 0x0000003031a4723e */ /* 0x008fce00000010ff */
[----:B------:R-:W-:Y:S08]  /*40f0*/  MUFU.EX2 R52, R52 ;  /* 0x0000003400347308 */ /* 0x000ff00000000800 */
[----:B------:R-:W3:Y:S01]  /*4100*/  MUFU.EX2 R9, R9 ;  /* 0x0000000900097308 */ /* 0x000ee20000000800 */
[----:B----4-:R-:W-:Y:S01]  /*4110*/  F2FP.BF16.F32.PACK_AB R165, R51, R50 ;  /* 0x0000003233a5723e */ /* 0x010fe200000010ff */
[----:B------:R-:W-:-:S04]  /*4120*/  FADD.FTZ R50, R50, R47 ;  /* 0x0000002f32327221 */ /* 0x000fc80000010000 */
[----:B------:R-:W-:Y:S02]  /*4130*/  FADD.FTZ R51, R51, R50 ;  /* 0x0000003233337221 */ /* 0x000fe40000010000 */
[----:B------:R-:W-:Y:S08]  /*4140*/  MUFU.EX2 R54, R54 ;  /* 0x0000003600367308 */ /* 0x000ff00000000800 */
[----:B------:R4:W5:Y:S01]  /*4150*/  MUFU.EX2 R3, R6 ;  /* 0x0000000600037308 */ /* 0x0009620000000800 */
[----:B---3--:R-:W-:Y:S01]  /*4160*/  F2FP.BF16.F32.PACK_AB R166, R9, R52 ;  /* 0x0000003409a6723e */ /* 0x008fe200000010ff */
[----:B----4-:R-:W-:-:S04]  /*4170*/  FADD.FTZ R6, R44, R13 ;  /* 0x0000000d2c067221 */ /* 0x010fc80000010000 */
[----:B------:R-:W-:-:S04]  /*4180*/  FADD.FTZ R45, R45, R6 ;  /* 0x000000062d2d7221 */ /* 0x000fc80000010000 */
[----:B------:R-:W-:Y:S01]  /*4190*/  FADD.FTZ R48, R48, R45 ;  /* 0x0000002d30307221 */ /* 0x000fe20000010000 */
[----:B-----5:R-:W-:Y:S01]  /*41a0*/  F2FP.BF16.F32.PACK_AB R167, R3, R54 ;  /* 0x0000003603a7723e */ /* 0x020fe200000010ff */
[----:B------:R-:W-:Y:S02]  /*41b0*/  FADD.FTZ R54, R54, R51 ;  /* 0x0000003336367221 */ /* 0x000fe40000010000 */
[----:B------:R-:W-:Y:S02]  /*41c0*/  FADD.FTZ R49, R49, R48 ;  /* 0x0000003031317221 */ /* 0x000fe40000010000 */
[----:B------:R0:W-:Y:S01]  /*41d0*/  STSM.16.M88.4 [R23], R164 ;  /* 0x000000a417007844 */ /* 0x0001e20000000200 */
[----:B------:R-:W-:Y:S01]  /*41e0*/  FADD.FTZ R3, R3, R54 ;  /* 0x0000003603037221 */ /* 0x000fe20000010000 */
[----:B------:R-:W-:-:S04]  /*41f0*/  FADD.FTZ R6, R52, R49 ;  /* 0x0000003134067221 */ /* 0x000fc80000010000 */
[----:B------:R-:W-:Y:S01]  /*4200*/  FADD.FTZ R6, R9, R6 ;  /* 0x0000000609067221 */ /* 0x000fe20000010000 */
[----:B------:R-:W-:Y:S06]  /*4210*/  @!P0 BRA `(.L_x_3230) ;  /* 0x0000000000048947 */ /* 0x000fec0003800000 */
[----:B------:R-:W-:Y:S01]  /*4220*/  BPT.TRAP 0x1 ;  /* 0x000000040000795c */ /* 0x000fe20000300000 */
.L_x_3230:
[----:B------:R3:W4:Y:S01]  /*4230*/  SYNCS.PHASECHK.TRANS64.TRYWAIT P2, [R7+URZ+0x28c50], R8 ;  /* 0x028c5008070075a7 */ /* 0x000722000804017f */
[----:B------:R-:W-:Y:S05]  /*4240*/  @!P0 BRA `(.L_x_3231) ;  /* 0x0000000000048947 */ /* 0x000fea0003800000 */
[----:B------:R-:W-:Y:S01]  /*4250*/  BPT.TRAP 0x1 ;  /* 0x000000040000795c */ /* 0x000fe20000300000 */
.L_x_3231:
[----:B------:R-:W-:Y:S01]  /*4260*/  ULOP3.LUT UR51, UR51, 0x2000000, URZ, 0xfc, !UPT ;  /* 0x0200000033337892 */ /* 0x000fe2000f8efc3f */
[----:B----4-:R-:W-:Y:S11]  /*4270*/  @P2 BRA `(.L_x_3232) ;  /* 0x0000000000082947 */ /* 0x010ff60003800000 */
[----:B------:R-:W4:Y:S02]  /*4280*/  SYNCS.PHASECHK.TRANS64.TRYWAIT P2, [R7+URZ+0x28c50], R8 ;  /* 0x028c5008070075a7 */ /* 0x000f24000804017f */
[----:B----4-:R-:W-:Y:S05]  /*4290*/  @!P2 BRA `(.L_x_3233) ;  /* 0x0000009400f4a947 */ /* 0x010fea0003800000 */
.L_x_3232:
[----:B------:R-:W-:Y:S01]  /*42a0*/  ULEA UR10, UR39, UR51, 0xc ;  /* 0x00000033270a7291 */ /* 0x000fe2000f8e603f */
[----:B------:R-:W-:Y:S01]  /*42b0*/  WARPGROUP.ARRIVE ;  /* 0x00000000000079c5 */ /* 0x000fe20000000000 */
[----:B------:R-:W-:Y:S01]  /*42c0*/  UMOV UR7, 0x40000040 ;  /* 0x4000004000077882 */ /* 0x000fe20000000000 */
[----:B------:R-:W-:Y:S01]  /*42d0*/  UISETP.GE.AND UP0, UPT, UR50, 0x41, UPT ;  /* 0x000000413200788c */ /* 0x000fe2000bf06270 */
[----:B-1234-:R-:W-:-:S03]  /*42e0*/  @!P1 VIADD R7, R7, 0x28c60 ;  /* 0x00028c6007079836 */ /* 0x01efc60000000000 */
[----:B------:R-:W-:Y:S02]  /*42f0*/  UMOV UR6, UR10 ;  /* 0x0000000a00067c82 */ /* 0x000fe40008000000 */
[----:B------:R-:W-:Y:S01]  /*4300*/  HGMMA.64x256x16.F32.BF16 R24, R152, gdesc[UR4].tnspB, RZ, !UPT, gsb0 ;  /* 0x43e0000498187df0 */ /* 0x000fe2000c0018ff */
[----:B------:R-:W-:Y:S01]  /*4310*/  UIADD3 UR6, UR10, 0x80, URZ ;  /* 0x000000800a067890 */ /* 0x000fe2000fffe03f */
[----:B------:R-:W-:Y:S01]  /*4320*/  PLOP3.LUT P2, PT, PT, PT, UP0, 0x80, 0x0 ;  /* 0x000000000000781c */ /* 0x000fe20003f4f008 */
[----:B------:R-:W-:Y:S01]  /*4330*/  UMOV UR7, 0x40000040 ;  /* 0x4000004000077882 */ /* 0x000fe20000000000 */
[----:B------:R-:W-:Y:S01]  /*4340*/  @!P1 PRMT R7, RZ, 0x654, R7 ;  /* 0x00000654ff079816 */ /* 0x000fe20000000007 */
[----:B------:R-:W-:Y:S02]  /*4350*/  WARPGROUP.DEPBAR.LE gsb0, 0x0 ;  /* 0x00008000000079c5 */ /* 0x000fe40000010000 */
[----:B------:R-:W-:-:S15]  /*4360*/  WARPGROUP.ARRIVE ;  /* 0x00000000000079c5 */ /* 0x000fde0000000000 */
[----:B------:R-:W-:-:S06]  /*4370*/  NOP ;  /* 0x0000000000007918 */ /* 0x000fcc0000000000 */
[----:B------:R-:W-:Y:S01]  /*4380*/  HGMMA.64x256x16.F32.BF16 R24, R156, gdesc[UR4].tnspB, R24, gsb0 ;  /* 0x43e000049c187df0 */ /* 0x000fe20008001818 */
[----:B------:R-:W-:Y:S01]  /*4390*/  UIADD3 UR6, UR10, 0x100, URZ ;  /* 0x000001000a067890 */ /* 0x000fe2000fffe03f */
[----:B------:R-:W-:Y:S01]  /*43a0*/  UMOV UR7, 0x40000040 ;  /* 0x4000004000077882 */ /* 0x000fe20000000000 */
[----:B------:R-:W-:Y:S02]  /*43b0*/  WARPGROUP.DEPBAR.LE gsb0, 0x0 ;  /* 0x00008000000079c5 */ /* 0x000fe40000010000 */
[----:B------:R-:W-:-:S15]  /*43c0*/  WARPGROUP.ARRIVE ;  /* 0x00000000000079c5 */ /* 0x000fde0000000000 */
[----:B------:R-:W-:-:S08]  /*43d0*/  NOP ;  /* 0x0000000000007918 */ /* 0x000fd00000000000 */
[----:B------:R-:W-:Y:S01]  /*43e0*/  HGMMA.64x256x16.F32.BF16 R24, R160, gdesc[UR4].tnspB, R24, gsb0 ;  /* 0x43e00004a0187df0 */ /* 0x000fe20008001818 */
[----:B------:R-:W-:Y:S01]  /*43f0*/  UIADD3 UR6, UR10, 0x180, URZ ;  /* 0x000001800a067890 */ /* 0x000fe2000fffe03f */
[----:B------:R-:W-:Y:S01]  /*4400*/  UMOV UR7, 0x40000040 ;  /* 0x4000004000077882 */ /* 0x000fe20000000000 */
[----:B------:R-:W-:Y:S02]  /*4410*/  WARPGROUP.DEPBAR.LE gsb0, 0x0 ;  /* 0x00008000000079c5 */ /* 0x000fe40000010000 */
[----:B------:R-:W-:-:S15]  /*4420*/  WARPGROUP.ARRIVE ;  /* 0x00000000000079c5 */ /* 0x000fde0000000000 */
[----:B------:R-:W-:-:S08]  /*4430*/  NOP ;  /* 0x0000000000007918 */ /* 0x000fd00000000000 */
[----:B------:R-:W-:Y:S03]  /*4440*/  HGMMA.64x256x16.F32.BF16 R24, R164, gdesc[UR4].tnspB, R24, gsb0 ;  /* 0x43e00004a4187df0 */ /* 0x000fe60008001818 */
[----:B------:R-:W-:Y:S02]  /*4450*/  WARPGROUP.DEPBAR.LE gsb0, 0x0 ;  /* 0x00008000000079c5 */ /* 0x000fe40000010000 */
[----:B------:R-:W-:Y:S01]  /*4460*/  @!PT LDS RZ, [RZ] ;  /* 0x00000000fffff984 */ /* 0x000fe20000000800 */
[----:B------:R-:W-:Y:S01]  /*4470*/  @!PT LDS RZ, [RZ] ;  /* 0x00000000fffff984 */ /* 0x000fe20000000800 */
[----:B------:R-:W-:Y:S01]  /*4480*/  @!PT LDS RZ, [RZ] ;  /* 0x00000000fffff984 */ /* 0x000fe20000000800 */
[----:B------:R-:W-:Y:S01]  /*4490*/  @!PT LDS RZ, [RZ] ;  /* 0x00000000fffff984 */ /* 0x000fe20000000800 */
[----:B------:R1:W-:Y:S06]  /*44a0*/  MEMBAR.ALL.CTA ;  /* 0x0000000000007992 */ /* 0x0003ec0000008000 */
[----:B-1----:R-:W1:Y:S02]  /*44b0*/  FENCE.VIEW.ASYNC.S ;  /* 0x00000000000073c6 */ /* 0x002e640000000000 */
[----:B-1----:R-:W-:Y:S01]  /*44c0*/  NOP ;  /* 0x0000000000007918 */ /* 0x002fe20000000000 */
[----:B------:R-:W-:Y:S06]  /*44d0*/  BAR.ARV 0xe, 0x100 ;  /* 0x0384000000007b1d */ /* 0x000fec0000002000 */
[----:B------:R1:W-:Y:S01]  /*44e0*/  @!P1 SYNCS.ARRIVE.TRANS64.RED.A1T0 RZ, [R7+URZ], RZ ;  /* 0x000000ff07ff99a7 */ /* 0x0003e2000810043f */
[----:B------:R-:W-:Y:S05]  /*44f0*/  @!P2 BRA `(.L_x_3234) ;  /* 0x0000001c0048a947 */ /* 0x000fea0003800000 */
[----:B------:R-:W-:Y:S01]  /*4500*/  IMAD.MOV.U32 R8, RZ, RZ, R5 ;  /* 0x000000ffff087224 */ /* 0x000fe200078e0005 */
[----:B------:R-:W-:Y:S01]  /*4510*/  UIADD3 UR49, UR49, -0x2, URZ ;  /* 0xfffffffe31317890 */ /* 0x000fe2000fffe03f */
[----:B------:R-:W-:Y:S01]  /*4520*/  IMAD.MOV.U32 R13, RZ, RZ, R4 ;  /* 0x000000ffff0d7224 */ /* 0x000fe200078e0004 */
[----:B------:R-:W-:Y:S01]  /*4530*/  UMOV UR21, UR39 ;  /* 0x0000002700157c82 */ /* 0x000fe20008000000 */
[----:B------:R-:W-:Y:S01]  /*4540*/  ULDC UR22, c[0x0][0x9d8] ;  /* 0x0002760000167ab9 */ /* 0x000fe20000000800 */
[----:B------:R-:W-:-:S08]  /*4550*/  ULDC UR20, c[0x0][0x988] ;  /* 0x0002620000147ab9 */ /* 0x000fd00000000800 */
.L_x_3243:
[----:B------:R-:W-:Y:S01]  /*4560*/  UIADD3 UR39, UR21, 0x1, URZ ;  /* 0x0000000115277890 */ /* 0x000fe2000fffe03f */
[----:B------:R-:W-:Y:S01]  /*4570*/  IMAD.U32 R4, RZ, RZ, UR49 ;  /* 0x00000031ff047e24 */ /* 0x000fe2000f8e00ff */
[----:B------:R-:W-:Y:S02]  /*4580*/  UIADD3 UR49, UR49, -0x1, URZ ;  /* 0xffffffff31317890 */ /* 0x000fe4000fffe03f */
[----:B------:R-:W-:Y:S02]  /*4590*/  UISETP.NE.AND UP0, UPT, UR39, 0x2, UPT ;  /* 0x000000022700788c */ /* 0x000fe4000bf05270 */
[----:B------:R-:W-:Y:S02]  /*45a0*/  ISETP.GT.AND P2, PT, R4, RZ, PT ;  /* 0x000000ff0400720c */ /* 0x000fe40003f44270 */
[----:B------:R-:W-:Y:S02]  /*45b0*/  USEL UR6, URZ, 0x1, UP0 ;  /* 0x000000013f067887 */ /* 0x000fe40008000000 */
[----:B------:R-:W-:-:S02]  /*45c0*/  USEL UR39, UR39, URZ, UP0 ;  /* 0x0000003f27277287 */ /* 0x000fc40008000000 */
[----:B------:R-:W-:Y:S01]  /*45d0*/  ULOP3.LUT UR38, UR38, UR6, URZ, 0x3c, !UPT ;  /* 0x0000000626267292 */ /* 0x000fe2000f8e3c3f */
[----:B012---:R-:W-:Y:S11]  /*45e0*/  @!P0 BRA `(.L_x_3235) ;  /* 0x0000000000048947 */ /* 0x007ff60003800000 */
[----:B------:R-:W-:Y:S01]  /*45f0*/  BPT.TRAP 0x1 ;  /* 0x000000040000795c */ /* 0x000fe20000300000 */
.L_x_3235:
[----:B------:R-:W-:Y:S01]  /*4600*/  ULEA UR23, UR39, UR41, 0x3 ;  /* 0x0000002927177291 */ /* 0x000fe2000f8e183f */
[----:B-1----:R-:W-:-:S05]  /*4610*/  IMAD.U32 R7, RZ, RZ, UR38 ;  /* 0x00000026ff077e24 */ /* 0x002fca000f8e00ff */
[----:B------:R-:W-:-:S04]  /*4620*/  SHF.L.U32 R7, R7, 0x1f, RZ ;  /* 0x0000001f07077819 */ /* 0x000fc800000006ff */
[----:B------:R1:W2:Y:S01]  /*4630*/  SYNCS.PHASECHK.TRANS64.TRYWAIT P3, [UR23+0x28c30], R7 ;  /* 0x028c3007ff0075a7 */ /* 0x0002a20008060157 */
[----:B------:R-:W-:Y:S05]  /*4640*/  @!P0 BRA `(.L_x_3236) ;  /* 0x0000000000048947 */ /* 0x000fea0003800000 */
[----:B------:R-:W-:Y:S01]  /*4650*/  BPT.TRAP 0x1 ;  /* 0x000000040000795c */ /* 0x000fe20000300000 */
.L_x_3236:
[----:B--2---:R-:W-:Y:S05]  /*4660*/  @P3 BRA `(.L_x_3237) ;  /* 0x0000000000083947 */ /* 0x004fea0003800000 */
[----:B------:R-:W2:Y:S02]  /*4670*/  SYNCS.PHASECHK.TRANS64.TRYWAIT P3, [UR23+0x28c30], R7 ;  /* 0x028c3007ff0075a7 */ /* 0x000ea40008060157 */
[----:B--2---:R-:W-:Y:S05]  /*4680*/  @!P3 BRA `(.L_x_3238) ;  /* 0x00000094000cb947 */ /* 0x004fea0003800000 */
.L_x_3237:
[----:B------:R-:W-:Y:S01]  /*4690*/  R2UR UR18, R0 ;  /* 0x00000000001272ca */ /* 0x000fe200000e0000 */
[----:B------:R-:W-:Y:S01]  /*46a0*/  UIADD3 UR6, UR41, 0x20400, URZ ;  /* 0x0002040029067890 */ /* 0x000fe2000fffe03f */
[----:B0-----:R-:W-:Y:S01]  /*46b0*/  WARPGROUP.ARRIVE ;  /* 0x00000000000079c5 */ /* 0x001fe20000000000 */
[----:B------:R-:W-:Y:S01]  /*46c0*/  UMOV UR19, 0x40000040 ;  /* 0x4000004000137882 */ /* 0x000fe20000000000 */
[----:B------:R-:W-:Y:S01]  /*46d0*/  UMOV UR17, 0x40000040 ;  /* 0x4000004000117882 */ /* 0x000fe20000000000 */
[----:B------:R-:W-:Y:S01]  /*46e0*/  USHF.R.U32.HI UR6, URZ, 0x4, UR6 ;  /* 0x000000043f067899 */ /* 0x000fe20008011606 */
[----:B------:R-:W-:Y:S01]  /*46f0*/  UMOV UR7, 0x40000040 ;  /* 0x4000004000077882 */ /* 0x000fe20000000000 */
[----:B------:R-:W-:Y:S02]  /*4700*/  UMOV UR11, 0x40000040 ;  /* 0x40000040000b7882 */ /* 0x000fe40000000000 */
[----:B------:R-:W-:Y:S01]  /*4710*/  ULOP3.LUT UR6, UR6, 0x3fff, URZ, 0xc0, !UPT ;  /* 0x00003fff06067892 */ /* 0x000fe2000f8ec03f */
[----:B------:R-:W-:-:S03]  /*4720*/  UMOV UR15, 0x40000040 ;  /* 0x40000040000f7882 */ /* 0x000fc60000000000 */
[----:B------:R-:W-:Y:S02]  /*4730*/  ULEA UR18, UR39, UR18, 0x9 ;  /* 0x0000001227127291 */ /* 0x000fe4000f8e483f */
[----:B------:R-:W-:Y:S02]  /*4740*/  ULOP3.LUT UR16, UR6, 0x10000, URZ, 0xfc, !UPT ;  /* 0x0001000006107892 */ /* 0x000fe4000f8efc3f */
[----:B------:R-:W-:Y:S02]  /*4750*/  UIADD3 UR6, UR18, 0x2, URZ ;  /* 0x0000000212067890 */ /* 0x000fe4000fffe03f */
[----:B------:R-:W-:Y:S02]  /*4760*/  UIADD3 UR10, UR18, 0x4, URZ ;  /* 0x00000004120a7890 */ /* 0x000fe4000fffe03f */
[----:B------:R-:W-:-:S03]  /*4770*/  UIADD3 UR14, UR18, 0x6, URZ ;  /* 0x00000006120e7890 */ /* 0x000fc6000fffe03f */
[----:B------:R-:W-:Y:S03]  /*4780*/  HGMMA.64x64x16.F32.BF16 R152, gdesc[UR16], RZ, !UPT, gsb0 ;  /* 0x00e00000109879f0 */ /* 0x000fe6000c0018ff */
[----:B------:R-:W-:Y:S02]  /*4790*/  WARPGROUP.DEPBAR.LE gsb0, 0x0 ;  /* 0x00008000000079c5 */ /* 0x000fe40000010000 */
[----:B------:R-:W-:-:S06]  /*47a0*/  WARPGROUP.ARRIVE ;  /* 0x00000000000079c5 */ /* 0x000fcc0000000000 */
[----:B------:R-:W-:Y:S03]  /*47b0*/  HGMMA.64x64x16.F32.BF16 R152, gdesc[UR4], R152, gsb0 ;  /* 0x00e00000049879f0 */ /* 0x000fe60008001898 */
        /* <DEDUP_REMOVED lines=30> */
[----:B--2---:R-:W-:Y:S01]  /*49a0*/  FMNMX.FTZ R4, R14, R13, !PT ;  /* 0x0000000d0e047209 */ /* 0x004fe20007810000 */
[----:B------:R-:W-:Y:S01]  /*49b0*/  FMUL.FTZ R156, R162, UR22 ;  /* 0x00000016a29c7c20 */ /* 0x000fe20008410000 */
[----:B------:R-:W-:Y:S01]  /*49c0*/  FMUL.FTZ R162, R166, UR22 ;  /* 0x00000016a6a27c20 */ /* 0x000fe20008410000 */
[----:B------:R-:W-:Y:S01]  /*49d0*/  FMUL.FTZ R172, R175, UR22 ;  /* 0x00000016afac7c20 */ /* 0x000fe20008410000 */
[----:B------:R-:W-:Y:S01]  /*49e0*/  FMUL.FTZ R166, R170, UR22 ;  /* 0x00000016aaa67c20 */ /* 0x000fe20008410000 */
[----:B------:R-:W-:Y:S01]  /*49f0*/  FMUL.FTZ R170, R178, UR22 ;  /* 0x00000016b2aa7c20 */ /* 0x000fe20008410000 */
[----:B------:R-:W-:Y:S01]  /*4a00*/  IMAD.U32 R181, RZ, RZ, UR21 ;  /* 0x00000015ffb57e24 */ /* 0x000fe2000f8e00ff */
[----:B------:R-:W2:Y:S01]  /*4a10*/  MUFU.TANH R20, R20 ;  /* 0x0000001400147308 */ /* 0x000ea20000002400 */
[----:B0-----:R-:W-:-:S07]  /*4a20*/  FMNMX.FTZ R4, R5, R4, !PT ;  /* 0x0000000405047209 */ /* 0x001fce0007810000 */
[----:B------:R-:W0:Y:S01]  /*4a30*/  MUFU.TANH R21, R21 ;  /* 0x0000001500157308 */ /* 0x000e220000002400 */
[----:B---3--:R-:W-:-:S07]  /*4a40*/  FMNMX.FTZ R165, R15, R4, !PT ;  /* 0x000000040fa57209 */ /* 0x008fce0007810000 */
[----:B------:R-:W3:Y:S01]  /*4a50*/  MUFU.TANH R152, R152 ;  /* 0x0000009800987308 */ /* 0x000ee20000002400 */
[----:B--2---:R-:W-:-:S07]  /*4a60*/  FMNMX.FTZ R4, R20, R165, !PT ;  /* 0x000000a514047209 */ /* 0x004fce0007810000 */
[----:B------:R-:W2:Y:S01]  /*4a70*/  MUFU.TANH R153, R153 ;  /* 0x0000009900997308 */ /* 0x000ea20000002400 */
[----:B0-----:R-:W-:-:S07]  /*4a80*/  FMNMX.FTZ R165, R21, R4, !PT ;  /* 0x0000000415a57209 */ /* 0x001fce0007810000 */
[----:B------:R-:W0:Y:S01]  /*4a90*/  MUFU.TANH R154, R154 ;  /* 0x0000009a009a7308 */ /* 0x000e220000002400 */
[----:B---3--:R-:W-:Y:S01]  /*4aa0*/  FMNMX.FTZ R4, R152, R165, !PT ;  /* 0x000000a598047209 */ /* 0x008fe20007810000 */
[----:B------:R-:W-:-:S06]  /*4ab0*/  FMUL.FTZ R165, R180, UR22 ;  /* 0x00000016b4a57c20 */ /* 0x000fcc0008410000 */
[----:B------:R-:W3:Y:S01]  /*4ac0*/  MUFU.TANH R155, R155 ;  /* 0x0000009b009b7308 */ /* 0x000ee20000002400 */
[----:B--2---:R-:W-:-:S07]  /*4ad0*/  FMNMX.FTZ R169, R153, R4, !PT ;  /* 0x0000000499a97209 */ /* 0x004fce0007810000 */
        /* <DEDUP_REMOVED lines=13> */
[----:B0-----:R-:W-:Y:S01]  /*4bb0*/  FMNMX.FTZ R4, R164, R169, !PT ;  /* 0x000000a9a4047209 */ /* 0x001fe20007810000 */
[----:B------:R-:W-:Y:S01]  /*4bc0*/  FMUL.FTZ R169, R174, UR22 ;  /* 0x00000016aea97c20 */ /* 0x000fe20008410000 */
[----:B------:R-:W-:-:S05]  /*4bd0*/  FMUL.FTZ R174, R183, UR22 ;  /* 0x00000016b7ae7c20 */ /* 0x000fca0008410000 */
[----:B------:R-:W0:Y:S01]  /*4be0*/  MUFU.TANH R9, R9 ;  /* 0x0000000900097308 */ /* 0x000e220000002400 */
[----:B---3--:R-:W-:-:S07]  /*4bf0*/  FMNMX.FTZ R163, R165, R4, !PT ;  /* 0x00000004a5a37209 */ /* 0x008fce0007810000 */
[----:B------:R-:W3:Y:S01]  /*4c00*/  MUFU.TANH R10, R10 ;  /* 0x0000000a000a7308 */ /* 0x000ee20000002400 */
[----:B--2---:R-:W-:Y:S01]  /*4c10*/  FMNMX.FTZ R4, R168, R163, !PT ;  /* 0x000000a3a8047209 */ /* 0x004fe20007810000 */
[----:B------:R-:W-:Y:S01]  /*4c20*/  FMUL.FTZ R163, R167, UR22 ;  /* 0x00000016a7a37c20 */ /* 0x000fe20008410000 */
[----:B------:R-:W-:Y:S01]  /*4c30*/  FMUL.FTZ R167, R171, UR22 ;  /* 0x00000016aba77c20 */ /* 0x000fe20008410000 */
[----:B------:R-:W-:Y:S02]  /*4c40*/  FMUL.FTZ R171, R179, UR22 ;  /* 0x00000016b3ab7c20 */ /* 0x000fe40008410000 */
[----:B------:R-:W2:Y:S02]  /*4c50*/  SHFL.BFLY PT, R173, R4, 0x2, 0x1f ;  /* 0x0c401f0004ad7f89 */ /* 0x000ea400000e0000 */
[----:B------:R-:W4:Y:S08]  /*4c60*/  MUFU.TANH R11, R11 ;  /* 0x0000000b000b7308 */ /* 0x000f300000002400 */
[----:B------:R-:W5:Y:S08]  /*4c70*/  MUFU.TANH R12, R12 ;  /* 0x0000000c000c7308 */ /* 0x000f700000002400 */
[----:B------:R-:W1:Y:S01]  /*4c80*/  MUFU.TANH R156, R156 ;  /* 0x0000009c009c7308 */ /* 0x000e620000002400 */
[----:B--2---:R-:W-:-:S02]  /*4c90*/  FMNMX.FTZ R176, R4, R173, !PT ;  /* 0x000000ad04b07209 */ /* 0x004fc40007810000 */
[----:B0-----:R-:W-:-:S05]  /*4ca0*/  FMNMX.FTZ R173, R9, R8, !PT ;  /* 0x0000000809ad7209 */ /* 0x001fca0007810000 */
[----:B------:R-:W0:Y:S01]  /*4cb0*/  MUFU.TANH R158, R158 ;  /* 0x0000009e009e7308 */ /* 0x000e220000002400 */
[----:B------:R-:W2:Y:S01]  /*4cc0*/  SHFL.BFLY PT, R177, R176, 0x1, 0x1f ;  /* 0x0c201f00b0b17f89 */ /* 0x000ea200000e0000 */
[----:B---3--:R-:W-:Y:S01]  /*4cd0*/  FMNMX.FTZ R4, R10, R173, !PT ;  /* 0x000000ad0a047209 */ /* 0x008fe20007810000 */
[----:B------:R-:W-:-:S03]  /*4ce0*/  FMUL.FTZ R173, R182, UR22 ;  /* 0x00000016b6ad7c20 */ /* 0x000fc60008410000 */
[----:B----4-:R-:W-:Y:S02]  /*4cf0*/  FMNMX.FTZ R175, R11, R4, !PT ;  /* 0x000000040baf7209 */ /* 0x010fe40007810000 */
[----:B------:R-:W3:Y:S02]  /*4d00*/  MUFU.TANH R162, R162 ;  /* 0x000000a200a27308 */ /* 0x000ee40000002400 */
[----:B-----5:R-:W-:-:S04]  /*4d10*/  FMNMX.FTZ R175, R12, R175, !PT ;  /* 0x000000af0caf7209 */ /* 0x020fc80007810000 */
[----:B-1----:R-:W-:Y:S02]  /*4d20*/  FMNMX.FTZ R175, R156, R175, !PT ;  /* 0x000000af9caf7209 */ /* 0x002fe40007810000 */
[----:B------:R-:W1:Y:S02]  /*4d30*/  MUFU.TANH R163, R163 ;  /* 0x000000a300a37308 */ /* 0x000e640000002400 */
[----:B0-----:R-:W-:-:S06]  /*4d40*/  FMNMX.FTZ R175, R158, R175, !PT ;  /* 0x000000af9eaf7209 */ /* 0x001fcc0007810000 */
[----:B------:R-:W0:Y:S01]  /*4d50*/  MUFU.TANH R166, R166 ;  /* 0x000000a600a67308 */ /* 0x000e220000002400 */
[----:B--2---:R-:W-:Y:S02]  /*4d60*/  FMNMX.FTZ R4, R176, R177, !PT ;  /* 0x000000b1b0047209 */ /* 0x004fe40007810000 */
[----:B---3--:R-:W-:-:S03]  /*4d70*/  FMNMX.FTZ R176, R162, R175, !PT ;  /* 0x000000afa2b07209 */ /* 0x008fc60007810000 */
[C---:B------:R-:W-:Y:S02]  /*4d80*/  FMUL.FTZ R180, R4.reuse, UR20 ;  /* 0x0000001404b47c20 */ /* 0x040fe40008410000 */
[----:B------:R-:W2:Y:S01]  /*4d90*/  MUFU.TANH R167, R167 ;  /* 0x000000a700a77308 */ /* 0x000ea20000002400 */
[----:B-1----:R-:W-:Y:S01]  /*4da0*/  FMNMX.FTZ R175, R163, R176, !PT ;  /* 0x000000b0a3af7209 */ /* 0x002fe20007810000 */
[----:B------:R-:W-:Y:S01]  /*4db0*/  FADD.FTZ R13, -R4, R13 ;  /* 0x0000000d040d7221 */ /* 0x000fe20000010100 */
[--C-:B------:R-:W-:Y:S01]  /*4dc0*/  FFMA.FTZ R177, R5, UR20, -R180.reuse ;  /* 0x0000001405b17c23 */ /* 0x100fe200080108b4 */
[--C-:B------:R-:W-:Y:S01]  /*4dd0*/  FFMA.FTZ R14, R14, UR20, -R180.reuse ;  /* 0x000000140e0e7c23 */ /* 0x100fe200080108b4 */
[--C-:B------:R-:W-:Y:S01]  /*4de0*/  FFMA.FTZ R15, R15, UR20, -R180.reuse ;  /* 0x000000140f0f7c23 */ /* 0x100fe200080108b4 */
[----:B------:R-:W-:Y:S01]  /*4df0*/  FMUL.FTZ R13, R13, UR20 ;  /* 0x000000140d0d7c20 */ /* 0x000fe20008410000 */
[--C-:B------:R-:W-:Y:S01]  /*4e00*/  FFMA.FTZ R20, R20, UR20, -R180.reuse ;  /* 0x0000001414147c23 */ /* 0x100fe200080108b4 */
[----:B------:R-:W1:Y:S01]  /*4e10*/  MUFU.TANH R169, R169 ;  /* 0x000000a900a97308 */ /* 0x000e620000002400 */
[----:B0-----:R-:W-:Y:S01]  /*4e20*/  FMNMX.FTZ R176, R166, R175, !PT ;  /* 0x000000afa6b07209 */ /* 0x001fe20007810000 */
[--C-:B------:R-:W-:Y:S01]  /*4e30*/  FFMA.FTZ R21, R21, UR20, -R180.reuse ;  /* 0x0000001415157c23 */ /* 0x100fe200080108b4 */
[--C-:B------:R-:W-:Y:S01]  /*4e40*/  FFMA.FTZ R153, R153, UR20, -R180.reuse ;  /* 0x0000001499997c23 */ /* 0x100fe200080108b4 */
[--C-:B------:R-:W-:Y:S01]  /*4e50*/  FFMA.FTZ R178, R154, UR20, -R180.reuse ;  /* 0x000000149ab27c23 */ /* 0x100fe200080108b4 */
[--C-:B------:R-:W-:Y:S01]  /*4e60*/  FFMA.FTZ R155, R155, UR20, -R180.reuse ;  /* 0x000000149b9b7c23 */ /* 0x100fe200080108b4 */
[--C-:B------:R-:W-:Y:S01]  /*4e70*/  FFMA.FTZ R190, R160, UR20, -R180.reuse ;  /* 0x00000014a0be7c23 */ /* 0x100fe200080108b4 */
[--C-:B------:R-:W-:Y:S01]  /*4e80*/  FFMA.FTZ R164, R164, UR20, -R180.reuse ;  /* 0x00000014a4a47c23 */ /* 0x100fe200080108b4 */
[----:B------:R-:W0:Y:S01]  /*4e90*/  MUFU.TANH R172, R172 ;  /* 0x000000ac00ac7308 */ /* 0x000e220000002400 */
[----:B--2---:R-:W-:Y:S01]  /*4ea0*/  FMNMX.FTZ R176, R167, R176, !PT ;  /* 0x000000b0a7b07209 */ /* 0x004fe20007810000 */
[----:B------:R-:W-:-:S06]  /*4eb0*/  FFMA.FTZ R168, R168, UR20, -R180 ;  /* 0x00000014a8a87c23 */ /* 0x000fcc00080108b4 */
        /* <DEDUP_REMOVED lines=8> */
[----:B------:R-:W1:Y:S01]  /*4f40*/  MUFU.EX2 R13, R13 ;  /* 0x0000000d000d7308 */ /* 0x000e620000000800 */
[----:B0-----:R-:W-:Y:S01]  /*4f50*/  FMNMX.FTZ R5, R173, R176, !PT ;  /* 0x000000b0ad057209 */ /* 0x001fe20007810000 */
[----:B------:R-:W-:-:S06]  /*4f60*/  FFMA.FTZ R176, R152, UR20, -R180 ;  /* 0x0000001498b07c23 */ /* 0x000fcc00080108b4 */
[----:B------:R-:W0:Y:S01]  /*4f70*/  MUFU.EX2 R14, R14 ;  /* 0x0000000e000e7308 */ /* 0x000e220000000800 */
[----:B--2---:R-:W-:-:S05]  /*4f80*/  FMNMX.FTZ R5, R174, R5, !PT ;  /* 0x00000005ae057209 */ /* 0x004fca0007810000 */
[----:B------:R-:W2:Y:S02]  /*4f90*/  SHFL.BFLY PT, R182, R5, 0x2, 0x1f ;  /* 0x0c401f0005b67f89 */ /* 0x000ea400000e0000 */
[----:B------:R-:W3:Y:S01]  /*4fa0*/  MUFU.EX2 R175, R177 ;  /* 0x000000b100af7308 */ /* 0x000ee20000000800 */
[-C--:B-1----:R-:W-:Y:S01]  /*4fb0*/  FMUL.FTZ R24, R24, R13.reuse ;  /* 0x0000000d18187220 */ /* 0x082fe20000410000 */
[-C--:B------:R-:W-:Y:S01]  /*4fc0*/  FMUL.FTZ R25, R25, R13.reuse ;  /* 0x0000000d19197220 */ /* 0x080fe20000410000 */
[-C--:B------:R-:W-:Y:S01]  /*4fd0*/  FMUL.FTZ R28, R28, R13.reuse ;  /* 0x0000000d1c1c7220 */ /* 0x080fe20000410000 */
[-C--:B------:R-:W-:Y:S01]  /*4fe0*/  FMUL.FTZ R29, R29, R13.reuse ;  /* 0x0000000d1d1d7220 */ /* 0x080fe20000410000 */
[-C--:B------:R-:W-:Y:S01]  /*4ff0*/  FMUL.FTZ R32, R32, R13.reuse ;  /* 0x0000000d20207220 */ /* 0x080fe20000410000 */
[-C--:B------:R-:W-:Y:S01]  /*5000*/  FMUL.FTZ R33, R33, R13.reuse ;  /* 0x0000000d21217220 */ /* 0x080fe20000410000 */
[-C--:B------:R-:W-:Y:S01]  /*5010*/  FMUL.FTZ R36, R36, R13.reuse ;  /* 0x0000000d24247220 */ /* 0x080fe20000410000 */
[----:B------:R-:W1:Y:S01]  /*5020*/  MUFU.EX2 R15, R15 ;  /* 0x0000000f000f7308 */ /* 0x000e620000000800 */
[----:B0-----:R-:W-:Y:S01]  /*5030*/  FFMA.FTZ R6, R13, R6, R14 ;  /* 0x000000060d067223 */ /* 0x001fe2000001000e */
[-C--:B------:R-:W-:Y:S01]  /*5040*/  FMUL.FTZ R37, R37, R13.reuse ;  /* 0x0000000d25257220 */ /* 0x080fe20000410000 */
[-C--:B------:R-:W-:Y:S01]  /*5050*/  FMUL.FTZ R40, R40, R13.reuse ;  /* 0x0000000d28287220 */ /* 0x080fe20000410000 */
[-C--:B------:R-:W-:Y:S01]  /*5060*/  FMUL.FTZ R41, R41, R13.reuse ;  /* 0x0000000d29297220 */ /* 0x080fe20000410000 */
[-C--:B------:R-:W-:Y:S01]  /*5070*/  FMUL.FTZ R44, R44, R13.reuse ;  /* 0x0000000d2c2c7220 */ /* 0x080fe20000410000 */
[-C--:B------:R-:W-:Y:S01]  /*5080*/  FMUL.FTZ R45, R45, R13.reuse ;  /* 0x0000000d2d2d7220 */ /* 0x080fe20000410000 */
[-C--:B------:R-:W-:Y:S01]  /*5090*/  FMUL.FTZ R48, R48, R13.reuse ;  /* 0x0000000d30307220 */ /* 0x080fe20000410000 */
[----:B------:R-:W0:Y:S01]  /*50a0*/  MUFU.EX2 R20, R20 ;  /* 0x0000001400147308 */ /* 0x000e220000000800 */
[----:B---3--:R-:W-:Y:S01]  /*50b0*/  FADD.FTZ R6, R175, R6 ;  /* 0x00000006af067221 */ /* 0x008fe20000010000 */
[-C--:B------:R-:W-:Y:S01]  /*50c0*/  FMUL.FTZ R49, R49, R13.reuse ;  /* 0x0000000d31317220 */ /* 0x080fe20000410000 */
[-C--:B------:R-:W-:Y:S01]  /*50d0*/  FMUL.FTZ R52, R52, R13.reuse ;  /* 0x0000000d34347220 */ /* 0x080fe20000410000 */
[-C--:B------:R-:W-:Y:S01]  /*50e0*/  FMUL.FTZ R53, R53, R13.reuse ;  /* 0x0000000d35357220 */ /* 0x080fe20000410000 */
[-C--:B------:R-:W-:Y:S01]  /*50f0*/  FMUL.FTZ R56, R56, R13.reuse ;  /* 0x0000000d38387220 */ /* 0x080fe20000410000 */
[----:B--2---:R-:W-:Y:S01]  /*5100*/  FMNMX.FTZ R152, R5, R182, !PT ;  /* 0x000000b605987209 */ /* 0x004fe20007810000 */
[--C-:B------:R-:W-:Y:S01]  /*5110*/  FFMA.FTZ R182, R157, UR20, -R180.reuse ;  /* 0x000000149db67c23 */ /* 0x100fe200080108b4 */
[--C-:B------:R-:W-:Y:S01]  /*5120*/  FFMA.FTZ R157, R159, UR20, -R180.reuse ;  /* 0x000000149f9d7c23 */ /* 0x100fe200080108b4 */
[--C-:B------:R-:W-:Y:S01]  /*5130*/  FFMA.FTZ R159, R161, UR20, -R180.reuse ;  /* 0x00000014a19f7c23 */ /* 0x100fe200080108b4 */
[----:B------:R-:W-:Y:S01]  /*5140*/  MUFU.EX2 R21, R21 ;  /* 0x0000001500157308 */ /* 0x000fe20000000800 */
[----:B------:R-:W2:Y:S01]  /*5150*/  SHFL.BFLY PT, R5, R152, 0x1, 0x1f ;  /* 0x0c201f0098057f89 */ /* 0x000ea200000e0000 */
[----:B------:R-:W-:Y:S01]  /*5160*/  FFMA.FTZ R161, R165, UR20, -R180 ;  /* 0x00000014a5a17c23 */ /* 0x000fe200080108b4 */
[-C--:B------:R-:W-:Y:S01]  /*5170*/  FMUL.FTZ R57, R57, R13.reuse ;  /* 0x0000000d39397220 */ /* 0x080fe20000410000 */
[-C--:B------:R-:W-:Y:S01]  /*5180*/  FMUL.FTZ R60, R60, R13.reuse ;  /* 0x0000000d3c3c7220 */ /* 0x080fe20000410000 */
[-C--:B------:R-:W-:Y:S01]  /*5190*/  FMUL.FTZ R61, R61, R13.reuse ;  /* 0x0000000d3d3d7220 */ /* 0x080fe20000410000 */
[-C--:B------:R-:W-:Y:S01]  /*51a0*/  FMUL.FTZ R64, R64, R13.reuse ;  /* 0x0000000d40407220 */ /* 0x080fe20000410000 */
[-C--:B------:R-:W-:Y:S01]  /*51b0*/  FMUL.FTZ R65, R65, R13.reuse ;  /* 0x0000000d41417220 */ /* 0x080fe20000410000 */
[----:B------:R-:W-:Y:S01]  /*51c0*/  MUFU.EX2 R176, R176 ;  /* 0x000000b000b07308 */ /* 0x000fe20000000800 */
[-C--:B------:R-:W-:Y:S01]  /*51d0*/  FMUL.FTZ R68, R68, R13.reuse ;  /* 0x0000000d44447220 */ /* 0x080fe20000410000 */
[-C--:B------:R-:W-:Y:S01]  /*51e0*/  FMUL.FTZ R69, R69, R13.reuse ;  /* 0x0000000d45457220 */ /* 0x080fe20000410000 */
        /* <DEDUP_REMOVED lines=12> */
[----:B------:R-:W-:Y:S01]  /*52b0*/  FMUL.FTZ R93, R93, R13 ;  /* 0x0000000d5d5d7220 */ /* 0x000fe20000410000 */
[----:B------:R-:W-:Y:S01]  /*52c0*/  MUFU.EX2 R178, R178 ;  /* 0x000000b200b27308 */ /* 0x000fe20000000800 */
[----:B--2---:R-:W-:Y:S01]  /*52d0*/  FMNMX.FTZ R5, R152, R5, !PT ;  /* 0x0000000598057209 */ /* 0x004fe20007810000 */
[----:B------:R-:W-:-:S02]  /*52e0*/  IMAD.MOV R152, RZ, RZ, -R18 ;  /* 0x000000ffff987224 */ /* 0x000fc400078e0a12 */
[-C--:B------:R-:W-:Y:S01]  /*52f0*/  FMUL.FTZ R96, R96, R13.reuse ;  /* 0x0000000d60607220 */ /* 0x080fe20000410000 */
[-C--:B------:R-:W-:Y:S01]  /*5300*/  FMUL.FTZ R97, R97, R13.reuse ;  /* 0x0000000d61617220 */ /* 0x080fe20000410000 */
[----:B------:R-:W-:Y:S01]  /*5310*/  FMUL.FTZ R100, R100, R13 ;  /* 0x0000000d64647220 */ /* 0x000fe20000410000 */
[C---:B------:R-:W-:Y:S01]  /*5320*/  FADD.FTZ R8, -R5.reuse, R8 ;  /* 0x0000000805087221 */ /* 0x040fe20000010100 */
[----:B------:R-:W-:Y:S01]  /*5330*/  FMUL.FTZ R179, R5, UR20 ;  /* 0x0000001405b37c20 */ /* 0x000fe20008410000 */
[----:B------:R-:W-:Y:S01]  /*5340*/  ISETP.NE.AND P3, PT, R17, R152, PT ;  /* 0x000000981100720c */ /* 0x000fe20003f65270 */
[----:B------:R-:W-:Y:S01]  /*5350*/  MUFU.EX2 R155, R155 ;  /* 0x0000009b009b7308 */ /* 0x000fe20000000800 */
[----:B------:R-:W-:Y:S01]  /*5360*/  FMUL.FTZ R8, R8, UR20 ;  /* 0x0000001408087c20 */ /* 0x000fe20008410000 */
[--C-:B------:R-:W-:Y:S01]  /*5370*/  FFMA.FTZ R9, R9, UR20, -R179.reuse ;  /* 0x0000001409097c23 */ /* 0x100fe200080108b3 */
[--C-:B------:R-:W-:Y:S01]  /*5380*/  FFMA.FTZ R10, R10, UR20, -R179.reuse ;  /* 0x000000140a0a7c23 */ /* 0x100fe200080108b3 */
[--C-:B------:R-:W-:Y:S01]  /*5390*/  FFMA.FTZ R11, R11, UR20, -R179.reuse ;  /* 0x000000140b0b7c23 */ /* 0x100fe200080108b3 */
[--C-:B------:R-:W-:Y:S01]  /*53a0*/  FFMA.FTZ R12, R12, UR20, -R179.reuse ;  /* 0x000000140c0c7c23 */ /* 0x100fe200080108b3 */
[--C-:B------:R-:W-:Y:S01]  /*53b0*/  FFMA.FTZ R196, R172, UR20, -R179.reuse ;  /* 0x00000014acc47c23 */ /* 0x100fe200080108b3 */
[----:B------:R-:W-:Y:S01]  /*53c0*/  IMAD.U32 R172, RZ, RZ, UR23 ;  /* 0x00000017ffac7e24 */ /* 0x000fe2000f8e00ff */
[----:B------:R-:W-:Y:S01]  /*53d0*/  MUFU.EX2 R8, R8 ;  /* 0x0000000800087308 */ /* 0x000fe20000000800 */
[--C-:B------:R-:W-:Y:S01]  /*53e0*/  FFMA.FTZ R165, R156, UR20, -R179.reuse ;  /* 0x000000149ca57c23 */ /* 0x100fe200080108b3 */
[----:B------:R-:W-:Y:S01]  /*53f0*/  FFMA.FTZ R180, R158, UR20, -R179 ;  /* 0x000000149eb47c23 */ /* 0x000fe200080108b3 */
[----:B------:R-:W-:-:S02]  /*5400*/  @!P1 VIADD R152, R172, 0x28c40 ;  /* 0x00028c40ac989836 */ /* 0x000fc40000000000 */
[--C-:B------:R-:W-:Y:S01]  /*5410*/  FFMA.FTZ R194, R167, UR20, -R179.reuse ;  /* 0x00000014a7c27c23 */ /* 0x100fe200080108b3 */
[--C-:B------:R-:W-:Y:S01]  /*5420*/  FFMA.FTZ R167, R169, UR20, -R179.reuse ;  /* 0x00000014a9a77c23 */ /* 0x100fe200080108b3 */
[--C-:B------:R-:W-:Y:S01]  /*5430*/  FFMA.FTZ R169, R170, UR20, -R179.reuse ;  /* 0x00000014aaa97c23 */ /* 0x100fe200080108b3 */
[--C-:B------:R-:W-:Y:S01]  /*5440*/  FFMA.FTZ R170, R171, UR20, -R179.reuse ;  /* 0x00000014abaa7c23 */ /* 0x100fe200080108b3 */
[----:B------:R-:W2:Y:S01]  /*5450*/  MUFU.EX2 R9, R9 ;  /* 0x0000000900097308 */ /* 0x000ea20000000800 */
[----:B------:R-:W-:Y:S01]  /*5460*/  @!P1 PRMT R152, RZ, 0x654, R152 ;  /* 0x00000654ff989816 */ /* 0x000fe20000000098 */
[--C-:B------:R-:W-:Y:S01]  /*5470*/  FFMA.FTZ R177, R162, UR20, -R179.reuse ;  /* 0x00000014a2b17c23 */ /* 0x100fe200080108b3 */
[----:B-1----:R-:W-:Y:S01]  /*5480*/  FADD.FTZ R171, R15, R6 ;  /* 0x000000060fab7221 */ /* 0x002fe20000010000 */
[--C-:B------:R-:W-:Y:S01]  /*5490*/  FFMA.FTZ R192, R163, UR20, -R179.reuse ;  /* 0x00000014a3c07c23 */ /* 0x100fe200080108b3 */
[----:B------:R0:W-:Y:S01]  /*54a0*/  @!P1 SYNCS.ARRIVE.TRANS64.RED.A1T0 RZ, [R152+URZ], RZ ;  /* 0x000000ff98ff99a7 */ /* 0x0001e2000810043f */
[--C-:B------:R-:W-:Y:S01]  /*54b0*/  FFMA.FTZ R163, R166, UR20, -R179.reuse ;  /* 0x00000014a6a37c23 */ /* 0x100fe200080108b3 */
[----:B------:R-:W-:Y:S01]  /*54c0*/  @!P3 IMAD R154, R181, 0x40, R2 ;  /* 0x00000040b59ab824 */ /* 0x000fe200078e0202 */
[----:B------:R-:W1:Y:S01]  /*54d0*/  MUFU.EX2 R10, R10 ;  /* 0x0000000a000a7308 */ /* 0x000e620000000800 */
[--C-:B------:R-:W-:Y:S01]  /*54e0*/  FFMA.FTZ R173, R173, UR20, -R179.reuse ;  /* 0x00000014adad7c23 */ /* 0x100fe200080108b3 */
[----:B------:R-:W-:Y:S01]  /*54f0*/  FFMA.FTZ R174, R174, UR20, -R179 ;  /* 0x00000014aeae7c23 */ /* 0x000fe200080108b3 */
[-C--:B------:R-:W-:Y:S01]  /*5500*/  FMUL.FTZ R101, R101, R13.reuse ;  /* 0x0000000d65657220 */ /* 0x080fe20000410000 */
[----:B------:R-:W-:Y:S01]  /*5510*/  @!P3 LEA R154, R154, UR41, 0x2 ;  /* 0x000000299a9abc11 */ /* 0x000fe2000f8e10ff */
[----:B0-----:R-:W-:Y:S01]  /*5520*/  FADD.FTZ R152, R20, R171 ;  /* 0x000000ab14987221 */ /* 0x001fe20000010000 */
[-C--:B------:R-:W-:Y:S01]  /*5530*/  FMUL.FTZ R104, R104, R13.reuse ;  /* 0x0000000d68687220 */ /* 0x080fe20000410000 */
[----:B------:R-:W-:Y:S01]  /*5540*/  FMUL.FTZ R105, R105, R13 ;  /* 0x0000000d69697220 */ /* 0x000fe20000410000 */
[----:B------:R-:W0:Y:S01]  /*5550*/  MUFU.EX2 R11, R11 ;  /* 0x0000000b000b7308 */ /* 0x000e220000000800 */
[----:B--2---:R-:W-:Y:S01]  /*5560*/  FFMA.FTZ R3, R8, R3, R9 ;  /* 0x0000000308037223 */ /* 0x004fe20000010009 */
[----:B------:R-:W-:Y:S01]  /*5570*/  FADD.FTZ R171, R21, R152 ;  /* 0x0000009815ab7221 */ /* 0x000fe20000010000 */
[----:B------:R-:W-:Y:S01]  /*5580*/  @!P3 STS [R154+0x28800], R13 ;  /* 0x0288000d9a00b388 */ /* 0x000fe20000000800 */
[-C--:B------:R-:W-:Y:S01]  /*5590*/  FMUL.FTZ R108, R108, R13.reuse ;  /* 0x0000000d6c6c7220 */ /* 0x080fe20000410000 */
[-C--:B------:R-:W-:Y:S01]  /*55a0*/  FMUL.FTZ R109, R109, R13.reuse ;  /* 0x0000000d6d6d7220 */ /* 0x080fe20000410000 */
[----:B------:R-:W-:Y:S01]  /*55b0*/  FADD.FTZ R152, R176, R171 ;  /* 0x000000abb0987221 */ /* 0x000fe20000010000 */
[----:B------:R2:W-:Y:S01]  /*55c0*/  @!P3 STS [R154+0x28820], R8 ;  /* 0x028820089a00b388 */ /* 0x0005e20000000800 */
[----:B------:R-:W3:Y:S01]  /*55d0*/  MUFU.EX2 R12, R12 ;  /* 0x0000000c000c7308 */ /* 0x000ee20000000800 */
[----:B-1----:R-:W-:Y:S01]  /*55e0*/  FADD.FTZ R6, R10, R3 ;  /* 0x000000030a067221 */ /* 0x002fe20000010000 */
[----:B------:R-:W-:Y:S01]  /*55f0*/  FADD.FTZ R171, R153, R152 ;  /* 0x0000009899ab7221 */ /* 0x000fe20000010000 */
[-C--:B------:R-:W-:Y:S01]  /*5600*/  FMUL.FTZ R112, R112, R13.reuse ;  /* 0x0000000d70707220 */ /* 0x080fe20000410000 */
[-C--:B------:R-:W-:Y:S01]  /*5610*/  FMUL.FTZ R113, R113, R13.reuse ;  /* 0x0000000d71717220 */ /* 0x080fe20000410000 */
[-C--:B------:R-:W-:Y:S01]  /*5620*/  FMUL.FTZ R116, R116, R13.reuse ;  /* 0x0000000d74747220 */ /* 0x080fe20000410000 */
[----:B------:R-:W-:Y:S01]  /*5630*/  FADD.FTZ R152, R178, R171 ;  /* 0x000000abb2987221 */ /* 0x000fe20000010000 */
[-C--:B------:R-:W-:Y:S01]  /*5640*/  FMUL.FTZ R117, R117, R13.reuse ;  /* 0x0000000d75757220 */ /* 0x080fe20000410000 */
[----:B------:R-:W1:Y:S01]  /*5650*/  MUFU.EX2 R165, R165 ;  /* 0x000000a500a57308 */ /* 0x000e620000000800 */
[----:B0-----:R-:W-:Y:S01]  /*5660*/  FADD.FTZ R3, R11, R6 ;  /* 0x000000060b037221 */ /* 0x001fe20000010000 */
[----:B------:R-:W-:Y:S01]  /*5670*/  FADD.FTZ R171, R155, R152 ;  /* 0x000000989bab7221 */ /* 0x000fe20000010000 */
        /* <DEDUP_REMOVED lines=11> */
[-C--:B------:R-:W-:Y:S01]  /*5730*/  FMUL.FTZ R137, R137, R13.reuse ;  /* 0x0000000d89897220 */ /* 0x080fe20000410000 */
[-C--:B------:R-:W-:Y:S01]  /*5740*/  FMUL.FTZ R140, R140, R13.reuse ;  /* 0x0000000d8c8c7220 */ /* 0x080fe20000410000 */
[----:B------:R-:W3:Y:S01]  /*5750*/  MUFU.EX2 R177, R177 ;  /* 0x000000b100b17308 */ /* 0x000ee20000000800 */
[----:B-1----:R-:W-:Y:S01]  /*5760*/  FADD.FTZ R3, R165, R6 ;  /* 0x00000006a5037221 */ /* 0x002fe20000010000 */
[-C--:B------:R-:W-:Y:S01]  /*5770*/  FMUL.FTZ R141, R141, R13.reuse ;  /* 0x0000000d8d8d7220 */ /* 0x080fe20000410000 */
[-C--:B------:R-:W-:Y:S01]  /*5780*/  FMUL.FTZ R144, R144, R13.reuse ;  /* 0x0000000d90907220 */ /* 0x080fe20000410000 */
[-C--:B------:R-:W-:Y:S01]  /*5790*/  FMUL.FTZ R145, R145, R13.reuse ;  /* 0x0000000d91917220 */ /* 0x080fe20000410000 */
[-C--:B------:R-:W-:Y:S01]  /*57a0*/  FMUL.FTZ R148, R148, R13.reuse ;  /* 0x0000000d94947220 */ /* 0x080fe20000410000 */
[----:B------:R-:W-:Y:S01]  /*57b0*/  FMUL.FTZ R149, R149, R13 ;  /* 0x0000000d95957220 */ /* 0x000fe20000410000 */
[----:B------:R-:W-:Y:S01]  /*57c0*/  F2FP.BF16.F32.PACK_AB R158, R178, R153 ;  /* 0x00000099b29e723e */ /* 0x000fe200000010ff */
[----:B------:R-:W1:Y:S01]  /*57d0*/  MUFU.EX2 R192, R192 ;  /* 0x000000c000c07308 */ /* 0x000e620000000800 */
[----:B0-----:R-:W-:Y:S01]  /*57e0*/  FADD.FTZ R6, R180, R3 ;  /* 0x00000003b4067221 */ /* 0x001fe20000010000 */
[----:B--2---:R-:W-:Y:S01]  /*57f0*/  F2FP.BF16.F32.PACK_AB R154, R20, R15 ;  /* 0x0000000f149a723e */ /* 0x004fe200000010ff */
[-C--:B------:R-:W-:Y:S01]  /*5800*/  FMUL.FTZ R26, R26, R8.reuse ;  /* 0x000000081a1a7220 */ /* 0x080fe20000410000 */
[----:B------:R-:W-:Y:S01]  /*5810*/  F2FP.BF16.F32.PACK_AB R153, R10, R9 ;  /* 0x000000090a99723e */ /* 0x000fe200000010ff */
[-C--:B------:R-:W-:Y:S01]  /*5820*/  FMUL.FTZ R27, R27, R8.reuse ;  /* 0x000000081b1b7220 */ /* 0x080fe20000410000 */
[----:B------:R-:W-:Y:S01]  /*5830*/  F2FP.BF16.F32.PACK_AB R156, R176, R21 ;  /* 0x00000015b09c723e */ /* 0x000fe200000010ff */
        /* <DEDUP_REMOVED lines=9> */
[----:B------:R-:W2:Y:S01]  /*58d0*/  MUFU.EX2 R163, R163 ;  /* 0x000000a300a37308 */ /* 0x000ea20000000800 */
[----:B-1----:R-:W-:Y:S01]  /*58e0*/  FADD.FTZ R6, R192, R3 ;  /* 0x00000003c0067221 */ /* 0x002fe20000010000 */
[-C--:B------:R-:W-:Y:S01]  /*58f0*/  FMUL.FTZ R43, R43, R8.reuse ;  /* 0x000000082b2b7220 */ /* 0x080fe20000410000 */
[-C--:B------:R-:W-:Y:S01]  /*5900*/  FMUL.FTZ R46, R46, R8.reuse ;  /* 0x000000082e2e7220 */ /* 0x080fe20000410000 */
[-C--:B------:R-:W-:Y:S01]  /*5910*/  FMUL.FTZ R47, R47, R8.reuse ;  /* 0x000000082f2f7220 */ /* 0x080fe20000410000 */
[-C--:B------:R-:W-:Y:S01]  /*5920*/  FMUL.FTZ R50, R50, R8.reuse ;  /* 0x0000000832327220 */ /* 0x080fe20000410000 */
[-C--:B------:R-:W-:Y:S01]  /*5930*/  FMUL.FTZ R51, R51, R8.reuse ;  /* 0x0000000833337220 */ /* 0x080fe20000410000 */
[-C--:B------:R-:W-:Y:S01]  /*5940*/  FMUL.FTZ R54, R54, R8.reuse ;  /* 0x0000000836367220 */ /* 0x080fe20000410000 */
[----:B------:R-:W1:Y:S01]  /*5950*/  MUFU.EX2 R157, R157 ;  /* 0x0000009d009d7308 */ /* 0x000e620000000800 */
[C---:B0-----:R-:W-:Y:S01]  /*5960*/  FADD.FTZ R152, R182.reuse, R171 ;  /* 0x000000abb6987221 */ /* 0x041fe20000010000 */
[----:B------:R-:W-:Y:S01]  /*5970*/  F2FP.BF16.F32.PACK_AB R160, R182, R155 ;  /* 0x0000009bb6a0723e */ /* 0x000fe200000010ff */
[-C--:B------:R-:W-:Y:S01]  /*5980*/  FMUL.FTZ R55, R55, R8.reuse ;  /* 0x0000000837377220 */ /* 0x080fe20000410000 */
[----:B------:R-:W-:Y:S01]  /*5990*/  F2FP.BF16.F32.PACK_AB R155, R12, R11 ;  /* 0x0000000b0c9b723e */ /* 0x000fe200000010ff */
[-C--:B------:R-:W-:Y:S01]  /*59a0*/  FMUL.FTZ R58, R58, R8.reuse ;  /* 0x000000083a3a7220 */ /* 0x080fe20000410000 */
[-C--:B------:R-:W-:Y:S01]  /*59b0*/  FMUL.FTZ R59, R59, R8.reuse ;  /* 0x000000083b3b7220 */ /* 0x080fe20000410000 */
[-C--:B------:R-:W-:Y:S01]  /*59c0*/  FMUL.FTZ R62, R62, R8.reuse ;  /* 0x000000083e3e7220 */ /* 0x080fe20000410000 */
[----:B------:R-:W0:Y:S01]  /*59d0*/  MUFU.EX2 R194, R194 ;  /* 0x000000c200c27308 */ /* 0x000e220000000800 */
[----:B--2---:R-:W-:Y:S01]  /*59e0*/  FADD.FTZ R3, R163, R6 ;  /* 0x00000006a3037221 */ /* 0x004fe20000010000 */
[-C--:B------:R-:W-:Y:S01]  /*59f0*/  FMUL.FTZ R63, R63, R8.reuse ;  /* 0x000000083f3f7220 */ /* 0x080fe20000410000 */
[-C--:B------:R-:W-:Y:S01]  /*5a00*/  FMUL.FTZ R66, R66, R8.reuse ;  /* 0x0000000842427220 */ /* 0x080fe20000410000 */
[-C--:B------:R-:W-:Y:S01]  /*5a10*/  FMUL.FTZ R67, R67, R8.reuse ;  /* 0x0000000843437220 */ /* 0x080fe20000410000 */
[-C--:B------:R-:W-:Y:S01]  /*5a20*/  FMUL.FTZ R70, R70, R8.reuse ;  /* 0x0000000846467220 */ /* 0x080fe20000410000 */
[-C--:B------:R-:W-:Y:S01]  /*5a30*/  FMUL.FTZ R71, R71, R8.reuse ;  /* 0x0000000847477220 */ /* 0x080fe20000410000 */
[----:B------:R-:W-:Y:S01]  /*5a40*/  FMUL.FTZ R74, R74, R8 ;  /* 0x000000084a4a7220 */ /* 0x000fe20000410000 */
[----:B------:R-:W2:Y:S01]  /*5a50*/  MUFU.EX2 R190, R190 ;  /* 0x000000be00be7308 */ /* 0x000ea20000000800 */
[----:B-1----:R-:W-:Y:S01]  /*5a60*/  FADD.FTZ R171, R157, R152 ;  /* 0x000000989dab7221 */ /* 0x002fe20000010000 */
[----:B------:R-:W-:Y:S01]  /*5a70*/  F2FP.BF16.F32.PACK_AB R152, R175, R14 ;  /* 0x0000000eaf98723e */ /* 0x000fe200000010ff */
[----:B------:R-:W-:Y:S01]  /*5a80*/  BAR.SYNC.DEFER_BLOCKING 0xf, 0x100 ;  /* 0x03c4000000007b1d */ /* 0x000fe20000010000 */
[-C--:B------:R-:W-:Y:S01]  /*5a90*/  FMUL.FTZ R75, R75, R8.reuse ;  /* 0x000000084b4b7220 */ /* 0x080fe20000410000 */
[-C--:B------:R-:W-:Y:S01]  /*5aa0*/  FMUL.FTZ R78, R78, R8.reuse ;  /* 0x000000084e4e7220 */ /* 0x080fe20000410000 */
[-C--:B------:R-:W-:Y:S01]  /*5ab0*/  FMUL.FTZ R79, R79, R8.reuse ;  /* 0x000000084f4f7220 */ /* 0x080fe20000410000 */
[-C--:B------:R-:W-:Y:S01]  /*5ac0*/  FMUL.FTZ R82, R82, R8.reuse ;  /* 0x0000000852527220 */ /* 0x080fe20000410000 */
[-C--:B------:R-:W-:Y:S01]  /*5ad0*/  FMUL.FTZ R83, R83, R8.reuse ;  /* 0x0000000853537220 */ /* 0x080fe20000410000 */
[----:B------:R-:W1:Y:S01]  /*5ae0*/  MUFU.EX2 R167, R167 ;  /* 0x000000a700a77308 */ /* 0x000e620000000800 */
[----:B0-----:R-:W-:Y:S01]  /*5af0*/  FADD.FTZ R6, R194, R3 ;  /* 0x00000003c2067221 */ /* 0x001fe20000010000 */
[-C--:B------:R-:W-:Y:S01]  /*5b00*/  FMUL.FTZ R86, R86, R8.reuse ;  /* 0x0000000856567220 */ /* 0x080fe20000410000 */
[-C--:B------:R-:W-:Y:S01]  /*5b10*/  FMUL.FTZ R87, R87, R8.reuse ;  /* 0x0000000857577220 */ /* 0x080fe20000410000 */
[-C--:B------:R-:W-:Y:S01]  /*5b20*/  FMUL.FTZ R90, R90, R8.reuse ;  /* 0x000000085a5a7220 */ /* 0x080fe20000410000 */
[-C--:B------:R-:W-:Y:S01]  /*5b30*/  FMUL.FTZ R91, R91, R8.reuse ;  /* 0x000000085b5b7220 */ /* 0x080fe20000410000 */
[-C--:B------:R-:W-:Y:S01]  /*5b40*/  FMUL.FTZ R94, R94, R8.reuse ;  /* 0x000000085e5e7220 */ /* 0x080fe20000410000 */
[-C--:B------:R-:W-:Y:S01]  /*5b50*/  FMUL.FTZ R95, R95, R8.reuse ;  /* 0x000000085f5f7220 */ /* 0x080fe20000410000 */
[----:B------:R-:W0:Y:S01]  /*5b60*/  MUFU.EX2 R159, R159 ;  /* 0x0000009f009f7308 */ /* 0x000e220000000800 */
[C---:B--2---:R-:W-:Y:S01]  /*5b70*/  FADD.FTZ R14, R190.reuse, R171 ;  /* 0x000000abbe0e7221 */ /* 0x044fe20000010000 */
[----:B------:R-:W-:Y:S01]  /*5b80*/  F2FP.BF16.F32.PACK_AB R162, R190, R157 ;  /* 0x0000009dbea2723e */ /* 0x000fe200000010ff */
[-C--:B------:R-:W-:Y:S01]  /*5b90*/  FMUL.FTZ R98, R98, R8.reuse ;  /* 0x0000000862627220 */ /* 0x080fe20000410000 */
[----:B------:R-:W-:Y:S01]  /*5ba0*/  F2FP.BF16.F32.PACK_AB R157, R180, R165 ;  /* 0x000000a5b49d723e */ /* 0x000fe200000010ff */
[-C--:B------:R-:W-:Y:S01]  /*5bb0*/  FMUL.FTZ R99, R99, R8.reuse ;  /* 0x0000000863637220 */ /* 0x080fe20000410000 */
[-C--:B------:R-:W-:Y:S01]  /*5bc0*/  FMUL.FTZ R102, R102, R8.reuse ;  /* 0x0000000866667220 */ /* 0x080fe20000410000 */
[-C--:B------:R-:W-:Y:S01]  /*5bd0*/  FMUL.FTZ R103, R103, R8.reuse ;  /* 0x0000000867677220 */ /* 0x080fe20000410000 */
[----:B------:R-:W2:Y:S01]  /*5be0*/  MUFU.EX2 R196, R196 ;  /* 0x000000c400c47308 */ /* 0x000ea20000000800 */
[----:B-1----:R-:W-:Y:S01]  /*5bf0*/  FADD.FTZ R3, R167, R6 ;  /* 0x00000006a7037221 */ /* 0x002fe20000010000 */
[----:B------:R1:W-:Y:S01]  /*5c00*/  STSM.16.M88.4 [R22+0x26800], R152 ;  /* 0x0268009816007844 */ /* 0x0003e20000000200 */
[-C--:B------:R-:W-:Y:S01]  /*5c10*/  FMUL.FTZ R106, R106, R8.reuse ;  /* 0x000000086a6a7220 */ /* 0x080fe20000410000 */
[-C--:B------:R-:W-:Y:S01]  /*5c20*/  FMUL.FTZ R107, R107, R8.reuse ;  /* 0x000000086b6b7220 */ /* 0x080fe20000410000 */
[-C--:B------:R-:W-:Y:S01]  /*5c30*/  FMUL.FTZ R110, R110, R8.reuse ;  /* 0x000000086e6e7220 */ /* 0x080fe20000410000 */
[-C--:B------:R-:W-:Y:S01]  /*5c40*/  FMUL.FTZ R111, R111, R8.reuse ;  /* 0x000000086f6f7220 */ /* 0x080fe20000410000 */
[-C--:B------:R-:W-:Y:S01]  /*5c50*/  FMUL.FTZ R114, R114, R8.reuse ;  /* 0x0000000872727220 */ /* 0x080fe20000410000 */
[----:B------:R-:W3:Y:S01]  /*5c60*/  MUFU.EX2 R164, R164 ;  /* 0x000000a400a47308 */ /* 0x000ee20000000800 */
        /* <DEDUP_REMOVED lines=14> */
[-C--:B------:R-:W-:Y:S01]  /*5d50*/  FMUL.FTZ R138, R138, R8.reuse ;  /* 0x000000088a8a7220 */ /* 0x080fe20000410000 */
[----:B------:R-:W2:Y:S01]  /*5d60*/  MUFU.EX2 R161, R161 ;  /* 0x000000a100a17308 */ /* 0x000ea20000000800 */
[C---:B---3--:R-:W-:Y:S01]  /*5d70*/  FADD.FTZ R14, R164.reuse, R13 ;  /* 0x0000000da40e7221 */ /* 0x048fe20000010000 */
[----:B------:R-:W-:Y:S01]  /*5d80*/  F2FP.BF16.F32.PACK_AB R164, R164, R159 ;  /* 0x0000009fa4a4723e */ /* 0x000fe200000010ff */
[-C--:B------:R-:W-:Y:S01]  /*5d90*/  FMUL.FTZ R139, R139, R8.reuse ;  /* 0x000000088b8b7220 */ /* 0x080fe20000410000 */
[----:B------:R-:W-:Y:S01]  /*5da0*/  F2FP.BF16.F32.PACK_AB R159, R192, R177 ;  /* 0x000000b1c09f723e */ /* 0x000fe200000010ff */
[-C--:B------:R-:W-:Y:S01]  /*5db0*/  FMUL.FTZ R142, R142, R8.reuse ;  /* 0x000000088e8e7220 */ /* 0x080fe20000410000 */
[-C--:B------:R-:W-:Y:S01]  /*5dc0*/  FMUL.FTZ R143, R143, R8.reuse ;  /* 0x000000088f8f7220 */ /* 0x080fe20000410000 */
[-C--:B------:R-:W-:Y:S01]  /*5dd0*/  FMUL.FTZ R146, R146, R8.reuse ;  /* 0x0000000892927220 */ /* 0x080fe20000410000 */
[----:B------:R-:W3:Y:S01]  /*5de0*/  MUFU.EX2 R168, R168 ;  /* 0x000000a800a87308 */ /* 0x000ee20000000800 */
[----:B0-----:R-:W-:Y:S01]  /*5df0*/  FADD.FTZ R3, R169, R6 ;  /* 0x00000006a9037221 */ /* 0x001fe20000010000 */
[----:B------:R1:W-:Y:S01]  /*5e00*/  STSM.16.M88.4 [R184], R156 ;  /* 0x0000009cb8007844 */ /* 0x0003e20000000200 */
[-C--:B------:R-:W-:Y:S01]  /*5e10*/  FMUL.FTZ R147, R147, R8.reuse ;  /* 0x0000000893937220 */ /* 0x080fe20000410000 */
[-C--:B------:R-:W-:Y:S01]  /*5e20*/  FMUL.FTZ R150, R150, R8.reuse ;  /* 0x0000000896967220 */ /* 0x080fe20000410000 */
[----:B------:R-:W-:-:S03]  /*5e30*/  FMUL.FTZ R151, R151, R8 ;  /* 0x0000000897977220 */ /* 0x000fc60000410000 */
[----:B------:R-:W0:Y:S01]  /*5e40*/  MUFU.EX2 R170, R170 ;  /* 0x000000aa00aa7308 */ /* 0x000e220000000800 */
[----:B--2---:R-:W-:-:S07]  /*5e50*/  FADD.FTZ R13, R161, R14 ;  /* 0x0000000ea10d7221 */ /* 0x004fce0000010000 */
[----:B------:R-:W2:Y:S01]  /*5e60*/  MUFU.EX2 R173, R173 ;  /* 0x000000ad00ad7308 */ /* 0x000ea20000000800 */
[C---:B---3--:R-:W-:Y:S01]  /*5e70*/  F2FP.BF16.F32.PACK_AB R166, R168.reuse, R161 ;  /* 0x000000a1a8a6723e */ /* 0x048fe200000010ff */
[----:B------:R-:W-:Y:S01]  /*5e80*/  FADD.FTZ R6, R168, R13 ;  /* 0x0000000da8067221 */ /* 0x000fe20000010000 */
[----:B------:R-:W-:Y:S02]  /*5e90*/  F2FP.BF16.F32.PACK_AB R161, R194, R163 ;  /* 0x000000a3c2a1723e */ /* 0x000fe400000010ff */
[----:B------:R-:W-:-:S03]  /*5ea0*/  F2FP.BF16.F32.PACK_AB R163, R196, R167 ;  /* 0x000000a7c4a3723e */ /* 0x000fc600000010ff */
[----:B------:R-:W3:Y:S01]  /*5eb0*/  MUFU.EX2 R174, R174 ;  /* 0x000000ae00ae7308 */ /* 0x000ee20000000800 */
[C---:B0-----:R-:W-:Y:S01]  /*5ec0*/  FADD.FTZ R10, R170.reuse, R3 ;  /* 0x00000003aa0a7221 */ /* 0x041fe20000010000 */
[----:B------:R-:W-:Y:S01]  /*5ed0*/  F2FP.BF16.F32.PACK_AB R165, R170, R169 ;  /* 0x000000a9aaa5723e */ /* 0x000fe200000010ff */
[----:B------:R1:W-:Y:S02]  /*5ee0*/  STSM.16.M88.4 [R19], R160 ;  /* 0x000000a013007844 */ /* 0x0003e40000000200 */
[----:B--2---:R-:W-:Y:S01]  /*5ef0*/  FADD.FTZ R3, R173, R10 ;  /* 0x0000000aad037221 */ /* 0x004fe20000010000 */
[----:B---3--:R-:W-:-:S03]  /*5f00*/  F2FP.BF16.F32.PACK_AB R167, R174, R173 ;  /* 0x000000adaea7723e */ /* 0x008fc600000010ff */
[----:B------:R-:W-:Y:S02]  /*5f10*/  FADD.FTZ R3, R174, R3 ;  /* 0x00000003ae037221 */ /* 0x000fe40000010000 */
[----:B------:R1:W-:Y:S01]  /*5f20*/  STSM.16.M88.4 [R23], R164 ;  /* 0x000000a417007844 */ /* 0x0003e20000000200 */
[----:B------:R-:W-:Y:S05]  /*5f30*/  @!P0 BRA `(.L_x_3239) ;  /* 0x0000000000048947 */ /* 0x000fea0003800000 */
[----:B------:R-:W-:Y:S01]  /*5f40*/  BPT.TRAP 0x1 ;  /* 0x000000040000795c */ /* 0x000fe20000300000 */
.L_x_3239:
[----:B------:R0:W2:Y:S01]  /*5f50*/  SYNCS.PHASECHK.TRANS64.TRYWAIT P3, [UR23+0x28c50], R7 ;  /* 0x028c5007ff0075a7 */ /* 0x0000a20008060157 */
[----:B------:R-:W-:Y:S05]  /*5f60*/  @!P0 BRA `(.L_x_3240) ;  /* 0x0000000000048947 */ /* 0x000fea0003800000 */
[----:B------:R-:W-:Y:S01]  /*5f70*/  BPT.TRAP 0x1 ;  /* 0x000000040000795c */ /* 0x000fe20000300000 */
.L_x_3240:
[----:B--2---:R-:W-:Y:S05]  /*5f80*/  @P3 BRA `(.L_x_3241) ;  /* 0x0000000000083947 */ /* 0x004fea0003800000 */
[----:B------:R-:W2:Y:S02]  /*5f90*/  SYNCS.PHASECHK.TRANS64.TRYWAIT P3, [UR23+0x28c50], R7 ;  /* 0x028c5007ff0075a7 */ /* 0x000ea40008060157 */
[----:B--2---:R-:W-:Y:S05]  /*5fa0*/  @!P3 BRA `(.L_x_3242) ;  /* 0x0000007800dcb947 */ /* 0x004fea0003800000 */
.L_x_3241:
[----:B------:R-:W-:Y:S01]  /*5fb0*/  ULEA UR10, UR39, UR51, 0xc ;  /* 0x00000033270a7291 */ /* 0x000fe2000f8e603f */
[----:B------:R-:W-:Y:S01]  /*5fc0*/  WARPGROUP.ARRIVE ;  /* 0x00000000000079c5 */ /* 0x000fe20000000000 */
[----:B------:R-:W-:Y:S01]  /*5fd0*/  UMOV UR7, 0x40000040 ;  /* 0x4000004000077882 */ /* 0x000fe20000000000 */
[----:B--2---:R-:W-:Y:S01]  /*5fe0*/  @!P1 VIADD R172, R172, 0x28c60 ;  /* 0x00028c60acac9836 */ /* 0x004fe20000000000 */
[----:B------:R-:W-:Y:S01]  /*5ff0*/  UMOV UR21, UR39 ;  /* 0x0000002700157c82 */ /* 0x000fe20008000000 */
[----:B------:R-:W-:Y:S02]  /*6000*/  IMAD.MOV.U32 R8, RZ, RZ, R5 ;  /* 0x000000ffff087224 */ /* 0x000fe400078e0005 */
[----:B------:R-:W-:Y:S01]  /*6010*/  UMOV UR6, UR10 ;  /* 0x0000000a00067c82 */ /* 0x000fe20008000000 */
[----:B------:R-:W-:Y:S01]  /*6020*/  @!P1 PRMT R172, RZ, 0x654, R172 ;  /* 0x00000654ffac9816 */ /* 0x000fe200000000ac */
[----:B------:R-:W-:Y:S01]  /*6030*/  HGMMA.64x256x16.F32.BF16 R24, R152, gdesc[UR4].tnspB, R24, gsb0 ;  /* 0x43e0000498187df0 */ /* 0x000fe20008001818 */
[----:B------:R-:W-:Y:S01]  /*6040*/  UIADD3 UR6, UR10, 0x80, URZ ;  /* 0x000000800a067890 */ /* 0x000fe2000fffe03f */
[----:B------:R-:W-:Y:S01]  /*6050*/  IMAD.MOV.U32 R13, RZ, RZ, R4 ;  /* 0x000000ffff0d7224 */ /* 0x000fe200078e0004 */
[----:B------:R-:W-:Y:S01]  /*6060*/  UMOV UR7, 0x40000040 ;  /* 0x4000004000077882 */ /* 0x000fe20000000000 */
[----:B------:R-:W-:-:S02]  /*6070*/  WARPGROUP.DEPBAR.LE gsb0, 0x0 ;  /* 0x00008000000079c5 */ /* 0x000fc40000010000 */
[----:B------:R-:W-:-:S15]  /*6080*/  WARPGROUP.ARRIVE ;  /* 0x00000000000079c5 */ /* 0x000fde0000000000 */
[----:B------:R-:W-:-:S07]  /*6090*/  NOP ;  /* 0x0000000000007918 */ /* 0x000fce0000000000 */
        /* <DEDUP_REMOVED lines=19> */
[----:B--2---:R-:W2:Y:S02]  /*61d0*/  FENCE.VIEW.ASYNC.S ;  /* 0x00000000000073c6 */ /* 0x004ea40000000000 */
[----:B--2---:R-:W-:Y:S01]  /*61e0*/  NOP ;  /* 0x0000000000007918 */ /* 0x004fe20000000000 */
[----:B------:R-:W-:Y:S06]  /*61f0*/  BAR.ARV 0xe, 0x100 ;  /* 0x0384000000007b1d */ /* 0x000fec0000002000 */
[----:B------:R2:W-:Y:S01]  /*6200*/  @!P1 SYNCS.ARRIVE.TRANS64.RED.A1T0 RZ, [R172+URZ], RZ ;  /* 0x000000ffacff99a7 */ /* 0x0005e2000810043f */
[----:B------:R-:W-:Y:S05]  /*6210*/  @P2 BRA `(.L_x_3243) ;  /* 0xffffffe000d02947 */ /* 0x000fea000383ffff */
.L_x_3234:
[----:B01----:R-:W0:Y:S01]  /*6220*/  SHFL.BFLY PT, R7, R6, 0x2, 0x1f ;  /* 0x0c401f0006077f89 */ /* 0x003e2200000e0000 */
[----:B------:R-:W-:Y:S01]  /*6230*/  IMAD.MOV.U32 R10, RZ, RZ, RZ ;  /* 0x000000ffff0a7224 */ /* 0x000fe200078e00ff */
[----:B------:R-:W-:Y:S01]  /*6240*/  UIADD3 UR36, UR36, 0x1, URZ ;  /* 0x0000000124247890 */ /* 0x000fe2000fffe03f */
[----:B------:R-:W-:Y:S01]  /*6250*/  IMAD.U32 R14, RZ, RZ, UR20 ;  /* 0x00000014ff0e7e24 */ /* 0x000fe2000f8e00ff */
[----:B------:R-:W1:Y:S01]  /*6260*/  SHFL.BFLY PT, R8, R3, 0x2, 0x1f ;  /* 0x0c401f0003087f89 */ /* 0x000e6200000e0000 */
[----:B------:R-:W-:Y:S08]  /*6270*/  BAR.ARV 0x8, 0x100 ;  /* 0x0204000000007b1d */ /* 0x000ff00000002000 */
[----:B------:R-:W-:Y:S01]  /*6280*/  BAR.SYNC.DEFER_BLOCKING 0xf, 0x100 ;  /* 0x03c4000000007b1d */ /* 0x000fe20000010000 */
[----:B0-----:R-:W-:Y:S01]  /*6290*/  FADD.FTZ R7, R7, R6 ;  /* 0x0000000607077221 */ /* 0x001fe20000010000 */
[----:B------:R-:W-:-:S02]  /*62a0*/  IMAD.MOV.U32 R6, RZ, RZ, RZ ;  /* 0x000000ffff067224 */ /* 0x000fc400078e00ff */
[----:B-1----:R-:W-:Y:S02]  /*62b0*/  FADD.FTZ R8, R8, R3 ;  /* 0x0000000308087221 */ /* 0x002fe40000010000 */
[----:B------:R-:W0:Y:S01]  /*62c0*/  SHFL.BFLY PT, R0, R7, 0x1, 0x1f ;  /* 0x0c201f0007007f89 */ /* 0x000e2200000e0000 */
[----:B------:R-:W-:Y:S01]  /*62d0*/  IMAD.U32 R3, RZ, RZ, UR39 ;  /* 0x00000027ff037e24 */ /* 0x000fe2000f8e00ff */
[----:B------:R-:W-:Y:S02]  /*62e0*/  UIADD3 UR39, UR39, 0x1, URZ ;  /* 0x0000000127277890 */ /* 0x000fe4000fffe03f */
[----:B------:R-:W1:Y:S02]  /*62f0*/  SHFL.BFLY PT, R9, R8, 0x1, 0x1f ;  /* 0x0c201f0008097f89 */ /* 0x000e6400000e0000 */
[----:B------:R-:W-:-:S04]  /*6300*/  UISETP.NE.AND UP0, UPT, UR39, 0x2, UPT ;  /* 0x000000022700788c */ /* 0x000fc8000bf05270 */
[----:B------:R-:W-:Y:S02]  /*6310*/  USEL UR4, URZ, 0x1, UP0 ;  /* 0x000000013f047887 */ /* 0x000fe40008000000 */
[----:B------:R-:W-:Y:S02]  /*6320*/  USEL UR39, UR39, URZ, UP0 ;  /* 0x0000003f27277287 */ /* 0x000fe40008000000 */
[----:B------:R-:W-:Y:S01]  /*6330*/  ULOP3.LUT UR38, UR38, UR4, URZ, 0x3c, !UPT ;  /* 0x0000000426267292 */ /* 0x000fe2000f8e3c3f */
[----:B0-----:R-:W-:Y:S01]  /*6340*/  FADD.FTZ R12, R7, R0 ;  /* 0x00000000070c7221 */ /* 0x001fe20000010000 */
[----:B------:R-:W-:Y:S02]  /*6350*/  IMAD.MOV R0, RZ, RZ, -R18 ;  /* 0x000000ffff007224 */ /* 0x000fe400078e0a12 */
[----:B-1----:R-:W-:Y:S02]  /*6360*/  FADD.FTZ R13, R8, R9 ;  /* 0x00000009080d7221 */ /* 0x002fe40000010000 */
[----:B------:R-:W-:Y:S01]  /*6370*/  FSETP.NE.FTZ.AND P0, PT, R12, RZ, PT ;  /* 0x000000ff0c00720b */ /* 0x000fe20003f15000 */
[----:B------:R-:W-:Y:S01]  /*6380*/  IMAD.U32 R9, RZ, RZ, UR20 ;  /* 0x00000014ff097e24 */ /* 0x000fe2000f8e00ff */
[----:B------:R-:W-:-:S02]  /*6390*/  ISETP.NE.AND P2, PT, R17, R0, PT ;  /* 0x000000001100720c */ /* 0x000fc40003f45270 */
[----:B------:R-:W-:-:S09]  /*63a0*/  FSETP.NE.FTZ.AND P1, PT, R13, RZ, PT ;  /* 0x000000ff0d00720b */ /* 0x000fd20003f35000 */
[----:B------:R-:W0:Y:S01]  /*63b0*/  @P0 MUFU.RCP R10, R12 ;  /* 0x0000000c000a0308 */ /* 0x000e220000001000 */
[----:B------:R-:W-:Y:S01]  /*63c0*/  @P0 FMUL.FTZ R9, R9, 0.69314718246459960938 ;  /* 0x3f31721809090820 */ /* 0x000fe20000410000 */
[----:B------:R-:W-:Y:S02]  /*63d0*/  @!P2 IMAD R0, R3, 0x40, R2 ;  /* 0x000000400300a824 */ /* 0x000fe400078e0202 */
[----:B------:R-:W-:-:S03]  /*63e0*/  IMAD.MOV.U32 R3, RZ, RZ, -0x800000 ;  /* 0xff800000ff037424 */ /* 0x000fc600078e00ff */
[----:B------:R-:W-:Y:S01]  /*63f0*/  @!P2 LEA R11, R0, UR41, 0x2 ;  /* 0x00000029000bac11 */ /* 0x000fe2000f8e10ff */
[----:B------:R-:W-:Y:S01]  /*6400*/  @P1 MUFU.RCP R6, R13 ;  /* 0x0000000d00061308 */ /* 0x000fe20000001000 */
[----:B------:R-:W-:-:S07]  /*6410*/  IMAD.MOV.U32 R0, RZ, RZ, -0x800000 ;  /* 0xff800000ff007424 */ /* 0x000fce00078e00ff */
[----:B------:R-:W1:Y:S01]  /*6420*/  @P0 MUFU.LG2 R8, R12 ;  /* 0x0000000c00080308 */ /* 0x000e620000000c00 */
        /* <DEDUP_REMOVED lines=64> */
[----:B------:R0:W-:Y:S01]  /*6830*/  @!P2 STS [R11+0x28800], R10 ;  /* 0x0288000a0b00a388 */ /* 0x0001e20000000800 */
[----:B-1----:R-:W-:Y:S01]  /*6840*/  @P0 FMUL.FTZ R8, R8, 0.69314718246459960938 ;  /* 0x3f31721808080820 */ /* 0x002fe20000410000 */
[-C--:B------:R-:W-:Y:S01]  /*6850*/  FMUL.FTZ R26, R26, R6.reuse ;  /* 0x000000061a1a7220 */ /* 0x080fe20000410000 */
[-C--:B------:R-:W-:Y:S01]  /*6860*/  FMUL.FTZ R27, R27, R6.reuse ;  /* 0x000000061b1b7220 */ /* 0x080fe20000410000 */
[----:B------:R1:W-:Y:S01]  /*6870*/  @!P2 STS [R11+0x28820], R6 ;  /* 0x028820060b00a388 */ /* 0x0003e20000000800 */
[-C--:B------:R-:W-:Y:S01]  /*6880*/  FMUL.FTZ R30, R30, R6.reuse ;  /* 0x000000061e1e7220 */ /* 0x080fe20000410000 */
[-C--:B------:R-:W-:Y:S01]  /*6890*/  FMUL.FTZ R31, R31, R6.reuse ;  /* 0x000000061f1f7220 */ /* 0x080fe20000410000 */
[-C--:B------:R-:W-:Y:S01]  /*68a0*/  FMUL.FTZ R34, R34, R6.reuse ;  /* 0x0000000622227220 */ /* 0x080fe20000410000 */
[-C--:B------:R-:W-:Y:S01]  /*68b0*/  FMUL.FTZ R35, R35, R6.reuse ;  /* 0x0000000623237220 */ /* 0x080fe20000410000 */
[-C--:B------:R-:W-:Y:S01]  /*68c0*/  FMUL.FTZ R38, R38, R6.reuse ;  /* 0x0000000626267220 */ /* 0x080fe20000410000 */
[----:B0-----:R-:W0:Y:S01]  /*68d0*/  @P1 MUFU.LG2 R10, R13 ;  /* 0x0000000d000a1308 */ /* 0x001e220000000c00 */
[-C--:B------:R-:W-:Y:S01]  /*68e0*/  FMUL.FTZ R39, R39, R6.reuse ;  /* 0x0000000627277220 */ /* 0x080fe20000410000 */
[-C--:B------:R-:W-:Y:S01]  /*68f0*/  FMUL.FTZ R42, R42, R6.reuse ;  /* 0x000000062a2a7220 */ /* 0x080fe20000410000 */
[-C--:B------:R-:W-:Y:S01]  /*6900*/  FMUL.FTZ R43, R43, R6.reuse ;  /* 0x000000062b2b7220 */ /* 0x080fe20000410000 */
[----:B-1----:R-:W-:Y:S01]  /*6910*/  @P1 FMUL.FTZ R11, R14, 0.69314718246459960938 ;  /* 0x3f3172180e0b1820 */ /* 0x002fe20000410000 */
        /* <DEDUP_REMOVED lines=12> */
[----:B0-----:R-:W-:Y:S01]  /*69e0*/  @P1 FMUL.FTZ R10, R10, 0.69314718246459960938 ;  /* 0x3f3172180a0a1820 */ /* 0x001fe20000410000 */
        /* <DEDUP_REMOVED lines=42> */
[----:B------:R-:W-:Y:S01]  /*6c90*/  @P0 FFMA.FTZ R3, R9, R4, R8 ;  /* 0x0000000409030223 */ /* 0x000fe20000010008 */
[----:B------:R-:W-:Y:S01]  /*6ca0*/  @P1 FFMA.FTZ R0, R11, R5, R10 ;  /* 0x000000050b001223 */ /* 0x000fe2000001000a */
[----:B------:R-:W-:Y:S06]  /*6cb0*/  BAR.ARV 0xe, 0x100 ;  /* 0x0384000000007b1d */ /* 0x000fec0000002000 */
.L_x_3223:
[----:B------:R-:W0:Y:S01]  /*6cc0*/  S2UR UR6, SR_SWINHI ;  /* 0x00000000000679c3 */ /* 0x000e220000002f00 */
[----:B------:R-:W1:Y:S01]  /*6cd0*/  SHFL.IDX PT, R6, R210, RZ, 0x1f ;  /* 0x00001fffd2067589 */ /* 0x000e6200000e0000 */
[----:B------:R-:W-:Y:S01]  /*6ce0*/  IMAD R9, R211, 0x40, R16 ;  /* 0x00000040d3097824 */ /* 0x000fe200078e0210 */
[----:B------:R-:W-:Y:S01]  /*6cf0*/  F2FP.BF16.F32.PACK_AB R96, R97, R96 ;  /* 0x000000606160723e */ /* 0x000fe200000010ff */
[----:B------:R-:W-:Y:S01]  /*6d00*/  ULDC UR7, c[0x0][0xc44] ;  /* 0x0003110000077ab9 */ /* 0x000fe20000000800 */
[----:B------:R-:W-:Y:S01]  /*6d10*/  F2FP.BF16.F32.PACK_AB R97, R99, R98 ;  /* 0x000000626361723e */ /* 0x000fe200000010ff */
[----:B------:R-:W-:Y:S01]  /*6d20*/  USHF.R.S32.HI UR11, URZ, 0x1f, UR45 ;  /* 0x0000001f3f0b7899 */ /* 0x000fe2000801142d */
        /* <DEDUP_REMOVED lines=8> */
[----:B------:R-:W-:Y:S01]  /*6db0*/  F2FP.BF16.F32.PACK_AB R120, R121, R120 ;  /* 0x000000787978723e */ /* 0x000fe200000010ff */
[----:B------:R-:W-:Y:S01]  /*6dc0*/  UMOV UR4, UR41 ;  /* 0x0000002900047c82 */ /* 0x000fe20008000000 */
[----:B0-----:R-:W-:Y:S01]  /*6dd0*/  UMOV UR5, UR6 ;  /* 0x0000000600057c82 */ /* 0x001fe20008000000 */
[----:B------:R-:W-:Y:S01]  /*6de0*/  BAR.SYNC.DEFER_BLOCKING 0x1, 0x100 ;  /* 0x0044000000007b1d */ /* 0x000fe20000010000 */
[----:B------:R-:W-:Y:S01]  /*6df0*/  IMAD.U32 R110, RZ, RZ, UR4 ;  /* 0x00000004ff6e7e24 */ /* 0x000fe2000f8e00ff */
[----:B-1----:R-:W-:Y:S01]  /*6e00*/  ISETP.NE.AND P0, PT, R6, RZ, PT ;  /* 0x000000ff0600720c */ /* 0x002fe20003f05270 */
[----:B------:R-:W-:Y:S01]  /*6e10*/  IMAD.U32 R111, RZ, RZ, UR5 ;  /* 0x00000005ff6f7e24 */ /* 0x000fe2000f8e00ff */
[----:B------:R-:W-:Y:S01]  /*6e20*/  F2FP.BF16.F32.PACK_AB R121, R159, R158 ;  /* 0x0000009e9f79723e */ /* 0x000fe200000010ff */
[----:B------:R-:W-:Y:S01]  /*6e30*/  UIADD3 UR5, -UR45, URZ, URZ ;  /* 0x0000003f2d057290 */ /* 0x000fe2000fffe13f */
[----:B------:R-:W-:Y:S01]  /*6e40*/  F2FP.BF16.F32.PACK_AB R128, R129, R128 ;  /* 0x000000808180723e */ /* 0x000fe200000010ff */
[--C-:B------:R-:W-:Y:S01]  /*6e50*/  IMAD.WIDE R4, R215, 0x2, R110.reuse ;  /* 0x00000002d7047825 */ /* 0x100fe200078e026e */
[----:B------:R-:W-:Y:S01]  /*6e60*/  F2FP.BF16.F32.PACK_AB R129, R164, R163 ;  /* 0x000000a3a481723e */ /* 0x000fe200000010ff */
[----:B------:R-:W-:Y:S01]  /*6e70*/  UIMAD UR7, UR7, UR5, UR44 ;  /* 0x00000005070772a4 */ /* 0x000fe2000f8e022c */
[----:B------:R-:W-:Y:S01]  /*6e80*/  F2FP.BF16.F32.PACK_AB R144, R145, R144 ;  /* 0x000000909190723e */ /* 0x000fe200000010ff */
[----:B------:R-:W-:Y:S01]  /*6e90*/  IMAD.WIDE R110, R9, 0x2, R110 ;  /* 0x00000002096e7825 */ /* 0x000fe200078e026e */
[C---:B------:R-:W-:Y:S01]  /*6ea0*/  IADD3 R21, P2, R4.reuse, 0x20, RZ ;  /* 0x0000002004157810 */ /* 0x040fe20007f5e0ff */
[----:B------:R-:W-:Y:S01]  /*6eb0*/  ULDC UR4, c[0x0][0xc] ;  /* 0x0000030000047ab9 */ /* 0x000fe20000000800 */
[C---:B------:R-:W-:Y:S01]  /*6ec0*/  IADD3 R33, P3, R4.reuse, 0x40, RZ ;  /* 0x0000004004217810 */ /* 0x040fe20007f7e0ff */
[----:B------:R-:W-:Y:S01]  /*6ed0*/  UIADD3 UR47, UR4, UR47, URZ ;  /* 0x0000002f042f7290 */ /* 0x000fe2000fffe03f */
[----:B------:R-:W-:Y:S01]  /*6ee0*/  LOP3.LUT R8, R21, 0x380, RZ, 0xc0, !PT ;  /* 0x0000038015087812 */ /* 0x000fe200078ec0ff */
[--C-:B------:R-:W-:Y:S01]  /*6ef0*/  IMAD.X R9, RZ, RZ, R5.reuse, P2 ;  /* 0x000000ffff097224 */ /* 0x100fe200010e0605 */
[----:B------:R-:W-:Y:S01]  /*6f00*/  IADD3 R32, P6, R4, 0x2020, RZ ;  /* 0x0000202004207810 */ /* 0x000fe20007fde0ff */
[--C-:B------:R-:W-:Y:S01]  /*6f10*/  IMAD.X R11, RZ, RZ, R5.reuse, P3 ;  /* 0x000000ffff0b7224 */ /* 0x100fe200018e0605 */
[----:B------:R-:W-:Y:S01]  /*6f20*/  SHF.R.U64 R8, R8, 0x3, RZ ;  /* 0x0000000308087819 */ /* 0x000fe200000012ff */
[----:B------:R-:W-:Y:S01]  /*6f30*/  USHF.R.S32.HI UR10, URZ, 0x1f, UR7 ;  /* 0x0000001f3f0a7899 */ /* 0x000fe20008011407 */
[----:B------:R-:W-:Y:S01]  /*6f40*/  IADD3 R37, P4, R4, 0x60, RZ ;  /* 0x0000006004257810 */ /* 0x000fe20007f9e0ff */
[----:B------:R-:W-:Y:S01]  /*6f50*/  IMAD.X R49, RZ, RZ, R5, P6 ;  /* 0x000000ffff317224 */ /* 0x000fe200030e0605 */
[----:B------:R-:W-:-:S02]  /*6f60*/  LOP3.LUT R8, R8, R21, RZ, 0x3c, !PT ;  /* 0x0000001508087212 */ /* 0x000fc400078e3cff */
[----:B------:R-:W-:Y:S01]  /*6f70*/  IADD3 R41, P5, R4, 0x2000, RZ ;  /* 0x0000200004297810 */ /* 0x000fe20007fbe0ff */
[--C-:B------:R-:W-:Y:S01]  /*6f80*/  IMAD.X R25, RZ, RZ, R5.reuse, P4 ;  /* 0x000000ffff197224 */ /* 0x100fe200020e0605 */
[----:B------:R-:W-:Y:S02]  /*6f90*/  LOP3.LUT R21, R32, 0x380, RZ, 0xc0, !PT ;  /* 0x0000038020157812 */ /* 0x000fe400078ec0ff */
[----:B------:R-:W-:Y:S01]  /*6fa0*/  IADD3 R36, P3, R4, 0x4000, RZ ;  /* 0x0000400004247810 */ /* 0x000fe20007f7e0ff */
[--C-:B------:R-:W-:Y:S01]  /*6fb0*/  IMAD.X R29, RZ, RZ, R5.reuse, P5 ;  /* 0x000000ffff1d7224 */ /* 0x100fe200028e0605 */
[----:B------:R-:W-:Y:S02]  /*6fc0*/  LOP3.LUT R14, R37, 0x380, RZ, 0xc0, !PT ;  /* 0x00000380250e7812 */ /* 0x000fe400078ec0ff */
[----:B------:R-:W-:Y:S01]  /*6fd0*/  LOP3.LUT R20, R41, 0x380, RZ, 0xc0, !PT ;  /* 0x0000038029147812 */ /* 0x000fe200078ec0ff */
[----:B------:R-:W-:Y:S01]  /*6fe0*/  IMAD.X R123, RZ, RZ, R5, P3 ;  /* 0x000000ffff7b7224 */ /* 0x000fe200018e0605 */
[----:B------:R-:W-:-:S02]  /*6ff0*/  SHF.R.U64 R21, R21, 0x3, RZ ;  /* 0x0000000315157819 */ /* 0x000fc400000012ff */
[----:B------:R-:W-:Y:S02]  /*7000*/  SHF.R.U64 R14, R14, 0x3, RZ ;  /* 0x000000030e0e7819 */ /* 0x000fe400000012ff */
[C---:B------:R-:W-:Y:S02]  /*7010*/  IADD3 R45, P1, R4.reuse, 0x2040, RZ ;  /* 0x00002040042d7810 */ /* 0x040fe40007f3e0ff */
[----:B------:R-:W-:Y:S02]  /*7020*/  IADD3 R12, P3, R4, 0x6040, RZ ;  /* 0x00006040040c7810 */ /* 0x000fe40007f7e0ff */
[----:B------:R-:W-:Y:S01]  /*7030*/  SHF.R.U64 R20, R20, 0x3, RZ ;  /* 0x0000000314147819 */ /* 0x000fe200000012ff */
[----:B------:R-:W-:Y:S01]  /*7040*/  IMAD.X R115, RZ, RZ, R5, P1 ;  /* 0x000000ffff737224 */ /* 0x000fe200008e0605 */
[----:B------:R-:W-:Y:S02]  /*7050*/  LOP3.LUT R48, R21, R32, RZ, 0x3c, !PT ;  /* 0x0000002015307212 */ /* 0x000fe400078e3cff */
[----:B------:R-:W-:-:S02]  /*7060*/  IADD3 R53, P2, R4, 0x2060, RZ ;  /* 0x0000206004357810 */ /* 0x000fc40007f5e0ff */
[----:B------:R-:W-:Y:S02]  /*7070*/  IADD3 R57, P4, R4, 0x4020, RZ ;  /* 0x0000402004397810 */ /* 0x000fe40007f9e0ff */
[----:B------:R-:W-:Y:S01]  /*7080*/  LOP3.LUT R21, R36, 0x380, RZ, 0xc0, !PT ;  /* 0x0000038024157812 */ /* 0x000fe200078ec0ff */
[--C-:B------:R-:W-:Y:S01]  /*7090*/  IMAD.X R119, RZ, RZ, R5.reuse, P2 ;  /* 0x000000ffff777224 */ /* 0x100fe200010e0605 */
[----:B------:R-:W-:Y:S01]  /*70a0*/  LOP3.LUT R24, R14, R37, RZ, 0x3c, !PT ;  /* 0x000000250e187212 */ /* 0x000fe200078e3cff */
[----:B------:R-:W-:Y:S01]  /*70b0*/  IMAD.X R127, RZ, RZ, R5, P4 ;  /* 0x000000ffff7f7224 */ /* 0x000fe200020e0605 */
[----:B------:R-:W-:Y:S02]  /*70c0*/  LOP3.LUT R28, R20, R41, RZ, 0x3c, !PT ;  /* 0x00000029141c7212 */ /* 0x000fe400078e3cff */
[----:B------:R-:W-:Y:S02]  /*70d0*/  LOP3.LUT R37, R12, 0x380, RZ, 0xc0, !PT ;  /* 0x000003800c257812 */ /* 0x000fe400078ec0ff */
[----:B------:R-:W-:-:S02]  /*70e0*/  LOP3.LUT R20, R53, 0x380, RZ, 0xc0, !PT ;  /* 0x0000038035147812 */ /* 0x000fc400078ec0ff */
[----:B------:R-:W-:Y:S02]  /*70f0*/  LOP3.LUT R32, R57, 0x380, RZ, 0xc0, !PT ;  /* 0x0000038039207812 */ /* 0x000fe400078ec0ff */
[----:B------:R-:W-:Y:S02]  /*7100*/  SHF.R.U64 R21, R21, 0x3, RZ ;  /* 0x0000000315157819 */ /* 0x000fe400000012ff */
[C---:B------:R-:W-:Y:S02]  /*7110*/  IADD3 R40, P1, R4.reuse, 0x6000, RZ ;  /* 0x0000600004287810 */ /* 0x040fe40007f3e0ff */
[C---:B------:R-:W-:Y:S02]  /*7120*/  IADD3 R69, P2, R4.reuse, 0x6020, RZ ;  /* 0x0000602004457810 */ /* 0x040fe40007f5e0ff */
[----:B------:R-:W-:Y:S01]  /*7130*/  SHF.R.U64 R37, R37, 0x3, RZ ;  /* 0x0000000325257819 */ /* 0x000fe200000012ff */
[--C-:B------:R-:W-:Y:S01]  /*7140*/  IMAD.X R139, RZ, RZ, R5.reuse, P1 ;  /* 0x000000ffff8b7224 */ /* 0x100fe200008e0605 */
[----:B------:R-:W-:Y:S01]  /*7150*/  LOP3.LUT R13, R4, 0x380, RZ, 0xc0, !PT ;  /* 0x00000380040d7812 */ /* 0x000fe200078ec0ff */
[----:B------:R-:W-:Y:S01]  /*7160*/  IMAD.X R143, RZ, RZ, R5, P2 ;  /* 0x000000ffff8f7224 */ /* 0x000fe200010e0605 */
[----:B------:R-:W-:-:S02]  /*7170*/  SHF.R.U64 R20, R20, 0x3, RZ ;  /* 0x0000000314147819 */ /* 0x000fc400000012ff */
[----:B------:R-:W-:Y:S02]  /*7180*/  SHF.R.U64 R32, R32, 0x3, RZ ;  /* 0x0000000320207819 */ /* 0x000fe400000012ff */
[----:B------:R-:W-:Y:S02]  /*7190*/  LOP3.LUT R122, R21, R36, RZ, 0x3c, !PT ;  /* 0x00000024157a7212 */ /* 0x000fe400078e3cff */
[----:B------:R-:W-:Y:S02]  /*71a0*/  IADD3 R65, P6, R4, 0x4060, RZ ;  /* 0x0000406004417810 */ /* 0x000fe40007fde0ff */
[----:B------:R-:W-:Y:S02]  /*71b0*/  LOP3.LUT R10, R33, 0x380, RZ, 0xc0, !PT ;  /* 0x00000380210a7812 */ /* 0x000fe400078ec0ff */
[----:B------:R-:W-:Y:S01]  /*71c0*/  LOP3.LUT R21, R40, 0x380, RZ, 0xc0, !PT ;  /* 0x0000038028157812 */ /* 0x000fe200078ec0ff */
[----:B------:R-:W-:Y:S01]  /*71d0*/  IMAD.X R135, RZ, RZ, R5, P6 ;  /* 0x000000ffff877224 */ /* 0x000fe200030e0605 */
[----:B------:R-:W-:-:S02]  /*71e0*/  LOP3.LUT R12, R37, R12, RZ, 0x3c, !PT ;  /* 0x0000000c250c7212 */ /* 0x000fc400078e3cff */
[----:B------:R-:W-:Y:S02]  /*71f0*/  IADD3 R6, P4, R4, 0x6060, RZ ;  /* 0x0000606004067810 */ /* 0x000fe40007f9e0ff */
[----:B------:R-:W-:Y:S02]  /*7200*/  SHF.R.U64 R13, R13, 0x3, RZ ;  /* 0x000000030d0d7819 */ /* 0x000fe400000012ff */
[----:B------:R-:W-:Y:S01]  /*7210*/  LOP3.LUT R118, R20, R53, RZ, 0x3c, !PT ;  /* 0x0000003514767212 */ /* 0x000fe200078e3cff */
[----:B------:R-:W-:Y:S01]  /*7220*/  IMAD.X R15, RZ, RZ, R5, P4 ;  /* 0x000000ffff0f7224 */ /* 0x000fe200020e0605 */
[----:B------:R-:W-:Y:S02]  /*7230*/  LOP3.LUT R126, R32, R57, RZ, 0x3c, !PT ;  /* 0x00000039207e7212 */ /* 0x000fe400078e3cff */
[----:B------:R-:W-:Y:S02]  /*7240*/  IADD3 R37, P2, R110, 0x3000, RZ ;  /* 0x000030006e257810 */ /* 0x000fe40007f5e0ff */
[----:B------:R-:W-:-:S02]  /*7250*/  SHF.R.U64 R10, R10, 0x3, RZ ;  /* 0x000000030a0a7819 */ /* 0x000fc400000012ff */
[----:B------:R-:W-:Y:S02]  /*7260*/  LOP3.LUT R14, R45, 0x380, RZ, 0xc0, !PT ;  /* 0x000003802d0e7812 */ /* 0x000fe400078ec0ff */
[----:B------:R-:W-:Y:S02]  /*7270*/  LOP3.LUT R20, R65, 0x380, RZ, 0xc0, !PT ;  /* 0x0000038041147812 */ /* 0x000fe400078ec0ff */
[----:B------:R-:W-:Y:S02]  /*7280*/  LOP3.LUT R32, R69, 0x380, RZ, 0xc0, !PT ;  /* 0x0000038045207812 */ /* 0x000fe400078ec0ff */
[----:B------:R-:W-:Y:S02]  /*7290*/  SHF.R.U64 R21, R21, 0x3, RZ ;  /* 0x0000000315157819 */ /* 0x000fe400000012ff */
[----:B------:R-:W-:Y:S02]  /*72a0*/  IADD3 R61, P5, R4, 0x4040, RZ ;  /* 0x00004040043d7810 */ /* 0x000fe40007fbe0ff */
[----:B------:R-:W-:Y:S01]  /*72b0*/  LOP3.LUT R4, R13, R4, RZ, 0x3c, !PT ;  /* 0x000000040d047212 */ /* 0x000fe200078e3cff */
[--C-:B------:R-:W-:Y:S01]  /*72c0*/  IMAD.X R13, RZ, RZ, R5.reuse, P3 ;  /* 0x000000ffff0d7224 */ /* 0x100fe200018e0605 */
[----:B------:R-:W-:Y:S01]  /*72d0*/  LOP3.LUT R36, R37, 0x380, RZ, 0xc0, !PT ;  /* 0x0000038025247812 */ /* 0x000fe200078ec0ff */
[----:B------:R-:W-:Y:S01]  /*72e0*/  IMAD.X R131, RZ, RZ, R5, P5 ;  /* 0x000000ffff837224 */ /* 0x000fe200028e0605 */
[----:B------:R-:W-:-:S02]  /*72f0*/  LOP3.LUT R10, R10, R33, RZ, 0x3c, !PT ;  /* 0x000000210a0a7212 */ /* 0x000fc400078e3cff */
[----:B------:R-:W-:Y:S02]  /*7300*/  SHF.R.U64 R14, R14, 0x3, RZ ;  /* 0x000000030e0e7819 */ /* 0x000fe400000012ff */
[----:B------:R-:W-:Y:S02]  /*7310*/  SHF.R.U64 R20, R20, 0x3, RZ ;  /* 0x0000000314147819 */ /* 0x000fe400000012ff */
[----:B------:R-:W-:Y:S02]  /*7320*/  SHF.R.U64 R32, R32, 0x3, RZ ;  /* 0x0000000320207819 */ /* 0x000fe400000012ff */
[----:B------:R-:W-:Y:S02]  /*7330*/  LOP3.LUT R138, R21, R40, RZ, 0x3c, !PT ;  /* 0x00000028158a7212 */ /* 0x000fe400078e3cff */
[C---:B------:R-:W-:Y:S02]  /*7340*/  IADD3 R21, P4, R110.reuse, 0x1000, RZ ;  /* 0x000010006e157810 */ /* 0x040fe40007f9e0ff */
[----:B------:R-:W-:-:S02]  /*7350*/  IADD3 R33, P3, R110, 0x2000, RZ ;  /* 0x000020006e217810 */ /* 0x000fc40007f7e0ff */
[----:B------:R-:W-:Y:S02]  /*7360*/  SHF.R.U64 R36, R36, 0x3, RZ ;  /* 0x0000000324247819 */ /* 0x000fe400000012ff */
[----:B------:R-:W-:Y:S02]  /*7370*/  LOP3.LUT R114, R14, R45, RZ, 0x3c, !PT ;  /* 0x0000002d0e727212 */ /* 0x000fe400078e3cff */
[----:B------:R-:W-:Y:S02]  /*7380*/  LOP3.LUT R134, R20, R65, RZ, 0x3c, !PT ;  /* 0x0000004114867212 */ /* 0x000fe400078e3cff */
[----:B------:R-:W-:Y:S02]  /*7390*/  LOP3.LUT R142, R32, R69, RZ, 0x3c, !PT ;  /* 0x00000045208e7212 */ /* 0x000fe400078e3cff */
[----:B------:R-:W-:Y:S02]  /*73a0*/  LOP3.LUT R14, R61, 0x380, RZ, 0xc0, !PT ;  /* 0x000003803d0e7812 */ /* 0x000fe400078ec0ff */
[----:B------:R-:W-:-:S02]  /*73b0*/  LOP3.LUT R20, R21, 0x380, RZ, 0xc0, !PT ;  /* 0x0000038015147812 */ /* 0x000fc400078ec0ff */
[----:B------:R-:W-:Y:S02]  /*73c0*/  LOP3.LUT R32, R33, 0x380, RZ, 0xc0, !PT ;  /* 0x0000038021207812 */ /* 0x000fe400078ec0ff */
[----:B------:R-:W-:Y:S02]  /*73d0*/  LOP3.LUT R41, R6, 0x380, RZ, 0xc0, !PT ;  /* 0x0000038006297812 */ /* 0x000fe400078ec0ff */
[----:B------:R-:W-:Y:S01]  /*73e0*/  LOP3.LUT R36, R36, R37, RZ, 0x3c, !PT ;  /* 0x0000002524247212 */ /* 0x000fe200078e3cff */
[----:B------:R-:W-:Y:S01]  /*73f0*/  IMAD.X R37, RZ, RZ, R111, P2 ;  /* 0x000000ffff257224 */ /* 0x000fe200010e066f */
[----:B------:R-:W-:Y:S02]  /*7400*/  SHF.R.U64 R14, R14, 0x3, RZ ;  /* 0x000000030e0e7819 */ /* 0x000fe400000012ff */
[----:B------:R-:W-:Y:S02]  /*7410*/  SHF.R.U64 R20, R20, 0x3, RZ ;  /* 0x0000000314147819 */ /* 0x000fe400000012ff */
[----:B------:R-:W-:-:S02]  /*7420*/  SHF.R.U64 R32, R32, 0x3, RZ ;  /* 0x0000000320207819 */ /* 0x000fc400000012ff */
[----:B------:R-:W-:Y:S02]  /*7430*/  IADD3 R65, P2, R110, 0x9000, RZ ;  /* 0x000090006e417810 */ /* 0x000fe40007f5e0ff */
[----:B------:R-:W-:Y:S02]  /*7440*/  SHF.R.U64 R41, R41, 0x3, RZ ;  /* 0x0000000329297819 */ /* 0x000fe400000012ff */
[----:B------:R-:W-:Y:S02]  /*7450*/  LOP3.LUT R130, R14, R61, RZ, 0x3c, !PT ;  /* 0x0000003d0e827212 */ /* 0x000fe400078e3cff */
[----:B------:R-:W-:Y:S01]  /*7460*/  LOP3.LUT R20, R20, R21, RZ, 0x3c, !PT ;  /* 0x0000001514147212 */ /* 0x000fe200078e3cff */
[--C-:B------:R-:W-:Y:S01]  /*7470*/  IMAD.X R21, RZ, RZ, R111.reuse, P4 ;  /* 0x000000ffff157224 */ /* 0x100fe200020e066f */
[----:B------:R-:W-:Y:S01]  /*7480*/  LOP3.LUT R32, R32, R33, RZ, 0x3c, !PT ;  /* 0x0000002120207212 */ /* 0x000fe200078e3cff */
[----:B------:R-:W-:Y:S01]  /*7490*/  IMAD.X R33, RZ, RZ, R111, P3 ;  /* 0x000000ffff217224 */ /* 0x000fe200018e066f */
[----:B------:R-:W-:-:S02]  /*74a0*/  LOP3.LUT R64, R65, 0x380, RZ, 0xc0, !PT ;  /* 0x0000038041407812 */ /* 0x000fc400078ec0ff */
[----:B------:R-:W-:Y:S02]  /*74b0*/  LOP3.LUT R14, R41, R6, RZ, 0x3c, !PT ;  /* 0x00000006290e7212 */ /* 0x000fe400078e3cff */
[C---:B------:R-:W-:Y:S02]  /*74c0*/  IADD3 R41, P1, R110.reuse, 0x4000, RZ ;  /* 0x000040006e297810 */ /* 0x040fe40007f3e0ff */
[C---:B------:R-:W-:Y:S02]  /*74d0*/  IADD3 R45, P6, R110.reuse, 0x5000, RZ ;  /* 0x000050006e2d7810 */ /* 0x040fe40007fde0ff */
[C---:B------:R-:W-:Y:S02]  /*74e0*/  IADD3 R53, P5, R110.reuse, 0x6000, RZ ;  /* 0x000060006e357810 */ /* 0x040fe40007fbe0ff */
[C---:B------:R-:W-:Y:S02]  /*74f0*/  IADD3 R57, P4, R110.reuse, 0x7000, RZ ;  /* 0x000070006e397810 */ /* 0x040fe40007f9e0ff */
[----:B------:R-:W-:-:S02]  /*7500*/  IADD3 R61, P3, R110, 0x8000, RZ ;  /* 0x000080006e3d7810 */ /* 0x000fc40007f7e0ff */
[----:B------:R-:W-:Y:S02]  /*7510*/  SHF.R.U64 R64, R64, 0x3, RZ ;  /* 0x0000000340407819 */ /* 0x000fe400000012ff */
[----:B------:R-:W-:Y:S02]  /*7520*/  LOP3.LUT R40, R41, 0x380, RZ, 0xc0, !PT ;  /* 0x0000038029287812 */ /* 0x000fe400078ec0ff */
[----:B------:R-:W-:Y:S02]  /*7530*/  LOP3.LUT R44, R45, 0x380, RZ, 0xc0, !PT ;  /* 0x000003802d2c7812 */ /* 0x000fe400078ec0ff */
[----:B------:R-:W-:Y:S02]  /*7540*/  LOP3.LUT R52, R53, 0x380, RZ, 0xc0, !PT ;  /* 0x0000038035347812 */ /* 0x000fe400078ec0ff */
[----:B------:R-:W-:Y:S02]  /*7550*/  LOP3.LUT R56, R57, 0x380, RZ, 0xc0, !PT ;  /* 0x0000038039387812 */ /* 0x000fe400078ec0ff */
[----:B------:R-:W-:-:S02]  /*7560*/  LOP3.LUT R60, R61, 0x380, RZ, 0xc0, !PT ;  /* 0x000003803d3c7812 */ /* 0x000fc400078ec0ff */
[----:B------:R-:W-:Y:S02]  /*7570*/  MOV R223, R4 ;  /* 0x0000000400df7202 */ /* 0x000fe40000000f00 */
[----:B------:R-:W-:Y:S01]  /*7580*/  LOP3.LUT R64, R64, R65, RZ, 0x3c, !PT ;  /* 0x0000004140407212 */ /* 0x000fe200078e3cff */
[----:B------:R-:W-:Y:S01]  /*7590*/  IMAD.X R65, RZ, RZ, R111, P2 ;  /* 0x000000ffff417224 */ /* 0x000fe200010e066f */
[----:B------:R-:W-:Y:S02]  /*75a0*/  F2FP.BF16.F32.PACK_AB R5, R27, R26 ;  /* 0x0000001a1b05723e */ /* 0x000fe400000010ff */
[----:B------:R-:W-:Y:S02]  /*75b0*/  LOP3.LUT R26, R110, 0x380, RZ, 0xc0, !PT ;  /* 0x000003806e1a7812 */ /* 0x000fe400078ec0ff */
[----:B------:R-:W-:Y:S02]  /*75c0*/  SHF.R.U64 R40, R40, 0x3, RZ ;  /* 0x0000000328287819 */ /* 0x000fe400000012ff */
[----:B------:R-:W-:-:S02]  /*75d0*/  SHF.R.U64 R44, R44, 0x3, RZ ;  /* 0x000000032c2c7819 */ /* 0x000fc400000012ff */
[----:B------:R-:W-:Y:S02]  /*75e0*/  SHF.R.U64 R52, R52, 0x3, RZ ;  /* 0x0000000334347819 */ /* 0x000fe400000012ff */
[----:B------:R-:W-:Y:S02]  /*75f0*/  SHF.R.U64 R56, R56, 0x3, RZ ;  /* 0x0000000338387819 */ /* 0x000fe400000012ff */
[----:B------:R-:W-:Y:S02]  /*7600*/  SHF.R.U64 R60, R60, 0x3, RZ ;  /* 0x000000033c3c7819 */ /* 0x000fe400000012ff */
[----:B------:R-:W-:Y:S02]  /*7610*/  IADD3 R27, P2, R110, 0xf000, RZ ;  /* 0x0000f0006e1b7810 */ /* 0x000fe40007f5e0ff */
[----:B------:R-:W-:Y:S02]  /*7620*/  F2FP.BF16.F32.PACK_AB R6, R7, R205 ;  /* 0x000000cd0706723e */ /* 0x000fe400000010ff */
[----:B------:R-:W-:Y:S01]  /*7630*/  F2FP.BF16.F32.PACK_AB R4, R206, R208 ;  /* 0x000000d0ce04723e */ /* 0x000fe200000010ff */
[----:B------:R-:W-:Y:S01]  /*7640*/  IMAD.X R89, RZ, RZ, R111, P2 ;  /* 0x000000ffff597224 */ /* 0x000fe200010e066f */
[----:B------:R-:W-:-:S02]  /*7650*/  F2FP.BF16.F32.PACK_AB R7, R31, R30 ;  /* 0x0000001e1f07723e */ /* 0x000fc400000010ff */
[----:B------:R-:W-:Y:S02]  /*7660*/  SHF.R.U64 R31, R26, 0x3, RZ ;  /* 0x000000031a1f7819 */ /* 0x000fe400000012ff */
[----:B------:R-:W-:Y:S01]  /*7670*/  LOP3.LUT R40, R40, R41, RZ, 0x3c, !PT ;  /* 0x0000002928287212 */ /* 0x000fe200078e3cff */
[--C-:B------:R-:W-:Y:S01]  /*7680*/  IMAD.X R41, RZ, RZ, R111.reuse, P1 ;  /* 0x000000ffff297224 */ /* 0x100fe200008e066f */
[----:B------:R-:W-:Y:S01]  /*7690*/  LOP3.LUT R44, R44, R45, RZ, 0x3c, !PT ;  /* 0x0000002d2c2c7212 */ /* 0x000fe200078e3cff */
[--C-:B------:R-:W-:Y:S01]  /*76a0*/  IMAD.X R45, RZ, RZ, R111.reuse, P6 ;  /* 0x000000ffff2d7224 */ /* 0x100fe200030e066f */
[----:B------:R-:W-:Y:S01]  /*76b0*/  LOP3.LUT R52, R52, R53, RZ, 0x3c, !PT ;  /* 0x0000003534347212 */ /* 0x000fe200078e3cff */
[--C-:B------:R-:W-:Y:S01]  /*76c0*/  IMAD.X R53, RZ, RZ, R111.reuse, P5 ;  /* 0x000000ffff357224 */ /* 0x100fe200028e066f */
[----:B------:R-:W-:Y:S01]  /*76d0*/  LOP3.LUT R56, R56, R57, RZ, 0x3c, !PT ;  /* 0x0000003938387212 */ /* 0x000fe200078e3cff */
[--C-:B------:R-:W-:Y:S01]  /*76e0*/  IMAD.X R57, RZ, RZ, R111.reuse, P4 ;  /* 0x000000ffff397224 */ /* 0x100fe200020e066f */
[----:B------:R-:W-:Y:S01]  /*76f0*/  LOP3.LUT R60, R60, R61, RZ, 0x3c, !PT ;  /* 0x0000003d3c3c7212 */ /* 0x000fe200078e3cff */
[----:B------:R-:W-:Y:S01]  /*7700*/  IMAD.X R61, RZ, RZ, R111, P3 ;  /* 0x000000ffff3d7224 */ /* 0x000fe200018e066f */
[----:B------:R-:W-:Y:S01]  /*7710*/  LOP3.LUT R26, R27, 0x380, RZ, 0xc0, !PT ;  /* 0x000003801b1a7812 */ /* 0x000fe200078ec0ff */
[----:B------:R0:W-:Y:S01]  /*7720*/  STSM.16.M88.4 [R223], R4 ;  /* 0x00000004df007844 */ /* 0x0001e20000000200 */
[----:B------:R-:W-:-:S02]  /*7730*/  IADD3 R69, P1, R110, 0xa000, RZ ;  /* 0x0000a0006e457810 */ /* 0x000fc40007f3e0ff */
[C---:B------:R-:W-:Y:S02]  /*7740*/  IADD3 R73, P6, R110.reuse, 0xb000, RZ ;  /* 0x0000b0006e497810 */ /* 0x040fe40007fde0ff */
[C---:B------:R-:W-:Y:S02]  /*7750*/  IADD3 R77, P5, R110.reuse, 0xc000, RZ ;  /* 0x0000c0006e4d7810 */ /* 0x040fe40007fbe0ff */
[C---:B------:R-:W-:Y:S02]  /*7760*/  IADD3 R81, P4, R110.reuse, 0xd000, RZ ;  /* 0x0000d0006e517810 */ /* 0x040fe40007f9e0ff */
[----:B------:R-:W-:Y:S02]  /*7770*/  IADD3 R85, P3, R110, 0xe000, RZ ;  /* 0x0000e0006e557810 */ /* 0x000fe40007f7e0ff */
[----:B------:R-:W-:Y:S02]  /*7780*/  LOP3.LUT R110, R31, R110, RZ, 0x3c, !PT ;  /* 0x0000006e1f6e7212 */ /* 0x000fe400078e3cff */
[----:B------:R-:W-:-:S02]  /*7790*/  SHF.R.U64 R26, R26, 0x3, RZ ;  /* 0x000000031a1a7819 */ /* 0x000fc400000012ff */
[----:B------:R-:W-:Y:S02]  /*77a0*/  MOV R31, R8 ;  /* 0x00000008001f7202 */ /* 0x000fe40000000f00 */
[----:B0-----:R-:W-:Y:S02]  /*77b0*/  F2FP.BF16.F32.PACK_AB R4, R204, R207 ;  /* 0x000000cfcc04723e */ /* 0x001fe400000010ff */
[----:B------:R-:W-:Y:S02]  /*77c0*/  F2FP.BF16.F32.PACK_AB R5, R35, R34 ;  /* 0x000000222305723e */ /* 0x000fe400000010ff */
        /* <DEDUP_REMOVED lines=8> */
[----:B------:R-:W-:Y:S02]  /*7850*/  MOV R34, R12 ;  /* 0x0000000c00227202 */ /* 0x000fe40000000f00 */
[----:B------:R-:W-:Y:S01]  /*7860*/  MOV R35, R14 ;  /* 0x0000000e00237202 */ /* 0x000fe20000000f00 */
[----:B------:R1:W-:Y:S01]  /*7870*/  STSM.16.M88.4 [R30], R8 ;  /* 0x000000081e007844 */ /* 0x0003e20000000200 */
[----:B------:R-:W-:-:S02]  /*7880*/  LOP3.LUT R88, R26, R27, RZ, 0x3c, !PT ;  /* 0x0000001b1a587212 */ /* 0x000fc400078e3cff */
[----:B------:R-:W-:Y:S02]  /*7890*/  MOV R205, R24 ;  /* 0x0000001800cd7202 */ /* 0x000fe40000000f00 */
[----:B------:R-:W-:Y:S02]  /*78a0*/  F2FP.BF16.F32.PACK_AB R12, R196, R197 ;  /* 0x000000c5c40c723e */ /* 0x000fe400000010ff */
[----:B------:R-:W-:Y:S02]  /*78b0*/  F2FP.BF16.F32.PACK_AB R13, R51, R50 ;  /* 0x00000032330d723e */ /* 0x000fe400000010ff */
[----:B------:R-:W-:Y:S02]  /*78c0*/  F2FP.BF16.F32.PACK_AB R14, R194, R195 ;  /* 0x000000c3c20e723e */ /* 0x000fe400000010ff */
[----:B------:R-:W-:Y:S02]  /*78d0*/  F2FP.BF16.F32.PACK_AB R15, R55, R54 ;  /* 0x00000036370f723e */ /* 0x000fe400000010ff */
[----:B------:R-:W-:-:S02]  /*78e0*/  MOV R206, R28 ;  /* 0x0000001c00ce7202 */ /* 0x000fc40000000f00 */
[----:B------:R-:W-:Y:S01]  /*78f0*/  F2FP.BF16.F32.PACK_AB R24, R192, R193 ;  /* 0x000000c1c018723e */ /* 0x000fe200000010ff */
[----:B------:R-:W-:Y:S01]  /*7900*/  STSM.16.M88.4 [R205], R12 ;  /* 0x0000000ccd007844 */ /* 0x000fe20000000200 */
[----:B------:R-:W-:Y:S02]  /*7910*/  F2FP.BF16.F32.PACK_AB R25, R59, R58 ;  /* 0x0000003a3b19723e */ /* 0x000fe400000010ff */
[----:B------:R-:W-:Y:S02]  /*7920*/  F2FP.BF16.F32.PACK_AB R26, R190, R191 ;  /* 0x000000bfbe1a723e */ /* 0x000fe400000010ff */
[----:B------:R-:W-:Y:S02]  /*7930*/  F2FP.BF16.F32.PACK_AB R27, R63, R62 ;  /* 0x0000003e3f1b723e */ /* 0x000fe400000010ff */
[----:B------:R-:W-:Y:S02]  /*7940*/  MOV R48, R48 ;  /* 0x0000003000307202 */ /* 0x000fe40000000f00 */
[----:B0-----:R-:W-:Y:S01]  /*7950*/  F2FP.BF16.F32.PACK_AB R4, R182, R183 ;  /* 0x000000b7b604723e */ /* 0x001fe200000010ff */
[----:B------:R-:W-:Y:S01]  /*7960*/  STSM.16.M88.4 [R206], R24 ;  /* 0x00000018ce007844 */ /* 0x000fe20000000200 */
[----:B------:R-:W-:-:S02]  /*7970*/  F2FP.BF16.F32.PACK_AB R5, R67, R66 ;  /* 0x000000424305723e */ /* 0x000fc400000010ff */
[----:B------:R-:W-:Y:S02]  /*7980*/  F2FP.BF16.F32.PACK_AB R6, R180, R181 ;  /* 0x000000b5b406723e */ /* 0x000fe400000010ff */
[----:B------:R-:W-:Y:S02]  /*7990*/  F2FP.BF16.F32.PACK_AB R7, R71, R70 ;  /* 0x000000464707723e */ /* 0x000fe400000010ff */
[----:B------:R-:W-:Y:S02]  /*79a0*/  MOV R114, R114 ;  /* 0x0000007200727202 */ /* 0x000fe40000000f00 */
[----:B-1----:R-:W-:Y:S01]  /*79b0*/  F2FP.BF16.F32.PACK_AB R8, R178, R179 ;  /* 0x000000b3b208723e */ /* 0x002fe200000010ff */
[----:B------:R0:W-:Y:S01]  /*79c0*/  STSM.16.M88.4 [R48], R4 ;  /* 0x0000000430007844 */ /* 0x0001e20000000200 */
[----:B------:R-:W-:Y:S02]  /*79d0*/  F2FP.BF16.F32.PACK_AB R9, R75, R74 ;  /* 0x0000004a4b09723e */ /* 0x000fe400000010ff */
[----:B------:R-:W-:-:S02]  /*79e0*/  F2FP.BF16.F32.PACK_AB R10, R176, R177 ;  /* 0x000000b1b00a723e */ /* 0x000fc400000010ff */
[----:B------:R-:W-:Y:S02]  /*79f0*/  F2FP.BF16.F32.PACK_AB R11, R79, R78 ;  /* 0x0000004e4f0b723e */ /* 0x000fe400000010ff */
[----:B------:R-:W-:Y:S02]  /*7a00*/  MOV R119, R118 ;  /* 0x0000007600777202 */ /* 0x000fe40000000f00 */
[----:B------:R-:W-:Y:S01]  /*7a10*/  F2FP.BF16.F32.PACK_AB R28, R174, R175 ;  /* 0x000000afae1c723e */ /* 0x000fe200000010ff */
[----:B------:R1:W-:Y:S01]  /*7a20*/  STSM.16.M88.4 [R114], R8 ;  /* 0x0000000872007844 */ /* 0x0003e20000000200 */
[----:B------:R-:W-:Y:S02]  /*7a30*/  F2FP.BF16.F32.PACK_AB R29, R83, R82 ;  /* 0x00000052531d723e */ /* 0x000fe400000010ff */
[----:B------:R-:W-:Y:S02]  /*7a40*/  F2FP.BF16.F32.PACK_AB R30, R172, R173 ;  /* 0x000000adac1e723e */ /* 0x000fe400000010ff */
[----:B------:R-:W-:-:S02]  /*7a50*/  F2FP.BF16.F32.PACK_AB R31, R87, R86 ;  /* 0x00000056571f723e */ /* 0x000fc400000010ff */
[----:B------:R-:W-:Y:S02]  /*7a60*/  MOV R118, R122 ;  /* 0x0000007a00767202 */ /* 0x000fe40000000f00 */
[----:B0-----:R-:W-:Y:S01]  /*7a70*/  F2FP.BF16.F32.PACK_AB R48, R160, R171 ;  /* 0x000000aba030723e */ /* 0x001fe200000010ff */
[----:B------:R-:W-:Y:S01]  /*7a80*/  STSM.16.M88.4 [R119], R28 ;  /* 0x0000001c77007844 */ /* 0x000fe20000000200 */
[----:B------:R-:W-:Y:S02]  /*7a90*/  F2FP.BF16.F32.PACK_AB R49, R91, R90 ;  /* 0x0000005a5b31723e */ /* 0x000fe400000010ff */
[----:B------:R-:W-:Y:S02]  /*7aa0*/  F2FP.BF16.F32.PACK_AB R50, R93, R154 ;  /* 0x0000009a5d32723e */ /* 0x000fe400000010ff */
[----:B------:R-:W-:Y:S02]  /*7ab0*/  F2FP.BF16.F32.PACK_AB R51, R95, R94 ;  /* 0x0000005e5f33723e */ /* 0x000fe400000010ff */
[----:B------:R-:W-:-:S02]  /*7ac0*/  MOV R126, R126 ;  /* 0x0000007e007e7202 */ /* 0x000fc40000000f00 */
[----:B------:R-:W-:Y:S01]  /*7ad0*/  MOV R130, R130 ;  /* 0x0000008200827202 */ /* 0x000fe20000000f00 */
[----:B------:R-:W-:Y:S01]  /*7ae0*/  STSM.16.M88.4 [R118], R48 ;  /* 0x0000003076007844 */ /* 0x000fe20000000200 */
[----:B------:R-:W-:Y:S02]  /*7af0*/  MOV R134, R134 ;  /* 0x0000008600867202 */ /* 0x000fe40000000f00 */
[----:B-1----:R-:W-:Y:S01]  /*7b00*/  F2FP.BF16.F32.PACK_AB R114, R117, R116 ;  /* 0x000000747572723e */ /* 0x002fe200000010ff */
[----:B------:R-:W-:Y:S01]  /*7b10*/  STSM.16.M88.4 [R126], R96 ;  /* 0x000000607e007844 */ /* 0x000fe20000000200 */
[----:B------:R-:W-:Y:S02]  /*7b20*/  F2FP.BF16.F32.PACK_AB R115, R157, R156 ;  /* 0x0000009c9d73723e */ /* 0x000fe400000010ff */
[----:B------:R-:W-:Y:S01]  /*7b30*/  MOV R138, R138 ;  /* 0x0000008a008a7202 */ /* 0x000fe20000000f00 */
[----:B------:R0:W-:Y:S01]  /*7b40*/  STSM.16.M88.4 [R130], R104 ;  /* 0x0000006882007844 */ /* 0x0001e20000000200 */
[----:B------:R-:W-:-:S02]  /*7b50*/  F2FP.BF16.F32.PACK_AB R122, R125, R124 ;  /* 0x0000007c7d7a723e */ /* 0x000fc400000010ff */
[----:B------:R-:W-:Y:S01]  /*7b60*/  F2FP.BF16.F32.PACK_AB R123, R162, R161 ;  /* 0x000000a1a27b723e */ /* 0x000fe200000010ff */
[----:B------:R1:W-:Y:S01]  /*7b70*/  STSM.16.M88.4 [R134], R112 ;  /* 0x0000007086007844 */ /* 0x0003e20000000200 */
[----:B------:R-:W-:Y:S02]  /*7b80*/  MOV R142, R142 ;  /* 0x0000008e008e7202 */ /* 0x000fe40000000f00 */
[----:B------:R-:W-:Y:S01]  /*7b90*/  F2FP.BF16.F32.PACK_AB R131, R166, R165 ;  /* 0x000000a5a683723e */ /* 0x000fe200000010ff */
[----:B------:R1:W-:Y:S01]  /*7ba0*/  STSM.16.M88.4 [R138], R120 ;  /* 0x000000788a007844 */ /* 0x0003e20000000200 */
[----:B------:R-:W-:Y:S02]  /*7bb0*/  F2FP.BF16.F32.PACK_AB R4, R137, R136 ;  /* 0x000000888904723e */ /* 0x000fe400000010ff */
[----:B------:R-:W-:Y:S02]  /*7bc0*/  F2FP.BF16.F32.PACK_AB R5, R168, R167 ;  /* 0x000000a7a805723e */ /* 0x000fe400000010ff */
[----:B------:R-:W-:-:S02]  /*7bd0*/  F2FP.BF16.F32.PACK_AB R6, R141, R140 ;  /* 0x0000008c8d06723e */ /* 0x000fc400000010ff */
[----:B------:R-:W-:Y:S02]  /*7be0*/  F2FP.BF16.F32.PACK_AB R7, R170, R169 ;  /* 0x000000a9aa07723e */ /* 0x000fe400000010ff */
[----:B0-----:R-:W-:Y:S02]  /*7bf0*/  F2FP.BF16.F32.PACK_AB R130, R133, R132 ;  /* 0x000000848582723e */ /* 0x001fe400000010ff */
[----:B------:R-:W-:Y:S02]  /*7c00*/  F2FP.BF16.F32.PACK_AB R145, R147, R146 ;  /* 0x000000929391723e */ /* 0x000fe400000010ff */
[----:B------:R-:W-:Y:S01]  /*7c10*/  LOP3.LUT R68, R69, 0x380, RZ, 0xc0, !PT ;  /* 0x0000038045447812 */ /* 0x000fe200078ec0ff */
[----:B------:R1:W-:Y:S01]  /*7c20*/  STSM.16.M88.4 [R142], R128 ;  /* 0x000000808e007844 */ /* 0x0003e20000000200 */
[----:B------:R-:W-:Y:S02]  /*7c30*/  LOP3.LUT R72, R73, 0x380, RZ, 0xc0, !PT ;  /* 0x0000038049487812 */ /* 0x000fe400078ec0ff */
[----:B------:R-:W-:Y:S01]  /*7c40*/  LOP3.LUT R76, R77, 0x380, RZ, 0xc0, !PT ;  /* 0x000003804d4c7812 */ /* 0x000fe200078ec0ff */
[----:B------:R1:W-:Y:S01]  /*7c50*/  STSM.16.M88.4 [R34], R4 ;  /* 0x0000000422007844 */ /* 0x0003e20000000200 */
[----:B------:R-:W-:-:S02]  /*7c60*/  LOP3.LUT R80, R81, 0x380, RZ, 0xc0, !PT ;  /* 0x0000038051507812 */ /* 0x000fc400078ec0ff */
[----:B------:R-:W-:Y:S02]  /*7c70*/  LOP3.LUT R84, R85, 0x380, RZ, 0xc0, !PT ;  /* 0x0000038055547812 */ /* 0x000fe400078ec0ff */
[----:B------:R-:W-:Y:S02]  /*7c80*/  F2FP.BF16.F32.PACK_AB R146, R149, R148 ;  /* 0x000000949592723e */ /* 0x000fe400000010ff */
[----:B------:R-:W-:Y:S02]  /*7c90*/  F2FP.BF16.F32.PACK_AB R147, R151, R150 ;  /* 0x000000969793723e */ /* 0x000fe400000010ff */
[----:B------:R-:W-:Y:S02]  /*7ca0*/  SHF.R.U64 R68, R68, 0x3, RZ ;  /* 0x0000000344447819 */ /* 0x000fe400000012ff */
[----:B------:R-:W-:Y:S01]  /*7cb0*/  SHF.R.U64 R72, R72, 0x3, RZ ;  /* 0x0000000348487819 */ /* 0x000fe200000012ff */
[----:B------:R1:W-:Y:S01]  /*7cc0*/  STSM.16.M88.4 [R35], R144 ;  /* 0x0000009023007844 */ /* 0x0003e20000000200 */
[----:B------:R-:W-:-:S02]  /*7cd0*/  SHF.R.U64 R76, R76, 0x3, RZ ;  /* 0x000000034c4c7819 */ /* 0x000fc400000012ff */
[----:B------:R-:W-:Y:S02]  /*7ce0*/  SHF.R.U64 R80, R80, 0x3, RZ ;  /* 0x0000000350507819 */ /* 0x000fe400000012ff */
[----:B------:R-:W-:Y:S02]  /*7cf0*/  SHF.R.U64 R84, R84, 0x3, RZ ;  /* 0x0000000354547819 */ /* 0x000fe400000012ff */
[----:B------:R-:W-:Y:S01]  /*7d00*/  LOP3.LUT R68, R68, R69, RZ, 0x3c, !PT ;  /* 0x0000004544447212 */ /* 0x000fe200078e3cff */
[--C-:B------:R-:W-:Y:S01]  /*7d10*/  IMAD.X R69, RZ, RZ, R111.reuse, P1 ;  /* 0x000000ffff457224 */ /* 0x100fe200008e066f */
[----:B------:R-:W-:Y:S01]  /*7d20*/  LOP3.LUT R72, R72, R73, RZ, 0x3c, !PT ;  /* 0x0000004948487212 */ /* 0x000fe200078e3cff */
[--C-:B------:R-:W-:Y:S01]  /*7d30*/  IMAD.X R73, RZ, RZ, R111.reuse, P6 ;  /* 0x000000ffff497224 */ /* 0x100fe200030e066f */
[----:B------:R-:W-:Y:S02]  /*7d40*/  LOP3.LUT R76, R76, R77, RZ, 0x3c, !PT ;  /* 0x0000004d4c4c7212 */ /* 0x000fe400078e3cff */
[----:B------:R-:W-:Y:S01]  /*7d50*/  LOP3.LUT R80, R80, R81, RZ, 0x3c, !PT ;  /* 0x0000005150507212 */ /* 0x000fe200078e3cff */
[--C-:B------:R-:W-:Y:S01]  /*7d60*/  IMAD.X R81, RZ, RZ, R111.reuse, P4 ;  /* 0x000000ffff517224 */ /* 0x100fe200020e066f */
[----:B------:R-:W-:Y:S01]  /*7d70*/  LOP3.LUT R84, R84, R85, RZ, 0x3c, !PT ;  /* 0x0000005554547212 */ /* 0x000fe200078e3cff */
[----:B------:R-:W-:Y:S01]  /*7d80*/  IMAD.X R85, RZ, RZ, R111, P3 ;  /* 0x000000ffff557224 */ /* 0x000fe200018e066f */
[----:B------:R-:W-:Y:S01]  /*7d90*/  IADD3.X R77, RZ, R111, RZ, P5, !PT ;  /* 0x0000006fff4d7210 */ /* 0x000fe20002ffe4ff */
[----:B------:R-:W-:Y:S06]  /*7da0*/  BAR.SYNC.DEFER_BLOCKING 0x1, 0x100 ;  /* 0x0044000000007b1d */ /* 0x000fec0000010000 */
[----:B-1----:R-:W-:Y:S05]  /*7db0*/  @P0 BRA `(.L_x_3244) ;  /* 0x0000000000cc0947 */ /* 0x002fea0003800000 */
[----:B------:R-:W0:Y:S01]  /*7dc0*/  LDC R10, c[0x0][0xbe8] ;  /* 0x0002fa00ff0a7b82 */ /* 0x000e220000000800 */
[----:B------:R-:W-:Y:S01]  /*7dd0*/  IMAD R4, RZ, RZ, -UR44 ;  /* 0x8000002cff047e24 */ /* 0x000fe2000f8e02ff */
[----:B------:R-:W-:Y:S01]  /*7de0*/  ULDC.64 UR8, c[0x0][0xb90] ;  /* 0x0002e40000087ab9 */ /* 0x000fe20000000a00 */
[----:B------:R-:W-:Y:S01]  /*7df0*/  IMAD.MOV R14, RZ, RZ, -R18 ;  /* 0x000000ffff0e7224 */ /* 0x000fe200078e0a12 */
[----:B------:R-:W-:Y:S02]  /*7e00*/  UIMAD UR6, UR10, UR8, URZ ;  /* 0x000000080a0672a4 */ /* 0x000fe4000f8e023f */
[----:B------:R-:W-:Y:S02]  /*7e10*/  UIMAD.WIDE.U32 UR4, UR7, UR8, URZ ;  /* 0x00000008070472a5 */ /* 0x000fe4000f8e003f */
[----:B------:R-:W1:Y:S01]  /*7e20*/  LDC R15, c[0x0][0xc38] ;  /* 0x00030e00ff0f7b82 */ /* 0x000e620000000800 */
[----:B------:R-:W-:-:S04]  /*7e30*/  UIMAD UR6, UR7, UR9, UR6 ;  /* 0x00000009070672a4 */ /* 0x000fc8000f8e0206 */
[----:B------:R-:W-:-:S03]  /*7e40*/  UIADD3 UR6, UR5, UR6, URZ ;  /* 0x0000000605067290 */ /* 0x000fc6000fffe03f */
[----:B------:R-:W2:Y:S01]  /*7e50*/  LDC.64 R12, c[0x0][0xb98] ;  /* 0x0002e600ff0c7b82 */ /* 0x000ea20000000a00 */
[----:B0-----:R-:W-:Y:S01]  /*7e60*/  ISETP.NE.AND P0, PT, R10, 0x1, PT ;  /* 0x000000010a00780c */ /* 0x001fe20003f05270 */
[----:B-1----:R-:W-:-:S04]  /*7e70*/  IMAD R15, R15, R4, UR46 ;  /* 0x0000002e0f0f7e24 */ /* 0x002fc8000f8e0204 */
[----:B------:R-:W-:-:S08]  /*7e80*/  IMAD R8, R15, 0x40, R214 ;  /* 0x000000400f087824 */ /* 0x000fd000078e02d6 */
[----:B------:R-:W0:Y:S01]  /*7e90*/  @P0 LDC R5, c[0x0][0xbec] ;  /* 0x0002fb00ff050b82 */ /* 0x000e220000000800 */
[----:B------:R-:W-:Y:S02]  /*7ea0*/  IMAD R15, R15, 0x40, R2 ;  /* 0x000000400f0f7824 */ /* 0x000fe400078e0202 */
[----:B------:R-:W-:Y:S02]  /*7eb0*/  IMAD.MOV.U32 R7, RZ, RZ, R8 ;  /* 0x000000ffff077224 */ /* 0x000fe400078e0008 */
[----:B--2---:R-:W-:-:S03]  /*7ec0*/  IMAD R6, R12, UR11, RZ ;  /* 0x0000000b0c067c24 */ /* 0x004fc6000f8e02ff */
[----:B------:R-:W1:Y:S01]  /*7ed0*/  @P0 LDC R9, c[0x0][0xbf0] ;  /* 0x0002fc00ff090b82 */ /* 0x000e620000000800 */
[----:B0-----:R-:W-:-:S04]  /*7ee0*/  @P0 IMAD.HI.U32 R4, R8, R5, RZ ;  /* 0x0000000508040227 */ /* 0x001fc800078e00ff */
[----:B------:R-:W-:Y:S02]  /*7ef0*/  IMAD.U32 R5, RZ, RZ, UR5 ;  /* 0x00000005ff057e24 */ /* 0x000fe4000f8e00ff */
[----:B------:R-:W-:Y:S01]  /*7f00*/  IMAD.U32 R5, RZ, RZ, UR6 ;  /* 0x00000006ff057e24 */ /* 0x000fe2000f8e00ff */
[----:B-1----:R-:W-:Y:S01]  /*7f10*/  @P0 SHF.R.U32.HI R7, RZ, R9, R4 ;  /* 0x00000009ff070219 */ /* 0x002fe20000011604 */
[----:B------:R-:W-:Y:S01]  /*7f20*/  IMAD.U32 R4, RZ, RZ, UR4 ;  /* 0x00000004ff047e24 */ /* 0x000fe2000f8e00ff */
[----:B------:R-:W-:Y:S02]  /*7f30*/  ULDC.64 UR4, c[0x0][0xb88] ;  /* 0x0002e20000047ab9 */ /* 0x000fe40000000a00 */
[--C-:B------:R-:W-:Y:S01]  /*7f40*/  SHF.R.S32.HI R11, RZ, 0x1f, R7.reuse ;  /* 0x0000001fff0b7819 */ /* 0x100fe20000011407 */
[----:B------:R-:W-:Y:S02]  /*7f50*/  IMAD.MOV R9, RZ, RZ, -R7 ;  /* 0x000000ffff097224 */ /* 0x000fe400078e0a07 */
[----:B------:R-:W-:-:S04]  /*7f60*/  IMAD.WIDE.U32 R4, R12, UR45, R4 ;  /* 0x0000002d0c047c25 */ /* 0x000fc8000f8e0004 */
[----:B------:R-:W-:Y:S01]  /*7f70*/  IMAD R9, R10, R9, R8 ;  /* 0x000000090a097224 */ /* 0x000fe200078e0208 */
[----:B------:R-:W-:Y:S01]  /*7f80*/  IADD3 R4, P0, R7, R4, RZ ;  /* 0x0000000407047210 */ /* 0x000fe20007f1e0ff */
[----:B------:R-:W-:-:S03]  /*7f90*/  IMAD R8, R13, UR45, R6 ;  /* 0x0000002d0d087c24 */ /* 0x000fc6000f8e0206 */
[----:B------:R-:W-:Y:S02]  /*7fa0*/  SHF.R.S32.HI R6, RZ, 0x1f, R9 ;  /* 0x0000001fff067819 */ /* 0x000fe40000011409 */
[----:B------:R-:W-:-:S03]  /*7fb0*/  IADD3.X R5, R11, R5, R8, P0, !PT ;  /* 0x000000050b057210 */ /* 0x000fc600007fe408 */
[----:B------:R-:W-:Y:S02]  /*7fc0*/  IMAD R6, R6, UR4, RZ ;  /* 0x0000000406067c24 */ /* 0x000fe4000f8e02ff */
[----:B------:R-:W-:-:S04]  /*7fd0*/  IMAD.WIDE.U32 R4, R9, UR4, R4 ;  /* 0x0000000409047c25 */ /* 0x000fc8000f8e0004 */
[----:B------:R-:W-:Y:S01]  /*7fe0*/  IMAD R7, R9, UR5, R6 ;  /* 0x0000000509077c24 */ /* 0x000fe2000f8e0206 */
[----:B------:R-:W-:Y:S01]  /*7ff0*/  ULDC.64 UR4, c[0x0][0xb50] ;  /* 0x0002d40000047ab9 */ /* 0x000fe20000000a00 */
[----:B------:R-:W-:Y:S01]  /*8000*/  VIADD R9, R15, 0x8 ;  /* 0x000000080f097836 */ /* 0x000fe20000000000 */
[----:B------:R-:W-:Y:S01]  /*8010*/  LEA R11, P0, R4, UR4, 0x2 ;  /* 0x00000004040b7c11 */ /* 0x000fe2000f8010ff */
[----:B------:R-:W-:Y:S01]  /*8020*/  IMAD.IADD R5, R5, 0x1, R7 ;  /* 0x0000000105057824 */ /* 0x000fe200078e0207 */
[----:B------:R-:W-:Y:S02]  /*8030*/  ULDC UR4, c[0x0][0xa88] ;  /* 0x0002a20000047ab9 */ /* 0x000fe40000000800 */
[----:B------:R-:W-:Y:S01]  /*8040*/  IMAD R8, R10, UR4, RZ ;  /* 0x000000040a087c24 */ /* 0x000fe2000f8e02ff */
[----:B------:R-:W-:Y:S01]  /*8050*/  SHFL.IDX PT, R6, R11, 0x1, 0x1c1f ;  /* 0x003c1f000b067f89 */ /* 0x000fe200000e0000 */
[----:B------:R-:W-:Y:S02]  /*8060*/  LEA.HI.X R12, R4, UR5, R5, 0x2, P0 ;  /* 0x00000005040c7c11 */ /* 0x000fe400080f1405 */
[----:B------:R-:W-:Y:S01]  /*8070*/  ISETP.NE.AND P0, PT, R17, R14, PT ;  /* 0x0000000e1100720c */ /* 0x000fe20003f05270 */
[----:B------:R-:W-:Y:S03]  /*8080*/  SHFL.IDX PT, R4, R11, RZ, 0x1c1f ;  /* 0x001c1fff0b047589 */ /* 0x000fe600000e0000 */
[-C--:B------:R-:W-:Y:S01]  /*8090*/  ISETP.GE.OR P1, PT, R15, R8.reuse, P0 ;  /* 0x000000080f00720c */ /* 0x080fe20000726670 */
[----:B------:R-:W0:Y:S01]  /*80a0*/  SHFL.IDX PT, R5, R12, RZ, 0x1c1f ;  /* 0x001c1fff0c057589 */ /* 0x000e2200000e0000 */
[----:B------:R-:W-:-:S03]  /*80b0*/  ISETP.GE.OR P0, PT, R9, R8, P0 ;  /* 0x000000080900720c */ /* 0x000fc60000706670 */
[----:B------:R-:W1:Y:S08]  /*80c0*/  SHFL.IDX PT, R7, R12, 0x1, 0x1c1f ;  /* 0x003c1f000c077f89 */ /* 0x000e7000000e0000 */
[----:B0-----:R0:W-:Y:S04]  /*80d0*/  @!P1 ST.E desc[UR42][R4.64], R3 ;  /* 0x0000000304009985 */ /* 0x0011e8000c10192a */
[----:B-1----:R0:W-:Y:S02]  /*80e0*/  @!P0 ST.E desc[UR42][R6.64], R0 ;  /* 0x0000000006008985 */ /* 0x0021e4000c10192a */
.L_x_3244:
[----:B------:R-:W1:Y:S01]  /*80f0*/  LDC R14, c[0x0][0xbe8] ;  /* 0x0002fa00ff0e7b82 */ /* 0x000e620000000800 */
[----:B------:R-:W-:Y:S01]  /*8100*/  ULDC UR12, c[0x0][0xac8] ;  /* 0x0002b200000c7ab9 */ /* 0x000fe20000000800 */
[----:B0-----:R0:W5:Y:S04]  /*8110*/  LD.E.128 R4, desc[UR42][R20.64] ;  /* 0x0000002a14047980 */ /* 0x001168000c101d00 */
[----:B------:R-:W5:Y:S02]  /*8120*/  LD.E.128 R108, desc[UR42][R110.64] ;  /* 0x0000002a6e6c7980 */ /* 0x000f64000c101d00 */
[----:B------:R-:W2:Y:S01]  /*8130*/  LDC R10, c[0x0][0xc38] ;  /* 0x00030e00ff0a7b82 */ /* 0x000ea20000000800 */
[----:B------:R-:W-:Y:S01]  /*8140*/  ISETP.GE.AND P1, PT, R189, UR12, PT ;  /* 0x0000000cbd007c0c */ /* 0x000fe2000bf26270 */
[----:B------:R-:W-:Y:S01]  /*8150*/  IMAD R9, RZ, RZ, -UR44 ;  /* 0x8000002cff097e24 */ /* 0x000fe2000f8e02ff */
[----:B------:R-:W-:Y:S01]  /*8160*/  ULDC.64 UR8, c[0x0][0xae8] ;  /* 0x0002ba0000087ab9 */ /* 0x000fe20000000a00 */
[----:B------:R-:W5:Y:S04]  /*8170*/  LD.E.128 R32, desc[UR42][R32.64] ;  /* 0x0000002a20207980 */ /* 0x000f68000c101d00 */
[----:B------:R-:W3:Y:S01]  /*8180*/  LDC.64 R12, c[0x0][0xae0] ;  /* 0x0002b800ff0c7b82 */ /* 0x000ee20000000a00 */
[----:B------:R-:W5:Y:S04]  /*8190*/  LD.E.128 R36, desc[UR42][R36.64] ;  /* 0x0000002a24247980 */ /* 0x000f68000c101d00 */
[----:B------:R-:W5:Y:S01]  /*81a0*/  LD.E.128 R40, desc[UR42][R40.64] ;  /* 0x0000002a28287980 */ /* 0x000f62000c101d00 */
[----:B-1----:R-:W-:-:S03]  /*81b0*/  ISETP.NE.AND P3, PT, R14, 0x1, PT ;  /* 0x000000010e00780c */ /* 0x002fc60003f65270 */
[----:B------:R-:W5:Y:S01]  /*81c0*/  LD.E.128 R44, desc[UR42][R44.64] ;  /* 0x0000002a2c2c7980 */ /* 0x000f62000c101d00 */
[----:B------:R-:W-:Y:S02]  /*81d0*/  ISETP.GE.AND P0, PT, R188, UR12, PT ;  /* 0x0000000cbc007c0c */ /* 0x000fe4000bf06270 */
[----:B------:R-:W-:Y:S01]  /*81e0*/  SEL R3, RZ, 0xffffffff, P1 ;  /* 0xffffffffff037807 */ /* 0x000fe20000800000 */
[----:B------:R-:W5:Y:S01]  /*81f0*/  LD.E.128 R52, desc[UR42][R52.64] ;  /* 0x0000002a34347980 */ /* 0x000f62000c101d00 */
[----:B------:R-:W-:-:S03]  /*8200*/  ISETP.GE.AND P2, PT, R16, UR12, PT ;  /* 0x0000000c10007c0c */ /* 0x000fc6000bf46270 */
[----:B------:R-:W5:Y:S02]  /*8210*/  LD.E.128 R56, desc[UR42][R56.64] ;  /* 0x0000002a38387980 */ /* 0x000f64000c101d00 */
[----:B0-----:R-:W0:Y:S01]  /*8220*/  @P3 LDC R20, c[0x0][0xbec] ;  /* 0x0002fb00ff143b82 */ /* 0x001e220000000800 */
[----:B------:R-:W-:Y:S01]  /*8230*/  SEL R8, RZ, 0xffffffff, P0 ;  /* 0xffffffffff087807 */ /* 0x000fe20000000000 */
[----:B------:R-:W-:Y:S01]  /*8240*/  IMAD.SHL.U32 R3, R3, 0x2, RZ ;  /* 0x0000000203037824 */ /* 0x000fe200078e00ff */
[----:B------:R-:W-:Y:S01]  /*8250*/  SEL R0, RZ, 0x1, P2 ;  /* 0x00000001ff007807 */ /* 0x000fe20001000000 */
[----:B------:R-:W5:Y:S04]  /*8260*/  LD.E.128 R60, desc[UR42][R60.64] ;  /* 0x0000002a3c3c7980 */ /* 0x000f68000c101d00 */
[----:B------:R-:W1:Y:S01]  /*8270*/  @P3 LDC R11, c[0x0][0xbf0] ;  /* 0x0002fc00ff0b3b82 */ /* 0x000e620000000800 */
[----:B------:R-:W-:Y:S01]  /*8280*/  IMAD.SHL.U32 R8, R8, 0x4, RZ ;  /* 0x0000000408087824 */ /* 0x000fe200078e00ff */
[----:B------:R-:W-:Y:S01]  /*8290*/  LOP3.LUT R3, R3, 0x2, R0, 0xe2, !PT ;  /* 0x0000000203037812 */ /* 0x000fe200078ee200 */
[----:B------:R-:W5:Y:S01]  /*82a0*/  LD.E.128 R64, desc[UR42][R64.64] ;  /* 0x0000002a40407980 */ /* 0x000f62000c101d00 */
[----:B------:R-:W-:Y:S01]  /*82b0*/  ISETP.GE.AND P0, PT, R187, UR12, PT ;  /* 0x0000000cbb007c0c */ /* 0x000fe2000bf06270 */
[----:B--2---:R-:W-:Y:S01]  /*82c0*/  IMAD R28, R10, R9, UR46 ;  /* 0x0000002e0a1c7e24 */ /* 0x004fe2000f8e0209 */
[----:B------:R-:W-:Y:S01]  /*82d0*/  LOP3.LUT R3, R8, 0x4, R3, 0xe2, !PT ;  /* 0x0000000408037812 */ /* 0x000fe200078ee203 */
[----:B------:R-:W-:Y:S01]  /*82e0*/  IMAD R0, R209, 0x20, R211 ;  /* 0x00000020d1007824 */ /* 0x000fe200078e02d3 */
[----:B------:R-:W-:Y:S01]  /*82f0*/  SEL R8, RZ, 0xffffffff, P0 ;  /* 0xffffffffff087807 */ /* 0x000fe20000000000 */
[----:B------:R-:W5:Y:S02]  /*8300*/  LD.E.128 R68, desc[UR42][R68.64] ;  /* 0x0000002a44447980 */ /* 0x000f64000c101d00 */
[----:B------:R-:W-:-:S02]  /*8310*/  IMAD R15, R28, 0x40, R0 ;  /* 0x000000401c0f7824 */ /* 0x000fc400078e0200 */
[----:B------:R-:W-:Y:S01]  /*8320*/  IMAD.SHL.U32 R8, R8, 0x8, RZ ;  /* 0x0000000808087824 */ /* 0x000fe200078e00ff */
[----:B------:R-:W-:Y:S01]  /*8330*/  UIMAD UR6, UR10, UR8, URZ ;  /* 0x000000080a0672a4 */ /* 0x000fe2000f8e023f */
[----:B------:R-:W5:Y:S01]  /*8340*/  LD.E.128 R72, desc[UR42][R72.64] ;  /* 0x0000002a48487980 */ /* 0x000f62000c101d00 */
[----:B0-----:R-:W-:Y:S01]  /*8350*/  @P3 IMAD.HI.U32 R0, R15, R20, RZ ;  /* 0x000000140f003227 */ /* 0x001fe200078e00ff */
[----:B------:R-:W-:Y:S02]  /*8360*/  ISETP.GE.AND P1, PT, R186, UR12, PT ;  /* 0x0000000cba007c0c */ /* 0x000fe4000bf26270 */
[----:B------:R-:W-:Y:S01]  /*8370*/  LOP3.LUT R3, R8, 0x8, R3, 0xe2, !PT ;  /* 0x0000000808037812 */ /* 0x000fe200078ee203 */
[----:B------:R-:W-:Y:S01]  /*8380*/  IMAD.MOV.U32 R8, RZ, RZ, R15 ;  /* 0x000000ffff087224 */ /* 0x000fe200078e000f */
[----:B------:R-:W-:Y:S01]  /*8390*/  UIMAD.WIDE.U32 UR4, UR7, UR8, URZ ;  /* 0x00000008070472a5 */ /* 0x000fe2000f8e003f */
[----:B------:R-:W5:Y:S01]  /*83a0*/  LD.E.128 R76, desc[UR42][R76.64] ;  /* 0x0000002a4c4c7980 */ /* 0x000f62000c101d00 */
[----:B------:R-:W-:Y:S01]  /*83b0*/  UIMAD UR6, UR7, UR9, UR6 ;  /* 0x00000009070672a4 */ /* 0x000fe2000f8e0206 */
[----:B-1----:R-:W-:-:S02]  /*83c0*/  @P3 SHF.R.U32.HI R8, RZ, R11, R0 ;  /* 0x0000000bff083219 */ /* 0x002fc40000011600 */
[----:B------:R-:W-:Y:S01]  /*83d0*/  SEL R0, RZ, 0xffffffff, P1 ;  /* 0xffffffffff007807 */ /* 0x000fe20000800000 */
[----:B------:R-:W-:Y:S01]  /*83e0*/  ULDC.64 UR8, c[0x0][0xaf0] ;  /* 0x0002bc0000087ab9 */ /* 0x000fe20000000a00 */
[----:B------:R-:W-:Y:S01]  /*83f0*/  UIADD3 UR5, UR5, UR6, URZ ;  /* 0x0000000605057290 */ /* 0x000fe2000fffe03f */
[--C-:B------:R-:W-:Y:S01]  /*8400*/  SHF.R.S32.HI R11, RZ, 0x1f, R8.reuse ;  /* 0x0000001fff0b7819 */ /* 0x100fe20000011408 */
[----:B------:R-:W-:Y:S01]  /*8410*/  UIMAD UR6, UR11, UR8, URZ ;  /* 0x000000080b0672a4 */ /* 0x000fe2000f8e023f */
[----:B------:R-:W-:Y:S01]  /*8420*/  ISETP.GE.AND P0, PT, R185, UR12, PT ;  /* 0x0000000cb9007c0c */ /* 0x000fe2000bf06270 */
[----:B------:R-:W-:Y:S01]  /*8430*/  IMAD.SHL.U32 R0, R0, 0x10, RZ ;  /* 0x0000001000007824 */ /* 0x000fe200078e00ff */
[----:B------:R-:W-:Y:S01]  /*8440*/  UIMAD.WIDE.U32 UR4, UR45, UR8, UR4 ;  /* 0x000000082d0472a5 */ /* 0x000fe2000f8e0004 */
[----:B------:R-:W-:Y:S01]  /*8450*/  IMAD.MOV R10, RZ, RZ, -R8 ;  /* 0x000000ffff0a7224 */ /* 0x000fe200078e0a08 */
[----:B------:R-:W-:Y:S01]  /*8460*/  UIMAD UR6, UR45, UR9, UR6 ;  /* 0x000000092d0672a4 */ /* 0x000fe2000f8e0206 */
[----:B------:R-:W-:Y:S01]  /*8470*/  SEL R9, RZ, 0xffffffff, P0 ;  /* 0xffffffffff097807 */ /* 0x000fe20000000000 */
[----:B---3--:R-:W-:Y:S01]  /*8480*/  IMAD R11, R11, R12, RZ ;  /* 0x0000000c0b0b7224 */ /* 0x008fe200078e02ff */
[----:B------:R-:W-:Y:S01]  /*8490*/  LOP3.LUT R0, R0, 0x10, R3, 0xe2, !PT ;  /* 0x0000001000007812 */ /* 0x000fe200078ee203 */
[----:B------:R-:W-:Y:S01]  /*84a0*/  IMAD R3, R14, R10, R15 ;  /* 0x0000000a0e037224 */ /* 0x000fe200078e020f */
[----:B------:R-:W-:Y:S01]  /*84b0*/  UIADD3 UR5, UR5, UR6, URZ ;  /* 0x0000000605057290 */ /* 0x000fe2000fffe03f */
[----:B------:R-:W-:Y:S01]  /*84c0*/  IMAD R13, R8, R13, R11 ;  /* 0x0000000d080d7224 */ /* 0x000fe200078e020b */
[----:B------:R-:W5:Y:S01]  /*84d0*/  LD.E.128 R80, desc[UR42][R80.64] ;  /* 0x0000002a50507980 */ /* 0x000f62000c101d00 */
[----:B------:R-:W-:Y:S01]  /*84e0*/  IMAD.SHL.U32 R11, R9, 0x20, RZ ;  /* 0x00000020090b7824 */ /* 0x000fe200078e00ff */
[----:B------:R-:W-:-:S02]  /*84f0*/  ISETP.GE.AND P0, PT, R213, UR12, PT ;  /* 0x0000000cd5007c0c */ /* 0x000fc4000bf06270 */
[----:B------:R-:W5:Y:S01]  /*8500*/  LD.E.128 R84, desc[UR42][R84.64] ;  /* 0x0000002a54547980 */ /* 0x000f62000c101d00 */
[----:B------:R-:W-:Y:S01]  /*8510*/  SHF.R.S32.HI R10, RZ, 0x1f, R3 ;  /* 0x0000001fff0a7819 */ /* 0x000fe20000011403 */
[----:B------:R-:W-:Y:S01]  /*8520*/  IMAD.WIDE.U32 R8, R8, R12, UR4 ;  /* 0x0000000408087e25 */ /* 0x000fe2000f8e000c */
[----:B------:R-:W-:Y:S01]  /*8530*/  LOP3.LUT R0, R11, 0x20, R0, 0xe2, !PT ;  /* 0x000000200b007812 */ /* 0x000fe200078ee200 */
[----:B------:R-:W-:Y:S01]  /*8540*/  ULDC.64 UR4, c[0x0][0xad8] ;  /* 0x0002b60000047ab9 */ /* 0x000fe20000000a00 */
[----:B------:R-:W5:Y:S01]  /*8550*/  LD.E.128 R88, desc[UR42][R88.64] ;  /* 0x0000002a58587980 */ /* 0x000f62000c101d00 */
[----:B------:R-:W-:Y:S01]  /*8560*/  SEL R11, RZ, 0x40, P0 ;  /* 0x00000040ff0b7807 */ /* 0x000fe20000000000 */
[----:B------:R-:W-:Y:S01]  /*8570*/  IMAD R10, R10, UR4, RZ ;  /* 0x000000040a0a7c24 */ /* 0x000fe2000f8e02ff */
[----:B------:R-:W-:Y:S01]  /*8580*/  ULDC.64 UR6, c[0x0][0xa80] ;  /* 0x0002a00000067ab9 */ /* 0x000fe20000000a00 */
[----:B------:R-:W-:Y:S01]  /*8590*/  @!PT LDS RZ, [RZ] ;  /* 0x00000000fffff984 */ /* 0x000fe20000000800 */
[----:B------:R-:W-:Y:S01]  /*85a0*/  @!PT LDS RZ, [RZ] ;  /* 0x00000000fffff984 */ /* 0x000fe20000000800 */
[----:B------:R-:W-:Y:S01]  /*85b0*/  @!PT LDS RZ, [RZ] ;  /* 0x00000000fffff984 */ /* 0x000fe20000000800 */
[----:B------:R-:W-:Y:S01]  /*85c0*/  @!PT LDS RZ, [RZ] ;  /* 0x00000000fffff984 */ /* 0x000fe20000000800 */
[----:B------:R0:W-:Y:S06]  /*85d0*/  MEMBAR.ALL.CTA ;  /* 0x0000000000007992 */ /* 0x0001ec0000008000 */
[----:B0-----:R-:W0:Y:S01]  /*85e0*/  FENCE.VIEW.ASYNC.S ;  /* 0x00000000000073c6 */ /* 0x001e220000000000 */
[----:B------:R-:W-:Y:S01]  /*85f0*/  LOP3.LUT R0, R0, R11, RZ, 0xfc, !PT ;  /* 0x0000000b00007212 */ /* 0x000fe200078efcff */
[----:B------:R-:W-:Y:S01]  /*8600*/  IMAD R11, R3, UR5, R10 ;  /* 0x00000005030b7c24 */ /* 0x000fe2000f8e020a */
[----:B------:R-:W-:Y:S01]  /*8610*/  ULDC UR5, c[0x0][0xa88] ;  /* 0x0002a20000057ab9 */ /* 0x000fe20000000800 */
[----:B------:R-:W-:Y:S01]  /*8620*/  IMAD.IADD R9, R9, 0x1, R13 ;  /* 0x0000000109097824 */ /* 0x000fe200078e020d */
[----:B------:R-:W-:Y:S01]  /*8630*/  ISETP.GE.AND P0, PT, R212, UR12, PT ;  /* 0x0000000cd4007c0c */ /* 0x000fe2000bf06270 */
[----:B------:R-:W-:-:S02]  /*8640*/  IMAD R29, R14, UR5, RZ ;  /* 0x000000050e1d7c24 */ /* 0x000fc4000f8e02ff */
[----:B------:R-:W-:Y:S02]  /*8650*/  IMAD R28, R28, 0x40, R211 ;  /* 0x000000401c1c7824 */ /* 0x000fe400078e02d3 */
[----:B------:R-:W-:Y:S01]  /*8660*/  IMAD.WIDE.U32 R8, R3, UR4, R8 ;  /* 0x0000000403087c25 */ /* 0x000fe2000f8e0008 */
[----:B------:R-:W-:Y:S01]  /*8670*/  SEL R3, RZ, 0x80, P0 ;  /* 0x00000080ff037807 */ /* 0x000fe20000000000 */
[----:B------:R-:W-:Y:S01]  /*8680*/  UIADD3 UR4, UR41, 0x28c20, URZ ;  /* 0x00028c2029047890 */ /* 0x000fe2000fffe03f */
[----:B------:R-:W-:Y:S01]  /*8690*/  ISETP.GE.AND P0, PT, R28, R29, PT ;  /* 0x0000001d1c00720c */ /* 0x000fe20003f06270 */
[----:B------:R-:W-:Y:S01]  /*86a0*/  IMAD.IADD R9, R9, 0x1, R11 ;  /* 0x0000000109097824 */ /* 0x000fe200078e020b */
[----:B------:R-:W-:Y:S01]  /*86b0*/  LEA R26, P1, R8, UR6, 0x1 ;  /* 0x00000006081a7c11 */ /* 0x000fe2000f8208ff */
[----:B------:R-:W-:-:S03]  /*86c0*/  UPRMT UR4, URZ, 0x654, UR4 ;  /* 0x000006543f047896 */ /* 0x000fc60008000004 */
[----:B------:R-:W-:Y:S01]  /*86d0*/  LEA.HI.X R27, R8, UR7, R9, 0x1, P1 ;  /* 0x00000007081b7c11 */ /* 0x000fe200088f0c09 */
[----:B0-----:R0:W1:Y:S01]  /*86e0*/  SHFL.IDX PT, R10, R26, RZ, 0x181f ;  /* 0x00181fff1a0a7589 */ /* 0x00106200000e0000 */
[----:B------:R-:W-:Y:S03]  /*86f0*/  BSSY B0, `(.L_x_3245) ;  /* 0x0000024000007945 */ /* 0x000fe60003800000 */
[----:B------:R0:W2:Y:S01]  /*8700*/  SHFL.IDX PT, R11, R27, RZ, 0x181f ;  /* 0x00181fff1b0b7589 */ /* 0x0000a200000e0000 */
[----:B------:R-:W-:Y:S01]  /*8710*/  SYNCS.ARRIVE.TRANS64.RED.A1T0 RZ, [UR4], RZ ;  /* 0x000000ffffff79a7 */ /* 0x000fe20008100404 */
[----:B------:R-:W-:Y:S01]  /*8720*/  LOP3.LUT R3, R0, R3, RZ, 0xfc, !PT ;  /* 0x0000000300037212 */ /* 0x000fe200078efcff */
[----:B------:R-:W-:Y:S06]  /*8730*/  @P0 BRA `(.L_x_3246) ;  /* 0x00000000007c0947 */ /* 0x000fec0003800000 */
[----:B------:R-:W-:Y:S02]  /*8740*/  ISETP.GE.AND P1, PT, R189, UR12, PT ;  /* 0x0000000cbd007c0c */ /* 0x000fe4000bf26270 */
[----:B------:R-:W-:Y:S02]  /*8750*/  ISETP.GE.AND P0, PT, R16, UR12, PT ;  /* 0x0000000c10007c0c */ /* 0x000fe4000bf06270 */
[----:B------:R-:W-:Y:S02]  /*8760*/  ISETP.GE.AND P5, PT, R188, UR12, PT ;  /* 0x0000000cbc007c0c */ /* 0x000fe4000bfa6270 */
[----:B------:R-:W-:-:S07]  /*8770*/  ISETP.GE.AND P3, PT, R187, UR12, PT ;  /* 0x0000000cbb007c0c */ /* 0x000fce000bf66270 */
[CC--:B-1----:R-:W-:Y:S02]  /*8780*/  @!P1 LEA R12, P2, R189.reuse, R10.reuse, 0x1 ;  /* 0x0000000abd0c9211 */ /* 0x0c2fe400078408ff */
[----:B--2---:R-:W-:Y:S02]  /*8790*/  @!P0 IMAD.WIDE R8, R16, 0x2, R10 ;  /* 0x0000000210088825 */ /* 0x004fe400078e020a */
[----:B------:R-:W-:Y:S02]  /*87a0*/  @!P1 LEA.HI.X R13, R189, R11, R222, 0x1, P2 ;  /* 0x0000000bbd0d9211 */ /* 0x000fe400010f0cde */
[----:B------:R-:W-:Y:S01]  /*87b0*/  ISETP.GE.AND P2, PT, R186, UR12, PT ;  /* 0x0000000cba007c0c */ /* 0x000fe2000bf46270 */
[----:B-----5:R1:W-:Y:S01]  /*87c0*/  @!P0 ST.E.128 desc[UR42][R8.64], R108 ;  /* 0x0000006c08008985 */ /* 0x0203e2000c101d2a */
[----:B------:R-:W-:Y:S02]  /*87d0*/  @!P5 LEA R14, P4, R188, R10, 0x1 ;  /* 0x0000000abc0ed211 */ /* 0x000fe400078808ff */
[----:B------:R-:W-:Y:S01]  /*87e0*/  LOP3.LUT P0, RZ, R0, 0x40, RZ, 0xc0, !PT ;  /* 0x0000004000ff7812 */ /* 0x000fe2000780c0ff */
[----:B------:R2:W-:Y:S01]  /*87f0*/  @!P1 ST.E.128 desc[UR42][R12.64], R32 ;  /* 0x000000200c009985 */ /* 0x0005e2000c101d2a */
[----:B------:R-:W-:-:S02]  /*8800*/  ISETP.GE.AND P1, PT, R185, UR12, PT ;  /* 0x0000000cb9007c0c */ /* 0x000fc4000bf26270 */
[-C--:B------:R-:W-:Y:S02]  /*8810*/  @!P5 LEA.HI.X R15, R188, R11.reuse, R221, 0x1, P4 ;  /* 0x0000000bbc0fd211 */ /* 0x080fe400020f0cdd */
[----:B------:R-:W-:Y:S02]  /*8820*/  LOP3.LUT P4, RZ, R3, 0x80, RZ, 0xc0, !PT ;  /* 0x0000008003ff7812 */ /* 0x000fe4000788c0ff */
[CC--:B------:R-:W-:Y:S01]  /*8830*/  @!P3 LEA R20, P6, R187.reuse, R10.reuse, 0x1 ;  /* 0x0000000abb14b211 */ /* 0x0c0fe200078c08ff */
[----:B------:R3:W-:Y:S03]  /*8840*/  @!P5 ST.E.128 desc[UR42][R14.64], R40 ;  /* 0x000000280e00d985 */ /* 0x0007e6000c101d2a */
[----:B------:R-:W-:Y:S02]  /*8850*/  @!P3 LEA.HI.X R21, R187, R11, R220, 0x1, P6 ;  /* 0x0000000bbb15b211 */ /* 0x000fe400030f0cdc */
[----:B-1----:R-:W-:-:S03]  /*8860*/  @!P2 LEA R8, P5, R186, R10, 0x1 ;  /* 0x0000000aba08a211 */ /* 0x002fc600078a08ff */
[----:B------:R3:W-:Y:S01]  /*8870*/  @!P3 ST.E.128 desc[UR42][R20.64], R52 ;  /* 0x000000341400b985 */ /* 0x0007e2000c101d2a */
[-C--:B------:R-:W-:Y:S02]  /*8880*/  @P0 LEA R24, P3, R213, R10.reuse, 0x1 ;  /* 0x0000000ad5180211 */ /* 0x080fe400078608ff */
[CC--:B--2---:R-:W-:Y:S02]  /*8890*/  @!P1 LEA R12, P6, R185.reuse, R10.reuse, 0x1 ;  /* 0x0000000ab90c9211 */ /* 0x0c4fe400078c08ff */
[-C--:B------:R-:W-:Y:S02]  /*88a0*/  @!P2 LEA.HI.X R9, R186, R11.reuse, R219, 0x1, P5 ;  /* 0x0000000bba09a211 */ /* 0x080fe400028f0cdb */
[----:B------:R-:W-:Y:S02]  /*88b0*/  @P4 LEA R10, P5, R212, R10, 0x1 ;  /* 0x0000000ad40a4211 */ /* 0x000fe400078a08ff */
[-C--:B------:R-:W-:Y:S01]  /*88c0*/  @!P1 LEA.HI.X R13, R185, R11.reuse, R218, 0x1, P6 ;  /* 0x0000000bb90d9211 */ /* 0x080fe200030f0cda */
[----:B------:R3:W-:Y:S01]  /*88d0*/  @!P2 ST.E.128 desc[UR42][R8.64], R60 ;  /* 0x0000003c0800a985 */ /* 0x0007e2000c101d2a */
[----:B------:R-:W-:-:S02]  /*88e0*/  @P0 LEA.HI.X R25, R213, R11, R217, 0x1, P3 ;  /* 0x0000000bd5190211 */ /* 0x000fc400018f0cd9 */
[----:B------:R-:W-:Y:S01]  /*88f0*/  @P4 LEA.HI.X R11, R212, R11, R216, 0x1, P5 ;  /* 0x0000000bd40b4211 */ /* 0x000fe200028f0cd8 */
[----:B------:R3:W-:Y:S04]  /*8900*/  @!P1 ST.E.128 desc[UR42][R12.64], R68 ;  /* 0x000000440c009985 */ /* 0x0007e8000c101d2a */
[----:B------:R3:W-:Y:S04]  /*8910*/  @P0 ST.E.128 desc[UR42][R24.64], R76 ;  /* 0x0000004c18000985 */ /* 0x0007e8000c101d2a */
[----:B------:R3:W-:Y:S02]  /*8920*/  @P4 ST.E.128 desc[UR42][R10.64], R84 ;  /* 0x000000540a004985 */ /* 0x0007e4000c101d2a */
.L_x_3246:
[----:B------:R-:W-:Y:S05]  /*8930*/  BSYNC B0 ;  /* 0x0000000000007941 */ /* 0x000fea0003800000 */
.L_x_3245:
[----:B---3--:R-:W-:Y:S01]  /*8940*/  VIADD R8, R28, 0x20 ;  /* 0x000000201c087836 */ /* 0x008fe20000000000 */
[----:B--2---:R2:W3:Y:S01]  /*8950*/  SHFL.IDX PT, R11, R27, 0x1, 0x181f ;  /* 0x00381f001b0b7f89 */ /* 0x0044e200000e0000 */
[----:B------:R-:W-:Y:S03]  /*8960*/  BSSY B0, `(.L_x_3247) ;  /* 0x0000023000007945 */ /* 0x000fe60003800000 */
[----:B------:R-:W-:Y:S01]  /*8970*/  ISETP.GE.AND P0, PT, R8, R29, PT ;  /* 0x0000001d0800720c */ /* 0x000fe20003f06270 */
[----:B-1----:R2:W1:-:S12]  /*8980*/  SHFL.IDX PT, R10, R26, 0x1, 0x181f ;  /* 0x00381f001a0a7f89 */ /* 0x00245800000e0000 */
[----:B--2---:R-:W-:Y:S05]  /*8990*/  @P0 BRA `(.L_x_3248) ;  /* 0x00000000007c0947 */ /* 0x004fea0003800000 */
[----:B------:R-:W-:Y:S02]  /*89a0*/  ISETP.GE.AND P2, PT, R189, UR12, PT ;  /* 0x0000000cbd007c0c */ /* 0x000fe4000bf46270 */
[----:B------:R-:W-:Y:S02]  /*89b0*/  ISETP.GE.AND P3, PT, R16, UR12, PT ;  /* 0x0000000c10007c0c */ /* 0x000fe4000bf66270 */
[----:B------:R-:W-:Y:S02]  /*89c0*/  ISETP.GE.AND P5, PT, R188, UR12, PT ;  /* 0x0000000cbc007c0c */ /* 0x000fe4000bfa6270 */
[----:B------:R-:W-:Y:S02]  /*89d0*/  ISETP.GE.AND P4, PT, R187, UR12, PT ;  /* 0x0000000cbb007c0c */ /* 0x000fe4000bf86270 */
[----:B------:R-:W-:-:S05]  /*89e0*/  LOP3.LUT P1, RZ, R0, 0x40, RZ, 0xc0, !PT ;  /* 0x0000004000ff7812 */ /* 0x000fca000782c0ff */
[CC--:B-1----:R-:W-:Y:S02]  /*89f0*/  @!P2 LEA R12, P0, R189.reuse, R10.reuse, 0x1 ;  /* 0x0000000abd0ca211 */ /* 0x0c2fe400078008ff */
[----:B---3--:R-:W-:Y:S02]  /*8a00*/  @!P3 IMAD.WIDE R8, R16, 0x2, R10 ;  /* 0x000000021008b825 */ /* 0x008fe400078e020a */
[-C--:B------:R-:W-:Y:S02]  /*8a10*/  @!P2 LEA.HI.X R13, R189, R11.reuse, R222, 0x1, P0 ;  /* 0x0000000bbd0da211 */ /* 0x080fe400000f0cde */
[----:B------:R-:W-:Y:S01]  /*8a20*/  @!P5 LEA R14, P0, R188, R10, 0x1 ;  /* 0x0000000abc0ed211 */ /* 0x000fe200078008ff */
[----:B-----5:R1:W-:Y:S01]  /*8a30*/  @!P3 ST.E.128 desc[UR42][R8.64], R4 ;  /* 0x000000040800b985 */ /* 0x0203e2000c101d2a */
[----:B------:R-:W-:Y:S02]  /*8a40*/  ISETP.GE.AND P3, PT, R186, UR12, PT ;  /* 0x0000000cba007c0c */ /* 0x000fe4000bf66270 */
[----:B------:R-:W-:Y:S01]  /*8a50*/  @!P5 LEA.HI.X R15, R188, R11, R221, 0x1, P0 ;  /* 0x0000000bbc0fd211 */ /* 0x000fe200000f0cdd */
[----:B------:R2:W-:Y:S01]  /*8a60*/  @!P2 ST.E.128 desc[UR42][R12.64], R36 ;  /* 0x000000240c00a985 */ /* 0x0005e2000c101d2a */
[----:B------:R-:W-:-:S02]  /*8a70*/  ISETP.GE.AND P2, PT, R185, UR12, PT ;  /* 0x0000000cb9007c0c */ /* 0x000fc4000bf46270 */
[----:B------:R-:W-:Y:S01]  /*8a80*/  LOP3.LUT P0, RZ, R3, 0x80, RZ, 0xc0, !PT ;  /* 0x0000008003ff7812 */ /* 0x000fe2000780c0ff */
[----:B------:R2:W-:Y:S01]  /*8a90*/  @!P5 ST.E.128 desc[UR42][R14.64], R44 ;  /* 0x0000002c0e00d985 */ /* 0x0005e2000c101d2a */
[----:B------:R-:W-:-:S04]  /*8aa0*/  @!P4 LEA R20, P6, R187, R10, 0x1 ;  /* 0x0000000abb14c211 */ /* 0x000fc800078c08ff */
[----:B------:R-:W-:Y:S02]  /*8ab0*/  @!P4 LEA.HI.X R21, R187, R11, R220, 0x1, P6 ;  /* 0x0000000bbb15c211 */ /* 0x000fe400030f0cdc */
[----:B------:R-:W-:-:S03]  /*8ac0*/  @!P3 LEA R24, P5, R186, R10, 0x1 ;  /* 0x0000000aba18b211 */ /* 0x000fc600078a08ff */
[----:B------:R2:W-:Y:S01]  /*8ad0*/  @!P4 ST.E.128 desc[UR42][R20.64], R56 ;  /* 0x000000381400c985 */ /* 0x0005e2000c101d2a */
[-C--:B-1----:R-:W-:Y:S02]  /*8ae0*/  @!P2 LEA R4, P6, R185, R10.reuse, 0x1 ;  /* 0x0000000ab904a211 */ /* 0x082fe400078c08ff */
[-C--:B------:R-:W-:Y:S02]  /*8af0*/  @P1 LEA R6, P4, R213, R10.reuse, 0x1 ;  /* 0x0000000ad5061211 */ /* 0x080fe400078808ff */
        /* <DEDUP_REMOVED lines=9> */
.L_x_3248:
[----:B------:R-:W-:Y:S05]  /*8b90*/  BSYNC B0 ;  /* 0x0000000000007941 */ /* 0x000fea0003800000 */
.L_x_3247:
[----:B------:R-:W4:Y:S02]  /*8ba0*/  LDC R0, c[0x0][0xc34] ;  /* 0x00030d00ff007b82 */ /* 0x000f240000000800 */
[----:B----4-:R-:W-:-:S13]  /*8bb0*/  ISETP.LE.AND P0, PT, R0, UR47, PT ;  /* 0x0000002f00007c0c */ /* 0x010fda000bf03270 */
[----:B------:R-:W-:Y:S05]  /*8bc0*/  @!P0 BRA `(.L_x_3249) ;  /* 0xffffff8400088947 */ /* 0x000fea000383ffff */
[----:B------:R-:W-:Y:S05]  /*8bd0*/  EXIT ;  /* 0x000000000000794d */ /* 0x000fea0003800000 */
.L_x_3212:
[----:B------:R-:W-:-:S08]  /*8be0*/  NOP ;  /* 0x0000000000007918 */ /* 0x000fd00000000000 */
[----:B------:R-:W0:-:S00]  /*8bf0*/  USETMAXREG.DEALLOC.CTAPOOL 0x18 ;  /* 0x00000018000079c8 */ /* 0x000e0000080e0500 */
        /* <DEDUP_REMOVED lines=9> */
[C---:B------:R-:W-:Y:S01]  /*8c90*/  IMAD.SHL.U32 R2, R0.reuse, 0x8, RZ ;  /* 0x0000000800027824 */ /* 0x040fe200078e00ff */
[----:B------:R-:W-:Y:S01]  /*8ca0*/  LOP3.LUT R5, R0, 0x7f, RZ, 0xc0, !PT ;  /* 0x0000007f00057812 */ /* 0x000fe200078ec0ff */
[----:B------:R-:W-:Y:S01]  /*8cb0*/  UMOV UR36, 0x400 ;  /* 0x0000040000247882 */ /* 0x000fe20000000000 */
[----:B------:R-:W-:Y:S01]  /*8cc0*/  IMAD.MOV.U32 R18, RZ, RZ, RZ ;  /* 0x000000ffff127224 */ /* 0x000fe200078e00ff */
[----:B------:R-:W-:Y:S01]  /*8cd0*/  ULDC.64 UR40, c[0x0][0x198] ;  /* 0x0000660000287ab9 */ /* 0x000fe20000000a00 */
[----:B0-----:R-:W-:Y:S01]  /*8ce0*/  LOP3.LUT R3, R2, 0x1f8, RZ, 0xc0, !PT ;  /* 0x000001f802037812 */ /* 0x001fe200078ec0ff */
[----:B------:R-:W-:Y:S01]  /*8cf0*/  IMAD.U32 R2, RZ, RZ, UR5 ;  /* 0x00000005ff027e24 */ /* 0x000fe2000f8e00ff */
[----:B------:R-:W-:Y:S02]  /*8d00*/  ULDC UR38, c[0x0][0xc] ;  /* 0x0000030000267ab9 */ /* 0x000fe40000000800 */
[----:B------:R-:W-:Y:S01]  /*8d10*/  LOP3.LUT R4, R3, 0x38, R0, 0x78, !PT ;  /* 0x0000003803047812 */ /* 0x000fe200078e7800 */
[----:B------:R-:W-:Y:S01]  /*8d20*/  IMAD.SHL.U32 R3, R5, 0x8, RZ ;  /* 0x0000000805037824 */ /* 0x000fe200078e00ff */
[----:B------:R-:W-:-:S04]  /*8d30*/  SHF.R.U32.HI R5, RZ, 0x3, R5 ;  /* 0x00000003ff057819 */ /* 0x000fc80000011605 */
[----:B------:R-:W-:Y:S01]  /*8d40*/  LOP3.LUT R3, R4, 0x200, R3, 0xf8, !PT ;  /* 0x0000020004037812 */ /* 0x000fe200078ef803 */
[----:B------:R-:W-:-:S05]  /*8d50*/  IMAD.SHL.U32 R4, R0, 0x10, RZ ;  /* 0x0000001000047824 */ /* 0x000fca00078e00ff */
[----:B------:R-:W-:Y:S01]  /*8d60*/  LOP3.LUT R0, R5, 0x70, R4, 0xf8, !PT ;  /* 0x0000007005007812 */ /* 0x000fe200078ef804 */
[----:B------:R-:W-:Y:S01]  /*8d70*/  IMAD.MOV.U32 R0, RZ, RZ, 0x1 ;  /* 0x00000001ff007424 */ /* 0x000fe200078e00ff */
[----:B-1----:R-:W-:-:S06]  /*8d80*/  ULEA UR36, UR4, UR36, 0x18 ;  /* 0x0000002404247291 */ /* 0x002fcc000f8ec03f */
[----:B------:R-:W-:-:S05]  /*8d90*/  LEA R3, R3, UR36, 0x1 ;  /* 0x0000002403037c11 */ /* 0x000fca000f8e08ff */
[----:B------:R0:W-:Y:S04]  /*8da0*/  STL [R1+0x28], R3 ;  /* 0x0000280301007387 */ /* 0x0001e80000100800 */
[----:B------:R0:W-:Y:S04]  /*8db0*/  STL [R1+0x20], R2 ;  /* 0x0000200201007387 */ /* 0x0001e80000100800 */
[----:B------:R0:W-:Y:S04]  /*8dc0*/  STL [R1], R0 ;  /* 0x0000000001007387 */ /* 0x0001e80000100800 */
[----:B------:R0:W-:Y:S02]  /*8dd0*/  STL [R1+0x30], RZ ;  /* 0x000030ff01007387 */ /* 0x0001e40000100800 */
.L_x_3342:
[----:B------:R-:W2:Y:S01]  /*8de0*/  LDL R4, [R1+0x20] ;  /* 0x0000200001047983 */ /* 0x000ea20000100800 */
        /* <DEDUP_REMOVED lines=15> */
[----:B--2---:R-:W-:-:S04]  /*8ee0*/  @P0 IMAD.HI.U32 R0, R4, R0, RZ ;  /* 0x0000000004000227 */ /* 0x004fc800078e00ff */
[----:B------:R-:W-:Y:S01]  /*8ef0*/  IMAD.MOV.U32 R6, RZ, RZ, R4 ;  /* 0x000000ffff067224 */ /* 0x000fe200078e0004 */
[----:B0-----:R-:W-:Y:S02]  /*8f00*/  @P0 SHF.R.U32.HI R6, RZ, R5, R0 ;  /* 0x00000005ff060219 */ /* 0x001fe40000011600 */
[----:B------:R-:W-:-:S03]  /*8f10*/  PLOP3.LUT P0, PT, PT, PT, UP0, 0x80, 0x0 ;  /* 0x000000000000781c */ /* 0x000fc60003f0f008 */
[----:B-1----:R-:W-:Y:S01]  /*8f20*/  @P1 IMAD.HI.U32 R2, R6, R2, RZ ;  /* 0x0000000206021227 */ /* 0x002fe200078e00ff */
[----:B------:R0:W-:Y:S03]  /*8f30*/  STL [R1+0x18], R6 ;  /* 0x0000180601007387 */ /* 0x0001e60000100800 */
[----:B------:R-:W-:Y:S01]  /*8f40*/  IMAD.MOV.U32 R19, RZ, RZ, R6 ;  /* 0x000000ffff137224 */ /* 0x000fe200078e0006 */
[----:B------:R-:W-:Y:S02]  /*8f50*/  @P1 SHF.R.U32.HI R19, RZ, R3, R2 ;  /* 0x00000003ff131219 */ /* 0x000fe40000011602 */
[----:B------:R-:W1:Y:S03]  /*8f60*/  LDC R2, c[0x0][0x2f0] ;  /* 0x0000bc00ff027b82 */ /* 0x000e660000000800 */
[----:B------:R-:W-:Y:S01]  /*8f70*/  IMAD.MOV R0, RZ, RZ, -R19 ;  /* 0x000000ffff007224 */ /* 0x000fe200078e0a13 */
[----:B------:R0:W-:Y:S03]  /*8f80*/  STL [R1+0x10], R19 ;  /* 0x0000101301007387 */ /* 0x0001e60000100800 */
[----:B------:R-:W-:-:S02]  /*8f90*/  IMAD R17, R17, R0, R6 ;  /* 0x0000000011117224 */ /* 0x000fc400078e0206 */
[----:B-1----:R-:W-:-:S04]  /*8fa0*/  IMAD R4, R2, UR4, RZ ;  /* 0x0000000402047c24 */ /* 0x002fc8000f8e02ff */
[----:B------:R-:W-:Y:S01]  /*8fb0*/  VIADD R0, R4, 0x3f ;  /* 0x0000003f04007836 */ /* 0x000fe20000000000 */
[----:B------:R0:W-:Y:S04]  /*8fc0*/  STL [R1+0x2c], R4 ;  /* 0x00002c0401007387 */ /* 0x0001e80000100800 */
        /* <DEDUP_REMOVED lines=21> */
.L_x_3251:
        /* <DEDUP_REMOVED lines=9> */
[----:B0-----:R-:W-:Y:S02]  /*91b0*/  IMAD.U32 R4, RZ, RZ, UR6 ;  /* 0x00000006ff047e24 */ /* 0x001fe4000f8e00ff */
        /* <DEDUP_REMOVED lines=9> */
[----:B--2---:R-:W-:Y:S05]  /*9250*/  CALL.ABS.NOINC R2 ;  /* 0x0000000002007343 */ /* 0x004fea0003c00000 */
.L_x_3253:
        /* <DEDUP_REMOVED lines=15> */
.L_x_3252:
[----:B------:R-:W-:Y:S01]  /*9350*/  ULDC.64 UR4, c[0x0][0x9f8] ;  /* 0x00027e0000047ab9 */ /* 0x000fe20000000a00 */
[----:B------:R-:W2:Y:S01]  /*9360*/  LDL R16, [R1+0x1c] ;  /* 0x00001c0001107983 */ /* 0x000ea20000100800 */
[----:B------:R-:W-:-:S04]  /*9370*/  ISETP.NE.U32.AND P0, PT, RZ, UR4, PT ;  /* 0x00000004ff007c0c */ /* 0x000fc8000bf05070 */
[----:B------:R-:W-:-:S13]  /*9380*/  ISETP.NE.AND.EX P0, PT, RZ, UR5, PT, P0 ;  /* 0x00000005ff007c0c */ /* 0x000fda000bf05300 */
[----:B------:R-:W1:Y:S02]  /*9390*/  @P0 LDC.64 R2, c[0x0][0x9f8] ;  /* 0x00027e00ff020b82 */ /* 0x000e640000000a00 */
[----:B-1----:R-:W-:-:S05]  /*93a0*/  @P0 IMAD.WIDE R2, R19, 0x4, R2 ;  /* 0x0000000413020825 */ /* 0x002fca00078e0202 */
[----:B0-----:R0:W3:Y:S01]  /*93b0*/  @P0 LDG.E R19, desc[UR42][R2.64] ;  /* 0x0000002a02130981 */ /* 0x0010e2000c1e1900 */
[----:B------:R-:W-:Y:S01]  /*93c0*/  UMOV UR4, 0xffffffff ;  /* 0xffffffff00047882 */ /* 0x000fe20000000000 */
[----:B0-----:R-:W0:Y:S02]  /*93d0*/  LDC.64 R2, c[0x0][0x418] ;  /* 0x00010600ff027b82 */ /* 0x001e240000000a00 */
[----:B0-----:R-:W-:-:S04]  /*93e0*/  ISETP.NE.U32.AND P0, PT, R2, RZ, PT ;  /* 0x000000ff0200720c */ /* 0x001fc80003f05070 */
[----:B------:R-:W-:-:S04]  /*93f0*/  ISETP.NE.AND.EX P1, PT, R3, RZ, PT, P0 ;  /* 0x000000ff0300720c */ /* 0x000fc80003f25300 */
[----:B------:R-:W-:Y:S01]  /*9400*/  P2R R0, PR, RZ, 0x2 ;  /* 0x00000002ff007803 */ /* 0x000fe20000000000 */
[----:B--2---:R-:W-:-:S05]  /*9410*/  VIADD R8, R16, 0xffffffff ;  /* 0xffffffff10087836 */ /* 0x004fca0000000000 */
[----:B------:R0:W-:Y:S04]  /*9420*/  STL [R1+0x14], R8 ;  /* 0x0000140801007387 */ /* 0x0001e80000100800 */
[----:B------:R0:W-:Y:S01]  /*9430*/  STL [R1+0xc], R0 ;  /* 0x00000c0001007387 */ /* 0x0001e20000100800 */
[----:B---3--:R-:W-:Y:S02]  /*9440*/  SHF.R.S32.HI R7, RZ, 0x1f, R19 ;  /* 0x0000001fff077819 */ /* 0x008fe40000011413 */
[----:B------:R-:W-:-:S03]  /*9450*/  SEL R16, R19, RZ, !P1 ;  /* 0x000000ff13107207 */ /* 0x000fc60004800000 */
[----:B------:R0:W-:Y:S01]  /*9460*/  STL [R1+0x4], R7 ;  /* 0x0000040701007387 */ /* 0x0001e20000100800 */
[----:B------:R-:W-:Y:S05]  /*9470*/  BRA.DIV UR4, `(.L_x_3254) ;  /* 0x0000004604bc7947 */ /* 0x000fea000b800000 */
[----:B0-----:R-:W0:Y:S02]  /*9480*/  S2R R0, SR_TID.X ;  /* 0x0000000000007919 */ /* 0x001e240000002100 */
[----:B0-----:R-:W-:-:S04]  /*9490*/  SHF.R.U32.HI R0, RZ, 0x5, R0 ;  /* 0x00000005ff007819 */ /* 0x001fc80000011600 */
[----:B------:R-:W-:-:S05]  /*94a0*/  LOP3.LUT R0, R0, 0x3, RZ, 0xc0, !PT ;  /* 0x0000000300007812 */ /* 0x000fca00078ec0ff */
[----:B------:R0:W1:Y:S02]  /*94b0*/  SHFL.IDX PT, R14, R0, RZ, 0x1f ;  /* 0x00001fff000e7589 */ /* 0x00006400000e0000 */
.L_x_3359:
        /* <DEDUP_REMOVED lines=8> */
.L_x_3362:
[----:B------:R-:W-:Y:S05]  /*9540*/  @!P6 BRA `(.L_x_3255) ;  /* 0x0000000000e8e947 */ /* 0x000fea0003800000 */
[----:B------:R1:W-:Y:S01]  /*9550*/  STL [R1+0x24], R8 ;  /* 0x0000240801007387 */ /* 0x0003e20000100800 */
[----:B------:R-:W-:Y:S01]  /*9560*/  IMAD.MOV.U32 R16, RZ, RZ, R19 ;  /* 0x000000ffff107224 */ /* 0x000fe200078e0013 */
[----:B------:R-:W-:Y:S06]  /*9570*/  @!P1 BRA `(.L_x_3257) ;  /* 0x00000000004c9947 */ /* 0x000fec0003800000 */
[----:B------:R-:W2:Y:S01]  /*9580*/  LDC R6, c[0x0][0x43c] ;  /* 0x00010f00ff067b82 */ /* 0x000ea20000000800 */
[----:B0-----:R-:W-:Y:S01]  /*9590*/  IMAD.MOV.U32 R0, RZ, RZ, R8 ;  /* 0x000000ffff007224 */ /* 0x001fe200078e0008 */
[----:B------:R-:W-:Y:S01]  /*95a0*/  ULDC.64 UR4, c[0x0][0x428] ;  /* 0x00010a0000047ab9 */ /* 0x000fe20000000a00 */
[----:B--2---:R-:W-:-:S13]  /*95b0*/  ISETP.NE.AND P0, PT, R6, 0x1, PT ;  /* 0x000000010600780c */ /* 0x004fda0003f05270 */
        /* <DEDUP_REMOVED lines=14> */
[----:B------:R2:W5:Y:S02]  /*96a0*/  LDG.E R16, desc[UR42][R2.64] ;  /* 0x0000002a02107981 */ /* 0x000564000c1e1900 */
.L_x_3257:
[----:B--2---:R-:W2:Y:S01]  /*96b0*/  LDL R2, [R1] ;  /* 0x0000000001027983 */ /* 0x004ea20000100800 */
[----:B0-----:R-:W-:Y:S02]  /*96c0*/  LEA R0, R18, UR36, 0x3 ;  /* 0x0000002412007c11 */ /* 0x001fe4000f8e18ff */
[----:B--2---:R-:W-:-:S04]  /*96d0*/  SHF.L.U32 R2, R2, 0x1f, RZ ;  /* 0x0000001f02027819 */ /* 0x004fc800000006ff */
[----:B------:R-:W0:Y:S02]  /*96e0*/  SYNCS.PHASECHK.TRANS64.TRYWAIT P0, [R0+URZ+0x28c40], R2 ;  /* 0x028c4002000075a7 */ /* 0x000e24000800017f */
[----:B0-----:R-:W-:Y:S05]  /*96f0*/  @!P0 BRA `(.L_x_3258) ;  /* 0x0000004400708947 */ /* 0x001fea0003800000 */
.L_x_3363:
        /* <DEDUP_REMOVED lines=11> */
.L_x_3259:
[----:B0-----:R-:W2:Y:S01]  /*97b0*/  LDL R2, [R1+0x24] ;  /* 0x0000240001027983 */ /* 0x001ea20000100800 */
[----:B------:R-:W-:Y:S01]  /*97c0*/  R2UR UR8, R18 ;  /* 0x00000000120872ca */ /* 0x000fe200000e0000 */
[----:B------:R-:W-:Y:S01]  /*97d0*/  UIADD3 UR4, UP0, UR40, 0x370, URZ ;  /* 0x0000037028047890 */ /* 0x000fe2000ff1e03f */
[----:B------:R-:W-:Y:S01]  /*97e0*/  R2UR UR9, R0 ;  /* 0x00000000000972ca */ /* 0x000fe200000e0000 */
[----:B------:R-:W-:Y:S01]  /*97f0*/  UMOV UR6, 0x0 ;  /* 0x0000000000067882 */ /* 0x000fe20000000000 */
[----:B------:R-:W-:Y:S01]  /*9800*/  R2UR UR12, R17 ;  /* 0x00000000110c72ca */ /* 0x000fe200000e0000 */
[----:B------:R-:W-:Y:S01]  /*9810*/  UIADD3.X UR5, URZ, UR41, URZ, UP0, !UPT ;  /* 0x000000293f057290 */ /* 0x000fe200087fe43f */
[----:B-----5:R-:W-:Y:S01]  /*9820*/  R2UR UR13, R16 ;  /* 0x00000000100d72ca */ /* 0x020fe200000e0000 */
[----:B------:R-:W-:Y:S01]  /*9830*/  UMOV UR7, 0x14f00000 ;  /* 0x14f0000000077882 */ /* 0x000fe20000000000 */
[----:B------:R-:W-:Y:S01]  /*9840*/  PLOP3.LUT P0, PT, PT, PT, PT, 0x80, 0x0 ;  /* 0x000000000000781c */ /* 0x000fe20003f0f070 */
[----:B------:R-:W-:-:S03]  /*9850*/  UMOV UR10, URZ ;  /* 0x0000003f000a7c82 */ /* 0x000fc60008000000 */
[----:B------:R-:W-:Y:S01]  /*9860*/  P2R R0, PR, RZ, 0x1 ;  /* 0x00000001ff007803 */ /* 0x000fe20000000000 */
[----:B------:R-:W-:Y:S02]  /*9870*/  ULEA UR8, UR8, UR36, 0xd ;  /* 0x0000002408087291 */ /* 0x000fe4000f8e683f */
[----:B------:R-:W-:Y:S02]  /*9880*/  UIADD3 UR9, UR9, 0x28c30, URZ ;  /* 0x00028c3009097890 */ /* 0x000fe4000fffe03f */
[----:B------:R-:W-:Y:S01]  /*9890*/  UIADD3 UR8, UR8, 0x22400, URZ ;  /* 0x0002240008087890 */ /* 0x000fe2000fffe03f */
[----:B------:R3:W-:Y:S01]  /*98a0*/  STL [R1+0x8], R0 ;  /* 0x0000080001007387 */ /* 0x0007e20000100800 */
[----:B--2---:R-:W-:-:S13]  /*98b0*/  R2UR UR11, R2 ;  /* 0x00000000020b72ca */ /* 0x004fda00000e0000 */
[----:B------:R-:W-:-:S09]  /*98c0*/  USHF.L.U32 UR11, UR11, 0x6, URZ ;  /* 0x000000060b0b7899 */ /* 0x000fd2000800063f */
[----:B------:R3:W-:Y:S02]  /*98d0*/  UTMALDG.4D [UR8], [UR4], desc[UR6] ;  /* 0x00000608040075b4 */ /* 0x0007e40008019000 */
[----:B---3--:R-:W-:Y:S01]  /*98e0*/  NOP ;  /* 0x0000000000007918 */ /* 0x008fe20000000000 */
.L_x_3255:
        /* <DEDUP_REMOVED lines=21> */
[----:B0-2---:R-:W-:Y:S05]  /*9a40*/  CALL.ABS.NOINC R2 ;  /* 0x0000000002007343 */ /* 0x005fea0003c00000 */
.L_x_3260:
[----:B------:R-:W2:Y:S01]  /*9a50*/  LDL.LU R5, [R1+0x10] ;  /* 0x0000100001057983 */ /* 0x000ea20000300800 */
[----:B0-----:R-:W-:Y:S01]  /*9a60*/  SHF.R.S32.HI R0, RZ, 0x1f, R17 ;  /* 0x0000001fff007819 */ /* 0x001fe20000011411 */
[----:B------:R-:W-:Y:S01]  /*9a70*/  ULDC.64 UR4, c[0x0][0x2d8] ;  /* 0x0000b60000047ab9 */ /* 0x000fe20000000a00 */
[----:B-1----:R-:W0:Y:S01]  /*9a80*/  LDC R8, c[0x0][0x448] ;  /* 0x00011200ff087b82 */ /* 0x002e220000000800 */
[----:B------:R-:W3:Y:S01]  /*9a90*/  LDL.LU R4, [R1+0x18] ;  /* 0x0000180001047983 */ /* 0x000ee20000300800 */
[----:B------:R-:W-:-:S03]  /*9aa0*/  ULDC UR6, c[0x0][0x2b8] ;  /* 0x0000ae0000067ab9 */ /* 0x000fc60000000800 */
[----:B------:R-:W4:Y:S01]  /*9ab0*/  LDL R9, [R1+0x20] ;  /* 0x0000200001097983 */ /* 0x000f220000100800 */
[----:B------:R-:W-:Y:S02]  /*9ac0*/  IMAD R0, R0, UR4, RZ ;  /* 0x0000000400007c24 */ /* 0x000fe4000f8e02ff */
[----:B------:R-:W-:-:S04]  /*9ad0*/  IMAD.WIDE.U32 R2, R17, UR4, RZ ;  /* 0x0000000411027c25 */ /* 0x000fc8000f8e00ff */
[----:B------:R-:W-:Y:S01]  /*9ae0*/  IMAD R0, R17, UR5, R0 ;  /* 0x0000000511007c24 */ /* 0x000fe2000f8e0200 */
[----:B------:R-:W-:-:S03]  /*9af0*/  ULDC.64 UR4, c[0x0][0x2e0] ;  /* 0x0000b80000047ab9 */ /* 0x000fc60000000a00 */
[----:B------:R-:W-:Y:S01]  /*9b00*/  IMAD.IADD R3, R3, 0x1, R0 ;  /* 0x0000000103037824 */ /* 0x000fe200078e0200 */
[----:B0-----:R-:W-:-:S13]  /*9b10*/  ISETP.NE.AND P0, PT, R8, 0x1, PT ;  /* 0x000000010800780c */ /* 0x001fda0003f05270 */
[----:B------:R-:W0:Y:S08]  /*9b20*/  @P0 LDC R6, c[0x0][0x44c] ;  /* 0x00011300ff060b82 */ /* 0x000e300000000800 */
[----:B------:R-:W1:Y:S01]  /*9b30*/  @P0 LDC R7, c[0x0][0x450] ;  /* 0x00011400ff070b82 */ /* 0x000e620000000800 */
[----:B--2---:R-:W-:Y:S01]  /*9b40*/  SHF.R.S32.HI R0, RZ, 0x1f, R5 ;  /* 0x0000001fff007819 */ /* 0x004fe20000011405 */
[----:B------:R-:W-:-:S04]  /*9b50*/  IMAD.WIDE.U32 R2, R5, UR4, R2 ;  /* 0x0000000405027c25 */ /* 0x000fc8000f8e0002 */
[----:B---3--:R-:W-:Y:S02]  /*9b60*/  IMAD.MOV R4, RZ, RZ, -R4 ;  /* 0x000000ffff047224 */ /* 0x008fe400078e0a04 */
[----:B------:R-:W-:Y:S01]  /*9b70*/  IMAD R0, R0, UR4, RZ ;  /* 0x0000000400007c24 */ /* 0x000fe2000f8e02ff */
[----:B------:R-:W-:Y:S02]  /*9b80*/  ULDC UR4, c[0x0][0xc38] ;  /* 0x00030e0000047ab9 */ /* 0x000fe40000000800 */
[----:B----4-:R-:W-:Y:S02]  /*9b90*/  IMAD R4, R4, UR4, R9 ;  /* 0x0000000404047c24 */ /* 0x010fe4000f8e0209 */
[----:B------:R2:W5:Y:S01]  /*9ba0*/  LDL R9, [R1+0x28] ;  /* 0x0000280001097983 */ /* 0x0005620000100800 */
[----:B------:R-:W-:Y:S01]  /*9bb0*/  IMAD R0, R5, UR5, R0 ;  /* 0x0000000505007c24 */ /* 0x000fe2000f8e0200 */
[----:B------:R-:W-:Y:S01]  /*9bc0*/  ULDC.64 UR4, c[0x0][0x2d0] ;  /* 0x0000b40000047ab9 */ /* 0x000fe20000000a00 */
[----:B------:R-:W3:Y:S02]  /*9bd0*/  S2R R5, SR_TID.X ;  /* 0x0000000000057919 */ /* 0x000ee40000002100 */
[----:B------:R-:W-:Y:S01]  /*9be0*/  IMAD.IADD R3, R3, 0x1, R0 ;  /* 0x0000000103037824 */ /* 0x000fe200078e0200 */
[----:B---3--:R-:W-:-:S04]  /*9bf0*/  LOP3.LUT R5, R5, 0x7f, RZ, 0xc0, !PT ;  /* 0x0000007f05057812 */ /* 0x008fc800078ec0ff */
[----:B------:R-:W-:Y:S02]  /*9c00*/  SHF.R.U32.HI R10, RZ, 0x3, R5 ;  /* 0x00000003ff0a7819 */ /* 0x000fe40000011605 */
[----:B------:R-:W3:Y:S02]  /*9c10*/  S2R R5, SR_TID.X ;  /* 0x0000000000057919 */ /* 0x000ee40000002100 */
[----:B---3--:R-:W-:-:S05]  /*9c20*/  IMAD.SHL.U32 R5, R5, 0x10, RZ ;  /* 0x0000001005057824 */ /* 0x008fca00078e00ff */
[----:B------:R-:W-:-:S05]  /*9c30*/  LOP3.LUT R5, R10, 0x70, R5, 0xf8, !PT ;  /* 0x000000700a057812 */ /* 0x000fca00078ef805 */
[----:B------:R-:W-:Y:S01]  /*9c40*/  IMAD R0, R4, 0x40, R5 ;  /* 0x0000004004007824 */ /* 0x000fe200078e0205 */
[----:B------:R-:W3:Y:S03]  /*9c50*/  S2R R10, SR_TID.X ;  /* 0x00000000000a7919 */ /* 0x000ee60000002100 */
        /* <DEDUP_REMOVED lines=9> */
[----:B------:R-:W-:Y:S01]  /*9cf0*/  SHF.R.S32.HI R5, RZ, 0x1f, R0 ;  /* 0x0000001fff057819 */ /* 0x000fe20000011400 */
[----:B------:R-:W-:Y:S02]  /*9d00*/  ULDC.64 UR4, c[0x0][0x2c8] ;  /* 0x0000b20000047ab9 */ /* 0x000fe40000000a00 */
[----:B------:R-:W-:Y:S02]  /*9d10*/  IMAD.IADD R3, R3, 0x1, R6 ;  /* 0x0000000103037824 */ /* 0x000fe400078e0206 */
[----:B------:R-:W-:Y:S02]  /*9d20*/  IMAD R5, R5, UR4, RZ ;  /* 0x0000000405057c24 */ /* 0x000fe4000f8e02ff */
[----:B------:R-:W-:-:S04]  /*9d30*/  IMAD.WIDE.U32 R2, R0, UR4, R2 ;  /* 0x0000000400027c25 */ /* 0x000fc8000f8e0002 */
[----:B---3--:R-:W-:Y:S02]  /*9d40*/  IMAD.SHL.U32 R10, R10, 0x8, RZ ;  /* 0x000000080a0a7824 */ /* 0x008fe400078e00ff */
[----:B------:R-:W-:Y:S01]  /*9d50*/  IMAD R5, R0, UR5, R5 ;  /* 0x0000000500057c24 */ /* 0x000fe2000f8e0205 */
[----:B------:R-:W-:Y:S02]  /*9d60*/  ULDC.64 UR4, c[0x0][0x280] ;  /* 0x0000a00000047ab9 */ /* 0x000fe40000000a00 */
[----:B------:R-:W-:Y:S01]  /*9d70*/  LOP3.LUT R10, R10, 0x38, RZ, 0xc0, !PT ;  /* 0x000000380a0a7812 */ /* 0x000fe200078ec0ff */
[----:B------:R-:W-:Y:S01]  /*9d80*/  IMAD.IADD R5, R3, 0x1, R5 ;  /* 0x0000000103057824 */ /* 0x000fe200078e0205 */
[----:B------:R-:W-:Y:S01]  /*9d90*/  LEA R0, P1, R2, UR4, 0x1 ;  /* 0x0000000402007c11 */ /* 0x000fe2000f8208ff */
[----:B------:R-:W-:Y:S01]  /*9da0*/  UMOV UR4, 0xffffffff ;  /* 0xffffffff00047882 */ /* 0x000fe20000000000 */
[----:B------:R-:W-:Y:S02]  /*9db0*/  ISETP.GE.AND P0, PT, R10, UR6, PT ;  /* 0x000000060a007c0c */ /* 0x000fe4000bf06270 */
[----:B------:R-:W-:Y:S01]  /*9dc0*/  LEA.HI.X R2, R2, UR5, R5, 0x1, P1 ;  /* 0x0000000502027c11 */ /* 0x000fe200088f0c05 */
[----:B--2---:R-:W-:Y:S10]  /*9dd0*/  BRA.DIV UR4, `(.L_x_3261) ;  /* 0x0000003e04cc7947 */ /* 0x004ff4000b800000 */
[----:B------:R-:W0:Y:S01]  /*9de0*/  S2R R6, SR_TID.X ;  /* 0x0000000000067919 */ /* 0x000e220000002100 */
[----:B------:R-:W-:Y:S02]  /*9df0*/  ULDC UR4, c[0x0][0x288] ;  /* 0x0000a20000047ab9 */ /* 0x000fe40000000800 */
[----:B------:R-:W-:Y:S01]  /*9e00*/  IMAD R3, R8, UR4, RZ ;  /* 0x0000000408037c24 */ /* 0x000fe2000f8e02ff */
[----:B------:R-:W1:Y:S01]  /*9e10*/  SHFL.IDX PT, R7, R0, RZ, 0x181f ;  /* 0x00181fff00077589 */ /* 0x000e6200000e0000 */
[----:B0-----:R-:W-:-:S04]  /*9e20*/  LOP3.LUT R6, R6, 0x7f, RZ, 0xc0, !PT ;  /* 0x0000007f06067812 */ /* 0x001fc800078ec0ff */
[----:B------:R-:W-:Y:S02]  /*9e30*/  SHF.R.U32.HI R11, RZ, 0x3, R6 ;  /* 0x00000003ff0b7819 */ /* 0x000fe40000011606 */
[----:B------:R-:W0:Y:S03]  /*9e40*/  SHFL.IDX PT, R6, R2, RZ, 0x181f ;  /* 0x00181fff02067589 */ /* 0x000e2600000e0000 */
[----:B------:R-:W-:-:S04]  /*9e50*/  IMAD R4, R4, 0x40, R11 ;  /* 0x0000004004047824 */ /* 0x000fc800078e020b */
        /* <DEDUP_REMOVED lines=8> */
[----:B-----5:R0:W-:Y:S01]  /*9ee0*/  @!P1 LDGSTS.E.BYPASS.LTC128B.128 [R9+0x20400], desc[UR42][R6.64], !P0 ;  /* 0x2040000006099fae */ /* 0x0201e2000c101d6a */
[----:B------:R-:W-:Y:S01]  /*9ef0*/  ISETP.GE.AND P1, PT, R5, R3, PT ;  /* 0x000000030500720c */ /* 0x000fe20003f26270 */
[----:B------:R-:W-:Y:S02]  /*9f00*/  VIADD R5, R4, 0x20 ;  /* 0x0000002004057836 */ /* 0x000fe40000000000 */
[----:B0-----:R-:W0:Y:S04]  /*9f10*/  SHFL.IDX PT, R7, R0, 0x1, 0x181f ;  /* 0x00381f0000077f89 */ /* 0x001e2800000e0000 */
[----:B------:R-:W1:Y:S06]  /*9f20*/  SHFL.IDX PT, R6, R2, 0x1, 0x181f ;  /* 0x00381f0002067f89 */ /* 0x000e6c00000e0000 */
[----:B0-----:R-:W-:-:S05]  /*9f30*/  @!P1 LEA R7, P2, R10, R7, 0x1 ;  /* 0x000000070a079211 */ /* 0x001fca00078408ff */
[----:B-1----:R-:W-:-:S05]  /*9f40*/  @!P1 IMAD.X R6, RZ, RZ, R6, P2 ;  /* 0x000000ffff069224 */ /* 0x002fca00010e0606 */
[----:B------:R-:W-:-:S04]  /*9f50*/  @!P1 LOP3.LUT R7, R7, R6, RZ, 0x3c, !PT ;  /* 0x0000000607079212 */ /* 0x000fc800078e3cff */
[----:B------:R-:W-:-:S04]  /*9f60*/  @!P1 LOP3.LUT R6, R7, R6, RZ, 0x3c, !PT ;  /* 0x0000000607069212 */ /* 0x000fc800078e3cff */
[----:B------:R-:W-:-:S05]  /*9f70*/  @!P1 LOP3.LUT R7, R7, R6, RZ, 0x3c, !PT ;  /* 0x0000000607079212 */ /* 0x000fca00078e3cff */
        /* <DEDUP_REMOVED lines=11> */
[----:B--2---:R0:W-:Y:S02]  /*a030*/  @!P1 LDGSTS.E.BYPASS.LTC128B.128 [R9+0x21400], desc[UR42][R6.64], !P0 ;  /* 0x2140000006099fae */ /* 0x0041e4000c101d6a */
.L_x_3372:
[----:B01----:R-:W2:Y:S01]  /*a040*/  LDL R6, [R1+0x30] ;  /* 0x0000300001067983 */ /* 0x003ea20000100800 */
[----:B------:R-:W-:-:S05]  /*a050*/  VIADD R4, R4, 0x30 ;  /* 0x0000003004047836 */ /* 0x000fca0000000000 */
[----:B------:R-:W-:-:S13]  /*a060*/  ISETP.GE.AND P1, PT, R4, R3, PT ;  /* 0x000000030400720c */ /* 0x000fda0003f26270 */
[----:B------:R-:W-:-:S05]  /*a070*/  @!P1 LEA R2, P2, R10, R0, 0x1 ;  /* 0x000000000a029211 */ /* 0x000fca00078408ff */
[----:B------:R-:W-:-:S05]  /*a080*/  @!P1 IMAD.X R3, RZ, RZ, R5, P2 ;  /* 0x000000ffff039224 */ /* 0x000fca00010e0605 */
[----:B------:R-:W-:Y:S01]  /*a090*/  @!PT LDS RZ, [RZ] ;  /* 0x00000000fffff984 */ /* 0x000fe20000000800 */
[----:B------:R-:W-:Y:S01]  /*a0a0*/  @!PT LDS RZ, [RZ] ;  /* 0x00000000fffff984 */ /* 0x000fe20000000800 */
[----:B------:R-:W-:Y:S01]  /*a0b0*/  @!PT LDS RZ, [RZ] ;  /* 0x00000000fffff984 */ /* 0x000fe20000000800 */
[----:B------:R0:W-:Y:S01]  /*a0c0*/  @!P1 LDGSTS.E.BYPASS.LTC128B.128 [R9+0x21c00], desc[UR42][R2.64], !P0 ;  /* 0x21c0000002099fae */ /* 0x0001e2000c101d6a */
[----:B------:R-:W-:Y:S01]  /*a0d0*/  NOP ;  /* 0x0000000000007918 */ /* 0x000fe20000000000 */
[----:B------:R-:W-:Y:S02]  /*a0e0*/  SYNCS.ARRIVE.TRANS64.RED.A0T1 RZ, [UR36+0x28c00], RZ ;  /* 0x028c00ffffff79a7 */ /* 0x000fe40008200424 */
[----:B------:R-:W-:Y:S01]  /*a0f0*/  ARRIVES.LDGSTSBAR.64.TRANSCNT [UR36+0x28c00] ;  /* 0x028c0000ff0079b0 */ /* 0x000fe20008000aa4 */
[----:B--2---:R-:W-:-:S04]  /*a100*/  LOP3.LUT R0, R6, 0x1, RZ, 0xc, !PT ;  /* 0x0000000106007812 */ /* 0x004fc800078e0cff */
[----:B------:R-:W-:Y:S01]  /*a110*/  SHF.L.U32 R0, R0, 0x1f, RZ ;  /* 0x0000001f00007819 */ /* 0x000fe200000006ff */
[----:B------:R-:W-:Y:S01]  /*a120*/  NOP ;  /* 0x0000000000007918 */ /* 0x000fe20000000000 */
[----:B------:R-:W-:Y:S01]  /*a130*/  SYNCS.ARRIVE.TRANS64.A1T0 RZ, [UR36+0x28c00], RZ ;  /* 0x028c00ffffff79a7 */ /* 0x000fe20008100024 */
[----:B------:R-:W-:Y:S01]  /*a140*/  BSSY B0, `(.L_x_3262) ;  /* 0x0000003000007945 */ /* 0x000fe20003800000 */
[----:B------:R-:W1:Y:S03]  /*a150*/  SYNCS.PHASECHK.TRANS64.TRYWAIT P0, [UR36+0x28c20], R0 ;  /* 0x028c2000ff0075a7 */ /* 0x000e660008000164 */
[----:B01----:R-:W-:Y:S05]  /*a160*/  @!P0 BRA `(.L_x_3263) ;  /* 0x00000040003c8947 */ /* 0x003fea0003800000 */
.L_x_3373:
[----:B------:R-:W-:Y:S05]  /*a170*/  BSYNC B0 ;  /* 0x0000000000007941 */ /* 0x000fea0003800000 */
.L_x_3262:
[----:B------:R-:W2:Y:S01]  /*a180*/  LDL R2, [R1+0x8] ;  /* 0x0000080001027983 */ /* 0x000ea20000100800 */
[----:B------:R-:W-:Y:S01]  /*a190*/  BSSY B0, `(.L_x_3264) ;  /* 0x0000095000007945 */ /* 0x000fe20003800000 */
[----:B--2---:R-:W-:-:S13]  /*a1a0*/  ISETP.NE.AND P0, PT, R2, RZ, PT ;  /* 0x000000ff0200720c */ /* 0x004fda0003f05270 */
[----:B------:R-:W-:Y:S05]  /*a1b0*/  @!P0 BRA `(.L_x_3265) ;  /* 0x0000000800488947 */ /* 0x000fea0003800000 */
[----:B------:R-:W2:Y:S01]  /*a1c0*/  LDL R4, [R1] ;  /* 0x0000000001047983 */ /* 0x000ea20000100800 */
[----:B0-----:R-:W-:Y:S01]  /*a1d0*/  LEA R3, R18, UR36, 0x3 ;  /* 0x0000002412037c11 */ /* 0x001fe2000f8e18ff */
[----:B------:R-:W-:Y:S01]  /*a1e0*/  BSSY B1, `(.L_x_3266) ;  /* 0x0000007000017945 */ /* 0x000fe20003800000 */
[----:B------:R-:W0:Y:S02]  /*a1f0*/  S2R R2, SR_TID.X ;  /* 0x0000000000027919 */ /* 0x000e240000002100 */
[----:B0-----:R-:W-:-:S04]  /*a200*/  LOP3.LUT R2, R2, 0x7f, RZ, 0xc0, !PT ;  /* 0x0000007f02027812 */ /* 0x001fc800078ec0ff */
[----:B------:R-:W-:Y:S02]  /*a210*/  ISETP.NE.AND P1, PT, R2, RZ, PT ;  /* 0x000000ff0200720c */ /* 0x000fe40003f25270 */
[----:B--2---:R-:W-:-:S04]  /*a220*/  SHF.L.U32 R0, R4, 0x1f, RZ ;  /* 0x0000001f04007819 */ /* 0x004fc800000006ff */
[----:B------:R-:W0:Y:S02]  /*a230*/  SYNCS.PHASECHK.TRANS64.TRYWAIT P0, [R3+URZ+0x28c60], R0 ;  /* 0x028c6000030075a7 */ /* 0x000e24000800017f */
[----:B0-----:R-:W-:Y:S05]  /*a240*/  @!P0 BRA `(.L_x_3267) ;  /* 0x00000040001c8947 */ /* 0x001fea0003800000 */
.L_x_3374:
[----:B------:R-:W-:Y:S05]  /*a250*/  BSYNC B1 ;  /* 0x0000000000017941 */ /* 0x000fea0003800000 */
.L_x_3266:
        /* <DEDUP_REMOVED lines=9> */
.L_x_3269:
[----:B------:R-:W-:Y:S05]  /*a2f0*/  BSYNC B1 ;  /* 0x0000000000017941 */ /* 0x000fea0003800000 */
.L_x_3268:
[----:B0-----:R-:W2:Y:S01]  /*a300*/  LDL R0, [R1+0x24] ;  /* 0x0000240001007983 */ /* 0x001ea20000100800 */
[----:B------:R-:W-:Y:S01]  /*a310*/  LEA R2, R18, UR36, 0x10 ;  /* 0x0000002412027c11 */ /* 0x000fe2000f8e80ff */
[----:B------:R-:W-:Y:S01]  /*a320*/  UIADD3 UR4, UP0, UR40, 0x470, URZ ;  /* 0x0000047028047890 */ /* 0x000fe2000ff1e03f */
[----:B------:R-:W-:Y:S01]  /*a330*/  VIADD R3, R3, 0x28c50 ;  /* 0x00028c5003037836 */ /* 0x000fe20000000000 */
[----:B------:R-:W-:Y:S01]  /*a340*/  PLOP3.LUT P0, PT, PT, PT, PT, 0x80, 0x0 ;  /* 0x000000000000781c */ /* 0x000fe20003f0f070 */
[----:B------:R-:W-:Y:S01]  /*a350*/  UMOV UR6, 0x0 ;  /* 0x0000000000067882 */ /* 0x000fe20000000000 */
[----:B------:R-:W-:Y:S01]  /*a360*/  VIADD R4, R2, 0x400 ;  /* 0x0000040002047836 */ /* 0x000fe20000000000 */
[----:B------:R-:W-:Y:S01]  /*a370*/  UIADD3.X UR5, URZ, UR41, URZ, UP0, !UPT ;  /* 0x000000293f057290 */ /* 0x000fe200087fe43f */
[----:B------:R-:W-:Y:S01]  /*a380*/  UMOV UR7, 0x14f00000 ;  /* 0x14f0000000077882 */ /* 0x000fe20000000000 */
[----:B------:R-:W-:Y:S01]  /*a390*/  UMOV UR10, URZ ;  /* 0x0000003f000a7c82 */ /* 0x000fe20008000000 */
[----:B--2---:R-:W-:-:S09]  /*a3a0*/  IMAD.SHL.U32 R0, R0, 0x40, RZ ;  /* 0x0000004000007824 */ /* 0x004fd200078e00ff */
.L_x_3270:
        /* <DEDUP_REMOVED lines=15> */
.L_x_3271:
        /* <DEDUP_REMOVED lines=15> */
.L_x_3272:
        /* <DEDUP_REMOVED lines=15> */
.L_x_3273:
        /* <DEDUP_REMOVED lines=15> */
.L_x_3274:
        /* <DEDUP_REMOVED lines=15> */
.L_x_3275:
        /* <DEDUP_REMOVED lines=15> */
.L_x_3276:
        /* <DEDUP_REMOVED lines=15> */
.L_x_3277:
        /* <DEDUP_REMOVED lines=10> */
.L_x_3265:
[----:B------:R-:W-:Y:S05]  /*aae0*/  BSYNC B0 ;  /* 0x0000000000007941 */ /* 0x000fea0003800000 */
.L_x_3264:
[----:B------:R-:W2:Y:S04]  /*aaf0*/  LDL.LU R4, [R1+0x2c] ;  /* 0x00002c0001047983 */ /* 0x000ea80000300800 */
[----:B------:R-:W3:Y:S01]  /*ab00*/  LDL.LU R7, [R1] ;  /* 0x0000000001077983 */ /* 0x000ee20000300800 */
[----:B------:R-:W-:-:S05]  /*ab10*/  VIADD R18, R18, 0x1 ;  /* 0x0000000112127836 */ /* 0x000fca0000000000 */
[----:B------:R-:W-:-:S04]  /*ab20*/  ISETP.NE.AND P0, PT, R18, 0x2, PT ;  /* 0x000000021200780c */ /* 0x000fc80003f05270 */
[----:B0-----:R-:W-:Y:S02]  /*ab30*/  SEL R0, RZ, 0x1, P0 ;  /* 0x00000001ff007807 */ /* 0x001fe40000000000 */
[----:B------:R-:W-:Y:S02]  /*ab40*/  SEL R18, R18, RZ, P0 ;  /* 0x000000ff12127207 */ /* 0x000fe40000000000 */
[----:B--2---:R-:W-:Y:S02]  /*ab50*/  ISETP.GE.AND P1, PT, R4, 0x41, PT ;  /* 0x000000410400780c */ /* 0x004fe40003f26270 */
[----:B---3--:R-:W-:-:S05]  /*ab60*/  LOP3.LUT R7, R7, R0, RZ, 0x3c, !PT ;  /* 0x0000000007077212 */ /* 0x008fca00078e3cff */
[----:B------:R0:W-:Y:S06]  /*ab70*/  STL [R1], R7 ;  /* 0x0000000701007387 */ /* 0x0001ec0000100800 */
[----:B------:R-:W-:Y:S05]  /*ab80*/  @!P1 BRA `(.L_x_3278) ;  /* 0x00000028005c9947 */ /* 0x000fea0003800000 */
[----:B------:R-:W2:Y:S01]  /*ab90*/  LDL R4, [R1+0x1c] ;  /* 0x00001c0001047983 */ /* 0x000ea20000100800 */
[----:B------:R-:W-:Y:S02]  /*aba0*/  IMAD.MOV.U32 R0, RZ, RZ, 0x1 ;  /* 0x00000001ff007424 */ /* 0x000fe400078e00ff */
[----:B--2---:R-:W-:-:S05]  /*abb0*/  IMAD.MOV R6, RZ, RZ, -R4 ;  /* 0x000000ffff067224 */ /* 0x004fca00078e0a04 */
[----:B------:R-:W-:-:S05]  /*abc0*/  VIADDMNMX R6, R6, R0, 0xffffffff, !PT ;  /* 0xffffffff06067446 */ /* 0x000fca0007800100 */
[----:B------:R-:W-:-:S05]  /*abd0*/  IMAD.IADD R0, R4, 0x1, R6 ;  /* 0x0000000104007824 */ /* 0x000fca00078e0206 */
[----:B------:R-:W-:-:S04]  /*abe0*/  LOP3.LUT R0, R0, 0x1, RZ, 0xc0, !PT ;  /* 0x0000000100007812 */ /* 0x000fc800078ec0ff */
[----:B------:R-:W-:Y:S01]  /*abf0*/  ISETP.NE.U32.AND P0, PT, R0, 0x1, PT ;  /* 0x000000010000780c */ /* 0x000fe20003f05070 */
[----:B------:R-:W-:-:S12]  /*ac00*/  VIADD R0, R4, 0xfffffffe ;  /* 0xfffffffe04007836 */ /* 0x000fd80000000000 */
[----:B------:R-:W-:Y:S05]  /*ac10*/  @P0 BRA `(.L_x_3279) ;  /* 0x0000000c00600947 */ /* 0x000fea0003800000 */
[----:B------:R-:W2:Y:S01]  /*ac20*/  LDL R4, [R1+0x8] ;  /* 0x0000080001047983 */ /* 0x000ea20000100800 */
[----:B------:R-:W-:Y:S01]  /*ac30*/  BSSY B0, `(.L_x_3280) ;  /* 0x00000cd000007945 */ /* 0x000fe20003800000 */
[----:B--2---:R-:W-:-:S13]  /*ac40*/  ISETP.NE.AND P2, PT, R4, RZ, PT ;  /* 0x000000ff0400720c */ /* 0x004fda0003f45270 */
[----:B------:R-:W-:Y:S05]  /*ac50*/  @!P2 BRA `(.L_x_3281) ;  /* 0x0000000c0028a947 */ /* 0x000fea0003800000 */
[----:B------:R-:W2:Y:S02]  /*ac60*/  LDL R4, [R1+0xc] ;  /* 0x00000c0001047983 */ /* 0x000ea40000100800 */
[----:B--2---:R-:W-:-:S13]  /*ac70*/  ISETP.NE.AND P2, PT, R4, RZ, PT ;  /* 0x000000ff0400720c */ /* 0x004fda0003f45270 */
[----:B------:R-:W-:Y:S05]  /*ac80*/  @!P2 BRA `(.L_x_3282) ;  /* 0x00000000004ca947 */ /* 0x000fea0003800000 */
[----:B------:R-:W2:Y:S01]  /*ac90*/  LDL R8, [R1+0x4] ;  /* 0x0000040001087983 */ /* 0x000ea20000100800 */
[----:B------:R-:W1:Y:S01]  /*aca0*/  LDC R5, c[0x0][0x43c] ;  /* 0x00010f00ff057b82 */ /* 0x000e620000000800 */
[----:B------:R-:W-:Y:S01]  /*acb0*/  ULDC.64 UR4, c[0x0][0x428] ;  /* 0x00010a0000047ab9 */ /* 0x000fe20000000a00 */
[----:B-1----:R-:W-:-:S13]  /*acc0*/  ISETP.NE.AND P0, PT, R5, 0x1, PT ;  /* 0x000000010500780c */ /* 0x002fda0003f05270 */
[----:B------:R-:W1:Y:S02]  /*acd0*/  @P0 LDC.64 R2, c[0x0][0x440] ;  /* 0x00011000ff020b82 */ /* 0x000e640000000a00 */
[----:B-1----:R-:W-:-:S04]  /*ace0*/  @P0 IMAD.HI.U32 R4, R0, R2, RZ ;  /* 0x0000000200040227 */ /* 0x002fc800078e00ff */
        /* <DEDUP_REMOVED lines=13> */
.L_x_3282:
[----:B------:R-:W-:Y:S01]  /*adc0*/  LEA R3, R18, UR36, 0x3 ;  /* 0x0000002412037c11 */ /* 0x000fe2000f8e18ff */
[----:B-1----:R-:W1:Y:S01]  /*add0*/  S2R R4, SR_TID.X ;  /* 0x0000000000047919 */ /* 0x002e620000002100 */
[----:B------:R-:W-:Y:S01]  /*ade0*/  SHF.L.U32 R2, R7, 0x1f, RZ ;  /* 0x0000001f07027819 */ /* 0x000fe200000006ff */
[----:B------:R-:W-:Y:S03]  /*adf0*/  BSSY B1, `(.L_x_3283) ;  /* 0x0000005000017945 */ /* 0x000fe60003800000 */
[----:B------:R-:W2:Y:S01]  /*ae00*/  SYNCS.PHASECHK.TRANS64.TRYWAIT P0, [R3+URZ+0x28c40], R2 ;  /* 0x028c4002030075a7 */ /* 0x000ea2000800017f */
[----:B-1----:R-:W-:-:S04]  /*ae10*/  LOP3.LUT R4, R4, 0x7f, RZ, 0xc0, !PT ;  /* 0x0000007f04047812 */ /* 0x002fc800078ec0ff */
[----:B------:R-:W-:Y:S01]  /*ae20*/  ISETP.NE.AND P1, PT, R4, RZ, PT ;  /* 0x000000ff0400720c */ /* 0x000fe20003f25270 */
[----:B--2---:R-:W-:-:S12]  /*ae30*/  @!P0 BRA `(.L_x_3284) ;  /* 0x0000003400348947 */ /* 0x004fd80003800000 */
.L_x_3375:
[----:B------:R-:W-:Y:S05]  /*ae40*/  BSYNC B1 ;  /* 0x0000000000017941 */ /* 0x000fea0003800000 */
.L_x_3283:
[----:B------:R-:W-:Y:S04]  /*ae50*/  BSSY B1, `(.L_x_3285) ;  /* 0x0000009000017945 */ /* 0x000fe80003800000 */
[----:B------:R-:W-:Y:S05]  /*ae60*/  @P1 BRA `(.L_x_3286) ;  /* 0x00000000001c1947 */ /* 0x000fea0003800000 */
[----:B------:R-:W2:Y:S01]  /*ae70*/  S2R R5, SR_TID.X ;  /* 0x0000000000057919 */ /* 0x000ea20000002100 */
[----:B------:R-:W-:-:S04]  /*ae80*/  IMAD.MOV.U32 R4, RZ, RZ, 0x2000 ;  /* 0x00002000ff047424 */ /* 0x000fc800078e00ff */
[----:B------:R3:W-:Y:S01]  /*ae90*/  SYNCS.ARRIVE.TRANS64 RZ, [R3+URZ+0x28c30], R4 ;  /* 0x028c300403ff79a7 */ /* 0x0007e2000800003f */
[----:B--2---:R-:W-:-:S04]  /*aea0*/  LOP3.LUT R5, R5, 0x1f, RZ, 0xc0, !PT ;  /* 0x0000001f05057812 */ /* 0x004fc800078ec0ff */
[----:B------:R-:W-:-:S13]  /*aeb0*/  ISETP.NE.AND P0, PT, R5, RZ, PT ;  /* 0x000000ff0500720c */ /* 0x000fda0003f05270 */
[----:B---3--:R-:W-:Y:S05]  /*aec0*/  @!P0 BRA `(.L_x_3286) ;  /* 0x0000000000048947 */ /* 0x008fea0003800000 */
[----:B------:R-:W-:Y:S01]  /*aed0*/  BPT.TRAP 0x1 ;  /* 0x000000040000795c */ /* 0x000fe20000300000 */
.L_x_3286:
[----:B------:R-:W-:Y:S05]  /*aee0*/  BSYNC B1 ;  /* 0x0000000000017941 */ /* 0x000fea0003800000 */
.L_x_3285:
[----:B0-----:R-:W-:Y:S01]  /*aef0*/  IMAD.MOV.U32 R7, RZ, RZ, RZ ;  /* 0x000000ffff077224 */ /* 0x001fe200078e00ff */
[----:B------:R-:W-:Y:S01]  /*af00*/  LEA R4, R18, UR36, 0xd ;  /* 0x0000002412047c11 */ /* 0x000fe2000f8e68ff */
[----:B------:R-:W-:Y:S01]  /*af10*/  UIADD3 UR4, UP0, UR40, 0x370, URZ ;  /* 0x0000037028047890 */ /* 0x000fe2000ff1e03f */
[----:B------:R-:W-:Y:S01]  /*af20*/  PLOP3.LUT P0, PT, PT, PT, PT, 0x80, 0x0 ;  /* 0x000000000000781c */ /* 0x000fe20003f0f070 */
[----:B------:R-:W-:Y:S01]  /*af30*/  IMAD.SHL.U32 R0, R0, 0x40, RZ ;  /* 0x0000004000007824 */ /* 0x000fe200078e00ff */
[----:B------:R-:W-:Y:S01]  /*af40*/  R2UR UR10, R7 ;  /* 0x00000000070a72ca */ /* 0x000fe200000e0000 */
[----:B------:R-:W-:Y:S01]  /*af50*/  VIADD R4, R4, 0x22400 ;  /* 0x0002240004047836 */ /* 0x000fe20000000000 */
[----:B------:R-:W-:Y:S01]  /*af60*/  UIADD3.X UR5, URZ, UR41, URZ, UP0, !UPT ;  /* 0x000000293f057290 */ /* 0x000fe200087fe43f */
[----:B------:R-:W-:Y:S01]  /*af70*/  VIADD R5, R3, 0x28c30 ;  /* 0x00028c3003057836 */ /* 0x000fe20000000000 */
[----:B------:R-:W-:Y:S01]  /*af80*/  UMOV UR6, 0x0 ;  /* 0x0000000000067882 */ /* 0x000fe20000000000 */
[----:B------:R-:W-:-:S10]  /*af90*/  UMOV UR7, 0x14f00000 ;  /* 0x14f0000000077882 */ /* 0x000fd40000000000 */
.L_x_3287:
        /* <DEDUP_REMOVED lines=10> */
[----:B------:R-:W0:Y:S01]  /*b040*/  SYNCS.PHASECHK.TRANS64.TRYWAIT P0, [R3+URZ+0x28c60], R2 ;  /* 0x028c6002030075a7 */ /* 0x000e22000800017f */
[----:B------:R-:W-:Y:S04]  /*b050*/  BSSY B1, `(.L_x_3288) ;  /* 0x0000002000017945 */ /* 0x000fe80003800000 */
[----:B0-----:R-:W-:Y:S05]  /*b060*/  @!P0 BRA `(.L_x_3289) ;  /* 0x0000003000bc8947 */ /* 0x001fea0003800000 */
.L_x_3376:
[----:B------:R-:W-:Y:S05]  /*b070*/  BSYNC B1 ;  /* 0x0000000000017941 */ /* 0x000fea0003800000 */
.L_x_3288:
[----:B------:R-:W-:Y:S01]  /*b080*/  BSSY B1, `(.L_x_3290) ;  /* 0x000000b000017945 */ /* 0x000fe20003800000 */
[----:B------:R-:W-:Y:S02]  /*b090*/  IMAD.MOV.U32 R8, RZ, RZ, 0x0 ;  /* 0x00000000ff087424 */ /* 0x000fe400078e00ff */
[----:B------:R-:W-:Y:S01]  /*b0a0*/  IMAD.MOV.U32 R9, RZ, RZ, 0x14f00000 ;  /* 0x14f00000ff097424 */ /* 0x000fe200078e00ff */
[----:B------:R-:W-:Y:S06]  /*b0b0*/  @P1 BRA `(.L_x_3291) ;  /* 0x00000000001c1947 */ /* 0x000fec0003800000 */
[----:B------:R-:W2:Y:S01]  /*b0c0*/  S2R R4, SR_TID.X ;  /* 0x0000000000047919 */ /* 0x000ea20000002100 */
[----:B01----:R-:W-:-:S04]  /*b0d0*/  IMAD.MOV.U32 R2, RZ, RZ, 0x10000 ;  /* 0x00010000ff027424 */ /* 0x003fc800078e00ff */
[----:B------:R3:W-:Y:S01]  /*b0e0*/  SYNCS.ARRIVE.TRANS64 RZ, [R3+URZ+0x28c50], R2 ;  /* 0x028c500203ff79a7 */ /* 0x0007e2000800003f */
[----:B--2---:R-:W-:-:S04]  /*b0f0*/  LOP3.LUT R4, R4, 0x1f, RZ, 0xc0, !PT ;  /* 0x0000001f04047812 */ /* 0x004fc800078ec0ff */
[----:B------:R-:W-:-:S13]  /*b100*/  ISETP.NE.AND P0, PT, R4, RZ, PT ;  /* 0x000000ff0400720c */ /* 0x000fda0003f05270 */
[----:B---3--:R-:W-:Y:S05]  /*b110*/  @!P0 BRA `(.L_x_3291) ;  /* 0x0000000000048947 */ /* 0x008fea0003800000 */
[----:B------:R-:W-:Y:S01]  /*b120*/  BPT.TRAP 0x1 ;  /* 0x000000040000795c */ /* 0x000fe20000300000 */
.L_x_3291:
[----:B------:R-:W-:Y:S05]  /*b130*/  BSYNC B1 ;  /* 0x0000000000017941 */ /* 0x000fea0003800000 */
.L_x_3290:
[----:B------:R-:W-:Y:S01]  /*b140*/  R2UR UR10, R7 ;  /* 0x00000000070a72ca */ /* 0x000fe200000e0000 */
[----:B------:R-:W-:Y:S01]  /*b150*/  UIADD3 UR4, UP0, UR40, 0x470, URZ ;  /* 0x0000047028047890 */ /* 0x000fe2000ff1e03f */
[----:B------:R-:W-:Y:S01]  /*b160*/  R2UR UR6, R8 ;  /* 0x00000000080672ca */ /* 0x000fe200000e0000 */
[----:B01----:R-:W-:Y:S01]  /*b170*/  VIADD R3, R3, 0x28c50 ;  /* 0x00028c5003037836 */ /* 0x003fe20000000000 */
[----:B------:R-:W-:Y:S01]  /*b180*/  R2UR UR7, R9 ;  /* 0x00000000090772ca */ /* 0x000fe200000e0000 */
[----:B------:R-:W-:Y:S01]  /*b190*/  UIADD3.X UR5, URZ, UR41, URZ, UP0, !UPT ;  /* 0x000000293f057290 */ /* 0x000fe200087fe43f */
[----:B------:R-:W-:Y:S02]  /*b1a0*/  LEA R2, R18, UR36, 0x10 ;  /* 0x0000002412027c11 */ /* 0x000fe4000f8e80ff */
[----:B------:R-:W-:-:S03]  /*b1b0*/  PLOP3.LUT P0, PT, PT, PT, PT, 0x80, 0x0 ;  /* 0x000000000000781c */ /* 0x000fc60003f0f070 */
[----:B------:R-:W-:-:S10]  /*b1c0*/  VIADD R4, R2, 0x400 ;  /* 0x0000040002047836 */ /* 0x000fd40000000000 */
.L_x_3292:
        /* <DEDUP_REMOVED lines=12> */
[----:B------:R-:W-:Y:S01]  /*b290*/  R2UR UR7, R9 ;  /* 0x00000000090772ca */ /* 0x000fe200000e0000 */
[----:B------:R-:W-:Y:S01]  /*b2a0*/  UMOV UR10, 0x40 ;  /* 0x00000040000a7882 */ /* 0x000fe20000000000 */
[----:B------:R-:W-:-:S13]  /*b2b0*/  PLOP3.LUT P0, PT, PT, PT, PT, 0x80, 0x0 ;  /* 0x000000000000781c */ /* 0x000fda0003f0f070 */
.L_x_3293:
        /* <DEDUP_REMOVED lines=15> */
.L_x_3294:
        /* <DEDUP_REMOVED lines=15> */
.L_x_3295:
        /* <DEDUP_REMOVED lines=15> */
.L_x_3296:
        /* <DEDUP_REMOVED lines=15> */
.L_x_3297:
        /* <DEDUP_REMOVED lines=15> */
.L_x_3298:
        /* <DEDUP_REMOVED lines=15> */
.L_x_3299:
        /* <DEDUP_REMOVED lines=10> */
.L_x_3281:
[----:B------:R-:W-:Y:S05]  /*b900*/  BSYNC B0 ;  /* 0x0000000000007941 */ /* 0x000fea0003800000 */
.L_x_3280:
[----:B------:R-:W2:Y:S04]  /*b910*/  LDL.LU R5, [R1] ;  /* 0x0000000001057983 */ /* 0x000ea80000300800 */
[----:B------:R-:W3:Y:S01]  /*b920*/  LDL.LU R4, [R1+0x1c] ;  /* 0x00001c0001047983 */ /* 0x000ee20000300800 */
[----:B------:R-:W-:-:S05]  /*b930*/  VIADD R18, R18, 0x1 ;  /* 0x0000000112127836 */ /* 0x000fca0000000000 */
[----:B------:R-:W-:-:S04]  /*b940*/  ISETP.NE.AND P0, PT, R18, 0x2, PT ;  /* 0x000000021200780c */ /* 0x000fc80003f05270 */
[----:B------:R-:W-:Y:S02]  /*b950*/  SEL R0, RZ, 0x1, P0 ;  /* 0x00000001ff007807 */ /* 0x000fe40000000000 */
[----:B------:R-:W-:Y:S02]  /*b960*/  SEL R18, R18, RZ, P0 ;  /* 0x000000ff12127207 */ /* 0x000fe40000000000 */
[----:B--2---:R-:W-:Y:S01]  /*b970*/  LOP3.LUT R5, R5, R0, RZ, 0x3c, !PT ;  /* 0x0000000005057212 */ /* 0x004fe200078e3cff */
[----:B---3--:R-:W-:-:S04]  /*b980*/  VIADD R0, R4, 0xfffffffd ;  /* 0xfffffffd04007836 */ /* 0x008fc80000000000 */
[----:B------:R1:W-:Y:S03]  /*b990*/  STL [R1], R5 ;  /* 0x0000000501007387 */ /* 0x0003e60000100800 */
.L_x_3279:
[----:B------:R-:W2:Y:S01]  /*b9a0*/  LDL.LU R2, [R1+0x14] ;  /* 0x0000140001027983 */ /* 0x000ea20000300800 */
[----:B------:R-:W-:Y:S01]  /*b9b0*/  IMAD.MOV R6, RZ, RZ, -R6 ;  /* 0x000000ffff067224 */ /* 0x000fe200078e0a06 */
[----:B------:R-:W-:Y:S04]  /*b9c0*/  BSSY B0, `(.L_x_3278) ;  /* 0x00001b3000007945 */ /* 0x000fe80003800000 */
[----:B--2---:R-:W-:-:S13]  /*b9d0*/  ISETP.NE.AND P0, PT, R2, R6, PT ;  /* 0x000000060200720c */ /* 0x004fda0003f05270 */
[----:B------:R-:W-:Y:S05]  /*b9e0*/  @!P0 BRA `(.L_x_3300) ;  /* 0x0000001800c08947 */ /* 0x000fea0003800000 */
.L_x_3341:
[----:B--2---:R-:W2:Y:S01]  /*b9f0*/  LDL R2, [R1+0x8] ;  /* 0x0000080001027983 */ /* 0x004ea20000100800 */
[----:B------:R-:W-:Y:S01]  /*ba00*/  BSSY B1, `(.L_x_3301) ;  /* 0x00000cf000017945 */ /* 0x000fe20003800000 */
[----:B--2---:R-:W-:-:S13]  /*ba10*/  ISETP.NE.AND P0, PT, R2, RZ, PT ;  /* 0x000000ff0200720c */ /* 0x004fda0003f05270 */
[----:B------:R-:W-:Y:S05]  /*ba20*/  @!P0 BRA `(.L_x_3302) ;  /* 0x0000000c00308947 */ /* 0x000fea0003800000 */
[----:B------:R-:W2:Y:S01]  /*ba30*/  LDL R2, [R1+0xc] ;  /* 0x00000c0001027983 */ /* 0x000ea20000100800 */
[----:B------:R-:W-:Y:S01]  /*ba40*/  IMAD.MOV.U32 R6, RZ, RZ, R0 ;  /* 0x000000ffff067224 */ /* 0x000fe200078e0000 */
[----:B--2---:R-:W-:-:S13]  /*ba50*/  ISETP.NE.AND P0, PT, R2, RZ, PT ;  /* 0x000000ff0200720c */ /* 0x004fda0003f05270 */
[----:B------:R-:W-:Y:S05]  /*ba60*/  @!P0 BRA `(.L_x_3303) ;  /* 0x00000000004c8947 */ /* 0x000fea0003800000 */
[----:B-1----:R-:W2:Y:S01]  /*ba70*/  LDL R5, [R1+0x4] ;  /* 0x0000040001057983 */ /* 0x002ea20000100800 */
        /* <DEDUP_REMOVED lines=18> */
.L_x_3303:
[----:B------:R-:W3:Y:S01]  /*bba0*/  LDL R2, [R1] ;  /* 0x0000000001027983 */ /* 0x000ee20000100800 */
[----:B--2---:R-:W-:Y:S01]  /*bbb0*/  LEA R4, R18, UR36, 0x3 ;  /* 0x0000002412047c11 */ /* 0x004fe2000f8e18ff */
[----:B------:R-:W-:Y:S01]  /*bbc0*/  BSSY B2, `(.L_x_3304) ;  /* 0x0000007000027945 */ /* 0x000fe20003800000 */
[----:B------:R-:W2:Y:S02]  /*bbd0*/  S2R R3, SR_TID.X ;  /* 0x0000000000037919 */ /* 0x000ea40000002100 */
[----:B--2---:R-:W-:-:S04]  /*bbe0*/  LOP3.LUT R3, R3, 0x7f, RZ, 0xc0, !PT ;  /* 0x0000007f03037812 */ /* 0x004fc800078ec0ff */
[----:B------:R-:W-:Y:S02]  /*bbf0*/  ISETP.NE.AND P1, PT, R3, RZ, PT ;  /* 0x000000ff0300720c */ /* 0x000fe40003f25270 */
[----:B---3--:R-:W-:-:S04]  /*bc00*/  SHF.L.U32 R2, R2, 0x1f, RZ ;  /* 0x0000001f02027819 */ /* 0x008fc800000006ff */
[----:B------:R-:W2:Y:S02]  /*bc10*/  SYNCS.PHASECHK.TRANS64.TRYWAIT P0, [R4+URZ+0x28c40], R2 ;  /* 0x028c4002040075a7 */ /* 0x000ea4000800017f */
[----:B--2---:R-:W-:Y:S05]  /*bc20*/  @!P0 BRA `(.L_x_3305) ;  /* 0x0000002400e08947 */ /* 0x004fea0003800000 */
.L_x_3377:
[----:B------:R-:W-:Y:S05]  /*bc30*/  BSYNC B2 ;  /* 0x0000000000027941 */ /* 0x000fea0003800000 */
.L_x_3304:
[----:B------:R-:W-:Y:S04]  /*bc40*/  BSSY B2, `(.L_x_3306) ;  /* 0x0000009000027945 */ /* 0x000fe80003800000 */
[----:B------:R-:W-:Y:S05]  /*bc50*/  @P1 BRA `(.L_x_3307) ;  /* 0x00000000001c1947 */ /* 0x000fea0003800000 */
[----:B-1----:R-:W1:Y:S01]  /*bc60*/  S2R R5, SR_TID.X ;  /* 0x0000000000057919 */ /* 0x002e620000002100 */
[----:B------:R-:W-:-:S04]  /*bc70*/  IMAD.MOV.U32 R3, RZ, RZ, 0x2000 ;  /* 0x00002000ff037424 */ /* 0x000fc800078e00ff */
[----:B------:R3:W-:Y:S01]  /*bc80*/  SYNCS.ARRIVE.TRANS64 RZ, [R4+URZ+0x28c30], R3 ;  /* 0x028c300304ff79a7 */ /* 0x0007e2000800003f */
[----:B-1----:R-:W-:-:S04]  /*bc90*/  LOP3.LUT R5, R5, 0x1f, RZ, 0xc0, !PT ;  /* 0x0000001f05057812 */ /* 0x002fc800078ec0ff */
[----:B------:R-:W-:-:S13]  /*bca0*/  ISETP.NE.AND P0, PT, R5, RZ, PT ;  /* 0x000000ff0500720c */ /* 0x000fda0003f05270 */
[----:B---3--:R-:W-:Y:S05]  /*bcb0*/  @!P0 BRA `(.L_x_3307) ;  /* 0x0000000000048947 */ /* 0x008fea0003800000 */
[----:B------:R-:W-:Y:S01]  /*bcc0*/  BPT.TRAP 0x1 ;  /* 0x000000040000795c */ /* 0x000fe20000300000 */
.L_x_3307:
[----:B------:R-:W-:Y:S05]  /*bcd0*/  BSYNC B2 ;  /* 0x0000000000027941 */ /* 0x000fea0003800000 */
.L_x_3306:
[----:B-1----:R-:W-:Y:S01]  /*bce0*/  IMAD.MOV.U32 R5, RZ, RZ, RZ ;  /* 0x000000ffff057224 */ /* 0x002fe200078e00ff */
[----:B------:R-:W-:Y:S01]  /*bcf0*/  LEA R3, R18, UR36, 0xd ;  /* 0x0000002412037c11 */ /* 0x000fe2000f8e68ff */
[----:B------:R-:W-:Y:S01]  /*bd00*/  UIADD3 UR4, UP0, UR40, 0x370, URZ ;  /* 0x0000037028047890 */ /* 0x000fe2000ff1e03f */
[----:B------:R-:W-:Y:S01]  /*bd10*/  PLOP3.LUT P0, PT, PT, PT, PT, 0x80, 0x0 ;  /* 0x000000000000781c */ /* 0x000fe20003f0f070 */
[----:B------:R-:W-:Y:S01]  /*bd20*/  IMAD.SHL.U32 R6, R6, 0x40, RZ ;  /* 0x0000004006067824 */ /* 0x000fe200078e00ff */
[----:B------:R-:W-:Y:S01]  /*bd30*/  R2UR UR10, R5 ;  /* 0x00000000050a72ca */ /* 0x000fe200000e0000 */
[----:B------:R-:W-:Y:S01]  /*bd40*/  VIADD R3, R3, 0x22400 ;  /* 0x0002240003037836 */ /* 0x000fe20000000000 */
[----:B------:R-:W-:Y:S01]  /*bd50*/  UIADD3.X UR5, URZ, UR41, URZ, UP0, !UPT ;  /* 0x000000293f057290 */ /* 0x000fe200087fe43f */
[----:B0-----:R-:W-:Y:S01]  /*bd60*/  VIADD R7, R4, 0x28c30 ;  /* 0x00028c3004077836 */ /* 0x001fe20000000000 */
[----:B------:R-:W-:Y:S01]  /*bd70*/  UMOV UR6, 0x0 ;  /* 0x0000000000067882 */ /* 0x000fe20000000000 */
[----:B------:R-:W-:-:S10]  /*bd80*/  UMOV UR7, 0x14f00000 ;  /* 0x14f0000000077882 */ /* 0x000fd40000000000 */
.L_x_3308:
        /* <DEDUP_REMOVED lines=13> */
.L_x_3378:
[----:B------:R-:W-:Y:S05]  /*be60*/  BSYNC B2 ;  /* 0x0000000000027941 */ /* 0x000fea0003800000 */
.L_x_3309:
[----:B------:R-:W-:Y:S01]  /*be70*/  BSSY B2, `(.L_x_3311) ;  /* 0x000000b000027945 */ /* 0x000fe20003800000 */
[----:B0-2---:R-:W-:Y:S02]  /*be80*/  IMAD.MOV.U32 R2, RZ, RZ, 0x0 ;  /* 0x00000000ff027424 */ /* 0x005fe400078e00ff */
[----:B------:R-:W-:Y:S01]  /*be90*/  IMAD.MOV.U32 R3, RZ, RZ, 0x14f00000 ;  /* 0x14f00000ff037424 */ /* 0x000fe200078e00ff */
[----:B------:R-:W-:Y:S06]  /*bea0*/  @P1 BRA `(.L_x_3312) ;  /* 0x00000000001c1947 */ /* 0x000fec0003800000 */
[----:B------:R-:W0:Y:S01]  /*beb0*/  S2R R8, SR_TID.X ;  /* 0x0000000000087919 */ /* 0x000e220000002100 */
[----:B------:R-:W-:-:S04]  /*bec0*/  IMAD.MOV.U32 R7, RZ, RZ, 0x10000 ;  /* 0x00010000ff077424 */ /* 0x000fc800078e00ff */
[----:B------:R1:W-:Y:S01]  /*bed0*/  SYNCS.ARRIVE.TRANS64 RZ, [R4+URZ+0x28c50], R7 ;  /* 0x028c500704ff79a7 */ /* 0x0003e2000800003f */
[----:B0-----:R-:W-:-:S04]  /*bee0*/  LOP3.LUT R8, R8, 0x1f, RZ, 0xc0, !PT ;  /* 0x0000001f08087812 */ /* 0x001fc800078ec0ff */
[----:B------:R-:W-:-:S13]  /*bef0*/  ISETP.NE.AND P0, PT, R8, RZ, PT ;  /* 0x000000ff0800720c */ /* 0x000fda0003f05270 */
[----:B-1----:R-:W-:Y:S05]  /*bf00*/  @!P0 BRA `(.L_x_3312) ;  /* 0x0000000000048947 */ /* 0x002fea0003800000 */
[----:B------:R-:W-:Y:S01]  /*bf10*/  BPT.TRAP 0x1 ;  /* 0x000000040000795c */ /* 0x000fe20000300000 */
.L_x_3312:
[----:B------:R-:W-:Y:S05]  /*bf20*/  BSYNC B2 ;  /* 0x0000000000027941 */ /* 0x000fea0003800000 */
.L_x_3311:
        /* <DEDUP_REMOVED lines=8> */
[----:B------:R-:W-:-:S10]  /*bfb0*/  VIADD R7, R5, 0x400 ;  /* 0x0000040005077836 */ /* 0x000fd40000000000 */
.L_x_3313:
        /* <DEDUP_REMOVED lines=15> */
.L_x_3314:
        /* <DEDUP_REMOVED lines=15> */
.L_x_3315:
        /* <DEDUP_REMOVED lines=15> */
.L_x_3316:
        /* <DEDUP_REMOVED lines=15> */
.L_x_3317:
        /* <DEDUP_REMOVED lines=15> */
.L_x_3318:
        /* <DEDUP_REMOVED lines=11> */
[----:B------:R-:W-:Y:S01]  /*c520*/  UMOV UR10, 0x180 ;  /* 0x00000180000a7882 */ /* 0x000fe20000000000 */
[----:B------:R-:W-:Y:S02]  /*c530*/  R2UR UR7, R3 ;  /* 0x00000000030772ca */ /* 0x000fe400000e0000 */
[----:B------:R-:W-:Y:S02]  /*c540*/  PLOP3.LUT P0, PT, PT, PT, PT, 0x80, 0x0 ;  /* 0x000000000000781c */ /* 0x000fe40003f0f070 */
[----:B------:R-:W-:-:S11]  /*c550*/  IADD3 R7, R5, 0xc400, RZ ;  /* 0x0000c40005077810 */ /* 0x000fd60007ffe0ff */
.L_x_3319:
        /* <DEDUP_REMOVED lines=15> */
.L_x_3320:
        /* <DEDUP_REMOVED lines=10> */
.L_x_3302:
[----:B------:R-:W-:Y:S05]  /*c6f0*/  BSYNC B1 ;  /* 0x0000000000017941 */ /* 0x000fea0003800000 */
.L_x_3301:
[----:B------:R-:W2:Y:S04]  /*c700*/  LDL R3, [R1+0x8] ;  /* 0x0000080001037983 */ /* 0x000ea80000100800 */
[----:B------:R-:W3:Y:S01]  /*c710*/  LDL.LU R2, [R1] ;  /* 0x0000000001027983 */ /* 0x000ee20000300800 */
[----:B0-----:R-:W-:Y:S01]  /*c720*/  VIADD R7, R18, 0x1 ;  /* 0x0000000112077836 */ /* 0x001fe20000000000 */
        /* <DEDUP_REMOVED lines=8> */
[----:B------:R-:W-:Y:S01]  /*c7b0*/  VIADD R8, R0, 0xffffffff ;  /* 0xffffffff00087836 */ /* 0x000fe20000000000 */
[----:B--2---:R-:W-:-:S13]  /*c7c0*/  ISETP.NE.AND P2, PT, R2, RZ, PT ;  /* 0x000000ff0200720c */ /* 0x004fda0003f45270 */
[----:B------:R-:W-:Y:S05]  /*c7d0*/  @!P2 BRA `(.L_x_3323) ;  /* 0x00000000004ca947 */ /* 0x000fea0003800000 */
[----:B------:R-:W2:Y:S01]  /*c7e0*/  LDL R9, [R1+0x4] ;  /* 0x0000040001097983 */ /* 0x000ea20000100800 */
[----:B------:R-:W0:Y:S01]  /*c7f0*/  LDC R4, c[0x0][0x43c] ;  /* 0x00010f00ff047b82 */ /* 0x000e220000000800 */
[----:B------:R-:W-:Y:S01]  /*c800*/  ULDC.64 UR4, c[0x0][0x428] ;  /* 0x00010a0000047ab9 */ /* 0x000fe20000000a00 */
[----:B0-----:R-:W-:-:S13]  /*c810*/  ISETP.NE.AND P0, PT, R4, 0x1, PT ;  /* 0x000000010400780c */ /* 0x001fda0003f05270 */
        /* <DEDUP_REMOVED lines=15> */
.L_x_3323:
[----:B0-----:R-:W-:Y:S01]  /*c910*/  LEA R4, R7, UR36, 0x3 ;  /* 0x0000002407047c11 */ /* 0x001fe2000f8e18ff */
[----:B------:R-:W0:Y:S01]  /*c920*/  S2R R3, SR_TID.X ;  /* 0x0000000000037919 */ /* 0x000e220000002100 */
[----:B------:R-:W-:Y:S01]  /*c930*/  SHF.L.U32 R2, R6, 0x1f, RZ ;  /* 0x0000001f06027819 */ /* 0x000fe200000006ff */
[----:B------:R-:W-:Y:S03]  /*c940*/  BSSY B2, `(.L_x_3324) ;  /* 0x0000005000027945 */ /* 0x000fe60003800000 */
[----:B------:R-:W2:Y:S01]  /*c950*/  SYNCS.PHASECHK.TRANS64.TRYWAIT P0, [R4+URZ+0x28c40], R2 ;  /* 0x028c4002040075a7 */ /* 0x000ea2000800017f */
[----:B0-----:R-:W-:-:S04]  /*c960*/  LOP3.LUT R3, R3, 0x7f, RZ, 0xc0, !PT ;  /* 0x0000007f03037812 */ /* 0x001fc800078ec0ff */
[----:B------:R-:W-:Y:S01]  /*c970*/  ISETP.NE.AND P1, PT, R3, RZ, PT ;  /* 0x000000ff0300720c */ /* 0x000fe20003f25270 */
[----:B--2---:R-:W-:-:S12]  /*c980*/  @!P0 BRA `(.L_x_3325) ;  /* 0x0000001800b08947 */ /* 0x004fd80003800000 */
.L_x_3379:
[----:B------:R-:W-:Y:S05]  /*c990*/  BSYNC B2 ;  /* 0x0000000000027941 */ /* 0x000fea0003800000 */
.L_x_3324:
[----:B------:R-:W-:Y:S04]  /*c9a0*/  BSSY B2, `(.L_x_3326) ;  /* 0x0000009000027945 */ /* 0x000fe80003800000 */
[----:B------:R-:W-:Y:S05]  /*c9b0*/  @P1 BRA `(.L_x_3327) ;  /* 0x00000000001c1947 */ /* 0x000fea0003800000 */
[----:B-1----:R-:W1:Y:S01]  /*c9c0*/  S2R R5, SR_TID.X ;  /* 0x0000000000057919 */ /* 0x002e620000002100 */
[----:B------:R-:W-:-:S04]  /*c9d0*/  IMAD.MOV.U32 R3, RZ, RZ, 0x2000 ;  /* 0x00002000ff037424 */ /* 0x000fc800078e00ff */
[----:B------:R2:W-:Y:S01]  /*c9e0*/  SYNCS.ARRIVE.TRANS64 RZ, [R4+URZ+0x28c30], R3 ;  /* 0x028c300304ff79a7 */ /* 0x0005e2000800003f */
[----:B-1----:R-:W-:-:S04]  /*c9f0*/  LOP3.LUT R5, R5, 0x1f, RZ, 0xc0, !PT ;  /* 0x0000001f05057812 */ /* 0x002fc800078ec0ff */
[----:B------:R-:W-:-:S13]  /*ca00*/  ISETP.NE.AND P0, PT, R5, RZ, PT ;  /* 0x000000ff0500720c */ /* 0x000fda0003f05270 */
[----:B--2---:R-:W-:Y:S05]  /*ca10*/  @!P0 BRA `(.L_x_3327) ;  /* 0x0000000000048947 */ /* 0x004fea0003800000 */
[----:B------:R-:W-:Y:S01]  /*ca20*/  BPT.TRAP 0x1 ;  /* 0x000000040000795c */ /* 0x000fe20000300000 */
.L_x_3327:
[----:B------:R-:W-:Y:S05]  /*ca30*/  BSYNC B2 ;  /* 0x0000000000027941 */ /* 0x000fea0003800000 */
.L_x_3326:
        /* <DEDUP_REMOVED lines=11> */
.L_x_3328:
        /* <DEDUP_REMOVED lines=13> */
.L_x_3380:
[----:B------:R-:W-:Y:S05]  /*cbc0*/  BSYNC B2 ;  /* 0x0000000000027941 */ /* 0x000fea0003800000 */
.L_x_3329:
[----:B------:R-:W-:Y:S01]  /*cbd0*/  BSSY B2, `(.L_x_3331) ;  /* 0x000000b000027945 */ /* 0x000fe20003800000 */
[----:B01----:R-:W-:Y:S02]  /*cbe0*/  IMAD.MOV.U32 R2, RZ, RZ, 0x0 ;  /* 0x00000000ff027424 */ /* 0x003fe400078e00ff */
        /* <DEDUP_REMOVED lines=9> */
.L_x_3332:
[----:B------:R-:W-:Y:S05]  /*cc80*/  BSYNC B2 ;  /* 0x0000000000027941 */ /* 0x000fea0003800000 */
.L_x_3331:
        /* <DEDUP_REMOVED lines=9> */
.L_x_3333:
        /* <DEDUP_REMOVED lines=15> */
.L_x_3334:
        /* <DEDUP_REMOVED lines=15> */
.L_x_3335:
        /* <DEDUP_REMOVED lines=15> */
.L_x_3336:
        /* <DEDUP_REMOVED lines=15> */
.L_x_3337:
        /* <DEDUP_REMOVED lines=15> */
.L_x_3338:
        /* <DEDUP_REMOVED lines=15> */
.L_x_3339:
        /* <DEDUP_REMOVED lines=15> */
.L_x_3340:
        /* <DEDUP_REMOVED lines=10> */
.L_x_3322:
[----:B------:R-:W-:Y:S05]  /*d450*/  BSYNC B1 ;  /* 0x0000000000017941 */ /* 0x000fea0003800000 */
.L_x_3321:
[----:B------:R-:W-:Y:S01]  /*d460*/  VIADD R7, R7, 0x1 ;  /* 0x0000000107077836 */ /* 0x000fe20000000000 */
[C---:B------:R-:W-:Y:S01]  /*d470*/  ISETP.GT.AND P1, PT, R0.reuse, 0x1, PT ;  /* 0x000000010000780c */ /* 0x040fe20003f24270 */
[----:B------:R-:W-:-:S03]  /*d480*/  VIADD R0, R0, 0xfffffffe ;  /* 0xfffffffe00007836 */ /* 0x000fc60000000000 */
[----:B------:R-:W-:-:S04]  /*d490*/  ISETP.NE.AND P0, PT, R7, 0x2, PT ;  /* 0x000000020700780c */ /* 0x000fc80003f05270 */
[----:B------:R-:W-:Y:S02]  /*d4a0*/  SEL R3, RZ, 0x1, P0 ;  /* 0x00000001ff037807 */ /* 0x000fe40000000000 */
[----:B------:R-:W-:Y:S02]  /*d4b0*/  SEL R18, R7, RZ, P0 ;  /* 0x000000ff07127207 */ /* 0x000fe40000000000 */
[----:B------:R-:W-:-:S05]  /*d4c0*/  LOP3.LUT R2, R6, R3, RZ, 0x3c, !PT ;  /* 0x0000000306027212 */ /* 0x000fca00078e3cff */
[----:B------:R2:W-:Y:S01]  /*d4d0*/  STL [R1], R2 ;  /* 0x0000000201007387 */ /* 0x0005e20000100800 */
[----:B------:R-:W-:Y:S05]  /*d4e0*/  @P1 BRA `(.L_x_3341) ;  /* 0xffffffe400401947 */ /* 0x000fea000383ffff */
.L_x_3300:
[----:B------:R-:W-:Y:S05]  /*d4f0*/  BSYNC B0 ;  /* 0x0000000000007941 */ /* 0x000fea0003800000 */
.L_x_3278:
[----:B--2---:R-:W2:Y:S01]  /*d500*/  LDL.LU R2, [R1+0x20] ;  /* 0x0000200001027983 */ /* 0x004ea20000300800 */
[----:B------:R-:W-:-:S03]  /*d510*/  ULDC UR4, c[0x0][0xc34] ;  /* 0x00030d0000047ab9 */ /* 0x000fc60000000800 */
[----:B------:R-:W3:Y:S01]  /*d520*/  LDL.LU R0, [R1+0x30] ;  /* 0x0000300001007983 */ /* 0x000ee20000300800 */
[----:B--2---:R-:W-:Y:S02]  /*d530*/  VIADD R2, R2, UR38 ;  /* 0x0000002602027c36 */ /* 0x004fe40008000000 */
[----:B---3--:R-:W-:-:S03]  /*d540*/  VIADD R0, R0, 0x1 ;  /* 0x0000000100007836 */ /* 0x008fc60000000000 */
[----:B------:R2:W-:Y:S01]  /*d550*/  STL [R1+0x20], R2 ;  /* 0x0000200201007387 */ /* 0x0005e20000100800 */
[----:B------:R-:W-:-:S03]  /*d560*/  ISETP.GE.AND P0, PT, R2, UR4, PT ;  /* 0x0000000402007c0c */ /* 0x000fc6000bf06270 */
[----:B------:R2:W-:Y:S10]  /*d570*/  STL [R1+0x30], R0 ;  /* 0x0000300001007387 */ /* 0x0005f40000100800 */
[----:B--2---:R-:W-:Y:S05]  /*d580*/  @!P0 BRA `(.L_x_3342) ;  /* 0xffffffb800148947 */ /* 0x004fea000383ffff */
[----:B------:R-:W-:-:S07]  /*d590*/  LOP3.LUT R2, R0, 0x1, RZ, 0xc, !PT ;  /* 0x0000000100027812 */ /* 0x000fce00078e0cff */
.L_x_3250:
[----:B0-----:R-:W0:Y:S01]  /*d5a0*/  S2R R3, SR_CgaCtaId ;  /* 0x0000000000037919 */ /* 0x001e220000008800 */
[----:B------:R-:W-:Y:S01]  /*d5b0*/  MOV R0, 0x400 ;  /* 0x0000040000007802 */ /* 0x000fe20000000f00 */
[----:B------:R-:W-:Y:S03]  /*d5c0*/  BSSY B0, `(.L_x_3343) ;  /* 0x0000005000007945 */ /* 0x000fe60003800000 */
[----:B0-----:R-:W-:Y:S02]  /*d5d0*/  LEA R0, R3, R0, 0x18 ;  /* 0x0000000003007211 */ /* 0x001fe400078ec0ff */
[----:B------:R-:W-:-:S04]  /*d5e0*/  SHF.L.U32 R3, R2, 0x1f, RZ ;  /* 0x0000001f02037819 */ /* 0x000fc800000006ff */
[----:B------:R-:W0:Y:S02]  /*d5f0*/  SYNCS.PHASECHK.TRANS64.TRYWAIT P0, [R0+URZ+0x28c20], R3 ;  /* 0x028c2003000075a7 */ /* 0x000e24000800017f */
[----:B0-----:R-:W-:Y:S05]  /*d600*/  @!P0 BRA `(.L_x_3344) ;  /* 0x0000000c00b88947 */ /* 0x001fea0003800000 */
.L_x_3381:
[----:B------:R-:W-:Y:S05]  /*d610*/  BSYNC B0 ;  /* 0x0000000000007941 */ /* 0x000fea0003800000 */
.L_x_3343:
[----:B------:R-:W-:-:S03]  /*d620*/  UMOV UR4, 0xffffffff ;  /* 0xffffffff00047882 */ /* 0x000fc60000000000 */
[----:B------:R-:W-:Y:S05]  /*d630*/  BRA.DIV UR4, `(.L_x_3345) ;  /* 0x0000000e04c07947 */ /* 0x000fea000b800000 */
[----:B------:R-:W2:Y:S02]  /*d640*/  S2R R2, SR_TID.X ;  /* 0x0000000000027919 */ /* 0x000ea40000002100 */
[----:B--2---:R-:W-:-:S04]  /*d650*/  SHF.R.U32.HI R2, RZ, 0x5, R2 ;  /* 0x00000005ff027819 */ /* 0x004fc80000011602 */
[----:B------:R-:W-:-:S05]  /*d660*/  LOP3.LUT R2, R2, 0x3, RZ, 0xc0, !PT ;  /* 0x0000000302027812 */ /* 0x000fca00078ec0ff */
[----:B------:R2:W3:Y:S02]  /*d670*/  SHFL.IDX PT, R14, R2, RZ, 0x1f ;  /* 0x00001fff020e7589 */ /* 0x0004e400000e0000 */
.L_x_3384:
[----:B---3--:R-:W-:Y:S01]  /*d680*/  ISETP.NE.AND P0, PT, R14, RZ, PT ;  /* 0x000000ff0e00720c */ /* 0x008fe20003f05270 */
[----:B------:R-:W-:-:S12]  /*d690*/  BSSY B0, `(.L_x_3346) ;  /* 0x0000025000007945 */ /* 0x000fd80003800000 */
[----:B------:R-:W-:Y:S05]  /*d6a0*/  @P0 BRA `(.L_x_3347) ;  /* 0x00000000008c0947 */ /* 0x000fea0003800000 */
[----:B------:R-:W-:-:S03]  /*d6b0*/  UMOV UR4, 0xffffffff ;  /* 0xffffffff00047882 */ /* 0x000fc60000000000 */
[----:B------:R-:W-:Y:S05]  /*d6c0*/  BRA.DIV UR4, `(.L_x_3348) ;  /* 0x0000000e04d07947 */ /* 0x000fea000b800000 */
[----:B------:R-:W-:-:S13]  /*d6d0*/  ELECT P6, URZ, PT ;  /* 0x00000000003f782f */ /* 0x000fda00038c0000 */
.L_x_3387:
[----:B------:R-:W-:Y:S05]  /*d6e0*/  @!P6 BRA `(.L_x_3347) ;  /* 0x00000000007ce947 */ /* 0x000fea0003800000 */
[----:B------:R-:W-:-:S06]  /*d6f0*/  ULOP3.LUT UR4, UR37, 0x2, URZ, 0xfc, !UPT ;  /* 0x0000000225047892 */ /* 0x000fcc000f8efc3f */
[----:B--2---:R-:W-:-:S05]  /*d700*/  IMAD.U32 R2, RZ, RZ, UR4 ;  /* 0x00000004ff027e24 */ /* 0x004fca000f8e00ff */
[----:B------:R-:W-:-:S13]  /*d710*/  ISETP.NE.AND P2, PT, R2, 0x3, PT ;  /* 0x000000030200780c */ /* 0x000fda0003f45270 */
[----:B------:R-:W-:Y:S05]  /*d720*/  @!P2 BRA `(.L_x_3349) ;  /* 0x000000000004a947 */ /* 0x000fea0003800000 */
[----:B------:R-:W-:Y:S01]  /*d730*/  BPT.TRAP 0x1 ;  /* 0x000000040000795c */ /* 0x000fe20000300000 */
.L_x_3349:
[----:B------:R-:W1:Y:S01]  /*d740*/  LDL.LU R7, [R1] ;  /* 0x0000000001077983 */ /* 0x000e620000300800 */
[----:B0-----:R-:W-:Y:S02]  /*d750*/  VIADD R3, R0, 0x28c40 ;  /* 0x00028c4000037836 */ /* 0x001fe40000000000 */
[C---:B------:R-:W-:Y:S02]  /*d760*/  VIADD R2, R18.reuse, 0x1 ;  /* 0x0000000112027836 */ /* 0x040fe40000000000 */
[----:B------:R-:W-:-:S03]  /*d770*/  IMAD R6, R18, 0x8, R3 ;  /* 0x0000000812067824 */ /* 0x000fc600078e0203 */
[----:B------:R-:W-:-:S04]  /*d780*/  ISETP.NE.AND P1, PT, R2, 0x2, PT ;  /* 0x000000020200780c */ /* 0x000fc80003f25270 */
[----:B------:R-:W-:Y:S02]  /*d790*/  SEL R4, RZ, 0x1, P1 ;  /* 0x00000001ff047807 */ /* 0x000fe40000800000 */
[C---:B-1----:R-:W-:Y:S02]  /*d7a0*/  SHF.L.U32 R5, R7.reuse, 0x1f, RZ ;  /* 0x0000001f07057819 */ /* 0x042fe400000006ff */
[----:B------:R-:W-:Y:S02]  /*d7b0*/  LOP3.LUT R7, R7, R4, RZ, 0x3c, !PT ;  /* 0x0000000407077212 */ /* 0x000fe400078e3cff */
[----:B------:R-:W0:Y:S01]  /*d7c0*/  SYNCS.PHASECHK.TRANS64.TRYWAIT P0, [R6+URZ], R5 ;  /* 0x00000005060075a7 */ /* 0x000e22000800017f */
[----:B------:R-:W-:Y:S02]  /*d7d0*/  SEL R4, R2, RZ, P1 ;  /* 0x000000ff02047207 */ /* 0x000fe40000800000 */
[----:B------:R-:W-:-:S03]  /*d7e0*/  SHF.L.U32 R2, R7, 0x1f, RZ ;  /* 0x0000001f07027819 */ /* 0x000fc600000006ff */
[----:B------:R-:W-:Y:S01]  /*d7f0*/  IMAD R3, R4, 0x8, R3 ;  /* 0x0000000804037824 */ /* 0x000fe200078e0203 */
[----:B0-----:R-:W-:Y:S06]  /*d800*/  @!P0 BRA `(.L_x_3350) ;  /* 0x0000000c00a08947 */ /* 0x001fec0003800000 */
.L_x_3388:
[----:B------:R-:W1:Y:S02]  /*d810*/  SYNCS.PHASECHK.TRANS64.TRYWAIT P0, [R3+URZ], R2 ;  /* 0x00000002030075a7 */ /* 0x000e64000800017f */
[----:B-1----:R-:W-:Y:S05]  /*d820*/  @!P0 BRA `(.L_x_3351) ;  /* 0x0000000c00ac8947 */ /* 0x002fea0003800000 */
.L_x_3389:
[----:B------:R-:W-:Y:S05]  /*d830*/  @!P2 BRA `(.L_x_3352) ;  /* 0x000000000004a947 */ /* 0x000fea0003800000 */
[----:B------:R-:W-:Y:S01]  /*d840*/  BPT.TRAP 0x1 ;  /* 0x000000040000795c */ /* 0x000fe20000300000 */
.L_x_3352:
[----:B-1----:R-:W-:-:S04]  /*d850*/  VIADD R3, R0, 0x28c60 ;  /* 0x00028c6000037836 */ /* 0x002fc80000000000 */
[----:B------:R-:W-:-:S04]  /*d860*/  IMAD R18, R18, 0x8, R3 ;  /* 0x0000000812127824 */ /* 0x000fc800078e0203 */
[----:B------:R-:W1:Y:S02]  /*d870*/  SYNCS.PHASECHK.TRANS64.TRYWAIT P0, [R18+URZ], R5 ;  /* 0x00000005120075a7 */ /* 0x000e64000800017f */
[----:B-1----:R-:W-:Y:S05]  /*d880*/  @!P0 BRA `(.L_x_3353) ;  /* 0x0000000c00a88947 */ /* 0x002fea0003800000 */
.L_x_3390:
[----:B------:R-:W-:-:S07]  /*d890*/  IMAD R3, R4, 0x8, R3 ;  /* 0x0000000804037824 */ /* 0x000fce00078e0203 */
.L_x_3354:
[----:B--2---:R2:W3:Y:S02]  /*d8a0*/  SYNCS.PHASECHK.TRANS64.TRYWAIT P0, [R3+URZ], R2 ;  /* 0x00000002030075a7 */ /* 0x0044e4000800017f */
[----:B---3--:R-:W-:Y:S05]  /*d8b0*/  @!P0 NANOSLEEP.SYNCS 0x989680 ;  /* 0x009896800000895d */ /* 0x008fea0003900000 */
[----:B------:R-:W3:Y:S02]  /*d8c0*/  @!P0 SYNCS.PHASECHK.TRANS64 P0, [R3+URZ], R2 ;  /* 0x00000002030085a7 */ /* 0x000ee4000800007f */
[----:B---3--:R-:W-:Y:S05]  /*d8d0*/  @!P0 BRA `(.L_x_3354) ;  /* 0xfffffffc00f08947 */ /* 0x008fea000383ffff */
.L_x_3347:
[----:B------:R-:W-:Y:S05]  /*d8e0*/  BSYNC B0 ;  /* 0x0000000000007941 */ /* 0x000fea0003800000 */
.L_x_3346:
[----:B------:R-:W-:Y:S05]  /*d8f0*/  EXIT ;  /* 0x000000000000794d */ /* 0x000fea0003800000 */
.L_x_3216:
[----:B0-----:R-:W-:-:S04]  /*d900*/  IMAD.U32 R3, RZ, RZ, UR16 ;  /* 0x00000010ff037e24 */ /* 0x001fc8000f8e00ff */
[----:B------:R0:W1:Y:S03]  /*d910*/  SYNCS.PHASECHK.TRANS64.TRYWAIT P0, [R3+URZ+0x28c50], R0 ;  /* 0x028c5000030075a7 */ /* 0x000066000800017f */
[----:B-1----:R-:W-:Y:S05]  /*d920*/  @!P0 NANOSLEEP.SYNCS 0x989680 ;  /* 0x009896800000895d */ /* 0x002fea0003900000 */
[----:B------:R-:W1:Y:S02]  /*d930*/  @!P0 SYNCS.PHASECHK.TRANS64 P0, [R3+URZ+0x28c50], R0 ;  /* 0x028c5000030085a7 */ /* 0x000e64000800007f */
[----:B-1----:R-:W-:Y:S05]  /*d940*/  @!P0 BRA `(.L_x_3216) ;  /* 0xfffffffc00ec8947 */ /* 0x002fea000383ffff */
[----:B------:R-:W-:Y:S05]  /*d950*/  BRA `(.L_x_3355) ;  /* 0xffffff3800607947 */ /* 0x000fea000383ffff */
.L_x_3221:
[----:B-1----:R-:W-:-:S04]  /*d960*/  IMAD.U32 R4, RZ, RZ, UR6 ;  /* 0x00000006ff047e24 */ /* 0x002fc8000f8e00ff */
[----:B------:R1:W2:Y:S03]  /*d970*/  SYNCS.PHASECHK.TRANS64.TRYWAIT P0, [R4+URZ+0x28c50], R3 ;  /* 0x028c5003040075a7 */ /* 0x0002a6000800017f */
[----:B--2---:R-:W-:Y:S05]  /*d980*/  @!P0 NANOSLEEP.SYNCS 0x989680 ;  /* 0x009896800000895d */ /* 0x004fea0003900000 */
[----:B------:R-:W2:Y:S02]  /*d990*/  @!P0 SYNCS.PHASECHK.TRANS64 P0, [R4+URZ+0x28c50], R3 ;  /* 0x028c5003040085a7 */ /* 0x000ea4000800007f */
[----:B--2---:R-:W-:Y:S05]  /*d9a0*/  @!P0 BRA `(.L_x_3221) ;  /* 0xfffffffc00ec8947 */ /* 0x004fea000383ffff */
[----:B------:R-:W-:Y:S05]  /*d9b0*/  BRA `(.L_x_3220) ;  /* 0xffffff4400747947 */ /* 0x000fea000383ffff */
.L_x_3225:
[----:B0-----:R-:W-:-:S04]  /*d9c0*/  IMAD.U32 R3, RZ, RZ, UR41 ;  /* 0x00000029ff037e24 */ /* 0x001fc8000f8e00ff */
[----:B------:R0:W1:Y:S03]  /*d9d0*/  SYNCS.PHASECHK.TRANS64.TRYWAIT P1, [R3+URZ+0x28c00], R0 ;  /* 0x028c0000030075a7 */ /* 0x000066000802017f */
[----:B-1----:R-:W-:Y:S05]  /*d9e0*/  @!P1 NANOSLEEP.SYNCS 0x989680 ;  /* 0x009896800000995d */ /* 0x002fea0003900000 */
[----:B------:R-:W1:Y:S02]  /*d9f0*/  @!P1 SYNCS.PHASECHK.TRANS64 P1, [R3+URZ+0x28c00], R0 ;  /* 0x028c0000030095a7 */ /* 0x000e64000802007f */
[----:B-1----:R-:W-:Y:S05]  /*da00*/  @!P1 BRA `(.L_x_3225) ;  /* 0xfffffffc00ec9947 */ /* 0x002fea000383ffff */
[----:B------:R-:W-:Y:S05]  /*da10*/  BRA `(.L_x_3356) ;  /* 0xffffff5000c47947 */ /* 0x000fea000383ffff */
.L_x_3229:
[----:B--2---:R2:W3:Y:S02]  /*da20*/  SYNCS.PHASECHK.TRANS64.TRYWAIT P1, [R7+URZ+0x28c30], R8 ;  /* 0x028c3008070075a7 */ /* 0x0044e4000802017f */
[----:B---3--:R-:W-:Y:S05]  /*da30*/  @!P1 NANOSLEEP.SYNCS 0x989680 ;  /* 0x009896800000995d */ /* 0x008fea0003900000 */
[----:B------:R-:W3:Y:S02]  /*da40*/  @!P1 SYNCS.PHASECHK.TRANS64 P1, [R7+URZ+0x28c30], R8 ;  /* 0x028c3008070095a7 */ /* 0x000ee4000802007f */
[----:B---3--:R-:W-:Y:S05]  /*da50*/  @!P1 BRA `(.L_x_3229) ;  /* 0xfffffffc00f09947 */ /* 0x008fea000383ffff */
[----:B------:R-:W-:Y:S05]  /*da60*/  BRA `(.L_x_3228) ;  /* 0xffffff5000e07947 */ /* 0x000fea000383ffff */
.L_x_3233:
[----:B----4-:R4:W0:Y:S02]  /*da70*/  SYNCS.PHASECHK.TRANS64.TRYWAIT P2, [R7+URZ+0x28c50], R8 ;  /* 0x028c5008070075a7 */ /* 0x010824000804017f */
[----:B0-----:R-:W-:Y:S05]  /*da80*/  @!P2 NANOSLEEP.SYNCS 0x989680 ;  /* 0x009896800000a95d */ /* 0x001fea0003900000 */
[----:B------:R-:W0:Y:S02]  /*da90*/  @!P2 SYNCS.PHASECHK.TRANS64 P2, [R7+URZ+0x28c50], R8 ;  /* 0x028c50080700a5a7 */ /* 0x000e24000804007f */
[----:B0-----:R-:W-:Y:S05]  /*daa0*/  @!P2 BRA `(.L_x_3233) ;  /* 0xfffffffc00f0a947 */ /* 0x001fea000383ffff */
[----:B------:R-:W-:Y:S05]  /*dab0*/  BRA `(.L_x_3232) ;  /* 0xffffff6400f87947 */ /* 0x000fea000383ffff */
.L_x_3238:
[----:B--2---:R-:W-:-:S04]  /*dac0*/  IMAD.U32 R4, RZ, RZ, UR23 ;  /* 0x00000017ff047e24 */ /* 0x004fc8000f8e00ff */
[----:B------:R2:W3:Y:S03]  /*dad0*/  SYNCS.PHASECHK.TRANS64.TRYWAIT P3, [R4+URZ+0x28c30], R7 ;  /* 0x028c3007040075a7 */ /* 0x0004e6000806017f */
[----:B---3--:R-:W-:Y:S05]  /*dae0*/  @!P3 NANOSLEEP.SYNCS 0x989680 ;  /* 0x009896800000b95d */ /* 0x008fea0003900000 */
[----:B------:R-:W3:Y:S02]  /*daf0*/  @!P3 SYNCS.PHASECHK.TRANS64 P3, [R4+URZ+0x28c30], R7 ;  /* 0x028c30070400b5a7 */ /* 0x000ee4000806007f */
[----:B---3--:R-:W-:Y:S05]  /*db00*/  @!P3 BRA `(.L_x_3238) ;  /* 0xfffffffc00ecb947 */ /* 0x008fea000383ffff */
[----:B------:R-:W-:Y:S05]  /*db10*/  BRA `(.L_x_3237) ;  /* 0xffffff6800dc7947 */ /* 0x000fea000383ffff */
.L_x_3242:
[----:B--2---:R2:W3:Y:S02]  /*db20*/  SYNCS.PHASECHK.TRANS64.TRYWAIT P3, [R172+URZ+0x28c50], R7 ;  /* 0x028c5007ac0075a7 */ /* 0x0044e4000806017f */
[----:B---3--:R-:W-:Y:S05]  /*db30*/  @!P3 NANOSLEEP.SYNCS 0x989680 ;  /* 0x009896800000b95d */ /* 0x008fea0003900000 */
[----:B------:R-:W3:Y:S02]  /*db40*/  @!P3 SYNCS.PHASECHK.TRANS64 P3, [R172+URZ+0x28c50], R7 ;  /* 0x028c5007ac00b5a7 */ /* 0x000ee4000806007f */
[----:B---3--:R-:W-:Y:S05]  /*db50*/  @!P3 BRA `(.L_x_3242) ;  /* 0xfffffffc00f0b947 */ /* 0x008fea000383ffff */
[----:B------:R-:W-:Y:S05]  /*db60*/  BRA `(.L_x_3241) ;  /* 0xffffff8400107947 */ /* 0x000fea000383ffff */
.L_x_3254:
[----:B0-----:R-:W0:Y:S01]  /*db70*/  S2R R0, SR_TID.X ;  /* 0x0000000000007919 */ /* 0x001e220000002100 */
        /* <DEDUP_REMOVED lines=10> */
.L_x_3358:
[----:B------:R-:W-:Y:S05]  /*dc20*/  BSYNC B0 ;  /* 0x0000000000007941 */ /* 0x000fea0003800000 */
.L_x_3357:
[----:B------:R-:W-:Y:S05]  /*dc30*/  BRA `(.L_x_3359) ;  /* 0xffffffb800207947 */ /* 0x000fea000383ffff */
.L_x_3256:
[----:B------:R-:W-:Y:S01]  /*dc40*/  BSSY B0, `(.L_x_3360) ;  /* 0x0000006000007945 */ /* 0x000fe20003800000 */
[----:B------:R-:W-:-:S07]  /*dc50*/  IMAD.MOV.U32 R15, RZ, RZ, -0x1 ;  /* 0xffffffffff0f7424 */ /* 0x000fce00078e00ff */
[----:B0-----:R-:W-:Y:S05]  /*dc60*/  WARPSYNC.COLLECTIVE R15, `(.L_x_3361) ;  /* 0x000000000f0c7348 */ /* 0x001fea0003c00000 */
[----:B------:R-:W-:Y:S02]  /*dc70*/  ELECT P6, UR62, PT ;  /* 0x00000000003e782f */ /* 0x000fe400038c0000 */
[----:B------:R-:W-:Y:S01]  /*dc80*/  MOV R14, UR62 ;  /* 0x0000003e000e7c02 */ /* 0x000fe20008000f00 */
[----:B0-----:R-:W-:Y:S10]  /*dc90*/  ENDCOLLECTIVE ;  /* 0x000000000000791b */ /* 0x001ff40003800000 */
.L_x_3361:
[----:B------:R-:W-:Y:S05]  /*dca0*/  BSYNC B0 ;  /* 0x0000000000007941 */ /* 0x000fea0003800000 */
.L_x_3360:
[----:B------:R-:W-:Y:S05]  /*dcb0*/  BRA `(.L_x_3362) ;  /* 0xffffffb800207947 */ /* 0x000fea000383ffff */
.L_x_3258:
[----:B0-----:R0:W2:Y:S02]  /*dcc0*/  SYNCS.PHASECHK.TRANS64.TRYWAIT P0, [R0+URZ+0x28c40], R2 ;  /* 0x028c4002000075a7 */ /* 0x0010a4000800017f */
[----:B--2---:R-:W-:Y:S05]  /*dcd0*/  @!P0 NANOSLEEP.SYNCS 0x989680 ;  /* 0x009896800000895d */ /* 0x004fea0003900000 */
[----:B------:R-:W2:Y:S02]  /*dce0*/  @!P0 SYNCS.PHASECHK.TRANS64 P0, [R0+URZ+0x28c40], R2 ;  /* 0x028c4002000085a7 */ /* 0x000ea4000800007f */
[----:B--2---:R-:W-:Y:S05]  /*dcf0*/  @!P0 BRA `(.L_x_3258) ;  /* 0xfffffffc00f08947 */ /* 0x004fea000383ffff */
[----:B------:R-:W-:Y:S05]  /*dd00*/  BRA `(.L_x_3363) ;  /* 0xffffffb8007c7947 */ /* 0x000fea000383ffff */
.L_x_3261:
        /* <DEDUP_REMOVED lines=8> */
.L_x_3364:
[----:B------:R-:W-:Y:S01]  /*dd90*/  IMAD.MOV.U32 R13, RZ, RZ, R0 ;  /* 0x000000ffff0d7224 */ /* 0x000fe200078e0000 */
[----:B------:R-:W-:Y:S01]  /*dda0*/  LOP3.LUT R7, R7, 0x7f, RZ, 0xc0, !PT ;  /* 0x0000007f07077812 */ /* 0x000fe200078ec0ff */
[----:B------:R-:W-:-:S07]  /*ddb0*/  IMAD.MOV.U32 R6, RZ, RZ, R14 ;  /* 0x000000ffff067224 */ /* 0x000fce00078e000e */
[----:B------:R-:W-:Y:S05]  /*ddc0*/  WARPSYNC.COLLECTIVE R15, `(.L_x_3365) ;  /* 0x000000000f087348 */ /* 0x000fea0003c00000 */
[----:B------:R0:W1:Y:S02]  /*ddd0*/  SHFL.IDX P6, R14, R13, R12, R11 ;  /* 0x0000000c0d0e7389 */ /* 0x00006400000c000b */
[----:B01----:R-:W-:Y:S01]  /*dde0*/  ENDCOLLECTIVE ;  /* 0x000000000000791b */ /* 0x003fe20003800000 */
.L_x_3365:
[----:B------:R-:W-:Y:S01]  /*ddf0*/  SHF.R.U32.HI R5, RZ, 0x3, R7 ;  /* 0x00000003ff057819 */ /* 0x000fe20000011607 */
[----:B------:R-:W-:Y:S02]  /*de00*/  ULDC UR4, c[0x0][0x288] ;  /* 0x0000a20000047ab9 */ /* 0x000fe40000000800 */
[----:B------:R-:W-:Y:S02]  /*de10*/  IMAD R3, R8, UR4, RZ ;  /* 0x0000000408037c24 */ /* 0x000fe4000f8e02ff */
[----:B------:R-:W-:-:S04]  /*de20*/  IMAD R4, R4, 0x40, R5 ;  /* 0x0000004004047824 */ /* 0x000fc800078e0205 */
        /* <DEDUP_REMOVED lines=8> */
.L_x_3366:
        /* <DEDUP_REMOVED lines=9> */
[----:B------:R0:W-:Y:S01]  /*df40*/  @!P1 LDGSTS.E.BYPASS.LTC128B.128 [R9+0x20400], desc[UR42][R6.64], !P0 ;  /* 0x2040000006099fae */ /* 0x0001e2000c101d6a */
[----:B------:R-:W-:Y:S01]  /*df50*/  ISETP.GE.AND P1, PT, R5, R3, PT ;  /* 0x000000030500720c */ /* 0x000fe20003f26270 */
[----:B------:R-:W-:Y:S02]  /*df60*/  VIADD R5, R4, 0x20 ;  /* 0x0000002004057836 */ /* 0x000fe40000000000 */
[----:B0-----:R-:W-:-:S10]  /*df70*/  IMAD.MOV.U32 R6, RZ, RZ, R14 ;  /* 0x000000ffff067224 */ /* 0x001fd400078e000e */
[----:B------:R-:W-:Y:S05]  /*df80*/  WARPSYNC.COLLECTIVE R15, `(.L_x_3367) ;  /* 0x000000000f087348 */ /* 0x000fea0003c00000 */
[----:B------:R0:W1:Y:S02]  /*df90*/  SHFL.IDX P6, R14, R13, R12, R11 ;  /* 0x0000000c0d0e7389 */ /* 0x00006400000c000b */
[----:B01----:R-:W-:Y:S01]  /*dfa0*/  ENDCOLLECTIVE ;  /* 0x000000000000791b */ /* 0x003fe20003800000 */
.L_x_3367:
[----:B------:R-:W-:Y:S02]  /*dfb0*/  IMAD.MOV.U32 R13, RZ, RZ, R2 ;  /* 0x000000ffff0d7224 */ /* 0x000fe400078e0002 */
[----:B------:R-:W-:Y:S02]  /*dfc0*/  IMAD.MOV.U32 R12, RZ, RZ, 0x2 ;  /* 0x00000002ff0c7424 */ /* 0x000fe400078e00ff */
[----:B------:R-:W-:-:S07]  /*dfd0*/  IMAD.MOV.U32 R7, RZ, RZ, R14 ;  /* 0x000000ffff077224 */ /* 0x000fce00078e000e */
[----:B------:R-:W-:Y:S05]  /*dfe0*/  WARPSYNC.COLLECTIVE R15, `(.L_x_3368) ;  /* 0x000000000f087348 */ /* 0x000fea0003c00000 */
[----:B------:R0:W1:Y:S02]  /*dff0*/  SHFL.IDX P6, R14, R13, R12, R11 ;  /* 0x0000000c0d0e7389 */ /* 0x00006400000c000b */
[----:B01----:R-:W-:Y:S01]  /*e000*/  ENDCOLLECTIVE ;  /* 0x000000000000791b */ /* 0x003fe20003800000 */
.L_x_3368:
        /* <DEDUP_REMOVED lines=11> */
[----:B0-----:R-:W-:-:S12]  /*e0c0*/  IMAD.MOV.U32 R6, RZ, RZ, R14 ;  /* 0x000000ffff067224 */ /* 0x001fd800078e000e */
[----:B------:R-:W-:Y:S05]  /*e0d0*/  WARPSYNC.COLLECTIVE R15, `(.L_x_3369) ;  /* 0x000000000f087348 */ /* 0x000fea0003c00000 */
[----:B------:R0:W1:Y:S02]  /*e0e0*/  SHFL.IDX P6, R14, R13, R12, R11 ;  /* 0x0000000c0d0e7389 */ /* 0x00006400000c000b */
[----:B01----:R-:W-:Y:S01]  /*e0f0*/  ENDCOLLECTIVE ;  /* 0x000000000000791b */ /* 0x003fe20003800000 */
.L_x_3369:
[----:B------:R-:W-:Y:S02]  /*e100*/  IMAD.MOV.U32 R13, RZ, RZ, R2 ;  /* 0x000000ffff0d7224 */ /* 0x000fe400078e0002 */
[----:B------:R-:W-:Y:S02]  /*e110*/  IMAD.MOV.U32 R12, RZ, RZ, 0x3 ;  /* 0x00000003ff0c7424 */ /* 0x000fe400078e00ff */
[----:B------:R-:W-:-:S07]  /*e120*/  IMAD.MOV.U32 R7, RZ, RZ, R14 ;  /* 0x000000ffff077224 */ /* 0x000fce00078e000e */
[----:B------:R-:W-:Y:S05]  /*e130*/  WARPSYNC.COLLECTIVE R15, `(.L_x_3370) ;  /* 0x000000000f087348 */ /* 0x000fea0003c00000 */
[----:B------:R0:W1:Y:S02]  /*e140*/  SHFL.IDX P6, R14, R13, R12, R11 ;  /* 0x0000000c0d0e7389 */ /* 0x00006400000c000b */
[----:B01----:R-:W-:Y:S01]  /*e150*/  ENDCOLLECTIVE ;  /* 0x000000000000791b */ /* 0x003fe20003800000 */
.L_x_3370:
        /* <DEDUP_REMOVED lines=10> */
.L_x_3371:
[----:B------:R-:W-:Y:S01]  /*e200*/  @!PT LDS RZ, [RZ] ;  /* 0x00000000fffff984 */ /* 0x000fe20000000800 */
[----:B------:R-:W-:Y:S01]  /*e210*/  @!PT LDS RZ, [RZ] ;  /* 0x00000000fffff984 */ /* 0x000fe20000000800 */
[----:B------:R-:W-:Y:S01]  /*e220*/  @!PT LDS RZ, [RZ] ;  /* 0x00000000fffff984 */ /* 0x000fe20000000800 */
[----:B------:R1:W-:Y:S01]  /*e230*/  @!P1 LDGSTS.E.BYPASS.LTC128B.128 [R9+0x21400], desc[UR42][R6.64], !P0 ;  /* 0x2140000006099fae */ /* 0x0003e2000c101d6a */
[----:B------:R-:W-:Y:S01]  /*e240*/  IMAD.MOV.U32 R0, RZ, RZ, R14 ;  /* 0x000000ffff007224 */ /* 0x000fe200078e000e */
[----:B------:R-:W-:Y:S06]  /*e250*/  BRA `(.L_x_3372) ;  /* 0xffffffbc00787947 */ /* 0x000fec000383ffff */
.L_x_3263:
[----:B0-----:R-:W-:-:S04]  /*e260*/  IMAD.U32 R3, RZ, RZ, UR36 ;  /* 0x00000024ff037e24 */ /* 0x001fc8000f8e00ff */
[----:B------:R0:W1:Y:S03]  /*e270*/  SYNCS.PHASECHK.TRANS64.TRYWAIT P0, [R3+URZ+0x28c20], R0 ;  /* 0x028c2000030075a7 */ /* 0x000066000800017f */
[----:B-1----:R-:W-:Y:S05]  /*e280*/  @!P0 NANOSLEEP.SYNCS 0x989680 ;  /* 0x009896800000895d */ /* 0x002fea0003900000 */
[----:B------:R-:W1:Y:S02]  /*e290*/  @!P0 SYNCS.PHASECHK.TRANS64 P0, [R3+URZ+0x28c20], R0 ;  /* 0x028c2000030085a7 */ /* 0x000e64000800007f */
[----:B-1----:R-:W-:Y:S05]  /*e2a0*/  @!P0 BRA `(.L_x_3263) ;  /* 0xfffffffc00ec8947 */ /* 0x002fea000383ffff */
[----:B------:R-:W-:Y:S05]  /*e2b0*/  BRA `(.L_x_3373) ;  /* 0xffffffbc00ac7947 */ /* 0x000fea000383ffff */
.L_x_3267:
[----:B0-----:R0:W1:Y:S02]  /*e2c0*/  SYNCS.PHASECHK.TRANS64.TRYWAIT P0, [R3+URZ+0x28c60], R0 ;  /* 0x028c6000030075a7 */ /* 0x001064000800017f */
[----:B-1----:R-:W-:Y:S05]  /*e2d0*/  @!P0 NANOSLEEP.SYNCS 0x989680 ;  /* 0x009896800000895d */ /* 0x002fea0003900000 */
[----:B------:R-:W1:Y:S02]  /*e2e0*/  @!P0 SYNCS.PHASECHK.TRANS64 P0, [R3+URZ+0x28c60], R0 ;  /* 0x028c6000030085a7 */ /* 0x000e64000800007f */
[----:B-1----:R-:W-:Y:S05]  /*e2f0*/  @!P0 BRA `(.L_x_3267) ;  /* 0xfffffffc00f08947 */ /* 0x002fea000383ffff */
[----:B------:R-:W-:Y:S05]  /*e300*/  BRA `(.L_x_3374) ;  /* 0xffffffbc00d07947 */ /* 0x000fea000383ffff */
.L_x_3284:
[----:B-1----:R1:W2:Y:S02]  /*e310*/  SYNCS.PHASECHK.TRANS64.TRYWAIT P0, [R3+URZ+0x28c40], R2 ;  /* 0x028c4002030075a7 */ /* 0x0022a4000800017f */
[----:B--2---:R-:W-:Y:S05]  /*e320*/  @!P0 NANOSLEEP.SYNCS 0x989680 ;  /* 0x009896800000895d */ /* 0x004fea0003900000 */
[----:B------:R-:W2:Y:S02]  /*e330*/  @!P0 SYNCS.PHASECHK.TRANS64 P0, [R3+URZ+0x28c40], R2 ;  /* 0x028c4002030085a7 */ /* 0x000ea4000800007f */
[----:B--2---:R-:W-:Y:S05]  /*e340*/  @!P0 BRA `(.L_x_3284) ;  /* 0xfffffffc00f08947 */ /* 0x004fea000383ffff */
[----:B------:R-:W-:Y:S05]  /*e350*/  BRA `(.L_x_3375) ;  /* 0xffffffc800b87947 */ /* 0x000fea000383ffff */
.L_x_3289:
[----:B0-----:R0:W2:Y:S02]  /*e360*/  SYNCS.PHASECHK.TRANS64.TRYWAIT P0, [R3+URZ+0x28c60], R2 ;  /* 0x028c6002030075a7 */ /* 0x0010a4000800017f */
[----:B--2---:R-:W-:Y:S05]  /*e370*/  @!P0 NANOSLEEP.SYNCS 0x989680 ;  /* 0x009896800000895d */ /* 0x004fea0003900000 */
[----:B------:R-:W2:Y:S02]  /*e380*/  @!P0 SYNCS.PHASECHK.TRANS64 P0, [R3+URZ+0x28c60], R2 ;  /* 0x028c6002030085a7 */ /* 0x000ea4000800007f */
[----:B--2---:R-:W-:Y:S05]  /*e390*/  @!P0 BRA `(.L_x_3289) ;  /* 0xfffffffc00f08947 */ /* 0x004fea000383ffff */
[----:B------:R-:W-:Y:S05]  /*e3a0*/  BRA `(.L_x_3376) ;  /* 0xffffffcc00307947 */ /* 0x000fea000383ffff */
.L_x_3305:
[----:B--2---:R2:W3:Y:S02]  /*e3b0*/  SYNCS.PHASECHK.TRANS64.TRYWAIT P0, [R4+URZ+0x28c40], R2 ;  /* 0x028c4002040075a7 */ /* 0x0044e4000800017f */
[----:B---3--:R-:W-:Y:S05]  /*e3c0*/  @!P0 NANOSLEEP.SYNCS 0x989680 ;  /* 0x009896800000895d */ /* 0x008fea0003900000 */
[----:B------:R-:W3:Y:S02]  /*e3d0*/  @!P0 SYNCS.PHASECHK.TRANS64 P0, [R4+URZ+0x28c40], R2 ;  /* 0x028c4002040085a7 */ /* 0x000ee4000800007f */
[----:B---3--:R-:W-:Y:S05]  /*e3e0*/  @!P0 BRA `(.L_x_3305) ;  /* 0xfffffffc00f08947 */ /* 0x008fea000383ffff */
[----:B------:R-:W-:Y:S05]  /*e3f0*/  BRA `(.L_x_3377) ;  /* 0xffffffd8000c7947 */ /* 0x000fea000383ffff */
.L_x_3310:
[----:B0-----:R0:W1:Y:S02]  /*e400*/  SYNCS.PHASECHK.TRANS64.TRYWAIT P0, [R4+URZ+0x28c60], R2 ;  /* 0x028c6002040075a7 */ /* 0x001064000800017f */
[----:B-1----:R-:W-:Y:S05]  /*e410*/  @!P0 NANOSLEEP.SYNCS 0x989680 ;  /* 0x009896800000895d */ /* 0x002fea0003900000 */
[----:B------:R-:W1:Y:S02]  /*e420*/  @!P0 SYNCS.PHASECHK.TRANS64 P0, [R4+URZ+0x28c60], R2 ;  /* 0x028c6002040085a7 */ /* 0x000e64000800007f */
[----:B-1----:R-:W-:Y:S05]  /*e430*/  @!P0 BRA `(.L_x_3310) ;  /* 0xfffffffc00f08947 */ /* 0x002fea000383ffff */
[----:B------:R-:W-:Y:S05]  /*e440*/  BRA `(.L_x_3378) ;  /* 0xffffffd800847947 */ /* 0x000fea000383ffff */
.L_x_3325:
[----:B0-----:R0:W2:Y:S02]  /*e450*/  SYNCS.PHASECHK.TRANS64.TRYWAIT P0, [R4+URZ+0x28c40], R2 ;  /* 0x028c4002040075a7 */ /* 0x0010a4000800017f */
[----:B--2---:R-:W-:Y:S05]  /*e460*/  @!P0 NANOSLEEP.SYNCS 0x989680 ;  /* 0x009896800000895d */ /* 0x004fea0003900000 */
[----:B------:R-:W2:Y:S02]  /*e470*/  @!P0 SYNCS.PHASECHK.TRANS64 P0, [R4+URZ+0x28c40], R2 ;  /* 0x028c4002040085a7 */ /* 0x000ea4000800007f */
[----:B--2---:R-:W-:Y:S05]  /*e480*/  @!P0 BRA `(.L_x_3325) ;  /* 0xfffffffc00f08947 */ /* 0x004fea000383ffff */
[----:B------:R-:W-:Y:S05]  /*e490*/  BRA `(.L_x_3379) ;  /* 0xffffffe4003c7947 */ /* 0x000fea000383ffff */
.L_x_3330:
[----:B-1----:R1:W2:Y:S02]  /*e4a0*/  SYNCS.PHASECHK.TRANS64.TRYWAIT P0, [R4+URZ+0x28c60], R2 ;  /* 0x028c6002040075a7 */ /* 0x0022a4000800017f */
[----:B--2---:R-:W-:Y:S05]  /*e4b0*/  @!P0 NANOSLEEP.SYNCS 0x989680 ;  /* 0x009896800000895d */ /* 0x004fea0003900000 */
[----:B------:R-:W2:Y:S02]  /*e4c0*/  @!P0 SYNCS.PHASECHK.TRANS64 P0, [R4+URZ+0x28c60], R2 ;  /* 0x028c6002040085a7 */ /* 0x000ea4000800007f */
[----:B--2---:R-:W-:Y:S05]  /*e4d0*/  @!P0 BRA `(.L_x_3330) ;  /* 0xfffffffc00f08947 */ /* 0x004fea000383ffff */
[----:B------:R-:W-:Y:S05]  /*e4e0*/  BRA `(.L_x_3380) ;  /* 0xffffffe400b47947 */ /* 0x000fea000383ffff */
.L_x_3344:
[----:B0-----:R0:W2:Y:S02]  /*e4f0*/  SYNCS.PHASECHK.TRANS64.TRYWAIT P0, [R0+URZ+0x28c20], R3 ;  /* 0x028c2003000075a7 */ /* 0x0010a4000800017f */
[----:B--2---:R-:W-:Y:S05]  /*e500*/  @!P0 NANOSLEEP.SYNCS 0x989680 ;  /* 0x009896800000895d */ /* 0x004fea0003900000 */
[----:B------:R-:W2:Y:S02]  /*e510*/  @!P0 SYNCS.PHASECHK.TRANS64 P0, [R0+URZ+0x28c20], R3 ;  /* 0x028c2003000085a7 */ /* 0x000ea4000800007f */
[----:B--2---:R-:W-:Y:S05]  /*e520*/  @!P0 BRA `(.L_x_3344) ;  /* 0xfffffffc00f08947 */ /* 0x004fea000383ffff */
[----:B------:R-:W-:Y:S05]  /*e530*/  BRA `(.L_x_3381) ;  /* 0xfffffff000347947 */ /* 0x000fea000383ffff */
.L_x_3345:
        /* <DEDUP_REMOVED lines=11> */
.L_x_3383:
[----:B------:R-:W-:Y:S05]  /*e5f0*/  BSYNC B0 ;  /* 0x0000000000007941 */ /* 0x000fea0003800000 */
.L_x_3382:
[----:B------:R-:W-:Y:S05]  /*e600*/  BRA `(.L_x_3384) ;  /* 0xfffffff0001c7947 */ /* 0x000fea000383ffff */
.L_x_3348:
[----:B------:R-:W-:Y:S01]  /*e610*/  BSSY B1, `(.L_x_3385) ;  /* 0x0000006000017945 */ /* 0x000fe20003800000 */
[----:B------:R-:W-:-:S07]  /*e620*/  IMAD.MOV.U32 R15, RZ, RZ, -0x1 ;  /* 0xffffffffff0f7424 */ /* 0x000fce00078e00ff */
[----:B012---:R-:W-:Y:S05]  /*e630*/  WARPSYNC.COLLECTIVE R15, `(.L_x_3386) ;  /* 0x000000000f0c7348 */ /* 0x007fea0003c00000 */
[----:B------:R-:W-:Y:S02]  /*e640*/  ELECT P6, UR62, PT ;  /* 0x00000000003e782f */ /* 0x000fe400038c0000 */
[----:B------:R-:W-:Y:S01]  /*e650*/  MOV R14, UR62 ;  /* 0x0000003e000e7c02 */ /* 0x000fe20008000f00 */
[----:B012---:R-:W-:Y:S10]  /*e660*/  ENDCOLLECTIVE ;  /* 0x000000000000791b */ /* 0x007ff40003800000 */
.L_x_3386:
[----:B------:R-:W-:Y:S05]  /*e670*/  BSYNC B1 ;  /* 0x0000000000017941 */ /* 0x000fea0003800000 */
.L_x_3385:
[----:B------:R-:W-:Y:S05]  /*e680*/  BRA `(.L_x_3387) ;  /* 0xfffffff000147947 */ /* 0x000fea000383ffff */
.L_x_3350:
[----:B0-----:R0:W1:Y:S02]  /*e690*/  SYNCS.PHASECHK.TRANS64.TRYWAIT P0, [R6+URZ], R5 ;  /* 0x00000005060075a7 */ /* 0x001064000800017f */
[----:B-1----:R-:W-:Y:S05]  /*e6a0*/  @!P0 NANOSLEEP.SYNCS 0x989680 ;  /* 0x009896800000895d */ /* 0x002fea0003900000 */
[----:B------:R-:W1:Y:S02]  /*e6b0*/  @!P0 SYNCS.PHASECHK.TRANS64 P0, [R6+URZ], R5 ;  /* 0x00000005060085a7 */ /* 0x000e64000800007f */
[----:B-1----:R-:W-:Y:S05]  /*e6c0*/  @!P0 BRA `(.L_x_3350) ;  /* 0xfffffffc00f08947 */ /* 0x002fea000383ffff */
[----:B------:R-:W-:Y:S05]  /*e6d0*/  BRA `(.L_x_3388) ;  /* 0xfffffff0004c7947 */ /* 0x000fea000383ffff */
.L_x_3351:
[----:B-1----:R1:W2:Y:S02]  /*e6e0*/  SYNCS.PHASECHK.TRANS64.TRYWAIT P0, [R3+URZ], R2 ;  /* 0x00000002030075a7 */ /* 0x0022a4000800017f */
[----:B--2---:R-:W-:Y:S05]  /*e6f0*/  @!P0 NANOSLEEP.SYNCS 0x989680 ;  /* 0x009896800000895d */ /* 0x004fea0003900000 */
[----:B------:R-:W2:Y:S02]  /*e700*/  @!P0 SYNCS.PHASECHK.TRANS64 P0, [R3+URZ], R2 ;  /* 0x00000002030085a7 */ /* 0x000ea4000800007f */
[----:B--2---:R-:W-:Y:S05]  /*e710*/  @!P0 BRA `(.L_x_3351) ;  /* 0xfffffffc00f08947 */ /* 0x004fea000383ffff */
[----:B------:R-:W-:Y:S05]  /*e720*/  BRA `(.L_x_3389) ;  /* 0xfffffff000407947 */ /* 0x000fea000383ffff */
.L_x_3353:
[----:B-1----:R1:W2:Y:S02]  /*e730*/  SYNCS.PHASECHK.TRANS64.TRYWAIT P0, [R18+URZ], R5 ;  /* 0x00000005120075a7 */ /* 0x0022a4000800017f */
[----:B--2---:R-:W-:Y:S05]  /*e740*/  @!P0 NANOSLEEP.SYNCS 0x989680 ;  /* 0x009896800000895d */ /* 0x004fea0003900000 */
[----:B------:R-:W2:Y:S02]  /*e750*/  @!P0 SYNCS.PHASECHK.TRANS64 P0, [R18+URZ], R5 ;  /* 0x00000005120085a7 */ /* 0x000ea4000800007f */
[----:B--2---:R-:W-:Y:S05]  /*e760*/  @!P0 BRA `(.L_x_3353) ;  /* 0xfffffffc00f08947 */ /* 0x004fea000383ffff */
[----:B------:R-:W-:Y:S05]  /*e770*/  BRA `(.L_x_3390) ;  /* 0xfffffff000447947 */ /* 0x000fea000383ffff */
.L_x_3391:
        /* <DEDUP_REMOVED lines=16> */
.L_x_15284:


//--------------------- .text._ZN7cutlass13device_kernelIN5flash11enable_sm90INS1_16FlashAttnFwdSm90INS1_25CollectiveMainloopFwdSm90ILi2EN4cute5tupleIJNS5_1CILi1EEES8_S8_EEENS6_IJNS7_ILi64EEESA_SA_EEELi512ENS_10bfloat16_tEfNS_4arch4Sm90ELb0ELb0ELb1ELb0ELb0ELb0ELb1ELb0ELb0ELb1ELb0ELb0EEENS1_21CollectiveEpilogueFwdINS6_IJSA_NS7_ILi512EEESA_EEES9_SC_SE_Li256ELb0ELb1ELb0ELb0EEENS1_29StaticPersistentTileSchedulerILb0EEEEEEEEEvNT_6ParamsE --------------------------
	.section	.text._ZN7cutlass13device_kernelIN5flash11enable_sm90INS1_16FlashAttnFwdSm90INS1_25CollectiveMainloopFwdSm90ILi2EN4cute5tupleIJNS5_1CILi1EEES8_S8_EEENS6_IJNS7_ILi64EEESA_SA_EEELi512ENS_10bfloat16_tEfNS_4arch4Sm90ELb0ELb0ELb1ELb0ELb0ELb0ELb1ELb0ELb0ELb1ELb0ELb0EEENS1_21CollectiveEpilogueFwdINS6_IJSA_NS7_ILi512EEESA_EEES9_SC_SE_Li256ELb0ELb1ELb0ELb0EEENS1_29StaticPersistentTileSchedulerILb0EEEEEEEEEvNT_6ParamsE,"ax",@progbits
	.align	128
.text._ZN7cutlass13device_kernelIN5flash11enable_sm90INS1_16FlashAttnFwdSm90INS1_25CollectiveMainloopFwdSm90ILi2EN4cute5tupleIJNS5_1CILi1EEES8_S8_EEENS6_IJNS7_ILi64EEESA_SA_EEELi512ENS_10bfloat16_tEfNS_4arch4Sm90ELb0ELb0ELb1ELb0ELb0ELb0ELb1ELb0ELb0ELb1ELb0ELb0EEENS1_21CollectiveEpilogueFwdINS6_IJSA_NS7_ILi512EEESA_EEES9_SC_SE_Li256ELb0ELb1ELb0ELb0EEENS1_29StaticPersistentTileSchedulerILb0EEEEEEEEEvNT_6ParamsE:
        .type           _ZN7cutlass13device_kernelIN5flash11enable_sm90INS1_16FlashAttnFwdSm90INS1_25CollectiveMainloopFwdSm90ILi2EN4cute5tupleIJNS5_1CILi1EEES8_S8_EEENS6_IJNS7_ILi64EEESA_SA_EEELi512ENS_10bfloat16_tEfNS_4arch4Sm90ELb0ELb0ELb1ELb0ELb0ELb0ELb1ELb0ELb0ELb1ELb0ELb0EEENS1_21CollectiveEpilogueFwdINS6_IJSA_NS7_ILi512EEESA_EEES9_SC_SE_Li256ELb0ELb1ELb0ELb0EEENS1_29StaticPersistentTileSchedulerILb0EEEEEEEEEvNT_6ParamsE,@function
        .size           _ZN7cutlass13device_kernelIN5flash11enable_sm90INS1_16FlashAttnFwdSm90INS1_25CollectiveMainloopFwdSm90ILi2EN4cute5tupleIJNS5_1CILi1EEES8_S8_EEENS6_IJNS7_ILi64EEESA_SA_EEELi512ENS_10bfloat16_tEfNS_4arch4Sm90ELb0ELb0ELb1ELb0ELb0ELb0ELb1ELb0ELb0ELb1ELb0ELb0EEENS1_21CollectiveEpilogueFwdINS6_IJSA_NS7_ILi512EEESA_EEES9_SC_SE_Li256ELb0ELb1ELb0ELb0EEENS1_29StaticPersistentTileSchedulerILb0EEEEEEEEEvNT_6ParamsE,(.L_x_15285 - _ZN7cutlass13device_kernelIN5flash11enable_sm90INS1_16FlashAttnFwdSm90INS1_25CollectiveMainloopFwdSm90ILi2EN4cute5tupleIJNS5_1CILi1EEES8_S8_EEENS6_IJNS7_ILi64EEESA_SA_EEELi512ENS_10bfloat16_tEfNS_4arch4Sm90ELb0ELb0ELb1ELb0ELb0ELb0ELb1ELb0ELb0ELb1ELb0ELb0EEENS1_21CollectiveEpilogueFwdINS6_IJSA_NS7_ILi512EEESA_EEES9_SC_SE_Li256ELb0ELb1ELb0ELb0EEENS1_29StaticPersistentTileSchedulerILb0EEEEEEEEEvNT_6ParamsE)
        .other          _ZN7cutlass13device_kernelIN5flash11enable_sm90INS1_16FlashAttnFwdSm90INS1_25CollectiveMainloopFwdSm90ILi2EN4cute5tupleIJNS5_1CILi1EEES8_S8_EEENS6_IJNS7_ILi64EEESA_SA_EEELi512ENS_10bfloat16_tEfNS_4arch4Sm90ELb0ELb0ELb1ELb0ELb0ELb0ELb1ELb0ELb0ELb1ELb0ELb0EEENS1_21CollectiveEpilogueFwdINS6_IJSA_NS7_ILi512EEESA_EEES9_SC_SE_Li256ELb0ELb1ELb0ELb0EEENS1_29StaticPersistentTileSchedulerILb0EEEEEEEEEvNT_6ParamsE,@"STO_CUDA_ENTRY STV_DEFAULT"
_ZN7cutlass13device_kernelIN5flash11enable_sm90INS1_16FlashAttnFwdSm90INS1_25CollectiveMainloopFwdSm90ILi2EN4cute5tupleIJNS5_1CILi1EEES8_S8_EEENS6_IJNS7_ILi64EEESA_SA_EEELi512ENS_10bfloat16_tEfNS_4arch4Sm90ELb0ELb0ELb1ELb0ELb0ELb0ELb1ELb0ELb0ELb1ELb0ELb0EEENS1_21CollectiveEpilogueFwdINS6_IJSA_NS7_ILi512EEESA_EEES9_SC_SE_Li256ELb0ELb1ELb0ELb0EEENS1_29StaticPersistentTileSchedulerILb0EEEEEEEEEvNT_6ParamsE:
        /* <DEDUP_REMOVED lines=17> */
.L_x_3393:
[----:B------:R-:W-:Y:S05]  /*0110*/  BSYNC B0 ;  /* 0x0000000000007941 */ /* 0x000fea0003800000 */
.L_x_3392:
[----:B------:R-:W-:Y:S01]  /*0120*/  SHF.R.U32.HI R4, RZ, 0x7, R0 ;  /* 0x00000007ff047819 */ /* 0x000fe20000011600 */
[----:B------:R-:W-:Y:S01]  /*0130*/  VOTEU.ANY UP0, P0 ;  /* 0x00000000003f7886 */ /* 0x000fe20000000100 */
[----:B------:R-:W0:Y:S01]  /*0140*/  SHFL.IDX PT, R3, R2, RZ, 0x1f ;  /* 0x00001fff02037589 */ /* 0x000e2200000e0000 */
[----:B------:R-:W-:Y:S01]  /*0150*/  UMOV UR4, 0x80 ;  /* 0x0000008000047882 */ /* 0x000fe20000000000 */
[----:B------:R-:W-:Y:S01]  /*0160*/  UMOV UR7, 0x100 ;  /* 0x0000010000077882 */ /* 0x000fe20000000000 */
[----:B------:R-:W-:Y:S01]  /*0170*/  VOTEU.ANY UP1, P0 ;  /* 0x00000000003f7886 */ /* 0x000fe20000020100 */
[----:B------:R-:W1:Y:S01]  /*0180*/  SHFL.IDX PT, R4, R4, RZ, 0x1f ;  /* 0x00001fff04047589 */ /* 0x000e6200000e0000 */
[----:B------:R-:W2:Y:S01]  /*0190*/  @UP0 S2UR UR8, SR_CgaCtaId ;  /* 0x00000000000809c3 */ /* 0x000ea20000008800 */
[----:B------:R-:W-:Y:S01]  /*01a0*/  @UP0 UMOV UR6, 0x400 ;  /* 0x0000040000060882 */ /* 0x000fe20000000000 */
[----:B------:R-:W-:-:S04]  /*01b0*/  @UP0 UIADD3 UR4, -UR4, 0x100000, URZ ;  /* 0x0010000004040890 */ /* 0x000fc8000fffe13f */
[----:B------:R-:W-:Y:S02]  /*01c0*/  @UP0 USHF.L.U32 UR5, UR4, 0xb, URZ ;  /* 0x0000000b04050899 */ /* 0x000fe4000800063f */
[----:B------:R-:W-:Y:S01]  /*01d0*/  @UP0 USHF.L.U32 UR4, UR4, 0x1, URZ ;  /* 0x0000000104040899 */ /* 0x000fe2000800063f */
[----:B------:R-:W-:Y:S01]  /*01e0*/  VOTEU.ANY UP2, P0 ;  /* 0x00000000003f7886 */ /* 0x000fe20000040100 */
[----:B0-----:R-:W-:Y:S01]  /*01f0*/  ISETP.NE.AND P1, PT, R3, RZ, PT ;  /* 0x000000ff0300720c */ /* 0x001fe20003f25270 */
[----:B-1----:R0:W-:Y:S01]  /*0200*/  STL [R1], R4 ;  /* 0x0000000401007387 */ /* 0x0021e20000100800 */
[----:B--2---:R-:W-:Y:S02]  /*0210*/  @UP0 ULEA UR8, UR8, UR6, 0x18 ;  /* 0x0000000608080291 */ /* 0x004fe4000f8ec03f */
[----:B------:R-:W-:-:S04]  /*0220*/  @UP0 UIADD3 UR6, -UR7, 0x100000, URZ ;  /* 0x0010000007060890 */ /* 0x000fc8000fffe13f */
[----:B------:R-:W-:Y:S02]  /*0230*/  @UP0 USHF.L.U32 UR7, UR6, 0xb, URZ ;  /* 0x0000000b06070899 */ /* 0x000fe4000800063f */
[----:B------:R-:W-:Y:S01]  /*0240*/  @UP0 USHF.L.U32 UR6, UR6, 0x1, URZ ;  /* 0x0000000106060899 */ /* 0x000fe2000800063f */
[----:B------:R-:W-:Y:S01]  /*0250*/  VOTEU.ANY UP0, P0 ;  /* 0x00000000003f7886 */ /* 0x000fe20000000100 */
[----:B------:R-:W1:Y:S04]  /*0260*/  FENCE.VIEW.ASYNC.S ;  /* 0x00000000000073c6 */ /* 0x000e680000000000 */
[----:B-1----:R0:W1:Y:S01]  /*0270*/  @UP0 SYNCS.EXCH.64 URZ, [UR8+0x38800], UR4 ;  /* 0x03880004083f05b2 */ /* 0x0020620008000100 */
[----:B------:R0:W2:Y:S05]  /*0280*/  @UP1 SYNCS.EXCH.64 URZ, [UR8+0x38810], UR4 ;  /* 0x03881004083f15b2 */ /* 0x0000aa0008000100 */
[----:B------:R0:W3:Y:S02]  /*0290*/  @UP2 SYNCS.EXCH.64 URZ, [UR8+0x38820], UR6 ;  /* 0x03882006083f25b2 */ /* 0x0000e40008000100 */
[----:B0-----:R-:W-:Y:S05]  /*02a0*/  @P1 BRA `(.L_x_3394) ;  /* 0x0000000000381947 */ /* 0x001fea0003800000 */
[----:B------:R-:W0:Y:S01]  /*02b0*/  S2UR UR5, SR_CgaCtaId ;  /* 0x00000000000579c3 */ /* 0x000e220000008800 */
        /* <DEDUP_REMOVED lines=11> */
[----:B------:R0:W0:Y:S01]  /*0370*/  SYNCS.EXCH.64 URZ, [UR6+0x38848], UR4 ;  /* 0x03884804063f75b2 */ /* 0x0000220008000100 */
[----:B------:R-:W-:Y:S01]  /*0380*/  NOP ;  /* 0x0000000000007918 */ /* 0x000fe20000000000 */
.L_x_3394:
[----:B------:R-:W5:Y:S01]  /*0390*/  SHFL.IDX PT, R3, R2, RZ, 0x1f ;  /* 0x00001fff02037589 */ /* 0x000f6200000e0000 */
[----:B------:R-:W-:Y:S01]  /*03a0*/  NOP ;  /* 0x0000000000007918 */ /* 0x000fe20000000000 */
[----:B-----5:R-:W-:-:S13]  /*03b0*/  ISETP.NE.AND P0, PT, R3, RZ, PT ;  /* 0x000000ff0300720c */ /* 0x020fda0003f05270 */
        /* <DEDUP_REMOVED lines=19> */
.L_x_3395:
[----:B------:R-:W5:Y:S01]  /*04f0*/  SHFL.IDX PT, R3, R2, RZ, 0x1f ;  /* 0x00001fff02037589 */ /* 0x000f6200000e0000 */
[----:B------:R-:W-:Y:S01]  /*0500*/  NOP ;  /* 0x0000000000007918 */ /* 0x000fe20000000000 */
[----:B-----5:R-:W-:-:S13]  /*0510*/  ISETP.NE.AND P0, PT, R3, RZ, PT ;  /* 0x000000ff0300720c */ /* 0x020fda0003f05270 */
        /* <DEDUP_REMOVED lines=13> */
[----:B------:R0:W0:Y:S01]  /*05f0*/  SYNCS.EXCH.64 URZ, [UR6+0x38888], UR4 ;  /* 0x03888804063f75b2 */ /* 0x0000220008000100 */
[----:B------:R-:W-:Y:S01]  /*0600*/  NOP ;  /* 0x0000000000007918 */ /* 0x000fe20000000000 */
.L_x_3396:
        /* <DEDUP_REMOVED lines=22> */
.L_x_3397:
        /* <DEDUP_REMOVED lines=22> */
.L_x_3398:
[----:B------:R-:W-:Y:S01]  /*08d0*/  ISETP.NE.AND P0, PT, R4, RZ, PT ;  /* 0x000000ff0400720c */ /* 0x000fe20003f05270 */
[----:B------:R-:W-:Y:S01]  /*08e0*/  NOP ;  /* 0x0000000000007918 */ /* 0x000fe20000000000 */
[----:B------:R-:W-:Y:S01]  /*08f0*/  ULDC.64 UR38, c[0x0][0x208] ;  /* 0x0000820000267ab9 */ /* 0x000fe20000000a00 */
[----:B01234-:R-:W-:Y:S10]  /*0900*/  BAR.SYNC.DEFER_BLOCKING 0x0 ;  /* 0x0000000000007b1d */ /* 0x01fff40000010000 */
[----:B------:R-:W-:Y:S05]  /*0910*/  @!P0 BRA `(.L_x_3399) ;  /* 0x000000a0009c8947 */ /* 0x000fea0003800000 */
.L_x_3400:
        /* <DEDUP_REMOVED lines=17> */
[----:B------:R-:W-:Y:S01]  /*0a30*/  UMOV UR36, URZ ;  /* 0x0000003f00247c82 */ /* 0x000fe20008000000 */
[----:B------:R-:W-:Y:S01]  /*0a40*/  SHF.R.S32.HI R3, RZ, 0x1f, R0 ;  /* 0x0000001fff037819 */ /* 0x000fe20000011400 */
[----:B------:R-:W-:-:S03]  /*0a50*/  IMAD.MOV.U32 R200, RZ, RZ, RZ ;  /* 0x000000ffffc87224 */ /* 0x000fc600078e00ff */
[CC--:B------:R-:W-:Y:S02]  /*0a60*/  LEA.HI R2, R3.reuse, R0.reuse, RZ, 0x4 ;  /* 0x0000000003027211 */ /* 0x0c0fe400078f20ff */
[CC--:B------:R-:W-:Y:S02]  /*0a70*/  LEA.HI R4, R3.reuse, R0.reuse, RZ, 0x5 ;  /* 0x0000000003047211 */ /* 0x0c0fe400078f28ff */
[CC--:B------:R-:W-:Y:S02]  /*0a80*/  LEA.HI R5, R3.reuse, R0.reuse, RZ, 0x7 ;  /* 0x0000000003057211 */ /* 0x0c0fe400078f38ff */
[CC--:B------:R-:W-:Y:S02]  /*0a90*/  LEA.HI R6, R3.reuse, R0.reuse, RZ, 0x2 ;  /* 0x0000000003067211 */ /* 0x0c0fe400078f10ff */
[----:B------:R-:W-:Y:S02]  /*0aa0*/  LEA.HI R213, R3, R0, RZ, 0x3 ;  /* 0x0000000003d57211 */ /* 0x000fe400078f18ff */
[----:B------:R-:W-:-:S02]  /*0ab0*/  SHF.R.S32.HI R11, RZ, 0x5, R4 ;  /* 0x00000005ff0b7819 */ /* 0x000fc40000011404 */
[----:B------:R-:W-:Y:S02]  /*0ac0*/  LOP3.LUT R7, R2, 0xfffffff0, RZ, 0xc0, !PT ;  /* 0xfffffff002077812 */ /* 0x000fe400078ec0ff */
[----:B------:R-:W-:Y:S02]  /*0ad0*/  SHF.R.S32.HI R4, RZ, 0x1f, R4 ;  /* 0x0000001fff047819 */ /* 0x000fe40000011404 */
[----:B------:R-:W-:Y:S01]  /*0ae0*/  SHF.R.S32.HI R9, RZ, 0x4, R2 ;  /* 0x00000004ff097819 */ /* 0x000fe20000011402 */
[----:B------:R-:W-:Y:S01]  /*0af0*/  IMAD.IADD R7, R0, 0x1, -R7 ;  /* 0x0000000100077824 */ /* 0x000fe200078e0a07 */
[----:B------:R-:W-:Y:S01]  /*0b00*/  LOP3.LUT R13, R6, 0xfffffffc, RZ, 0xc0, !PT ;  /* 0xfffffffc060d7812 */ /* 0x000fe200078ec0ff */
[----:B0-----:R-:W-:Y:S01]  /*0b10*/  ULEA UR37, UR4, UR37, 0x18 ;  /* 0x0000002504257291 */ /* 0x001fe2000f8ec03f */
[----:B------:R-:W-:Y:S02]  /*0b20*/  LOP3.LUT R3, R5, 0xffffff80, RZ, 0xc0, !PT ;  /* 0xffffff8005037812 */ /* 0x000fe400078ec0ff */
[----:B------:R-:W-:Y:S01]  /*0b30*/  LOP3.LUT R211, R213, 0xfffffff8, RZ, 0xc0, !PT ;  /* 0xfffffff8d5d37812 */ /* 0x000fe200078ec0ff */
[----:B------:R-:W-:Y:S01]  /*0b40*/  IMAD.IADD R13, R0, 0x1, -R13 ;  /* 0x00000001000d7824 */ /* 0x000fe200078e0a0d */
[----:B------:R-:W-:Y:S01]  /*0b50*/  LEA.HI R4, R4, R11, RZ, 0x2 ;  /* 0x0000000b04047211 */ /* 0x000fe200078f10ff */
[----:B------:R-:W-:Y:S01]  /*0b60*/  IMAD.IADD R3, R0, 0x1, -R3 ;  /* 0x0000000100037824 */ /* 0x000fe200078e0a03 */
[----:B------:R-:W-:Y:S01]  /*0b70*/  LEA.HI R2, R2, R9, RZ, 0x1 ;  /* 0x0000000902027211 */ /* 0x000fe200078f08ff */
[----:B------:R-:W-:Y:S01]  /*0b80*/  IMAD.IADD R211, R0, 0x1, -R211 ;  /* 0x0000000100d37824 */ /* 0x000fe200078e0ad3 */
[----:B------:R-:W-:-:S02]  /*0b90*/  SHF.R.S32.HI R212, RZ, 0x7, R5 ;  /* 0x00000007ffd47819 */ /* 0x000fc40000011405 */
[----:B------:R-:W-:Y:S01]  /*0ba0*/  LOP3.LUT R6, R4, 0x3ffffc, RZ, 0xc0, !PT ;  /* 0x003ffffc04067812 */ /* 0x000fe200078ec0ff */
[----:B------:R-:W-:Y:S01]  /*0bb0*/  IMAD.SHL.U32 R17, R211, 0x8, RZ ;  /* 0x00000008d3117824 */ /* 0x000fe200078e00ff */
[--C-:B------:R-:W-:Y:S01]  /*0bc0*/  SHF.R.S32.HI R0, RZ, 0x1f, R7.reuse ;  /* 0x0000001fff007819 */ /* 0x100fe20000011407 */
[----:B------:R-:W-:Y:S01]  /*0bd0*/  IMAD R15, R212, 0x100, R7 ;  /* 0x00000100d40f7824 */ /* 0x000fe200078e0207 */
[----:B------:R-:W-:Y:S01]  /*0be0*/  LOP3.LUT R4, R2, 0x1ffffffe, RZ, 0xc0, !PT ;  /* 0x1ffffffe02047812 */ /* 0x000fe200078ec0ff */
[----:B------:R-:W-:Y:S01]  /*0bf0*/  IMAD.IADD R6, R11, 0x1, -R6 ;  /* 0x000000010b067824 */ /* 0x000fe200078e0a06 */
[----:B------:R-:W-:Y:S01]  /*0c00*/  LEA.HI R2, R0, R7, RZ, 0x3 ;  /* 0x0000000700027211 */ /* 0x000fe200078f18ff */
[----:B------:R-:W-:Y:S01]  /*0c10*/  VIADD R190, R17, 0x40 ;  /* 0x0000004011be7836 */ /* 0x000fe20000000000 */
[----:B------:R-:W-:Y:S01]  /*0c20*/  SHF.R.S32.HI R0, RZ, 0x1f, R3 ;  /* 0x0000001fff007819 */ /* 0x000fe20000011403 */
[----:B------:R-:W-:Y:S01]  /*0c30*/  IMAD.IADD R9, R9, 0x1, -R4 ;  /* 0x0000000109097824 */ /* 0x000fe200078e0a04 */
[----:B------:R-:W-:Y:S01]  /*0c40*/  LEA.HI R4, R13, R13, RZ, 0x1 ;  /* 0x0000000d0d047211 */ /* 0x000fe200078f08ff */
[----:B------:R-:W-:Y:S01]  /*0c50*/  IMAD R12, R6, 0x10, R15 ;  /* 0x00000010060c7824 */ /* 0x000fe200078e020f */
[----:B------:R-:W-:Y:S01]  /*0c60*/  LEA.HI R5, R5, R212, RZ, 0x1 ;  /* 0x000000d405057211 */ /* 0x000fe200078f08ff */
[----:B------:R-:W-:Y:S01]  /*0c70*/  IMAD.SHL.U32 R6, R2, 0x40, RZ ;  /* 0x0000004002067824 */ /* 0x000fe200078e00ff */
[----:B------:R-:W-:Y:S01]  /*0c80*/  LOP3.LUT R10, R4, 0x1ffffffe, RZ, 0xc0, !PT ;  /* 0x1ffffffe040a7812 */ /* 0x000fe200078ec0ff */
[----:B------:R-:W-:Y:S01]  /*0c90*/  IMAD.SHL.U32 R9, R9, 0x8, RZ ;  /* 0x0000000809097824 */ /* 0x000fe200078e00ff */
[----:B------:R-:W-:Y:S01]  /*0ca0*/  LOP3.LUT R4, R2, 0xfffffff8, RZ, 0xc0, !PT ;  /* 0xfffffff802047812 */ /* 0x000fe200078ec0ff */
[----:B------:R-:W-:Y:S01]  /*0cb0*/  VIADD R189, R17, 0x80 ;  /* 0x0000008011bd7836 */ /* 0x000fe20000000000 */
[----:B------:R-:W-:Y:S01]  /*0cc0*/  LOP3.LUT R8, R6, 0x7ffffe00, RZ, 0xc0, !PT ;  /* 0x7ffffe0006087812 */ /* 0x000fe200078ec0ff */
[--C-:B------:R-:W-:Y:S01]  /*0cd0*/  IMAD.U32 R217, R12, 0x40, R9.reuse ;  /* 0x000000400cd97824 */ /* 0x100fe200078e0009 */
[CC--:B------:R-:W-:Y:S01]  /*0ce0*/  LEA.HI R2, R0.reuse, R3.reuse, RZ, 0x2 ;  /* 0x0000000300027211 */ /* 0x0c0fe200078f10ff */
[----:B------:R-:W-:Y:S01]  /*0cf0*/  IMAD.IADD R6, R7, 0x1, -R4 ;  /* 0x0000000107067824 */ /* 0x000fe200078e0a04 */
[----:B------:R-:W-:Y:S01]  /*0d00*/  LEA.HI R0, R0, R3, RZ, 0x5 ;  /* 0x0000000300007211 */ /* 0x000fe200078f28ff */
[----:B------:R-:W-:Y:S01]  /*0d10*/  IMAD R11, R11, 0x400, R8 ;  /* 0x000004000b0b7824 */ /* 0x000fe200078e0208 */
[--C-:B------:R-:W-:Y:S01]  /*0d20*/  SHF.R.S32.HI R4, RZ, 0x2, R2.reuse ;  /* 0x00000002ff047819 */ /* 0x100fe20000011402 */
[C---:B------:R-:W-:Y:S01]  /*0d30*/  IMAD.SHL.U32 R8, R6.reuse, 0x40, RZ ;  /* 0x0000004006087824 */ /* 0x040fe200078e00ff */
[----:B------:R-:W-:Y:S01]  /*0d40*/  SHF.R.S32.HI R7, RZ, 0x1f, R2 ;  /* 0x0000001fff077819 */ /* 0x000fe20000011402 */
[C---:B------:R-:W-:Y:S01]  /*0d50*/  VIADD R188, R17.reuse, 0xc0 ;  /* 0x000000c011bc7836 */ /* 0x040fe20000000000 */
[----:B------:R-:W-:Y:S01]  /*0d60*/  R2P PR, R6, 0x6 ;  /* 0x0000000606007804 */ /* 0x000fe20000000000 */
[C---:B------:R-:W-:Y:S01]  /*0d70*/  VIADD R187, R17.reuse, 0x100 ;  /* 0x0000010011bb7836 */ /* 0x040fe20000000000 */
[----:B------:R-:W-:Y:S01]  /*0d80*/  LOP3.LUT R8, R8, 0x1c0, RZ, 0xc0, !PT ;  /* 0x000001c008087812 */ /* 0x000fe200078ec0ff */
[----:B------:R-:W-:Y:S01]  /*0d90*/  VIADD R186, R17, 0x140 ;  /* 0x0000014011ba7836 */ /* 0x000fe20000000000 */
[----:B------:R-:W-:Y:S01]  /*0da0*/  LEA.HI R7, R7, R4, RZ, 0x3 ;  /* 0x0000000407077211 */ /* 0x000fe200078f18ff */
[C---:B------:R-:W-:Y:S01]  /*0db0*/  VIADD R215, R17.reuse, 0x180 ;  /* 0x0000018011d77836 */ /* 0x040fe20000000000 */
[----:B------:R-:W-:Y:S01]  /*0dc0*/  LOP3.LUT R9, R8, 0x8, R9, 0xf8, !PT ;  /* 0x0000000808097812 */ /* 0x000fe200078ef809 */
[----:B------:R-:W-:Y:S01]  /*0dd0*/  VIADD R214, R17, 0x1c0 ;  /* 0x000001c011d67836 */ /* 0x000fe20000000000 */
[----:B------:R-:W-:Y:S01]  /*0de0*/  SHF.R.U32.HI R8, RZ, 0x3, R8 ;  /* 0x00000003ff087819 */ /* 0x000fe20000011608 */
[----:B------:R-:W-:Y:S01]  /*0df0*/  IMAD.IADD R13, R13, 0x1, -R10 ;  /* 0x000000010d0d7824 */ /* 0x000fe200078e0a0a */
[----:B------:R-:W-:-:S02]  /*0e00*/  LOP3.LUT R7, R7, 0xfffffff8, RZ, 0xc0, !PT ;  /* 0xfffffff807077812 */ /* 0x000fc400078ec0ff */
[----:B------:R-:W-:Y:S02]  /*0e10*/  LOP3.LUT R8, R9, R8, RZ, 0x3c, !PT ;  /* 0x0000000809087212 */ /* 0x000fe400078e3cff */
[----:B------:R-:W-:Y:S01]  /*0e20*/  LOP3.LUT R2, R2, 0x7ffffffc, RZ, 0xc0, !PT ;  /* 0x7ffffffc02027812 */ /* 0x000fe200078ec0ff */
[----:B------:R-:W-:Y:S01]  /*0e30*/  IMAD.IADD R7, R4, 0x1, -R7 ;  /* 0x0000000104077824 */ /* 0x000fe200078e0a07 */
[----:B------:R-:W-:Y:S01]  /*0e40*/  SHF.R.S32.HI R0, RZ, 0x5, R0 ;  /* 0x00000005ff007819 */ /* 0x000fe20000011400 */
[----:B------:R-:W-:Y:S01]  /*0e50*/  IMAD.IADD R8, R11, 0x1, R8 ;  /* 0x000000010b087824 */ /* 0x000fe200078e0208 */
[----:B------:R-:W-:Y:S01]  /*0e60*/  LOP3.LUT R5, R5, 0xfffffe, RZ, 0xc0, !PT ;  /* 0x00fffffe05057812 */ /* 0x000fe200078ec0ff */
[----:B------:R-:W-:Y:S01]  /*0e70*/  IMAD.IADD R18, R3, 0x1, -R2 ;  /* 0x0000000103127824 */ /* 0x000fe200078e0a02 */
[----:B------:R-:W-:Y:S01]  /*0e80*/  SEL R184, R184, 0xffffffe0, !P1 ;  /* 0xffffffe0b8b87807 */ /* 0x000fe20004800000 */
[----:B------:R-:W-:Y:S01]  /*0e90*/  IMAD R16, R0, 0x10, R7 ;  /* 0x0000001000107824 */ /* 0x000fe200078e0207 */
[----:B------:R-:W-:Y:S01]  /*0ea0*/  LEA R23, R8, UR37, 0x1 ;  /* 0x0000002508177c11 */ /* 0x000fe2000f8e08ff */
[----:B------:R-:W-:Y:S01]  /*0eb0*/  IMAD.IADD R5, R212, 0x1, -R5 ;  /* 0x00000001d4057824 */ /* 0x000fe200078e0a05 */
[----:B------:R-:W-:Y:S01]  /*0ec0*/  SHF.R.S32.HI R213, RZ, 0x3, R213 ;  /* 0x00000003ffd57819 */ /* 0x000fe200000114d5 */
[----:B------:R-:W-:Y:S01]  /*0ed0*/  IMAD.MOV.U32 R2, RZ, RZ, RZ ;  /* 0x000000ffff027224 */ /* 0x000fe200078e00ff */
        /* <DEDUP_REMOVED lines=11> */
[----:B------:R-:W-:Y:S01]  /*0f90*/  IMAD.SHL.U32 R18, R18, 0x2, RZ ;  /* 0x0000000212127824 */ /* 0x000fe200078e00ff */
[----:B------:R-:W-:Y:S01]  /*0fa0*/  SHF.R.S32.HI R218, RZ, 0x1f, R214 ;  /* 0x0000001fffda7819 */ /* 0x000fe200000114d6 */
[----:B------:R-:W-:-:S02]  /*0fb0*/  IMAD R216, R13, 0x8, R16 ;  /* 0x000000080dd87824 */ /* 0x000fc400078e0210 */
[----:B------:R-:W-:-:S07]  /*0fc0*/  IMAD.IADD R184, R184, 0x1, R22 ;  /* 0x00000001b8b87824 */ /* 0x000fce00078e0216 */
.L_x_3431:
[----:B--2---:R-:W2:Y:S01]  /*0fd0*/  LDL R0, [R1] ;  /* 0x0000000001007983 */ /* 0x004ea20000100800 */
[----:B------:R-:W-:Y:S01]  /*0fe0*/  ULDC UR4, c[0x0][0xd38] ;  /* 0x00034e0000047ab9 */ /* 0x000fe20000000800 */
[----:B0-----:R-:W0:Y:S01]  /*0ff0*/  LDC R152, c[0x0][0x2f0] ;  /* 0x0000bc00ff987b82 */ /* 0x001e220000000800 */
[----:B------:R-:W-:Y:S01]  /*1000*/  UISETP.NE.AND UP2, UPT, UR4, 0x1, UPT ;  /* 0x000000010400788c */ /* 0x000fe2000bf45270 */
[----:B------:R-:W-:Y:S02]  /*1010*/  ULDC.64 UR6, c[0x0][0x418] ;  /* 0x0001060000067ab9 */ /* 0x000fe40000000a00 */
[----:B------:R-:W-:Y:S01]  /*1020*/  ULDC UR4, c[0x0][0xd44] ;  /* 0x0003510000047ab9 */ /* 0x000fe20000000800 */
[----:B------:R-:W-:Y:S02]  /*1030*/  UISETP.NE.U32.AND UP0, UPT, UR6, URZ, UPT ;  /* 0x0000003f0600728c */ /* 0x000fe4000bf05070 */
[----:B------:R-:W-:Y:S01]  /*1040*/  UISETP.NE.AND UP1, UPT, UR4, 0x1, UPT ;  /* 0x000000010400788c */ /* 0x000fe2000bf25270 */
[----:B------:R-:W-:Y:S01]  /*1050*/  UMOV UR41, UR40 ;  /* 0x0000002800297c82 */ /* 0x000fe20008000000 */
[----:B------:R-:W-:-:S03]  /*1060*/  UISETP.NE.AND.EX UP0, UPT, UR7, URZ, UPT, UP0 ;  /* 0x0000003f0700728c */ /* 0x000fc6000bf05300 */
[----:B------:R-:W-:Y:S01]  /*1070*/  @UP2 ULDC UR4, c[0x0][0xd3c] ;  /* 0x00034f0000042ab9 */ /* 0x000fe20000000800 */
[----:B------:R-:W-:Y:S01]  /*1080*/  @UP2 ULDC UR6, c[0x0][0xd40] ;  /* 0x0003500000062ab9 */ /* 0x000fe20000000800 */
[----:B------:R-:W-:Y:S02]  /*1090*/  UIMAD.WIDE.U32 UR4, UR40, UR4, URZ ;  /* 0x00000004280472a5 */ /* 0x000fe4000f8e003f */
[----:B------:R-:W-:Y:S02]  /*10a0*/  UMOV UR43, UR40 ;  /* 0x00000028002b7c82 */ /* 0x000fe40008000000 */
[----:B------:R-:W-:-:S03]  /*10b0*/  @UP2 USHF.R.U32.HI UR41, URZ, UR6, UR5 ;  /* 0x000000063f292299 */ /* 0x000fc60008011605 */
[----:B------:R-:W-:Y:S02]  /*10c0*/  @UP1 ULDC.64 UR6, c[0x0][0xd48] ;  /* 0x0003520000061ab9 */ /* 0x000fe40000000a00 */
[----:B------:R-:W-:Y:S02]  /*10d0*/  UIMAD.WIDE.U32 UR4, UR41, UR6, URZ ;  /* 0x00000006290472a5 */ /* 0x000fe4000f8e003f */
[----:B------:R-:W-:Y:S01]  /*10e0*/  UMOV UR42, UR41 ;  /* 0x00000029002a7c82 */ /* 0x000fe20008000000 */
[----:B------:R-:W-:Y:S01]  /*10f0*/  ULDC UR6, c[0x0][0x424] ;  /* 0x0001090000067ab9 */ /* 0x000fe20000000800 */
[----:B------:R-:W-:Y:S02]  /*1100*/  @UP1 USHF.R.U32.HI UR42, URZ, UR7, UR5 ;  /* 0x000000073f2a1299 */ /* 0x000fe40008011605 */
[----:B------:R-:W-:-:S06]  /*1110*/  USEL UR6, UR6, 0x1, UP0 ;  /* 0x0000000106067887 */ /* 0x000fcc0008000000 */
[----:B0-----:R-:W-:Y:S01]  /*1120*/  IMAD R152, R152, UR6, RZ ;  /* 0x0000000698987c24 */ /* 0x001fe2000f8e02ff */
[----:B--2---:R-:W-:-:S13]  /*1130*/  ISETP.NE.AND P0, PT, R0, 0x1, PT ;  /* 0x000000010000780c */ /* 0x004fda0003f05270 */
[----:B-1-34-:R-:W-:Y:S05]  /*1140*/  @!P0 BRA `(.L_x_3401) ;  /* 0x0000001400d88947 */ /* 0x01afea0003800000 */
[----:B------:R-:W0:Y:S01]  /*1150*/  SHFL.IDX PT, R0, R212, RZ, 0x1f ;  /* 0x00001fffd4007589 */ /* 0x000e2200000e0000 */
[----:B------:R-:W-:Y:S01]  /*1160*/  UMOV UR7, 0x40000040 ;  /* 0x4000004000077882 */ /* 0x000fe20000000000 */
[----:B------:R-:W-:Y:S01]  /*1170*/  UMOV UR9, 0x40000040 ;  /* 0x4000004000097882 */ /* 0x000fe20000000000 */
[----:B------:R-:W-:Y:S01]  /*1180*/  UMOV UR11, 0x40000040 ;  /* 0x40000040000b7882 */ /* 0x000fe20000000000 */
[----:B------:R-:W-:Y:S01]  /*1190*/  BAR.SYNC.DEFER_BLOCKING 0xe, 0x100 ;  /* 0x0384000000007b1d */ /* 0x000fe20000010000 */
[----:B------:R-:W-:-:S05]  /*11a0*/  ISETP.GE.AND P0, PT, R152, 0x41, PT ;  /* 0x000000419800780c */ /* 0x000fca0003f06270 */
[----:B------:R-:W-:Y:S01]  /*11b0*/  UMOV UR13, 0x40000040 ;  /* 0x40000040000d7882 */ /* 0x000fe20000000000 */
[----:B------:R-:W-:Y:S01]  /*11c0*/  UMOV UR15, 0x40000040 ;  /* 0x40000040000f7882 */ /* 0x000fe20000000000 */
[----:B------:R-:W-:Y:S01]  /*11d0*/  UMOV UR17, 0x40000040 ;  /* 0x4000004000117882 */ /* 0x000fe20000000000 */
[----:B------:R-:W-:Y:S01]  /*11e0*/  UMOV UR19, 0x40000040 ;  /* 0x4000004000137882 */ /* 0x000fe20000000000 */
[----:B------:R-:W1:Y:S01]  /*11f0*/  S2R R3, SR_TID.X ;  /* 0x0000000000037919 */ /* 0x000e620000002100 */
[----:B0-----:R-:W-:Y:S01]  /*1200*/  R2UR UR4, R0 ;  /* 0x00000000000472ca */ /* 0x001fe200000e0000 */
[----:B------:R-:W-:Y:S01]  /*1210*/  IMAD.U32 R0, RZ, RZ, UR36 ;  /* 0x00000024ff007e24 */ /* 0x000fe2000f8e00ff */
[----:B------:R-:W-:-:S11]  /*1220*/  WARPGROUP.ARRIVE ;  /* 0x00000000000079c5 */ /* 0x000fd60000000000 */
[----:B------:R-:W-:-:S04]  /*1230*/  ULEA.HI UR5, UR4, UR4, URZ, 0x1 ;  /* 0x0000000404057291 */ /* 0x000fc8000f8f083f */
[----:B------:R-:W-:-:S04]  /*1240*/  ULOP3.LUT UR5, UR5, 0x1fffe, URZ, 0xc0, !UPT ;  /* 0x0001fffe05057892 */ /* 0x000fc8000f8ec03f */
[----:B------:R-:W-:Y:S01]  /*1250*/  UIADD3 UR5, UR4, -UR5, URZ ;  /* 0x8000000504057290 */ /* 0x000fe2000fffe03f */
[----:B-1----:R-:W-:Y:S01]  /*1260*/  LOP3.LUT R3, R3, 0x7f, RZ, 0xc0, !PT ;  /* 0x0000007f03037812 */ /* 0x002fe200078ec0ff */
[----:B------:R-:W-:Y:S02]  /*1270*/  UIADD3 UR4, UR37, 0x36400, URZ ;  /* 0x0003640025047890 */ /* 0x000fe4000fffe03f */
[----:B------:R-:W-:Y:S01]  /*1280*/  ULEA UR5, UR5, UR37, 0xf ;  /* 0x0000002505057291 */ /* 0x000fe2000f8e783f */
[----:B------:R-:W-:Y:S01]  /*1290*/  ISETP.NE.AND P1, PT, R3, RZ, PT ;  /* 0x000000ff0300720c */ /* 0x000fe20003f25270 */
[----:B------:R-:W-:Y:S02]  /*12a0*/  USHF.R.U32.HI UR4, URZ, 0x4, UR4 ;  /* 0x000000043f047899 */ /* 0x000fe40008011604 */
[----:B------:R-:W-:Y:S02]  /*12b0*/  UIADD3 UR5, UR5, 0x400, URZ ;  /* 0x0000040005057890 */ /* 0x000fe4000fffe03f */
[----:B------:R-:W-:-:S02]  /*12c0*/  ULOP3.LUT UR4, UR4, 0x3fff, URZ, 0xc0, !UPT ;  /* 0x00003fff04047892 */ /* 0x000fc4000f8ec03f */
[----:B------:R-:W-:Y:S02]  /*12d0*/  USHF.R.U32.HI UR5, URZ, 0x4, UR5 ;  /* 0x000000043f057899 */ /* 0x000fe40008011605 */
[----:B------:R-:W-:Y:S02]  /*12e0*/  ULOP3.LUT UR4, UR4, 0x10000, URZ, 0xfc, !UPT ;  /* 0x0001000004047892 */ /* 0x000fe4000f8efc3f */
[----:B------:R-:W-:Y:S02]  /*12f0*/  ULOP3.LUT UR5, UR5, 0x3fff, URZ, 0xc0, !UPT ;  /* 0x00003fff05057892 */ /* 0x000fe4000f8ec03f */
[----:B------:R-:W-:Y:S01]  /*1300*/  UIADD3 UR8, UR4, 0x2, URZ ;  /* 0x0000000204087890 */ /* 0x000fe2000fffe03f */
[----:B------:R-:W-:Y:S01]  /*1310*/  @!P1 LEA R0, R0, UR37, 0x3 ;  /* 0x0000002500009c11 */ /* 0x000fe2000f8e18ff */
[----:B------:R-:W-:Y:S02]  /*1320*/  ULOP3.LUT UR20, UR5, 0x2000000, URZ, 0xfc, !UPT ;  /* 0x0200000005147892 */ /* 0x000fe4000f8efc3f */
[----:B------:R-:W-:-:S02]  /*1330*/  UIADD3 UR12, UR4, 0x4, URZ ;  /* 0x00000004040c7890 */ /* 0x000fc4000fffe03f */
[----:B------:R-:W-:Y:S01]  /*1340*/  ULEA UR6, UR36, UR20, 0xc ;  /* 0x0000001424067291 */ /* 0x000fe2000f8e603f */
[----:B------:R-:W-:Y:S01]  /*1350*/  @!P1 VIADD R0, R0, 0x38860 ;  /* 0x0003886000009836 */ /* 0x000fe20000000000 */
[----:B------:R-:W-:Y:S01]  /*1360*/  UMOV UR5, 0x40000040 ;  /* 0x4000004000057882 */ /* 0x000fe20000000000 */
[----:B------:R-:W-:Y:S02]  /*1370*/  UIADD3 UR16, UR4, 0x6, URZ ;  /* 0x0000000604107890 */ /* 0x000fe4000fffe03f */
[----:B------:R-:W-:Y:S01]  /*1380*/  UIADD3 UR10, UR6, 0x80, URZ ;  /* 0x00000080060a7890 */ /* 0x000fe2000fffe03f */
[----:B------:R-:W-:Y:S01]  /*1390*/  @!P1 PRMT R0, RZ, 0x654, R0 ;  /* 0x00000654ff009816 */ /* 0x000fe20000000000 */
[----:B------:R-:W-:Y:S02]  /*13a0*/  UIADD3 UR14, UR6, 0x100, URZ ;  /* 0x00000100060e7890 */ /* 0x000fe4000fffe03f */
[----:B------:R-:W-:Y:S01]  /*13b0*/  HGMMA.64x256x16.F32.BF16 R24, gdesc[UR4].tnspB, RZ, !UPT, gsb0 ;  /* 0x43e00000041879f0 */ /* 0x000fe2000c0018ff */
[----:B------:R-:W-:-:S02]  /*13c0*/  UIADD3 UR18, UR6, 0x180, URZ ;  /* 0x0000018006127890 */ /* 0x000fc4000fffe03f */
        /* <DEDUP_REMOVED lines=15> */
[----:B------:R-:W-:Y:S05]  /*14c0*/  @!P0 BRA `(.L_x_3402) ;  /* 0x0000000800bc8947 */ /* 0x000fea0003800000 */
[----:B------:R-:W-:-:S05]  /*14d0*/  VIADD R152, R152, 0x3f ;  /* 0x0000003f98987836 */ /* 0x000fca0000000000 */
[----:B------:R-:W-:-:S04]  /*14e0*/  SHF.R.S32.HI R3, RZ, 0x1f, R152 ;  /* 0x0000001fff037819 */ /* 0x000fc80000011498 */
[----:B------:R-:W-:-:S04]  /*14f0*/  LEA.HI R3, R3, R152, RZ, 0x6 ;  /* 0x0000009803037211 */ /* 0x000fc800078f30ff */
[----:B------:R-:W-:-:S07]  /*1500*/  LEA.HI.SX32 R3, R3, 0xfffffffe, 0x1a ;  /* 0xfffffffe03037811 */ /* 0x000fce00078fd2ff */
.L_x_3403:
[----:B------:R-:W-:Y:S01]  /*1510*/  BAR.SYNC.DEFER_BLOCKING 0xe, 0x100 ;  /* 0x0384000000007b1d */ /* 0x000fe20000010000 */
[----:B------:R-:W-:Y:S01]  /*1520*/  IMAD.U32 R5, RZ, RZ, UR36 ;  /* 0x00000024ff057e24 */ /* 0x000fe2000f8e00ff */
[----:B------:R-:W-:Y:S01]  /*1530*/  UIADD3 UR36, UR36, 0x1, URZ ;  /* 0x0000000124247890 */ /* 0x000fe2000fffe03f */
[C---:B------:R-:W-:Y:S01]  /*1540*/  ISETP.GT.AND P0, PT, R3.reuse, RZ, PT ;  /* 0x000000ff0300720c */ /* 0x040fe20003f04270 */
[----:B------:R-:W-:Y:S02]  /*1550*/  VIADD R3, R3, 0xffffffff ;  /* 0xffffffff03037836 */ /* 0x000fe40000000000 */
[----:B01----:R-:W-:Y:S01]  /*1560*/  IMAD R0, R5, 0x40, R16 ;  /* 0x0000004005007824 */ /* 0x003fe200078e0210 */
[----:B------:R-:W-:Y:S01]  /*1570*/  UISETP.NE.AND UP0, UPT, UR36, 0x2, UPT ;  /* 0x000000022400788c */ /* 0x000fe2000bf05270 */
[----:B------:R-:W-:Y:S01]  /*1580*/  UMOV UR7, 0x40000040 ;  /* 0x4000004000077882 */ /* 0x000fe20000000000 */
[----:B------:R-:W-:Y:S02]  /*1590*/  UMOV UR11, 0x40000040 ;  /* 0x40000040000b7882 */ /* 0x000fe40000000000 */
[----:B------:R-:W-:Y:S01]  /*15a0*/  LEA R0, R0, UR37, 0x2 ;  /* 0x0000002500007c11 */ /* 0x000fe2000f8e10ff */
[----:B------:R-:W-:Y:S01]  /*15b0*/  USEL UR36, UR36, URZ, UP0 ;  /* 0x0000003f24247287 */ /* 0x000fe20008000000 */
[----:B------:R-:W-:Y:S01]  /*15c0*/  UMOV UR15, 0x40000040 ;  /* 0x40000040000f7882 */ /* 0x000fe20000000000 */
[----:B------:R-:W-:-:S02]  /*15d0*/  UMOV UR19, 0x40000040 ;  /* 0x4000004000137882 */ /* 0x000fc40000000000 */
[----:B------:R-:W-:-:S04]  /*15e0*/  ULEA UR6, UR36, UR20, 0xc ;  /* 0x0000001424067291 */ /* 0x000fc8000f8e603f */
[----:B------:R-:W-:Y:S02]  /*15f0*/  UIADD3 UR10, UR6, 0x80, URZ ;  /* 0x00000080060a7890 */ /* 0x000fe4000fffe03f */
[----:B------:R-:W-:Y:S01]  /*1600*/  UIADD3 UR14, UR6, 0x100, URZ ;  /* 0x00000100060e7890 */ /* 0x000fe2000fffe03f */
[----:B------:R-:W0:Y:S01]  /*1610*/  LDS R4, [R0+0x38400] ;  /* 0x0384000000047984 */ /* 0x000e220000000800 */
[----:B------:R-:W-:-:S03]  /*1620*/  UIADD3 UR18, UR6, 0x180, URZ ;  /* 0x0000018006127890 */ /* 0x000fc6000fffe03f */
[----:B------:R1:W2:Y:S02]  /*1630*/  LDS R5, [R0+0x38420] ;  /* 0x0384200000057984 */ /* 0x0002a40000000800 */
[----:B-1----:R-:W-:-:S05]  /*1640*/  IMAD.U32 R0, RZ, RZ, UR36 ;  /* 0x00000024ff007e24 */ /* 0x002fca000f8e00ff */
[----:B------:R-:W-:-:S05]  /*1650*/  @!P1 LEA R0, R0, UR37, 0x3 ;  /* 0x0000002500009c11 */ /* 0x000fca000f8e18ff */
[----:B------:R-:W-:-:S05]  /*1660*/  @!P1 VIADD R0, R0, 0x38860 ;  /* 0x0003886000009836 */ /* 0x000fca0000000000 */
[----:B------:R-:W-:Y:S01]  /*1670*/  @!P1 PRMT R0, RZ, 0x654, R0 ;  /* 0x00000654ff009816 */ /* 0x000fe20000000000 */
        /* <DEDUP_REMOVED lines=127> */
[----:B------:R-:W-:-:S06]  /*1e70*/  FMUL.FTZ R151, R151, R5 ;  /* 0x0000000597977220 */ /* 0x000fcc0000410000 */
[----:B------:R-:W-:-:S06]  /*1e80*/  WARPGROUP.ARRIVE ;  /* 0x00000000000079c5 */ /* 0x000fcc0000000000 */
[----:B------:R-:W-:Y:S01]  /*1e90*/  HGMMA.64x256x16.F32.BF16 R24, gdesc[UR4].tnspB, R24, gsb0 ;  /* 0x43e00000041879f0 */ /* 0x000fe20008001818 */
[----:B------:R-:W-:-:S06]  /*1ea0*/  USEL UR6, URZ, 0x1, UP0 ;  /* 0x000000013f067887 */ /* 0x000fcc0008000000 */
[----:B------:R-:W-:Y:S01]  /*1eb0*/  LOP3.LUT R2, R2, UR6, RZ, 0x3c, !PT ;  /* 0x0000000602027c12 */ /* 0x000fe2000f8e3cff */
[----:B------:R-:W-:Y:S02]  /*1ec0*/  WARPGROUP.DEPBAR.LE gsb0, 0x0 ;  /* 0x00008000000079c5 */ /* 0x000fe40000010000 */
[----:B------:R-:W-:-:S15]  /*1ed0*/  WARPGROUP.ARRIVE ;  /* 0x00000000000079c5 */ /* 0x000fde0000000000 */
[----:B------:R-:W-:-:S03]  /*1ee0*/  NOP ;  /* 0x0000000000007918 */ /* 0x000fc60000000000 */
        /* <DEDUP_REMOVED lines=13> */
.L_x_3402:
[----:B------:R-:W-:Y:S01]  /*1fc0*/  BAR.SYNC.DEFER_BLOCKING 0xe, 0x100 ;  /* 0x0384000000007b1d */ /* 0x000fe20000010000 */
[----:B------:R-:W-:Y:S01]  /*1fd0*/  IMAD.U32 R3, RZ, RZ, UR36 ;  /* 0x00000024ff037e24 */ /* 0x000fe2000f8e00ff */
[----:B------:R-:W-:-:S03]  /*1fe0*/  UIADD3 UR36, UR36, 0x1, URZ ;  /* 0x0000000124247890 */ /* 0x000fc6000fffe03f */
[----:B01----:R-:W-:Y:S01]  /*1ff0*/  IMAD R0, R3, 0x40, R16 ;  /* 0x0000004003007824 */ /* 0x003fe200078e0210 */
[----:B------:R-:W-:-:S04]  /*2000*/  UISETP.NE.AND UP0, UPT, UR36, 0x2, UPT ;  /* 0x000000022400788c */ /* 0x000fc8000bf05270 */
[----:B------:R-:W-:Y:S01]  /*2010*/  LEA R4, R0, UR37, 0x2 ;  /* 0x0000002500047c11 */ /* 0x000fe2000f8e10ff */
[----:B------:R-:W-:Y:S02]  /*2020*/  USEL UR4, URZ, 0x1, UP0 ;  /* 0x000000013f047887 */ /* 0x000fe40008000000 */
[----:B------:R-:W-:-:S04]  /*2030*/  USEL UR36, UR36, URZ, UP0 ;  /* 0x0000003f24247287 */ /* 0x000fc80008000000 */
[----:B------:R-:W-:Y:S01]  /*2040*/  LOP3.LUT R2, R2, UR4, RZ, 0x3c, !PT ;  /* 0x0000000402027c12 */ /* 0x000fe2000f8e3cff */
        /* <DEDUP_REMOVED lines=130> */
[----:B------:R-:W-:-:S02]  /*2870*/  IMAD.MOV.U32 R0, RZ, RZ, RZ ;  /* 0x000000ffff007224 */ /* 0x000fc400078e00ff */
[----:B------:R-:W-:Y:S01]  /*2880*/  IMAD.MOV.U32 R3, RZ, RZ, RZ ;  /* 0x000000ffff037224 */ /* 0x000fe200078e00ff */
[----:B------:R-:W-:Y:S06]  /*2890*/  BAR.ARV 0xf, 0x100 ;  /* 0x03c4000000007b1d */ /* 0x000fec0000002000 */
[----:B------:R-:W-:Y:S05]  /*28a0*/  BRA `(.L_x_3404) ;  /* 0x0000006000f07947 */ /* 0x000fea0003800000 */
.L_x_3401:
[----:B------:R-:W0:Y:S02]  /*28b0*/  SHFL.IDX PT, R0, R212, RZ, 0x1f ;  /* 0x00001fffd4007589 */ /* 0x000e2400000e0000 */
[----:B0-----:R-:W-:Y:S01]  /*28c0*/  R2UR UR4, R0 ;  /* 0x00000000000472ca */ /* 0x001fe200000e0000 */
[----:B------:R-:W-:-:S05]  /*28d0*/  VIADD R0, R152, 0x3f ;  /* 0x0000003f98007836 */ /* 0x000fca0000000000 */
[----:B------:R-:W-:-:S04]  /*28e0*/  SHF.R.S32.HI R3, RZ, 0x1f, R0 ;  /* 0x0000001fff037819 */ /* 0x000fc80000011400 */
[----:B------:R-:W-:-:S03]  /*28f0*/  LEA.HI R3, R3, R0, RZ, 0x6 ;  /* 0x0000000003037211 */ /* 0x000fc600078f30ff */
[----:B------:R-:W-:Y:S01]  /*2900*/  ULEA.HI UR5, UR4, UR4, URZ, 0x1 ;  /* 0x0000000404057291 */ /* 0x000fe2000f8f083f */
[----:B------:R-:W-:-:S03]  /*2910*/  SHF.R.S32.HI R153, RZ, 0x6, R3 ;  /* 0x00000006ff997819 */ /* 0x000fc60000011403 */
        /* <DEDUP_REMOVED lines=26> */
.L_x_3405:
[----:B------:R-:W2:Y:S01]  /*2ac0*/  LDL R20, [R1] ;  /* 0x0000000001147983 */ /* 0x000ea20000100800 */
[----:B------:R-:W-:-:S04]  /*2ad0*/  LEA.HI R0, R200, R200, RZ, 0x1 ;  /* 0x000000c8c8007211 */ /* 0x000fc800078f08ff */
[----:B------:R-:W-:-:S05]  /*2ae0*/  LOP3.LUT R3, R0, 0xfffffffe, RZ, 0xc0, !PT ;  /* 0xfffffffe00037812 */ /* 0x000fca00078ec0ff */
[----:B------:R-:W-:-:S05]  /*2af0*/  IMAD.IADD R3, R200, 0x1, -R3 ;  /* 0x00000001c8037824 */ /* 0x000fca00078e0a03 */
[----:B------:R-:W-:-:S04]  /*2b00*/  SHF.L.U32 R4, R3, 0x1f, RZ ;  /* 0x0000001f03047819 */ /* 0x000fc800000006ff */
[----:B------:R-:W0:Y:S01]  /*2b10*/  SYNCS.PHASECHK.TRANS64.TRYWAIT P1, [UR37+0x38800], R4 ;  /* 0x03880004ff0075a7 */ /* 0x000e220008020165 */
[----:B--2---:R-:W-:Y:S01]  /*2b20*/  ISETP.NE.AND P0, PT, R20, RZ, PT ;  /* 0x000000ff1400720c */ /* 0x004fe20003f05270 */
[----:B0-----:R-:W-:-:S12]  /*2b30*/  @!P1 BRA `(.L_x_3406) ;  /* 0x000000dc00489947 */ /* 0x001fd80003800000 */
.L_x_3539:
[----:B------:R-:W-:Y:S05]  /*2b40*/  @P0 BRA `(.L_x_3407) ;  /* 0x0000000000040947 */ /* 0x000fea0003800000 */
[----:B------:R-:W-:Y:S01]  /*2b50*/  BPT.TRAP 0x1 ;  /* 0x000000040000795c */ /* 0x000fe20000300000 */
.L_x_3407:
[----:B0-----:R-:W-:Y:S01]  /*2b60*/  IMAD.U32 R3, RZ, RZ, UR36 ;  /* 0x00000024ff037e24 */ /* 0x001fe2000f8e00ff */
[----:B------:R-:W-:-:S04]  /*2b70*/  SHF.L.U32 R6, R2, 0x1f, RZ ;  /* 0x0000001f02067819 */ /* 0x000fc800000006ff */
[----:B------:R-:W-:-:S04]  /*2b80*/  LEA R3, R3, UR37, 0x3 ;  /* 0x0000002503037c11 */ /* 0x000fc8000f8e18ff */
[----:B------:R0:W1:Y:S01]  /*2b90*/  SYNCS.PHASECHK.TRANS64.TRYWAIT P1, [R3+URZ+0x38830], R6 ;  /* 0x03883006030075a7 */ /* 0x000062000802017f */
[----:B------:R-:W-:Y:S05]  /*2ba0*/  @P0 BRA `(.L_x_3408) ;  /* 0x0000000000040947 */ /* 0x000fea0003800000 */
[----:B------:R-:W-:Y:S01]  /*2bb0*/  BPT.TRAP 0x1 ;  /* 0x000000040000795c */ /* 0x000fe20000300000 */
.L_x_3408:
[----:B-1----:R-:W-:Y:S05]  /*2bc0*/  @P1 BRA `(.L_x_3409) ;  /* 0x0000000000081947 */ /* 0x002fea0003800000 */
[----:B------:R-:W1:Y:S02]  /*2bd0*/  SYNCS.PHASECHK.TRANS64.TRYWAIT P1, [R3+URZ+0x38830], R6 ;  /* 0x03883006030075a7 */ /* 0x000e64000802017f */
[----:B-1----:R-:W-:Y:S05]  /*2be0*/  @!P1 BRA `(.L_x_3410) ;  /* 0x000000dc00349947 */ /* 0x002fea0003800000 */
.L_x_3409:
[----:B------:R-:W-:-:S04]  /*2bf0*/  UIADD3 UR4, UR37, 0x22400, URZ ;  /* 0x0002240025047890 */ /* 0x000fc8000fffe03f */
[----:B------:R-:W-:-:S04]  /*2c00*/  USHF.R.U32.HI UR4, URZ, 0x4, UR4 ;  /* 0x000000043f047899 */ /* 0x000fc80008011604 */
[----:B------:R-:W-:-:S06]  /*2c10*/  ULOP3.LUT UR4, UR4, 0x3fff, URZ, 0xc0, !UPT ;  /* 0x00003fff04047892 */ /* 0x000fcc000f8ec03f */
[----:B------:R-:W-:Y:S01]  /*2c20*/  IMAD.U32 R0, RZ, RZ, UR4 ;  /* 0x00000004ff007e24 */ /* 0x000fe2000f8e00ff */
[----:B------:R-:W-:Y:S05]  /*2c30*/  WARPSYNC.ALL ;  /* 0x0000000000007948 */ /* 0x000fea0003800000 */
[----:B------:R-:W-:-:S04]  /*2c40*/  LOP3.LUT R0, R0, 0x10000, RZ, 0xfc, !PT ;  /* 0x0001000000007812 */ /* 0x000fc800078efcff */
        /* <DEDUP_REMOVED lines=10> */
[----:B------:R-:W-:-:S02]  /*2cf0*/  UMOV UR13, 0x40000040 ;  /* 0x40000040000d7882 */ /* 0x000fc40000000000 */
[----:B------:R-:W-:Y:S02]  /*2d00*/  ULEA UR6, UR36, UR6, 0x9 ;  /* 0x0000000624067291 */ /* 0x000fe4000f8e483f */
[----:B------:R-:W-:Y:S02]  /*2d10*/  ULOP3.LUT UR4, UR4, 0x10000, URZ, 0xfc, !UPT ;  /* 0x0001000004047892 */ /* 0x000fe4000f8efc3f */
[----:B------:R-:W-:Y:S02]  /*2d20*/  UIADD3 UR10, UR6, 0x2, URZ ;  /* 0x00000002060a7890 */ /* 0x000fe4000fffe03f */
[----:B------:R-:W-:Y:S02]  /*2d30*/  UIADD3 UR8, UR4, 0x2, URZ ;  /* 0x0000000204087890 */ /* 0x000fe4000fffe03f */
[----:B------:R-:W-:Y:S02]  /*2d40*/  UIADD3 UR14, UR6, 0x4, URZ ;  /* 0x00000004060e7890 */ /* 0x000fe4000fffe03f */
[----:B------:R-:W-:-:S02]  /*2d50*/  UIADD3 UR12, UR4, 0x4, URZ ;  /* 0x00000004040c7890 */ /* 0x000fc4000fffe03f */
[----:B------:R-:W-:Y:S01]  /*2d60*/  HGMMA.64x64x16.F32.BF16 R24, gdesc[UR4], RZ, !UPT, gsb0 ;  /* 0x00e00000041879f0 */ /* 0x000fe2000c0018ff */
[----:B------:R-:W-:Y:S02]  /*2d70*/  UIADD3 UR18, UR6, 0x6, URZ ;  /* 0x0000000606127890 */ /* 0x000fe4000fffe03f */
[----:B------:R-:W-:Y:S01]  /*2d80*/  UIADD3 UR16, UR4, 0x6, URZ ;  /* 0x0000000604107890 */ /* 0x000fe2000fffe03f */
[----:B------:R-:W-:Y:S01]  /*2d90*/  UMOV UR19, 0x40000040 ;  /* 0x4000004000137882 */ /* 0x000fe20000000000 */
[----:B------:R-:W-:Y:S01]  /*2da0*/  UMOV UR17, 0x40000040 ;  /* 0x4000004000117882 */ /* 0x000fe20000000000 */
        /* <DEDUP_REMOVED lines=10> */
[----:B------:R-:W2:Y:S02]  /*2e50*/  SYNCS.PHASECHK.TRANS64.TRYWAIT P1, [UR37+0x38810], R4 ;  /* 0x03881004ff0075a7 */ /* 0x000ea40008020165 */
[----:B--2---:R-:W-:Y:S05]  /*2e60*/  @!P1 BRA `(.L_x_3411) ;  /* 0x000000d800a89947 */ /* 0x004fea0003800000 */
.L_x_3540:
[----:B------:R-:W-:Y:S05]  /*2e70*/  @P0 BRA `(.L_x_3412) ;  /* 0x0000000000040947 */ /* 0x000fea0003800000 */
[----:B------:R-:W-:Y:S01]  /*2e80*/  BPT.TRAP 0x1 ;  /* 0x000000040000795c */ /* 0x000fe20000300000 */
.L_x_3412:
[----:B------:R3:W4:Y:S01]  /*2e90*/  SYNCS.PHASECHK.TRANS64.TRYWAIT P1, [R3+URZ+0x38850], R6 ;  /* 0x03885006030075a7 */ /* 0x000722000802017f */
[----:B------:R-:W-:Y:S05]  /*2ea0*/  @P0 BRA `(.L_x_3413) ;  /* 0x0000000000040947 */ /* 0x000fea0003800000 */
[----:B------:R-:W-:Y:S01]  /*2eb0*/  BPT.TRAP 0x1 ;  /* 0x000000040000795c */ /* 0x000fe20000300000 */
.L_x_3413:
[----:B----4-:R-:W-:Y:S05]  /*2ec0*/  @P1 BRA `(.L_x_3414) ;  /* 0x0000000000081947 */ /* 0x010fea0003800000 */
[----:B------:R-:W4:Y:S02]  /*2ed0*/  SYNCS.PHASECHK.TRANS64.TRYWAIT P1, [R3+URZ+0x38850], R6 ;  /* 0x03885006030075a7 */ /* 0x000f24000802017f */
[----:B----4-:R-:W-:Y:S05]  /*2ee0*/  @!P1 BRA `(.L_x_3415) ;  /* 0x000000d800a09947 */ /* 0x010fea0003800000 */
.L_x_3414:
[----:B------:R-:W-:Y:S01]  /*2ef0*/  UIADD3 UR4, UR37, 0x400, URZ ;  /* 0x0000040025047890 */ /* 0x000fe2000fffe03f */
[----:B------:R-:W-:Y:S01]  /*2f00*/  WARPGROUP.ARRIVE ;  /* 0x00000000000079c5 */ /* 0x000fe20000000000 */
[----:B------:R-:W-:-:S05]  /*2f10*/  UIADD3 UR5, UR37, 0x26400, URZ ;  /* 0x0002640025057890 */ /* 0x000fca000fffe03f */
[----:B--2---:R-:W2:Y:S01]  /*2f20*/  S2R R4, SR_TID.X ;  /* 0x0000000000047919 */ /* 0x004ea20000002100 */
[----:B------:R-:W-:Y:S01]  /*2f30*/  USHF.R.U32.HI UR4, URZ, 0x4, UR4 ;  /* 0x000000043f047899 */ /* 0x000fe20008011604 */
[----:B------:R-:W-:Y:S01]  /*2f40*/  IMAD R5, R153, -0x40, R152 ;  /* 0xffffffc099057824 */ /* 0x000fe200078e0298 */
[----:B------:R-:W-:Y:S01]  /*2f50*/  USHF.R.U32.HI UR5, URZ, 0x4, UR5 ;  /* 0x000000043f057899 */ /* 0x000fe20008011605 */
[----:B------:R-:W5:Y:S01]  /*2f60*/  S2R R57, SR_TID.X ;  /* 0x0000000000397919 */ /* 0x000f620000002100 */
[----:B------:R-:W-:Y:S02]  /*2f70*/  ULOP3.LUT UR4, UR4, 0x3fff, URZ, 0xc0, !UPT ;  /* 0x00003fff04047892 */ /* 0x000fe4000f8ec03f */
[----:B------:R-:W-:Y:S01]  /*2f80*/  ULOP3.LUT UR5, UR5, 0x3fff, URZ, 0xc0, !UPT ;  /* 0x00003fff05057892 */ /* 0x000fe2000f8ec03f */
[----:B------:R-:W-:Y:S01]  /*2f90*/  IADD3 R5, -R18, 0x40, R5 ;  /* 0x0000004012057810 */ /* 0x000fe20007ffe105 */
[----:B------:R-:W-:Y:S02]  /*2fa0*/  ULOP3.LUT UR4, UR4, 0x10000, URZ, 0xfc, !UPT ;  /* 0x0001000004047892 */ /* 0x000fe4000f8efc3f */
[----:B------:R-:W-:Y:S01]  /*2fb0*/  ULOP3.LUT UR6, UR5, 0x10000, URZ, 0xfc, !UPT ;  /* 0x0001000005067892 */ /* 0x000fe2000f8efc3f */
[C---:B------:R-:W-:Y:S01]  /*2fc0*/  ISETP.GT.AND P1, PT, R5.reuse, RZ, PT ;  /* 0x000000ff0500720c */ /* 0x040fe20003f24270 */
[----:B------:R-:W-:Y:S01]  /*2fd0*/  ULEA UR5, UR36, UR4, 0xc ;  /* 0x0000000424057291 */ /* 0x000fe2000f8e603f */
[C---:B------:R-:W-:Y:S01]  /*2fe0*/  ISETP.GT.AND P2, PT, R5.reuse, 0x1, PT ;  /* 0x000000010500780c */ /* 0x040fe20003f44270 */
[----:B------:R-:W-:Y:S01]  /*2ff0*/  UMOV UR21, 0x40000040 ;  /* 0x4000004000157882 */ /* 0x000fe20000000000 */
[----:B------:R-:W-:Y:S01]  /*3000*/  UMOV UR23, 0x40000040 ;  /* 0x4000004000177882 */ /* 0x000fe20000000000 */
[----:B------:R-:W-:Y:S01]  /*3010*/  UIADD3 UR14, UR6, 0x800, URZ ;  /* 0x00000800060e7890 */ /* 0x000fe2000fffe03f */
[C---:B------:R-:W-:Y:S01]  /*3020*/  ISETP.GT.AND P3, PT, R5.reuse, 0x8, PT ;  /* 0x000000080500780c */ /* 0x040fe20003f64270 */
[----:B------:R-:W-:Y:S01]  /*3030*/  UMOV UR20, UR6 ;  /* 0x0000000600147c82 */ /* 0x000fe20008000000 */
[----:B------:R-:W-:Y:S01]  /*3040*/  UMOV UR22, UR5 ;  /* 0x0000000500167c82 */ /* 0x000fe20008000000 */
[----:B------:R-:W-:Y:S01]  /*3050*/  UIADD3 UR15, UR5, 0x800, URZ ;  /* 0x00000800050f7890 */ /* 0x000fe2000fffe03f */
[----:B------:R-:W-:Y:S01]  /*3060*/  HGMMA.64x64x16.F32.BF16 R24, gdesc[UR20], R24, gsb0 ;  /* 0x00e00000141879f0 */ /* 0x000fe20008001818 */
[----:B------:R-:W-:Y:S01]  /*3070*/  UIADD3 UR20, UR6, 0x2, URZ ;  /* 0x0000000206147890 */ /* 0x000fe2000fffe03f */
[C---:B------:R-:W-:Y:S01]  /*3080*/  ISETP.GT.AND P4, PT, R5.reuse, 0x9, PT ;  /* 0x000000090500780c */ /* 0x040fe20003f84270 */
[----:B------:R-:W-:Y:S01]  /*3090*/  UIADD3 UR22, UR5, 0x2, URZ ;  /* 0x0000000205167890 */ /* 0x000fe2000fffe03f */
[C---:B------:R-:W-:Y:S01]  /*30a0*/  ISETP.GT.AND P5, PT, R5.reuse, 0x10, PT ;  /* 0x000000100500780c */ /* 0x040fe20003fa4270 */
[----:B------:R-:W-:Y:S01]  /*30b0*/  UMOV UR21, 0x40000040 ;  /* 0x4000004000157882 */ /* 0x000fe20000000000 */
[----:B------:R-:W-:Y:S01]  /*30c0*/  UMOV UR23, 0x40000040 ;  /* 0x4000004000177882 */ /* 0x000fe20000000000 */
[----:B------:R-:W-:-:S02]  /*30d0*/  ISETP.GT.AND P6, PT, R5, 0x11, PT ;  /* 0x000000110500780c */ /* 0x000fc40003fc4270 */
[----:B--2---:R-:W-:Y:S02]  /*30e0*/  SHF.R.U32.HI R4, RZ, 0x7, R4 ;  /* 0x00000007ff047819 */ /* 0x004fe40000011604 */
[----:B-----5:R-:W-:-:S04]  /*30f0*/  LOP3.LUT R57, R57, 0x7f, RZ, 0xc0, !PT ;  /* 0x0000007f39397812 */ /* 0x020fc800078ec0ff */
[----:B------:R-:W2:Y:S02]  /*3100*/  SHFL.IDX PT, R4, R4, RZ, 0x1f ;  /* 0x00001fff04047589 */ /* 0x000ea400000e0000 */
[----:B--2---:R-:W-:-:S13]  /*3110*/  R2UR UR7, R4 ;  /* 0x00000000040772ca */ /* 0x004fda00000e0000 */
[----:B------:R-:W-:-:S03]  /*3120*/  UISETP.GT.AND UP0, UPT, UR7, 0x7f, UPT ;  /* 0x0000007f0700788c */ /* 0x000fc6000bf04270 */
[----:B------:R-:W-:Y:S01]  /*3130*/  UMOV UR7, 0x4 ;  /* 0x0000000400077882 */ /* 0x000fe20000000000 */
[----:B------:R-:W-:Y:S02]  /*3140*/  USEL UR11, URZ, 0x2, !UP0 ;  /* 0x000000023f0b7887 */ /* 0x000fe4000c000000 */
[----:B------:R-:W-:Y:S02]  /*3150*/  USEL UR10, UR7, 0x2, UP0 ;  /* 0x00000002070a7887 */ /* 0x000fe40008000000 */
[----:B------:R-:W-:Y:S01]  /*3160*/  USEL UR7, UR7, 0x6, !UP0 ;  /* 0x0000000607077887 */ /* 0x000fe2000c000000 */
[----:B------:R-:W-:Y:S02]  /*3170*/  WARPGROUP.DEPBAR.LE gsb0, 0x0 ;  /* 0x00008000000079c5 */ /* 0x000fe40000010000 */
[----:B------:R-:W-:-:S06]  /*3180*/  WARPGROUP.ARRIVE ;  /* 0x00000000000079c5 */ /* 0x000fcc0000000000 */
[----:B------:R-:W-:Y:S01]  /*3190*/  HGMMA.64x64x16.F32.BF16 R24, gdesc[UR20], R24, gsb0 ;  /* 0x00e00000141879f0 */ /* 0x000fe20008001818 */
[----:B------:R-:W-:Y:S02]  /*31a0*/  UIADD3 UR20, UR6, 0x4, URZ ;  /* 0x0000000406147890 */ /* 0x000fe4000fffe03f */
[----:B------:R-:W-:Y:S01]  /*31b0*/  UIADD3 UR22, UR5, 0x4, URZ ;  /* 0x0000000405167890 */ /* 0x000fe2000fffe03f */
[----:B------:R-:W-:Y:S01]  /*31c0*/  UMOV UR21, 0x40000040 ;  /* 0x4000004000157882 */ /* 0x000fe20000000000 */
[----:B------:R-:W-:Y:S01]  /*31d0*/  UMOV UR23, 0x40000040 ;  /* 0x4000004000177882 */ /* 0x000fe20000000000 */
        /* <DEDUP_REMOVED lines=94> */
[----:B------:R-:W-:Y:S02]  /*37c0*/  UIADD3 UR20, UR11, UR14, URZ ;  /* 0x0000000e0b147290 */ /* 0x000fe4000fffe03f */
[----:B------:R-:W-:Y:S01]  /*37d0*/  UIADD3 UR22, UR11, UR15, URZ ;  /* 0x0000000f0b167290 */ /* 0x000fe2000fffe03f */
        /* <DEDUP_REMOVED lines=16> */
[----:B------:R-:W-:Y:S01]  /*38e0*/  UMOV UR14, 0x28 ;  /* 0x00000028000e7882 */ /* 0x000fe20000000000 */
[----:B------:R-:W-:Y:S01]  /*38f0*/  UMOV UR15, 0xa00 ;  /* 0x00000a00000f7882 */ /* 0x000fe20000000000 */
[----:B------:R-:W-:Y:S02]  /*3900*/  USEL UR14, UR14, 0x26, UP0 ;  /* 0x000000260e0e7887 */ /* 0x000fe40008000000 */
[----:B------:R-:W-:-:S02]  /*3910*/  USEL UR15, UR15, 0x980, UP0 ;  /* 0x000009800f0f7887 */ /* 0x000fc40008000000 */
[----:B------:R-:W-:Y:S02]  /*3920*/  ULOP3.LUT UR14, UR14, 0x6, URZ, 0xc0, !UPT ;  /* 0x000000060e0e7892 */ /* 0x000fe4000f8ec03f */
[----:B------:R-:W-:Y:S01]  /*3930*/  ULOP3.LUT UR15, UR15, 0xa00, URZ, 0xc0, !UPT ;  /* 0x00000a000f0f7892 */ /* 0x000fe2000f8ec03f */
[----:B------:R-:W-:Y:S02]  /*3940*/  WARPGROUP.DEPBAR.LE gsb0, 0x0 ;  /* 0x00008000000079c5 */ /* 0x000fe40000010000 */
[----:B------:R-:W-:-:S06]  /*3950*/  WARPGROUP.ARRIVE ;  /* 0x00000000000079c5 */ /* 0x000fcc0000000000 */
[----:B------:R-:W-:Y:S01]  /*3960*/  HGMMA.64x64x16.F32.BF16 R24, gdesc[UR20], R24, gsb0 ;  /* 0x00e00000141879f0 */ /* 0x000fe20008001818 */
[----:B------:R-:W-:Y:S02]  /*3970*/  UIADD3 UR20, UR14, UR15, UR6 ;  /* 0x0000000f0e147290 */ /* 0x000fe4000fffe006 */
[----:B------:R-:W-:Y:S01]  /*3980*/  UIADD3 UR22, UR14, UR15, UR5 ;  /* 0x0000000f0e167290 */ /* 0x000fe2000fffe005 */
[----:B------:R-:W-:Y:S01]  /*3990*/  UMOV UR21, 0x40000040 ;  /* 0x4000004000157882 */ /* 0x000fe20000000000 */
[----:B------:R-:W-:Y:S01]  /*39a0*/  UMOV UR23, 0x40000040 ;  /* 0x4000004000177882 */ /* 0x000fe20000000000 */
[----:B------:R-:W-:Y:S02]  /*39b0*/  UIADD3 UR14, UR6, 0xa00, URZ ;  /* 0x00000a00060e7890 */ /* 0x000fe4000fffe03f */
[----:B------:R-:W-:Y:S01]  /*39c0*/  UIADD3 UR15, UR5, 0xa00, URZ ;  /* 0x00000a00050f7890 */ /* 0x000fe2000fffe03f */
        /* <DEDUP_REMOVED lines=87> */
[----:B------:R-:W-:Y:S02]  /*3f40*/  UMOV UR10, 0x1000 ;  /* 0x00001000000a7882 */ /* 0x000fe40000000000 */
[----:B------:R-:W-:-:S04]  /*3f50*/  USEL UR10, UR10, 0xf80, UP0 ;  /* 0x00000f800a0a7887 */ /* 0x000fc80008000000 */
[----:B------:R-:W-:Y:S01]  /*3f60*/  ULOP3.LUT UR10, UR10, 0x1e00, URZ, 0xc0, !UPT ;  /* 0x00001e000a0a7892 */ /* 0x000fe2000f8ec03f */
        /* <DEDUP_REMOVED lines=9> */
[----:B------:R-:W-:-:S04]  /*4000*/  USEL UR7, UR7, 0x3e, UP0 ;  /* 0x0000003e07077887 */ /* 0x000fc80008000000 */
        /* <DEDUP_REMOVED lines=8> */
[----:B------:R-:W-:Y:S01]  /*4090*/  ULDC UR5, c[0x0][0xad0] ;  /* 0x0002b40000057ab9 */ /* 0x000fe20000000800 */
[----:B------:R-:W-:Y:S01]  /*40a0*/  ULDC UR7, c[0x0][0xa80] ;  /* 0x0002a00000077ab9 */ /* 0x000fe20000000800 */
        /* <DEDUP_REMOVED lines=27> */
[----:B--2---:R-:W-:Y:S01]  /*4260*/  FSEL R24, R24, -INF , P1 ;  /* 0xff80000018187808 */ /* 0x004fe20000800000 */
[----:B------:R-:W-:Y:S01]  /*4270*/  FMUL.FTZ R48, R48, UR5 ;  /* 0x0000000530307c20 */ /* 0x000fe20008410000 */
[----:B------:R-:W-:Y:S01]  /*4280*/  FMUL.FTZ R42, R42, UR5 ;  /* 0x000000052a2a7c20 */ /* 0x000fe20008410000 */
[----:B------:R-:W-:Y:S01]  /*4290*/  FMUL.FTZ R49, R49, UR5 ;  /* 0x0000000531317c20 */ /* 0x000fe20008410000 */
[----:B------:R-:W-:Y:S01]  /*42a0*/  FMUL.FTZ R43, R43, UR5 ;  /* 0x000000052b2b7c20 */ /* 0x000fe20008410000 */
[----:B------:R-:W-:Y:S01]  /*42b0*/  FMUL.FTZ R52, R52, UR5 ;  /* 0x0000000534347c20 */ /* 0x000fe20008410000 */
[----:B------:R-:W-:Y:S01]  /*42c0*/  FMUL.FTZ R53, R53, UR5 ;  /* 0x0000000535357c20 */ /* 0x000fe20008410000 */
[----:B------:R-:W2:Y:S01]  /*42d0*/  MUFU.TANH R29, R29 ;  /* 0x0000001d001d7308 */ /* 0x000ea20000002400 */
[----:B-----5:R-:W-:Y:S01]  /*42e0*/  FSEL R25, R25, -INF , P2 ;  /* 0xff80000019197808 */ /* 0x020fe20001000000 */
[----:B------:R-:W-:Y:S01]  /*42f0*/  FMUL.FTZ R46, R46, UR5 ;  /* 0x000000052e2e7c20 */ /* 0x000fe20008410000 */
[----:B------:R-:W-:Y:S01]  /*4300*/  FMUL.FTZ R47, R47, UR5 ;  /* 0x000000052f2f7c20 */ /* 0x000fe20008410000 */
[----:B------:R-:W-:Y:S01]  /*4310*/  FMUL.FTZ R50, R50, UR5 ;  /* 0x0000000532327c20 */ /* 0x000fe20008410000 */
[----:B------:R-:W-:Y:S01]  /*4320*/  FMNMX.FTZ R7, R24, R25, !PT ;  /* 0x0000001918077209 */ /* 0x000fe20007810000 */
[----:B------:R-:W-:Y:S01]  /*4330*/  FMUL.FTZ R51, R51, UR5 ;  /* 0x0000000533337c20 */ /* 0x000fe20008410000 */
[----:B------:R-:W-:Y:S01]  /*4340*/  FMUL.FTZ R54, R54, UR5 ;  /* 0x0000000536367c20 */ /* 0x000fe20008410000 */
[----:B------:R-:W5:Y:S01]  /*4350*/  MUFU.TANH R32, R32 ;  /* 0x0000002000207308 */ /* 0x000f620000002400 */
[----:B0-----:R-:W-:Y:S01]  /*4360*/  FSEL R28, R28, -INF , P3 ;  /* 0xff8000001c1c7808 */ /* 0x001fe20001800000 */
[----:B------:R-:W-:-:S03]  /*4370*/  FMUL.FTZ R55, R55, UR5 ;  /* 0x0000000537377c20 */ /* 0x000fc60008410000 */
[----:B------:R-:W-:-:S03]  /*4380*/  FMNMX.FTZ R7, R28, R7, !PT ;  /* 0x000000071c077209 */ /* 0x000fc60007810000 */
[----:B------:R-:W0:Y:S01]  /*4390*/  MUFU.TANH R26, R26 ;  /* 0x0000001a001a7308 */ /* 0x000e220000002400 */
[----:B--2---:R-:W-:-:S04]  /*43a0*/  FSEL R10, R29, -INF , P4 ;  /* 0xff8000001d0a7808 */ /* 0x004fc80002000000 */
[----:B------:R-:W-:-:S03]  /*43b0*/  FMNMX.FTZ R7, R10, R7, !PT ;  /* 0x000000070a077209 */ /* 0x000fc60007810000 */
[----:B------:R-:W2:Y:S01]  /*43c0*/  MUFU.TANH R33, R33 ;  /* 0x0000002100217308 */ /* 0x000ea20000002400 */
[----:B-----5:R-:W-:-:S04]  /*43d0*/  FSEL R32, R32, -INF , P5 ;  /* 0xff80000020207808 */ /* 0x020fc80002800000 */
[----:B------:R-:W-:-:S03]  /*43e0*/  FMNMX.FTZ R7, R32, R7, !PT ;  /* 0x0000000720077209 */ /* 0x000fc60007810000 */
[----:B------:R-:W5:Y:S01]  /*43f0*/  MUFU.TANH R27, R27 ;  /* 0x0000001b001b7308 */ /* 0x000f620000002400 */
[----:B0-----:R-:W-:Y:S02]  /*4400*/  FSEL R26, R26, -INF , P1 ;  /* 0xff8000001a1a7808 */ /* 0x001fe40000800000 */
[----:B------:R-:W-:-:S05]  /*4410*/  ISETP.GT.AND P1, PT, R5, 0x18, PT ;  /* 0x000000180500780c */ /* 0x000fca0003f24270 */
[----:B------:R-:W0:Y:S01]  /*4420*/  MUFU.TANH R36, R36 ;  /* 0x0000002400247308 */ /* 0x000e220000002400 */
[----:B--2---:R-:W-:-:S04]  /*4430*/  FSEL R12, R33, -INF , P6 ;  /* 0xff800000210c7808 */ /* 0x004fc80003000000 */
[----:B------:R-:W-:-:S03]  /*4440*/  FMNMX.FTZ R7, R12, R7, !PT ;  /* 0x000000070c077209 */ /* 0x000fc60007810000 */
[----:B------:R-:W2:Y:S01]  /*4450*/  MUFU.TANH R30, R30 ;  /* 0x0000001e001e7308 */ /* 0x000ea20000002400 */
[----:B-----5:R-:W-:Y:S02]  /*4460*/  FSEL R27, R27, -INF , P2 ;  /* 0xff8000001b1b7808 */ /* 0x020fe40001000000 */
[----:B------:R-:W-:-:S05]  /*4470*/  ISETP.GT.AND P2, PT, R5, 0x19, PT ;  /* 0x000000190500780c */ /* 0x000fca0003f44270 */
[----:B------:R-:W5:Y:S01]  /*4480*/  MUFU.TANH R37, R37 ;  /* 0x0000002500257308 */ /* 0x000f620000002400 */
[----:B0-----:R-:W-:-:S04]  /*4490*/  FSEL R14, R36, -INF , P1 ;  /* 0xff800000240e7808 */ /* 0x001fc80000800000 */
[----:B------:R-:W-:-:S03]  /*44a0*/  FMNMX.FTZ R7, R14, R7, !PT ;  /* 0x000000070e077209 */ /* 0x000fc60007810000 */
[----:B------:R-:W0:Y:S01]  /*44b0*/  MUFU.TANH R31, R31 ;  /* 0x0000001f001f7308 */ /* 0x000e220000002400 */
[----:B--2---:R-:W-:Y:S02]  /*44c0*/  FSEL R30, R30, -INF , P3 ;  /* 0xff8000001e1e7808 */ /* 0x004fe40001800000 */
[----:B------:R-:W-:-:S05]  /*44d0*/  ISETP.GT.AND P3, PT, R5, 0x20, PT ;  /* 0x000000200500780c */ /* 0x000fca0003f64270 */
        /* <DEDUP_REMOVED lines=41> */
[----:B------:R-:W-:Y:S02]  /*4770*/  ISETP.GT.AND P4, PT, R5, 0x39, PT ;  /* 0x000000390500780c */ /* 0x000fe40003f84270 */
[----:B------:R-:W-:-:S03]  /*4780*/  FMNMX.FTZ R5, R26, R27, !PT ;  /* 0x0000001b1a057209 */ /* 0x000fc60007810000 */
[----:B------:R-:W0:Y:S01]  /*4790*/  MUFU.TANH R46, R46 ;  /* 0x0000002e002e7308 */ /* 0x000e220000002400 */
[----:B--2---:R-:W-:Y:S02]  /*47a0*/  FSEL R52, R52, -INF , P3 ;  /* 0xff80000034347808 */ /* 0x004fe40001800000 */
[----:B------:R-:W-:Y:S02]  /*47b0*/  FMNMX.FTZ R5, R30, R5, !PT ;  /* 0x000000051e057209 */ /* 0x000fe40007810000 */
[----:B------:R-:W-:Y:S02]  /*47c0*/  FMNMX.FTZ R7, R52, R7, !PT ;  /* 0x0000000734077209 */ /* 0x000fe40007810000 */
[----:B------:R-:W-:Y:S01]  /*47d0*/  FMNMX.FTZ R5, R56, R5, !PT ;  /* 0x0000000538057209 */ /* 0x000fe20007810000 */
[----:B------:R-:W2:Y:S01]  /*47e0*/  MUFU.TANH R47, R47 ;  /* 0x0000002f002f7308 */ /* 0x000ea20000002400 */
[----:B-----5:R-:W-:Y:S02]  /*47f0*/  FSEL R72, R53, -INF , P4 ;  /* 0xff80000035487808 */ /* 0x020fe40002000000 */
[----:B------:R-:W-:-:S02]  /*4800*/  FMNMX.FTZ R5, R34, R5, !PT ;  /* 0x0000000522057209 */ /* 0x000fc40007810000 */
[----:B------:R-:W-:Y:S02]  /*4810*/  FMNMX.FTZ R7, R72, R7, !PT ;  /* 0x0000000748077209 */ /* 0x000fe40007810000 */
[----:B------:R-:W-:Y:S01]  /*4820*/  FMNMX.FTZ R5, R36, R5, !PT ;  /* 0x0000000524057209 */ /* 0x000fe20007810000 */
[----:B------:R-:W5:Y:S01]  /*4830*/  MUFU.TANH R50, R50 ;  /* 0x0000003200327308 */ /* 0x000f620000002400 */
[----:B0-----:R-:W-:Y:S01]  /*4840*/  FSEL R46, R46, -INF , P5 ;  /* 0xff8000002e2e7808 */ /* 0x001fe20002800000 */
[----:B------:R-:W0:Y:S01]  /*4850*/  SHFL.BFLY PT, R4, R7, 0x2, 0x1f ;  /* 0x0c401f0007047f89 */ /* 0x000e2200000e0000 */
[----:B------:R-:W-:-:S04]  /*4860*/  FMNMX.FTZ R5, R38, R5, !PT ;  /* 0x0000000526057209 */ /* 0x000fc80007810000 */
[----:B------:R-:W-:Y:S01]  /*4870*/  FMNMX.FTZ R5, R40, R5, !PT ;  /* 0x0000000528057209 */ /* 0x000fe20007810000 */
[----:B------:R-:W-:Y:S01]  /*4880*/  MUFU.TANH R51, R51 ;  /* 0x0000003300337308 */ /* 0x000fe20000002400 */
[----:B--2---:R-:W-:Y:S02]  /*4890*/  FSEL R48, R47, -INF , P6 ;  /* 0xff8000002f307808 */ /* 0x004fe40003000000 */
[----:B------:R-:W-:-:S04]  /*48a0*/  FMNMX.FTZ R5, R42, R5, !PT ;  /* 0x000000052a057209 */ /* 0x000fc80007810000 */
[----:B------:R-:W-:Y:S01]  /*48b0*/  FMNMX.FTZ R5, R44, R5, !PT ;  /* 0x000000052c057209 */ /* 0x000fe20007810000 */
[----:B------:R-:W2:Y:S01]  /*48c0*/  MUFU.TANH R54, R54 ;  /* 0x0000003600367308 */ /* 0x000ea20000002400 */
[----:B-----5:R-:W-:Y:S02]  /*48d0*/  FSEL R50, R50, -INF , P1 ;  /* 0xff80000032327808 */ /* 0x020fe40000800000 */
[----:B------:R-:W-:-:S04]  /*48e0*/  FMNMX.FTZ R5, R46, R5, !PT ;  /* 0x000000052e057209 */ /* 0x000fc80007810000 */
[----:B------:R-:W-:Y:S01]  /*48f0*/  FMNMX.FTZ R5, R48, R5, !PT ;  /* 0x0000000530057209 */ /* 0x000fe20007810000 */
[----:B------:R-:W5:Y:S01]  /*4900*/  MUFU.TANH R55, R55 ;  /* 0x0000003700377308 */ /* 0x000f620000002400 */
[----:B0-----:R-:W-:Y:S01]  /*4910*/  FMNMX.FTZ R4, R7, R4, !PT ;  /* 0x0000000407047209 */ /* 0x001fe20007810000 */
[----:B------:R-:W-:Y:S01]  /*4920*/  IMAD.U32 R7, RZ, RZ, UR7 ;  /* 0x00000007ff077e24 */ /* 0x000fe2000f8e00ff */
[----:B------:R-:W-:Y:S01]  /*4930*/  FMNMX.FTZ R5, R50, R5, !PT ;  /* 0x0000000532057209 */ /* 0x000fe20007810000 */
[----:B------:R-:W-:Y:S02]  /*4940*/  ULOP3.LUT UR7, UR44, 0x2000000, URZ, 0xfc, !UPT ;  /* 0x020000002c077892 */ /* 0x000fe4000f8efc3f */
[----:B------:R-:W0:Y:S01]  /*4950*/  SHFL.BFLY PT, R9, R4, 0x1, 0x1f ;  /* 0x0c201f0004097f89 */ /* 0x000e2200000e0000 */
[----:B--2---:R-:W-:Y:S01]  /*4960*/  FSEL R54, R54, -INF , P3 ;  /* 0xff80000036367808 */ /* 0x004fe20001800000 */
[----:B------:R-:W-:-:S04]  /*4970*/  ULEA UR10, UR36, UR7, 0xc ;  /* 0x00000007240a7291 */ /* 0x000fc8000f8e603f */
[----:B------:R-:W-:Y:S01]  /*4980*/  UIADD3 UR14, UR10, 0x80, URZ ;  /* 0x000000800a0e7890 */ /* 0x000fe2000fffe03f */
[----:B-----5:R-:W-:Y:S02]  /*4990*/  FSEL R70, R55, -INF , P4 ;  /* 0xff80000037467808 */ /* 0x020fe40002000000 */
[----:B0-----:R-:W-:-:S04]  /*49a0*/  FMNMX.FTZ R4, R4, R9, !PT ;  /* 0x0000000904047209 */ /* 0x001fc80007810000 */
[C---:B------:R-:W-:Y:S01]  /*49b0*/  FSETP.NEU.FTZ.AND P5, PT, R4.reuse, -INF , PT ;  /* 0xff8000000400780b */ /* 0x040fe20003fbd000 */
[----:B-1-34-:R-:W-:-:S05]  /*49c0*/  FMUL.FTZ R6, R4, R7 ;  /* 0x0000000704067220 */ /* 0x01afca0000410000 */
[----:B------:R-:W-:-:S05]  /*49d0*/  FSEL R29, R6, RZ, P5 ;  /* 0x000000ff061d7208 */ /* 0x000fca0002800000 */
[-CC-:B------:R-:W-:Y:S01]  /*49e0*/  FFMA.FTZ R6, R24, R7.reuse, -R29.reuse ;  /* 0x0000000718067223 */ /* 0x180fe2000001081d */
[----:B------:R-:W-:Y:S01]  /*49f0*/  FSEL R24, R51, -INF , P2 ;  /* 0xff80000033187808 */ /* 0x000fe20001000000 */
        /* <DEDUP_REMOVED lines=14> */
[-CC-:B------:R-:W-:Y:S01]  /*4ae0*/  FFMA.FTZ R154, R66, R7.reuse, -R29.reuse ;  /* 0x00000007429a7223 */ /* 0x180fe2000001081d */
[-CC-:B------:R-:W-:Y:S01]  /*4af0*/  FFMA.FTZ R173, R68, R7.reuse, -R29.reuse ;  /* 0x0000000744ad7223 */ /* 0x180fe2000001081d */
[----:B------:R-:W0:Y:S01]  /*4b00*/  SHFL.BFLY PT, R28, R5, 0x2, 0x1f ;  /* 0x0c401f00051c7f89 */ /* 0x000e2200000e0000 */
[-CC-:B------:R-:W-:Y:S01]  /*4b10*/  FFMA.FTZ R172, R52, R7.reuse, -R29.reuse ;  /* 0x0000000734ac7223 */ /* 0x180fe2000001081d */
[----:B------:R-:W-:Y:S01]  /*4b20*/  FFMA.FTZ R175, R72, R7, -R29 ;  /* 0x0000000748af7223 */ /* 0x000fe2000001081d */
[----:B------:R-:W-:Y:S01]  /*4b30*/  MUFU.EX2 R6, R6 ;  /* 0x0000000600067308 */ /* 0x000fe20000000800 */
[----:B------:R-:W-:-:S07]  /*4b40*/  ISETP.GE.AND P2, PT, R152, 0x41, PT ;  /* 0x000000419800780c */ /* 0x000fce0003f46270 */
[----:B------:R-:W1:Y:S08]  /*4b50*/  MUFU.EX2 R9, R9 ;  /* 0x0000000900097308 */ /* 0x000e700000000800 */
[----:B------:R-:W-:Y:S01]  /*4b60*/  MUFU.EX2 R8, R8 ;  /* 0x0000000800087308 */ /* 0x000fe20000000800 */
[----:B0-----:R-:W-:-:S07]  /*4b70*/  FMNMX.FTZ R28, R5, R28, !PT ;  /* 0x0000001c051c7209 */ /* 0x001fce0007810000 */
[----:B------:R-:W0:Y:S01]  /*4b80*/  MUFU.EX2 R11, R11 ;  /* 0x0000000b000b7308 */ /* 0x000e220000000800 */
[----:B-1----:R-:W-:Y:S01]  /*4b90*/  F2FP.BF16.F32.PACK_AB R156, R9, R6 ;  /* 0x00000006099c723e */ /* 0x002fe200000010ff */
[----:B------:R-:W1:Y:S01]  /*4ba0*/  SHFL.BFLY PT, R5, R28, 0x1, 0x1f ;  /* 0x0c201f001c057f89 */ /* 0x000e6200000e0000 */
[----:B------:R-:W-:-:S05]  /*4bb0*/  FADD.FTZ R9, R6, R9 ;  /* 0x0000000906097221 */ /* 0x000fca0000010000 */
[----:B------:R-:W-:Y:S08]  /*4bc0*/  MUFU.EX2 R10, R10 ;  /* 0x0000000a000a7308 */ /* 0x000ff00000000800 */
[----:B------:R-:W2:Y:S01]  /*4bd0*/  MUFU.EX2 R13, R13 ;  /* 0x0000000d000d7308 */ /* 0x000ea20000000800 */
[----:B0-----:R-:W-:Y:S01]  /*4be0*/  F2FP.BF16.F32.PACK_AB R158, R11, R8 ;  /* 0x000000080b9e723e */ /* 0x001fe200000010ff */
[----:B------:R-:W-:-:S04]  /*4bf0*/  FADD.FTZ R8, R8, R9 ;  /* 0x0000000908087221 */ /* 0x000fc80000010000 */
[----:B------:R-:W-:Y:S02]  /*4c00*/  FADD.FTZ R11, R11, R8 ;  /* 0x000000080b0b7221 */ /* 0x000fe40000010000 */
[----:B------:R-:W-:Y:S01]  /*4c10*/  MUFU.EX2 R12, R12 ;  /* 0x0000000c000c7308 */ /* 0x000fe20000000800 */
[----:B-1----:R-:W-:-:S04]  /*4c20*/  FMNMX.FTZ R5, R28, R5, !PT ;  /* 0x000000051c057209 */ /* 0x002fc80007810000 */
[C---:B------:R-:W-:Y:S01]  /*4c30*/  FSETP.NEU.FTZ.AND P1, PT, R5.reuse, -INF , PT ;  /* 0xff8000000500780b */ /* 0x040fe20003f3d000 */
[-C--:B------:R-:W-:Y:S02]  /*4c40*/  FMUL.FTZ R25, R5, R7.reuse ;  /* 0x0000000705197220 */ /* 0x080fe40000410000 */
[----:B------:R-:W0:Y:S01]  /*4c50*/  MUFU.EX2 R15, R15 ;  /* 0x0000000f000f7308 */ /* 0x000e220000000800 */
[----:B--2---:R-:W-:Y:S01]  /*4c60*/  F2FP.BF16.F32.PACK_AB R160, R13, R10 ;  /* 0x0000000a0da0723e */ /* 0x004fe200000010ff */
[----:B------:R-:W-:Y:S01]  /*4c70*/  FADD.FTZ R10, R10, R11 ;  /* 0x0000000b0a0a7221 */ /* 0x000fe20000010000 */
[----:B------:R-:W-:Y:S02]  /*4c80*/  FSEL R25, R25, RZ, P1 ;  /* 0x000000ff19197208 */ /* 0x000fe40000800000 */
[----:B------:R-:W-:Y:S01]  /*4c90*/  ISETP.NE.AND P1, PT, R57, RZ, PT ;  /* 0x000000ff3900720c */ /* 0x000fe20003f25270 */
[----:B------:R-:W-:Y:S02]  /*4ca0*/  FADD.FTZ R13, R13, R10 ;  /* 0x0000000a0d0d7221 */ /* 0x000fe40000010000 */
        /* <DEDUP_REMOVED lines=10> */
[----:B------:R-:W-:Y:S01]  /*4d50*/  FFMA.FTZ R182, R42, R7, -R25 ;  /* 0x000000072ab67223 */ /* 0x000fe20000010819 */
[----:B------:R-:W-:-:S02]  /*4d60*/  @!P1 VIADD R24, R3, 0x38840 ;  /* 0x0003884003189836 */ /* 0x000fc40000000000 */
[-CC-:B------:R-:W-:Y:S01]  /*4d70*/  FFMA.FTZ R191, R44, R7.reuse, -R25.reuse ;  /* 0x000000072cbf7223 */ /* 0x180fe20000010819 */
[-CC-:B------:R-:W-:Y:S01]  /*4d80*/  FFMA.FTZ R192, R46, R7.reuse, -R25.reuse ;  /* 0x000000072ec07223 */ /* 0x180fe20000010819 */
[-CC-:B------:R-:W-:Y:S01]  /*4d90*/  FFMA.FTZ R193, R48, R7.reuse, -R25.reuse ;  /* 0x0000000730c17223 */ /* 0x180fe20000010819 */
[-CC-:B------:R-:W-:Y:S01]  /*4da0*/  FFMA.FTZ R194, R50, R7.reuse, -R25.reuse ;  /* 0x0000000732c27223 */ /* 0x180fe20000010819 */
[----:B------:R-:W-:Y:S01]  /*4db0*/  @!P1 PRMT R24, RZ, 0x654, R24 ;  /* 0x00000654ff189816 */ /* 0x000fe20000000018 */
[-CC-:B------:R-:W-:Y:S01]  /*4dc0*/  FFMA.FTZ R196, R54, R7.reuse, -R25.reuse ;  /* 0x0000000736c47223 */ /* 0x180fe20000010819 */
[----:B------:R-:W-:Y:S01]  /*4dd0*/  FFMA.FTZ R197, R70, R7, -R25 ;  /* 0x0000000746c57223 */ /* 0x000fe20000010819 */
[----:B------:R-:W-:Y:S01]  /*4de0*/  MUFU.EX2 R174, R174 ;  /* 0x000000ae00ae7308 */ /* 0x000fe20000000800 */
[----:B------:R1:W-:Y:S01]  /*4df0*/  @!P1 SYNCS.ARRIVE.TRANS64.RED.A1T0 RZ, [R24+URZ], RZ ;  /* 0x000000ff18ff99a7 */ /* 0x0003e2000810043f */
[----:B0-----:R-:W-:Y:S01]  /*4e00*/  F2FP.BF16.F32.PACK_AB R162, R15, R12 ;  /* 0x0000000c0fa2723e */ /* 0x001fe200000010ff */
[----:B------:R-:W-:Y:S01]  /*4e10*/  FADD.FTZ R12, R12, R13 ;  /* 0x0000000d0c0c7221 */ /* 0x000fe20000010000 */
[----:B------:R-:W-:-:S03]  /*4e20*/  @!P1 VIADD R3, R3, 0x38860 ;  /* 0x0003886003039836 */ /* 0x000fc60000000000 */
[----:B------:R-:W-:Y:S01]  /*4e30*/  FADD.FTZ R15, R15, R12 ;  /* 0x0000000c0f0f7221 */ /* 0x000fe20000010000 */
[----:B------:R-:W0:Y:S01]  /*4e40*/  MUFU.EX2 R177, R177 ;  /* 0x000000b100b17308 */ /* 0x000e220000000800 */
[----:B------:R-:W-:-:S07]  /*4e50*/  @!P1 PRMT R3, RZ, 0x654, R3 ;  /* 0x00000654ff039816 */ /* 0x000fce0000000003 */
[----:B------:R-:W-:Y:S08]  /*4e60*/  MUFU.EX2 R176, R176 ;  /* 0x000000b000b07308 */ /* 0x000ff00000000800 */
[----:B------:R-:W2:Y:S01]  /*4e70*/  MUFU.EX2 R179, R179 ;  /* 0x000000b300b37308 */ /* 0x000ea20000000800 */
[----:B0-----:R-:W-:Y:S01]  /*4e80*/  F2FP.BF16.F32.PACK_AB R157, R177, R174 ;  /* 0x000000aeb19d723e */ /* 0x001fe200000010ff */
[----:B------:R-:W-:-:S06]  /*4e90*/  FADD.FTZ R177, R174, R177 ;  /* 0x000000b1aeb17221 */ /* 0x000fcc0000010000 */
[----:B------:R-:W-:Y:S08]  /*4ea0*/  MUFU.EX2 R178, R178 ;  /* 0x000000b200b27308 */ /* 0x000ff00000000800 */
[----:B------:R-:W0:Y:S01]  /*4eb0*/  MUFU.EX2 R181, R181 ;  /* 0x000000b500b57308 */ /* 0x000e220000000800 */
[----:B--2---:R-:W-:Y:S01]  /*4ec0*/  F2FP.BF16.F32.PACK_AB R159, R179, R176 ;  /* 0x000000b0b39f723e */ /* 0x004fe200000010ff */
[----:B------:R-:W-:Y:S01]  /*4ed0*/  BAR.SYNC.DEFER_BLOCKING 0xf, 0x100 ;  /* 0x03c4000000007b1d */ /* 0x000fe20000010000 */
[----:B------:R-:W-:-:S04]  /*4ee0*/  FADD.FTZ R176, R176, R177 ;  /* 0x000000b1b0b07221 */ /* 0x000fc80000010000 */
[----:B------:R-:W-:Y:S01]  /*4ef0*/  FADD.FTZ R179, R179, R176 ;  /* 0x000000b0b3b37221 */ /* 0x000fe20000010000 */
[----:B------:R-:W-:Y:S08]  /*4f00*/  MUFU.EX2 R180, R180 ;  /* 0x000000b400b47308 */ /* 0x000ff00000000800 */
[----:B------:R-:W2:Y:S01]  /*4f10*/  MUFU.EX2 R183, R183 ;  /* 0x000000b700b77308 */ /* 0x000ea20000000800 */
[----:B0-----:R-:W-:Y:S01]  /*4f20*/  F2FP.BF16.F32.PACK_AB R161, R181, R178 ;  /* 0x000000b2b5a1723e */ /* 0x001fe200000010ff */
[----:B------:R-:W-:-:S04]  /*4f30*/  FADD.FTZ R178, R178, R179 ;  /* 0x000000b3b2b27221 */ /* 0x000fc80000010000 */
[----:B------:R-:W-:Y:S02]  /*4f40*/  FADD.FTZ R181, R181, R178 ;  /* 0x000000b2b5b57221 */ /* 0x000fe40000010000 */
[----:B------:R-:W0:Y:S01]  /*4f50*/  MUFU.EX2 R21, R21 ;  /* 0x0000001500157308 */ /* 0x000e220000000800 */
[----:B------:R3:W-:Y:S07]  /*4f60*/  STSM.16.M88.4 [R23+0x36400], R156 ;  /* 0x0364009c17007844 */ /* 0x0007ee0000000200 */
[----:B------:R-:W-:Y:S01]  /*4f70*/  MUFU.EX2 R20, R20 ;  /* 0x0000001400147308 */ /* 0x000fe20000000800 */
[----:B--2---:R-:W-:Y:S01]  /*4f80*/  F2FP.BF16.F32.PACK_AB R163, R183, R180 ;  /* 0x000000b4b7a3723e */ /* 0x004fe200000010ff */
[----:B------:R-:W-:-:S04]  /*4f90*/  FADD.FTZ R180, R180, R181 ;  /* 0x000000b5b4b47221 */ /* 0x000fc80000010000 */
[----:B------:R3:W-:Y:S01]  /*4fa0*/  STSM.16.M88.4 [R185], R160 ;  /* 0x000000a0b9007844 */ /* 0x0007e20000000200 */
[----:B------:R-:W-:Y:S01]  /*4fb0*/  FADD.FTZ R183, R183, R180 ;  /* 0x000000b4b7b77221 */ /* 0x000fe20000010000 */
[----:B------:R-:W2:Y:S01]  /*4fc0*/  MUFU.EX2 R155, R155 ;  /* 0x0000009b009b7308 */ /* 0x000ea20000000800 */
[----:B0-----:R-:W-:Y:S01]  /*4fd0*/  F2FP.BF16.F32.PACK_AB R164, R21, R14 ;  /* 0x0000000e15a4723e */ /* 0x001fe200000010ff */
[----:B------:R-:W-:-:S04]  /*4fe0*/  FADD.FTZ R14, R14, R15 ;  /* 0x0000000f0e0e7221 */ /* 0x000fc80000010000 */
[----:B------:R-:W-:Y:S02]  /*4ff0*/  FADD.FTZ R21, R21, R14 ;  /* 0x0000000e15157221 */ /* 0x000fe40000010000 */
[----:B------:R-:W-:Y:S08]  /*5000*/  MUFU.EX2 R182, R182 ;  /* 0x000000b600b67308 */ /* 0x000ff00000000800 */
[----:B------:R-:W0:Y:S01]  /*5010*/  MUFU.EX2 R191, R191 ;  /* 0x000000bf00bf7308 */ /* 0x000e220000000800 */
[----:B--2---:R-:W-:Y:S01]  /*5020*/  F2FP.BF16.F32.PACK_AB R166, R155, R20 ;  /* 0x000000149ba6723e */ /* 0x004fe200000010ff */
[----:B------:R-:W-:-:S04]  /*5030*/  FADD.FTZ R20, R20, R21 ;  /* 0x0000001514147221 */ /* 0x000fc80000010000 */
[----:B------:R-:W-:Y:S02]  /*5040*/  FADD.FTZ R155, R155, R20 ;  /* 0x000000149b9b7221 */ /* 0x000fe40000010000 */
[----:B------:R-:W-:Y:S08]  /*5050*/  MUFU.EX2 R192, R192 ;  /* 0x000000c000c07308 */ /* 0x000ff00000000800 */
        /* <DEDUP_REMOVED lines=8> */
[----:B------:R3:W-:Y:S01]  /*50e0*/  STSM.16.M88.4 [R22], R164 ;  /* 0x000000a416007844 */ /* 0x0007e20000000200 */
[----:B------:R-:W-:Y:S01]  /*50f0*/  FADD.FTZ R193, R193, R192 ;  /* 0x000000c0c1c17221 */ /* 0x000fe20000010000 */
        /* <DEDUP_REMOVED lines=8> */
[----:B------:R-:W-:-:S06]  /*5180*/  FADD.FTZ R172, R172, R173 ;  /* 0x000000adacac7221 */ /* 0x000fcc0000010000 */
[----:B------:R-:W2:Y:S08]  /*5190*/  MUFU.EX2 R196, R196 ;  /* 0x000000c400c47308 */ /* 0x000eb00000000800 */
[----:B------:R-:W4:Y:S01]  /*51a0*/  MUFU.EX2 R197, R197 ;  /* 0x000000c500c57308 */ /* 0x000f220000000800 */
[----:B0-----:R-:W-:Y:S01]  /*51b0*/  F2FP.BF16.F32.PACK_AB R169, R195, R194 ;  /* 0x000000c2c3a9723e */ /* 0x001fe200000010ff */
[----:B------:R-:W-:-:S04]  /*51c0*/  FADD.FTZ R194, R194, R193 ;  /* 0x000000c1c2c27221 */ /* 0x000fc80000010000 */
[----:B------:R-:W-:-:S04]  /*51d0*/  FADD.FTZ R195, R195, R194 ;  /* 0x000000c2c3c37221 */ /* 0x000fc80000010000 */
[----:B--2---:R-:W-:Y:S01]  /*51e0*/  FADD.FTZ R6, R196, R195 ;  /* 0x000000c3c4067221 */ /* 0x004fe20000010000 */
[----:B----4-:R-:W-:-:S03]  /*51f0*/  F2FP.BF16.F32.PACK_AB R171, R197, R196 ;  /* 0x000000c4c5ab723e */ /* 0x010fc600000010ff */
[----:B------:R-:W-:Y:S02]  /*5200*/  FADD.FTZ R6, R197, R6 ;  /* 0x00000006c5067221 */ /* 0x000fe40000010000 */
[----:B------:R3:W-:Y:S01]  /*5210*/  STSM.16.M88.4 [R184], R168 ;  /* 0x000000a8b8007844 */ /* 0x0007e20000000200 */
[----:B-1----:R-:W-:-:S06]  /*5220*/  WARPGROUP.ARRIVE ;  /* 0x00000000000079c5 */ /* 0x002fcc0000000000 */
[----:B------:R-:W-:Y:S01]  /*5230*/  HGMMA.64x256x16.F32.BF16 R24, R156, gdesc[UR8].tnspB, RZ, !UPT, gsb0 ;  /* 0x43e000089c187df0 */ /* 0x000fe2000c0018ff */
[----:B------:R-:W-:Y:S02]  /*5240*/  UMOV UR11, 0x40000040 ;  /* 0x40000040000b7882 */ /* 0x000fe40000000000 */
[----:B------:R-:W-:Y:S02]  /*5250*/  WARPGROUP.DEPBAR.LE gsb0, 0x0 ;  /* 0x00008000000079c5 */ /* 0x000fe40000010000 */
[----:B------:R-:W-:-:S15]  /*5260*/  WARPGROUP.ARRIVE ;  /* 0x00000000000079c5 */ /* 0x000fde0000000000 */
[----:B------:R-:W-:-:S08]  /*5270*/  NOP ;  /* 0x0000000000007918 */ /* 0x000fd00000000000 */
[----:B------:R-:W-:Y:S01]  /*5280*/  HGMMA.64x256x16.F32.BF16 R24, R160, gdesc[UR12].tnspB, R24, gsb0 ;  /* 0x43e0000ca0187df0 */ /* 0x000fe20008001818 */
[----:B------:R-:W-:Y:S01]  /*5290*/  UIADD3 UR14, UR10, 0x100, URZ ;  /* 0x000001000a0e7890 */ /* 0x000fe2000fffe03f */
[----:B------:R-:W-:Y:S01]  /*52a0*/  UMOV UR15, 0x40000040 ;  /* 0x40000040000f7882 */ /* 0x000fe20000000000 */
[----:B------:R-:W-:Y:S01]  /*52b0*/  UIADD3 UR10, UR10, 0x180, URZ ;  /* 0x000001800a0a7890 */ /* 0x000fe2000fffe03f */
[----:B------:R-:W-:Y:S02]  /*52c0*/  WARPGROUP.DEPBAR.LE gsb0, 0x0 ;  /* 0x00008000000079c5 */ /* 0x000fe40000010000 */
[----:B------:R-:W-:-:S15]  /*52d0*/  WARPGROUP.ARRIVE ;  /* 0x00000000000079c5 */ /* 0x000fde0000000000 */
[----:B------:R-:W-:-:S07]  /*52e0*/  NOP ;  /* 0x0000000000007918 */ /* 0x000fce0000000000 */
[----:B------:R-:W-:Y:S03]  /*52f0*/  HGMMA.64x256x16.F32.BF16 R24, R164, gdesc[UR12].tnspB, R24, gsb0 ;  /* 0x43e0000ca4187df0 */ /* 0x000fe60008001818 */
        /* <DEDUP_REMOVED lines=10> */
[----:B0-----:R-:W0:Y:S02]  /*53a0*/  FENCE.VIEW.ASYNC.S ;  /* 0x00000000000073c6 */ /* 0x001e240000000000 */
[----:B0-----:R-:W-:Y:S01]  /*53b0*/  NOP ;  /* 0x0000000000007918 */ /* 0x001fe20000000000 */
[----:B------:R-:W-:Y:S06]  /*53c0*/  BAR.ARV 0xe, 0x100 ;  /* 0x0384000000007b1d */ /* 0x000fec0000002000 */
[----:B------:R0:W-:Y:S02]  /*53d0*/  @!P1 SYNCS.ARRIVE.TRANS64.RED.A1T0 RZ, [R3+URZ], RZ ;  /* 0x000000ff03ff99a7 */ /* 0x0001e4000810043f */
[----:B0-----:R-:W-:Y:S01]  /*53e0*/  FADD.FTZ R3, R175, R172 ;  /* 0x000000acaf037221 */ /* 0x001fe20000010000 */
[----:B---3--:R-:W-:Y:S06]  /*53f0*/  @!P2 BRA `(.L_x_3416) ;  /* 0x0000002c007ca947 */ /* 0x008fec0003800000 */
[----:B------:R-:W-:Y:S01]  /*5400*/  VIADD R8, R153, 0xfffffffe ;  /* 0xfffffffe99087836 */ /* 0x000fe20000000000 */
[----:B------:R-:W-:Y:S01]  /*5410*/  UMOV UR24, UR36 ;  /* 0x0000002400187c82 */ /* 0x000fe20008000000 */
[----:B------:R-:W-:Y:S02]  /*5420*/  IMAD.MOV.U32 R10, RZ, RZ, R5 ;  /* 0x000000ffff0a7224 */ /* 0x000fe400078e0005 */
[----:B------:R-:W-:-:S07]  /*5430*/  IMAD.MOV.U32 R11, RZ, RZ, R4 ;  /* 0x000000ffff0b7224 */ /* 0x000fce00078e0004 */
.L_x_3425:
[----:B------:R-:W-:Y:S01]  /*5440*/  UIADD3 UR36, UR24, 0x1, URZ ;  /* 0x0000000118247890 */ /* 0x000fe2000fffe03f */
[C---:B------:R-:W-:Y:S01]  /*5450*/  ISETP.GT.AND P2, PT, R8.reuse, RZ, PT ;  /* 0x000000ff0800720c */ /* 0x040fe20003f44270 */
[----:B------:R-:W-:Y:S02]  /*5460*/  VIADD R8, R8, 0xffffffff ;  /* 0xffffffff08087836 */ /* 0x000fe40000000000 */
[----:B------:R-:W-:-:S04]  /*5470*/  UISETP.NE.AND UP0, UPT, UR36, 0x2, UPT ;  /* 0x000000022400788c */ /* 0x000fc8000bf05270 */
[----:B------:R-:W-:Y:S02]  /*5480*/  USEL UR5, URZ, 0x1, UP0 ;  /* 0x000000013f057887 */ /* 0x000fe40008000000 */
[----:B------:R-:W-:-:S04]  /*5490*/  USEL UR36, UR36, URZ, UP0 ;  /* 0x0000003f24247287 */ /* 0x000fc80008000000 */
[----:B------:R-:W-:Y:S01]  /*54a0*/  LOP3.LUT R2, R2, UR5, RZ, 0x3c, !PT ;  /* 0x0000000502027c12 */ /* 0x000fe2000f8e3cff */
[----:B0-----:R-:W-:Y:S07]  /*54b0*/  @P0 BRA `(.L_x_3417) ;  /* 0x0000000000040947 */ /* 0x001fee0003800000 */
[----:B------:R-:W-:Y:S01]  /*54c0*/  BPT.TRAP 0x1 ;  /* 0x000000040000795c */ /* 0x000fe20000300000 */
.L_x_3417:
[----:B------:R-:W-:Y:S01]  /*54d0*/  ULEA UR5, UR36, UR37, 0x3 ;  /* 0x0000002524057291 */ /* 0x000fe2000f8e183f */
[----:B------:R-:W-:-:S08]  /*54e0*/  SHF.L.U32 R4, R2, 0x1f, RZ ;  /* 0x0000001f02047819 */ /* 0x000fd000000006ff */
[----:B------:R0:W1:Y:S01]  /*54f0*/  SYNCS.PHASECHK.TRANS64.TRYWAIT P3, [UR5+0x38830], R4 ;  /* 0x03883004ff0075a7 */ /* 0x0000620008060145 */
[----:B------:R-:W-:Y:S05]  /*5500*/  @P0 BRA `(.L_x_3418) ;  /* 0x0000000000040947 */ /* 0x000fea0003800000 */
[----:B------:R-:W-:Y:S01]  /*5510*/  BPT.TRAP 0x1 ;  /* 0x000000040000795c */ /* 0x000fe20000300000 */
.L_x_3418:
[----:B-1----:R-:W-:Y:S05]  /*5520*/  @P3 BRA `(.L_x_3419) ;  /* 0x0000000000083947 */ /* 0x002fea0003800000 */
[----:B------:R-:W1:Y:S02]  /*5530*/  SYNCS.PHASECHK.TRANS64.TRYWAIT P3, [UR5+0x38830], R4 ;  /* 0x03883004ff0075a7 */ /* 0x000e640008060145 */
[----:B-1----:R-:W-:Y:S05]  /*5540*/  @!P3 BRA `(.L_x_3420) ;  /* 0x000000b4001cb947 */ /* 0x002fea0003800000 */
.L_x_3419:
        /* <DEDUP_REMOVED lines=26> */
[----:B------:R-:W-:Y:S05]  /*56f0*/  @P0 BRA `(.L_x_3421) ;  /* 0x0000000000040947 */ /* 0x000fea0003800000 */
[----:B------:R-:W-:Y:S01]  /*5700*/  BPT.TRAP 0x1 ;  /* 0x000000040000795c */ /* 0x000fe20000300000 */
.L_x_3421:
[----:B------:R2:W3:Y:S01]  /*5710*/  SYNCS.PHASECHK.TRANS64.TRYWAIT P3, [UR5+0x38850], R4 ;  /* 0x03885004ff0075a7 */ /* 0x0004e20008060145 */
[----:B------:R-:W-:Y:S05]  /*5720*/  @P0 BRA `(.L_x_3422) ;  /* 0x0000000000040947 */ /* 0x000fea0003800000 */
[----:B------:R-:W-:Y:S01]  /*5730*/  BPT.TRAP 0x1 ;  /* 0x000000040000795c */ /* 0x000fe20000300000 */
.L_x_3422:
[----:B---3--:R-:W-:Y:S05]  /*5740*/  @P3 BRA `(.L_x_3423) ;  /* 0x0000000000083947 */ /* 0x008fea0003800000 */
[----:B------:R-:W3:Y:S02]  /*5750*/  SYNCS.PHASECHK.TRANS64.TRYWAIT P3, [UR5+0x38850], R4 ;  /* 0x03885004ff0075a7 */ /* 0x000ee40008060145 */
[----:B---3--:R-:W-:Y:S05]  /*5760*/  @!P3 BRA `(.L_x_3424) ;  /* 0x000000b000acb947 */ /* 0x008fea0003800000 */
.L_x_3423:
[----:B------:R-:W-:Y:S01]  /*5770*/  UIADD3 UR10, UR37, 0x26400, URZ ;  /* 0x00026400250a7890 */ /* 0x000fe2000fffe03f */
[----:B------:R-:W-:Y:S01]  /*5780*/  WARPGROUP.ARRIVE ;  /* 0x00000000000079c5 */ /* 0x000fe20000000000 */
[----:B------:R-:W-:-:S05]  /*5790*/  UIADD3 UR14, UR6, 0x6, URZ ;  /* 0x00000006060e7890 */ /* 0x000fca000fffe03f */
[----:B-1----:R-:W1:Y:S01]  /*57a0*/  S2R R5, SR_TID.X ;  /* 0x0000000000057919 */ /* 0x002e620000002100 */
[----:B------:R-:W-:Y:S01]  /*57b0*/  USHF.R.U32.HI UR10, URZ, 0x4, UR10 ;  /* 0x000000043f0a7899 */ /* 0x000fe2000801160a */
[----:B------:R-:W-:Y:S01]  /*57c0*/  IMAD.U32 R197, RZ, RZ, UR5 ;  /* 0x00000005ffc57e24 */ /* 0x000fe2000f8e00ff */
[----:B------:R-:W-:Y:S02]  /*57d0*/  UIADD3 UR11, UR6, 0x200, URZ ;  /* 0x00000200060b7890 */ /* 0x000fe4000fffe03f */
[----:B------:R-:W-:Y:S02]  /*57e0*/  ULOP3.LUT UR15, UR10, 0x3fff, URZ, 0xc0, !UPT ;  /* 0x00003fff0a0f7892 */ /* 0x000fe4000f8ec03f */
[----:B------:R-:W-:Y:S02]  /*57f0*/  ULEA UR10, UR36, UR4, 0xc ;  /* 0x00000004240a7291 */ /* 0x000fe4000f8e603f */
[----:B------:R-:W-:Y:S01]  /*5800*/  ULOP3.LUT UR6, UR15, 0x10000, URZ, 0xfc, !UPT ;  /* 0x000100000f067892 */ /* 0x000fe2000f8efc3f */
[----:B------:R-:W-:Y:S01]  /*5810*/  UMOV UR23, 0x40000040 ;  /* 0x4000004000177882 */ /* 0x000fe20000000000 */
[----:B------:R-:W-:Y:S01]  /*5820*/  UMOV UR21, 0x40000040 ;  /* 0x4000004000157882 */ /* 0x000fe20000000000 */
[----:B------:R-:W-:-:S02]  /*5830*/  UIADD3 UR18, UR10, 0x800, URZ ;  /* 0x000008000a127890 */ /* 0x000fc4000fffe03f */
[----:B------:R-:W-:Y:S02]  /*5840*/  UMOV UR22, UR10 ;  /* 0x0000000a00167c82 */ /* 0x000fe40008000000 */
[----:B------:R-:W-:Y:S01]  /*5850*/  UMOV UR20, UR6 ;  /* 0x0000000600147c82 */ /* 0x000fe20008000000 */
[----:B------:R-:W-:Y:S01]  /*5860*/  UIADD3 UR19, UR6, 0x800, URZ ;  /* 0x0000080006137890 */ /* 0x000fe2000fffe03f */
[----:B------:R-:W-:Y:S01]  /*5870*/  HGMMA.64x64x16.F32.BF16 R152, gdesc[UR20], R152, gsb0 ;  /* 0x00e00000149879f0 */ /* 0x000fe20008001898 */
[----:B------:R-:W-:Y:S02]  /*5880*/  UIADD3 UR22, UR10, 0x2, URZ ;  /* 0x000000020a167890 */ /* 0x000fe4000fffe03f */
[----:B------:R-:W-:Y:S01]  /*5890*/  UIADD3 UR20, UR6, 0x2, URZ ;  /* 0x0000000206147890 */ /* 0x000fe2000fffe03f */
[----:B------:R-:W-:Y:S01]  /*58a0*/  UMOV UR23, 0x40000040 ;  /* 0x4000004000177882 */ /* 0x000fe20000000000 */
[----:B------:R-:W-:Y:S01]  /*58b0*/  UMOV UR21, 0x40000040 ;  /* 0x4000004000157882 */ /* 0x000fe20000000000 */
[----:B-1----:R-:W-:-:S05]  /*58c0*/  SHF.R.U32.HI R5, RZ, 0x7, R5 ;  /* 0x00000007ff057819 */ /* 0x002fca0000011605 */
[----:B0-2---:R-:W0:Y:S01]  /*58d0*/  SHFL.IDX PT, R4, R5, RZ, 0x1f ;  /* 0x00001fff05047589 */ /* 0x005e2200000e0000 */
        /* <DEDUP_REMOVED lines=10> */
[----:B------:R-:W-:Y:S01]  /*5980*/  UIADD3 UR22, UR10, 0x6, URZ ;  /* 0x000000060a167890 */ /* 0x000fe2000fffe03f */
[----:B------:R-:W-:Y:S01]  /*5990*/  UMOV UR20, UR14 ;  /* 0x0000000e00147c82 */ /* 0x000fe20008000000 */
        /* <DEDUP_REMOVED lines=9> */
[----:B0-----:R-:W-:-:S13]  /*5a30*/  R2UR UR11, R4 ;  /* 0x00000000040b72ca */ /* 0x001fda00000e0000 */
        /* <DEDUP_REMOVED lines=226> */
[----:B------:R-:W-:Y:S01]  /*6860*/  UMOV UR11, 0x40000040 ;  /* 0x40000040000b7882 */ /* 0x000fe20000000000 */
        /* <DEDUP_REMOVED lines=40> */
[----:B------:R-:W-:-:S02]  /*6af0*/  FMUL.FTZ R154, R183, UR10 ;  /* 0x0000000ab79a7c20 */ /* 0x000fc40008410000 */
[----:B------:R-:W1:Y:S01]  /*6b00*/  MUFU.TANH R198, R198 ;  /* 0x000000c600c67308 */ /* 0x000e620000002400 */
[----:B--2---:R-:W-:-:S07]  /*6b10*/  FMNMX.FTZ R5, R156, R5, !PT ;  /* 0x000000059c057209 */ /* 0x004fce0007810000 */
[----:B------:R-:W2:Y:S01]  /*6b20*/  MUFU.TANH R202, R202 ;  /* 0x000000ca00ca7308 */ /* 0x000ea20000002400 */
[----:B0-----:R-:W-:-:S07]  /*6b30*/  FMNMX.FTZ R5, R196, R5, !PT ;  /* 0x00000005c4057209 */ /* 0x001fce0007810000 */
[----:B------:R-:W0:Y:S01]  /*6b40*/  MUFU.TANH R164, R164 ;  /* 0x000000a400a47308 */ /* 0x000e220000002400 */
[----:B-1----:R-:W-:Y:S01]  /*6b50*/  FMNMX.FTZ R7, R198, R5, !PT ;  /* 0x00000005c6077209 */ /* 0x002fe20007810000 */
[----:B------:R-:W-:Y:S01]  /*6b60*/  FMUL.FTZ R5, R177, UR10 ;  /* 0x0000000ab1057c20 */ /* 0x000fe20008410000 */
[----:B------:R-:W-:-:S04]  /*6b70*/  ULEA UR10, UR36, UR7, 0xc ;  /* 0x00000007240a7291 */ /* 0x000fc8000f8e603f */
[----:B------:R-:W-:Y:S01]  /*6b80*/  UIADD3 UR14, UR10, 0x80, URZ ;  /* 0x000000800a0e7890 */ /* 0x000fe2000fffe03f */
        /* <DEDUP_REMOVED lines=21> */
[----:B0-----:R-:W-:-:S05]  /*6ce0*/  FMNMX.FTZ R7, R228, R7, !PT ;  /* 0x00000007e4077209 */ /* 0x001fca0007810000 */
[----:B------:R-:W0:Y:S02]  /*6cf0*/  SHFL.BFLY PT, R4, R7, 0x2, 0x1f ;  /* 0x0c401f0007047f89 */ /* 0x000e2400000e0000 */
[----:B------:R-:W3:Y:S01]  /*6d00*/  MUFU.TANH R14, R14 ;  /* 0x0000000e000e7308 */ /* 0x000ee20000002400 */
[----:B-1----:R-:W-:-:S07]  /*6d10*/  FMNMX.FTZ R13, R9, R10, !PT ;  /* 0x0000000a090d7209 */ /* 0x002fce0007810000 */
[----:B------:R-:W1:Y:S01]  /*6d20*/  MUFU.TANH R20, R20 ;  /* 0x0000001400147308 */ /* 0x000e620000002400 */
[----:B--2---:R-:W-:-:S07]  /*6d30*/  FMNMX.FTZ R13, R12, R13, !PT ;  /* 0x0000000d0c0d7209 */ /* 0x004fce0007810000 */
[----:B------:R-:W2:Y:S01]  /*6d40*/  MUFU.TANH R158, R158 ;  /* 0x0000009e009e7308 */ /* 0x000ea20000002400 */
[----:B---3--:R-:W-:Y:S02]  /*6d50*/  FMNMX.FTZ R13, R14, R13, !PT ;  /* 0x0000000d0e0d7209 */ /* 0x008fe40007810000 */
[----:B0-----:R-:W-:-:S05]  /*6d60*/  FMNMX.FTZ R4, R7, R4, !PT ;  /* 0x0000000407047209 */ /* 0x001fca0007810000 */
[----:B------:R-:W0:Y:S01]  /*6d70*/  MUFU.TANH R160, R160 ;  /* 0x000000a000a07308 */ /* 0x000e220000002400 */
[----:B-1----:R-:W-:Y:S01]  /*6d80*/  FMNMX.FTZ R13, R20, R13, !PT ;  /* 0x0000000d140d7209 */ /* 0x002fe20007810000 */
[----:B------:R-:W1:Y:S01]  /*6d90*/  LDC R7, c[0x0][0xa80] ;  /* 0x0002a000ff077b82 */ /* 0x000e620000000800 */
[----:B------:R-:W3:Y:S05]  /*6da0*/  SHFL.BFLY PT, R15, R4, 0x1, 0x1f ;  /* 0x0c201f00040f7f89 */ /* 0x000eea00000e0000 */
[----:B------:R-:W4:Y:S01]  /*6db0*/  MUFU.TANH R162, R162 ;  /* 0x000000a200a27308 */ /* 0x000f220000002400 */
[----:B--2---:R-:W-:-:S07]  /*6dc0*/  FMNMX.FTZ R13, R158, R13, !PT ;  /* 0x0000000d9e0d7209 */ /* 0x004fce0007810000 */
[----:B------:R-:W2:Y:S01]  /*6dd0*/  MUFU.TANH R166, R166 ;  /* 0x000000a600a67308 */ /* 0x000ea20000002400 */
[----:B0-----:R-:W-:-:S07]  /*6de0*/  FMNMX.FTZ R13, R160, R13, !PT ;  /* 0x0000000da00d7209 */ /* 0x001fce0007810000 */
[----:B------:R-:W0:Y:S01]  /*6df0*/  MUFU.TANH R208, R208 ;  /* 0x000000d000d07308 */ /* 0x000e220000002400 */
[----:B----4-:R-:W-:Y:S02]  /*6e00*/  FMNMX.FTZ R13, R162, R13, !PT ;  /* 0x0000000da20d7209 */ /* 0x010fe40007810000 */
[----:B---3--:R-:W-:-:S05]  /*6e10*/  FMNMX.FTZ R4, R4, R15, !PT ;  /* 0x0000000f04047209 */ /* 0x008fca0007810000 */
[----:B------:R-:W3:Y:S01]  /*6e20*/  MUFU.TANH R230, R230 ;  /* 0x000000e600e67308 */ /* 0x000ee20000002400 */
[----:B--2---:R-:W-:Y:S01]  /*6e30*/  FMNMX.FTZ R13, R166, R13, !PT ;  /* 0x0000000da60d7209 */ /* 0x004fe20007810000 */
[C---:B-1----:R-:W-:Y:S01]  /*6e40*/  FMUL.FTZ R161, R4.reuse, R7 ;  /* 0x0000000704a17220 */ /* 0x042fe20000410000 */
[----:B------:R-:W-:-:S03]  /*6e50*/  FADD.FTZ R168, -R4, R11 ;  /* 0x0000000b04a87221 */ /* 0x000fc60000010100 */
[-CC-:B------:R-:W-:Y:S01]  /*6e60*/  FFMA.FTZ R182, R5, R7.reuse, -R161.reuse ;  /* 0x0000000705b67223 */ /* 0x180fe200000108a1 */
[--C-:B------:R-:W-:Y:S01]  /*6e70*/  FFMA.FTZ R175, R153, R7, -R161.reuse ;  /* 0x0000000799af7223 */ /* 0x100fe200000108a1 */
[----:B------:R-:W1:Y:S01]  /*6e80*/  MUFU.TANH R236, R236 ;  /* 0x000000ec00ec7308 */ /* 0x000e620000002400 */
[----:B0-----:R-:W-:Y:S01]  /*6e90*/  FMNMX.FTZ R13, R208, R13, !PT ;  /* 0x0000000dd00d7209 */ /* 0x001fe20007810000 */
[-C--:B------:R-:W-:Y:S01]  /*6ea0*/  FMUL.FTZ R168, R168, R7.reuse ;  /* 0x00000007a8a87220 */ /* 0x080fe20000410000 */
[-CC-:B------:R-:W-:Y:S01]  /*6eb0*/  FFMA.FTZ R11, R192, R7.reuse, -R161.reuse ;  /* 0x00000007c00b7223 */ /* 0x180fe200000108a1 */
[-CC-:B------:R-:W-:Y:S01]  /*6ec0*/  FFMA.FTZ R194, R194, R7.reuse, -R161.reuse ;  /* 0x00000007c2c27223 */ /* 0x180fe200000108a1 */
[-CC-:B------:R-:W-:Y:S01]  /*6ed0*/  FFMA.FTZ R174, R202, R7.reuse, -R161.reuse ;  /* 0x00000007caae7223 */ /* 0x180fe200000108a1 */
[-CC-:B------:R-:W-:Y:S01]  /*6ee0*/  FFMA.FTZ R21, R164, R7.reuse, -R161.reuse ;  /* 0x00000007a4157223 */ /* 0x180fe200000108a1 */
[--C-:B------:R-:W-:Y:S01]  /*6ef0*/  FFMA.FTZ R176, R204, R7, -R161.reuse ;  /* 0x00000007ccb07223 */ /* 0x100fe200000108a1 */
[----:B------:R-:W0:Y:S01]  /*6f00*/  MUFU.TANH R155, R155 ;  /* 0x0000009b009b7308 */ /* 0x000e220000002400 */
[----:B---3--:R-:W-:Y:S01]  /*6f10*/  FMNMX.FTZ R13, R230, R13, !PT ;  /* 0x0000000de60d7209 */ /* 0x008fe20007810000 */
[-CC-:B------:R-:W-:Y:S01]  /*6f20*/  FFMA.FTZ R169, R206, R7.reuse, -R161.reuse ;  /* 0x00000007cea97223 */ /* 0x180fe200000108a1 */
[-CC-:B------:R-:W-:Y:S01]  /*6f30*/  FFMA.FTZ R178, R210, R7.reuse, -R161.reuse ;  /* 0x00000007d2b27223 */ /* 0x180fe200000108a1 */
[-CC-:B------:R-:W-:Y:S01]  /*6f40*/  FFMA.FTZ R171, R226, R7.reuse, -R161.reuse ;  /* 0x00000007e2ab7223 */ /* 0x180fe200000108a1 */
[-CC-:B------:R-:W-:Y:S01]  /*6f50*/  FFMA.FTZ R180, R232, R7.reuse, -R161.reuse ;  /* 0x00000007e8b47223 */ /* 0x180fe200000108a1 */
[----:B------:R-:W-:-:S02]  /*6f60*/  FFMA.FTZ R173, R234, R7, -R161 ;  /* 0x00000007eaad7223 */ /* 0x000fc400000108a1 */
[----:B------:R-:W2:Y:S01]  /*6f70*/  MUFU.TANH R157, R157 ;  /* 0x0000009d009d7308 */ /* 0x000ea20000002400 */
[----:B-1----:R-:W-:Y:S01]  /*6f80*/  FMNMX.FTZ R170, R236, R13, !PT ;  /* 0x0000000decaa7209 */ /* 0x002fe20007810000 */
[----:B------:R-:W-:-:S06]  /*6f90*/  FFMA.FTZ R13, R156, R7, -R161 ;  /* 0x000000079c0d7223 */ /* 0x000fcc00000108a1 */
[----:B------:R-:W1:Y:S01]  /*6fa0*/  MUFU.TANH R159, R159 ;  /* 0x0000009f009f7308 */ /* 0x000e620000002400 */
[----:B0-----:R-:W-:-:S07]  /*6fb0*/  FMNMX.FTZ R172, R155, R170, !PT ;  /* 0x000000aa9bac7209 */ /* 0x001fce0007810000 */
[----:B------:R-:W0:Y:S01]  /*6fc0*/  MUFU.TANH R152, R152 ;  /* 0x0000009800987308 */ /* 0x000e220000002400 */
[----:B--2---:R-:W-:-:S07]  /*6fd0*/  FMNMX.FTZ R172, R157, R172, !PT ;  /* 0x000000ac9dac7209 */ /* 0x004fce0007810000 */
[----:B------:R-:W2:Y:S01]  /*6fe0*/  MUFU.TANH R154, R154 ;  /* 0x0000009a009a7308 */ /* 0x000ea20000002400 */
[----:B-1----:R-:W-:Y:S01]  /*6ff0*/  FMNMX.FTZ R15, R159, R172, !PT ;  /* 0x000000ac9f0f7209 */ /* 0x002fe20007810000 */
[----:B------:R-:W-:-:S06]  /*7000*/  FFMA.FTZ R172, R196, R7, -R161 ;  /* 0x00000007c4ac7223 */ /* 0x000fcc00000108a1 */
[----:B------:R-:W1:Y:S01]  /*7010*/  MUFU.EX2 R168, R168 ;  /* 0x000000a800a87308 */ /* 0x000e620000000800 */
[----:B0-----:R-:W-:-:S07]  /*7020*/  FMNMX.FTZ R15, R152, R15, !PT ;  /* 0x0000000f980f7209 */ /* 0x001fce0007810000 */
[----:B------:R0:W-:Y:S01]  /*7030*/  MUFU.EX2 R170, R194 ;  /* 0x000000c200aa7308 */ /* 0x0001e20000000800 */
[----:B--2---:R-:W-:Y:S01]  /*7040*/  FMNMX.FTZ R156, R154, R15, !PT ;  /* 0x0000000f9a9c7209 */ /* 0x004fe20007810000 */
[-CC-:B------:R-:W-:Y:S01]  /*7050*/  FFMA.FTZ R15, R198, R7.reuse, -R161.reuse ;  /* 0x00000007c60f7223 */ /* 0x180fe200000108a1 */
[----:B------:R-:W-:-:S03]  /*7060*/  FFMA.FTZ R161, R228, R7, -R161 ;  /* 0x00000007e4a17223 */ /* 0x000fc600000108a1 */
        /* <DEDUP_REMOVED lines=23> */
[----:B--2---:R-:W-:Y:S01]  /*71e0*/  FMNMX.FTZ R163, R156, R163, !PT ;  /* 0x000000a39ca37209 */ /* 0x004fe20007810000 */
[-C--:B------:R-:W-:Y:S01]  /*71f0*/  FMUL.FTZ R61, R61, R168.reuse ;  /* 0x000000a83d3d7220 */ /* 0x080fe20000410000 */
[----:B------:R-:W-:Y:S01]  /*7200*/  MUFU.EX2 R15, R15 ;  /* 0x0000000f000f7308 */ /* 0x000fe20000000800 */
[-C--:B------:R-:W-:Y:S01]  /*7210*/  FMUL.FTZ R64, R64, R168.reuse ;  /* 0x000000a840407220 */ /* 0x080fe20000410000 */
[-C--:B------:R-:W-:Y:S01]  /*7220*/  FMUL.FTZ R65, R65, R168.reuse ;  /* 0x000000a841417220 */ /* 0x080fe20000410000 */
[----:B------:R-:W1:Y:S01]  /*7230*/  SHFL.BFLY PT, R156, R163, 0x1, 0x1f ;  /* 0x0c201f00a39c7f89 */ /* 0x000e6200000e0000 */
        /* <DEDUP_REMOVED lines=22> */
[----:B------:R-:W-:Y:S01]  /*73a0*/  FMUL.FTZ R105, R105, R168 ;  /* 0x000000a869697220 */ /* 0x000fe20000410000 */
[----:B-1----:R-:W-:Y:S01]  /*73b0*/  FMNMX.FTZ R5, R163, R156, !PT ;  /* 0x0000009ca3057209 */ /* 0x002fe20007810000 */
[-C--:B------:R-:W-:Y:S01]  /*73c0*/  FMUL.FTZ R108, R108, R168.reuse ;  /* 0x000000a86c6c7220 */ /* 0x080fe20000410000 */
[-C--:B------:R-:W-:Y:S01]  /*73d0*/  FMUL.FTZ R109, R109, R168.reuse ;  /* 0x000000a86d6d7220 */ /* 0x080fe20000410000 */
[-C--:B------:R-:W-:Y:S01]  /*73e0*/  FMUL.FTZ R112, R112, R168.reuse ;  /* 0x000000a870707220 */ /* 0x080fe20000410000 */
[-C--:B------:R-:W-:Y:S01]  /*73f0*/  FMUL.FTZ R113, R113, R168.reuse ;  /* 0x000000a871717220 */ /* 0x080fe20000410000 */
[CC--:B------:R-:W-:Y:S01]  /*7400*/  FMUL.FTZ R153, R5.reuse, R7.reuse ;  /* 0x0000000705997220 */ /* 0x0c0fe20000410000 */
[----:B------:R-:W-:Y:S01]  /*7410*/  FADD.FTZ R156, -R5, R10 ;  /* 0x0000000a059c7221 */ /* 0x000fe20000010100 */
[----:B------:R-:W-:Y:S01]  /*7420*/  MUFU.EX2 R169, R169 ;  /* 0x000000a900a97308 */ /* 0x000fe20000000800 */
[----:B------:R-:W-:Y:S01]  /*7430*/  FMUL.FTZ R116, R116, R168 ;  /* 0x000000a874747220 */ /* 0x000fe20000410000 */
[----:B------:R-:W-:Y:S01]  /*7440*/  FFMA.FTZ R196, R155, R7, -R153 ;  /* 0x000000079bc47223 */ /* 0x000fe20000010899 */
[----:B------:R-:W-:-:S02]  /*7450*/  IMAD.MOV R155, RZ, RZ, -R19 ;  /* 0x000000ffff9b7224 */ /* 0x000fc400078e0a13 */
[-C--:B------:R-:W-:Y:S01]  /*7460*/  FMUL.FTZ R156, R156, R7.reuse ;  /* 0x000000079c9c7220 */ /* 0x080fe20000410000 */
[-CC-:B------:R-:W-:Y:S01]  /*7470*/  FFMA.FTZ R195, R157, R7.reuse, -R153.reuse ;  /* 0x000000079dc37223 */ /* 0x180fe20000010899 */
[----:B------:R-:W-:Y:S02]  /*7480*/  IMAD.U32 R157, RZ, RZ, UR24 ;  /* 0x00000018ff9d7e24 */ /* 0x000fe4000f8e00ff */
[--C-:B------:R-:W-:Y:S01]  /*7490*/  FFMA.FTZ R192, R9, R7, -R153.reuse ;  /* 0x0000000709c07223 */ /* 0x100fe20000010899 */
[----:B------:R-:W-:Y:S01]  /*74a0*/  ISETP.NE.AND P3, PT, R18, R155, PT ;  /* 0x0000009b1200720c */ /* 0x000fe20003f65270 */
[----:B------:R1:W2:Y:S01]  /*74b0*/  MUFU.EX2 R177, R156 ;  /* 0x0000009c00b17308 */ /* 0x0002a20000000800 */
[----:B------:R-:W-:Y:S02]  /*74c0*/  @!P1 VIADD R155, R197, 0x38840 ;  /* 0x00038840c59b9836 */ /* 0x000fe40000000000 */
[-CC-:B------:R-:W-:Y:S01]  /*74d0*/  FFMA.FTZ R9, R12, R7.reuse, -R153.reuse ;  /* 0x000000070c097223 */ /* 0x180fe20000010899 */
[-CC-:B------:R-:W-:Y:S01]  /*74e0*/  FFMA.FTZ R12, R14, R7.reuse, -R153.reuse ;  /* 0x000000070e0c7223 */ /* 0x180fe20000010899 */
[-CC-:B------:R-:W-:Y:S01]  /*74f0*/  FFMA.FTZ R179, R20, R7.reuse, -R153.reuse ;  /* 0x0000000714b37223 */ /* 0x180fe20000010899 */
[-C--:B------:R-:W-:Y:S01]  /*7500*/  FFMA.FTZ R14, R158, R7.reuse, -R153 ;  /* 0x000000079e0e7223 */ /* 0x080fe20000010899 */
[----:B------:R-:W-:Y:S01]  /*7510*/  @!P1 PRMT R155, RZ, 0x654, R155 ;  /* 0x00000654ff9b9816 */ /* 0x000fe2000000009b */
[-CC-:B------:R-:W-:Y:S01]  /*7520*/  FFMA.FTZ R181, R160, R7.reuse, -R153.reuse ;  /* 0x00000007a0b57223 */ /* 0x180fe20000010899 */
[-CC-:B------:R-:W-:Y:S01]  /*7530*/  FFMA.FTZ R20, R162, R7.reuse, -R153.reuse ;  /* 0x00000007a2147223 */ /* 0x180fe20000010899 */
[-CC-:B------:R-:W-:Y:S01]  /*7540*/  FFMA.FTZ R183, R166, R7.reuse, -R153.reuse ;  /* 0x00000007a6b77223 */ /* 0x180fe20000010899 */
[-CC-:B------:R-:W-:Y:S01]  /*7550*/  FFMA.FTZ R191, R208, R7.reuse, -R153.reuse ;  /* 0x00000007d0bf7223 */ /* 0x180fe20000010899 */
[----:B0-----:R-:W-:Y:S01]  /*7560*/  FFMA.FTZ R194, R230, R7, -R153 ;  /* 0x00000007e6c27223 */ /* 0x001fe20000010899 */
[----:B-1----:R-:W-:-:S02]  /*7570*/  @!P3 IMAD R156, R157, 0x40, R16 ;  /* 0x000000409d9cb824 */ /* 0x002fc400078e0210 */
[-CC-:B------:R-:W-:Y:S01]  /*7580*/  FFMA.FTZ R193, R236, R7.reuse, -R153.reuse ;  /* 0x00000007ecc17223 */ /* 0x180fe20000010899 */
[----:B------:R0:W-:Y:S01]  /*7590*/  @!P1 SYNCS.ARRIVE.TRANS64.RED.A1T0 RZ, [R155+URZ], RZ ;  /* 0x000000ff9bff99a7 */ /* 0x0001e2000810043f */
[-CC-:B------:R-:W-:Y:S01]  /*75a0*/  FFMA.FTZ R198, R159, R7.reuse, -R153.reuse ;  /* 0x000000079fc67223 */ /* 0x180fe20000010899 */
[-CC-:B------:R-:W-:Y:S01]  /*75b0*/  FFMA.FTZ R199, R152, R7.reuse, -R153.reuse ;  /* 0x0000000798c77223 */ /* 0x180fe20000010899 */
[----:B------:R-:W-:Y:S01]  /*75c0*/  @!P3 LEA R156, R156, UR37, 0x2 ;  /* 0x000000259c9cbc11 */ /* 0x000fe2000f8e10ff */
[----:B------:R-:W-:Y:S01]  /*75d0*/  FFMA.FTZ R202, R154, R7, -R153 ;  /* 0x000000079aca7223 */ /* 0x000fe20000010899 */
[----:B------:R-:W-:Y:S01]  /*75e0*/  MUFU.EX2 R192, R192 ;  /* 0x000000c000c07308 */ /* 0x000fe20000000800 */
[----:B---3--:R-:W-:Y:S01]  /*75f0*/  F2FP.BF16.F32.PACK_AB R152, R170, R11 ;  /* 0x0000000baa98723e */ /* 0x008fe200000010ff */
[----:B--2---:R-:W-:Y:S01]  /*7600*/  FMUL.FTZ R26, R26, R177 ;  /* 0x000000b11a1a7220 */ /* 0x004fe20000410000 */
[----:B------:R-:W-:Y:S01]  /*7610*/  @!P3 STS [R156+0x38400], R168 ;  /* 0x038400a89c00b388 */ /* 0x000fe20000000800 */
[----:B------:R-:W-:Y:S01]  /*7620*/  F2FP.BF16.F32.PACK_AB R154, R172, R13 ;  /* 0x0000000dac9a723e */ /* 0x000fe200000010ff */
[----:B------:R-:W-:Y:S01]  /*7630*/  FMUL.FTZ R27, R27, R177 ;  /* 0x000000b11b1b7220 */ /* 0x000fe20000410000 */
[----:B------:R-:W-:Y:S01]  /*7640*/  F2FP.BF16.F32.PACK_AB R158, R176, R21 ;  /* 0x00000015b09e723e */ /* 0x000fe200000010ff */
[----:B------:R1:W-:Y:S01]  /*7650*/  @!P3 STS [R156+0x38420], R177 ;  /* 0x038420b19c00b388 */ /* 0x0003e20000000800 */
[----:B------:R-:W2:Y:S01]  /*7660*/  MUFU.EX2 R9, R9 ;  /* 0x0000000900097308 */ /* 0x000ea20000000800 */
        /* <DEDUP_REMOVED lines=8> */
[----:B-1----:R-:W-:Y:S01]  /*76f0*/  F2FP.BF16.F32.PACK_AB R156, R174, R15 ;  /* 0x0000000fae9c723e */ /* 0x002fe200000010ff */
[-C--:B------:R-:W-:Y:S01]  /*7700*/  FMUL.FTZ R43, R43, R177.reuse ;  /* 0x000000b12b2b7220 */ /* 0x080fe20000410000 */
[-C--:B------:R-:W-:Y:S01]  /*7710*/  FMUL.FTZ R46, R46, R177.reuse ;  /* 0x000000b12e2e7220 */ /* 0x080fe20000410000 */
[-C--:B------:R-:W-:Y:S01]  /*7720*/  FMUL.FTZ R47, R47, R177.reuse ;  /* 0x000000b12f2f7220 */ /* 0x080fe20000410000 */
[-C--:B------:R-:W-:Y:S01]  /*7730*/  FMUL.FTZ R50, R50, R177.reuse ;  /* 0x000000b132327220 */ /* 0x080fe20000410000 */
[-C--:B------:R-:W-:Y:S01]  /*7740*/  FMUL.FTZ R51, R51, R177.reuse ;  /* 0x000000b133337220 */ /* 0x080fe20000410000 */
[-C--:B------:R-:W-:Y:S01]  /*7750*/  FMUL.FTZ R54, R54, R177.reuse ;  /* 0x000000b136367220 */ /* 0x080fe20000410000 */
[----:B------:R-:W0:Y:S01]  /*7760*/  MUFU.EX2 R179, R179 ;  /* 0x000000b300b37308 */ /* 0x000e220000000800 */
[----:B--2---:R-:W-:Y:S01]  /*7770*/  F2FP.BF16.F32.PACK_AB R153, R9, R192 ;  /* 0x000000c00999723e */ /* 0x004fe200000010ff */
        /* <DEDUP_REMOVED lines=14> */
[----:B------:R-:W1:Y:S01]  /*7860*/  MUFU.EX2 R181, R181 ;  /* 0x000000b500b57308 */ /* 0x000e620000000800 */
[----:B0-----:R-:W-:Y:S01]  /*7870*/  F2FP.BF16.F32.PACK_AB R155, R179, R12 ;  /* 0x0000000cb39b723e */ /* 0x001fe200000010ff */
[----:B------:R-:W-:Y:S01]  /*7880*/  BAR.SYNC.DEFER_BLOCKING 0xf, 0x100 ;  /* 0x03c4000000007b1d */ /* 0x000fe20000010000 */
        /* <DEDUP_REMOVED lines=13> */
[----:B------:R-:W0:Y:S01]  /*7960*/  MUFU.EX2 R183, R183 ;  /* 0x000000b700b77308 */ /* 0x000e220000000800 */
[----:B-1----:R-:W-:Y:S01]  /*7970*/  F2FP.BF16.F32.PACK_AB R157, R181, R14 ;  /* 0x0000000eb59d723e */ /* 0x002fe200000010ff */
[-C--:B------:R-:W-:Y:S01]  /*7980*/  FMUL.FTZ R106, R106, R177.reuse ;  /* 0x000000b16a6a7220 */ /* 0x080fe20000410000 */
[-C--:B------:R-:W-:Y:S01]  /*7990*/  FMUL.FTZ R107, R107, R177.reuse ;  /* 0x000000b16b6b7220 */ /* 0x080fe20000410000 */
[-C--:B------:R-:W-:Y:S01]  /*79a0*/  FMUL.FTZ R110, R110, R177.reuse ;  /* 0x000000b16e6e7220 */ /* 0x080fe20000410000 */
[-C--:B------:R-:W-:Y:S01]  /*79b0*/  FMUL.FTZ R111, R111, R177.reuse ;  /* 0x000000b16f6f7220 */ /* 0x080fe20000410000 */
[-C--:B------:R-:W-:Y:S01]  /*79c0*/  FMUL.FTZ R114, R114, R177.reuse ;  /* 0x000000b172727220 */ /* 0x080fe20000410000 */
[-C--:B------:R-:W-:Y:S01]  /*79d0*/  FMUL.FTZ R115, R115, R177.reuse ;  /* 0x000000b173737220 */ /* 0x080fe20000410000 */
[----:B------:R-:W1:Y:S01]  /*79e0*/  MUFU.EX2 R178, R178 ;  /* 0x000000b200b27308 */ /* 0x000e620000000800 */
[-C--:B------:R-:W-:Y:S01]  /*79f0*/  FMUL.FTZ R117, R117, R168.reuse ;  /* 0x000000a875757220 */ /* 0x080fe20000410000 */
[-C--:B------:R-:W-:Y:S01]  /*7a00*/  FMUL.FTZ R118, R118, R177.reuse ;  /* 0x000000b176767220 */ /* 0x080fe20000410000 */
[-C--:B------:R-:W-:Y:S01]  /*7a10*/  FMUL.FTZ R119, R119, R177.reuse ;  /* 0x000000b177777220 */ /* 0x080fe20000410000 */
[-C--:B------:R-:W-:Y:S01]  /*7a20*/  FMUL.FTZ R120, R120, R168.reuse ;  /* 0x000000a878787220 */ /* 0x080fe20000410000 */
[----:B------:R-:W-:Y:S01]  /*7a30*/  FMUL.FTZ R121, R121, R168 ;  /* 0x000000a879797220 */ /* 0x000fe20000410000 */
[-C--:B------:R-:W-:Y:S01]  /*7a40*/  FMUL.FTZ R122, R122, R177.reuse ;  /* 0x000000b17a7a7220 */ /* 0x080fe20000410000 */
[-C--:B------:R-:W-:Y:S01]  /*7a50*/  FMUL.FTZ R123, R123, R177.reuse ;  /* 0x000000b17b7b7220 */ /* 0x080fe20000410000 */
[----:B------:R-:W-:Y:S01]  /*7a60*/  MUFU.EX2 R171, R171 ;  /* 0x000000ab00ab7308 */ /* 0x000fe20000000800 */
[----:B0-----:R-:W-:Y:S01]  /*7a70*/  F2FP.BF16.F32.PACK_AB R159, R183, R20 ;  /* 0x00000014b79f723e */ /* 0x001fe200000010ff */
[-C--:B------:R-:W-:Y:S01]  /*7a80*/  FMUL.FTZ R124, R124, R168.reuse ;  /* 0x000000a87c7c7220 */ /* 0x080fe20000410000 */
[-C--:B------:R-:W-:Y:S01]  /*7a90*/  FMUL.FTZ R125, R125, R168.reuse ;  /* 0x000000a87d7d7220 */ /* 0x080fe20000410000 */
[-C--:B------:R-:W-:Y:S01]  /*7aa0*/  FMUL.FTZ R126, R126, R177.reuse ;  /* 0x000000b17e7e7220 */ /* 0x080fe20000410000 */
[----:B------:R-:W-:Y:S01]  /*7ab0*/  FMUL.FTZ R127, R127, R177 ;  /* 0x000000b17f7f7220 */ /* 0x000fe20000410000 */
        /* <DEDUP_REMOVED lines=19> */
[----:B0-----:R-:W-:Y:S01]  /*7bf0*/  F2FP.BF16.F32.PACK_AB R162, R180, R171 ;  /* 0x000000abb4a2723e */ /* 0x001fe200000010ff */
[-C--:B------:R-:W-:Y:S01]  /*7c00*/  FMUL.FTZ R143, R143, R177.reuse ;  /* 0x000000b18f8f7220 */ /* 0x080fe20000410000 */
[-C--:B------:R-:W-:Y:S01]  /*7c10*/  FMUL.FTZ R144, R144, R168.reuse ;  /* 0x000000a890907220 */ /* 0x080fe20000410000 */
[-C--:B------:R-:W-:Y:S01]  /*7c20*/  FMUL.FTZ R145, R145, R168.reuse ;  /* 0x000000a891917220 */ /* 0x080fe20000410000 */
[-C--:B------:R-:W-:Y:S01]  /*7c30*/  FMUL.FTZ R146, R146, R177.reuse ;  /* 0x000000b192927220 */ /* 0x080fe20000410000 */
[-C--:B------:R-:W-:Y:S01]  /*7c40*/  FMUL.FTZ R147, R147, R177.reuse ;  /* 0x000000b193937220 */ /* 0x080fe20000410000 */
[-C--:B------:R-:W-:Y:S01]  /*7c50*/  FMUL.FTZ R148, R148, R168.reuse ;  /* 0x000000a894947220 */ /* 0x080fe20000410000 */
[----:B------:R-:W-:Y:S01]  /*7c60*/  MUFU.EX2 R193, R193 ;  /* 0x000000c100c17308 */ /* 0x000fe20000000800 */
[----:B------:R-:W-:Y:S01]  /*7c70*/  FMUL.FTZ R149, R149, R168 ;  /* 0x000000a895957220 */ /* 0x000fe20000410000 */
[-C--:B------:R-:W-:Y:S01]  /*7c80*/  FMUL.FTZ R150, R150, R177.reuse ;  /* 0x000000b196967220 */ /* 0x080fe20000410000 */
[----:B------:R-:W-:Y:S01]  /*7c90*/  FMUL.FTZ R151, R151, R177 ;  /* 0x000000b197977220 */ /* 0x000fe20000410000 */
[----:B------:R0:W-:Y:S01]  /*7ca0*/  STSM.16.M88.4 [R23+0x36400], R152 ;  /* 0x0364009817007844 */ /* 0x0001e20000000200 */
[----:B------:R-:W-:Y:S01]  /*7cb0*/  FFMA.FTZ R3, R168, R3, R11 ;  /* 0x00000003a8037223 */ /* 0x000fe2000001000b */
[----:B------:R-:W-:Y:S01]  /*7cc0*/  FFMA.FTZ R6, R177, R6, R192 ;  /* 0x00000006b1067223 */ /* 0x000fe200000100c0 */
[----:B------:R-:W-:Y:S01]  /*7cd0*/  @!P1 VIADD R197, R197, 0x38860 ;  /* 0x00038860c5c59836 */ /* 0x000fe20000000000 */
[----:B------:R-:W1:Y:S01]  /*7ce0*/  MUFU.EX2 R196, R196 ;  /* 0x000000c400c47308 */ /* 0x000e620000000800 */
[----:B------:R0:W-:Y:S01]  /*7cf0*/  STSM.16.M88.4 [R185], R156 ;  /* 0x0000009cb9007844 */ /* 0x0001e20000000200 */
[----:B------:R-:W-:Y:S01]  /*7d00*/  FADD.FTZ R170, R170, R3 ;  /* 0x00000003aaaa7221 */ /* 0x000fe20000010000 */
[----:B------:R-:W-:Y:S01]  /*7d10*/  FADD.FTZ R9, R9, R6 ;  /* 0x0000000609097221 */ /* 0x000fe20000010000 */
[----:B------:R-:W-:Y:S01]  /*7d20*/  @!P1 PRMT R197, RZ, 0x654, R197 ;  /* 0x00000654ffc59816 */ /* 0x000fe200000000c5 */
[----:B------:R-:W-:Y:S01]  /*7d30*/  UMOV UR24, UR36 ;  /* 0x0000002400187c82 */ /* 0x000fe20008000000 */
[----:B------:R-:W-:Y:S01]  /*7d40*/  FADD.FTZ R13, R13, R170 ;  /* 0x000000aa0d0d7221 */ /* 0x000fe20000010000 */
[----:B------:R-:W-:Y:S01]  /*7d50*/  FADD.FTZ R12, R12, R9 ;  /* 0x000000090c0c7221 */ /* 0x000fe20000010000 */
[----:B------:R-:W-:Y:S01]  /*7d60*/  MUFU.EX2 R173, R173 ;  /* 0x000000ad00ad7308 */ /* 0x000fe20000000800 */
[----:B------:R-:W-:-:S02]  /*7d70*/  IMAD.MOV.U32 R11, RZ, RZ, R4 ;  /* 0x000000ffff0b7224 */ /* 0x000fc400078e0004 */
[----:B------:R-:W-:Y:S01]  /*7d80*/  FADD.FTZ R172, R172, R13 ;  /* 0x0000000dacac7221 */ /* 0x000fe20000010000 */
[----:B------:R-:W-:-:S03]  /*7d90*/  FADD.FTZ R179, R179, R12 ;  /* 0x0000000cb3b37221 */ /* 0x000fc60000010000 */
[----:B------:R-:W-:Y:S01]  /*7da0*/  FADD.FTZ R15, R15, R172 ;  /* 0x000000ac0f0f7221 */ /* 0x000fe20000010000 */
[----:B------:R-:W-:Y:S01]  /*7db0*/  FADD.FTZ R14, R14, R179 ;  /* 0x000000b30e0e7221 */ /* 0x000fe20000010000 */
[----:B------:R-:W2:Y:S01]  /*7dc0*/  MUFU.EX2 R182, R182 ;  /* 0x000000b600b67308 */ /* 0x000ea20000000800 */
[----:B-1----:R-:W-:Y:S01]  /*7dd0*/  F2FP.BF16.F32.PACK_AB R163, R196, R193 ;  /* 0x000000c1c4a3723e */ /* 0x002fe200000010ff */
[----:B------:R-:W-:Y:S01]  /*7de0*/  FADD.FTZ R174, R174, R15 ;  /* 0x0000000faeae7221 */ /* 0x000fe20000010000 */
[----:B------:R-:W-:-:S03]  /*7df0*/  FADD.FTZ R181, R181, R14 ;  /* 0x0000000eb5b57221 */ /* 0x000fc60000010000 */
[----:B------:R-:W-:Y:S01]  /*7e00*/  FADD.FTZ R21, R21, R174 ;  /* 0x000000ae15157221 */ /* 0x000fe20000010000 */
[----:B------:R-:W-:Y:S01]  /*7e10*/  FADD.FTZ R20, R20, R181 ;  /* 0x000000b514147221 */ /* 0x000fe20000010000 */
[----:B------:R-:W-:Y:S02]  /*7e20*/  MUFU.EX2 R175, R175 ;  /* 0x000000af00af7308 */ /* 0x000fe40000000800 */
[----:B------:R-:W-:Y:S01]  /*7e30*/  FADD.FTZ R176, R176, R21 ;  /* 0x00000015b0b07221 */ /* 0x000fe20000010000 */
[----:B------:R-:W-:-:S03]  /*7e40*/  FADD.FTZ R20, R183, R20 ;  /* 0x00000014b7147221 */ /* 0x000fc60000010000 */
[----:B------:R-:W-:Y:S02]  /*7e50*/  FADD.FTZ R169, R169, R176 ;  /* 0x000000b0a9a97221 */ /* 0x000fe40000010000 */
[----:B------:R1:W3:Y:S01]  /*7e60*/  MUFU.EX2 R10, R161 ;  /* 0x000000a1000a7308 */ /* 0x0002e20000000800 */
[----:B--2---:R-:W-:Y:S01]  /*7e70*/  F2FP.BF16.F32.PACK_AB R164, R182, R173 ;  /* 0x000000adb6a4723e */ /* 0x004fe200000010ff */
[----:B------:R-:W-:-:S04]  /*7e80*/  FADD.FTZ R178, R178, R169 ;  /* 0x000000a9b2b27221 */ /* 0x000fc80000010000 */
[----:B------:R-:W-:Y:S02]  /*7e90*/  FADD.FTZ R171, R171, R178 ;  /* 0x000000b2abab7221 */ /* 0x000fe40000010000 */
[----:B------:R-:W-:Y:S01]  /*7ea0*/  MUFU.EX2 R195, R195 ;  /* 0x000000c300c37308 */ /* 0x000fe20000000800 */
[----:B-1----:R-:W-:Y:S01]  /*7eb0*/  F2FP.BF16.F32.PACK_AB R161, R194, R191 ;  /* 0x000000bfc2a1723e */ /* 0x002fe200000010ff */
[----:B------:R-:W-:Y:S01]  /*7ec0*/  FADD.FTZ R191, R191, R20 ;  /* 0x00000014bfbf7221 */ /* 0x000fe20000010000 */
[----:B------:R-:W-:-:S03]  /*7ed0*/  FADD.FTZ R180, R180, R171 ;  /* 0x000000abb4b47221 */ /* 0x000fc60000010000 */
[----:B------:R0:W-:Y:S01]  /*7ee0*/  STSM.16.M88.4 [R22], R160 ;  /* 0x000000a016007844 */ /* 0x0001e20000000200 */
[----:B------:R-:W-:Y:S01]  /*7ef0*/  FADD.FTZ R194, R194, R191 ;  /* 0x000000bfc2c27221 */ /* 0x000fe20000010000 */
[----:B------:R-:W1:Y:S01]  /*7f00*/  MUFU.EX2 R198, R198 ;  /* 0x000000c600c67308 */ /* 0x000e620000000800 */
[----:B---3--:R-:W-:Y:S01]  /*7f10*/  F2FP.BF16.F32.PACK_AB R166, R10, R175 ;  /* 0x000000af0aa6723e */ /* 0x008fe200000010ff */
[----:B------:R-:W-:Y:S01]  /*7f20*/  FADD.FTZ R173, R173, R180 ;  /* 0x000000b4adad7221 */ /* 0x000fe20000010000 */
[----:B------:R-:W-:-:S03]  /*7f30*/  FADD.FTZ R193, R193, R194 ;  /* 0x000000c2c1c17221 */ /* 0x000fc60000010000 */
[----:B------:R-:W-:Y:S01]  /*7f40*/  FADD.FTZ R182, R182, R173 ;  /* 0x000000adb6b67221 */ /* 0x000fe20000010000 */
[----:B------:R-:W-:Y:S01]  /*7f50*/  FADD.FTZ R196, R196, R193 ;  /* 0x000000c1c4c47221 */ /* 0x000fe20000010000 */
[----:B------:R-:W-:Y:S02]  /*7f60*/  MUFU.EX2 R199, R199 ;  /* 0x000000c700c77308 */ /* 0x000fe40000000800 */
[----:B------:R-:W-:-:S04]  /*7f70*/  FADD.FTZ R3, R175, R182 ;  /* 0x000000b6af037221 */ /* 0x000fc80000010000 */
[----:B------:R-:W-:Y:S01]  /*7f80*/  FADD.FTZ R3, R10, R3 ;  /* 0x000000030a037221 */ /* 0x000fe20000010000 */
[----:B------:R-:W-:Y:S01]  /*7f90*/  IMAD.MOV.U32 R10, RZ, RZ, R5 ;  /* 0x000000ffff0a7224 */ /* 0x000fe200078e0005 */
[----:B------:R-:W2:Y:S01]  /*7fa0*/  MUFU.EX2 R202, R202 ;  /* 0x000000ca00ca7308 */ /* 0x000ea20000000800 */
[----:B-1----:R-:W-:Y:S01]  /*7fb0*/  F2FP.BF16.F32.PACK_AB R165, R198, R195 ;  /* 0x000000c3c6a5723e */ /* 0x002fe200000010ff */
[----:B------:R-:W-:-:S04]  /*7fc0*/  FADD.FTZ R195, R195, R196 ;  /* 0x000000c4c3c37221 */ /* 0x000fc80000010000 */
[----:B------:R-:W-:Y:S01]  /*7fd0*/  FADD.FTZ R198, R198, R195 ;  /* 0x000000c3c6c67221 */ /* 0x000fe20000010000 */
[----:B--2---:R-:W-:-:S03]  /*7fe0*/  F2FP.BF16.F32.PACK_AB R167, R202, R199 ;  /* 0x000000c7caa7723e */ /* 0x004fc600000010ff */
[----:B------:R-:W-:Y:S02]  /*7ff0*/  FADD.FTZ R199, R199, R198 ;  /* 0x000000c6c7c77221 */ /* 0x000fe40000010000 */
[----:B------:R0:W-:Y:S01]  /*8000*/  STSM.16.M88.4 [R184], R164 ;  /* 0x000000a4b8007844 */ /* 0x0001e20000000200 */
[----:B------:R-:W-:Y:S01]  /*8010*/  WARPGROUP.ARRIVE ;  /* 0x00000000000079c5 */ /* 0x000fe20000000000 */
[----:B------:R-:W-:-:S05]  /*8020*/  FADD.FTZ R6, R202, R199 ;  /* 0x000000c7ca067221 */ /* 0x000fca0000010000 */
[----:B------:R-:W-:Y:S01]  /*8030*/  HGMMA.64x256x16.F32.BF16 R24, R152, gdesc[UR8].tnspB, R24, gsb0 ;  /* 0x43e0000898187df0 */ /* 0x000fe20008001818 */
        /* <DEDUP_REMOVED lines=26> */
[----:B------:R-:W-:Y:S05]  /*81e0*/  @P2 BRA `(.L_x_3425) ;  /* 0xffffffd000942947 */ /* 0x000fea000383ffff */
.L_x_3416:
[----:B------:R-:W1:Y:S01]  /*81f0*/  SHFL.BFLY PT, R0, R3, 0x2, 0x1f ;  /* 0x0c401f0003007f89 */ /* 0x000e6200000e0000 */
[----:B------:R-:W-:Y:S02]  /*8200*/  IMAD.MOV R13, RZ, RZ, -R19 ;  /* 0x000000ffff0d7224 */ /* 0x000fe400078e0a13 */
[----:B------:R-:W-:Y:S01]  /*8210*/  VIADD R200, R200, 0x1 ;  /* 0x00000001c8c87836 */ /* 0x000fe20000000000 */
[----:B------:R-:W2:Y:S01]  /*8220*/  SHFL.BFLY PT, R11, R6, 0x2, 0x1f ;  /* 0x0c401f00060b7f89 */ /* 0x000ea200000e0000 */
[----:B------:R-:W-:Y:S08]  /*8230*/  BAR.ARV 0x8, 0x100 ;  /* 0x0204000000007b1d */ /* 0x000ff00000002000 */
[----:B------:R-:W-:Y:S01]  /*8240*/  BAR.SYNC.DEFER_BLOCKING 0xf, 0x100 ;  /* 0x03c4000000007b1d */ /* 0x000fe20000010000 */
[----:B------:R-:W-:Y:S01]  /*8250*/  ISETP.NE.AND P2, PT, R18, R13, PT ;  /* 0x0000000d1200720c */ /* 0x000fe20003f45270 */
[----:B-1----:R-:W-:Y:S01]  /*8260*/  FADD.FTZ R0, R0, R3 ;  /* 0x0000000300007221 */ /* 0x002fe20000010000 */
[----:B------:R-:W-:Y:S01]  /*8270*/  IMAD.U32 R3, RZ, RZ, UR36 ;  /* 0x00000024ff037e24 */ /* 0x000fe2000f8e00ff */
[----:B------:R-:W-:Y:S01]  /*8280*/  UIADD3 UR36, UR36, 0x1, URZ ;  /* 0x0000000124247890 */ /* 0x000fe2000fffe03f */
[----:B--2---:R-:W-:-:S02]  /*8290*/  FADD.FTZ R11, R11, R6 ;  /* 0x000000060b0b7221 */ /* 0x004fc40000010000 */
[----:B------:R-:W1:Y:S01]  /*82a0*/  SHFL.BFLY PT, R9, R0, 0x1, 0x1f ;  /* 0x0c201f0000097f89 */ /* 0x000e6200000e0000 */
[----:B------:R-:W-:Y:S01]  /*82b0*/  IMAD.MOV.U32 R6, RZ, RZ, RZ ;  /* 0x000000ffff067224 */ /* 0x000fe200078e00ff */
[----:B------:R-:W-:Y:S02]  /*82c0*/  UISETP.NE.AND UP0, UPT, UR36, 0x2, UPT ;  /* 0x000000022400788c */ /* 0x000fe4000bf05270 */
[----:B------:R-:W2:Y:S02]  /*82d0*/  SHFL.BFLY PT, R8, R11, 0x1, 0x1f ;  /* 0x0c201f000b087f89 */ /* 0x000ea400000e0000 */
[----:B------:R-:W-:Y:S02]  /*82e0*/  USEL UR4, URZ, 0x1, UP0 ;  /* 0x000000013f047887 */ /* 0x000fe40008000000 */
[----:B------:R-:W-:-:S04]  /*82f0*/  USEL UR36, UR36, URZ, UP0 ;  /* 0x0000003f24247287 */ /* 0x000fc80008000000 */
[----:B------:R-:W-:Y:S01]  /*8300*/  LOP3.LUT R2, R2, UR4, RZ, 0x3c, !PT ;  /* 0x0000000402027c12 */ /* 0x000fe2000f8e3cff */
[----:B-1----:R-:W-:Y:S01]  /*8310*/  FADD.FTZ R10, R0, R9 ;  /* 0x00000009000a7221 */ /* 0x002fe20000010000 */
[----:B------:R-:W-:Y:S02]  /*8320*/  IMAD.MOV.U32 R9, RZ, RZ, RZ ;  /* 0x000000ffff097224 */ /* 0x000fe400078e00ff */
[----:B------:R-:W-:Y:S02]  /*8330*/  @!P2 IMAD R0, R3, 0x40, R16 ;  /* 0x000000400300a824 */ /* 0x000fe400078e0210 */
[----:B--2---:R-:W-:Y:S01]  /*8340*/  FADD.FTZ R8, R11, R8 ;  /* 0x000000080b087221 */ /* 0x004fe20000010000 */
[----:B------:R-:W-:Y:S01]  /*8350*/  FSETP.NE.FTZ.AND P0, PT, R10, RZ, PT ;  /* 0x000000ff0a00720b */ /* 0x000fe20003f15000 */
[----:B------:R-:W-:Y:S01]  /*8360*/  IMAD.MOV.U32 R3, RZ, RZ, -0x800000 ;  /* 0xff800000ff037424 */ /* 0x000fe200078e00ff */
[----:B------:R-:W-:Y:S01]  /*8370*/  @!P2 LEA R12, R0, UR37, 0x2 ;  /* 0x00000025000cac11 */ /* 0x000fe2000f8e10ff */
[----:B------:R-:W-:Y:S01]  /*8380*/  IMAD.MOV.U32 R0, RZ, RZ, -0x800000 ;  /* 0xff800000ff007424 */ /* 0x000fe200078e00ff */
[----:B------:R-:W-:-:S09]  /*8390*/  FSETP.NE.FTZ.AND P1, PT, R8, RZ, PT ;  /* 0x000000ff0800720b */ /* 0x000fd20003f35000 */
[----:B------:R-:W1:Y:S01]  /*83a0*/  @P0 MUFU.RCP R9, R10 ;  /* 0x0000000a00090308 */ /* 0x000e620000001000 */
[----:B------:R-:W-:-:S03]  /*83b0*/  @P0 FMUL.FTZ R11, R7, 0.69314718246459960938 ;  /* 0x3f317218070b0820 */ /* 0x000fc60000410000 */
[----:B------:R-:W-:-:S04]  /*83c0*/  @P1 FMUL.FTZ R7, R7, 0.69314718246459960938 ;  /* 0x3f31721807071820 */ /* 0x000fc80000410000 */
[----:B------:R-:W2:Y:S08]  /*83d0*/  @P1 MUFU.RCP R6, R8 ;  /* 0x0000000800061308 */ /* 0x000eb00000001000 */
[----:B------:R-:W3:Y:S01]  /*83e0*/  @P0 MUFU.LG2 R10, R10 ;  /* 0x0000000a000a0308 */ /* 0x000ee20000000c00 */
[----:B-1----:R1:W-:Y:S01]  /*83f0*/  @!P2 STS [R12+0x38400], R9 ;  /* 0x038400090c00a388 */ /* 0x0023e20000000800 */
[-C--:B0-----:R-:W-:Y:S01]  /*8400*/  FMUL.FTZ R154, R92, R9.reuse ;  /* 0x000000095c9a7220 */ /* 0x081fe20000410000 */
[-C--:B------:R-:W-:Y:S01]  /*8410*/  FMUL.FTZ R207, R24, R9.reuse ;  /* 0x0000000918cf7220 */ /* 0x080fe20000410000 */
[-C--:B------:R-:W-:Y:S01]  /*8420*/  FMUL.FTZ R204, R25, R9.reuse ;  /* 0x0000000919cc7220 */ /* 0x080fe20000410000 */
[-C--:B------:R-:W-:Y:S01]  /*8430*/  FMUL.FTZ R203, R28, R9.reuse ;  /* 0x000000091ccb7220 */ /* 0x080fe20000410000 */
[-C--:B------:R-:W-:Y:S01]  /*8440*/  FMUL.FTZ R21, R29, R9.reuse ;  /* 0x000000091d157220 */ /* 0x080fe20000410000 */
[-C--:B------:R-:W-:Y:S01]  /*8450*/  FMUL.FTZ R210, R32, R9.reuse ;  /* 0x0000000920d27220 */ /* 0x080fe20000410000 */
[----:B------:R-:W0:Y:S01]  /*8460*/  @P1 MUFU.LG2 R8, R8 ;  /* 0x0000000800081308 */ /* 0x000e220000000c00 */
[----:B--2---:R1:W-:Y:S01]  /*8470*/  @!P2 STS [R12+0x38420], R6 ;  /* 0x038420060c00a388 */ /* 0x0043e20000000800 */
[-C--:B------:R-:W-:Y:S01]  /*8480*/  FMUL.FTZ R209, R33, R9.reuse ;  /* 0x0000000921d17220 */ /* 0x080fe20000410000 */
[-C--:B------:R-:W-:Y:S01]  /*8490*/  FMUL.FTZ R208, R36, R9.reuse ;  /* 0x0000000924d07220 */ /* 0x080fe20000410000 */
[-C--:B------:R-:W-:Y:S01]  /*84a0*/  FMUL.FTZ R206, R37, R9.reuse ;  /* 0x0000000925ce7220 */ /* 0x080fe20000410000 */
[-C--:B------:R-:W-:Y:S01]  /*84b0*/  FMUL.FTZ R205, R40, R9.reuse ;  /* 0x0000000928cd7220 */ /* 0x080fe20000410000 */
[-C--:B------:R-:W-:Y:S01]  /*84c0*/  FMUL.FTZ R202, R41, R9.reuse ;  /* 0x0000000929ca7220 */ /* 0x080fe20000410000 */
[-C--:B------:R-:W-:Y:S01]  /*84d0*/  FMUL.FTZ R201, R44, R9.reuse ;  /* 0x000000092cc97220 */ /* 0x080fe20000410000 */
[-C--:B------:R-:W-:Y:S01]  /*84e0*/  FMUL.FTZ R199, R45, R9.reuse ;  /* 0x000000092dc77220 */ /* 0x080fe20000410000 */
[----:B---3--:R-:W-:Y:S01]  /*84f0*/  @P0 FMUL.FTZ R10, R10, 0.69314718246459960938 ;  /* 0x3f3172180a0a0820 */ /* 0x008fe20000410000 */
        /* <DEDUP_REMOVED lines=118> */
[----:B-1----:R-:W-:Y:S06]  /*8c60*/  BAR.ARV 0xe, 0x100 ;  /* 0x0384000000007b1d */ /* 0x002fec0000002000 */
.L_x_3404:
        /* <DEDUP_REMOVED lines=43> */
[----:B------:R-:W-:Y:S01]  /*8f20*/  LOP3.LUT R20, R49, 0x380, RZ, 0xc0, !PT ;  /* 0x0000038031147812 */ /* 0x000fe200078ec0ff */
[--C-:B------:R-:W-:Y:S01]  /*8f30*/  IMAD.X R9, RZ, RZ, R5.reuse, P2 ;  /* 0x000000ffff097224 */ /* 0x100fe200010e0605 */
[----:B------:R-:W-:Y:S02]  /*8f40*/  IADD3 R53, P6, R4, 0x2020, RZ ;  /* 0x0000202004357810 */ /* 0x000fe40007fde0ff */
[----:B------:R-:W-:Y:S02]  /*8f50*/  LOP3.LUT R8, R33, 0x380, RZ, 0xc0, !PT ;  /* 0x0000038021087812 */ /* 0x000fe400078ec0ff */
[----:B------:R-:W-:Y:S01]  /*8f60*/  LOP3.LUT R10, R37, 0x380, RZ, 0xc0, !PT ;  /* 0x00000380250a7812 */ /* 0x000fe200078ec0ff */
[----:B------:R-:W-:Y:S01]  /*8f70*/  IMAD.X R45, RZ, RZ, R5, P6 ;  /* 0x000000ffff2d7224 */ /* 0x000fe200030e0605 */
[----:B------:R-:W-:Y:S02]  /*8f80*/  SHF.R.U64 R20, R20, 0x3, RZ ;  /* 0x0000000314147819 */ /* 0x000fe400000012ff */
[----:B------:R-:W-:-:S02]  /*8f90*/  IADD3 R57, P3, R4, 0x4000, RZ ;  /* 0x0000400004397810 */ /* 0x000fc40007f7e0ff */
[----:B------:R-:W-:Y:S02]  /*8fa0*/  IADD3 R40, P2, R4, 0x2060, RZ ;  /* 0x0000206004287810 */ /* 0x000fe40007f5e0ff */
[----:B------:R-:W-:Y:S01]  /*8fb0*/  SHF.R.U64 R8, R8, 0x3, RZ ;  /* 0x0000000308087819 */ /* 0x000fe200000012ff */
[--C-:B------:R-:W-:Y:S01]  /*8fc0*/  IMAD.X R123, RZ, RZ, R5.reuse, P3 ;  /* 0x000000ffff7b7224 */ /* 0x100fe200018e0605 */
[----:B------:R-:W-:Y:S01]  /*8fd0*/  SHF.R.U64 R10, R10, 0x3, RZ ;  /* 0x000000030a0a7819 */ /* 0x000fe200000012ff */
[----:B------:R-:W-:Y:S01]  /*8fe0*/  IMAD.X R119, RZ, RZ, R5, P2 ;  /* 0x000000ffff777224 */ /* 0x000fe200010e0605 */
[----:B------:R-:W-:Y:S02]  /*8ff0*/  LOP3.LUT R32, R53, 0x380, RZ, 0xc0, !PT ;  /* 0x0000038035207812 */ /* 0x000fe400078ec0ff */
[----:B------:R-:W-:Y:S02]  /*9000*/  LOP3.LUT R28, R20, R49, RZ, 0x3c, !PT ;  /* 0x00000031141c7212 */ /* 0x000fe400078e3cff */
[----:B------:R-:W-:-:S02]  /*9010*/  IADD3 R36, P1, R4, 0x2040, RZ ;  /* 0x0000204004247810 */ /* 0x000fc40007f3e0ff */
[----:B------:R-:W-:Y:S02]  /*9020*/  LOP3.LUT R20, R57, 0x380, RZ, 0xc0, !PT ;  /* 0x0000038039147812 */ /* 0x000fe400078ec0ff */
[----:B------:R-:W-:Y:S01]  /*9030*/  IADD3 R48, P5, R4, 0x4040, RZ ;  /* 0x0000404004307810 */ /* 0x000fe20007fbe0ff */
[--C-:B------:R-:W-:Y:S01]  /*9040*/  IMAD.X R115, RZ, RZ, R5.reuse, P1 ;  /* 0x000000ffff737224 */ /* 0x100fe200008e0605 */
[----:B------:R-:W-:Y:S02]  /*9050*/  LOP3.LUT R8, R8, R33, RZ, 0x3c, !PT ;  /* 0x0000002108087212 */ /* 0x000fe400078e3cff */
[----:B------:R-:W-:Y:S01]  /*9060*/  LOP3.LUT R10, R10, R37, RZ, 0x3c, !PT ;  /* 0x000000250a0a7212 */ /* 0x000fe200078e3cff */
[----:B------:R-:W-:Y:S01]  /*9070*/  IMAD.X R131, RZ, RZ, R5, P5 ;  /* 0x000000ffff837224 */ /* 0x000fe200028e0605 */
[----:B------:R-:W-:Y:S02]  /*9080*/  SHF.R.U64 R32, R32, 0x3, RZ ;  /* 0x0000000320207819 */ /* 0x000fe400000012ff */
[----:B------:R-:W-:-:S02]  /*9090*/  IADD3 R61, P4, R4, 0x4020, RZ ;  /* 0x00004020043d7810 */ /* 0x000fc40007f9e0ff */
[----:B------:R-:W-:Y:S02]  /*90a0*/  IADD3 R14, P2, R4, 0x6020, RZ ;  /* 0x00006020040e7810 */ /* 0x000fe40007f5e0ff */
[----:B------:R-:W-:Y:S01]  /*90b0*/  LOP3.LUT R33, R36, 0x380, RZ, 0xc0, !PT ;  /* 0x0000038024217812 */ /* 0x000fe200078ec0ff */
[--C-:B------:R-:W-:Y:S01]  /*90c0*/  IMAD.X R127, RZ, RZ, R5.reuse, P4 ;  /* 0x000000ffff7f7224 */ /* 0x100fe200020e0605 */
[----:B------:R-:W-:Y:S01]  /*90d0*/  LOP3.LUT R37, R40, 0x380, RZ, 0xc0, !PT ;  /* 0x0000038028257812 */ /* 0x000fe200078ec0ff */
[----:B------:R-:W-:Y:S01]  /*90e0*/  IMAD.X R143, RZ, RZ, R5, P2 ;  /* 0x000000ffff8f7224 */ /* 0x000fe200010e0605 */
[----:B------:R-:W-:Y:S02]  /*90f0*/  SHF.R.U64 R20, R20, 0x3, RZ ;  /* 0x0000000314147819 */ /* 0x000fe400000012ff */
[----:B------:R-:W-:Y:S02]  /*9100*/  LOP3.LUT R15, R4, 0x380, RZ, 0xc0, !PT ;  /* 0x00000380040f7812 */ /* 0x000fe400078ec0ff */
[----:B------:R-:W-:-:S02]  /*9110*/  LOP3.LUT R44, R32, R53, RZ, 0x3c, !PT ;  /* 0x00000035202c7212 */ /* 0x000fc400078e3cff */
[----:B------:R-:W-:Y:S02]  /*9120*/  SHF.R.U64 R33, R33, 0x3, RZ ;  /* 0x0000000321217819 */ /* 0x000fe400000012ff */
[----:B------:R-:W-:Y:S02]  /*9130*/  SHF.R.U64 R37, R37, 0x3, RZ ;  /* 0x0000000325257819 */ /* 0x000fe400000012ff */
[----:B------:R-:W-:Y:S02]  /*9140*/  LOP3.LUT R32, R61, 0x380, RZ, 0xc0, !PT ;  /* 0x000003803d207812 */ /* 0x000fe400078ec0ff */
[----:B------:R-:W-:Y:S02]  /*9150*/  LOP3.LUT R122, R20, R57, RZ, 0x3c, !PT ;  /* 0x00000039147a7212 */ /* 0x000fe400078e3cff */
[----:B------:R-:W-:Y:S02]  /*9160*/  IADD3 R57, P5, R110, 0x6000, RZ ;  /* 0x000060006e397810 */ /* 0x000fe40007fbe0ff */
[----:B------:R-:W-:-:S02]  /*9170*/  IADD3 R12, P3, R4, 0x6040, RZ ;  /* 0x00006040040c7810 */ /* 0x000fc40007f7e0ff */
[----:B------:R-:W-:Y:S02]  /*9180*/  IADD3 R7, P4, R4, 0x6060, RZ ;  /* 0x0000606004077810 */ /* 0x000fe40007f9e0ff */
[----:B------:R-:W-:Y:S01]  /*9190*/  SHF.R.U64 R15, R15, 0x3, RZ ;  /* 0x000000030f0f7819 */ /* 0x000fe200000012ff */
[--C-:B------:R-:W-:Y:S01]  /*91a0*/  IMAD.X R13, RZ, RZ, R5.reuse, P3 ;  /* 0x000000ffff0d7224 */ /* 0x100fe200018e0605 */
[----:B------:R-:W-:Y:S02]  /*91b0*/  IADD3 R69, P2, R110, 0x3000, RZ ;  /* 0x000030006e457810 */ /* 0x000fe40007f5e0ff */
[----:B------:R-:W-:Y:S02]  /*91c0*/  IADD3 R65, P6, R4, 0x4060, RZ ;  /* 0x0000406004417810 */ /* 0x000fe40007fde0ff */
[----:B------:R-:W-:Y:S02]  /*91d0*/  LOP3.LUT R114, R33, R36, RZ, 0x3c, !PT ;  /* 0x0000002421727212 */ /* 0x000fe400078e3cff */
[----:B------:R-:W-:Y:S01]  /*91e0*/  LOP3.LUT R118, R37, R40, RZ, 0x3c, !PT ;  /* 0x0000002825767212 */ /* 0x000fe200078e3cff */
[----:B------:R-:W-:Y:S01]  /*91f0*/  IMAD.X R135, RZ, RZ, R5, P6 ;  /* 0x000000ffff877224 */ /* 0x000fe200030e0605 */
[----:B------:R-:W-:-:S02]  /*9200*/  SHF.R.U64 R32, R32, 0x3, RZ ;  /* 0x0000000320207819 */ /* 0x000fc400000012ff */
[----:B------:R-:W-:Y:S02]  /*9210*/  IADD3 R6, P1, R4, 0x6000, RZ ;  /* 0x0000600004067810 */ /* 0x000fe40007f3e0ff */
[----:B------:R-:W-:Y:S02]  /*9220*/  LOP3.LUT R33, R48, 0x380, RZ, 0xc0, !PT ;  /* 0x0000038030217812 */ /* 0x000fe400078ec0ff */
[----:B------:R-:W-:Y:S01]  /*9230*/  LOP3.LUT R37, R14, 0x380, RZ, 0xc0, !PT ;  /* 0x000003800e257812 */ /* 0x000fe200078ec0ff */
[--C-:B------:R-:W-:Y:S01]  /*9240*/  IMAD.X R139, RZ, RZ, R5.reuse, P1 ;  /* 0x000000ffff8b7224 */ /* 0x100fe200008e0605 */
[----:B------:R-:W-:Y:S02]  /*9250*/  LOP3.LUT R56, R57, 0x380, RZ, 0xc0, !PT ;  /* 0x0000038039387812 */ /* 0x000fe400078ec0ff */
[----:B------:R-:W-:Y:S01]  /*9260*/  LOP3.LUT R4, R15, R4, RZ, 0x3c, !PT ;  /* 0x000000040f047212 */ /* 0x000fe200078e3cff */
[----:B------:R-:W-:Y:S01]  /*9270*/  IMAD.X R15, RZ, RZ, R5, P4 ;  /* 0x000000ffff0f7224 */ /* 0x000fe200020e0605 */
[----:B------:R-:W-:-:S02]  /*9280*/  LOP3.LUT R20, R7, 0x380, RZ, 0xc0, !PT ;  /* 0x0000038007147812 */ /* 0x000fc400078ec0ff */
[----:B------:R-:W-:Y:S02]  /*9290*/  LOP3.LUT R68, R69, 0x380, RZ, 0xc0, !PT ;  /* 0x0000038045447812 */ /* 0x000fe400078ec0ff */
[----:B------:R-:W-:Y:S02]  /*92a0*/  LOP3.LUT R41, R12, 0x380, RZ, 0xc0, !PT ;  /* 0x000003800c297812 */ /* 0x000fe400078ec0ff */
[----:B------:R-:W-:Y:S02]  /*92b0*/  LOP3.LUT R126, R32, R61, RZ, 0x3c, !PT ;  /* 0x0000003d207e7212 */ /* 0x000fe400078e3cff */
[C---:B------:R-:W-:Y:S02]  /*92c0*/  IADD3 R77, P4, R110.reuse, 0x1000, RZ ;  /* 0x000010006e4d7810 */ /* 0x040fe40007f9e0ff */
[----:B------:R-:W-:Y:S02]  /*92d0*/  IADD3 R73, P3, R110, 0x2000, RZ ;  /* 0x000020006e497810 */ /* 0x000fe40007f7e0ff */
[----:B------:R-:W-:-:S02]  /*92e0*/  SHF.R.U64 R33, R33, 0x3, RZ ;  /* 0x0000000321217819 */ /* 0x000fc400000012ff */
[----:B------:R-:W-:Y:S02]  /*92f0*/  SHF.R.U64 R37, R37, 0x3, RZ ;  /* 0x0000000325257819 */ /* 0x000fe400000012ff */
[----:B------:R-:W-:Y:S02]  /*9300*/  IADD3 R61, P6, R110, 0x5000, RZ ;  /* 0x000050006e3d7810 */ /* 0x000fe40007fde0ff */
[----:B------:R-:W-:Y:S02]  /*9310*/  SHF.R.U64 R56, R56, 0x3, RZ ;  /* 0x0000000338387819 */ /* 0x000fe400000012ff */
[----:B------:R-:W-:Y:S02]  /*9320*/  SHF.R.U64 R20, R20, 0x3, RZ ;  /* 0x0000000314147819 */ /* 0x000fe400000012ff */
[----:B------:R-:W-:Y:S02]  /*9330*/  SHF.R.U64 R68, R68, 0x3, RZ ;  /* 0x0000000344447819 */ /* 0x000fe400000012ff */
[----:B------:R-:W-:-:S02]  /*9340*/  SHF.R.U64 R41, R41, 0x3, RZ ;  /* 0x0000000329297819 */ /* 0x000fc400000012ff */
[----:B------:R-:W-:Y:S02]  /*9350*/  LOP3.LUT R76, R77, 0x380, RZ, 0xc0, !PT ;  /* 0x000003804d4c7812 */ /* 0x000fe400078ec0ff */
[----:B------:R-:W-:Y:S02]  /*9360*/  LOP3.LUT R72, R73, 0x380, RZ, 0xc0, !PT ;  /* 0x0000038049487812 */ /* 0x000fe400078ec0ff */
[----:B------:R-:W-:Y:S02]  /*9370*/  LOP3.LUT R36, R65, 0x380, RZ, 0xc0, !PT ;  /* 0x0000038041247812 */ /* 0x000fe400078ec0ff */
[----:B------:R-:W-:Y:S02]  /*9380*/  LOP3.LUT R130, R33, R48, RZ, 0x3c, !PT ;  /* 0x0000003021827212 */ /* 0x000fe400078e3cff */
[----:B------:R-:W-:Y:S02]  /*9390*/  LOP3.LUT R142, R37, R14, RZ, 0x3c, !PT ;  /* 0x0000000e258e7212 */ /* 0x000fe400078e3cff */
[----:B------:R-:W-:-:S02]  /*93a0*/  LOP3.LUT R60, R61, 0x380, RZ, 0xc0, !PT ;  /* 0x000003803d3c7812 */ /* 0x000fc400078ec0ff */
[----:B------:R-:W-:Y:S01]  /*93b0*/  LOP3.LUT R56, R56, R57, RZ, 0x3c, !PT ;  /* 0x0000003938387212 */ /* 0x000fe200078e3cff */
[--C-:B------:R-:W-:Y:S01]  /*93c0*/  IMAD.X R57, RZ, RZ, R111.reuse, P5 ;  /* 0x000000ffff397224 */ /* 0x100fe200028e066f */
[----:B------:R-:W-:Y:S02]  /*93d0*/  LOP3.LUT R33, R6, 0x380, RZ, 0xc0, !PT ;  /* 0x0000038006217812 */ /* 0x000fe400078ec0ff */
[----:B------:R-:W-:Y:S02]  /*93e0*/  LOP3.LUT R14, R20, R7, RZ, 0x3c, !PT ;  /* 0x00000007140e7212 */ /* 0x000fe400078e3cff */
[----:B------:R-:W-:Y:S01]  /*93f0*/  LOP3.LUT R68, R68, R69, RZ, 0x3c, !PT ;  /* 0x0000004544447212 */ /* 0x000fe200078e3cff */
[----:B------:R-:W-:Y:S01]  /*9400*/  IMAD.X R69, RZ, RZ, R111, P2 ;  /* 0x000000ffff457224 */ /* 0x000fe200010e066f */
[----:B------:R-:W-:Y:S02]  /*9410*/  LOP3.LUT R12, R41, R12, RZ, 0x3c, !PT ;  /* 0x0000000c290c7212 */ /* 0x000fe400078e3cff */
[----:B------:R-:W-:-:S02]  /*9420*/  IADD3 R7, P5, R110, 0xc000, RZ ;  /* 0x0000c0006e077810 */ /* 0x000fc40007fbe0ff */
[----:B------:R-:W-:Y:S02]  /*9430*/  SHF.R.U64 R76, R76, 0x3, RZ ;  /* 0x000000034c4c7819 */ /* 0x000fe400000012ff */
[----:B------:R-:W-:Y:S02]  /*9440*/  SHF.R.U64 R72, R72, 0x3, RZ ;  /* 0x0000000348487819 */ /* 0x000fe400000012ff */
[----:B------:R-:W-:Y:S02]  /*9450*/  IADD3 R41, P2, R110, 0x9000, RZ ;  /* 0x000090006e297810 */ /* 0x000fe40007f5e0ff */
[----:B------:R-:W-:Y:S02]  /*9460*/  SHF.R.U64 R36, R36, 0x3, RZ ;  /* 0x0000000324247819 */ /* 0x000fe400000012ff */
[----:B------:R-:W-:Y:S02]  /*9470*/  SHF.R.U64 R60, R60, 0x3, RZ ;  /* 0x000000033c3c7819 */ /* 0x000fe400000012ff */
[----:B------:R-:W-:-:S02]  /*9480*/  SHF.R.U64 R33, R33, 0x3, RZ ;  /* 0x0000000321217819 */ /* 0x000fc400000012ff */
[----:B------:R-:W-:Y:S02]  /*9490*/  LOP3.LUT R20, R7, 0x380, RZ, 0xc0, !PT ;  /* 0x0000038007147812 */ /* 0x000fe400078ec0ff */
[----:B------:R-:W-:Y:S01]  /*94a0*/  LOP3.LUT R76, R76, R77, RZ, 0x3c, !PT ;  /* 0x0000004d4c4c7212 */ /* 0x000fe200078e3cff */
[--C-:B------:R-:W-:Y:S01]  /*94b0*/  IMAD.X R77, RZ, RZ, R111.reuse, P4 ;  /* 0x000000ffff4d7224 */ /* 0x100fe200020e066f */
[----:B------:R-:W-:Y:S01]  /*94c0*/  LOP3.LUT R72, R72, R73, RZ, 0x3c, !PT ;  /* 0x0000004948487212 */ /* 0x000fe200078e3cff */
[--C-:B------:R-:W-:Y:S01]  /*94d0*/  IMAD.X R73, RZ, RZ, R111.reuse, P3 ;  /* 0x000000ffff497224 */ /* 0x100fe200018e066f */
[----:B------:R-:W-:Y:S02]  /*94e0*/  LOP3.LUT R40, R41, 0x380, RZ, 0xc0, !PT ;  /* 0x0000038029287812 */ /* 0x000fe400078ec0ff */
[----:B------:R-:W-:Y:S02]  /*94f0*/  LOP3.LUT R134, R36, R65, RZ, 0x3c, !PT ;  /* 0x0000004124867212 */ /* 0x000fe400078e3cff */
[----:B------:R-:W-:Y:S01]  /*9500*/  LOP3.LUT R60, R60, R61, RZ, 0x3c, !PT ;  /* 0x0000003d3c3c7212 */ /* 0x000fe200078e3cff */
[----:B------:R-:W-:Y:S01]  /*9510*/  IMAD.X R61, RZ, RZ, R111, P6 ;  /* 0x000000ffff3d7224 */ /* 0x000fe200030e066f */
[----:B------:R-:W-:-:S02]  /*9520*/  LOP3.LUT R138, R33, R6, RZ, 0x3c, !PT ;  /* 0x00000006218a7212 */ /* 0x000fc400078e3cff */
[C---:B------:R-:W-:Y:S02]  /*9530*/  IADD3 R65, P1, R110.reuse, 0x4000, RZ ;  /* 0x000040006e417810 */ /* 0x040fe40007f3e0ff */
[C---:B------:R-:W-:Y:S02]  /*9540*/  IADD3 R53, P4, R110.reuse, 0x7000, RZ ;  /* 0x000070006e357810 */ /* 0x040fe40007f9e0ff */
[C---:B------:R-:W-:Y:S02]  /*9550*/  IADD3 R49, P3, R110.reuse, 0x8000, RZ ;  /* 0x000080006e317810 */ /* 0x040fe40007f7e0ff */
[----:B------:R-:W-:Y:S02]  /*9560*/  IADD3 R33, P6, R110, 0xb000, RZ ;  /* 0x0000b0006e217810 */ /* 0x000fe40007fde0ff */
[----:B------:R-:W-:Y:S02]  /*9570*/  SHF.R.U64 R20, R20, 0x3, RZ ;  /* 0x0000000314147819 */ /* 0x000fe400000012ff */
[----:B------:R-:W-:-:S02]  /*9580*/  SHF.R.U64 R40, R40, 0x3, RZ ;  /* 0x0000000328287819 */ /* 0x000fc400000012ff */
[----:B------:R-:W-:Y:S02]  /*9590*/  LOP3.LUT R64, R65, 0x380, RZ, 0xc0, !PT ;  /* 0x0000038041407812 */ /* 0x000fe400078ec0ff */
[----:B------:R-:W-:Y:S02]  /*95a0*/  LOP3.LUT R52, R53, 0x380, RZ, 0xc0, !PT ;  /* 0x0000038035347812 */ /* 0x000fe400078ec0ff */
[----:B------:R-:W-:Y:S02]  /*95b0*/  LOP3.LUT R48, R49, 0x380, RZ, 0xc0, !PT ;  /* 0x0000038031307812 */ /* 0x000fe400078ec0ff */
[----:B------:R-:W-:Y:S02]  /*95c0*/  LOP3.LUT R32, R33, 0x380, RZ, 0xc0, !PT ;  /* 0x0000038021207812 */ /* 0x000fe400078ec0ff */
[----:B------:R-:W-:Y:S02]  /*95d0*/  LOP3.LUT R20, R20, R7, RZ, 0x3c, !PT ;  /* 0x0000000714147212 */ /* 0x000fe400078e3cff */
[----:B------:R-:W-:Y:S01]  /*95e0*/  LOP3.LUT R40, R40, R41, RZ, 0x3c, !PT ;  /* 0x0000002928287212 */ /* 0x000fe200078e3cff */
[----:B------:R-:W-:Y:S01]  /*95f0*/  IMAD.X R41, RZ, RZ, R111, P2 ;  /* 0x000000ffff297224 */ /* 0x000fe200010e066f */
[----:B------:R-:W-:-:S02]  /*9600*/  MOV R81, R4 ;  /* 0x0000000400517202 */ /* 0x000fc40000000f00 */
[----:B------:R-:W-:Y:S02]  /*9610*/  F2FP.BF16.F32.PACK_AB R7, R31, R30 ;  /* 0x0000001e1f07723e */ /* 0x000fe400000010ff */
[----:B------:R-:W-:Y:S02]  /*9620*/  F2FP.BF16.F32.PACK_AB R5, R27, R26 ;  /* 0x0000001a1b05723e */ /* 0x000fe400000010ff */
[----:B------:R-:W-:Y:S02]  /*9630*/  LOP3.LUT R31, R110, 0x380, RZ, 0xc0, !PT ;  /* 0x000003806e1f7812 */ /* 0x000fe400078ec0ff */
[----:B------:R-:W-:Y:S02]  /*9640*/  SHF.R.U64 R64, R64, 0x3, RZ ;  /* 0x0000000340407819 */ /* 0x000fe400000012ff */
[----:B------:R-:W-:Y:S02]  /*9650*/  SHF.R.U64 R52, R52, 0x3, RZ ;  /* 0x0000000334347819 */ /* 0x000fe400000012ff */
[----:B------:R-:W-:-:S02]  /*9660*/  SHF.R.U64 R48, R48, 0x3, RZ ;  /* 0x0000000330307819 */ /* 0x000fc400000012ff */
[----:B------:R-:W-:Y:S02]  /*9670*/  IADD3 R27, P2, R110, 0xf000, RZ ;  /* 0x0000f0006e1b7810 */ /* 0x000fe40007f5e0ff */
[----:B------:R-:W-:Y:S02]  /*9680*/  SHF.R.U64 R32, R32, 0x3, RZ ;  /* 0x0000000320207819 */ /* 0x000fe400000012ff */
[----:B------:R-:W-:Y:S01]  /*9690*/  F2FP.BF16.F32.PACK_AB R4, R204, R207 ;  /* 0x000000cfcc04723e */ /* 0x000fe200000010ff */
[--C-:B------:R-:W-:Y:S01]  /*96a0*/  IMAD.X R89, RZ, RZ, R111.reuse, P2 ;  /* 0x000000ffff597224 */ /* 0x100fe200010e066f */
[----:B------:R-:W-:Y:S01]  /*96b0*/  F2FP.BF16.F32.PACK_AB R6, R21, R203 ;  /* 0x000000cb1506723e */ /* 0x000fe200000010ff */
[--C-:B------:R-:W-:Y:S01]  /*96c0*/  IMAD.X R21, RZ, RZ, R111.reuse, P5 ;  /* 0x000000ffff157224 */ /* 0x100fe200028e066f */
[----:B------:R-:W-:Y:S02]  /*96d0*/  SHF.R.U64 R31, R31, 0x3, RZ ;  /* 0x000000031f1f7819 */ /* 0x000fe400000012ff */
        /* <DEDUP_REMOVED lines=8> */
[----:B------:R-:W-:-:S02]  /*9760*/  LOP3.LUT R32, R32, R33, RZ, 0x3c, !PT ;  /* 0x0000002120207212 */ /* 0x000fc400078e3cff */
[C---:B------:R-:W-:Y:S02]  /*9770*/  IADD3 R37, P1, R110.reuse, 0xa000, RZ ;  /* 0x0000a0006e257810 */ /* 0x040fe40007f3e0ff */
[C---:B------:R-:W-:Y:S02]  /*9780*/  IADD3 R85, P4, R110.reuse, 0xd000, RZ ;  /* 0x0000d0006e557810 */ /* 0x040fe40007f9e0ff */
[----:B------:R-:W-:Y:S02]  /*9790*/  IADD3 R33, P3, R110, 0xe000, RZ ;  /* 0x0000e0006e217810 */ /* 0x000fe40007f7e0ff */
[----:B------:R-:W-:Y:S02]  /*97a0*/  LOP3.LUT R110, R31, R110, RZ, 0x3c, !PT ;  /* 0x0000006e1f6e7212 */ /* 0x000fe400078e3cff */
[----:B------:R-:W-:Y:S02]  /*97b0*/  SHF.R.U64 R26, R26, 0x3, RZ ;  /* 0x000000031a1a7819 */ /* 0x000fe400000012ff */
[----:B------:R-:W-:-:S02]  /*97c0*/  MOV R31, R8 ;  /* 0x00000008001f7202 */ /* 0x000fc40000000f00 */
[----:B------:R-:W-:Y:S01]  /*97d0*/  MOV R30, R10 ;  /* 0x0000000a001e7202 */ /* 0x000fe20000000f00 */
[----:B0-----:R-:W-:Y:S01]  /*97e0*/  IMAD.X R81, RZ, RZ, R111, P3 ;  /* 0x000000ffff517224 */ /* 0x001fe200018e066f */
[----:B------:R-:W-:Y:S02]  /*97f0*/  F2FP.BF16.F32.PACK_AB R4, R209, R210 ;  /* 0x000000d2d104723e */ /* 0x000fe400000010ff */
[----:B------:R-:W-:Y:S02]  /*9800*/  F2FP.BF16.F32.PACK_AB R5, R35, R34 ;  /* 0x000000222305723e */ /* 0x000fe400000010ff */
[----:B------:R-:W-:Y:S02]  /*9810*/  F2FP.BF16.F32.PACK_AB R6, R206, R208 ;  /* 0x000000d0ce06723e */ /* 0x000fe400000010ff */
[----:B------:R-:W-:Y:S02]  /*9820*/  F2FP.BF16.F32.PACK_AB R7, R39, R38 ;  /* 0x000000262707723e */ /* 0x000fe400000010ff */
[----:B------:R-:W-:-:S02]  /*9830*/  F2FP.BF16.F32.PACK_AB R8, R202, R205 ;  /* 0x000000cdca08723e */ /* 0x000fc400000010ff */
[----:B------:R-:W-:Y:S01]  /*9840*/  F2FP.BF16.F32.PACK_AB R9, R43, R42 ;  /* 0x0000002a2b09723e */ /* 0x000fe200000010ff */
[----:B------:R0:W-:Y:S01]  /*9850*/  STSM.16.M88.4 [R31], R4 ;  /* 0x000000041f007844 */ /* 0x0001e20000000200 */
        /* <DEDUP_REMOVED lines=67> */
[----:B------:R-:W-:-:S02]  /*9c90*/  F2FP.BF16.F32.PACK_AB R146, R149, R148 ;  /* 0x000000949592723e */ /* 0x000fc400000010ff */
[----:B------:R-:W-:Y:S02]  /*9ca0*/  F2FP.BF16.F32.PACK_AB R147, R151, R150 ;  /* 0x000000969793723e */ /* 0x000fe400000010ff */
[----:B------:R-:W-:Y:S02]  /*9cb0*/  SHF.R.U64 R36, R36, 0x3, RZ ;  /* 0x0000000324247819 */ /* 0x000fe400000012ff */
[----:B------:R-:W-:Y:S01]  /*9cc0*/  SHF.R.U64 R84, R84, 0x3, RZ ;  /* 0x0000000354547819 */ /* 0x000fe200000012ff */
[----:B------:R1:W-:Y:S01]  /*9cd0*/  STSM.16.M88.4 [R35], R144 ;  /* 0x0000009023007844 */ /* 0x0003e20000000200 */
[----:B------:R-:W-:Y:S02]  /*9ce0*/  SHF.R.U64 R80, R80, 0x3, RZ ;  /* 0x0000000350507819 */ /* 0x000fe400000012ff */
[----:B------:R-:W-:Y:S01]  /*9cf0*/  LOP3.LUT R36, R36, R37, RZ, 0x3c, !PT ;  /* 0x0000002524247212 */ /* 0x000fe200078e3cff */
[--C-:B------:R-:W-:Y:S01]  /*9d00*/  IMAD.X R37, RZ, RZ, R111.reuse, P1 ;  /* 0x000000ffff257224 */ /* 0x100fe200008e066f */
[----:B------:R-:W-:Y:S01]  /*9d10*/  LOP3.LUT R84, R84, R85, RZ, 0x3c, !PT ;  /* 0x0000005554547212 */ /* 0x000fe200078e3cff */
[--C-:B------:R-:W-:Y:S01]  /*9d20*/  IMAD.X R85, RZ, RZ, R111.reuse, P4 ;  /* 0x000000ffff557224 */ /* 0x100fe200020e066f */
[----:B------:R-:W-:Y:S01]  /*9d30*/  LOP3.LUT R80, R80, R33, RZ, 0x3c, !PT ;  /* 0x0000002150507212 */ /* 0x000fe200078e3cff */
[----:B------:R-:W-:Y:S01]  /*9d40*/  IMAD.X R33, RZ, RZ, R111, P6 ;  /* 0x000000ffff217224 */ /* 0x000fe200030e066f */
[----:B------:R-:W-:Y:S06]  /*9d50*/  BAR.SYNC.DEFER_BLOCKING 0x1, 0x100 ;  /* 0x0044000000007b1d */ /* 0x000fec0000010000 */
[----:B------:R-:W-:Y:S05]  /*9d60*/  @P0 BRA `(.L_x_3426) ;  /* 0x0000000000cc0947 */ /* 0x000fea0003800000 */
[----:B------:R-:W0:Y:S01]  /*9d70*/  LDC R10, c[0x0][0xce8] ;  /* 0x00033a00ff0a7b82 */ /* 0x000e220000000800 */
[----:B-1----:R-:W-:Y:S01]  /*9d80*/  IMAD R4, RZ, RZ, -UR41 ;  /* 0x80000029ff047e24 */ /* 0x002fe2000f8e02ff */
[----:B------:R-:W-:Y:S02]  /*9d90*/  ULDC.64 UR8, c[0x0][0xc90] ;  /* 0x0003240000087ab9 */ /* 0x000fe40000000a00 */
        /* <DEDUP_REMOVED lines=32> */
[----:B------:R-:W-:Y:S01]  /*9fa0*/  IMAD.MOV R9, RZ, RZ, -R19 ;  /* 0x000000ffff097224 */ /* 0x000fe200078e0a13 */
[----:B------:R-:W-:Y:S01]  /*9fb0*/  LEA R11, P0, R4, UR4, 0x2 ;  /* 0x00000004040b7c11 */ /* 0x000fe2000f8010ff */
[----:B------:R-:W-:Y:S01]  /*9fc0*/  IMAD.IADD R5, R5, 0x1, R7 ;  /* 0x0000000105057824 */ /* 0x000fe200078e0207 */
[----:B------:R-:W-:Y:S02]  /*9fd0*/  ULDC UR4, c[0x0][0xb88] ;  /* 0x0002e20000047ab9 */ /* 0x000fe40000000800 */
[----:B------:R-:W-:Y:S01]  /*9fe0*/  IMAD R8, R10, UR4, RZ ;  /* 0x000000040a087c24 */ /* 0x000fe2000f8e02ff */
[----:B------:R-:W-:Y:S01]  /*9ff0*/  SHFL.IDX PT, R6, R11, 0x1, 0x1c1f ;  /* 0x003c1f000b067f89 */ /* 0x000fe200000e0000 */
[----:B------:R-:W-:Y:S02]  /*a000*/  LEA.HI.X R12, R4, UR5, R5, 0x2, P0 ;  /* 0x00000005040c7c11 */ /* 0x000fe400080f1405 */
[----:B------:R-:W-:Y:S01]  /*a010*/  ISETP.NE.AND P0, PT, R18, R9, PT ;  /* 0x000000091200720c */ /* 0x000fe20003f05270 */
[----:B------:R-:W-:Y:S01]  /*a020*/  SHFL.IDX PT, R4, R11, RZ, 0x1c1f ;  /* 0x001c1fff0b047589 */ /* 0x000fe200000e0000 */
[----:B------:R-:W-:-:S02]  /*a030*/  VIADD R9, R15, 0x8 ;  /* 0x000000080f097836 */ /* 0x000fc40000000000 */
[-C--:B------:R-:W-:Y:S01]  /*a040*/  ISETP.GE.OR P1, PT, R15, R8.reuse, P0 ;  /* 0x000000080f00720c */ /* 0x080fe20000726670 */
[----:B------:R-:W0:Y:S02]  /*a050*/  SHFL.IDX PT, R5, R12, RZ, 0x1c1f ;  /* 0x001c1fff0c057589 */ /* 0x000e2400000e0000 */
[----:B------:R-:W-:Y:S02]  /*a060*/  ISETP.GE.OR P0, PT, R9, R8, P0 ;  /* 0x000000080900720c */ /* 0x000fe40000706670 */
[----:B------:R-:W1:Y:S08]  /*a070*/  SHFL.IDX PT, R7, R12, 0x1, 0x1c1f ;  /* 0x003c1f000c077f89 */ /* 0x000e7000000e0000 */
[----:B0-----:R0:W-:Y:S04]  /*a080*/  @!P1 ST.E desc[UR38][R4.64], R3 ;  /* 0x0000000304009985 */ /* 0x0011e8000c101926 */
[----:B-1----:R0:W-:Y:S02]  /*a090*/  @!P0 ST.E desc[UR38][R6.64], R0 ;  /* 0x0000000006008985 */ /* 0x0021e4000c101926 */
.L_x_3426:
[----:B------:R-:W2:Y:S01]  /*a0a0*/  LDC R14, c[0x0][0xce8] ;  /* 0x00033a00ff0e7b82 */ /* 0x000ea20000000800 */
[----:B------:R-:W-:Y:S01]  /*a0b0*/  ULDC UR12, c[0x0][0xbc8] ;  /* 0x0002f200000c7ab9 */ /* 0x000fe20000000800 */
[----:B01----:R0:W5:Y:S04]  /*a0c0*/  LD.E.128 R4, desc[UR38][R20.64] ;  /* 0x0000002614047980 */ /* 0x003168000c101d00 */
[----:B------:R-:W5:Y:S02]  /*a0d0*/  LD.E.128 R108, desc[UR38][R110.64] ;  /* 0x000000266e6c7980 */ /* 0x000f64000c101d00 */
[----:B------:R-:W1:Y:S01]  /*a0e0*/  LDC R10, c[0x0][0xd38] ;  /* 0x00034e00ff0a7b82 */ /* 0x000e620000000800 */
[----:B------:R-:W-:Y:S01]  /*a0f0*/  ISETP.GE.AND P1, PT, R190, UR12, PT ;  /* 0x0000000cbe007c0c */ /* 0x000fe2000bf26270 */
[----:B------:R-:W-:Y:S01]  /*a100*/  IMAD R9, RZ, RZ, -UR41 ;  /* 0x80000029ff097e24 */ /* 0x000fe2000f8e02ff */
[----:B------:R-:W-:Y:S01]  /*a110*/  ULDC.64 UR8, c[0x0][0xbe8] ;  /* 0x0002fa0000087ab9 */ /* 0x000fe20000000a00 */
[----:B------:R-:W5:Y:S04]  /*a120*/  LD.E.128 R76, desc[UR38][R76.64] ;  /* 0x000000264c4c7980 */ /* 0x000f68000c101d00 */
[----:B------:R-:W3:Y:S01]  /*a130*/  LDC.64 R12, c[0x0][0xbe0] ;  /* 0x0002f800ff0c7b82 */ /* 0x000ee20000000a00 */
[----:B------:R-:W5:Y:S04]  /*a140*/  LD.E.128 R72, desc[UR38][R72.64] ;  /* 0x0000002648487980 */ /* 0x000f68000c101d00 */
[----:B------:R-:W5:Y:S01]  /*a150*/  LD.E.128 R68, desc[UR38][R68.64] ;  /* 0x0000002644447980 */ /* 0x000f62000c101d00 */
[----:B--2---:R-:W-:-:S03]  /*a160*/  ISETP.NE.AND P3, PT, R14, 0x1, PT ;  /* 0x000000010e00780c */ /* 0x004fc60003f65270 */
        /* <DEDUP_REMOVED lines=11> */
[----:B------:R-:W2:Y:S01]  /*a220*/  @P3 LDC R11, c[0x0][0xcf0] ;  /* 0x00033c00ff0b3b82 */ /* 0x000ea20000000800 */
[----:B------:R-:W-:Y:S01]  /*a230*/  IMAD.SHL.U32 R8, R8, 0x4, RZ ;  /* 0x0000000408087824 */ /* 0x000fe200078e00ff */
[----:B------:R-:W-:Y:S01]  /*a240*/  LOP3.LUT R3, R3, 0x2, R0, 0xe2, !PT ;  /* 0x0000000203037812 */ /* 0x000fe200078ee200 */
[----:B------:R-:W5:Y:S01]  /*a250*/  LD.E.128 R48, desc[UR38][R48.64] ;  /* 0x0000002630307980 */ /* 0x000f62000c101d00 */
[----:B------:R-:W-:Y:S01]  /*a260*/  ISETP.GE.AND P0, PT, R188, UR12, PT ;  /* 0x0000000cbc007c0c */ /* 0x000fe2000bf06270 */
[----:B-1----:R-:W-:Y:S01]  /*a270*/  IMAD R28, R10, R9, UR43 ;  /* 0x0000002b0a1c7e24 */ /* 0x002fe2000f8e0209 */
[----:B------:R-:W-:Y:S01]  /*a280*/  LOP3.LUT R3, R8, 0x4, R3, 0xe2, !PT ;  /* 0x0000000408037812 */ /* 0x000fe200078ee203 */
[----:B------:R-:W-:Y:S01]  /*a290*/  IMAD R0, R211, 0x20, R213 ;  /* 0x00000020d3007824 */ /* 0x000fe200078e02d5 */
[----:B------:R-:W-:Y:S01]  /*a2a0*/  SEL R8, RZ, 0xffffffff, P0 ;  /* 0xffffffffff087807 */ /* 0x000fe20000000000 */
[----:B------:R-:W5:Y:S02]  /*a2b0*/  LD.E.128 R40, desc[UR38][R40.64] ;  /* 0x0000002628287980 */ /* 0x000f64000c101d00 */
[----:B------:R-:W-:-:S02]  /*a2c0*/  IMAD R15, R28, 0x40, R0 ;  /* 0x000000401c0f7824 */ /* 0x000fc400078e0200 */
[----:B------:R-:W-:Y:S01]  /*a2d0*/  IMAD.SHL.U32 R8, R8, 0x8, RZ ;  /* 0x0000000808087824 */ /* 0x000fe200078e00ff */
[----:B------:R-:W-:Y:S01]  /*a2e0*/  ISETP.GE.AND P1, PT, R187, UR12, PT ;  /* 0x0000000cbb007c0c */ /* 0x000fe2000bf26270 */
[----:B------:R-:W5:Y:S01]  /*a2f0*/  LD.E.128 R36, desc[UR38][R36.64] ;  /* 0x0000002624247980 */ /* 0x000f62000c101d00 */
[----:B0-----:R-:W-:Y:S02]  /*a300*/  @P3 IMAD.HI.U32 R0, R15, R20, RZ ;  /* 0x000000140f003227 */ /* 0x001fe400078e00ff */
[----:B------:R-:W-:Y:S01]  /*a310*/  LOP3.LUT R3, R8, 0x8, R3, 0xe2, !PT ;  /* 0x0000000808037812 */ /* 0x000fe200078ee203 */
[----:B------:R-:W-:Y:S01]  /*a320*/  UIMAD UR6, UR10, UR8, URZ ;  /* 0x000000080a0672a4 */ /* 0x000fe2000f8e023f */
[----:B------:R-:W-:Y:S01]  /*a330*/  IMAD.MOV.U32 R8, RZ, RZ, R15 ;  /* 0x000000ffff087224 */ /* 0x000fe200078e000f */
[----:B------:R-:W5:Y:S01]  /*a340*/  LD.E.128 R32, desc[UR38][R32.64] ;  /* 0x0000002620207980 */ /* 0x000f62000c101d00 */
[----:B--2---:R-:W-:-:S03]  /*a350*/  @P3 SHF.R.U32.HI R8, RZ, R11, R0 ;  /* 0x0000000bff083219 */ /* 0x004fc60000011600 */
[----:B------:R-:W5:Y:S01]  /*a360*/  LD.E.128 R84, desc[UR38][R84.64] ;  /* 0x0000002654547980 */ /* 0x000f62000c101d00 */
[----:B------:R-:W-:Y:S01]  /*a370*/  SEL R0, RZ, 0xffffffff, P1 ;  /* 0xffffffffff007807 */ /* 0x000fe20000800000 */
[----:B------:R-:W-:Y:S01]  /*a380*/  UIMAD.WIDE.U32 UR4, UR7, UR8, URZ ;  /* 0x00000008070472a5 */ /* 0x000fe2000f8e003f */
[--C-:B------:R-:W-:Y:S01]  /*a390*/  SHF.R.S32.HI R11, RZ, 0x1f, R8.reuse ;  /* 0x0000001fff0b7819 */ /* 0x100fe20000011408 */
[----:B------:R-:W-:Y:S01]  /*a3a0*/  UIMAD UR6, UR7, UR9, UR6 ;  /* 0x00000009070672a4 */ /* 0x000fe2000f8e0206 */
[----:B------:R-:W-:Y:S01]  /*a3b0*/  ISETP.GE.AND P0, PT, R186, UR12, PT ;  /* 0x0000000cba007c0c */ /* 0x000fe2000bf06270 */
[----:B------:R-:W-:Y:S01]  /*a3c0*/  IMAD.SHL.U32 R0, R0, 0x10, RZ ;  /* 0x0000001000007824 */ /* 0x000fe200078e00ff */
[----:B------:R-:W-:Y:S01]  /*a3d0*/  ULDC.64 UR8, c[0x0][0xbf0] ;  /* 0x0002fc0000087ab9 */ /* 0x000fe20000000a00 */
[----:B------:R-:W-:Y:S01]  /*a3e0*/  UIADD3 UR5, UR5, UR6, URZ ;  /* 0x0000000605057290 */ /* 0x000fe2000fffe03f */
[----:B------:R-:W-:Y:S01]  /*a3f0*/  IMAD.MOV R10, RZ, RZ, -R8 ;  /* 0x000000ffff0a7224 */ /* 0x000fe200078e0a08 */
[----:B------:R-:W-:Y:S01]  /*a400*/  UIMAD UR6, UR11, UR8, URZ ;  /* 0x000000080b0672a4 */ /* 0x000fe2000f8e023f */
[----:B------:R-:W-:Y:S01]  /*a410*/  SEL R9, RZ, 0xffffffff, P0 ;  /* 0xffffffffff097807 */ /* 0x000fe20000000000 */
[----:B---3--:R-:W-:Y:S01]  /*a420*/  IMAD R11, R11, R12, RZ ;  /* 0x0000000c0b0b7224 */ /* 0x008fe200078e02ff */
[----:B------:R-:W-:Y:S01]  /*a430*/  LOP3.LUT R0, R0, 0x10, R3, 0xe2, !PT ;  /* 0x0000001000007812 */ /* 0x000fe200078ee203 */
[----:B------:R-:W-:Y:S01]  /*a440*/  IMAD R3, R14, R10, R15 ;  /* 0x0000000a0e037224 */ /* 0x000fe200078e020f */
[----:B------:R-:W-:Y:S01]  /*a450*/  UIMAD UR6, UR42, UR9, UR6 ;  /* 0x000000092a0672a4 */ /* 0x000fe2000f8e0206 */
[----:B------:R-:W-:Y:S01]  /*a460*/  IMAD R13, R8, R13, R11 ;  /* 0x0000000d080d7224 */ /* 0x000fe200078e020b */
[----:B------:R-:W-:Y:S01]  /*a470*/  UIMAD.WIDE.U32 UR42, UR42, UR8, UR4 ;  /* 0x000000082a2a72a5 */ /* 0x000fe2000f8e0004 */
[----:B------:R-:W-:Y:S01]  /*a480*/  IMAD.SHL.U32 R11, R9, 0x20, RZ ;  /* 0x00000020090b7824 */ /* 0x000fe200078e00ff */
[----:B------:R-:W-:Y:S01]  /*a490*/  ISETP.GE.AND P0, PT, R215, UR12, PT ;  /* 0x0000000cd7007c0c */ /* 0x000fe2000bf06270 */
[----:B------:R-:W-:Y:S01]  /*a4a0*/  ULDC.64 UR4, c[0x0][0xbd8] ;  /* 0x0002f60000047ab9 */ /* 0x000fe20000000a00 */
[----:B------:R-:W-:Y:S01]  /*a4b0*/  SHF.R.S32.HI R10, RZ, 0x1f, R3 ;  /* 0x0000001fff0a7819 */ /* 0x000fe20000011403 */
[----:B------:R-:W-:Y:S01]  /*a4c0*/  UIADD3 UR43, UR43, UR6, URZ ;  /* 0x000000062b2b7290 */ /* 0x000fe2000fffe03f */
[----:B------:R-:W-:Y:S01]  /*a4d0*/  LOP3.LUT R0, R11, 0x20, R0, 0xe2, !PT ;  /* 0x000000200b007812 */ /* 0x000fe200078ee200 */
[----:B------:R-:W5:Y:S01]  /*a4e0*/  LD.E.128 R80, desc[UR38][R80.64] ;  /* 0x0000002650507980 */ /* 0x000f62000c101d00 */
[----:B------:R-:W-:Y:S01]  /*a4f0*/  SEL R11, RZ, 0x40, P0 ;  /* 0x00000040ff0b7807 */ /* 0x000fe20000000000 */
[----:B------:R-:W-:Y:S01]  /*a500*/  IMAD R10, R10, UR4, RZ ;  /* 0x000000040a0a7c24 */ /* 0x000fe2000f8e02ff */
[----:B------:R-:W-:Y:S01]  /*a510*/  ULDC.64 UR6, c[0x0][0xb80] ;  /* 0x0002e00000067ab9 */ /* 0x000fe20000000a00 */
[----:B------:R-:W5:Y:S01]  /*a520*/  LD.E.128 R88, desc[UR38][R88.64] ;  /* 0x0000002658587980 */ /* 0x000f62000c101d00 */
[----:B------:R-:W-:Y:S01]  /*a530*/  IMAD.WIDE.U32 R8, R8, R12, UR42 ;  /* 0x0000002a08087e25 */ /* 0x000fe2000f8e000c */
        /* <DEDUP_REMOVED lines=48> */
[-C--:B--2---:R-:W-:Y:S02]  /*a840*/  @!P1 LEA R12, P6, R186, R10.reuse, 0x1 ;  /* 0x0000000aba0c9211 */ /* 0x084fe400078c08ff */
        /* <DEDUP_REMOVED lines=9> */
.L_x_3428:
[----:B------:R-:W-:Y:S05]  /*a8e0*/  BSYNC B0 ;  /* 0x0000000000007941 */ /* 0x000fea0003800000 */
.L_x_3427:
[----:B---3-5:R-:W-:Y:S01]  /*a8f0*/  VIADD R4, R28, 0x20 ;  /* 0x000000201c047836 */ /* 0x028fe20000000000 */
[----:B------:R3:W4:Y:S01]  /*a900*/  SHFL.IDX PT, R7, R27, 0x1, 0x181f ;  /* 0x00381f001b077f89 */ /* 0x00072200000e0000 */
[----:B------:R-:W-:Y:S03]  /*a910*/  BSSY B0, `(.L_x_3429) ;  /* 0x0000023000007945 */ /* 0x000fe60003800000 */
[----:B------:R-:W-:Y:S01]  /*a920*/  ISETP.GE.AND P0, PT, R4, R29, PT ;  /* 0x0000001d0400720c */ /* 0x000fe20003f06270 */
[----:B------:R3:W0:-:S12]  /*a930*/  SHFL.IDX PT, R6, R26, 0x1, 0x181f ;  /* 0x00381f001a067f89 */ /* 0x00061800000e0000 */
[----:B---3--:R-:W-:Y:S05]  /*a940*/  @P0 BRA `(.L_x_3430) ;  /* 0x00000000007c0947 */ /* 0x008fea0003800000 */
[----:B------:R-:W-:Y:S02]  /*a950*/  ISETP.GE.AND P2, PT, R190, UR12, PT ;  /* 0x0000000cbe007c0c */ /* 0x000fe4000bf46270 */
[----:B------:R-:W-:Y:S02]  /*a960*/  ISETP.GE.AND P3, PT, R17, UR12, PT ;  /* 0x0000000c11007c0c */ /* 0x000fe4000bf66270 */
[----:B------:R-:W-:Y:S02]  /*a970*/  ISETP.GE.AND P5, PT, R189, UR12, PT ;  /* 0x0000000cbd007c0c */ /* 0x000fe4000bfa6270 */
[----:B------:R-:W-:Y:S02]  /*a980*/  ISETP.GE.AND P4, PT, R188, UR12, PT ;  /* 0x0000000cbc007c0c */ /* 0x000fe4000bf86270 */
[----:B------:R-:W-:-:S05]  /*a990*/  LOP3.LUT P1, RZ, R0, 0x40, RZ, 0xc0, !PT ;  /* 0x0000004000ff7812 */ /* 0x000fca000782c0ff */
[CC--:B0-----:R-:W-:Y:S02]  /*a9a0*/  @!P2 LEA R8, P0, R190.reuse, R6.reuse, 0x1 ;  /* 0x00000006be08a211 */ /* 0x0c1fe400078008ff */
[----:B----4-:R-:W-:Y:S02]  /*a9b0*/  @!P3 IMAD.WIDE R4, R17, 0x2, R6 ;  /* 0x000000021104b825 */ /* 0x010fe400078e0206 */
[-C--:B------:R-:W-:Y:S02]  /*a9c0*/  @!P2 LEA.HI.X R9, R190, R7.reuse, R224, 0x1, P0 ;  /* 0x00000007be09a211 */ /* 0x080fe400000f0ce0 */
[----:B-1----:R-:W-:Y:S01]  /*a9d0*/  @!P5 LEA R10, P0, R189, R6, 0x1 ;  /* 0x00000006bd0ad211 */ /* 0x002fe200078008ff */
[----:B------:R0:W-:Y:S01]  /*a9e0*/  @!P3 ST.E.128 desc[UR38][R4.64], R76 ;  /* 0x0000004c0400b985 */ /* 0x0001e2000c101d26 */
[----:B------:R-:W-:Y:S02]  /*a9f0*/  ISETP.GE.AND P3, PT, R187, UR12, PT ;  /* 0x0000000cbb007c0c */ /* 0x000fe4000bf66270 */
[----:B--2---:R-:W-:Y:S01]  /*aa00*/  @!P5 LEA.HI.X R11, R189, R7, R223, 0x1, P0 ;  /* 0x00000007bd0bd211 */ /* 0x004fe200000f0cdf */
        /* <DEDUP_REMOVED lines=8> */
[-C--:B0-----:R-:W-:Y:S02]  /*aa90*/  @!P2 LEA R4, P6, R186, R6.reuse, 0x1 ;  /* 0x00000006ba04a211 */ /* 0x081fe400078c08ff */
        /* <DEDUP_REMOVED lines=10> */
.L_x_3430:
[----:B------:R-:W-:Y:S05]  /*ab40*/  BSYNC B0 ;  /* 0x0000000000007941 */ /* 0x000fea0003800000 */
.L_x_3429:
[----:B------:R-:W5:Y:S02]  /*ab50*/  LDC R0, c[0x0][0xd34] ;  /* 0x00034d00ff007b82 */ /* 0x000f640000000800 */
[----:B-----5:R-:W-:-:S13]  /*ab60*/  ISETP.LE.AND P0, PT, R0, UR40, PT ;  /* 0x0000002800007c0c */ /* 0x020fda000bf03270 */
[----:B------:R-:W-:Y:S05]  /*ab70*/  @!P0 BRA `(.L_x_3431) ;  /* 0xffffff6400148947 */ /* 0x000fea000383ffff */
[----:B------:R-:W-:Y:S05]  /*ab80*/  EXIT ;  /* 0x000000000000794d */ /* 0x000fea0003800000 */
.L_x_3399:
        /* <DEDUP_REMOVED lines=8> */
[----:B------:R0:W-:Y:S07]  /*ac10*/  STL [R1+0x8], R3 ;  /* 0x0000080301007387 */ /* 0x0001ee0000100800 */
[----:B------:R-:W-:Y:S05]  /*ac20*/  @P0 BRA `(.L_x_3432) ;  /* 0x0000005800500947 */ /* 0x000fea0003800000 */
[----:B------:R-:W1:Y:S01]  /*ac30*/  S2UR UR4, SR_CgaCtaId ;  /* 0x00000000000479c3 */ /* 0x000e620000008800 */
[C---:B------:R-:W-:Y:S01]  /*ac40*/  IMAD.SHL.U32 R2, R0.reuse, 0x8, RZ ;  /* 0x0000000800027824 */ /* 0x040fe200078e00ff */
[----:B------:R-:W-:Y:S01]  /*ac50*/  LOP3.LUT R5, R0, 0x7f, RZ, 0xc0, !PT ;  /* 0x0000007f00057812 */ /* 0x000fe200078ec0ff */
[----:B------:R-:W-:Y:S01]  /*ac60*/  UMOV UR36, 0x400 ;  /* 0x0000040000247882 */ /* 0x000fe20000000000 */
[----:B------:R-:W-:Y:S01]  /*ac70*/  IMAD.MOV.U32 R19, RZ, RZ, RZ ;  /* 0x000000ffff137224 */ /* 0x000fe200078e00ff */
[----:B------:R-:W-:Y:S01]  /*ac80*/  ULDC.64 UR40, c[0x0][0x198] ;  /* 0x0000660000287ab9 */ /* 0x000fe20000000a00 */
[C---:B0-----:R-:W-:Y:S01]  /*ac90*/  LOP3.LUT R3, R2.reuse, 0x1f8, RZ, 0xc0, !PT ;  /* 0x000001f802037812 */ /* 0x041fe200078ec0ff */
[----:B------:R-:W-:Y:S01]  /*aca0*/  ULDC UR37, c[0x0][0xc] ;  /* 0x0000030000257ab9 */ /* 0x000fe20000000800 */
[----:B------:R-:W-:Y:S02]  /*acb0*/  LOP3.LUT R2, R2, 0x38, RZ, 0xc0, !PT ;  /* 0x0000003802027812 */ /* 0x000fe400078ec0ff */
        /* <DEDUP_REMOVED lines=8> */
[----:B------:R-:W-:Y:S01]  /*ad40*/  LEA R4, R3, UR36, 0x1 ;  /* 0x0000002403047c11 */ /* 0x000fe2000f8e08ff */
[----:B------:R-:W-:-:S04]  /*ad50*/  IMAD.U32 R3, RZ, RZ, UR5 ;  /* 0x00000005ff037e24 */ /* 0x000fc8000f8e00ff */
[----:B------:R0:W-:Y:S04]  /*ad60*/  STL [R1+0x4], R4 ;  /* 0x0000040401007387 */ /* 0x0001e80000100800 */
[----:B------:R1:W-:Y:S04]  /*ad70*/  STL [R1+0x24], R3 ;  /* 0x0000240301007387 */ /* 0x0003e80000100800 */
[----:B------:R2:W-:Y:S01]  /*ad80*/  STL [R1+0x8], R0 ;  /* 0x0000080001007387 */ /* 0x0005e20000100800 */
[----:B0-----:R-:W-:-:S03]  /*ad90*/  LOP3.LUT R4, R2, 0x80, RZ, 0xfc, !PT ;  /* 0x0000008002047812 */ /* 0x001fc600078efcff */
[----:B------:R0:W-:Y:S01]  /*ada0*/  STL [R1+0x50], RZ ;  /* 0x000050ff01007387 */ /* 0x0001e20000100800 */
[C---:B------:R-:W-:Y:S02]  /*adb0*/  LOP3.LUT R4, R2.reuse, 0x140, RZ, 0xfc, !PT ;  /* 0x0000014002047812 */ /* 0x040fe400078efcff */
[C---:B-1----:R-:W-:Y:S02]  /*adc0*/  LOP3.LUT R3, R2.reuse, 0xc0, RZ, 0xfc, !PT ;  /* 0x000000c002037812 */ /* 0x042fe400078efcff */
[C---:B------:R-:W-:Y:S02]  /*add0*/  LOP3.LUT R3, R2.reuse, 0x180, RZ, 0xfc, !PT ;  /* 0x0000018002037812 */ /* 0x040fe400078efcff */
[C---:B--2---:R-:W-:Y:S02]  /*ade0*/  LOP3.LUT R0, R2.reuse, 0x40, RZ, 0xfc, !PT ;  /* 0x0000004002007812 */ /* 0x044fe400078efcff */
[C---:B------:R-:W-:Y:S02]  /*adf0*/  LOP3.LUT R0, R2.reuse, 0x100, RZ, 0xfc, !PT ;  /* 0x0000010002007812 */ /* 0x040fe400078efcff */
[----:B0-----:R-:W-:-:S07]  /*ae00*/  LOP3.LUT R0, R2, 0x1c0, RZ, 0xfc, !PT ;  /* 0x000001c002007812 */ /* 0x001fce00078efcff */
.L_x_3528:
        /* <DEDUP_REMOVED lines=12> */
[----:B------:R-:W2:Y:S08]  /*aed0*/  @P0 LDC R2, c[0x0][0xd3c] ;  /* 0x00034f00ff020b82 */ /* 0x000eb00000000800 */
[----:B------:R-:W0:Y:S01]  /*aee0*/  @P0 LDC R0, c[0x0][0xd40] ;  /* 0x00035000ff000b82 */ /* 0x000e220000000800 */
[----:B--2---:R-:W-:-:S04]  /*aef0*/  @P0 IMAD.HI.U32 R2, R3, R2, RZ ;  /* 0x0000000203020227 */ /* 0x004fc800078e00ff */
[----:B------:R-:W-:Y:S01]  /*af00*/  IMAD.MOV.U32 R4, RZ, RZ, R3 ;  /* 0x000000ffff047224 */ /* 0x000fe200078e0003 */
[----:B0-----:R-:W-:Y:S02]  /*af10*/  @P0 SHF.R.U32.HI R4, RZ, R0, R2 ;  /* 0x00000000ff040219 */ /* 0x001fe40000011602 */
[----:B-1----:R-:W-:-:S03]  /*af20*/  ISETP.NE.AND P0, PT, R17, 0x1, PT ;  /* 0x000000011100780c */ /* 0x002fc60003f05270 */
[----:B------:R-:W-:Y:S01]  /*af30*/  IMAD.MOV.U32 R5, RZ, RZ, R4 ;  /* 0x000000ffff057224 */ /* 0x000fe200078e0004 */
[----:B------:R-:W-:Y:S09]  /*af40*/  STL [R1+0x14], R4 ;  /* 0x0000140401007387 */ /* 0x000ff20000100800 */
[----:B------:R-:W0:Y:S02]  /*af50*/  @P0 LDC.64 R2, c[0x0][0xd48] ;  /* 0x00035200ff020b82 */ /* 0x000e240000000a00 */
[----:B0-----:R-:W-:-:S05]  /*af60*/  @P0 IMAD.HI.U32 R2, R4, R2, RZ ;  /* 0x0000000204020227 */ /* 0x001fca00078e00ff */
[----:B------:R-:W-:Y:S02]  /*af70*/  @P0 SHF.R.U32.HI R5, RZ, R3, R2 ;  /* 0x00000003ff050219 */ /* 0x000fe40000011602 */
[----:B------:R-:W-:-:S03]  /*af80*/  PLOP3.LUT P0, PT, PT, PT, UP0, 0x80, 0x0 ;  /* 0x000000000000781c */ /* 0x000fc60003f0f008 */
[----:B------:R-:W-:Y:S01]  /*af90*/  IMAD.MOV R0, RZ, RZ, -R5 ;  /* 0x000000ffff007224 */ /* 0x000fe200078e0a05 */
[----:B------:R-:W-:Y:S03]  /*afa0*/  STL [R1+0x10], R5 ;  /* 0x0000100501007387 */ /* 0x000fe60000100800 */
[----:B------:R-:W-:Y:S02]  /*afb0*/  IMAD R17, R17, R0, R4 ;  /* 0x0000000011117224 */ /* 0x000fe400078e0204 */
[----:B------:R-:W0:Y:S02]  /*afc0*/  LDC R0, c[0x0][0x2f0] ;  /* 0x0000bc00ff007b82 */ /* 0x000e240000000800 */
[----:B0-----:R-:W-:-:S04]  /*afd0*/  IMAD R2, R0, UR4, RZ ;  /* 0x0000000400027c24 */ /* 0x001fc8000f8e02ff */
[----:B------:R-:W-:Y:S01]  /*afe0*/  VIADD R0, R2, 0x3f ;  /* 0x0000003f02007836 */ /* 0x000fe20000000000 */
[----:B------:R0:W-:Y:S04]  /*aff0*/  STL [R1+0x4c], R2 ;  /* 0x00004c0201007387 */ /* 0x0001e80000100800 */
[----:B0-----:R-:W-:-:S04]  /*b000*/  SHF.R.S32.HI R2, RZ, 0x1f, R0 ;  /* 0x0000001fff027819 */ /* 0x001fc80000011400 */
        /* <DEDUP_REMOVED lines=20> */
.L_x_3433:
        /* <DEDUP_REMOVED lines=20> */
.L_x_3435:
        /* <DEDUP_REMOVED lines=15> */
.L_x_3434:
[----:B------:R-:W2:Y:S01]  /*b380*/  LDL R2, [R1+0x20] ;  /* 0x0000200001027983 */ /* 0x000ea20000100800 */
[----:B------:R-:W-:-:S03]  /*b390*/  ULDC.64 UR4, c[0x0][0xaf0] ;  /* 0x0002bc0000047ab9 */ /* 0x000fc60000000a00 */
[----:B0-----:R-:W3:Y:S01]  /*b3a0*/  LDL R0, [R1+0x10] ;  /* 0x0000100001007983 */ /* 0x001ee20000100800 */
[----:B------:R-:W-:-:S04]  /*b3b0*/  ISETP.NE.U32.AND P0, PT, RZ, UR4, PT ;  /* 0x00000004ff007c0c */ /* 0x000fc8000bf05070 */
[----:B------:R-:W-:Y:S01]  /*b3c0*/  ISETP.NE.AND.EX P0, PT, RZ, UR5, PT, P0 ;  /* 0x00000005ff007c0c */ /* 0x000fe2000bf05300 */
[----:B--2---:R-:W-:-:S12]  /*b3d0*/  IMAD.MOV.U32 R16, RZ, RZ, R2 ;  /* 0x000000ffff107224 */ /* 0x004fd800078e0002 */
[----:B------:R-:W0:Y:S01]  /*b3e0*/  @P0 LDC.64 R2, c[0x0][0xaf0] ;  /* 0x0002bc00ff020b82 */ /* 0x000e220000000a00 */
[----:B---3--:R-:W-:Y:S02]  /*b3f0*/  IMAD.MOV.U32 R7, RZ, RZ, R0 ;  /* 0x000000ffff077224 */ /* 0x008fe400078e0000 */
[----:B0-----:R-:W-:-:S05]  /*b400*/  @P0 IMAD.WIDE R2, R0, 0x4, R2 ;  /* 0x0000000400020825 */ /* 0x001fca00078e0202 */
[----:B------:R0:W2:Y:S01]  /*b410*/  @P0 LDG.E R7, desc[UR38][R2.64] ;  /* 0x0000002602070981 */ /* 0x0000a2000c1e1900 */
[----:B------:R-:W-:Y:S01]  /*b420*/  VIADD R9, R16, 0xffffffff ;  /* 0xffffffff10097836 */ /* 0x000fe20000000000 */
[----:B------:R-:W-:Y:S01]  /*b430*/  UMOV UR4, 0xffffffff ;  /* 0xffffffff00047882 */ /* 0x000fe20000000000 */
[----:B------:R-:W-:Y:S01]  /*b440*/  LOP3.LUT R18, R18, 0xfffffffe, RZ, 0xc0, !PT ;  /* 0xfffffffe12127812 */ /* 0x000fe200078ec0ff */
[----:B0-----:R-:W0:Y:S02]  /*b450*/  LDC.64 R2, c[0x0][0x418] ;  /* 0x00010600ff027b82 */ /* 0x001e240000000a00 */
[----:B0-----:R-:W-:-:S04]  /*b460*/  ISETP.NE.U32.AND P0, PT, R2, RZ, PT ;  /* 0x000000ff0200720c */ /* 0x001fc80003f05070 */
[----:B------:R-:W-:-:S13]  /*b470*/  ISETP.NE.AND.EX P1, PT, R3, RZ, PT, P0 ;  /* 0x000000ff0300720c */ /* 0x000fda0003f25300 */
[----:B------:R-:W-:Y:S02]  /*b480*/  @P1 LOP3.LUT R18, R18, 0x1, RZ, 0xfc, !PT ;  /* 0x0000000112121812 */ /* 0x000fe400078efcff */
[----:B--2---:R-:W-:Y:S01]  /*b490*/  SHF.R.S32.HI R8, RZ, 0x1f, R7 ;  /* 0x0000001fff087819 */ /* 0x004fe20000011407 */
[----:B------:R0:W-:Y:S01]  /*b4a0*/  STL [R1], R7 ;  /* 0x0000000701007387 */ /* 0x0001e20000100800 */
[----:B------:R-:W-:-:S03]  /*b4b0*/  SEL R16, R7, RZ, !P1 ;  /* 0x000000ff07107207 */ /* 0x000fc60004800000 */
[----:B------:R0:W-:Y:S04]  /*b4c0*/  STL [R1+0x1c], R9 ;  /* 0x00001c0901007387 */ /* 0x0001e80000100800 */
[----:B------:R0:W-:Y:S01]  /*b4d0*/  STL [R1+0xc], R8 ;  /* 0x00000c0801007387 */ /* 0x0001e20000100800 */
[----:B------:R-:W-:Y:S05]  /*b4e0*/  BRA.DIV UR4, `(.L_x_3436) ;  /* 0x0000005604647947 */ /* 0x000fea000b800000 */
[----:B------:R-:W1:Y:S02]  /*b4f0*/  S2R R0, SR_TID.X ;  /* 0x0000000000007919 */ /* 0x000e640000002100 */
[----:B-1----:R-:W-:-:S04]  /*b500*/  SHF.R.U32.HI R0, RZ, 0x5, R0 ;  /* 0x00000005ff007819 */ /* 0x002fc80000011600 */
[----:B------:R-:W-:-:S05]  /*b510*/  LOP3.LUT R0, R0, 0x3, RZ, 0xc0, !PT ;  /* 0x0000000300007812 */ /* 0x000fca00078ec0ff */
[----:B------:R1:W2:Y:S02]  /*b520*/  SHFL.IDX PT, R14, R0, RZ, 0x1f ;  /* 0x00001fff000e7589 */ /* 0x0002a400000e0000 */
.L_x_3543:
        /* <DEDUP_REMOVED lines=8> */
.L_x_3546:
[----:B------:R-:W-:Y:S05]  /*b5b0*/  @!P6 BRA `(.L_x_3437) ;  /* 0x0000000000e4e947 */ /* 0x000fea0003800000 */
[----:B------:R2:W-:Y:S01]  /*b5c0*/  STL [R1+0x40], R9 ;  /* 0x0000400901007387 */ /* 0x0005e20000100800 */
[----:B------:R-:W-:Y:S01]  /*b5d0*/  IMAD.MOV.U32 R16, RZ, RZ, R7 ;  /* 0x000000ffff107224 */ /* 0x000fe200078e0007 */
[----:B------:R-:W-:Y:S06]  /*b5e0*/  @!P1 BRA `(.L_x_3439) ;  /* 0x0000000000489947 */ /* 0x000fec0003800000 */
[----:B------:R-:W3:Y:S01]  /*b5f0*/  LDC R6, c[0x0][0x43c] ;  /* 0x00010f00ff067b82 */ /* 0x000ee20000000800 */
[----:B------:R-:W-:Y:S01]  /*b600*/  ULDC.64 UR4, c[0x0][0x428] ;  /* 0x00010a0000047ab9 */ /* 0x000fe20000000a00 */
[----:B---3--:R-:W-:-:S13]  /*b610*/  ISETP.NE.AND P0, PT, R6, 0x1, PT ;  /* 0x000000010600780c */ /* 0x008fda0003f05270 */
[----:B------:R-:W1:Y:S02]  /*b620*/  @P0 LDC.64 R4, c[0x0][0x440] ;  /* 0x00011000ff040b82 */ /* 0x000e640000000a00 */
[----:B-1----:R-:W-:-:S04]  /*b630*/  @P0 IMAD.HI.U32 R0, R9, R4, RZ ;  /* 0x0000000409000227 */ /* 0x002fc800078e00ff */
[----:B------:R-:W-:Y:S01]  /*b640*/  IMAD.MOV.U32 R4, RZ, RZ, R9 ;  /* 0x000000ffff047224 */ /* 0x000fe200078e0009 */
[----:B------:R-:W-:-:S04]  /*b650*/  @P0 SHF.R.U32.HI R4, RZ, R5, R0 ;  /* 0x00000005ff040219 */ /* 0x000fc80000011600 */
[--C-:B------:R-:W-:Y:S01]  /*b660*/  SHF.R.S32.HI R5, RZ, 0x1f, R4.reuse ;  /* 0x0000001fff057819 */ /* 0x100fe20000011404 */
[----:B------:R-:W-:-:S04]  /*b670*/  IMAD.MOV R0, RZ, RZ, -R4 ;  /* 0x000000ffff007224 */ /* 0x000fc800078e0a04 */
[----:B------:R-:W-:Y:S02]  /*b680*/  IMAD R0, R6, R0, R9 ;  /* 0x0000000006007224 */ /* 0x000fe400078e0209 */
[----:B------:R-:W-:-:S03]  /*b690*/  IMAD.WIDE.U32 R4, R7, UR4, R4 ;  /* 0x0000000407047c25 */ /* 0x000fc6000f8e0004 */
[----:B------:R1:W-:Y:S01]  /*b6a0*/  STL [R1+0x40], R0 ;  /* 0x0000400001007387 */ /* 0x0003e20000100800 */
[----:B------:R-:W-:Y:S01]  /*b6b0*/  LEA R2, P0, R4, R2, 0x2 ;  /* 0x0000000204027211 */ /* 0x000fe200078010ff */
[----:B-1----:R-:W-:-:S04]  /*b6c0*/  IMAD R0, R8, UR4, RZ ;  /* 0x0000000408007c24 */ /* 0x002fc8000f8e02ff */
[----:B------:R-:W-:-:S04]  /*b6d0*/  IMAD R0, R7, UR5, R0 ;  /* 0x0000000507007c24 */ /* 0x000fc8000f8e0200 */
[----:B------:R-:W-:-:S05]  /*b6e0*/  IMAD.IADD R0, R5, 0x1, R0 ;  /* 0x0000000105007824 */ /* 0x000fca00078e0200 */
[----:B------:R-:W-:-:S05]  /*b6f0*/  LEA.HI.X R3, R4, R3, R0, 0x2, P0 ;  /* 0x0000000304037211 */ /* 0x000fca00000f1400 */
[----:B------:R3:W5:Y:S02]  /*b700*/  LDG.E R16, desc[UR38][R2.64] ;  /* 0x0000002602107981 */ /* 0x000764000c1e1900 */
.L_x_3439:
[----:B---3--:R-:W3:Y:S01]  /*b710*/  LDL R2, [R1+0x8] ;  /* 0x0000080001027983 */ /* 0x008ee20000100800 */
[----:B-1----:R-:W-:Y:S02]  /*b720*/  LEA R0, R19, UR36, 0x3 ;  /* 0x0000002413007c11 */ /* 0x002fe4000f8e18ff */
[----:B---3--:R-:W-:-:S04]  /*b730*/  SHF.L.U32 R2, R2, 0x1f, RZ ;  /* 0x0000001f02027819 */ /* 0x008fc800000006ff */
[----:B------:R-:W1:Y:S02]  /*b740*/  SYNCS.PHASECHK.TRANS64.TRYWAIT P0, [R0+URZ+0x38840], R2 ;  /* 0x03884002000075a7 */ /* 0x000e64000800017f */
[----:B-1----:R-:W-:Y:S05]  /*b750*/  @!P0 BRA `(.L_x_3440) ;  /* 0x00000054001c8947 */ /* 0x002fea0003800000 */
.L_x_3547:
[----:B------:R-:W3:Y:S02]  /*b760*/  S2R R3, SR_TID.X ;  /* 0x0000000000037919 */ /* 0x000ee40000002100 */
[----:B---3--:R-:W-:-:S04]  /*b770*/  LOP3.LUT R3, R3, 0x7f, RZ, 0xc0, !PT ;  /* 0x0000007f03037812 */ /* 0x008fc800078ec0ff */
[----:B------:R-:W-:-:S13]  /*b780*/  ISETP.NE.AND P0, PT, R3, RZ, PT ;  /* 0x000000ff0300720c */ /* 0x000fda0003f05270 */
[----:B------:R-:W-:Y:S05]  /*b790*/  @P0 BRA `(.L_x_3441) ;  /* 0x00000000001c0947 */ /* 0x000fea0003800000 */
[----:B------:R-:W3:Y:S01]  /*b7a0*/  S2R R3, SR_TID.X ;  /* 0x0000000000037919 */ /* 0x000ee20000002100 */
[----:B-1----:R-:W-:-:S04]  /*b7b0*/  IMAD.MOV.U32 R2, RZ, RZ, 0x2000 ;  /* 0x00002000ff027424 */ /* 0x002fc800078e00ff */
[----:B------:R4:W-:Y:S01]  /*b7c0*/  SYNCS.ARRIVE.TRANS64 RZ, [R0+URZ+0x38830], R2 ;  /* 0x0388300200ff79a7 */ /* 0x0009e2000800003f */
[----:B---3--:R-:W-:-:S04]  /*b7d0*/  LOP3.LUT R3, R3, 0x1f, RZ, 0xc0, !PT ;  /* 0x0000001f03037812 */ /* 0x008fc800078ec0ff */
[----:B------:R-:W-:-:S13]  /*b7e0*/  ISETP.NE.AND P0, PT, R3, RZ, PT ;  /* 0x000000ff0300720c */ /* 0x000fda0003f05270 */
[----:B----4-:R-:W-:Y:S05]  /*b7f0*/  @!P0 BRA `(.L_x_3441) ;  /* 0x0000000000048947 */ /* 0x010fea0003800000 */
[----:B------:R-:W-:Y:S01]  /*b800*/  BPT.TRAP 0x1 ;  /* 0x000000040000795c */ /* 0x000fe20000300000 */
.L_x_3441:
[----:B-1----:R-:W3:Y:S01]  /*b810*/  LDL R2, [R1+0x40] ;  /* 0x0000400001027983 */ /* 0x002ee20000100800 */
        /* <DEDUP_REMOVED lines=8> */
[----:B------:R-:W-:Y:S01]  /*b8a0*/  UMOV UR10, URZ ;  /* 0x0000003f000a7c82 */ /* 0x000fe20008000000 */
[----:B------:R-:W-:-:S02]  /*b8b0*/  PLOP3.LUT P0, PT, PT, PT, PT, 0x80, 0x0 ;  /* 0x000000000000781c */ /* 0x000fc40003f0f070 */
[----:B------:R-:W-:Y:S02]  /*b8c0*/  LOP3.LUT R18, R18, 0xfffffffd, RZ, 0xc0, !PT ;  /* 0xfffffffd12127812 */ /* 0x000fe400078ec0ff */
[----:B------:R-:W-:Y:S02]  /*b8d0*/  ULEA UR8, UR8, UR36, 0xd ;  /* 0x0000002408087291 */ /* 0x000fe4000f8e683f */
[----:B------:R-:W-:Y:S02]  /*b8e0*/  UIADD3 UR9, UR9, 0x38830, URZ ;  /* 0x0003883009097890 */ /* 0x000fe4000fffe03f */
[----:B------:R-:W-:-:S05]  /*b8f0*/  UIADD3 UR8, UR8, 0x22400, URZ ;  /* 0x0002240008087890 */ /* 0x000fca000fffe03f */
[----:B------:R-:W-:Y:S02]  /*b900*/  @P0 LOP3.LUT R18, R18, 0x2, RZ, 0xfc, !PT ;  /* 0x0000000212120812 */ /* 0x000fe400078efcff */
[----:B---3--:R-:W-:-:S13]  /*b910*/  R2UR UR11, R2 ;  /* 0x00000000020b72ca */ /* 0x008fda00000e0000 */
[----:B------:R-:W-:-:S09]  /*b920*/  USHF.L.U32 UR11, UR11, 0x6, URZ ;  /* 0x000000060b0b7899 */ /* 0x000fd2000800063f */
[----:B------:R3:W-:Y:S02]  /*b930*/  UTMALDG.4D [UR8], [UR4], desc[UR6] ;  /* 0x00000608040075b4 */ /* 0x0007e40008019000 */
[----:B---3--:R-:W-:Y:S01]  /*b940*/  NOP ;  /* 0x0000000000007918 */ /* 0x008fe20000000000 */
.L_x_3437:
[----:B-1----:R-:W3:Y:S01]  /*b950*/  LDL R0, [R1+0x10] ;  /* 0x0000100001007983 */ /* 0x002ee20000100800 */
[----:B------:R-:W-:Y:S05]  /*b960*/  WARPSYNC.ALL ;  /* 0x0000000000007948 */ /* 0x000fea0003800000 */
[----:B------:R-:W-:Y:S01]  /*b970*/  UIADD3 UR4, UR36, 0x20400, URZ ;  /* 0x0002040024047890 */ /* 0x000fe2000fffe03f */
[----:B------:R-:W-:-:S03]  /*b980*/  SHF.R.S32.HI R2, RZ, 0x1f, R17 ;  /* 0x0000001fff027819 */ /* 0x000fc60000011411 */
[----:B------:R-:W-:Y:S01]  /*b990*/  ULOP3.LUT UP0, URZ, UR4, 0x3ff, URZ, 0xc0, !UPT ;  /* 0x000003ff043f7892 */ /* 0x000fe2000f80c03f */
[----:B------:R-:W-:Y:S05]  /*b9a0*/  BAR.SYNC.DEFER_BLOCKING 0x8, 0x100 ;  /* 0x0204000000007b1d */ /* 0x000fea0000010000 */
[----:B------:R-:W-:Y:S02]  /*b9b0*/  PLOP3.LUT P0, PT, PT, PT, UP0, 0x80, 0x0 ;  /* 0x000000000000781c */ /* 0x000fe40003f0f008 */
[----:B---3--:R-:W-:-:S05]  /*b9c0*/  SHF.R.S32.HI R0, RZ, 0x1f, R0 ;  /* 0x0000001fff007819 */ /* 0x008fca0000011400 */
[----:B------:R1:W-:Y:S04]  /*b9d0*/  STL [R1+0x44], R0 ;  /* 0x0000440001007387 */ /* 0x0003e80000100800 */
[----:B------:R1:W-:Y:S02]  /*b9e0*/  STL [R1+0x30], R2 ;  /* 0x0000300201007387 */ /* 0x0003e40000100800 */
[----:B------:R-:W-:Y:S05]  /*b9f0*/  @!P0 BRA `(.L_x_3442) ;  /* 0x0000000000408947 */ /* 0x000fea0003800000 */
[----:B-1----:R-:W-:Y:S01]  /*ba00*/  MOV R2, 0x0 ;  /* 0x0000000000027802 */ /* 0x002fe20000000f00 */
[----:B------:R-:W-:Y:S01]  /*ba10*/  ULDC.64 UR4, c[0x4][0x118] ;  /* 0x0100460000047ab9 */ /* 0x000fe20000000a00 */
[----:B------:R-:W-:Y:S01]  /*ba20*/  ULDC.64 UR6, c[0x4][0x120] ;  /* 0x0100480000067ab9 */ /* 0x000fe20000000a00 */
[----:B------:R-:W-:Y:S01]  /*ba30*/  ULDC.64 UR8, c[0x4][0x58] ;  /* 0x0100160000087ab9 */ /* 0x000fe20000000a00 */
[----:B------:R-:W-:Y:S02]  /*ba40*/  IMAD.U32 R4, RZ, RZ, UR4 ;  /* 0x00000004ff047e24 */ /* 0x000fe4000f8e00ff */
[----:B------:R-:W1:Y:S01]  /*ba50*/  LDC.64 R2, c[0x4][R2] ;  /* 0x0100000002027b82 */ /* 0x000e620000000a00 */
[----:B------:R-:W-:Y:S02]  /*ba60*/  IMAD.U32 R5, RZ, RZ, UR5 ;  /* 0x00000005ff057e24 */ /* 0x000fe4000f8e00ff */
[----:B------:R-:W-:Y:S02]  /*ba70*/  IMAD.U32 R6, RZ, RZ, UR6 ;  /* 0x00000006ff067e24 */ /* 0x000fe4000f8e00ff */
[----:B0-----:R-:W-:-:S02]  /*ba80*/  IMAD.U32 R7, RZ, RZ, UR7 ;  /* 0x00000007ff077e24 */ /* 0x001fc4000f8e00ff */
[----:B------:R-:W-:Y:S02]  /*ba90*/  IMAD.U32 R10, RZ, RZ, UR8 ;  /* 0x00000008ff0a7e24 */ /* 0x000fe4000f8e00ff */
[----:B------:R-:W-:Y:S02]  /*baa0*/  IMAD.U32 R11, RZ, RZ, UR9 ;  /* 0x00000009ff0b7e24 */ /* 0x000fe4000f8e00ff */
[----:B------:R-:W-:Y:S02]  /*bab0*/  IMAD.MOV.U32 R8, RZ, RZ, 0x70 ;  /* 0x00000070ff087424 */ /* 0x000fe400078e00ff */
[----:B------:R-:W-:Y:S02]  /*bac0*/  IMAD.MOV.U32 R12, RZ, RZ, 0x1 ;  /* 0x00000001ff0c7424 */ /* 0x000fe400078e00ff */
[----:B------:R-:W-:-:S07]  /*bad0*/  IMAD.MOV.U32 R13, RZ, RZ, RZ ;  /* 0x000000ffff0d7224 */ /* 0x000fce00078e00ff */
[----:B------:R-:W-:-:S07]  /*bae0*/  LEPC R20, `(.L_x_3442) ;  /* 0x000000001014794e */ /* 0x000fce0000000000 */
[----:B-12---:R-:W-:Y:S05]  /*baf0*/  CALL.ABS.NOINC R2 ;  /* 0x0000000002007343 */ /* 0x006fea0003c00000 */
.L_x_3442:
[----:B------:R-:W3:Y:S01]  /*bb00*/  LDL.LU R4, [R1+0x14] ;  /* 0x0000140001047983 */ /* 0x000ee20000300800 */
[----:B0-----:R-:W0:Y:S01]  /*bb10*/  LDC R7, c[0x0][0x448] ;  /* 0x00011200ff077b82 */ /* 0x001e220000000800 */
[----:B------:R-:W-:Y:S01]  /*bb20*/  ULDC UR4, c[0x0][0xd38] ;  /* 0x00034e0000047ab9 */ /* 0x000fe20000000800 */
[----:B------:R-:W-:Y:S01]  /*bb30*/  ULDC.64 UR6, c[0x0][0x280] ;  /* 0x0000a00000067ab9 */ /* 0x000fe20000000a00 */
[----:B------:R-:W4:Y:S04]  /*bb40*/  LDL R5, [R1+0x24] ;  /* 0x0000240001057983 */ /* 0x000f280000100800 */
[----:B------:R-:W4:Y:S04]  /*bb50*/  LDL R8, [R1+0x30] ;  /* 0x0000300001087983 */ /* 0x000f280000100800 */
[----:B------:R-:W4:Y:S04]  /*bb60*/  LDL R10, [R1+0x44] ;  /* 0x00004400010a7983 */ /* 0x000f280000100800 */
[----:B--2---:R-:W2:Y:S01]  /*bb70*/  LDL R9, [R1+0x10] ;  /* 0x0000100001097983 */ /* 0x004ea20000100800 */
[----:B-1----:R-:W1:Y:S01]  /*bb80*/  S2R R0, SR_TID.X ;  /* 0x0000000000007919 */ /* 0x002e620000002100 */
[----:B0-----:R-:W-:-:S13]  /*bb90*/  ISETP.NE.AND P0, PT, R7, 0x1, PT ;  /* 0x000000010700780c */ /* 0x001fda0003f05270 */
[----:B------:R-:W0:Y:S08]  /*bba0*/  @P0 LDC R2, c[0x0][0x44c] ;  /* 0x00011300ff020b82 */ /* 0x000e300000000800 */
[----:B------:R-:W0:Y:S01]  /*bbb0*/  @P0 LDC R3, c[0x0][0x450] ;  /* 0x00011400ff030b82 */ /* 0x000e220000000800 */
[----:B-1----:R-:W-:-:S04]  /*bbc0*/  LOP3.LUT R0, R0, 0x7f, RZ, 0xc0, !PT ;  /* 0x0000007f00007812 */ /* 0x002fc800078ec0ff */
[----:B------:R-:W-:Y:S02]  /*bbd0*/  SHF.R.U32.HI R6, RZ, 0x3, R0 ;  /* 0x00000003ff067819 */ /* 0x000fe40000011600 */
[----:B------:R-:W1:Y:S02]  /*bbe0*/  S2R R0, SR_TID.X ;  /* 0x0000000000007919 */ /* 0x000e640000002100 */
[----:B-1----:R-:W-:-:S05]  /*bbf0*/  IMAD.SHL.U32 R0, R0, 0x10, RZ ;  /* 0x0000001000007824 */ /* 0x002fca00078e00ff */
[----:B------:R-:W-:Y:S01]  /*bc00*/  LOP3.LUT R0, R6, 0x70, R0, 0xf8, !PT ;  /* 0x0000007006007812 */ /* 0x000fe200078ef800 */
[----:B---3--:R-:W-:-:S04]  /*bc10*/  IMAD.MOV R4, RZ, RZ, -R4 ;  /* 0x000000ffff047224 */ /* 0x008fc800078e0a04 */
[----:B----4-:R-:W-:Y:S01]  /*bc20*/  IMAD R4, R4, UR4, R5 ;  /* 0x0000000404047c24 */ /* 0x010fe2000f8e0205 */
[----:B------:R-:W-:-:S03]  /*bc30*/  ULDC.64 UR4, c[0x0][0x2d8] ;  /* 0x0000b60000047ab9 */ /* 0x000fc60000000a00 */
[----:B------:R-:W-:Y:S02]  /*bc40*/  IMAD R6, R4, 0x40, R0 ;  /* 0x0000004004067824 */ /* 0x000fe400078e0200 */
[----:B------:R-:W-:Y:S02]  /*bc50*/  IMAD R5, R8, UR4, RZ ;  /* 0x0000000408057c24 */ /* 0x000fe4000f8e02ff */
[----:B0-----:R-:W-:-:S04]  /*bc60*/  @P0 IMAD.HI.U32 R2, R6, R2, RZ ;  /* 0x0000000206020227 */ /* 0x001fc800078e00ff */
[----:B------:R-:W-:Y:S01]  /*bc70*/  IMAD.MOV.U32 R0, RZ, RZ, R6 ;  /* 0x000000ffff007224 */ /* 0x000fe200078e0006 */
[----:B------:R-:W-:Y:S01]  /*bc80*/  @P0 SHF.R.U32.HI R0, RZ, R3, R2 ;  /* 0x00000003ff000219 */ /* 0x000fe20000011602 */
[C---:B------:R-:W-:Y:S02]  /*bc90*/  IMAD R5, R17.reuse, UR5, R5 ;  /* 0x0000000511057c24 */ /* 0x040fe4000f8e0205 */
[----:B------:R-:W-:Y:S01]  /*bca0*/  IMAD.WIDE.U32 R2, R17, UR4, RZ ;  /* 0x0000000411027c25 */ /* 0x000fe2000f8e00ff */
[----:B------:R-:W-:-:S03]  /*bcb0*/  ULDC.64 UR4, c[0x0][0x2e0] ;  /* 0x0000b80000047ab9 */ /* 0x000fc60000000a00 */
[----:B------:R-:W-:Y:S02]  /*bcc0*/  IMAD.IADD R3, R3, 0x1, R5 ;  /* 0x0000000103037824 */ /* 0x000fe400078e0205 */
[----:B------:R-:W-:Y:S01]  /*bcd0*/  IMAD R5, R10, UR4, RZ ;  /* 0x000000040a057c24 */ /* 0x000fe2000f8e02ff */
[----:B------:R0:W-:Y:S01]  /*bce0*/  STL [R1+0x18], R6 ;  /* 0x0000180601007387 */ /* 0x0001e20000100800 */
[----:B--2---:R-:W-:-:S04]  /*bcf0*/  IMAD.WIDE.U32 R2, R9, UR4, R2 ;  /* 0x0000000409027c25 */ /* 0x004fc8000f8e0002 */
[----:B------:R-:W-:Y:S01]  /*bd00*/  IMAD R5, R9, UR5, R5 ;  /* 0x0000000509057c24 */ /* 0x000fe2000f8e0205 */
[----:B------:R-:W1:Y:S01]  /*bd10*/  S2R R10, SR_TID.X ;  /* 0x00000000000a7919 */ /* 0x000e620000002100 */
[----:B------:R-:W-:Y:S01]  /*bd20*/  ULDC.64 UR4, c[0x0][0x2d0] ;  /* 0x0000b40000047ab9 */ /* 0x000fe20000000a00 */
[----:B------:R0:W5:Y:S01]  /*bd30*/  LDL R9, [R1+0x4] ;  /* 0x0000040001097983 */ /* 0x0001620000100800 */
[----:B------:R-:W-:Y:S01]  /*bd40*/  IMAD.IADD R3, R3, 0x1, R5 ;  /* 0x0000000103037824 */ /* 0x000fe200078e0205 */
[----:B------:R-:W-:-:S05]  /*bd50*/  SHF.R.S32.HI R5, RZ, 0x1f, R0 ;  /* 0x0000001fff057819 */ /* 0x000fca0000011400 */
[----:B------:R-:W-:Y:S02]  /*bd60*/  IMAD R5, R5, UR4, RZ ;  /* 0x0000000405057c24 */ /* 0x000fe4000f8e02ff */
[----:B------:R-:W-:-:S04]  /*bd70*/  IMAD.WIDE.U32 R2, R0, UR4, R2 ;  /* 0x0000000400027c25 */ /* 0x000fc8000f8e0002 */
[----:B------:R-:W-:Y:S01]  /*bd80*/  IMAD R5, R0, UR5, R5 ;  /* 0x0000000500057c24 */ /* 0x000fe2000f8e0205 */
[----:B------:R-:W-:Y:S01]  /*bd90*/  ULDC.64 UR4, c[0x0][0x2c8] ;  /* 0x0000b20000047ab9 */ /* 0x000fe20000000a00 */
[----:B------:R-:W-:-:S04]  /*bda0*/  IMAD.MOV R0, RZ, RZ, -R0 ;  /* 0x000000ffff007224 */ /* 0x000fc800078e0a00 */
[----:B------:R-:W-:Y:S02]  /*bdb0*/  IMAD R0, R7, R0, R6 ;  /* 0x0000000007007224 */ /* 0x000fe400078e0206 */
[----:B------:R-:W-:-:S03]  /*bdc0*/  IMAD.IADD R3, R3, 0x1, R5 ;  /* 0x0000000103037824 */ /* 0x000fc600078e0205 */
[----:B------:R-:W-:Y:S01]  /*bdd0*/  SHF.R.S32.HI R5, RZ, 0x1f, R0 ;  /* 0x0000001fff057819 */ /* 0x000fe20000011400 */
[----:B------:R-:W-:-:S04]  /*bde0*/  IMAD.WIDE.U32 R2, R0, UR4, R2 ;  /* 0x0000000400027c25 */ /* 0x000fc8000f8e0002 */
[----:B------:R-:W-:Y:S01]  /*bdf0*/  IMAD R5, R5, UR4, RZ ;  /* 0x0000000405057c24 */ /* 0x000fe2000f8e02ff */
[----:B------:R-:W-:Y:S01]  /*be00*/  ULDC UR4, c[0x0][0x2b8] ;  /* 0x0000ae0000047ab9 */ /* 0x000fe20000000800 */
[----:B-1----:R-:W-:Y:S02]  /*be10*/  IMAD.SHL.U32 R10, R10, 0x8, RZ ;  /* 0x000000080a0a7824 */ /* 0x002fe400078e00ff */
[----:B------:R-:W-:-:S03]  /*be20*/  IMAD R5, R0, UR5, R5 ;  /* 0x0000000500057c24 */ /* 0x000fc6000f8e0205 */
[----:B------:R-:W-:Y:S01]  /*be30*/  LOP3.LUT R10, R10, 0x38, RZ, 0xc0, !PT ;  /* 0x000000380a0a7812 */ /* 0x000fe200078ec0ff */
[----:B------:R-:W-:Y:S01]  /*be40*/  IMAD.IADD R5, R3, 0x1, R5 ;  /* 0x0000000103057824 */ /* 0x000fe200078e0205 */
[----:B------:R-:W-:Y:S02]  /*be50*/  LEA R0, P1, R2, UR6, 0x1 ;  /* 0x0000000602007c11 */ /* 0x000fe4000f8208ff */
[----:B------:R-:W-:Y:S01]  /*be60*/  ISETP.GE.AND P0, PT, R10, UR4, PT ;  /* 0x000000040a007c0c */ /* 0x000fe2000bf06270 */
[----:B------:R-:W-:Y:S01]  /*be70*/  UMOV UR4, 0xffffffff ;  /* 0xffffffff00047882 */ /* 0x000fe20000000000 */
[----:B------:R-:W-:Y:S02]  /*be80*/  LEA.HI.X R2, R2, UR7, R5, 0x1, P1 ;  /* 0x0000000702027c11 */ /* 0x000fe400088f0c05 */
        /* <DEDUP_REMOVED lines=10> */
[----:B------:R-:W-:Y:S01]  /*bf30*/  ISETP.GE.AND P1, PT, R11, R3, PT ;  /* 0x000000030b00720c */ /* 0x000fe20003f26270 */
[----:B------:R-:W-:Y:S04]  /*bf40*/  STL [R1+0x14], R11 ;  /* 0x0000140b01007387 */ /* 0x000fe80000100800 */
[----:B------:R2:W-:Y:S08]  /*bf50*/  STL [R1+0x28], R7 ;  /* 0x0000280701007387 */ /* 0x0005f00000100800 */
[----:B-1----:R-:W-:-:S05]  /*bf60*/  @!P1 LEA R5, P2, R10, R5, 0x1 ;  /* 0x000000050a059211 */ /* 0x002fca00078408ff */
[----:B0-----:R-:W-:Y:S02]  /*bf70*/  @!P1 IMAD.X R4, RZ, RZ, R6, P2 ;  /* 0x000000ffff049224 */ /* 0x001fe400010e0606 */
[----:B------:R-:W-:Y:S03]  /*bf80*/  SHFL.IDX PT, R6, R2, 0x1, 0x181f ;  /* 0x00381f0002067f89 */ /* 0x000fe600000e0000 */
[----:B------:R-:W-:-:S04]  /*bf90*/  @!P1 LOP3.LUT R5, R5, R4, RZ, 0x3c, !PT ;  /* 0x0000000405059212 */ /* 0x000fc800078e3cff */
[----:B------:R-:W-:-:S04]  /*bfa0*/  @!P1 LOP3.LUT R4, R5, R4, RZ, 0x3c, !PT ;  /* 0x0000000405049212 */ /* 0x000fc800078e3cff */
[----:B------:R-:W-:-:S05]  /*bfb0*/  @!P1 LOP3.LUT R5, R5, R4, RZ, 0x3c, !PT ;  /* 0x0000000405059212 */ /* 0x000fca00078e3cff */
[----:B-----5:R0:W-:Y:S01]  /*bfc0*/  @!P1 LDGSTS.E.BYPASS.LTC128B.128 [R9+0x20400], desc[UR38][R4.64], !P0 ;  /* 0x2040000004099fae */ /* 0x0201e2000c101d66 */
[----:B------:R-:W-:Y:S01]  /*bfd0*/  ISETP.GE.AND P1, PT, R7, R3, PT ;  /* 0x000000030700720c */ /* 0x000fe20003f26270 */
[----:B--2---:R-:W-:-:S05]  /*bfe0*/  VIADD R7, R11, 0x20 ;  /* 0x000000200b077836 */ /* 0x004fca0000000000 */
[----:B------:R-:W-:Y:S04]  /*bff0*/  STL [R1+0x2c], R7 ;  /* 0x00002c0701007387 */ /* 0x000fe80000100800 */
[----:B0-----:R-:W0:Y:S03]  /*c000*/  SHFL.IDX PT, R4, R0, 0x1, 0x181f ;  /* 0x00381f0000047f89 */ /* 0x001e2600000e0000 */
[----:B0-----:R-:W-:-:S05]  /*c010*/  @!P1 LEA R5, P2, R10, R4, 0x1 ;  /* 0x000000040a059211 */ /* 0x001fca00078408ff */
[----:B------:R-:W-:Y:S02]  /*c020*/  @!P1 IMAD.X R4, RZ, RZ, R6, P2 ;  /* 0x000000ffff049224 */ /* 0x000fe400010e0606 */
[----:B------:R-:W-:Y:S03]  /*c030*/  SHFL.IDX PT, R6, R2, 0x2, 0x181f ;  /* 0x00581f0002067f89 */ /* 0x000fe600000e0000 */
[----:B------:R-:W-:-:S04]  /*c040*/  @!P1 LOP3.LUT R5, R5, R4, RZ, 0x3c, !PT ;  /* 0x0000000405059212 */ /* 0x000fc800078e3cff */
[----:B------:R-:W-:-:S04]  /*c050*/  @!P1 LOP3.LUT R4, R5, R4, RZ, 0x3c, !PT ;  /* 0x0000000405049212 */ /* 0x000fc800078e3cff */
[----:B------:R-:W-:-:S05]  /*c060*/  @!P1 LOP3.LUT R5, R5, R4, RZ, 0x3c, !PT ;  /* 0x0000000405059212 */ /* 0x000fca00078e3cff */
[----:B------:R0:W-:Y:S01]  /*c070*/  @!P1 LDGSTS.E.BYPASS.LTC128B.128 [R9+0x20c00], desc[UR38][R4.64], !P0 ;  /* 0x20c0000004099fae */ /* 0x0001e2000c101d66 */
[----:B------:R-:W-:-:S03]  /*c080*/  ISETP.GE.AND P1, PT, R7, R3, PT ;  /* 0x000000030700720c */ /* 0x000fc60003f26270 */
[----:B0-----:R-:W0:Y:S04]  /*c090*/  SHFL.IDX PT, R4, R0, 0x2, 0x181f ;  /* 0x00581f0000047f89 */ /* 0x001e2800000e0000 */
[----:B------:R-:W1:Y:S06]  /*c0a0*/  SHFL.IDX PT, R0, R0, 0x3, 0x181f ;  /* 0x00781f0000007f89 */ /* 0x000e6c00000e0000 */
[----:B0-----:R-:W-:-:S05]  /*c0b0*/  @!P1 LEA R5, P2, R10, R4, 0x1 ;  /* 0x000000040a059211 */ /* 0x001fca00078408ff */
[----:B------:R-:W-:-:S05]  /*c0c0*/  @!P1 IMAD.X R4, RZ, RZ, R6, P2 ;  /* 0x000000ffff049224 */ /* 0x000fca00010e0606 */
[----:B------:R-:W-:-:S04]  /*c0d0*/  @!P1 LOP3.LUT R5, R5, R4, RZ, 0x3c, !PT ;  /* 0x0000000405059212 */ /* 0x000fc800078e3cff */
[----:B------:R-:W-:-:S04]  /*c0e0*/  @!P1 LOP3.LUT R4, R5, R4, RZ, 0x3c, !PT ;  /* 0x0000000405049212 */ /* 0x000fc800078e3cff */
[----:B------:R-:W-:-:S05]  /*c0f0*/  @!P1 LOP3.LUT R5, R5, R4, RZ, 0x3c, !PT ;  /* 0x0000000405059212 */ /* 0x000fca00078e3cff */
[----:B------:R0:W-:Y:S04]  /*c100*/  @!P1 LDGSTS.E.BYPASS.LTC128B.128 [R9+0x21400], desc[UR38][R4.64], !P0 ;  /* 0x2140000004099fae */ /* 0x0001e8000c101d66 */
[----:B01----:R0:W2:Y:S02]  /*c110*/  SHFL.IDX PT, R4, R2, 0x3, 0x181f ;  /* 0x00781f0002047f89 */ /* 0x0030a400000e0000 */
.L_x_3556:
[----:B0-----:R-:W3:Y:S02]  /*c120*/  LDL R2, [R1+0x14] ;  /* 0x0000140001027983 */ /* 0x001ee40000100800 */
[----:B---3--:R-:W-:-:S05]  /*c130*/  VIADD R2, R2, 0x30 ;  /* 0x0000003002027836 */ /* 0x008fca0000000000 */
[----:B------:R-:W-:Y:S01]  /*c140*/  ISETP.GE.AND P1, PT, R2, R3, PT ;  /* 0x000000030200720c */ /* 0x000fe20003f26270 */
[----:B------:R0:W-:-:S12]  /*c150*/  STL [R1+0x48], R2 ;  /* 0x0000480201007387 */ /* 0x0001d80000100800 */
[----:B0-----:R-:W-:-:S05]  /*c160*/  @!P1 LEA R2, P2, R10, R0, 0x1 ;  /* 0x000000000a029211 */ /* 0x001fca00078408ff */
[----:B--2---:R-:W-:-:S05]  /*c170*/  @!P1 IMAD.X R3, RZ, RZ, R4, P2 ;  /* 0x000000ffff039224 */ /* 0x004fca00010e0604 */
[----:B------:R-:W-:Y:S01]  /*c180*/  @!PT LDS RZ, [RZ] ;  /* 0x00000000fffff984 */ /* 0x000fe20000000800 */
[----:B------:R-:W-:Y:S01]  /*c190*/  @!PT LDS RZ, [RZ] ;  /* 0x00000000fffff984 */ /* 0x000fe20000000800 */
[----:B------:R-:W-:Y:S01]  /*c1a0*/  @!PT LDS RZ, [RZ] ;  /* 0x00000000fffff984 */ /* 0x000fe20000000800 */
[----:B------:R0:W-:Y:S01]  /*c1b0*/  @!P1 LDGSTS.E.BYPASS.LTC128B.128 [R9+0x21c00], desc[UR38][R2.64], !P0 ;  /* 0x21c0000002099fae */ /* 0x0001e2000c101d66 */
[----:B------:R-:W-:Y:S01]  /*c1c0*/  NOP ;  /* 0x0000000000007918 */ /* 0x000fe20000000000 */
[----:B------:R-:W-:Y:S02]  /*c1d0*/  SYNCS.ARRIVE.TRANS64.RED.A0T1 RZ, [UR36+0x38800], RZ ;  /* 0x038800ffffff79a7 */ /* 0x000fe40008200424 */
[----:B------:R-:W-:Y:S01]  /*c1e0*/  ARRIVES.LDGSTSBAR.64.TRANSCNT [UR36+0x38800] ;  /* 0x03880000ff0079b0 */ /* 0x000fe20008000aa4 */
[----:B------:R-:W-:Y:S01]  /*c1f0*/  NOP ;  /* 0x0000000000007918 */ /* 0x000fe20000000000 */
[----:B------:R-:W-:Y:S01]  /*c200*/  ULDC.64 UR4, c[0x0][0x3d8] ;  /* 0x0000f60000047ab9 */ /* 0x000fe20000000a00 */
[----:B------:R-:W-:Y:S01]  /*c210*/  UIADD3 UR6, UR36, 0x26400, URZ ;  /* 0x0002640024067890 */ /* 0x000fe2000fffe03f */
[----:B------:R-:W-:Y:S01]  /*c220*/  IMAD R0, R8, UR4, RZ ;  /* 0x0000000408007c24 */ /* 0x000fe2000f8e02ff */
[----:B------:R-:W-:Y:S01]  /*c230*/  SYNCS.ARRIVE.TRANS64.A1T0 RZ, [UR36+0x38800], RZ ;  /* 0x038800ffffff79a7 */ /* 0x000fe20008100024 */
[----:B0-----:R-:W-:Y:S01]  /*c240*/  IMAD.WIDE.U32 R2, R17, UR4, RZ ;  /* 0x0000000411027c25 */ /* 0x001fe2000f8e00ff */
[----:B------:R-:W-:-:S03]  /*c250*/  ULOP3.LUT UP0, URZ, UR6, 0x3ff, URZ, 0xc0, !UPT ;  /* 0x000003ff063f7892 */ /* 0x000fc6000f80c03f */
[----:B------:R-:W-:Y:S01]  /*c260*/  IMAD R0, R17, UR5, R0 ;  /* 0x0000000511007c24 */ /* 0x000fe2000f8e0200 */
[----:B------:R0:W-:Y:S02]  /*c270*/  STL.64 [R1+0x38], R2 ;  /* 0x0000380201007387 */ /* 0x0001e40000100a00 */
[----:B------:R-:W-:Y:S01]  /*c280*/  PLOP3.LUT P0, PT, PT, PT, UP0, 0x80, 0x0 ;  /* 0x000000000000781c */ /* 0x000fe20003f0f008 */
[----:B------:R-:W-:-:S05]  /*c290*/  IMAD.IADD R0, R3, 0x1, R0 ;  /* 0x0000000103007824 */ /* 0x000fca00078e0200 */
[----:B------:R0:W-:Y:S07]  /*c2a0*/  STL [R1+0x30], R0 ;  /* 0x0000300001007387 */ /* 0x0001ee0000100800 */
[----:B------:R-:W-:Y:S05]  /*c2b0*/  @!P0 BRA `(.L_x_3444) ;  /* 0x0000000000408947 */ /* 0x000fea0003800000 */
[----:B0-----:R-:W-:Y:S01]  /*c2c0*/  MOV R2, 0x0 ;  /* 0x0000000000027802 */ /* 0x001fe20000000f00 */
        /* <DEDUP_REMOVED lines=15> */
.L_x_3444:
[----:B------:R-:W2:Y:S01]  /*c3c0*/  LDL.LU R5, [R1+0x30] ;  /* 0x0000300001057983 */ /* 0x000ea20000300800 */
[----:B------:R-:W1:Y:S01]  /*c3d0*/  LDC R8, c[0x0][0x448] ;  /* 0x00011200ff087b82 */ /* 0x000e620000000800 */
[----:B------:R-:W-:Y:S02]  /*c3e0*/  ULDC.64 UR4, c[0x0][0x3e0] ;  /* 0x0000f80000047ab9 */ /* 0x000fe40000000a00 */
[----:B0-----:R-:W2:Y:S04]  /*c3f0*/  LDL.LU.64 R2, [R1+0x38] ;  /* 0x0000380001027983 */ /* 0x001ea80000300a00 */
[----:B------:R-:W3:Y:S04]  /*c400*/  LDL.LU R0, [R1+0x44] ;  /* 0x0000440001007983 */ /* 0x000ee80000300800 */
[----:B------:R-:W4:Y:S04]  /*c410*/  LDL.LU R4, [R1+0x10] ;  /* 0x0000100001047983 */ /* 0x000f280000300800 */
[----:B------:R-:W5:Y:S01]  /*c420*/  LDL.LU R6, [R1+0x18] ;  /* 0x0000180001067983 */ /* 0x000f620000300800 */
[----:B------:R-:W-:Y:S01]  /*c430*/  LOP3.LUT R18, R18, 0xffffffef, RZ, 0xc0, !PT ;  /* 0xffffffef12127812 */ /* 0x000fe200078ec0ff */
[----:B------:R-:W0:Y:S01]  /*c440*/  S2R R7, SR_TID.X ;  /* 0x0000000000077919 */ /* 0x000e220000002100 */
[----:B------:R-:W0:Y:S01]  /*c450*/  S2R R9, SR_TID.X ;  /* 0x0000000000097919 */ /* 0x000e220000002100 */
[----:B-1----:R-:W-:Y:S01]  /*c460*/  ISETP.NE.AND P0, PT, R8, 0x1, PT ;  /* 0x000000010800780c */ /* 0x002fe20003f05270 */
[----:B0-----:R-:W-:-:S02]  /*c470*/  IMAD.SHL.U32 R7, R7, 0x8, RZ ;  /* 0x0000000807077824 */ /* 0x001fc400078e00ff */
[----:B------:R-:W-:-:S03]  /*c480*/  IMAD.SHL.U32 R9, R9, 0x8, RZ ;  /* 0x0000000809097824 */ /* 0x000fc600078e00ff */
[----:B------:R-:W-:-:S04]  /*c490*/  LOP3.LUT R7, R7, 0x38, RZ, 0xc0, !PT ;  /* 0x0000003807077812 */ /* 0x000fc800078ec0ff */
[C---:B------:R-:W-:Y:S02]  /*c4a0*/  LOP3.LUT R10, R7.reuse, 0x80, RZ, 0xfc, !PT ;  /* 0x00000080070a7812 */ /* 0x040fe400078efcff */
[----:B------:R-:W-:Y:S02]  /*c4b0*/  LOP3.LUT R7, R7, 0x40, RZ, 0xfc, !PT ;  /* 0x0000004007077812 */ /* 0x000fe400078efcff */
[----:B------:R-:W-:Y:S01]  /*c4c0*/  LOP3.LUT R9, R9, 0x38, RZ, 0xc0, !PT ;  /* 0x0000003809097812 */ /* 0x000fe200078ec0ff */
[----:B--2---:R-:W-:Y:S02]  /*c4d0*/  IMAD.MOV.U32 R3, RZ, RZ, R5 ;  /* 0x000000ffff037224 */ /* 0x004fe400078e0005 */
[----:B------:R-:W0:Y:S01]  /*c4e0*/  @P0 LDC R5, c[0x0][0x450] ;  /* 0x00011400ff050b82 */ /* 0x000e220000000800 */
[----:B---3--:R-:W-:-:S04]  /*c4f0*/  IMAD R0, R0, UR4, RZ ;  /* 0x0000000400007c24 */ /* 0x008fc8000f8e02ff */
[C---:B----4-:R-:W-:Y:S02]  /*c500*/  IMAD R0, R4.reuse, UR5, R0 ;  /* 0x0000000504007c24 */ /* 0x050fe4000f8e0200 */
[----:B------:R-:W-:Y:S01]  /*c510*/  IMAD.WIDE.U32 R2, R4, UR4, R2 ;  /* 0x0000000404027c25 */ /* 0x000fe2000f8e0002 */
[----:B------:R-:W-:-:S03]  /*c520*/  ULDC.64 UR4, c[0x0][0x3d0] ;  /* 0x0000f40000047ab9 */ /* 0x000fc60000000a00 */
[----:B------:R-:W-:Y:S02]  /*c530*/  IMAD.IADD R3, R3, 0x1, R0 ;  /* 0x0000000103037824 */ /* 0x000fe400078e0200 */
[----:B------:R-:W1:Y:S01]  /*c540*/  @P0 LDC R0, c[0x0][0x44c] ;  /* 0x00011300ff000b82 */ /* 0x000e620000000800 */
[----:B-----5:R-:W-:Y:S02]  /*c550*/  IMAD.MOV.U32 R4, RZ, RZ, R6 ;  /* 0x000000ffff047224 */ /* 0x020fe400078e0006 */
[----:B-1----:R-:W-:-:S05]  /*c560*/  @P0 IMAD.HI.U32 R0, R6, R0, RZ ;  /* 0x0000000006000227 */ /* 0x002fca00078e00ff */
[----:B0-----:R-:W-:-:S04]  /*c570*/  @P0 SHF.R.U32.HI R4, RZ, R5, R0 ;  /* 0x00000005ff040219 */ /* 0x001fc80000011600 */
[--C-:B------:R-:W-:Y:S01]  /*c580*/  SHF.R.S32.HI R5, RZ, 0x1f, R4.reuse ;  /* 0x0000001fff057819 */ /* 0x100fe20000011404 */
[----:B------:R-:W-:Y:S02]  /*c590*/  IMAD.MOV R0, RZ, RZ, -R4 ;  /* 0x000000ffff007224 */ /* 0x000fe400078e0a04 */
[----:B------:R-:W-:-:S04]  /*c5a0*/  IMAD.WIDE.U32 R2, R4, UR4, R2 ;  /* 0x0000000404027c25 */ /* 0x000fc8000f8e0002 */
[----:B------:R-:W-:Y:S02]  /*c5b0*/  IMAD R0, R8, R0, R6 ;  /* 0x0000000008007224 */ /* 0x000fe400078e0206 */
[----:B------:R-:W-:-:S04]  /*c5c0*/  IMAD R5, R5, UR4, RZ ;  /* 0x0000000405057c24 */ /* 0x000fc8000f8e02ff */
[----:B------:R-:W-:Y:S01]  /*c5d0*/  IMAD R5, R4, UR5, R5 ;  /* 0x0000000504057c24 */ /* 0x000fe2000f8e0205 */
[----:B------:R-:W-:Y:S01]  /*c5e0*/  SHF.R.S32.HI R4, RZ, 0x1f, R0 ;  /* 0x0000001fff047819 */ /* 0x000fe20000011400 */
[----:B------:R-:W-:Y:S02]  /*c5f0*/  ULDC.64 UR4, c[0x0][0x3c8] ;  /* 0x0000f20000047ab9 */ /* 0x000fe40000000a00 */
[----:B------:R-:W-:Y:S02]  /*c600*/  IMAD.IADD R3, R3, 0x1, R5 ;  /* 0x0000000103037824 */ /* 0x000fe400078e0205 */
[----:B------:R-:W-:Y:S02]  /*c610*/  IMAD R4, R4, UR4, RZ ;  /* 0x0000000404047c24 */ /* 0x000fe4000f8e02ff */
[----:B------:R-:W-:-:S04]  /*c620*/  IMAD.WIDE.U32 R2, R0, UR4, R2 ;  /* 0x0000000400027c25 */ /* 0x000fc8000f8e0002 */
[----:B------:R-:W-:Y:S01]  /*c630*/  IMAD R4, R0, UR5, R4 ;  /* 0x0000000500047c24 */ /* 0x000fe2000f8e0204 */
[----:B------:R-:W-:Y:S02]  /*c640*/  ULDC.64 UR4, c[0x0][0x390] ;  /* 0x0000e40000047ab9 */ /* 0x000fe40000000a00 */
[----:B------:R-:W-:Y:S01]  /*c650*/  LEA R0, P0, R2, UR4, 0x1 ;  /* 0x0000000402007c11 */ /* 0x000fe2000f8008ff */
[----:B------:R-:W-:Y:S01]  /*c660*/  ULDC UR4, c[0x0][0x3b8] ;  /* 0x0000ee0000047ab9 */ /* 0x000fe20000000800 */
[----:B------:R-:W-:Y:S01]  /*c670*/  IMAD.IADD R6, R3, 0x1, R4 ;  /* 0x0000000103067824 */ /* 0x000fe200078e0204 */
[----:B------:R-:W-:Y:S02]  /*c680*/  ISETP.GE.AND P1, PT, R7, UR4, PT ;  /* 0x0000000407007c0c */ /* 0x000fe4000bf26270 */
[----:B------:R-:W0:Y:S01]  /*c690*/  S2R R7, SR_TID.X ;  /* 0x0000000000077919 */ /* 0x000e220000002100 */
[----:B------:R-:W-:Y:S02]  /*c6a0*/  ISETP.GE.AND P2, PT, R10, UR4, PT ;  /* 0x000000040a007c0c */ /* 0x000fe4000bf46270 */
[----:B------:R-:W-:-:S02]  /*c6b0*/  LEA.HI.X R6, R2, UR5, R6, 0x1, P0 ;  /* 0x0000000502067c11 */ /* 0x000fc400080f0c06 */
[----:B------:R-:W-:Y:S02]  /*c6c0*/  ISETP.GE.AND P3, PT, R9, UR4, PT ;  /* 0x0000000409007c0c */ /* 0x000fe4000bf66270 */
[----:B------:R-:W-:Y:S02]  /*c6d0*/  SEL R2, RZ, 0x4, P2 ;  /* 0x00000004ff027807 */ /* 0x000fe40001000000 */
[----:B------:R-:W-:Y:S02]  /*c6e0*/  SEL R4, RZ, 0x1, P3 ;  /* 0x00000001ff047807 */ /* 0x000fe40001800000 */
[----:B------:R-:W-:-:S04]  /*c6f0*/  SEL R3, RZ, 0x2, P1 ;  /* 0x00000002ff037807 */ /* 0x000fc80000800000 */
[----:B------:R-:W-:-:S03]  /*c700*/  IADD3 R2, R2, R3, R4 ;  /* 0x0000000302027210 */ /* 0x000fc60007ffe004 */
[----:B------:R-:W-:-:S04]  /*c710*/  @P3 LOP3.LUT R18, R18, 0x10, RZ, 0xfc, !PT ;  /* 0x0000001012123812 */ /* 0x000fc800078efcff */
[----:B------:R-:W-:-:S04]  /*c720*/  LOP3.LUT R18, R18, 0xfffffffb, RZ, 0xc0, !PT ;  /* 0xfffffffb12127812 */ /* 0x000fc800078ec0ff */
[----:B------:R-:W-:-:S04]  /*c730*/  @P2 LOP3.LUT R18, R18, 0x4, RZ, 0xfc, !PT ;  /* 0x0000000412122812 */ /* 0x000fc800078efcff */
[----:B------:R-:W-:Y:S01]  /*c740*/  LOP3.LUT R18, R18, 0xfffffff7, RZ, 0xc0, !PT ;  /* 0xfffffff712127812 */ /* 0x000fe200078ec0ff */
[----:B0-----:R-:W-:-:S03]  /*c750*/  IMAD.SHL.U32 R7, R7, 0x8, RZ ;  /* 0x0000000807077824 */ /* 0x001fc600078e00ff */
[----:B------:R-:W-:Y:S02]  /*c760*/  @P1 LOP3.LUT R18, R18, 0x8, RZ, 0xfc, !PT ;  /* 0x0000000812121812 */ /* 0x000fe400078efcff */
[----:B------:R-:W-:-:S04]  /*c770*/  LOP3.LUT R7, R7, 0x38, RZ, 0xc0, !PT ;  /* 0x0000003807077812 */ /* 0x000fc800078ec0ff */
[C---:B------:R-:W-:Y:S02]  /*c780*/  LOP3.LUT R10, R7.reuse, 0x100, RZ, 0xfc, !PT ;  /* 0x00000100070a7812 */ /* 0x040fe400078efcff */
[----:B------:R-:W-:Y:S02]  /*c790*/  LOP3.LUT R7, R7, 0xc0, RZ, 0xfc, !PT ;  /* 0x000000c007077812 */ /* 0x000fe400078efcff */
[----:B------:R-:W-:Y:S02]  /*c7a0*/  ISETP.GE.AND P0, PT, R10, UR4, PT ;  /* 0x000000040a007c0c */ /* 0x000fe4000bf06270 */
[----:B------:R-:W0:Y:S01]  /*c7b0*/  S2R R10, SR_TID.X ;  /* 0x00000000000a7919 */ /* 0x000e220000002100 */
[----:B------:R-:W-:Y:S02]  /*c7c0*/  ISETP.GE.AND P5, PT, R7, UR4, PT ;  /* 0x0000000407007c0c */ /* 0x000fe4000bfa6270 */
[----:B------:R-:W-:Y:S01]  /*c7d0*/  SEL R4, RZ, 0x10, P0 ;  /* 0x00000010ff047807 */ /* 0x000fe20000000000 */
[----:B------:R-:W1:Y:S01]  /*c7e0*/  S2R R7, SR_TID.X ;  /* 0x0000000000077919 */ /* 0x000e620000002100 */
[----:B------:R-:W-:-:S04]  /*c7f0*/  SEL R3, RZ, 0x8, P5 ;  /* 0x00000008ff037807 */ /* 0x000fc80002800000 */
[----:B------:R-:W-:Y:S01]  /*c800*/  IADD3 R2, R4, R2, R3 ;  /* 0x0000000204027210 */ /* 0x000fe20007ffe003 */
[----:B0-----:R-:W-:Y:S02]  /*c810*/  IMAD.SHL.U32 R10, R10, 0x8, RZ ;  /* 0x000000080a0a7824 */ /* 0x001fe400078e00ff */
[----:B-1----:R-:W-:-:S03]  /*c820*/  IMAD.SHL.U32 R7, R7, 0x8, RZ ;  /* 0x0000000807077824 */ /* 0x002fc600078e00ff */
[----:B------:R-:W-:-:S04]  /*c830*/  LOP3.LUT R10, R10, 0x38, RZ, 0xc0, !PT ;  /* 0x000000380a0a7812 */ /* 0x000fc800078ec0ff */
[----:B------:R-:W-:Y:S02]  /*c840*/  LOP3.LUT R11, R10, 0x180, RZ, 0xfc, !PT ;  /* 0x000001800a0b7812 */ /* 0x000fe400078efcff */
[----:B------:R-:W-:Y:S02]  /*c850*/  LOP3.LUT R7, R7, 0x38, RZ, 0xc0, !PT ;  /* 0x0000003807077812 */ /* 0x000fe400078ec0ff */
[----:B------:R-:W-:Y:S02]  /*c860*/  ISETP.GE.AND P1, PT, R11, UR4, PT ;  /* 0x000000040b007c0c */ /* 0x000fe4000bf26270 */
[C---:B------:R-:W-:Y:S02]  /*c870*/  LOP3.LUT R10, R7.reuse, 0x140, RZ, 0xfc, !PT ;  /* 0x00000140070a7812 */ /* 0x040fe400078efcff */
[----:B------:R-:W-:Y:S02]  /*c880*/  SEL R5, RZ, 0x40, P1 ;  /* 0x00000040ff057807 */ /* 0x000fe40000800000 */
[----:B------:R-:W-:-:S02]  /*c890*/  LOP3.LUT R7, R7, 0x1c0, RZ, 0xfc, !PT ;  /* 0x000001c007077812 */ /* 0x000fc400078efcff */
[----:B------:R-:W-:Y:S02]  /*c8a0*/  ISETP.GE.AND P1, PT, R10, UR4, PT ;  /* 0x000000040a007c0c */ /* 0x000fe4000bf26270 */
[----:B------:R-:W-:Y:S01]  /*c8b0*/  ISETP.GE.AND P2, PT, R7, UR4, PT ;  /* 0x0000000407007c0c */ /* 0x000fe2000bf46270 */
[----:B------:R-:W-:Y:S01]  /*c8c0*/  UMOV UR4, 0xffffffff ;  /* 0xffffffff00047882 */ /* 0x000fe20000000000 */
[----:B------:R-:W-:Y:S02]  /*c8d0*/  SEL R3, RZ, 0x20, P1 ;  /* 0x00000020ff037807 */ /* 0x000fe40000800000 */
[----:B------:R-:W-:Y:S02]  /*c8e0*/  SEL R7, RZ, 0x80, P2 ;  /* 0x00000080ff077807 */ /* 0x000fe40001000000 */
[----:B------:R-:W-:-:S05]  /*c8f0*/  IADD3 R5, R5, R2, R3 ;  /* 0x0000000205057210 */ /* 0x000fca0007ffe003 */
[----:B------:R-:W-:Y:S01]  /*c900*/  IMAD.IADD R7, R5, 0x1, R7 ;  /* 0x0000000105077824 */ /* 0x000fe200078e0207 */
[----:B------:R-:W-:Y:S06]  /*c910*/  BRA.DIV UR4, `(.L_x_3445) ;  /* 0x0000004a04247947 */ /* 0x000fec000b800000 */
[----:B------:R-:W2:Y:S01]  /*c920*/  LDL.LU R3, [R1+0x14] ;  /* 0x0000140001037983 */ /* 0x000ea20000300800 */
[----:B------:R-:W-:-:S03]  /*c930*/  ULDC UR4, c[0x0][0x288] ;  /* 0x0000a20000047ab9 */ /* 0x000fc60000000800 */
[----:B------:R-:W3:Y:S04]  /*c940*/  LDL.LU R2, [R1+0x28] ;  /* 0x0000280001027983 */ /* 0x000ee80000300800 */
[----:B------:R-:W4:Y:S01]  /*c950*/  LDL R11, [R1+0x4] ;  /* 0x00000400010b7983 */ /* 0x000f220000100800 */
[----:B------:R-:W-:Y:S01]  /*c960*/  IMAD R4, R8, UR4, RZ ;  /* 0x0000000408047c24 */ /* 0x000fe2000f8e02ff */
[----:B------:R-:W-:Y:S02]  /*c970*/  LOP3.LUT R18, R18, 0xfffffdff, RZ, 0xc0, !PT ;  /* 0xfffffdff12127812 */ /* 0x000fe400078ec0ff */
[----:B------:R-:W5:Y:S02]  /*c980*/  LDL.LU R13, [R1+0x2c] ;  /* 0x00002c00010d7983 */ /* 0x000f640000300800 */
[----:B------:R-:W-:Y:S01]  /*c990*/  @P0 LOP3.LUT R18, R18, 0x200, RZ, 0xfc, !PT ;  /* 0x0000020012120812 */ /* 0x000fe200078efcff */
[----:B------:R-:W0:Y:S03]  /*c9a0*/  S2R R12, SR_TID.X ;  /* 0x00000000000c7919 */ /* 0x000e260000002100 */
[----:B------:R-:W-:-:S02]  /*c9b0*/  LOP3.LUT P0, RZ, R18, 0x10, RZ, 0xc0, !PT ;  /* 0x0000001012ff7812 */ /* 0x000fc4000780c0ff */
[----:B------:R-:W-:-:S04]  /*c9c0*/  LOP3.LUT R18, R18, 0xfffffeff, RZ, 0xc0, !PT ;  /* 0xfffffeff12127812 */ /* 0x000fc800078ec0ff */
[----:B------:R-:W-:-:S04]  /*c9d0*/  @P1 LOP3.LUT R18, R18, 0x100, RZ, 0xfc, !PT ;  /* 0x0000010012121812 */ /* 0x000fc800078efcff */
[----:B------:R-:W-:Y:S01]  /*c9e0*/  LOP3.LUT P1, RZ, R18, 0x8, RZ, 0xc0, !PT ;  /* 0x0000000812ff7812 */ /* 0x000fe2000782c0ff */
[----:B0-----:R-:W-:-:S05]  /*c9f0*/  IMAD.SHL.U32 R12, R12, 0x8, RZ ;  /* 0x000000080c0c7824 */ /* 0x001fca00078e00ff */
[----:B------:R-:W-:Y:S02]  /*ca00*/  LOP3.LUT R12, R12, 0x38, RZ, 0xc0, !PT ;  /* 0x000000380c0c7812 */ /* 0x000fe400078ec0ff */
[----:B------:R-:W-:Y:S01]  /*ca10*/  LOP3.LUT R18, R18, 0xffffff7f, RZ, 0xc0, !PT ;  /* 0xffffff7f12127812 */ /* 0x000fe200078ec0ff */
[----:B------:R-:W-:Y:S01]  /*ca20*/  SHFL.IDX PT, R14, R0, 0x1, 0x181f ;  /* 0x00381f00000e7f89 */ /* 0x000fe200000e0000 */
[----:B--2---:R-:W-:-:S03]  /*ca30*/  ISETP.GE.AND P2, PT, R3, R4, PT ;  /* 0x000000040300720c */ /* 0x004fc60003f46270 */
[----:B------:R-:W0:Y:S01]  /*ca40*/  SHFL.IDX PT, R3, R0, RZ, 0x181f ;  /* 0x00181fff00037589 */ /* 0x000e2200000e0000 */
[----:B---3--:R-:W-:-:S03]  /*ca50*/  ISETP.GE.AND P3, PT, R2, R4, PT ;  /* 0x000000040200720c */ /* 0x008fc60003f66270 */
[----:B------:R-:W1:Y:S06]  /*ca60*/  SHFL.IDX PT, R2, R6, RZ, 0x181f ;  /* 0x00181fff06027589 */ /* 0x000e6c00000e0000 */
[----:B0-----:R-:W-:-:S05]  /*ca70*/  @!P2 LEA R3, P6, R12, R3, 0x1 ;  /* 0x000000030c03a211 */ /* 0x001fca00078c08ff */
[----:B-1----:R-:W-:-:S05]  /*ca80*/  @!P2 IMAD.X R2, RZ, RZ, R2, P6 ;  /* 0x000000ffff02a224 */ /* 0x002fca00030e0602 */
[-C--:B------:R-:W-:Y:S02]  /*ca90*/  @!P2 LOP3.LUT R3, R3, R2.reuse, RZ, 0x3c, !PT ;  /* 0x000000020303a212 */ /* 0x080fe400078e3cff */
[----:B------:R-:W-:Y:S02]  /*caa0*/  @!P2 LOP3.LUT R8, R5, 0x40, RZ, 0xc0, !PT ;  /* 0x000000400508a812 */ /* 0x000fe400078ec0ff */
[C---:B------:R-:W-:Y:S02]  /*cab0*/  @!P2 LOP3.LUT R2, R3.reuse, R2, RZ, 0x3c, !PT ;  /* 0x000000020302a212 */ /* 0x040fe400078e3cff */
[----:B------:R-:W-:Y:S02]  /*cac0*/  @P3 LOP3.LUT R18, R18, 0x80, RZ, 0xfc, !PT ;  /* 0x0000008012123812 */ /* 0x000fe400078efcff */
[----:B------:R-:W-:Y:S02]  /*cad0*/  @!P2 LOP3.LUT R3, R3, R2, RZ, 0x3c, !PT ;  /* 0x000000020303a212 */ /* 0x000fe400078e3cff */
[----:B------:R-:W-:-:S02]  /*cae0*/  @!P2 SHF.R.U32.HI R8, RZ, 0x2, R8 ;  /* 0x00000002ff08a819 */ /* 0x000fc40000011608 */
[----:B------:R-:W-:Y:S01]  /*caf0*/  LOP3.LUT P6, RZ, R18, 0x4, RZ, 0xc0, !PT ;  /* 0x0000000412ff7812 */ /* 0x000fe200078cc0ff */
[----:B----4-:R-:W-:Y:S01]  /*cb00*/  @!P2 LDGSTS.E.BYPASS.LTC128B.128 [R11+0x26400], desc[UR38][R2.64], !P0 ;  /* 0x26400000020bafae */ /* 0x010fe2000c101d66 */
[----:B------:R-:W-:Y:S02]  /*cb10*/  @!P2 ISETP.NE.U32.AND P3, PT, R8, RZ, PT ;  /* 0x000000ff0800a20c */ /* 0x000fe40003f65070 */
[----:B------:R-:W-:Y:S01]  /*cb20*/  @!P2 LOP3.LUT R8, R7, 0x80, RZ, 0xc0, !PT ;  /* 0x000000800708a812 */ /* 0x000fe200078ec0ff */
[----:B------:R-:W-:Y:S01]  /*cb30*/  @!P2 LDGSTS.E.BYPASS.LTC128B.128 [R11+0x28400], desc[UR38][R2.64+0x80], !P1 ;  /* 0x28400080020bafae */ /* 0x000fe2000c901d66 */
[C---:B------:R-:W-:Y:S02]  /*cb40*/  LOP3.LUT P0, RZ, R18.reuse, 0x200, RZ, 0xc0, !PT ;  /* 0x0000020012ff7812 */ /* 0x040fe4000780c0ff */
[----:B------:R-:W-:Y:S02]  /*cb50*/  LOP3.LUT P1, RZ, R18, 0x100, RZ, 0xc0, !PT ;  /* 0x0000010012ff7812 */ /* 0x000fe4000782c0ff */
[----:B------:R-:W-:-:S03]  /*cb60*/  @!P2 SHF.R.U32.HI R8, RZ, 0x3, R8 ;  /* 0x00000003ff08a819 */ /* 0x000fc60000011608 */
[----:B------:R-:W-:Y:S01]  /*cb70*/  @!P2 LDGSTS.E.BYPASS.LTC128B.128 [R11+0x2a400], desc[UR38][R2.64+0x100], !P6 ;  /* 0x2a400100020bafae */ /* 0x000fe2000f101d66 */
[----:B------:R-:W-:-:S03]  /*cb80*/  @!P2 ISETP.NE.U32.AND P4, PT, R8, RZ, PT ;  /* 0x000000ff0800a20c */ /* 0x000fc60003f85070 */
[----:B------:R-:W0:Y:S04]  /*cb90*/  SHFL.IDX PT, R8, R6, 0x1, 0x181f ;  /* 0x00381f0006087f89 */ /* 0x000e2800000e0000 */
[----:B------:R-:W-:Y:S04]  /*cba0*/  @!P2 LDGSTS.E.BYPASS.LTC128B.128 [R11+0x2c400], desc[UR38][R2.64+0x180], !P5 ;  /* 0x2c400180020bafae */ /* 0x000fe8000e901d66 */
[----:B------:R-:W-:Y:S04]  /*cbb0*/  @!P2 LDGSTS.E.BYPASS.LTC128B.128 [R11+0x2e400], desc[UR38][R2.64+0x200], !P0 ;  /* 0x2e400200020bafae */ /* 0x000fe8000c101d66 */
[----:B------:R-:W-:Y:S04]  /*cbc0*/  @!P2 LDGSTS.E.BYPASS.LTC128B.128 [R11+0x30400], desc[UR38][R2.64+0x280], !P1 ;  /* 0x30400280020bafae */ /* 0x000fe8000c901d66 */
[----:B------:R-:W-:Y:S01]  /*cbd0*/  @!P2 LDGSTS.E.BYPASS.LTC128B.128 [R11+0x32400], desc[UR38][R2.64+0x300], P3 ;  /* 0x32400300020bafae */ /* 0x000fe20009901d66 */
[----:B------:R-:W-:-:S03]  /*cbe0*/  LOP3.LUT P3, RZ, R18, 0x80, RZ, 0xc0, !PT ;  /* 0x0000008012ff7812 */ /* 0x000fc6000786c0ff */
[----:B------:R1:W-:Y:S10]  /*cbf0*/  @!P2 LDGSTS.E.BYPASS.LTC128B.128 [R11+0x34400], desc[UR38][R2.64+0x380], P4 ;  /* 0x34400380020bafae */ /* 0x0003f4000a101d66 */
[----:B------:R-:W-:-:S05]  /*cc00*/  @!P3 LEA R9, P4, R12, R14, 0x1 ;  /* 0x0000000e0c09b211 */ /* 0x000fca00078808ff */
[----:B0-----:R-:W-:Y:S01]  /*cc10*/  @!P3 IMAD.X R10, RZ, RZ, R8, P4 ;  /* 0x000000ffff0ab224 */ /* 0x001fe200020e0608 */
[C---:B------:R-:W-:Y:S02]  /*cc20*/  LOP3.LUT P4, RZ, R18.reuse, 0x10, RZ, 0xc0, !PT ;  /* 0x0000001012ff7812 */ /* 0x040fe4000788c0ff */
[----:B------:R-:W-:Y:S01]  /*cc30*/  @!P3 LOP3.LUT R8, R5, 0x40, RZ, 0xc0, !PT ;  /* 0x000000400508b812 */ /* 0x000fe200078ec0ff */
[----:B-1----:R-:W-:Y:S01]  /*cc40*/  @!P3 IMAD.MOV.U32 R2, RZ, RZ, R9 ;  /* 0x000000ffff02b224 */ /* 0x002fe200078e0009 */
[----:B------:R-:W-:Y:S01]  /*cc50*/  LOP3.LUT P2, RZ, R18, 0x8, RZ, 0xc0, !PT ;  /* 0x0000000812ff7812 */ /* 0x000fe2000784c0ff */
[----:B------:R-:W-:Y:S01]  /*cc60*/  @!P3 IMAD.MOV.U32 R3, RZ, RZ, R10 ;  /* 0x000000ffff03b224 */ /* 0x000fe200078e000a */
[----:B------:R-:W-:-:S07]  /*cc70*/  @!P3 SHF.R.U32.HI R8, RZ, 0x2, R8 ;  /* 0x00000002ff08b819 */ /* 0x000fce0000011608 */
[----:B------:R-:W-:Y:S01]  /*cc80*/  @!P3 LDGSTS.E.BYPASS.LTC128B.128 [R11+0x26c00], desc[UR38][R2.64], !P4 ;  /* 0x26c00000020bbfae */ /* 0x000fe2000e101d66 */
[----:B------:R-:W-:Y:S02]  /*cc90*/  @!P3 ISETP.NE.U32.AND P4, PT, R8, RZ, PT ;  /* 0x000000ff0800b20c */ /* 0x000fe40003f85070 */
[----:B------:R-:W-:Y:S01]  /*cca0*/  @!P3 LOP3.LUT R8, R7, 0x80, RZ, 0xc0, !PT ;  /* 0x000000800708b812 */ /* 0x000fe200078ec0ff */
[----:B------:R-:W-:Y:S03]  /*ccb0*/  @!P3 LDGSTS.E.BYPASS.LTC128B.128 [R11+0x28c00], desc[UR38][R2.64+0x80], !P2 ;  /* 0x28c00080020bbfae */ /* 0x000fe6000d101d66 */
[----:B------:R-:W-:Y:S01]  /*ccc0*/  @!P3 SHF.R.U32.HI R8, RZ, 0x3, R8 ;  /* 0x00000003ff08b819 */ /* 0x000fe20000011608 */
[----:B------:R-:W-:Y:S04]  /*ccd0*/  @!P3 LDGSTS.E.BYPASS.LTC128B.128 [R11+0x2ac00], desc[UR38][R2.64+0x100], !P6 ;  /* 0x2ac00100020bbfae */ /* 0x000fe8000f101d66 */
[----:B------:R-:W-:Y:S04]  /*cce0*/  @!P3 LDGSTS.E.BYPASS.LTC128B.128 [R11+0x2cc00], desc[UR38][R2.64+0x180], !P5 ;  /* 0x2cc00180020bbfae */ /* 0x000fe8000e901d66 */
[----:B------:R-:W-:Y:S04]  /*ccf0*/  @!P3 LDGSTS.E.BYPASS.LTC128B.128 [R11+0x2ec00], desc[UR38][R2.64+0x200], !P0 ;  /* 0x2ec00200020bbfae */ /* 0x000fe8000c101d66 */
[----:B------:R-:W-:Y:S04]  /*cd00*/  @!P3 LDGSTS.E.BYPASS.LTC128B.128 [R11+0x30c00], desc[UR38][R2.64+0x280], !P1 ;  /* 0x30c00280020bbfae */ /* 0x000fe8000c901d66 */
[----:B------:R-:W-:Y:S01]  /*cd10*/  @!P3 LDGSTS.E.BYPASS.LTC128B.128 [R11+0x32c00], desc[UR38][R2.64+0x300], P4 ;  /* 0x32c00300020bbfae */ /* 0x000fe2000a101d66 */
[----:B------:R-:W-:-:S13]  /*cd20*/  @!P3 ISETP.NE.U32.AND P4, PT, R8, RZ, PT ;  /* 0x000000ff0800b20c */ /* 0x000fda0003f85070 */
[----:B------:R0:W-:Y:S01]  /*cd30*/  @!P3 LDGSTS.E.BYPASS.LTC128B.128 [R11+0x34c00], desc[UR38][R2.64+0x380], P4 ;  /* 0x34c00380020bbfae */ /* 0x0001e2000a101d66 */
[----:B-----5:R-:W-:-:S03]  /*cd40*/  ISETP.GE.AND P2, PT, R13, R4, PT ;  /* 0x000000040d00720c */ /* 0x020fc60003f46270 */
[----:B0-----:R-:W0:Y:S04]  /*cd50*/  SHFL.IDX PT, R3, R0, 0x2, 0x181f ;  /* 0x00581f0000037f89 */ /* 0x001e2800000e0000 */
[----:B------:R-:W1:Y:S06]  /*cd60*/  SHFL.IDX PT, R2, R6, 0x2, 0x181f ;  /* 0x00581f0006027f89 */ /* 0x000e6c00000e0000 */
[----:B------:R-:W-:-:S02]  /*cd70*/  @!P2 LOP3.LUT R8, R5, 0x40, RZ, 0xc0, !PT ;  /* 0x000000400508a812 */ /* 0x000fc400078ec0ff */
[----:B0-----:R-:W-:-:S05]  /*cd80*/  @!P2 LEA R3, P4, R12, R3, 0x1 ;  /* 0x000000030c03a211 */ /* 0x001fca00078808ff */
[----:B-1----:R-:W-:Y:S01]  /*cd90*/  @!P2 IMAD.X R2, RZ, RZ, R2, P4 ;  /* 0x000000ffff02a224 */ /* 0x002fe200020e0602 */
[----:B------:R-:W-:-:S04]  /*cda0*/  LOP3.LUT P4, RZ, R18, 0x10, RZ, 0xc0, !PT ;  /* 0x0000001012ff7812 */ /* 0x000fc8000788c0ff */
[----:B------:R-:W-:-:S04]  /*cdb0*/  @!P2 LOP3.LUT R3, R3, R2, RZ, 0x3c, !PT ;  /* 0x000000020303a212 */ /* 0x000fc800078e3cff */
[C---:B------:R-:W-:Y:S02]  /*cdc0*/  @!P2 LOP3.LUT R2, R3.reuse, R2, RZ, 0x3c, !PT ;  /* 0x000000020302a212 */ /* 0x040fe400078e3cff */
[----:B------:R-:W-:Y:S02]  /*cdd0*/  LOP3.LUT P3, RZ, R18, 0x8, RZ, 0xc0, !PT ;  /* 0x0000000812ff7812 */ /* 0x000fe4000786c0ff */
[----:B------:R-:W-:Y:S02]  /*cde0*/  @!P2 LOP3.LUT R3, R3, R2, RZ, 0x3c, !PT ;  /* 0x000000020303a212 */ /* 0x000fe400078e3cff */
[----:B------:R-:W-:-:S03]  /*cdf0*/  @!P2 SHF.R.U32.HI R8, RZ, 0x2, R8 ;  /* 0x00000002ff08a819 */ /* 0x000fc60000011608 */
[----:B------:R0:W-:Y:S01]  /*ce00*/  @!P2 LDGSTS.E.BYPASS.LTC128B.128 [R11+0x27400], desc[UR38][R2.64], !P4 ;  /* 0x27400000020bafae */ /* 0x0001e2000e101d66 */
[----:B------:R-:W-:Y:S02]  /*ce10*/  @!P2 ISETP.NE.U32.AND P4, PT, R8, RZ, PT ;  /* 0x000000ff0800a20c */ /* 0x000fe40003f85070 */
[----:B------:R-:W-:-:S03]  /*ce20*/  @!P2 LOP3.LUT R8, R7, 0x80, RZ, 0xc0, !PT ;  /* 0x000000800708a812 */ /* 0x000fc600078ec0ff */
[----:B------:R0:W-:Y:S01]  /*ce30*/  @!P2 LDGSTS.E.BYPASS.LTC128B.128 [R11+0x29400], desc[UR38][R2.64+0x80], !P3 ;  /* 0x29400080020bafae */ /* 0x0001e2000d901d66 */
[----:B------:R-:W-:-:S03]  /*ce40*/  @!P2 SHF.R.U32.HI R8, RZ, 0x3, R8 ;  /* 0x00000003ff08a819 */ /* 0x000fc60000011608 */
[----:B------:R0:W-:Y:S04]  /*ce50*/  @!P2 LDGSTS.E.BYPASS.LTC128B.128 [R11+0x2b400], desc[UR38][R2.64+0x100], !P6 ;  /* 0x2b400100020bafae */ /* 0x0001e8000f101d66 */
[----:B------:R0:W-:Y:S04]  /*ce60*/  @!P2 LDGSTS.E.BYPASS.LTC128B.128 [R11+0x2d400], desc[UR38][R2.64+0x180], !P5 ;  /* 0x2d400180020bafae */ /* 0x0001e8000e901d66 */
[----:B------:R0:W-:Y:S04]  /*ce70*/  @!P2 LDGSTS.E.BYPASS.LTC128B.128 [R11+0x2f400], desc[UR38][R2.64+0x200], !P0 ;  /* 0x2f400200020bafae */ /* 0x0001e8000c101d66 */
[----:B------:R0:W-:Y:S04]  /*ce80*/  @!P2 LDGSTS.E.BYPASS.LTC128B.128 [R11+0x31400], desc[UR38][R2.64+0x280], !P1 ;  /* 0x31400280020bafae */ /* 0x0001e8000c901d66 */
[----:B------:R0:W-:Y:S01]  /*ce90*/  @!P2 LDGSTS.E.BYPASS.LTC128B.128 [R11+0x33400], desc[UR38][R2.64+0x300], P4 ;  /* 0x33400300020bafae */ /* 0x0001e2000a101d66 */
[----:B------:R-:W-:-:S03]  /*cea0*/  @!P2 ISETP.NE.U32.AND P4, PT, R8, RZ, PT ;  /* 0x000000ff0800a20c */ /* 0x000fc60003f85070 */
[----:B------:R-:W1:Y:S04]  /*ceb0*/  SHFL.IDX PT, R6, R6, 0x3, 0x181f ;  /* 0x00781f0006067f89 */ /* 0x000e6800000e0000 */
[----:B------:R-:W2:Y:S06]  /*cec0*/  SHFL.IDX PT, R0, R0, 0x3, 0x181f ;  /* 0x00781f0000007f89 */ /* 0x000eac00000e0000 */
[----:B------:R0:W-:Y:S02]  /*ced0*/  @!P2 LDGSTS.E.BYPASS.LTC128B.128 [R11+0x35400], desc[UR38][R2.64+0x380], P4 ;  /* 0x35400380020bafae */ /* 0x0001e4000a101d66 */
.L_x_3566:
[----:B0-----:R-:W3:Y:S01]  /*cee0*/  LDL.LU R2, [R1+0x48] ;  /* 0x0000480001027983 */ /* 0x001ee20000300800 */
[----:B------:R-:W-:Y:S01]  /*cef0*/  BSSY B0, `(.L_x_3446) ;  /* 0x000001d000007945 */ /* 0x000fe20003800000 */
[----:B---3--:R-:W-:-:S13]  /*cf00*/  ISETP.GE.AND P2, PT, R2, R4, PT ;  /* 0x000000040200720c */ /* 0x008fda0003f46270 */
[----:B------:R-:W-:Y:S05]  /*cf10*/  @P2 BRA `(.L_x_3447) ;  /* 0x0000000000682947 */ /* 0x000fea0003800000 */
[----:B------:R-:W3:Y:S01]  /*cf20*/  LDL R8, [R1+0x4] ;  /* 0x0000040001087983 */ /* 0x000ee20000100800 */
[C---:B------:R-:W-:Y:S02]  /*cf30*/  LOP3.LUT P6, RZ, R18.reuse, 0x10, RZ, 0xc0, !PT ;  /* 0x0000001012ff7812 */ /* 0x040fe400078cc0ff */
[C---:B------:R-:W-:Y:S01]  /*cf40*/  LOP3.LUT P4, RZ, R18.reuse, 0x8, RZ, 0xc0, !PT ;  /* 0x0000000812ff7812 */ /* 0x040fe2000788c0ff */
[----:B------:R-:W0:Y:S01]  /*cf50*/  S2R R2, SR_TID.X ;  /* 0x0000000000027919 */ /* 0x000e220000002100 */
[----:B------:R-:W-:Y:S02]  /*cf60*/  LOP3.LUT P3, RZ, R18, 0x4, RZ, 0xc0, !PT ;  /* 0x0000000412ff7812 */ /* 0x000fe4000786c0ff */
[----:B------:R-:W-:Y:S02]  /*cf70*/  LOP3.LUT R5, R5, 0x40, RZ, 0xc0, !PT ;  /* 0x0000004005057812 */ /* 0x000fe400078ec0ff */
[----:B------:R-:W-:Y:S02]  /*cf80*/  LOP3.LUT R7, R7, 0x80, RZ, 0xc0, !PT ;  /* 0x0000008007077812 */ /* 0x000fe400078ec0ff */
[----:B------:R-:W-:-:S02]  /*cf90*/  SHF.R.U32.HI R5, RZ, 0x2, R5 ;  /* 0x00000002ff057819 */ /* 0x000fc40000011605 */
[----:B------:R-:W-:Y:S01]  /*cfa0*/  SHF.R.U32.HI R7, RZ, 0x3, R7 ;  /* 0x00000003ff077819 */ /* 0x000fe20000011607 */
[----:B0-----:R-:W-:-:S05]  /*cfb0*/  IMAD.SHL.U32 R2, R2, 0x8, RZ ;  /* 0x0000000802027824 */ /* 0x001fca00078e00ff */
[----:B------:R-:W-:-:S04]  /*cfc0*/  LOP3.LUT R2, R2, 0x38, RZ, 0xc0, !PT ;  /* 0x0000003802027812 */ /* 0x000fc800078ec0ff */
[----:B--2---:R-:W-:-:S05]  /*cfd0*/  LEA R2, P2, R2, R0, 0x1 ;  /* 0x0000000002027211 */ /* 0x004fca00078408ff */
[----:B-1----:R-:W-:Y:S01]  /*cfe0*/  IMAD.X R3, RZ, RZ, R6, P2 ;  /* 0x000000ffff037224 */ /* 0x002fe200010e0606 */
[----:B------:R-:W-:-:S04]  /*cff0*/  ISETP.NE.U32.AND P2, PT, R5, RZ, PT ;  /* 0x000000ff0500720c */ /* 0x000fc80003f45070 */
[----:B------:R-:W-:Y:S01]  /*d000*/  @!PT LDS RZ, [RZ] ;  /* 0x00000000fffff984 */ /* 0x000fe20000000800 */
[----:B------:R-:W-:Y:S01]  /*d010*/  @!PT LDS RZ, [RZ] ;  /* 0x00000000fffff984 */ /* 0x000fe20000000800 */
[----:B------:R-:W-:Y:S01]  /*d020*/  @!PT LDS RZ, [RZ] ;  /* 0x00000000fffff984 */ /* 0x000fe20000000800 */
[----:B---3--:R0:W-:Y:S04]  /*d030*/  LDGSTS.E.BYPASS.LTC128B.128 [R8+0x27c00], desc[UR38][R2.64], !P6 ;  /* 0x27c0000002087fae */ /* 0x0081e8000f101d66 */
[----:B------:R0:W-:Y:S04]  /*d040*/  LDGSTS.E.BYPASS.LTC128B.128 [R8+0x29c00], desc[UR38][R2.64+0x80], !P4 ;  /* 0x29c0008002087fae */ /* 0x0001e8000e101d66 */
[----:B------:R0:W-:Y:S01]  /*d050*/  LDGSTS.E.BYPASS.LTC128B.128 [R8+0x2bc00], desc[UR38][R2.64+0x100], !P3 ;  /* 0x2bc0010002087fae */ /* 0x0001e2000d901d66 */
[----:B------:R-:W-:-:S03]  /*d060*/  ISETP.NE.U32.AND P3, PT, R7, RZ, PT ;  /* 0x000000ff0700720c */ /* 0x000fc60003f65070 */
[----:B------:R0:W-:Y:S04]  /*d070*/  LDGSTS.E.BYPASS.LTC128B.128 [R8+0x2dc00], desc[UR38][R2.64+0x180], !P5 ;  /* 0x2dc0018002087fae */ /* 0x0001e8000e901d66 */
[----:B------:R0:W-:Y:S04]  /*d080*/  LDGSTS.E.BYPASS.LTC128B.128 [R8+0x2fc00], desc[UR38][R2.64+0x200], !P0 ;  /* 0x2fc0020002087fae */ /* 0x0001e8000c101d66 */
[----:B------:R0:W-:Y:S04]  /*d090*/  LDGSTS.E.BYPASS.LTC128B.128 [R8+0x31c00], desc[UR38][R2.64+0x280], !P1 ;  /* 0x31c0028002087fae */ /* 0x0001e8000c901d66 */
[----:B------:R0:W-:Y:S04]  /*d0a0*/  LDGSTS.E.BYPASS.LTC128B.128 [R8+0x33c00], desc[UR38][R2.64+0x300], P2 ;  /* 0x33c0030002087fae */ /* 0x0001e80009101d66 */
[----:B------:R0:W-:Y:S02]  /*d0b0*/  LDGSTS.E.BYPASS.LTC128B.128 [R8+0x35c00], desc[UR38][R2.64+0x380], P3 ;  /* 0x35c0038002087fae */ /* 0x0001e40009901d66 */
.L_x_3447:
[----:B------:R-:W-:Y:S05]  /*d0c0*/  BSYNC B0 ;  /* 0x0000000000007941 */ /* 0x000fea0003800000 */
.L_x_3446:
[----:B0-----:R-:W2:Y:S01]  /*d0d0*/  LDL R2, [R1+0x50] ;  /* 0x0000500001027983 */ /* 0x001ea20000100800 */
        /* <DEDUP_REMOVED lines=8> */
[----:B------:R-:W0:Y:S03]  /*d160*/  SYNCS.PHASECHK.TRANS64.TRYWAIT P0, [UR36+0x38820], R0 ;  /* 0x03882000ff0075a7 */ /* 0x000e260008000164 */
[----:B0-----:R-:W-:Y:S05]  /*d170*/  @!P0 BRA `(.L_x_3449) ;  /* 0x0000004800608947 */ /* 0x001fea0003800000 */
.L_x_3567:
[----:B------:R-:W-:Y:S05]  /*d180*/  BSYNC B0 ;  /* 0x0000000000007941 */ /* 0x000fea0003800000 */
.L_x_3448:
[----:B------:R-:W-:Y:S01]  /*d190*/  LOP3.LUT P0, RZ, R18, 0x2, RZ, 0xc0, !PT ;  /* 0x0000000212ff7812 */ /* 0x000fe2000780c0ff */
[----:B------:R-:W-:-:S12]  /*d1a0*/  BSSY B0, `(.L_x_3450) ;  /* 0x0000094000007945 */ /* 0x000fd80003800000 */
[----:B------:R-:W-:Y:S05]  /*d1b0*/  @!P0 BRA `(.L_x_3451) ;  /* 0x0000000800488947 */ /* 0x000fea0003800000 */
[----:B------:R-:W2:Y:S01]  /*d1c0*/  LDL R4, [R1+0x8] ;  /* 0x0000080001047983 */ /* 0x000ea20000100800 */
        /* <DEDUP_REMOVED lines=8> */
.L_x_3568:
[----:B------:R-:W-:Y:S05]  /*d250*/  BSYNC B1 ;  /* 0x0000000000017941 */ /* 0x000fea0003800000 */
.L_x_3452:
        /* <DEDUP_REMOVED lines=9> */
.L_x_3455:
[----:B------:R-:W-:Y:S05]  /*d2f0*/  BSYNC B1 ;  /* 0x0000000000017941 */ /* 0x000fea0003800000 */
.L_x_3454:
        /* <DEDUP_REMOVED lines=11> */
.L_x_3456:
        /* <DEDUP_REMOVED lines=15> */
.L_x_3457:
        /* <DEDUP_REMOVED lines=15> */
.L_x_3458:
        /* <DEDUP_REMOVED lines=15> */
.L_x_3459:
        /* <DEDUP_REMOVED lines=15> */
.L_x_3460:
        /* <DEDUP_REMOVED lines=15> */
.L_x_3461:
        /* <DEDUP_REMOVED lines=15> */
.L_x_3462:
        /* <DEDUP_REMOVED lines=15> */
.L_x_3463:
        /* <DEDUP_REMOVED lines=10> */
.L_x_3451:
[----:B------:R-:W-:Y:S05]  /*dae0*/  BSYNC B0 ;  /* 0x0000000000007941 */ /* 0x000fea0003800000 */
.L_x_3450:
[----:B------:R-:W2:Y:S04]  /*daf0*/  LDL.LU R4, [R1+0x4c] ;  /* 0x00004c0001047983 */ /* 0x000ea80000300800 */
[----:B------:R-:W3:Y:S01]  /*db00*/  LDL.LU R7, [R1+0x8] ;  /* 0x0000080001077983 */ /* 0x000ee20000300800 */
[----:B------:R-:W-:-:S05]  /*db10*/  VIADD R19, R19, 0x1 ;  /* 0x0000000113137836 */ /* 0x000fca0000000000 */
[----:B------:R-:W-:-:S04]  /*db20*/  ISETP.NE.AND P0, PT, R19, 0x2, PT ;  /* 0x000000021300780c */ /* 0x000fc80003f05270 */
[----:B0-----:R-:W-:Y:S02]  /*db30*/  SEL R0, RZ, 0x1, P0 ;  /* 0x00000001ff007807 */ /* 0x001fe40000000000 */
[----:B------:R-:W-:Y:S02]  /*db40*/  SEL R19, R19, RZ, P0 ;  /* 0x000000ff13137207 */ /* 0x000fe40000000000 */
[----:B--2---:R-:W-:Y:S02]  /*db50*/  ISETP.GE.AND P1, PT, R4, 0x41, PT ;  /* 0x000000410400780c */ /* 0x004fe40003f26270 */
[----:B---3--:R-:W-:-:S05]  /*db60*/  LOP3.LUT R7, R7, R0, RZ, 0x3c, !PT ;  /* 0x0000000007077212 */ /* 0x008fca00078e3cff */
[----:B------:R0:W-:Y:S06]  /*db70*/  STL [R1+0x8], R7 ;  /* 0x0000080701007387 */ /* 0x0001ec0000100800 */
[----:B------:R-:W-:Y:S05]  /*db80*/  @!P1 BRA `(.L_x_3464) ;  /* 0x0000002800509947 */ /* 0x000fea0003800000 */
[----:B------:R-:W1:Y:S01]  /*db90*/  LDL R4, [R1+0x20] ;  /* 0x0000200001047983 */ /* 0x000e620000100800 */
[----:B------:R-:W-:Y:S02]  /*dba0*/  IMAD.MOV.U32 R0, RZ, RZ, 0x1 ;  /* 0x00000001ff007424 */ /* 0x000fe400078e00ff */
[----:B-1----:R-:W-:-:S05]  /*dbb0*/  IMAD.MOV R6, RZ, RZ, -R4 ;  /* 0x000000ffff067224 */ /* 0x002fca00078e0a04 */
[----:B------:R-:W-:-:S05]  /*dbc0*/  VIADDMNMX R6, R6, R0, 0xffffffff, !PT ;  /* 0xffffffff06067446 */ /* 0x000fca0007800100 */
[----:B------:R-:W-:-:S05]  /*dbd0*/  IMAD.IADD R0, R4, 0x1, R6 ;  /* 0x0000000104007824 */ /* 0x000fca00078e0206 */
[----:B------:R-:W-:-:S04]  /*dbe0*/  LOP3.LUT R0, R0, 0x1, RZ, 0xc0, !PT ;  /* 0x0000000100007812 */ /* 0x000fc800078ec0ff */
[----:B------:R-:W-:Y:S01]  /*dbf0*/  ISETP.NE.U32.AND P0, PT, R0, 0x1, PT ;  /* 0x000000010000780c */ /* 0x000fe20003f05070 */
[----:B------:R-:W-:-:S12]  /*dc00*/  VIADD R0, R4, 0xfffffffe ;  /* 0xfffffffe04007836 */ /* 0x000fd80000000000 */
[----:B------:R-:W-:Y:S05]  /*dc10*/  @P0 BRA `(.L_x_3465) ;  /* 0x0000000c005c0947 */ /* 0x000fea0003800000 */
[----:B------:R-:W-:Y:S01]  /*dc20*/  LOP3.LUT P2, RZ, R18, 0x2, RZ, 0xc0, !PT ;  /* 0x0000000212ff7812 */ /* 0x000fe2000784c0ff */
[----:B------:R-:W-:-:S12]  /*dc30*/  BSSY B0, `(.L_x_3466) ;  /* 0x00000cc000007945 */ /* 0x000fd80003800000 */
[----:B------:R-:W-:Y:S05]  /*dc40*/  @!P2 BRA `(.L_x_3467) ;  /* 0x0000000c0028a947 */ /* 0x000fea0003800000 */
[----:B------:R-:W-:-:S13]  /*dc50*/  LOP3.LUT P2, RZ, R18, 0x1, RZ, 0xc0, !PT ;  /* 0x0000000112ff7812 */ /* 0x000fda000784c0ff */
[----:B------:R-:W-:Y:S05]  /*dc60*/  @!P2 BRA `(.L_x_3468) ;  /* 0x000000000050a947 */ /* 0x000fea0003800000 */
[----:B------:R-:W2:Y:S01]  /*dc70*/  LDL R9, [R1+0xc] ;  /* 0x00000c0001097983 */ /* 0x000ea20000100800 */
[----:B------:R-:W1:Y:S01]  /*dc80*/  LDC R5, c[0x0][0x43c] ;  /* 0x00010f00ff057b82 */ /* 0x000e620000000800 */
[----:B------:R-:W-:Y:S02]  /*dc90*/  ULDC.64 UR4, c[0x0][0x428] ;  /* 0x00010a0000047ab9 */ /* 0x000fe40000000a00 */
[----:B------:R-:W3:Y:S01]  /*dca0*/  LDL R8, [R1] ;  /* 0x0000000001087983 */ /* 0x000ee20000100800 */
[----:B-1----:R-:W-:-:S13]  /*dcb0*/  ISETP.NE.AND P0, PT, R5, 0x1, PT ;  /* 0x000000010500780c */ /* 0x002fda0003f05270 */
[----:B------:R-:W1:Y:S02]  /*dcc0*/  @P0 LDC.64 R2, c[0x0][0x440] ;  /* 0x00011000ff020b82 */ /* 0x000e640000000a00 */
[----:B-1----:R-:W-:-:S04]  /*dcd0*/  @P0 IMAD.HI.U32 R4, R0, R2, RZ ;  /* 0x0000000200040227 */ /* 0x002fc800078e00ff */
        /* <DEDUP_REMOVED lines=13> */
.L_x_3468:
        /* <DEDUP_REMOVED lines=8> */
.L_x_3569:
[----:B------:R-:W-:Y:S05]  /*de30*/  BSYNC B1 ;  /* 0x0000000000017941 */ /* 0x000fea0003800000 */
.L_x_3469:
        /* <DEDUP_REMOVED lines=9> */
.L_x_3472:
[----:B------:R-:W-:Y:S05]  /*ded0*/  BSYNC B1 ;  /* 0x0000000000017941 */ /* 0x000fea0003800000 */
.L_x_3471:
        /* <DEDUP_REMOVED lines=11> */
.L_x_3473:
        /* <DEDUP_REMOVED lines=13> */
.L_x_3570:
[----:B------:R-:W-:Y:S05]  /*e060*/  BSYNC B1 ;  /* 0x0000000000017941 */ /* 0x000fea0003800000 */
.L_x_3474:
        /* <DEDUP_REMOVED lines=11> */
.L_x_3477:
[----:B------:R-:W-:Y:S05]  /*e120*/  BSYNC B1 ;  /* 0x0000000000017941 */ /* 0x000fea0003800000 */
.L_x_3476:
        /* <DEDUP_REMOVED lines=9> */
.L_x_3478:
        /* <DEDUP_REMOVED lines=15> */
.L_x_3479:
        /* <DEDUP_REMOVED lines=15> */
.L_x_3480:
        /* <DEDUP_REMOVED lines=15> */
.L_x_3481:
        /* <DEDUP_REMOVED lines=15> */
.L_x_3482:
        /* <DEDUP_REMOVED lines=15> */
.L_x_3483:
        /* <DEDUP_REMOVED lines=15> */
.L_x_3484:
        /* <DEDUP_REMOVED lines=15> */
.L_x_3485:
        /* <DEDUP_REMOVED lines=10> */
.L_x_3467:
[----:B------:R-:W-:Y:S05]  /*e8f0*/  BSYNC B0 ;  /* 0x0000000000007941 */ /* 0x000fea0003800000 */
.L_x_3466:
[----:B------:R-:W2:Y:S04]  /*e900*/  LDL.LU R5, [R1+0x8] ;  /* 0x0000080001057983 */ /* 0x000ea80000300800 */
[----:B------:R-:W3:Y:S01]  /*e910*/  LDL.LU R4, [R1+0x20] ;  /* 0x0000200001047983 */ /* 0x000ee20000300800 */
[----:B------:R-:W-:-:S05]  /*e920*/  VIADD R19, R19, 0x1 ;  /* 0x0000000113137836 */ /* 0x000fca0000000000 */
[----:B------:R-:W-:-:S04]  /*e930*/  ISETP.NE.AND P0, PT, R19, 0x2, PT ;  /* 0x000000021300780c */ /* 0x000fc80003f05270 */
[----:B------:R-:W-:Y:S02]  /*e940*/  SEL R0, RZ, 0x1, P0 ;  /* 0x00000001ff007807 */ /* 0x000fe40000000000 */
[----:B------:R-:W-:Y:S02]  /*e950*/  SEL R19, R19, RZ, P0 ;  /* 0x000000ff13137207 */ /* 0x000fe40000000000 */
[----:B--2---:R-:W-:Y:S01]  /*e960*/  LOP3.LUT R5, R5, R0, RZ, 0x3c, !PT ;  /* 0x0000000005057212 */ /* 0x004fe200078e3cff */
[----:B---3--:R-:W-:-:S04]  /*e970*/  VIADD R0, R4, 0xfffffffd ;  /* 0xfffffffd04007836 */ /* 0x008fc80000000000 */
[----:B------:R1:W-:Y:S03]  /*e980*/  STL [R1+0x8], R5 ;  /* 0x0000080501007387 */ /* 0x0003e60000100800 */
.L_x_3465:
[----:B------:R-:W2:Y:S01]  /*e990*/  LDL.LU R2, [R1+0x1c] ;  /* 0x00001c0001027983 */ /* 0x000ea20000300800 */
[----:B------:R-:W-:Y:S01]  /*e9a0*/  IMAD.MOV R6, RZ, RZ, -R6 ;  /* 0x000000ffff067224 */ /* 0x000fe200078e0a06 */
[----:B------:R-:W-:Y:S04]  /*e9b0*/  BSSY B0, `(.L_x_3464) ;  /* 0x00001b1000007945 */ /* 0x000fe80003800000 */
[----:B--2---:R-:W-:-:S13]  /*e9c0*/  ISETP.NE.AND P0, PT, R2, R6, PT ;  /* 0x000000060200720c */ /* 0x004fda0003f05270 */
[----:B------:R-:W-:Y:S05]  /*e9d0*/  @!P0 BRA `(.L_x_3486) ;  /* 0x0000001800b88947 */ /* 0x000fea0003800000 */
.L_x_3527:
[----:B------:R-:W-:Y:S01]  /*e9e0*/  LOP3.LUT P0, RZ, R18, 0x2, RZ, 0xc0, !PT ;  /* 0x0000000212ff7812 */ /* 0x000fe2000780c0ff */
[----:B------:R-:W-:-:S12]  /*e9f0*/  BSSY B1, `(.L_x_3487) ;  /* 0x00000ce000017945 */ /* 0x000fd80003800000 */
[----:B--2---:R-:W-:Y:S05]  /*ea00*/  @!P0 BRA `(.L_x_3488) ;  /* 0x0000000c00308947 */ /* 0x004fea0003800000 */
[----:B------:R-:W-:Y:S01]  /*ea10*/  LOP3.LUT P0, RZ, R18, 0x1, RZ, 0xc0, !PT ;  /* 0x0000000112ff7812 */ /* 0x000fe2000780c0ff */
[----:B------:R-:W-:-:S12]  /*ea20*/  IMAD.MOV.U32 R6, RZ, RZ, R0 ;  /* 0x000000ffff067224 */ /* 0x000fd800078e0000 */
[----:B------:R-:W-:Y:S05]  /*ea30*/  @!P0 BRA `(.L_x_3489) ;  /* 0x0000000000508947 */ /* 0x000fea0003800000 */
[----:B0-----:R-:W2:Y:S01]  /*ea40*/  LDL R7, [R1+0xc] ;  /* 0x00000c0001077983 */ /* 0x001ea20000100800 */
[----:B------:R-:W0:Y:S01]  /*ea50*/  LDC R6, c[0x0][0x43c] ;  /* 0x00010f00ff067b82 */ /* 0x000e220000000800 */
[----:B------:R-:W-:Y:S02]  /*ea60*/  ULDC.64 UR4, c[0x0][0x428] ;  /* 0x00010a0000047ab9 */ /* 0x000fe40000000a00 */
[----:B-1----:R-:W3:Y:S01]  /*ea70*/  LDL R5, [R1] ;  /* 0x0000000001057983 */ /* 0x002ee20000100800 */
        /* <DEDUP_REMOVED lines=16> */
.L_x_3489:
[----:B------:R-:W3:Y:S01]  /*eb80*/  LDL R2, [R1+0x8] ;  /* 0x0000080001027983 */ /* 0x000ee20000100800 */
        /* <DEDUP_REMOVED lines=8> */
.L_x_3571:
[----:B------:R-:W-:Y:S05]  /*ec10*/  BSYNC B2 ;  /* 0x0000000000027941 */ /* 0x000fea0003800000 */
.L_x_3490:
        /* <DEDUP_REMOVED lines=9> */
.L_x_3493:
[----:B------:R-:W-:Y:S05]  /*ecb0*/  BSYNC B2 ;  /* 0x0000000000027941 */ /* 0x000fea0003800000 */
.L_x_3492:
        /* <DEDUP_REMOVED lines=11> */
.L_x_3494:
        /* <DEDUP_REMOVED lines=13> */
.L_x_3572:
[----:B------:R-:W-:Y:S05]  /*ee40*/  BSYNC B2 ;  /* 0x0000000000027941 */ /* 0x000fea0003800000 */
.L_x_3495:
        /* <DEDUP_REMOVED lines=11> */
.L_x_3498:
[----:B------:R-:W-:Y:S05]  /*ef00*/  BSYNC B2 ;  /* 0x0000000000027941 */ /* 0x000fea0003800000 */
.L_x_3497:
        /* <DEDUP_REMOVED lines=9> */
.L_x_3499:
        /* <DEDUP_REMOVED lines=15> */
.L_x_3500:
        /* <DEDUP_REMOVED lines=15> */
.L_x_3501:
        /* <DEDUP_REMOVED lines=15> */
.L_x_3502:
        /* <DEDUP_REMOVED lines=15> */
.L_x_3503:
        /* <DEDUP_REMOVED lines=15> */
.L_x_3504:
        /* <DEDUP_REMOVED lines=15> */
.L_x_3505:
        /* <DEDUP_REMOVED lines=15> */
.L_x_3506:
        /* <DEDUP_REMOVED lines=10> */
.L_x_3488:
[----:B------:R-:W-:Y:S05]  /*f6d0*/  BSYNC B1 ;  /* 0x0000000000017941 */ /* 0x000fea0003800000 */
.L_x_3487:
[----:B------:R-:W2:Y:S01]  /*f6e0*/  LDL.LU R2, [R1+0x8] ;  /* 0x0000080001027983 */ /* 0x000ea20000300800 */
[----:B------:R-:W-:Y:S01]  /*f6f0*/  LOP3.LUT P2, RZ, R18, 0x2, RZ, 0xc0, !PT ;  /* 0x0000000212ff7812 */ /* 0x000fe2000784c0ff */
[----:B0-----:R-:W-:Y:S01]  /*f700*/  VIADD R7, R19, 0x1 ;  /* 0x0000000113077836 */ /* 0x001fe20000000000 */
[----:B------:R-:W-:Y:S04]  /*f710*/  BSSY B1, `(.L_x_3507) ;  /* 0x00000d1000017945 */ /* 0x000fe80003800000 */
[----:B------:R-:W-:-:S04]  /*f720*/  ISETP.NE.AND P0, PT, R7, 0x2, PT ;  /* 0x000000020700780c */ /* 0x000fc80003f05270 */
[----:B------:R-:W-:Y:S02]  /*f730*/  SEL R6, RZ, 0x1, P0 ;  /* 0x00000001ff067807 */ /* 0x000fe40000000000 */
[----:B------:R-:W-:Y:S02]  /*f740*/  SEL R7, R7, RZ, P0 ;  /* 0x000000ff07077207 */ /* 0x000fe40000000000 */
[----:B--2---:R-:W-:Y:S01]  /*f750*/  LOP3.LUT R6, R2, R6, RZ, 0x3c, !PT ;  /* 0x0000000602067212 */ /* 0x004fe200078e3cff */
[----:B------:R-:W-:Y:S06]  /*f760*/  @!P2 BRA `(.L_x_3508) ;  /* 0x0000000c002ca947 */ /* 0x000fec0003800000 */
[----:B------:R-:W-:Y:S01]  /*f770*/  LOP3.LUT P2, RZ, R18, 0x1, RZ, 0xc0, !PT ;  /* 0x0000000112ff7812 */ /* 0x000fe2000784c0ff */
[----:B------:R-:W-:-:S12]  /*f780*/  VIADD R8, R0, 0xffffffff ;  /* 0xffffffff00087836 */ /* 0x000fd80000000000 */
[----:B------:R-:W-:Y:S05]  /*f790*/  @!P2 BRA `(.L_x_3509) ;  /* 0x000000000050a947 */ /* 0x000fea0003800000 */
[----:B------:R-:W2:Y:S01]  /*f7a0*/  LDL R10, [R1+0xc] ;  /* 0x00000c00010a7983 */ /* 0x000ea20000100800 */
[----:B------:R-:W0:Y:S01]  /*f7b0*/  LDC R4, c[0x0][0x43c] ;  /* 0x00010f00ff047b82 */ /* 0x000e220000000800 */
[----:B------:R-:W-:Y:S02]  /*f7c0*/  ULDC.64 UR4, c[0x0][0x428] ;  /* 0x00010a0000047ab9 */ /* 0x000fe40000000a00 */
[----:B------:R-:W3:Y:S01]  /*f7d0*/  LDL R9, [R1] ;  /* 0x0000000001097983 */ /* 0x000ee20000100800 */
[----:B0-----:R-:W-:-:S13]  /*f7e0*/  ISETP.NE.AND P0, PT, R4, 0x1, PT ;  /* 0x000000010400780c */ /* 0x001fda0003f05270 */
        /* <DEDUP_REMOVED lines=15> */
.L_x_3509:
        /* <DEDUP_REMOVED lines=8> */
.L_x_3573:
[----:B------:R-:W-:Y:S05]  /*f960*/  BSYNC B2 ;  /* 0x0000000000027941 */ /* 0x000fea0003800000 */
.L_x_3510:
        /* <DEDUP_REMOVED lines=9> */
.L_x_3513:
[----:B------:R-:W-:Y:S05]  /*fa00*/  BSYNC B2 ;  /* 0x0000000000027941 */ /* 0x000fea0003800000 */
.L_x_3512:
        /* <DEDUP_REMOVED lines=11> */
.L_x_3514:
        /* <DEDUP_REMOVED lines=13> */
.L_x_3574:
[----:B------:R-:W-:Y:S05]  /*fb90*/  BSYNC B2 ;  /* 0x0000000000027941 */ /* 0x000fea0003800000 */
.L_x_3515:
        /* <DEDUP_REMOVED lines=11> */
.L_x_3518:
[----:B------:R-:W-:Y:S05]  /*fc50*/  BSYNC B2 ;  /* 0x0000000000027941 */ /* 0x000fea0003800000 */
.L_x_3517:
        /* <DEDUP_REMOVED lines=9> */
.L_x_3519:
        /* <DEDUP_REMOVED lines=15> */
.L_x_3520:
        /* <DEDUP_REMOVED lines=15> */
.L_x_3521:
        /* <DEDUP_REMOVED lines=15> */
.L_x_3522:
        /* <DEDUP_REMOVED lines=15> */
.L_x_3523:
        /* <DEDUP_REMOVED lines=15> */
.L_x_3524:
        /* <DEDUP_REMOVED lines=15> */
.L_x_3525:
        /* <DEDUP_REMOVED lines=15> */
.L_x_3526:
        /* <DEDUP_REMOVED lines=10> */
.L_x_3508:
[----:B------:R-:W-:Y:S05]  /*10420*/  BSYNC B1 ;  /* 0x0000000000017941 */ /* 0x000fea0003800000 */
.L_x_3507:
[----:B------:R-:W-:Y:S01]  /*10430*/  VIADD R7, R7, 0x1 ;  /* 0x0000000107077836 */ /* 0x000fe20000000000 */
[C---:B------:R-:W-:Y:S01]  /*10440*/  ISETP.GT.AND P1, PT, R0.reuse, 0x1, PT ;  /* 0x000000010000780c */ /* 0x040fe20003f24270 */
[----:B------:R-:W-:-:S03]  /*10450*/  VIADD R0, R0, 0xfffffffe ;  /* 0xfffffffe00007836 */ /* 0x000fc60000000000 */
[----:B------:R-:W-:-:S04]  /*10460*/  ISETP.NE.AND P0, PT, R7, 0x2, PT ;  /* 0x000000020700780c */ /* 0x000fc80003f05270 */
[----:B------:R-:W-:Y:S02]  /*10470*/  SEL R2, RZ, 0x1, P0 ;  /* 0x00000001ff027807 */ /* 0x000fe40000000000 */
[----:B------:R-:W-:Y:S02]  /*10480*/  SEL R19, R7, RZ, P0 ;  /* 0x000000ff07137207 */ /* 0x000fe40000000000 */
[----:B------:R-:W-:-:S05]  /*10490*/  LOP3.LUT R2, R6, R2, RZ, 0x3c, !PT ;  /* 0x0000000206027212 */ /* 0x000fca00078e3cff */
[----:B------:R2:W-:Y:S01]  /*104a0*/  STL [R1+0x8], R2 ;  /* 0x0000080201007387 */ /* 0x0005e20000100800 */
[----:B------:R-:W-:Y:S05]  /*104b0*/  @P1 BRA `(.L_x_3527) ;  /* 0xffffffe400481947 */ /* 0x000fea000383ffff */
.L_x_3486:
[----:B------:R-:W-:Y:S05]  /*104c0*/  BSYNC B0 ;  /* 0x0000000000007941 */ /* 0x000fea0003800000 */
.L_x_3464:
        /* <DEDUP_REMOVED lines=10> */
.L_x_3432:
[----:B0-----:R-:W0:Y:S01]  /*10570*/  S2R R3, SR_CgaCtaId ;  /* 0x0000000000037919 */ /* 0x001e220000008800 */
[----:B------:R-:W-:Y:S01]  /*10580*/  MOV R0, 0x400 ;  /* 0x0000040000007802 */ /* 0x000fe20000000f00 */
[----:B------:R-:W-:Y:S01]  /*10590*/  BSSY B0, `(.L_x_3529) ;  /* 0x0000005000007945 */ /* 0x000fe20003800000 */
[----:B------:R-:W-:Y:S02]  /*105a0*/  SHF.L.U32 R2, R2, 0x1f, RZ ;  /* 0x0000001f02027819 */ /* 0x000fe400000006ff */
[----:B0-----:R-:W-:-:S04]  /*105b0*/  LEA R9, R3, R0, 0x18 ;  /* 0x0000000003097211 */ /* 0x001fc800078ec0ff */
[----:B------:R-:W0:Y:S02]  /*105c0*/  SYNCS.PHASECHK.TRANS64.TRYWAIT P0, [R9+URZ+0x38820], R2 ;  /* 0x03882002090075a7 */ /* 0x000e24000800017f */
[----:B0-----:R-:W-:Y:S05]  /*105d0*/  @!P0 BRA `(.L_x_3530) ;  /* 0x0000001400ec8947 */ /* 0x001fea0003800000 */
.L_x_3575:
[----:B------:R-:W-:Y:S05]  /*105e0*/  BSYNC B0 ;  /* 0x0000000000007941 */ /* 0x000fea0003800000 */
.L_x_3529:
[----:B------:R-:W-:-:S03]  /*105f0*/  UMOV UR4, 0xffffffff ;  /* 0xffffffff00047882 */ /* 0x000fc60000000000 */
[----:B------:R-:W-:Y:S05]  /*10600*/  BRA.DIV UR4, `(.L_x_3531) ;  /* 0x0000001604f47947 */ /* 0x000fea000b800000 */
[----:B------:R-:W2:Y:S02]  /*10610*/  S2R R0, SR_TID.X ;  /* 0x0000000000007919 */ /* 0x000ea40000002100 */
[----:B--2---:R-:W-:-:S04]  /*10620*/  SHF.R.U32.HI R0, RZ, 0x5, R0 ;  /* 0x00000005ff007819 */ /* 0x004fc80000011600 */
[----:B------:R-:W-:-:S05]  /*10630*/  LOP3.LUT R0, R0, 0x3, RZ, 0xc0, !PT ;  /* 0x0000000300007812 */ /* 0x000fca00078ec0ff */
[----:B------:R2:W3:Y:S02]  /*10640*/  SHFL.IDX PT, R14, R0, RZ, 0x1f ;  /* 0x00001fff000e7589 */ /* 0x0004e400000e0000 */
.L_x_3578:
[----:B---3--:R-:W-:Y:S01]  /*10650*/  ISETP.NE.AND P0, PT, R14, RZ, PT ;  /* 0x000000ff0e00720c */ /* 0x008fe20003f05270 */
[----:B------:R-:W-:-:S12]  /*10660*/  BSSY B0, `(.L_x_3532) ;  /* 0x000001e000007945 */ /* 0x000fd80003800000 */
[----:B------:R-:W-:Y:S05]  /*10670*/  @P0 BRA `(.L_x_3533) ;  /* 0x0000000000700947 */ /* 0x000fea0003800000 */
[----:B------:R-:W-:-:S03]  /*10680*/  UMOV UR4, 0xffffffff ;  /* 0xffffffff00047882 */ /* 0x000fc60000000000 */
[----:B------:R-:W-:Y:S05]  /*10690*/  BRA.DIV UR4, `(.L_x_3534) ;  /* 0x0000001a04047947 */ /* 0x000fea000b800000 */
[----:B------:R-:W-:-:S13]  /*106a0*/  ELECT P6, URZ, PT ;  /* 0x00000000003f782f */ /* 0x000fda00038c0000 */
.L_x_3581:
[----:B------:R-:W-:Y:S05]  /*106b0*/  @!P6 BRA `(.L_x_3533) ;  /* 0x000000000060e947 */ /* 0x000fea0003800000 */
[----:B-1----:R-:W3:Y:S01]  /*106c0*/  LDL.LU R6, [R1+0x8] ;  /* 0x0000080001067983 */ /* 0x002ee20000300800 */
[----:B--2---:R-:W-:Y:S02]  /*106d0*/  VIADD R0, R9, 0x38840 ;  /* 0x0003884009007836 */ /* 0x004fe40000000000 */
[C---:B0-----:R-:W-:Y:S02]  /*106e0*/  VIADD R2, R19.reuse, 0x1 ;  /* 0x0000000113027836 */ /* 0x041fe40000000000 */
[----:B------:R-:W-:-:S03]  /*106f0*/  IMAD R5, R19, 0x8, R0 ;  /* 0x0000000813057824 */ /* 0x000fc600078e0200 */
        /* <DEDUP_REMOVED lines=9> */
.L_x_3582:
[----:B------:R-:W1:Y:S01]  /*10790*/  SYNCS.PHASECHK.TRANS64.TRYWAIT P0, [R7+URZ], R2 ;  /* 0x00000002070075a7 */ /* 0x000e62000800017f */
[----:B------:R-:W-:-:S04]  /*107a0*/  VIADD R0, R9, 0x38860 ;  /* 0x0003886009007836 */ /* 0x000fc80000000000 */
[----:B------:R-:W-:Y:S01]  /*107b0*/  IMAD R19, R19, 0x8, R0 ;  /* 0x0000000813137824 */ /* 0x000fe200078e0200 */
[----:B-1----:R-:W-:Y:S06]  /*107c0*/  @!P0 BRA `(.L_x_3536) ;  /* 0x0000001400ec8947 */ /* 0x002fec0003800000 */
.L_x_3583:
[----:B------:R-:W2:Y:S02]  /*107d0*/  SYNCS.PHASECHK.TRANS64.TRYWAIT P0, [R19+URZ], R4 ;  /* 0x00000004130075a7 */ /* 0x000ea4000800017f */
[----:B--2---:R-:W-:Y:S05]  /*107e0*/  @!P0 BRA `(.L_x_3537) ;  /* 0x0000001400f88947 */ /* 0x004fea0003800000 */
.L_x_3584:
[----:B------:R-:W-:-:S07]  /*107f0*/  IMAD R3, R3, 0x8, R0 ;  /* 0x0000000803037824 */ /* 0x000fce00078e0200 */
.L_x_3538:
[----:B---3--:R3:W4:Y:S02]  /*10800*/  SYNCS.PHASECHK.TRANS64.TRYWAIT P0, [R3+URZ], R2 ;  /* 0x00000002030075a7 */ /* 0x008724000800017f */
[----:B----4-:R-:W-:Y:S05]  /*10810*/  @!P0 NANOSLEEP.SYNCS 0x989680 ;  /* 0x009896800000895d */ /* 0x010fea0003900000 */
[----:B------:R-:W4:Y:S02]  /*10820*/  @!P0 SYNCS.PHASECHK.TRANS64 P0, [R3+URZ], R2 ;  /* 0x00000002030085a7 */ /* 0x000f24000800007f */
[----:B----4-:R-:W-:Y:S05]  /*10830*/  @!P0 BRA `(.L_x_3538) ;  /* 0xfffffffc00f08947 */ /* 0x010fea000383ffff */
.L_x_3533:
[----:B------:R-:W-:Y:S05]  /*10840*/  BSYNC B0 ;  /* 0x0000000000007941 */ /* 0x000fea0003800000 */
.L_x_3532:
[----:B------:R-:W-:Y:S05]  /*10850*/  EXIT ;  /* 0x000000000000794d */ /* 0x000fea0003800000 */
.L_x_3406:
[----:B0-----:R-:W-:-:S04]  /*10860*/  IMAD.U32 R3, RZ, RZ, UR37 ;  /* 0x00000025ff037e24 */ /* 0x001fc8000f8e00ff */
[----:B------:R0:W1:Y:S03]  /*10870*/  SYNCS.PHASECHK.TRANS64.TRYWAIT P1, [R3+URZ+0x38800], R4 ;  /* 0x03880004030075a7 */ /* 0x000066000802017f */
[----:B-1----:R-:W-:Y:S05]  /*10880*/  @!P1 NANOSLEEP.SYNCS 0x989680 ;  /* 0x009896800000995d */ /* 0x002fea0003900000 */
[----:B------:R-:W1:Y:S02]  /*10890*/  @!P1 SYNCS.PHASECHK.TRANS64 P1, [R3+URZ+0x38800], R4 ;  /* 0x03880004030095a7 */ /* 0x000e64000802007f */
[----:B-1----:R-:W-:Y:S05]  /*108a0*/  @!P1 BRA `(.L_x_3406) ;  /* 0xfffffffc00ec9947 */ /* 0x002fea000383ffff */
[----:B------:R-:W-:Y:S05]  /*108b0*/  BRA `(.L_x_3539) ;  /* 0xffffff2000a07947 */ /* 0x000fea000383ffff */
.L_x_3410:
[----:B-1----:R1:W2:Y:S02]  /*108c0*/  SYNCS.PHASECHK.TRANS64.TRYWAIT P1, [R3+URZ+0x38830], R6 ;  /* 0x03883006030075a7 */ /* 0x0022a4000802017f */
[----:B--2---:R-:W-:Y:S05]  /*108d0*/  @!P1 NANOSLEEP.SYNCS 0x989680 ;  /* 0x009896800000995d */ /* 0x004fea0003900000 */
[----:B------:R-:W2:Y:S02]  /*108e0*/  @!P1 SYNCS.PHASECHK.TRANS64 P1, [R3+URZ+0x38830], R6 ;  /* 0x03883006030095a7 */ /* 0x000ea4000802007f */
[----:B--2---:R-:W-:Y:S05]  /*108f0*/  @!P1 BRA `(.L_x_3410) ;  /* 0xfffffffc00f09947 */ /* 0x004fea000383ffff */
[----:B------:R-:W-:Y:S05]  /*10900*/  BRA `(.L_x_3409) ;  /* 0xffffff2000b87947 */ /* 0x000fea000383ffff */
.L_x_3411:
[----:B--2---:R-:W-:-:S04]  /*10910*/  IMAD.U32 R5, RZ, RZ, UR37 ;  /* 0x00000025ff057e24 */ /* 0x004fc8000f8e00ff */
[----:B------:R2:W3:Y:S03]  /*10920*/  SYNCS.PHASECHK.TRANS64.TRYWAIT P1, [R5+URZ+0x38810], R4 ;  /* 0x03881004050075a7 */ /* 0x0004e6000802017f */
[----:B---3--:R-:W-:Y:S05]  /*10930*/  @!P1 NANOSLEEP.SYNCS 0x989680 ;  /* 0x009896800000995d */ /* 0x008fea0003900000 */
[----:B------:R-:W3:Y:S02]  /*10940*/  @!P1 SYNCS.PHASECHK.TRANS64 P1, [R5+URZ+0x38810], R4 ;  /* 0x03881004050095a7 */ /* 0x000ee4000802007f */
[----:B---3--:R-:W-:Y:S05]  /*10950*/  @!P1 BRA `(.L_x_3411) ;  /* 0xfffffffc00ec9947 */ /* 0x008fea000383ffff */
[----:B------:R-:W-:Y:S05]  /*10960*/  BRA `(.L_x_3540) ;  /* 0xffffff2400407947 */ /* 0x000fea000383ffff */
.L_x_3415:
[----:B----4-:R4:W0:Y:S02]  /*10970*/  SYNCS.PHASECHK.TRANS64.TRYWAIT P1, [R3+URZ+0x38850], R6 ;  /* 0x03885006030075a7 */ /* 0x010824000802017f */
[----:B0-----:R-:W-:Y:S05]  /*10980*/  @!P1 NANOSLEEP.SYNCS 0x989680 ;  /* 0x009896800000995d */ /* 0x001fea0003900000 */
[----:B------:R-:W0:Y:S02]  /*10990*/  @!P1 SYNCS.PHASECHK.TRANS64 P1, [R3+URZ+0x38850], R6 ;  /* 0x03885006030095a7 */ /* 0x000e24000802007f */
[----:B0-----:R-:W-:Y:S05]  /*109a0*/  @!P1 BRA `(.L_x_3415) ;  /* 0xfffffffc00f09947 */ /* 0x001fea000383ffff */
[----:B------:R-:W-:Y:S05]  /*109b0*/  BRA `(.L_x_3414) ;  /* 0xffffff24004c7947 */ /* 0x000fea000383ffff */
.L_x_3420:
[----:B-1----:R-:W-:-:S04]  /*109c0*/  IMAD.U32 R5, RZ, RZ, UR5 ;  /* 0x00000005ff057e24 */ /* 0x002fc8000f8e00ff */
[----:B------:R1:W2:Y:S03]  /*109d0*/  SYNCS.PHASECHK.TRANS64.TRYWAIT P3, [R5+URZ+0x38830], R4 ;  /* 0x03883004050075a7 */ /* 0x0002a6000806017f */
[----:B--2---:R-:W-:Y:S05]  /*109e0*/  @!P3 NANOSLEEP.SYNCS 0x989680 ;  /* 0x009896800000b95d */ /* 0x004fea0003900000 */
[----:B------:R-:W2:Y:S02]  /*109f0*/  @!P3 SYNCS.PHASECHK.TRANS64 P3, [R5+URZ+0x38830], R4 ;  /* 0x038830040500b5a7 */ /* 0x000ea4000806007f */
[----:B--2---:R-:W-:Y:S05]  /*10a00*/  @!P3 BRA `(.L_x_3420) ;  /* 0xfffffffc00ecb947 */ /* 0x004fea000383ffff */
[----:B------:R-:W-:Y:S05]  /*10a10*/  BRA `(.L_x_3419) ;  /* 0xffffff4800cc7947 */ /* 0x000fea000383ffff */
.L_x_3424:
[----:B-1----:R-:W-:-:S04]  /*10a20*/  IMAD.U32 R5, RZ, RZ, UR5 ;  /* 0x00000005ff057e24 */ /* 0x002fc8000f8e00ff */
[----:B------:R1:W3:Y:S03]  /*10a30*/  SYNCS.PHASECHK.TRANS64.TRYWAIT P3, [R5+URZ+0x38850], R4 ;  /* 0x03885004050075a7 */ /* 0x0002e6000806017f */
[----:B---3--:R-:W-:Y:S05]  /*10a40*/  @!P3 NANOSLEEP.SYNCS 0x989680 ;  /* 0x009896800000b95d */ /* 0x008fea0003900000 */
[----:B------:R-:W3:Y:S02]  /*10a50*/  @!P3 SYNCS.PHASECHK.TRANS64 P3, [R5+URZ+0x38850], R4 ;  /* 0x038850040500b5a7 */ /* 0x000ee4000806007f */
[----:B---3--:R-:W-:Y:S05]  /*10a60*/  @!P3 BRA `(.L_x_3424) ;  /* 0xfffffffc00ecb947 */ /* 0x008fea000383ffff */
[----:B------:R-:W-:Y:S05]  /*10a70*/  BRA `(.L_x_3423) ;  /* 0xffffff4c003c7947 */ /* 0x000fea000383ffff */
.L_x_3436:
        /* <DEDUP_REMOVED lines=11> */
.L_x_3542:
[----:B------:R-:W-:Y:S05]  /*10b30*/  BSYNC B0 ;  /* 0x0000000000007941 */ /* 0x000fea0003800000 */
.L_x_3541:
[----:B------:R-:W-:Y:S05]  /*10b40*/  BRA `(.L_x_3543) ;  /* 0xffffffa800787947 */ /* 0x000fea000383ffff */
.L_x_3438:
[----:B------:R-:W-:Y:S01]  /*10b50*/  BSSY B0, `(.L_x_3544) ;  /* 0x0000006000007945 */ /* 0x000fe20003800000 */
[----:B------:R-:W-:-:S07]  /*10b60*/  IMAD.MOV.U32 R15, RZ, RZ, -0x1 ;  /* 0xffffffffff0f7424 */ /* 0x000fce00078e00ff */
[----:B01----:R-:W-:Y:S05]  /*10b70*/  WARPSYNC.COLLECTIVE R15, `(.L_x_3545) ;  /* 0x000000000f0c7348 */ /* 0x003fea0003c00000 */
[----:B------:R-:W-:Y:S02]  /*10b80*/  ELECT P6, UR62, PT ;  /* 0x00000000003e782f */ /* 0x000fe400038c0000 */
[----:B------:R-:W-:Y:S01]  /*10b90*/  MOV R14, UR62 ;  /* 0x0000003e000e7c02 */ /* 0x000fe20008000f00 */
[----:B01----:R-:W-:Y:S10]  /*10ba0*/  ENDCOLLECTIVE ;  /* 0x000000000000791b */ /* 0x003ff40003800000 */
.L_x_3545:
[----:B------:R-:W-:Y:S05]  /*10bb0*/  BSYNC B0 ;  /* 0x0000000000007941 */ /* 0x000fea0003800000 */
.L_x_3544:
[----:B------:R-:W-:Y:S05]  /*10bc0*/  BRA `(.L_x_3546) ;  /* 0xffffffa800787947 */ /* 0x000fea000383ffff */
.L_x_3440:
[----:B-1----:R1:W3:Y:S02]  /*10bd0*/  SYNCS.PHASECHK.TRANS64.TRYWAIT P0, [R0+URZ+0x38840], R2 ;  /* 0x03884002000075a7 */ /* 0x0022e4000800017f */
[----:B---3--:R-:W-:Y:S05]  /*10be0*/  @!P0 NANOSLEEP.SYNCS 0x989680 ;  /* 0x009896800000895d */ /* 0x008fea0003900000 */
[----:B------:R-:W3:Y:S02]  /*10bf0*/  @!P0 SYNCS.PHASECHK.TRANS64 P0, [R0+URZ+0x38840], R2 ;  /* 0x03884002000085a7 */ /* 0x000ee4000800007f */
[----:B---3--:R-:W-:Y:S05]  /*10c00*/  @!P0 BRA `(.L_x_3440) ;  /* 0xfffffffc00f08947 */ /* 0x008fea000383ffff */
[----:B------:R-:W-:Y:S05]  /*10c10*/  BRA `(.L_x_3547) ;  /* 0xffffffa800d07947 */ /* 0x000fea000383ffff */
.L_x_3443:
        /* <DEDUP_REMOVED lines=8> */
.L_x_3548:
[----:B------:R-:W-:Y:S01]  /*10ca0*/  IMAD.MOV.U32 R13, RZ, RZ, R0 ;  /* 0x000000ffff0d7224 */ /* 0x000fe200078e0000 */
[----:B------:R-:W-:Y:S01]  /*10cb0*/  LOP3.LUT R5, R5, 0x7f, RZ, 0xc0, !PT ;  /* 0x0000007f05057812 */ /* 0x000fe200078ec0ff */
[----:B------:R-:W-:-:S07]  /*10cc0*/  IMAD.MOV.U32 R6, RZ, RZ, R14 ;  /* 0x000000ffff067224 */ /* 0x000fce00078e000e */
[----:B------:R-:W-:Y:S05]  /*10cd0*/  WARPSYNC.COLLECTIVE R15, `(.L_x_3549) ;  /* 0x000000000f087348 */ /* 0x000fea0003c00000 */
[----:B------:R0:W1:Y:S02]  /*10ce0*/  SHFL.IDX P6, R14, R13, R12, R11 ;  /* 0x0000000c0d0e7389 */ /* 0x00006400000c000b */
[----:B01----:R-:W-:Y:S01]  /*10cf0*/  ENDCOLLECTIVE ;  /* 0x000000000000791b */ /* 0x003fe20003800000 */
.L_x_3549:
[----:B------:R-:W-:Y:S02]  /*10d00*/  ULDC UR4, c[0x0][0x288] ;  /* 0x0000a20000047ab9 */ /* 0x000fe40000000800 */
[----:B------:R-:W-:Y:S01]  /*10d10*/  IMAD R3, R7, UR4, RZ ;  /* 0x0000000407037c24 */ /* 0x000fe2000f8e02ff */
[----:B------:R-:W-:Y:S01]  /*10d20*/  SHF.R.U32.HI R15, RZ, 0x3, R5 ;  /* 0x00000003ff0f7819 */ /* 0x000fe20000011605 */
[----:B------:R-:W-:Y:S02]  /*10d30*/  IMAD.MOV.U32 R13, RZ, RZ, R2 ;  /* 0x000000ffff0d7224 */ /* 0x000fe400078e0002 */
[----:B------:R-:W-:Y:S02]  /*10d40*/  IMAD.MOV.U32 R12, RZ, RZ, 0x1 ;  /* 0x00000001ff0c7424 */ /* 0x000fe400078e00ff */
[----:B------:R-:W-:Y:S02]  /*10d50*/  IMAD R7, R4, 0x40, R15 ;  /* 0x0000004004077824 */ /* 0x000fe400078e020f */
[----:B------:R-:W-:-:S02]  /*10d60*/  IMAD.MOV.U32 R15, RZ, RZ, -0x1 ;  /* 0xffffffffff0f7424 */ /* 0x000fc400078e00ff */
[----:B------:R-:W-:Y:S01]  /*10d70*/  IMAD.MOV.U32 R5, RZ, RZ, R14 ;  /* 0x000000ffff057224 */ /* 0x000fe200078e000e */
[----:B------:R-:W-:-:S13]  /*10d80*/  ISETP.GE.AND P1, PT, R7, R3, PT ;  /* 0x000000030700720c */ /* 0x000fda0003f26270 */
[----:B------:R-:W-:Y:S05]  /*10d90*/  WARPSYNC.COLLECTIVE R15, `(.L_x_3550) ;  /* 0x000000000f087348 */ /* 0x000fea0003c00000 */
[----:B------:R0:W1:Y:S02]  /*10da0*/  SHFL.IDX P6, R14, R13, R12, R11 ;  /* 0x0000000c0d0e7389 */ /* 0x00006400000c000b */
[----:B01----:R-:W-:Y:S01]  /*10db0*/  ENDCOLLECTIVE ;  /* 0x000000000000791b */ /* 0x003fe20003800000 */
.L_x_3550:
[----:B------:R0:W-:Y:S01]  /*10dc0*/  STL [R1+0x14], R7 ;  /* 0x0000140701007387 */ /* 0x0001e20000100800 */
[----:B------:R-:W-:Y:S01]  /*10dd0*/  @!P1 LEA R5, P2, R10, R5, 0x1 ;  /* 0x000000050a059211 */ /* 0x000fe200078408ff */
[----:B------:R-:W-:-:S04]  /*10de0*/  IMAD.MOV.U32 R13, RZ, RZ, R0 ;  /* 0x000000ffff0d7224 */ /* 0x000fc800078e0000 */
[----:B------:R-:W-:-:S05]  /*10df0*/  @!P1 IMAD.X R4, RZ, RZ, R6, P2 ;  /* 0x000000ffff049224 */ /* 0x000fca00010e0606 */
[----:B------:R-:W-:Y:S01]  /*10e00*/  @!P1 LOP3.LUT R5, R5, R4, RZ, 0x3c, !PT ;  /* 0x0000000405059212 */ /* 0x000fe200078e3cff */
[----:B0-----:R-:W-:-:S07]  /*10e10*/  IMAD.MOV.U32 R6, RZ, RZ, R14 ;  /* 0x000000ffff067224 */ /* 0x001fce00078e000e */
[----:B------:R-:W-:Y:S05]  /*10e20*/  WARPSYNC.COLLECTIVE R15, `(.L_x_3551) ;  /* 0x000000000f087348 */ /* 0x000fea0003c00000 */
[----:B------:R0:W1:Y:S02]  /*10e30*/  SHFL.IDX P6, R14, R13, R12, R11 ;  /* 0x0000000c0d0e7389 */ /* 0x00006400000c000b */
[----:B01----:R-:W-:Y:S01]  /*10e40*/  ENDCOLLECTIVE ;  /* 0x000000000000791b */ /* 0x003fe20003800000 */
.L_x_3551:
[----:B------:R-:W-:-:S04]  /*10e50*/  @!P1 LOP3.LUT R4, R5, R4, RZ, 0x3c, !PT ;  /* 0x0000000405049212 */ /* 0x000fc800078e3cff */
[----:B------:R-:W-:-:S05]  /*10e60*/  @!P1 LOP3.LUT R5, R5, R4, RZ, 0x3c, !PT ;  /* 0x0000000405059212 */ /* 0x000fca00078e3cff */
[----:B------:R-:W-:Y:S01]  /*10e70*/  @!PT LDS RZ, [RZ] ;  /* 0x00000000fffff984 */ /* 0x000fe20000000800 */
[----:B------:R-:W-:Y:S01]  /*10e80*/  @!PT LDS RZ, [RZ] ;  /* 0x00000000fffff984 */ /* 0x000fe20000000800 */
[----:B------:R-:W-:Y:S01]  /*10e90*/  @!PT LDS RZ, [RZ] ;  /* 0x00000000fffff984 */ /* 0x000fe20000000800 */
[----:B------:R0:W-:Y:S01]  /*10ea0*/  @!P1 LDGSTS.E.BYPASS.LTC128B.128 [R9+0x20400], desc[UR38][R4.64], !P0 ;  /* 0x2040000004099fae */ /* 0x0001e2000c101d66 */
[----:B------:R-:W-:Y:S02]  /*10eb0*/  IMAD.MOV.U32 R13, RZ, RZ, R2 ;  /* 0x000000ffff0d7224 */ /* 0x000fe400078e0002 */
[----:B------:R-:W-:Y:S02]  /*10ec0*/  IMAD.MOV.U32 R12, RZ, RZ, 0x2 ;  /* 0x00000002ff0c7424 */ /* 0x000fe400078e00ff */
[----:B0-----:R-:W-:Y:S02]  /*10ed0*/  VIADD R5, R7, 0x10 ;  /* 0x0000001007057836 */ /* 0x001fe40000000000 */
[----:B------:R-:W-:-:S07]  /*10ee0*/  IMAD.MOV.U32 R4, RZ, RZ, R14 ;  /* 0x000000ffff047224 */ /* 0x000fce00078e000e */
[----:B------:R-:W-:Y:S05]  /*10ef0*/  WARPSYNC.COLLECTIVE R15, `(.L_x_3552) ;  /* 0x000000000f087348 */ /* 0x000fea0003c00000 */
[----:B------:R0:W1:Y:S02]  /*10f00*/  SHFL.IDX P6, R14, R13, R12, R11 ;  /* 0x0000000c0d0e7389 */ /* 0x00006400000c000b */
[----:B01----:R-:W-:Y:S01]  /*10f10*/  ENDCOLLECTIVE ;  /* 0x000000000000791b */ /* 0x003fe20003800000 */
.L_x_3552:
[----:B------:R-:W-:Y:S01]  /*10f20*/  ISETP.GE.AND P1, PT, R5, R3, PT ;  /* 0x000000030500720c */ /* 0x000fe20003f26270 */
[----:B------:R-:W-:Y:S01]  /*10f30*/  VIADD R7, R7, 0x20 ;  /* 0x0000002007077836 */ /* 0x000fe20000000000 */
[----:B------:R0:W-:Y:S04]  /*10f40*/  STL [R1+0x28], R5 ;  /* 0x0000280501007387 */ /* 0x0001e80000100800 */
[----:B------:R1:W-:Y:S07]  /*10f50*/  STL [R1+0x2c], R7 ;  /* 0x00002c0701007387 */ /* 0x0003ee0000100800 */
[----:B0-----:R-:W-:Y:S01]  /*10f60*/  @!P1 LEA R5, P2, R10, R4, 0x1 ;  /* 0x000000040a059211 */ /* 0x001fe200078408ff */
[----:B------:R-:W-:-:S04]  /*10f70*/  IMAD.MOV.U32 R13, RZ, RZ, R0 ;  /* 0x000000ffff0d7224 */ /* 0x000fc800078e0000 */
[----:B------:R-:W-:Y:S02]  /*10f80*/  @!P1 IMAD.X R4, RZ, RZ, R6, P2 ;  /* 0x000000ffff049224 */ /* 0x000fe400010e0606 */
[----:B------:R-:W-:-:S03]  /*10f90*/  IMAD.MOV.U32 R6, RZ, RZ, R14 ;  /* 0x000000ffff067224 */ /* 0x000fc600078e000e */
[----:B-1----:R-:W-:-:S07]  /*10fa0*/  @!P1 LOP3.LUT R5, R5, R4, RZ, 0x3c, !PT ;  /* 0x0000000405059212 */ /* 0x002fce00078e3cff */
[----:B------:R-:W-:Y:S05]  /*10fb0*/  WARPSYNC.COLLECTIVE R15, `(.L_x_3553) ;  /* 0x000000000f087348 */ /* 0x000fea0003c00000 */
[----:B------:R0:W1:Y:S02]  /*10fc0*/  SHFL.IDX P6, R14, R13, R12, R11 ;  /* 0x0000000c0d0e7389 */ /* 0x00006400000c000b */
[----:B01----:R-:W-:Y:S01]  /*10fd0*/  ENDCOLLECTIVE ;  /* 0x000000000000791b */ /* 0x003fe20003800000 */
.L_x_3553:
[----:B------:R-:W-:-:S04]  /*10fe0*/  @!P1 LOP3.LUT R4, R5, R4, RZ, 0x3c, !PT ;  /* 0x0000000405049212 */ /* 0x000fc800078e3cff */
[----:B------:R-:W-:-:S05]  /*10ff0*/  @!P1 LOP3.LUT R5, R5, R4, RZ, 0x3c, !PT ;  /* 0x0000000405059212 */ /* 0x000fca00078e3cff */
[----:B------:R-:W-:Y:S01]  /*11000*/  @!PT LDS RZ, [RZ] ;  /* 0x00000000fffff984 */ /* 0x000fe20000000800 */
[----:B------:R-:W-:Y:S01]  /*11010*/  @!PT LDS RZ, [RZ] ;  /* 0x00000000fffff984 */ /* 0x000fe20000000800 */
[----:B------:R-:W-:Y:S01]  /*11020*/  @!PT LDS RZ, [RZ] ;  /* 0x00000000fffff984 */ /* 0x000fe20000000800 */
[----:B------:R0:W-:Y:S01]  /*11030*/  @!P1 LDGSTS.E.BYPASS.LTC128B.128 [R9+0x20c00], desc[UR38][R4.64], !P0 ;  /* 0x20c0000004099fae */ /* 0x0001e2000c101d66 */
[----:B------:R-:W-:Y:S01]  /*11040*/  ISETP.GE.AND P1, PT, R7, R3, PT ;  /* 0x000000030700720c */ /* 0x000fe20003f26270 */
[----:B------:R-:W-:Y:S02]  /*11050*/  IMAD.MOV.U32 R13, RZ, RZ, R2 ;  /* 0x000000ffff0d7224 */ /* 0x000fe400078e0002 */
[----:B------:R-:W-:Y:S02]  /*11060*/  IMAD.MOV.U32 R12, RZ, RZ, 0x3 ;  /* 0x00000003ff0c7424 */ /* 0x000fe400078e00ff */
[----:B0-----:R-:W-:-:S08]  /*11070*/  IMAD.MOV.U32 R4, RZ, RZ, R14 ;  /* 0x000000ffff047224 */ /* 0x001fd000078e000e */
[----:B------:R-:W-:Y:S05]  /*11080*/  WARPSYNC.COLLECTIVE R15, `(.L_x_3554) ;  /* 0x000000000f087348 */ /* 0x000fea0003c00000 */
[----:B------:R0:W1:Y:S02]  /*11090*/  SHFL.IDX P6, R14, R13, R12, R11 ;  /* 0x0000000c0d0e7389 */ /* 0x00006400000c000b */
[----:B01----:R-:W-:Y:S01]  /*110a0*/  ENDCOLLECTIVE ;  /* 0x000000000000791b */ /* 0x003fe20003800000 */
.L_x_3554:
        /* <DEDUP_REMOVED lines=9> */
[----:B------:R0:W-:Y:S02]  /*11140*/  @!P1 LDGSTS.E.BYPASS.LTC128B.128 [R9+0x21400], desc[UR38][R4.64], !P0 ;  /* 0x2140000004099fae */ /* 0x0001e4000c101d66 */
[----:B0-----:R-:W-:-:S07]  /*11150*/  IMAD.MOV.U32 R4, RZ, RZ, R14 ;  /* 0x000000ffff047224 */ /* 0x001fce00078e000e */
[----:B------:R-:W-:Y:S05]  /*11160*/  WARPSYNC.COLLECTIVE R15, `(.L_x_3555) ;  /* 0x000000000f087348 */ /* 0x000fea0003c00000 */
[----:B------:R0:W1:Y:S02]  /*11170*/  SHFL.IDX P6, R14, R13, R12, R11 ;  /* 0x0000000c0d0e7389 */ /* 0x00006400000c000b */
[----:B01----:R-:W-:Y:S01]  /*11180*/  ENDCOLLECTIVE ;  /* 0x000000000000791b */ /* 0x003fe20003800000 */
.L_x_3555:
[----:B------:R-:W-:Y:S01]  /*11190*/  IMAD.MOV.U32 R0, RZ, RZ, R14 ;  /* 0x000000ffff007224 */ /* 0x000fe200078e000e */
[----:B------:R-:W-:Y:S06]  /*111a0*/  BRA `(.L_x_3556) ;  /* 0xffffffac00dc7947 */ /* 0x000fec000383ffff */
.L_x_3445:
        /* <DEDUP_REMOVED lines=8> */
.L_x_3558:
[----:B------:R-:W-:Y:S05]  /*11230*/  BSYNC B0 ;  /* 0x0000000000007941 */ /* 0x000fea0003800000 */
.L_x_3557:
[----:B------:R-:W-:Y:S01]  /*11240*/  IMAD.MOV.U32 R13, RZ, RZ, R0 ;  /* 0x000000ffff0d7224 */ /* 0x000fe200078e0000 */
[----:B------:R0:W5:Y:S01]  /*11250*/  LDL.LU R10, [R1+0x2c] ;  /* 0x00002c00010a7983 */ /* 0x0001620000300800 */
[----:B------:R-:W-:Y:S02]  /*11260*/  IMAD.MOV.U32 R12, RZ, RZ, RZ ;  /* 0x000000ffff0c7224 */ /* 0x000fe400078e00ff */
[----:B------:R-:W-:Y:S01]  /*11270*/  IMAD.MOV.U32 R11, RZ, RZ, 0x181f ;  /* 0x0000181fff0b7424 */ /* 0x000fe200078e00ff */
[----:B------:R0:W-:Y:S01]  /*11280*/  STL [R1+0x54], R16 ;  /* 0x0000541001007387 */ /* 0x0001e20000100800 */
[----:B------:R-:W-:Y:S02]  /*11290*/  IMAD.MOV.U32 R15, RZ, RZ, -0x1 ;  /* 0xffffffffff0f7424 */ /* 0x000fe400078e00ff */
[----:B------:R-:W-:-:S07]  /*112a0*/  IMAD.MOV.U32 R2, RZ, RZ, R14 ;  /* 0x000000ffff027224 */ /* 0x000fce00078e000e */
[----:B0----5:R-:W-:Y:S05]  /*112b0*/  WARPSYNC.COLLECTIVE R15, `(.L_x_3559) ;  /* 0x000000000f087348 */ /* 0x021fea0003c00000 */
[----:B------:R1:W2:Y:S02]  /*112c0*/  SHFL.IDX P6, R14, R13, R12, R11 ;  /* 0x0000000c0d0e7389 */ /* 0x0002a400000c000b */
[----:B012--5:R-:W-:Y:S01]  /*112d0*/  ENDCOLLECTIVE ;  /* 0x000000000000791b */ /* 0x027fe20003800000 */
.L_x_3559:
[----:B------:R-:W-:Y:S01]  /*112e0*/  ULDC UR4, c[0x0][0x288] ;  /* 0x0000a20000047ab9 */ /* 0x000fe20000000800 */
[----:B------:R-:W2:Y:S01]  /*112f0*/  LDL R16, [R1+0x4] ;  /* 0x0000040001107983 */ /* 0x000ea20000100800 */
[----:B------:R-:W-:Y:S01]  /*11300*/  LOP3.LUT R18, R18, 0xfffffeff, RZ, 0xc0, !PT ;  /* 0xfffffeff12127812 */ /* 0x000fe200078ec0ff */
[----:B------:R-:W-:-:S03]  /*11310*/  IMAD R4, R8, UR4, RZ ;  /* 0x0000000408047c24 */ /* 0x000fc6000f8e02ff */
[----:B------:R-:W-:-:S04]  /*11320*/  @P1 LOP3.LUT R18, R18, 0x100, RZ, 0xfc, !PT ;  /* 0x0000010012121812 */ /* 0x000fc800078efcff */
[C---:B------:R-:W-:Y:S01]  /*11330*/  LOP3.LUT P1, RZ, R18.reuse, 0x10, RZ, 0xc0, !PT ;  /* 0x0000001012ff7812 */ /* 0x040fe2000782c0ff */
[----:B------:R-:W3:Y:S04]  /*11340*/  LDL.LU R11, [R1+0x14] ;  /* 0x00001400010b7983 */ /* 0x000ee80000300800 */
[----:B------:R-:W4:Y:S01]  /*11350*/  LDL.LU R15, [R1+0x28] ;  /* 0x00002800010f7983 */ /* 0x000f220000300800 */
[----:B------:R-:W-:Y:S01]  /*11360*/  LOP3.LUT R18, R18, 0xffffff7f, RZ, 0xc0, !PT ;  /* 0xffffff7f12127812 */ /* 0x000fe200078ec0ff */
[----:B------:R-:W-:Y:S02]  /*11370*/  IMAD.MOV.U32 R13, RZ, RZ, R6 ;  /* 0x000000ffff0d7224 */ /* 0x000fe400078e0006 */
[----:B------:R-:W-:Y:S02]  /*11380*/  IMAD.MOV.U32 R12, RZ, RZ, 0x1 ;  /* 0x00000001ff0c7424 */ /* 0x000fe400078e00ff */
[----:B------:R-:W-:Y:S01]  /*11390*/  IMAD.MOV.U32 R3, RZ, RZ, R14 ;  /* 0x000000ffff037224 */ /* 0x000fe200078e000e */
[----:B------:R-:W-:-:S13]  /*113a0*/  ISETP.GE.AND P3, PT, R10, R4, PT ;  /* 0x000000040a00720c */ /* 0x000fda0003f66270 */
[----:B------:R-:W-:-:S04]  /*113b0*/  @P3 LOP3.LUT R18, R18, 0x80, RZ, 0xfc, !PT ;  /* 0x0000008012123812 */ /* 0x000fc800078efcff */
[----:B------:R-:W-:Y:S02]  /*113c0*/  LOP3.LUT P3, RZ, R18, 0x4, RZ, 0xc0, !PT ;  /* 0x0000000412ff7812 */ /* 0x000fe4000786c0ff */
[-C--:B---3--:R-:W-:Y:S01]  /*113d0*/  ISETP.GE.AND P4, PT, R11, R4.reuse, PT ;  /* 0x000000040b00720c */ /* 0x088fe20003f86270 */
[----:B------:R-:W-:Y:S01]  /*113e0*/  IMAD.MOV.U32 R11, RZ, RZ, 0x181f ;  /* 0x0000181fff0b7424 */ /* 0x000fe200078e00ff */
[----:B----4-:R-:W-:Y:S01]  /*113f0*/  ISETP.GE.AND P2, PT, R15, R4, PT ;  /* 0x000000040f00720c */ /* 0x010fe20003f46270 */
[----:B------:R-:W-:-:S10]  /*11400*/  IMAD.MOV.U32 R15, RZ, RZ, -0x1 ;  /* 0xffffffffff0f7424 */ /* 0x000fd400078e00ff */
[----:B------:R-:W-:Y:S02]  /*11410*/  @!P4 LEA R3, P6, R9, R3, 0x1 ;  /* 0x000000030903c211 */ /* 0x000fe400078c08ff */
[----:B------:R-:W-:-:S03]  /*11420*/  @!P4 LOP3.LUT R8, R5, 0x40, RZ, 0xc0, !PT ;  /* 0x000000400508c812 */ /* 0x000fc600078ec0ff */
[----:B------:R-:W-:Y:S01]  /*11430*/  @!P4 IMAD.X R2, RZ, RZ, R2, P6 ;  /* 0x000000ffff02c224 */ /* 0x000fe200030e0602 */
[----:B------:R-:W-:Y:S02]  /*11440*/  LOP3.LUT P6, RZ, R18, 0x8, RZ, 0xc0, !PT ;  /* 0x0000000812ff7812 */ /* 0x000fe400078cc0ff */
[----:B------:R-:W-:Y:S02]  /*11450*/  @!P4 SHF.R.U32.HI R8, RZ, 0x2, R8 ;  /* 0x00000002ff08c819 */ /* 0x000fe40000011608 */
[----:B------:R-:W-:-:S04]  /*11460*/  @!P4 LOP3.LUT R3, R3, R2, RZ, 0x3c, !PT ;  /* 0x000000020303c212 */ /* 0x000fc800078e3cff */
[----:B------:R-:W-:-:S04]  /*11470*/  @!P4 LOP3.LUT R2, R3, R2, RZ, 0x3c, !PT ;  /* 0x000000020302c212 */ /* 0x000fc800078e3cff */
[----:B------:R-:W-:-:S05]  /*11480*/  @!P4 LOP3.LUT R3, R3, R2, RZ, 0x3c, !PT ;  /* 0x000000020303c212 */ /* 0x000fca00078e3cff */
[----:B------:R-:W-:Y:S01]  /*11490*/  @!PT LDS RZ, [RZ] ;  /* 0x00000000fffff984 */ /* 0x000fe20000000800 */
[----:B------:R-:W-:Y:S01]  /*114a0*/  @!PT LDS RZ, [RZ] ;  /* 0x00000000fffff984 */ /* 0x000fe20000000800 */
[----:B------:R-:W-:Y:S01]  /*114b0*/  @!PT LDS RZ, [RZ] ;  /* 0x00000000fffff984 */ /* 0x000fe20000000800 */
[----:B--2---:R0:W-:Y:S01]  /*114c0*/  @!P4 LDGSTS.E.BYPASS.LTC128B.128 [R16+0x26400], desc[UR38][R2.64], !P1 ;  /* 0x264000000210cfae */ /* 0x0041e2000c901d66 */
[----:B------:R-:W-:-:S03]  /*114d0*/  LOP3.LUT P1, RZ, R18, 0x100, RZ, 0xc0, !PT ;  /* 0x0000010012ff7812 */ /* 0x000fc6000782c0ff */
[----:B------:R0:W-:Y:S01]  /*114e0*/  @!P4 LDGSTS.E.BYPASS.LTC128B.128 [R16+0x28400], desc[UR38][R2.64+0x80], !P6 ;  /* 0x284000800210cfae */ /* 0x0001e2000f101d66 */
[----:B------:R-:W-:Y:S02]  /*114f0*/  @!P4 ISETP.NE.U32.AND P6, PT, R8, RZ, PT ;  /* 0x000000ff0800c20c */ /* 0x000fe40003fc5070 */
[----:B------:R-:W-:Y:S01]  /*11500*/  @!P4 LOP3.LUT R8, R7, 0x80, RZ, 0xc0, !PT ;  /* 0x000000800708c812 */ /* 0x000fe200078ec0ff */
[----:B------:R0:W-:Y:S03]  /*11510*/  @!P4 LDGSTS.E.BYPASS.LTC128B.128 [R16+0x2a400], desc[UR38][R2.64+0x100], !P3 ;  /* 0x2a4001000210cfae */ /* 0x0001e6000d901d66 */
[----:B------:R-:W-:Y:S01]  /*11520*/  @!P4 SHF.R.U32.HI R8, RZ, 0x3, R8 ;  /* 0x00000003ff08c819 */ /* 0x000fe20000011608 */
[----:B------:R0:W-:Y:S04]  /*11530*/  @!P4 LDGSTS.E.BYPASS.LTC128B.128 [R16+0x2c400], desc[UR38][R2.64+0x180], !P5 ;  /* 0x2c4001800210cfae */ /* 0x0001e8000e901d66 */
[----:B------:R0:W-:Y:S04]  /*11540*/  @!P4 LDGSTS.E.BYPASS.LTC128B.128 [R16+0x2e400], desc[UR38][R2.64+0x200], !P0 ;  /* 0x2e4002000210cfae */ /* 0x0001e8000c101d66 */
[----:B------:R0:W-:Y:S04]  /*11550*/  @!P4 LDGSTS.E.BYPASS.LTC128B.128 [R16+0x30400], desc[UR38][R2.64+0x280], !P1 ;  /* 0x304002800210cfae */ /* 0x0001e8000c901d66 */
[----:B------:R0:W-:Y:S01]  /*11560*/  @!P4 LDGSTS.E.BYPASS.LTC128B.128 [R16+0x32400], desc[UR38][R2.64+0x300], P6 ;  /* 0x324003000210cfae */ /* 0x0001e2000b101d66 */
[----:B------:R-:W-:-:S13]  /*11570*/  @!P4 ISETP.NE.U32.AND P6, PT, R8, RZ, PT ;  /* 0x000000ff0800c20c */ /* 0x000fda0003fc5070 */
[----:B------:R0:W-:Y:S02]  /*11580*/  @!P4 LDGSTS.E.BYPASS.LTC128B.128 [R16+0x34400], desc[UR38][R2.64+0x380], P6 ;  /* 0x344003800210cfae */ /* 0x0001e4000b101d66 */
[----:B0-----:R-:W-:Y:S05]  /*11590*/  WARPSYNC.COLLECTIVE R15, `(.L_x_3560) ;  /* 0x000000000f087348 */ /* 0x001fea0003c00000 */
[----:B------:R1:W2:Y:S02]  /*115a0*/  SHFL.IDX P6, R14, R13, R12, R11 ;  /* 0x0000000c0d0e7389 */ /* 0x0002a400000c000b */
[----:B012---:R-:W-:Y:S01]  /*115b0*/  ENDCOLLECTIVE ;  /* 0x000000000000791b */ /* 0x007fe20003800000 */
.L_x_3560:
[----:B------:R-:W-:Y:S02]  /*115c0*/  IMAD.MOV.U32 R13, RZ, RZ, R0 ;  /* 0x000000ffff0d7224 */ /* 0x000fe400078e0000 */
[----:B------:R-:W-:-:S07]  /*115d0*/  IMAD.MOV.U32 R8, RZ, RZ, R14 ;  /* 0x000000ffff087224 */ /* 0x000fce00078e000e */
[----:B------:R-:W-:Y:S05]  /*115e0*/  WARPSYNC.COLLECTIVE R15, `(.L_x_3561) ;  /* 0x000000000f087348 */ /* 0x000fea0003c00000 */
[----:B------:R0:W1:Y:S02]  /*115f0*/  SHFL.IDX P6, R14, R13, R12, R11 ;  /* 0x0000000c0d0e7389 */ /* 0x00006400000c000b */
[----:B01----:R-:W-:Y:S01]  /*11600*/  ENDCOLLECTIVE ;  /* 0x000000000000791b */ /* 0x003fe20003800000 */
.L_x_3561:
[----:B------:R-:W-:Y:S02]  /*11610*/  IMAD.MOV.U32 R13, RZ, RZ, R6 ;  /* 0x000000ffff0d7224 */ /* 0x000fe400078e0006 */
[----:B------:R-:W-:Y:S01]  /*11620*/  IMAD.MOV.U32 R12, RZ, RZ, 0x2 ;  /* 0x00000002ff0c7424 */ /* 0x000fe200078e00ff */
[----:B------:R-:W-:Y:S02]  /*11630*/  @!P2 LEA R9, P4, R9, R14, 0x1 ;  /* 0x0000000e0909a211 */ /* 0x000fe400078808ff */
[----:B------:R-:W-:-:S03]  /*11640*/  LOP3.LUT P6, RZ, R18, 0x8, RZ, 0xc0, !PT ;  /* 0x0000000812ff7812 */ /* 0x000fc600078cc0ff */
[----:B------:R-:W-:Y:S01]  /*11650*/  @!P2 IMAD.X R10, RZ, RZ, R8, P4 ;  /* 0x000000ffff0aa224 */ /* 0x000fe200020e0608 */
[----:B------:R-:W-:Y:S01]  /*11660*/  LOP3.LUT P4, RZ, R18, 0x10, RZ, 0xc0, !PT ;  /* 0x0000001012ff7812 */ /* 0x000fe2000788c0ff */
[----:B------:R-:W-:Y:S01]  /*11670*/  @!P2 IMAD.MOV.U32 R2, RZ, RZ, R9 ;  /* 0x000000ffff02a224 */ /* 0x000fe200078e0009 */
[----:B------:R-:W-:Y:S01]  /*11680*/  @!P2 LOP3.LUT R8, R5, 0x40, RZ, 0xc0, !PT ;  /* 0x000000400508a812 */ /* 0x000fe200078ec0ff */
[----:B------:R-:W-:Y:S02]  /*11690*/  @!P2 IMAD.MOV.U32 R3, RZ, RZ, R10 ;  /* 0x000000ffff03a224 */ /* 0x000fe400078e000a */
[----:B------:R-:W0:Y:S01]  /*116a0*/  S2R R10, SR_TID.X ;  /* 0x00000000000a7919 */ /* 0x000e220000002100 */
[----:B------:R-:W-:-:S07]  /*116b0*/  @!P2 SHF.R.U32.HI R8, RZ, 0x2, R8 ;  /* 0x00000002ff08a819 */ /* 0x000fce0000011608 */
[----:B------:R-:W-:Y:S01]  /*116c0*/  @!PT LDS RZ, [RZ] ;  /* 0x00000000fffff984 */ /* 0x000fe20000000800 */
[----:B------:R-:W-:Y:S01]  /*116d0*/  @!PT LDS RZ, [RZ] ;  /* 0x00000000fffff984 */ /* 0x000fe20000000800 */
[----:B------:R-:W-:Y:S01]  /*116e0*/  @!PT LDS RZ, [RZ] ;  /* 0x00000000fffff984 */ /* 0x000fe20000000800 */
[----:B------:R1:W-:Y:S01]  /*116f0*/  @!P2 LDGSTS.E.BYPASS.LTC128B.128 [R16+0x26c00], desc[UR38][R2.64], !P4 ;  /* 0x26c000000210afae */ /* 0x0003e2000e101d66 */
[----:B------:R-:W-:Y:S02]  /*11700*/  @!P2 ISETP.NE.U32.AND P4, PT, R8, RZ, PT ;  /* 0x000000ff0800a20c */ /* 0x000fe40003f85070 */
[----:B------:R-:W-:Y:S01]  /*11710*/  @!P2 LOP3.LUT R8, R7, 0x80, RZ, 0xc0, !PT ;  /* 0x000000800708a812 */ /* 0x000fe200078ec0ff */
[----:B------:R1:W-:Y:S03]  /*11720*/  @!P2 LDGSTS.E.BYPASS.LTC128B.128 [R16+0x28c00], desc[UR38][R2.64+0x80], !P6 ;  /* 0x28c000800210afae */ /* 0x0003e6000f101d66 */
[----:B------:R-:W-:-:S07]  /*11730*/  @!P2 SHF.R.U32.HI R8, RZ, 0x3, R8 ;  /* 0x00000003ff08a819 */ /* 0x000fce0000011608 */
[----:B01----:R-:W-:Y:S05]  /*11740*/  WARPSYNC.COLLECTIVE R15, `(.L_x_3562) ;  /* 0x000000000f087348 */ /* 0x003fea0003c00000 */
[----:B------:R2:W3:Y:S02]  /*11750*/  SHFL.IDX P6, R14, R13, R12, R11 ;  /* 0x0000000c0d0e7389 */ /* 0x0004e400000c000b */
[----:B0123--:R-:W-:Y:S01]  /*11760*/  ENDCOLLECTIVE ;  /* 0x000000000000791b */ /* 0x00ffe20003800000 */
.L_x_3562:
[----:B------:R-:W-:Y:S01]  /*11770*/  @!PT LDS RZ, [RZ] ;  /* 0x00000000fffff984 */ /* 0x000fe20000000800 */
[----:B------:R-:W-:Y:S01]  /*11780*/  @!PT LDS RZ, [RZ] ;  /* 0x00000000fffff984 */ /* 0x000fe20000000800 */
[----:B------:R-:W-:Y:S01]  /*11790*/  @!PT LDS RZ, [RZ] ;  /* 0x00000000fffff984 */ /* 0x000fe20000000800 */
[----:B------:R-:W-:Y:S01]  /*117a0*/  @!P2 LDGSTS.E.BYPASS.LTC128B.128 [R16+0x2ac00], desc[UR38][R2.64+0x100], !P3 ;  /* 0x2ac001000210afae */ /* 0x000fe2000d901d66 */
[----:B------:R-:W-:-:S03]  /*117b0*/  LOP3.LUT P3, RZ, R18, 0x80, RZ, 0xc0, !PT ;  /* 0x0000008012ff7812 */ /* 0x000fc6000786c0ff */
[----:B------:R-:W-:Y:S04]  /*117c0*/  @!P2 LDGSTS.E.BYPASS.LTC128B.128 [R16+0x2cc00], desc[UR38][R2.64+0x180], !P5 ;  /* 0x2cc001800210afae */ /* 0x000fe8000e901d66 */
[----:B------:R-:W-:Y:S01]  /*117d0*/  @!P2 LDGSTS.E.BYPASS.LTC128B.128 [R16+0x2ec00], desc[UR38][R2.64+0x200], !P0 ;  /* 0x2ec002000210afae */ /* 0x000fe2000c101d66 */
[----:B------:R-:W-:-:S03]  /*117e0*/  IMAD.MOV.U32 R13, RZ, RZ, R0 ;  /* 0x000000ffff0d7224 */ /* 0x000fc600078e0000 */
[----:B------:R-:W-:Y:S01]  /*117f0*/  @!P2 LDGSTS.E.BYPASS.LTC128B.128 [R16+0x30c00], desc[UR38][R2.64+0x280], !P1 ;  /* 0x30c002800210afae */ /* 0x000fe2000c901d66 */
[----:B------:R-:W-:-:S03]  /*11800*/  IMAD.SHL.U32 R10, R10, 0x8, RZ ;  /* 0x000000080a0a7824 */ /* 0x000fc600078e00ff */
[----:B------:R-:W-:Y:S01]  /*11810*/  @!P2 LDGSTS.E.BYPASS.LTC128B.128 [R16+0x32c00], desc[UR38][R2.64+0x300], P4 ;  /* 0x32c003000210afae */ /* 0x000fe2000a101d66 */
[----:B------:R-:W-:Y:S02]  /*11820*/  @!P2 ISETP.NE.U32.AND P4, PT, R8, RZ, PT ;  /* 0x000000ff0800a20c */ /* 0x000fe40003f85070 */
[----:B------:R-:W-:Y:S02]  /*11830*/  LOP3.LUT R10, R10, 0x38, RZ, 0xc0, !PT ;  /* 0x000000380a0a7812 */ /* 0x000fe400078ec0ff */
[----:B------:R-:W-:-:S04]  /*11840*/  @!P3 LOP3.LUT R8, R5, 0x40, RZ, 0xc0, !PT ;  /* 0x000000400508b812 */ /* 0x000fc800078ec0ff */
[----:B------:R-:W-:-:S05]  /*11850*/  @!P3 SHF.R.U32.HI R8, RZ, 0x2, R8 ;  /* 0x00000002ff08b819 */ /* 0x000fca0000011608 */
[----:B------:R0:W-:Y:S01]  /*11860*/  @!P2 LDGSTS.E.BYPASS.LTC128B.128 [R16+0x34c00], desc[UR38][R2.64+0x380], P4 ;  /* 0x34c003800210afae */ /* 0x0001e2000a101d66 */
[----:B------:R-:W-:Y:S01]  /*11870*/  LOP3.LUT P2, RZ, R18, 0x4, RZ, 0xc0, !PT ;  /* 0x0000000412ff7812 */ /* 0x000fe2000784c0ff */
[----:B0-----:R-:W-:-:S12]  /*11880*/  IMAD.MOV.U32 R2, RZ, RZ, R14 ;  /* 0x000000ffff027224 */ /* 0x001fd800078e000e */
[----:B------:R-:W-:Y:S05]  /*11890*/  WARPSYNC.COLLECTIVE R15, `(.L_x_3563) ;  /* 0x000000000f087348 */ /* 0x000fea0003c00000 */
[----:B------:R0:W1:Y:S02]  /*118a0*/  SHFL.IDX P6, R14, R13, R12, R11 ;  /* 0x0000000c0d0e7389 */ /* 0x00006400000c000b */
[----:B01----:R-:W-:Y:S01]  /*118b0*/  ENDCOLLECTIVE ;  /* 0x000000000000791b */ /* 0x003fe20003800000 */
.L_x_3563:
[----:B------:R-:W-:Y:S01]  /*118c0*/  IMAD.MOV.U32 R3, RZ, RZ, R14 ;  /* 0x000000ffff037224 */ /* 0x000fe200078e000e */
[----:B------:R-:W-:-:S04]  /*118d0*/  LOP3.LUT P6, RZ, R18, 0x8, RZ, 0xc0, !PT ;  /* 0x0000000812ff7812 */ /* 0x000fc800078cc0ff */
[----:B------:R-:W-:-:S05]  /*118e0*/  @!P3 LEA R3, P4, R10, R3, 0x1 ;  /* 0x000000030a03b211 */ /* 0x000fca00078808ff */
[----:B------:R-:W-:Y:S01]  /*118f0*/  @!P3 IMAD.X R2, RZ, RZ, R2, P4 ;  /* 0x000000ffff02b224 */ /* 0x000fe200020e0602 */
[----:B------:R-:W-:-:S04]  /*11900*/  LOP3.LUT P4, RZ, R18, 0x10, RZ, 0xc0, !PT ;  /* 0x0000001012ff7812 */ /* 0x000fc8000788c0ff */
[----:B------:R-:W-:-:S04]  /*11910*/  @!P3 LOP3.LUT R3, R3, R2, RZ, 0x3c, !PT ;  /* 0x000000020303b212 */ /* 0x000fc800078e3cff */
[----:B------:R-:W-:-:S04]  /*11920*/  @!P3 LOP3.LUT R2, R3, R2, RZ, 0x3c, !PT ;  /* 0x000000020302b212 */ /* 0x000fc800078e3cff */
[----:B------:R-:W-:-:S05]  /*11930*/  @!P3 LOP3.LUT R3, R3, R2, RZ, 0x3c, !PT ;  /* 0x000000020303b212 */ /* 0x000fca00078e3cff */
[----:B------:R-:W-:Y:S01]  /*11940*/  @!PT LDS RZ, [RZ] ;  /* 0x00000000fffff984 */ /* 0x000fe20000000800 */
[----:B------:R-:W-:Y:S01]  /*11950*/  @!PT LDS RZ, [RZ] ;  /* 0x00000000fffff984 */ /* 0x000fe20000000800 */
[----:B------:R-:W-:Y:S01]  /*11960*/  @!PT LDS RZ, [RZ] ;  /* 0x00000000fffff984 */ /* 0x000fe20000000800 */
        /* <DEDUP_REMOVED lines=8> */
[----:B------:R0:W-:Y:S04]  /*119f0*/  @!P3 LDGSTS.E.BYPASS.LTC128B.128 [R16+0x31400], desc[UR38][R2.64+0x280], !P1 ;  /* 0x314002800210bfae */ /* 0x0001e8000c901d66 */
[----:B------:R0:W-:Y:S01]  /*11a00*/  @!P3 LDGSTS.E.BYPASS.LTC128B.128 [R16+0x33400], desc[UR38][R2.64+0x300], P4 ;  /* 0x334003000210bfae */ /* 0x0001e2000a101d66 */
[----:B------:R-:W-:-:S13]  /*11a10*/  @!P3 ISETP.NE.U32.AND P4, PT, R8, RZ, PT ;  /* 0x000000ff0800b20c */ /* 0x000fda0003f85070 */
[----:B------:R0:W-:Y:S04]  /*11a20*/  @!P3 LDGSTS.E.BYPASS.LTC128B.128 [R16+0x35400], desc[UR38][R2.64+0x380], P4 ;  /* 0x354003800210bfae */ /* 0x0001e8000a101d66 */
[----:B------:R0:W5:Y:S01]  /*11a30*/  LDL.LU R16, [R1+0x54] ;  /* 0x0000540001107983 */ /* 0x0001620000300800 */
[----:B------:R-:W-:Y:S02]  /*11a40*/  IMAD.MOV.U32 R13, RZ, RZ, R6 ;  /* 0x000000ffff0d7224 */ /* 0x000fe400078e0006 */
[----:B------:R-:W-:-:S07]  /*11a50*/  IMAD.MOV.U32 R12, RZ, RZ, 0x3 ;  /* 0x00000003ff0c7424 */ /* 0x000fce00078e00ff */
[----:B0----5:R-:W-:Y:S05]  /*11a60*/  WARPSYNC.COLLECTIVE R15, `(.L_x_3564) ;  /* 0x000000000f087348 */ /* 0x021fea0003c00000 */
[----:B------:R1:W2:Y:S02]  /*11a70*/  SHFL.IDX P6, R14, R13, R12, R11 ;  /* 0x0000000c0d0e7389 */ /* 0x0002a400000c000b */
[----:B012--5:R-:W-:Y:S01]  /*11a80*/  ENDCOLLECTIVE ;  /* 0x000000000000791b */ /* 0x027fe20003800000 */
.L_x_3564:
[----:B------:R-:W-:Y:S02]  /*11a90*/  IMAD.MOV.U32 R13, RZ, RZ, R0 ;  /* 0x000000ffff0d7224 */ /* 0x000fe400078e0000 */
[----:B------:R-:W-:-:S07]  /*11aa0*/  IMAD.MOV.U32 R6, RZ, RZ, R14 ;  /* 0x000000ffff067224 */ /* 0x000fce00078e000e */
[----:B------:R-:W-:Y:S05]  /*11ab0*/  WARPSYNC.COLLECTIVE R15, `(.L_x_3565) ;  /* 0x000000000f087348 */ /* 0x000fea0003c00000 */
[----:B------:R0:W1:Y:S02]  /*11ac0*/  SHFL.IDX P6, R14, R13, R12, R11 ;  /* 0x0000000c0d0e7389 */ /* 0x00006400000c000b */
[----:B01----:R-:W-:Y:S01]  /*11ad0*/  ENDCOLLECTIVE ;  /* 0x000000000000791b */ /* 0x003fe20003800000 */
.L_x_3565:
[----:B------:R-:W-:Y:S01]  /*11ae0*/  IMAD.MOV.U32 R0, RZ, RZ, R14 ;  /* 0x000000ffff007224 */ /* 0x000fe200078e000e */
[----:B------:R-:W-:Y:S06]  /*11af0*/  BRA `(.L_x_3566) ;  /* 0xffffffb000f87947 */ /* 0x000fec000383ffff */
.L_x_3449:
[----:B0-----:R-:W-:-:S04]  /*11b00*/  IMAD.U32 R3, RZ, RZ, UR36 ;  /* 0x00000024ff037e24 */ /* 0x001fc8000f8e00ff */
[----:B------:R0:W2:Y:S03]  /*11b10*/  SYNCS.PHASECHK.TRANS64.TRYWAIT P0, [R3+URZ+0x38820], R0 ;  /* 0x03882000030075a7 */ /* 0x0000a6000800017f */
[----:B--2---:R-:W-:Y:S05]  /*11b20*/  @!P0 NANOSLEEP.SYNCS 0x989680 ;  /* 0x009896800000895d */ /* 0x004fea0003900000 */
[----:B------:R-:W2:Y:S02]  /*11b30*/  @!P0 SYNCS.PHASECHK.TRANS64 P0, [R3+URZ+0x38820], R0 ;  /* 0x03882000030085a7 */ /* 0x000ea4000800007f */
[----:B--2---:R-:W-:Y:S05]  /*11b40*/  @!P0 BRA `(.L_x_3449) ;  /* 0xfffffffc00ec8947 */ /* 0x004fea000383ffff */
[----:B------:R-:W-:Y:S05]  /*11b50*/  BRA `(.L_x_3567) ;  /* 0xffffffb400887947 */ /* 0x000fea000383ffff */
.L_x_3453:
[----:B0-----:R0:W2:Y:S02]  /*11b60*/  SYNCS.PHASECHK.TRANS64.TRYWAIT P0, [R3+URZ+0x38860], R0 ;  /* 0x03886000030075a7 */ /* 0x0010a4000800017f */
[----:B--2---:R-:W-:Y:S05]  /*11b70*/  @!P0 NANOSLEEP.SYNCS 0x989680 ;  /* 0x009896800000895d */ /* 0x004fea0003900000 */
[----:B------:R-:W2:Y:S02]  /*11b80*/  @!P0 SYNCS.PHASECHK.TRANS64 P0, [R3+URZ+0x38860], R0 ;  /* 0x03886000030085a7 */ /* 0x000ea4000800007f */
[----:B--2---:R-:W-:Y:S05]  /*11b90*/  @!P0 BRA `(.L_x_3453) ;  /* 0xfffffffc00f08947 */ /* 0x004fea000383ffff */
[----:B------:R-:W-:Y:S05]  /*11ba0*/  BRA `(.L_x_3568) ;  /* 0xffffffb400a87947 */ /* 0x000fea000383ffff */
.L_x_3470:
[----:B-1----:R1:W2:Y:S02]  /*11bb0*/  SYNCS.PHASECHK.TRANS64.TRYWAIT P0, [R3+URZ+0x38840], R2 ;  /* 0x03884002030075a7 */ /* 0x0022a4000800017f */
[----:B--2---:R-:W-:Y:S05]  /*11bc0*/  @!P0 NANOSLEEP.SYNCS 0x989680 ;  /* 0x009896800000895d */ /* 0x004fea0003900000 */
[----:B------:R-:W2:Y:S02]  /*11bd0*/  @!P0 SYNCS.PHASECHK.TRANS64 P0, [R3+URZ+0x38840], R2 ;  /* 0x03884002030085a7 */ /* 0x000ea4000800007f */
[----:B--2---:R-:W-:Y:S05]  /*11be0*/  @!P0 BRA `(.L_x_3470) ;  /* 0xfffffffc00f08947 */ /* 0x004fea000383ffff */
[----:B------:R-:W-:Y:S05]  /*11bf0*/  BRA `(.L_x_3569) ;  /* 0xffffffc0008c7947 */ /* 0x000fea000383ffff */
.L_x_3475:
[----:B0-----:R0:W2:Y:S02]  /*11c00*/  SYNCS.PHASECHK.TRANS64.TRYWAIT P0, [R3+URZ+0x38860], R2 ;  /* 0x03886002030075a7 */ /* 0x0010a4000800017f */
[----:B--2---:R-:W-:Y:S05]  /*11c10*/  @!P0 NANOSLEEP.SYNCS 0x989680 ;  /* 0x009896800000895d */ /* 0x004fea0003900000 */
[----:B------:R-:W2:Y:S02]  /*11c20*/  @!P0 SYNCS.PHASECHK.TRANS64 P0, [R3+URZ+0x38860], R2 ;  /* 0x03886002030085a7 */ /* 0x000ea4000800007f */
[----:B--2---:R-:W-:Y:S05]  /*11c30*/  @!P0 BRA `(.L_x_3475) ;  /* 0xfffffffc00f08947 */ /* 0x004fea000383ffff */
[----:B------:R-:W-:Y:S05]  /*11c40*/  BRA `(.L_x_3570) ;  /* 0xffffffc400047947 */ /* 0x000fea000383ffff */
.L_x_3491:
[----:B--2---:R2:W3:Y:S02]  /*11c50*/  SYNCS.PHASECHK.TRANS64.TRYWAIT P0, [R4+URZ+0x38840], R2 ;  /* 0x03884002040075a7 */ /* 0x0044e4000800017f */
[----:B---3--:R-:W-:Y:S05]  /*11c60*/  @!P0 NANOSLEEP.SYNCS 0x989680 ;  /* 0x009896800000895d */ /* 0x008fea0003900000 */
[----:B------:R-:W3:Y:S02]  /*11c70*/  @!P0 SYNCS.PHASECHK.TRANS64 P0, [R4+URZ+0x38840], R2 ;  /* 0x03884002040085a7 */ /* 0x000ee4000800007f */
[----:B---3--:R-:W-:Y:S05]  /*11c80*/  @!P0 BRA `(.L_x_3491) ;  /* 0xfffffffc00f08947 */ /* 0x008fea000383ffff */
[----:B------:R-:W-:Y:S05]  /*11c90*/  BRA `(.L_x_3571) ;  /* 0xffffffcc00dc7947 */ /* 0x000fea000383ffff */
.L_x_3496:
[----:B0-----:R0:W1:Y:S02]  /*11ca0*/  SYNCS.PHASECHK.TRANS64.TRYWAIT P0, [R4+URZ+0x38860], R2 ;  /* 0x03886002040075a7 */ /* 0x001064000800017f */
[----:B-1----:R-:W-:Y:S05]  /*11cb0*/  @!P0 NANOSLEEP.SYNCS 0x989680 ;  /* 0x009896800000895d */ /* 0x002fea0003900000 */
[----:B------:R-:W1:Y:S02]  /*11cc0*/  @!P0 SYNCS.PHASECHK.TRANS64 P0, [R4+URZ+0x38860], R2 ;  /* 0x03886002040085a7 */ /* 0x000e64000800007f */
[----:B-1----:R-:W-:Y:S05]  /*11cd0*/  @!P0 BRA `(.L_x_3496) ;  /* 0xfffffffc00f08947 */ /* 0x002fea000383ffff */
[----:B------:R-:W-:Y:S05]  /*11ce0*/  BRA `(.L_x_3572) ;  /* 0xffffffd000547947 */ /* 0x000fea000383ffff */
.L_x_3511:
[----:B0-----:R0:W2:Y:S02]  /*11cf0*/  SYNCS.PHASECHK.TRANS64.TRYWAIT P0, [R4+URZ+0x38840], R2 ;  /* 0x03884002040075a7 */ /* 0x0010a4000800017f */
[----:B--2---:R-:W-:Y:S05]  /*11d00*/  @!P0 NANOSLEEP.SYNCS 0x989680 ;  /* 0x009896800000895d */ /* 0x004fea0003900000 */
[----:B------:R-:W2:Y:S02]  /*11d10*/  @!P0 SYNCS.PHASECHK.TRANS64 P0, [R4+URZ+0x38840], R2 ;  /* 0x03884002040085a7 */ /* 0x000ea4000800007f */
[----:B--2---:R-:W-:Y:S05]  /*11d20*/  @!P0 BRA `(.L_x_3511) ;  /* 0xfffffffc00f08947 */ /* 0x004fea000383ffff */
[----:B------:R-:W-:Y:S05]  /*11d30*/  BRA `(.L_x_3573) ;  /* 0xffffffdc00087947 */ /* 0x000fea000383ffff */
.L_x_3516:
[----:B-1----:R1:W2:Y:S02]  /*11d40*/  SYNCS.PHASECHK.TRANS64.TRYWAIT P0, [R4+URZ+0x38860], R2 ;  /* 0x03886002040075a7 */ /* 0x0022a4000800017f */
[----:B--2---:R-:W-:Y:S05]  /*11d50*/  @!P0 NANOSLEEP.SYNCS 0x989680 ;  /* 0x009896800000895d */ /* 0x004fea0003900000 */
[----:B------:R-:W2:Y:S02]  /*11d60*/  @!P0 SYNCS.PHASECHK.TRANS64 P0, [R4+URZ+0x38860], R2 ;  /* 0x03886002040085a7 */ /* 0x000ea4000800007f */
[----:B--2---:R-:W-:Y:S05]  /*11d70*/  @!P0 BRA `(.L_x_3516) ;  /* 0xfffffffc00f08947 */ /* 0x004fea000383ffff */
[----:B------:R-:W-:Y:S05]  /*11d80*/  BRA `(.L_x_3574) ;  /* 0xffffffdc00807947 */ /* 0x000fea000383ffff */
.L_x_3530:
[----:B0-----:R0:W2:Y:S02]  /*11d90*/  SYNCS.PHASECHK.TRANS64.TRYWAIT P0, [R9+URZ+0x38820], R2 ;  /* 0x03882002090075a7 */ /* 0x0010a4000800017f */
[----:B--2---:R-:W-:Y:S05]  /*11da0*/  @!P0 NANOSLEEP.SYNCS 0x989680 ;  /* 0x009896800000895d */ /* 0x004fea0003900000 */
[----:B------:R-:W2:Y:S02]  /*11db0*/  @!P0 SYNCS.PHASECHK.TRANS64 P0, [R9+URZ+0x38820], R2 ;  /* 0x03882002090085a7 */ /* 0x000ea4000800007f */
[----:B--2---:R-:W-:Y:S05]  /*11dc0*/  @!P0 BRA `(.L_x_3530) ;  /* 0xfffffffc00f08947 */ /* 0x004fea000383ffff */
[----:B------:R-:W-:Y:S05]  /*11dd0*/  BRA `(.L_x_3575) ;  /* 0xffffffe800007947 */ /* 0x000fea000383ffff */
.L_x_3531:
        /* <DEDUP_REMOVED lines=11> */
.L_x_3577:
[----:B------:R-:W-:Y:S05]  /*11e90*/  BSYNC B0 ;  /* 0x0000000000007941 */ /* 0x000fea0003800000 */
.L_x_3576:
[----:B------:R-:W-:Y:S05]  /*11ea0*/  BRA `(.L_x_3578) ;  /* 0xffffffe400e87947 */ /* 0x000fea000383ffff */
.L_x_3534:
[----:B------:R-:W-:Y:S01]  /*11eb0*/  BSSY B1, `(.L_x_3579) ;  /* 0x0000006000017945 */ /* 0x000fe20003800000 */
[----:B------:R-:W-:-:S07]  /*11ec0*/  IMAD.MOV.U32 R15, RZ, RZ, -0x1 ;  /* 0xffffffffff0f7424 */ /* 0x000fce00078e00ff */
[----:B012---:R-:W-:Y:S05]  /*11ed0*/  WARPSYNC.COLLECTIVE R15, `(.L_x_3580) ;  /* 0x000000000f0c7348 */ /* 0x007fea0003c00000 */
[----:B------:R-:W-:Y:S02]  /*11ee0*/  ELECT P6, UR62, PT ;  /* 0x00000000003e782f */ /* 0x000fe400038c0000 */
[----:B------:R-:W-:Y:S01]  /*11ef0*/  MOV R14, UR62 ;  /* 0x0000003e000e7c02 */ /* 0x000fe20008000f00 */
[----:B012---:R-:W-:Y:S10]  /*11f00*/  ENDCOLLECTIVE ;  /* 0x000000000000791b */ /* 0x007ff40003800000 */
.L_x_3580:
[----:B------:R-:W-:Y:S05]  /*11f10*/  BSYNC B1 ;  /* 0x0000000000017941 */ /* 0x000fea0003800000 */
.L_x_3579:
[----:B------:R-:W-:Y:S05]  /*11f20*/  BRA `(.L_x_3581) ;  /* 0xffffffe400e07947 */ /* 0x000fea000383ffff */
.L_x_3535:
[----:B0-----:R0:W1:Y:S02]  /*11f30*/  SYNCS.PHASECHK.TRANS64.TRYWAIT P0, [R5+URZ], R4 ;  /* 0x00000004050075a7 */ /* 0x001064000800017f */
[----:B-1----:R-:W-:Y:S05]  /*11f40*/  @!P0 NANOSLEEP.SYNCS 0x989680 ;  /* 0x009896800000895d */ /* 0x002fea0003900000 */
[----:B------:R-:W1:Y:S02]  /*11f50*/  @!P0 SYNCS.PHASECHK.TRANS64 P0, [R5+URZ], R4 ;  /* 0x00000004050085a7 */ /* 0x000e64000800007f */
[----:B-1----:R-:W-:Y:S05]  /*11f60*/  @!P0 BRA `(.L_x_3535) ;  /* 0xfffffffc00f08947 */ /* 0x002fea000383ffff */
[----:B------:R-:W-:Y:S05]  /*11f70*/  BRA `(.L_x_3582) ;  /* 0xffffffe800047947 */ /* 0x000fea000383ffff */
.L_x_3536:
[----:B-1----:R1:W2:Y:S02]  /*11f80*/  SYNCS.PHASECHK.TRANS64.TRYWAIT P0, [R7+URZ], R2 ;  /* 0x00000002070075a7 */ /* 0x0022a4000800017f */
[----:B--2---:R-:W-:Y:S05]  /*11f90*/  @!P0 NANOSLEEP.SYNCS 0x989680 ;  /* 0x009896800000895d */ /* 0x004fea0003900000 */
[----:B------:R-:W2:Y:S02]  /*11fa0*/  @!P0 SYNCS.PHASECHK.TRANS64 P0, [R7+URZ], R2 ;  /* 0x00000002070085a7 */ /* 0x000ea4000800007f */
[----:B--2---:R-:W-:Y:S05]  /*11fb0*/  @!P0 BRA `(.L_x_3536) ;  /* 0xfffffffc00f08947 */ /* 0x004fea000383ffff */
[----:B------:R-:W-:Y:S05]  /*11fc0*/  BRA `(.L_x_3583) ;  /* 0xffffffe800007947 */ /* 0x000fea000383ffff */
.L_x_3537:
[----:B--2---:R2:W3:Y:S02]  /*11fd0*/  SYNCS.PHASECHK.TRANS64.TRYWAIT P0, [R19+URZ], R4 ;  /* 0x00000004130075a7 */ /* 0x0044e4000800017f */
[----:B---3--:R-:W-:Y:S05]  /*11fe0*/  @!P0 NANOSLEEP.SYNCS 0x989680 ;  /* 0x009896800000895d */ /* 0x008fea0003900000 */
[----:B------:R-:W3:Y:S02]  /*11ff0*/  @!P0 SYNCS.PHASECHK.TRANS64 P0, [R19+URZ], R4 ;  /* 0x00000004130085a7 */ /* 0x000ee4000800007f */
[----:B---3--:R-:W-:Y:S05]  /*12000*/  @!P0 BRA `(.L_x_3537) ;  /* 0xfffffffc00f08947 */ /* 0x008fea000383ffff */
[----:B------:R-:W-:Y:S05]  /*12010*/  BRA `(.L_x_3584) ;  /* 0xffffffe400f47947 */ /* 0x000fea000383ffff */
.L_x_3585:
        /* <DEDUP_REMOVED lines=14> */
.L_x_15285:


//--------------------- .text._ZN7cutlass13device_kernelIN5flash11enable_sm90INS1_16FlashAttnFwdSm90INS1_25CollectiveMainloopFwdSm90ILi2EN4cute5tupleIJNS5_1CILi1EEES8_S8_EEENS6_IJNS7_ILi64EEESA_SA_EEELi512ENS_10bfloat16_tEfNS_4arch4Sm90ELb0ELb0ELb1ELb1ELb0ELb0ELb0ELb0ELb0ELb1ELb0ELb0EEENS1_21CollectiveEpilogueFwdINS6_IJSA_NS7_ILi512EEESA_EEES9_SC_SE_Li256ELb1ELb1ELb0ELb0EEENS1_36VarlenDynamicPersistentTileSchedulerILi64ELi64ELi256ELi128ELb0ELb1ELb1ELb0ELb1ELb1EEEEEEEEEvNT_6ParamsE --------------------------
	.section	.text._ZN7cutlass13device_kernelIN5flash11enable_sm90INS1_16FlashAttnFwdSm90INS1_25CollectiveMainloopFwdSm90ILi2EN4cute5tupleIJNS5_1CILi1EEES8_S8_EEENS6_IJNS7_ILi64EEESA_SA_EEELi512ENS_10bfloat16_tEfNS_4arch4Sm90ELb0ELb0ELb1ELb1ELb0ELb0ELb0ELb0ELb0ELb1ELb0ELb0EEENS1_21CollectiveEpilogueFwdINS6_IJSA_NS7_ILi512EEESA_EEES9_SC_SE_Li256ELb1ELb1ELb0ELb0EEENS1_36VarlenDynamicPersistentTileSchedulerILi64ELi64ELi256ELi128ELb0ELb1ELb1ELb0ELb1ELb1EEEEEEEEEvNT_6ParamsE,"ax",@progbits
	.align	128
.text._ZN7cutlass13device_kernelIN5flash11enable_sm90INS1_16FlashAttnFwdSm90INS1_25CollectiveMainloopFwdSm90ILi2EN4cute5tupleIJNS5_1CILi1EEES8_S8_EEENS6_IJNS7_ILi64EEESA_SA_EEELi512ENS_10bfloat16_tEfNS_4arch4Sm90ELb0ELb0ELb1ELb1ELb0ELb0ELb0ELb0ELb0ELb1ELb0ELb0EEENS1_21CollectiveEpilogueFwdINS6_IJSA_NS7_ILi512EEESA_EEES9_SC_SE_Li256ELb1ELb1ELb0ELb0EEENS1_36VarlenDynamicPersistentTileSchedulerILi64ELi64ELi256ELi128ELb0ELb1ELb1ELb0ELb1ELb1EEEEEEEEEvNT_6ParamsE:
        .type           _ZN7cutlass13device_kernelIN5flash11enable_sm90INS1_16FlashAttnFwdSm90INS1_25CollectiveMainloopFwdSm90ILi2EN4cute5tupleIJNS5_1CILi1EEES8_S8_EEENS6_IJNS7_ILi64EEESA_SA_EEELi512ENS_10bfloat16_tEfNS_4arch4Sm90ELb0ELb0ELb1ELb1ELb0ELb0ELb0ELb0ELb0ELb1ELb0ELb0EEENS1_21CollectiveEpilogueFwdINS6_IJSA_NS7_ILi512EEESA_EEES9_SC_SE_Li256ELb1ELb1ELb0ELb0EEENS1_36VarlenDynamicPersistentTileSchedulerILi64ELi64ELi256ELi128ELb0ELb1ELb1ELb0ELb1ELb1EEEEEEEEEvNT_6ParamsE,@function
        .size           _ZN7cutlass13device_kernelIN5flash11enable_sm90INS1_16FlashAttnFwdSm90INS1_25CollectiveMainloopFwdSm90ILi2EN4cute5tupleIJNS5_1CILi1EEES8_S8_EEENS6_IJNS7_ILi64EEESA_SA_EEELi512ENS_10bfloat16_tEfNS_4arch4Sm90ELb0ELb0ELb1ELb1ELb0ELb0ELb0ELb0ELb0ELb1ELb0ELb0EEENS1_21CollectiveEpilogueFwdINS6_IJSA_NS7_ILi512EEESA_EEES9_SC_SE_Li256ELb1ELb1ELb0ELb0EEENS1_36VarlenDynamicPersistentTileSchedulerILi64ELi64ELi256ELi128ELb0ELb1ELb1ELb0ELb1ELb1EEEEEEEEEvNT_6ParamsE,(.L_x_15286 - _ZN7cutlass13device_kernelIN5flash11enable_sm90INS1_16FlashAttnFwdSm90INS1_25CollectiveMainloopFwdSm90ILi2EN4cute5tupleIJNS5_1CILi1EEES8_S8_EEENS6_IJNS7_ILi64EEESA_SA_EEELi512ENS_10bfloat16_tEfNS_4arch4Sm90ELb0ELb0ELb1ELb1ELb0ELb0ELb0ELb0ELb0ELb1ELb0ELb0EEENS1_21CollectiveEpilogueFwdINS6_IJSA_NS7_ILi512EEESA_EEES9_SC_SE_Li256ELb1ELb1ELb0ELb0EEENS1_36VarlenDynamicPersistentTileSchedulerILi64ELi64ELi256ELi128ELb0ELb1ELb1ELb0ELb1ELb1EEEEEEEEEvNT_6ParamsE)
        .other          _ZN7cutlass13device_kernelIN5flash11enable_sm90INS1_16FlashAttnFwdSm90INS1_25CollectiveMainloopFwdSm90ILi2EN4cute5tupleIJNS5_1CILi1EEES8_S8_EEENS6_IJNS7_ILi64EEESA_SA_EEELi512ENS_10bfloat16_tEfNS_4arch4Sm90ELb0ELb0ELb1ELb1ELb0ELb0ELb0ELb0ELb0ELb1ELb0ELb0EEENS1_21CollectiveEpilogueFwdINS6_IJSA_NS7_ILi512EEESA_EEES9_SC_SE_Li256ELb1ELb1ELb0ELb0EEENS1_36VarlenDynamicPersistentTileSchedulerILi64ELi64ELi256ELi128ELb0ELb1ELb1ELb0ELb1ELb1EEEEEEEEEvNT_6ParamsE,@"STO_CUDA_ENTRY STV_DEFAULT"
_ZN7cutlass13device_kernelIN5flash11enable_sm90INS1_16FlashAttnFwdSm90INS1_25CollectiveMainloopFwdSm90ILi2EN4cute5tupleIJNS5_1CILi1EEES8_S8_EEENS6_IJNS7_ILi64EEESA_SA_EEELi512ENS_10bfloat16_tEfNS_4arch4Sm90ELb0ELb0ELb1ELb1ELb0ELb0ELb0ELb0ELb0ELb1ELb0ELb0EEENS1_21CollectiveEpilogueFwdINS6_IJSA_NS7_ILi512EEESA_EEES9_SC_SE_Li256ELb1ELb1ELb0ELb0EEENS1_36VarlenDynamicPersistentTileSchedulerILi64ELi64ELi256ELi128ELb0ELb1ELb1ELb0ELb1ELb1EEEEEEEEEvNT_6ParamsE:
        /* <DEDUP_REMOVED lines=18> */
.L_x_3587:
[----:B------:R-:W-:Y:S05]  /*0120*/  BSYNC B0 ;  /* 0x0000000000007941 */ /* 0x000fea0003800000 */
.L_x_3586:
        /* <DEDUP_REMOVED lines=37> */
.L_x_3588:
        /* <DEDUP_REMOVED lines=22> */
.L_x_3589:
        /* <DEDUP_REMOVED lines=18> */
.L_x_3590:
        /* <DEDUP_REMOVED lines=22> */
.L_x_3591:
        /* <DEDUP_REMOVED lines=22> */
.L_x_3592:
[----:B------:R-:W-:Y:S01]  /*08c0*/  PLOP3.LUT P0, PT, PT, PT, UP0, 0x80, 0x0 ;  /* 0x000000000000781c */ /* 0x000fe20003f0f008 */
[----:B------:R-:W-:Y:S01]  /*08d0*/  UMOV UR36, 0x1 ;  /* 0x0000000100247882 */ /* 0x000fe20000000000 */
[----:B------:R-:W-:Y:S01]  /*08e0*/  NOP ;  /* 0x0000000000007918 */ /* 0x000fe20000000000 */
[----:B------:R-:W-:Y:S01]  /*08f0*/  USEL UR36, UR36, 0x2, !UP0 ;  /* 0x0000000224247887 */ /* 0x000fe2000c000000 */
[----:B------:R-:W-:Y:S01]  /*0900*/  ULDC.64 UR40, c[0x0][0x208] ;  /* 0x0000820000287ab9 */ /* 0x000fe20000000a00 */
[----:B012-4-:R-:W-:Y:S08]  /*0910*/  BAR.SYNC.DEFER_BLOCKING 0x0 ;  /* 0x0000000000007b1d */ /* 0x017ff00000010000 */
[----:B------:R-:W-:Y:S05]  /*0920*/  @!P0 BRA `(.L_x_3593) ;  /* 0x00000098007c8947 */ /* 0x000fea0003800000 */
.L_x_3594:
[----:B------:R-:W-:-:S08]  /*0930*/  NOP ;  /* 0x0000000000007918 */ /* 0x000fd00000000000 */
[----:B------:R-:W0:Y:S02]  /*0940*/  USETMAXREG.TRY_ALLOC.CTAPOOL UP0, 0xf0 ;  /* 0x000000f0000079c8 */ /* 0x000e240008000600 */
[----:B0-----:R-:W-:-:S13]  /*0950*/  PLOP3.LUT P0, PT, PT, PT, UP0, 0x80, 0x0 ;  /* 0x000000000000781c */ /* 0x001fda0003f0f008 */
[----:B------:R-:W-:Y:S05]  /*0960*/  @!P0 BRA `(.L_x_3594) ;  /* 0xfffffffc00f08947 */ /* 0x000fea000383ffff */
[----:B------:R-:W0:Y:S01]  /*0970*/  S2R R2, SR_TID.X ;  /* 0x0000000000027919 */ /* 0x000e220000002100 */
[----:B------:R-:W1:Y:S01]  /*0980*/  S2UR UR4, SR_CgaCtaId ;  /* 0x00000000000479c3 */ /* 0x000e620000008800 */
[----:B------:R-:W-:Y:S02]  /*0990*/  UMOV UR42, 0x400 ;  /* 0x00000400002a7882 */ /* 0x000fe40000000000 */
[----:B-1----:R-:W-:-:S03]  /*09a0*/  ULEA UR42, UR4, UR42, 0x18 ;  /* 0x0000002a042a7291 */ /* 0x002fc6000f8ec03f */
[----:B------:R-:W-:Y:S01]  /*09b0*/  ULDC UR4, c[0x0][0xc3c] ;  /* 0x00030f0000047ab9 */ /* 0x000fe20000000800 */
[----:B0-----:R-:W-:-:S04]  /*09c0*/  LOP3.LUT R0, R2, 0xffffff80, RZ, 0xc0, !PT ;  /* 0xffffff8002007812 */ /* 0x001fc800078ec0ff */
[----:B------:R-:W-:-:S13]  /*09d0*/  ISETP.NE.AND P0, PT, R0, 0x80, PT ;  /* 0x000000800000780c */ /* 0x000fda0003f05270 */
[----:B------:R-:W-:Y:S06]  /*09e0*/  @!P0 BAR.ARV 0x8, 0x100 ;  /* 0x0204000000008b1d */ /* 0x000fec0000002000 */
[----:B------:R-:W-:-:S13]  /*09f0*/  ISETP.GE.U32.AND P0, PT, R2, 0x100, PT ;  /* 0x000001000200780c */ /* 0x000fda0003f06070 */
[----:B------:R-:W-:Y:S08]  /*0a00*/  @P0 BAR.ARV 0xf, 0x100 ;  /* 0x03c4000000000b1d */ /* 0x000ff00000002000 */
[----:B------:R-:W-:Y:S06]  /*0a10*/  BAR.SYNC.DEFER_BLOCKING 0x5, 0x180 ;  /* 0x0146000000007b1d */ /* 0x000fec0000010000 */
[----:B------:R-:W0:Y:S02]  /*0a20*/  LDS.128 R16, [UR42+0x28cd0] ;  /* 0x028cd02aff107984 */ /* 0x000e240008000c00 */
[----:B------:R-:W-:Y:S06]  /*0a30*/  BAR.ARV 0x4, 0x180 ;  /* 0x0106000000007b1d */ /* 0x000fec0000002000 */
[----:B0-----:R-:W-:-:S13]  /*0a40*/  ISETP.GE.AND P0, PT, R19, UR4, PT ;  /* 0x0000000413007c0c */ /* 0x001fda000bf06270 */
[----:B------:R-:W-:Y:S05]  /*0a50*/  @P0 EXIT ;  /* 0x000000000000094d */ /* 0x000fea0003800000 */
[----:B------:R-:W-:Y:S01]  /*0a60*/  VIADD R197, R2, 0xffffff80 ;  /* 0xffffff8002c57836 */ /* 0x000fe20000000000 */
[----:B------:R-:W-:Y:S01]  /*0a70*/  R2UR UR5, R17 ;  /* 0x00000000110572ca */ /* 0x000fe200000e0000 */
[----:B------:R-:W-:Y:S01]  /*0a80*/  IMAD.MOV.U32 R23, RZ, RZ, 0x20 ;  /* 0x00000020ff177424 */ /* 0x000fe200078e00ff */
[----:B------:R-:W-:Y:S01]  /*0a90*/  R2UR UR6, R18 ;  /* 0x00000000120672ca */ /* 0x000fe200000e0000 */
        /* <DEDUP_REMOVED lines=8> */
[----:B------:R-:W-:Y:S02]  /*0b20*/  LEA.HI R7, R0, R197, RZ, 0x2 ;  /* 0x000000c500077211 */ /* 0x000fe400078f10ff */
[----:B------:R-:W-:Y:S02]  /*0b30*/  LEA.HI R4, R2, R3, RZ, 0x1 ;  /* 0x0000000302047211 */ /* 0x000fe400078f08ff */
[--C-:B------:R-:W-:Y:S02]  /*0b40*/  SHF.R.S32.HI R11, RZ, 0x5, R5.reuse ;  /* 0x00000005ff0b7819 */ /* 0x100fe40000011405 */
[----:B------:R-:W-:Y:S02]  /*0b50*/  LOP3.LUT R4, R4, 0x1ffffffe, RZ, 0xc0, !PT ;  /* 0x1ffffffe04047812 */ /* 0x000fe400078ec0ff */
[----:B------:R-:W-:-:S02]  /*0b60*/  SHF.R.S32.HI R6, RZ, 0x1f, R5 ;  /* 0x0000001fff067819 */ /* 0x000fc40000011405 */
[----:B------:R-:W-:Y:S01]  /*0b70*/  LOP3.LUT R8, R7, 0xfffffffc, RZ, 0xc0, !PT ;  /* 0xfffffffc07087812 */ /* 0x000fe200078ec0ff */
[----:B------:R-:W-:Y:S01]  /*0b80*/  IMAD.IADD R9, R3, 0x1, -R4 ;  /* 0x0000000103097824 */ /* 0x000fe200078e0a04 */
[----:B------:R-:W-:Y:S02]  /*0b90*/  LOP3.LUT R4, R2, 0xfffffff0, RZ, 0xc0, !PT ;  /* 0xfffffff002047812 */ /* 0x000fe400078ec0ff */
[----:B------:R-:W-:Y:S01]  /*0ba0*/  LEA.HI R3, R0, R197, RZ, 0x7 ;  /* 0x000000c500037211 */ /* 0x000fe200078f38ff */
[C---:B------:R-:W-:Y:S01]  /*0bb0*/  IMAD.IADD R10, R197.reuse, 0x1, -R8 ;  /* 0x00000001c50a7824 */ /* 0x040fe200078e0a08 */
[----:B------:R-:W-:Y:S01]  /*0bc0*/  LEA.HI R6, R6, R11, RZ, 0x2 ;  /* 0x0000000b06067211 */ /* 0x000fe200078f10ff */
[----:B------:R-:W-:Y:S01]  /*0bd0*/  IMAD.IADD R7, R197, 0x1, -R4 ;  /* 0x00000001c5077824 */ /* 0x000fe200078e0a04 */
[----:B------:R-:W-:Y:S01]  /*0be0*/  LOP3.LUT R2, R3, 0xffffff80, RZ, 0xc0, !PT ;  /* 0xffffff8003027812 */ /* 0x000fe200078ec0ff */
[----:B------:R-:W-:Y:S01]  /*0bf0*/  IMAD.SHL.U32 R9, R9, 0x8, RZ ;  /* 0x0000000809097824 */ /* 0x000fe200078e00ff */
[----:B------:R-:W-:-:S02]  /*0c00*/  SHF.R.S32.HI R192, RZ, 0x7, R3 ;  /* 0x00000007ffc07819 */ /* 0x000fc40000011403 */
[--C-:B------:R-:W-:Y:S01]  /*0c10*/  SHF.R.S32.HI R4, RZ, 0x1f, R7.reuse ;  /* 0x0000001fff047819 */ /* 0x100fe20000011407 */
[----:B------:R-:W-:Y:S01]  /*0c20*/  IMAD.IADD R2, R197, 0x1, -R2 ;  /* 0x00000001c5027824 */ /* 0x000fe200078e0a02 */
[----:B------:R-:W-:Y:S01]  /*0c30*/  LOP3.LUT R6, R6, 0x3ffffc, RZ, 0xc0, !PT ;  /* 0x003ffffc06067812 */ /* 0x000fe200078ec0ff */
[----:B------:R-:W-:Y:S01]  /*0c40*/  IMAD R15, R192, 0x100, R7 ;  /* 0x00000100c00f7824 */ /* 0x000fe200078e0207 */
[----:B------:R-:W-:Y:S02]  /*0c50*/  LEA.HI R12, R10, R10, RZ, 0x1 ;  /* 0x0000000a0a0c7211 */ /* 0x000fe400078f08ff */
[----:B------:R-:W-:Y:S01]  /*0c60*/  LEA.HI R8, R4, R7, RZ, 0x3 ;  /* 0x0000000704087211 */ /* 0x000fe200078f18ff */
[----:B------:R-:W-:Y:S01]  /*0c70*/  IMAD.IADD R4, R11, 0x1, -R6 ;  /* 0x000000010b047824 */ /* 0x000fe200078e0a06 */
[----:B------:R-:W-:Y:S02]  /*0c80*/  SHF.R.S32.HI R5, RZ, 0x1f, R2 ;  /* 0x0000001fff057819 */ /* 0x000fe40000011402 */
[----:B------:R-:W-:Y:S01]  /*0c90*/  LOP3.LUT R13, R12, 0x1ffffffe, RZ, 0xc0, !PT ;  /* 0x1ffffffe0c0d7812 */ /* 0x000fe200078ec0ff */
[----:B------:R-:W-:Y:S01]  /*0ca0*/  IMAD R196, R4, 0x10, R15 ;  /* 0x0000001004c47824 */ /* 0x000fe200078e020f */
[----:B------:R-:W-:-:S02]  /*0cb0*/  LEA.HI R4, R5, R2, RZ, 0x2 ;  /* 0x0000000205047211 */ /* 0x000fc400078f10ff */
[----:B------:R-:W-:Y:S01]  /*0cc0*/  LOP3.LUT R6, R8, 0xfffffff8, RZ, 0xc0, !PT ;  /* 0xfffffff808067812 */ /* 0x000fe200078ec0ff */
[----:B------:R-:W-:Y:S01]  /*0cd0*/  IMAD.IADD R195, R10, 0x1, -R13 ;  /* 0x000000010ac37824 */ /* 0x000fe200078e0a0d */
[----:B------:R-:W-:Y:S01]  /*0ce0*/  LOP3.LUT R13, R4, 0x7ffffffc, RZ, 0xc0, !PT ;  /* 0x7ffffffc040d7812 */ /* 0x000fe200078ec0ff */
[----:B------:R-:W-:Y:S01]  /*0cf0*/  IMAD.SHL.U32 R8, R8, 0x40, RZ ;  /* 0x0000004008087824 */ /* 0x000fe200078e00ff */
[----:B------:R-:W-:Y:S01]  /*0d00*/  LEA.HI R0, R0, R197, RZ, 0x3 ;  /* 0x000000c500007211 */ /* 0x000fe200078f18ff */
[----:B------:R-:W-:Y:S01]  /*0d10*/  IMAD.IADD R7, R7, 0x1, -R6 ;  /* 0x0000000107077824 */ /* 0x000fe200078e0a06 */
[----:B------:R-:W-:Y:S01]  /*0d20*/  LEA.HI R6, R5, R2, RZ, 0x5 ;  /* 0x0000000205067211 */ /* 0x000fe200078f28ff */
[----:B------:R-:W-:Y:S01]  /*0d30*/  IMAD.IADD R13, R2, 0x1, -R13 ;  /* 0x00000001020d7824 */ /* 0x000fe200078e0a0d */
[----:B------:R-:W-:Y:S01]  /*0d40*/  LOP3.LUT R8, R8, 0x7ffffe00, RZ, 0xc0, !PT ;  /* 0x7ffffe0008087812 */ /* 0x000fe200078ec0ff */
[----:B------:R-:W-:Y:S01]  /*0d50*/  IMAD.SHL.U32 R2, R7, 0x40, RZ ;  /* 0x0000004007027824 */ /* 0x000fe200078e00ff */
[--C-:B------:R-:W-:Y:S01]  /*0d60*/  SHF.R.S32.HI R5, RZ, 0x2, R4.reuse ;  /* 0x00000002ff057819 */ /* 0x100fe20000011404 */
[----:B------:R-:W-:Y:S01]  /*0d70*/  IMAD.U32 R196, R196, 0x40, R9 ;  /* 0x00000040c4c47824 */ /* 0x000fe200078e0009 */
[----:B------:R-:W-:Y:S01]  /*0d80*/  SHF.R.S32.HI R4, RZ, 0x1f, R4 ;  /* 0x0000001fff047819 */ /* 0x000fe20000011404 */
[----:B------:R-:W-:Y:S01]  /*0d90*/  IMAD R8, R11, 0x400, R8 ;  /* 0x000004000b087824 */ /* 0x000fe200078e0208 */
[----:B------:R-:W-:Y:S01]  /*0da0*/  LOP3.LUT R2, R2, 0x1c0, RZ, 0xc0, !PT ;  /* 0x000001c002027812 */ /* 0x000fe200078ec0ff */
[----:B------:R-:W-:Y:S01]  /*0db0*/  IMAD.SHL.U32 R17, R13, 0x2, RZ ;  /* 0x000000020d117824 */ /* 0x000fe200078e00ff */
[----:B------:R-:W-:-:S02]  /*0dc0*/  LOP3.LUT R190, R0, 0xfffffff8, RZ, 0xc0, !PT ;  /* 0xfffffff800be7812 */ /* 0x000fc400078ec0ff */
[----:B------:R-:W-:Y:S02]  /*0dd0*/  LOP3.LUT R9, R2, 0x8, R9, 0xf8, !PT ;  /* 0x0000000802097812 */ /* 0x000fe400078ef809 */
[----:B------:R-:W-:Y:S01]  /*0de0*/  SHF.R.U32.HI R2, RZ, 0x3, R2 ;  /* 0x00000003ff027819 */ /* 0x000fe20000011602 */
[----:B------:R-:W-:Y:S01]  /*0df0*/  IMAD.IADD R190, R197, 0x1, -R190 ;  /* 0x00000001c5be7824 */ /* 0x000fe200078e0abe */
[----:B------:R-:W-:Y:S02]  /*0e00*/  LEA.HI R4, R4, R5, RZ, 0x3 ;  /* 0x0000000504047211 */ /* 0x000fe400078f18ff */
[----:B------:R-:W-:Y:S01]  /*0e10*/  LOP3.LUT R9, R9, R2, RZ, 0x3c, !PT ;  /* 0x0000000209097212 */ /* 0x000fe200078e3cff */
[----:B------:R-:W-:Y:S01]  /*0e20*/  IMAD.SHL.U32 R2, R190, 0x8, RZ ;  /* 0x00000008be027824 */ /* 0x000fe200078e00ff */
[----:B------:R-:W-:Y:S01]  /*0e30*/  R2P PR, R7, 0x6 ;  /* 0x0000000607007804 */ /* 0x000fe20000000000 */
[----:B------:R-:W-:Y:S01]  /*0e40*/  IMAD.MOV.U32 R7, RZ, RZ, R19 ;  /* 0x000000ffff077224 */ /* 0x000fe200078e0013 */
[----:B------:R-:W-:Y:S01]  /*0e50*/  LOP3.LUT R4, R4, 0xfffffff8, RZ, 0xc0, !PT ;  /* 0xfffffff804047812 */ /* 0x000fe200078ec0ff */
[----:B------:R-:W-:Y:S01]  /*0e60*/  IMAD.IADD R8, R8, 0x1, R9 ;  /* 0x0000000108087824 */ /* 0x000fe200078e0209 */
[----:B------:R-:W-:Y:S01]  /*0e70*/  LEA.HI R3, R3, R192, RZ, 0x1 ;  /* 0x000000c003037211 */ /* 0x000fe200078f08ff */
[----:B------:R-:W-:Y:S01]  /*0e80*/  VIADD R189, R2, 0x40 ;  /* 0x0000004002bd7836 */ /* 0x000fe20000000000 */
[----:B------:R-:W-:Y:S01]  /*0e90*/  SHF.R.S32.HI R6, RZ, 0x5, R6 ;  /* 0x00000005ff067819 */ /* 0x000fe20000011406 */
[----:B------:R-:W-:Y:S01]  /*0ea0*/  IMAD.IADD R5, R5, 0x1, -R4 ;  /* 0x0000000105057824 */ /* 0x000fe200078e0a04 */
[----:B------:R-:W-:Y:S01]  /*0eb0*/  LEA R19, R8, UR42, 0x1 ;  /* 0x0000002a08137c11 */ /* 0x000fe2000f8e08ff */
[C---:B------:R-:W-:Y:S01]  /*0ec0*/  VIADD R188, R2.reuse, 0x80 ;  /* 0x0000008002bc7836 */ /* 0x040fe20000000000 */
[----:B------:R-:W-:Y:S01]  /*0ed0*/  LOP3.LUT R3, R3, 0xfffffe, RZ, 0xc0, !PT ;  /* 0x00fffffe03037812 */ /* 0x000fe200078ec0ff */
[C---:B------:R-:W-:Y:S01]  /*0ee0*/  VIADD R187, R2.reuse, 0xc0 ;  /* 0x000000c002bb7836 */ /* 0x040fe20000000000 */
[----:B------:R-:W-:Y:S01]  /*0ef0*/  SEL R23, R23, 0xffffffe0, !P1 ;  /* 0xffffffe017177807 */ /* 0x000fe20004800000 */
[C---:B------:R-:W-:Y:S01]  /*0f00*/  VIADD R184, R19.reuse, 0x26800 ;  /* 0x0002680013b87836 */ /* 0x040fe20000000000 */
[----:B------:R-:W-:Y:S01]  /*0f10*/  SHF.R.S32.HI R191, RZ, 0x3, R0 ;  /* 0x00000003ffbf7819 */ /* 0x000fe20000011400 */
[C---:B------:R-:W-:Y:S01]  /*0f20*/  VIADD R186, R2.reuse, 0x100 ;  /* 0x0000010002ba7836 */ /* 0x040fe20000000000 */
[----:B------:R-:W-:Y:S01]  /*0f30*/  SHF.R.S32.HI R204, RZ, 0x1f, R189 ;  /* 0x0000001fffcc7819 */ /* 0x000fe200000114bd */
[C---:B------:R-:W-:Y:S01]  /*0f40*/  VIADD R185, R2.reuse, 0x140 ;  /* 0x0000014002b97836 */ /* 0x040fe20000000000 */
[----:B------:R-:W-:Y:S01]  /*0f50*/  SHF.R.S32.HI R203, RZ, 0x1f, R188 ;  /* 0x0000001fffcb7819 */ /* 0x000fe200000114bc */
[C---:B------:R-:W-:Y:S01]  /*0f60*/  VIADD R194, R2.reuse, 0x180 ;  /* 0x0000018002c27836 */ /* 0x040fe20000000000 */
[----:B------:R-:W-:Y:S01]  /*0f70*/  SHF.R.S32.HI R202, RZ, 0x1f, R187 ;  /* 0x0000001fffca7819 */ /* 0x000fe200000114bb */
[----:B------:R-:W-:Y:S01]  /*0f80*/  VIADD R193, R2, 0x1c0 ;  /* 0x000001c002c17836 */ /* 0x000fe20000000000 */
[----:B------:R-:W-:Y:S01]  /*0f90*/  SHF.R.S32.HI R201, RZ, 0x1f, R186 ;  /* 0x0000001fffc97819 */ /* 0x000fe200000114ba */
[----:B------:R-:W-:Y:S01]  /*0fa0*/  VIADD R22, R19, 0x26840 ;  /* 0x0002684013167836 */ /* 0x000fe20000000000 */
[----:B------:R-:W-:Y:S01]  /*0fb0*/  SHF.R.S32.HI R200, RZ, 0x1f, R185 ;  /* 0x0000001fffc87819 */ /* 0x000fe200000114b9 */
[----:B------:R-:W-:Y:S01]  /*0fc0*/  IMAD R16, R6, 0x10, R5 ;  /* 0x0000001006107824 */ /* 0x000fe200078e0205 */
[----:B------:R-:W-:Y:S01]  /*0fd0*/  SHF.R.S32.HI R199, RZ, 0x1f, R194 ;  /* 0x0000001fffc77819 */ /* 0x000fe200000114c2 */
[----:B------:R-:W-:Y:S01]  /*0fe0*/  IMAD.IADD R3, R192, 0x1, -R3 ;  /* 0x00000001c0037824 */ /* 0x000fe200078e0a03 */
[----:B------:R-:W-:Y:S01]  /*0ff0*/  SHF.R.S32.HI R198, RZ, 0x1f, R193 ;  /* 0x0000001fffc67819 */ /* 0x000fe200000114c1 */
[----:B------:R-:W-:-:S02]  /*1000*/  @P2 VIADD R22, R184, 0xffffffc0 ;  /* 0xffffffc0b8162836 */ /* 0x000fc40000000000 */
[----:B------:R-:W-:Y:S02]  /*1010*/  IMAD.IADD R184, R184, 0x1, R23 ;  /* 0x00000001b8b87824 */ /* 0x000fe400078e0217 */
[----:B------:R-:W-:Y:S02]  /*1020*/  IMAD.SHL.U32 R18, R3, 0x100, RZ ;  /* 0x0000010003127824 */ /* 0x000fe400078e00ff */
[----:B------:R-:W-:Y:S02]  /*1030*/  IMAD R195, R195, 0x8, R16 ;  /* 0x00000008c3c37824 */ /* 0x000fe400078e0210 */
[----:B------:R-:W-:-:S07]  /*1040*/  IMAD.IADD R23, R23, 0x1, R22 ;  /* 0x0000000117177824 */ /* 0x000fce00078e0216 */
.L_x_3638:
[----:B012---:R-:W0:Y:S01]  /*1050*/  LDC.64 R4, c[0x0][0xc88] ;  /* 0x00032200ff047b82 */ /* 0x007e220000000a00 */
[----:B------:R-:W-:Y:S01]  /*1060*/  ULDC.64 UR8, c[0x0][0xa28] ;  /* 0x00028a0000087ab9 */ /* 0x000fe20000000a00 */
[----:B------:R-:W-:Y:S01]  /*1070*/  ULDC.64 UR10, c[0x0][0x418] ;  /* 0x00010600000a7ab9 */ /* 0x000fe20000000a00 */
[----:B------:R-:W-:Y:S01]  /*1080*/  IMAD.MOV.U32 R3, RZ, RZ, RZ ;  /* 0x000000ffff037224 */ /* 0x000fe200078e00ff */
[----:B------:R-:W-:Y:S01]  /*1090*/  ULDC UR4, c[0x0][0x424] ;  /* 0x0001090000047ab9 */ /* 0x000fe20000000800 */
[----:B------:R-:W-:Y:S01]  /*10a0*/  ULDC UR7, c[0x0][0x2f0] ;  /* 0x0000bc0000077ab9 */ /* 0x000fe20000000800 */
[----:B0-----:R-:W-:-:S06]  /*10b0*/  IMAD.WIDE R4, R7, 0x4, R4 ;  /* 0x0000000407047825 */ /* 0x001fcc00078e0204 */
[----:B------:R-:W2:Y:S01]  /*10c0*/  LDG.E R4, desc[UR40][R4.64] ;  /* 0x0000002804047981 */ /* 0x000ea2000c1e1900 */
[----:B------:R-:W-:-:S04]  /*10d0*/  UISETP.NE.U32.AND UP0, UPT, UR8, URZ, UPT ;  /* 0x0000003f0800728c */ /* 0x000fc8000bf05070 */
[----:B------:R-:W-:-:S06]  /*10e0*/  UISETP.NE.AND.EX UP0, UPT, UR9, URZ, UPT, UP0 ;  /* 0x0000003f0900728c */ /* 0x000fcc000bf05300 */
[----:B------:R-:W-:Y:S02]  /*10f0*/  PLOP3.LUT P0, PT, PT, PT, UP0, 0x80, 0x0 ;  /* 0x000000000000781c */ /* 0x000fe40003f0f008 */
[----:B--2---:R-:W-:-:S13]  /*1100*/  R2UR UR43, R4 ;  /* 0x00000000042b72ca */ /* 0x004fda00000e0000 */
[----:B------:R-:W-:Y:S02]  /*1110*/  USHF.R.S32.HI UR44, URZ, 0x1f, UR43 ;  /* 0x0000001f3f2c7899 */ /* 0x000fe4000801142b */
[----:B------:R-:W-:-:S04]  /*1120*/  @UP0 ULEA UR8, UP1, UR43, UR8, 0x2 ;  /* 0x000000082b080291 */ /* 0x000fc8000f82103f */
[----:B------:R-:W-:Y:S02]  /*1130*/  @UP0 ULEA.HI.X UR9, UR43, UR9, UR44, 0x2, UP1 ;  /* 0x000000092b090291 */ /* 0x000fe400088f142c */
[----:B------:R-:W-:-:S04]  /*1140*/  IMAD.U32 R6, RZ, RZ, UR8 ;  /* 0x00000008ff067e24 */ /* 0x000fc8000f8e00ff */
[----:B------:R-:W-:Y:S01]  /*1150*/  IMAD.U32 R7, RZ, RZ, UR9 ;  /* 0x00000009ff077e24 */ /* 0x000fe2000f8e00ff */
[----:B------:R-:W-:Y:S02]  /*1160*/  ULDC.64 UR8, c[0x0][0xa20] ;  /* 0x0002880000087ab9 */ /* 0x000fe40000000a00 */
[----:B------:R-:W-:Y:S02]  /*1170*/  UISETP.NE.U32.AND UP0, UPT, UR8, URZ, UPT ;  /* 0x0000003f0800728c */ /* 0x000fe4000bf05070 */
[----:B------:R-:W-:Y:S01]  /*1180*/  UISETP.NE.U32.AND UP1, UPT, UR10, URZ, UPT ;  /* 0x0000003f0a00728c */ /* 0x000fe2000bf25070 */
[----:B------:R0:W5:Y:S01]  /*1190*/  @P0 LDG.E R3, desc[UR40][R6.64] ;  /* 0x0000002806030981 */ /* 0x000162000c1e1900 */
[----:B------:R-:W-:Y:S02]  /*11a0*/  UISETP.NE.AND.EX UP0, UPT, UR9, URZ, UPT, UP0 ;  /* 0x0000003f0900728c */ /* 0x000fe4000bf05300 */
[----:B------:R-:W-:-:S04]  /*11b0*/  UISETP.NE.AND.EX UP1, UPT, UR11, URZ, UPT, UP1 ;  /* 0x0000003f0b00728c */ /* 0x000fc8000bf25310 */
[----:B------:R-:W-:Y:S01]  /*11c0*/  USEL UR4, UR4, 0x1, UP1 ;  /* 0x0000000104047887 */ /* 0x000fe20008800000 */
[----:B------:R-:W-:-:S03]  /*11d0*/  PLOP3.LUT P0, PT, PT, PT, UP0, 0x80, 0x0 ;  /* 0x000000000000781c */ /* 0x000fc60003f0f008 */
[----:B------:R-:W-:Y:S02]  /*11e0*/  UIMAD UR4, UR4, UR7, URZ ;  /* 0x00000007040472a4 */ /* 0x000fe4000f8e023f */
[----:B------:R-:W-:-:S04]  /*11f0*/  @UP0 ULEA UR8, UP1, UR43, UR8, 0x2 ;  /* 0x000000082b080291 */ /* 0x000fc8000f82103f */
[----:B------:R-:W-:Y:S01]  /*1200*/  @UP0 ULEA.HI.X UR9, UR43, UR9, UR44, 0x2, UP1 ;  /* 0x000000092b090291 */ /* 0x000fe200088f142c */
[----:B------:R-:W-:Y:S02]  /*1210*/  IMAD.U32 R152, RZ, RZ, UR4 ;  /* 0x00000004ff987e24 */ /* 0x000fe4000f8e00ff */
[----:B------:R-:W-:-:S03]  /*1220*/  IMAD.U32 R4, RZ, RZ, UR8 ;  /* 0x00000008ff047e24 */ /* 0x000fc6000f8e00ff */
[----:B------:R-:W-:-:S05]  /*1230*/  IMAD.U32 R5, RZ, RZ, UR9 ;  /* 0x00000009ff057e24 */ /* 0x000fca000f8e00ff */
[----:B------:R0:W5:Y:S01]  /*1240*/  @P0 LDG.E R152, desc[UR40][R4.64] ;  /* 0x0000002804980981 */ /* 0x000162000c1e1900 */
[----:B------:R-:W-:Y:S01]  /*1250*/  UMOV UR45, UR5 ;  /* 0x00000005002d7c82 */ /* 0x000fe20008000000 */
[----:B------:R-:W-:Y:S01]  /*1260*/  UMOV UR46, UR6 ;  /* 0x00000006002e7c82 */ /* 0x000fe20008000000 */
[----:B---34-:R-:W-:Y:S05]  /*1270*/  @P0 BRA `(.L_x_3595) ;  /* 0x00000000002c0947 */ /* 0x018fea0003800000 */
[----:B------:R-:W-:Y:S02]  /*1280*/  ULDC.64 UR4, c[0x0][0xa08] ;  /* 0x0002820000047ab9 */ /* 0x000fe40000000a00 */
[----:B------:R-:W-:-:S04]  /*1290*/  ISETP.NE.U32.AND P0, PT, RZ, UR4, PT ;  /* 0x00000004ff007c0c */ /* 0x000fc8000bf05070 */
[----:B------:R-:W-:-:S13]  /*12a0*/  ISETP.NE.AND.EX P0, PT, RZ, UR5, PT, P0 ;  /* 0x00000005ff007c0c */ /* 0x000fda000bf05300 */
[----:B------:R-:W-:Y:S05]  /*12b0*/  @!P0 BRA `(.L_x_3595) ;  /* 0x00000000001c8947 */ /* 0x000fea0003800000 */
[----:B------:R-:W-:Y:S02]  /*12c0*/  ULDC.64 UR4, c[0x0][0xa08] ;  /* 0x0002820000047ab9 */ /* 0x000fe40000000a00 */
[----:B------:R-:W-:-:S06]  /*12d0*/  UIMAD.WIDE UR4, UR43, 0x4, UR4 ;  /* 0x000000042b0478a5 */ /* 0x000fcc000f8e0204 */
[----:B0-----:R-:W-:Y:S02]  /*12e0*/  IMAD.U32 R4, RZ, RZ, UR4 ;  /* 0x00000004ff047e24 */ /* 0x001fe4000f8e00ff */
[----:B------:R-:W-:-:S05]  /*12f0*/  IMAD.U32 R5, RZ, RZ, UR5 ;  /* 0x00000005ff057e24 */ /* 0x000fca000f8e00ff */
[----:B-----5:R-:W2:Y:S04]  /*1300*/  LDG.E R152, desc[UR40][R4.64] ;  /* 0x0000002804987981 */ /* 0x020ea8000c1e1900 */
[----:B------:R-:W2:Y:S02]  /*1310*/  LDG.E R7, desc[UR40][R4.64+0x4] ;  /* 0x0000042804077981 */ /* 0x000ea4000c1e1900 */
[----:B--2---:R-:W-:-:S07]  /*1320*/  IMAD.IADD R152, R7, 0x1, -R152 ;  /* 0x0000000107987824 */ /* 0x004fce00078e0a98 */
.L_x_3595:
[----:B------:R-:W-:Y:S01]  /*1330*/  UISETP.NE.AND UP0, UPT, UR48, 0x1, UPT ;  /* 0x000000013000788c */ /* 0x000fe2000bf05270 */
[----:B-----5:R-:W-:Y:S01]  /*1340*/  IMAD.IADD R152, R152, 0x1, -R3 ;  /* 0x0000000198987824 */ /* 0x020fe200078e0a03 */
[----:B------:R-:W-:Y:S01]  /*1350*/  CS2R R20, SRZ ;  /* 0x0000000000147805 */ /* 0x000fe2000001ff00 */
[----:B------:R-:W-:Y:S01]  /*1360*/  IMAD.MOV.U32 R0, RZ, RZ, RZ ;  /* 0x000000ffff007224 */ /* 0x000fe200078e00ff */
[----:B------:R-:W-:Y:S01]  /*1370*/  CS2R R150, SRZ ;  /* 0x0000000000967805 */ /* 0x000fe2000001ff00 */
[----:B------:R-:W-:Y:S01]  /*1380*/  VIADD R3, R152, 0x3f ;  /* 0x0000003f98037836 */ /* 0x000fe20000000000 */
[----:B------:R-:W-:Y:S02]  /*1390*/  PLOP3.LUT P0, PT, PT, PT, UP0, 0x80, 0x0 ;  /* 0x000000000000781c */ /* 0x000fe40003f0f008 */
[----:B------:R-:W-:Y:S02]  /*13a0*/  CS2R R148, SRZ ;  /* 0x0000000000947805 */ /* 0x000fe4000001ff00 */
[----:B------:R-:W-:-:S02]  /*13b0*/  CS2R R146, SRZ ;  /* 0x0000000000927805 */ /* 0x000fc4000001ff00 */
[----:B------:R-:W-:Y:S02]  /*13c0*/  CS2R R144, SRZ ;  /* 0x0000000000907805 */ /* 0x000fe4000001ff00 */
[----:B0-----:R-:W-:Y:S02]  /*13d0*/  SHF.R.S32.HI R4, RZ, 0x1f, R3 ;  /* 0x0000001fff047819 */ /* 0x001fe40000011403 */
[----:B------:R-:W-:Y:S02]  /*13e0*/  CS2R R142, SRZ ;  /* 0x00000000008e7805 */ /* 0x000fe4000001ff00 */
[----:B------:R-:W-:Y:S02]  /*13f0*/  CS2R R140, SRZ ;  /* 0x00000000008c7805 */ /* 0x000fe4000001ff00 */
[----:B------:R-:W-:Y:S02]  /*1400*/  CS2R R138, SRZ ;  /* 0x00000000008a7805 */ /* 0x000fe4000001ff00 */
[----:B------:R-:W-:-:S02]  /*1410*/  LEA.HI R4, R4, R3, RZ, 0x6 ;  /* 0x0000000304047211 */ /* 0x000fc400078f30ff */
        /* <DEDUP_REMOVED lines=52> */
[----:B------:R-:W-:Y:S01]  /*1760*/  IMAD.MOV.U32 R153, RZ, RZ, RZ ;  /* 0x000000ffff997224 */ /* 0x000fe200078e00ff */
[----:B------:R-:W-:Y:S02]  /*1770*/  CS2R R34, SRZ ;  /* 0x0000000000227805 */ /* 0x000fe4000001ff00 */
[----:B------:R-:W-:Y:S01]  /*1780*/  CS2R R10, SRZ ;  /* 0x00000000000a7805 */ /* 0x000fe2000001ff00 */
[----:B------:R-:W-:Y:S01]  /*1790*/  IMAD.MOV.U32 R24, RZ, RZ, RZ ;  /* 0x000000ffff187224 */ /* 0x000fe200078e00ff */
[----:B------:R-:W-:Y:S01]  /*17a0*/  CS2R R8, SRZ ;  /* 0x0000000000087805 */ /* 0x000fe2000001ff00 */
[----:B------:R-:W-:Y:S01]  /*17b0*/  IMAD.MOV.U32 R172, RZ, RZ, RZ ;  /* 0x000000ffffac7224 */ /* 0x000fe200078e00ff */
[----:B------:R-:W-:Y:S01]  /*17c0*/  SHF.R.S32.HI R173, RZ, 0x6, R4 ;  /* 0x00000006ffad7819 */ /* 0x000fe20000011404 */
[----:B------:R-:W-:Y:S06]  /*17d0*/  @!P0 BRA `(.L_x_3596) ;  /* 0x0000001800508947 */ /* 0x000fec0003800000 */
[----:B------:R-:W-:Y:S02]  /*17e0*/  ISETP.GE.AND P1, PT, R152, 0x1, PT ;  /* 0x000000019800780c */ /* 0x000fe40003f26270 */
[----:B------:R-:W-:-:S11]  /*17f0*/  PLOP3.LUT P0, PT, PT, PT, PT, 0x80, 0x0 ;  /* 0x000000000000781c */ /* 0x000fd60003f0f070 */
[----:B------:R-:W-:Y:S05]  /*1800*/  @!P1 BRA `(.L_x_3597) ;  /* 0x0000005800c49947 */ /* 0x000fea0003800000 */
        /* <DEDUP_REMOVED lines=14> */
.L_x_3598:
[----:B------:R-:W-:Y:S01]  /*18f0*/  ULEA UR16, UR39, UR42, 0x3 ;  /* 0x0000002a27107291 */ /* 0x000fe2000f8e183f */
[----:B------:R-:W-:-:S05]  /*1900*/  IMAD.U32 R0, RZ, RZ, UR38 ;  /* 0x00000026ff007e24 */ /* 0x000fca000f8e00ff */
[----:B------:R-:W-:-:S04]  /*1910*/  SHF.L.U32 R0, R0, 0x1f, RZ ;  /* 0x0000001f00007819 */ /* 0x000fc800000006ff */
[----:B------:R-:W0:Y:S02]  /*1920*/  SYNCS.PHASECHK.TRANS64.TRYWAIT P0, [UR16+0x28c50], R0 ;  /* 0x028c5000ff0075a7 */ /* 0x000e240008000150 */
[----:B0-----:R-:W-:Y:S05]  /*1930*/  @!P0 BRA `(.L_x_3599) ;  /* 0x000000f400a88947 */ /* 0x001fea0003800000 */
.L_x_3779:
        /* <DEDUP_REMOVED lines=18> */
[----:B------:R-:W-:-:S06]  /*1a60*/  WARPGROUP.ARRIVE ;  /* 0x00000000000079c5 */ /* 0x000fcc0000000000 */
        /* <DEDUP_REMOVED lines=25> */
[----:B------:R-:W-:-:S13]  /*1c00*/  ISETP.GE.AND P0, PT, R152, 0x41, PT ;  /* 0x000000419800780c */ /* 0x000fda0003f06270 */
[----:B0-----:R-:W-:Y:S05]  /*1c10*/  @!P0 BRA `(.L_x_3600) ;  /* 0x0000000c00008947 */ /* 0x001fea0003800000 */
[----:B------:R-:W-:-:S07]  /*1c20*/  VIADD R173, R173, 0xfffffffe ;  /* 0xfffffffeadad7836 */ /* 0x000fce0000000000 */
.L_x_3605:
[----:B------:R-:W-:Y:S01]  /*1c30*/  BAR.SYNC.DEFER_BLOCKING 0xe, 0x100 ;  /* 0x0384000000007b1d */ /* 0x000fe20000010000 */
[----:B------:R-:W-:Y:S01]  /*1c40*/  IMAD.U32 R3, RZ, RZ, UR39 ;  /* 0x00000027ff037e24 */ /* 0x000fe2000f8e00ff */
[----:B------:R-:W-:Y:S01]  /*1c50*/  UISETP.NE.AND UP1, UPT, UR47, 0x3, UPT ;  /* 0x000000032f00788c */ /* 0x000fe2000bf25270 */
[----:B------:R-:W-:Y:S01]  /*1c60*/  ISETP.GT.AND P1, PT, R173, RZ, PT ;  /* 0x000000ffad00720c */ /* 0x000fe20003f24270 */
[----:B------:R-:W-:Y:S01]  /*1c70*/  UIADD3 UR39, UR39, 0x1, URZ ;  /* 0x0000000127277890 */ /* 0x000fe2000fffe03f */
[----:B0-----:R-:W-:Y:S02]  /*1c80*/  IMAD R0, R3, 0x40, R16 ;  /* 0x0000004003007824 */ /* 0x001fe400078e0210 */
        /* <DEDUP_REMOVED lines=139> */
.L_x_3601:
[----:B------:R-:W-:Y:S01]  /*2540*/  ULEA UR6, UR39, UR42, 0x3 ;  /* 0x0000002a27067291 */ /* 0x000fe2000f8e183f */
[----:B------:R-:W-:-:S05]  /*2550*/  IMAD.U32 R0, RZ, RZ, UR38 ;  /* 0x00000026ff007e24 */ /* 0x000fca000f8e00ff */
[----:B------:R-:W-:-:S04]  /*2560*/  SHF.L.U32 R0, R0, 0x1f, RZ ;  /* 0x0000001f00007819 */ /* 0x000fc800000006ff */
[----:B------:R0:W1:Y:S01]  /*2570*/  SYNCS.PHASECHK.TRANS64.TRYWAIT P0, [UR6+0x28c50], R0 ;  /* 0x028c5000ff0075a7 */ /* 0x0000620008000146 */
[----:B------:R-:W-:Y:S05]  /*2580*/  @!P2 BRA `(.L_x_3602) ;  /* 0x000000000004a947 */ /* 0x000fea0003800000 */
[----:B------:R-:W-:Y:S01]  /*2590*/  BPT.TRAP 0x1 ;  /* 0x000000040000795c */ /* 0x000fe20000300000 */
.L_x_3602:
[----:B-1----:R-:W-:Y:S05]  /*25a0*/  @P0 BRA `(.L_x_3603) ;  /* 0x0000000000080947 */ /* 0x002fea0003800000 */
[----:B------:R-:W1:Y:S02]  /*25b0*/  SYNCS.PHASECHK.TRANS64.TRYWAIT P0, [UR6+0x28c50], R0 ;  /* 0x028c5000ff0075a7 */ /* 0x000e640008000146 */
[----:B-1----:R-:W-:Y:S05]  /*25c0*/  @!P0 BRA `(.L_x_3604) ;  /* 0x000000e8009c8947 */ /* 0x002fea0003800000 */
.L_x_3603:
        /* <DEDUP_REMOVED lines=37> */
.L_x_3600:
[----:B------:R-:W-:Y:S01]  /*2820*/  BAR.SYNC.DEFER_BLOCKING 0xe, 0x100 ;  /* 0x0384000000007b1d */ /* 0x000fe20000010000 */
[----:B------:R-:W-:Y:S01]  /*2830*/  IMAD.U32 R3, RZ, RZ, UR39 ;  /* 0x00000027ff037e24 */ /* 0x000fe2000f8e00ff */
[----:B------:R-:W-:Y:S01]  /*2840*/  UIADD3 UR39, UR39, 0x1, URZ ;  /* 0x0000000127277890 */ /* 0x000fe2000fffe03f */
[----:B------:R-:W-:Y:S01]  /*2850*/  PLOP3.LUT P0, PT, PT, PT, PT, 0x8, 0x0 ;  /* 0x000000000000781c */ /* 0x000fe20003f0e170 */
[----:B------:R-:W-:Y:S02]  /*2860*/  IMAD.MOV.U32 R20, RZ, RZ, RZ ;  /* 0x000000ffff147224 */ /* 0x000fe400078e00ff */
[----:B0-----:R-:W-:Y:S01]  /*2870*/  IMAD R0, R3, 0x40, R16 ;  /* 0x0000004003007824 */ /* 0x001fe200078e0210 */
[----:B------:R-:W-:-:S04]  /*2880*/  UISETP.NE.AND UP0, UPT, UR39, 0x2, UPT ;  /* 0x000000022700788c */ /* 0x000fc8000bf05270 */
[----:B------:R-:W-:Y:S01]  /*2890*/  LEA R3, R0, UR42, 0x2 ;  /* 0x0000002a00037c11 */ /* 0x000fe2000f8e10ff */
        /* <DEDUP_REMOVED lines=136> */
.L_x_3596:
[----:B------:R-:W-:Y:S02]  /*3120*/  ISETP.GE.AND P1, PT, R152, 0x1, PT ;  /* 0x000000019800780c */ /* 0x000fe40003f26270 */
[----:B------:R-:W-:-:S11]  /*3130*/  PLOP3.LUT P0, PT, PT, PT, PT, 0x80, 0x0 ;  /* 0x000000000000781c */ /* 0x000fd60003f0f070 */
[----:B------:R-:W-:Y:S05]  /*3140*/  @!P1 BRA `(.L_x_3597) ;  /* 0x0000004000749947 */ /* 0x000fea0003800000 */
        /* <DEDUP_REMOVED lines=29> */
.L_x_3606:
        /* <DEDUP_REMOVED lines=9> */
.L_x_3780:
[----:B------:R-:W-:Y:S05]  /*33b0*/  @!P0 BRA `(.L_x_3608) ;  /* 0x0000000000048947 */ /* 0x000fea0003800000 */
[----:B------:R-:W-:Y:S01]  /*33c0*/  BPT.TRAP 0x1 ;  /* 0x000000040000795c */ /* 0x000fe20000300000 */
.L_x_3608:
[----:B------:R-:W-:Y:S02]  /*33d0*/  IMAD.U32 R7, RZ, RZ, UR39 ;  /* 0x00000027ff077e24 */ /* 0x000fe4000f8e00ff */
[----:B------:R-:W-:-:S03]  /*33e0*/  IMAD.U32 R8, RZ, RZ, UR38 ;  /* 0x00000026ff087e24 */ /* 0x000fc6000f8e00ff */
[----:B------:R-:W-:Y:S02]  /*33f0*/  LEA R7, R7, UR42, 0x3 ;  /* 0x0000002a07077c11 */ /* 0x000fe4000f8e18ff */
[----:B------:R-:W-:-:S04]  /*3400*/  SHF.L.U32 R8, R8, 0x1f, RZ ;  /* 0x0000001f08087819 */ /* 0x000fc800000006ff */
[----:B------:R1:W2:Y:S01]  /*3410*/  SYNCS.PHASECHK.TRANS64.TRYWAIT P1, [R7+URZ+0x28c30], R8 ;  /* 0x028c3008070075a7 */ /* 0x0002a2000802017f */
[----:B------:R-:W-:Y:S05]  /*3420*/  @!P0 BRA `(.L_x_3609) ;  /* 0x0000000000048947 */ /* 0x000fea0003800000 */
[----:B------:R-:W-:Y:S01]  /*3430*/  BPT.TRAP 0x1 ;  /* 0x000000040000795c */ /* 0x000fe20000300000 */
.L_x_3609:
[----:B--2---:R-:W-:Y:S05]  /*3440*/  @P1 BRA `(.L_x_3610) ;  /* 0x0000000000081947 */ /* 0x004fea0003800000 */
[----:B------:R-:W2:Y:S02]  /*3450*/  SYNCS.PHASECHK.TRANS64.TRYWAIT P1, [R7+URZ+0x28c30], R8 ;  /* 0x028c3008070075a7 */ /* 0x000ea4000802017f */
[----:B--2---:R-:W-:Y:S05]  /*3460*/  @!P1 BRA `(.L_x_3611) ;  /* 0x000000dc00249947 */ /* 0x004fea0003800000 */
.L_x_3610:
[----:B0-----:R-:W0:Y:S01]  /*3470*/  S2R R0, SR_TID.X ;  /* 0x0000000000007919 */ /* 0x001e220000002100 */
[----:B------:R-:W-:-:S04]  /*3480*/  UIADD3 UR4, UR42, 0x22400, URZ ;  /* 0x000224002a047890 */ /* 0x000fc8000fffe03f */
[----:B------:R-:W-:-:S04]  /*3490*/  USHF.R.U32.HI UR4, URZ, 0x4, UR4 ;  /* 0x000000043f047899 */ /* 0x000fc80008011604 */
[----:B------:R-:W-:Y:S01]  /*34a0*/  ULOP3.LUT UR4, UR4, 0x3fff, URZ, 0xc0, !UPT ;  /* 0x00003fff04047892 */ /* 0x000fe2000f8ec03f */
[----:B0-----:R-:W-:-:S05]  /*34b0*/  LOP3.LUT R3, R0, 0x7f, RZ, 0xc0, !PT ;  /* 0x0000007f00037812 */ /* 0x001fca00078ec0ff */
[----:B------:R-:W-:Y:S01]  /*34c0*/  IMAD.U32 R0, RZ, RZ, UR4 ;  /* 0x00000004ff007e24 */ /* 0x000fe2000f8e00ff */
[----:B------:R-:W-:Y:S05]  /*34d0*/  WARPSYNC.ALL ;  /* 0x0000000000007948 */ /* 0x000fea0003800000 */
[----:B------:R-:W-:Y:S02]  /*34e0*/  ISETP.NE.AND P1, PT, R3, RZ, PT ;  /* 0x000000ff0300720c */ /* 0x000fe40003f25270 */
[----:B------:R-:W-:-:S04]  /*34f0*/  LOP3.LUT R0, R0, 0x10000, RZ, 0xfc, !PT ;  /* 0x0001000000007812 */ /* 0x000fc800078efcff */
[----:B------:R-:W-:Y:S01]  /*3500*/  R2UR UR12, R0 ;  /* 0x00000000000c72ca */ /* 0x000fe200000e0000 */
[----:B------:R-:W-:Y:S01]  /*3510*/  UIADD3 UR4, UR42, 0x20400, URZ ;  /* 0x000204002a047890 */ /* 0x000fe2000fffe03f */
[----:B------:R-:W-:Y:S01]  /*3520*/  WARPGROUP.ARRIVE ;  /* 0x00000000000079c5 */ /* 0x000fe20000000000 */
[----:B------:R-:W-:Y:S01]  /*3530*/  UMOV UR7, 0x40000040 ;  /* 0x4000004000077882 */ /* 0x000fe20000000000 */
[----:B------:R-:W-:Y:S01]  /*3540*/  UMOV UR5, 0x40000040 ;  /* 0x4000004000057882 */ /* 0x000fe20000000000 */
[----:B------:R-:W-:Y:S01]  /*3550*/  USHF.R.U32.HI UR4, URZ, 0x4, UR4 ;  /* 0x000000043f047899 */ /* 0x000fe20008011604 */
[----:B------:R-:W-:Y:S01]  /*3560*/  IMAD R4, R173, -0x40, R152 ;  /* 0xffffffc0ad047824 */ /* 0x000fe200078e0298 */
[----:B------:R-:W-:Y:S01]  /*3570*/  UMOV UR11, 0x40000040 ;  /* 0x40000040000b7882 */ /* 0x000fe20000000000 */
[----:B------:R-:W-:Y:S01]  /*3580*/  UMOV UR9, 0x40000040 ;  /* 0x4000004000097882 */ /* 0x000fe20000000000 */
[----:B------:R-:W-:Y:S01]  /*3590*/  ULOP3.LUT UR4, UR4, 0x3fff, URZ, 0xc0, !UPT ;  /* 0x00003fff04047892 */ /* 0x000fe2000f8ec03f */
[----:B------:R-:W-:Y:S01]  /*35a0*/  UMOV UR15, 0x40000040 ;  /* 0x40000040000f7882 */ /* 0x000fe20000000000 */
[----:B------:R-:W-:-:S02]  /*35b0*/  IADD3 R4, -R17, 0x40, R4 ;  /* 0x0000004011047810 */ /* 0x000fc40007ffe104 */
[----:B------:R-:W-:Y:S02]  /*35c0*/  ULEA UR12, UR39, UR12, 0x9 ;  /* 0x0000000c270c7291 */ /* 0x000fe4000f8e483f */
[----:B------:R-:W-:Y:S01]  /*35d0*/  ULOP3.LUT UR13, UR4, 0x10000, URZ, 0xfc, !UPT ;  /* 0x00010000040d7892 */ /* 0x000fe2000f8efc3f */
[C---:B------:R-:W-:Y:S01]  /*35e0*/  ISETP.GT.AND P3, PT, R4.reuse, RZ, PT ;  /* 0x000000ff0400720c */ /* 0x040fe20003f64270 */
[----:B------:R-:W-:Y:S01]  /*35f0*/  UIADD3 UR10, UR12, 0x4, URZ ;  /* 0x000000040c0a7890 */ /* 0x000fe2000fffe03f */
[C---:B------:R-:W-:Y:S01]  /*3600*/  ISETP.GT.AND P6, PT, R4.reuse, 0x1, PT ;  /* 0x000000010400780c */ /* 0x040fe20003fc4270 */
[----:B------:R-:W-:Y:S01]  /*3610*/  UIADD3 UR8, UR13, 0x4, URZ ;  /* 0x000000040d087890 */ /* 0x000fe2000fffe03f */
[C---:B------:R-:W-:Y:S01]  /*3620*/  ISETP.GT.AND P5, PT, R4.reuse, 0x8, PT ;  /* 0x000000080400780c */ /* 0x040fe20003fa4270 */
[----:B------:R-:W-:Y:S01]  /*3630*/  UMOV UR6, UR12 ;  /* 0x0000000c00067c82 */ /* 0x000fe20008000000 */
[----:B------:R-:W-:Y:S01]  /*3640*/  UMOV UR4, UR13 ;  /* 0x0000000d00047c82 */ /* 0x000fe20008000000 */
[----:B------:R-:W-:Y:S01]  /*3650*/  UIADD3 UR14, UR12, 0x6, URZ ;  /* 0x000000060c0e7890 */ /* 0x000fe2000fffe03f */
[----:B------:R-:W-:Y:S01]  /*3660*/  HGMMA.64x64x16.F32.BF16 R24, gdesc[UR4], RZ, !UPT, gsb0 ;  /* 0x00e00000041879f0 */ /* 0x000fe2000c0018ff */
[----:B------:R-:W-:Y:S01]  /*3670*/  UIADD3 UR6, UR12, 0x2, URZ ;  /* 0x000000020c067890 */ /* 0x000fe2000fffe03f */
[C---:B------:R-:W-:Y:S01]  /*3680*/  ISETP.GT.AND P4, PT, R4.reuse, 0x9, PT ;  /* 0x000000090400780c */ /* 0x040fe20003f84270 */
[----:B------:R-:W-:Y:S01]  /*3690*/  UIADD3 UR4, UR13, 0x2, URZ ;  /* 0x000000020d047890 */ /* 0x000fe2000fffe03f */
[----:B------:R-:W-:Y:S01]  /*36a0*/  ISETP.GT.AND P2, PT, R4, 0x10, PT ;  /* 0x000000100400780c */ /* 0x000fe20003f44270 */
[----:B------:R-:W-:Y:S01]  /*36b0*/  UMOV UR7, 0x40000040 ;  /* 0x4000004000077882 */ /* 0x000fe20000000000 */
[----:B------:R-:W-:Y:S01]  /*36c0*/  UMOV UR5, 0x40000040 ;  /* 0x4000004000057882 */ /* 0x000fe20000000000 */
[----:B------:R-:W-:Y:S01]  /*36d0*/  UIADD3 UR12, UR13, 0x6, URZ ;  /* 0x000000060d0c7890 */ /* 0x000fe2000fffe03f */
[----:B------:R-:W-:-:S02]  /*36e0*/  ULDC UR20, c[0x0][0x988] ;  /* 0x0002620000147ab9 */ /* 0x000fc40000000800 */
[----:B------:R-:W-:Y:S01]  /*36f0*/  UMOV UR13, 0x40000040 ;  /* 0x40000040000d7882 */ /* 0x000fe20000000000 */
[----:B------:R-:W-:Y:S02]  /*3700*/  WARPGROUP.DEPBAR.LE gsb0, 0x0 ;  /* 0x00008000000079c5 */ /* 0x000fe40000010000 */
[----:B------:R-:W-:-:S06]  /*3710*/  WARPGROUP.ARRIVE ;  /* 0x00000000000079c5 */ /* 0x000fcc0000000000 */
[----:B------:R-:W-:Y:S01]  /*3720*/  HGMMA.64x64x16.F32.BF16 R24, gdesc[UR4], R24, gsb0 ;  /* 0x00e00000041879f0 */ /* 0x000fe20008001818 */
[----:B------:R-:W-:Y:S02]  /*3730*/  ULDC UR6, c[0x0][0x9d8] ;  /* 0x0002760000067ab9 */ /* 0x000fe40000000800 */
        /* <DEDUP_REMOVED lines=176> */
[----:B------:R-:W-:Y:S01]  /*4240*/  MUFU.EX2 R9, R6 ;  /* 0x0000000600097308 */ /* 0x000fe20000000800 */
[----:B----4-:R-:W-:-:S07]  /*4250*/  F2FP.BF16.F32.PACK_AB R158, R29, R28 ;  /* 0x0000001c1d9e723e */ /* 0x010fce00000010ff */
[----:B------:R-:W3:Y:S08]  /*4260*/  MUFU.EX2 R33, R33 ;  /* 0x0000002100217308 */ /* 0x000ef00000000800 */
[----:B------:R-:W-:Y:S01]  /*4270*/  MUFU.EX2 R36, R36 ;  /* 0x0000002400247308 */ /* 0x000fe20000000800 */
[----:B0-----:R-:W-:-:S04]  /*4280*/  FMNMX.FTZ R4, R5, R4, !PT ;  /* 0x0000000405047209 */ /* 0x001fc80007810000 */
[C---:B------:R-:W-:Y:S01]  /*4290*/  FSETP.NEU.FTZ.AND P2, PT, R4.reuse, -INF , PT ;  /* 0xff8000000400780b */ /* 0x040fe20003f5d000 */
[----:B------:R-:W-:Y:S02]  /*42a0*/  FMUL.FTZ R5, R4, UR20 ;  /* 0x0000001404057c20 */ /* 0x000fe40008410000 */
[----:B------:R-:W0:Y:S01]  /*42b0*/  MUFU.EX2 R37, R37 ;  /* 0x0000002500257308 */ /* 0x000e220000000800 */
[----:B---3--:R-:W-:Y:S02]  /*42c0*/  F2FP.BF16.F32.PACK_AB R160, R33, R32 ;  /* 0x0000002021a0723e */ /* 0x008fe400000010ff */
[----:B------:R-:W-:Y:S01]  /*42d0*/  FSEL R10, R5, RZ, P2 ;  /* 0x000000ff050a7208 */ /* 0x000fe20001000000 */
[----:B------:R-:W-:-:S04]  /*42e0*/  FADD.FTZ R5, R24, R25 ;  /* 0x0000001918057221 */ /* 0x000fc80000010000 */
[----:B------:R-:W-:Y:S01]  /*42f0*/  MUFU.EX2 R40, R40 ;  /* 0x0000002800287308 */ /* 0x000fe20000000800 */
        /* <DEDUP_REMOVED lines=41> */
[----:B---3--:R-:W-:-:S07]  /*4590*/  FADD.FTZ R5, R35, R6 ;  /* 0x0000000623057221 */ /* 0x008fce0000010000 */
        /* <DEDUP_REMOVED lines=9> */
[----:B------:R-:W3:Y:S01]  /*4630*/  MUFU.EX2 R43, R43 ;  /* 0x0000002b002b7308 */ /* 0x000ee20000000800 */
[----:B----4-:R-:W-:-:S07]  /*4640*/  FADD.FTZ R6, R42, R5 ;  /* 0x000000052a067221 */ /* 0x010fce0000010000 */
[----:B------:R-:W4:Y:S01]  /*4650*/  MUFU.EX2 R44, R44 ;  /* 0x0000002c002c7308 */ /* 0x000f220000000800 */
[C---:B-----5:R-:W-:Y:S01]  /*4660*/  FADD.FTZ R13, R41.reuse, R12 ;  /* 0x0000000c290d7221 */ /* 0x060fe20000010000 */
[----:B------:R-:W-:-:S06]  /*4670*/  F2FP.BF16.F32.PACK_AB R164, R41, R40 ;  /* 0x0000002829a4723e */ /* 0x000fcc00000010ff */
[----:B------:R-:W-:Y:S01]  /*4680*/  MUFU.EX2 R46, R46 ;  /* 0x0000002e002e7308 */ /* 0x000fe20000000800 */
[C---:B---3--:R-:W-:Y:S01]  /*4690*/  FADD.FTZ R5, R43.reuse, R6 ;  /* 0x000000062b057221 */ /* 0x048fe20000010000 */
[----:B------:R-:W-:-:S06]  /*46a0*/  F2FP.BF16.F32.PACK_AB R165, R43, R42 ;  /* 0x0000002a2ba5723e */ /* 0x000fcc00000010ff */
[----:B------:R-:W3:Y:S01]  /*46b0*/  MUFU.EX2 R45, R45 ;  /* 0x0000002d002d7308 */ /* 0x000ee20000000800 */
[----:B----4-:R-:W-:-:S07]  /*46c0*/  FADD.FTZ R6, R44, R13 ;  /* 0x0000000d2c067221 */ /* 0x010fce0000010000 */
[----:B------:R-:W4:Y:S08]  /*46d0*/  MUFU.EX2 R47, R47 ;  /* 0x0000002f002f7308 */ /* 0x000f300000000800 */
[----:B------:R-:W-:Y:S01]  /*46e0*/  MUFU.EX2 R48, R48 ;  /* 0x0000003000307308 */ /* 0x000fe20000000800 */
[C---:B---3--:R-:W-:Y:S01]  /*46f0*/  F2FP.BF16.F32.PACK_AB R166, R45.reuse, R44 ;  /* 0x0000002c2da6723e */ /* 0x048fe200000010ff */
[----:B------:R-:W-:-:S06]  /*4700*/  FADD.FTZ R45, R45, R6 ;  /* 0x000000062d2d7221 */ /* 0x000fcc0000010000 */
[----:B------:R-:W3:Y:S01]  /*4710*/  MUFU.EX2 R49, R49 ;  /* 0x0000003100317308 */ /* 0x000ee20000000800 */
[----:B----4-:R-:W-:-:S05]  /*4720*/  F2FP.BF16.F32.PACK_AB R167, R47, R46 ;  /* 0x0000002e2fa7723e */ /* 0x010fca00000010ff */
[----:B------:R0:W-:Y:S02]  /*4730*/  STSM.16.M88.4 [R22], R164 ;  /* 0x000000a416007844 */ /* 0x0001e40000000200 */
[----:B------:R-:W-:Y:S08]  /*4740*/  MUFU.EX2 R50, R50 ;  /* 0x0000003200327308 */ /* 0x000ff00000000800 */
[----:B------:R-:W4:Y:S01]  /*4750*/  MUFU.EX2 R51, R51 ;  /* 0x0000003300337308 */ /* 0x000f220000000800 */
[----:B---3--:R-:W-:Y:S01]  /*4760*/  F2FP.BF16.F32.PACK_AB R168, R49, R48 ;  /* 0x0000003031a8723e */ /* 0x008fe200000010ff */
[----:B------:R-:W-:-:S04]  /*4770*/  FADD.FTZ R48, R48, R45 ;  /* 0x0000002d30307221 */ /* 0x000fc80000010000 */
[----:B------:R-:W-:Y:S02]  /*4780*/  FADD.FTZ R49, R49, R48 ;  /* 0x0000003031317221 */ /* 0x000fe40000010000 */
[----:B------:R-:W3:Y:S08]  /*4790*/  MUFU.EX2 R52, R52 ;  /* 0x0000003400347308 */ /* 0x000ef00000000800 */
[----:B------:R-:W-:Y:S01]  /*47a0*/  MUFU.EX2 R54, R54 ;  /* 0x0000003600367308 */ /* 0x000fe20000000800 */
[----:B----4-:R-:W-:-:S07]  /*47b0*/  F2FP.BF16.F32.PACK_AB R169, R51, R50 ;  /* 0x0000003233a9723e */ /* 0x010fce00000010ff */
[----:B------:R4:W5:Y:S01]  /*47c0*/  MUFU.EX2 R11, R10 ;  /* 0x0000000a000b7308 */ /* 0x0009620000000800 */
[----:B---3--:R-:W-:Y:S01]  /*47d0*/  F2FP.BF16.F32.PACK_AB R170, R9, R52 ;  /* 0x0000003409aa723e */ /* 0x008fe200000010ff */
[----:B------:R-:W-:Y:S01]  /*47e0*/  FADD.FTZ R52, R52, R49 ;  /* 0x0000003134347221 */ /* 0x000fe20000010000 */
[----:B----4-:R-:W-:-:S03]  /*47f0*/  FADD.FTZ R10, R46, R5 ;  /* 0x000000052e0a7221 */ /* 0x010fc60000010000 */
[----:B------:R-:W-:Y:S01]  /*4800*/  FADD.FTZ R5, R9, R52 ;  /* 0x0000003409057221 */ /* 0x000fe20000010000 */
[----:B------:R-:W-:-:S04]  /*4810*/  FADD.FTZ R47, R47, R10 ;  /* 0x0000000a2f2f7221 */ /* 0x000fc80000010000 */
[----:B------:R-:W-:Y:S01]  /*4820*/  FADD.FTZ R50, R50, R47 ;  /* 0x0000002f32327221 */ /* 0x000fe20000010000 */
[----:B-----5:R-:W-:-:S03]  /*4830*/  F2FP.BF16.F32.PACK_AB R171, R11, R54 ;  /* 0x000000360bab723e */ /* 0x020fc600000010ff */
[----:B------:R-:W-:Y:S02]  /*4840*/  FADD.FTZ R51, R51, R50 ;  /* 0x0000003233337221 */ /* 0x000fe40000010000 */
[----:B------:R0:W-:Y:S02]  /*4850*/  STSM.16.M88.4 [R23], R168 ;  /* 0x000000a817007844 */ /* 0x0001e40000000200 */
[----:B------:R-:W-:-:S04]  /*4860*/  FADD.FTZ R6, R54, R51 ;  /* 0x0000003336067221 */ /* 0x000fc80000010000 */
[----:B------:R-:W-:Y:S01]  /*4870*/  FADD.FTZ R6, R11, R6 ;  /* 0x000000060b067221 */ /* 0x000fe20000010000 */
[----:B------:R-:W-:Y:S06]  /*4880*/  @!P0 BRA `(.L_x_3612) ;  /* 0x0000000000048947 */ /* 0x000fec0003800000 */
[----:B------:R-:W-:Y:S01]  /*4890*/  BPT.TRAP 0x1 ;  /* 0x000000040000795c */ /* 0x000fe20000300000 */
.L_x_3612:
[----:B------:R3:W4:Y:S01]  /*48a0*/  SYNCS.PHASECHK.TRANS64.TRYWAIT P2, [R7+URZ+0x28c50], R8 ;  /* 0x028c5008070075a7 */ /* 0x000722000804017f */
[----:B------:R-:W-:Y:S05]  /*48b0*/  @!P0 BRA `(.L_x_3613) ;  /* 0x0000000000048947 */ /* 0x000fea0003800000 */
[----:B------:R-:W-:Y:S01]  /*48c0*/  BPT.TRAP 0x1 ;  /* 0x000000040000795c */ /* 0x000fe20000300000 */
.L_x_3613:
[----:B------:R-:W-:Y:S01]  /*48d0*/  ULOP3.LUT UR49, UR49, 0x2000000, URZ, 0xfc, !UPT ;  /* 0x0200000031317892 */ /* 0x000fe2000f8efc3f */
[----:B----4-:R-:W-:Y:S11]  /*48e0*/  @P2 BRA `(.L_x_3614) ;  /* 0x0000000000082947 */ /* 0x010ff60003800000 */
[----:B------:R-:W4:Y:S02]  /*48f0*/  SYNCS.PHASECHK.TRANS64.TRYWAIT P2, [R7+URZ+0x28c50], R8 ;  /* 0x028c5008070075a7 */ /* 0x000f24000804017f */
[----:B----4-:R-:W-:Y:S05]  /*4900*/  @!P2 BRA `(.L_x_3615) ;  /* 0x000000c80010a947 */ /* 0x010fea0003800000 */
.L_x_3614:
[----:B------:R-:W-:Y:S01]  /*4910*/  ULEA UR10, UR39, UR49, 0xc ;  /* 0x00000031270a7291 */ /* 0x000fe2000f8e603f */
[----:B------:R-:W-:Y:S01]  /*4920*/  WARPGROUP.ARRIVE ;  /* 0x00000000000079c5 */ /* 0x000fe20000000000 */
[----:B------:R-:W-:Y:S01]  /*4930*/  UMOV UR7, 0x40000040 ;  /* 0x4000004000077882 */ /* 0x000fe20000000000 */
[----:B------:R-:W-:Y:S01]  /*4940*/  UMOV UR11, 0x40000040 ;  /* 0x40000040000b7882 */ /* 0x000fe20000000000 */
[----:B------:R-:W-:Y:S01]  /*4950*/  ISETP.GE.AND P2, PT, R152, 0x41, PT ;  /* 0x000000419800780c */ /* 0x000fe20003f46270 */
[----:B-1234-:R-:W-:Y:S02]  /*4960*/  @!P1 VIADD R7, R7, 0x28c60 ;  /* 0x00028c6007079836 */ /* 0x01efe40000000000 */
[----:B------:R-:W-:Y:S02]  /*4970*/  UMOV UR6, UR10 ;  /* 0x0000000a00067c82 */ /* 0x000fe40008000000 */
[----:B------:R-:W-:Y:S01]  /*4980*/  HGMMA.64x256x16.F32.BF16 R24, R156, gdesc[UR4].tnspB, RZ, !UPT, gsb0 ;  /* 0x43e000049c187df0 */ /* 0x000fe2000c0018ff */
[----:B------:R-:W-:Y:S01]  /*4990*/  UIADD3 UR6, UR10, 0x80, URZ ;  /* 0x000000800a067890 */ /* 0x000fe2000fffe03f */
[----:B------:R-:W-:Y:S01]  /*49a0*/  @!P1 PRMT R7, RZ, 0x654, R7 ;  /* 0x00000654ff079816 */ /* 0x000fe20000000007 */
[----:B------:R-:W-:Y:S01]  /*49b0*/  UMOV UR7, 0x40000040 ;  /* 0x4000004000077882 */ /* 0x000fe20000000000 */
[----:B------:R-:W-:-:S02]  /*49c0*/  WARPGROUP.DEPBAR.LE gsb0, 0x0 ;  /* 0x00008000000079c5 */ /* 0x000fc40000010000 */
[----:B------:R-:W-:-:S15]  /*49d0*/  WARPGROUP.ARRIVE ;  /* 0x00000000000079c5 */ /* 0x000fde0000000000 */
[----:B------:R-:W-:-:S07]  /*49e0*/  NOP ;  /* 0x0000000000007918 */ /* 0x000fce0000000000 */
        /* <DEDUP_REMOVED lines=23> */
[----:B-1----:R-:W-:Y:S01]  /*4b60*/  VIADD R7, R173, 0xfffffffe ;  /* 0xfffffffead077836 */ /* 0x002fe20000000000 */
[----:B------:R-:W-:Y:S01]  /*4b70*/  UMOV UR21, UR39 ;  /* 0x0000002700157c82 */ /* 0x000fe20008000000 */
[----:B------:R-:W-:Y:S01]  /*4b80*/  IMAD.MOV.U32 R9, RZ, RZ, R4 ;  /* 0x000000ffff097224 */ /* 0x000fe200078e0004 */
[----:B------:R-:W-:Y:S01]  /*4b90*/  ULDC UR22, c[0x0][0x9d8] ;  /* 0x0002760000167ab9 */ /* 0x000fe20000000800 */
[----:B------:R-:W-:Y:S01]  /*4ba0*/  IMAD.MOV.U32 R14, RZ, RZ, R3 ;  /* 0x000000ffff0e7224 */ /* 0x000fe200078e0003 */
[----:B------:R-:W-:-:S06]  /*4bb0*/  ULDC UR20, c[0x0][0x988] ;  /* 0x0002620000147ab9 */ /* 0x000fcc0000000800 */
.L_x_3625:
[----:B------:R-:W-:Y:S01]  /*4bc0*/  UIADD3 UR39, UR21, 0x1, URZ ;  /* 0x0000000115277890 */ /* 0x000fe2000fffe03f */
[C---:B------:R-:W-:Y:S01]  /*4bd0*/  ISETP.GT.AND P2, PT, R7.reuse, RZ, PT ;  /* 0x000000ff0700720c */ /* 0x040fe20003f44270 */
[----:B------:R-:W-:Y:S02]  /*4be0*/  VIADD R7, R7, 0xffffffff ;  /* 0xffffffff07077836 */ /* 0x000fe40000000000 */
[----:B------:R-:W-:-:S04]  /*4bf0*/  UISETP.NE.AND UP0, UPT, UR39, 0x2, UPT ;  /* 0x000000022700788c */ /* 0x000fc8000bf05270 */
[----:B------:R-:W-:Y:S02]  /*4c00*/  USEL UR6, URZ, 0x1, UP0 ;  /* 0x000000013f067887 */ /* 0x000fe40008000000 */
[----:B------:R-:W-:Y:S02]  /*4c10*/  USEL UR39, UR39, URZ, UP0 ;  /* 0x0000003f27277287 */ /* 0x000fe40008000000 */
[----:B------:R-:W-:Y:S01]  /*4c20*/  ULOP3.LUT UR38, UR38, UR6, URZ, 0x3c, !UPT ;  /* 0x0000000626267292 */ /* 0x000fe2000f8e3c3f */
[----:B0123--:R-:W-:Y:S11]  /*4c30*/  @!P0 BRA `(.L_x_3617) ;  /* 0x0000000000048947 */ /* 0x00fff60003800000 */
[----:B------:R-:W-:Y:S01]  /*4c40*/  BPT.TRAP 0x1 ;  /* 0x000000040000795c */ /* 0x000fe20000300000 */
.L_x_3617:
[----:B------:R-:W-:Y:S01]  /*4c50*/  ULEA UR23, UR39, UR42, 0x3 ;  /* 0x0000002a27177291 */ /* 0x000fe2000f8e183f */
[----:B------:R-:W-:-:S05]  /*4c60*/  IMAD.U32 R8, RZ, RZ, UR38 ;  /* 0x00000026ff087e24 */ /* 0x000fca000f8e00ff */
[----:B------:R-:W-:-:S04]  /*4c70*/  SHF.L.U32 R8, R8, 0x1f, RZ ;  /* 0x0000001f08087819 */ /* 0x000fc800000006ff */
[----:B------:R1:W2:Y:S01]  /*4c80*/  SYNCS.PHASECHK.TRANS64.TRYWAIT P3, [UR23+0x28c30], R8 ;  /* 0x028c3008ff0075a7 */ /* 0x0002a20008060157 */
[----:B------:R-:W-:Y:S05]  /*4c90*/  @!P0 BRA `(.L_x_3618) ;  /* 0x0000000000048947 */ /* 0x000fea0003800000 */
[----:B------:R-:W-:Y:S01]  /*4ca0*/  BPT.TRAP 0x1 ;  /* 0x000000040000795c */ /* 0x000fe20000300000 */
.L_x_3618:
[----:B--2---:R-:W-:Y:S05]  /*4cb0*/  @P3 BRA `(.L_x_3619) ;  /* 0x0000000000083947 */ /* 0x004fea0003800000 */
[----:B------:R-:W2:Y:S02]  /*4cc0*/  SYNCS.PHASECHK.TRANS64.TRYWAIT P3, [UR23+0x28c30], R8 ;  /* 0x028c3008ff0075a7 */ /* 0x000ea40008060157 */
[----:B--2---:R-:W-:Y:S05]  /*4cd0*/  @!P3 BRA `(.L_x_3620) ;  /* 0x000000c40030b947 */ /* 0x004fea0003800000 */
.L_x_3619:
        /* <DEDUP_REMOVED lines=79> */
[----:B--2---:R-:W-:Y:S01]  /*51d0*/  FMNMX.FTZ R162, R165, R156, !PT ;  /* 0x0000009ca5a27209 */ /* 0x004fe20007810000 */
[----:B------:R-:W-:Y:S01]  /*51e0*/  FMUL.FTZ R156, R163, UR22 ;  /* 0x00000016a39c7c20 */ /* 0x000fe20008410000 */
[----:B------:R-:W-:Y:S01]  /*51f0*/  FMUL.FTZ R163, R170, UR22 ;  /* 0x00000016aaa37c20 */ /* 0x000fe20008410000 */
[----:B------:R-:W-:-:S04]  /*5200*/  FMUL.FTZ R170, R174, UR22 ;  /* 0x00000016aeaa7c20 */ /* 0x000fc80008410000 */
[----:B------:R-:W2:Y:S01]  /*5210*/  MUFU.TANH R168, R168 ;  /* 0x000000a800a87308 */ /* 0x000ea20000002400 */
[----:B0-----:R-:W-:Y:S01]  /*5220*/  FMNMX.FTZ R3, R169, R162, !PT ;  /* 0x000000a2a9037209 */ /* 0x001fe20007810000 */
[----:B------:R-:W-:Y:S01]  /*5230*/  FMUL.FTZ R162, R167, UR22 ;  /* 0x00000016a7a27c20 */ /* 0x000fe20008410000 */
[----:B------:R-:W-:-:S05]  /*5240*/  FMUL.FTZ R167, R179, UR22 ;  /* 0x00000016b3a77c20 */ /* 0x000fca0008410000 */
[----:B------:R-:W0:Y:S01]  /*5250*/  MUFU.TANH R10, R10 ;  /* 0x0000000a000a7308 */ /* 0x000e220000002400 */
[----:B---3--:R-:W-:-:S07]  /*5260*/  FMNMX.FTZ R3, R172, R3, !PT ;  /* 0x00000003ac037209 */ /* 0x008fce0007810000 */
[----:B------:R-:W3:Y:S01]  /*5270*/  MUFU.TANH R11, R11 ;  /* 0x0000000b000b7308 */ /* 0x000ee20000002400 */
[----:B--2---:R-:W-:-:S05]  /*5280*/  FMNMX.FTZ R3, R168, R3, !PT ;  /* 0x00000003a8037209 */ /* 0x004fca0007810000 */
[----:B------:R-:W2:Y:S02]  /*5290*/  SHFL.BFLY PT, R176, R3, 0x2, 0x1f ;  /* 0x0c401f0003b07f89 */ /* 0x000ea400000e0000 */
[----:B------:R-:W4:Y:S01]  /*52a0*/  MUFU.TANH R12, R12 ;  /* 0x0000000c000c7308 */ /* 0x000f220000002400 */
[----:B0-----:R-:W-:-:S07]  /*52b0*/  FMNMX.FTZ R174, R10, R9, !PT ;  /* 0x000000090aae7209 */ /* 0x001fce0007810000 */
[----:B------:R-:W0:Y:S08]  /*52c0*/  MUFU.TANH R13, R13 ;  /* 0x0000000d000d7308 */ /* 0x000e300000002400 */
[----:B------:R-:W5:Y:S01]  /*52d0*/  MUFU.TANH R153, R153 ;  /* 0x0000009900997308 */ /* 0x000f620000002400 */
[----:B--2---:R-:W-:-:S07]  /*52e0*/  FMNMX.FTZ R180, R3, R176, !PT ;  /* 0x000000b003b47209 */ /* 0x004fce0007810000 */
[----:B------:R-:W2:Y:S01]  /*52f0*/  MUFU.TANH R156, R156 ;  /* 0x0000009c009c7308 */ /* 0x000ea20000002400 */
[----:B---3--:R-:W-:Y:S01]  /*5300*/  FMNMX.FTZ R3, R11, R174, !PT ;  /* 0x000000ae0b037209 */ /* 0x008fe20007810000 */
[----:B------:R-:W-:Y:S01]  /*5310*/  FMUL.FTZ R174, R182, UR22 ;  /* 0x00000016b6ae7c20 */ /* 0x000fe20008410000 */
[----:B------:R-:W3:Y:S02]  /*5320*/  SHFL.BFLY PT, R181, R180, 0x1, 0x1f ;  /* 0x0c201f00b4b57f89 */ /* 0x000ee400000e0000 */
[----:B----4-:R-:W-:-:S03]  /*5330*/  FMNMX.FTZ R176, R12, R3, !PT ;  /* 0x000000030cb07209 */ /* 0x010fc60007810000 */
[----:B------:R-:W4:Y:S01]  /*5340*/  MUFU.TANH R159, R159 ;  /* 0x0000009f009f7308 */ /* 0x000f220000002400 */
[----:B0-----:R-:W-:-:S04]  /*5350*/  FMNMX.FTZ R176, R13, R176, !PT ;  /* 0x000000b00db07209 */ /* 0x001fc80007810000 */
[----:B-----5:R-:W-:-:S03]  /*5360*/  FMNMX.FTZ R177, R153, R176, !PT ;  /* 0x000000b099b17209 */ /* 0x020fc60007810000 */
[----:B------:R-:W0:Y:S01]  /*5370*/  MUFU.TANH R162, R162 ;  /* 0x000000a200a27308 */ /* 0x000e220000002400 */
[----:B--2---:R-:W-:-:S07]  /*5380*/  FMNMX.FTZ R176, R156, R177, !PT ;  /* 0x000000b19cb07209 */ /* 0x004fce0007810000 */
[----:B------:R-:W2:Y:S01]  /*5390*/  MUFU.TANH R163, R163 ;  /* 0x000000a300a37308 */ /* 0x000ea20000002400 */
[----:B----4-:R-:W-:Y:S02]  /*53a0*/  FMNMX.FTZ R177, R159, R176, !PT ;  /* 0x000000b09fb17209 */ /* 0x010fe40007810000 */
[----:B---3--:R-:W-:-:S05]  /*53b0*/  FMNMX.FTZ R3, R180, R181, !PT ;  /* 0x000000b5b4037209 */ /* 0x008fca0007810000 */
[----:B------:R-:W3:Y:S01]  /*53c0*/  MUFU.TANH R166, R166 ;  /* 0x000000a600a67308 */ /* 0x000ee20000002400 */
[----:B0-----:R-:W-:Y:S01]  /*53d0*/  FMNMX.FTZ R176, R162, R177, !PT ;  /* 0x000000b1a2b07209 */ /* 0x001fe20007810000 */
[C---:B------:R-:W-:Y:S01]  /*53e0*/  FMUL.FTZ R179, R3.reuse, UR20 ;  /* 0x0000001403b37c20 */ /* 0x040fe20008410000 */
[----:B------:R-:W-:-:S03]  /*53f0*/  FADD.FTZ R14, -R3, R14 ;  /* 0x0000000e030e7221 */ /* 0x000fc60000010100 */
[--C-:B------:R-:W-:Y:S01]  /*5400*/  FFMA.FTZ R178, R4, UR20, -R179.reuse ;  /* 0x0000001404b27c23 */ /* 0x100fe200080108b3 */
[----:B------:R-:W-:Y:S01]  /*5410*/  FMUL.FTZ R14, R14, UR20 ;  /* 0x000000140e0e7c20 */ /* 0x000fe20008410000 */
[----:B------:R-:W0:Y:S01]  /*5420*/  MUFU.TANH R170, R170 ;  /* 0x000000aa00aa7308 */ /* 0x000e220000002400 */
[----:B--2---:R-:W-:Y:S01]  /*5430*/  FMNMX.FTZ R177, R163, R176, !PT ;  /* 0x000000b0a3b17209 */ /* 0x004fe20007810000 */
[--C-:B------:R-:W-:Y:S01]  /*5440*/  FFMA.FTZ R15, R15, UR20, -R179.reuse ;  /* 0x000000140f0f7c23 */ /* 0x100fe200080108b3 */
[--C-:B------:R-:W-:Y:S01]  /*5450*/  FFMA.FTZ R20, R20, UR20, -R179.reuse ;  /* 0x0000001414147c23 */ /* 0x100fe200080108b3 */
[--C-:B------:R-:W-:Y:S01]  /*5460*/  FFMA.FTZ R21, R21, UR20, -R179.reuse ;  /* 0x0000001415157c23 */ /* 0x100fe200080108b3 */
[--C-:B------:R-:W-:Y:S01]  /*5470*/  FFMA.FTZ R182, R169, UR20, -R179.reuse ;  /* 0x00000014a9b67c23 */ /* 0x100fe200080108b3 */
[--C-:B------:R-:W-:Y:S01]  /*5480*/  FFMA.FTZ R169, R172, UR20, -R179.reuse ;  /* 0x00000014aca97c23 */ /* 0x100fe200080108b3 */
[--C-:B------:R-:W-:Y:S01]  /*5490*/  FFMA.FTZ R155, R155, UR20, -R179.reuse ;  /* 0x000000149b9b7c23 */ /* 0x100fe200080108b3 */
[----:B------:R-:W2:Y:S01]  /*54a0*/  MUFU.TANH R173, R173 ;  /* 0x000000ad00ad7308 */ /* 0x000ea20000002400 */
[----:B---3--:R-:W-:Y:S01]  /*54b0*/  FMNMX.FTZ R177, R166, R177, !PT ;  /* 0x000000b1a6b17209 */ /* 0x008fe20007810000 */
[--C-:B------:R-:W-:Y:S01]  /*54c0*/  FFMA.FTZ R180, R157, UR20, -R179.reuse ;  /* 0x000000149db47c23 */ /* 0x100fe200080108b3 */
[--C-:B------:R-:W-:Y:S01]  /*54d0*/  FFMA.FTZ R157, R158, UR20, -R179.reuse ;  /* 0x000000149e9d7c23 */ /* 0x100fe200080108b3 */
[--C-:B------:R-:W-:Y:S01]  /*54e0*/  FFMA.FTZ R160, R160, UR20, -R179.reuse ;  /* 0x00000014a0a07c23 */ /* 0x100fe200080108b3 */
[--C-:B------:R-:W-:Y:S01]  /*54f0*/  FFMA.FTZ R161, R161, UR20, -R179.reuse ;  /* 0x00000014a1a17c23 */ /* 0x100fe200080108b3 */
[--C-:B------:R-:W-:Y:S01]  /*5500*/  FFMA.FTZ R164, R164, UR20, -R179.reuse ;  /* 0x00000014a4a47c23 */ /* 0x100fe200080108b3 */
[--C-:B------:R-:W-:Y:S01]  /*5510*/  FFMA.FTZ R165, R165, UR20, -R179.reuse ;  /* 0x00000014a5a57c23 */ /* 0x100fe200080108b3 */
[----:B------:R-:W3:Y:S01]  /*5520*/  MUFU.TANH R171, R171 ;  /* 0x000000ab00ab7308 */ /* 0x000ee20000002400 */
[----:B0-----:R-:W-:Y:S01]  /*5530*/  FMNMX.FTZ R176, R170, R177, !PT ;  /* 0x000000b1aab07209 */ /* 0x001fe20007810000 */
[----:B------:R-:W-:-:S06]  /*5540*/  FFMA.FTZ R168, R168, UR20, -R179 ;  /* 0x00000014a8a87c23 */ /* 0x000fcc00080108b3 */
[----:B------:R-:W0:Y:S01]  /*5550*/  MUFU.TANH R167, R167 ;  /* 0x000000a700a77308 */ /* 0x000e220000002400 */
[----:B--2---:R-:W-:-:S07]  /*5560*/  FMNMX.FTZ R4, R173, R176, !PT ;  /* 0x000000b0ad047209 */ /* 0x004fce0007810000 */
[----:B------:R-:W2:Y:S01]  /*5570*/  MUFU.TANH R174, R174 ;  /* 0x000000ae00ae7308 */ /* 0x000ea20000002400 */
[----:B---3--:R-:W-:-:S07]  /*5580*/  FMNMX.FTZ R4, R171, R4, !PT ;  /* 0x00000004ab047209 */ /* 0x008fce0007810000 */
[----:B------:R-:W3:Y:S01]  /*5590*/  MUFU.TANH R175, R175 ;  /* 0x000000af00af7308 */ /* 0x000ee20000002400 */
[----:B0-----:R-:W-:-:S07]  /*55a0*/  FMNMX.FTZ R177, R167, R4, !PT ;  /* 0x00000004a7b17209 */ /* 0x001fce0007810000 */
[----:B------:R0:W-:Y:S01]  /*55b0*/  MUFU.EX2 R176, R178 ;  /* 0x000000b200b07308 */ /* 0x0001e20000000800 */
[----:B--2---:R-:W-:Y:S01]  /*55c0*/  FMNMX.FTZ R4, R174, R177, !PT ;  /* 0x000000b1ae047209 */ /* 0x004fe20007810000 */
[----:B------:R-:W-:Y:S01]  /*55d0*/  FFMA.FTZ R177, R152, UR20, -R179 ;  /* 0x0000001498b17c23 */ /* 0x000fe200080108b3 */
[----:B------:R-:W-:-:S05]  /*55e0*/  IMAD.MOV R152, RZ, RZ, -R18 ;  /* 0x000000ffff987224 */ /* 0x000fca00078e0a12 */
[----:B------:R-:W2:Y:S01]  /*55f0*/  MUFU.EX2 R14, R14 ;  /* 0x0000000e000e7308 */ /* 0x000ea20000000800 */
[----:B---3--:R-:W-:Y:S01]  /*5600*/  FMNMX.FTZ R4, R175, R4, !PT ;  /* 0x00000004af047209 */ /* 0x008fe20007810000 */
[----:B0-----:R-:W-:Y:S01]  /*5610*/  FFMA.FTZ R178, R154, UR20, -R179 ;  /* 0x000000149ab27c23 */ /* 0x001fe200080108b3 */
[----:B------:R-:W-:-:S03]  /*5620*/  ISETP.NE.AND P3, PT, R17, R152, PT ;  /* 0x000000981100720c */ /* 0x000fc60003f65270 */
[----:B------:R-:W0:Y:S02]  /*5630*/  SHFL.BFLY PT, R181, R4, 0x2, 0x1f ;  /* 0x0c401f0004b57f89 */ /* 0x000e2400000e0000 */
[----:B------:R-:W3:Y:S08]  /*5640*/  MUFU.EX2 R15, R15 ;  /* 0x0000000f000f7308 */ /* 0x000ef00000000800 */
[----:B------:R-:W4:Y:S01]  /*5650*/  MUFU.EX2 R20, R20 ;  /* 0x0000001400147308 */ /* 0x000f220000000800 */
[-C--:B--2---:R-:W-:Y:S01]  /*5660*/  FMUL.FTZ R24, R24, R14.reuse ;  /* 0x0000000e18187220 */ /* 0x084fe20000410000 */
[-C--:B------:R-:W-:Y:S01]  /*5670*/  FMUL.FTZ R25, R25, R14.reuse ;  /* 0x0000000e19197220 */ /* 0x080fe20000410000 */
[-C--:B------:R-:W-:Y:S01]  /*5680*/  FMUL.FTZ R28, R28, R14.reuse ;  /* 0x0000000e1c1c7220 */ /* 0x080fe20000410000 */
[-C--:B------:R-:W-:Y:S01]  /*5690*/  FMUL.FTZ R29, R29, R14.reuse ;  /* 0x0000000e1d1d7220 */ /* 0x080fe20000410000 */
[-C--:B------:R-:W-:Y:S01]  /*56a0*/  FMUL.FTZ R32, R32, R14.reuse ;  /* 0x0000000e20207220 */ /* 0x080fe20000410000 */
[-C--:B------:R-:W-:Y:S01]  /*56b0*/  FMUL.FTZ R33, R33, R14.reuse ;  /* 0x0000000e21217220 */ /* 0x080fe20000410000 */
[-C--:B------:R-:W-:Y:S01]  /*56c0*/  FMUL.FTZ R36, R36, R14.reuse ;  /* 0x0000000e24247220 */ /* 0x080fe20000410000 */
[----:B------:R-:W-:Y:S01]  /*56d0*/  MUFU.EX2 R21, R21 ;  /* 0x0000001500157308 */ /* 0x000fe20000000800 */
[----:B---3--:R-:W-:Y:S01]  /*56e0*/  FFMA.FTZ R5, R14, R5, R15 ;  /* 0x000000050e057223 */ /* 0x008fe2000001000f */
[-C--:B------:R-:W-:Y:S01]  /*56f0*/  FMUL.FTZ R37, R37, R14.reuse ;  /* 0x0000000e25257220 */ /* 0x080fe20000410000 */
[-C--:B------:R-:W-:Y:S01]  /*5700*/  FMUL.FTZ R40, R40, R14.reuse ;  /* 0x0000000e28287220 */ /* 0x080fe20000410000 */
[-C--:B------:R-:W-:Y:S01]  /*5710*/  FMUL.FTZ R41, R41, R14.reuse ;  /* 0x0000000e29297220 */ /* 0x080fe20000410000 */
[----:B------:R-:W-:Y:S01]  /*5720*/  FADD.FTZ R5, R176, R5 ;  /* 0x00000005b0057221 */ /* 0x000fe20000010000 */
[----:B0-----:R-:W-:Y:S01]  /*5730*/  FMNMX.FTZ R181, R4, R181, !PT ;  /* 0x000000b504b57209 */ /* 0x001fe20007810000 */
[-C--:B------:R-:W-:Y:S01]  /*5740*/  FMUL.FTZ R44, R44, R14.reuse ;  /* 0x0000000e2c2c7220 */ /* 0x080fe20000410000 */
[----:B------:R-:W-:Y:S01]  /*5750*/  MUFU.EX2 R177, R177 ;  /* 0x000000b100b17308 */ /* 0x000fe20000000800 */
[-C--:B------:R-:W-:Y:S01]  /*5760*/  FMUL.FTZ R45, R45, R14.reuse ;  /* 0x0000000e2d2d7220 */ /* 0x080fe20000410000 */
[-C--:B------:R-:W-:Y:S01]  /*5770*/  FMUL.FTZ R48, R48, R14.reuse ;  /* 0x0000000e30307220 */ /* 0x080fe20000410000 */
[----:B------:R-:W0:Y:S01]  /*5780*/  SHFL.BFLY PT, R4, R181, 0x1, 0x1f ;  /* 0x0c201f00b5047f89 */ /* 0x000e2200000e0000 */
        /* <DEDUP_REMOVED lines=23> */
[----:B0-----:R-:W-:Y:S01]  /*5900*/  FMNMX.FTZ R4, R181, R4, !PT ;  /* 0x00000004b5047209 */ /* 0x001fe20007810000 */
[-C--:B------:R-:W-:Y:S01]  /*5910*/  FMUL.FTZ R89, R89, R14.reuse ;  /* 0x0000000e59597220 */ /* 0x080fe20000410000 */
[-C--:B------:R-:W-:Y:S01]  /*5920*/  FMUL.FTZ R92, R92, R14.reuse ;  /* 0x0000000e5c5c7220 */ /* 0x080fe20000410000 */
[-C--:B------:R-:W-:Y:S01]  /*5930*/  FMUL.FTZ R93, R93, R14.reuse ;  /* 0x0000000e5d5d7220 */ /* 0x080fe20000410000 */
[-C--:B------:R-:W-:Y:S01]  /*5940*/  FMUL.FTZ R96, R96, R14.reuse ;  /* 0x0000000e60607220 */ /* 0x080fe20000410000 */
[C---:B------:R-:W-:Y:S01]  /*5950*/  FADD.FTZ R9, -R4.reuse, R9 ;  /* 0x0000000904097221 */ /* 0x040fe20000010100 */
[----:B------:R-:W-:Y:S01]  /*5960*/  FMUL.FTZ R154, R4, UR20 ;  /* 0x00000014049a7c20 */ /* 0x000fe20008410000 */
[----:B------:R-:W-:Y:S01]  /*5970*/  MUFU.EX2 R157, R157 ;  /* 0x0000009d009d7308 */ /* 0x000fe20000000800 */
[----:B------:R-:W-:Y:S01]  /*5980*/  FMUL.FTZ R97, R97, R14 ;  /* 0x0000000e61617220 */ /* 0x000fe20000410000 */
[----:B------:R-:W-:Y:S01]  /*5990*/  FMUL.FTZ R9, R9, UR20 ;  /* 0x0000001409097c20 */ /* 0x000fe20008410000 */
        /* <DEDUP_REMOVED lines=10> */
[----:B------:R-:W-:Y:S02]  /*5a40*/  IMAD.U32 R153, RZ, RZ, UR21 ;  /* 0x00000015ff997e24 */ /* 0x000fe4000f8e00ff */
[--C-:B------:R-:W-:Y:S01]  /*5a50*/  FFMA.FTZ R159, R159, UR20, -R154.reuse ;  /* 0x000000149f9f7c23 */ /* 0x100fe2000801089a */
[----:B------:R-:W-:Y:S01]  /*5a60*/  FFMA.FTZ R206, R162, UR20, -R154 ;  /* 0x00000014a2ce7c23 */ /* 0x000fe2000801089a */
[----:B------:R-:W0:Y:S01]  /*5a70*/  MUFU.EX2 R10, R10 ;  /* 0x0000000a000a7308 */ /* 0x000e220000000800 */
[----:B------:R-:W-:Y:S01]  /*5a80*/  @!P1 PRMT R152, RZ, 0x654, R152 ;  /* 0x00000654ff989816 */ /* 0x000fe20000000098 */
[----:B------:R-:W-:Y:S02]  /*5a90*/  @!P3 IMAD R153, R153, 0x40, R16 ;  /* 0x000000409999b824 */ /* 0x000fe400078e0210 */
[--C-:B------:R-:W-:Y:S01]  /*5aa0*/  FFMA.FTZ R163, R163, UR20, -R154.reuse ;  /* 0x00000014a3a37c23 */ /* 0x100fe2000801089a */
[--C-:B------:R-:W-:Y:S01]  /*5ab0*/  FFMA.FTZ R208, R166, UR20, -R154.reuse ;  /* 0x00000014a6d07c23 */ /* 0x100fe2000801089a */
[----:B------:R4:W-:Y:S01]  /*5ac0*/  @!P1 SYNCS.ARRIVE.TRANS64.RED.A1T0 RZ, [R152+URZ], RZ ;  /* 0x000000ff98ff99a7 */ /* 0x0009e2000810043f */
[--C-:B------:R-:W-:Y:S01]  /*5ad0*/  FFMA.FTZ R170, R170, UR20, -R154.reuse ;  /* 0x00000014aaaa7c23 */ /* 0x100fe2000801089a */
[----:B------:R-:W-:Y:S01]  /*5ae0*/  @!P3 LEA R153, R153, UR42, 0x2 ;  /* 0x0000002a9999bc11 */ /* 0x000fe2000f8e10ff */
[----:B------:R-:W2:Y:S01]  /*5af0*/  MUFU.EX2 R11, R11 ;  /* 0x0000000b000b7308 */ /* 0x000ea20000000800 */
[--C-:B------:R-:W-:Y:S01]  /*5b00*/  FFMA.FTZ R171, R171, UR20, -R154.reuse ;  /* 0x00000014abab7c23 */ /* 0x100fe2000801089a */
[--C-:B------:R-:W-:Y:S01]  /*5b10*/  FFMA.FTZ R167, R167, UR20, -R154.reuse ;  /* 0x00000014a7a77c23 */ /* 0x100fe2000801089a */
[--C-:B------:R-:W-:Y:S01]  /*5b20*/  FFMA.FTZ R162, R174, UR20, -R154.reuse ;  /* 0x00000014aea27c23 */ /* 0x100fe2000801089a */
[----:B------:R-:W-:Y:S01]  /*5b30*/  @!P3 STS [R153+0x28800], R14 ;  /* 0x0288000e9900b388 */ /* 0x000fe20000000800 */
[----:B----4-:R-:W-:Y:S01]  /*5b40*/  FADD.FTZ R152, R20, R5 ;  /* 0x0000000514987221 */ /* 0x010fe20000010000 */
[----:B------:R-:W-:Y:S01]  /*5b50*/  FFMA.FTZ R175, R175, UR20, -R154 ;  /* 0x00000014afaf7c23 */ /* 0x000fe2000801089a */
[----:B------:R-:W-:Y:S01]  /*5b60*/  FMUL.FTZ R100, R100, R14 ;  /* 0x0000000e64647220 */ /* 0x000fe20000410000 */
[----:B------:R-:W3:Y:S01]  /*5b70*/  MUFU.EX2 R12, R12 ;  /* 0x0000000c000c7308 */ /* 0x000ee20000000800 */
[----:B0-----:R-:W-:Y:S01]  /*5b80*/  FFMA.FTZ R6, R9, R6, R10 ;  /* 0x0000000609067223 */ /* 0x001fe2000001000a */
[----:B------:R-:W-:Y:S01]  /*5b90*/  FADD.FTZ R152, R21, R152 ;  /* 0x0000009815987221 */ /* 0x000fe20000010000 */
[----:B------:R0:W-:Y:S01]  /*5ba0*/  @!P3 STS [R153+0x28820], R9 ;  /* 0x028820099900b388 */ /* 0x0001e20000000800 */
[-C--:B------:R-:W-:Y:S01]  /*5bb0*/  FMUL.FTZ R101, R101, R14.reuse ;  /* 0x0000000e65657220 */ /* 0x080fe20000410000 */
[-C--:B------:R-:W-:Y:S01]  /*5bc0*/  FMUL.FTZ R104, R104, R14.reuse ;  /* 0x0000000e68687220 */ /* 0x080fe20000410000 */
[-C--:B------:R-:W-:Y:S01]  /*5bd0*/  FMUL.FTZ R105, R105, R14.reuse ;  /* 0x0000000e69697220 */ /* 0x080fe20000410000 */
[-C--:B------:R-:W-:Y:S01]  /*5be0*/  FMUL.FTZ R108, R108, R14.reuse ;  /* 0x0000000e6c6c7220 */ /* 0x080fe20000410000 */
[----:B------:R-:W4:Y:S01]  /*5bf0*/  MUFU.EX2 R13, R13 ;  /* 0x0000000d000d7308 */ /* 0x000f220000000800 */
[----:B--2---:R-:W-:Y:S01]  /*5c00*/  FADD.FTZ R5, R11, R6 ;  /* 0x000000060b057221 */ /* 0x004fe20000010000 */
[-C--:B------:R-:W-:Y:S01]  /*5c10*/  FMUL.FTZ R109, R109, R14.reuse ;  /* 0x0000000e6d6d7220 */ /* 0x080fe20000410000 */
[-C--:B------:R-:W-:Y:S01]  /*5c20*/  FMUL.FTZ R112, R112, R14.reuse ;  /* 0x0000000e70707220 */ /* 0x080fe20000410000 */
[-C--:B------:R-:W-:Y:S01]  /*5c30*/  FMUL.FTZ R113, R113, R14.reuse ;  /* 0x0000000e71717220 */ /* 0x080fe20000410000 */
[----:B0-----:R-:W-:Y:S01]  /*5c40*/  FADD.FTZ R153, R177, R152 ;  /* 0x00000098b1997221 */ /* 0x001fe20000010000 */
[-C--:B------:R-:W-:Y:S01]  /*5c50*/  FMUL.FTZ R116, R116, R14.reuse ;  /* 0x0000000e74747220 */ /* 0x080fe20000410000 */
[-C--:B------:R-:W-:Y:S01]  /*5c60*/  FMUL.FTZ R117, R117, R14.reuse ;  /* 0x0000000e75757220 */ /* 0x080fe20000410000 */
[----:B------:R-:W0:Y:S01]  /*5c70*/  MUFU.EX2 R172, R172 ;  /* 0x000000ac00ac7308 */ /* 0x000e220000000800 */
[----:B---3--:R-:W-:Y:S01]  /*5c80*/  FADD.FTZ R6, R12, R5 ;  /* 0x000000050c067221 */ /* 0x008fe20000010000 */
[----:B------:R-:W-:Y:S01]  /*5c90*/  FADD.FTZ R152, R178, R153 ;  /* 0x00000099b2987221 */ /* 0x000fe20000010000 */
[-C--:B------:R-:W-:Y:S01]  /*5ca0*/  FMUL.FTZ R120, R120, R14.reuse ;  /* 0x0000000e78787220 */ /* 0x080fe20000410000 */
[-C--:B------:R-:W-:Y:S01]  /*5cb0*/  FMUL.FTZ R121, R121, R14.reuse ;  /* 0x0000000e79797220 */ /* 0x080fe20000410000 */
[-C--:B------:R-:W-:Y:S01]  /*5cc0*/  FMUL.FTZ R124, R124, R14.reuse ;  /* 0x0000000e7c7c7220 */ /* 0x080fe20000410000 */
[----:B------:R-:W-:Y:S01]  /*5cd0*/  FADD.FTZ R153, R155, R152 ;  /* 0x000000989b997221 */ /* 0x000fe20000010000 */
[-C--:B------:R-:W-:Y:S01]  /*5ce0*/  FMUL.FTZ R125, R125, R14.reuse ;  /* 0x0000000e7d7d7220 */ /* 0x080fe20000410000 */
[----:B------:R-:W2:Y:S01]  /*5cf0*/  MUFU.EX2 R179, R179 ;  /* 0x000000b300b37308 */ /* 0x000ea20000000800 */
[----:B----4-:R-:W-:Y:S01]  /*5d00*/  FADD.FTZ R5, R13, R6 ;  /* 0x000000060d057221 */ /* 0x010fe20000010000 */
[----:B------:R-:W-:Y:S01]  /*5d10*/  FADD.FTZ R152, R180, R153 ;  /* 0x00000099b4987221 */ /* 0x000fe20000010000 */
[-C--:B------:R-:W-:Y:S01]  /*5d20*/  FMUL.FTZ R128, R128, R14.reuse ;  /* 0x0000000e80807220 */ /* 0x080fe20000410000 */
[-C--:B------:R-:W-:Y:S01]  /*5d30*/  FMUL.FTZ R129, R129, R14.reuse ;  /* 0x0000000e81817220 */ /* 0x080fe20000410000 */
[-C--:B------:R-:W-:Y:S01]  /*5d40*/  FMUL.FTZ R132, R132, R14.reuse ;  /* 0x0000000e84847220 */ /* 0x080fe20000410000 */
[----:B------:R-:W-:Y:S01]  /*5d50*/  FADD.FTZ R153, R157, R152 ;  /* 0x000000989d997221 */ /* 0x000fe20000010000 */
        /* <DEDUP_REMOVED lines=12> */
[----:B------:R-:W-:Y:S01]  /*5e20*/  FMUL.FTZ R149, R149, R14 ;  /* 0x0000000e95957220 */ /* 0x000fe20000410000 */
[----:B------:R-:W-:Y:S01]  /*5e30*/  F2FP.BF16.F32.PACK_AB R154, R21, R20 ;  /* 0x00000014159a723e */ /* 0x000fe200000010ff */
[----:B------:R-:W-:Y:S01]  /*5e40*/  FMUL.FTZ R26, R26, R9 ;  /* 0x000000091a1a7220 */ /* 0x000fe20000410000 */
[----:B------:R-:W-:Y:S01]  /*5e50*/  F2FP.BF16.F32.PACK_AB R158, R180, R155 ;  /* 0x0000009bb49e723e */ /* 0x000fe200000010ff */
[-C--:B------:R-:W-:Y:S01]  /*5e60*/  FMUL.FTZ R27, R27, R9.reuse ;  /* 0x000000091b1b7220 */ /* 0x080fe20000410000 */
[----:B------:R-:W2:Y:S01]  /*5e70*/  MUFU.EX2 R206, R206 ;  /* 0x000000ce00ce7308 */ /* 0x000ea20000000800 */
[----:B---3--:R-:W-:Y:S01]  /*5e80*/  FADD.FTZ R5, R159, R6 ;  /* 0x000000069f057221 */ /* 0x008fe20000010000 */
[----:B------:R-:W-:Y:S01]  /*5e90*/  F2FP.BF16.F32.PACK_AB R155, R13, R12 ;  /* 0x0000000c0d9b723e */ /* 0x000fe200000010ff */
[----:B------:R-:W-:Y:S01]  /*5ea0*/  FMUL.FTZ R30, R30, R9 ;  /* 0x000000091e1e7220 */ /* 0x000fe20000410000 */
[----:B------:R-:W-:Y:S01]  /*5eb0*/  F2FP.BF16.F32.PACK_AB R156, R178, R177 ;  /* 0x000000b1b29c723e */ /* 0x000fe200000010ff */
[-C--:B------:R-:W-:Y:S01]  /*5ec0*/  FMUL.FTZ R31, R31, R9.reuse ;  /* 0x000000091f1f7220 */ /* 0x080fe20000410000 */
[-C--:B------:R-:W-:Y:S01]  /*5ed0*/  FMUL.FTZ R34, R34, R9.reuse ;  /* 0x0000000922227220 */ /* 0x080fe20000410000 */
[----:B------:R-:W-:Y:S01]  /*5ee0*/  FMUL.FTZ R35, R35, R9 ;  /* 0x0000000923237220 */ /* 0x000fe20000410000 */
[----:B------:R-:W3:Y:S01]  /*5ef0*/  MUFU.EX2 R161, R161 ;  /* 0x000000a100a17308 */ /* 0x000ee20000000800 */
[C---:B0-----:R-:W-:Y:S01]  /*5f00*/  FADD.FTZ R152, R160.reuse, R153 ;  /* 0x00000099a0987221 */ /* 0x041fe20000010000 */
[----:B------:R-:W-:Y:S01]  /*5f10*/  F2FP.BF16.F32.PACK_AB R160, R160, R157 ;  /* 0x0000009da0a0723e */ /* 0x000fe200000010ff */
[-C--:B------:R-:W-:Y:S01]  /*5f20*/  FMUL.FTZ R38, R38, R9.reuse ;  /* 0x0000000926267220 */ /* 0x080fe20000410000 */
[----:B------:R-:W-:Y:S01]  /*5f30*/  F2FP.BF16.F32.PACK_AB R157, R179, R172 ;  /* 0x000000acb39d723e */ /* 0x000fe200000010ff */
[-C--:B------:R-:W-:Y:S01]  /*5f40*/  FMUL.FTZ R39, R39, R9.reuse ;  /* 0x0000000927277220 */ /* 0x080fe20000410000 */
[-C--:B------:R-:W-:Y:S01]  /*5f50*/  FMUL.FTZ R42, R42, R9.reuse ;  /* 0x000000092a2a7220 */ /* 0x080fe20000410000 */
[----:B------:R-:W-:Y:S01]  /*5f60*/  FMUL.FTZ R43, R43, R9 ;  /* 0x000000092b2b7220 */ /* 0x000fe20000410000 */
[----:B------:R-:W0:Y:S01]  /*5f70*/  MUFU.EX2 R163, R163 ;  /* 0x000000a300a37308 */ /* 0x000e220000000800 */
[C---:B--2---:R-:W-:Y:S01]  /*5f80*/  FADD.FTZ R6, R206.reuse, R5 ;  /* 0x00000005ce067221 */ /* 0x044fe20000010000 */
[----:B------:R-:W-:Y:S01]  /*5f90*/  F2FP.BF16.F32.PACK_AB R159, R206, R159 ;  /* 0x0000009fce9f723e */ /* 0x000fe200000010ff */
[-C--:B------:R-:W-:Y:S01]  /*5fa0*/  FMUL.FTZ R46, R46, R9.reuse ;  /* 0x000000092e2e7220 */ /* 0x080fe20000410000 */
[-C--:B------:R-:W-:Y:S01]  /*5fb0*/  FMUL.FTZ R47, R47, R9.reuse ;  /* 0x000000092f2f7220 */ /* 0x080fe20000410000 */
[-C--:B------:R-:W-:Y:S01]  /*5fc0*/  FMUL.FTZ R50, R50, R9.reuse ;  /* 0x0000000932327220 */ /* 0x080fe20000410000 */
[-C--:B------:R-:W-:Y:S01]  /*5fd0*/  FMUL.FTZ R51, R51, R9.reuse ;  /* 0x0000000933337220 */ /* 0x080fe20000410000 */
[----:B------:R-:W-:Y:S01]  /*5fe0*/  FMUL.FTZ R54, R54, R9 ;  /* 0x0000000936367220 */ /* 0x000fe20000410000 */
[----:B------:R-:W2:Y:S01]  /*5ff0*/  MUFU.EX2 R164, R164 ;  /* 0x000000a400a47308 */ /* 0x000ea20000000800 */
[----:B---3--:R-:W-:Y:S01]  /*6000*/  FADD.FTZ R153, R161, R152 ;  /* 0x00000098a1997221 */ /* 0x008fe20000010000 */
[----:B------:R-:W-:Y:S01]  /*6010*/  F2FP.BF16.F32.PACK_AB R152, R176, R15 ;  /* 0x0000000fb098723e */ /* 0x000fe200000010ff */
        /* <DEDUP_REMOVED lines=15> */
[----:B------:R-:W-:Y:S01]  /*6110*/  F2FP.BF16.F32.PACK_AB R153, R11, R10 ;  /* 0x0000000a0b99723e */ /* 0x000fe200000010ff */
[----:B------:R-:W-:Y:S01]  /*6120*/  BAR.SYNC.DEFER_BLOCKING 0xf, 0x100 ;  /* 0x03c4000000007b1d */ /* 0x000fe20000010000 */
[-C--:B------:R-:W-:Y:S01]  /*6130*/  FMUL.FTZ R78, R78, R9.reuse ;  /* 0x000000094e4e7220 */ /* 0x080fe20000410000 */
[-C--:B------:R-:W-:Y:S01]  /*6140*/  FMUL.FTZ R79, R79, R9.reuse ;  /* 0x000000094f4f7220 */ /* 0x080fe20000410000 */
[-C--:B------:R-:W-:Y:S01]  /*6150*/  FMUL.FTZ R82, R82, R9.reuse ;  /* 0x0000000952527220 */ /* 0x080fe20000410000 */
[-C--:B------:R-:W-:Y:S01]  /*6160*/  FMUL.FTZ R83, R83, R9.reuse ;  /* 0x0000000953537220 */ /* 0x080fe20000410000 */
[-C--:B------:R-:W-:Y:S01]  /*6170*/  FMUL.FTZ R86, R86, R9.reuse ;  /* 0x0000000956567220 */ /* 0x080fe20000410000 */
[----:B------:R-:W2:Y:S01]  /*6180*/  MUFU.EX2 R170, R170 ;  /* 0x000000aa00aa7308 */ /* 0x000ea20000000800 */
        /* <DEDUP_REMOVED lines=17> */
[----:B------:R2:W-:Y:S01]  /*62a0*/  STSM.16.M88.4 [R19+0x26800], R152 ;  /* 0x0268009813007844 */ /* 0x0005e20000000200 */
[-C--:B------:R-:W-:Y:S01]  /*62b0*/  FMUL.FTZ R111, R111, R9.reuse ;  /* 0x000000096f6f7220 */ /* 0x080fe20000410000 */
[-C--:B------:R-:W-:Y:S01]  /*62c0*/  FMUL.FTZ R114, R114, R9.reuse ;  /* 0x0000000972727220 */ /* 0x080fe20000410000 */
[-C--:B------:R-:W-:Y:S01]  /*62d0*/  FMUL.FTZ R115, R115, R9.reuse ;  /* 0x0000000973737220 */ /* 0x080fe20000410000 */
[----:B------:R2:W-:Y:S01]  /*62e0*/  STSM.16.M88.4 [R184], R156 ;  /* 0x0000009cb8007844 */ /* 0x0005e20000000200 */
[-C--:B------:R-:W-:Y:S01]  /*62f0*/  FMUL.FTZ R118, R118, R9.reuse ;  /* 0x0000000976767220 */ /* 0x080fe20000410000 */
[----:B------:R-:W4:Y:S01]  /*6300*/  MUFU.EX2 R171, R171 ;  /* 0x000000ab00ab7308 */ /* 0x000f220000000800 */
        /* <DEDUP_REMOVED lines=15> */
[----:B------:R0:W5:Y:S01]  /*6400*/  MUFU.EX2 R167, R162 ;  /* 0x000000a200a77308 */ /* 0x0001620000000800 */
[----:B----4-:R-:W-:Y:S01]  /*6410*/  FADD.FTZ R15, R171, R6 ;  /* 0x00000006ab0f7221 */ /* 0x010fe20000010000 */
[-C--:B------:R-:W-:Y:S01]  /*6420*/  FMUL.FTZ R143, R143, R9.reuse ;  /* 0x000000098f8f7220 */ /* 0x080fe20000410000 */
[-C--:B------:R-:W-:Y:S01]  /*6430*/  FMUL.FTZ R146, R146, R9.reuse ;  /* 0x0000000992927220 */ /* 0x080fe20000410000 */
[-C--:B------:R-:W-:Y:S01]  /*6440*/  FMUL.FTZ R147, R147, R9.reuse ;  /* 0x0000000993937220 */ /* 0x080fe20000410000 */
[-C--:B------:R-:W-:Y:S01]  /*6450*/  FMUL.FTZ R150, R150, R9.reuse ;  /* 0x0000000996967220 */ /* 0x080fe20000410000 */
[----:B------:R-:W-:-:S02]  /*6460*/  FMUL.FTZ R151, R151, R9 ;  /* 0x0000000997977220 */ /* 0x000fc40000410000 */
[----:B------:R-:W4:Y:S01]  /*6470*/  MUFU.EX2 R169, R169 ;  /* 0x000000a900a97308 */ /* 0x000f220000000800 */
[----:B---3--:R-:W-:Y:S01]  /*6480*/  FADD.FTZ R6, R174, R15 ;  /* 0x0000000fae067221 */ /* 0x008fe20000010000 */
[----:B0-----:R-:W-:Y:S02]  /*6490*/  F2FP.BF16.F32.PACK_AB R162, R164, R161 ;  /* 0x000000a1a4a2723e */ /* 0x001fe400000010ff */
[----:B------:R-:W-:Y:S02]  /*64a0*/  F2FP.BF16.F32.PACK_AB R161, R208, R163 ;  /* 0x000000a3d0a1723e */ /* 0x000fe400000010ff */
[----:B------:R-:W-:Y:S02]  /*64b0*/  F2FP.BF16.F32.PACK_AB R164, R182, R165 ;  /* 0x000000a5b6a4723e */ /* 0x000fe400000010ff */
[----:B------:R-:W0:Y:S01]  /*64c0*/  MUFU.EX2 R168, R168 ;  /* 0x000000a800a87308 */ /* 0x000e220000000800 */
[----:B-----5:R-:W-:Y:S01]  /*64d0*/  FADD.FTZ R11, R167, R6 ;  /* 0x00000006a70b7221 */ /* 0x020fe20000010000 */
[----:B------:R-:W-:-:S02]  /*64e0*/  F2FP.BF16.F32.PACK_AB R163, R181, R170 ;  /* 0x000000aab5a3723e */ /* 0x000fc400000010ff */
[----:B------:R-:W-:-:S03]  /*64f0*/  F2FP.BF16.F32.PACK_AB R165, R174, R171 ;  /* 0x000000abaea5723e */ /* 0x000fc600000010ff */
[----:B------:R2:W-:Y:S01]  /*6500*/  STSM.16.M88.4 [R22], R160 ;  /* 0x000000a016007844 */ /* 0x0005e20000000200 */
[----:B------:R-:W3:Y:S01]  /*6510*/  MUFU.EX2 R14, R175 ;  /* 0x000000af000e7308 */ /* 0x000ee20000000800 */
[----:B----4-:R-:W-:Y:S01]  /*6520*/  FADD.FTZ R5, R169, R20 ;  /* 0x00000014a9057221 */ /* 0x010fe20000010000 */
[----:B0-----:R-:W-:-:S03]  /*6530*/  F2FP.BF16.F32.PACK_AB R166, R168, R169 ;  /* 0x000000a9a8a6723e */ /* 0x001fc600000010ff */
[----:B------:R-:W-:Y:S01]  /*6540*/  FADD.FTZ R5, R168, R5 ;  /* 0x00000005a8057221 */ /* 0x000fe20000010000 */
[C---:B---3--:R-:W-:Y:S01]  /*6550*/  F2FP.BF16.F32.PACK_AB R167, R14.reuse, R167 ;  /* 0x000000a70ea7723e */ /* 0x048fe200000010ff */
[----:B------:R-:W-:-:S04]  /*6560*/  FADD.FTZ R6, R14, R11 ;  /* 0x0000000b0e067221 */ /* 0x000fc80000010000 */
[----:B------:R2:W-:Y:S01]  /*6570*/  STSM.16.M88.4 [R23], R164 ;  /* 0x000000a417007844 */ /* 0x0005e20000000200 */
[----:B------:R-:W-:Y:S05]  /*6580*/  @!P0 BRA `(.L_x_3621) ;  /* 0x0000000000048947 */ /* 0x000fea0003800000 */
[----:B------:R-:W-:Y:S01]  /*6590*/  BPT.TRAP 0x1 ;  /* 0x000000040000795c */ /* 0x000fe20000300000 */
.L_x_3621:
[----:B------:R0:W3:Y:S01]  /*65a0*/  SYNCS.PHASECHK.TRANS64.TRYWAIT P3, [UR23+0x28c50], R8 ;  /* 0x028c5008ff0075a7 */ /* 0x0000e20008060157 */
[----:B------:R-:W-:Y:S05]  /*65b0*/  @!P0 BRA `(.L_x_3622) ;  /* 0x0000000000048947 */ /* 0x000fea0003800000 */
[----:B------:R-:W-:Y:S01]  /*65c0*/  BPT.TRAP 0x1 ;  /* 0x000000040000795c */ /* 0x000fe20000300000 */
.L_x_3622:
[----:B---3--:R-:W-:Y:S05]  /*65d0*/  @P3 BRA `(.L_x_3623) ;  /* 0x0000000000083947 */ /* 0x008fea0003800000 */
[----:B------:R-:W3:Y:S02]  /*65e0*/  SYNCS.PHASECHK.TRANS64.TRYWAIT P3, [UR23+0x28c50], R8 ;  /* 0x028c5008ff0075a7 */ /* 0x000ee40008060157 */
[----:B---3--:R-:W-:Y:S05]  /*65f0*/  @!P3 BRA `(.L_x_3624) ;  /* 0x000000ac0000b947 */ /* 0x008fea0003800000 */
.L_x_3623:
[----:B------:R-:W-:Y:S01]  /*6600*/  ULEA UR10, UR39, UR49, 0xc ;  /* 0x00000031270a7291 */ /* 0x000fe2000f8e603f */
[----:B------:R-:W-:Y:S01]  /*6610*/  WARPGROUP.ARRIVE ;  /* 0x00000000000079c5 */ /* 0x000fe20000000000 */
[----:B------:R-:W-:Y:S01]  /*6620*/  UMOV UR7, 0x40000040 ;  /* 0x4000004000077882 */ /* 0x000fe20000000000 */
[----:B---3--:R-:W-:Y:S01]  /*6630*/  @!P1 VIADD R173, R173, 0x28c60 ;  /* 0x00028c60adad9836 */ /* 0x008fe20000000000 */
        /* <DEDUP_REMOVED lines=30> */
[----:B---3--:R-:W3:Y:S02]  /*6820*/  FENCE.VIEW.ASYNC.S ;  /* 0x00000000000073c6 */ /* 0x008ee40000000000 */
[----:B---3--:R-:W-:Y:S01]  /*6830*/  NOP ;  /* 0x0000000000007918 */ /* 0x008fe20000000000 */
[----:B------:R-:W-:Y:S06]  /*6840*/  BAR.ARV 0xe, 0x100 ;  /* 0x0384000000007b1d */ /* 0x000fec0000002000 */
[----:B------:R3:W-:Y:S01]  /*6850*/  @!P1 SYNCS.ARRIVE.TRANS64.RED.A1T0 RZ, [R173+URZ], RZ ;  /* 0x000000ffadff99a7 */ /* 0x0007e2000810043f */
[----:B------:R-:W-:Y:S05]  /*6860*/  @P2 BRA `(.L_x_3625) ;  /* 0xffffffe000d42947 */ /* 0x000fea000383ffff */
.L_x_3616:
[----:B------:R-:W4:Y:S01]  /*6870*/  SHFL.BFLY PT, R0, R5, 0x2, 0x1f ;  /* 0x0c401f0005007f89 */ /* 0x000f2200000e0000 */
[----:B------:R-:W-:Y:S01]  /*6880*/  IMAD.MOV R10, RZ, RZ, -R18 ;  /* 0x000000ffff0a7224 */ /* 0x000fe200078e0a12 */
[----:B------:R-:W-:Y:S01]  /*6890*/  UIADD3 UR37, UR37, 0x1, URZ ;  /* 0x0000000125257890 */ /* 0x000fe2000fffe03f */
[----:B------:R-:W-:Y:S01]  /*68a0*/  IMAD.U32 R13, RZ, RZ, UR39 ;  /* 0x00000027ff0d7e24 */ /* 0x000fe2000f8e00ff */
[----:B------:R-:W5:Y:S01]  /*68b0*/  SHFL.BFLY PT, R9, R6, 0x2, 0x1f ;  /* 0x0c401f0006097f89 */ /* 0x000f6200000e0000 */
[----:B------:R-:W-:Y:S01]  /*68c0*/  UIADD3 UR39, UR39, 0x1, URZ ;  /* 0x0000000127277890 */ /* 0x000fe2000fffe03f */
[----:B------:R-:W-:Y:S08]  /*68d0*/  BAR.ARV 0x8, 0x100 ;  /* 0x0204000000007b1d */ /* 0x000ff00000002000 */
[----:B------:R-:W-:Y:S01]  /*68e0*/  BAR.SYNC.DEFER_BLOCKING 0xf, 0x100 ;  /* 0x03c4000000007b1d */ /* 0x000fe20000010000 */
[----:B------:R-:W-:Y:S01]  /*68f0*/  ISETP.NE.AND P0, PT, R17, R10, PT ;  /* 0x0000000a1100720c */ /* 0x000fe20003f05270 */
[----:B------:R-:W-:Y:S01]  /*6900*/  UISETP.NE.AND UP0, UPT, UR39, 0x2, UPT ;  /* 0x000000022700788c */ /* 0x000fe2000bf05270 */
[----:B------:R-:W-:-:S03]  /*6910*/  IMAD.MOV.U32 R20, RZ, RZ, -0x800000 ;  /* 0xff800000ff147424 */ /* 0x000fc600078e00ff */
[----:B------:R-:W-:Y:S01]  /*6920*/  USEL UR4, URZ, 0x1, UP0 ;  /* 0x000000013f047887 */ /* 0x000fe20008000000 */
[----:B----4-:R-:W-:Y:S01]  /*6930*/  FADD.FTZ R0, R0, R5 ;  /* 0x0000000500007221 */ /* 0x010fe20000010000 */
[----:B------:R-:W-:Y:S01]  /*6940*/  IMAD.MOV.U32 R5, RZ, RZ, RZ ;  /* 0x000000ffff057224 */ /* 0x000fe200078e00ff */
[----:B------:R-:W-:Y:S01]  /*6950*/  USEL UR39, UR39, URZ, UP0 ;  /* 0x0000003f27277287 */ /* 0x000fe20008000000 */
[----:B-----5:R-:W-:Y:S02]  /*6960*/  FADD.FTZ R9, R9, R6 ;  /* 0x0000000609097221 */ /* 0x020fe40000010000 */
[----:B-1----:R-:W1:Y:S01]  /*6970*/  SHFL.BFLY PT, R7, R0, 0x1, 0x1f ;  /* 0x0c201f0000077f89 */ /* 0x002e6200000e0000 */
[----:B------:R-:W-:-:S03]  /*6980*/  ULOP3.LUT UR38, UR38, UR4, URZ, 0x3c, !UPT ;  /* 0x0000000426267292 */ /* 0x000fc6000f8e3c3f */
[----:B0-----:R-:W0:Y:S01]  /*6990*/  SHFL.BFLY PT, R8, R9, 0x1, 0x1f ;  /* 0x0c201f0009087f89 */ /* 0x001e2200000e0000 */
[----:B-1----:R-:W-:Y:S01]  /*69a0*/  FADD.FTZ R11, R0, R7 ;  /* 0x00000007000b7221 */ /* 0x002fe20000010000 */
[----:B------:R-:W-:Y:S02]  /*69b0*/  IMAD.MOV.U32 R7, RZ, RZ, RZ ;  /* 0x000000ffff077224 */ /* 0x000fe400078e00ff */
[----:B------:R-:W-:Y:S02]  /*69c0*/  @!P0 IMAD R0, R13, 0x40, R16 ;  /* 0x000000400d008824 */ /* 0x000fe400078e0210 */
[----:B0-----:R-:W-:Y:S01]  /*69d0*/  FADD.FTZ R15, R9, R8 ;  /* 0x00000008090f7221 */ /* 0x001fe20000010000 */
[----:B------:R-:W-:Y:S01]  /*69e0*/  FSETP.NE.FTZ.AND P1, PT, R11, RZ, PT ;  /* 0x000000ff0b00720b */ /* 0x000fe20003f35000 */
[----:B------:R-:W-:Y:S01]  /*69f0*/  IMAD.U32 R9, RZ, RZ, UR20 ;  /* 0x00000014ff097e24 */ /* 0x000fe2000f8e00ff */
[----:B------:R-:W-:Y:S01]  /*6a00*/  @!P0 LEA R6, R0, UR42, 0x2 ;  /* 0x0000002a00068c11 */ /* 0x000fe2000f8e10ff */
[----:B------:R-:W-:Y:S01]  /*6a10*/  IMAD.MOV.U32 R0, RZ, RZ, -0x800000 ;  /* 0xff800000ff007424 */ /* 0x000fe200078e00ff */
[----:B------:R-:W-:-:S09]  /*6a20*/  FSETP.NE.FTZ.AND P2, PT, R15, RZ, PT ;  /* 0x000000ff0f00720b */ /* 0x000fd20003f55000 */
[----:B------:R-:W0:Y:S08]  /*6a30*/  @P1 MUFU.RCP R7, R11 ;  /* 0x0000000b00071308 */ /* 0x000e300000001000 */
[----:B------:R-:W1:Y:S01]  /*6a40*/  @P2 MUFU.RCP R5, R15 ;  /* 0x0000000f00052308 */ /* 0x000e620000001000 */
[-C--:B0-----:R-:W-:Y:S01]  /*6a50*/  FMUL.FTZ R172, R24, R7.reuse ;  /* 0x0000000718ac7220 */ /* 0x081fe20000410000 */
        /* <DEDUP_REMOVED lines=64> */
[----:B------:R2:W4:Y:S01]  /*6e60*/  @P1 MUFU.LG2 R25, R11 ;  /* 0x0000000b00191308 */ /* 0x0005220000000c00 */
[----:B------:R-:W-:-:S02]  /*6e70*/  IMAD.U32 R28, RZ, RZ, UR20 ;  /* 0x00000014ff1c7e24 */ /* 0x000fc4000f8e00ff */
[-C--:B-1----:R-:W-:Y:S01]  /*6e80*/  FMUL.FTZ R13, R42, R5.reuse ;  /* 0x000000052a0d7220 */ /* 0x082fe20000410000 */
[----:B------:R1:W-:Y:S01]  /*6e90*/  @!P0 STS [R6+0x28820], R5 ;  /* 0x0288200506008388 */ /* 0x0003e20000000800 */
[----:B------:R-:W-:Y:S01]  /*6ea0*/  PLOP3.LUT P0, PT, PT, PT, PT, 0x8, 0x0 ;  /* 0x000000000000781c */ /* 0x000fe20003f0e170 */
[----:B------:R-:W-:Y:S01]  /*6eb0*/  @P2 FMUL.FTZ R28, R28, 0.69314718246459960938 ;  /* 0x3f3172181c1c2820 */ /* 0x000fe20000410000 */
[-C--:B------:R-:W-:Y:S01]  /*6ec0*/  FMUL.FTZ R27, R27, R5.reuse ;  /* 0x000000051b1b7220 */ /* 0x080fe20000410000 */
[-C--:B------:R-:W-:Y:S01]  /*6ed0*/  FMUL.FTZ R31, R31, R5.reuse ;  /* 0x000000051f1f7220 */ /* 0x080fe20000410000 */
[-C--:B------:R-:W-:Y:S01]  /*6ee0*/  FMUL.FTZ R34, R34, R5.reuse ;  /* 0x0000000522227220 */ /* 0x080fe20000410000 */
[----:B0-----:R0:W5:Y:S01]  /*6ef0*/  @P2 MUFU.LG2 R7, R15 ;  /* 0x0000000f00072308 */ /* 0x0011620000000c00 */
[-C--:B--2---:R-:W-:Y:S01]  /*6f00*/  FMUL.FTZ R11, R30, R5.reuse ;  /* 0x000000051e0b7220 */ /* 0x084fe20000410000 */
[-C--:B------:R-:W-:Y:S01]  /*6f10*/  FMUL.FTZ R35, R35, R5.reuse ;  /* 0x0000000523237220 */ /* 0x080fe20000410000 */
[-C--:B------:R-:W-:Y:S01]  /*6f20*/  FMUL.FTZ R38, R38, R5.reuse ;  /* 0x0000000526267220 */ /* 0x080fe20000410000 */
[----:B-1----:R-:W-:Y:S01]  /*6f30*/  @P1 FMUL.FTZ R6, R9, 0.69314718246459960938 ;  /* 0x3f31721809061820 */ /* 0x002fe20000410000 */
[-C--:B------:R-:W-:Y:S01]  /*6f40*/  FMUL.FTZ R9, R26, R5.reuse ;  /* 0x000000051a097220 */ /* 0x080fe20000410000 */
[-C--:B------:R-:W-:Y:S01]  /*6f50*/  FMUL.FTZ R39, R39, R5.reuse ;  /* 0x0000000527277220 */ /* 0x080fe20000410000 */
[-C--:B------:R-:W-:Y:S01]  /*6f60*/  FMUL.FTZ R43, R43, R5.reuse ;  /* 0x000000052b2b7220 */ /* 0x080fe20000410000 */
[----:B----4-:R-:W-:Y:S01]  /*6f70*/  @P1 FMUL.FTZ R25, R25, 0.69314718246459960938 ;  /* 0x3f31721819191820 */ /* 0x010fe20000410000 */
        /* <DEDUP_REMOVED lines=8> */
[----:B-----5:R-:W-:Y:S01]  /*7000*/  @P2 FMUL.FTZ R7, R7, 0.69314718246459960938 ;  /* 0x3f31721807072820 */ /* 0x020fe20000410000 */
        /* <DEDUP_REMOVED lines=49> */
.L_x_3597:
[----:B------:R-:W0:Y:S08]  /*7320*/  S2UR UR4, SR_CgaCtaId ;  /* 0x00000000000479c3 */ /* 0x000e300000008800 */
[----:B------:R-:W-:Y:S06]  /*7330*/  BAR.SYNC.DEFER_BLOCKING 0x5, 0x180 ;  /* 0x0146000000007b1d */ /* 0x000fec0000010000 */
[----:B------:R-:W-:Y:S01]  /*7340*/  UMOV UR42, 0x400 ;  /* 0x00000400002a7882 */ /* 0x000fe20000000000 */
[----:B------:R-:W-:Y:S01]  /*7350*/  BSSY B0, `(.L_x_3626) ;  /* 0x00002f8000007945 */ /* 0x000fe20003800000 */
[----:B0-----:R-:W-:-:S09]  /*7360*/  ULEA UR42, UR4, UR42, 0x18 ;  /* 0x0000002a042a7291 */ /* 0x001fd2000f8ec03f */
[----:B------:R-:W0:Y:S02]  /*7370*/  LDS.128 R4, [UR42+0x28cd0] ;  /* 0x028cd02aff047984 */ /* 0x000e240008000c00 */
[----:B0-----:R-:W-:Y:S02]  /*7380*/  R2UR UR5, R5 ;  /* 0x00000000050572ca */ /* 0x001fe400000e0000 */
[----:B------:R-:W-:Y:S01]  /*7390*/  R2UR UR6, R6 ;  /* 0x00000000060672ca */ /* 0x000fe200000e0000 */
[----:B------:R-:W-:Y:S06]  /*73a0*/  BAR.ARV 0x4, 0x180 ;  /* 0x0106000000007b1d */ /* 0x000fec0000002000 */
[----:B------:R-:W-:Y:S08]  /*73b0*/  @P0 BRA `(.L_x_3627) ;  /* 0x0000002000300947 */ /* 0x000ff00003800000 */
[----:B------:R-:W0:Y:S08]  /*73c0*/  S2UR UR4, SR_SWINHI ;  /* 0x00000000000479c3 */ /* 0x000e300000002f00 */
[----:B------:R-:W-:Y:S01]  /*73d0*/  BAR.SYNC.DEFER_BLOCKING 0x1, 0x100 ;  /* 0x0044000000007b1d */ /* 0x000fe20000010000 */
        /* <DEDUP_REMOVED lines=10> */
[----:B------:R-:W-:Y:S01]  /*7480*/  F2FP.BF16.F32.PACK_AB R56, R57, R56 ;  /* 0x000000383938723e */ /* 0x000fe200000010ff */
[----:B------:R-:W-:Y:S01]  /*7490*/  UMOV UR8, UR42 ;  /* 0x0000002a00087c82 */ /* 0x000fe20008000000 */
[----:B0-----:R-:W-:Y:S01]  /*74a0*/  UMOV UR9, UR4 ;  /* 0x0000000400097c82 */ /* 0x001fe20008000000 */
[----:B------:R-:W-:Y:S01]  /*74b0*/  F2FP.BF16.F32.PACK_AB R50, R53, R52 ;  /* 0x000000343532723e */ /* 0x000fe200000010ff */
[----:B------:R-:W-:Y:S01]  /*74c0*/  IMAD.U32 R174, RZ, RZ, UR8 ;  /* 0x00000008ffae7e24 */ /* 0x000fe2000f8e00ff */
[----:B------:R-:W-:Y:S01]  /*74d0*/  F2FP.BF16.F32.PACK_AB R51, R55, R54 ;  /* 0x000000363733723e */ /* 0x000fe200000010ff */
[----:B------:R-:W-:Y:S01]  /*74e0*/  IMAD.U32 R175, RZ, RZ, UR9 ;  /* 0x00000009ffaf7e24 */ /* 0x000fe2000f8e00ff */
[----:B------:R-:W-:Y:S01]  /*74f0*/  F2FP.BF16.F32.PACK_AB R57, R59, R58 ;  /* 0x0000003a3b39723e */ /* 0x000fe200000010ff */
[----:B------:R-:W-:Y:S01]  /*7500*/  ULDC.64 UR8, c[0x0][0xc00] ;  /* 0x0003000000087ab9 */ /* 0x000fe20000000a00 */
[----:B------:R-:W-:Y:S01]  /*7510*/  F2FP.BF16.F32.PACK_AB R64, R65, R64 ;  /* 0x000000404140723e */ /* 0x000fe200000010ff */
[----:B------:R-:W-:Y:S01]  /*7520*/  IMAD.WIDE R126, R196, 0x2, R174 ;  /* 0x00000002c47e7825 */ /* 0x000fe200078e02ae */
[----:B------:R-:W-:Y:S01]  /*7530*/  F2FP.BF16.F32.PACK_AB R58, R61, R60 ;  /* 0x0000003c3d3a723e */ /* 0x000fe200000010ff */
[----:B------:R-:W-:Y:S01]  /*7540*/  UISETP.NE.U32.AND UP0, UPT, UR8, URZ, UPT ;  /* 0x0000003f0800728c */ /* 0x000fe2000bf05070 */
[----:B------:R-:W-:-:S02]  /*7550*/  F2FP.BF16.F32.PACK_AB R59, R63, R62 ;  /* 0x0000003e3f3b723e */ /* 0x000fc400000010ff */
[C---:B---3--:R-:W-:Y:S01]  /*7560*/  IADD3 R173, P1, R126.reuse, 0x20, RZ ;  /* 0x000000207ead7810 */ /* 0x048fe20007f3e0ff */
[----:B------:R-:W-:Y:S01]  /*7570*/  UISETP.NE.AND.EX UP0, UPT, UR9, URZ, UPT, UP0 ;  /* 0x0000003f0900728c */ /* 0x000fe2000bf05300 */
[C---:B------:R-:W-:Y:S02]  /*7580*/  LOP3.LUT R5, R126.reuse, 0x380, RZ, 0xc0, !PT ;  /* 0x000003807e057812 */ /* 0x040fe400078ec0ff */
[C---:B------:R-:W-:Y:S01]  /*7590*/  IADD3 R177, P0, R126.reuse, 0x40, RZ ;  /* 0x000000407eb17810 */ /* 0x040fe20007f1e0ff */
[--C-:B------:R-:W-:Y:S01]  /*75a0*/  IMAD.X R29, RZ, RZ, R127.reuse, P1 ;  /* 0x000000ffff1d7224 */ /* 0x100fe200008e067f */
[C---:B------:R-:W-:Y:S01]  /*75b0*/  IADD3 R179, P4, R126.reuse, 0x60, RZ ;  /* 0x000000607eb37810 */ /* 0x040fe20007f9e0ff */
[----:B------:R-:W-:Y:S01]  /*75c0*/  ULDC.64 UR8, c[0x0][0xc00] ;  /* 0x0003000000087ab9 */ /* 0x000fe20000000a00 */
[C---:B------:R-:W-:Y:S01]  /*75d0*/  IADD3 R181, P3, R126.reuse, 0x2000, RZ ;  /* 0x000020007eb57810 */ /* 0x040fe20007f7e0ff */
[--C-:B------:R-:W-:Y:S01]  /*75e0*/  IMAD.X R33, RZ, RZ, R127.reuse, P0 ;  /* 0x000000ffff217224 */ /* 0x100fe200000e067f */
        /* <DEDUP_REMOVED lines=8> */
[----:B------:R-:W-:Y:S01]  /*7670*/  SHF.R.U64 R5, R5, 0x3, RZ ;  /* 0x0000000305057819 */ /* 0x000fe200000012ff */
[--C-:B------:R-:W-:Y:S01]  /*7680*/  IMAD.X R99, RZ, RZ, R127.reuse, P2 ;  /* 0x000000ffff637224 */ /* 0x100fe200010e067f */
[----:B------:R-:W-:Y:S01]  /*7690*/  LOP3.LUT R28, R173, 0x380, RZ, 0xc0, !PT ;  /* 0x00000380ad1c7812 */ /* 0x000fe200078ec0ff */
[----:B------:R-:W-:Y:S01]  /*76a0*/  IMAD.X R103, RZ, RZ, R127, P1 ;  /* 0x000000ffff677224 */ /* 0x000fe200008e067f */
[----:B------:R-:W-:Y:S01]  /*76b0*/  LOP3.LUT R32, R177, 0x380, RZ, 0xc0, !PT ;  /* 0x00000380b1207812 */ /* 0x000fe200078ec0ff */
[----:B------:R-:W-:Y:S01]  /*76c0*/  UIMAD.WIDE UR8, UR43, 0x4, UR8 ;  /* 0x000000042b0878a5 */ /* 0x000fe2000f8e0208 */
[----:B------:R-:W-:-:S02]  /*76d0*/  LOP3.LUT R36, R179, 0x380, RZ, 0xc0, !PT ;  /* 0x00000380b3247812 */ /* 0x000fc400078ec0ff */
[C---:B------:R-:W-:Y:S02]  /*76e0*/  IADD3 R106, P0, R126.reuse, 0x4020, RZ ;  /* 0x000040207e6a7810 */ /* 0x040fe40007f1e0ff */
[C---:B------:R-:W-:Y:S02]  /*76f0*/  IADD3 R110, P4, R126.reuse, 0x4040, RZ ;  /* 0x000040407e6e7810 */ /* 0x040fe40007f9e0ff */
        /* <DEDUP_REMOVED lines=12> */
[----:B------:R-:W-:Y:S01]  /*77c0*/  LOP3.LUT R40, R181, 0x380, RZ, 0xc0, !PT ;  /* 0x00000380b5287812 */ /* 0x000fe200078ec0ff */
[----:B------:R-:W-:Y:S01]  /*77d0*/  IMAD.X R25, RZ, RZ, R127, P1 ;  /* 0x000000ffff197224 */ /* 0x000fe200008e067f */
[----:B------:R-:W-:-:S02]  /*77e0*/  SHF.R.U64 R28, R28, 0x3, RZ ;  /* 0x000000031c1c7819 */ /* 0x000fc400000012ff */
[----:B------:R-:W-:Y:S02]  /*77f0*/  SHF.R.U64 R32, R32, 0x3, RZ ;  /* 0x0000000320207819 */ /* 0x000fe400000012ff */
[----:B------:R-:W-:Y:S02]  /*7800*/  SHF.R.U64 R36, R36, 0x3, RZ ;  /* 0x0000000324247819 */ /* 0x000fe400000012ff */
[----:B------:R-:W-:Y:S02]  /*7810*/  LOP3.LUT R90, R183, 0x380, RZ, 0xc0, !PT ;  /* 0x00000380b75a7812 */ /* 0x000fe400078ec0ff */
[----:B------:R-:W-:Y:S02]  /*7820*/  LOP3.LUT R94, R205, 0x380, RZ, 0xc0, !PT ;  /* 0x00000380cd5e7812 */ /* 0x000fe400078ec0ff */
[----:B------:R-:W-:Y:S02]  /*7830*/  SHF.R.U64 R40, R40, 0x3, RZ ;  /* 0x0000000328287819 */ /* 0x000fe400000012ff */
[----:B------:R-:W-:-:S02]  /*7840*/  LOP3.LUT R98, R207, 0x380, RZ, 0xc0, !PT ;  /* 0x00000380cf627812 */ /* 0x000fc400078ec0ff */
[----:B------:R-:W-:Y:S02]  /*7850*/  MOV R126, R126 ;  /* 0x0000007e007e7202 */ /* 0x000fe40000000f00 */
[----:B------:R-:W-:Y:S02]  /*7860*/  LOP3.LUT R28, R28, R173, RZ, 0x3c, !PT ;  /* 0x000000ad1c1c7212 */ /* 0x000fe400078e3cff */
[----:B------:R-:W-:Y:S01]  /*7870*/  LOP3.LUT R102, R209, 0x380, RZ, 0xc0, !PT ;  /* 0x00000380d1667812 */ /* 0x000fe200078ec0ff */
[----:B------:R0:W-:Y:S01]  /*7880*/  STSM.16.M88.4 [R126], R8 ;  /* 0x000000087e007844 */ /* 0x0001e20000000200 */
[----:B------:R-:W-:Y:S02]  /*7890*/  LOP3.LUT R32, R32, R177, RZ, 0x3c, !PT ;  /* 0x000000b120207212 */ /* 0x000fe400078e3cff */
[----:B------:R-:W-:Y:S02]  /*78a0*/  LOP3.LUT R36, R36, R179, RZ, 0x3c, !PT ;  /* 0x000000b324247212 */ /* 0x000fe400078e3cff */
[----:B------:R-:W-:-:S02]  /*78b0*/  SHF.R.U64 R90, R90, 0x3, RZ ;  /* 0x000000035a5a7819 */ /* 0x000fc400000012ff */
[----:B------:R-:W-:Y:S02]  /*78c0*/  LOP3.LUT R173, R106, 0x380, RZ, 0xc0, !PT ;  /* 0x000003806aad7812 */ /* 0x000fe400078ec0ff */
[----:B------:R-:W-:Y:S02]  /*78d0*/  LOP3.LUT R27, R3, 0x380, RZ, 0xc0, !PT ;  /* 0x00000380031b7812 */ /* 0x000fe400078ec0ff */
[----:B------:R-:W-:Y:S02]  /*78e0*/  SHF.R.U64 R94, R94, 0x3, RZ ;  /* 0x000000035e5e7819 */ /* 0x000fe400000012ff */
[----:B------:R-:W-:Y:S02]  /*78f0*/  LOP3.LUT R177, R110, 0x380, RZ, 0xc0, !PT ;  /* 0x000003806eb17812 */ /* 0x000fe400078ec0ff */
[----:B------:R-:W-:Y:S02]  /*7900*/  LOP3.LUT R179, R114, 0x380, RZ, 0xc0, !PT ;  /* 0x0000038072b37812 */ /* 0x000fe400078ec0ff */
[----:B------:R-:W-:-:S02]  /*7910*/  LOP3.LUT R127, R6, 0x380, RZ, 0xc0, !PT ;  /* 0x00000380067f7812 */ /* 0x000fc400078ec0ff */
[----:B------:R-:W-:Y:S02]  /*7920*/  LOP3.LUT R40, R40, R181, RZ, 0x3c, !PT ;  /* 0x000000b528287212 */ /* 0x000fe400078e3cff */
[----:B------:R-:W-:Y:S02]  /*7930*/  SHF.R.U64 R98, R98, 0x3, RZ ;  /* 0x0000000362627819 */ /* 0x000fe400000012ff */
[----:B------:R-:W-:Y:S02]  /*7940*/  SHF.R.U64 R102, R102, 0x3, RZ ;  /* 0x0000000366667819 */ /* 0x000fe400000012ff */
[----:B------:R-:W-:Y:S02]  /*7950*/  LOP3.LUT R181, R118, 0x380, RZ, 0xc0, !PT ;  /* 0x0000038076b57812 */ /* 0x000fe400078ec0ff */
[----:B------:R-:W-:Y:S02]  /*7960*/  LOP3.LUT R122, R4, 0x380, RZ, 0xc0, !PT ;  /* 0x00000380047a7812 */ /* 0x000fe400078ec0ff */
[----:B------:R-:W-:-:S02]  /*7970*/  LOP3.LUT R90, R90, R183, RZ, 0x3c, !PT ;  /* 0x000000b75a5a7212 */ /* 0x000fc400078e3cff */
[----:B------:R-:W-:Y:S02]  /*7980*/  SHF.R.U64 R173, R173, 0x3, RZ ;  /* 0x00000003adad7819 */ /* 0x000fe400000012ff */
[----:B------:R-:W-:Y:S02]  /*7990*/  SHF.R.U64 R24, R27, 0x3, RZ ;  /* 0x000000031b187819 */ /* 0x000fe400000012ff */
[----:B------:R-:W-:Y:S02]  /*79a0*/  MOV R31, R28 ;  /* 0x0000001c001f7202 */ /* 0x000fe40000000f00 */
[----:B0-----:R-:W-:Y:S02]  /*79b0*/  F2FP.BF16.F32.PACK_AB R8, R160, R169 ;  /* 0x000000a9a008723e */ /* 0x001fe400000010ff */
[----:B------:R-:W-:Y:S02]  /*79c0*/  F2FP.BF16.F32.PACK_AB R9, R35, R34 ;  /* 0x000000222309723e */ /* 0x000fe400000010ff */
[----:B------:R-:W-:-:S02]  /*79d0*/  F2FP.BF16.F32.PACK_AB R10, R153, R162 ;  /* 0x000000a2990a723e */ /* 0x000fc400000010ff */
[----:B------:R-:W-:Y:S02]  /*79e0*/  F2FP.BF16.F32.PACK_AB R11, R39, R38 ;  /* 0x00000026270b723e */ /* 0x000fe400000010ff */
[----:B------:R-:W-:Y:S02]  /*79f0*/  LOP3.LUT R94, R94, R205, RZ, 0x3c, !PT ;  /* 0x000000cd5e5e7212 */ /* 0x000fe400078e3cff */
[----:B------:R-:W-:Y:S01]  /*7a00*/  SHF.R.U64 R177, R177, 0x3, RZ ;  /* 0x00000003b1b17819 */ /* 0x000fe200000012ff */
[----:B------:R-:W-:Y:S01]  /*7a10*/  STSM.16.M88.4 [R31], R8 ;  /* 0x000000081f007844 */ /* 0x000fe20000000200 */
[----:B------:R-:W-:Y:S02]  /*7a20*/  SHF.R.U64 R179, R179, 0x3, RZ ;  /* 0x00000003b3b37819 */ /* 0x000fe400000012ff */
[----:B------:R-:W-:Y:S02]  /*7a30*/  SHF.R.U64 R127, R127, 0x3, RZ ;  /* 0x000000037f7f7819 */ /* 0x000fe400000012ff */
[----:B------:R-:W-:-:S02]  /*7a40*/  MOV R32, R32 ;  /* 0x0000002000207202 */ /* 0x000fc40000000f00 */
[----:B------:R-:W-:Y:S02]  /*7a50*/  LOP3.LUT R98, R98, R207, RZ, 0x3c, !PT ;  /* 0x000000cf62627212 */ /* 0x000fe400078e3cff */
[----:B------:R-:W-:Y:S01]  /*7a60*/  MOV R36, R36 ;  /* 0x0000002400247202 */ /* 0x000fe20000000f00 */
[----:B------:R-:W-:Y:S01]  /*7a70*/  STSM.16.M88.4 [R32], R12 ;  /* 0x0000000c20007844 */ /* 0x000fe20000000200 */
[----:B------:R-:W-:Y:S02]  /*7a80*/  LOP3.LUT R102, R102, R209, RZ, 0x3c, !PT ;  /* 0x000000d166667212 */ /* 0x000fe400078e3cff */
[----:B------:R-:W-:Y:S01]  /*7a90*/  SHF.R.U64 R181, R181, 0x3, RZ ;  /* 0x00000003b5b57819 */ /* 0x000fe200000012ff */
[----:B------:R-:W-:Y:S01]  /*7aa0*/  STSM.16.M88.4 [R36], R48 ;  /* 0x0000003024007844 */ /* 0x000fe20000000200 */
[----:B------:R-:W-:Y:S02]  /*7ab0*/  SHF.R.U64 R27, R122, 0x3, RZ ;  /* 0x000000037a1b7819 */ /* 0x000fe400000012ff */
[----:B------:R-:W-:-:S02]  /*7ac0*/  MOV R40, R40 ;  /* 0x0000002800287202 */ /* 0x000fc40000000f00 */
[----:B------:R-:W-:Y:S02]  /*7ad0*/  F2FP.BF16.F32.PACK_AB R65, R67, R66 ;  /* 0x000000424341723e */ /* 0x000fe400000010ff */
[----:B------:R-:W-:Y:S01]  /*7ae0*/  F2FP.BF16.F32.PACK_AB R72, R73, R72 ;  /* 0x000000484948723e */ /* 0x000fe200000010ff */
[----:B------:R-:W-:Y:S01]  /*7af0*/  STSM.16.M88.4 [R40], R56 ;  /* 0x0000003828007844 */ /* 0x000fe20000000200 */
[----:B------:R-:W-:Y:S02]  /*7b00*/  LOP3.LUT R106, R173, R106, RZ, 0x3c, !PT ;  /* 0x0000006aad6a7212 */ /* 0x000fe400078e3cff */
[----:B------:R-:W-:Y:S02]  /*7b10*/  LOP3.LUT R122, R24, R3, RZ, 0x3c, !PT ;  /* 0x00000003187a7212 */ /* 0x000fe400078e3cff */
[----:B------:R-:W-:Y:S02]  /*7b20*/  MOV R29, R90 ;  /* 0x0000005a001d7202 */ /* 0x000fe40000000f00 */
[----:B------:R-:W-:-:S02]  /*7b30*/  F2FP.BF16.F32.PACK_AB R66, R69, R68 ;  /* 0x000000444542723e */ /* 0x000fc400000010ff */
[----:B------:R-:W-:Y:S02]  /*7b40*/  F2FP.BF16.F32.PACK_AB R67, R71, R70 ;  /* 0x000000464743723e */ /* 0x000fe400000010ff */
[----:B------:R-:W-:Y:S02]  /*7b50*/  F2FP.BF16.F32.PACK_AB R73, R75, R74 ;  /* 0x0000004a4b49723e */ /* 0x000fe400000010ff */
[----:B------:R-:W-:Y:S01]  /*7b60*/  F2FP.BF16.F32.PACK_AB R80, R81, R80 ;  /* 0x000000505150723e */ /* 0x000fe200000010ff */
[----:B------:R-:W-:Y:S01]  /*7b70*/  STSM.16.M88.4 [R29], R64 ;  /* 0x000000401d007844 */ /* 0x000fe20000000200 */
[----:B------:R-:W-:Y:S02]  /*7b80*/  LOP3.LUT R110, R177, R110, RZ, 0x3c, !PT ;  /* 0x0000006eb16e7212 */ /* 0x000fe400078e3cff */
[----:B------:R-:W-:Y:S02]  /*7b90*/  LOP3.LUT R114, R179, R114, RZ, 0x3c, !PT ;  /* 0x00000072b3727212 */ /* 0x000fe400078e3cff */
[----:B------:R-:W-:-:S02]  /*7ba0*/  LOP3.LUT R24, R127, R6, RZ, 0x3c, !PT ;  /* 0x000000067f187212 */ /* 0x000fc400078e3cff */
[----:B------:R-:W-:Y:S02]  /*7bb0*/  MOV R94, R94 ;  /* 0x0000005e005e7202 */ /* 0x000fe40000000f00 */
[----:B------:R-:W-:Y:S02]  /*7bc0*/  F2FP.BF16.F32.PACK_AB R74, R77, R76 ;  /* 0x0000004c4d4a723e */ /* 0x000fe400000010ff */
[----:B------:R-:W-:Y:S02]  /*7bd0*/  F2FP.BF16.F32.PACK_AB R75, R79, R78 ;  /* 0x0000004e4f4b723e */ /* 0x000fe400000010ff */
[----:B------:R-:W-:Y:S02]  /*7be0*/  F2FP.BF16.F32.PACK_AB R81, R83, R82 ;  /* 0x000000525351723e */ /* 0x000fe400000010ff */
[----:B------:R-:W-:Y:S01]  /*7bf0*/  MOV R6, R98 ;  /* 0x0000006200067202 */ /* 0x000fe20000000f00 */
[----:B------:R-:W-:Y:S01]  /*7c00*/  STSM.16.M88.4 [R94], R72 ;  /* 0x000000485e007844 */ /* 0x000fe20000000200 */
[----:B------:R-:W-:-:S02]  /*7c10*/  F2FP.BF16.F32.PACK_AB R82, R85, R84 ;  /* 0x000000545552723e */ /* 0x000fc400000010ff */
[----:B------:R-:W-:Y:S02]  /*7c20*/  F2FP.BF16.F32.PACK_AB R83, R87, R86 ;  /* 0x000000565753723e */ /* 0x000fe400000010ff */
[----:B------:R-:W-:Y:S02]  /*7c30*/  F2FP.BF16.F32.PACK_AB R88, R89, R88 ;  /* 0x000000585958723e */ /* 0x000fe400000010ff */
[----:B------:R-:W-:Y:S01]  /*7c40*/  LOP3.LUT R118, R181, R118, RZ, 0x3c, !PT ;  /* 0x00000076b5767212 */ /* 0x000fe200078e3cff */
[----:B------:R-:W-:Y:S01]  /*7c50*/  STSM.16.M88.4 [R6], R80 ;  /* 0x0000005006007844 */ /* 0x000fe20000000200 */
[----:B------:R-:W-:Y:S02]  /*7c60*/  MOV R102, R102 ;  /* 0x0000006600667202 */ /* 0x000fe40000000f00 */
[----:B------:R-:W-:Y:S02]  /*7c70*/  F2FP.BF16.F32.PACK_AB R89, R26, R21 ;  /* 0x000000151a59723e */ /* 0x000fe400000010ff */
[----:B------:R-:W-:-:S02]  /*7c80*/  F2FP.BF16.F32.PACK_AB R90, R93, R92 ;  /* 0x0000005c5d5a723e */ /* 0x000fc400000010ff */
[----:B------:R-:W-:Y:S02]  /*7c90*/  F2FP.BF16.F32.PACK_AB R91, R42, R30 ;  /* 0x0000001e2a5b723e */ /* 0x000fe400000010ff */
[----:B------:R-:W-:Y:S02]  /*7ca0*/  F2FP.BF16.F32.PACK_AB R96, R97, R96 ;  /* 0x000000606160723e */ /* 0x000fe400000010ff */
[----:B------:R-:W-:Y:S01]  /*7cb0*/  MOV R106, R106 ;  /* 0x0000006a006a7202 */ /* 0x000fe20000000f00 */
[----:B------:R-:W-:Y:S01]  /*7cc0*/  STSM.16.M88.4 [R102], R88 ;  /* 0x0000005866007844 */ /* 0x000fe20000000200 */
[----:B------:R-:W-:Y:S02]  /*7cd0*/  F2FP.BF16.F32.PACK_AB R97, R46, R44 ;  /* 0x0000002c2e61723e */ /* 0x000fe400000010ff */
[----:B------:R-:W-:Y:S02]  /*7ce0*/  F2FP.BF16.F32.PACK_AB R98, R101, R100 ;  /* 0x000000646562723e */ /* 0x000fe400000010ff */
[----:B------:R-:W-:-:S02]  /*7cf0*/  F2FP.BF16.F32.PACK_AB R99, R156, R155 ;  /* 0x0000009b9c63723e */ /* 0x000fc400000010ff */
[----:B------:R-:W-:Y:S02]  /*7d00*/  F2FP.BF16.F32.PACK_AB R157, R158, R157 ;  /* 0x0000009d9e9d723e */ /* 0x000fe400000010ff */
[----:B------:R-:W-:Y:S01]  /*7d10*/  LOP3.LUT R4, R27, R4, RZ, 0x3c, !PT ;  /* 0x000000041b047212 */ /* 0x000fe200078e3cff */
[----:B------:R-:W-:Y:S01]  /*7d20*/  STSM.16.M88.4 [R106], R96 ;  /* 0x000000606a007844 */ /* 0x000fe20000000200 */
[----:B------:R-:W-:Y:S02]  /*7d30*/  MOV R110, R110 ;  /* 0x0000006e006e7202 */ /* 0x000fe40000000f00 */
        /* <DEDUP_REMOVED lines=11> */
[----:B------:R-:W-:Y:S01]  /*7df0*/  F2FP.BF16.F32.PACK_AB R128, R129, R128 ;  /* 0x000000808180723e */ /* 0x000fe200000010ff */
[----:B------:R0:W-:Y:S01]  /*7e00*/  STSM.16.M88.4 [R3], R112 ;  /* 0x0000007003007844 */ /* 0x0001e20000000200 */
[----:B------:R-:W-:Y:S02]  /*7e10*/  MOV R118, R118 ;  /* 0x0000007600767202 */ /* 0x000fe40000000f00 */
[----:B------:R-:W-:Y:S02]  /*7e20*/  F2FP.BF16.F32.PACK_AB R121, R168, R167 ;  /* 0x000000a7a879723e */ /* 0x000fe400000010ff */
[----:B------:R-:W-:Y:S02]  /*7e30*/  F2FP.BF16.F32.PACK_AB R122, R125, R124 ;  /* 0x0000007c7d7a723e */ /* 0x000fe400000010ff */
[----:B------:R-:W-:-:S02]  /*7e40*/  F2FP.BF16.F32.PACK_AB R123, R171, R170 ;  /* 0x000000aaab7b723e */ /* 0x000fc400000010ff */
[----:B------:R-:W-:Y:S02]  /*7e50*/  F2FP.BF16.F32.PACK_AB R129, R131, R130 ;  /* 0x000000828381723e */ /* 0x000fe400000010ff */
[----:B------:R-:W-:Y:S01]  /*7e60*/  F2FP.BF16.F32.PACK_AB R136, R137, R136 ;  /* 0x000000888988723e */ /* 0x000fe200000010ff */
[----:B------:R-:W-:Y:S01]  /*7e70*/  STSM.16.M88.4 [R118], R120 ;  /* 0x0000007876007844 */ /* 0x000fe20000000200 */
[----:B------:R-:W-:Y:S02]  /*7e80*/  F2FP.BF16.F32.PACK_AB R130, R133, R132 ;  /* 0x000000848582723e */ /* 0x000fe400000010ff */
[----:B------:R-:W-:Y:S02]  /*7e90*/  F2FP.BF16.F32.PACK_AB R131, R135, R134 ;  /* 0x000000868783723e */ /* 0x000fe400000010ff */
[----:B------:R-:W-:Y:S02]  /*7ea0*/  F2FP.BF16.F32.PACK_AB R137, R139, R138 ;  /* 0x0000008a8b89723e */ /* 0x000fe400000010ff */
[----:B------:R-:W-:Y:S01]  /*7eb0*/  F2FP.BF16.F32.PACK_AB R144, R145, R144 ;  /* 0x000000909190723e */ /* 0x000fe200000010ff */
[----:B------:R-:W-:Y:S01]  /*7ec0*/  STSM.16.M88.4 [R28], R128 ;  /* 0x000000801c007844 */ /* 0x000fe20000000200 */
[----:B------:R-:W-:Y:S01]  /*7ed0*/  MOV R27, R4 ;  /* 0x00000004001b7202 */ /* 0x000fe20000000f00 */
[----:B------:R-:W-:Y:S01]  /*7ee0*/  IMAD.U32 R4, RZ, RZ, UR8 ;  /* 0x00000008ff047e24 */ /* 0x000fe2000f8e00ff */
[----:B------:R-:W-:Y:S01]  /*7ef0*/  F2FP.BF16.F32.PACK_AB R138, R141, R140 ;  /* 0x0000008c8d8a723e */ /* 0x000fe200000010ff */
[----:B------:R-:W-:Y:S01]  /*7f00*/  IMAD.U32 R5, RZ, RZ, UR9 ;  /* 0x00000009ff057e24 */ /* 0x000fe2000f8e00ff */
[----:B------:R-:W-:Y:S01]  /*7f10*/  F2FP.BF16.F32.PACK_AB R139, R143, R142 ;  /* 0x0000008e8f8b723e */ /* 0x000fe200000010ff */
[----:B------:R-:W-:Y:S01]  /*7f20*/  ULDC.64 UR8, c[0x0][0xc08] ;  /* 0x0003020000087ab9 */ /* 0x000fe20000000a00 */
[----:B------:R-:W-:-:S02]  /*7f30*/  F2FP.BF16.F32.PACK_AB R145, R147, R146 ;  /* 0x000000929391723e */ /* 0x000fc400000010ff */
[----:B------:R-:W-:Y:S01]  /*7f40*/  MOV R24, R24 ;  /* 0x0000001800187202 */ /* 0x000fe20000000f00 */
[----:B------:R-:W-:Y:S01]  /*7f50*/  STSM.16.M88.4 [R27], R136 ;  /* 0x000000881b007844 */ /* 0x000fe20000000200 */
[----:B------:R-:W-:Y:S02]  /*7f60*/  F2FP.BF16.F32.PACK_AB R146, R149, R148 ;  /* 0x000000949592723e */ /* 0x000fe400000010ff */
[----:B------:R-:W-:Y:S01]  /*7f70*/  F2FP.BF16.F32.PACK_AB R147, R151, R150 ;  /* 0x000000969793723e */ /* 0x000fe200000010ff */
[----:B------:R-:W-:Y:S01]  /*7f80*/  UISETP.NE.U32.AND UP1, UPT, UR8, URZ, UPT ;  /* 0x0000003f0800728c */ /* 0x000fe2000bf25070 */
[----:B------:R-:W-:-:S03]  /*7f90*/  PLOP3.LUT P0, PT, PT, PT, UP0, 0x80, 0x0 ;  /* 0x000000000000781c */ /* 0x000fc60003f0f008 */
[----:B------:R1:W-:Y:S01]  /*7fa0*/  STSM.16.M88.4 [R24], R144 ;  /* 0x0000009018007844 */ /* 0x0003e20000000200 */
[----:B------:R-:W-:Y:S01]  /*7fb0*/  BAR.SYNC.DEFER_BLOCKING 0x1, 0x100 ;  /* 0x0044000000007b1d */ /* 0x000fe20000010000 */
[----:B------:R-:W-:Y:S01]  /*7fc0*/  UISETP.NE.AND.EX UP1, UPT, UR9, URZ, UPT, UP1 ;  /* 0x0000003f0900728c */ /* 0x000fe2000bf25310 */
[----:B0-----:R-:W-:-:S05]  /*7fd0*/  IMAD R3, R191, 0x40, R2 ;  /* 0x00000040bf037824 */ /* 0x001fca00078e0202 */
[----:B------:R-:W-:-:S05]  /*7fe0*/  PLOP3.LUT P6, PT, PT, PT, UP1, 0x80, 0x0 ;  /* 0x000000000000781c */ /* 0x000fca0003fcf018 */
[----:B------:R-:W-:-:S04]  /*7ff0*/  @UP1 ULEA UR8, UP2, UR43, UR8, 0x2 ;  /* 0x000000082b081291 */ /* 0x000fc8000f84103f */
[----:B------:R-:W-:Y:S01]  /*8000*/  @UP1 ULEA.HI.X UR9, UR43, UR9, UR44, 0x2, UP2 ;  /* 0x000000092b091291 */ /* 0x000fe200090f142c */
[----:B------:R-:W-:Y:S01]  /*8010*/  IMAD.WIDE R174, R3, 0x2, R174 ;  /* 0x0000000203ae7825 */ /* 0x000fe200078e02ae */
[----:B------:R-:W-:-:S03]  /*8020*/  ULDC UR4, c[0x0][0xa88] ;  /* 0x0002a20000047ab9 */ /* 0x000fc60000000800 */
[----:B------:R-:W-:Y:S01]  /*8030*/  IMAD.U32 R3, RZ, RZ, UR4 ;  /* 0x00000004ff037e24 */ /* 0x000fe2000f8e00ff */
[----:B------:R-:W2:Y:S01]  /*8040*/  @P0 LDG.E R6, desc[UR40][R4.64] ;  /* 0x0000002804060981 */ /* 0x000ea2000c1e1900 */
[----:B------:R-:W-:Y:S01]  /*8050*/  IMAD.U32 R10, RZ, RZ, UR8 ;  /* 0x00000008ff0a7e24 */ /* 0x000fe2000f8e00ff */
[C---:B------:R-:W-:Y:S01]  /*8060*/  IADD3 R13, P2, R174.reuse, 0x1000, RZ ;  /* 0x00001000ae0d7810 */ /* 0x040fe20007f5e0ff */
[----:B------:R-:W-:Y:S01]  /*8070*/  IMAD.U32 R11, RZ, RZ, UR9 ;  /* 0x00000009ff0b7e24 */ /* 0x000fe2000f8e00ff */
[C---:B------:R-:W-:Y:S02]  /*8080*/  IADD3 R25, P1, R174.reuse, 0x2000, RZ ;  /* 0x00002000ae197810 */ /* 0x040fe40007f3e0ff */
[----:B------:R-:W-:Y:S02]  /*8090*/  P2R R8, PR, RZ, 0x4 ;  /* 0x00000004ff087803 */ /* 0x000fe40000000000 */
[----:B------:R0:W5:Y:S01]  /*80a0*/  @P6 LDG.E R3, desc[UR40][R10.64] ;  /* 0x000000280a036981 */ /* 0x000162000c1e1900 */
[----:B------:R-:W-:-:S02]  /*80b0*/  IADD3 R29, P2, R174, 0x3000, RZ ;  /* 0x00003000ae1d7810 */ /* 0x000fc40007f5e0ff */
[C---:B------:R-:W-:Y:S02]  /*80c0*/  IADD3 R33, P3, R174.reuse, 0x4000, RZ ;  /* 0x00004000ae217810 */ /* 0x040fe40007f7e0ff */
[C---:B------:R-:W-:Y:S02]  /*80d0*/  IADD3 R37, P4, R174.reuse, 0x5000, RZ ;  /* 0x00005000ae257810 */ /* 0x040fe40007f9e0ff */
[----:B------:R-:W-:Y:S02]  /*80e0*/  IADD3 R41, P5, R174, 0x6000, RZ ;  /* 0x00006000ae297810 */ /* 0x000fe40007fbe0ff */
[----:B------:R-:W-:Y:S02]  /*80f0*/  LOP3.LUT R12, R13, 0x380, RZ, 0xc0, !PT ;  /* 0x000003800d0c7812 */ /* 0x000fe400078ec0ff */
[----:B-1----:R-:W-:Y:S02]  /*8100*/  LOP3.LUT R24, R25, 0x380, RZ, 0xc0, !PT ;  /* 0x0000038019187812 */ /* 0x002fe400078ec0ff */
[----:B------:R-:W-:-:S02]  /*8110*/  LOP3.LUT R28, R29, 0x380, RZ, 0xc0, !PT ;  /* 0x000003801d1c7812 */ /* 0x000fc400078ec0ff */
[----:B------:R-:W-:Y:S02]  /*8120*/  LOP3.LUT R32, R33, 0x380, RZ, 0xc0, !PT ;  /* 0x0000038021207812 */ /* 0x000fe400078ec0ff */
[----:B------:R-:W-:Y:S02]  /*8130*/  LOP3.LUT R36, R37, 0x380, RZ, 0xc0, !PT ;  /* 0x0000038025247812 */ /* 0x000fe400078ec0ff */
[----:B------:R-:W-:Y:S01]  /*8140*/  LOP3.LUT R40, R41, 0x380, RZ, 0xc0, !PT ;  /* 0x0000038029287812 */ /* 0x000fe200078ec0ff */
[----:B------:R-:W-:Y:S01]  /*8150*/  UMOV UR4, URZ ;  /* 0x0000003f00047c82 */ /* 0x000fe20008000000 */
[----:B------:R-:W-:Y:S02]  /*8160*/  SHF.R.U64 R12, R12, 0x3, RZ ;  /* 0x000000030c0c7819 */ /* 0x000fe400000012ff */
[----:B------:R-:W-:Y:S02]  /*8170*/  SHF.R.U64 R24, R24, 0x3, RZ ;  /* 0x0000000318187819 */ /* 0x000fe400000012ff */
[----:B------:R-:W-:-:S02]  /*8180*/  SHF.R.U64 R28, R28, 0x3, RZ ;  /* 0x000000031c1c7819 */ /* 0x000fc400000012ff */
[----:B------:R-:W-:Y:S02]  /*8190*/  SHF.R.U64 R32, R32, 0x3, RZ ;  /* 0x0000000320207819 */ /* 0x000fe400000012ff */
[----:B------:R-:W-:Y:S02]  /*81a0*/  SHF.R.U64 R36, R36, 0x3, RZ ;  /* 0x0000000324247819 */ /* 0x000fe400000012ff */
[----:B------:R-:W-:Y:S02]  /*81b0*/  SHF.R.U64 R40, R40, 0x3, RZ ;  /* 0x0000000328287819 */ /* 0x000fe400000012ff */
[----:B------:R-:W-:Y:S02]  /*81c0*/  LOP3.LUT R12, R12, R13, RZ, 0x3c, !PT ;  /* 0x0000000d0c0c7212 */ /* 0x000fe400078e3cff */
[----:B------:R-:W-:Y:S02]  /*81d0*/  LOP3.LUT R24, R24, R25, RZ, 0x3c, !PT ;  /* 0x0000001918187212 */ /* 0x000fe400078e3cff */
[----:B------:R-:W-:-:S02]  /*81e0*/  LOP3.LUT R28, R28, R29, RZ, 0x3c, !PT ;  /* 0x0000001d1c1c7212 */ /* 0x000fc400078e3cff */
[----:B------:R-:W-:Y:S02]  /*81f0*/  LOP3.LUT R32, R32, R33, RZ, 0x3c, !PT ;  /* 0x0000002120207212 */ /* 0x000fe400078e3cff */
[----:B------:R-:W-:Y:S02]  /*8200*/  LOP3.LUT R36, R36, R37, RZ, 0x3c, !PT ;  /* 0x0000002524247212 */ /* 0x000fe400078e3cff */
[----:B------:R-:W-:Y:S02]  /*8210*/  LOP3.LUT R40, R40, R41, RZ, 0x3c, !PT ;  /* 0x0000002928287212 */ /* 0x000fe400078e3cff */
[----:B--2---:R-:W-:Y:S01]  /*8220*/  @P0 R2UR UR4, R6 ;  /* 0x00000000060402ca */ /* 0x004fe200000e0000 */
[----:B0-----:R-:W-:-:S14]  /*8230*/  @P6 BRA `(.L_x_3628) ;  /* 0x0000000000106947 */ /* 0x001fdc0003800000 */
[----:B------:R-:W-:Y:S05]  /*8240*/  @!P0 BRA `(.L_x_3628) ;  /* 0x00000000000c8947 */ /* 0x000fea0003800000 */
[----:B------:R-:W2:Y:S04]  /*8250*/  LDG.E R6, desc[UR40][R4.64] ;  /* 0x0000002804067981 */ /* 0x000ea8000c1e1900 */
[----:B-----5:R-:W2:Y:S02]  /*8260*/  LDG.E R3, desc[UR40][R4.64+0x4] ;  /* 0x0000042804037981 */ /* 0x020ea4000c1e1900 */
[----:B--2---:R-:W-:-:S07]  /*8270*/  IMAD.IADD R3, R3, 0x1, -R6 ;  /* 0x0000000103037824 */ /* 0x004fce00078e0a06 */
.L_x_3628:
[----:B------:R-:W0:Y:S01]  /*8280*/  SHFL.IDX PT, R4, R192, RZ, 0x1f ;  /* 0x00001fffc0047589 */ /* 0x000e2200000e0000 */
[----:B------:R-:W-:Y:S01]  /*8290*/  ISETP.NE.AND P6, PT, R8, RZ, PT ;  /* 0x000000ff0800720c */ /* 0x000fe20003fc5270 */
[--C-:B------:R-:W-:Y:S01]  /*82a0*/  IMAD.X R25, RZ, RZ, R175.reuse, P1 ;  /* 0x000000ffff197224 */ /* 0x100fe200008e06af */
[C---:B------:R-:W-:Y:S01]  /*82b0*/  IADD3 R45, P0, R174.reuse, 0x7000, RZ ;  /* 0x00007000ae2d7810 */ /* 0x040fe20007f1e0ff */
[--C-:B------:R-:W-:Y:S01]  /*82c0*/  IMAD.X R29, RZ, RZ, R175.reuse, P2 ;  /* 0x000000ffff1d7224 */ /* 0x100fe200010e06af */
[C---:B------:R-:W-:Y:S01]  /*82d0*/  IADD3 R53, P1, R174.reuse, 0x9000, RZ ;  /* 0x00009000ae357810 */ /* 0x040fe20007f3e0ff */
[--C-:B------:R-:W-:Y:S01]  /*82e0*/  IMAD.X R13, RZ, RZ, R175.reuse, P6 ;  /* 0x000000ffff0d7224 */ /* 0x100fe200030e06af */
[----:B------:R-:W-:Y:S01]  /*82f0*/  IADD3 R49, P6, R174, 0x8000, RZ ;  /* 0x00008000ae317810 */ /* 0x000fe20007fde0ff */
[--C-:B------:R-:W-:Y:S01]  /*8300*/  IMAD.X R33, RZ, RZ, R175.reuse, P3 ;  /* 0x000000ffff217224 */ /* 0x100fe200018e06af */
[----:B------:R-:W-:Y:S01]  /*8310*/  LOP3.LUT R44, R45, 0x380, RZ, 0xc0, !PT ;  /* 0x000003802d2c7812 */ /* 0x000fe200078ec0ff */
[--C-:B------:R-:W-:Y:S01]  /*8320*/  IMAD.X R37, RZ, RZ, R175.reuse, P4 ;  /* 0x000000ffff257224 */ /* 0x100fe200020e06af */
[----:B------:R-:W-:Y:S01]  /*8330*/  LOP3.LUT R48, R49, 0x380, RZ, 0xc0, !PT ;  /* 0x0000038031307812 */ /* 0x000fe200078ec0ff */
[--C-:B------:R-:W-:Y:S01]  /*8340*/  IMAD.X R41, RZ, RZ, R175.reuse, P5 ;  /* 0x000000ffff297224 */ /* 0x100fe200028e06af */
[----:B------:R-:W-:Y:S01]  /*8350*/  LOP3.LUT R52, R53, 0x380, RZ, 0xc0, !PT ;  /* 0x0000038035347812 */ /* 0x000fe200078ec0ff */
[----:B------:R-:W-:Y:S01]  /*8360*/  USHF.R.S32.HI UR14, URZ, 0x1f, UR4 ;  /* 0x0000001f3f0e7899 */ /* 0x000fe20008011404 */
[----:B------:R-:W-:Y:S01]  /*8370*/  SHF.R.U64 R48, R48, 0x3, RZ ;  /* 0x0000000330307819 */ /* 0x000fe200000012ff */
[----:B------:R-:W-:Y:S01]  /*8380*/  USHF.R.S32.HI UR15, URZ, 0x1f, UR46 ;  /* 0x0000001f3f0f7899 */ /* 0x000fe2000801142e */
[----:B------:R-:W-:Y:S01]  /*8390*/  SHF.R.U64 R44, R44, 0x3, RZ ;  /* 0x000000032c2c7819 */ /* 0x000fe200000012ff */
[----:B------:R-:W-:Y:S01]  /*83a0*/  USEL UR43, UR43, URZ, !UP0 ;  /* 0x0000003f2b2b7287 */ /* 0x000fe2000c000000 */
[----:B------:R-:W-:Y:S01]  /*83b0*/  SHF.R.U64 R52, R52, 0x3, RZ ;  /* 0x0000000334347819 */ /* 0x000fe200000012ff */
[----:B------:R-:W-:Y:S01]  /*83c0*/  USEL UR44, UR44, URZ, !UP0 ;  /* 0x0000003f2c2c7287 */ /* 0x000fe2000c000000 */
[----:B------:R-:W-:Y:S01]  /*83d0*/  LOP3.LUT R48, R48, R49, RZ, 0x3c, !PT ;  /* 0x0000003130307212 */ /* 0x000fe200078e3cff */
[--C-:B------:R-:W-:Y:S01]  /*83e0*/  IMAD.X R49, RZ, RZ, R175.reuse, P6 ;  /* 0x000000ffff317224 */ /* 0x100fe200030e06af */
[----:B------:R-:W-:Y:S01]  /*83f0*/  LOP3.LUT R44, R44, R45, RZ, 0x3c, !PT ;  /* 0x0000002d2c2c7212 */ /* 0x000fe200078e3cff */
[----:B------:R-:W-:Y:S01]  /*8400*/  IMAD.X R45, RZ, RZ, R175, P0 ;  /* 0x000000ffff2d7224 */ /* 0x000fe200000e06af */
[----:B0-----:R-:W-:-:S02]  /*8410*/  ISETP.NE.AND P6, PT, R4, RZ, PT ;  /* 0x000000ff0400720c */ /* 0x001fc40003fc5270 */
[----:B------:R-:W-:Y:S01]  /*8420*/  LOP3.LUT R52, R52, R53, RZ, 0x3c, !PT ;  /* 0x0000003534347212 */ /* 0x000fe200078e3cff */
[----:B------:R-:W-:Y:S01]  /*8430*/  IMAD.X R53, RZ, RZ, R175, P1 ;  /* 0x000000ffff357224 */ /* 0x000fe200008e06af */
[C---:B------:R-:W-:Y:S02]  /*8440*/  IADD3 R61, P2, R174.reuse, 0xa000, RZ ;  /* 0x0000a000ae3d7810 */ /* 0x040fe40007f5e0ff */
[C---:B------:R-:W-:Y:S02]  /*8450*/  IADD3 R57, P3, R174.reuse, 0xb000, RZ ;  /* 0x0000b000ae397810 */ /* 0x040fe40007f7e0ff */
[C---:B------:R-:W-:Y:S02]  /*8460*/  IADD3 R69, P4, R174.reuse, 0xc000, RZ ;  /* 0x0000c000ae457810 */ /* 0x040fe40007f9e0ff */
[C---:B------:R-:W-:Y:S02]  /*8470*/  IADD3 R65, P5, R174.reuse, 0xd000, RZ ;  /* 0x0000d000ae417810 */ /* 0x040fe40007fbe0ff */
[----:B------:R-:W-:-:S02]  /*8480*/  IADD3 R77, P0, R174, 0xe000, RZ ;  /* 0x0000e000ae4d7810 */ /* 0x000fc40007f1e0ff */
[----:B------:R-:W-:Y:S02]  /*8490*/  IADD3 R5, P1, R174, 0xf000, RZ ;  /* 0x0000f000ae057810 */ /* 0x000fe40007f3e0ff */
[----:B------:R-:W-:Y:S02]  /*84a0*/  LOP3.LUT R60, R61, 0x380, RZ, 0xc0, !PT ;  /* 0x000003803d3c7812 */ /* 0x000fe400078ec0ff */
[----:B------:R-:W-:Y:S01]  /*84b0*/  LOP3.LUT R56, R57, 0x380, RZ, 0xc0, !PT ;  /* 0x0000038039387812 */ /* 0x000fe200078ec0ff */
[----:B------:R-:W-:Y:S01]  /*84c0*/  IMAD.X R73, RZ, RZ, R175, P1 ;  /* 0x000000ffff497224 */ /* 0x000fe200008e06af */
[----:B------:R-:W-:Y:S02]  /*84d0*/  LOP3.LUT R68, R69, 0x380, RZ, 0xc0, !PT ;  /* 0x0000038045447812 */ /* 0x000fe400078ec0ff */
[----:B------:R-:W-:Y:S02]  /*84e0*/  LOP3.LUT R64, R65, 0x380, RZ, 0xc0, !PT ;  /* 0x0000038041407812 */ /* 0x000fe400078ec0ff */
[----:B------:R-:W-:-:S02]  /*84f0*/  LOP3.LUT R76, R77, 0x380, RZ, 0xc0, !PT ;  /* 0x000003804d4c7812 */ /* 0x000fc400078ec0ff */
[----:B------:R-:W-:Y:S02]  /*8500*/  LOP3.LUT R9, R174, 0x380, RZ, 0xc0, !PT ;  /* 0x00000380ae097812 */ /* 0x000fe400078ec0ff */
[----:B------:R-:W-:Y:S02]  /*8510*/  LOP3.LUT R4, R5, 0x380, RZ, 0xc0, !PT ;  /* 0x0000038005047812 */ /* 0x000fe400078ec0ff */
[----:B------:R-:W-:Y:S02]  /*8520*/  SHF.R.U64 R60, R60, 0x3, RZ ;  /* 0x000000033c3c7819 */ /* 0x000fe400000012ff */
[----:B------:R-:W-:Y:S02]  /*8530*/  SHF.R.U64 R56, R56, 0x3, RZ ;  /* 0x0000000338387819 */ /* 0x000fe400000012ff */
[----:B------:R-:W-:Y:S02]  /*8540*/  SHF.R.U64 R68, R68, 0x3, RZ ;  /* 0x0000000344447819 */ /* 0x000fe400000012ff */
[----:B------:R-:W-:-:S02]  /*8550*/  SHF.R.U64 R64, R64, 0x3, RZ ;  /* 0x0000000340407819 */ /* 0x000fc400000012ff */
[----:B------:R-:W-:Y:S02]  /*8560*/  SHF.R.U64 R76, R76, 0x3, RZ ;  /* 0x000000034c4c7819 */ /* 0x000fe400000012ff */
[----:B------:R-:W-:Y:S02]  /*8570*/  SHF.R.U64 R9, R9, 0x3, RZ ;  /* 0x0000000309097819 */ /* 0x000fe400000012ff */
        /* <DEDUP_REMOVED lines=11> */
[----:B------:R-:W-:-:S02]  /*8630*/  LOP3.LUT R174, R9, R174, RZ, 0x3c, !PT ;  /* 0x000000ae09ae7212 */ /* 0x000fc400078e3cff */
[----:B------:R-:W-:Y:S01]  /*8640*/  LOP3.LUT R72, R4, R5, RZ, 0x3c, !PT ;  /* 0x0000000504487212 */ /* 0x000fe200078e3cff */
[----:B------:R-:W-:Y:S06]  /*8650*/  @P6 BRA `(.L_x_3629) ;  /* 0x0000000000c46947 */ /* 0x000fec0003800000 */
[----:B------:R-:W0:Y:S01]  /*8660*/  LDC R10, c[0x0][0xbe8] ;  /* 0x0002fa00ff0a7b82 */ /* 0x000e220000000800 */
[----:B------:R-:W-:Y:S01]  /*8670*/  IMAD.U32 R8, RZ, RZ, UR45 ;  /* 0x0000002dff087e24 */ /* 0x000fe2000f8e00ff */
[----:B------:R-:W-:Y:S01]  /*8680*/  ULDC.64 UR10, c[0x0][0xb90] ;  /* 0x0002e400000a7ab9 */ /* 0x000fe20000000a00 */
[----:B------:R-:W-:Y:S01]  /*8690*/  UMOV UR8, UR4 ;  /* 0x0000000400087c82 */ /* 0x000fe20008000000 */
[----:B------:R-:W-:Y:S01]  /*86a0*/  UIMAD UR7, UR15, UR10, URZ ;  /* 0x0000000a0f0772a4 */ /* 0x000fe2000f8e023f */
[----:B------:R-:W-:Y:S01]  /*86b0*/  IMAD R8, R8, 0x40, R195 ;  /* 0x0000004008087824 */ /* 0x000fe200078e02c3 */
[----:B------:R-:W-:Y:S01]  /*86c0*/  UMOV UR9, UR14 ;  /* 0x0000000e00097c82 */ /* 0x000fe20008000000 */
[----:B------:R-:W-:Y:S01]  /*86d0*/  ULDC.64 UR12, c[0x0][0xb98] ;  /* 0x0002e600000c7ab9 */ /* 0x000fe20000000a00 */
[----:B------:R-:W-:Y:S01]  /*86e0*/  UIMAD.WIDE.U32 UR8, UR46, UR10, UR8 ;  /* 0x0000000a2e0872a5 */ /* 0x000fe2000f8e0008 */
[----:B------:R-:W-:Y:S01]  /*86f0*/  IMAD.MOV.U32 R4, RZ, RZ, R8 ;  /* 0x000000ffff047224 */ /* 0x000fe200078e0008 */
[----:B------:R-:W-:Y:S01]  /*8700*/  UIMAD UR7, UR46, UR11, UR7 ;  /* 0x0000000b2e0772a4 */ /* 0x000fe2000f8e0207 */
[----:B------:R-:W-:Y:S01]  /*8710*/  IMAD.U32 R15, RZ, RZ, UR45 ;  /* 0x0000002dff0f7e24 */ /* 0x000fe2000f8e00ff */
[----:B------:R-:W-:-:S02]  /*8720*/  UIMAD UR10, UR44, UR12, URZ ;  /* 0x0000000c2c0a72a4 */ /* 0x000fc4000f8e023f */
[----:B------:R-:W-:Y:S01]  /*8730*/  UIADD3 UR9, UR9, UR7, URZ ;  /* 0x0000000709097290 */ /* 0x000fe2000fffe03f */
[----:B------:R-:W-:Y:S01]  /*8740*/  IMAD R26, R15, 0x40, R16 ;  /* 0x000000400f1a7824 */ /* 0x000fe200078e0210 */
[----:B------:R-:W-:Y:S02]  /*8750*/  UIMAD UR10, UR43, UR13, UR10 ;  /* 0x0000000d2b0a72a4 */ /* 0x000fe4000f8e020a */
[----:B------:R-:W-:Y:S01]  /*8760*/  UIMAD.WIDE.U32 UR8, UR43, UR12, UR8 ;  /* 0x0000000c2b0872a5 */ /* 0x000fe2000f8e0008 */
[----:B0-----:R-:W-:Y:S01]  /*8770*/  ISETP.NE.AND P0, PT, R10, 0x1, PT ;  /* 0x000000010a00780c */ /* 0x001fe20003f05270 */
[----:B-----5:R-:W-:-:S12]  /*8780*/  IMAD R15, R3, R10, RZ ;  /* 0x0000000a030f7224 */ /* 0x020fd800078e02ff */
[----:B------:R-:W0:Y:S08]  /*8790*/  @P0 LDC R5, c[0x0][0xbec] ;  /* 0x0002fb00ff050b82 */ /* 0x000e300000000800 */
[----:B------:R-:W1:Y:S01]  /*87a0*/  @P0 LDC R6, c[0x0][0xbf0] ;  /* 0x0002fc00ff060b82 */ /* 0x000e620000000800 */
[----:B0-----:R-:W-:-:S05]  /*87b0*/  @P0 IMAD.HI.U32 R5, R8, R5, RZ ;  /* 0x0000000508050227 */ /* 0x001fca00078e00ff */
[----:B-1----:R-:W-:-:S04]  /*87c0*/  @P0 SHF.R.U32.HI R4, RZ, R6, R5 ;  /* 0x00000006ff040219 */ /* 0x002fc80000011605 */
[--C-:B------:R-:W-:Y:S01]  /*87d0*/  SHF.R.S32.HI R5, RZ, 0x1f, R4.reuse ;  /* 0x0000001fff057819 */ /* 0x100fe20000011404 */
[----:B------:R-:W-:Y:S01]  /*87e0*/  IMAD.MOV R9, RZ, RZ, -R4 ;  /* 0x000000ffff097224 */ /* 0x000fe200078e0a04 */
[----:B------:R-:W-:-:S03]  /*87f0*/  IADD3 R4, P0, R4, UR8, RZ ;  /* 0x0000000804047c10 */ /* 0x000fc6000ff1e0ff */
[----:B------:R-:W-:Y:S02]  /*8800*/  IMAD R9, R10, R9, R8 ;  /* 0x000000090a097224 */ /* 0x000fe400078e0208 */
[----:B------:R-:W-:-:S03]  /*8810*/  IMAD.U32 R8, RZ, RZ, UR10 ;  /* 0x0000000aff087e24 */ /* 0x000fc6000f8e00ff */
[----:B------:R-:W-:Y:S02]  /*8820*/  SHF.R.S32.HI R6, RZ, 0x1f, R9 ;  /* 0x0000001fff067819 */ /* 0x000fe40000011409 */
[----:B------:R-:W-:Y:S01]  /*8830*/  IADD3.X R5, R5, UR9, R8, P0, !PT ;  /* 0x0000000905057c10 */ /* 0x000fe200087fe408 */
[----:B------:R-:W-:Y:S02]  /*8840*/  ULDC.64 UR8, c[0x0][0xb88] ;  /* 0x0002e20000087ab9 */ /* 0x000fe40000000a00 */
[----:B------:R-:W-:Y:S02]  /*8850*/  IMAD R6, R6, UR8, RZ ;  /* 0x0000000806067c24 */ /* 0x000fe4000f8e02ff */
[----:B------:R-:W-:-:S04]  /*8860*/  IMAD.WIDE.U32 R4, R9, UR8, R4 ;  /* 0x0000000809047c25 */ /* 0x000fc8000f8e0004 */
[----:B------:R-:W-:Y:S01]  /*8870*/  IMAD R9, R9, UR9, R6 ;  /* 0x0000000909097c24 */ /* 0x000fe2000f8e0206 */
[----:B------:R-:W-:Y:S01]  /*8880*/  ULDC.64 UR8, c[0x0][0xb50] ;  /* 0x0002d40000087ab9 */ /* 0x000fe20000000a00 */
[----:B------:R-:W-:Y:S01]  /*8890*/  IMAD.MOV R6, RZ, RZ, -R18 ;  /* 0x000000ffff067224 */ /* 0x000fe200078e0a12 */
[----:B------:R-:W-:Y:S01]  /*88a0*/  LEA R11, P0, R4, UR8, 0x2 ;  /* 0x00000008040b7c11 */ /* 0x000fe2000f8010ff */
[----:B------:R-:W-:-:S04]  /*88b0*/  IMAD.IADD R5, R5, 0x1, R9 ;  /* 0x0000000105057824 */ /* 0x000fc800078e0209 */
[----:B------:R-:W-:Y:S01]  /*88c0*/  SHFL.IDX PT, R8, R11, 0x1, 0x1c1f ;  /* 0x003c1f000b087f89 */ /* 0x000fe200000e0000 */
[----:B------:R-:W-:Y:S02]  /*88d0*/  LEA.HI.X R14, R4, UR9, R5, 0x2, P0 ;  /* 0x00000009040e7c11 */ /* 0x000fe400080f1405 */
[----:B------:R-:W-:Y:S01]  /*88e0*/  ISETP.NE.AND P0, PT, R17, R6, PT ;  /* 0x000000061100720c */ /* 0x000fe20003f05270 */
[----:B------:R-:W-:Y:S01]  /*88f0*/  SHFL.IDX PT, R4, R11, RZ, 0x1c1f ;  /* 0x001c1fff0b047589 */ /* 0x000fe200000e0000 */
[C---:B------:R-:W-:Y:S02]  /*8900*/  VIADD R6, R26.reuse, 0x8 ;  /* 0x000000081a067836 */ /* 0x040fe40000000000 */
[-C--:B------:R-:W-:Y:S01]  /*8910*/  ISETP.GE.OR P1, PT, R26, R15.reuse, P0 ;  /* 0x0000000f1a00720c */ /* 0x080fe20000726670 */
[----:B------:R-:W0:Y:S02]  /*8920*/  SHFL.IDX PT, R5, R14, RZ, 0x1c1f ;  /* 0x001c1fff0e057589 */ /* 0x000e2400000e0000 */
[----:B------:R-:W-:-:S02]  /*8930*/  ISETP.GE.OR P0, PT, R6, R15, P0 ;  /* 0x0000000f0600720c */ /* 0x000fc40000706670 */
[----:B------:R-:W1:Y:S08]  /*8940*/  SHFL.IDX PT, R9, R14, 0x1, 0x1c1f ;  /* 0x003c1f000e097f89 */ /* 0x000e7000000e0000 */
[----:B0-----:R0:W-:Y:S04]  /*8950*/  @!P1 ST.E desc[UR40][R4.64], R20 ;  /* 0x0000001404009985 */ /* 0x0011e8000c101928 */
[----:B-1----:R0:W-:Y:S02]  /*8960*/  @!P0 ST.E desc[UR40][R8.64], R0 ;  /* 0x0000000008008985 */ /* 0x0021e4000c101928 */
.L_x_3629:
[----:B------:R-:W1:Y:S01]  /*8970*/  LDC R82, c[0x0][0xbe8] ;  /* 0x0002fa00ff527b82 */ /* 0x000e620000000800 */
[----:B------:R-:W-:Y:S01]  /*8980*/  ULDC UR12, c[0x0][0xac8] ;  /* 0x0002b200000c7ab9 */ /* 0x000fe20000000800 */
[----:B------:R-:W-:Y:S01]  /*8990*/  ULDC.64 UR10, c[0x0][0xaa0] ;  /* 0x0002a800000a7ab9 */ /* 0x000fe20000000a00 */
[----:B------:R-:W-:Y:S01]  /*89a0*/  ISETP.GE.AND P0, PT, R189, UR12, PT ;  /* 0x0000000cbd007c0c */ /* 0x000fe2000bf06270 */
[----:B0-----:R0:W5:Y:S01]  /*89b0*/  LD.E.128 R8, desc[UR40][R174.64] ;  /* 0x00000028ae087980 */ /* 0x001162000c101d00 */
[----:B------:R-:W-:Y:S02]  /*89c0*/  ISETP.GE.AND P1, PT, R2, UR12, PT ;  /* 0x0000000c02007c0c */ /* 0x000fe4000bf26270 */
[----:B------:R-:W-:Y:S01]  /*89d0*/  SEL R4, RZ, 0xffffffff, P0 ;  /* 0xffffffffff047807 */ /* 0x000fe20000000000 */
[----:B------:R-:W5:Y:S01]  /*89e0*/  LD.E.128 R12, desc[UR40][R12.64] ;  /* 0x000000280c0c7980 */ /* 0x000f62000c101d00 */
[----:B------:R-:W-:-:S03]  /*89f0*/  ISETP.GE.AND P0, PT, R188, UR12, PT ;  /* 0x0000000cbc007c0c */ /* 0x000fc6000bf06270 */
[----:B------:R-:W5:Y:S04]  /*8a00*/  LD.E.128 R24, desc[UR40][R24.64] ;  /* 0x0000002818187980 */ /* 0x000f68000c101d00 */
[----:B------:R-:W5:Y:S04]  /*8a10*/  LD.E.128 R28, desc[UR40][R28.64] ;  /* 0x000000281c1c7980 */ /* 0x000f68000c101d00 */
[----:B------:R-:W5:Y:S01]  /*8a20*/  LD.E.128 R32, desc[UR40][R32.64] ;  /* 0x0000002820207980 */ /* 0x000f62000c101d00 */
[----:B-1----:R-:W-:Y:S01]  /*8a30*/  ISETP.NE.AND P2, PT, R82, 0x1, PT ;  /* 0x000000015200780c */ /* 0x002fe20003f45270 */
[----:B------:R-:W-:Y:S01]  /*8a40*/  IMAD.SHL.U32 R5, R4, 0x2, RZ ;  /* 0x0000000204057824 */ /* 0x000fe200078e00ff */
[----:B------:R-:W-:Y:S01]  /*8a50*/  SEL R0, RZ, 0x1, P1 ;  /* 0x00000001ff007807 */ /* 0x000fe20000800000 */
[----:B------:R-:W5:Y:S01]  /*8a60*/  LD.E.128 R36, desc[UR40][R36.64] ;  /* 0x0000002824247980 */ /* 0x000f62000c101d00 */
[----:B------:R-:W-:-:S02]  /*8a70*/  SEL R4, RZ, 0xffffffff, P0 ;  /* 0xffffffffff047807 */ /* 0x000fc40000000000 */
[----:B------:R-:W-:Y:S01]  /*8a80*/  LOP3.LUT R0, R5, 0x2, R0, 0xe2, !PT ;  /* 0x0000000205007812 */ /* 0x000fe200078ee200 */
[----:B------:R-:W5:Y:S04]  /*8a90*/  LD.E.128 R40, desc[UR40][R40.64] ;  /* 0x0000002828287980 */ /* 0x000f68000c101d00 */
[----:B------:R-:W5:Y:S02]  /*8aa0*/  LD.E.128 R44, desc[UR40][R44.64] ;  /* 0x000000282c2c7980 */ /* 0x000f64000c101d00 */
[----:B------:R-:W1:Y:S01]  /*8ab0*/  @P2 LDC R21, c[0x0][0xbec] ;  /* 0x0002fb00ff152b82 */ /* 0x000e620000000800 */
[----:B------:R-:W-:Y:S01]  /*8ac0*/  IMAD.SHL.U32 R5, R4, 0x4, RZ ;  /* 0x0000000404057824 */ /* 0x000fe200078e00ff */
[----:B------:R-:W-:Y:S01]  /*8ad0*/  ISETP.GE.AND P0, PT, R187, UR12, PT ;  /* 0x0000000cbb007c0c */ /* 0x000fe2000bf06270 */
[----:B------:R-:W-:Y:S01]  /*8ae0*/  UIMAD UR7, UR14, UR10, URZ ;  /* 0x0000000a0e0772a4 */ /* 0x000fe2000f8e023f */
[----:B------:R-:W5:Y:S04]  /*8af0*/  LD.E.128 R48, desc[UR40][R48.64] ;  /* 0x0000002830307980 */ /* 0x000f68000c101d00 */
[----:B------:R-:W2:Y:S01]  /*8b00*/  @P2 LDC R81, c[0x0][0xbf0] ;  /* 0x0002fc00ff512b82 */ /* 0x000ea20000000800 */
[----:B------:R-:W-:Y:S01]  /*8b10*/  LOP3.LUT R4, R5, 0x4, R0, 0xe2, !PT ;  /* 0x0000000405047812 */ /* 0x000fe200078ee200 */
[----:B------:R-:W-:Y:S01]  /*8b20*/  IMAD R0, R190, 0x20, R191 ;  /* 0x00000020be007824 */ /* 0x000fe200078e02bf */
[----:B------:R-:W-:Y:S01]  /*8b30*/  SEL R5, RZ, 0xffffffff, P0 ;  /* 0xffffffffff057807 */ /* 0x000fe20000000000 */
[----:B------:R-:W-:Y:S01]  /*8b40*/  IMAD.U32 R83, RZ, RZ, UR45 ;  /* 0x0000002dff537e24 */ /* 0x000fe2000f8e00ff */
[----:B------:R-:W-:Y:S01]  /*8b50*/  UIMAD.WIDE.U32 UR8, UR4, UR10, URZ ;  /* 0x0000000a040872a5 */ /* 0x000fe2000f8e003f */
[----:B------:R-:W-:Y:S01]  /*8b60*/  ISETP.GE.AND P0, PT, R186, UR12, PT ;  /* 0x0000000cba007c0c */ /* 0x000fe2000bf06270 */
[----:B------:R-:W-:Y:S01]  /*8b70*/  UIMAD UR7, UR4, UR11, UR7 ;  /* 0x0000000b040772a4 */ /* 0x000fe2000f8e0207 */
[----:B------:R-:W-:Y:S01]  /*8b80*/  IMAD.SHL.U32 R5, R5, 0x8, RZ ;  /* 0x0000000805057824 */ /* 0x000fe200078e00ff */
[----:B------:R-:W5:Y:S01]  /*8b90*/  LD.E.128 R52, desc[UR40][R52.64] ;  /* 0x0000002834347980 */ /* 0x000f62000c101d00 */
[----:B------:R-:W-:Y:S01]  /*8ba0*/  ULDC.64 UR10, c[0x0][0xae8] ;  /* 0x0002ba00000a7ab9 */ /* 0x000fe20000000a00 */
[----:B------:R-:W-:Y:S01]  /*8bb0*/  IMAD R80, R83, 0x40, R0 ;  /* 0x0000004053507824 */ /* 0x000fe200078e0200 */
[----:B------:R-:W-:Y:S01]  /*8bc0*/  UIADD3 UR9, UR9, UR7, URZ ;  /* 0x0000000709097290 */ /* 0x000fe2000fffe03f */
[----:B------:R-:W-:Y:S01]  /*8bd0*/  SEL R0, RZ, 0xffffffff, P0 ;  /* 0xffffffffff007807 */ /* 0x000fe20000000000 */
[----:B------:R-:W-:Y:S01]  /*8be0*/  UIMAD UR4, UR15, UR10, URZ ;  /* 0x0000000a0f0472a4 */ /* 0x000fe2000f8e023f */
[----:B------:R-:W-:Y:S01]  /*8bf0*/  LOP3.LUT R4, R5, 0x8, R4, 0xe2, !PT ;  /* 0x0000000805047812 */ /* 0x000fe200078ee204 */
[----:B------:R-:W-:Y:S01]  /*8c00*/  UIMAD.WIDE.U32 UR8, UR46, UR10, UR8 ;  /* 0x0000000a2e0872a5 */ /* 0x000fe2000f8e0008 */
[----:B------:R-:W5:Y:S01]  /*8c10*/  LD.E.128 R60, desc[UR40][R60.64] ;  /* 0x000000283c3c7980 */ /* 0x000f62000c101d00 */
[----:B------:R-:W-:Y:S01]  /*8c20*/  UIMAD UR4, UR46, UR11, UR4 ;  /* 0x0000000b2e0472a4 */ /* 0x000fe2000f8e0204 */
[----:B------:R-:W-:-:S02]  /*8c30*/  IMAD.SHL.U32 R5, R0, 0x10, RZ ;  /* 0x0000001000057824 */ /* 0x000fc400078e00ff */
[----:B-1----:R-:W-:Y:S01]  /*8c40*/  @P2 IMAD.HI.U32 R0, R80, R21, RZ ;  /* 0x0000001550002227 */ /* 0x002fe200078e00ff */
[----:B------:R-:W-:Y:S01]  /*8c50*/  ULDC.64 UR10, c[0x0][0xaf0] ;  /* 0x0002bc00000a7ab9 */ /* 0x000fe20000000a00 */
[----:B------:R-:W-:Y:S01]  /*8c60*/  UIADD3 UR9, UR9, UR4, URZ ;  /* 0x0000000409097290 */ /* 0x000fe2000fffe03f */
[----:B------:R-:W5:Y:S01]  /*8c70*/  LD.E.128 R56, desc[UR40][R56.64] ;  /* 0x0000002838387980 */ /* 0x000f62000c101d00 */
[----:B------:R-:W-:Y:S01]  /*8c80*/  UIMAD UR4, UR44, UR10, URZ ;  /* 0x0000000a2c0472a4 */ /* 0x000fe2000f8e023f */
[----:B------:R-:W-:Y:S01]  /*8c90*/  IMAD.MOV.U32 R21, RZ, RZ, R80 ;  /* 0x000000ffff157224 */ /* 0x000fe200078e0050 */
[----:B--2---:R-:W-:Y:S01]  /*8ca0*/  @P2 SHF.R.U32.HI R21, RZ, R81, R0 ;  /* 0x00000051ff152219 */ /* 0x004fe20000011600 */
[----:B------:R-:W-:Y:S01]  /*8cb0*/  UIMAD.WIDE.U32 UR8, UR43, UR10, UR8 ;  /* 0x0000000a2b0872a5 */ /* 0x000fe2000f8e0008 */
[----:B------:R-:W5:Y:S01]  /*8cc0*/  LD.E.128 R68, desc[UR40][R68.64] ;  /* 0x0000002844447980 */ /* 0x000f62000c101d00 */
[----:B------:R-:W-:Y:S01]  /*8cd0*/  UIMAD UR4, UR43, UR11, UR4 ;  /* 0x0000000b2b0472a4 */ /* 0x000fe2000f8e0204 */
[----:B------:R-:W-:Y:S01]  /*8ce0*/  ISETP.GE.AND P0, PT, R185, UR12, PT ;  /* 0x0000000cb9007c0c */ /* 0x000fe2000bf06270 */
[--C-:B------:R-:W-:Y:S01]  /*8cf0*/  IMAD.MOV R81, RZ, RZ, -R21.reuse ;  /* 0x000000ffff517224 */ /* 0x100fe200078e0a15 */
[----:B------:R-:W-:Y:S01]  /*8d00*/  SHF.R.S32.HI R20, RZ, 0x1f, R21 ;  /* 0x0000001fff147819 */ /* 0x000fe20000011415 */
[----:B------:R-:W-:Y:S01]  /*8d10*/  UIADD3 UR4, UR9, UR4, URZ ;  /* 0x0000000409047290 */ /* 0x000fe2000fffe03f */
[----:B------:R-:W-:Y:S01]  /*8d20*/  LOP3.LUT R6, R5, 0x10, R4, 0xe2, !PT ;  /* 0x0000001005067812 */ /* 0x000fe200078ee204 */
[----:B------:R-:W-:Y:S01]  /*8d30*/  IMAD.U32 R4, RZ, RZ, UR8 ;  /* 0x00000008ff047e24 */ /* 0x000fe2000f8e00ff */
[----:B------:R-:W-:Y:S01]  /*8d40*/  SEL R0, RZ, 0xffffffff, P0 ;  /* 0xffffffffff007807 */ /* 0x000fe20000000000 */
[----:B------:R-:W-:Y:S01]  /*8d50*/  IMAD.U32 R5, RZ, RZ, UR9 ;  /* 0x00000009ff057e24 */ /* 0x000fe2000f8e00ff */
[----:B------:R-:W-:Y:S01]  /*8d60*/  ULDC.64 UR8, c[0x0][0xae0] ;  /* 0x0002b80000087ab9 */ /* 0x000fe20000000a00 */
[----:B------:R-:W-:Y:S01]  /*8d70*/  IMAD R81, R82, R81, R80 ;  /* 0x0000005152517224 */ /* 0x000fe200078e0250 */
[----:B------:R-:W5:Y:S01]  /*8d80*/  LD.E.128 R64, desc[UR40][R64.64] ;  /* 0x0000002840407980 */ /* 0x000f62000c101d00 */
[----:B------:R-:W-:-:S02]  /*8d90*/  IMAD.U32 R5, RZ, RZ, UR4 ;  /* 0x00000004ff057e24 */ /* 0x000fc4000f8e00ff */
[----:B------:R-:W-:Y:S01]  /*8da0*/  IMAD R20, R20, UR8, RZ ;  /* 0x0000000814147c24 */ /* 0x000fe2000f8e02ff */
[----:B------:R-:W-:Y:S01]  /*8db0*/  ISETP.GE.AND P0, PT, R194, UR12, PT ;  /* 0x0000000cc2007c0c */ /* 0x000fe2000bf06270 */
[----:B------:R-:W-:Y:S01]  /*8dc0*/  IMAD.SHL.U32 R85, R0, 0x20, RZ ;  /* 0x0000002000557824 */ /* 0x000fe200078e00ff */
[----:B------:R-:W-:Y:S01]  /*8dd0*/  SHF.R.S32.HI R0, RZ, 0x1f, R81 ;  /* 0x0000001fff007819 */ /* 0x000fe20000011451 */
[----:B------:R-:W5:Y:S01]  /*8de0*/  LD.E.128 R76, desc[UR40][R76.64] ;  /* 0x000000284c4c7980 */ /* 0x000f62000c101d00 */
[C---:B------:R-:W-:Y:S02]  /*8df0*/  IMAD R83, R21.reuse, UR9, R20 ;  /* 0x0000000915537c24 */ /* 0x040fe4000f8e0214 */
[----:B------:R-:W-:Y:S01]  /*8e00*/  IMAD.WIDE.U32 R4, R21, UR8, R4 ;  /* 0x0000000815047c25 */ /* 0x000fe2000f8e0004 */
[----:B------:R-:W5:Y:S01]  /*8e10*/  LD.E.128 R72, desc[UR40][R72.64] ;  /* 0x0000002848487980 */ /* 0x000f62000c101d00 */
[----:B------:R-:W-:Y:S01]  /*8e20*/  ULDC.64 UR8, c[0x0][0xad8] ;  /* 0x0002b60000087ab9 */ /* 0x000fe20000000a00 */
[----:B------:R-:W-:Y:S01]  /*8e30*/  LOP3.LUT R6, R85, 0x20, R6, 0xe2, !PT ;  /* 0x0000002055067812 */ /* 0x000fe200078ee206 */
[----:B------:R-:W-:Y:S01]  /*8e40*/  IMAD R0, R0, UR8, RZ ;  /* 0x0000000800007c24 */ /* 0x000fe2000f8e02ff */
[----:B------:R-:W-:Y:S01]  /*8e50*/  @!PT LDS RZ, [RZ] ;  /* 0x00000000fffff984 */ /* 0x000fe20000000800 */
[----:B------:R-:W-:Y:S01]  /*8e60*/  @!PT LDS RZ, [RZ] ;  /* 0x00000000fffff984 */ /* 0x000fe20000000800 */
[----:B------:R-:W-:Y:S01]  /*8e70*/  @!PT LDS RZ, [RZ] ;  /* 0x00000000fffff984 */ /* 0x000fe20000000800 */
[----:B------:R-:W-:Y:S01]  /*8e80*/  @!PT LDS RZ, [RZ] ;  /* 0x00000000fffff984 */ /* 0x000fe20000000800 */
[----:B------:R1:W-:Y:S06]  /*8e90*/  MEMBAR.ALL.CTA ;  /* 0x0000000000007992 */ /* 0x0003ec0000008000 */
[----:B-1----:R-:W1:Y:S01]  /*8ea0*/  FENCE.VIEW.ASYNC.S ;  /* 0x00000000000073c6 */ /* 0x002e620000000000 */
[----:B------:R-:W-:Y:S01]  /*8eb0*/  SEL R21, RZ, 0x40, P0 ;  /* 0x00000040ff157807 */ /* 0x000fe20000000000 */
[----:B------:R-:W-:Y:S01]  /*8ec0*/  IMAD.U32 R20, RZ, RZ, UR45 ;  /* 0x0000002dff147e24 */ /* 0x000fe2000f8e00ff */
[----:B------:R-:W-:Y:S01]  /*8ed0*/  ISETP.GE.AND P0, PT, R193, UR12, PT ;  /* 0x0000000cc1007c0c */ /* 0x000fe2000bf06270 */
[----:B------:R-:W-:Y:S01]  /*8ee0*/  IMAD.IADD R5, R5, 0x1, R83 ;  /* 0x0000000105057824 */ /* 0x000fe200078e0253 */
[----:B------:R-:W-:Y:S01]  /*8ef0*/  LOP3.LUT R6, R6, R21, RZ, 0xfc, !PT ;  /* 0x0000001506067212 */ /* 0x000fe200078efcff */
[----:B------:R-:W-:Y:S01]  /*8f00*/  IMAD R21, R81, UR9, R0 ;  /* 0x0000000951157c24 */ /* 0x000fe2000f8e0200 */
[----:B------:R-:W-:Y:S01]  /*8f10*/  UIADD3 UR4, UR42, 0x28c20, URZ ;  /* 0x00028c202a047890 */ /* 0x000fe2000fffe03f */
[----:B-----5:R-:W-:Y:S01]  /*8f20*/  IMAD R89, R3, R82, RZ ;  /* 0x0000005203597224 */ /* 0x020fe200078e02ff */
[----:B------:R-:W-:Y:S01]  /*8f30*/  SEL R3, RZ, 0x80, P0 ;  /* 0x00000080ff037807 */ /* 0x000fe20000000000 */
[----:B------:R-:W-:Y:S01]  /*8f40*/  IMAD R0, R20, 0x40, R191 ;  /* 0x0000004014007824 */ /* 0x000fe200078e02bf */
[----:B------:R-:W-:Y:S01]  /*8f50*/  UPRMT UR4, URZ, 0x654, UR4 ;  /* 0x000006543f047896 */ /* 0x000fe20008000004 */
[----:B------:R-:W-:Y:S01]  /*8f60*/  IMAD.WIDE.U32 R4, R81, UR8, R4 ;  /* 0x0000000851047c25 */ /* 0x000fe2000f8e0004 */
[----:B------:R-:W-:Y:S01]  /*8f70*/  ULDC.64 UR8, c[0x0][0xa80] ;  /* 0x0002a00000087ab9 */ /* 0x000fe20000000a00 */
[----:B------:R-:W-:Y:S01]  /*8f80*/  BSSY B1, `(.L_x_3630) ;  /* 0x0000029000017945 */ /* 0x000fe20003800000 */
[----:B------:R-:W-:Y:S01]  /*8f90*/  ISETP.GE.AND P0, PT, R0, R89, PT ;  /* 0x000000590000720c */ /* 0x000fe20003f06270 */
[----:B------:R-:W-:Y:S01]  /*8fa0*/  IMAD.IADD R5, R5, 0x1, R21 ;  /* 0x0000000105057824 */ /* 0x000fe200078e0215 */
[----:B------:R-:W-:-:S02]  /*8fb0*/  LEA R86, P1, R4, UR8, 0x1 ;  /* 0x0000000804567c11 */ /* 0x000fc4000f8208ff */
[----:B------:R-:W-:Y:S02]  /*8fc0*/  LOP3.LUT R3, R6, R3, RZ, 0xfc, !PT ;  /* 0x0000000306037212 */ /* 0x000fe400078efcff */
[----:B------:R-:W-:Y:S01]  /*8fd0*/  LEA.HI.X R87, R4, UR9, R5, 0x1, P1 ;  /* 0x0000000904577c11 */ /* 0x000fe200088f0c05 */
[----:B-1----:R0:W1:Y:S01]  /*8fe0*/  SHFL.IDX PT, R20, R86, RZ, 0x181f ;  /* 0x00181fff56147589 */ /* 0x00206200000e0000 */
[----:B------:R-:W-:Y:S03]  /*8ff0*/  SYNCS.ARRIVE.TRANS64.RED.A1T0 RZ, [UR4], RZ ;  /* 0x000000ffffff79a7 */ /* 0x000fe60008100404 */
[----:B------:R0:W2:Y:S02]  /*9000*/  SHFL.IDX PT, R21, R87, RZ, 0x181f ;  /* 0x00181fff57157589 */ /* 0x0000a400000e0000 */
[----:B------:R-:W-:Y:S05]  /*9010*/  @P0 BRA `(.L_x_3631) ;  /* 0x00000000007c0947 */ /* 0x000fea0003800000 */
        /* <DEDUP_REMOVED lines=8> */
[----:B------:R1:W-:Y:S01]  /*90a0*/  @!P0 ST.E.128 desc[UR40][R4.64], R8 ;  /* 0x0000000804008985 */ /* 0x0003e2000c101d28 */
        /* <DEDUP_REMOVED lines=11> */
[-C--:B------:R-:W-:Y:S02]  /*9160*/  @!P1 LEA R8, P6, R185, R20.reuse, 0x1 ;  /* 0x00000014b9089211 */ /* 0x080fe400078c08ff */
        /* <DEDUP_REMOVED lines=10> */
.L_x_3631:
[----:B------:R-:W-:Y:S05]  /*9210*/  BSYNC B1 ;  /* 0x0000000000017941 */ /* 0x000fea0003800000 */
.L_x_3630:
[----:B------:R-:W-:Y:S01]  /*9220*/  VIADD R0, R0, 0x20 ;  /* 0x0000002000007836 */ /* 0x000fe20000000000 */
[----:B---3--:R3:W4:Y:S04]  /*9230*/  SHFL.IDX PT, R9, R87, 0x1, 0x181f ;  /* 0x00381f0057097f89 */ /* 0x00872800000e0000 */
[----:B------:R-:W-:Y:S01]  /*9240*/  ISETP.GE.AND P0, PT, R0, R89, PT ;  /* 0x000000590000720c */ /* 0x000fe20003f06270 */
[----:B------:R3:W0:-:S12]  /*9250*/  SHFL.IDX PT, R8, R86, 0x1, 0x181f ;  /* 0x00381f0056087f89 */ /* 0x00061800000e0000 */
[----:B---3--:R-:W-:Y:S05]  /*9260*/  @P0 BRA `(.L_x_3632) ;  /* 0x0000001000180947 */ /* 0x008fea0003800000 */
[----:B------:R-:W-:Y:S02]  /*9270*/  ISETP.GE.AND P0, PT, R2, UR12, PT ;  /* 0x0000000c02007c0c */ /* 0x000fe4000bf06270 */
[----:B------:R-:W-:Y:S02]  /*9280*/  ISETP.GE.AND P5, PT, R189, UR12, PT ;  /* 0x0000000cbd007c0c */ /* 0x000fe4000bfa6270 */
[----:B------:R-:W-:Y:S02]  /*9290*/  ISETP.GE.AND P3, PT, R188, UR12, PT ;  /* 0x0000000cbc007c0c */ /* 0x000fe4000bf66270 */
[----:B------:R-:W-:Y:S02]  /*92a0*/  ISETP.GE.AND P2, PT, R187, UR12, PT ;  /* 0x0000000cbb007c0c */ /* 0x000fe4000bf46270 */
[----:B------:R-:W-:-:S05]  /*92b0*/  ISETP.GE.AND P1, PT, R186, UR12, PT ;  /* 0x0000000cba007c0c */ /* 0x000fca000bf26270 */
[----:B0---4-:R-:W-:Y:S02]  /*92c0*/  @!P0 IMAD.WIDE R4, R2, 0x2, R8 ;  /* 0x0000000202048825 */ /* 0x011fe400078e0208 */
[-C--:B------:R-:W-:Y:S02]  /*92d0*/  @!P5 LEA R10, P4, R189, R8.reuse, 0x1 ;  /* 0x00000008bd0ad211 */ /* 0x080fe400078808ff */
[----:B-1----:R-:W-:Y:S01]  /*92e0*/  @!P3 LEA R20, P6, R188, R8, 0x1 ;  /* 0x00000008bc14b211 */ /* 0x002fe200078c08ff */
[----:B------:R0:W-:Y:S01]  /*92f0*/  @!P0 ST.E.128 desc[UR40][R4.64], R12 ;  /* 0x0000000c04008985 */ /* 0x0001e2000c101d28 */
[----:B------:R-:W-:Y:S02]  /*9300*/  ISETP.GE.AND P0, PT, R185, UR12, PT ;  /* 0x0000000cb9007c0c */ /* 0x000fe4000bf06270 */
[----:B------:R-:W-:Y:S02]  /*9310*/  @!P5 LEA.HI.X R11, R189, R9, R204, 0x1, P4 ;  /* 0x00000009bd0bd211 */ /* 0x000fe400020f0ccc */
[----:B------:R-:W-:-:S02]  /*9320*/  LOP3.LUT P4, RZ, R6, 0x40, RZ, 0xc0, !PT ;  /* 0x0000004006ff7812 */ /* 0x000fc4000788c0ff */
[----:B--2---:R-:W-:Y:S01]  /*9330*/  @!P3 LEA.HI.X R21, R188, R9, R203, 0x1, P6 ;  /* 0x00000009bc15b211 */ /* 0x004fe200030f0ccb */
[----:B------:R1:W-:Y:S01]  /*9340*/  @!P5 ST.E.128 desc[UR40][R10.64], R28 ;  /* 0x0000001c0a00d985 */ /* 0x0003e2000c101d28 */
[----:B------:R-:W-:-:S03]  /*9350*/  @!P2 LEA R24, P5, R187, R8, 0x1 ;  /* 0x00000008bb18a211 */ /* 0x000fc600078a08ff */
[----:B------:R1:W-:Y:S01]  /*9360*/  @!P3 ST.E.128 desc[UR40][R20.64], R36 ;  /* 0x000000241400b985 */ /* 0x0003e2000c101d28 */
[----:B------:R-:W-:Y:S02]  /*9370*/  @!P2 LEA.HI.X R25, R187, R9, R202, 0x1, P5 ;  /* 0x00000009bb19a211 */ /* 0x000fe400028f0cca */
[----:B0-----:R-:W-:-:S03]  /*9380*/  @!P1 LEA R4, P6, R186, R8, 0x1 ;  /* 0x00000008ba049211 */ /* 0x001fc600078c08ff */
[----:B------:R1:W-:Y:S01]  /*9390*/  @!P2 ST.E.128 desc[UR40][R24.64], R44 ;  /* 0x0000002c1800a985 */ /* 0x0003e2000c101d28 */
[CC--:B------:R-:W-:Y:S02]  /*93a0*/  @!P0 LEA R12, P3, R185.reuse, R8.reuse, 0x1 ;  /* 0x00000008b90c8211 */ /* 0x0c0fe400078608ff */
[----:B------:R-:W-:Y:S02]  /*93b0*/  @P4 LEA R14, P5, R194, R8, 0x1 ;  /* 0x00000008c20e4211 */ /* 0x000fe400078a08ff */
[-C--:B------:R-:W-:Y:S02]  /*93c0*/  @!P1 LEA.HI.X R5, R186, R9.reuse, R201, 0x1, P6 ;  /* 0x00000009ba059211 */ /* 0x080fe400030f0cc9 */
[-C--:B------:R-:W-:Y:S02]  /*93d0*/  @!P0 LEA.HI.X R13, R185, R9.reuse, R200, 0x1, P3 ;  /* 0x00000009b90d8211 */ /* 0x080fe400018f0cc8 */
[----:B------:R-:W-:Y:S01]  /*93e0*/  @P4 LEA.HI.X R15, R194, R9, R199, 0x1, P5 ;  /* 0x00000009c20f4211 */ /* 0x000fe200028f0cc7 */
[----:B------:R1:W-:Y:S04]  /*93f0*/  @!P1 ST.E.128 desc[UR40][R4.64], R52 ;  /* 0x0000003404009985 */ /* 0x0003e8000c101d28 */
[----:B------:R1:W-:Y:S01]  /*9400*/  @!P0 ST.E.128 desc[UR40][R12.64], R56 ;  /* 0x000000380c008985 */ /* 0x0003e2000c101d28 */
[----:B------:R-:W-:-:S03]  /*9410*/  LOP3.LUT P0, RZ, R3, 0x80, RZ, 0xc0, !PT ;  /* 0x0000008003ff7812 */ /* 0x000fc6000780c0ff */
[----:B------:R1:W-:Y:S10]  /*9420*/  @P4 ST.E.128 desc[UR40][R14.64], R64 ;  /* 0x000000400e004985 */ /* 0x0003f4000c101d28 */
[----:B------:R-:W-:Y:S05]  /*9430*/  @!P0 BRA `(.L_x_3632) ;  /* 0x0000000c00a48947 */ /* 0x000fea0003800000 */
[----:B-1----:R-:W-:-:S04]  /*9440*/  LEA R4, P0, R193, R8, 0x1 ;  /* 0x00000008c1047211 */ /* 0x002fc800078008ff */
[----:B------:R-:W-:-:S05]  /*9450*/  LEA.HI.X R5, R193, R9, R198, 0x1, P0 ;  /* 0x00000009c1057211 */ /* 0x000fca00000f0cc6 */
[----:B------:R0:W-:Y:S01]  /*9460*/  ST.E.128 desc[UR40][R4.64], R72 ;  /* 0x0000004804007985 */ /* 0x0001e2000c101d28 */
[----:B------:R-:W-:Y:S05]  /*9470*/  BRA `(.L_x_3632) ;  /* 0x0000000c00947947 */ /* 0x000fea0003800000 */
.L_x_3627:
[----:B------:R-:W-:Y:S01]  /*9480*/  ULDC.64 UR10, c[0x0][0xc00] ;  /* 0x00030000000a7ab9 */ /* 0x000fe20000000a00 */
[----:B------:R-:W-:Y:S01]  /*9490*/  USHF.L.U32 UR8, UR43, 0x2, URZ ;  /* 0x000000022b087899 */ /* 0x000fe2000800063f */
[----:B------:R-:W0:Y:S01]  /*94a0*/  LDC R13, c[0x0][0xbe8] ;  /* 0x0002fa00ff0d7b82 */ /* 0x000e220000000800 */
[----:B------:R-:W-:Y:S02]  /*94b0*/  UISETP.NE.U32.AND UP0, UPT, UR10, URZ, UPT ;  /* 0x0000003f0a00728c */ /* 0x000fe4000bf05070 */
[----:B------:R-:W-:Y:S02]  /*94c0*/  USHF.L.U64.HI UR9, UR43, 0x2, UR44 ;  /* 0x000000022b097899 */ /* 0x000fe4000801022c */
[----:B------:R-:W-:Y:S02]  /*94d0*/  UISETP.NE.AND.EX UP0, UPT, UR11, URZ, UPT, UP0 ;  /* 0x0000003f0b00728c */ /* 0x000fe4000bf05300 */
[----:B------:R-:W-:-:S04]  /*94e0*/  UIADD3 UR4, UP1, UR8, UR10, URZ ;  /* 0x0000000a08047290 */ /* 0x000fc8000ff3e03f */
[----:B------:R-:W-:Y:S01]  /*94f0*/  PLOP3.LUT P1, PT, PT, PT, UP0, 0x80, 0x0 ;  /* 0x000000000000781c */ /* 0x000fe20003f2f008 */
[----:B------:R-:W-:Y:S01]  /*9500*/  UIADD3.X UR7, UR9, UR11, URZ, UP1, !UPT ;  /* 0x0000000b09077290 */ /* 0x000fe20008ffe43f */
[----:B------:R-:W-:Y:S02]  /*9510*/  IMAD.U32 R4, RZ, RZ, UR4 ;  /* 0x00000004ff047e24 */ /* 0x000fe4000f8e00ff */
[----:B------:R-:W-:Y:S02]  /*9520*/  ULDC.64 UR10, c[0x0][0xc08] ;  /* 0x00030200000a7ab9 */ /* 0x000fe40000000a00 */
[----:B------:R-:W-:Y:S01]  /*9530*/  UISETP.NE.U32.AND UP1, UPT, UR10, URZ, UPT ;  /* 0x0000003f0a00728c */ /* 0x000fe2000bf25070 */
[----:B------:R-:W-:-:S03]  /*9540*/  IMAD.U32 R5, RZ, RZ, UR7 ;  /* 0x00000007ff057e24 */ /* 0x000fc6000f8e00ff */
[----:B------:R-:W-:-:S03]  /*9550*/  UISETP.NE.AND.EX UP1, UPT, UR11, URZ, UPT, UP1 ;  /* 0x0000003f0b00728c */ /* 0x000fc6000bf25310 */
[----:B------:R-:W2:Y:S01]  /*9560*/  @P1 LDG.E R3, desc[UR40][R4.64] ;  /* 0x0000002804031981 */ /* 0x000ea2000c1e1900 */
[----:B------:R-:W-:Y:S02]  /*9570*/  ULDC UR4, c[0x0][0xa88] ;  /* 0x0002a20000047ab9 */ /* 0x000fe40000000800 */
[----:B------:R-:W-:Y:S01]  /*9580*/  PLOP3.LUT P2, PT, PT, PT, UP1, 0x80, 0x0 ;  /* 0x000000000000781c */ /* 0x000fe20003f4f018 */
[----:B------:R-:W-:-:S04]  /*9590*/  IMAD.U32 R0, RZ, RZ, UR4 ;  /* 0x00000004ff007e24 */ /* 0x000fc8000f8e00ff */
[----:B------:R-:W-:-:S04]  /*95a0*/  @UP1 UIADD3 UR8, UP2, UR8, UR10, URZ ;  /* 0x0000000a08081290 */ /* 0x000fc8000ff5e03f */
[----:B------:R-:W-:Y:S02]  /*95b0*/  @UP1 UIADD3.X UR9, UR9, UR11, URZ, UP2, !UPT ;  /* 0x0000000b09091290 */ /* 0x000fe400097fe43f */
[----:B------:R-:W-:-:S04]  /*95c0*/  IMAD.U32 R8, RZ, RZ, UR8 ;  /* 0x00000008ff087e24 */ /* 0x000fc8000f8e00ff */
[----:B------:R-:W-:-:S05]  /*95d0*/  IMAD.U32 R9, RZ, RZ, UR9 ;  /* 0x00000009ff097e24 */ /* 0x000fca000f8e00ff */
[----:B------:R1:W5:Y:S01]  /*95e0*/  @P2 LDG.E R0, desc[UR40][R8.64] ;  /* 0x0000002808002981 */ /* 0x000362000c1e1900 */
[----:B------:R-:W-:Y:S01]  /*95f0*/  UMOV UR4, URZ ;  /* 0x0000003f00047c82 */ /* 0x000fe20008000000 */
[----:B------:R-:W-:Y:S01]  /*9600*/  USHF.R.S32.HI UR11, URZ, 0x1f, UR46 ;  /* 0x0000001f3f0b7899 */ /* 0x000fe2000801142e */
[----:B------:R-:W-:Y:S02]  /*9610*/  ISETP.GE.AND P0, PT, R197, 0x40, PT ;  /* 0x00000040c500780c */ /* 0x000fe40003f06270 */
[----:B--2---:R-:W-:-:S13]  /*9620*/  @P1 R2UR UR4, R3 ;  /* 0x00000000030412ca */ /* 0x004fda00000e0000 */
[----:B------:R-:W-:Y:S01]  /*9630*/  USHF.R.S32.HI UR10, URZ, 0x1f, UR4 ;  /* 0x0000001f3f0a7899 */ /* 0x000fe20008011404 */
[----:B01----:R-:W-:Y:S11]  /*9640*/  @P2 BRA `(.L_x_3633) ;  /* 0x0000000000102947 */ /* 0x003ff60003800000 */
[----:B------:R-:W-:Y:S05]  /*9650*/  @!P1 BRA `(.L_x_3633) ;  /* 0x00000000000c9947 */ /* 0x000fea0003800000 */
[----:B------:R-:W2:Y:S04]  /*9660*/  LDG.E R3, desc[UR40][R4.64] ;  /* 0x0000002804037981 */ /* 0x000ea8000c1e1900 */
[----:B-----5:R-:W2:Y:S02]  /*9670*/  LDG.E R0, desc[UR40][R4.64+0x4] ;  /* 0x0000042804007981 */ /* 0x020ea4000c1e1900 */
[----:B--2---:R-:W-:-:S07]  /*9680*/  IMAD.IADD R0, R0, 0x1, -R3 ;  /* 0x0000000100007824 */ /* 0x004fce00078e0a03 */
.L_x_3633:
[----:B------:R-:W-:Y:S01]  /*9690*/  USEL UR43, UR43, URZ, !UP0 ;  /* 0x0000003f2b2b7287 */ /* 0x000fe2000c000000 */
[----:B------:R-:W-:Y:S01]  /*96a0*/  BSSY B1, `(.L_x_3634) ;  /* 0x000002d000017945 */ /* 0x000fe20003800000 */
[----:B------:R-:W-:-:S03]  /*96b0*/  USEL UR44, UR44, URZ, !UP0 ;  /* 0x0000003f2c2c7287 */ /* 0x000fc6000c000000 */
[----:B------:R-:W-:Y:S09]  /*96c0*/  @P0 BRA `(.L_x_3635) ;  /* 0x0000000000a80947 */ /* 0x000ff20003800000 */
[----:B------:R-:W0:Y:S01]  /*96d0*/  S2R R4, SR_TID.X ;  /* 0x0000000000047919 */ /* 0x000e220000002100 */
[----:B------:R-:W1:Y:S01]  /*96e0*/  LDC R6, c[0x0][0xbe8] ;  /* 0x0002fa00ff067b82 */ /* 0x000e620000000800 */
        /* <DEDUP_REMOVED lines=8> */
[----:B------:R-:W-:Y:S01]  /*9770*/  UMOV UR8, UR4 ;  /* 0x0000000400087c82 */ /* 0x000fe20008000000 */
[----:B------:R-:W-:Y:S01]  /*9780*/  UIMAD UR7, UR11, UR12, URZ ;  /* 0x0000000c0b0772a4 */ /* 0x000fe2000f8e023f */
[----:B------:R-:W-:Y:S02]  /*9790*/  UMOV UR9, UR10 ;  /* 0x0000000a00097c82 */ /* 0x000fe40008000000 */
[----:B------:R-:W-:Y:S02]  /*97a0*/  UIMAD.WIDE.U32 UR8, UR46, UR12, UR8 ;  /* 0x0000000c2e0872a5 */ /* 0x000fe4000f8e0008 */
[----:B------:R-:W-:-:S03]  /*97b0*/  UIMAD UR7, UR46, UR13, UR7 ;  /* 0x0000000d2e0772a4 */ /* 0x000fc6000f8e0207 */
[----:B------:R-:W-:Y:S02]  /*97c0*/  ULDC.64 UR12, c[0x0][0xb98] ;  /* 0x0002e600000c7ab9 */ /* 0x000fe40000000a00 */
[----:B------:R-:W0:Y:S01]  /*97d0*/  @P0 LDC R4, c[0x0][0xbec] ;  /* 0x0002fb00ff040b82 */ /* 0x000e220000000800 */
[----:B------:R-:W-:Y:S02]  /*97e0*/  UIADD3 UR9, UR9, UR7, URZ ;  /* 0x0000000709097290 */ /* 0x000fe4000fffe03f */
[----:B------:R-:W-:Y:S02]  /*97f0*/  UIMAD UR7, UR44, UR12, URZ ;  /* 0x0000000c2c0772a4 */ /* 0x000fe4000f8e023f */
[----:B------:R-:W-:Y:S02]  /*9800*/  UIMAD.WIDE.U32 UR8, UR43, UR12, UR8 ;  /* 0x0000000c2b0872a5 */ /* 0x000fe4000f8e0008 */
[----:B------:R-:W-:Y:S01]  /*9810*/  UIMAD UR7, UR43, UR13, UR7 ;  /* 0x0000000d2b0772a4 */ /* 0x000fe2000f8e0207 */
[----:B------:R-:W1:Y:S02]  /*9820*/  @P0 LDC R8, c[0x0][0xbf0] ;  /* 0x0002fc00ff080b82 */ /* 0x000e640000000800 */
[----:B------:R-:W-:Y:S01]  /*9830*/  ULDC.64 UR12, c[0x0][0xb88] ;  /* 0x0002e200000c7ab9 */ /* 0x000fe20000000a00 */
[----:B0-----:R-:W-:-:S04]  /*9840*/  @P0 IMAD.HI.U32 R3, R5, R4, RZ ;  /* 0x0000000405030227 */ /* 0x001fc800078e00ff */
[----:B------:R-:W-:Y:S01]  /*9850*/  IMAD.MOV.U32 R4, RZ, RZ, R5 ;  /* 0x000000ffff047224 */ /* 0x000fe200078e0005 */
        /* <DEDUP_REMOVED lines=17> */
.L_x_3635:
[----:B------:R-:W-:Y:S05]  /*9970*/  BSYNC B1 ;  /* 0x0000000000017941 */ /* 0x000fea0003800000 */
.L_x_3634:
[----:B------:R-:W-:Y:S01]  /*9980*/  ISETP.NE.AND P0, PT, R13, 0x1, PT ;  /* 0x000000010d00780c */ /* 0x000fe20003f05270 */
[----:B------:R-:W-:Y:S01]  /*9990*/  ULDC UR14, c[0x0][0xac8] ;  /* 0x0002b200000e7ab9 */ /* 0x000fe20000000800 */
[----:B------:R-:W-:Y:S01]  /*99a0*/  ULDC.64 UR12, c[0x0][0xaa0] ;  /* 0x0002a800000c7ab9 */ /* 0x000fe20000000a00 */
[----:B------:R-:W-:Y:S01]  /*99b0*/  ISETP.GE.AND P1, PT, R189, UR14, PT ;  /* 0x0000000ebd007c0c */ /* 0x000fe2000bf26270 */
[----:B------:R-:W-:Y:S01]  /*99c0*/  UIMAD UR7, UR10, UR12, URZ ;  /* 0x0000000c0a0772a4 */ /* 0x000fe2000f8e023f */
[----:B------:R-:W-:Y:S01]  /*99d0*/  ISETP.GE.AND P2, PT, R2, UR14, PT ;  /* 0x0000000e02007c0c */ /* 0x000fe2000bf46270 */
[----:B------:R-:W-:Y:S01]  /*99e0*/  UIMAD.WIDE.U32 UR8, UR4, UR12, URZ ;  /* 0x0000000c040872a5 */ /* 0x000fe2000f8e003f */
[----:B------:R-:W-:Y:S01]  /*99f0*/  SEL R4, RZ, 0xffffffff, P1 ;  /* 0xffffffffff047807 */ /* 0x000fe20000800000 */
[----:B------:R-:W-:Y:S01]  /*9a00*/  UIMAD UR7, UR4, UR13, UR7 ;  /* 0x0000000d040772a4 */ /* 0x000fe2000f8e0207 */
[----:B0-----:R-:W-:Y:S01]  /*9a10*/  SEL R3, RZ, 0x1, P2 ;  /* 0x00000001ff037807 */ /* 0x001fe20001000000 */
[----:B------:R-:W-:Y:S01]  /*9a20*/  IMAD.U32 R8, RZ, RZ, UR45 ;  /* 0x0000002dff087e24 */ /* 0x000fe2000f8e00ff */
[----:B------:R-:W-:Y:S01]  /*9a30*/  ULDC.64 UR12, c[0x0][0xae8] ;  /* 0x0002ba00000c7ab9 */ /* 0x000fe20000000a00 */
[----:B------:R-:W-:Y:S01]  /*9a40*/  IMAD.SHL.U32 R4, R4, 0x2, RZ ;  /* 0x0000000204047824 */ /* 0x000fe200078e00ff */
[----:B------:R-:W0:Y:S01]  /*9a50*/  @P0 LDC R5, c[0x0][0xbec] ;  /* 0x0002fb00ff050b82 */ /* 0x000e220000000800 */
[----:B------:R-:W-:Y:S01]  /*9a60*/  ISETP.GE.AND P2, PT, R188, UR14, PT ;  /* 0x0000000ebc007c0c */ /* 0x000fe2000bf46270 */
[----:B------:R-:W-:Y:S01]  /*9a70*/  UIADD3 UR9, UR9, UR7, URZ ;  /* 0x0000000709097290 */ /* 0x000fe2000fffe03f */
[----:B------:R-:W-:Y:S01]  /*9a80*/  ISETP.GE.AND P1, PT, R187, UR14, PT ;  /* 0x0000000ebb007c0c */ /* 0x000fe2000bf26270 */
[----:B------:R-:W-:Y:S01]  /*9a90*/  UIMAD UR4, UR11, UR12, URZ ;  /* 0x0000000c0b0472a4 */ /* 0x000fe2000f8e023f */
[----:B------:R-:W-:Y:S01]  /*9aa0*/  LOP3.LUT R4, R4, 0x2, R3, 0xe2, !PT ;  /* 0x0000000204047812 */ /* 0x000fe200078ee203 */
[----:B------:R-:W-:Y:S01]  /*9ab0*/  IMAD R3, R190, 0x20, R191 ;  /* 0x00000020be037824 */ /* 0x000fe200078e02bf */
[----:B------:R-:W-:Y:S01]  /*9ac0*/  SEL R6, RZ, 0xffffffff, P2 ;  /* 0xffffffffff067807 */ /* 0x000fe20001000000 */
[----:B------:R-:W1:Y:S01]  /*9ad0*/  @P0 LDC R9, c[0x0][0xbf0] ;  /* 0x0002fc00ff090b82 */ /* 0x000e620000000800 */
[----:B------:R-:W-:Y:S01]  /*9ae0*/  UIMAD UR4, UR46, UR13, UR4 ;  /* 0x0000000d2e0472a4 */ /* 0x000fe2000f8e0204 */
[----:B------:R-:W-:Y:S01]  /*9af0*/  IMAD R8, R8, 0x40, R3 ;  /* 0x0000004008087824 */ /* 0x000fe200078e0203 */
[----:B------:R-:W-:Y:S01]  /*9b00*/  UIMAD.WIDE.U32 UR8, UR46, UR12, UR8 ;  /* 0x0000000c2e0872a5 */ /* 0x000fe2000f8e0008 */
[----:B------:R-:W-:Y:S01]  /*9b10*/  IMAD.SHL.U32 R15, R6, 0x4, RZ ;  /* 0x00000004060f7824 */ /* 0x000fe200078e00ff */
[----:B------:R-:W-:Y:S01]  /*9b20*/  ULDC.64 UR10, c[0x0][0xaf0] ;  /* 0x0002bc00000a7ab9 */ /* 0x000fe20000000a00 */
[----:B------:R-:W-:Y:S01]  /*9b30*/  SEL R11, RZ, 0xffffffff, P1 ;  /* 0xffffffffff0b7807 */ /* 0x000fe20000800000 */
[----:B------:R-:W-:Y:S01]  /*9b40*/  UIADD3 UR9, UR9, UR4, URZ ;  /* 0x0000000409097290 */ /* 0x000fe2000fffe03f */
[----:B------:R-:W-:Y:S01]  /*9b50*/  IMAD.MOV.U32 R3, RZ, RZ, R8 ;  /* 0x000000ffff037224 */ /* 0x000fe200078e0008 */
[----:B------:R-:W-:Y:S01]  /*9b60*/  UIMAD UR4, UR44, UR10, URZ ;  /* 0x0000000a2c0472a4 */ /* 0x000fe2000f8e023f */
[----:B------:R-:W-:Y:S01]  /*9b70*/  LOP3.LUT R10, R15, 0x4, R4, 0xe2, !PT ;  /* 0x000000040f0a7812 */ /* 0x000fe200078ee204 */
[----:B------:R-:W-:Y:S01]  /*9b80*/  UIMAD.WIDE.U32 UR8, UR43, UR10, UR8 ;  /* 0x0000000a2b0872a5 */ /* 0x000fe2000f8e0008 */
[----:B------:R-:W-:Y:S01]  /*9b90*/  IMAD.SHL.U32 R11, R11, 0x8, RZ ;  /* 0x000000080b0b7824 */ /* 0x000fe200078e00ff */
[----:B------:R-:W-:Y:S01]  /*9ba0*/  UIMAD UR4, UR43, UR11, UR4 ;  /* 0x0000000b2b0472a4 */ /* 0x000fe2000f8e0204 */
[----:B-----5:R-:W-:Y:S01]  /*9bb0*/  IMAD R27, R0, R13, RZ ;  /* 0x0000000d001b7224 */ /* 0x020fe200078e02ff */
[----:B------:R-:W-:Y:S01]  /*9bc0*/  ISETP.GE.AND P2, PT, R193, UR14, PT ;  /* 0x0000000ec1007c0c */ /* 0x000fe2000bf46270 */
[----:B0-----:R-:W-:Y:S01]  /*9bd0*/  @P0 IMAD.HI.U32 R6, R8, R5, RZ ;  /* 0x0000000508060227 */ /* 0x001fe200078e00ff */
[----:B------:R-:W-:Y:S01]  /*9be0*/  UIADD3 UR4, UR9, UR4, URZ ;  /* 0x0000000409047290 */ /* 0x000fe2000fffe03f */
[----:B------:R-:W-:Y:S01]  /*9bf0*/  LOP3.LUT R10, R11, 0x8, R10, 0xe2, !PT ;  /* 0x000000080b0a7812 */ /* 0x000fe200078ee20a */
[----:B------:R-:W-:Y:S01]  /*9c00*/  BSSY B1, `(.L_x_3636) ;  /* 0x0000048000017945 */ /* 0x000fe20003800000 */
[----:B------:R-:W-:-:S02]  /*9c10*/  IMAD.U32 R4, RZ, RZ, UR8 ;  /* 0x00000008ff047e24 */ /* 0x000fc4000f8e00ff */
[----:B------:R-:W-:Y:S01]  /*9c20*/  IMAD.U32 R5, RZ, RZ, UR9 ;  /* 0x00000009ff057e24 */ /* 0x000fe2000f8e00ff */
[----:B------:R-:W-:Y:S01]  /*9c30*/  ULDC.64 UR8, c[0x0][0xae0] ;  /* 0x0002b80000087ab9 */ /* 0x000fe20000000a00 */
[----:B-1----:R-:W-:Y:S01]  /*9c40*/  @P0 SHF.R.U32.HI R3, RZ, R9, R6 ;  /* 0x00000009ff030219 */ /* 0x002fe20000011606 */
[----:B------:R-:W-:Y:S01]  /*9c50*/  IMAD.U32 R5, RZ, RZ, UR4 ;  /* 0x00000004ff057e24 */ /* 0x000fe2000f8e00ff */
[----:B------:R-:W-:Y:S02]  /*9c60*/  ISETP.GE.AND P0, PT, R186, UR14, PT ;  /* 0x0000000eba007c0c */ /* 0x000fe4000bf06270 */
[--C-:B------:R-:W-:Y:S01]  /*9c70*/  SHF.R.S32.HI R6, RZ, 0x1f, R3.reuse ;  /* 0x0000001fff067819 */ /* 0x100fe20000011403 */
[----:B------:R-:W-:Y:S01]  /*9c80*/  IMAD.MOV R9, RZ, RZ, -R3 ;  /* 0x000000ffff097224 */ /* 0x000fe200078e0a03 */
[----:B------:R-:W-:Y:S01]  /*9c90*/  SEL R11, RZ, 0xffffffff, P0 ;  /* 0xffffffffff0b7807 */ /* 0x000fe20000000000 */
[----:B------:R-:W-:Y:S01]  /*9ca0*/  IMAD.WIDE.U32 R4, R3, UR8, R4 ;  /* 0x0000000803047c25 */ /* 0x000fe2000f8e0004 */
[----:B------:R-:W-:-:S03]  /*9cb0*/  ISETP.GE.AND P0, PT, R185, UR14, PT ;  /* 0x0000000eb9007c0c */ /* 0x000fc6000bf06270 */
[----:B------:R-:W-:Y:S02]  /*9cc0*/  IMAD R6, R6, UR8, RZ ;  /* 0x0000000806067c24 */ /* 0x000fe4000f8e02ff */
[----:B------:R-:W-:Y:S01]  /*9cd0*/  IMAD R9, R13, R9, R8 ;  /* 0x000000090d097224 */ /* 0x000fe200078e0208 */
[----:B------:R-:W-:Y:S01]  /*9ce0*/  SEL R8, RZ, 0xffffffff, P0 ;  /* 0xffffffffff087807 */ /* 0x000fe20000000000 */
[----:B------:R-:W-:Y:S01]  /*9cf0*/  IMAD.SHL.U32 R15, R11, 0x10, RZ ;  /* 0x000000100b0f7824 */ /* 0x000fe200078e00ff */
[----:B------:R-:W-:Y:S01]  /*9d00*/  ISETP.GE.AND P0, PT, R194, UR14, PT ;  /* 0x0000000ec2007c0c */ /* 0x000fe2000bf06270 */
[----:B------:R-:W-:Y:S01]  /*9d10*/  IMAD R11, R3, UR9, R6 ;  /* 0x00000009030b7c24 */ /* 0x000fe2000f8e0206 */
[----:B------:R-:W-:Y:S01]  /*9d20*/  SHF.R.S32.HI R3, RZ, 0x1f, R9 ;  /* 0x0000001fff037819 */ /* 0x000fe20000011409 */
[----:B------:R-:W-:Y:S01]  /*9d30*/  ULDC.64 UR8, c[0x0][0xad8] ;  /* 0x0002b60000087ab9 */ /* 0x000fe20000000a00 */
[----:B------:R-:W-:Y:S01]  /*9d40*/  IMAD.U32 R6, RZ, RZ, UR45 ;  /* 0x0000002dff067e24 */ /* 0x000fe2000f8e00ff */
[----:B------:R-:W-:Y:S01]  /*9d50*/  LOP3.LUT R10, R15, 0x10, R10, 0xe2, !PT ;  /* 0x000000100f0a7812 */ /* 0x000fe200078ee20a */
[----:B------:R-:W-:-:S02]  /*9d60*/  IMAD.IADD R5, R5, 0x1, R11 ;  /* 0x0000000105057824 */ /* 0x000fc400078e020b */
[----:B------:R-:W-:Y:S02]  /*9d70*/  IMAD R0, R3, UR8, RZ ;  /* 0x0000000803007c24 */ /* 0x000fe4000f8e02ff */
[----:B------:R-:W-:-:S04]  /*9d80*/  IMAD.WIDE.U32 R4, R9, UR8, R4 ;  /* 0x0000000809047c25 */ /* 0x000fc8000f8e0004 */
[----:B------:R-:W-:Y:S01]  /*9d90*/  IMAD R3, R9, UR9, R0 ;  /* 0x0000000909037c24 */ /* 0x000fe2000f8e0200 */
[----:B------:R-:W-:Y:S01]  /*9da0*/  SEL R9, RZ, 0x40, P0 ;  /* 0x00000040ff097807 */ /* 0x000fe20000000000 */
[----:B------:R-:W-:Y:S01]  /*9db0*/  IMAD R0, R6, 0x40, R191 ;  /* 0x0000004006007824 */ /* 0x000fe200078e02bf */
[----:B------:R-:W-:Y:S01]  /*9dc0*/  ULDC.64 UR8, c[0x0][0xa80] ;  /* 0x0002a00000087ab9 */ /* 0x000fe20000000a00 */
[----:B------:R-:W-:Y:S01]  /*9dd0*/  IMAD.SHL.U32 R15, R8, 0x20, RZ ;  /* 0x00000020080f7824 */ /* 0x000fe200078e00ff */
[----:B------:R-:W-:Y:S01]  /*9de0*/  LEA R6, P1, R4, UR8, 0x1 ;  /* 0x0000000804067c11 */ /* 0x000fe2000f8208ff */
[----:B------:R-:W-:Y:S01]  /*9df0*/  IMAD.IADD R3, R5, 0x1, R3 ;  /* 0x0000000105037824 */ /* 0x000fe200078e0203 */
[----:B------:R-:W-:Y:S02]  /*9e00*/  ISETP.GE.AND P0, PT, R0, R27, PT ;  /* 0x0000001b0000720c */ /* 0x000fe40003f06270 */
[----:B------:R-:W-:Y:S01]  /*9e10*/  LOP3.LUT R10, R15, 0x20, R10, 0xe2, !PT ;  /* 0x000000200f0a7812 */ /* 0x000fe200078ee20a */
[----:B------:R0:W1:Y:S01]  /*9e20*/  SHFL.IDX PT, R8, R6, RZ, 0x181f ;  /* 0x00181fff06087589 */ /* 0x00006200000e0000 */
[----:B------:R-:W-:-:S02]  /*9e30*/  LEA.HI.X R3, R4, UR9, R3, 0x1, P1 ;  /* 0x0000000904037c11 */ /* 0x000fc400088f0c03 */
[----:B------:R-:W-:Y:S02]  /*9e40*/  LOP3.LUT R24, R10, R9, RZ, 0xfc, !PT ;  /* 0x000000090a187212 */ /* 0x000fe400078efcff */
[----:B------:R-:W-:Y:S01]  /*9e50*/  SEL R5, RZ, 0x80, P2 ;  /* 0x00000080ff057807 */ /* 0x000fe20001000000 */
[----:B------:R0:W2:Y:S03]  /*9e60*/  SHFL.IDX PT, R9, R3, RZ, 0x181f ;  /* 0x00181fff03097589 */ /* 0x0000a600000e0000 */
        /* <DEDUP_REMOVED lines=9> */
[----:B------:R-:W-:Y:S01]  /*9f00*/  @!P5 LEA R12, P4, R188, R8, 0x1 ;  /* 0x00000008bc0cd211 */ /* 0x000fe200078808ff */
[----:B------:R-:W-:Y:S01]  /*9f10*/  @!P1 ST.E.128 desc[UR40][R4.64], RZ ;  /* 0x000000ff04009985 */ /* 0x000fe2000c101d28 */
[----:B------:R-:W-:Y:S02]  /*9f20*/  ISETP.GE.AND P1, PT, R185, UR14, PT ;  /* 0x0000000eb9007c0c */ /* 0x000fe4000bf26270 */
[----:B------:R-:W-:Y:S01]  /*9f30*/  LOP3.LUT P0, RZ, R24, 0x40, RZ, 0xc0, !PT ;  /* 0x0000004018ff7812 */ /* 0x000fe2000780c0ff */
[----:B------:R1:W-:Y:S01]  /*9f40*/  @!P2 ST.E.128 desc[UR40][R10.64], RZ ;  /* 0x000000ff0a00a985 */ /* 0x0003e2000c101d28 */
[----:B------:R-:W-:-:S02]  /*9f50*/  ISETP.GE.AND P2, PT, R186, UR14, PT ;  /* 0x0000000eba007c0c */ /* 0x000fc4000bf46270 */
[-C--:B------:R-:W-:Y:S02]  /*9f60*/  @!P5 LEA.HI.X R13, R188, R9.reuse, R203, 0x1, P4 ;  /* 0x00000009bc0dd211 */ /* 0x080fe400020f0ccb */
[----:B------:R-:W-:Y:S02]  /*9f70*/  LOP3.LUT P4, RZ, R25, 0x80, RZ, 0xc0, !PT ;  /* 0x0000008019ff7812 */ /* 0x000fe4000788c0ff */
[CC--:B------:R-:W-:Y:S01]  /*9f80*/  @!P3 LEA R14, P6, R187.reuse, R8.reuse, 0x1 ;  /* 0x00000008bb0eb211 */ /* 0x0c0fe200078c08ff */
[----:B------:R4:W-:Y:S03]  /*9f90*/  @!P5 ST.E.128 desc[UR40][R12.64], RZ ;  /* 0x000000ff0c00d985 */ /* 0x0009e6000c101d28 */
[----:B------:R-:W-:Y:S02]  /*9fa0*/  @!P3 LEA.HI.X R15, R187, R9, R202, 0x1, P6 ;  /* 0x00000009bb0fb211 */ /* 0x000fe400030f0cca */
[----:B-1----:R-:W-:-:S02]  /*9fb0*/  @!P1 LEA R10, P6, R185, R8, 0x1 ;  /* 0x00000008b90a9211 */ /* 0x002fc400078c08ff */
[-C--:B------:R-:W-:Y:S01]  /*9fc0*/  @!P2 LEA R4, P5, R186, R8.reuse, 0x1 ;  /* 0x00000008ba04a211 */ /* 0x080fe200078a08ff */
[----:B------:R4:W-:Y:S01]  /*9fd0*/  @!P3 ST.E.128 desc[UR40][R14.64], RZ ;  /* 0x000000ff0e00b985 */ /* 0x0009e2000c101d28 */
[-C--:B------:R-:W-:Y:S02]  /*9fe0*/  @P0 LEA R20, P3, R194, R8.reuse, 0x1 ;  /* 0x00000008c2140211 */ /* 0x080fe400078608ff */
[-C--:B------:R-:W-:Y:S02]  /*9ff0*/  @!P2 LEA.HI.X R5, R186, R9.reuse, R201, 0x1, P5 ;  /* 0x00000009ba05a211 */ /* 0x080fe400028f0cc9 */
[----:B------:R-:W-:Y:S02]  /*a000*/  @P4 LEA R8, P5, R193, R8, 0x1 ;  /* 0x00000008c1084211 */ /* 0x000fe400078a08ff */
[-C--:B------:R-:W-:Y:S01]  /*a010*/  @!P1 LEA.HI.X R11, R185, R9.reuse, R200, 0x1, P6 ;  /* 0x00000009b90b9211 */ /* 0x080fe200030f0cc8 */
[----:B------:R4:W-:Y:S01]  /*a020*/  @!P2 ST.E.128 desc[UR40][R4.64], RZ ;  /* 0x000000ff0400a985 */ /* 0x0009e2000c101d28 */
[----:B------:R-:W-:-:S02]  /*a030*/  @P0 LEA.HI.X R21, R194, R9, R199, 0x1, P3 ;  /* 0x00000009c2150211 */ /* 0x000fc400018f0cc7 */
[----:B------:R-:W-:Y:S01]  /*a040*/  @P4 LEA.HI.X R9, R193, R9, R198, 0x1, P5 ;  /* 0x00000009c1094211 */ /* 0x000fe200028f0cc6 */
[----:B------:R4:W-:Y:S04]  /*a050*/  @!P1 ST.E.128 desc[UR40][R10.64], RZ ;  /* 0x000000ff0a009985 */ /* 0x0009e8000c101d28 */
[----:B------:R4:W-:Y:S04]  /*a060*/  @P0 ST.E.128 desc[UR40][R20.64], RZ ;  /* 0x000000ff14000985 */ /* 0x0009e8000c101d28 */
[----:B------:R4:W-:Y:S02]  /*a070*/  @P4 ST.E.128 desc[UR40][R8.64], RZ ;  /* 0x000000ff08004985 */ /* 0x0009e4000c101d28 */
.L_x_3637:
[----:B------:R-:W-:Y:S05]  /*a080*/  BSYNC B1 ;  /* 0x0000000000017941 */ /* 0x000fea0003800000 */
.L_x_3636:
[----:B------:R-:W-:Y:S01]  /*a090*/  VIADD R0, R0, 0x20 ;  /* 0x0000002000007836 */ /* 0x000fe20000000000 */
[----:B--2-4-:R2:W4:Y:S04]  /*a0a0*/  SHFL.IDX PT, R9, R3, 0x1, 0x181f ;  /* 0x00381f0003097f89 */ /* 0x01452800000e0000 */
        /* <DEDUP_REMOVED lines=9> */
[----:B----4-:R-:W-:Y:S02]  /*a140*/  @!P3 IMAD.WIDE R4, R2, 0x2, R8 ;  /* 0x000000020204b825 */ /* 0x010fe400078e0208 */
[-C--:B------:R-:W-:Y:S02]  /*a150*/  @!P2 LEA.HI.X R11, R189, R9.reuse, R204, 0x1, P0 ;  /* 0x00000009bd0ba211 */ /* 0x080fe400000f0ccc */
[----:B------:R-:W-:Y:S01]  /*a160*/  @!P5 LEA R12, P0, R188, R8, 0x1 ;  /* 0x00000008bc0cd211 */ /* 0x000fe200078008ff */
[----:B------:R1:W-:Y:S01]  /*a170*/  @!P3 ST.E.128 desc[UR40][R4.64], RZ ;  /* 0x000000ff0400b985 */ /* 0x0003e2000c101d28 */
[----:B------:R-:W-:Y:S02]  /*a180*/  ISETP.GE.AND P3, PT, R186, UR14, PT ;  /* 0x0000000eba007c0c */ /* 0x000fe4000bf66270 */
[----:B------:R-:W-:Y:S01]  /*a190*/  @!P5 LEA.HI.X R13, R188, R9, R203, 0x1, P0 ;  /* 0x00000009bc0dd211 */ /* 0x000fe200000f0ccb */
[----:B------:R2:W-:Y:S01]  /*a1a0*/  @!P2 ST.E.128 desc[UR40][R10.64], RZ ;  /* 0x000000ff0a00a985 */ /* 0x0005e2000c101d28 */
[----:B------:R-:W-:-:S02]  /*a1b0*/  ISETP.GE.AND P2, PT, R185, UR14, PT ;  /* 0x0000000eb9007c0c */ /* 0x000fc4000bf46270 */
[----:B------:R-:W-:Y:S01]  /*a1c0*/  LOP3.LUT P0, RZ, R25, 0x80, RZ, 0xc0, !PT ;  /* 0x0000008019ff7812 */ /* 0x000fe2000780c0ff */
[----:B------:R2:W-:Y:S01]  /*a1d0*/  @!P5 ST.E.128 desc[UR40][R12.64], RZ ;  /* 0x000000ff0c00d985 */ /* 0x0005e2000c101d28 */
[----:B------:R-:W-:-:S04]  /*a1e0*/  @!P4 LEA R14, P6, R187, R8, 0x1 ;  /* 0x00000008bb0ec211 */ /* 0x000fc800078c08ff */
[----:B------:R-:W-:Y:S02]  /*a1f0*/  @!P4 LEA.HI.X R15, R187, R9, R202, 0x1, P6 ;  /* 0x00000009bb0fc211 */ /* 0x000fe400030f0cca */
[----:B------:R-:W-:-:S03]  /*a200*/  @!P3 LEA R20, P5, R186, R8, 0x1 ;  /* 0x00000008ba14b211 */ /* 0x000fc600078a08ff */
[----:B------:R2:W-:Y:S01]  /*a210*/  @!P4 ST.E.128 desc[UR40][R14.64], RZ ;  /* 0x000000ff0e00c985 */ /* 0x0005e2000c101d28 */
[-C--:B-1----:R-:W-:Y:S02]  /*a220*/  @!P2 LEA R4, P6, R185, R8.reuse, 0x1 ;  /* 0x00000008b904a211 */ /* 0x082fe400078c08ff */
        /* <DEDUP_REMOVED lines=10> */
.L_x_3632:
[----:B------:R-:W-:Y:S05]  /*a2d0*/  BSYNC B0 ;  /* 0x0000000000007941 */ /* 0x000fea0003800000 */
.L_x_3626:
[----:B------:R-:W-:Y:S02]  /*a2e0*/  ULDC UR4, c[0x0][0xc3c] ;  /* 0x00030f0000047ab9 */ /* 0x000fe40000000800 */
[----:B------:R-:W-:-:S13]  /*a2f0*/  ISETP.GE.AND P0, PT, R7, UR4, PT ;  /* 0x0000000407007c0c */ /* 0x000fda000bf06270 */
[----:B------:R-:W-:Y:S05]  /*a300*/  @!P0 BRA `(.L_x_3638) ;  /* 0xffffff6c00508947 */ /* 0x000fea000383ffff */
[----:B------:R-:W-:Y:S05]  /*a310*/  EXIT ;  /* 0x000000000000794d */ /* 0x000fea0003800000 */
.L_x_3593:
[----:B------:R-:W-:-:S08]  /*a320*/  NOP ;  /* 0x0000000000007918 */ /* 0x000fd00000000000 */
[----:B------:R-:W0:-:S00]  /*a330*/  USETMAXREG.DEALLOC.CTAPOOL 0x18 ;  /* 0x00000018000079c8 */ /* 0x000e0000080e0500 */
[----:B0-----:R-:W-:-:S06]  /*a340*/  LOP3.LUT R0, R0, 0x3, RZ, 0xc0, !PT ;  /* 0x0000000300007812 */ /* 0x001fcc00078ec0ff */
[----:B------:R-:W0:Y:S02]  /*a350*/  SHFL.IDX PT, R0, R0, RZ, 0x1f ;  /* 0x00001fff00007589 */ /* 0x000e2400000e0000 */
[----:B0-----:R-:W-:Y:S01]  /*a360*/  ISETP.NE.AND P0, PT, R0, RZ, PT ;  /* 0x000000ff0000720c */ /* 0x001fe20003f05270 */
[----:B------:R-:W-:-:S03]  /*a370*/  IMAD.MOV.U32 R0, RZ, RZ, RZ ;  /* 0x000000ffff007224 */ /* 0x000fc600078e00ff */
        /* <DEDUP_REMOVED lines=10> */
.L_x_3639:
        /* <DEDUP_REMOVED lines=42> */
.L_x_3645:
        /* <DEDUP_REMOVED lines=12> */
.L_x_3644:
[----:B------:R-:W-:Y:S05]  /*a780*/  BSYNC B0 ;  /* 0x0000000000007941 */ /* 0x000fea0003800000 */
.L_x_3643:
        /* <DEDUP_REMOVED lines=22> */
.L_x_3641:
        /* <DEDUP_REMOVED lines=16> */
.L_x_3646:
[----:B-1----:R-:W-:Y:S01]  /*a9f0*/  IMAD R16, R16, UR5, R7 ;  /* 0x0000000510107c24 */ /* 0x002fe2000f8e0207 */
[----:B------:R-:W-:Y:S01]  /*aa00*/  IABS R6, R0 ;  /* 0x0000000000067213 */ /* 0x000fe20000000000 */
[----:B------:R-:W-:Y:S02]  /*aa10*/  IMAD R7, R11, R4, RZ ;  /* 0x000000040b077224 */ /* 0x000fe400078e02ff */
[----:B0-----:R-:W-:Y:S02]  /*aa20*/  IMAD.MOV.U32 R2, RZ, RZ, RZ ;  /* 0x000000ffff027224 */ /* 0x001fe400078e00ff */
[----:B------:R-:W-:Y:S02]  /*aa30*/  IMAD.MOV R6, RZ, RZ, -R6 ;  /* 0x000000ffff067224 */ /* 0x000fe400078e0a06 */
[----:B------:R-:W-:Y:S01]  /*aa40*/  IMAD.HI.U32 R2, R3, R7, R2 ;  /* 0x0000000703027227 */ /* 0x000fe200078e0002 */
[----:B------:R-:W-:-:S03]  /*aa50*/  IADD3 R7, -R16, UR6, RZ ;  /* 0x0000000610077c10 */ /* 0x000fc6000fffe1ff */
[----:B------:R-:W-:Y:S01]  /*aa60*/  VIADD R19, R19, UR4 ;  /* 0x0000000413137c36 */ /* 0x000fe20008000000 */
        /* <DEDUP_REMOVED lines=17> */
.L_x_3642:
[----:B------:R-:W-:Y:S02]  /*ab80*/  IMAD.MOV.U32 R17, RZ, RZ, RZ ;  /* 0x000000ffff117224 */ /* 0x000fe400078e00ff */
[----:B------:R-:W-:Y:S02]  /*ab90*/  IMAD.U32 R16, RZ, RZ, UR6 ;  /* 0x00000006ff107e24 */ /* 0x000fe4000f8e00ff */
[----:B------:R-:W-:-:S07]  /*aba0*/  IMAD.MOV.U32 R18, RZ, RZ, RZ ;  /* 0x000000ffff127224 */ /* 0x000fce00078e00ff */
.L_x_3647:
[----:B------:R-:W-:-:S13]  /*abb0*/  ISETP.NE.AND P0, PT, R5, RZ, PT ;  /* 0x000000ff0500720c */ /* 0x000fda0003f05270 */
[----:B------:R-:W0:Y:S01]  /*abc0*/  @!P0 S2R R3, SR_CgaCtaId ;  /* 0x0000000000038919 */ /* 0x000e220000008800 */
[----:B------:R-:W-:-:S04]  /*abd0*/  @!P0 MOV R0, 0x400 ;  /* 0x0000040000008802 */ /* 0x000fc80000000f00 */
[----:B0-----:R-:W-:-:S05]  /*abe0*/  @!P0 LEA R0, R3, R0, 0x18 ;  /* 0x0000000003008211 */ /* 0x001fca00078ec0ff */
[----:B------:R0:W-:Y:S01]  /*abf0*/  @!P0 STS.128 [R0+0x28cd0], R16 ;  /* 0x028cd01000008388 */ /* 0x0001e20000000c00 */
[----:B------:R-:W-:Y:S06]  /*ac00*/  BAR.ARV 0x5, 0x180 ;  /* 0x0146000000007b1d */ /* 0x000fec0000002000 */
.L_x_3640:
        /* <DEDUP_REMOVED lines=16> */
[----:B------:R-:W-:-:S04]  /*ad10*/  LOP3.LUT R2, R0, 0x1f8, RZ, 0xc0, !PT ;  /* 0x000001f800027812 */ /* 0x000fc800078ec0ff */
        /* <DEDUP_REMOVED lines=8> */
[----:B------:R0:W-:Y:S01]  /*ada0*/  STL [R1+0x4], R4 ;  /* 0x0000040401007387 */ /* 0x0001e20000100800 */
[----:B------:R-:W-:-:S03]  /*adb0*/  IMAD.MOV.U32 R0, RZ, RZ, 0x1 ;  /* 0x00000001ff007424 */ /* 0x000fc600078e00ff */
[----:B------:R0:W-:Y:S04]  /*adc0*/  STL [R1+0x50], R2 ;  /* 0x0000500201007387 */ /* 0x0001e80000100800 */
[----:B------:R0:W-:Y:S04]  /*add0*/  STL [R1+0x8], RZ ;  /* 0x000008ff01007387 */ /* 0x0001e80000100800 */
[----:B------:R0:W-:Y:S04]  /*ade0*/  STL [R1+0x10], R0 ;  /* 0x0000100001007387 */ /* 0x0001e80000100800 */
[----:B------:R0:W-:Y:S02]  /*adf0*/  STL [R1+0x3c], RZ ;  /* 0x00003cff01007387 */ /* 0x0001e40000100800 */
.L_x_3766:
[----:B012---:R-:W0:Y:S02]  /*ae00*/  LDC.64 R2, c[0x0][0xc88] ;  /* 0x00032200ff027b82 */ /* 0x007e240000000a00 */
[----:B0-----:R-:W-:-:S05]  /*ae10*/  IMAD.WIDE R2, R19, 0x4, R2 ;  /* 0x0000000413027825 */ /* 0x001fca00078e0202 */
[----:B------:R-:W2:Y:S01]  /*ae20*/  LDG.E R11, desc[UR40][R2.64] ;  /* 0x00000028020b7981 */ /* 0x000ea2000c1e1900 */
[----:B------:R-:W-:Y:S05]  /*ae30*/  YIELD ;  /* 0x0000000000007946 */ /* 0x000fea0003800000 */
[----:B------:R-:W-:Y:S01]  /*ae40*/  ULDC.64 UR4, c[0x0][0xa28] ;  /* 0x00028a0000047ab9 */ /* 0x000fe20000000a00 */
[----:B---3--:R-:W-:Y:S01]  /*ae50*/  IMAD.MOV.U32 R0, RZ, RZ, RZ ;  /* 0x000000ffff007224 */ /* 0x008fe200078e00ff */
        /* <DEDUP_REMOVED lines=14> */
[----:B-----5:R1:W5:Y:S01]  /*af40*/  @P0 LDG.E R0, desc[UR40][R2.64] ;  /* 0x0000002802000981 */ /* 0x020362000c1e1900 */
[----:B------:R-:W-:Y:S01]  /*af50*/  ISETP.NE.AND.EX P1, PT, RZ, UR5, PT, P1 ;  /* 0x00000005ff007c0c */ /* 0x000fe2000bf25310 */
[----:B------:R-:W-:Y:S01]  /*af60*/  IMAD.MOV.U32 R8, RZ, RZ, RZ ;  /* 0x000000ffff087224 */ /* 0x000fe200078e00ff */
        /* <DEDUP_REMOVED lines=29> */
[----:B------:R-:W2:Y:S04]  /*b140*/  LDG.E R7, desc[UR40][R2.64] ;  /* 0x0000002802077981 */ /* 0x000ea8000c1e1900 */
[----:B------:R-:W2:Y:S02]  /*b150*/  LDG.E R2, desc[UR40][R2.64+0x4] ;  /* 0x0000042802027981 */ /* 0x000ea4000c1e1900 */
[----:B--2---:R-:W-:-:S05]  /*b160*/  IMAD.IADD R2, R2, 0x1, -R7 ;  /* 0x0000000102027824 */ /* 0x004fca00078e0a07 */
[----:B------:R1:W-:Y:S02]  /*b170*/  STL [R1+0x38], R2 ;  /* 0x0000380201007387 */ /* 0x0003e40000100800 */
.L_x_3649:
[----:B-1----:R-:W-:Y:S01]  /*b180*/  IMAD.MOV.U32 R2, RZ, RZ, R11 ;  /* 0x000000ffff027224 */ /* 0x002fe200078e000b */
[----:B------:R-:W-:Y:S01]  /*b190*/  ULDC.64 UR4, c[0x0][0xa20] ;  /* 0x0002880000047ab9 */ /* 0x000fe20000000a00 */
[----:B-----5:R-:W-:Y:S01]  /*b1a0*/  IMAD.IADD R3, R8, 0x1, R0 ;  /* 0x0000000108037824 */ /* 0x020fe200078e0200 */
[----:B------:R-:W-:Y:S02]  /*b1b0*/  ISETP.NE.U32.AND P1, PT, RZ, UR4, PT ;  /* 0x00000004ff007c0c */ /* 0x000fe4000bf25070 */
[----:B------:R1:W-:Y:S02]  /*b1c0*/  STL [R1+0xc], R2 ;  /* 0x00000c0201007387 */ /* 0x0003e40000100800 */
[----:B------:R-:W-:Y:S02]  /*b1d0*/  ISETP.NE.AND.EX P1, PT, RZ, UR5, PT, P1 ;  /* 0x00000005ff007c0c */ /* 0x000fe4000bf25310 */
[----:B------:R1:W-:Y:S11]  /*b1e0*/  STL [R1+0x1c], R3 ;  /* 0x00001c0301007387 */ /* 0x0003f60000100800 */
[----:B-1----:R-:W-:Y:S05]  /*b1f0*/  @!P1 BRA `(.L_x_3650) ;  /* 0x0000000000109947 */ /* 0x002fea0003800000 */
[----:B------:R-:W-:-:S04]  /*b200*/  IADD3 R6, P0, R10, UR4, RZ ;  /* 0x000000040a067c10 */ /* 0x000fc8000ff1e0ff */
[----:B------:R-:W-:-:S05]  /*b210*/  IADD3.X R7, R9, UR5, RZ, P0, !PT ;  /* 0x0000000509077c10 */ /* 0x000fca00087fe4ff */
[----:B------:R1:W5:Y:S01]  /*b220*/  LDG.E R6, desc[UR40][R6.64] ;  /* 0x0000002806067981 */ /* 0x000362000c1e1900 */
[----:B------:R-:W-:Y:S05]  /*b230*/  BRA `(.L_x_3651) ;  /* 0x0000000000107947 */ /* 0x000fea0003800000 */
.L_x_3650:
[----:B------:R-:W-:Y:S05]  /*b240*/  @!P0 BRA `(.L_x_3651) ;  /* 0x00000000000c8947 */ /* 0x000fea0003800000 */
[----:B------:R-:W2:Y:S04]  /*b250*/  LDG.E R6, desc[UR40][R4.64] ;  /* 0x0000002804067981 */ /* 0x000ea8000c1e1900 */
[----:B------:R-:W2:Y:S02]  /*b260*/  LDG.E R4, desc[UR40][R4.64+0x4] ;  /* 0x0000042804047981 */ /* 0x000ea4000c1e1900 */
[----:B--2---:R-:W-:-:S07]  /*b270*/  IMAD.IADD R6, R4, 0x1, -R6 ;  /* 0x0000000104067824 */ /* 0x004fce00078e0a06 */
.L_x_3651:
        /* <DEDUP_REMOVED lines=16> */
[----:B------:R-:W3:Y:S01]  /*b380*/  LDC.64 R2, c[0x0][0xc60] ;  /* 0x00031800ff027b82 */ /* 0x000ee20000000a00 */
[----:B------:R-:W2:Y:S02]  /*b390*/  FLO.U32 R0, UR4 ;  /* 0x0000000400007d00 */ /* 0x000ea400080e0000 */
[----:B--2---:R-:W-:-:S06]  /*b3a0*/  ISETP.EQ.U32.AND P0, PT, R0, R5, PT ;  /* 0x000000050000720c */ /* 0x004fcc0003f02070 */
[----:B------:R-:W3:Y:S07]  /*b3b0*/  POPC R5, UR4 ;  /* 0x0000000400057d09 */ /* 0x000eee0008000000 */
[----:B---3--:R-:W2:Y:S01]  /*b3c0*/  @P0 ATOMG.E.ADD.STRONG.GPU PT, R3, desc[UR40][R2.64], R5 ;  /* 0x00000005020309a8 */ /* 0x008ea200081ee1e8 */
[----:B------:R-:W3:Y:S02]  /*b3d0*/  S2R R4, SR_LTMASK ;  /* 0x0000000000047919 */ /* 0x000ee40000003900 */
[----:B---3--:R-:W-:-:S04]  /*b3e0*/  LOP3.LUT R4, R4, UR4, RZ, 0xc0, !PT ;  /* 0x0000000404047c12 */ /* 0x008fc8000f8ec0ff */
[----:B-1----:R-:W1:Y:S01]  /*b3f0*/  POPC R7, R4 ;  /* 0x0000000400077309 */ /* 0x002e620000000000 */
[----:B--2---:R-:W1:Y:S02]  /*b400*/  SHFL.IDX PT, R0, R3, R0, 0x1f ;  /* 0x00001f0003007589 */ /* 0x004e6400000e0000 */
[----:B-1----:R-:W-:Y:S01]  /*b410*/  IADD3 R16, R0, UR37, R7 ;  /* 0x0000002500107c10 */ /* 0x002fe2000fffe007 */
[----:B------:R-:W-:Y:S06]  /*b420*/  BRA `(.L_x_3654) ;  /* 0x0000004c00687947 */ /* 0x000fec0003800000 */
.L_x_3653:
        /* <DEDUP_REMOVED lines=10> */
[----:B------:R-:W2:Y:S01]  /*b4d0*/  LDC.64 R2, c[0x4][R2] ;  /* 0x0100000002027b82 */ /* 0x000ea20000000a00 */
[----:B------:R-:W-:Y:S02]  /*b4e0*/  IMAD.U32 R5, RZ, RZ, UR7 ;  /* 0x00000007ff057e24 */ /* 0x000fe4000f8e00ff */
[----:B------:R-:W-:Y:S02]  /*b4f0*/  IMAD.U32 R6, RZ, RZ, UR8 ;  /* 0x00000008ff067e24 */ /* 0x000fe4000f8e00ff */
[----:B-1----:R-:W-:-:S02]  /*b500*/  IMAD.U32 R7, RZ, RZ, UR9 ;  /* 0x00000009ff077e24 */ /* 0x002fc4000f8e00ff */
[----:B------:R-:W-:Y:S02]  /*b510*/  IMAD.U32 R10, RZ, RZ, UR4 ;  /* 0x00000004ff0a7e24 */ /* 0x000fe4000f8e00ff */
[----:B------:R-:W-:Y:S02]  /*b520*/  IMAD.U32 R11, RZ, RZ, UR5 ;  /* 0x00000005ff0b7e24 */ /* 0x000fe4000f8e00ff */
[----:B------:R-:W-:Y:S02]  /*b530*/  IMAD.MOV.U32 R8, RZ, RZ, 0x70 ;  /* 0x00000070ff087424 */ /* 0x000fe400078e00ff */
[----:B0-----:R-:W-:Y:S02]  /*b540*/  IMAD.MOV.U32 R12, RZ, RZ, 0x1 ;  /* 0x00000001ff0c7424 */ /* 0x001fe400078e00ff */
[----:B------:R-:W-:-:S07]  /*b550*/  IMAD.MOV.U32 R13, RZ, RZ, RZ ;  /* 0x000000ffff0d7224 */ /* 0x000fce00078e00ff */
[----:B------:R-:W-:-:S07]  /*b560*/  LEPC R20, `(.L_x_3656) ;  /* 0x000000001014794e */ /* 0x000fce0000000000 */
[----:B--2---:R-:W-:Y:S05]  /*b570*/  CALL.ABS.NOINC R2 ;  /* 0x0000000002007343 */ /* 0x004fea0003c00000 */
.L_x_3656:
[----:B------:R-:W-:Y:S05]  /*b580*/  BSYNC B6 ;  /* 0x0000000000067941 */ /* 0x000fea0003800000 */
.L_x_3655:
        /* <DEDUP_REMOVED lines=10> */
[----:B------:R-:W-:Y:S02]  /*b630*/  IMAD.U32 R4, RZ, RZ, UR6 ;  /* 0x00000006ff047e24 */ /* 0x000fe4000f8e00ff */
[----:B------:R-:W-:Y:S02]  /*b640*/  IMAD.U32 R5, RZ, RZ, UR7 ;  /* 0x00000007ff057e24 */ /* 0x000fe4000f8e00ff */
[----:B------:R-:W-:Y:S02]  /*b650*/  IMAD.U32 R6, RZ, RZ, UR8 ;  /* 0x00000008ff067e24 */ /* 0x000fe4000f8e00ff */
[----:B-1----:R-:W-:-:S02]  /*b660*/  IMAD.U32 R7, RZ, RZ, UR9 ;  /* 0x00000009ff077e24 */ /* 0x002fc4000f8e00ff */
[----:B------:R-:W-:Y:S02]  /*b670*/  IMAD.U32 R10, RZ, RZ, UR4 ;  /* 0x00000004ff0a7e24 */ /* 0x000fe4000f8e00ff */
[----:B------:R-:W-:Y:S02]  /*b680*/  IMAD.U32 R11, RZ, RZ, UR5 ;  /* 0x00000005ff0b7e24 */ /* 0x000fe4000f8e00ff */
[----:B------:R-:W-:Y:S02]  /*b690*/  IMAD.MOV.U32 R8, RZ, RZ, 0x70 ;  /* 0x00000070ff087424 */ /* 0x000fe400078e00ff */
[----:B0-----:R-:W-:Y:S02]  /*b6a0*/  IMAD.MOV.U32 R12, RZ, RZ, 0x1 ;  /* 0x00000001ff0c7424 */ /* 0x001fe400078e00ff */
[----:B--2---:R-:W-:-:S07]  /*b6b0*/  IMAD.MOV.U32 R13, RZ, RZ, RZ ;  /* 0x000000ffff0d7224 */ /* 0x004fce00078e00ff */
[----:B------:R-:W-:-:S07]  /*b6c0*/  LEPC R20, `(.L_x_3659) ;  /* 0x000000001014794e */ /* 0x000fce0000000000 */
[----:B---3--:R-:W-:Y:S05]  /*b6d0*/  CALL.ABS.NOINC R2 ;  /* 0x0000000002007343 */ /* 0x008fea0003c00000 */
.L_x_3659:
        /* <DEDUP_REMOVED lines=16> */
.L_x_3658:
[----:B------:R-:W-:Y:S05]  /*b7e0*/  BSYNC B6 ;  /* 0x0000000000067941 */ /* 0x000fea0003800000 */
.L_x_3657:
[----:B------:R-:W2:Y:S01]  /*b7f0*/  LDL.LU R2, [R1] ;  /* 0x0000000001027983 */ /* 0x000ea20000300800 */
[----:B------:R-:W-:-:S03]  /*b800*/  ULDC.64 UR4, c[0x0][0x9f8] ;  /* 0x00027e0000047ab9 */ /* 0x000fc60000000a00 */
[----:B------:R-:W3:Y:S04]  /*b810*/  LDL.LU R4, [R1+0x14] ;  /* 0x0000140001047983 */ /* 0x000ee80000300800 */
[----:B-1----:R-:W4:Y:S01]  /*b820*/  LDL R7, [R1+0xc] ;  /* 0x00000c0001077983 */ /* 0x002f220000100800 */
        /* <DEDUP_REMOVED lines=22> */
.L_x_3783:
        /* <DEDUP_REMOVED lines=9> */
.L_x_3786:
        /* <DEDUP_REMOVED lines=25> */
.L_x_3663:
[----:B------:R-:W4:Y:S04]  /*bbb0*/  LDL R7, [R1+0x4] ;  /* 0x0000040001077983 */ /* 0x000f280000100800 */
[----:B--23--:R-:W4:Y:S04]  /*bbc0*/  LDL R0, [R1+0x8] ;  /* 0x0000080001007983 */ /* 0x00cf280000100800 */
[----:B------:R-:W2:Y:S01]  /*bbd0*/  LDL R2, [R1+0x10] ;  /* 0x0000100001027983 */ /* 0x000ea20000100800 */
[----:B----4-:R-:W-:Y:S01]  /*bbe0*/  IMAD R0, R0, 0x8, R7 ;  /* 0x0000000800007824 */ /* 0x010fe200078e0207 */
[----:B--2---:R-:W-:-:S04]  /*bbf0*/  SHF.L.U32 R2, R2, 0x1f, RZ ;  /* 0x0000001f02027819 */ /* 0x004fc800000006ff */
[----:B------:R-:W2:Y:S02]  /*bc00*/  SYNCS.PHASECHK.TRANS64.TRYWAIT P0, [R0+URZ+0x28c40], R2 ;  /* 0x028c4002000075a7 */ /* 0x000ea4000800017f */
[----:B--2---:R-:W-:Y:S05]  /*bc10*/  @!P0 BRA `(.L_x_3664) ;  /* 0x0000005400e08947 */ /* 0x004fea0003800000 */
.L_x_3787:
        /* <DEDUP_REMOVED lines=11> */
.L_x_3665:
[----:B------:R-:W3:Y:S04]  /*bcd0*/  LDL R5, [R1+0x4] ;  /* 0x0000040001057983 */ /* 0x000ee80000100800 */
[----:B-1----:R-:W3:Y:S04]  /*bce0*/  LDL R4, [R1+0x8] ;  /* 0x0000080001047983 */ /* 0x002ee80000100800 */
[----:B------:R-:W4:Y:S04]  /*bcf0*/  LDL R6, [R1+0x40] ;  /* 0x0000400001067983 */ /* 0x000f280000100800 */
[----:B------:R-:W5:Y:S04]  /*bd00*/  LDL R3, [R1+0x1c] ;  /* 0x00001c0001037983 */ /* 0x000f680000100800 */
[----:B--2---:R-:W2:Y:S01]  /*bd10*/  LDL R2, [R1] ;  /* 0x0000000001027983 */ /* 0x004ea20000100800 */
[----:B------:R-:W-:Y:S01]  /*bd20*/  R2UR UR9, R0 ;  /* 0x00000000000972ca */ /* 0x000fe200000e0000 */
[----:B------:R-:W-:Y:S01]  /*bd30*/  UIADD3 UR6, UP0, UR38, 0x370, URZ ;  /* 0x0000037026067890 */ /* 0x000fe2000ff1e03f */
[----:B------:R-:W-:-:S02]  /*bd40*/  R2UR UR12, R18 ;  /* 0x00000000120c72ca */ /* 0x000fc400000e0000 */
[----:B------:R-:W-:Y:S01]  /*bd50*/  PLOP3.LUT P0, PT, PT, PT, PT, 0x80, 0x0 ;  /* 0x000000000000781c */ /* 0x000fe20003f0f070 */
[----:B------:R-:W-:-:S08]  /*bd60*/  UIADD3.X UR7, URZ, UR39, URZ, UP0, !UPT ;  /* 0x000000273f077290 */ /* 0x000fd000087fe43f */
[----:B------:R-:W-:Y:S01]  /*bd70*/  UIADD3 UR9, UR9, 0x28c30, URZ ;  /* 0x00028c3009097890 */ /* 0x000fe2000fffe03f */
[----:B------:R-:W-:Y:S01]  /*bd80*/  UMOV UR5, 0x14f00000 ;  /* 0x14f0000000057882 */ /* 0x000fe20000000000 */
[----:B------:R-:W-:Y:S01]  /*bd90*/  UMOV UR10, URZ ;  /* 0x0000003f000a7c82 */ /* 0x000fe20008000000 */
[----:B---3--:R-:W-:Y:S01]  /*bda0*/  IMAD R0, R4, 0x2000, R5 ;  /* 0x0000200004007824 */ /* 0x008fe200078e0205 */
[----:B----4-:R-:W-:-:S04]  /*bdb0*/  R2UR UR11, R6 ;  /* 0x00000000060b72ca */ /* 0x010fc800000e0000 */
[----:B------:R-:W-:Y:S02]  /*bdc0*/  R2UR UR8, R0 ;  /* 0x00000000000872ca */ /* 0x000fe400000e0000 */
[----:B-----5:R-:W-:Y:S02]  /*bdd0*/  R2UR UR4, R3 ;  /* 0x00000000030472ca */ /* 0x020fe400000e0000 */
[----:B--2---:R-:W-:Y:S02]  /*bde0*/  R2UR UR13, R2 ;  /* 0x00000000020d72ca */ /* 0x004fe400000e0000 */
[----:B------:R-:W-:-:S07]  /*bdf0*/  P2R R0, PR, RZ, 0x1 ;  /* 0x00000001ff007803 */ /* 0x000fce0000000000 */
[----:B------:R-:W-:Y:S02]  /*be00*/  UIADD3 UR8, UR8, 0x22400, URZ ;  /* 0x0002240008087890 */ /* 0x000fe4000fffe03f */
[----:B------:R-:W-:Y:S01]  /*be10*/  ULEA UR11, UR11, UR4, 0x6 ;  /* 0x000000040b0b7291 */ /* 0x000fe2000f8e303f */
[----:B------:R3:W-:Y:S02]  /*be20*/  STL [R1+0x18], R0 ;  /* 0x0000180001007387 */ /* 0x0007e40000100800 */
[----:B------:R-:W-:-:S06]  /*be30*/  UMOV UR4, 0x0 ;  /* 0x0000000000047882 */ /* 0x000fcc0000000000 */
[----:B------:R3:W-:Y:S01]  /*be40*/  UTMALDG.4D [UR8], [UR6], desc[UR4] ;  /* 0x00000408060075b4 */ /* 0x0007e20008019000 */
[----:B------:R-:W-:Y:S02]  /*be50*/  NOP ;  /* 0x0000000000007918 */ /* 0x000fe40000000000 */
.L_x_3661:
[----:B------:R-:W4:Y:S04]  /*be60*/  LDL R2, [R1+0x4] ;  /* 0x0000040001027983 */ /* 0x000f280000100800 */
[----:B------:R-:W2:Y:S04]  /*be70*/  LDL.LU R3, [R1+0x2c] ;  /* 0x00002c0001037983 */ /* 0x000ea80000300800 */
[----:B------:R-:W5:Y:S04]  /*be80*/  LDL.LU R5, [R1+0x20] ;  /* 0x0000200001057983 */ /* 0x000f680000300800 */
[----:B-1----:R-:W5:Y:S01]  /*be90*/  LDL.LU R4, [R1+0x34] ;  /* 0x0000340001047983 */ /* 0x002f620000300800 */
[----:B------:R-:W-:Y:S05]  /*bea0*/  WARPSYNC.ALL ;  /* 0x0000000000007948 */ /* 0x000fea0003800000 */
[----:B---3--:R-:W-:Y:S01]  /*beb0*/  ULDC.64 UR4, c[0x0][0x298] ;  /* 0x0000a60000047ab9 */ /* 0x008fe20000000a00 */
[----:B------:R-:W-:Y:S01]  /*bec0*/  ULDC.64 UR6, c[0x0][0xa00] ;  /* 0x0002800000067ab9 */ /* 0x000fe20000000a00 */
[----:B------:R-:W-:Y:S01]  /*bed0*/  BSSY B6, `(.L_x_3666) ;  /* 0x0000024000067945 */ /* 0x000fe20003800000 */
[----:B------:R-:W-:Y:S01]  /*bee0*/  BAR.SYNC.DEFER_BLOCKING 0x8, 0x100 ;  /* 0x0204000000007b1d */ /* 0x000fe20000010000 */
[----:B------:R-:W-:-:S04]  /*bef0*/  ISETP.NE.U32.AND P0, PT, RZ, UR6, PT ;  /* 0x00000006ff007c0c */ /* 0x000fc8000bf05070 */
[----:B------:R-:W-:Y:S01]  /*bf00*/  ISETP.NE.AND.EX P0, PT, RZ, UR7, PT, P0 ;  /* 0x00000007ff007c0c */ /* 0x000fe2000bf05300 */
[----:B----4-:R-:W-:Y:S01]  /*bf10*/  VIADD R2, R2, 0x20400 ;  /* 0x0002040002027836 */ /* 0x010fe20000000000 */
[----:B--2---:R-:W-:-:S04]  /*bf20*/  SHF.R.S32.HI R0, RZ, 0x1f, R3 ;  /* 0x0000001fff007819 */ /* 0x004fc80000011403 */
[----:B------:R-:W-:Y:S02]  /*bf30*/  LOP3.LUT P1, RZ, R2, 0x3ff, RZ, 0xc0, !PT ;  /* 0x000003ff02ff7812 */ /* 0x000fe4000782c0ff */
[----:B-----5:R-:W-:Y:S01]  /*bf40*/  SEL R5, R5, RZ, !P0 ;  /* 0x000000ff05057207 */ /* 0x020fe20004000000 */
[----:B------:R-:W-:Y:S01]  /*bf50*/  IMAD R0, R0, UR4, RZ ;  /* 0x0000000400007c24 */ /* 0x000fe2000f8e02ff */
[----:B------:R-:W-:-:S03]  /*bf60*/  SEL R4, R4, RZ, !P0 ;  /* 0x000000ff04047207 */ /* 0x000fc60004000000 */
        /* <DEDUP_REMOVED lines=22> */
[----:B0-----:R-:W-:Y:S02]  /*c0d0*/  IMAD.MOV.U32 R12, RZ, RZ, 0x1 ;  /* 0x00000001ff0c7424 */ /* 0x001fe400078e00ff */
[----:B------:R-:W-:-:S07]  /*c0e0*/  IMAD.MOV.U32 R13, RZ, RZ, RZ ;  /* 0x000000ffff0d7224 */ /* 0x000fce00078e00ff */
[----:B------:R-:W-:-:S07]  /*c0f0*/  LEPC R20, `(.L_x_3667) ;  /* 0x000000001014794e */ /* 0x000fce0000000000 */
[----:B-1----:R-:W-:Y:S05]  /*c100*/  CALL.ABS.NOINC R2 ;  /* 0x0000000002007343 */ /* 0x002fea0003c00000 */
.L_x_3667:
[----:B------:R-:W-:Y:S05]  /*c110*/  BSYNC B6 ;  /* 0x0000000000067941 */ /* 0x000fea0003800000 */
.L_x_3666:
[----:B--2---:R-:W2:Y:S01]  /*c120*/  LDL.LU R5, [R1+0x2c] ;  /* 0x00002c0001057983 */ /* 0x004ea20000300800 */
[----:B------:R-:W-:Y:S01]  /*c130*/  ULDC.64 UR4, c[0x0][0x2d8] ;  /* 0x0000b60000047ab9 */ /* 0x000fe20000000a00 */
[----:B------:R-:W1:Y:S01]  /*c140*/  LDC R7, c[0x0][0x448] ;  /* 0x00011200ff077b82 */ /* 0x000e620000000800 */
[----:B------:R-:W-:Y:S01]  /*c150*/  ULDC UR6, c[0x0][0x2b8] ;  /* 0x0000ae0000067ab9 */ /* 0x000fe20000000800 */
[----:B------:R-:W2:Y:S04]  /*c160*/  LDL.LU.64 R2, [R1+0x48] ;  /* 0x0000480001027983 */ /* 0x000ea80000300a00 */
[----:B------:R-:W3:Y:S04]  /*c170*/  LDL.LU R0, [R1+0x34] ;  /* 0x0000340001007983 */ /* 0x000ee80000300800 */
[----:B------:R-:W4:Y:S04]  /*c180*/  LDL.LU R6, [R1+0x54] ;  /* 0x0000540001067983 */ /* 0x000f280000300800 */
[----:B------:R-:W4:Y:S04]  /*c190*/  LDL.LU R4, [R1+0x20] ;  /* 0x0000200001047983 */ /* 0x000f280000300800 */
[----:B------:R0:W5:Y:S01]  /*c1a0*/  LDL R9, [R1+0x50] ;  /* 0x0000500001097983 */ /* 0x0001620000100800 */
[----:B-1----:R-:W-:Y:S01]  /*c1b0*/  ISETP.NE.AND P0, PT, R7, 0x1, PT ;  /* 0x000000010700780c */ /* 0x002fe20003f05270 */
[----:B------:R-:W1:Y:S02]  /*c1c0*/  S2R R8, SR_TID.X ;  /* 0x0000000000087919 */ /* 0x000e640000002100 */
[C---:B-1----:R-:W-:Y:S01]  /*c1d0*/  IMAD.SHL.U32 R10, R8.reuse, 0x8, RZ ;  /* 0x00000008080a7824 */ /* 0x042fe200078e00ff */
[----:B------:R-:W-:-:S04]  /*c1e0*/  LOP3.LUT R8, R8, 0x7f, RZ, 0xc0, !PT ;  /* 0x0000007f08087812 */ /* 0x000fc800078ec0ff */
[----:B------:R-:W-:Y:S02]  /*c1f0*/  LOP3.LUT R10, R10, 0x38, RZ, 0xc0, !PT ;  /* 0x000000380a0a7812 */ /* 0x000fe400078ec0ff */
[----:B------:R-:W-:Y:S01]  /*c200*/  SHF.R.U32.HI R8, RZ, 0x3, R8 ;  /* 0x00000003ff087819 */ /* 0x000fe20000011608 */
[----:B--2---:R-:W-:Y:S02]  /*c210*/  IMAD.MOV.U32 R3, RZ, RZ, R5 ;  /* 0x000000ffff037224 */ /* 0x004fe400078e0005 */
[----:B------:R-:W1:Y:S01]  /*c220*/  S2R R5, SR_TID.X ;  /* 0x0000000000057919 */ /* 0x000e620000002100 */
[----:B---3--:R-:W-:Y:S02]  /*c230*/  IMAD R0, R0, UR4, RZ ;  /* 0x0000000400007c24 */ /* 0x008fe4000f8e02ff */
[----:B------:R-:W-:-:S04]  /*c240*/  IMAD.WIDE.U32 R2, R18, UR4, R2 ;  /* 0x0000000412027c25 */ /* 0x000fc8000f8e0002 */
[----:B------:R-:W-:Y:S01]  /*c250*/  IMAD R0, R18, UR5, R0 ;  /* 0x0000000512007c24 */ /* 0x000fe2000f8e0200 */
[----:B------:R-:W-:-:S03]  /*c260*/  ULDC.64 UR4, c[0x0][0x2e0] ;  /* 0x0000b80000047ab9 */ /* 0x000fc60000000a00 */
[----:B------:R-:W-:Y:S02]  /*c270*/  IMAD.IADD R3, R3, 0x1, R0 ;  /* 0x0000000103037824 */ /* 0x000fe400078e0200 */
[----:B----4-:R-:W-:Y:S02]  /*c280*/  IMAD R0, R6, UR4, RZ ;  /* 0x0000000406007c24 */ /* 0x010fe4000f8e02ff */
[C---:B------:R-:W-:Y:S01]  /*c290*/  IMAD.WIDE.U32 R2, R4.reuse, UR4, R2 ;  /* 0x0000000404027c25 */ /* 0x040fe2000f8e0002 */
[----:B------:R-:W2:Y:S03]  /*c2a0*/  @P0 LDC R6, c[0x0][0x450] ;  /* 0x00011400ff060b82 */ /* 0x000ea60000000800 */
[----:B------:R-:W-:Y:S01]  /*c2b0*/  IMAD R0, R4, UR5, R0 ;  /* 0x0000000504007c24 */ /* 0x000fe2000f8e0200 */
[----:B------:R-:W-:Y:S01]  /*c2c0*/  ULDC.64 UR4, c[0x0][0x2d0] ;  /* 0x0000b40000047ab9 */ /* 0x000fe20000000a00 */
[----:B------:R-:W3:Y:S02]  /*c2d0*/  S2R R4, SR_TID.X ;  /* 0x0000000000047919 */ /* 0x000ee40000002100 */
[----:B------:R-:W-:Y:S01]  /*c2e0*/  IMAD.IADD R3, R3, 0x1, R0 ;  /* 0x0000000103037824 */ /* 0x000fe200078e0200 */
[----:B-1----:R-:W-:-:S04]  /*c2f0*/  LOP3.LUT R5, R5, 0x7f, RZ, 0xc0, !PT ;  /* 0x0000007f05057812 */ /* 0x002fc800078ec0ff */
[----:B------:R-:W-:Y:S01]  /*c300*/  SHF.R.U32.HI R5, RZ, 0x3, R5 ;  /* 0x00000003ff057819 */ /* 0x000fe20000011605 */
[----:B---3--:R-:W-:-:S05]  /*c310*/  IMAD.SHL.U32 R4, R4, 0x10, RZ ;  /* 0x0000001004047824 */ /* 0x008fca00078e00ff */
[----:B------:R-:W-:Y:S02]  /*c320*/  LOP3.LUT R4, R5, 0x70, R4, 0xf8, !PT ;  /* 0x0000007005047812 */ /* 0x000fe400078ef804 */
[----:B------:R-:W1:Y:S03]  /*c330*/  @P0 LDC R5, c[0x0][0x44c] ;  /* 0x00011300ff050b82 */ /* 0x000e660000000800 */
[----:B------:R-:W-:-:S04]  /*c340*/  IMAD R0, R17, 0x40, R4 ;  /* 0x0000004011007824 */ /* 0x000fc800078e0204 */
[----:B------:R-:W-:Y:S02]  /*c350*/  IMAD.MOV.U32 R4, RZ, RZ, R0 ;  /* 0x000000ffff047224 */ /* 0x000fe400078e0000 */
[----:B-1----:R-:W-:-:S05]  /*c360*/  @P0 IMAD.HI.U32 R5, R0, R5, RZ ;  /* 0x0000000500050227 */ /* 0x002fca00078e00ff */
[----:B--2---:R-:W-:-:S05]  /*c370*/  @P0 SHF.R.U32.HI R4, RZ, R6, R5 ;  /* 0x00000006ff040219 */ /* 0x004fca0000011605 */
        /* <DEDUP_REMOVED lines=12> */
[----:B------:R-:W-:Y:S02]  /*c440*/  ULDC.64 UR4, c[0x0][0x280] ;  /* 0x0000a00000047ab9 */ /* 0x000fe40000000a00 */
[----:B------:R-:W-:Y:S01]  /*c450*/  LEA R3, P1, R4, UR4, 0x1 ;  /* 0x0000000404037c11 */ /* 0x000fe2000f8208ff */
[----:B------:R-:W-:Y:S01]  /*c460*/  IMAD.IADD R0, R5, 0x1, R0 ;  /* 0x0000000105007824 */ /* 0x000fe200078e0200 */
[----:B------:R-:W-:Y:S01]  /*c470*/  UMOV UR4, 0xffffffff ;  /* 0xffffffff00047882 */ /* 0x000fe20000000000 */
[----:B------:R-:W-:-:S03]  /*c480*/  ISETP.GE.AND P0, PT, R10, UR6, PT ;  /* 0x000000060a007c0c */ /* 0x000fc6000bf06270 */
[----:B------:R-:W-:Y:S01]  /*c490*/  LEA.HI.X R2, R4, UR5, R0, 0x1, P1 ;  /* 0x0000000504027c11 */ /* 0x000fe200088f0c00 */
[----:B0-----:R-:W-:Y:S09]  /*c4a0*/  BRA.DIV UR4, `(.L_x_3668) ;  /* 0x0000004e04d07947 */ /* 0x001ff2000b800000 */
[----:B------:R-:W2:Y:S01]  /*c4b0*/  LDL.LU R5, [R1+0x38] ;  /* 0x0000380001057983 */ /* 0x000ea20000300800 */
        /* <DEDUP_REMOVED lines=11> */
[----:B-----5:R0:W-:Y:S02]  /*c570*/  @!P1 LDGSTS.E.BYPASS.LTC128B.128 [R9+0x20400], desc[UR40][R4.64], !P0 ;  /* 0x2040000004099fae */ /* 0x0201e4000c101d68 */
        /* <DEDUP_REMOVED lines=19> */
[----:B------:R0:W-:Y:S04]  /*c6b0*/  @!P1 LDGSTS.E.BYPASS.LTC128B.128 [R9+0x21400], desc[UR40][R4.64], !P0 ;  /* 0x2140000004099fae */ /* 0x0001e8000c101d68 */
[----:B01----:R0:W2:Y:S02]  /*c6c0*/  SHFL.IDX PT, R4, R2, 0x3, 0x181f ;  /* 0x00781f0002047f89 */ /* 0x0030a400000e0000 */
.L_x_3796:
[----:B------:R1:W5:Y:S01]  /*c6d0*/  LDL R8, [R1+0x4] ;  /* 0x0000040001087983 */ /* 0x0003620000100800 */
[----:B------:R-:W-:-:S05]  /*c6e0*/  VIADD R17, R17, 0x30 ;  /* 0x0000003011117836 */ /* 0x000fca0000000000 */
[----:B------:R-:W-:-:S13]  /*c6f0*/  ISETP.GE.AND P1, PT, R17, R0, PT ;  /* 0x000000001100720c */ /* 0x000fda0003f26270 */
[----:B0-----:R-:W-:-:S05]  /*c700*/  @!P1 LEA R2, P2, R10, R3, 0x1 ;  /* 0x000000030a029211 */ /* 0x001fca00078408ff */
[----:B--2---:R-:W-:-:S05]  /*c710*/  @!P1 IMAD.X R3, RZ, RZ, R4, P2 ;  /* 0x000000ffff039224 */ /* 0x004fca00010e0604 */
[----:B------:R-:W-:Y:S01]  /*c720*/  @!PT LDS RZ, [RZ] ;  /* 0x00000000fffff984 */ /* 0x000fe20000000800 */
[----:B------:R-:W-:Y:S01]  /*c730*/  @!PT LDS RZ, [RZ] ;  /* 0x00000000fffff984 */ /* 0x000fe20000000800 */
[----:B------:R-:W-:Y:S01]  /*c740*/  @!PT LDS RZ, [RZ] ;  /* 0x00000000fffff984 */ /* 0x000fe20000000800 */
[----:B------:R1:W-:Y:S01]  /*c750*/  @!P1 LDGSTS.E.BYPASS.LTC128B.128 [R9+0x21c00], desc[UR40][R2.64], !P0 ;  /* 0x21c0000002099fae */ /* 0x0003e2000c101d68 */
[----:B------:R-:W-:Y:S01]  /*c760*/  PLOP3.LUT P0, PT, PT, PT, PT, 0x80, 0x0 ;  /* 0x000000000000781c */ /* 0x000fe20003f0f070 */
[----:B------:R-:W-:-:S12]  /*c770*/  NOP ;  /* 0x0000000000007918 */ /* 0x000fd80000000000 */
.L_x_3669:
[----:B-1----:R-:W2:Y:S01]  /*c780*/  LDL R2, [R1+0x4] ;  /* 0x0000040001027983 */ /* 0x002ea20000100800 */
        /* <DEDUP_REMOVED lines=18> */
.L_x_3797:
[----:B------:R-:W-:Y:S05]  /*c8b0*/  BSYNC B0 ;  /* 0x0000000000007941 */ /* 0x000fea0003800000 */
.L_x_3670:
[----:B0-----:R-:W2:Y:S01]  /*c8c0*/  LDL R2, [R1+0x18] ;  /* 0x0000180001027983 */ /* 0x001ea20000100800 */
[----:B------:R-:W-:Y:S01]  /*c8d0*/  BSSY B0, `(.L_x_3672) ;  /* 0x00000a3000007945 */ /* 0x000fe20003800000 */
[----:B--2---:R-:W-:-:S13]  /*c8e0*/  ISETP.NE.AND P0, PT, R2, RZ, PT ;  /* 0x000000ff0200720c */ /* 0x004fda0003f05270 */
[----:B------:R-:W-:Y:S05]  /*c8f0*/  @!P0 BRA `(.L_x_3673) ;  /* 0x0000000800808947 */ /* 0x000fea0003800000 */
[----:B------:R-:W2:Y:S04]  /*c900*/  LDL R3, [R1+0x4] ;  /* 0x0000040001037983 */ /* 0x000ea80000100800 */
[----:B------:R-:W3:Y:S01]  /*c910*/  LDL R4, [R1+0x10] ;  /* 0x0000100001047983 */ /* 0x000ee20000100800 */
[----:B------:R-:W0:Y:S01]  /*c920*/  S2R R2, SR_TID.X ;  /* 0x0000000000027919 */ /* 0x000e220000002100 */
[----:B--2---:R-:W-:Y:S02]  /*c930*/  IMAD.MOV.U32 R5, RZ, RZ, R3 ;  /* 0x000000ffff057224 */ /* 0x004fe400078e0003 */
[----:B------:R-:W2:Y:S01]  /*c940*/  LDL R3, [R1+0x8] ;  /* 0x0000080001037983 */ /* 0x000ea20000100800 */
[----:B---3--:R-:W-:Y:S01]  /*c950*/  SHF.L.U32 R0, R4, 0x1f, RZ ;  /* 0x0000001f04007819 */ /* 0x008fe200000006ff */
[----:B------:R-:W-:Y:S01]  /*c960*/  BSSY B1, `(.L_x_3674) ;  /* 0x0000006000017945 */ /* 0x000fe20003800000 */
[----:B0-----:R-:W-:-:S04]  /*c970*/  LOP3.LUT R2, R2, 0x7f, RZ, 0xc0, !PT ;  /* 0x0000007f02027812 */ /* 0x001fc800078ec0ff */
[----:B------:R-:W-:Y:S01]  /*c980*/  ISETP.NE.AND P1, PT, R2, RZ, PT ;  /* 0x000000ff0200720c */ /* 0x000fe20003f25270 */
[----:B--2---:R-:W-:-:S04]  /*c990*/  IMAD R3, R3, 0x8, R5 ;  /* 0x0000000803037824 */ /* 0x004fc800078e0205 */
[----:B------:R-:W0:Y:S02]  /*c9a0*/  SYNCS.PHASECHK.TRANS64.TRYWAIT P0, [R3+URZ+0x28c60], R0 ;  /* 0x028c6000030075a7 */ /* 0x000e24000800017f */
[----:B0-----:R-:W-:Y:S06]  /*c9b0*/  @!P0 BRA `(.L_x_3675) ;  /* 0x0000004c00ec8947 */ /* 0x001fec0003800000 */
.L_x_3798:
[----:B------:R-:W-:Y:S05]  /*c9c0*/  BSYNC B1 ;  /* 0x0000000000017941 */ /* 0x000fea0003800000 */
.L_x_3674:
        /* <DEDUP_REMOVED lines=9> */
.L_x_3677:
[----:B------:R-:W-:Y:S05]  /*ca60*/  BSYNC B1 ;  /* 0x0000000000017941 */ /* 0x000fea0003800000 */
.L_x_3676:
[----:B------:R-:W2:Y:S04]  /*ca70*/  LDL R5, [R1+0x4] ;  /* 0x0000040001057983 */ /* 0x000ea80000100800 */
[----:B------:R-:W2:Y:S04]  /*ca80*/  LDL R2, [R1+0x8] ;  /* 0x0000080001027983 */ /* 0x000ea80000100800 */
[----:B------:R-:W3:Y:S04]  /*ca90*/  LDL R4, [R1+0x1c] ;  /* 0x00001c0001047983 */ /* 0x000ee80000100800 */
[----:B0-----:R-:W3:Y:S01]  /*caa0*/  LDL R0, [R1+0x40] ;  /* 0x0000400001007983 */ /* 0x001ee20000100800 */
[----:B------:R-:W-:Y:S01]  /*cab0*/  UIADD3 UR4, UP0, UR38, 0x470, URZ ;  /* 0x0000047026047890 */ /* 0x000fe2000ff1e03f */
[----:B------:R-:W-:Y:S01]  /*cac0*/  VIADD R3, R3, 0x28c50 ;  /* 0x00028c5003037836 */ /* 0x000fe20000000000 */
[----:B------:R-:W-:Y:S01]  /*cad0*/  PLOP3.LUT P0, PT, PT, PT, PT, 0x80, 0x0 ;  /* 0x000000000000781c */ /* 0x000fe20003f0f070 */
[----:B------:R-:W-:Y:S01]  /*cae0*/  UMOV UR6, 0x0 ;  /* 0x0000000000067882 */ /* 0x000fe20000000000 */
[----:B------:R-:W-:Y:S01]  /*caf0*/  UIADD3.X UR5, URZ, UR39, URZ, UP0, !UPT ;  /* 0x000000273f057290 */ /* 0x000fe200087fe43f */
[----:B------:R-:W-:Y:S01]  /*cb00*/  UMOV UR7, 0x14f00000 ;  /* 0x14f0000000077882 */ /* 0x000fe20000000000 */
[----:B------:R-:W-:Y:S01]  /*cb10*/  UMOV UR10, URZ ;  /* 0x0000003f000a7c82 */ /* 0x000fe20008000000 */
[----:B--2---:R-:W-:-:S02]  /*cb20*/  IMAD R2, R2, 0x10000, R5 ;  /* 0x0001000002027824 */ /* 0x004fc400078e0205 */
[----:B---3--:R-:W-:Y:S02]  /*cb30*/  IMAD R0, R0, 0x40, R4 ;  /* 0x0000004000007824 */ /* 0x008fe400078e0204 */
[----:B------:R-:W-:-:S07]  /*cb40*/  VIADD R4, R2, 0x400 ;  /* 0x0000040002047836 */ /* 0x000fce0000000000 */
.L_x_3678:
        /* <DEDUP_REMOVED lines=16> */
.L_x_3679:
        /* <DEDUP_REMOVED lines=16> */
.L_x_3680:
        /* <DEDUP_REMOVED lines=16> */
.L_x_3681:
        /* <DEDUP_REMOVED lines=16> */
.L_x_3682:
        /* <DEDUP_REMOVED lines=16> */
.L_x_3683:
        /* <DEDUP_REMOVED lines=16> */
.L_x_3684:
        /* <DEDUP_REMOVED lines=16> */
.L_x_3685:
        /* <DEDUP_REMOVED lines=11> */
.L_x_3673:
[----:B------:R-:W-:Y:S05]  /*d300*/  BSYNC B0 ;  /* 0x0000000000007941 */ /* 0x000fea0003800000 */
.L_x_3672:
[----:B------:R-:W2:Y:S01]  /*d310*/  LDL.LU R4, [R1+0x30] ;  /* 0x0000300001047983 */ /* 0x000ea20000300800 */
        /* <DEDUP_REMOVED lines=14> */
[----:B------:R-:W3:Y:S04]  /*d400*/  LDL.LU R4, [R1+0x8] ;  /* 0x0000080001047983 */ /* 0x000ee80000300800 */
[----:B------:R-:W4:Y:S01]  /*d410*/  LDL.LU R7, [R1+0x10] ;  /* 0x0000100001077983 */ /* 0x000f220000300800 */
[----:B------:R-:W-:Y:S01]  /*d420*/  BSSY B1, `(.L_x_3690) ;  /* 0x00000e5000017945 */ /* 0x000fe20003800000 */
[----:B--2---:R-:W-:Y:S01]  /*d430*/  ISETP.NE.AND P2, PT, R5, RZ, PT ;  /* 0x000000ff0500720c */ /* 0x004fe20003f45270 */
[----:B---3--:R-:W-:-:S05]  /*d440*/  VIADD R2, R4, 0x1 ;  /* 0x0000000104027836 */ /* 0x008fca0000000000 */
[----:B------:R-:W-:-:S04]  /*d450*/  ISETP.NE.AND P0, PT, R2, 0x2, PT ;  /* 0x000000020200780c */ /* 0x000fc80003f05270 */
[----:B------:R-:W-:Y:S02]  /*d460*/  SEL R3, RZ, 0x1, P0 ;  /* 0x00000001ff037807 */ /* 0x000fe40000000000 */
[----:B-----5:R-:W-:Y:S02]  /*d470*/  SEL R8, R2, RZ, P0 ;  /* 0x000000ff02087207 */ /* 0x020fe40000000000 */
[----:B----4-:R-:W-:-:S05]  /*d480*/  LOP3.LUT R7, R7, R3, RZ, 0x3c, !PT ;  /* 0x0000000307077212 */ /* 0x010fca00078e3cff */
[----:B------:R0:W-:Y:S04]  /*d490*/  STL [R1+0x10], R7 ;  /* 0x0000100701007387 */ /* 0x0001e80000100800 */
[----:B------:R0:W-:Y:S01]  /*d4a0*/  STL [R1+0x8], R8 ;  /* 0x0000080801007387 */ /* 0x0001e20000100800 */
[----:B------:R-:W-:Y:S05]  /*d4b0*/  @!P2 BRA `(.L_x_3691) ;  /* 0x0000000c006ca947 */ /* 0x000fea0003800000 */
[----:B------:R-:W-:Y:S02]  /*d4c0*/  ULDC.64 UR4, c[0x0][0x418] ;  /* 0x0001060000047ab9 */ /* 0x000fe40000000a00 */
[----:B------:R-:W-:-:S04]  /*d4d0*/  ISETP.NE.U32.AND P0, PT, RZ, UR4, PT ;  /* 0x00000004ff007c0c */ /* 0x000fc8000bf05070 */
[----:B------:R-:W-:-:S13]  /*d4e0*/  ISETP.NE.AND.EX P0, PT, RZ, UR5, PT, P0 ;  /* 0x00000005ff007c0c */ /* 0x000fda000bf05300 */
[----:B------:R-:W-:Y:S05]  /*d4f0*/  @!P0 BRA `(.L_x_3692) ;  /* 0x0000000000508947 */ /* 0x000fea0003800000 */
[----:B------:R-:W2:Y:S01]  /*d500*/  LDL R10, [R1+0x14] ;  /* 0x00001400010a7983 */ /* 0x000ea20000100800 */
[----:B------:R-:W1:Y:S01]  /*d510*/  LDC R5, c[0x0][0x43c] ;  /* 0x00010f00ff057b82 */ /* 0x000e620000000800 */
[----:B------:R-:W-:Y:S02]  /*d520*/  ULDC.64 UR6, c[0x0][0x428] ;  /* 0x00010a0000067ab9 */ /* 0x000fe40000000a00 */
[----:B------:R-:W3:Y:S01]  /*d530*/  LDL R9, [R1+0xc] ;  /* 0x00000c0001097983 */ /* 0x000ee20000100800 */
        /* <DEDUP_REMOVED lines=14> */
[----:B------:R-:W2:Y:S04]  /*d620*/  LDG.E R2, desc[UR40][R4.64] ;  /* 0x0000002804027981 */ /* 0x000ea8000c1e1900 */
[----:B--2---:R1:W-:Y:S02]  /*d630*/  STL [R1], R2 ;  /* 0x0000000201007387 */ /* 0x0043e40000100800 */
.L_x_3692:
[----:B-1----:R-:W2:Y:S01]  /*d640*/  LDL R2, [R1+0x4] ;  /* 0x0000040001027983 */ /* 0x002ea20000100800 */
[----:B------:R-:W1:Y:S02]  /*d650*/  S2R R3, SR_TID.X ;  /* 0x0000000000037919 */ /* 0x000e640000002100 */
[----:B-1----:R-:W-:Y:S01]  /*d660*/  LOP3.LUT R4, R3, 0x7f, RZ, 0xc0, !PT ;  /* 0x0000007f03047812 */ /* 0x002fe200078ec0ff */
[----:B------:R-:W-:Y:S03]  /*d670*/  BSSY B3, `(.L_x_3693) ;  /* 0x0000006000037945 */ /* 0x000fe60003800000 */
[----:B------:R-:W-:Y:S01]  /*d680*/  ISETP.NE.AND P1, PT, R4, RZ, PT ;  /* 0x000000ff0400720c */ /* 0x000fe20003f25270 */
[----:B--2---:R-:W-:Y:S01]  /*d690*/  IMAD R3, R8, 0x8, R2 ;  /* 0x0000000808037824 */ /* 0x004fe200078e0202 */
[----:B------:R-:W-:-:S04]  /*d6a0*/  SHF.L.U32 R2, R7, 0x1f, RZ ;  /* 0x0000001f07027819 */ /* 0x000fc800000006ff */
[----:B------:R-:W1:Y:S02]  /*d6b0*/  SYNCS.PHASECHK.TRANS64.TRYWAIT P0, [R3+URZ+0x28c40], R2 ;  /* 0x028c4002030075a7 */ /* 0x000e64000800017f */
[----:B-1----:R-:W-:Y:S05]  /*d6c0*/  @!P0 BRA `(.L_x_3694) ;  /* 0x0000004000bc8947 */ /* 0x002fea0003800000 */
.L_x_3799:
[----:B------:R-:W-:Y:S05]  /*d6d0*/  BSYNC B3 ;  /* 0x0000000000037941 */ /* 0x000fea0003800000 */
.L_x_3693:
[----:B------:R-:W-:Y:S04]  /*d6e0*/  BSSY B3, `(.L_x_3695) ;  /* 0x0000009000037945 */ /* 0x000fe80003800000 */
[----:B------:R-:W-:Y:S05]  /*d6f0*/  @P1 BRA `(.L_x_3696) ;  /* 0x00000000001c1947 */ /* 0x000fea0003800000 */
[----:B------:R-:W2:Y:S02]  /*d700*/  S2R R4, SR_TID.X ;  /* 0x0000000000047919 */ /* 0x000ea40000002100 */
[----:B--2---:R-:W-:Y:S01]  /*d710*/  LOP3.LUT R5, R4, 0x1f, RZ, 0xc0, !PT ;  /* 0x0000001f04057812 */ /* 0x004fe200078ec0ff */
[----:B------:R-:W-:-:S03]  /*d720*/  IMAD.MOV.U32 R4, RZ, RZ, 0x2000 ;  /* 0x00002000ff047424 */ /* 0x000fc600078e00ff */
[----:B------:R-:W-:Y:S01]  /*d730*/  ISETP.NE.AND P0, PT, R5, RZ, PT ;  /* 0x000000ff0500720c */ /* 0x000fe20003f05270 */
[----:B------:R2:W-:-:S12]  /*d740*/  SYNCS.ARRIVE.TRANS64 RZ, [R3+URZ+0x28c30], R4 ;  /* 0x028c300403ff79a7 */ /* 0x0005d8000800003f */
[----:B--2---:R-:W-:Y:S05]  /*d750*/  @!P0 BRA `(.L_x_3696) ;  /* 0x0000000000048947 */ /* 0x004fea0003800000 */
[----:B------:R-:W-:Y:S01]  /*d760*/  BPT.TRAP 0x1 ;  /* 0x000000040000795c */ /* 0x000fe20000300000 */
.L_x_3696:
[----:B------:R-:W-:Y:S05]  /*d770*/  BSYNC B3 ;  /* 0x0000000000037941 */ /* 0x000fea0003800000 */
.L_x_3695:
[----:B0-----:R-:W2:Y:S04]  /*d780*/  LDL R8, [R1+0x4] ;  /* 0x0000040001087983 */ /* 0x001ea80000100800 */
[----:B------:R-:W2:Y:S04]  /*d790*/  LDL R4, [R1+0x8] ;  /* 0x0000080001047983 */ /* 0x000ea80000100800 */
[----:B------:R-:W3:Y:S01]  /*d7a0*/  LDL R5, [R1+0x1c] ;  /* 0x00001c0001057983 */ /* 0x000ee20000100800 */
[----:B------:R-:W-:Y:S01]  /*d7b0*/  IMAD.MOV.U32 R7, RZ, RZ, RZ ;  /* 0x000000ffff077224 */ /* 0x000fe200078e00ff */
[----:B------:R-:W-:Y:S01]  /*d7c0*/  UIADD3 UR4, UP0, UR38, 0x370, URZ ;  /* 0x0000037026047890 */ /* 0x000fe2000ff1e03f */
[----:B------:R-:W-:Y:S01]  /*d7d0*/  PLOP3.LUT P0, PT, PT, PT, PT, 0x80, 0x0 ;  /* 0x000000000000781c */ /* 0x000fe20003f0f070 */
[----:B------:R-:W-:Y:S01]  /*d7e0*/  UMOV UR6, 0x0 ;  /* 0x0000000000067882 */ /* 0x000fe20000000000 */
[----:B------:R-:W-:Y:S01]  /*d7f0*/  UMOV UR7, 0x14f00000 ;  /* 0x14f0000000077882 */ /* 0x000fe20000000000 */
[----:B------:R-:W-:Y:S01]  /*d800*/  R2UR UR10, R7 ;  /* 0x00000000070a72ca */ /* 0x000fe200000e0000 */
[----:B------:R-:W-:Y:S01]  /*d810*/  UIADD3.X UR5, URZ, UR39, URZ, UP0, !UPT ;  /* 0x000000273f057290 */ /* 0x000fe200087fe43f */
[----:B--2---:R-:W-:-:S02]  /*d820*/  IMAD R4, R4, 0x2000, R8 ;  /* 0x0000200004047824 */ /* 0x004fc400078e0208 */
[----:B---3--:R-:W-:Y:S02]  /*d830*/  IMAD R0, R0, 0x40, R5 ;  /* 0x0000004000007824 */ /* 0x008fe400078e0205 */
[----:B------:R-:W-:Y:S02]  /*d840*/  VIADD R4, R4, 0x22400 ;  /* 0x0002240004047836 */ /* 0x000fe40000000000 */
[----:B------:R-:W-:-:S07]  /*d850*/  VIADD R5, R3, 0x28c30 ;  /* 0x00028c3003057836 */ /* 0x000fce0000000000 */
.L_x_3697:
        /* <DEDUP_REMOVED lines=11> */
[----:B------:R-:W0:Y:S01]  /*d910*/  SYNCS.PHASECHK.TRANS64.TRYWAIT P0, [R3+URZ+0x28c60], R2 ;  /* 0x028c6002030075a7 */ /* 0x000e22000800017f */
[----:B------:R-:W-:Y:S04]  /*d920*/  BSSY B3, `(.L_x_3698) ;  /* 0x0000002000037945 */ /* 0x000fe80003800000 */
[----:B0-----:R-:W-:Y:S05]  /*d930*/  @!P0 BRA `(.L_x_3699) ;  /* 0x0000004000348947 */ /* 0x001fea0003800000 */
.L_x_3800:
[----:B------:R-:W-:Y:S05]  /*d940*/  BSYNC B3 ;  /* 0x0000000000037941 */ /* 0x000fea0003800000 */
.L_x_3698:
        /* <DEDUP_REMOVED lines=11> */
.L_x_3701:
[----:B------:R-:W-:Y:S05]  /*da00*/  BSYNC B3 ;  /* 0x0000000000037941 */ /* 0x000fea0003800000 */
.L_x_3700:
[----:B------:R-:W2:Y:S04]  /*da10*/  LDL R4, [R1+0x4] ;  /* 0x0000040001047983 */ /* 0x000ea80000100800 */
[----:B01----:R-:W2:Y:S01]  /*da20*/  LDL R2, [R1+0x8] ;  /* 0x0000080001027983 */ /* 0x003ea20000100800 */
        /* <DEDUP_REMOVED lines=9> */
.L_x_3702:
        /* <DEDUP_REMOVED lines=13> */
[----:B------:R-:W-:Y:S01]  /*db90*/  R2UR UR7, R9 ;  /* 0x00000000090772ca */ /* 0x000fe200000e0000 */
[----:B------:R-:W-:Y:S01]  /*dba0*/  UMOV UR10, 0x40 ;  /* 0x00000040000a7882 */ /* 0x000fe20000000000 */
[----:B------:R-:W-:-:S13]  /*dbb0*/  PLOP3.LUT P0, PT, PT, PT, PT, 0x80, 0x0 ;  /* 0x000000000000781c */ /* 0x000fda0003f0f070 */
.L_x_3703:
        /* <DEDUP_REMOVED lines=16> */
.L_x_3704:
        /* <DEDUP_REMOVED lines=16> */
.L_x_3705:
        /* <DEDUP_REMOVED lines=16> */
.L_x_3706:
        /* <DEDUP_REMOVED lines=16> */
.L_x_3707:
        /* <DEDUP_REMOVED lines=16> */
.L_x_3708:
        /* <DEDUP_REMOVED lines=16> */
.L_x_3709:
        /* <DEDUP_REMOVED lines=10> */
[----:B-1----:R-:W-:Y:S05]  /*e260*/  @P0 BRA.U.ANY `(.L_x_3709) ;  /* 0xfffffffd00d40947 */ /* 0x002fea000393ffff */
.L_x_3691:
[----:B------:R-:W-:Y:S05]  /*e270*/  BSYNC B1 ;  /* 0x0000000000017941 */ /* 0x000fea0003800000 */
.L_x_3690:
[----:B------:R-:W2:Y:S02]  /*e280*/  LDL.LU R4, [R1+0x28] ;  /* 0x0000280001047983 */ /* 0x000ea40000300800 */
[----:B--2---:R-:W-:-:S07]  /*e290*/  VIADD R0, R4, 0xfffffffd ;  /* 0xfffffffd04007836 */ /* 0x004fce0000000000 */
.L_x_3689:
[----:B------:R-:W-:Y:S05]  /*e2a0*/  BSYNC B2 ;  /* 0x0000000000027941 */ /* 0x000fea0003800000 */
.L_x_3688:
[----:B------:R-:W2:Y:S01]  /*e2b0*/  LDL.LU R2, [R1+0x24] ;  /* 0x0000240001027983 */ /* 0x000ea20000300800 */
[----:B------:R-:W-:-:S05]  /*e2c0*/  IMAD.MOV R6, RZ, RZ, -R6 ;  /* 0x000000ffff067224 */ /* 0x000fca00078e0a06 */
[----:B--2---:R-:W-:-:S13]  /*e2d0*/  ISETP.NE.AND P0, PT, R2, R6, PT ;  /* 0x000000060200720c */ /* 0x004fda0003f05270 */
[----:B------:R-:W-:Y:S05]  /*e2e0*/  @!P0 BRA `(.L_x_3687) ;  /* 0x0000001c00488947 */ /* 0x000fea0003800000 */
.L_x_3750:
[----:B------:R-:W2:Y:S04]  /*e2f0*/  LDL R4, [R1+0x18] ;  /* 0x0000180001047983 */ /* 0x000ea80000100800 */
[----:B------:R-:W3:Y:S04]  /*e300*/  LDL.LU R3, [R1+0x8] ;  /* 0x0000080001037983 */ /* 0x000ee80000300800 */
[----:B------:R-:W4:Y:S01]  /*e310*/  LDL.LU R2, [R1+0x10] ;  /* 0x0000100001027983 */ /* 0x000f220000300800 */
[----:B------:R-:W-:Y:S05]  /*e320*/  YIELD ;  /* 0x0000000000007946 */ /* 0x000fea0003800000 */
[----:B------:R-:W-:Y:S01]  /*e330*/  BSSY B1, `(.L_x_3710) ;  /* 0x00000e2000017945 */ /* 0x000fe20003800000 */
[----:B--2---:R-:W-:Y:S01]  /*e340*/  ISETP.NE.AND P1, PT, R4, RZ, PT ;  /* 0x000000ff0400720c */ /* 0x004fe20003f25270 */
[----:B---3--:R-:W-:-:S05]  /*e350*/  VIADD R6, R3, 0x1 ;  /* 0x0000000103067836 */ /* 0x008fca0000000000 */
[----:B------:R-:W-:-:S04]  /*e360*/  ISETP.NE.AND P0, PT, R6, 0x2, PT ;  /* 0x000000020600780c */ /* 0x000fc80003f05270 */
[----:B0-----:R-:W-:Y:S02]  /*e370*/  SEL R7, RZ, 0x1, P0 ;  /* 0x00000001ff077807 */ /* 0x001fe40000000000 */
[----:B------:R-:W-:Y:S02]  /*e380*/  SEL R6, R6, RZ, P0 ;  /* 0x000000ff06067207 */ /* 0x000fe40000000000 */
[----:B----4-:R-:W-:Y:S01]  /*e390*/  LOP3.LUT R7, R2, R7, RZ, 0x3c, !PT ;  /* 0x0000000702077212 */ /* 0x010fe200078e3cff */
[----:B------:R-:W-:Y:S06]  /*e3a0*/  @!P1 BRA `(.L_x_3711) ;  /* 0x0000000c00689947 */ /* 0x000fec0003800000 */
[----:B------:R-:W-:Y:S01]  /*e3b0*/  ULDC.64 UR4, c[0x0][0x418] ;  /* 0x0001060000047ab9 */ /* 0x000fe20000000a00 */
[----:B-----5:R-:W-:Y:S01]  /*e3c0*/  IMAD.MOV.U32 R8, RZ, RZ, R0 ;  /* 0x000000ffff087224 */ /* 0x020fe200078e0000 */
        /* <DEDUP_REMOVED lines=23> */
.L_x_3712:
[----:B0-----:R-:W2:Y:S01]  /*e540*/  LDL R2, [R1+0x4] ;  /* 0x0000040001027983 */ /* 0x001ea20000100800 */
[----:B------:R-:W0:Y:S01]  /*e550*/  S2R R3, SR_TID.X ;  /* 0x0000000000037919 */ /* 0x000e220000002100 */
[----:B------:R-:W-:Y:S01]  /*e560*/  BSSY B2, `(.L_x_3713) ;  /* 0x0000007000027945 */ /* 0x000fe20003800000 */
[----:B0-----:R-:W-:-:S04]  /*e570*/  LOP3.LUT R3, R3, 0x7f, RZ, 0xc0, !PT ;  /* 0x0000007f03037812 */ /* 0x001fc800078ec0ff */
[----:B------:R-:W-:Y:S01]  /*e580*/  ISETP.NE.AND P1, PT, R3, RZ, PT ;  /* 0x000000ff0300720c */ /* 0x000fe20003f25270 */
[----:B--2---:R-:W-:Y:S01]  /*e590*/  IMAD R4, R6, 0x8, R2 ;  /* 0x0000000806047824 */ /* 0x004fe200078e0202 */
[----:B------:R-:W-:-:S04]  /*e5a0*/  SHF.L.U32 R2, R7, 0x1f, RZ ;  /* 0x0000001f07027819 */ /* 0x000fc800000006ff */
[----:B------:R-:W0:Y:S02]  /*e5b0*/  SYNCS.PHASECHK.TRANS64.TRYWAIT P0, [R4+URZ+0x28c40], R2 ;  /* 0x028c4002040075a7 */ /* 0x000e24000800017f */
[----:B0-----:R-:W-:Y:S05]  /*e5c0*/  @!P0 BRA `(.L_x_3714) ;  /* 0x0000003400248947 */ /* 0x001fea0003800000 */
.L_x_3801:
[----:B------:R-:W-:Y:S05]  /*e5d0*/  BSYNC B2 ;  /* 0x0000000000027941 */ /* 0x000fea0003800000 */
.L_x_3713:
[----:B------:R-:W-:Y:S04]  /*e5e0*/  BSSY B2, `(.L_x_3715) ;  /* 0x0000009000027945 */ /* 0x000fe80003800000 */
[----:B------:R-:W-:Y:S05]  /*e5f0*/  @P1 BRA `(.L_x_3716) ;  /* 0x00000000001c1947 */ /* 0x000fea0003800000 */
[----:B------:R-:W1:Y:S02]  /*e600*/  S2R R3, SR_TID.X ;  /* 0x0000000000037919 */ /* 0x000e640000002100 */
[----:B-1----:R-:W-:Y:S01]  /*e610*/  LOP3.LUT R5, R3, 0x1f, RZ, 0xc0, !PT ;  /* 0x0000001f03057812 */ /* 0x002fe200078ec0ff */
[----:B------:R-:W-:-:S03]  /*e620*/  IMAD.MOV.U32 R3, RZ, RZ, 0x2000 ;  /* 0x00002000ff037424 */ /* 0x000fc600078e00ff */
[----:B------:R-:W-:Y:S01]  /*e630*/  ISETP.NE.AND P0, PT, R5, RZ, PT ;  /* 0x000000ff0500720c */ /* 0x000fe20003f05270 */
[----:B------:R1:W-:-:S12]  /*e640*/  SYNCS.ARRIVE.TRANS64 RZ, [R4+URZ+0x28c30], R3 ;  /* 0x028c300304ff79a7 */ /* 0x0003d8000800003f */
[----:B-1----:R-:W-:Y:S05]  /*e650*/  @!P0 BRA `(.L_x_3716) ;  /* 0x0000000000048947 */ /* 0x002fea0003800000 */
[----:B------:R-:W-:Y:S01]  /*e660*/  BPT.TRAP 0x1 ;  /* 0x000000040000795c */ /* 0x000fe20000300000 */
.L_x_3716:
[----:B------:R-:W-:Y:S05]  /*e670*/  BSYNC B2 ;  /* 0x0000000000027941 */ /* 0x000fea0003800000 */
.L_x_3715:
        /* <DEDUP_REMOVED lines=13> */
.L_x_3717:
        /* <DEDUP_REMOVED lines=11> */
[----:B------:R-:W1:Y:S01]  /*e800*/  SYNCS.PHASECHK.TRANS64.TRYWAIT P0, [R4+URZ+0x28c60], R2 ;  /* 0x028c6002040075a7 */ /* 0x000e62000800017f */
[----:B------:R-:W-:Y:S04]  /*e810*/  BSSY B2, `(.L_x_3718) ;  /* 0x0000002000027945 */ /* 0x000fe80003800000 */
[----:B-1----:R-:W-:Y:S05]  /*e820*/  @!P0 BRA `(.L_x_3719) ;  /* 0x0000003000a08947 */ /* 0x002fea0003800000 */
.L_x_3802:
[----:B------:R-:W-:Y:S05]  /*e830*/  BSYNC B2 ;  /* 0x0000000000027941 */ /* 0x000fea0003800000 */
.L_x_3718:
[----:B------:R-:W-:Y:S01]  /*e840*/  BSSY B2, `(.L_x_3720) ;  /* 0x000000b000027945 */ /* 0x000fe20003800000 */
[----:B01----:R-:W-:Y:S02]  /*e850*/  IMAD.MOV.U32 R2, RZ, RZ, 0x0 ;  /* 0x00000000ff027424 */ /* 0x003fe400078e00ff */
[----:B------:R-:W-:Y:S01]  /*e860*/  IMAD.MOV.U32 R3, RZ, RZ, 0x14f00000 ;  /* 0x14f00000ff037424 */ /* 0x000fe200078e00ff */
[----:B------:R-:W-:Y:S06]  /*e870*/  @P1 BRA `(.L_x_3721) ;  /* 0x00000000001c1947 */ /* 0x000fec0003800000 */
[----:B------:R-:W0:Y:S02]  /*e880*/  S2R R5, SR_TID.X ;  /* 0x0000000000057919 */ /* 0x000e240000002100 */
[----:B0-----:R-:W-:Y:S01]  /*e890*/  LOP3.LUT R10, R5, 0x1f, RZ, 0xc0, !PT ;  /* 0x0000001f050a7812 */ /* 0x001fe200078ec0ff */
[----:B------:R-:W-:-:S03]  /*e8a0*/  IMAD.MOV.U32 R5, RZ, RZ, 0x10000 ;  /* 0x00010000ff057424 */ /* 0x000fc600078e00ff */
[----:B------:R-:W-:Y:S01]  /*e8b0*/  ISETP.NE.AND P0, PT, R10, RZ, PT ;  /* 0x000000ff0a00720c */ /* 0x000fe20003f05270 */
[----:B------:R0:W-:-:S12]  /*e8c0*/  SYNCS.ARRIVE.TRANS64 RZ, [R4+URZ+0x28c50], R5 ;  /* 0x028c500504ff79a7 */ /* 0x0001d8000800003f */
[----:B0-----:R-:W-:Y:S05]  /*e8d0*/  @!P0 BRA `(.L_x_3721) ;  /* 0x0000000000048947 */ /* 0x001fea0003800000 */
[----:B------:R-:W-:Y:S01]  /*e8e0*/  BPT.TRAP 0x1 ;  /* 0x000000040000795c */ /* 0x000fe20000300000 */
.L_x_3721:
[----:B------:R-:W-:Y:S05]  /*e8f0*/  BSYNC B2 ;  /* 0x0000000000027941 */ /* 0x000fea0003800000 */
.L_x_3720:
[----:B------:R-:W2:Y:S01]  /*e900*/  LDL R5, [R1+0x4] ;  /* 0x0000040001057983 */ /* 0x000ea20000100800 */
        /* <DEDUP_REMOVED lines=9> */
.L_x_3722:
        /* <DEDUP_REMOVED lines=16> */
.L_x_3723:
        /* <DEDUP_REMOVED lines=16> */
.L_x_3724:
        /* <DEDUP_REMOVED lines=16> */
.L_x_3725:
        /* <DEDUP_REMOVED lines=16> */
.L_x_3726:
        /* <DEDUP_REMOVED lines=16> */
.L_x_3727:
        /* <DEDUP_REMOVED lines=16> */
.L_x_3728:
        /* <DEDUP_REMOVED lines=16> */
.L_x_3729:
        /* <DEDUP_REMOVED lines=11> */
.L_x_3711:
[----:B------:R-:W-:Y:S05]  /*f150*/  BSYNC B1 ;  /* 0x0000000000017941 */ /* 0x000fea0003800000 */
.L_x_3710:
[----:B------:R-:W2:Y:S01]  /*f160*/  LDL R2, [R1+0x18] ;  /* 0x0000180001027983 */ /* 0x000ea20000100800 */
[----:B------:R-:W-:Y:S01]  /*f170*/  VIADD R6, R6, 0x1 ;  /* 0x0000000106067836 */ /* 0x000fe20000000000 */
[----:B------:R-:W-:Y:S04]  /*f180*/  BSSY B1, `(.L_x_3730) ;  /* 0x00000e5000017945 */ /* 0x000fe80003800000 */
[----:B------:R-:W-:-:S04]  /*f190*/  ISETP.NE.AND P0, PT, R6, 0x2, PT ;  /* 0x000000020600780c */ /* 0x000fc80003f05270 */
[----:B-----5:R-:W-:Y:S02]  /*f1a0*/  SEL R8, R6, RZ, P0 ;  /* 0x000000ff06087207 */ /* 0x020fe40000000000 */
[----:B--2---:R-:W-:Y:S02]  /*f1b0*/  ISETP.NE.AND P2, PT, R2, RZ, PT ;  /* 0x000000ff0200720c */ /* 0x004fe40003f45270 */
[----:B------:R-:W-:-:S04]  /*f1c0*/  SEL R2, RZ, 0x1, P0 ;  /* 0x00000001ff027807 */ /* 0x000fc80000000000 */
[----:B------:R-:W-:-:S05]  /*f1d0*/  LOP3.LUT R7, R7, R2, RZ, 0x3c, !PT ;  /* 0x0000000207077212 */ /* 0x000fca00078e3cff */
[----:B------:R0:W-:Y:S04]  /*f1e0*/  STL [R1+0x10], R7 ;  /* 0x0000100701007387 */ /* 0x0001e80000100800 */
[----:B------:R0:W-:Y:S01]  /*f1f0*/  STL [R1+0x8], R8 ;  /* 0x0000080801007387 */ /* 0x0001e20000100800 */
[----:B------:R-:W-:Y:S05]  /*f200*/  @!P2 BRA `(.L_x_3731) ;  /* 0x0000000c0070a947 */ /* 0x000fea0003800000 */
[----:B------:R-:W-:Y:S01]  /*f210*/  ULDC.64 UR4, c[0x0][0x418] ;  /* 0x0001060000047ab9 */ /* 0x000fe20000000a00 */
[----:B------:R-:W-:Y:S01]  /*f220*/  VIADD R6, R0, 0xffffffff ;  /* 0xffffffff00067836 */ /* 0x000fe20000000000 */
        /* <DEDUP_REMOVED lines=23> */
.L_x_3732:
[----:B-1----:R-:W2:Y:S01]  /*f3a0*/  LDL R2, [R1+0x4] ;  /* 0x0000040001027983 */ /* 0x002ea20000100800 */
[----:B------:R-:W1:Y:S01]  /*f3b0*/  S2R R3, SR_TID.X ;  /* 0x0000000000037919 */ /* 0x000e620000002100 */
[----:B------:R-:W-:Y:S01]  /*f3c0*/  BSSY B2, `(.L_x_3733) ;  /* 0x0000007000027945 */ /* 0x000fe20003800000 */
[----:B-1----:R-:W-:-:S04]  /*f3d0*/  LOP3.LUT R3, R3, 0x7f, RZ, 0xc0, !PT ;  /* 0x0000007f03037812 */ /* 0x002fc800078ec0ff */
[----:B------:R-:W-:Y:S01]  /*f3e0*/  ISETP.NE.AND P1, PT, R3, RZ, PT ;  /* 0x000000ff0300720c */ /* 0x000fe20003f25270 */
[----:B--2---:R-:W-:Y:S01]  /*f3f0*/  IMAD R4, R8, 0x8, R2 ;  /* 0x0000000808047824 */ /* 0x004fe200078e0202 */
[----:B------:R-:W-:-:S04]  /*f400*/  SHF.L.U32 R2, R7, 0x1f, RZ ;  /* 0x0000001f07027819 */ /* 0x000fc800000006ff */
[----:B------:R-:W1:Y:S02]  /*f410*/  SYNCS.PHASECHK.TRANS64.TRYWAIT P0, [R4+URZ+0x28c40], R2 ;  /* 0x028c4002040075a7 */ /* 0x000e64000800017f */
[----:B-1----:R-:W-:Y:S05]  /*f420*/  @!P0 BRA `(.L_x_3734) ;  /* 0x0000002400b48947 */ /* 0x002fea0003800000 */
.L_x_3803:
[----:B------:R-:W-:Y:S05]  /*f430*/  BSYNC B2 ;  /* 0x0000000000027941 */ /* 0x000fea0003800000 */
.L_x_3733:
        /* <DEDUP_REMOVED lines=9> */
.L_x_3736:
[----:B------:R-:W-:Y:S05]  /*f4d0*/  BSYNC B2 ;  /* 0x0000000000027941 */ /* 0x000fea0003800000 */
.L_x_3735:
        /* <DEDUP_REMOVED lines=14> */
.L_x_3737:
        /* <DEDUP_REMOVED lines=14> */
.L_x_3804:
[----:B------:R-:W-:Y:S05]  /*f6a0*/  BSYNC B2 ;  /* 0x0000000000027941 */ /* 0x000fea0003800000 */
.L_x_3738:
        /* <DEDUP_REMOVED lines=11> */
.L_x_3741:
[----:B------:R-:W-:Y:S05]  /*f760*/  BSYNC B2 ;  /* 0x0000000000027941 */ /* 0x000fea0003800000 */
.L_x_3740:
[----:B------:R-:W2:Y:S04]  /*f770*/  LDL R8, [R1+0x4] ;  /* 0x0000040001087983 */ /* 0x000ea80000100800 */
        /* <DEDUP_REMOVED lines=10> */
.L_x_3742:
        /* <DEDUP_REMOVED lines=16> */
.L_x_3743:
        /* <DEDUP_REMOVED lines=16> */
.L_x_3744:
        /* <DEDUP_REMOVED lines=16> */
.L_x_3745:
        /* <DEDUP_REMOVED lines=16> */
.L_x_3746:
        /* <DEDUP_REMOVED lines=16> */
.L_x_3747:
        /* <DEDUP_REMOVED lines=16> */
.L_x_3748:
        /* <DEDUP_REMOVED lines=16> */
.L_x_3749:
        /* <DEDUP_REMOVED lines=11> */
.L_x_3731:
[----:B------:R-:W-:Y:S05]  /*ffd0*/  BSYNC B1 ;  /* 0x0000000000017941 */ /* 0x000fea0003800000 */
.L_x_3730:
[C---:B------:R-:W-:Y:S01]  /*ffe0*/  ISETP.GT.AND P0, PT, R0.reuse, 0x1, PT ;  /* 0x000000010000780c */ /* 0x040fe20003f04270 */
[----:B------:R-:W-:-:S12]  /*fff0*/  VIADD R0, R0, 0xfffffffe ;  /* 0xfffffffe00007836 */ /* 0x000fd80000000000 */
[----:B------:R-:W-:Y:S05]  /*10000*/  @P0 BRA `(.L_x_3750) ;  /* 0xffffffe000b80947 */ /* 0x000fea000383ffff */
.L_x_3687:
[----:B------:R-:W-:Y:S05]  /*10010*/  BSYNC B0 ;  /* 0x0000000000007941 */ /* 0x000fea0003800000 */
.L_x_3686:
[----:B------:R-:W2:Y:S04]  /*10020*/  LDL.LU R4, [R1+0x8] ;  /* 0x0000080001047983 */ /* 0x000ea80000300800 */
[----:B------:R-:W3:Y:S01]  /*10030*/  LDL.LU R3, [R1+0x10] ;  /* 0x0000100001037983 */ /* 0x000ee20000300800 */
[----:B------:R-:W1:Y:S01]  /*10040*/  S2R R2, SR_TID.X ;  /* 0x0000000000027919 */ /* 0x000e620000002100 */
[----:B------:R-:W-:Y:S01]  /*10050*/  BSSY B0, `(.L_x_3751) ;  /* 0x0000015000007945 */ /* 0x000fe20003800000 */
[----:B-1----:R-:W-:-:S04]  /*10060*/  LOP3.LUT R2, R2, 0x7f, RZ, 0xc0, !PT ;  /* 0x0000007f02027812 */ /* 0x002fc800078ec0ff */
[----:B------:R-:W-:Y:S01]  /*10070*/  ISETP.NE.AND P1, PT, R2, RZ, PT ;  /* 0x000000ff0200720c */ /* 0x000fe20003f25270 */
[----:B--2---:R-:W-:-:S05]  /*10080*/  VIADD R0, R4, 0x1 ;  /* 0x0000000104007836 */ /* 0x004fca0000000000 */
[----:B------:R-:W-:-:S04]  /*10090*/  ISETP.NE.AND P0, PT, R0, 0x2, PT ;  /* 0x000000020000780c */ /* 0x000fc80003f05270 */
[----:B------:R-:W-:-:S04]  /*100a0*/  SEL R2, RZ, 0x1, P0 ;  /* 0x00000001ff027807 */ /* 0x000fc80000000000 */
[----:B---3--:R-:W-:-:S05]  /*100b0*/  LOP3.LUT R3, R3, R2, RZ, 0x3c, !PT ;  /* 0x0000000203037212 */ /* 0x008fca00078e3cff */
[----:B------:R1:W-:Y:S01]  /*100c0*/  STL [R1+0x10], R3 ;  /* 0x0000100301007387 */ /* 0x0003e20000100800 */
[----:B------:R-:W-:Y:S05]  /*100d0*/  @P1 BRA `(.L_x_3752) ;  /* 0x0000000000301947 */ /* 0x000fea0003800000 */
[----:B------:R-:W2:Y:S01]  /*100e0*/  S2R R5, SR_LANEID ;  /* 0x0000000000057919 */ /* 0x000ea20000000000 */
[----:B------:R-:W-:Y:S01]  /*100f0*/  VOTEU.ANY UR4, UPT, PT ;  /* 0x0000000000047886 */ /* 0x000fe200038e0100 */
[----:B-1----:R-:W1:Y:S01]  /*10100*/  LDC.64 R2, c[0x0][0xc60] ;  /* 0x00031800ff027b82 */ /* 0x002e620000000a00 */
[----:B------:R-:W2:Y:S02]  /*10110*/  FLO.U32 R4, UR4 ;  /* 0x0000000400047d00 */ /* 0x000ea400080e0000 */
[----:B--2---:R-:W-:-:S06]  /*10120*/  ISETP.EQ.U32.AND P1, PT, R4, R5, PT ;  /* 0x000000050400720c */ /* 0x004fcc0003f22070 */
[----:B------:R-:W1:Y:S07]  /*10130*/  POPC R5, UR4 ;  /* 0x0000000400057d09 */ /* 0x000e6e0008000000 */
[----:B-1----:R-:W2:Y:S01]  /*10140*/  @P1 ATOMG.E.ADD.STRONG.GPU PT, R3, desc[UR40][R2.64], R5 ;  /* 0x00000005020319a8 */ /* 0x002ea200081ee1e8 */
[----:B------:R-:W1:Y:S02]  /*10150*/  S2R R6, SR_LTMASK ;  /* 0x0000000000067919 */ /* 0x000e640000003900 */
[----:B-1----:R-:W-:-:S04]  /*10160*/  LOP3.LUT R6, R6, UR4, RZ, 0xc0, !PT ;  /* 0x0000000406067c12 */ /* 0x002fc8000f8ec0ff */
[----:B0-----:R-:W0:Y:S01]  /*10170*/  POPC R7, R6 ;  /* 0x0000000600077309 */ /* 0x001e220000000000 */
[----:B--2---:R-:W0:Y:S02]  /*10180*/  SHFL.IDX PT, R4, R3, R4, 0x1f ;  /* 0x00001f0403047589 */ /* 0x004e2400000e0000 */
[----:B0-----:R-:W-:-:S07]  /*10190*/  IADD3 R16, R4, UR37, R7 ;  /* 0x0000002504107c10 */ /* 0x001fce000fffe007 */
.L_x_3752:
[----:B------:R-:W-:Y:S05]  /*101a0*/  BSYNC B0 ;  /* 0x0000000000007941 */ /* 0x000fea0003800000 */
.L_x_3751:
[----:B------:R-:W-:-:S05]  /*101b0*/  SEL R0, R0, RZ, P0 ;  /* 0x000000ff00007207 */ /* 0x000fca0000000000 */
[----:B------:R2:W-:Y:S02]  /*101c0*/  STL [R1+0x8], R0 ;  /* 0x0000080001007387 */ /* 0x0005e40000100800 */
.L_x_3654:
[----:B------:R-:W-:Y:S05]  /*101d0*/  BSYNC B7 ;  /* 0x0000000000077941 */ /* 0x000fea0003800000 */
.L_x_3652:
[----:B--2---:R-:W2:Y:S02]  /*101e0*/  LDL R0, [R1+0x58] ;  /* 0x0000580001007983 */ /* 0x004ea40000100800 */
[----:B--2---:R-:W-:-:S13]  /*101f0*/  ISETP.NE.AND P0, PT, R0, RZ, PT ;  /* 0x000000ff0000720c */ /* 0x004fda0003f05270 */
[----:B------:R-:W-:Y:S05]  /*10200*/  @!P0 BRA `(.L_x_3753) ;  /* 0x0000000000288947 */ /* 0x000fea0003800000 */
[----:B------:R-:W-:Y:S05]  /*10210*/  WARPSYNC.ALL ;  /* 0x0000000000007948 */ /* 0x000fea0003800000 */
[----:B------:R-:W2:Y:S08]  /*10220*/  S2UR UR5, SR_CgaCtaId ;  /* 0x00000000000579c3 */ /* 0x000eb00000008800 */
[----:B------:R-:W-:Y:S06]  /*10230*/  BAR.SYNC.DEFER_BLOCKING 0x5, 0x180 ;  /* 0x0146000000007b1d */ /* 0x000fec0000010000 */
[----:B------:R-:W-:-:S02]  /*10240*/  UMOV UR4, 0x400 ;  /* 0x0000040000047882 */ /* 0x000fc40000000000 */
[----:B--2---:R-:W-:-:S06]  /*10250*/  ULEA UR4, UR5, UR4, 0x18 ;  /* 0x0000000405047291 */ /* 0x004fcc000f8ec03f */
[----:B------:R-:W-:-:S05]  /*10260*/  IMAD.U32 R0, RZ, RZ, UR4 ;  /* 0x00000004ff007e24 */ /* 0x000fca000f8e00ff */
[----:B------:R3:W4:Y:S04]  /*10270*/  LDS.128 R16, [R0+0x28cd0] ;  /* 0x028cd00000107984 */ /* 0x0007280000000c00 */
[----:B------:R3:W-:Y:S01]  /*10280*/  STL [R1+0x4], R0 ;  /* 0x0000040001007387 */ /* 0x0007e20000100800 */
[----:B------:R-:W-:Y:S06]  /*10290*/  BAR.ARV 0x4, 0x180 ;  /* 0x0106000000007b1d */ /* 0x000fec0000002000 */
[----:B------:R-:W-:Y:S05]  /*102a0*/  BRA `(.L_x_3754) ;  /* 0x0000000800487947 */ /* 0x000fea0003800000 */
.L_x_3753:
[----:B------:R-:W2:Y:S01]  /*102b0*/  S2R R0, SR_TID.X ;  /* 0x0000000000007919 */ /* 0x000ea20000002100 */
[----:B------:R-:W-:Y:S01]  /*102c0*/  UMOV UR4, 0xffffffff ;  /* 0xffffffff00047882 */ /* 0x000fe20000000000 */
[----:B--2---:R-:W-:-:S04]  /*102d0*/  LOP3.LUT R6, R0, 0x1f, RZ, 0xc0, !PT ;  /* 0x0000001f00067812 */ /* 0x004fc800078ec0ff */
[----:B------:R-:W-:Y:S01]  /*102e0*/  ISETP.NE.AND P0, PT, R6, 0x1f, PT ;  /* 0x0000001f0600780c */ /* 0x000fe20003f05270 */
[----:B------:R-:W-:-:S12]  /*102f0*/  BRA.DIV UR4, `(.L_x_3755) ;  /* 0x0000001a04287947 */ /* 0x000fd8000b800000 */
[----:B------:R-:W-:Y:S01]  /*10300*/  IMAD.IADD R5, R19, 0x1, R6 ;  /* 0x0000000113057824 */ /* 0x000fe200078e0206 */
[----:B------:R-:W-:-:S04]  /*10310*/  ULDC UR4, c[0x0][0xc3c] ;  /* 0x00030f0000047ab9 */ /* 0x000fc80000000800 */
[----:B------:R-:W-:-:S13]  /*10320*/  ISETP.GE.OR P1, PT, R5, UR4, !P0 ;  /* 0x0000000405007c0c */ /* 0x000fda000c726670 */
[----:B-1----:R-:W1:Y:S02]  /*10330*/  @!P1 LDC.64 R2, c[0x0][0xc80] ;  /* 0x00032000ff029b82 */ /* 0x002e640000000a00 */
[----:B-1----:R-:W-:-:S06]  /*10340*/  @!P1 IMAD.WIDE R2, R5, 0x4, R2 ;  /* 0x0000000405029825 */ /* 0x002fcc00078e0202 */
[----:B------:R1:W2:Y:S01]  /*10350*/  @!P1 LDG.E R3, desc[UR40][R2.64] ;  /* 0x0000002802039981 */ /* 0x0002a2000c1e1900 */
[C---:B------:R-:W-:Y:S02]  /*10360*/  ISETP.GE.U32.AND P2, PT, R6.reuse, 0x2, PT ;  /* 0x000000020600780c */ /* 0x040fe40003f46070 */
[C---:B------:R-:W-:Y:S01]  /*10370*/  ISETP.GE.U32.AND P3, PT, R6.reuse, 0x4, PT ;  /* 0x000000040600780c */ /* 0x040fe20003f66070 */
[----:B------:R-:W-:Y:S01]  /*10380*/  SHFL.IDX PT, R0, R16, RZ, 0x1f ;  /* 0x00001fff10007589 */ /* 0x000fe200000e0000 */
[C---:B------:R-:W-:Y:S02]  /*10390*/  ISETP.GE.U32.AND P4, PT, R6.reuse, 0x8, PT ;  /* 0x000000080600780c */ /* 0x040fe40003f86070 */
[C---:B------:R-:W-:Y:S01]  /*103a0*/  ISETP.GE.U32.AND P5, PT, R6.reuse, 0x10, PT ;  /* 0x000000100600780c */ /* 0x040fe20003fa6070 */
[----:B------:R-:W-:Y:S01]  /*103b0*/  SHFL.IDX PT, R4, R16, 0x1, 0x1f ;  /* 0x00201f0010047f89 */ /* 0x000fe200000e0000 */
[----:B-1----:R-:W-:Y:S02]  /*103c0*/  IMAD.MOV.U32 R2, RZ, RZ, RZ ;  /* 0x000000ffff027224 */ /* 0x002fe400078e00ff */
[----:B--2---:R-:W-:Y:S01]  /*103d0*/  @!P1 IMAD.MOV.U32 R2, RZ, RZ, R3 ;  /* 0x000000ffff029224 */ /* 0x004fe200078e0003 */
[----:B------:R-:W-:-:S04]  /*103e0*/  ISETP.NE.AND P1, PT, R6, RZ, PT ;  /* 0x000000ff0600720c */ /* 0x000fc80003f25270 */
        /* <DEDUP_REMOVED lines=16> */
.L_x_3814:
[----:B------:R-:W-:Y:S02]  /*104f0*/  ULDC UR4, c[0x0][0xc38] ;  /* 0x00030e0000047ab9 */ /* 0x000fe40000000800 */
[----:B------:R-:W-:-:S04]  /*10500*/  IMAD.U32 R16, RZ, RZ, UR4 ;  /* 0x00000004ff107e24 */ /* 0x000fc8000f8e00ff */
[----:B--2---:R-:W-:-:S04]  /*10510*/  IMAD R6, R14, R16, RZ ;  /* 0x000000100e067224 */ /* 0x004fc800078e02ff */
[----:B------:R-:W-:-:S05]  /*10520*/  IMAD.IADD R4, R4, 0x1, R6 ;  /* 0x0000000104047824 */ /* 0x000fca00078e0206 */
[----:B------:R-:W-:-:S13]  /*10530*/  ISETP.GT.AND P6, PT, R4, R0, PT ;  /* 0x000000000400720c */ /* 0x000fda0003fc4270 */
[----:B------:R-:W-:Y:S05]  /*10540*/  @P6 BRA `(.L_x_3756) ;  /* 0x00000000009c6947 */ /* 0x000fea0003800000 */
.L_x_3761:
[----:B------:R-:W2:Y:S01]  /*10550*/  LDC R6, c[0x0][0xc3c] ;  /* 0x00030f00ff067b82 */ /* 0x000ea20000000800 */
[----:B------:R-:W-:-:S05]  /*10560*/  VIADD R19, R19, 0x1f ;  /* 0x0000001f13137836 */ /* 0x000fca0000000000 */
[----:B--2---:R-:W-:-:S13]  /*10570*/  ISETP.GE.AND P6, PT, R19, R6, PT ;  /* 0x000000061300720c */ /* 0x004fda0003fc6270 */
[----:B------:R-:W-:Y:S05]  /*10580*/  @P6 BRA `(.L_x_3757) ;  /* 0x0000000400446947 */ /* 0x000fea0003800000 */
[----:B------:R-:W2:Y:S01]  /*10590*/  S2R R2, SR_TID.X ;  /* 0x0000000000027919 */ /* 0x000ea20000002100 */
[----:B------:R-:W-:Y:S01]  /*105a0*/  BSSY B0, `(.L_x_3758) ;  /* 0x0000009000007945 */ /* 0x000fe20003800000 */
[----:B--2---:R-:W-:-:S05]  /*105b0*/  LOP3.LUT R2, R2, 0x1f, RZ, 0xc0, !PT ;  /* 0x0000001f02027812 */ /* 0x004fca00078ec0ff */
[----:B------:R-:W-:Y:S02]  /*105c0*/  IMAD.IADD R5, R19, 0x1, R2 ;  /* 0x0000000113057824 */ /* 0x000fe400078e0202 */
[----:B------:R-:W-:-:S03]  /*105d0*/  IMAD.MOV.U32 R2, RZ, RZ, RZ ;  /* 0x000000ffff027224 */ /* 0x000fc600078e00ff */
[----:B------:R-:W-:-:S13]  /*105e0*/  ISETP.GE.OR P6, PT, R5, R6, !P0 ;  /* 0x000000060500720c */ /* 0x000fda00047c6670 */
[----:B------:R-:W-:Y:S05]  /*105f0*/  @P6 BRA `(.L_x_3759) ;  /* 0x00000000000c6947 */ /* 0x000fea0003800000 */
[----:B-1----:R-:W1:Y:S02]  /*10600*/  LDC.64 R2, c[0x0][0xc80] ;  /* 0x00032000ff027b82 */ /* 0x002e640000000a00 */
[----:B-1----:R-:W-:-:S06]  /*10610*/  IMAD.WIDE R2, R5, 0x4, R2 ;  /* 0x0000000405027825 */ /* 0x002fcc00078e0202 */
[----:B------:R2:W5:Y:S02]  /*10620*/  LDG.E R2, desc[UR40][R2.64] ;  /* 0x0000002802027981 */ /* 0x000564000c1e1900 */
.L_x_3759:
[----:B------:R-:W-:Y:S05]  /*10630*/  BSYNC B0 ;  /* 0x0000000000007941 */ /* 0x000fea0003800000 */
.L_x_3758:
[----:B------:R-:W-:-:S03]  /*10640*/  UMOV UR4, 0xffffffff ;  /* 0xffffffff00047882 */ /* 0x000fc60000000000 */
[----:B------:R-:W-:Y:S05]  /*10650*/  BRA.DIV UR4, `(.L_x_3760) ;  /* 0x0000001a04747947 */ /* 0x000fea000b800000 */
[----:B-----5:R-:W1:Y:S02]  /*10660*/  SHFL.UP PT, R14, R2, 0x1, RZ ;  /* 0x04200000020e7989 */ /* 0x020e6400000e00ff */
[----:B-12---:R-:W-:-:S05]  /*10670*/  SEL R3, R14, RZ, P1 ;  /* 0x000000ff0e037207 */ /* 0x006fca0000800000 */
        /* <DEDUP_REMOVED lines=14> */
.L_x_3822:
[----:B------:R-:W-:Y:S02]  /*10760*/  ULDC UR4, c[0x0][0xc38] ;  /* 0x00030e0000047ab9 */ /* 0x000fe40000000800 */
[----:B------:R-:W-:-:S04]  /*10770*/  IMAD.U32 R16, RZ, RZ, UR4 ;  /* 0x00000004ff107e24 */ /* 0x000fc8000f8e00ff */
[----:B--2---:R-:W-:-:S04]  /*10780*/  IMAD R6, R14, R16, RZ ;  /* 0x000000100e067224 */ /* 0x004fc800078e02ff */
[----:B------:R-:W-:-:S05]  /*10790*/  IMAD.IADD R4, R6, 0x1, R4 ;  /* 0x0000000106047824 */ /* 0x000fca00078e0204 */
[----:B------:R-:W-:-:S13]  /*107a0*/  ISETP.GT.AND P6, PT, R4, R0, PT ;  /* 0x000000000400720c */ /* 0x000fda0003fc4270 */
[----:B------:R-:W-:Y:S05]  /*107b0*/  @!P6 BRA `(.L_x_3761) ;  /* 0xfffffffc0064e947 */ /* 0x000fea000383ffff */
.L_x_3756:
        /* <DEDUP_REMOVED lines=8> */
.L_x_3826:
[----:B------:R-:W-:Y:S01]  /*10840*/  ISETP.NE.AND P0, PT, R5, RZ, PT ;  /* 0x000000ff0500720c */ /* 0x000fe20003f05270 */
[----:B------:R-:W-:-:S12]  /*10850*/  IMAD.MOV.U32 R14, RZ, RZ, RZ ;  /* 0x000000ffff0e7224 */ /* 0x000fd800078e00ff */
[----:B------:R-:W-:Y:S05]  /*10860*/  @!P0 BRA `(.L_x_3763) ;  /* 0x0000000000108947 */ /* 0x000fea0003800000 */
[----:B------:R-:W-:Y:S01]  /*10870*/  UMOV UR4, 0xffffffff ;  /* 0xffffffff00047882 */ /* 0x000fe20000000000 */
[----:B0-----:R-:W-:Y:S02]  /*10880*/  VIADD R12, R4, 0xffffffff ;  /* 0xffffffff040c7836 */ /* 0x001fe40000000000 */
[----:B------:R-:W-:Y:S05]  /*10890*/  BRA.DIV UR4, `(.L_x_3764) ;  /* 0x0000001a04ec7947 */ /* 0x000fea000b800000 */
[----:B------:R4:W0:Y:S02]  /*108a0*/  SHFL.IDX PT, R14, R3, R12, 0x1f ;  /* 0x00001f0c030e7589 */ /* 0x00082400000e0000 */
.L_x_3763:
[----:B---3--:R-:W-:Y:S01]  /*108b0*/  IABS R5, R17 ;  /* 0x0000001100057213 */ /* 0x008fe20000000000 */
[----:B0-----:R-:W-:Y:S02]  /*108c0*/  IMAD R16, R14, R16, R6 ;  /* 0x000000100e107224 */ /* 0x001fe400078e0206 */
[----:B------:R-:W-:Y:S01]  /*108d0*/  IMAD.IADD R19, R4, 0x1, R19 ;  /* 0x0000000104137824 */ /* 0x000fe200078e0213 */
[----:B------:R-:W0:Y:S01]  /*108e0*/  I2F.RP R7, R5 ;  /* 0x0000000500077306 */ /* 0x000e220000209400 */
[----:B------:R-:W-:-:S07]  /*108f0*/  IMAD.IADD R0, R0, 0x1, -R16 ;  /* 0x0000000100007824 */ /* 0x000fce00078e0a10 */
[----:B0-----:R-:W0:Y:S02]  /*10900*/  MUFU.RCP R7, R7 ;  /* 0x0000000700077308 */ /* 0x001e240000001000 */
[----:B0----5:R-:W-:-:S06]  /*10910*/  VIADD R8, R7, 0xffffffe ;  /* 0x0ffffffe07087836 */ /* 0x021fcc0000000000 */
[----:B-1--4-:R-:W2:Y:S02]  /*10920*/  F2I.FTZ.U32.TRUNC.NTZ R3, R8 ;  /* 0x0000000800037305 */ /* 0x012ea4000021f000 */
[----:B--2---:R-:W-:-:S04]  /*10930*/  IMAD.MOV R2, RZ, RZ, -R3 ;  /* 0x000000ffff027224 */ /* 0x004fc800078e0a03 */
[----:B------:R-:W-:Y:S02]  /*10940*/  IMAD R6, R2, R5, RZ ;  /* 0x0000000502067224 */ /* 0x000fe400078e02ff */
[----:B------:R-:W-:-:S04]  /*10950*/  IMAD.MOV.U32 R2, RZ, RZ, RZ ;  /* 0x000000ffff027224 */ /* 0x000fc800078e00ff */
[----:B------:R-:W-:Y:S01]  /*10960*/  IMAD.HI.U32 R2, R3, R6, R2 ;  /* 0x0000000603027227 */ /* 0x000fe200078e0002 */
[----:B------:R-:W-:Y:S02]  /*10970*/  IABS R6, R17 ;  /* 0x0000001100067213 */ /* 0x000fe40000000000 */
[----:B------:R-:W-:-:S03]  /*10980*/  IABS R3, R0 ;  /* 0x0000000000037213 */ /* 0x000fc60000000000 */
[----:B------:R-:W-:Y:S02]  /*10990*/  IMAD.MOV R6, RZ, RZ, -R6 ;  /* 0x000000ffff067224 */ /* 0x000fe400078e0a06 */
        /* <DEDUP_REMOVED lines=10> */
[----:B------:R-:W-:Y:S01]  /*10a40*/  @!P2 IMAD.MOV R2, RZ, RZ, -R2 ;  /* 0x000000ffff02a224 */ /* 0x000fe200078e0a02 */
[----:B------:R-:W-:-:S05]  /*10a50*/  @!P1 LOP3.LUT R2, RZ, R17, RZ, 0x33, !PT ;  /* 0x00000011ff029212 */ /* 0x000fca00078e33ff */
[--C-:B------:R-:W-:Y:S02]  /*10a60*/  IMAD.MOV R3, RZ, RZ, -R2.reuse ;  /* 0x000000ffff037224 */ /* 0x100fe400078e0a02 */
[----:B------:R-:W-:Y:S02]  /*10a70*/  IMAD.MOV.U32 R18, RZ, RZ, R2 ;  /* 0x000000ffff127224 */ /* 0x000fe400078e0002 */
[----:B------:R-:W-:Y:S01]  /*10a80*/  IMAD R17, R17, R3, R0 ;  /* 0x0000000311117224 */ /* 0x000fe200078e0200 */
[----:B------:R-:W-:Y:S06]  /*10a90*/  BRA `(.L_x_3765) ;  /* 0x00000000001c7947 */ /* 0x000fec0003800000 */
.L_x_3757:
[----:B------:R-:W-:Y:S01]  /*10aa0*/  UMOV UR4, URZ ;  /* 0x0000003f00047c82 */ /* 0x000fe20008000000 */
[----:B------:R-:W-:Y:S01]  /*10ab0*/  UMOV UR5, URZ ;  /* 0x0000003f00057c82 */ /* 0x000fe20008000000 */
[----:B------:R-:W-:Y:S01]  /*10ac0*/  ULDC UR6, c[0x0][0xc3c] ;  /* 0x00030f0000067ab9 */ /* 0x000fe20000000800 */
[----:B------:R-:W-:Y:S02]  /*10ad0*/  IMAD.MOV.U32 R16, RZ, RZ, R0 ;  /* 0x000000ffff107224 */ /* 0x000fe400078e0000 */
[----:B------:R-:W-:Y:S02]  /*10ae0*/  IMAD.U32 R17, RZ, RZ, UR4 ;  /* 0x00000004ff117e24 */ /* 0x000fe4000f8e00ff */
[----:B------:R-:W-:Y:S02]  /*10af0*/  IMAD.U32 R18, RZ, RZ, UR5 ;  /* 0x00000005ff127e24 */ /* 0x000fe4000f8e00ff */
[----:B------:R-:W-:-:S07]  /*10b00*/  IMAD.U32 R19, RZ, RZ, UR6 ;  /* 0x00000006ff137e24 */ /* 0x000fce000f8e00ff */
.L_x_3765:
[----:B------:R2:W3:Y:S01]  /*10b10*/  LDL R2, [R1+0x4] ;  /* 0x0000040001027983 */ /* 0x0004e20000100800 */
[----:B------:R-:W4:Y:S01]  /*10b20*/  S2R R0, SR_TID.X ;  /* 0x0000000000007919 */ /* 0x000f220000002100 */
[----:B------:R-:W-:Y:S05]  /*10b30*/  WARPSYNC.ALL ;  /* 0x0000000000007948 */ /* 0x000fea0003800000 */
[----:B----4-:R-:W-:Y:S01]  /*10b40*/  LOP3.LUT R0, R0, 0x1f, RZ, 0xc0, !PT ;  /* 0x0000001f00007812 */ /* 0x010fe200078ec0ff */
[----:B------:R-:W-:Y:S03]  /*10b50*/  BAR.SYNC.DEFER_BLOCKING 0x4, 0x180 ;  /* 0x0106000000007b1d */ /* 0x000fe60000010000 */
[----:B------:R-:W-:-:S13]  /*10b60*/  ISETP.NE.AND P0, PT, R0, RZ, PT ;  /* 0x000000ff0000720c */ /* 0x000fda0003f05270 */
[----:B-1----:R-:W3:Y:S01]  /*10b70*/  @!P0 S2R R3, SR_CgaCtaId ;  /* 0x0000000000038919 */ /* 0x002ee20000008800 */
[----:B------:R-:W-:-:S04]  /*10b80*/  @!P0 MOV R0, 0x400 ;  /* 0x0000040000008802 */ /* 0x000fc80000000f00 */
[----:B---3--:R-:W-:-:S05]  /*10b90*/  @!P0 LEA R2, R3, R0, 0x18 ;  /* 0x0000000003028211 */ /* 0x008fca00078ec0ff */
[----:B------:R2:W-:Y:S04]  /*10ba0*/  @!P0 STS.128 [R2+0x28cd0], R16 ;  /* 0x028cd01002008388 */ /* 0x0005e80000000c00 */
[----:B------:R2:W-:Y:S01]  /*10bb0*/  @!P0 STL [R1+0x4], R2 ;  /* 0x0000040201008387 */ /* 0x0005e20000100800 */
[----:B------:R-:W-:Y:S06]  /*10bc0*/  BAR.ARV 0x5, 0x180 ;  /* 0x0146000000007b1d */ /* 0x000fec0000002000 */
.L_x_3754:
[----:B------:R-:W-:Y:S02]  /*10bd0*/  ULDC UR4, c[0x0][0xc3c] ;  /* 0x00030f0000047ab9 */ /* 0x000fe40000000800 */
[----:B----4-:R-:W-:-:S13]  /*10be0*/  ISETP.GE.AND P0, PT, R19, UR4, PT ;  /* 0x0000000413007c0c */ /* 0x010fda000bf06270 */
[----:B------:R-:W-:Y:S05]  /*10bf0*/  @!P0 BRA `(.L_x_3766) ;  /* 0xffffffa000808947 */ /* 0x000fea000383ffff */
[----:B------:R-:W-:Y:S05]  /*10c00*/  BSYNC B8 ;  /* 0x0000000000087941 */ /* 0x000fea0003800000 */
.L_x_3648:
[----:B---3--:R-:W3:Y:S01]  /*10c10*/  LDL.LU R0, [R1+0x3c] ;  /* 0x00003c0001007983 */ /* 0x008ee20000300800 */
[----:B------:R-:W-:Y:S01]  /*10c20*/  BSSY B0, `(.L_x_3767) ;  /* 0x000000b000007945 */ /* 0x000fe20003800000 */
[----:B------:R-:W4:Y:S01]  /*10c30*/  S2R R5, SR_CgaCtaId ;  /* 0x0000000000057919 */ /* 0x000f220000008800 */
[----:B---3--:R-:W-:-:S05]  /*10c40*/  VIADD R0, R0, 0x1 ;  /* 0x0000000100007836 */ /* 0x008fca0000000000 */
[----:B--2---:R-:W-:-:S04]  /*10c50*/  LEA.HI R2, R0, R0, RZ, 0x1 ;  /* 0x0000000000027211 */ /* 0x004fc800078f08ff */
[----:B-1----:R-:W-:-:S05]  /*10c60*/  LOP3.LUT R3, R2, 0xfffffffe, RZ, 0xc0, !PT ;  /* 0xfffffffe02037812 */ /* 0x002fca00078ec0ff */
[----:B------:R-:W-:Y:S01]  /*10c70*/  IMAD.IADD R3, R0, 0x1, -R3 ;  /* 0x0000000100037824 */ /* 0x000fe200078e0a03 */
[----:B------:R-:W-:-:S04]  /*10c80*/  MOV R0, 0x400 ;  /* 0x0000040000007802 */ /* 0x000fc80000000f00 */
[----:B----4-:R-:W-:Y:S02]  /*10c90*/  LEA R0, R5, R0, 0x18 ;  /* 0x0000000005007211 */ /* 0x010fe400078ec0ff */
[----:B------:R-:W-:-:S04]  /*10ca0*/  SHF.L.U32 R3, R3, 0x1f, RZ ;  /* 0x0000001f03037819 */ /* 0x000fc800000006ff */
[----:B------:R-:W1:Y:S02]  /*10cb0*/  SYNCS.PHASECHK.TRANS64.TRYWAIT P0, [R0+URZ+0x28c20], R3 ;  /* 0x028c2003000075a7 */ /* 0x000e64000800017f */
[----:B-1----:R-:W-:Y:S05]  /*10cc0*/  @!P0 BRA `(.L_x_3768) ;  /* 0x0000001800048947 */ /* 0x002fea0003800000 */
.L_x_3829:
[----:B------:R-:W-:Y:S05]  /*10cd0*/  BSYNC B0 ;  /* 0x0000000000007941 */ /* 0x000fea0003800000 */
.L_x_3767:
[----:B------:R-:W-:-:S03]  /*10ce0*/  UMOV UR4, 0xffffffff ;  /* 0xffffffff00047882 */ /* 0x000fc60000000000 */
[----:B------:R-:W-:Y:S05]  /*10cf0*/  BRA.DIV UR4, `(.L_x_3769) ;  /* 0x0000001a040c7947 */ /* 0x000fea000b800000 */
[----:B------:R-:W2:Y:S02]  /*10d00*/  S2R R2, SR_TID.X ;  /* 0x0000000000027919 */ /* 0x000ea40000002100 */
[----:B--2---:R-:W-:-:S04]  /*10d10*/  SHF.R.U32.HI R2, RZ, 0x5, R2 ;  /* 0x00000005ff027819 */ /* 0x004fc80000011602 */
[----:B------:R-:W-:-:S05]  /*10d20*/  LOP3.LUT R2, R2, 0x3, RZ, 0xc0, !PT ;  /* 0x0000000302027812 */ /* 0x000fca00078ec0ff */
[----:B------:R2:W3:Y:S02]  /*10d30*/  SHFL.IDX PT, R14, R2, RZ, 0x1f ;  /* 0x00001fff020e7589 */ /* 0x0004e400000e0000 */
.L_x_3832:
[----:B---3--:R-:W-:Y:S01]  /*10d40*/  ISETP.NE.AND P0, PT, R14, RZ, PT ;  /* 0x000000ff0e00720c */ /* 0x008fe20003f05270 */
[----:B------:R-:W-:-:S12]  /*10d50*/  BSSY B0, `(.L_x_3770) ;  /* 0x0000027000007945 */ /* 0x000fd80003800000 */
[----:B------:R-:W-:Y:S05]  /*10d60*/  @P0 BRA `(.L_x_3771) ;  /* 0x0000000000940947 */ /* 0x000fea0003800000 */
[----:B------:R-:W-:-:S03]  /*10d70*/  UMOV UR4, 0xffffffff ;  /* 0xffffffff00047882 */ /* 0x000fc60000000000 */
[----:B------:R-:W-:Y:S05]  /*10d80*/  BRA.DIV UR4, `(.L_x_3772) ;  /* 0x0000001a041c7947 */ /* 0x000fea000b800000 */
[----:B------:R-:W-:-:S13]  /*10d90*/  ELECT P6, URZ, PT ;  /* 0x00000000003f782f */ /* 0x000fda00038c0000 */
.L_x_3835:
[----:B------:R-:W-:Y:S05]  /*10da0*/  @!P6 BRA `(.L_x_3771) ;  /* 0x000000000084e947 */ /* 0x000fea0003800000 */
[----:B------:R-:W-:-:S06]  /*10db0*/  ULOP3.LUT UR4, UR36, 0x2, URZ, 0xfc, !UPT ;  /* 0x0000000224047892 */ /* 0x000fcc000f8efc3f */
[----:B--2---:R-:W-:-:S05]  /*10dc0*/  IMAD.U32 R2, RZ, RZ, UR4 ;  /* 0x00000004ff027e24 */ /* 0x004fca000f8e00ff */
[----:B------:R-:W-:-:S13]  /*10dd0*/  ISETP.NE.AND P2, PT, R2, 0x3, PT ;  /* 0x000000030200780c */ /* 0x000fda0003f45270 */
[----:B------:R-:W-:Y:S05]  /*10de0*/  @!P2 BRA `(.L_x_3773) ;  /* 0x000000000004a947 */ /* 0x000fea0003800000 */
[----:B------:R-:W-:Y:S01]  /*10df0*/  BPT.TRAP 0x1 ;  /* 0x000000040000795c */ /* 0x000fe20000300000 */
.L_x_3773:
[----:B-1----:R-:W2:Y:S04]  /*10e00*/  LDL R3, [R1+0x8] ;  /* 0x0000080001037983 */ /* 0x002ea80000100800 */
[----:B0-----:R-:W3:Y:S01]  /*10e10*/  LDL.LU R7, [R1+0x10] ;  /* 0x0000100001077983 */ /* 0x001ee20000300800 */
        /* <DEDUP_REMOVED lines=12> */
.L_x_3836:
[----:B------:R-:W1:Y:S02]  /*10ee0*/  SYNCS.PHASECHK.TRANS64.TRYWAIT P0, [R7+URZ], R2 ;  /* 0x00000002070075a7 */ /* 0x000e64000800017f */
[----:B-1----:R-:W-:Y:S05]  /*10ef0*/  @!P0 BRA `(.L_x_3775) ;  /* 0x0000001400f48947 */ /* 0x002fea0003800000 */
.L_x_3837:
[----:B------:R-:W-:Y:S05]  /*10f00*/  @!P2 BRA `(.L_x_3776) ;  /* 0x000000000004a947 */ /* 0x000fea0003800000 */
[----:B------:R-:W-:Y:S01]  /*10f10*/  BPT.TRAP 0x1 ;  /* 0x000000040000795c */ /* 0x000fe20000300000 */
.L_x_3776:
[----:B------:R-:W2:Y:S01]  /*10f20*/  LDL.LU R4, [R1+0x8] ;  /* 0x0000080001047983 */ /* 0x000ea20000300800 */
[----:B------:R-:W-:-:S04]  /*10f30*/  VIADD R0, R0, 0x28c60 ;  /* 0x00028c6000007836 */ /* 0x000fc80000000000 */
[----:B--2---:R-:W-:-:S04]  /*10f40*/  IMAD R4, R4, 0x8, R0 ;  /* 0x0000000804047824 */ /* 0x004fc800078e0200 */
[----:B------:R-:W2:Y:S02]  /*10f50*/  SYNCS.PHASECHK.TRANS64.TRYWAIT P0, [R4+URZ], R5 ;  /* 0x00000005040075a7 */ /* 0x000ea4000800017f */
[----:B--2---:R-:W-:Y:S05]  /*10f60*/  @!P0 BRA `(.L_x_3777) ;  /* 0x0000001400ec8947 */ /* 0x004fea0003800000 */
.L_x_3838:
[----:B------:R-:W-:-:S07]  /*10f70*/  IMAD R3, R3, 0x8, R0 ;  /* 0x0000000803037824 */ /* 0x000fce00078e0200 */
.L_x_3778:
[----:B---3--:R3:W4:Y:S02]  /*10f80*/  SYNCS.PHASECHK.TRANS64.TRYWAIT P0, [R3+URZ], R2 ;  /* 0x00000002030075a7 */ /* 0x008724000800017f */
[----:B----4-:R-:W-:Y:S05]  /*10f90*/  @!P0 NANOSLEEP.SYNCS 0x989680 ;  /* 0x009896800000895d */ /* 0x010fea0003900000 */
[----:B------:R-:W4:Y:S02]  /*10fa0*/  @!P0 SYNCS.PHASECHK.TRANS64 P0, [R3+URZ], R2 ;  /* 0x00000002030085a7 */ /* 0x000f24000800007f */
[----:B----4-:R-:W-:Y:S05]  /*10fb0*/  @!P0 BRA `(.L_x_3778) ;  /* 0xfffffffc00f08947 */ /* 0x010fea000383ffff */
.L_x_3771:
[----:B------:R-:W-:Y:S05]  /*10fc0*/  BSYNC B0 ;  /* 0x0000000000007941 */ /* 0x000fea0003800000 */
.L_x_3770:
[----:B------:R-:W-:Y:S05]  /*10fd0*/  EXIT ;  /* 0x000000000000794d */ /* 0x000fea0003800000 */
.L_x_3599:
[----:B0-----:R-:W-:-:S04]  /*10fe0*/  IMAD.U32 R3, RZ, RZ, UR16 ;  /* 0x00000010ff037e24 */ /* 0x001fc8000f8e00ff */
[----:B------:R0:W1:Y:S03]  /*10ff0*/  SYNCS.PHASECHK.TRANS64.TRYWAIT P0, [R3+URZ+0x28c50], R0 ;  /* 0x028c5000030075a7 */ /* 0x000066000800017f */
[----:B-1----:R-:W-:Y:S05]  /*11000*/  @!P0 NANOSLEEP.SYNCS 0x989680 ;  /* 0x009896800000895d */ /* 0x002fea0003900000 */
[----:B------:R-:W1:Y:S02]  /*11010*/  @!P0 SYNCS.PHASECHK.TRANS64 P0, [R3+URZ+0x28c50], R0 ;  /* 0x028c5000030085a7 */ /* 0x000e64000800007f */
[----:B-1----:R-:W-:Y:S05]  /*11020*/  @!P0 BRA `(.L_x_3599) ;  /* 0xfffffffc00ec8947 */ /* 0x002fea000383ffff */
[----:B------:R-:W-:Y:S05]  /*11030*/  BRA `(.L_x_3779) ;  /* 0xffffff0800407947 */ /* 0x000fea000383ffff */
.L_x_3604:
[----:B-1----:R-:W-:-:S04]  /*11040*/  IMAD.U32 R3, RZ, RZ, UR6 ;  /* 0x00000006ff037e24 */ /* 0x002fc8000f8e00ff */
[----:B------:R1:W2:Y:S03]  /*11050*/  SYNCS.PHASECHK.TRANS64.TRYWAIT P0, [R3+URZ+0x28c50], R0 ;  /* 0x028c5000030075a7 */ /* 0x0002a6000800017f */
[----:B--2---:R-:W-:Y:S05]  /*11060*/  @!P0 NANOSLEEP.SYNCS 0x989680 ;  /* 0x009896800000895d */ /* 0x004fea0003900000 */
[----:B------:R-:W2:Y:S02]  /*11070*/  @!P0 SYNCS.PHASECHK.TRANS64 P0, [R3+URZ+0x28c50], R0 ;  /* 0x028c5000030085a7 */ /* 0x000ea4000800007f */
[----:B--2---:R-:W-:Y:S05]  /*11080*/  @!P0 BRA `(.L_x_3604) ;  /* 0xfffffffc00ec8947 */ /* 0x004fea000383ffff */
[----:B------:R-:W-:Y:S05]  /*11090*/  BRA `(.L_x_3603) ;  /* 0xffffff14004c7947 */ /* 0x000fea000383ffff */
.L_x_3607:
[----:B0-----:R-:W-:-:S04]  /*110a0*/  IMAD.U32 R3, RZ, RZ, UR42 ;  /* 0x0000002aff037e24 */ /* 0x001fc8000f8e00ff */
[----:B------:R0:W1:Y:S03]  /*110b0*/  SYNCS.PHASECHK.TRANS64.TRYWAIT P1, [R3+URZ+0x28c00], R0 ;  /* 0x028c0000030075a7 */ /* 0x000066000802017f */
[----:B-1----:R-:W-:Y:S05]  /*110c0*/  @!P1 NANOSLEEP.SYNCS 0x989680 ;  /* 0x009896800000995d */ /* 0x002fea0003900000 */
[----:B------:R-:W1:Y:S02]  /*110d0*/  @!P1 SYNCS.PHASECHK.TRANS64 P1, [R3+URZ+0x28c00], R0 ;  /* 0x028c0000030095a7 */ /* 0x000e64000802007f */
[----:B-1----:R-:W-:Y:S05]  /*110e0*/  @!P1 BRA `(.L_x_3607) ;  /* 0xfffffffc00ec9947 */ /* 0x002fea000383ffff */
[----:B------:R-:W-:Y:S05]  /*110f0*/  BRA `(.L_x_3780) ;  /* 0xffffff2000ac7947 */ /* 0x000fea000383ffff */
.L_x_3611:
[----:B--2---:R2:W3:Y:S02]  /*11100*/  SYNCS.PHASECHK.TRANS64.TRYWAIT P1, [R7+URZ+0x28c30], R8 ;  /* 0x028c3008070075a7 */ /* 0x0044e4000802017f */
[----:B---3--:R-:W-:Y:S05]  /*11110*/  @!P1 NANOSLEEP.SYNCS 0x989680 ;  /* 0x009896800000995d */ /* 0x008fea0003900000 */
[----:B------:R-:W3:Y:S02]  /*11120*/  @!P1 SYNCS.PHASECHK.TRANS64 P1, [R7+URZ+0x28c30], R8 ;  /* 0x028c3008070095a7 */ /* 0x000ee4000802007f */
[----:B---3--:R-:W-:Y:S05]  /*11130*/  @!P1 BRA `(.L_x_3611) ;  /* 0xfffffffc00f09947 */ /* 0x008fea000383ffff */
[----:B------:R-:W-:Y:S05]  /*11140*/  BRA `(.L_x_3610) ;  /* 0xffffff2000c87947 */ /* 0x000fea000383ffff */
.L_x_3615:
[----:B----4-:R4:W0:Y:S02]  /*11150*/  SYNCS.PHASECHK.TRANS64.TRYWAIT P2, [R7+URZ+0x28c50], R8 ;  /* 0x028c5008070075a7 */ /* 0x010824000804017f */
[----:B0-----:R-:W-:Y:S05]  /*11160*/  @!P2 NANOSLEEP.SYNCS 0x989680 ;  /* 0x009896800000a95d */ /* 0x001fea0003900000 */
[----:B------:R-:W0:Y:S02]  /*11170*/  @!P2 SYNCS.PHASECHK.TRANS64 P2, [R7+URZ+0x28c50], R8 ;  /* 0x028c50080700a5a7 */ /* 0x000e24000804007f */
[----:B0-----:R-:W-:Y:S05]  /*11180*/  @!P2 BRA `(.L_x_3615) ;  /* 0xfffffffc00f0a947 */ /* 0x001fea000383ffff */
[----:B------:R-:W-:Y:S05]  /*11190*/  BRA `(.L_x_3614) ;  /* 0xffffff3400dc7947 */ /* 0x000fea000383ffff */
.L_x_3620:
[----:B--2---:R-:W-:-:S04]  /*111a0*/  IMAD.U32 R3, RZ, RZ, UR23 ;  /* 0x00000017ff037e24 */ /* 0x004fc8000f8e00ff */
[----:B------:R2:W3:Y:S03]  /*111b0*/  SYNCS.PHASECHK.TRANS64.TRYWAIT P3, [R3+URZ+0x28c30], R8 ;  /* 0x028c3008030075a7 */ /* 0x0004e6000806017f */
[----:B---3--:R-:W-:Y:S05]  /*111c0*/  @!P3 NANOSLEEP.SYNCS 0x989680 ;  /* 0x009896800000b95d */ /* 0x008fea0003900000 */
[----:B------:R-:W3:Y:S02]  /*111d0*/  @!P3 SYNCS.PHASECHK.TRANS64 P3, [R3+URZ+0x28c30], R8 ;  /* 0x028c30080300b5a7 */ /* 0x000ee4000806007f */
[----:B---3--:R-:W-:Y:S05]  /*111e0*/  @!P3 BRA `(.L_x_3620) ;  /* 0xfffffffc00ecb947 */ /* 0x008fea000383ffff */
[----:B------:R-:W-:Y:S05]  /*111f0*/  BRA `(.L_x_3619) ;  /* 0xffffff3800b87947 */ /* 0x000fea000383ffff */
.L_x_3624:
[----:B---3--:R3:W4:Y:S02]  /*11200*/  SYNCS.PHASECHK.TRANS64.TRYWAIT P3, [R173+URZ+0x28c50], R8 ;  /* 0x028c5008ad0075a7 */ /* 0x008724000806017f */
[----:B----4-:R-:W-:Y:S05]  /*11210*/  @!P3 NANOSLEEP.SYNCS 0x989680 ;  /* 0x009896800000b95d */ /* 0x010fea0003900000 */
[----:B------:R-:W4:Y:S02]  /*11220*/  @!P3 SYNCS.PHASECHK.TRANS64 P3, [R173+URZ+0x28c50], R8 ;  /* 0x028c5008ad00b5a7 */ /* 0x000f24000806007f */
[----:B----4-:R-:W-:Y:S05]  /*11230*/  @!P3 BRA `(.L_x_3624) ;  /* 0xfffffffc00f0b947 */ /* 0x010fea000383ffff */
[----:B------:R-:W-:Y:S05]  /*11240*/  BRA `(.L_x_3623) ;  /* 0xffffff5000ec7947 */ /* 0x000fea000383ffff */
.L_x_3660:
[----:B------:R-:W1:Y:S01]  /*11250*/  S2R R4, SR_TID.X ;  /* 0x0000000000047919 */ /* 0x000e620000002100 */
[----:B------:R-:W-:Y:S01]  /*11260*/  BSSY B0, `(.L_x_3781) ;  /* 0x000000a000007945 */ /* 0x000fe20003800000 */
[----:B0-----:R-:W-:Y:S02]  /*11270*/  IMAD.MOV.U32 R12, RZ, RZ, RZ ;  /* 0x000000ffff0c7224 */ /* 0x001fe400078e00ff */
[----:B------:R-:W-:Y:S02]  /*11280*/  IMAD.MOV.U32 R11, RZ, RZ, 0x1f ;  /* 0x0000001fff0b7424 */ /* 0x000fe400078e00ff */
[----:B------:R-:W-:Y:S01]  /*11290*/  IMAD.MOV.U32 R15, RZ, RZ, -0x1 ;  /* 0xffffffffff0f7424 */ /* 0x000fe200078e00ff */
[----:B-1----:R-:W-:-:S04]  /*112a0*/  SHF.R.U32.HI R4, RZ, 0x5, R4 ;  /* 0x00000005ff047819 */ /* 0x002fc80000011604 */
[----:B------:R-:W-:-:S05]  /*112b0*/  LOP3.LUT R4, R4, 0x3, RZ, 0xc0, !PT ;  /* 0x0000000304047812 */ /* 0x000fca00078ec0ff */
[----:B------:R-:W-:-:S07]  /*112c0*/  IMAD.MOV.U32 R13, RZ, RZ, R4 ;  /* 0x000000ffff0d7224 */ /* 0x000fce00078e0004 */
[----:B------:R-:W-:Y:S05]  /*112d0*/  WARPSYNC.COLLECTIVE R15, `(.L_x_3782) ;  /* 0x000000000f087348 */ /* 0x000fea0003c00000 */
[----:B------:R0:W1:Y:S02]  /*112e0*/  SHFL.IDX P6, R14, R13, R12, R11 ;  /* 0x0000000c0d0e7389 */ /* 0x00006400000c000b */
[----:B01----:R-:W-:Y:S01]  /*112f0*/  ENDCOLLECTIVE ;  /* 0x000000000000791b */ /* 0x003fe20003800000 */
.L_x_3782:
[----:B------:R-:W-:Y:S05]  /*11300*/  BSYNC B0 ;  /* 0x0000000000007941 */ /* 0x000fea0003800000 */
.L_x_3781:
[----:B------:R-:W-:Y:S05]  /*11310*/  BRA `(.L_x_3783) ;  /* 0xffffffa4009c7947 */ /* 0x000fea000383ffff */
.L_x_3662:
[----:B------:R-:W-:Y:S01]  /*11320*/  BSSY B0, `(.L_x_3784) ;  /* 0x0000006000007945 */ /* 0x000fe20003800000 */
[----:B------:R-:W-:-:S07]  /*11330*/  IMAD.MOV.U32 R15, RZ, RZ, -0x1 ;  /* 0xffffffffff0f7424 */ /* 0x000fce00078e00ff */
[----:B012---:R-:W-:Y:S05]  /*11340*/  WARPSYNC.COLLECTIVE R15, `(.L_x_3785) ;  /* 0x000000000f0c7348 */ /* 0x007fea0003c00000 */
[----:B------:R-:W-:Y:S02]  /*11350*/  ELECT P6, UR62, PT ;  /* 0x00000000003e782f */ /* 0x000fe400038c0000 */
[----:B------:R-:W-:Y:S01]  /*11360*/  MOV R14, UR62 ;  /* 0x0000003e000e7c02 */ /* 0x000fe20008000f00 */
[----:B012---:R-:W-:Y:S10]  /*11370*/  ENDCOLLECTIVE ;  /* 0x000000000000791b */ /* 0x007ff40003800000 */
.L_x_3785:
[----:B------:R-:W-:Y:S05]  /*11380*/  BSYNC B0 ;  /* 0x0000000000007941 */ /* 0x000fea0003800000 */
.L_x_3784:
[----:B------:R-:W-:Y:S05]  /*11390*/  BRA `(.L_x_3786) ;  /* 0xffffffa400a07947 */ /* 0x000fea000383ffff */
.L_x_3664:
[----:B--2---:R2:W3:Y:S02]  /*113a0*/  SYNCS.PHASECHK.TRANS64.TRYWAIT P0, [R0+URZ+0x28c40], R2 ;  /* 0x028c4002000075a7 */ /* 0x0044e4000800017f */
[----:B---3--:R-:W-:Y:S05]  /*113b0*/  @!P0 NANOSLEEP.SYNCS 0x989680 ;  /* 0x009896800000895d */ /* 0x008fea0003900000 */
[----:B------:R-:W3:Y:S02]  /*113c0*/  @!P0 SYNCS.PHASECHK.TRANS64 P0, [R0+URZ+0x28c40], R2 ;  /* 0x028c4002000085a7 */ /* 0x000ee4000800007f */
[----:B---3--:R-:W-:Y:S05]  /*113d0*/  @!P0 BRA `(.L_x_3664) ;  /* 0xfffffffc00f08947 */ /* 0x008fea000383ffff */
[----:B------:R-:W-:Y:S05]  /*113e0*/  BRA `(.L_x_3787) ;  /* 0xffffffa8000c7947 */ /* 0x000fea000383ffff */
.L_x_3668:
[----:B------:R-:W2:Y:S01]  /*113f0*/  LDL.LU R11, [R1+0x38] ;  /* 0x00003800010b7983 */ /* 0x000ea20000300800 */
[----:B------:R-:W-:Y:S02]  /*11400*/  IMAD.MOV.U32 R13, RZ, RZ, R2 ;  /* 0x000000ffff0d7224 */ /* 0x000fe400078e0002 */
[----:B------:R-:W-:Y:S02]  /*11410*/  IMAD.MOV.U32 R12, RZ, RZ, RZ ;  /* 0x000000ffff0c7224 */ /* 0x000fe400078e00ff */
[----:B------:R-:W-:Y:S02]  /*11420*/  IMAD.MOV.U32 R15, RZ, RZ, -0x1 ;  /* 0xffffffffff0f7424 */ /* 0x000fe400078e00ff */
[----:B------:R-:W-:Y:S02]  /*11430*/  IMAD R17, R17, 0x40, R8 ;  /* 0x0000004011117824 */ /* 0x000fe400078e0208 */
[----:B--2---:R-:W-:Y:S02]  /*11440*/  IMAD R0, R11, R7, RZ ;  /* 0x000000070b007224 */ /* 0x004fe400078e02ff */
[----:B------:R-:W-:-:S02]  /*11450*/  IMAD.MOV.U32 R11, RZ, RZ, 0x181f ;  /* 0x0000181fff0b7424 */ /* 0x000fc400078e00ff */
[C---:B------:R-:W-:Y:S01]  /*11460*/  VIADD R7, R17.reuse, 0x10 ;  /* 0x0000001011077836 */ /* 0x040fe20000000000 */
[----:B------:R-:W-:-:S13]  /*11470*/  ISETP.GE.AND P1, PT, R17, R0, PT ;  /* 0x000000001100720c */ /* 0x000fda0003f26270 */
[----:B-----5:R-:W-:Y:S05]  /*11480*/  WARPSYNC.COLLECTIVE R15, `(.L_x_3788) ;  /* 0x000000000f087348 */ /* 0x020fea0003c00000 */
[----:B------:R0:W1:Y:S02]  /*11490*/  SHFL.IDX P6, R14, R13, R12, R11 ;  /* 0x0000000c0d0e7389 */ /* 0x00006400000c000b */
[----:B01---5:R-:W-:Y:S01]  /*114a0*/  ENDCOLLECTIVE ;  /* 0x000000000000791b */ /* 0x023fe20003800000 */
.L_x_3788:
[----:B------:R-:W-:Y:S02]  /*114b0*/  IMAD.MOV.U32 R13, RZ, RZ, R3 ;  /* 0x000000ffff0d7224 */ /* 0x000fe400078e0003 */
[----:B------:R-:W-:-:S07]  /*114c0*/  IMAD.MOV.U32 R4, RZ, RZ, R14 ;  /* 0x000000ffff047224 */ /* 0x000fce00078e000e */
[----:B------:R-:W-:Y:S05]  /*114d0*/  WARPSYNC.COLLECTIVE R15, `(.L_x_3789) ;  /* 0x000000000f087348 */ /* 0x000fea0003c00000 */
[----:B------:R0:W1:Y:S02]  /*114e0*/  SHFL.IDX P6, R14, R13, R12, R11 ;  /* 0x0000000c0d0e7389 */ /* 0x00006400000c000b */
[----:B01----:R-:W-:Y:S01]  /*114f0*/  ENDCOLLECTIVE ;  /* 0x000000000000791b */ /* 0x003fe20003800000 */
.L_x_3789:
[----:B------:R-:W-:Y:S02]  /*11500*/  IMAD.MOV.U32 R13, RZ, RZ, R2 ;  /* 0x000000ffff0d7224 */ /* 0x000fe400078e0002 */
[----:B------:R-:W-:Y:S02]  /*11510*/  IMAD.MOV.U32 R12, RZ, RZ, 0x1 ;  /* 0x00000001ff0c7424 */ /* 0x000fe400078e00ff */
[----:B------:R-:W-:-:S07]  /*11520*/  IMAD.MOV.U32 R5, RZ, RZ, R14 ;  /* 0x000000ffff057224 */ /* 0x000fce00078e000e */
[----:B------:R-:W-:Y:S05]  /*11530*/  WARPSYNC.COLLECTIVE R15, `(.L_x_3790) ;  /* 0x000000000f087348 */ /* 0x000fea0003c00000 */
[----:B------:R0:W1:Y:S02]  /*11540*/  SHFL.IDX P6, R14, R13, R12, R11 ;  /* 0x0000000c0d0e7389 */ /* 0x00006400000c000b */
[----:B01----:R-:W-:Y:S01]  /*11550*/  ENDCOLLECTIVE ;  /* 0x000000000000791b */ /* 0x003fe20003800000 */
.L_x_3790:
        /* <DEDUP_REMOVED lines=10> */
.L_x_3791:
        /* <DEDUP_REMOVED lines=11> */
.L_x_3792:
        /* <DEDUP_REMOVED lines=10> */
.L_x_3793:
[----:B------:R-:W-:Y:S01]  /*11750*/  @!PT LDS RZ, [RZ] ;  /* 0x00000000fffff984 */ /* 0x000fe20000000800 */
[----:B------:R-:W-:Y:S01]  /*11760*/  @!PT LDS RZ, [RZ] ;  /* 0x00000000fffff984 */ /* 0x000fe20000000800 */
[----:B------:R-:W-:Y:S01]  /*11770*/  @!PT LDS RZ, [RZ] ;  /* 0x00000000fffff984 */ /* 0x000fe20000000800 */
[----:B------:R0:W-:Y:S01]  /*11780*/  @!P1 LDGSTS.E.BYPASS.LTC128B.128 [R9+0x20c00], desc[UR40][R4.64], !P0 ;  /* 0x20c0000004099fae */ /* 0x0001e2000c101d68 */
[----:B------:R-:W-:Y:S02]  /*11790*/  IMAD.MOV.U32 R13, RZ, RZ, R2 ;  /* 0x000000ffff0d7224 */ /* 0x000fe400078e0002 */
[----:B0-----:R-:W-:Y:S02]  /*117a0*/  VIADD R4, R17, 0x20 ;  /* 0x0000002011047836 */ /* 0x001fe40000000000 */
[----:B------:R-:W-:-:S03]  /*117b0*/  IMAD.MOV.U32 R12, RZ, RZ, 0x3 ;  /* 0x00000003ff0c7424 */ /* 0x000fc600078e00ff */
[----:B------:R-:W-:Y:S01]  /*117c0*/  ISETP.GE.AND P1, PT, R4, R0, PT ;  /* 0x000000000400720c */ /* 0x000fe20003f26270 */
[----:B------:R-:W-:-:S12]  /*117d0*/  IMAD.MOV.U32 R4, RZ, RZ, R14 ;  /* 0x000000ffff047224 */ /* 0x000fd800078e000e */
[----:B------:R-:W-:Y:S05]  /*117e0*/  WARPSYNC.COLLECTIVE R15, `(.L_x_3794) ;  /* 0x000000000f087348 */ /* 0x000fea0003c00000 */
[----:B------:R0:W1:Y:S02]  /*117f0*/  SHFL.IDX P6, R14, R13, R12, R11 ;  /* 0x0000000c0d0e7389 */ /* 0x00006400000c000b */
[----:B01----:R-:W-:Y:S01]  /*11800*/  ENDCOLLECTIVE ;  /* 0x000000000000791b */ /* 0x003fe20003800000 */
.L_x_3794:
        /* <DEDUP_REMOVED lines=14> */
.L_x_3795:
[----:B------:R-:W-:Y:S01]  /*118f0*/  IMAD.MOV.U32 R3, RZ, RZ, R14 ;  /* 0x000000ffff037224 */ /* 0x000fe200078e000e */
[----:B------:R-:W-:Y:S06]  /*11900*/  BRA `(.L_x_3796) ;  /* 0xffffffac00707947 */ /* 0x000fec000383ffff */
.L_x_3671:
[----:B0-----:R-:W2:Y:S02]  /*11910*/  LDL R2, [R1+0x4] ;  /* 0x0000040001027983 */ /* 0x001ea40000100800 */
[----:B--2---:R0:W1:Y:S02]  /*11920*/  SYNCS.PHASECHK.TRANS64.TRYWAIT P0, [R2+URZ+0x28c20], R0 ;  /* 0x028c2000020075a7 */ /* 0x004064000800017f */
[----:B-1----:R-:W-:Y:S05]  /*11930*/  @!P0 NANOSLEEP.SYNCS 0x989680 ;  /* 0x009896800000895d */ /* 0x002fea0003900000 */
[----:B------:R-:W1:Y:S02]  /*11940*/  @!P0 SYNCS.PHASECHK.TRANS64 P0, [R2+URZ+0x28c20], R0 ;  /* 0x028c2000020085a7 */ /* 0x000e64000800007f */
[----:B-1----:R-:W-:Y:S05]  /*11950*/  @!P0 BRA `(.L_x_3671) ;  /* 0xfffffffc00ec8947 */ /* 0x002fea000383ffff */
[----:B------:R-:W-:Y:S05]  /*11960*/  BRA `(.L_x_3797) ;  /* 0xffffffac00d07947 */ /* 0x000fea000383ffff */
.L_x_3675:
[----:B0-----:R0:W1:Y:S02]  /*11970*/  SYNCS.PHASECHK.TRANS64.TRYWAIT P0, [R3+URZ+0x28c60], R0 ;  /* 0x028c6000030075a7 */ /* 0x001064000800017f */
[----:B-1----:R-:W-:Y:S05]  /*11980*/  @!P0 NANOSLEEP.SYNCS 0x989680 ;  /* 0x009896800000895d */ /* 0x002fea0003900000 */
[----:B------:R-:W1:Y:S02]  /*11990*/  @!P0 SYNCS.PHASECHK.TRANS64 P0, [R3+URZ+0x28c60], R0 ;  /* 0x028c6000030085a7 */ /* 0x000e64000800007f */
[----:B-1----:R-:W-:Y:S05]  /*119a0*/  @!P0 BRA `(.L_x_3675) ;  /* 0xfffffffc00f08947 */ /* 0x002fea000383ffff */
[----:B------:R-:W-:Y:S05]  /*119b0*/  BRA `(.L_x_3798) ;  /* 0xffffffb000007947 */ /* 0x000fea000383ffff */
.L_x_3694:
[----:B-1----:R1:W2:Y:S02]  /*119c0*/  SYNCS.PHASECHK.TRANS64.TRYWAIT P0, [R3+URZ+0x28c40], R2 ;  /* 0x028c4002030075a7 */ /* 0x0022a4000800017f */
[----:B--2---:R-:W-:Y:S05]  /*119d0*/  @!P0 NANOSLEEP.SYNCS 0x989680 ;  /* 0x009896800000895d */ /* 0x004fea0003900000 */
[----:B------:R-:W2:Y:S02]  /*119e0*/  @!P0 SYNCS.PHASECHK.TRANS64 P0, [R3+URZ+0x28c40], R2 ;  /* 0x028c4002030085a7 */ /* 0x000ea4000800007f */
[----:B--2---:R-:W-:Y:S05]  /*119f0*/  @!P0 BRA `(.L_x_3694) ;  /* 0xfffffffc00f08947 */ /* 0x004fea000383ffff */
[----:B------:R-:W-:Y:S05]  /*11a00*/  BRA `(.L_x_3799) ;  /* 0xffffffbc00307947 */ /* 0x000fea000383ffff */
.L_x_3699:
[----:B0-----:R0:W2:Y:S02]  /*11a10*/  SYNCS.PHASECHK.TRANS64.TRYWAIT P0, [R3+URZ+0x28c60], R2 ;  /* 0x028c6002030075a7 */ /* 0x0010a4000800017f */
[----:B--2---:R-:W-:Y:S05]  /*11a20*/  @!P0 NANOSLEEP.SYNCS 0x989680 ;  /* 0x009896800000895d */ /* 0x004fea0003900000 */
[----:B------:R-:W2:Y:S02]  /*11a30*/  @!P0 SYNCS.PHASECHK.TRANS64 P0, [R3+URZ+0x28c60], R2 ;  /* 0x028c6002030085a7 */ /* 0x000ea4000800007f */
[----:B--2---:R-:W-:Y:S05]  /*11a40*/  @!P0 BRA `(.L_x_3699) ;  /* 0xfffffffc00f08947 */ /* 0x004fea000383ffff */
[----:B------:R-:W-:Y:S05]  /*11a50*/  BRA `(.L_x_3800) ;  /* 0xffffffbc00b87947 */ /* 0x000fea000383ffff */
.L_x_3714:
[----:B0-----:R0:W1:Y:S02]  /*11a60*/  SYNCS.PHASECHK.TRANS64.TRYWAIT P0, [R4+URZ+0x28c40], R2 ;  /* 0x028c4002040075a7 */ /* 0x001064000800017f */
[----:B-1----:R-:W-:Y:S05]  /*11a70*/  @!P0 NANOSLEEP.SYNCS 0x989680 ;  /* 0x009896800000895d */ /* 0x002fea0003900000 */
[----:B------:R-:W1:Y:S02]  /*11a80*/  @!P0 SYNCS.PHASECHK.TRANS64 P0, [R4+URZ+0x28c40], R2 ;  /* 0x028c4002040085a7 */ /* 0x000e64000800007f */
[----:B-1----:R-:W-:Y:S05]  /*11a90*/  @!P0 BRA `(.L_x_3714) ;  /* 0xfffffffc00f08947 */ /* 0x002fea000383ffff */
[----:B------:R-:W-:Y:S05]  /*11aa0*/  BRA `(.L_x_3801) ;  /* 0xffffffc800c87947 */ /* 0x000fea000383ffff */
.L_x_3719:
[----:B-1----:R1:W2:Y:S02]  /*11ab0*/  SYNCS.PHASECHK.TRANS64.TRYWAIT P0, [R4+URZ+0x28c60], R2 ;  /* 0x028c6002040075a7 */ /* 0x0022a4000800017f */
[----:B--2---:R-:W-:Y:S05]  /*11ac0*/  @!P0 NANOSLEEP.SYNCS 0x989680 ;  /* 0x009896800000895d */ /* 0x004fea0003900000 */
[----:B------:R-:W2:Y:S02]  /*11ad0*/  @!P0 SYNCS.PHASECHK.TRANS64 P0, [R4+URZ+0x28c60], R2 ;  /* 0x028c6002040085a7 */ /* 0x000ea4000800007f */
[----:B--2---:R-:W-:Y:S05]  /*11ae0*/  @!P0 BRA `(.L_x_3719) ;  /* 0xfffffffc00f08947 */ /* 0x004fea000383ffff */
[----:B------:R-:W-:Y:S05]  /*11af0*/  BRA `(.L_x_3802) ;  /* 0xffffffcc004c7947 */ /* 0x000fea000383ffff */
.L_x_3734:
[----:B-1----:R1:W2:Y:S02]  /*11b00*/  SYNCS.PHASECHK.TRANS64.TRYWAIT P0, [R4+URZ+0x28c40], R2 ;  /* 0x028c4002040075a7 */ /* 0x0022a4000800017f */
[----:B--2---:R-:W-:Y:S05]  /*11b10*/  @!P0 NANOSLEEP.SYNCS 0x989680 ;  /* 0x009896800000895d */ /* 0x004fea0003900000 */
[----:B------:R-:W2:Y:S02]  /*11b20*/  @!P0 SYNCS.PHASECHK.TRANS64 P0, [R4+URZ+0x28c40], R2 ;  /* 0x028c4002040085a7 */ /* 0x000ea4000800007f */
[----:B--2---:R-:W-:Y:S05]  /*11b30*/  @!P0 BRA `(.L_x_3734) ;  /* 0xfffffffc00f08947 */ /* 0x004fea000383ffff */
[----:B------:R-:W-:Y:S05]  /*11b40*/  BRA `(.L_x_3803) ;  /* 0xffffffd800387947 */ /* 0x000fea000383ffff */
.L_x_3739:
[----:B0-----:R0:W2:Y:S02]  /*11b50*/  SYNCS.PHASECHK.TRANS64.TRYWAIT P0, [R4+URZ+0x28c60], R2 ;  /* 0x028c6002040075a7 */ /* 0x0010a4000800017f */
[----:B--2---:R-:W-:Y:S05]  /*11b60*/  @!P0 NANOSLEEP.SYNCS 0x989680 ;  /* 0x009896800000895d */ /* 0x004fea0003900000 */
[----:B------:R-:W2:Y:S02]  /*11b70*/  @!P0 SYNCS.PHASECHK.TRANS64 P0, [R4+URZ+0x28c60], R2 ;  /* 0x028c6002040085a7 */ /* 0x000ea4000800007f */
[----:B--2---:R-:W-:Y:S05]  /*11b80*/  @!P0 BRA `(.L_x_3739) ;  /* 0xfffffffc00f08947 */ /* 0x004fea000383ffff */
[----:B------:R-:W-:Y:S05]  /*11b90*/  BRA `(.L_x_3804) ;  /* 0xffffffd800c07947 */ /* 0x000fea000383ffff */
.L_x_3755:
[----:B------:R-:W-:Y:S01]  /*11ba0*/  BSSY B0, `(.L_x_3805) ;  /* 0x0000008000007945 */ /* 0x000fe20003800000 */
[----:B------:R-:W-:Y:S02]  /*11bb0*/  IMAD.MOV.U32 R13, RZ, RZ, R16 ;  /* 0x000000ffff0d7224 */ /* 0x000fe400078e0010 */
[----:B0-----:R-:W-:Y:S02]  /*11bc0*/  IMAD.MOV.U32 R12, RZ, RZ, RZ ;  /* 0x000000ffff0c7224 */ /* 0x001fe400078e00ff */
[----:B------:R-:W-:Y:S02]  /*11bd0*/  IMAD.MOV.U32 R11, RZ, RZ, 0x1f ;  /* 0x0000001fff0b7424 */ /* 0x000fe400078e00ff */
[----:B------:R-:W-:-:S07]  /*11be0*/  IMAD.MOV.U32 R15, RZ, RZ, -0x1 ;  /* 0xffffffffff0f7424 */ /* 0x000fce00078e00ff */
[----:B-1---5:R-:W-:Y:S05]  /*11bf0*/  WARPSYNC.COLLECTIVE R15, `(.L_x_3806) ;  /* 0x000000000f087348 */ /* 0x022fea0003c00000 */
[----:B------:R0:W2:Y:S02]  /*11c00*/  SHFL.IDX P6, R14, R13, R12, R11 ;  /* 0x0000000c0d0e7389 */ /* 0x0000a400000c000b */
[----:B012--5:R-:W-:Y:S01]  /*11c10*/  ENDCOLLECTIVE ;  /* 0x000000000000791b */ /* 0x027fe20003800000 */
.L_x_3806:
[----:B------:R-:W-:Y:S05]  /*11c20*/  BSYNC B0 ;  /* 0x0000000000007941 */ /* 0x000fea0003800000 */
.L_x_3805:
        /* <DEDUP_REMOVED lines=9> */
.L_x_3807:
        /* <DEDUP_REMOVED lines=18> */
.L_x_3808:
[----:B------:R-:W-:Y:S01]  /*11de0*/  IMAD.MOV.U32 R12, RZ, RZ, 0x2 ;  /* 0x00000002ff0c7424 */ /* 0x000fe200078e00ff */
[----:B------:R-:W-:-:S05]  /*11df0*/  SEL R5, R14, RZ, P1 ;  /* 0x000000ff0e057207 */ /* 0x000fca0000800000 */
[----:B------:R-:W-:-:S04]  /*11e00*/  IMAD.IADD R3, R2, 0x1, R5 ;  /* 0x0000000102037824 */ /* 0x000fc800078e0205 */
[----:B------:R-:W-:-:S07]  /*11e10*/  IMAD.MOV.U32 R13, RZ, RZ, R3 ;  /* 0x000000ffff0d7224 */ /* 0x000fce00078e0003 */
[----:B------:R-:W-:Y:S05]  /*11e20*/  WARPSYNC.COLLECTIVE R15, `(.L_x_3809) ;  /* 0x000000000f087348 */ /* 0x000fea0003c00000 */
[----:B------:R0:W1:Y:S02]  /*11e30*/  SHFL.UP P6, R14, R13, R12, R11 ;  /* 0x0400000c0d0e7389 */ /* 0x00006400000c000b */
[----:B01----:R-:W-:Y:S01]  /*11e40*/  ENDCOLLECTIVE ;  /* 0x000000000000791b */ /* 0x003fe20003800000 */
.L_x_3809:
[----:B------:R-:W-:Y:S01]  /*11e50*/  IMAD.MOV.U32 R12, RZ, RZ, 0x4 ;  /* 0x00000004ff0c7424 */ /* 0x000fe200078e00ff */
[----:B------:R-:W-:-:S05]  /*11e60*/  SEL R14, R14, RZ, P2 ;  /* 0x000000ff0e0e7207 */ /* 0x000fca0001000000 */
[----:B------:R-:W-:-:S04]  /*11e70*/  IMAD.IADD R3, R3, 0x1, R14 ;  /* 0x0000000103037824 */ /* 0x000fc800078e020e */
[----:B------:R-:W-:-:S07]  /*11e80*/  IMAD.MOV.U32 R13, RZ, RZ, R3 ;  /* 0x000000ffff0d7224 */ /* 0x000fce00078e0003 */
[----:B------:R-:W-:Y:S05]  /*11e90*/  WARPSYNC.COLLECTIVE R15, `(.L_x_3810) ;  /* 0x000000000f087348 */ /* 0x000fea0003c00000 */
[----:B------:R0:W1:Y:S02]  /*11ea0*/  SHFL.UP P6, R14, R13, R12, R11 ;  /* 0x0400000c0d0e7389 */ /* 0x00006400000c000b */
[----:B01----:R-:W-:Y:S01]  /*11eb0*/  ENDCOLLECTIVE ;  /* 0x000000000000791b */ /* 0x003fe20003800000 */
.L_x_3810:
[----:B------:R-:W-:Y:S01]  /*11ec0*/  IMAD.MOV.U32 R12, RZ, RZ, 0x8 ;  /* 0x00000008ff0c7424 */ /* 0x000fe200078e00ff */
[----:B------:R-:W-:-:S05]  /*11ed0*/  SEL R14, R14, RZ, P3 ;  /* 0x000000ff0e0e7207 */ /* 0x000fca0001800000 */
[----:B------:R-:W-:-:S04]  /*11ee0*/  IMAD.IADD R3, R3, 0x1, R14 ;  /* 0x0000000103037824 */ /* 0x000fc800078e020e */
[----:B------:R-:W-:-:S07]  /*11ef0*/  IMAD.MOV.U32 R13, RZ, RZ, R3 ;  /* 0x000000ffff0d7224 */ /* 0x000fce00078e0003 */
[----:B------:R-:W-:Y:S05]  /*11f00*/  WARPSYNC.COLLECTIVE R15, `(.L_x_3811) ;  /* 0x000000000f087348 */ /* 0x000fea0003c00000 */
[----:B------:R0:W1:Y:S02]  /*11f10*/  SHFL.UP P6, R14, R13, R12, R11 ;  /* 0x0400000c0d0e7389 */ /* 0x00006400000c000b */
[----:B01----:R-:W-:Y:S01]  /*11f20*/  ENDCOLLECTIVE ;  /* 0x000000000000791b */ /* 0x003fe20003800000 */
.L_x_3811:
[----:B------:R-:W-:Y:S01]  /*11f30*/  IMAD.MOV.U32 R12, RZ, RZ, 0x10 ;  /* 0x00000010ff0c7424 */ /* 0x000fe200078e00ff */
[----:B------:R-:W-:-:S05]  /*11f40*/  SEL R14, R14, RZ, P4 ;  /* 0x000000ff0e0e7207 */ /* 0x000fca0002000000 */
[----:B------:R-:W-:-:S04]  /*11f50*/  IMAD.IADD R3, R3, 0x1, R14 ;  /* 0x0000000103037824 */ /* 0x000fc800078e020e */
[----:B------:R-:W-:-:S07]  /*11f60*/  IMAD.MOV.U32 R13, RZ, RZ, R3 ;  /* 0x000000ffff0d7224 */ /* 0x000fce00078e0003 */
[----:B------:R-:W-:Y:S05]  /*11f70*/  WARPSYNC.COLLECTIVE R15, `(.L_x_3812) ;  /* 0x000000000f087348 */ /* 0x000fea0003c00000 */
[----:B------:R0:W1:Y:S02]  /*11f80*/  SHFL.UP P6, R14, R13, R12, R11 ;  /* 0x0400000c0d0e7389 */ /* 0x00006400000c000b */
[----:B01----:R-:W-:Y:S01]  /*11f90*/  ENDCOLLECTIVE ;  /* 0x000000000000791b */ /* 0x003fe20003800000 */
.L_x_3812:
        /* <DEDUP_REMOVED lines=8> */
.L_x_3813:
[----:B------:R-:W-:Y:S05]  /*12020*/  BRA `(.L_x_3814) ;  /* 0xffffffe400307947 */ /* 0x000fea000383ffff */
.L_x_3760:
[----:B------:R-:W-:Y:S01]  /*12030*/  BSSY B0, `(.L_x_3815) ;  /* 0x0000008000007945 */ /* 0x000fe20003800000 */
[----:B-----5:R-:W-:Y:S02]  /*12040*/  IMAD.MOV.U32 R13, RZ, RZ, R2 ;  /* 0x000000ffff0d7224 */ /* 0x020fe400078e0002 */
[----:B0-----:R-:W-:Y:S02]  /*12050*/  IMAD.MOV.U32 R12, RZ, RZ, 0x1 ;  /* 0x00000001ff0c7424 */ /* 0x001fe400078e00ff */
[----:B------:R-:W-:Y:S02]  /*12060*/  IMAD.MOV.U32 R11, RZ, RZ, RZ ;  /* 0x000000ffff0b7224 */ /* 0x000fe400078e00ff */
[----:B------:R-:W-:-:S07]  /*12070*/  IMAD.MOV.U32 R15, RZ, RZ, -0x1 ;  /* 0xffffffffff0f7424 */ /* 0x000fce00078e00ff */
[----:B-12---:R-:W-:Y:S05]  /*12080*/  WARPSYNC.COLLECTIVE R15, `(.L_x_3816) ;  /* 0x000000000f087348 */ /* 0x006fea0003c00000 */
[----:B------:R0:W3:Y:S02]  /*12090*/  SHFL.UP P6, R14, R13, R12, R11 ;  /* 0x0400000c0d0e7389 */ /* 0x0000e400000c000b */
[----:B0123--:R-:W-:Y:S01]  /*120a0*/  ENDCOLLECTIVE ;  /* 0x000000000000791b */ /* 0x00ffe20003800000 */
.L_x_3816:
[----:B------:R-:W-:Y:S05]  /*120b0*/  BSYNC B0 ;  /* 0x0000000000007941 */ /* 0x000fea0003800000 */
.L_x_3815:
        /* <DEDUP_REMOVED lines=9> */
.L_x_3817:
[----:B------:R-:W-:Y:S01]  /*12150*/  IMAD.MOV.U32 R12, RZ, RZ, 0x4 ;  /* 0x00000004ff0c7424 */ /* 0x000fe200078e00ff */
[----:B------:R-:W-:-:S05]  /*12160*/  SEL R14, R14, RZ, P2 ;  /* 0x000000ff0e0e7207 */ /* 0x000fca0001000000 */
[----:B------:R-:W-:-:S04]  /*12170*/  IMAD.IADD R3, R3, 0x1, R14 ;  /* 0x0000000103037824 */ /* 0x000fc800078e020e */
[----:B------:R-:W-:-:S07]  /*12180*/  IMAD.MOV.U32 R13, RZ, RZ, R3 ;  /* 0x000000ffff0d7224 */ /* 0x000fce00078e0003 */
[----:B------:R-:W-:Y:S05]  /*12190*/  WARPSYNC.COLLECTIVE R15, `(.L_x_3818) ;  /* 0x000000000f087348 */ /* 0x000fea0003c00000 */
[----:B------:R0:W1:Y:S02]  /*121a0*/  SHFL.UP P6, R14, R13, R12, R11 ;  /* 0x0400000c0d0e7389 */ /* 0x00006400000c000b */
[----:B01----:R-:W-:Y:S01]  /*121b0*/  ENDCOLLECTIVE ;  /* 0x000000000000791b */ /* 0x003fe20003800000 */
.L_x_3818:
[----:B------:R-:W-:Y:S01]  /*121c0*/  IMAD.MOV.U32 R12, RZ, RZ, 0x8 ;  /* 0x00000008ff0c7424 */ /* 0x000fe200078e00ff */
[----:B------:R-:W-:-:S05]  /*121d0*/  SEL R14, R14, RZ, P3 ;  /* 0x000000ff0e0e7207 */ /* 0x000fca0001800000 */
[----:B------:R-:W-:-:S04]  /*121e0*/  IMAD.IADD R3, R3, 0x1, R14 ;  /* 0x0000000103037824 */ /* 0x000fc800078e020e */
[----:B------:R-:W-:-:S07]  /*121f0*/  IMAD.MOV.U32 R13, RZ, RZ, R3 ;  /* 0x000000ffff0d7224 */ /* 0x000fce00078e0003 */
[----:B------:R-:W-:Y:S05]  /*12200*/  WARPSYNC.COLLECTIVE R15, `(.L_x_3819) ;  /* 0x000000000f087348 */ /* 0x000fea0003c00000 */
[----:B------:R0:W1:Y:S02]  /*12210*/  SHFL.UP P6, R14, R13, R12, R11 ;  /* 0x0400000c0d0e7389 */ /* 0x00006400000c000b */
[----:B01----:R-:W-:Y:S01]  /*12220*/  ENDCOLLECTIVE ;  /* 0x000000000000791b */ /* 0x003fe20003800000 */
.L_x_3819:
[----:B------:R-:W-:Y:S01]  /*12230*/  IMAD.MOV.U32 R12, RZ, RZ, 0x10 ;  /* 0x00000010ff0c7424 */ /* 0x000fe200078e00ff */
[----:B------:R-:W-:-:S05]  /*12240*/  SEL R14, R14, RZ, P4 ;  /* 0x000000ff0e0e7207 */ /* 0x000fca0002000000 */
[----:B------:R-:W-:-:S04]  /*12250*/  IMAD.IADD R3, R3, 0x1, R14 ;  /* 0x0000000103037824 */ /* 0x000fc800078e020e */
[----:B------:R-:W-:-:S07]  /*12260*/  IMAD.MOV.U32 R13, RZ, RZ, R3 ;  /* 0x000000ffff0d7224 */ /* 0x000fce00078e0003 */
[----:B------:R-:W-:Y:S05]  /*12270*/  WARPSYNC.COLLECTIVE R15, `(.L_x_3820) ;  /* 0x000000000f087348 */ /* 0x000fea0003c00000 */
[----:B------:R0:W1:Y:S02]  /*12280*/  SHFL.UP P6, R14, R13, R12, R11 ;  /* 0x0400000c0d0e7389 */ /* 0x00006400000c000b */
[----:B01----:R-:W-:Y:S01]  /*12290*/  ENDCOLLECTIVE ;  /* 0x000000000000791b */ /* 0x003fe20003800000 */
.L_x_3820:
        /* <DEDUP_REMOVED lines=8> */
.L_x_3821:
[----:B------:R-:W-:Y:S05]  /*12320*/  BRA `(.L_x_3822) ;  /* 0xffffffe4000c7947 */ /* 0x000fea000383ffff */
.L_x_3762:
[----:B------:R-:W-:Y:S01]  /*12330*/  BSSY B0, `(.L_x_3823) ;  /* 0x0000006000007945 */ /* 0x000fe20003800000 */
[----:B------:R-:W-:Y:S01]  /*12340*/  PLOP3.LUT P6, PT, P6, PT, PT, 0x8, 0x0 ;  /* 0x000000000000781c */ /* 0x000fe200037ce170 */
[----:B------:R-:W-:-:S12]  /*12350*/  IMAD.MOV.U32 R15, RZ, RZ, -0x1 ;  /* 0xffffffffff0f7424 */ /* 0x000fd800078e00ff */
[----:B01---5:R-:W-:Y:S05]  /*12360*/  WARPSYNC.COLLECTIVE R15, `(.L_x_3824) ;  /* 0x000000000f087348 */ /* 0x023fea0003c00000 */
[----:B------:R-:W-:Y:S01]  /*12370*/  VOTE.ANY R14, PT, P6 ;  /* 0x00000000000e7806 */ /* 0x000fe200030e0100 */
[----:B01---5:R-:W-:Y:S06]  /*12380*/  ENDCOLLECTIVE ;  /* 0x000000000000791b */ /* 0x023fec0003800000 */
.L_x_3824:
[----:B------:R-:W-:Y:S05]  /*12390*/  BSYNC B0 ;  /* 0x0000000000007941 */ /* 0x000fea0003800000 */
.L_x_3823:
        /* <DEDUP_REMOVED lines=9> */
.L_x_3825:
[----:B------:R-:W-:Y:S01]  /*12430*/  IMAD.MOV.U32 R17, RZ, RZ, R14 ;  /* 0x000000ffff117224 */ /* 0x000fe200078e000e */
[----:B------:R-:W-:Y:S06]  /*12440*/  BRA `(.L_x_3826) ;  /* 0xffffffe000fc7947 */ /* 0x000fec000383ffff */
.L_x_3764:
[----:B------:R-:W-:Y:S01]  /*12450*/  BSSY B0, `(.L_x_3827) ;  /* 0x0000007000007945 */ /* 0x000fe20003800000 */
[----:B------:R-:W-:Y:S02]  /*12460*/  IMAD.MOV.U32 R13, RZ, RZ, R3 ;  /* 0x000000ffff0d7224 */ /* 0x000fe400078e0003 */
[----:B------:R-:W-:Y:S02]  /*12470*/  IMAD.MOV.U32 R11, RZ, RZ, 0x1f ;  /* 0x0000001fff0b7424 */ /* 0x000fe400078e00ff */
[----:B------:R-:W-:-:S07]  /*12480*/  IMAD.MOV.U32 R15, RZ, RZ, -0x1 ;  /* 0xffffffffff0f7424 */ /* 0x000fce00078e00ff */
[----:B-123-5:R-:W-:Y:S05]  /*12490*/  WARPSYNC.COLLECTIVE R15, `(.L_x_3828) ;  /* 0x000000000f087348 */ /* 0x02efea0003c00000 */
[----:B------:R0:W4:Y:S02]  /*124a0*/  SHFL.IDX P6, R14, R13, R12, R11 ;  /* 0x0000000c0d0e7389 */ /* 0x00012400000c000b */
[----:B012345:R-:W-:Y:S01]  /*124b0*/  ENDCOLLECTIVE ;  /* 0x000000000000791b */ /* 0x03ffe20003800000 */
.L_x_3828:
[----:B------:R-:W-:Y:S05]  /*124c0*/  BSYNC B0 ;  /* 0x0000000000007941 */ /* 0x000fea0003800000 */
.L_x_3827:
[----:B------:R-:W-:Y:S05]  /*124d0*/  BRA `(.L_x_3763) ;  /* 0xffffffe000f47947 */ /* 0x000fea000383ffff */
.L_x_3768:
[----:B-1----:R1:W2:Y:S02]  /*124e0*/  SYNCS.PHASECHK.TRANS64.TRYWAIT P0, [R0+URZ+0x28c20], R3 ;  /* 0x028c2003000075a7 */ /* 0x0022a4000800017f */
[----:B--2---:R-:W-:Y:S05]  /*124f0*/  @!P0 NANOSLEEP.SYNCS 0x989680 ;  /* 0x009896800000895d */ /* 0x004fea0003900000 */
[----:B------:R-:W2:Y:S02]  /*12500*/  @!P0 SYNCS.PHASECHK.TRANS64 P0, [R0+URZ+0x28c20], R3 ;  /* 0x028c2003000085a7 */ /* 0x000ea4000800007f */
[----:B--2---:R-:W-:Y:S05]  /*12510*/  @!P0 BRA `(.L_x_3768) ;  /* 0xfffffffc00f08947 */ /* 0x004fea000383ffff */
[----:B------:R-:W-:Y:S05]  /*12520*/  BRA `(.L_x_3829) ;  /* 0xffffffe400e87947 */ /* 0x000fea000383ffff */
.L_x_3769:
[----:B------:R-:W2:Y:S01]  /*12530*/  S2R R2, SR_TID.X ;  /* 0x0000000000027919 */ /* 0x000ea20000002100 */
[----:B------:R-:W-:Y:S01]  /*12540*/  BSSY B0, `(.L_x_3830) ;  /* 0x000000a000007945 */ /* 0x000fe20003800000 */
[----:B0-----:R-:W-:Y:S02]  /*12550*/  IMAD.MOV.U32 R12, RZ, RZ, RZ ;  /* 0x000000ffff0c7224 */ /* 0x001fe400078e00ff */
[----:B------:R-:W-:Y:S02]  /*12560*/  IMAD.MOV.U32 R11, RZ, RZ, 0x1f ;  /* 0x0000001fff0b7424 */ /* 0x000fe400078e00ff */
[----:B------:R-:W-:Y:S01]  /*12570*/  IMAD.MOV.U32 R15, RZ, RZ, -0x1 ;  /* 0xffffffffff0f7424 */ /* 0x000fe200078e00ff */
[----:B--2---:R-:W-:-:S04]  /*12580*/  SHF.R.U32.HI R2, RZ, 0x5, R2 ;  /* 0x00000005ff027819 */ /* 0x004fc80000011602 */
[----:B------:R-:W-:-:S05]  /*12590*/  LOP3.LUT R2, R2, 0x3, RZ, 0xc0, !PT ;  /* 0x0000000302027812 */ /* 0x000fca00078ec0ff */
[----:B------:R-:W-:-:S07]  /*125a0*/  IMAD.MOV.U32 R13, RZ, RZ, R2 ;  /* 0x000000ffff0d7224 */ /* 0x000fce00078e0002 */
[----:B-1---5:R-:W-:Y:S05]  /*125b0*/  WARPSYNC.COLLECTIVE R15, `(.L_x_3831) ;  /* 0x000000000f087348 */ /* 0x022fea0003c00000 */
[----:B------:R0:W2:Y:S02]  /*125c0*/  SHFL.IDX P6, R14, R13, R12, R11 ;  /* 0x0000000c0d0e7389 */ /* 0x0000a400000c000b */
[----:B012--5:R-:W-:Y:S01]  /*125d0*/  ENDCOLLECTIVE ;  /* 0x000000000000791b */ /* 0x027fe20003800000 */
.L_x_3831:
[----:B------:R-:W-:Y:S05]  /*125e0*/  BSYNC B0 ;  /* 0x0000000000007941 */ /* 0x000fea0003800000 */
.L_x_3830:
[----:B------:R-:W-:Y:S05]  /*125f0*/  BRA `(.L_x_3832) ;  /* 0xffffffe400d07947 */ /* 0x000fea000383ffff */
.L_x_3772:
[----:B------:R-:W-:Y:S01]  /*12600*/  BSSY B1, `(.L_x_3833) ;  /* 0x0000006000017945 */ /* 0x000fe20003800000 */
[----:B------:R-:W-:-:S07]  /*12610*/  IMAD.MOV.U32 R15, RZ, RZ, -0x1 ;  /* 0xffffffffff0f7424 */ /* 0x000fce00078e00ff */
[----:B012--5:R-:W-:Y:S05]  /*12620*/  WARPSYNC.COLLECTIVE R15, `(.L_x_3834) ;  /* 0x000000000f0c7348 */ /* 0x027fea0003c00000 */
[----:B------:R-:W-:Y:S02]  /*12630*/  ELECT P6, UR62, PT ;  /* 0x00000000003e782f */ /* 0x000fe400038c0000 */
[----:B------:R-:W-:Y:S01]  /*12640*/  MOV R14, UR62 ;  /* 0x0000003e000e7c02 */ /* 0x000fe20008000f00 */
[----:B012--5:R-:W-:Y:S10]  /*12650*/  ENDCOLLECTIVE ;  /* 0x000000000000791b */ /* 0x027ff40003800000 */
.L_x_3834:
[----:B------:R-:W-:Y:S05]  /*12660*/  BSYNC B1 ;  /* 0x0000000000017941 */ /* 0x000fea0003800000 */
.L_x_3833:
[----:B------:R-:W-:Y:S05]  /*12670*/  BRA `(.L_x_3835) ;  /* 0xffffffe400c87947 */ /* 0x000fea000383ffff */
.L_x_3774:
[----:B0-----:R0:W1:Y:S02]  /*12680*/  SYNCS.PHASECHK.TRANS64.TRYWAIT P0, [R6+URZ], R5 ;  /* 0x00000005060075a7 */ /* 0x001064000800017f */
[----:B-1----:R-:W-:Y:S05]  /*12690*/  @!P0 NANOSLEEP.SYNCS 0x989680 ;  /* 0x009896800000895d */ /* 0x002fea0003900000 */
[----:B------:R-:W1:Y:S02]  /*126a0*/  @!P0 SYNCS.PHASECHK.TRANS64 P0, [R6+URZ], R5 ;  /* 0x00000005060085a7 */ /* 0x000e64000800007f */
[----:B-1----:R-:W-:Y:S05]  /*126b0*/  @!P0 BRA `(.L_x_3774) ;  /* 0xfffffffc00f08947 */ /* 0x002fea000383ffff */
[----:B------:R-:W-:Y:S05]  /*126c0*/  BRA `(.L_x_3836) ;  /* 0xffffffe800047947 */ /* 0x000fea000383ffff */
.L_x_3775:
[----:B-1----:R1:W2:Y:S02]  /*126d0*/  SYNCS.PHASECHK.TRANS64.TRYWAIT P0, [R7+URZ], R2 ;  /* 0x00000002070075a7 */ /* 0x0022a4000800017f */
[----:B--2---:R-:W-:Y:S05]  /*126e0*/  @!P0 NANOSLEEP.SYNCS 0x989680 ;  /* 0x009896800000895d */ /* 0x004fea0003900000 */
[----:B------:R-:W2:Y:S02]  /*126f0*/  @!P0 SYNCS.PHASECHK.TRANS64 P0, [R7+URZ], R2 ;  /* 0x00000002070085a7 */ /* 0x000ea4000800007f */
[----:B--2---:R-:W-:Y:S05]  /*12700*/  @!P0 BRA `(.L_x_3775) ;  /* 0xfffffffc00f08947 */ /* 0x004fea000383ffff */
[----:B------:R-:W-:Y:S05]  /*12710*/  BRA `(.L_x_3837) ;  /* 0xffffffe400f87947 */ /* 0x000fea000383ffff */
.L_x_3777:
[----:B--2---:R2:W3:Y:S02]  /*12720*/  SYNCS.PHASECHK.TRANS64.TRYWAIT P0, [R4+URZ], R5 ;  /* 0x00000005040075a7 */ /* 0x0044e4000800017f */
[----:B---3--:R-:W-:Y:S05]  /*12730*/  @!P0 NANOSLEEP.SYNCS 0x989680 ;  /* 0x009896800000895d */ /* 0x008fea0003900000 */
[----:B------:R-:W3:Y:S02]  /*12740*/  @!P0 SYNCS.PHASECHK.TRANS64 P0, [R4+URZ], R5 ;  /* 0x00000005040085a7 */ /* 0x000ee4000800007f */
[----:B---3--:R-:W-:Y:S05]  /*12750*/  @!P0 BRA `(.L_x_3777) ;  /* 0xfffffffc00f08947 */ /* 0x008fea000383ffff */
[----:B------:R-:W-:Y:S05]  /*12760*/  BRA `(.L_x_3838) ;  /* 0xffffffe800007947 */ /* 0x000fea000383ffff */
.L_x_3839:
        /* <DEDUP_REMOVED lines=9> */
.L_x_15286:


//--------------------- .text._ZN7cutlass13device_kernelIN5flash11enable_sm90INS1_16FlashAttnFwdSm90INS1_25CollectiveMainloopFwdSm90ILi2EN4cute5tupleIJNS5_1CILi1EEES8_S8_EEENS6_IJNS7_ILi64EEESA_SA_EEELi512ENS_10bfloat16_tEfNS_4arch4Sm90ELb0ELb0ELb1ELb1ELb0ELb1ELb0ELb0ELb0ELb1ELb0ELb0EEENS1_21CollectiveEpilogueFwdINS6_IJSA_NS7_ILi512EEESA_EEES9_SC_SE_Li256ELb1ELb1ELb0ELb0EEENS1_36VarlenDynamicPersistentTileSchedulerILi64ELi64ELi256ELi128ELb0ELb1ELb1ELb0ELb1ELb1EEEEEEEEEvNT_6ParamsE --------------------------
	.section	.text._ZN7cutlass13device_kernelIN5flash11enable_sm90INS1_16FlashAttnFwdSm90INS1_25CollectiveMainloopFwdSm90ILi2EN4cute5tupleIJNS5_1CILi1EEES8_S8_EEENS6_IJNS7_ILi64EEESA_SA_EEELi512ENS_10bfloat16_tEfNS_4arch4Sm90ELb0ELb0ELb1ELb1ELb0ELb1ELb0ELb0ELb0ELb1ELb0ELb0EEENS1_21CollectiveEpilogueFwdINS6_IJSA_NS7_ILi512EEESA_EEES9_SC_SE_Li256ELb1ELb1ELb0ELb0EEENS1_36VarlenDynamicPersistentTileSchedulerILi64ELi64ELi256ELi128ELb0ELb1ELb1ELb0ELb1ELb1EEEEEEEEEvNT_6ParamsE,"ax",@progbits
	.align	128
.text._ZN7cutlass13device_kernelIN5flash11enable_sm90INS1_16FlashAttnFwdSm90INS1_25CollectiveMainloopFwdSm90ILi2EN4cute5tupleIJNS5_1CILi1EEES8_S8_EEENS6_IJNS7_ILi64EEESA_SA_EEELi512ENS_10bfloat16_tEfNS_4arch4Sm90ELb0ELb0ELb1ELb1ELb0ELb1ELb0ELb0ELb0ELb1ELb0ELb0EEENS1_21CollectiveEpilogueFwdINS6_IJSA_NS7_ILi512EEESA_EEES9_SC_SE_Li256ELb1ELb1ELb0ELb0EEENS1_36VarlenDynamicPersistentTileSchedulerILi64ELi64ELi256ELi128ELb0ELb1ELb1ELb0ELb1ELb1EEEEEEEEEvNT_6ParamsE:
        .type           _ZN7cutlass13device_kernelIN5flash11enable_sm90INS1_16FlashAttnFwdSm90INS1_25CollectiveMainloopFwdSm90ILi2EN4cute5tupleIJNS5_1CILi1EEES8_S8_EEENS6_IJNS7_ILi64EEESA_SA_EEELi512ENS_10bfloat16_tEfNS_4arch4Sm90ELb0ELb0ELb1ELb1ELb0ELb1ELb0ELb0ELb0ELb1ELb0ELb0EEENS1_21CollectiveEpilogueFwdINS6_IJSA_NS7_ILi512EEESA_EEES9_SC_SE_Li256ELb1ELb1ELb0ELb0EEENS1_36VarlenDynamicPersistentTileSchedulerILi64ELi64ELi256ELi128ELb0ELb1ELb1ELb0ELb1ELb1EEEEEEEEEvNT_6ParamsE,@function
        .size           _ZN7cutlass13device_kernelIN5flash11enable_sm90INS1_16FlashAttnFwdSm90INS1_25CollectiveMainloopFwdSm90ILi2EN4cute5tupleIJNS5_1CILi1EEES8_S8_EEENS6_IJNS7_ILi64EEESA_SA_EEELi512ENS_10bfloat16_tEfNS_4arch4Sm90ELb0ELb0ELb1ELb1ELb0ELb1ELb0ELb0ELb0ELb1ELb0ELb0EEENS1_21CollectiveEpilogueFwdINS6_IJSA_NS7_ILi512EEESA_EEES9_SC_SE_Li256ELb1ELb1ELb0ELb0EEENS1_36VarlenDynamicPersistentTileSchedulerILi64ELi64ELi256ELi128ELb0ELb1ELb1ELb0ELb1ELb1EEEEEEEEEvNT_6ParamsE,(.L_x_15287 - _ZN7cutlass13device_kernelIN5flash11enable_sm90INS1_16FlashAttnFwdSm90INS1_25CollectiveMainloopFwdSm90ILi2EN4cute5tupleIJNS5_1CILi1EEES8_S8_EEENS6_IJNS7_ILi64EEESA_SA_EEELi512ENS_10bfloat16_tEfNS_4arch4Sm90ELb0ELb0ELb1ELb1ELb0ELb1ELb0ELb0ELb0ELb1ELb0ELb0EEENS1_21CollectiveEpilogueFwdINS6_IJSA_NS7_ILi512EEESA_EEES9_SC_SE_Li256ELb1ELb1ELb0ELb0EEENS1_36VarlenDynamicPersistentTileSchedulerILi64ELi64ELi256ELi128ELb0ELb1ELb1ELb0ELb1ELb1EEEEEEEEEvNT_6ParamsE)
        .other          _ZN7cutlass13device_kernelIN5flash11enable_sm90INS1_16FlashAttnFwdSm90INS1_25CollectiveMainloopFwdSm90ILi2EN4cute5tupleIJNS5_1CILi1EEES8_S8_EEENS6_IJNS7_ILi64EEESA_SA_EEELi512ENS_10bfloat16_tEfNS_4arch4Sm90ELb0ELb0ELb1ELb1ELb0ELb1ELb0ELb0ELb0ELb1ELb0ELb0EEENS1_21CollectiveEpilogueFwdINS6_IJSA_NS7_ILi512EEESA_EEES9_SC_SE_Li256ELb1ELb1ELb0ELb0EEENS1_36VarlenDynamicPersistentTileSchedulerILi64ELi64ELi256ELi128ELb0ELb1ELb1ELb0ELb1ELb1EEEEEEEEEvNT_6ParamsE,@"STO_CUDA_ENTRY STV_DEFAULT"
_ZN7cutlass13device_kernelIN5flash11enable_sm90INS1_16FlashAttnFwdSm90INS1_25CollectiveMainloopFwdSm90ILi2EN4cute5tupleIJNS5_1CILi1EEES8_S8_EEENS6_IJNS7_ILi64EEESA_SA_EEELi512ENS_10bfloat16_tEfNS_4arch4Sm90ELb0ELb0ELb1ELb1ELb0ELb1ELb0ELb0ELb0ELb1ELb0ELb0EEENS1_21CollectiveEpilogueFwdINS6_IJSA_NS7_ILi512EEESA_EEES9_SC_SE_Li256ELb1ELb1ELb0ELb0EEENS1_36VarlenDynamicPersistentTileSchedulerILi64ELi64ELi256ELi128ELb0ELb1ELb1ELb0ELb1ELb1EEEEEEEEEvNT_6ParamsE:
        /* <DEDUP_REMOVED lines=23> */
.L_x_3841:
[----:B------:R-:W-:Y:S05]  /*0170*/  BSYNC B0 ;  /* 0x0000000000007941 */ /* 0x000fea0003800000 */
.L_x_3840:
        /* <DEDUP_REMOVED lines=20> */
[----:B-1----:R0:W1:Y:S06]  /*02c0*/  @UP0 SYNCS.EXCH.64 URZ, [UR8+0x28c00], UR4 ;  /* 0x028c0004083f05b2 */ /* 0x00206c0008000100 */
[----:B------:R0:W2:Y:S02]  /*02d0*/  @UP1 SYNCS.EXCH.64 URZ, [UR8+0x28c20], UR6 ;  /* 0x028c2006083f15b2 */ /* 0x0000a40008000100 */
        /* <DEDUP_REMOVED lines=10> */
[----:B0-----:R0:W3:Y:S01]  /*0380*/  SYNCS.EXCH.64 URZ, [UR6+0x28c30], UR4 ;  /* 0x028c3004063f75b2 */ /* 0x0010e20008000100 */
[----:B------:R0:W4:Y:S01]  /*0390*/  SYNCS.EXCH.64 URZ, [UR6+0x28c40], UR4 ;  /* 0x028c4004063f75b2 */ /* 0x0001220008000100 */
[----:B------:R0:W0:Y:S01]  /*03a0*/  SYNCS.EXCH.64 URZ, [UR6+0x28c38], UR4 ;  /* 0x028c3804063f75b2 */ /* 0x0000220008000100 */
[----:B------:R0:W0:Y:S01]  /*03b0*/  SYNCS.EXCH.64 URZ, [UR6+0x28c48], UR4 ;  /* 0x028c4804063f75b2 */ /* 0x0000220008000100 */
[----:B------:R-:W-:Y:S01]  /*03c0*/  NOP ;  /* 0x0000000000007918 */ /* 0x000fe20000000000 */
.L_x_3842:
        /* <DEDUP_REMOVED lines=22> */
.L_x_3843:
        /* <DEDUP_REMOVED lines=18> */
.L_x_3844:
        /* <DEDUP_REMOVED lines=22> */
.L_x_3845:
        /* <DEDUP_REMOVED lines=22> */
.L_x_3846:
[----:B------:R-:W-:Y:S01]  /*0910*/  IMAD.MOV.U32 R2, RZ, RZ, 0x1 ;  /* 0x00000001ff027424 */ /* 0x000fe200078e00ff */
[----:B------:R-:W-:Y:S01]  /*0920*/  ISETP.NE.AND P0, PT, R3, RZ, PT ;  /* 0x000000ff0300720c */ /* 0x000fe20003f05270 */
[----:B------:R-:W-:Y:S01]  /*0930*/  NOP ;  /* 0x0000000000007918 */ /* 0x000fe20000000000 */
[----:B------:R-:W-:Y:S01]  /*0940*/  ULDC.64 UR40, c[0x0][0x208] ;  /* 0x0000820000287ab9 */ /* 0x000fe20000000a00 */
[----:B------:R-:W-:Y:S01]  /*0950*/  BSSY B9, `(.L_x_3847) ;  /* 0x0001789000097945 */ /* 0x000fe20003800000 */
[----:B------:R-:W-:-:S05]  /*0960*/  SEL R2, R2, 0x2, !P0 ;  /* 0x0000000202027807 */ /* 0x000fca0004000000 */
[----:B------:R0:W-:Y:S02]  /*0970*/  STL [R1+0x60], R2 ;  /* 0x0000600201007387 */ /* 0x0001e40000100800 */
[----:B01234-:R-:W-:Y:S06]  /*0980*/  BAR.SYNC.DEFER_BLOCKING 0x0 ;  /* 0x0000000000007b1d */ /* 0x01ffec0000010000 */
[----:B------:R-:W-:Y:S05]  /*0990*/  @!P0 BRA `(.L_x_3848) ;  /* 0x000000ec00948947 */ /* 0x000fea0003800000 */
.L_x_3849:
[----:B------:R-:W-:-:S08]  /*09a0*/  NOP ;  /* 0x0000000000007918 */ /* 0x000fd00000000000 */
[----:B------:R-:W0:Y:S02]  /*09b0*/  USETMAXREG.TRY_ALLOC.CTAPOOL UP0, 0xf0 ;  /* 0x000000f0000079c8 */ /* 0x000e240008000600 */
[----:B0-----:R-:W-:-:S13]  /*09c0*/  PLOP3.LUT P0, PT, PT, PT, UP0, 0x80, 0x0 ;  /* 0x000000000000781c */ /* 0x001fda0003f0f008 */
[----:B------:R-:W-:Y:S05]  /*09d0*/  @!P0 BRA `(.L_x_3849) ;  /* 0xfffffffc00f08947 */ /* 0x000fea000383ffff */
[----:B------:R-:W0:Y:S01]  /*09e0*/  S2R R0, SR_TID.X ;  /* 0x0000000000007919 */ /* 0x000e220000002100 */
[----:B------:R-:W1:Y:S01]  /*09f0*/  S2UR UR5, SR_CgaCtaId ;  /* 0x00000000000579c3 */ /* 0x000e620000008800 */
[----:B------:R-:W-:Y:S02]  /*0a00*/  UMOV UR4, 0x400 ;  /* 0x0000040000047882 */ /* 0x000fe40000000000 */
[----:B-1----:R-:W-:-:S06]  /*0a10*/  ULEA UR4, UR5, UR4, 0x18 ;  /* 0x0000000405047291 */ /* 0x002fcc000f8ec03f */
[----:B------:R-:W-:Y:S01]  /*0a20*/  IMAD.U32 R2, RZ, RZ, UR4 ;  /* 0x00000004ff027e24 */ /* 0x000fe2000f8e00ff */
[----:B0-----:R-:W-:Y:S01]  /*0a30*/  SHF.R.U32.HI R0, RZ, 0x7, R0 ;  /* 0x00000007ff007819 */ /* 0x001fe20000011600 */
[----:B------:R-:W-:-:S03]  /*0a40*/  ULDC UR4, c[0x0][0xc3c] ;  /* 0x00030f0000047ab9 */ /* 0x000fc60000000800 */
[----:B------:R-:W-:Y:S02]  /*0a50*/  ISETP.NE.AND P0, PT, R0, 0x1, PT ;  /* 0x000000010000780c */ /* 0x000fe40003f05270 */
[----:B------:R-:W0:Y:S11]  /*0a60*/  S2R R0, SR_TID.X ;  /* 0x0000000000007919 */ /* 0x000e360000002100 */
[----:B------:R-:W-:Y:S06]  /*0a70*/  @!P0 BAR.ARV 0x8, 0x100 ;  /* 0x0204000000008b1d */ /* 0x000fec0000002000 */
[----:B0-----:R-:W-:-:S13]  /*0a80*/  ISETP.GE.U32.AND P0, PT, R0, 0x100, PT ;  /* 0x000001000000780c */ /* 0x001fda0003f06070 */
[----:B------:R-:W-:Y:S08]  /*0a90*/  @P0 BAR.ARV 0xf, 0x100 ;  /* 0x03c4000000000b1d */ /* 0x000ff00000002000 */
[----:B------:R-:W-:Y:S06]  /*0aa0*/  BAR.SYNC.DEFER_BLOCKING 0x5, 0x180 ;  /* 0x0146000000007b1d */ /* 0x000fec0000010000 */
[----:B------:R-:W0:Y:S02]  /*0ab0*/  LDS.128 R24, [R2+0x28cd0] ;  /* 0x028cd00002187984 */ /* 0x000e240000000c00 */
[----:B------:R-:W-:Y:S06]  /*0ac0*/  BAR.ARV 0x4, 0x180 ;  /* 0x0106000000007b1d */ /* 0x000fec0000002000 */
[----:B0-----:R-:W-:-:S13]  /*0ad0*/  ISETP.GE.AND P0, PT, R27, UR4, PT ;  /* 0x000000041b007c0c */ /* 0x001fda000bf06270 */
[----:B------:R-:W-:Y:S05]  /*0ae0*/  @P0 BRA `(.L_x_3850) ;  /* 0x0000017400bc0947 */ /* 0x000fea0003800000 */
[----:B------:R-:W2:Y:S01]  /*0af0*/  LDL.LU R16, [R1+0x60] ;  /* 0x0000600001107983 */ /* 0x000ea20000300800 */
[----:B------:R-:W-:-:S05]  /*0b00*/  VIADD R234, R0, 0xffffff80 ;  /* 0xffffff8000ea7836 */ /* 0x000fca0000000000 */
[----:B------:R-:W-:-:S04]  /*0b10*/  SHF.R.S32.HI R3, RZ, 0x1f, R234 ;  /* 0x0000001fff037819 */ /* 0x000fc800000114ea */
[CC--:B------:R-:W-:Y:S02]  /*0b20*/  LEA.HI R0, R3.reuse, R234.reuse, RZ, 0x7 ;  /* 0x000000ea03007211 */ /* 0x0c0fe400078f38ff */
[CC--:B------:R-:W-:Y:S02]  /*0b30*/  LEA.HI R6, R3.reuse, R234.reuse, RZ, 0x4 ;  /* 0x000000ea03067211 */ /* 0x0c0fe400078f20ff */
[----:B------:R-:W-:Y:S02]  /*0b40*/  LOP3.LUT R5, R0, 0xffffff80, RZ, 0xc0, !PT ;  /* 0xffffff8000057812 */ /* 0x000fe400078ec0ff */
[----:B------:R-:W-:Y:S02]  /*0b50*/  LOP3.LUT R7, R6, 0xfffffff0, RZ, 0xc0, !PT ;  /* 0xfffffff006077812 */ /* 0x000fe400078ec0ff */
[----:B------:R-:W-:Y:S01]  /*0b60*/  LEA.HI R4, R3, R234, RZ, 0x5 ;  /* 0x000000ea03047211 */ /* 0x000fe200078f28ff */
[C---:B------:R-:W-:Y:S01]  /*0b70*/  IMAD.IADD R5, R234.reuse, 0x1, -R5 ;  /* 0x00000001ea057824 */ /* 0x040fe200078e0a05 */
[----:B------:R-:W-:Y:S01]  /*0b80*/  SHF.R.S32.HI R13, RZ, 0x4, R6 ;  /* 0x00000004ff0d7819 */ /* 0x000fe20000011406 */
[----:B------:R-:W-:Y:S01]  /*0b90*/  IMAD.IADD R10, R234, 0x1, -R7 ;  /* 0x00000001ea0a7824 */ /* 0x000fe200078e0a07 */
[----:B------:R-:W-:-:S02]  /*0ba0*/  SHF.R.S32.HI R192, RZ, 0x5, R4 ;  /* 0x00000005ffc07819 */ /* 0x000fc40000011404 */
[----:B------:R-:W-:Y:S02]  /*0bb0*/  SHF.R.S32.HI R11, RZ, 0x1f, R4 ;  /* 0x0000001fff0b7819 */ /* 0x000fe40000011404 */
[----:B------:R-:W-:Y:S02]  /*0bc0*/  SHF.R.S32.HI R4, RZ, 0x1f, R5 ;  /* 0x0000001fff047819 */ /* 0x000fe40000011405 */
[----:B------:R-:W-:Y:S02]  /*0bd0*/  SHF.R.S32.HI R7, RZ, 0x1f, R10 ;  /* 0x0000001fff077819 */ /* 0x000fe4000001140a */
[----:B------:R-:W-:Y:S02]  /*0be0*/  LEA.HI R8, R6, R13, RZ, 0x1 ;  /* 0x0000000d06087211 */ /* 0x000fe400078f08ff */
[----:B------:R-:W-:Y:S02]  /*0bf0*/  LEA.HI R6, R4, R5, RZ, 0x2 ;  /* 0x0000000504067211 */ /* 0x000fe400078f10ff */
[----:B------:R-:W-:-:S02]  /*0c00*/  LEA.HI R9, R7, R10, RZ, 0x3 ;  /* 0x0000000a07097211 */ /* 0x000fc400078f18ff */
[----:B------:R-:W-:Y:S02]  /*0c10*/  LOP3.LUT R12, R8, 0x1ffffffe, RZ, 0xc0, !PT ;  /* 0x1ffffffe080c7812 */ /* 0x000fe400078ec0ff */
[--C-:B------:R-:W-:Y:S02]  /*0c20*/  SHF.R.S32.HI R7, RZ, 0x2, R6.reuse ;  /* 0x00000002ff077819 */ /* 0x100fe40000011406 */
[----:B------:R-:W-:-:S04]  /*0c30*/  SHF.R.S32.HI R8, RZ, 0x1f, R6 ;  /* 0x0000001fff087819 */ /* 0x000fc80000011406 */
[----:B------:R-:W-:Y:S02]  /*0c40*/  LEA.HI R8, R8, R7, RZ, 0x3 ;  /* 0x0000000708087211 */ /* 0x000fe400078f18ff */
[----:B------:R-:W-:Y:S02]  /*0c50*/  LEA.HI R4, R4, R5, RZ, 0x5 ;  /* 0x0000000504047211 */ /* 0x000fe400078f28ff */
[----:B------:R-:W-:Y:S02]  /*0c60*/  LOP3.LUT R8, R8, 0xfffffff8, RZ, 0xc0, !PT ;  /* 0xfffffff808087812 */ /* 0x000fe400078ec0ff */
[----:B------:R-:W-:Y:S02]  /*0c70*/  LEA.HI R14, R11, R192, RZ, 0x2 ;  /* 0x000000c00b0e7211 */ /* 0x000fe400078f10ff */
[----:B------:R-:W-:Y:S01]  /*0c80*/  LOP3.LUT R11, R9, 0xfffffff8, RZ, 0xc0, !PT ;  /* 0xfffffff8090b7812 */ /* 0x000fe200078ec0ff */
[----:B------:R-:W-:Y:S01]  /*0c90*/  IMAD.IADD R191, R7, 0x1, -R8 ;  /* 0x0000000107bf7824 */ /* 0x000fe200078e0a08 */
[----:B------:R-:W-:-:S02]  /*0ca0*/  SHF.R.S32.HI R4, RZ, 0x5, R4 ;  /* 0x00000005ff047819 */ /* 0x000fc40000011404 */
[----:B------:R-:W-:Y:S01]  /*0cb0*/  SHF.R.S32.HI R213, RZ, 0x7, R0 ;  /* 0x00000007ffd57819 */ /* 0x000fe20000011400 */
[----:B------:R-:W-:Y:S01]  /*0cc0*/  IMAD.IADD R11, R10, 0x1, -R11 ;  /* 0x000000010a0b7824 */ /* 0x000fe200078e0a0b */
[----:B------:R-:W-:Y:S01]  /*0cd0*/  LOP3.LUT R15, R14, 0x3ffffc, RZ, 0xc0, !PT ;  /* 0x003ffffc0e0f7812 */ /* 0x000fe200078ec0ff */
[----:B------:R-:W-:Y:S01]  /*0ce0*/  IMAD R191, R4, 0x10, R191 ;  /* 0x0000001004bf7824 */ /* 0x000fe200078e02bf */
[-C--:B------:R-:W-:Y:S01]  /*0cf0*/  LEA.HI R4, R3, R234.reuse, RZ, 0x2 ;  /* 0x000000ea03047211 */ /* 0x080fe200078f10ff */
[----:B------:R-:W-:Y:S01]  /*0d00*/  IMAD R14, R213, 0x100, R10 ;  /* 0x00000100d50e7824 */ /* 0x000fe200078e020a */
[----:B------:R-:W-:Y:S01]  /*0d10*/  LEA.HI R3, R3, R234, RZ, 0x3 ;  /* 0x000000ea03037211 */ /* 0x000fe200078f18ff */
[----:B------:R-:W-:Y:S02]  /*0d20*/  IMAD.IADD R15, R192, 0x1, -R15 ;  /* 0x00000001c00f7824 */ /* 0x000fe400078e0a0f */
[----:B------:R-:W-:Y:S02]  /*0d30*/  IMAD.IADD R12, R13, 0x1, -R12 ;  /* 0x000000010d0c7824 */ /* 0x000fe400078e0a0c */
[----:B------:R-:W-:Y:S01]  /*0d40*/  IMAD.SHL.U32 R10, R11, 0x40, RZ ;  /* 0x000000400b0a7824 */ /* 0x000fe200078e00ff */
[----:B------:R-:W-:Y:S01]  /*0d50*/  SHF.R.S32.HI R23, RZ, 0x2, R4 ;  /* 0x00000002ff177819 */ /* 0x000fe20000011404 */
[----:B------:R-:W-:Y:S01]  /*0d60*/  IMAD R14, R15, 0x10, R14 ;  /* 0x000000100f0e7824 */ /* 0x000fe200078e020e */
[----:B------:R-:W-:Y:S01]  /*0d70*/  SHF.R.S32.HI R211, RZ, 0x3, R3 ;  /* 0x00000003ffd37819 */ /* 0x000fe20000011403 */
[----:B------:R-:W-:Y:S01]  /*0d80*/  IMAD.SHL.U32 R13, R12, 0x8, RZ ;  /* 0x000000080c0d7824 */ /* 0x000fe200078e00ff */
[----:B------:R-:W-:Y:S01]  /*0d90*/  LOP3.LUT R10, R10, 0x1c0, RZ, 0xc0, !PT ;  /* 0x000001c00a0a7812 */ /* 0x000fe200078ec0ff */
[----:B------:R-:W-:Y:S01]  /*0da0*/  IMAD.SHL.U32 R9, R9, 0x40, RZ ;  /* 0x0000004009097824 */ /* 0x000fe200078e00ff */
[----:B------:R-:W-:Y:S01]  /*0db0*/  LOP3.LUT R6, R6, 0x7ffffffc, RZ, 0xc0, !PT ;  /* 0x7ffffffc06067812 */ /* 0x000fe200078ec0ff */
[----:B------:R-:W-:Y:S01]  /*0dc0*/  VIADD R226, R23, 0x20 ;  /* 0x0000002017e27836 */ /* 0x000fe20000000000 */
[----:B------:R-:W-:Y:S01]  /*0dd0*/  LOP3.LUT R3, R3, 0xfffffff8, RZ, 0xc0, !PT ;  /* 0xfffffff803037812 */ /* 0x000fe200078ec0ff */
[--C-:B------:R-:W-:Y:S01]  /*0de0*/  IMAD.U32 R223, R14, 0x40, R13.reuse ;  /* 0x000000400edf7824 */ /* 0x100fe200078e000d */
[----:B------:R-:W-:Y:S01]  /*0df0*/  LOP3.LUT R13, R10, 0x8, R13, 0xf8, !PT ;  /* 0x000000080a0d7812 */ /* 0x000fe200078ef80d */
[----:B------:R-:W-:Y:S01]  /*0e00*/  IMAD.IADD R6, R5, 0x1, -R6 ;  /* 0x0000000105067824 */ /* 0x000fe200078e0a06 */
[----:B------:R-:W-:Y:S01]  /*0e10*/  SHF.R.U32.HI R10, RZ, 0x3, R10 ;  /* 0x00000003ff0a7819 */ /* 0x000fe2000001160a */
[----:B------:R-:W-:Y:S01]  /*0e20*/  IMAD.IADD R210, R234, 0x1, -R3 ;  /* 0x00000001ead27824 */ /* 0x000fe200078e0a03 */
[----:B------:R-:W-:-:S02]  /*0e30*/  LOP3.LUT R9, R9, 0x7ffffe00, RZ, 0xc0, !PT ;  /* 0x7ffffe0009097812 */ /* 0x000fc400078ec0ff */
[----:B------:R-:W-:Y:S02]  /*0e40*/  LOP3.LUT R5, R4, 0xfffffffc, RZ, 0xc0, !PT ;  /* 0xfffffffc04057812 */ /* 0x000fe400078ec0ff */
[----:B------:R-:W-:Y:S02]  /*0e50*/  LEA.HI R0, R0, R213, RZ, 0x1 ;  /* 0x000000d500007211 */ /* 0x000fe400078f08ff */
[----:B------:R-:W-:Y:S01]  /*0e60*/  SHF.R.S32.HI R3, RZ, 0x1f, R226 ;  /* 0x0000001fff037819 */ /* 0x000fe200000114e2 */
[----:B------:R-:W-:Y:S01]  /*0e70*/  IMAD R9, R192, 0x400, R9 ;  /* 0x00000400c0097824 */ /* 0x000fe200078e0209 */
[----:B------:R-:W-:Y:S01]  /*0e80*/  LOP3.LUT R10, R13, R10, RZ, 0x3c, !PT ;  /* 0x0000000a0d0a7212 */ /* 0x000fe200078e3cff */
[----:B------:R-:W-:Y:S01]  /*0e90*/  IMAD.IADD R5, R234, 0x1, -R5 ;  /* 0x00000001ea057824 */ /* 0x000fe200078e0a05 */
[----:B------:R-:W-:Y:S01]  /*0ea0*/  LOP3.LUT R0, R0, 0xfffffe, RZ, 0xc0, !PT ;  /* 0x00fffffe00007812 */ /* 0x000fe200078ec0ff */
[----:B------:R-:W-:Y:S01]  /*0eb0*/  IMAD.SHL.U32 R220, R226, 0x40, RZ ;  /* 0x00000040e2dc7824 */ /* 0x000fe200078e00ff */
[----:B------:R-:W-:Y:S01]  /*0ec0*/  LEA.HI R3, R3, R226, RZ, 0x3 ;  /* 0x000000e203037211 */ /* 0x000fe200078f18ff */
[----:B------:R-:W-:Y:S01]  /*0ed0*/  IMAD.IADD R9, R9, 0x1, R10 ;  /* 0x0000000109097824 */ /* 0x000fe200078e020a */
[----:B------:R-:W-:Y:S01]  /*0ee0*/  R2P PR, R11, 0x6 ;  /* 0x000000060b007804 */ /* 0x000fe20000000000 */
[----:B------:R-:W-:Y:S01]  /*0ef0*/  IMAD.IADD R0, R213, 0x1, -R0 ;  /* 0x00000001d5007824 */ /* 0x000fe200078e0a00 */
[----:B------:R-:W-:Y:S01]  /*0f00*/  SHF.R.S32.HI R4, RZ, 0x1f, R4 ;  /* 0x0000001fff047819 */ /* 0x000fe20000011404 */
[----:B------:R-:W-:Y:S01]  /*0f10*/  IMAD.SHL.U32 R3, R3, 0x40, RZ ;  /* 0x0000004003037824 */ /* 0x000fe200078e00ff */
[C---:B------:R-:W-:Y:S01]  /*0f20*/  LEA.HI R7, R5.reuse, R5, RZ, 0x1 ;  /* 0x0000000505077211 */ /* 0x040fe200078f08ff */
[----:B------:R-:W-:Y:S01]  /*0f30*/  IMAD.SHL.U32 R186, R5, 0x4, RZ ;  /* 0x0000000405ba7824 */ /* 0x000fe200078e00ff */
[----:B------:R-:W-:Y:S01]  /*0f40*/  LOP3.LUT R220, R220, 0x1c0, RZ, 0xc0, !PT ;  /* 0x000001c0dcdc7812 */ /* 0x000fe200078ec0ff */
[----:B------:R-:W-:-:S02]  /*0f50*/  IMAD R195, R9, 0x2, R2 ;  /* 0x0000000209c37824 */ /* 0x000fc400078e0202 */
[----:B------:R-:W-:Y:S01]  /*0f60*/  IMAD.MOV.U32 R197, RZ, RZ, 0x20 ;  /* 0x00000020ffc57424 */ /* 0x000fe200078e00ff */
[----:B------:R-:W-:Y:S01]  /*0f70*/  LEA.HI R4, R4, R23, RZ, 0x3 ;  /* 0x0000001704047211 */ /* 0x000fe200078f18ff */
[----:B------:R-:W-:Y:S01]  /*0f80*/  IMAD.SHL.U32 R194, R0, 0x100, RZ ;  /* 0x0000010000c27824 */ /* 0x000fe200078e00ff */
[----:B------:R-:W-:Y:S01]  /*0f90*/  LOP3.LUT R8, R7, 0x1ffffffe, RZ, 0xc0, !PT ;  /* 0x1ffffffe07087812 */ /* 0x000fe200078ec0ff */
[----:B------:R-:W-:Y:S01]  /*0fa0*/  IMAD.SHL.U32 R189, R210, 0x8, RZ ;  /* 0x00000008d2bd7824 */ /* 0x000fe200078e00ff */
[----:B------:R-:W-:Y:S01]  /*0fb0*/  SHF.R.U32.HI R235, RZ, 0x3, R220 ;  /* 0x00000003ffeb7819 */ /* 0x000fe200000116dc */
[----:B------:R-:W-:Y:S01]  /*0fc0*/  VIADD R190, R186, 0x10 ;  /* 0x00000010babe7836 */ /* 0x000fe20000000000 */
[----:B------:R-:W-:Y:S01]  /*0fd0*/  LOP3.LUT R221, R3, 0xfffffe00, RZ, 0xc0, !PT ;  /* 0xfffffe0003dd7812 */ /* 0x000fe200078ec0ff */
[----:B------:R-:W-:Y:S01]  /*0fe0*/  VIADD R198, R195, 0x26800 ;  /* 0x00026800c3c67836 */ /* 0x000fe20000000000 */
[----:B------:R-:W-:Y:S01]  /*0ff0*/  SEL R197, R197, 0xffffffe0, !P1 ;  /* 0xffffffe0c5c57807 */ /* 0x000fe20004800000 */
[C---:B------:R-:W-:Y:S01]  /*1000*/  VIADD R207, R189.reuse, 0x40 ;  /* 0x00000040bdcf7836 */ /* 0x040fe20000000000 */
[----:B------:R-:W-:Y:S01]  /*1010*/  LOP3.LUT R4, R4, 0xfffffff8, RZ, 0xc0, !PT ;  /* 0xfffffff804047812 */ /* 0x000fe200078ec0ff */
[C---:B------:R-:W-:Y:S01]  /*1020*/  VIADD R206, R189.reuse, 0x80 ;  /* 0x00000080bdce7836 */ /* 0x040fe20000000000 */
[----:B------:R-:W-:Y:S01]  /*1030*/  SHF.R.S32.HI R217, RZ, 0x1f, R190 ;  /* 0x0000001fffd97819 */ /* 0x000fe200000114be */
[----:B------:R-:W-:-:S02]  /*1040*/  VIADD R205, R189, 0xc0 ;  /* 0x000000c0bdcd7836 */ /* 0x000fc40000000000 */
[C---:B------:R-:W-:Y:S02]  /*1050*/  VIADD R204, R189.reuse, 0x100 ;  /* 0x00000100bdcc7836 */ /* 0x040fe40000000000 */
[C---:B------:R-:W-:Y:S02]  /*1060*/  VIADD R203, R189.reuse, 0x140 ;  /* 0x00000140bdcb7836 */ /* 0x040fe40000000000 */
[C---:B------:R-:W-:Y:S02]  /*1070*/  VIADD R215, R189.reuse, 0x180 ;  /* 0x00000180bdd77836 */ /* 0x040fe40000000000 */
[----:B------:R-:W-:Y:S02]  /*1080*/  VIADD R214, R189, 0x1c0 ;  /* 0x000001c0bdd67836 */ /* 0x000fe40000000000 */
[----:B------:R-:W-:Y:S02]  /*1090*/  VIADD R196, R195, 0x26840 ;  /* 0x00026840c3c47836 */ /* 0x000fe40000000000 */
[----:B------:R-:W-:-:S02]  /*10a0*/  IMAD.IADD R8, R5, 0x1, -R8 ;  /* 0x0000000105087824 */ /* 0x000fc400078e0a08 */
[C---:B------:R-:W-:Y:S01]  /*10b0*/  @P2 VIADD R196, R198.reuse, 0xffffffc0 ;  /* 0xffffffc0c6c42836 */ /* 0x040fe20000000000 */
[----:B------:R-:W-:Y:S01]  /*10c0*/  CS2R R18, SRZ ;  /* 0x0000000000127805 */ /* 0x000fe2000001ff00 */
[----:B------:R-:W-:Y:S01]  /*10d0*/  IMAD.IADD R198, R198, 0x1, R197 ;  /* 0x00000001c6c67824 */ /* 0x000fe200078e02c5 */
[----:B------:R-:W-:Y:S01]  /*10e0*/  SHF.R.S32.HI R233, RZ, 0x1f, R207 ;  /* 0x0000001fffe97819 */ /* 0x000fe200000114cf */
[----:B------:R-:W-:Y:S01]  /*10f0*/  IMAD.MOV.U32 R208, RZ, RZ, RZ ;  /* 0x000000ffffd07224 */ /* 0x000fe200078e00ff */
[----:B------:R-:W-:Y:S01]  /*1100*/  SHF.R.S32.HI R232, RZ, 0x1f, R206 ;  /* 0x0000001fffe87819 */ /* 0x000fe200000114ce */
[----:B------:R-:W-:Y:S01]  /*1110*/  IMAD.MOV.U32 R185, RZ, RZ, RZ ;  /* 0x000000ffffb97224 */ /* 0x000fe200078e00ff */
[----:B------:R-:W-:Y:S01]  /*1120*/  SHF.R.S32.HI R231, RZ, 0x1f, R205 ;  /* 0x0000001fffe77819 */ /* 0x000fe200000114cd */
[----:B------:R-:W-:Y:S01]  /*1130*/  IMAD.MOV.U32 R22, RZ, RZ, RZ ;  /* 0x000000ffff167224 */ /* 0x000fe200078e00ff */
[----:B------:R-:W-:Y:S01]  /*1140*/  SHF.R.S32.HI R230, RZ, 0x1f, R204 ;  /* 0x0000001fffe67819 */ /* 0x000fe200000114cc */
[----:B------:R-:W-:Y:S01]  /*1150*/  IMAD.IADD R188, R23, 0x1, -R4 ;  /* 0x0000000117bc7824 */ /* 0x000fe200078e0a04 */
[----:B------:R-:W-:Y:S01]  /*1160*/  SHF.R.S32.HI R229, RZ, 0x1f, R203 ;  /* 0x0000001fffe57819 */ /* 0x000fe200000114cb */
[----:B------:R-:W-:Y:S01]  /*1170*/  IMAD.SHL.U32 R218, R190, 0x2, RZ ;  /* 0x00000002beda7824 */ /* 0x000fe200078e00ff */
[----:B------:R-:W-:Y:S01]  /*1180*/  SHF.R.S32.HI R228, RZ, 0x1f, R215 ;  /* 0x0000001fffe47819 */ /* 0x000fe200000114d7 */
[----:B------:R-:W-:Y:S01]  /*1190*/  IMAD.SHL.U32 R193, R6, 0x2, RZ ;  /* 0x0000000206c17824 */ /* 0x000fe200078e00ff */
[----:B------:R-:W-:Y:S01]  /*11a0*/  SHF.R.S32.HI R227, RZ, 0x1f, R214 ;  /* 0x0000001fffe37819 */ /* 0x000fe200000114d6 */
[----:B------:R-:W-:Y:S01]  /*11b0*/  IMAD R222, R8, 0x8, R191 ;  /* 0x0000000808de7824 */ /* 0x000fe200078e02bf */
[----:B------:R-:W-:Y:S01]  /*11c0*/  SHF.L.U64.HI R217, R190, 0x1, R217 ;  /* 0x00000001bed97819 */ /* 0x000fe200000102d9 */
[----:B------:R-:W-:Y:S01]  /*11d0*/  IMAD.IADD R197, R197, 0x1, R196 ;  /* 0x00000001c5c57824 */ /* 0x000fe200078e02c4 */
[----:B--2---:R-:W-:Y:S01]  /*11e0*/  LOP3.LUT R184, R16, 0x1, RZ, 0xfc, !PT ;  /* 0x0000000110b87812 */ /* 0x004fe200078efcff */
[----:B------:R-:W-:-:S05]  /*11f0*/  IMAD.SHL.U32 R16, R5, 0x8, RZ ;  /* 0x0000000805107824 */ /* 0x000fca00078e00ff */
[----:B------:R-:W-:-:S04]  /*1200*/  LOP3.LUT R0, R220, 0x38, R16, 0xf8, !PT ;  /* 0x00000038dc007812 */ /* 0x000fc800078ef810 */
[----:B------:R-:W-:-:S05]  /*1210*/  LOP3.LUT R219, R221, R0, R235, 0xf6, !PT ;  /* 0x00000000dddb7212 */ /* 0x000fca00078ef6eb */
[----:B------:R-:W-:-:S07]  /*1220*/  IMAD R219, R219, 0x2, R2 ;  /* 0x00000002dbdb7824 */ /* 0x000fce00078e0202 */
.L_x_3969:
[----:B01-3--:R-:W0:Y:S01]  /*1230*/  LDC.64 R4, c[0x0][0xc88] ;  /* 0x00032200ff047b82 */ /* 0x00be220000000a00 */
        /* <DEDUP_REMOVED lines=25> */
[----:B----4-:R-:W-:-:S03]  /*13d0*/  @P1 IADD3.X R7, R201, UR9, RZ, P2, !PT ;  /* 0x00000009c9071c10 */ /* 0x010fc600097fe4ff */
        /* <DEDUP_REMOVED lines=25> */
.L_x_3851:
[----:B------:R-:W-:Y:S02]  /*1570*/  IMAD.U32 R46, RZ, RZ, UR5 ;  /* 0x00000005ff2e7e24 */ /* 0x000fe4000f8e00ff */
[----:B------:R-:W-:Y:S01]  /*1580*/  IMAD.U32 R28, RZ, RZ, UR4 ;  /* 0x00000004ff1c7e24 */ /* 0x000fe2000f8e00ff */
[----:B------:R-:W-:Y:S06]  /*1590*/  @!P2 BRA `(.L_x_3852) ;  /* 0x000000000010a947 */ /* 0x000fec0003800000 */
[----:B------:R-:W-:-:S04]  /*15a0*/  IADD3 R4, P0, R200, UR8, RZ ;  /* 0x00000008c8047c10 */ /* 0x000fc8000ff1e0ff */
[----:B------:R-:W-:-:S05]  /*15b0*/  IADD3.X R5, R201, UR9, RZ, P0, !PT ;  /* 0x00000009c9057c10 */ /* 0x000fca00087fe4ff */
[----:B------:R0:W5:Y:S01]  /*15c0*/  LDG.E R28, desc[UR40][R4.64] ;  /* 0x00000028041c7981 */ /* 0x000162000c1e1900 */
[----:B------:R-:W-:Y:S05]  /*15d0*/  BRA `(.L_x_3853) ;  /* 0x0000000000107947 */ /* 0x000fea0003800000 */
.L_x_3852:
[----:B------:R-:W-:Y:S05]  /*15e0*/  @!P0 BRA `(.L_x_3853) ;  /* 0x00000000000c8947 */ /* 0x000fea0003800000 */
[----:B------:R-:W2:Y:S04]  /*15f0*/  LDG.E R5, desc[UR40][R8.64] ;  /* 0x0000002808057981 */ /* 0x000ea8000c1e1900 */
[----:B------:R-:W2:Y:S02]  /*1600*/  LDG.E R28, desc[UR40][R8.64+0x4] ;  /* 0x00000428081c7981 */ /* 0x000ea4000c1e1900 */
[----:B--2---:R-:W-:-:S07]  /*1610*/  IMAD.IADD R28, R28, 0x1, -R5 ;  /* 0x000000011c1c7824 */ /* 0x004fce00078e0a05 */
.L_x_3853:
[----:B------:R-:W-:Y:S02]  /*1620*/  ULDC.64 UR4, c[0x0][0xa10] ;  /* 0x0002840000047ab9 */ /* 0x000fe40000000a00 */
[----:B------:R-:W-:-:S04]  /*1630*/  ISETP.NE.U32.AND P0, PT, RZ, UR4, PT ;  /* 0x00000004ff007c0c */ /* 0x000fc8000bf05070 */
[----:B------:R-:W-:Y:S01]  /*1640*/  ISETP.NE.AND.EX P0, PT, RZ, UR5, PT, P0 ;  /* 0x00000005ff007c0c */ /* 0x000fe2000bf05300 */
[----:B-----5:R-:W-:Y:S01]  /*1650*/  IMAD.IADD R11, R28, 0x1, -R3 ;  /* 0x000000011c0b7824 */ /* 0x020fe200078e0a03 */
[----:B------:R-:W-:-:S11]  /*1660*/  ULDC.64 UR4, c[0x0][0xa30] ;  /* 0x00028c0000047ab9 */ /* 0x000fd60000000a00 */
[----:B0-----:R-:W0:Y:S02]  /*1670*/  @P0 LDC.64 R4, c[0x0][0xa10] ;  /* 0x00028400ff040b82 */ /* 0x001e240000000a00 */
[----:B0-----:R-:W-:-:S05]  /*1680*/  @P0 IMAD.WIDE R4, R29, 0x4, R4 ;  /* 0x000000041d040825 */ /* 0x001fca00078e0204 */
[----:B------:R-:W2:Y:S04]  /*1690*/  @P0 LDG.E R0, desc[UR40][R4.64] ;  /* 0x0000002804000981 */ /* 0x000ea8000c1e1900 */
[----:B------:R-:W2:Y:S01]  /*16a0*/  @P0 LDG.E R9, desc[UR40][R4.64+0x4] ;  /* 0x0000042804090981 */ /* 0x000ea2000c1e1900 */
[----:B------:R-:W-:Y:S01]  /*16b0*/  IMAD.MOV R44, RZ, RZ, -R11 ;  /* 0x000000ffff2c7224 */ /* 0x000fe200078e0a0b */
[----:B------:R-:W-:Y:S01]  /*16c0*/  ISETP.NE.U32.AND P1, PT, RZ, UR4, PT ;  /* 0x00000004ff007c0c */ /* 0x000fe2000bf25070 */
[----:B------:R-:W-:-:S03]  /*16d0*/  IMAD.MOV.U32 R27, RZ, RZ, R28 ;  /* 0x000000ffff1b7224 */ /* 0x000fc600078e001c */
[----:B------:R-:W-:Y:S02]  /*16e0*/  VIMNMX R44, RZ, R44, !PT ;  /* 0x0000002cff2c7248 */ /* 0x000fe40007fe0100 */
[----:B------:R-:W-:-:S13]  /*16f0*/  ISETP.NE.AND.EX P1, PT, RZ, UR5, PT, P1 ;  /* 0x00000005ff007c0c */ /* 0x000fda000bf25310 */
[----:B------:R-:W-:-:S04]  /*1700*/  @P1 IADD3 R6, P2, R200, UR4, RZ ;  /* 0x00000004c8061c10 */ /* 0x000fc8000ff5e0ff */
[----:B------:R-:W-:-:S05]  /*1710*/  @P1 IADD3.X R7, R201, UR5, RZ, P2, !PT ;  /* 0x00000005c9071c10 */ /* 0x000fca00097fe4ff */
[----:B------:R0:W5:Y:S01]  /*1720*/  @P1 LDG.E R27, desc[UR40][R6.64] ;  /* 0x00000028061b1981 */ /* 0x000162000c1e1900 */
        /* <DEDUP_REMOVED lines=14> */
[----:B------:R-:W-:Y:S02]  /*1810*/  @P0 SHF.R.S32.HI R45, RZ, 0x6, R5 ;  /* 0x00000006ff2d0819 */ /* 0x000fe40000011405 */
[----:B------:R-:W-:Y:S02]  /*1820*/  PLOP3.LUT P0, PT, PT, PT, PT, 0x80, 0x0 ;  /* 0x000000000000781c */ /* 0x000fe40003f0f070 */
[----:B------:R-:W-:-:S13]  /*1830*/  ISETP.GT.AND P1, PT, R45, R44, PT ;  /* 0x0000002c2d00720c */ /* 0x000fda0003f24270 */
[----:B0-----:R-:W-:Y:S05]  /*1840*/  @!P1 BRA `(.L_x_3854) ;  /* 0x0000002800a49947 */ /* 0x001fea0003800000 */
        /* <DEDUP_REMOVED lines=20> */
.L_x_3856:
[----:B------:R-:W-:Y:S05]  /*1990*/  BSYNC B6 ;  /* 0x0000000000067941 */ /* 0x000fea0003800000 */
.L_x_3855:
        /* <DEDUP_REMOVED lines=20> */
.L_x_3858:
[----:B------:R-:W-:Y:S05]  /*1ae0*/  BSYNC B6 ;  /* 0x0000000000067941 */ /* 0x000fea0003800000 */
.L_x_3857:
[----:B------:R-:W-:Y:S01]  /*1af0*/  ULDC.64 UR4, c[0x0][0x9f8] ;  /* 0x00027e0000047ab9 */ /* 0x000fe20000000a00 */
[----:B------:R-:W0:Y:S01]  /*1b00*/  LDC.64 R50, c[0x0][0x300] ;  /* 0x0000c000ff327b82 */ /* 0x000e220000000a00 */
[----:B------:R-:W-:Y:S01]  /*1b10*/  ISETP.NE.U32.AND P0, PT, RZ, UR4, PT ;  /* 0x00000004ff007c0c */ /* 0x000fe2000bf05070 */
[----:B------:R-:W-:Y:S01]  /*1b20*/  IMAD.IADD R42, R31, 0x1, R28 ;  /* 0x000000011f2a7824 */ /* 0x000fe200078e021c */
[----:B------:R-:W-:Y:S02]  /*1b30*/  ULDC.64 UR6, c[0x0][0x330] ;  /* 0x0000cc0000067ab9 */ /* 0x000fe40000000a00 */
[----:B------:R-:W-:Y:S02]  /*1b40*/  ISETP.NE.AND.EX P0, PT, RZ, UR5, PT, P0 ;  /* 0x00000005ff007c0c */ /* 0x000fe4000bf05300 */
[----:B------:R-:W-:Y:S01]  /*1b50*/  SHF.R.S32.HI R17, RZ, 0x1f, R16 ;  /* 0x0000001fff117819 */ /* 0x000fe20000011410 */
[----:B------:R-:W1:Y:S08]  /*1b60*/  LDC.64 R54, c[0x0][0x3f8] ;  /* 0x0000fe00ff367b82 */ /* 0x000e700000000a00 */
[----:B------:R-:W2:Y:S02]  /*1b70*/  LDC R43, c[0x0][0x3f4] ;  /* 0x0000fd00ff2b7b82 */ /* 0x000ea40000000800 */
[----:B------:R-:W-:-:S04]  /*1b80*/  @P0 IADD3 R4, P1, R200, UR4, RZ ;  /* 0x00000004c8040c10 */ /* 0x000fc8000ff3e0ff */
[----:B------:R-:W-:Y:S01]  /*1b90*/  @P0 IADD3.X R5, R201, UR5, RZ, P1, !PT ;  /* 0x00000005c9050c10 */ /* 0x000fe20008ffe4ff */
[----:B------:R-:W-:-:S04]  /*1ba0*/  ULDC.64 UR4, c[0x0][0x308] ;  /* 0x0000c20000047ab9 */ /* 0x000fc80000000a00 */
[----:B------:R3:W4:Y:S01]  /*1bb0*/  @P0 LDG.E R29, desc[UR40][R4.64] ;  /* 0x00000028041d0981 */ /* 0x000722000c1e1900 */
[----:B------:R-:W-:Y:S01]  /*1bc0*/  SHF.R.S32.HI R28, RZ, 0x1f, R42 ;  /* 0x0000001fff1c7819 */ /* 0x000fe2000001142a */
[-C--:B0-----:R-:W-:Y:S01]  /*1bd0*/  IMAD.WIDE.U32 R6, R42, R50.reuse, RZ ;  /* 0x000000322a067225 */ /* 0x081fe200078e00ff */
[----:B------:R-:W-:Y:S01]  /*1be0*/  SHF.R.S32.HI R187, RZ, 0x1f, R186 ;  /* 0x0000001fffbb7819 */ /* 0x000fe200000114ba */
[----:B------:R-:W0:Y:S01]  /*1bf0*/  S2R R52, SR_TID.X ;  /* 0x0000000000347919 */ /* 0x000e220000002100 */
[----:B------:R-:W-:Y:S01]  /*1c00*/  SHF.L.U64.HI R49, R50, 0x6, R51 ;  /* 0x0000000632317819 */ /* 0x000fe20000010233 */
[----:B------:R-:W-:Y:S02]  /*1c10*/  IMAD R0, R28, R50, RZ ;  /* 0x000000321c007224 */ /* 0x000fe400078e02ff */
[----:B------:R-:W-:Y:S02]  /*1c20*/  IMAD.SHL.U32 R14, R188, 0x40, RZ ;  /* 0x00000040bc0e7824 */ /* 0x000fe400078e00ff */
[----:B------:R-:W-:Y:S01]  /*1c30*/  IMAD R3, R42, R51, R0 ;  /* 0x000000332a037224 */ /* 0x000fe200078e0200 */
[----:B------:R-:W-:Y:S01]  /*1c40*/  SHF.R.S32.HI R0, RZ, 0x1f, R26 ;  /* 0x0000001fff007819 */ /* 0x000fe2000001141a */
[----:B---3--:R-:W-:Y:S01]  /*1c50*/  IMAD.WIDE.U32 R4, R26, UR6, R16 ;  /* 0x000000061a047c25 */ /* 0x008fe2000f8e0010 */
[----:B--2---:R-:W-:-:S03]  /*1c60*/  ISETP.GE.AND P2, PT, R16, R43, PT ;  /* 0x0000002b1000720c */ /* 0x004fc60003f46270 */
[----:B------:R-:W-:Y:S01]  /*1c70*/  IMAD.IADD R7, R7, 0x1, R3 ;  /* 0x0000000107077824 */ /* 0x000fe200078e0203 */
[----:B------:R-:W-:Y:S01]  /*1c80*/  SEL R15, R43, RZ, P2 ;  /* 0x000000ff2b0f7207 */ /* 0x000fe20001000000 */
[----:B------:R-:W-:Y:S01]  /*1c90*/  IMAD R3, R0, UR6, RZ ;  /* 0x0000000600037c24 */ /* 0x000fe2000f8e02ff */
[----:B------:R-:W-:Y:S01]  /*1ca0*/  P2R R68, PR, RZ, 0x4 ;  /* 0x00000004ff447803 */ /* 0x000fe20000000000 */
[----:B------:R-:W-:-:S04]  /*1cb0*/  IMAD.WIDE.U32 R6, R26, UR4, R6 ;  /* 0x000000041a067c25 */ /* 0x000fc8000f8e0006 */
[----:B------:R-:W-:Y:S01]  /*1cc0*/  IMAD R33, R26, UR7, R3 ;  /* 0x000000071a217c24 */ /* 0x000fe2000f8e0203 */
[----:B------:R-:W-:Y:S01]  /*1cd0*/  ULDC.64 UR6, c[0x0][0xa08] ;  /* 0x0002820000067ab9 */ /* 0x000fe20000000a00 */
[----:B------:R-:W-:Y:S01]  /*1ce0*/  IMAD R3, R0, UR4, RZ ;  /* 0x0000000400037c24 */ /* 0x000fe2000f8e02ff */
[----:B------:R-:W-:Y:S01]  /*1cf0*/  ISETP.NE.U32.AND P0, PT, RZ, UR6, PT ;  /* 0x00000006ff007c0c */ /* 0x000fe2000bf05070 */
[----:B------:R-:W-:Y:S02]  /*1d00*/  IMAD.IADD R33, R5, 0x1, R33 ;  /* 0x0000000105217824 */ /* 0x000fe400078e0221 */
[----:B------:R-:W-:Y:S01]  /*1d10*/  IMAD R3, R26, UR5, R3 ;  /* 0x000000051a037c24 */ /* 0x000fe2000f8e0203 */
[----:B------:R-:W-:Y:S01]  /*1d20*/  ISETP.NE.AND.EX P0, PT, RZ, UR7, PT, P0 ;  /* 0x00000007ff007c0c */ /* 0x000fe2000bf05300 */
[----:B------:R-:W-:Y:S01]  /*1d30*/  ULDC.64 UR4, c[0x0][0x310] ;  /* 0x0000c40000047ab9 */ /* 0x000fe20000000a00 */
[----:B------:R-:W-:Y:S01]  /*1d40*/  ULDC.64 UR6, c[0x0][0x338] ;  /* 0x0000ce0000067ab9 */ /* 0x000fe20000000a00 */
[----:B------:R-:W-:Y:S01]  /*1d50*/  IMAD.IADD R7, R7, 0x1, R3 ;  /* 0x0000000107077824 */ /* 0x000fe200078e0203 */
[----:B------:R-:W-:Y:S01]  /*1d60*/  SHF.R.S32.HI R3, RZ, 0x1f, R23 ;  /* 0x0000001fff037819 */ /* 0x000fe20000011417 */
[----:B------:R-:W-:Y:S01]  /*1d70*/  IMAD.MOV.U32 R32, RZ, RZ, R4 ;  /* 0x000000ffff207224 */ /* 0x000fe200078e0004 */
[----:B0-----:R-:W-:Y:S01]  /*1d80*/  SHF.R.U32.HI R52, RZ, 0x7, R52 ;  /* 0x00000007ff347819 */ /* 0x001fe20000011634 */
[----:B------:R-:W0:Y:S01]  /*1d90*/  LDC.64 R4, c[0x0][0x408] ;  /* 0x00010200ff047b82 */ /* 0x000e220000000a00 */
[----:B------:R-:W-:-:S02]  /*1da0*/  IMAD.IADD R15, R16, 0x1, R15 ;  /* 0x00000001100f7824 */ /* 0x000fc400078e020f */
[----:B------:R-:W-:Y:S02]  /*1db0*/  VIADD R72, R16, 0x20 ;  /* 0x0000002010487836 */ /* 0x000fe40000000000 */
[----:B------:R-:W-:Y:S01]  /*1dc0*/  IMAD.SHL.U32 R60, R43, 0x2, RZ ;  /* 0x000000022b3c7824 */ /* 0x000fe200078e00ff */
[----:B------:R-:W-:Y:S01]  /*1dd0*/  SHF.R.S32.HI R48, RZ, 0x1f, R15 ;  /* 0x0000001fff307819 */ /* 0x000fe2000001140f */
[----:B------:R-:W-:-:S03]  /*1de0*/  VIADD R59, R52, 0x8 ;  /* 0x00000008343b7836 */ /* 0x000fc60000000000 */
[----:B------:R-:W-:-:S04]  /*1df0*/  LEA.HI R48, R48, R15, RZ, 0x3 ;  /* 0x0000000f30307211 */ /* 0x000fc800078f18ff */
[----:B------:R-:W-:-:S04]  /*1e00*/  LOP3.LUT R65, R48, 0xfffffff8, RZ, 0xc0, !PT ;  /* 0xfffffff830417812 */ /* 0x000fc800078ec0ff */
[----:B------:R-:W-:Y:S01]  /*1e10*/  SHF.R.S32.HI R71, RZ, 0x1f, R65 ;  /* 0x0000001fff477819 */ /* 0x000fe20000011441 */
[----:B0-----:R-:W-:Y:S01]  /*1e20*/  IMAD R12, R3, R4, RZ ;  /* 0x00000004030c7224 */ /* 0x001fe200078e02ff */
[C---:B------:R-:W-:Y:S01]  /*1e30*/  SHF.L.U64.HI R56, R4.reuse, 0x6, R5 ;  /* 0x0000000604387819 */ /* 0x040fe20000010205 */
[----:B------:R-:W-:Y:S02]  /*1e40*/  IMAD.SHL.U32 R57, R4, 0x40, RZ ;  /* 0x0000004004397824 */ /* 0x000fe400078e00ff */
[----:B------:R-:W-:Y:S01]  /*1e50*/  IMAD R31, R23, R5, R12 ;  /* 0x00000005171f7224 */ /* 0x000fe200078e020c */
[----:B----4-:R-:W-:Y:S02]  /*1e60*/  SHF.R.S32.HI R0, RZ, 0x1f, R29 ;  /* 0x0000001fff007819 */ /* 0x010fe4000001141d */
[----:B------:R-:W-:Y:S02]  /*1e70*/  SEL R11, R29, RZ, !P0 ;  /* 0x000000ff1d0b7207 */ /* 0x000fe40004000000 */
[----:B------:R-:W-:-:S03]  /*1e80*/  SEL R0, R0, RZ, !P0 ;  /* 0x000000ff00007207 */ /* 0x000fc60004000000 */
[----:B------:R-:W-:-:S04]  /*1e90*/  IMAD.WIDE.U32 R20, R11, UR4, R6 ;  /* 0x000000040b147c25 */ /* 0x000fc8000f8e0006 */
[C---:B------:R-:W-:Y:S02]  /*1ea0*/  IMAD R6, R0.reuse, UR6, RZ ;  /* 0x0000000600067c24 */ /* 0x040fe4000f8e02ff */
[----:B------:R-:W-:Y:S01]  /*1eb0*/  IMAD R8, R0, UR4, RZ ;  /* 0x0000000400087c24 */ /* 0x000fe2000f8e02ff */
[----:B------:R-:W-:Y:S01]  /*1ec0*/  ULDC UR4, c[0x0][0x2f4] ;  /* 0x0000bd0000047ab9 */ /* 0x000fe20000000800 */
[----:B------:R-:W-:Y:S01]  /*1ed0*/  IMAD R73, R11, UR7, R6 ;  /* 0x000000070b497c24 */ /* 0x000fe2000f8e0206 */
[----:B------:R-:W-:Y:S01]  /*1ee0*/  ISETP.GE.AND P4, PT, R16, UR4, PT ;  /* 0x0000000410007c0c */ /* 0x000fe2000bf86270 */
[----:B-1----:R-:W-:Y:S01]  /*1ef0*/  IMAD R6, R3, R54, RZ ;  /* 0x0000003603067224 */ /* 0x002fe200078e02ff */
[----:B------:R-:W-:Y:S01]  /*1f00*/  ISETP.GE.AND P3, PT, R72, UR4, PT ;  /* 0x0000000448007c0c */ /* 0x000fe2000bf66270 */
[C---:B------:R-:W-:Y:S02]  /*1f10*/  IMAD R13, R11.reuse, UR5, R8 ;  /* 0x000000050b0d7c24 */ /* 0x040fe4000f8e0208 */
[----:B------:R-:W-:-:S04]  /*1f20*/  IMAD.WIDE.U32 R32, R11, UR6, R32 ;  /* 0x000000060b207c25 */ /* 0x000fc8000f8e0020 */
[C---:B------:R-:W-:Y:S02]  /*1f30*/  IMAD R29, R23.reuse, R55, R6 ;  /* 0x00000037171d7224 */ /* 0x040fe400078e0206 */
[----:B------:R-:W-:-:S04]  /*1f40*/  IMAD.WIDE.U32 R6, R23, R54, R186 ;  /* 0x0000003617067225 */ /* 0x000fc800078e00ba */
[----:B------:R-:W-:-:S04]  /*1f50*/  IMAD.WIDE.U32 R10, R23, R54, R16 ;  /* 0x00000036170a7225 */ /* 0x000fc800078e0010 */
[----:B------:R-:W-:Y:S02]  /*1f60*/  IMAD.IADD R7, R7, 0x1, R29 ;  /* 0x0000000107077824 */ /* 0x000fe400078e021d */
[----:B------:R-:W-:Y:S01]  /*1f70*/  IMAD.IADD R11, R29, 0x1, R11 ;  /* 0x000000011d0b7824 */ /* 0x000fe200078e020b */
[----:B-----5:R-:W-:Y:S01]  /*1f80*/  SHF.R.S32.HI R29, RZ, 0x1f, R27 ;  /* 0x0000001fff1d7819 */ /* 0x020fe2000001141b */
[-C--:B------:R-:W-:Y:S02]  /*1f90*/  IMAD R0, R3, R50.reuse, RZ ;  /* 0x0000003203007224 */ /* 0x080fe400078e02ff */
[----:B------:R-:W-:-:S04]  /*1fa0*/  IMAD.WIDE.U32 R8, R23, R50, R16 ;  /* 0x0000003217087225 */ /* 0x000fc800078e0010 */
[----:B------:R-:W-:Y:S02]  /*1fb0*/  IMAD R30, R29, R54, RZ ;  /* 0x000000361d1e7224 */ /* 0x000fe400078e02ff */
[----:B------:R-:W-:Y:S01]  /*1fc0*/  IMAD R47, R23, R51, R0 ;  /* 0x00000033172f7224 */ /* 0x000fe200078e0200 */
[----:B------:R-:W-:Y:S01]  /*1fd0*/  SHF.L.U64.HI R51, R54, 0x6, R55 ;  /* 0x0000000636337819 */ /* 0x000fe20000010237 */
[----:B------:R-:W-:Y:S01]  /*1fe0*/  IMAD R63, R27, R55, R30 ;  /* 0x000000371b3f7224 */ /* 0x000fe200078e021e */
[----:B------:R-:W-:Y:S01]  /*1ff0*/  LOP3.LUT R55, R14, 0x1c0, RZ, 0xc0, !PT ;  /* 0x000001c00e377812 */ /* 0x000fe200078ec0ff */
[----:B------:R-:W-:Y:S01]  /*2000*/  IMAD R30, R29, R4, RZ ;  /* 0x000000041d1e7224 */ /* 0x000fe200078e02ff */
[----:B------:R-:W-:Y:S01]  /*2010*/  IADD3 R0, P0, R20, R8, RZ ;  /* 0x0000000814007210 */ /* 0x000fe20007f1e0ff */
[----:B------:R-:W-:Y:S01]  /*2020*/  IMAD.IADD R26, R21, 0x1, R13 ;  /* 0x00000001151a7824 */ /* 0x000fe200078e020d */
[----:B------:R-:W-:Y:S01]  /*2030*/  SHF.R.U32.HI R58, RZ, 0x3, R55 ;  /* 0x00000003ff3a7819 */ /* 0x000fe20000011637 */
[----:B------:R-:W-:Y:S01]  /*2040*/  IMAD R69, R27, R5, R30 ;  /* 0x000000051b457224 */ /* 0x000fe200078e021e */
[--C-:B------:R-:W-:Y:S01]  /*2050*/  LOP3.LUT R5, R55, 0x18, R16.reuse, 0xf8, !PT ;  /* 0x0000001837057812 */ /* 0x100fe200078ef810 */
[----:B------:R-:W-:Y:S01]  /*2060*/  IMAD.WIDE.U32 R12, R23, R4, R16 ;  /* 0x00000004170c7225 */ /* 0x000fe200078e0010 */
[----:B------:R-:W-:-:S02]  /*2070*/  IADD3.X R47, R26, R9, R47, P0, !PT ;  /* 0x000000091a2f7210 */ /* 0x000fc400007fe42f */
[----:B------:R-:W-:Y:S01]  /*2080*/  LOP3.LUT R5, R5, R58, RZ, 0x3c, !PT ;  /* 0x0000003a05057212 */ /* 0x000fe200078e3cff */
[C---:B------:R-:W-:Y:S01]  /*2090*/  IMAD.WIDE.U32 R8, R23.reuse, R4, R186 ;  /* 0x0000000417087225 */ /* 0x040fe200078e00ba */
[----:B------:R-:W-:-:S03]  /*20a0*/  IADD3 R42, P0, R23, R42, RZ ;  /* 0x0000002a172a7210 */ /* 0x000fc60007f1e0ff */
[----:B------:R-:W-:Y:S01]  /*20b0*/  IMAD R62, R192, 0x200, R5 ;  /* 0x00000200c03e7824 */ /* 0x000fe200078e0205 */
[----:B------:R-:W-:Y:S01]  /*20c0*/  LOP3.LUT R5, R55, 0x38, R48, 0xf8, !PT ;  /* 0x0000003837057812 */ /* 0x000fe200078ef830 */
[----:B------:R-:W-:Y:S02]  /*20d0*/  IMAD.IADD R9, R9, 0x1, R31 ;  /* 0x0000000109097824 */ /* 0x000fe400078e021f */
[----:B------:R-:W-:Y:S01]  /*20e0*/  IMAD.IADD R13, R31, 0x1, R13 ;  /* 0x000000011f0d7824 */ /* 0x000fe200078e020d */
[----:B------:R-:W-:Y:S01]  /*20f0*/  LOP3.LUT R5, R5, R58, RZ, 0x3c, !PT ;  /* 0x0000003a05057212 */ /* 0x000fe200078e3cff */
[----:B------:R-:W-:-:S04]  /*2100*/  IMAD.WIDE.U32 R34, R27, R54, R6 ;  /* 0x000000361b227225 */ /* 0x000fc800078e0006 */
[----:B------:R-:W-:-:S04]  /*2110*/  IMAD.WIDE.U32 R38, R27, R4, R8 ;  /* 0x000000041b267225 */ /* 0x000fc800078e0008 */
[----:B------:R-:W-:-:S04]  /*2120*/  IMAD.WIDE.U32 R36, R27, R54, R10 ;  /* 0x000000361b247225 */ /* 0x000fc800078e000a */
[----:B------:R-:W-:-:S04]  /*2130*/  IMAD.WIDE.U32 R40, R27, R4, R12 ;  /* 0x000000041b287225 */ /* 0x000fc800078e000c */
[----:B------:R-:W-:Y:S02]  /*2140*/  IMAD.IADD R61, R35, 0x1, R63 ;  /* 0x00000001233d7824 */ /* 0x000fe400078e023f */
[----:B------:R-:W-:Y:S02]  /*2150*/  IMAD.IADD R67, R39, 0x1, R69 ;  /* 0x0000000127437824 */ /* 0x000fe400078e0245 */
[----:B------:R-:W-:Y:S02]  /*2160*/  IMAD.SHL.U32 R50, R50, 0x40, RZ ;  /* 0x0000004032327824 */ /* 0x000fe400078e00ff */
[----:B------:R-:W-:Y:S02]  /*2170*/  IMAD.SHL.U32 R54, R54, 0x40, RZ ;  /* 0x0000004036367824 */ /* 0x000fe400078e00ff */
[----:B------:R-:W-:Y:S02]  /*2180*/  IMAD.X R43, R28, 0x1, R3, P0 ;  /* 0x000000011c2b7824 */ /* 0x000fe400000e0603 */
[----:B------:R-:W-:-:S02]  /*2190*/  IMAD.IADD R63, R63, 0x1, R37 ;  /* 0x000000013f3f7824 */ /* 0x000fc400078e0225 */
[----:B------:R-:W-:Y:S02]  /*21a0*/  IMAD.IADD R69, R69, 0x1, R41 ;  /* 0x0000000145457824 */ /* 0x000fe400078e0229 */
[----:B------:R-:W-:Y:S02]  /*21b0*/  IMAD R64, R192, 0x200, R5 ;  /* 0x00000200c0407824 */ /* 0x000fe400078e0205 */
[----:B------:R-:W-:-:S07]  /*21c0*/  IMAD.IADD R73, R33, 0x1, R73 ;  /* 0x0000000121497824 */ /* 0x000fce00078e0249 */
.L_x_3888:
[----:B0-----:R-:W0:Y:S01]  /*21d0*/  LDC R77, c[0x0][0x3f4] ;  /* 0x0000fd00ff4d7b82 */ /* 0x001e220000000800 */
[----:B------:R-:W-:Y:S01]  /*21e0*/  VIADD R45, R45, 0xffffffff ;  /* 0xffffffff2d2d7836 */ /* 0x000fe20000000000 */
[----:B------:R-:W-:Y:S05]  /*21f0*/  YIELD ;  /* 0x0000000000007946 */ /* 0x000fea0003800000 */
[----:B------:R-:W-:Y:S01]  /*2200*/  SHF.R.S32.HI R70, RZ, 0x1f, R45 ;  /* 0x0000001fff467819 */ /* 0x000fe2000001142d */
[----:B----4-:R-:W1:Y:S01]  /*2210*/  LDC.64 R52, c[0x0][0x2e8] ;  /* 0x0000ba00ff347b82 */ /* 0x010e620000000a00 */
[-C--:B------:R-:W-:Y:S01]  /*2220*/  IMAD R5, R49, R45.reuse, RZ ;  /* 0x0000002d31057224 */ /* 0x080fe200078e02ff */
[----:B------:R-:W-:Y:S01]  /*2230*/  BSSY B0, `(.L_x_3859) ;  /* 0x0000190000007945 */ /* 0x000fe20003800000 */
[----:B---3--:R-:W-:Y:S01]  /*2240*/  IMAD.WIDE.U32 R14, R50, R45, RZ ;  /* 0x0000002d320e7225 */ /* 0x008fe200078e00ff */
[----:B------:R-:W-:-:S03]  /*2250*/  ISETP.GT.AND P2, PT, R45, R44, PT ;  /* 0x0000002c2d00720c */ /* 0x000fc60003f44270 */
[----:B------:R-:W-:Y:S01]  /*2260*/  IMAD R5, R70, R50, R5 ;  /* 0x0000003246057224 */ /* 0x000fe200078e0205 */
[----:B------:R-:W-:Y:S01]  /*2270*/  IADD3 R4, P0, R0, R14, RZ ;  /* 0x0000000e00047210 */ /* 0x000fe20007f1e0ff */
[----:B--2---:R-:W-:Y:S02]  /*2280*/  IMAD.SHL.U32 R31, R19, 0x1000, RZ ;  /* 0x00001000131f7824 */ /* 0x004fe400078e00ff */
[----:B------:R-:W-:Y:S02]  /*2290*/  IMAD.IADD R78, R15, 0x1, R5 ;  /* 0x000000010f4e7824 */ /* 0x000fe400078e0205 */
[----:B------:R-:W-:Y:S02]  /*22a0*/  IMAD.IADD R5, R62, 0x1, R31 ;  /* 0x000000013e057824 */ /* 0x000fe400078e021f */
[----:B------:R-:W-:Y:S01]  /*22b0*/  IMAD.X R6, R78, 0x1, R47, P0 ;  /* 0x000000014e067824 */ /* 0x000fe200000e062f */
[----:B0-----:R-:W-:Y:S01]  /*22c0*/  ISETP.GE.AND P0, PT, R77, 0x1, PT ;  /* 0x000000014d00780c */ /* 0x001fe20003f06270 */
[----:B------:R-:W-:Y:S01]  /*22d0*/  IMAD R30, R5, 0x2, R2 ;  /* 0x00000002051e7824 */ /* 0x000fe200078e0202 */
[----:B-1----:R-:W-:-:S04]  /*22e0*/  LEA R12, P1, R4, R52, 0x1 ;  /* 0x00000034040c7211 */ /* 0x002fc800078208ff */
[----:B------:R-:W-:-:S07]  /*22f0*/  LEA.HI.X R13, R4, R53, R6, 0x1, P1 ;  /* 0x00000035040d7211 */ /* 0x000fce00008f0c06 */
[----:B------:R-:W-:Y:S05]  /*2300*/  @!P0 BRA `(.L_x_3860) ;  /* 0x0000001400a88947 */ /* 0x000fea0003800000 */
[----:B------:R-:W-:Y:S01]  /*2310*/  ULDC.U8 UR4, c[0x0][0x410] ;  /* 0x0001040000047ab9 */ /* 0x000fe20000000000 */
[-C--:B------:R-:W-:Y:S01]  /*2320*/  IMAD R7, R51, R45.reuse, RZ ;  /* 0x0000002d33077224 */ /* 0x080fe200078e02ff */
[----:B------:R-:W-:Y:S01]  /*2330*/  ISETP.NE.AND P0, PT, RZ, UR4, PT ;  /* 0x00000004ff007c0c */ /* 0x000fe2000bf05270 */
[----:B------:R-:W-:-:S04]  /*2340*/  IMAD.WIDE.U32 R4, R54, R45, RZ ;  /* 0x0000002d36047225 */ /* 0x000fc800078e00ff */
[----:B------:R-:W-:-:S04]  /*2350*/  IMAD R7, R70, R54, R7 ;  /* 0x0000003646077224 */ /* 0x000fc800078e0207 */
[----:B------:R-:W-:-:S04]  /*2360*/  IMAD.IADD R74, R5, 0x1, R7 ;  /* 0x00000001054a7824 */ /* 0x000fc800078e0207 */
[----:B------:R-:W-:Y:S05]  /*2370*/  @!P0 BRA `(.L_x_3861) ;  /* 0x0000000800a88947 */ /* 0x000fea0003800000 */
[----:B------:R-:W-:Y:S01]  /*2380*/  IMAD R6, R45, -0x40, R46 ;  /* 0xffffffc02d067824 */ /* 0x000fe200078e022e */
[----:B------:R-:W-:Y:S01]  /*2390*/  BSSY B1, `(.L_x_3862) ;  /* 0x000001d000017945 */ /* 0x000fe20003800000 */
[----:B------:R-:W-:Y:S02]  /*23a0*/  CS2R R8, SRZ ;  /* 0x0000000000087805 */ /* 0x000fe4000001ff00 */
[----:B------:R-:W-:Y:S02]  /*23b0*/  CS2R R28, SRZ ;  /* 0x00000000001c7805 */ /* 0x000fe4000001ff00 */
[----:B------:R-:W-:Y:S02]  /*23c0*/  CS2R R10, SRZ ;  /* 0x00000000000a7805 */ /* 0x000fe4000001ff00 */
[----:B------:R-:W-:Y:S02]  /*23d0*/  VIMNMX R6, R6, 0x40, PT ;  /* 0x0000004006067848 */ /* 0x000fe40003fe0100 */
[----:B------:R-:W-:-:S02]  /*23e0*/  CS2R R14, SRZ ;  /* 0x00000000000e7805 */ /* 0x000fc4000001ff00 */
[----:B------:R-:W-:-:S13]  /*23f0*/  ISETP.GE.AND P1, PT, R23, R6, PT ;  /* 0x000000061700720c */ /* 0x000fda0003f26270 */
[----:B------:R-:W-:Y:S05]  /*2400*/  @P1 BRA `(.L_x_3863) ;  /* 0x0000000000541947 */ /* 0x000fea0003800000 */
[----:B------:R-:W-:Y:S01]  /*2410*/  IMAD R6, R56, R45, RZ ;  /* 0x0000002d38067224 */ /* 0x000fe200078e02ff */
[----:B------:R-:W-:Y:S01]  /*2420*/  IADD3 R8, P0, R34, R4, RZ ;  /* 0x0000000422087210 */ /* 0x000fe20007f1e0ff */
[----:B------:R-:W-:Y:S01]  /*2430*/  IMAD.MOV.U32 R66, RZ, RZ, R38 ;  /* 0x000000ffff427224 */ /* 0x000fe200078e0026 */
[----:B------:R-:W-:Y:S01]  /*2440*/  ULDC.64 UR6, c[0x0][0x400] ;  /* 0x0001000000067ab9 */ /* 0x000fe20000000a00 */
[-C--:B------:R-:W-:Y:S01]  /*2450*/  IMAD R5, R70, R57.reuse, R6 ;  /* 0x0000003946057224 */ /* 0x080fe200078e0206 */
[----:B------:R-:W-:Y:S01]  /*2460*/  ULDC.64 UR4, c[0x0][0x3e8] ;  /* 0x0000fa0000047ab9 */ /* 0x000fe20000000a00 */
[----:B------:R-:W-:Y:S01]  /*2470*/  IMAD.WIDE.U32 R6, R45, R57, R66 ;  /* 0x000000392d067225 */ /* 0x000fe200078e0042 */
[----:B------:R-:W-:-:S03]  /*2480*/  CS2R R10, SRZ ;  /* 0x00000000000a7805 */ /* 0x000fc6000001ff00 */
[----:B------:R-:W-:Y:S01]  /*2490*/  IMAD.IADD R5, R7, 0x1, R5 ;  /* 0x0000000107057824 */ /* 0x000fe200078e0205 */
[----:B------:R-:W-:Y:S01]  /*24a0*/  LEA R52, P5, R6, UR6, 0x1 ;  /* 0x0000000606347c11 */ /* 0x000fe2000f8a08ff */
[----:B------:R-:W-:Y:S01]  /*24b0*/  IMAD.X R7, R74, 0x1, R61, P0 ;  /* 0x000000014a077824 */ /* 0x000fe200000e063d */
[----:B------:R-:W-:Y:S02]  /*24c0*/  LEA R4, P0, R8, UR4, 0x1 ;  /* 0x0000000408047c11 */ /* 0x000fe4000f8008ff */
[----:B------:R-:W-:Y:S02]  /*24d0*/  LEA.HI.X R53, R6, UR7, R5, 0x1, P5 ;  /* 0x0000000706357c11 */ /* 0x000fe4000a8f0c05 */
[----:B------:R-:W-:Y:S02]  /*24e0*/  LEA.HI.X R5, R8, UR5, R7, 0x1, P0 ;  /* 0x0000000508057c11 */ /* 0x000fe400080f0c07 */
[----:B------:R-:W-:Y:S02]  /*24f0*/  CS2R R8, SRZ ;  /* 0x0000000000087805 */ /* 0x000fe4000001ff00 */
[----:B------:R-:W-:-:S02]  /*2500*/  ISETP.GE.AND P5, PT, R186, R77, PT ;  /* 0x0000004dba00720c */ /* 0x000fc40003fa6270 */
[----:B------:R-:W-:-:S11]  /*2510*/  ISETP.GE.AND P0, PT, R190, R77, PT ;  /* 0x0000004dbe00720c */ /* 0x000fd60003f06270 */
[----:B------:R0:W5:Y:S04]  /*2520*/  @!P5 LDG.E.64 R28, desc[UR40][R4.64] ;  /* 0x00000028041cd981 */ /* 0x000168000c1e1b00 */
[----:B------:R0:W5:Y:S04]  /*2530*/  @!P0 LDG.E.64 R8, desc[UR40][R4.64+0x20] ;  /* 0x0000202804088981 */ /* 0x000168000c1e1b00 */
[----:B------:R0:W5:Y:S04]  /*2540*/  @!P5 LDG.E.64 R14, desc[UR40][R52.64] ;  /* 0x00000028340ed981 */ /* 0x000168000c1e1b00 */
[----:B------:R0:W5:Y:S02]  /*2550*/  @!P0 LDG.E.64 R10, desc[UR40][R52.64+0x20] ;  /* 0x00002028340a8981 */ /* 0x000164000c1e1b00 */
.L_x_3863:
[----:B------:R-:W-:Y:S05]  /*2560*/  BSYNC B1 ;  /* 0x0000000000017941 */ /* 0x000fea0003800000 */
.L_x_3862:
[----:B------:R-:W-:Y:S01]  /*2570*/  ISETP.NE.AND P0, PT, R184, 0x3, PT ;  /* 0x00000003b800780c */ /* 0x000fe20003f05270 */
[----:B0----5:R-:W-:Y:S02]  /*2580*/  IMAD.MOV.U32 R4, RZ, RZ, R8 ;  /* 0x000000ffff047224 */ /* 0x021fe400078e0008 */
[----:B------:R-:W-:Y:S02]  /*2590*/  IMAD.MOV.U32 R5, RZ, RZ, R9 ;  /* 0x000000ffff057224 */ /* 0x000fe400078e0009 */
        /* <DEDUP_REMOVED lines=13> */
[----:B------:R-:W-:Y:S06]  /*2670*/  @!P0 BRA `(.L_x_3864) ;  /* 0x0000000000048947 */ /* 0x000fec0003800000 */
[----:B------:R-:W-:Y:S01]  /*2680*/  BPT.TRAP 0x1 ;  /* 0x000000040000795c */ /* 0x000fe20000300000 */
.L_x_3864:
[----:B------:R-:W-:Y:S01]  /*2690*/  IMAD R66, R19, 0x8, R2 ;  /* 0x0000000813427824 */ /* 0x000fe200078e0202 */
[----:B------:R-:W-:Y:S01]  /*26a0*/  SHF.L.U32 R75, R185, 0x1f, RZ ;  /* 0x0000001fb94b7819 */ /* 0x000fe200000006ff */
[----:B------:R-:W-:Y:S03]  /*26b0*/  BSSY B1, `(.L_x_3865) ;  /* 0x0000003000017945 */ /* 0x000fe60003800000 */
[----:B------:R-:W0:Y:S02]  /*26c0*/  SYNCS.PHASECHK.TRANS64.TRYWAIT P5, [R66+URZ+0x28c90], R75 ;  /* 0x028c904b420075a7 */ /* 0x000e2400080a017f */
[----:B0-----:R-:W-:Y:S05]  /*26d0*/  @!P5 BRA `(.L_x_3866) ;  /* 0x0000015800c8d947 */ /* 0x001fea0003800000 */
.L_x_4154:
[----:B------:R-:W-:Y:S05]  /*26e0*/  BSYNC B1 ;  /* 0x0000000000017941 */ /* 0x000fea0003800000 */
.L_x_3865:
[----:B------:R-:W-:Y:S05]  /*26f0*/  @P1 BRA `(.L_x_3867) ;  /* 0x00000014000c1947 */ /* 0x000fea0003800000 */
[----:B------:R-:W-:Y:S04]  /*2700*/  BSSY B1, `(.L_x_3868) ;  /* 0x0000036000017945 */ /* 0x000fe80003800000 */
[----:B------:R-:W-:Y:S05]  /*2710*/  @P4 BRA `(.L_x_3869) ;  /* 0x0000000000d04947 */ /* 0x000fea0003800000 */
[----:B------:R1:W2:Y:S01]  /*2720*/  LDS.128 R4, [R30+0x22400] ;  /* 0x022400001e047984 */ /* 0x0002a20000000c00 */
[----:B------:R-:W-:Y:S01]  /*2730*/  ISETP.GE.AND P5, PT, R186, R77, PT ;  /* 0x0000004dba00720c */ /* 0x000fe20003fa6270 */
[----:B------:R-:W-:-:S12]  /*2740*/  BSSY B2, `(.L_x_3870) ;  /* 0x0000030000027945 */ /* 0x000fd80003800000 */
[----:B-1----:R-:W-:Y:S05]  /*2750*/  @P5 BRA `(.L_x_3871) ;  /* 0x0000000000b85947 */ /* 0x002fea0003800000 */
[----:B------:R-:W-:Y:S02]  /*2760*/  SHF.R.U32.HI R78, RZ, 0x10, R15 ;  /* 0x00000010ff4e7819 */ /* 0x000fe4000001160f */
[----:B------:R-:W-:Y:S02]  /*2770*/  SHF.R.U32.HI R53, RZ, 0x10, R29 ;  /* 0x00000010ff357819 */ /* 0x000fe4000001161d */
[----:B------:R-:W-:Y:S02]  /*2780*/  PRMT R78, R76, 0x5432, R78 ;  /* 0x000054324c4e7816 */ /* 0x000fe4000000004e */
[----:B------:R-:W-:Y:S01]  /*2790*/  SHF.R.U64 R74, R14, 0x10, R15 ;  /* 0x000000100e4a7819 */ /* 0x000fe2000000120f */
[----:B--2---:R-:W-:Y:S01]  /*27a0*/  IMAD.U32 R14, R6, 0x10000, RZ ;  /* 0x00010000060e7824 */ /* 0x004fe200078e00ff */
[----:B------:R-:W-:Y:S01]  /*27b0*/  PRMT R53, R52, 0x5410, R53 ;  /* 0x0000541034357816 */ /* 0x000fe20000000035 */
[----:B------:R-:W-:Y:S01]  /*27c0*/  IMAD.U32 R79, R78, 0x10000, RZ ;  /* 0x000100004e4f7824 */ /* 0x000fe200078e00ff */
[----:B------:R-:W-:Y:S01]  /*27d0*/  SHF.R.U64 R30, R28, 0x10, R29 ;  /* 0x000000101c1e7819 */ /* 0x000fe2000000121d */
[----:B------:R-:W-:Y:S01]  /*27e0*/  IMAD.U32 R28, R7, 0x10000, RZ ;  /* 0x00010000071c7824 */ /* 0x000fe200078e00ff */
[----:B------:R-:W-:Y:S01]  /*27f0*/  LOP3.LUT R15, R6, 0xffff0000, RZ, 0xc0, !PT ;  /* 0xffff0000060f7812 */ /* 0x000fe200078ec0ff */
[----:B------:R-:W-:Y:S01]  /*2800*/  IMAD.U32 R6, R5, 0x10000, RZ ;  /* 0x0001000005067824 */ /* 0x000fe200078e00ff */
[----:B------:R-:W-:Y:S01]  /*2810*/  PRMT R74, R70, 0x5432, R74 ;  /* 0x00005432464a7816 */ /* 0x000fe2000000004a */
[----:B------:R-:W-:Y:S01]  /*2820*/  IMAD.U32 R70, R53, 0x10000, RZ ;  /* 0x0001000035467824 */ /* 0x000fe200078e00ff */
[----:B------:R-:W-:Y:S01]  /*2830*/  PRMT R30, R52, 0x5432, R30 ;  /* 0x00005432341e7816 */ /* 0x000fe2000000001e */
[-C--:B------:R-:W-:Y:S01]  /*2840*/  FMUL.FTZ R83, R15, R79.reuse ;  /* 0x0000004f0f537220 */ /* 0x080fe20000410000 */
        /* <DEDUP_REMOVED lines=9> */
[----:B------:R-:W-:Y:S01]  /*28e0*/  FMUL.FTZ R81, R7, R76 ;  /* 0x0000004c07517220 */ /* 0x000fe20000410000 */
[----:B------:R-:W-:Y:S01]  /*28f0*/  LOP3.LUT R53, R53, 0xffff0000, RZ, 0xc0, !PT ;  /* 0xffff000035357812 */ /* 0x000fe200078ec0ff */
        /* <DEDUP_REMOVED lines=20> */
.L_x_3871:
[----:B------:R-:W-:Y:S05]  /*2a40*/  BSYNC B2 ;  /* 0x0000000000027941 */ /* 0x000fea0003800000 */
.L_x_3870:
[----:B--2---:R1:W-:Y:S02]  /*2a50*/  STG.E.128 desc[UR40][R12.64], R4 ;  /* 0x000000040c007986 */ /* 0x0043e4000c101d28 */
.L_x_3869:
[----:B------:R-:W-:Y:S05]  /*2a60*/  BSYNC B1 ;  /* 0x0000000000017941 */ /* 0x000fea0003800000 */
.L_x_3868:
[----:B------:R-:W-:Y:S05]  /*2a70*/  @P3 BRA `(.L_x_3867) ;  /* 0x00000010002c3947 */ /* 0x000fea0003800000 */
[----:B-1----:R-:W-:Y:S01]  /*2a80*/  IMAD.MOV.U32 R4, RZ, RZ, 0x20 ;  /* 0x00000020ff047424 */ /* 0x002fe200078e00ff */
[----:B------:R-:W-:Y:S01]  /*2a90*/  LOP3.LUT P5, RZ, R188, 0x4, RZ, 0xc0, !PT ;  /* 0x00000004bcff7812 */ /* 0x000fe200078ac0ff */
[----:B------:R-:W-:Y:S03]  /*2aa0*/  BSSY B1, `(.L_x_3872) ;  /* 0x0000035000017945 */ /* 0x000fe60003800000 */
[----:B------:R-:W-:Y:S02]  /*2ab0*/  SEL R4, R4, 0xffffffe0, !P5 ;  /* 0xffffffe004047807 */ /* 0x000fe40006800000 */
[----:B------:R-:W-:Y:S02]  /*2ac0*/  ISETP.GE.AND P5, PT, R190, R77, PT ;  /* 0x0000004dbe00720c */ /* 0x000fe40003fa6270 */
[----:B------:R-:W-:-:S05]  /*2ad0*/  IADD3 R31, R4, R62, R31 ;  /* 0x0000003e041f7210 */ /* 0x000fca0007ffe01f */
[----:B------:R-:W-:-:S06]  /*2ae0*/  IMAD R4, R31, 0x2, R2 ;  /* 0x000000021f047824 */ /* 0x000fcc00078e0202 */
[----:B------:R-:W1:Y:S01]  /*2af0*/  LDS.128 R4, [R4+0x22400] ;  /* 0x0224000004047984 */ /* 0x000e620000000c00 */
[----:B------:R-:W-:Y:S05]  /*2b00*/  @P5 BRA `(.L_x_3873) ;  /* 0x0000000000b85947 */ /* 0x000fea0003800000 */
[----:B------:R-:W-:Y:S01]  /*2b10*/  SHF.R.U64 R14, R8, 0x10, R9 ;  /* 0x00000010080e7819 */ /* 0x000fe20000001209 */
[----:B-1----:R-:W-:Y:S01]  /*2b20*/  IMAD.U32 R8, R6, 0x10000, RZ ;  /* 0x0001000006087824 */ /* 0x002fe200078e00ff */
[--C-:B------:R-:W-:Y:S01]  /*2b30*/  SHF.R.U64 R30, R10, 0x10, R11.reuse ;  /* 0x000000100a1e7819 */ /* 0x100fe2000000120b */
[----:B------:R-:W-:Y:S01]  /*2b40*/  IMAD.U32 R10, R7, 0x10000, RZ ;  /* 0x00010000070a7824 */ /* 0x000fe200078e00ff */
        /* <DEDUP_REMOVED lines=14> */
[----:B------:R-:W-:Y:S01]  /*2c30*/  LOP3.LUT R9, R6, 0xffff0000, RZ, 0xc0, !PT ;  /* 0xffff000006097812 */ /* 0x000fe200078ec0ff */
[C---:B------:R-:W-:Y:S01]  /*2c40*/  FMUL.FTZ R77, R7.reuse, R31 ;  /* 0x0000001f074d7220 */ /* 0x040fe20000410000 */
[----:B------:R-:W-:Y:S01]  /*2c50*/  LOP3.LUT R52, R52, 0xffff0000, RZ, 0xc0, !PT ;  /* 0xffff000034347812 */ /* 0x000fe200078ec0ff */
[----:B------:R-:W-:Y:S01]  /*2c60*/  FMUL.FTZ R70, R7, R15 ;  /* 0x0000000f07467220 */ /* 0x000fe20000410000 */
[----:B------:R-:W-:Y:S01]  /*2c70*/  LOP3.LUT R28, R28, 0xffff0000, RZ, 0xc0, !PT ;  /* 0xffff00001c1c7812 */ /* 0x000fe200078ec0ff */
[C---:B------:R-:W-:Y:S01]  /*2c80*/  FMUL.FTZ R7, R9.reuse, R53 ;  /* 0x0000003509077220 */ /* 0x040fe20000410000 */
[----:B------:R-:W-:Y:S01]  /*2c90*/  FMUL.FTZ R9, R9, R29 ;  /* 0x0000001d09097220 */ /* 0x000fe20000410000 */
[----:B------:R-:W-:-:S02]  /*2ca0*/  IMAD.U32 R6, R5, 0x10000, RZ ;  /* 0x0001000005067824 */ /* 0x000fc400078e00ff */
[----:B------:R-:W-:Y:S01]  /*2cb0*/  FFMA.FTZ R29, R8, R29, -R7 ;  /* 0x0000001d081d7223 */ /* 0x000fe20000010807 */
[----:B------:R-:W-:Y:S02]  /*2cc0*/  IMAD.U32 R5, R4, 0x10000, RZ ;  /* 0x0001000004057824 */ /* 0x000fe400078e00ff */
[----:B------:R-:W-:Y:S01]  /*2cd0*/  FFMA.FTZ R8, R8, R53, R9 ;  /* 0x0000003508087223 */ /* 0x000fe20000010009 */
[----:B------:R-:W-:Y:S01]  /*2ce0*/  LOP3.LUT R4, R4, 0xffff0000, RZ, 0xc0, !PT ;  /* 0xffff000004047812 */ /* 0x000fe200078ec0ff */
[C---:B------:R-:W-:Y:S01]  /*2cf0*/  FMUL.FTZ R9, R11.reuse, R52 ;  /* 0x000000340b097220 */ /* 0x040fe20000410000 */
[-C--:B------:R-:W-:Y:S01]  /*2d00*/  FMUL.FTZ R11, R11, R28.reuse ;  /* 0x0000001c0b0b7220 */ /* 0x080fe20000410000 */
        /* <DEDUP_REMOVED lines=14> */
.L_x_3873:
[----:B------:R-:W-:Y:S05]  /*2df0*/  BSYNC B1 ;  /* 0x0000000000017941 */ /* 0x000fea0003800000 */
.L_x_3872:
[----:B-1----:R1:W-:Y:S01]  /*2e00*/  STG.E.128 desc[UR40][R12.64+0x40], R4 ;  /* 0x000040040c007986 */ /* 0x0023e2000c101d28 */
[----:B------:R-:W-:Y:S05]  /*2e10*/  BRA `(.L_x_3867) ;  /* 0x0000000c00447947 */ /* 0x000fea0003800000 */
.L_x_3861:
[----:B------:R-:W-:-:S05]  /*2e20*/  IMAD R5, R45, -0x40, R46 ;  /* 0xffffffc02d057824 */ /* 0x000fca00078e022e */
[----:B------:R-:W-:-:S04]  /*2e30*/  VIMNMX R6, R5, 0x40, PT ;  /* 0x0000004005067848 */ /* 0x000fc80003fe0100 */
[----:B------:R-:W-:-:S04]  /*2e40*/  ISETP.GE.AND P1, PT, R23, R6, PT ;  /* 0x000000061700720c */ /* 0x000fc80003f26270 */
[----:B------:R-:W-:-:S13]  /*2e50*/  ISETP.GE.OR P0, PT, R16, R77, P1 ;  /* 0x0000004d1000720c */ /* 0x000fda0000f06670 */
[----:B------:R-:W0:Y:S01]  /*2e60*/  @!P0 LDC.64 R12, c[0x0][0x3e8] ;  /* 0x0000fa00ff0c8b82 */ /* 0x000e220000000a00 */
[----:B------:R-:W-:Y:S01]  /*2e70*/  @!P0 IADD3 R6, P5, R36, R4, RZ ;  /* 0x0000000424068210 */ /* 0x000fe20007fbe0ff */
[----:B------:R-:W-:Y:S02]  /*2e80*/  @!P0 IMAD R4, R56, R45, RZ ;  /* 0x0000002d38048224 */ /* 0x000fe400078e02ff */
[----:B------:R-:W-:Y:S02]  /*2e90*/  @!P0 IMAD.MOV.U32 R5, RZ, RZ, R69 ;  /* 0x000000ffff058224 */ /* 0x000fe400078e0045 */
[----:B------:R-:W-:Y:S02]  /*2ea0*/  @!P0 IMAD R9, R70, R57, R4 ;  /* 0x0000003946098224 */ /* 0x000fe400078e0204 */
[----:B------:R-:W1:Y:S01]  /*2eb0*/  @!P0 LDC.64 R10, c[0x0][0x400] ;  /* 0x00010000ff0a8b82 */ /* 0x000e620000000a00 */
[----:B------:R-:W-:Y:S02]  /*2ec0*/  @!P0 IMAD.MOV.U32 R4, RZ, RZ, R40 ;  /* 0x000000ffff048224 */ /* 0x000fe400078e0028 */
[----:B------:R-:W-:-:S02]  /*2ed0*/  @!P0 IMAD.X R7, R74, 0x1, R63, P5 ;  /* 0x000000014a078824 */ /* 0x000fc400028e063f */
[----:B------:R-:W-:Y:S01]  /*2ee0*/  @!P0 IMAD.WIDE.U32 R28, R45, R57, R4 ;  /* 0x000000392d1c8225 */ /* 0x000fe200078e0004 */
[----:B------:R-:W-:-:S03]  /*2ef0*/  CS2R R4, SRZ ;  /* 0x0000000000047805 */ /* 0x000fc6000001ff00 */
[----:B------:R-:W-:Y:S01]  /*2f00*/  @!P0 IMAD.IADD R29, R9, 0x1, R29 ;  /* 0x00000001091d8824 */ /* 0x000fe200078e021d */
[----:B0-----:R-:W-:-:S04]  /*2f10*/  @!P0 LEA R12, P5, R6, R12, 0x1 ;  /* 0x0000000c060c8211 */ /* 0x001fc800078a08ff */
[----:B------:R-:W-:Y:S02]  /*2f20*/  @!P0 LEA.HI.X R13, R6, R13, R7, 0x1, P5 ;  /* 0x0000000d060d8211 */ /* 0x000fe400028f0c07 */
[----:B------:R-:W-:Y:S02]  /*2f30*/  CS2R R6, SRZ ;  /* 0x0000000000067805 */ /* 0x000fe4000001ff00 */
[C---:B-1----:R-:W-:Y:S02]  /*2f40*/  @!P0 LEA R74, P5, R28.reuse, R10, 0x1 ;  /* 0x0000000a1c4a8211 */ /* 0x042fe400078a08ff */
[----:B------:R-:W-:Y:S02]  /*2f50*/  CS2R R8, SRZ ;  /* 0x0000000000087805 */ /* 0x000fe4000001ff00 */
[----:B------:R-:W2:Y:S01]  /*2f60*/  @!P0 LDG.E.128 R4, desc[UR40][R12.64] ;  /* 0x000000280c048981 */ /* 0x000ea2000c1e1d00 */
[----:B------:R-:W-:Y:S02]  /*2f70*/  @!P0 LEA.HI.X R75, R28, R11, R29, 0x1, P5 ;  /* 0x0000000b1c4b8211 */ /* 0x000fe400028f0c1d */
[----:B------:R-:W-:-:S06]  /*2f80*/  CS2R R10, SRZ ;  /* 0x00000000000a7805 */ /* 0x000fcc000001ff00 */
[----:B------:R-:W3:Y:S01]  /*2f90*/  @!P0 LDG.E.128 R8, desc[UR40][R74.64] ;  /* 0x000000284a088981 */ /* 0x000ee2000c1e1d00 */
[----:B------:R-:W-:-:S04]  /*2fa0*/  ISETP.GE.AND P0, PT, R16, R77, PT ;  /* 0x0000004d1000720c */ /* 0x000fc80003f06270 */
[----:B------:R-:W-:Y:S02]  /*2fb0*/  P2R R70, PR, RZ, 0x1 ;  /* 0x00000001ff467803 */ /* 0x000fe40000000000 */
[----:B------:R-:W-:Y:S01]  /*2fc0*/  ISETP.NE.AND P0, PT, R184, 0x3, PT ;  /* 0x00000003b800780c */ /* 0x000fe20003f05270 */
[----:B--2---:R-:W-:Y:S02]  /*2fd0*/  IMAD.MOV.U32 R28, RZ, RZ, R4 ;  /* 0x000000ffff1c7224 */ /* 0x004fe400078e0004 */
[----:B------:R-:W-:Y:S02]  /*2fe0*/  IMAD.MOV.U32 R29, RZ, RZ, R5 ;  /* 0x000000ffff1d7224 */ /* 0x000fe400078e0005 */
[----:B------:R-:W-:Y:S01]  /*2ff0*/  IMAD.MOV.U32 R66, RZ, RZ, R7 ;  /* 0x000000ffff427224 */ /* 0x000fe200078e0007 */
[----:B------:R-:W-:Y:S01]  /*3000*/  PRMT R88, R88, 0x5410, R28 ;  /* 0x0000541058587816 */ /* 0x000fe2000000001c */
[----:B------:R-:W-:Y:S02]  /*3010*/  IMAD.MOV.U32 R30, RZ, RZ, R6 ;  /* 0x000000ffff1e7224 */ /* 0x000fe400078e0006 */
[----:B---3--:R-:W-:Y:S01]  /*3020*/  IMAD.MOV.U32 R12, RZ, RZ, R8 ;  /* 0x000000ffff0c7224 */ /* 0x008fe200078e0008 */
        /* <DEDUP_REMOVED lines=9> */
.L_x_3874:
[----:B------:R-:W-:Y:S01]  /*30c0*/  IMAD R66, R19, 0x8, R2 ;  /* 0x0000000813427824 */ /* 0x000fe200078e0202 */
[----:B------:R-:W-:Y:S01]  /*30d0*/  SHF.L.U32 R75, R185, 0x1f, RZ ;  /* 0x0000001fb94b7819 */ /* 0x000fe200000006ff */
[----:B------:R-:W0:Y:S01]  /*30e0*/  LDC R81, c[0x0][0x2f4] ;  /* 0x0000bd00ff517b82 */ /* 0x000e220000000800 */
[----:B------:R-:W-:Y:S02]  /*30f0*/  BSSY B1, `(.L_x_3875) ;  /* 0x0000003000017945 */ /* 0x000fe40003800000 */
[----:B------:R-:W1:Y:S02]  /*3100*/  SYNCS.PHASECHK.TRANS64.TRYWAIT P5, [R66+URZ+0x28c90], R75 ;  /* 0x028c904b420075a7 */ /* 0x000e6400080a017f */
[----:B-1----:R-:W-:Y:S05]  /*3110*/  @!P5 BRA `(.L_x_3876) ;  /* 0x00000150004cd947 */ /* 0x002fea0003800000 */
.L_x_4155:
[----:B------:R-:W-:Y:S05]  /*3120*/  BSYNC B1 ;  /* 0x0000000000017941 */ /* 0x000fea0003800000 */
.L_x_3875:
[----:B0-----:R-:W-:Y:S01]  /*3130*/  ISETP.GE.OR P5, PT, R16, R81, P1 ;  /* 0x000000511000720c */ /* 0x001fe20000fa6670 */
[----:B------:R-:W-:Y:S01]  /*3140*/  ULDC.64 UR4, c[0x0][0x300] ;  /* 0x0000c00000047ab9 */ /* 0x000fe20000000a00 */
[----:B------:R-:W-:Y:S02]  /*3150*/  IMAD.MOV.U32 R76, RZ, RZ, R14 ;  /* 0x000000ffff4c7224 */ /* 0x000fe400078e000e */
[----:B------:R-:W-:Y:S02]  /*3160*/  IMAD R12, R3, UR4, RZ ;  /* 0x00000004030c7c24 */ /* 0x000fe4000f8e02ff */
[----:B------:R-:W-:Y:S02]  /*3170*/  IMAD.MOV.U32 R77, RZ, RZ, R78 ;  /* 0x000000ffff4d7224 */ /* 0x000fe400078e004e */
[C---:B------:R-:W-:Y:S02]  /*3180*/  IMAD R83, R23.reuse, UR5, R12 ;  /* 0x0000000517537c24 */ /* 0x040fe4000f8e020c */
[----:B------:R-:W-:-:S03]  /*3190*/  IMAD.WIDE.U32 R76, R23, UR4, R76 ;  /* 0x00000004174c7c25 */ /* 0x000fc6000f8e004c */
[----:B------:R-:W-:Y:S05]  /*31a0*/  @P5 BRA `(.L_x_3867) ;  /* 0x0000000800605947 */ /* 0x000fea0003800000 */
[----:B------:R-:W-:Y:S01]  /*31b0*/  IMAD.IADD R83, R83, 0x1, R77 ;  /* 0x0000000153537824 */ /* 0x000fe200078e024d */
[----:B------:R-:W-:Y:S01]  /*31c0*/  IADD3 R12, P5, P6, R20, R76, R65 ;  /* 0x0000004c140c7210 */ /* 0x000fe20007ebe041 */
[----:B------:R-:W-:Y:S03]  /*31d0*/  BSSY B1, `(.L_x_3877) ;  /* 0x0000073000017945 */ /* 0x000fe60003800000 */
[----:B------:R-:W-:Y:S02]  /*31e0*/  IADD3.X R13, R26, R83, R71, P5, P6 ;  /* 0x000000531a0d7210 */ /* 0x000fe40002fec447 */
[----:B------:R-:W-:Y:S02]  /*31f0*/  LEA R78, P5, R12, R52, 0x1 ;  /* 0x000000340c4e7211 */ /* 0x000fe400078a08ff */
[----:B------:R-:W-:Y:S02]  /*3200*/  ISETP.NE.AND P6, PT, R70, RZ, PT ;  /* 0x000000ff4600720c */ /* 0x000fe40003fc5270 */
[----:B------:R-:W-:Y:S01]  /*3210*/  LEA.HI.X R79, R12, R53, R13, 0x1, P5 ;  /* 0x000000350c4f7211 */ /* 0x000fe200028f0c0d */
[----:B------:R-:W-:Y:S01]  /*3220*/  IMAD.IADD R13, R81, 0x1, -R60 ;  /* 0x00000001510d7824 */ /* 0x000fe200078e0a3c */
[----:B------:R-:W-:-:S04]  /*3230*/  ISETP.NE.AND P5, PT, R68, RZ, PT ;  /* 0x000000ff4400720c */ /* 0x000fc80003fa5270 */
[----:B------:R-:W-:-:S04]  /*3240*/  SEL R13, R60, R13, !P5 ;  /* 0x0000000d3c0d7207 */ /* 0x000fc80006800000 */
[----:B------:R-:W-:-:S04]  /*3250*/  SHF.R.S32.HI R12, RZ, 0x1f, R13 ;  /* 0x0000001fff0c7819 */ /* 0x000fc8000001140d */
[----:B------:R-:W-:-:S04]  /*3260*/  LEA.HI R12, R12, R13, RZ, 0x4 ;  /* 0x0000000d0c0c7211 */ /* 0x000fc800078f20ff */
[----:B------:R-:W-:-:S04]  /*3270*/  SHF.R.S32.HI R13, RZ, 0x4, R12 ;  /* 0x00000004ff0d7819 */ /* 0x000fc8000001140c */
[----:B------:R-:W-:-:S05]  /*3280*/  LEA.HI.SX32 R13, R48, R13, 0x1d ;  /* 0x0000000d300d7211 */ /* 0x000fca00078feaff */
[----:B------:R-:W-:-:S05]  /*3290*/  IMAD.SHL.U32 R70, R13, 0x8, RZ ;  /* 0x000000080d467824 */ /* 0x000fca00078e00ff */
[----:B------:R-:W-:-:S04]  /*32a0*/  LOP3.LUT R13, R55, 0x38, R70, 0xf8, !PT ;  /* 0x00000038370d7812 */ /* 0x000fc800078ef846 */
[----:B------:R-:W-:-:S05]  /*32b0*/  LOP3.LUT R13, R13, R58, RZ, 0x3c, !PT ;  /* 0x0000003a0d0d7212 */ /* 0x000fca00078e3cff */
[----:B------:R-:W-:Y:S02]  /*32c0*/  IMAD R12, R192, 0x200, R13 ;  /* 0x00000200c00c7824 */ /* 0x000fe400078e020d */
[----:B------:R-:W-:Y:S02]  /*32d0*/  IMAD.IADD R13, R64, 0x1, R31 ;  /* 0x00000001400d7824 */ /* 0x000fe400078e021f */
[----:B------:R-:W-:Y:S02]  /*32e0*/  IMAD.IADD R31, R31, 0x1, R12 ;  /* 0x000000011f1f7824 */ /* 0x000fe400078e020c */
[--C-:B------:R-:W-:Y:S02]  /*32f0*/  IMAD R13, R13, 0x2, R2.reuse ;  /* 0x000000020d0d7824 */ /* 0x100fe400078e0202 */
[----:B------:R-:W-:-:S04]  /*3300*/  IMAD R31, R31, 0x2, R2 ;  /* 0x000000021f1f7824 */ /* 0x000fc800078e0202 */
[----:B------:R-:W0:Y:S04]  /*3310*/  LDS.128 R12, [R13+0x22400] ;  /* 0x022400000d0c7984 */ /* 0x000e280000000c00 */
[----:B------:R-:W2:Y:S01]  /*3320*/  LDS.128 R28, [R31+0x22400] ;  /* 0x022400001f1c7984 */ /* 0x000ea20000000c00 */
[----:B------:R-:W-:Y:S05]  /*3330*/  @P6 BRA `(.L_x_3878) ;  /* 0x0000000400706947 */ /* 0x000fea0003800000 */
[----:B------:R-:W-:Y:S02]  /*3340*/  SHF.R.U32.HI R80, RZ, 0x10, R5 ;  /* 0x00000010ff507819 */ /* 0x000fe40000011605 */
[----:B------:R-:W-:Y:S02]  /*3350*/  SHF.R.U32.HI R87, RZ, 0x10, R9 ;  /* 0x00000010ff577819 */ /* 0x000fe40000011609 */
[----:B------:R-:W-:Y:S01]  /*3360*/  SHF.R.U64 R74, R4, 0x10, R5 ;  /* 0x00000010044a7819 */ /* 0x000fe20000001205 */
[----:B0-----:R-:W-:Y:S01]  /*3370*/  IMAD.U32 R5, R13, 0x10000, RZ ;  /* 0x000100000d057824 */ /* 0x001fe200078e00ff */
[----:B------:R-:W-:Y:S01]  /*3380*/  SHF.R.U64 R86, R8, 0x10, R9 ;  /* 0x0000001008567819 */ /* 0x000fe20000001209 */
[----:B------:R-:W-:Y:S01]  /*3390*/  IMAD.U32 R8, R15, 0x10000, RZ ;  /* 0x000100000f087824 */ /* 0x000fe200078e00ff */
[----:B------:R-:W-:Y:S01]  /*33a0*/  PRMT R80, R92, 0x5432, R80 ;  /* 0x000054325c507816 */ /* 0x000fe20000000050 */
[----:B------:R-:W-:Y:S01]  /*33b0*/  IMAD.U32 R4, R12, 0x10000, RZ ;  /* 0x000100000c047824 */ /* 0x000fe200078e00ff */
[----:B------:R-:W-:-:S02]  /*33c0*/  PRMT R87, R82, 0x5410, R87 ;  /* 0x0000541052577816 */ /* 0x000fc40000000057 */
[----:B------:R-:W-:Y:S02]  /*33d0*/  SHF.R.U32.HI R90, RZ, 0x10, R11 ;  /* 0x00000010ff5a7819 */ /* 0x000fe4000001160b */
[----:B------:R-:W-:Y:S02]  /*33e0*/  SHF.R.U32.HI R85, RZ, 0x10, R7 ;  /* 0x00000010ff557819 */ /* 0x000fe40000011607 */
[----:B------:R-:W-:Y:S01]  /*33f0*/  SHF.R.U64 R89, R10, 0x10, R11 ;  /* 0x000000100a597819 */ /* 0x000fe2000000120b */
[----:B--2---:R-:W-:Y:S01]  /*3400*/  IMAD.U32 R11, R29, 0x10000, RZ ;  /* 0x000100001d0b7824 */ /* 0x004fe200078e00ff */
[----:B------:R-:W-:Y:S01]  /*3410*/  PRMT R74, R88, 0x5432, R74 ;  /* 0x00005432584a7816 */ /* 0x000fe2000000004a */
[----:B------:R-:W-:Y:S01]  /*3420*/  IMAD.U32 R88, R87, 0x10000, RZ ;  /* 0x0001000057587824 */ /* 0x000fe200078e00ff */
[----:B------:R-:W-:Y:S01]  /*3430*/  PRMT R86, R82, 0x5432, R86 ;  /* 0x0000543252567816 */ /* 0x000fe20000000056 */
[----:B------:R-:W-:Y:S01]  /*3440*/  IMAD.U32 R82, R80, 0x10000, RZ ;  /* 0x0001000050527824 */ /* 0x000fe200078e00ff */
[----:B------:R-:W-:Y:S01]  /*3450*/  SHF.R.U64 R84, R6, 0x10, R7 ;  /* 0x0000001006547819 */ /* 0x000fe20000001207 */
[----:B------:R-:W-:Y:S01]  /*3460*/  IMAD.U32 R10, R28, 0x10000, RZ ;  /* 0x000100001c0a7824 */ /* 0x000fe200078e00ff */
[----:B------:R-:W-:Y:S01]  /*3470*/  LOP3.LUT R6, R13, 0xffff0000, RZ, 0xc0, !PT ;  /* 0xffff00000d067812 */ /* 0x000fe200078ec0ff */
[----:B------:R-:W-:Y:S01]  /*3480*/  FMUL.FTZ R94, R11, R82 ;  /* 0x000000520b5e7220 */ /* 0x000fe20000410000 */
[----:B------:R-:W-:Y:S01]  /*3490*/  LOP3.LUT R13, R29, 0xffff0000, RZ, 0xc0, !PT ;  /* 0xffff00001d0d7812 */ /* 0x000fe200078ec0ff */
[----:B------:R-:W-:Y:S01]  /*34a0*/  IMAD.U32 R29, R31, 0x10000, RZ ;  /* 0x000100001f1d7824 */ /* 0x000fe200078e00ff */
[----:B------:R-:W-:Y:S01]  /*34b0*/  PRMT R90, R91, 0x5432, R90 ;  /* 0x000054325b5a7816 */ /* 0x000fe2000000005a */
[-C--:B------:R-:W-:Y:S01]  /*34c0*/  FFMA.FTZ R94, R5, R88.reuse, R94 ;  /* 0x00000058055e7223 */ /* 0x080fe2000001005e */
[----:B------:R-:W-:Y:S01]  /*34d0*/  LOP3.LUT R87, R87, 0xffff0000, RZ, 0xc0, !PT ;  /* 0xffff000057577812 */ /* 0x000fe200078ec0ff */
[----:B------:R-:W-:Y:S01]  /*34e0*/  IMAD.U32 R7, R14, 0x10000, RZ ;  /* 0x000100000e077824 */ /* 0x000fe200078e00ff */
[----:B------:R-:W-:Y:S01]  /*34f0*/  PRMT R85, R92, 0x5410, R85 ;  /* 0x000054105c557816 */ /* 0x000fe20000000055 */
[----:B------:R-:W-:Y:S01]  /*3500*/  FMUL.FTZ R92, R11, R88 ;  /* 0x000000580b5c7220 */ /* 0x000fe20000410000 */
[----:B------:R-:W-:Y:S01]  /*3510*/  LOP3.LUT R80, R80, 0xffff0000, RZ, 0xc0, !PT ;  /* 0xffff000050507812 */ /* 0x000fe200078ec0ff */
[----:B------:R-:W-:Y:S01]  /*3520*/  IMAD.U32 R11, R90, 0x10000, RZ ;  /* 0x000100005a0b7824 */ /* 0x000fe200078e00ff */
[----:B------:R-:W-:Y:S01]  /*3530*/  PRMT R89, R91, 0x5410, R89 ;  /* 0x000054105b597816 */ /* 0x000fe20000000059 */
[----:B------:R-:W-:Y:S01]  /*3540*/  FMUL.FTZ R91, R13, R87 ;  /* 0x000000570d5b7220 */ /* 0x000fe20000410000 */
[----:B------:R-:W-:Y:S01]  /*3550*/  FFMA.FTZ R92, R5, R82, -R92 ;  /* 0x00000052055c7223 */ /* 0x000fe2000001085c */
[-C--:B------:R-:W-:Y:S01]  /*3560*/  FMUL.FTZ R13, R13, R80.reuse ;  /* 0x000000500d0d7220 */ /* 0x080fe20000410000 */
[----:B------:R-:W-:Y:S01]  /*3570*/  IMAD.U32 R5, R85, 0x10000, RZ ;  /* 0x0001000055057824 */ /* 0x000fe200078e00ff */
[----:B------:R-:W-:Y:S01]  /*3580*/  PRMT R84, R93, 0x5432, R84 ;  /* 0x000054325d547816 */ /* 0x000fe20000000054 */
[----:B------:R-:W-:Y:S01]  /*3590*/  FMUL.FTZ R93, R29, R11 ;  /* 0x0000000b1d5d7220 */ /* 0x000fe20000410000 */
[C---:B------:R-:W-:Y:S01]  /*35a0*/  FFMA.FTZ R91, R6.reuse, R80, -R91 ;  /* 0x00000050065b7223 */ /* 0x040fe2000001085b */
[----:B------:R-:W-:Y:S01]  /*35b0*/  FFMA.FTZ R87, R6, R87, R13 ;  /* 0x0000005706577223 */ /* 0x000fe2000001000d */
[----:B------:R-:W-:Y:S01]  /*35c0*/  LOP3.LUT R31, R31, 0xffff0000, RZ, 0xc0, !PT ;  /* 0xffff00001f1f7812 */ /* 0x000fe200078ec0ff */
[-C--:B------:R-:W-:Y:S01]  /*35d0*/  FMUL.FTZ R80, R29, R5.reuse ;  /* 0x000000051d507220 */ /* 0x080fe20000410000 */
[----:B------:R-:W-:Y:S01]  /*35e0*/  LOP3.LUT R90, R90, 0xffff0000, RZ, 0xc0, !PT ;  /* 0xffff00005a5a7812 */ /* 0x000fe200078ec0ff */
[----:B------:R-:W-:Y:S01]  /*35f0*/  FFMA.FTZ R93, R8, R5, -R93 ;  /* 0x00000005085d7223 */ /* 0x000fe2000001085d */
[----:B------:R-:W-:Y:S01]  /*3600*/  LOP3.LUT R6, R85, 0xffff0000, RZ, 0xc0, !PT ;  /* 0xffff000055067812 */ /* 0x000fe200078ec0ff */
[----:B------:R-:W-:-:S02]  /*3610*/  IMAD.U32 R13, R86, 0x10000, RZ ;  /* 0x00010000560d7824 */ /* 0x000fc400078e00ff */
[----:B------:R-:W-:Y:S01]  /*3620*/  FFMA.FTZ R80, R8, R11, R80 ;  /* 0x0000000b08507223 */ /* 0x000fe20000010050 */
[----:B------:R-:W-:Y:S01]  /*3630*/  IMAD.U32 R5, R74, 0x10000, RZ ;  /* 0x000100004a057824 */ /* 0x000fe200078e00ff */
[----:B------:R-:W-:Y:S01]  /*3640*/  LOP3.LUT R9, R15, 0xffff0000, RZ, 0xc0, !PT ;  /* 0xffff00000f097812 */ /* 0x000fe200078ec0ff */
[C---:B------:R-:W-:Y:S01]  /*3650*/  FMUL.FTZ R8, R31.reuse, R90 ;  /* 0x0000005a1f087220 */ /* 0x040fe20000410000 */
[-C--:B------:R-:W-:Y:S01]  /*3660*/  FMUL.FTZ R88, R31, R6.reuse ;  /* 0x000000061f587220 */ /* 0x080fe20000410000 */
[----:B------:R-:W-:Y:S01]  /*3670*/  FMUL.FTZ R31, R10, R13 ;  /* 0x0000000d0a1f7220 */ /* 0x000fe20000410000 */
[----:B------:R-:W-:Y:S01]  /*3680*/  LOP3.LUT R28, R28, 0xffff0000, RZ, 0xc0, !PT ;  /* 0xffff00001c1c7812 */ /* 0x000fe200078ec0ff */
[----:B------:R-:W-:Y:S01]  /*3690*/  FMUL.FTZ R10, R10, R5 ;  /* 0x000000050a0a7220 */ /* 0x000fe20000410000 */
[----:B------:R-:W-:Y:S01]  /*36a0*/  LOP3.LUT R29, R86, 0xffff0000, RZ, 0xc0, !PT ;  /* 0xffff0000561d7812 */ /* 0x000fe200078ec0ff */
[C---:B------:R-:W-:Y:S01]  /*36b0*/  FFMA.FTZ R82, R9.reuse, R6, -R8 ;  /* 0x0000000609527223 */ /* 0x040fe20000010808 */
[----:B------:R-:W-:Y:S01]  /*36c0*/  LOP3.LUT R11, R74, 0xffff0000, RZ, 0xc0, !PT ;  /* 0xffff00004a0b7812 */ /* 0x000fe200078ec0ff */
[----:B------:R-:W-:Y:S01]  /*36d0*/  IMAD.U32 R15, R30, 0x10000, RZ ;  /* 0x000100001e0f7824 */ /* 0x000fe200078e00ff */
[----:B------:R-:W-:Y:S01]  /*36e0*/  LOP3.LUT R12, R12, 0xffff0000, RZ, 0xc0, !PT ;  /* 0xffff00000c0c7812 */ /* 0x000fe200078ec0ff */
[----:B------:R-:W-:Y:S01]  /*36f0*/  FFMA.FTZ R85, R9, R90, R88 ;  /* 0x0000005a09557223 */ /* 0x000fe20000010058 */
[----:B------:R-:W-:Y:S01]  /*3700*/  FFMA.FTZ R10, R4, R13, R10 ;  /* 0x0000000d040a7223 */ /* 0x000fe2000001000a */
[C---:B------:R-:W-:Y:S01]  /*3710*/  IMAD.U32 R6, R89.reuse, 0x10000, RZ ;  /* 0x0001000059067824 */ /* 0x040fe200078e00ff */
[----:B------:R-:W-:Y:S01]  /*3720*/  LOP3.LUT R30, R30, 0xffff0000, RZ, 0xc0, !PT ;  /* 0xffff00001e1e7812 */ /* 0x000fe200078ec0ff */
[----:B------:R-:W-:Y:S01]  /*3730*/  FMUL.FTZ R9, R28, R29 ;  /* 0x0000001d1c097220 */ /* 0x000fe20000410000 */
[----:B------:R-:W-:Y:S01]  /*3740*/  FFMA.FTZ R31, R4, R5, -R31 ;  /* 0x00000005041f7223 */ /* 0x000fe2000001081f */
[-C--:B------:R-:W-:Y:S01]  /*3750*/  FMUL.FTZ R13, R28, R11.reuse ;  /* 0x0000000b1c0d7220 */ /* 0x080fe20000410000 */
[----:B------:R-:W-:Y:S01]  /*3760*/  LOP3.LUT R89, R89, 0xffff0000, RZ, 0xc0, !PT ;  /* 0xffff000059597812 */ /* 0x000fe200078ec0ff */
[C---:B------:R-:W-:Y:S01]  /*3770*/  IMAD.U32 R4, R84.reuse, 0x10000, RZ ;  /* 0x0001000054047824 */ /* 0x040fe200078e00ff */
[----:B------:R-:W-:Y:S01]  /*3780*/  LOP3.LUT R5, R84, 0xffff0000, RZ, 0xc0, !PT ;  /* 0xffff000054057812 */ /* 0x000fe200078ec0ff */
[C---:B------:R-:W-:Y:S01]  /*3790*/  FFMA.FTZ R8, R12.reuse, R11, -R9 ;  /* 0x0000000b0c087223 */ /* 0x040fe20000010809 */
[----:B------:R-:W-:Y:S01]  /*37a0*/  FFMA.FTZ R13, R12, R29, R13 ;  /* 0x0000001d0c0d7223 */ /* 0x000fe2000001000d */
[----:B------:R-:W-:Y:S01]  /*37b0*/  LOP3.LUT R14, R14, 0xffff0000, RZ, 0xc0, !PT ;  /* 0xffff00000e0e7812 */ /* 0x000fe200078ec0ff */
        /* <DEDUP_REMOVED lines=20> */
.L_x_3878:
[----:B------:R-:W-:Y:S05]  /*3900*/  BSYNC B1 ;  /* 0x0000000000017941 */ /* 0x000fea0003800000 */
.L_x_3877:
[----:B0-----:R3:W-:Y:S01]  /*3910*/  STG.E.128 desc[UR40][R78.64], R12 ;  /* 0x0000000c4e007986 */ /* 0x0017e2000c101d28 */
[----:B------:R-:W-:-:S13]  /*3920*/  ISETP.GE.AND P5, PT, R70, R81, PT ;  /* 0x000000514600720c */ /* 0x000fda0003fa6270 */
[----:B------:R-:W-:Y:S05]  /*3930*/  @P5 BRA `(.L_x_3867) ;  /* 0x00000000007c5947 */ /* 0x000fea0003800000 */
[--C-:B------:R-:W-:Y:S02]  /*3940*/  SHF.R.S32.HI R4, RZ, 0x1f, R70.reuse ;  /* 0x0000001fff047819 */ /* 0x100fe40000011446 */
[----:B------:R-:W-:-:S04]  /*3950*/  IADD3 R70, P5, P6, R20, R76, R70 ;  /* 0x0000004c14467210 */ /* 0x000fc80007ebe046 */
[----:B------:R-:W-:Y:S02]  /*3960*/  IADD3.X R4, R26, R83, R4, P5, P6 ;  /* 0x000000531a047210 */ /* 0x000fe40002fec404 */
[----:B------:R-:W-:-:S04]  /*3970*/  LEA R52, P5, R70, R52, 0x1 ;  /* 0x0000003446347211 */ /* 0x000fc800078a08ff */
[----:B------:R-:W-:-:S05]  /*3980*/  LEA.HI.X R53, R70, R53, R4, 0x1, P5 ;  /* 0x0000003546357211 */ /* 0x000fca00028f0c04 */
[----:B--2---:R4:W-:Y:S01]  /*3990*/  STG.E.128 desc[UR40][R52.64], R28 ;  /* 0x0000001c34007986 */ /* 0x0049e2000c101d28 */
[----:B------:R-:W-:Y:S05]  /*39a0*/  BRA `(.L_x_3867) ;  /* 0x0000000000607947 */ /* 0x000fea0003800000 */
.L_x_3860:
[----:B------:R-:W-:-:S13]  /*39b0*/  ISETP.NE.AND P0, PT, R184, 0x3, PT ;  /* 0x00000003b800780c */ /* 0x000fda0003f05270 */
[----:B------:R-:W-:Y:S05]  /*39c0*/  @!P0 BRA `(.L_x_3879) ;  /* 0x0000000000048947 */ /* 0x000fea0003800000 */
[----:B------:R-:W-:Y:S01]  /*39d0*/  BPT.TRAP 0x1 ;  /* 0x000000040000795c */ /* 0x000fe20000300000 */
.L_x_3879:
[----:B------:R-:W-:Y:S01]  /*39e0*/  IMAD R66, R19, 0x8, R2 ;  /* 0x0000000813427824 */ /* 0x000fe200078e0202 */
[----:B------:R-:W-:Y:S01]  /*39f0*/  SHF.L.U32 R75, R185, 0x1f, RZ ;  /* 0x0000001fb94b7819 */ /* 0x000fe200000006ff */
[----:B------:R-:W-:Y:S01]  /*3a00*/  IMAD R4, R45, -0x40, R46 ;  /* 0xffffffc02d047824 */ /* 0x000fe200078e022e */
[----:B------:R-:W-:Y:S02]  /*3a10*/  BSSY B1, `(.L_x_3880) ;  /* 0x0000005000017945 */ /* 0x000fe40003800000 */
[----:B------:R-:W0:Y:S02]  /*3a20*/  SYNCS.PHASECHK.TRANS64.TRYWAIT P5, [R66+URZ+0x28c90], R75 ;  /* 0x028c904b420075a7 */ /* 0x000e2400080a017f */
[----:B------:R-:W-:-:S04]  /*3a30*/  VIMNMX R4, R4, 0x40, PT ;  /* 0x0000004004047848 */ /* 0x000fc80003fe0100 */
[----:B------:R-:W-:Y:S01]  /*3a40*/  ISETP.GE.AND P1, PT, R23, R4, PT ;  /* 0x000000041700720c */ /* 0x000fe20003f26270 */
[----:B0-----:R-:W-:-:S12]  /*3a50*/  @!P5 BRA `(.L_x_3881) ;  /* 0x000001480010d947 */ /* 0x001fd80003800000 */
.L_x_4156:
[----:B------:R-:W-:Y:S05]  /*3a60*/  BSYNC B1 ;  /* 0x0000000000017941 */ /* 0x000fea0003800000 */
.L_x_3880:
[----:B------:R-:W-:Y:S05]  /*3a70*/  @P1 BRA `(.L_x_3867) ;  /* 0x00000000002c1947 */ /* 0x000fea0003800000 */
[----:B------:R-:W-:Y:S01]  /*3a80*/  @!P3 LOP3.LUT P5, RZ, R188, 0x4, RZ, 0xc0, !PT ;  /* 0x00000004bcffb812 */ /* 0x000fe200078ac0ff */
[----:B------:R-:W-:Y:S01]  /*3a90*/  @!P3 VIADD R4, R62, 0x20 ;  /* 0x000000203e04b836 */ /* 0x000fe20000000000 */
[----:B------:R-:W-:Y:S02]  /*3aa0*/  PLOP3.LUT P6, PT, PT, PT, PT, 0x8, 0x0 ;  /* 0x000000000000781c */ /* 0x000fe40003fce170 */
[----:B------:R-:W-:-:S13]  /*3ab0*/  @!P3 PLOP3.LUT P6, PT, P5, PT, PT, 0x80, 0x0 ;  /* 0x000000000000b81c */ /* 0x000fda0002fcf070 */
[----:B------:R-:W-:-:S04]  /*3ac0*/  @P6 VIADD R4, R62, 0xffffffe0 ;  /* 0xffffffe03e046836 */ /* 0x000fc80000000000 */
[----:B------:R-:W-:Y:S02]  /*3ad0*/  @!P3 IMAD.IADD R31, R31, 0x1, R4 ;  /* 0x000000011f1fb824 */ /* 0x000fe400078e0204 */
[----:B------:R-:W1:Y:S02]  /*3ae0*/  @!P4 LDS.128 R4, [R30+0x22400] ;  /* 0x022400001e04c984 */ /* 0x000e640000000c00 */
[----:B------:R-:W-:-:S06]  /*3af0*/  @!P3 IMAD R8, R31, 0x2, R2 ;  /* 0x000000021f08b824 */ /* 0x000fcc00078e0202 */
[----:B------:R-:W2:Y:S04]  /*3b00*/  @!P3 LDS.128 R8, [R8+0x22400] ;  /* 0x022400000808b984 */ /* 0x000ea80000000c00 */
[----:B-1----:R1:W-:Y:S04]  /*3b10*/  @!P4 STG.E.128 desc[UR40][R12.64], R4 ;  /* 0x000000040c00c986 */ /* 0x0023e8000c101d28 */
[----:B--2---:R1:W-:Y:S02]  /*3b20*/  @!P3 STG.E.128 desc[UR40][R12.64+0x40], R8 ;  /* 0x000040080c00b986 */ /* 0x0043e4000c101d28 */
.L_x_3867:
[----:B------:R-:W-:Y:S05]  /*3b30*/  BSYNC B0 ;  /* 0x0000000000007941 */ /* 0x000fea0003800000 */
.L_x_3859:
[----:B-1----:R-:W1:Y:S01]  /*3b40*/  S2R R4, SR_TID.X ;  /* 0x0000000000047919 */ /* 0x002e620000002100 */
[----:B------:R-:W-:Y:S01]  /*3b50*/  @!PT LDS RZ, [RZ] ;  /* 0x00000000fffff984 */ /* 0x000fe20000000800 */
[----:B------:R-:W-:Y:S01]  /*3b60*/  @!PT LDS RZ, [RZ] ;  /* 0x00000000fffff984 */ /* 0x000fe20000000800 */
[----:B------:R-:W-:Y:S01]  /*3b70*/  @!PT LDS RZ, [RZ] ;  /* 0x00000000fffff984 */ /* 0x000fe20000000800 */
[----:B------:R-:W-:Y:S01]  /*3b80*/  @!PT LDS RZ, [RZ] ;  /* 0x00000000fffff984 */ /* 0x000fe20000000800 */
[----:B------:R5:W-:Y:S06]  /*3b90*/  MEMBAR.ALL.CTA ;  /* 0x0000000000007992 */ /* 0x000bec0000008000 */
[----:B-----5:R-:W5:Y:S01]  /*3ba0*/  FENCE.VIEW.ASYNC.S ;  /* 0x00000000000073c6 */ /* 0x020f620000000000 */
[----:B------:R-:W-:Y:S05]  /*3bb0*/  WARPSYNC.ALL ;  /* 0x0000000000007948 */ /* 0x000fea0003800000 */
[----:B------:R-:W-:Y:S01]  /*3bc0*/  BSSY B0, `(.L_x_3882) ;  /* 0x0000009000007945 */ /* 0x000fe20003800000 */
[----:B-1----:R-:W-:Y:S01]  /*3bd0*/  LOP3.LUT R4, R4, 0x7f, RZ, 0xc0, !PT ;  /* 0x0000007f04047812 */ /* 0x002fe200078ec0ff */
[----:B-----5:R1:W-:Y:S03]  /*3be0*/  BAR.SYNC.DEFER_BLOCKING R59, 0x80 ;  /* 0x0002003b0000751d */ /* 0x0203e60000010000 */
[----:B------:R-:W-:-:S13]  /*3bf0*/  ISETP.NE.AND P5, PT, R4, RZ, PT ;  /* 0x000000ff0400720c */ /* 0x000fda0003fa5270 */
[----:B------:R-:W-:-:S05]  /*3c00*/  @!P5 VIADD R4, R66, 0x28ca0 ;  /* 0x00028ca04204d836 */ /* 0x000fca0000000000 */
[----:B------:R-:W-:-:S04]  /*3c10*/  @!P5 PRMT R4, RZ, 0x654, R4 ;  /* 0x00000654ff04d816 */ /* 0x000fc80000000004 */
[----:B------:R1:W-:Y:S01]  /*3c20*/  @!P5 SYNCS.ARRIVE.TRANS64.RED.A1T0 RZ, [R4+URZ], RZ ;  /* 0x000000ff04ffd9a7 */ /* 0x0003e2000810043f */
[----:B------:R-:W-:Y:S05]  /*3c30*/  @!P0 BRA `(.L_x_3883) ;  /* 0x0000000000048947 */ /* 0x000fea0003800000 */
[----:B------:R-:W-:Y:S01]  /*3c40*/  BPT.TRAP 0x1 ;  /* 0x000000040000795c */ /* 0x000fe20000300000 */
.L_x_3883:
[----:B------:R-:W-:Y:S05]  /*3c50*/  BSYNC B0 ;  /* 0x0000000000007941 */ /* 0x000fea0003800000 */
.L_x_3882:
[----:B------:R-:W5:Y:S01]  /*3c60*/  SYNCS.PHASECHK.TRANS64.TRYWAIT P0, [R66+URZ+0x28cb0], R75 ;  /* 0x028cb04b420075a7 */ /* 0x000f62000800017f */
[----:B------:R-:W-:Y:S04]  /*3c70*/  BSSY B0, `(.L_x_3884) ;  /* 0x0000002000007945 */ /* 0x000fe80003800000 */
[----:B-----5:R-:W-:Y:S05]  /*3c80*/  @!P0 BRA `(.L_x_3885) ;  /* 0x0000014400988947 */ /* 0x020fea0003800000 */
.L_x_4157:
[----:B------:R-:W-:Y:S05]  /*3c90*/  BSYNC B0 ;  /* 0x0000000000007941 */ /* 0x000fea0003800000 */
.L_x_3884:
[----:B------:R-:W-:Y:S04]  /*3ca0*/  BSSY B0, `(.L_x_3886) ;  /* 0x0000052000007945 */ /* 0x000fe80003800000 */
[----:B------:R-:W-:Y:S05]  /*3cb0*/  @P1 BRA `(.L_x_3887) ;  /* 0x0000000400401947 */ /* 0x000fea0003800000 */
[----:B-1----:R-:W-:Y:S01]  /*3cc0*/  IMAD.WIDE R4, R45, 0x40, R42 ;  /* 0x000000402d047825 */ /* 0x002fe200078e022a */
[----:B------:R-:W-:Y:S01]  /*3cd0*/  ULDC.64 UR4, c[0x0][0x328] ;  /* 0x0000ca0000047ab9 */ /* 0x000fe20000000a00 */
[----:B------:R-:W-:Y:S02]  /*3ce0*/  LOP3.LUT P0, RZ, R188, 0x4, RZ, 0xc0, !PT ;  /* 0x00000004bcff7812 */ /* 0x000fe4000780c0ff */
[----:B------:R-:W-:Y:S02]  /*3cf0*/  IMAD R5, R5, UR4, RZ ;  /* 0x0000000405057c24 */ /* 0x000fe4000f8e02ff */
[----:B------:R-:W-:Y:S02]  /*3d00*/  IMAD.MOV.U32 R6, RZ, RZ, R32 ;  /* 0x000000ffff067224 */ /* 0x000fe400078e0020 */
[----:B------:R-:W-:Y:S02]  /*3d10*/  IMAD.MOV.U32 R7, RZ, RZ, R73 ;  /* 0x000000ffff077224 */ /* 0x000fe400078e0049 */
[----:B------:R-:W-:-:S02]  /*3d20*/  IMAD R5, R4, UR5, R5 ;  /* 0x0000000504057c24 */ /* 0x000fc4000f8e0205 */
[----:B------:R-:W-:Y:S01]  /*3d30*/  IMAD.WIDE.U32 R6, R4, UR4, R6 ;  /* 0x0000000404067c25 */ /* 0x000fe2000f8e0006 */
[----:B------:R-:W-:-:S03]  /*3d40*/  ULDC.64 UR4, c[0x0][0x318] ;  /* 0x0000c60000047ab9 */ /* 0x000fc60000000a00 */
[----:B------:R-:W-:Y:S01]  /*3d50*/  IMAD R9, R19, 0x8000, R62 ;  /* 0x0000800013097824 */ /* 0x000fe200078e023e */
[----:B---3--:R-:W-:Y:S01]  /*3d60*/  LEA R12, P1, R6, UR4, 0x1 ;  /* 0x00000004060c7c11 */ /* 0x008fe2000f8208ff */
[----:B------:R-:W-:Y:S01]  /*3d70*/  IMAD.IADD R5, R7, 0x1, R5 ;  /* 0x0000000107057824 */ /* 0x000fe200078e0205 */
[----:B------:R-:W-:Y:S01]  /*3d80*/  ULDC UR4, c[0x0][0x320] ;  /* 0x0000c80000047ab9 */ /* 0x000fe20000000800 */
[----:B------:R-:W-:Y:S02]  /*3d90*/  VIADD R4, R16, 0x40 ;  /* 0x0000004010047836 */ /* 0x000fe40000000000 */
[C---:B------:R-:W-:Y:S01]  /*3da0*/  VIADD R15, R9.reuse, 0x20 ;  /* 0x00000020090f7836 */ /* 0x040fe20000000000 */
[----:B------:R-:W-:Y:S01]  /*3db0*/  LEA.HI.X R13, R6, UR5, R5, 0x1, P1 ;  /* 0x00000005060d7c11 */ /* 0x000fe200088f0c05 */
[C---:B------:R-:W-:Y:S01]  /*3dc0*/  @P0 VIADD R15, R9.reuse, 0xffffffe0 ;  /* 0xffffffe0090f0836 */ /* 0x040fe20000000000 */
[----:B------:R-:W-:Y:S01]  /*3dd0*/  ISETP.GE.AND P1, PT, R16, UR4, PT ;  /* 0x0000000410007c0c */ /* 0x000fe2000bf26270 */
[----:B--2-4-:R-:W-:Y:S01]  /*3de0*/  IMAD R29, R9, 0x2, R2 ;  /* 0x00000002091d7824 */ /* 0x014fe200078e0202 */
[----:B------:R-:W-:Y:S01]  /*3df0*/  ISETP.GE.AND P0, PT, R4, UR4, PT ;  /* 0x0000000404007c0c */ /* 0x000fe2000bf06270 */
[----:B------:R-:W-:-:S02]  /*3e00*/  VIADD R14, R16, 0x80 ;  /* 0x00000080100e7836 */ /* 0x000fc40000000000 */
[----:B------:R-:W-:-:S08]  /*3e10*/  VIADD R28, R16, 0xc0 ;  /* 0x000000c0101c7836 */ /* 0x000fd00000000000 */
[----:B------:R-:W1:Y:S04]  /*3e20*/  @!P1 LDS.128 R4, [R29+0x400] ;  /* 0x000400001d049984 */ /* 0x000e680000000c00 */
[----:B------:R-:W2:Y:S04]  /*3e30*/  @!P0 LDS.128 R8, [R29+0x2400] ;  /* 0x002400001d088984 */ /* 0x000ea80000000c00 */
[----:B-1----:R-:W-:Y:S01]  /*3e40*/  @!P1 STG.E.128 desc[UR40][R12.64], R4 ;  /* 0x000000040c009986 */ /* 0x002fe2000c101d28 */
[----:B------:R-:W-:Y:S01]  /*3e50*/  ISETP.GE.AND P1, PT, R14, UR4, PT ;  /* 0x000000040e007c0c */ /* 0x000fe2000bf26270 */
[----:B------:R-:W-:-:S02]  /*3e60*/  VIADD R14, R16, 0x100 ;  /* 0x00000100100e7836 */ /* 0x000fc40000000000 */
[----:B--2---:R-:W-:Y:S01]  /*3e70*/  @!P0 STG.E.128 desc[UR40][R12.64+0x80], R8 ;  /* 0x000080080c008986 */ /* 0x004fe2000c101d28 */
[----:B------:R-:W-:Y:S01]  /*3e80*/  ISETP.GE.AND P0, PT, R28, UR4, PT ;  /* 0x000000041c007c0c */ /* 0x000fe2000bf06270 */
        /* <DEDUP_REMOVED lines=16> */
[----:B------:R-:W-:Y:S02]  /*3f90*/  IMAD R28, R15, 0x2, R2 ;  /* 0x000000020f1c7824 */ /* 0x000fe400078e0202 */
[----:B------:R-:W-:-:S06]  /*3fa0*/  VIADD R15, R16, 0xe0 ;  /* 0x000000e0100f7836 */ /* 0x000fcc0000000000 */
[----:B------:R-:W1:Y:S04]  /*3fb0*/  @!P1 LDS.128 R4, [R29+0xc400] ;  /* 0x00c400001d049984 */ /* 0x000e680000000c00 */
[----:B------:R-:W2:Y:S04]  /*3fc0*/  @!P0 LDS.128 R8, [R29+0xe400] ;  /* 0x00e400001d088984 */ /* 0x000ea80000000c00 */
[----:B-1----:R-:W-:Y:S01]  /*3fd0*/  @!P1 STG.E.128 desc[UR40][R12.64+0x300], R4 ;  /* 0x000300040c009986 */ /* 0x002fe2000c101d28 */
[----:B------:R-:W-:-:S03]  /*3fe0*/  ISETP.GE.AND P1, PT, R72, UR4, PT ;  /* 0x0000000448007c0c */ /* 0x000fc6000bf26270 */
        /* <DEDUP_REMOVED lines=22> */
[----:B------:R-:W-:-:S03]  /*4150*/  ISETP.GE.AND P1, PT, R14, UR4, PT ;  /* 0x000000040e007c0c */ /* 0x000fc6000bf26270 */
[----:B--2---:R-:W-:Y:S01]  /*4160*/  @!P0 STG.E.128 desc[UR40][R12.64+0x2c0], R8 ;  /* 0x0002c0080c008986 */ /* 0x004fe2000c101d28 */
[----:B------:R-:W-:-:S09]  /*4170*/  ISETP.GE.AND P0, PT, R15, UR4, PT ;  /* 0x000000040f007c0c */ /* 0x000fd2000bf06270 */
[----:B------:R-:W1:Y:S04]  /*4180*/  @!P1 LDS.128 R4, [R28+0xc400] ;  /* 0x00c400001c049984 */ /* 0x000e680000000c00 */
[----:B------:R-:W2:Y:S04]  /*4190*/  @!P0 LDS.128 R8, [R28+0xe400] ;  /* 0x00e400001c088984 */ /* 0x000ea80000000c00 */
[----:B-1----:R1:W-:Y:S04]  /*41a0*/  @!P1 STG.E.128 desc[UR40][R12.64+0x340], R4 ;  /* 0x000340040c009986 */ /* 0x0023e8000c101d28 */
[----:B--2---:R1:W-:Y:S02]  /*41b0*/  @!P0 STG.E.128 desc[UR40][R12.64+0x3c0], R8 ;  /* 0x0003c0080c008986 */ /* 0x0043e4000c101d28 */
.L_x_3887:
[----:B------:R-:W-:Y:S05]  /*41c0*/  BSYNC B0 ;  /* 0x0000000000007941 */ /* 0x000fea0003800000 */
.L_x_3886:
[----:B------:R-:W-:Y:S01]  /*41d0*/  @!PT LDS RZ, [RZ] ;  /* 0x00000000fffff984 */ /* 0x000fe20000000800 */
[----:B------:R-:W-:Y:S01]  /*41e0*/  @!PT LDS RZ, [RZ] ;  /* 0x00000000fffff984 */ /* 0x000fe20000000800 */
[----:B------:R-:W-:Y:S01]  /*41f0*/  @!PT LDS RZ, [RZ] ;  /* 0x00000000fffff984 */ /* 0x000fe20000000800 */
[----:B------:R-:W-:Y:S01]  /*4200*/  @!PT LDS RZ, [RZ] ;  /* 0x00000000fffff984 */ /* 0x000fe20000000800 */
[----:B------:R5:W-:Y:S06]  /*4210*/  MEMBAR.ALL.CTA ;  /* 0x0000000000007992 */ /* 0x000bec0000008000 */
[----:B-----5:R-:W5:Y:S01]  /*4220*/  FENCE.VIEW.ASYNC.S ;  /* 0x00000000000073c6 */ /* 0x020f620000000000 */
[----:B------:R-:W-:Y:S01]  /*4230*/  VIADD R19, R19, 0x1 ;  /* 0x0000000113137836 */ /* 0x000fe20000000000 */
[----:B-----5:R1:W-:Y:S01]  /*4240*/  BAR.SYNC.DEFER_BLOCKING R59, 0x80 ;  /* 0x0002003b0000751d */ /* 0x0203e20000010000 */
[----:B0-----:R-:W-:-:S03]  /*4250*/  @!P5 VIADD R66, R66, 0x28cc0 ;  /* 0x00028cc04242d836 */ /* 0x001fc60000000000 */
[C---:B------:R-:W-:Y:S02]  /*4260*/  ISETP.NE.AND P1, PT, R19.reuse, 0x2, PT ;  /* 0x000000021300780c */ /* 0x040fe40003f25270 */
[----:B------:R-:W-:Y:S02]  /*4270*/  PLOP3.LUT P0, PT, PT, PT, PT, 0x8, 0x0 ;  /* 0x000000000000781c */ /* 0x000fe40003f0e170 */
[----:B------:R-:W-:Y:S02]  /*4280*/  @!P5 PRMT R66, RZ, 0x654, R66 ;  /* 0x00000654ff42d816 */ /* 0x000fe40000000042 */
[----:B-1----:R-:W-:Y:S02]  /*4290*/  SEL R4, RZ, 0x1, P1 ;  /* 0x00000001ff047807 */ /* 0x002fe40000800000 */
[----:B------:R-:W-:Y:S02]  /*42a0*/  SEL R19, R19, RZ, P1 ;  /* 0x000000ff13137207 */ /* 0x000fe40000800000 */
[----:B------:R-:W-:Y:S01]  /*42b0*/  LOP3.LUT R185, R185, R4, RZ, 0x3c, !PT ;  /* 0x00000004b9b97212 */ /* 0x000fe200078e3cff */
[----:B------:R0:W-:Y:S01]  /*42c0*/  @!P5 SYNCS.ARRIVE.TRANS64.RED.A1T0 RZ, [R66+URZ], RZ ;  /* 0x000000ff42ffd9a7 */ /* 0x0001e2000810043f */
[----:B------:R-:W-:Y:S05]  /*42d0*/  @P2 BRA `(.L_x_3888) ;  /* 0xffffffdc00bc2947 */ /* 0x000fea000383ffff */
.L_x_3854:
[----:B------:R-:W2:Y:S01]  /*42e0*/  LDL R4, [R1] ;  /* 0x0000000001047983 */ /* 0x000ea20000100800 */
        /* <DEDUP_REMOVED lines=42> */
[----:B---3--:R-:W-:Y:S02]  /*4590*/  CS2R R78, SRZ ;  /* 0x00000000004e7805 */ /* 0x008fe4000001ff00 */
[----:B------:R-:W-:Y:S02]  /*45a0*/  CS2R R158, SRZ ;  /* 0x00000000009e7805 */ /* 0x000fe4000001ff00 */
[----:B------:R-:W-:Y:S02]  /*45b0*/  CS2R R74, SRZ ;  /* 0x00000000004a7805 */ /* 0x000fe4000001ff00 */
[----:B------:R-:W-:Y:S01]  /*45c0*/  CS2R R160, SRZ ;  /* 0x0000000000a07805 */ /* 0x000fe2000001ff00 */
[----:B------:R-:W-:Y:S01]  /*45d0*/  IMAD.MOV.U32 R71, RZ, RZ, RZ ;  /* 0x000000ffff477224 */ /* 0x000fe200078e00ff */
        /* <DEDUP_REMOVED lines=10> */
[----:B------:R-:W-:-:S02]  /*4680*/  CS2R R172, SRZ ;  /* 0x0000000000ac7805 */ /* 0x000fc4000001ff00 */
[----:B------:R-:W-:Y:S02]  /*4690*/  CS2R R50, SRZ ;  /* 0x0000000000327805 */ /* 0x000fe4000001ff00 */
[----:B------:R-:W-:Y:S02]  /*46a0*/  CS2R R174, SRZ ;  /* 0x0000000000ae7805 */ /* 0x000fe4000001ff00 */
[----:B------:R-:W-:Y:S01]  /*46b0*/  CS2R R46, SRZ ;  /* 0x00000000002e7805 */ /* 0x000fe2000001ff00 */
[----:B------:R-:W-:Y:S01]  /*46c0*/  IMAD.MOV.U32 R43, RZ, RZ, RZ ;  /* 0x000000ffff2b7224 */ /* 0x000fe200078e00ff */
[----:B------:R-:W-:Y:S02]  /*46d0*/  CS2R R32, SRZ ;  /* 0x0000000000207805 */ /* 0x000fe4000001ff00 */
[----:B------:R-:W-:Y:S02]  /*46e0*/  CS2R R176, SRZ ;  /* 0x0000000000b07805 */ /* 0x000fe4000001ff00 */
[----:B------:R-:W-:-:S02]  /*46f0*/  CS2R R38, SRZ ;  /* 0x0000000000267805 */ /* 0x000fc4000001ff00 */
[----:B------:R-:W-:Y:S01]  /*4700*/  CS2R R178, SRZ ;  /* 0x0000000000b27805 */ /* 0x000fe2000001ff00 */
[----:B------:R-:W-:Y:S01]  /*4710*/  IMAD.MOV.U32 R35, RZ, RZ, RZ ;  /* 0x000000ffff237224 */ /* 0x000fe200078e00ff */
[----:B--2-4-:R-:W-:Y:S01]  /*4720*/  CS2R R28, SRZ ;  /* 0x00000000001c7805 */ /* 0x014fe2000001ff00 */
[----:B------:R-:W-:Y:S01]  /*4730*/  IMAD.MOV.U32 R180, RZ, RZ, RZ ;  /* 0x000000ffffb47224 */ /* 0x000fe200078e00ff */
[----:B------:R-:W-:Y:S01]  /*4740*/  CS2R R6, SRZ ;  /* 0x0000000000067805 */ /* 0x000fe2000001ff00 */
[----:B------:R-:W-:Y:S02]  /*4750*/  IMAD.MOV.U32 R31, RZ, RZ, RZ ;  /* 0x000000ffff1f7224 */ /* 0x000fe400078e00ff */
[----:B------:R-:W-:Y:S02]  /*4760*/  IMAD.MOV.U32 R0, RZ, RZ, RZ ;  /* 0x000000ffff007224 */ /* 0x000fe400078e00ff */
[----:B------:R-:W-:Y:S01]  /*4770*/  IMAD.MOV.U32 R5, RZ, RZ, RZ ;  /* 0x000000ffff057224 */ /* 0x000fe200078e00ff */
[----:B------:R-:W-:Y:S01]  /*4780*/  ISETP.NE.AND P1, PT, R4, 0x1, PT ;  /* 0x000000010400780c */ /* 0x000fe20003f25270 */
[----:B------:R-:W-:-:S12]  /*4790*/  @P0 BRA `(.L_x_3890) ;  /* 0x0000000000080947 */ /* 0x000fd80003800000 */
[----:B------:R-:W0:Y:S02]  /*47a0*/  FENCE.VIEW.ASYNC.G ;  /* 0x00000000000073c6 */ /* 0x000e240000000100 */
[----:B0-----:R-:W-:Y:S06]  /*47b0*/  BAR.ARV 0xc, 0x180 ;  /* 0x0306000000007b1d */ /* 0x001fec0000002000 */
.L_x_3890:
[----:B------:R-:W-:Y:S05]  /*47c0*/  BSYNC B0 ;  /* 0x0000000000007941 */ /* 0x000fea0003800000 */
.L_x_3889:
[----:B------:R-:W-:Y:S01]  /*47d0*/  BSSY B7, `(.L_x_3891) ;  /* 0x0000821000077945 */ /* 0x000fe20003800000 */
[----:B------:R-:W-:Y:S02]  /*47e0*/  IMAD.MOV.U32 R8, RZ, RZ, RZ ;  /* 0x000000ffff087224 */ /* 0x000fe400078e00ff */
[----:B------:R-:W-:Y:S01]  /*47f0*/  IMAD.MOV.U32 R10, RZ, RZ, RZ ;  /* 0x000000ffff0a7224 */ /* 0x000fe200078e00ff */
[----:B------:R-:W-:Y:S06]  /*4800*/  @!P1 BRA `(.L_x_3892) ;  /* 0x0000001800b89947 */ /* 0x000fec0003800000 */
[----:B------:R-:W-:Y:S02]  /*4810*/  ISETP.GE.AND P1, PT, R168, 0x1, PT ;  /* 0x00000001a800780c */ /* 0x000fe40003f26270 */
[----:B------:R-:W-:-:S11]  /*4820*/  PLOP3.LUT P0, PT, PT, PT, PT, 0x80, 0x0 ;  /* 0x000000000000781c */ /* 0x000fd60003f0f070 */
[----:B------:R-:W-:Y:S05]  /*4830*/  @!P1 BRA `(.L_x_3893) ;  /* 0x0000008000689947 */ /* 0x000fea0003800000 */
[----:B------:R-:W0:Y:S01]  /*4840*/  SHFL.IDX PT, R0, R213, RZ, 0x1f ;  /* 0x00001fffd5007589 */ /* 0x000e2200000e0000 */
[----:B------:R-:W-:Y:S02]  /*4850*/  ISETP.NE.AND P0, PT, R184, 0x3, PT ;  /* 0x00000003b800780c */ /* 0x000fe40003f05270 */
[----:B0-----:R-:W-:-:S04]  /*4860*/  LEA.HI R3, R0, R0, RZ, 0x1 ;  /* 0x0000000000037211 */ /* 0x001fc800078f08ff */
[----:B------:R-:W-:-:S05]  /*4870*/  LOP3.LUT R3, R3, 0x1fffe, RZ, 0xc0, !PT ;  /* 0x0001fffe03037812 */ /* 0x000fca00078ec0ff */
[----:B------:R-:W-:-:S04]  /*4880*/  IMAD.IADD R3, R0, 0x1, -R3 ;  /* 0x0000000100037824 */ /* 0x000fc800078e0a03 */
[----:B------:R-:W-:-:S04]  /*4890*/  IMAD R3, R3, 0x8000, R2 ;  /* 0x0000800003037824 */ /* 0x000fc800078e0202 */
[----:B------:R-:W-:-:S05]  /*48a0*/  VIADD R3, R3, 0x400 ;  /* 0x0000040003037836 */ /* 0x000fca0000000000 */
[----:B------:R-:W-:-:S04]  /*48b0*/  SHF.R.U32.HI R3, RZ, 0x4, R3 ;  /* 0x00000004ff037819 */ /* 0x000fc80000011603 */
[----:B------:R-:W-:-:S04]  /*48c0*/  LOP3.LUT R3, R3, 0x3fff, RZ, 0xc0, !PT ;  /* 0x00003fff03037812 */ /* 0x000fc800078ec0ff */
[----:B------:R-:W-:Y:S01]  /*48d0*/  LOP3.LUT R3, R3, 0x2000000, RZ, 0xfc, !PT ;  /* 0x0200000003037812 */ /* 0x000fe200078efcff */
[----:B------:R-:W-:Y:S06]  /*48e0*/  @!P0 BRA `(.L_x_3894) ;  /* 0x0000000000048947 */ /* 0x000fec0003800000 */
[----:B------:R-:W-:Y:S01]  /*48f0*/  BPT.TRAP 0x1 ;  /* 0x000000040000795c */ /* 0x000fe20000300000 */
.L_x_3894:
[----:B------:R-:W-:Y:S01]  /*4900*/  IMAD R13, R18, 0x8, R2 ;  /* 0x00000008120d7824 */ /* 0x000fe200078e0202 */
[----:B------:R-:W-:Y:S01]  /*4910*/  SHF.L.U32 R4, R22, 0x1f, RZ ;  /* 0x0000001f16047819 */ /* 0x000fe200000006ff */
[----:B------:R-:W-:Y:S01]  /*4920*/  VIADD R0, R2, 0x26800 ;  /* 0x0002680002007836 */ /* 0x000fe20000000000 */
[----:B------:R-:W-:Y:S01]  /*4930*/  BSSY B0, `(.L_x_3895) ;  /* 0x0000008000007945 */ /* 0x000fe20003800000 */
[----:B------:R-:W-:Y:S01]  /*4940*/  IMAD R8, R18, 0x1000, R3 ;  /* 0x0000100012087824 */ /* 0x000fe200078e0203 */
[----:B------:R-:W0:Y:S01]  /*4950*/  SYNCS.PHASECHK.TRANS64.TRYWAIT P0, [R13+URZ+0x28c50], R4 ;  /* 0x028c50040d0075a7 */ /* 0x000e22000800017f */
[----:B------:R-:W-:Y:S01]  /*4960*/  IMAD.MOV.U32 R9, RZ, RZ, 0x40000040 ;  /* 0x40000040ff097424 */ /* 0x000fe200078e00ff */
[----:B------:R-:W-:-:S04]  /*4970*/  SHF.R.U32.HI R0, RZ, 0x4, R0 ;  /* 0x00000004ff007819 */ /* 0x000fc80000011600 */
[----:B------:R-:W-:-:S04]  /*4980*/  LOP3.LUT R0, R0, 0x3fff, RZ, 0xc0, !PT ;  /* 0x00003fff00007812 */ /* 0x000fc800078ec0ff */
[----:B------:R-:W-:Y:S01]  /*4990*/  LOP3.LUT R0, R0, 0x10000, RZ, 0xfc, !PT ;  /* 0x0001000000007812 */ /* 0x000fe200078efcff */
[----:B0-----:R-:W-:Y:S06]  /*49a0*/  @!P0 BRA `(.L_x_3896) ;  /* 0x0000013800648947 */ /* 0x001fec0003800000 */
.L_x_4158:
[----:B------:R-:W-:Y:S05]  /*49b0*/  BSYNC B0 ;  /* 0x0000000000007941 */ /* 0x000fea0003800000 */
.L_x_3895:
[----:B------:R-:W-:Y:S01]  /*49c0*/  BAR.SYNC.DEFER_BLOCKING 0xe, 0x100 ;  /* 0x0384000000007b1d */ /* 0x000fe20000010000 */
[----:B0-----:R-:W-:Y:S01]  /*49d0*/  IMAD.MOV.U32 R4, RZ, RZ, R0 ;  /* 0x000000ffff047224 */ /* 0x001fe200078e0000 */
[----:B------:R-:W-:Y:S01]  /*49e0*/  R2UR UR6, R8 ;  /* 0x00000000080672ca */ /* 0x000fe200000e0000 */
[----:B------:R-:W-:Y:S01]  /*49f0*/  IMAD.MOV.U32 R5, RZ, RZ, 0x40000040 ;  /* 0x40000040ff057424 */ /* 0x000fe200078e00ff */
[----:B------:R-:W-:Y:S01]  /*4a00*/  R2UR UR7, R9 ;  /* 0x00000000090772ca */ /* 0x000fe200000e0000 */
[----:B------:R-:W-:Y:S01]  /*4a10*/  VIADD R6, R0, 0x2 ;  /* 0x0000000200067836 */ /* 0x000fe20000000000 */
[----:B------:R-:W-:Y:S01]  /*4a20*/  R2UR UR4, R4 ;  /* 0x00000000040472ca */ /* 0x000fe200000e0000 */
[C---:B------:R-:W-:Y:S01]  /*4a30*/  VIADD R4, R8.reuse, 0x80 ;  /* 0x0000008008047836 */ /* 0x040fe20000000000 */
[----:B------:R-:W-:Y:S01]  /*4a40*/  R2UR UR5, R5 ;  /* 0x00000000050572ca */ /* 0x000fe200000e0000 */
[----:B------:R-:W-:Y:S01]  /*4a50*/  IMAD.MOV.U32 R5, RZ, RZ, 0x40000040 ;  /* 0x40000040ff057424 */ /* 0x000fe200078e00ff */
[----:B------:R-:W0:Y:S01]  /*4a60*/  S2R R12, SR_TID.X ;  /* 0x00000000000c7919 */ /* 0x000e220000002100 */
[----:B------:R-:W-:Y:S01]  /*4a70*/  IMAD.MOV.U32 R7, RZ, RZ, 0x40000040 ;  /* 0x40000040ff077424 */ /* 0x000fe200078e00ff */
[----:B------:R-:W-:Y:S01]  /*4a80*/  BSSY B0, `(.L_x_3897) ;  /* 0x00000f8000007945 */ /* 0x000fe20003800000 */
[----:B------:R-:W-:-:S02]  /*4a90*/  VIADD R10, R8, 0x100 ;  /* 0x00000100080a7836 */ /* 0x000fc40000000000 */
[----:B------:R-:W-:Y:S02]  /*4aa0*/  IMAD.MOV.U32 R11, RZ, RZ, 0x40000040 ;  /* 0x40000040ff0b7424 */ /* 0x000fe400078e00ff */
[----:B------:R-:W-:Y:S01]  /*4ab0*/  IMAD.MOV.U32 R9, RZ, RZ, 0x40000040 ;  /* 0x40000040ff097424 */ /* 0x000fe200078e00ff */
[----:B-----5:R-:W-:-:S06]  /*4ac0*/  WARPGROUP.ARRIVE ;  /* 0x00000000000079c5 */ /* 0x020fcc0000000000 */
[----:B------:R-:W-:Y:S01]  /*4ad0*/  HGMMA.64x256x16.F32.BF16 R24, gdesc[UR4].tnspB, RZ, !UPT, gsb0 ;  /* 0x43e00000041879f0 */ /* 0x000fe2000c0018ff */
[----:B------:R-:W-:Y:S01]  /*4ae0*/  R2UR UR6, R4 ;  /* 0x00000000040672ca */ /* 0x000fe200000e0000 */
[----:B------:R-:W-:Y:S01]  /*4af0*/  VIADD R4, R0, 0x4 ;  /* 0x0000000400047836 */ /* 0x000fe20000000000 */
[----:B------:R-:W-:Y:S01]  /*4b00*/  R2UR UR7, R5 ;  /* 0x00000000050772ca */ /* 0x000fe200000e0000 */
[----:B------:R-:W-:Y:S01]  /*4b10*/  IMAD.MOV.U32 R5, RZ, RZ, 0x40000040 ;  /* 0x40000040ff057424 */ /* 0x000fe200078e00ff */
[----:B------:R-:W-:Y:S02]  /*4b20*/  R2UR UR4, R6 ;  /* 0x00000000060472ca */ /* 0x000fe400000e0000 */
[----:B------:R-:W-:Y:S02]  /*4b30*/  R2UR UR5, R7 ;  /* 0x00000000070572ca */ /* 0x000fe400000e0000 */
[----:B0-----:R-:W-:-:S04]  /*4b40*/  LOP3.LUT R12, R12, 0x7f, RZ, 0xc0, !PT ;  /* 0x0000007f0c0c7812 */ /* 0x001fc800078ec0ff */
[----:B------:R-:W-:Y:S01]  /*4b50*/  ISETP.NE.AND P0, PT, R12, RZ, PT ;  /* 0x000000ff0c00720c */ /* 0x000fe20003f05270 */
[----:B------:R-:W-:Y:S02]  /*4b60*/  WARPGROUP.DEPBAR.LE gsb0, 0x0 ;  /* 0x00008000000079c5 */ /* 0x000fe40000010000 */
[----:B------:R-:W-:-:S12]  /*4b70*/  WARPGROUP.ARRIVE ;  /* 0x00000000000079c5 */ /* 0x000fd80000000000 */
[----:B------:R-:W-:Y:S01]  /*4b80*/  HGMMA.64x256x16.F32.BF16 R24, gdesc[UR4].tnspB, R24, gsb0 ;  /* 0x43e00000041879f0 */ /* 0x000fe20008001818 */
[----:B------:R-:W-:Y:S01]  /*4b90*/  R2UR UR6, R10 ;  /* 0x000000000a0672ca */ /* 0x000fe200000e0000 */
[----:B------:R-:W-:Y:S01]  /*4ba0*/  VIADD R10, R8, 0x180 ;  /* 0x00000180080a7836 */ /* 0x000fe20000000000 */
[----:B------:R-:W-:Y:S01]  /*4bb0*/  R2UR UR7, R11 ;  /* 0x000000000b0772ca */ /* 0x000fe200000e0000 */
[----:B------:R-:W-:Y:S01]  /*4bc0*/  VIADD R8, R0, 0x6 ;  /* 0x0000000600087836 */ /* 0x000fe20000000000 */
[----:B------:R-:W-:Y:S01]  /*4bd0*/  R2UR UR4, R4 ;  /* 0x00000000040472ca */ /* 0x000fe200000e0000 */
[----:B------:R-:W-:Y:S01]  /*4be0*/  IMAD.MOV.U32 R11, RZ, RZ, 0x40000040 ;  /* 0x40000040ff0b7424 */ /* 0x000fe200078e00ff */
[----:B------:R-:W-:Y:S01]  /*4bf0*/  R2UR UR5, R5 ;  /* 0x00000000050572ca */ /* 0x000fe200000e0000 */
[----:B------:R-:W-:-:S05]  /*4c00*/  @!P0 VIADD R0, R13, 0x28c60 ;  /* 0x00028c600d008836 */ /* 0x000fca0000000000 */
[----:B------:R-:W-:Y:S01]  /*4c10*/  @!P0 PRMT R0, RZ, 0x654, R0 ;  /* 0x00000654ff008816 */ /* 0x000fe20000000000 */
[----:B------:R-:W-:Y:S02]  /*4c20*/  WARPGROUP.DEPBAR.LE gsb0, 0x0 ;  /* 0x00008000000079c5 */ /* 0x000fe40000010000 */
[----:B------:R-:W-:-:S12]  /*4c30*/  WARPGROUP.ARRIVE ;  /* 0x00000000000079c5 */ /* 0x000fd80000000000 */
[----:B------:R-:W-:Y:S01]  /*4c40*/  HGMMA.64x256x16.F32.BF16 R24, gdesc[UR4].tnspB, R24, gsb0 ;  /* 0x43e00000041879f0 */ /* 0x000fe20008001818 */
[----:B------:R-:W-:Y:S02]  /*4c50*/  R2UR UR6, R10 ;  /* 0x000000000a0672ca */ /* 0x000fe400000e0000 */
[----:B------:R-:W-:Y:S02]  /*4c60*/  R2UR UR7, R11 ;  /* 0x000000000b0772ca */ /* 0x000fe400000e0000 */
[----:B------:R-:W-:Y:S02]  /*4c70*/  R2UR UR4, R8 ;  /* 0x00000000080472ca */ /* 0x000fe400000e0000 */
[----:B------:R-:W-:Y:S01]  /*4c80*/  R2UR UR5, R9 ;  /* 0x00000000090572ca */ /* 0x000fe200000e0000 */
[----:B------:R-:W-:Y:S02]  /*4c90*/  WARPGROUP.DEPBAR.LE gsb0, 0x0 ;  /* 0x00008000000079c5 */ /* 0x000fe40000010000 */
[----:B------:R-:W-:-:S15]  /*4ca0*/  WARPGROUP.ARRIVE ;  /* 0x00000000000079c5 */ /* 0x000fde0000000000 */
[----:B------:R-:W-:-:S03]  /*4cb0*/  NOP ;  /* 0x0000000000007918 */ /* 0x000fc60000000000 */
[----:B------:R-:W-:Y:S03]  /*4cc0*/  HGMMA.64x256x16.F32.BF16 R24, gdesc[UR4].tnspB, R24, gsb0 ;  /* 0x43e00000041879f0 */ /* 0x000fe60008001818 */
[----:B------:R-:W-:Y:S02]  /*4cd0*/  WARPGROUP.DEPBAR.LE gsb0, 0x0 ;  /* 0x00008000000079c5 */ /* 0x000fe40000010000 */
[----:B------:R-:W-:Y:S06]  /*4ce0*/  BAR.ARV 0xf, 0x100 ;  /* 0x03c4000000007b1d */ /* 0x000fec0000002000 */
[----:B------:R0:W-:Y:S01]  /*4cf0*/  @!P0 SYNCS.ARRIVE.TRANS64.RED.A1T0 RZ, [R0+URZ], RZ ;  /* 0x000000ff00ff89a7 */ /* 0x0001e2000810043f */
[----:B------:R-:W-:-:S13]  /*4d00*/  ISETP.GE.AND P0, PT, R168, 0x41, PT ;  /* 0x00000041a800780c */ /* 0x000fda0003f06270 */
[----:B0-----:R-:W-:Y:S05]  /*4d10*/  @!P0 BRA `(.L_x_3898) ;  /* 0x0000000c00388947 */ /* 0x001fea0003800000 */
[----:B------:R-:W-:-:S07]  /*4d20*/  VIADD R181, R181, 0xfffffffe ;  /* 0xfffffffeb5b57836 */ /* 0x000fce0000000000 */
.L_x_3904:
[----:B------:R-:W-:Y:S01]  /*4d30*/  BAR.SYNC.DEFER_BLOCKING 0xe, 0x100 ;  /* 0x0384000000007b1d */ /* 0x000fe20000010000 */
[----:B------:R-:W-:Y:S01]  /*4d40*/  IMAD R11, R18, 0x40, R191 ;  /* 0x00000040120b7824 */ /* 0x000fe200078e02bf */
[----:B------:R-:W-:Y:S01]  /*4d50*/  ISETP.NE.AND P2, PT, R184, 0x3, PT ;  /* 0x00000003b800780c */ /* 0x000fe20003f45270 */
[----:B------:R-:W-:Y:S01]  /*4d60*/  VIADD R18, R18, 0x1 ;  /* 0x0000000112127836 */ /* 0x000fe20000000000 */
[----:B------:R-:W-:Y:S01]  /*4d70*/  ISETP.GT.AND P1, PT, R181, RZ, PT ;  /* 0x000000ffb500720c */ /* 0x000fe20003f24270 */
[----:B------:R-:W-:Y:S02]  /*4d80*/  IMAD R11, R11, 0x4, R2 ;  /* 0x000000040b0b7824 */ /* 0x000fe400078e0202 */
[----:B------:R-:W-:Y:S01]  /*4d90*/  VIADD R181, R181, 0xffffffff ;  /* 0xffffffffb5b57836 */ /* 0x000fe20000000000 */
[----:B------:R-:W-:-:S04]  /*4da0*/  ISETP.NE.AND P0, PT, R18, 0x2, PT ;  /* 0x000000021200780c */ /* 0x000fc80003f05270 */
[----:B------:R-:W-:Y:S02]  /*4db0*/  SEL R13, RZ, 0x1, P0 ;  /* 0x00000001ff0d7807 */ /* 0x000fe40000000000 */
[----:B------:R-:W-:Y:S02]  /*4dc0*/  SEL R18, R18, RZ, P0 ;  /* 0x000000ff12127207 */ /* 0x000fe40000000000 */
[----:B------:R-:W-:Y:S01]  /*4dd0*/  LOP3.LUT R22, R22, R13, RZ, 0x3c, !PT ;  /* 0x0000000d16167212 */ /* 0x000fe200078e3cff */
[----:B0-----:R-:W0:Y:S04]  /*4de0*/  LDS R0, [R11+0x28800] ;  /* 0x028800000b007984 */ /* 0x001e280000000800 */
        /* <DEDUP_REMOVED lines=131> */
.L_x_3899:
[----:B------:R-:W-:Y:S01]  /*5620*/  IMAD R0, R18, 0x8, R2 ;  /* 0x0000000812007824 */ /* 0x000fe200078e0202 */
[----:B------:R-:W-:-:S04]  /*5630*/  SHF.L.U32 R11, R22, 0x1f, RZ ;  /* 0x0000001f160b7819 */ /* 0x000fc800000006ff */
[----:B------:R0:W1:Y:S01]  /*5640*/  SYNCS.PHASECHK.TRANS64.TRYWAIT P0, [R0+URZ+0x28c50], R11 ;  /* 0x028c500b000075a7 */ /* 0x000062000800017f */
[----:B------:R-:W-:Y:S05]  /*5650*/  @!P2 BRA `(.L_x_3900) ;  /* 0x000000000004a947 */ /* 0x000fea0003800000 */
[----:B------:R-:W-:Y:S01]  /*5660*/  BPT.TRAP 0x1 ;  /* 0x000000040000795c */ /* 0x000fe20000300000 */
.L_x_3900:
[----:B------:R-:W-:Y:S04]  /*5670*/  BSSY B1, `(.L_x_3901) ;  /* 0x0000004000017945 */ /* 0x000fe80003800000 */
[----:B-1----:R-:W-:Y:S05]  /*5680*/  @P0 BRA `(.L_x_3902) ;  /* 0x0000000000080947 */ /* 0x002fea0003800000 */
[----:B------:R-:W1:Y:S02]  /*5690*/  SYNCS.PHASECHK.TRANS64.TRYWAIT P0, [R0+URZ+0x28c50], R11 ;  /* 0x028c500b000075a7 */ /* 0x000e64000800017f */
[----:B-1----:R-:W-:Y:S05]  /*56a0*/  @!P0 BRA `(.L_x_3903) ;  /* 0x0000012c00388947 */ /* 0x002fea0003800000 */
.L_x_3902:
[----:B------:R-:W-:Y:S05]  /*56b0*/  BSYNC B1 ;  /* 0x0000000000017941 */ /* 0x000fea0003800000 */
.L_x_3901:
[----:B01----:R-:W-:Y:S01]  /*56c0*/  VIADD R0, R2, 0x26800 ;  /* 0x0002680002007836 */ /* 0x003fe20000000000 */
[----:B------:R-:W-:Y:S01]  /*56d0*/  WARPGROUP.ARRIVE ;  /* 0x00000000000079c5 */ /* 0x000fe20000000000 */
[----:B------:R-:W-:-:S05]  /*56e0*/  IMAD R10, R18, 0x1000, R3 ;  /* 0x00001000120a7824 */ /* 0x000fca00078e0203 */
[----:B------:R-:W0:Y:S01]  /*56f0*/  S2R R14, SR_TID.X ;  /* 0x00000000000e7919 */ /* 0x000e220000002100 */
[----:B------:R-:W-:Y:S01]  /*5700*/  IMAD.MOV.U32 R11, RZ, RZ, 0x40000040 ;  /* 0x40000040ff0b7424 */ /* 0x000fe200078e00ff */
[----:B------:R-:W-:Y:S01]  /*5710*/  SHF.R.U32.HI R0, RZ, 0x4, R0 ;  /* 0x00000004ff007819 */ /* 0x000fe20000011600 */
[----:B------:R-:W-:Y:S01]  /*5720*/  IMAD.MOV.U32 R13, RZ, RZ, 0x40000040 ;  /* 0x40000040ff0d7424 */ /* 0x000fe200078e00ff */
[----:B------:R-:W-:Y:S02]  /*5730*/  R2UR UR6, R10 ;  /* 0x000000000a0672ca */ /* 0x000fe400000e0000 */
[----:B------:R-:W-:Y:S02]  /*5740*/  LOP3.LUT R0, R0, 0x3fff, RZ, 0xc0, !PT ;  /* 0x00003fff00007812 */ /* 0x000fe400078ec0ff */
[----:B------:R-:W-:Y:S01]  /*5750*/  R2UR UR7, R11 ;  /* 0x000000000b0772ca */ /* 0x000fe200000e0000 */
[----:B------:R-:W-:Y:S01]  /*5760*/  IMAD.MOV.U32 R11, RZ, RZ, 0x40000040 ;  /* 0x40000040ff0b7424 */ /* 0x000fe200078e00ff */
[----:B------:R-:W-:-:S02]  /*5770*/  LOP3.LUT R12, R0, 0x10000, RZ, 0xfc, !PT ;  /* 0x00010000000c7812 */ /* 0x000fc400078efcff */
[----:B------:R-:W-:Y:S01]  /*5780*/  R2UR UR5, R13 ;  /* 0x000000000d0572ca */ /* 0x000fe200000e0000 */
[----:B------:R-:W-:Y:S01]  /*5790*/  IMAD.MOV.U32 R13, RZ, RZ, 0x40000040 ;  /* 0x40000040ff0d7424 */ /* 0x000fe200078e00ff */
[----:B------:R-:W-:Y:S01]  /*57a0*/  R2UR UR4, R12 ;  /* 0x000000000c0472ca */ /* 0x000fe200000e0000 */
[----:B------:R-:W-:-:S12]  /*57b0*/  VIADD R12, R10, 0x80 ;  /* 0x000000800a0c7836 */ /* 0x000fd80000000000 */
[----:B------:R-:W-:Y:S01]  /*57c0*/  HGMMA.64x256x16.F32.BF16 R24, gdesc[UR4].tnspB, R24, gsb0 ;  /* 0x43e00000041879f0 */ /* 0x000fe20008001818 */
[----:B------:R-:W-:Y:S02]  /*57d0*/  R2UR UR4, R6 ;  /* 0x00000000060472ca */ /* 0x000fe400000e0000 */
[----:B------:R-:W-:Y:S02]  /*57e0*/  R2UR UR5, R7 ;  /* 0x00000000070572ca */ /* 0x000fe400000e0000 */
[----:B------:R-:W-:Y:S01]  /*57f0*/  R2UR UR6, R12 ;  /* 0x000000000c0672ca */ /* 0x000fe200000e0000 */
[----:B------:R-:W-:Y:S01]  /*5800*/  VIADD R12, R10, 0x100 ;  /* 0x000001000a0c7836 */ /* 0x000fe20000000000 */
[----:B------:R-:W-:Y:S01]  /*5810*/  R2UR UR7, R13 ;  /* 0x000000000d0772ca */ /* 0x000fe200000e0000 */
[----:B------:R-:W-:Y:S01]  /*5820*/  IMAD.MOV.U32 R13, RZ, RZ, 0x40000040 ;  /* 0x40000040ff0d7424 */ /* 0x000fe200078e00ff */
[----:B0-----:R-:W-:Y:S01]  /*5830*/  LOP3.LUT R14, R14, 0x7f, RZ, 0xc0, !PT ;  /* 0x0000007f0e0e7812 */ /* 0x001fe200078ec0ff */
[----:B------:R-:W-:-:S03]  /*5840*/  VIADD R10, R10, 0x180 ;  /* 0x000001800a0a7836 */ /* 0x000fc60000000000 */
[----:B------:R-:W-:-:S13]  /*5850*/  ISETP.NE.AND P0, PT, R14, RZ, PT ;  /* 0x000000ff0e00720c */ /* 0x000fda0003f05270 */
[----:B------:R-:W-:-:S04]  /*5860*/  @!P0 IMAD R0, R18, 0x8, R2 ;  /* 0x0000000812008824 */ /* 0x000fc800078e0202 */
[----:B------:R-:W-:-:S05]  /*5870*/  @!P0 VIADD R0, R0, 0x28c60 ;  /* 0x00028c6000008836 */ /* 0x000fca0000000000 */
[----:B------:R-:W-:Y:S01]  /*5880*/  @!P0 PRMT R0, RZ, 0x654, R0 ;  /* 0x00000654ff008816 */ /* 0x000fe20000000000 */
[----:B------:R-:W-:Y:S02]  /*5890*/  WARPGROUP.DEPBAR.LE gsb0, 0x0 ;  /* 0x00008000000079c5 */ /* 0x000fe40000010000 */
[----:B------:R-:W-:-:S06]  /*58a0*/  WARPGROUP.ARRIVE ;  /* 0x00000000000079c5 */ /* 0x000fcc0000000000 */
        /* <DEDUP_REMOVED lines=20> */
[----:B------:R-:W-:Y:S05]  /*59f0*/  @P1 BRA `(.L_x_3904) ;  /* 0xfffffff000cc1947 */ /* 0x000fea000383ffff */
.L_x_3898:
[----:B------:R-:W-:Y:S05]  /*5a00*/  BSYNC B0 ;  /* 0x0000000000007941 */ /* 0x000fea0003800000 */
.L_x_3897:
[----:B------:R-:W-:Y:S01]  /*5a10*/  BAR.SYNC.DEFER_BLOCKING 0xe, 0x100 ;  /* 0x0384000000007b1d */ /* 0x000fe20000010000 */
[C---:B------:R-:W-:Y:S01]  /*5a20*/  IMAD R3, R18.reuse, 0x40, R191 ;  /* 0x0000004012037824 */ /* 0x040fe200078e02bf */
[----:B------:R-:W-:Y:S01]  /*5a30*/  PLOP3.LUT P0, PT, PT, PT, PT, 0x8, 0x0 ;  /* 0x000000000000781c */ /* 0x000fe20003f0e170 */
[----:B------:R-:W-:Y:S01]  /*5a40*/  VIADD R18, R18, 0x1 ;  /* 0x0000000112127836 */ /* 0x000fe20000000000 */
[----:B------:R-:W-:Y:S01]  /*5a50*/  CS2R R20, SRZ ;  /* 0x0000000000147805 */ /* 0x000fe2000001ff00 */
[----:B------:R-:W-:-:S03]  /*5a60*/  IMAD R3, R3, 0x4, R2 ;  /* 0x0000000403037824 */ /* 0x000fc600078e0202 */
        /* <DEDUP_REMOVED lines=9> */
[----:B------:R-:W-:Y:S01]  /*5b00*/  FMUL.FTZ R10, R24, R0 ;  /* 0x00000000180a7220 */ /* 0x000fe20000410000 */
[-C--:B-1----:R-:W-:Y:S01]  /*5b10*/  FMUL.FTZ R9, R58, R2.reuse ;  /* 0x000000023a097220 */ /* 0x082fe20000410000 */
        /* <DEDUP_REMOVED lines=123> */
[----:B------:R-:W-:Y:S06]  /*62d0*/  BAR.ARV 0xf, 0x100 ;  /* 0x03c4000000007b1d */ /* 0x000fec0000002000 */
[----:B------:R-:W-:Y:S05]  /*62e0*/  BRA `(.L_x_3893) ;  /* 0x0000006400bc7947 */ /* 0x000fea0003800000 */
.L_x_3892:
[----:B------:R-:W-:Y:S02]  /*62f0*/  ISETP.GE.AND P1, PT, R168, 0x1, PT ;  /* 0x00000001a800780c */ /* 0x000fe40003f26270 */
[----:B------:R-:W-:-:S11]  /*6300*/  PLOP3.LUT P0, PT, PT, PT, PT, 0x80, 0x0 ;  /* 0x000000000000781c */ /* 0x000fd60003f0f070 */
[----:B------:R-:W-:Y:S05]  /*6310*/  @!P1 BRA `(.L_x_3893) ;  /* 0x0000006400b09947 */ /* 0x000fea0003800000 */
[----:B------:R-:W0:Y:S01]  /*6320*/  SHFL.IDX PT, R0, R213, RZ, 0x1f ;  /* 0x00001fffd5007589 */ /* 0x000e2200000e0000 */
[----:B------:R-:W-:Y:S01]  /*6330*/  BSSY B6, `(.L_x_3905) ;  /* 0x000001b000067945 */ /* 0x000fe20003800000 */
[----:B0-----:R-:W-:-:S04]  /*6340*/  LEA.HI R3, R0, R0, RZ, 0x1 ;  /* 0x0000000000037211 */ /* 0x001fc800078f08ff */
[----:B------:R-:W-:-:S05]  /*6350*/  LOP3.LUT R3, R3, 0x1fffe, RZ, 0xc0, !PT ;  /* 0x0001fffe03037812 */ /* 0x000fca00078ec0ff */
[----:B------:R-:W-:Y:S02]  /*6360*/  IMAD.IADD R3, R0, 0x1, -R3 ;  /* 0x0000000100037824 */ /* 0x000fe400078e0a03 */
[----:B------:R-:W-:Y:S02]  /*6370*/  VIADD R0, R2, 0x26800 ;  /* 0x0002680002007836 */ /* 0x000fe40000000000 */
[----:B------:R-:W-:-:S03]  /*6380*/  IMAD R3, R3, 0x8000, R2 ;  /* 0x0000800003037824 */ /* 0x000fc600078e0202 */
[----:B------:R-:W-:Y:S01]  /*6390*/  LOP3.LUT P0, RZ, R0, 0x3ff, RZ, 0xc0, !PT ;  /* 0x000003ff00ff7812 */ /* 0x000fe2000780c0ff */
[----:B------:R-:W-:-:S05]  /*63a0*/  VIADD R3, R3, 0x400 ;  /* 0x0000040003037836 */ /* 0x000fca0000000000 */
[----:B------:R-:W-:-:S04]  /*63b0*/  SHF.R.U32.HI R3, RZ, 0x4, R3 ;  /* 0x00000004ff037819 */ /* 0x000fc80000011603 */
[----:B------:R-:W-:-:S03]  /*63c0*/  LOP3.LUT R56, R3, 0x3fff, RZ, 0xc0, !PT ;  /* 0x00003fff03387812 */ /* 0x000fc600078ec0ff */
        /* <DEDUP_REMOVED lines=17> */
.L_x_3906:
[----:B------:R-:W-:Y:S05]  /*64e0*/  BSYNC B6 ;  /* 0x0000000000067941 */ /* 0x000fea0003800000 */
.L_x_3905:
        /* <DEDUP_REMOVED lines=12> */
.L_x_3910:
[----:B-1----:R1:W2:Y:S02]  /*65b0*/  SYNCS.PHASECHK.TRANS64.TRYWAIT P0, [R2+URZ+0x28c00], R3 ;  /* 0x028c0003020075a7 */ /* 0x0022a4000800017f */
[----:B--2---:R-:W-:Y:S05]  /*65c0*/  @!P0 NANOSLEEP.SYNCS 0x989680 ;  /* 0x009896800000895d */ /* 0x004fea0003900000 */
[----:B------:R-:W2:Y:S02]  /*65d0*/  @!P0 SYNCS.PHASECHK.TRANS64 P0, [R2+URZ+0x28c00], R3 ;  /* 0x028c0003020085a7 */ /* 0x000ea4000800007f */
[----:B--2---:R-:W-:Y:S05]  /*65e0*/  @!P0 BRA `(.L_x_3910) ;  /* 0xfffffffc00f08947 */ /* 0x004fea000383ffff */
.L_x_3909:
[----:B------:R-:W-:Y:S05]  /*65f0*/  BSYNC B0 ;  /* 0x0000000000007941 */ /* 0x000fea0003800000 */
.L_x_3908:
[----:B------:R-:W-:Y:S05]  /*6600*/  BRA `(.L_x_3911) ;  /* 0x0000002000787947 */ /* 0x000fea0003800000 */
.L_x_3907:
[----:B-----5:R-:W-:Y:S01]  /*6610*/  SHF.R.S32.HI R0, RZ, 0x1f, R27 ;  /* 0x0000001fff007819 */ /* 0x020fe2000001141b */
[----:B------:R-:W-:Y:S01]  /*6620*/  VIADD R3, R2, 0x20400 ;  /* 0x0002040002037836 */ /* 0x000fe20000000000 */
[----:B------:R-:W-:Y:S01]  /*6630*/  ULDC.64 UR4, c[0x0][0x3f8] ;  /* 0x0000fe0000047ab9 */ /* 0x000fe20000000a00 */
[----:B------:R-:W-:Y:S01]  /*6640*/  ULDC.64 UR6, c[0x0][0x408] ;  /* 0x0001020000067ab9 */ /* 0x000fe20000000a00 */
[----:B------:R-:W-:Y:S01]  /*6650*/  IMAD.WIDE.U32 R4, R27, UR4, RZ ;  /* 0x000000041b047c25 */ /* 0x000fe2000f8e00ff */
[----:B------:R-:W-:Y:S01]  /*6660*/  BSSY B6, `(.L_x_3912) ;  /* 0x0000020000067945 */ /* 0x000fe20003800000 */
[----:B------:R-:W-:Y:S02]  /*6670*/  LOP3.LUT P0, RZ, R3, 0x3ff, RZ, 0xc0, !PT ;  /* 0x000003ff03ff7812 */ /* 0x000fe4000780c0ff */
[C---:B------:R-:W-:Y:S02]  /*6680*/  IMAD R6, R0.reuse, UR4, RZ ;  /* 0x0000000400067c24 */ /* 0x040fe4000f8e02ff */
[----:B------:R-:W-:-:S02]  /*6690*/  IMAD R0, R0, UR6, RZ ;  /* 0x0000000600007c24 */ /* 0x000fc4000f8e02ff */
        /* <DEDUP_REMOVED lines=28> */
.L_x_3913:
[----:B------:R-:W-:Y:S05]  /*6860*/  BSYNC B6 ;  /* 0x0000000000067941 */ /* 0x000fea0003800000 */
.L_x_3912:
        /* <DEDUP_REMOVED lines=11> */
.L_x_4164:
[----:B------:R-:W-:Y:S01]  /*6920*/  ULDC UR4, c[0x0][0x448] ;  /* 0x0001120000047ab9 */ /* 0x000fe20000000800 */
[----:B------:R-:W-:Y:S01]  /*6930*/  LEA.HI R5, R208, R208, RZ, 0x1 ;  /* 0x000000d0d0057211 */ /* 0x000fe200078f08ff */
[----:B------:R-:W-:Y:S01]  /*6940*/  IMAD R24, R24, UR4, RZ ;  /* 0x0000000418187c24 */ /* 0x000fe2000f8e02ff */
[----:B------:R-:W-:Y:S01]  /*6950*/  BSSY B1, `(.L_x_3917) ;  /* 0x000001e000017945 */ /* 0x000fe20003800000 */
[----:B------:R-:W-:Y:S01]  /*6960*/  IMAD.SHL.U32 R12, R188, 0x40, RZ ;  /* 0x00000040bc0c7824 */ /* 0x000fe200078e00ff */
[----:B------:R-:W-:Y:S02]  /*6970*/  LOP3.LUT R5, R5, 0xfffffffe, RZ, 0xc0, !PT ;  /* 0xfffffffe05057812 */ /* 0x000fe400078ec0ff */
[----:B------:R-:W-:Y:S02]  /*6980*/  CS2R R8, SRZ ;  /* 0x0000000000087805 */ /* 0x000fe4000001ff00 */
[----:B------:R-:W-:Y:S02]  /*6990*/  ISETP.GE.AND P0, PT, R6, R24, PT ;  /* 0x000000180600720c */ /* 0x000fe40003f06270 */
[----:B------:R-:W-:-:S02]  /*69a0*/  CS2R R6, SRZ ;  /* 0x0000000000067805 */ /* 0x000fc4000001ff00 */
[----:B------:R-:W-:Y:S01]  /*69b0*/  LOP3.LUT R31, R12, 0x1c0, RZ, 0xc0, !PT ;  /* 0x000001c00c1f7812 */ /* 0x000fe200078ec0ff */
[----:B------:R-:W-:Y:S01]  /*69c0*/  IMAD.IADD R5, R208, 0x1, -R5 ;  /* 0x00000001d0057824 */ /* 0x000fe200078e0a05 */
[----:B------:R-:W-:Y:S02]  /*69d0*/  CS2R R10, SRZ ;  /* 0x00000000000a7805 */ /* 0x000fe4000001ff00 */
[----:B------:R-:W-:Y:S02]  /*69e0*/  CS2R R12, SRZ ;  /* 0x00000000000c7805 */ /* 0x000fe4000001ff00 */
[----:B------:R-:W-:-:S03]  /*69f0*/  SHF.L.U32 R5, R5, 0x1f, RZ ;  /* 0x0000001f05057819 */ /* 0x000fc600000006ff */
[----:B------:R-:W-:Y:S05]  /*6a00*/  @P0 BRA `(.L_x_3918) ;  /* 0x0000000000480947 */ /* 0x000fea0003800000 */
[----:B------:R-:W-:Y:S01]  /*6a10*/  ULDC UR4, c[0x0][0x3f4] ;  /* 0x0000fd0000047ab9 */ /* 0x000fe20000000800 */
[----:B--2---:R-:W-:Y:S01]  /*6a20*/  IMAD.MOV.U32 R6, RZ, RZ, R3 ;  /* 0x000000ffff067224 */ /* 0x004fe200078e0003 */
[----:B------:R-:W-:Y:S01]  /*6a30*/  ISETP.GE.AND P3, PT, R190, UR4, PT ;  /* 0x00000004be007c0c */ /* 0x000fe2000bf66270 */
[----:B-1----:R-:W-:Y:S01]  /*6a40*/  IMAD.MOV.U32 R7, RZ, RZ, R0 ;  /* 0x000000ffff077224 */ /* 0x002fe200078e0000 */
[----:B------:R-:W-:Y:S01]  /*6a50*/  ISETP.GE.AND P2, PT, R186, UR4, PT ;  /* 0x00000004ba007c0c */ /* 0x000fe2000bf46270 */
[----:B---3--:R-:W-:Y:S01]  /*6a60*/  IMAD.MOV.U32 R15, RZ, RZ, R4 ;  /* 0x000000ffff0f7224 */ /* 0x008fe200078e0004 */
[----:B------:R-:W-:-:S09]  /*6a70*/  CS2R R10, SRZ ;  /* 0x00000000000a7805 */ /* 0x000fd2000001ff00 */
[-C--:B0-----:R-:W-:Y:S02]  /*6a80*/  @!P3 IADD3 R26, P0, R3, R218.reuse, RZ ;  /* 0x000000da031ab210 */ /* 0x081fe40007f1e0ff */
[----:B----4-:R-:W-:Y:S01]  /*6a90*/  @!P3 IADD3 R28, P1, R14, R218, RZ ;  /* 0x000000da0e1cb210 */ /* 0x010fe20007f3e0ff */
[----:B------:R-:W-:Y:S01]  /*6aa0*/  @!P2 IMAD.WIDE R20, R186, 0x2, R6 ;  /* 0x00000002ba14a825 */ /* 0x000fe200078e0206 */
[----:B------:R-:W-:-:S03]  /*6ab0*/  CS2R R6, SRZ ;  /* 0x0000000000067805 */ /* 0x000fc6000001ff00 */
[----:B------:R-:W-:Y:S01]  /*6ac0*/  @!P2 IMAD.WIDE R14, R186, 0x2, R14 ;  /* 0x00000002ba0ea825 */ /* 0x000fe200078e020e */
[----:B------:R0:W5:Y:S03]  /*6ad0*/  @!P2 LD.E.64 R8, desc[UR40][R20.64] ;  /* 0x000000281408a980 */ /* 0x000166000c101b00 */
[--C-:B------:R-:W-:Y:S01]  /*6ae0*/  @!P3 IMAD.X R27, R0, 0x1, R217.reuse, P0 ;  /* 0x00000001001bb824 */ /* 0x100fe200000e06d9 */
[----:B------:R0:W5:Y:S01]  /*6af0*/  @!P2 LD.E.64 R12, desc[UR40][R14.64] ;  /* 0x000000280e0ca980 */ /* 0x000162000c101b00 */
[----:B------:R-:W-:-:S03]  /*6b00*/  @!P3 IMAD.X R29, R4, 0x1, R217, P1 ;  /* 0x00000001041db824 */ /* 0x000fc600008e06d9 */
[----:B------:R0:W5:Y:S04]  /*6b10*/  @!P3 LD.E.64 R6, desc[UR40][R26.64] ;  /* 0x000000281a06b980 */ /* 0x000168000c101b00 */
[----:B------:R0:W5:Y:S02]  /*6b20*/  @!P3 LD.E.64 R10, desc[UR40][R28.64] ;  /* 0x000000281c0ab980 */ /* 0x000164000c101b00 */
.L_x_3918:
[----:B------:R-:W-:Y:S05]  /*6b30*/  BSYNC B1 ;  /* 0x0000000000017941 */ /* 0x000fea0003800000 */
.L_x_3917:
[----:B------:R-:W0:Y:S01]  /*6b40*/  SYNCS.PHASECHK.TRANS64.TRYWAIT P0, [R2+URZ+0x28c00], R5 ;  /* 0x028c0005020075a7 */ /* 0x000e22000800017f */
[----:B--2---:R-:W-:Y:S01]  /*6b50*/  LOP3.LUT R3, R31, 0x18, R16, 0xf8, !PT ;  /* 0x000000181f037812 */ /* 0x004fe200078ef810 */
[----:B-1----:R-:W-:Y:S01]  /*6b60*/  IMAD R0, R25, -0x40, R24 ;  /* 0xffffffc019007824 */ /* 0x002fe200078e0218 */
[----:B---3--:R-:W-:Y:S01]  /*6b70*/  SHF.R.U32.HI R4, RZ, 0x3, R31 ;  /* 0x00000003ff047819 */ /* 0x008fe2000001161f */
[--C-:B0---45:R-:W-:Y:S01]  /*6b80*/  IMAD.MOV.U32 R14, RZ, RZ, R9.reuse ;  /* 0x000000ffff0e7224 */ /* 0x131fe200078e0009 */
[--C-:B------:R-:W-:Y:S01]  /*6b90*/  SHF.R.U64 R24, R8, 0x10, R9.reuse ;  /* 0x0000001008187819 */ /* 0x100fe20000001209 */
[----:B------:R-:W-:Y:S01]  /*6ba0*/  BSSY B1, `(.L_x_3919) ;  /* 0x000001d000017945 */ /* 0x000fe20003800000 */
[----:B------:R-:W-:Y:S01]  /*6bb0*/  LOP3.LUT R29, R3, R4, RZ, 0x3c, !PT ;  /* 0x00000004031d7212 */ /* 0x000fe200078e3cff */
[----:B------:R-:W-:Y:S01]  /*6bc0*/  IMAD.MOV.U32 R3, RZ, RZ, R8 ;  /* 0x000000ffff037224 */ /* 0x000fe200078e0008 */
[----:B------:R-:W-:Y:S01]  /*6bd0*/  SHF.R.U32.HI R27, RZ, 0x10, R9 ;  /* 0x00000010ff1b7819 */ /* 0x000fe20000011609 */
[----:B------:R-:W-:Y:S01]  /*6be0*/  IMAD.MOV.U32 R4, RZ, RZ, R6 ;  /* 0x000000ffff047224 */ /* 0x000fe200078e0006 */
[----:B------:R-:W-:Y:S01]  /*6bf0*/  SHF.R.U64 R25, R6, 0x10, R7 ;  /* 0x0000001006197819 */ /* 0x000fe20000001207 */
[----:B------:R-:W-:Y:S01]  /*6c00*/  IMAD R29, R192, 0x200, R29 ;  /* 0x00000200c01d7824 */ /* 0x000fe200078e021d */
[----:B------:R-:W-:Y:S01]  /*6c10*/  PRMT R28, R3, 0x5410, R24 ;  /* 0x00005410031c7816 */ /* 0x000fe20000000018 */
[--C-:B------:R-:W-:Y:S01]  /*6c20*/  IMAD.MOV.U32 R8, RZ, RZ, R7.reuse ;  /* 0x000000ffff087224 */ /* 0x100fe200078e0007 */
[----:B------:R-:W-:Y:S01]  /*6c30*/  SHF.R.U32.HI R21, RZ, 0x10, R7 ;  /* 0x00000010ff157819 */ /* 0x000fe20000011607 */
[----:B------:R-:W-:Y:S01]  /*6c40*/  IMAD.MOV.U32 R9, RZ, RZ, R12 ;  /* 0x000000ffff097224 */ /* 0x000fe200078e000c */
[--C-:B------:R-:W-:Y:S01]  /*6c50*/  SHF.R.U64 R20, R12, 0x10, R13.reuse ;  /* 0x000000100c147819 */ /* 0x100fe2000000120d */
[----:B------:R-:W-:Y:S01]  /*6c60*/  IMAD R3, R29, 0x2, R2 ;  /* 0x000000021d037824 */ /* 0x000fe200078e0202 */
[----:B------:R-:W-:Y:S01]  /*6c70*/  VIMNMX R35, R0, 0x40, PT ;  /* 0x0000004000237848 */ /* 0x000fe20003fe0100 */
[--C-:B------:R-:W-:Y:S01]  /*6c80*/  IMAD.MOV.U32 R15, RZ, RZ, R13.reuse ;  /* 0x000000ffff0f7224 */ /* 0x100fe200078e000d */
[----:B------:R-:W-:Y:S01]  /*6c90*/  SHF.R.U32.HI R12, RZ, 0x10, R13 ;  /* 0x00000010ff0c7819 */ /* 0x000fe2000001160d */
[----:B------:R-:W-:Y:S01]  /*6ca0*/  IMAD.MOV.U32 R6, RZ, RZ, R10 ;  /* 0x000000ffff067224 */ /* 0x000fe200078e000a */
[--C-:B------:R-:W-:Y:S01]  /*6cb0*/  SHF.R.U64 R13, R10, 0x10, R11.reuse ;  /* 0x000000100a0d7819 */ /* 0x100fe2000000120b */
[----:B------:R-:W-:Y:S01]  /*6cc0*/  IMAD.MOV.U32 R7, RZ, RZ, R11 ;  /* 0x000000ffff077224 */ /* 0x000fe200078e000b */
[----:B------:R-:W-:Y:S01]  /*6cd0*/  PRMT R29, R4, 0x5410, R25 ;  /* 0x00005410041d7816 */ /* 0x000fe20000000019 */
[C---:B------:R-:W-:Y:S01]  /*6ce0*/  VIADD R4, R3.reuse, 0x20400 ;  /* 0x0002040003047836 */ /* 0x040fe20000000000 */
[----:B------:R-:W-:Y:S01]  /*6cf0*/  SHF.R.U32.HI R10, RZ, 0x10, R11 ;  /* 0x00000010ff0a7819 */ /* 0x000fe2000001160b */
[----:B------:R-:W-:Y:S01]  /*6d00*/  VIADD R0, R3, 0x20440 ;  /* 0x0002044003007836 */ /* 0x000fe20000000000 */
[----:B------:R-:W-:-:S02]  /*6d10*/  LOP3.LUT P2, RZ, R188, 0x4, RZ, 0xc0, !PT ;  /* 0x00000004bcff7812 */ /* 0x000fc4000784c0ff */
[----:B------:R-:W-:Y:S02]  /*6d20*/  ISETP.GE.AND P1, PT, R23, R35, PT ;  /* 0x000000231700720c */ /* 0x000fe40003f26270 */
[----:B------:R-:W-:Y:S02]  /*6d30*/  PRMT R27, R14, 0x5410, R27 ;  /* 0x000054100e1b7816 */ /* 0x000fe4000000001b */
[----:B------:R-:W-:Y:S02]  /*6d40*/  PRMT R30, R8, 0x5410, R21 ;  /* 0x00005410081e7816 */ /* 0x000fe40000000015 */
[----:B------:R-:W-:Y:S01]  /*6d50*/  PRMT R31, R9, 0x5410, R20 ;  /* 0x00005410091f7816 */ /* 0x000fe20000000014 */
[----:B------:R-:W-:Y:S06]  /*6d60*/  @!P0 BRA `(.L_x_3920) ;  /* 0x00000118000c8947 */ /* 0x000fec0003800000 */
.L_x_4165:
[----:B------:R-:W-:Y:S05]  /*6d70*/  BSYNC B1 ;  /* 0x0000000000017941 */ /* 0x000fea0003800000 */
.L_x_3919:
[----:B------:R-:W-:Y:S01]  /*6d80*/  BSSY B1, `(.L_x_3921) ;  /* 0x0000059000017945 */ /* 0x000fe20003800000 */
[----:B------:R-:W-:Y:S01]  /*6d90*/  PRMT R32, R15, 0x5410, R12 ;  /* 0x000054100f207816 */ /* 0x000fe2000000000c */
[----:B------:R-:W-:Y:S01]  /*6da0*/  @P2 VIADD R0, R4, 0xffffffc0 ;  /* 0xffffffc004002836 */ /* 0x000fe20000000000 */
[----:B------:R-:W-:Y:S02]  /*6db0*/  PRMT R33, R6, 0x5410, R13 ;  /* 0x0000541006217816 */ /* 0x000fe4000000000d */
[----:B------:R-:W-:Y:S01]  /*6dc0*/  PRMT R34, R7, 0x5410, R10 ;  /* 0x0000541007227816 */ /* 0x000fe2000000000a */
[----:B------:R-:W-:Y:S06]  /*6dd0*/  @P1 BRA `(.L_x_3922) ;  /* 0x00000004004c1947 */ /* 0x000fec0003800000 */
[----:B0-----:R-:W0:Y:S01]  /*6de0*/  LDC R5, c[0x0][0x3f4] ;  /* 0x0000fd00ff057b82 */ /* 0x001e220000000800 */
[----:B------:R-:W-:Y:S01]  /*6df0*/  BSSY B2, `(.L_x_3923) ;  /* 0x000002a000027945 */ /* 0x000fe20003800000 */
[-C--:B0-----:R-:W-:Y:S02]  /*6e00*/  ISETP.GE.AND P0, PT, R186, R5.reuse, PT ;  /* 0x00000005ba00720c */ /* 0x081fe40003f06270 */
[----:B------:R-:W-:-:S11]  /*6e10*/  ISETP.GE.AND P1, PT, R190, R5, PT ;  /* 0x00000005be00720c */ /* 0x000fd60003f26270 */
[----:B------:R-:W-:Y:S05]  /*6e20*/  @P0 BRA `(.L_x_3924) ;  /* 0x0000000000980947 */ /* 0x000fea0003800000 */
        /* <DEDUP_REMOVED lines=38> */
.L_x_3924:
[----:B------:R-:W-:Y:S05]  /*7090*/  BSYNC B2 ;  /* 0x0000000000027941 */ /* 0x000fea0003800000 */
.L_x_3923:
        /* <DEDUP_REMOVED lines=39> */
.L_x_3922:
[----:B------:R-:W-:Y:S05]  /*7310*/  BSYNC B1 ;  /* 0x0000000000017941 */ /* 0x000fea0003800000 */
.L_x_3921:
[----:B------:R-:W-:-:S13]  /*7320*/  ISETP.GE.AND P0, PT, R226, R35, PT ;  /* 0x00000023e200720c */ /* 0x000fda0003f06270 */
[----:B------:R-:W-:Y:S05]  /*7330*/  @P0 BRA `(.L_x_3925) ;  /* 0x0000001400080947 */ /* 0x000fea0003800000 */
[----:B01----:R-:W0:Y:S01]  /*7340*/  LDC R5, c[0x0][0x3f4] ;  /* 0x0000fd00ff057b82 */ /* 0x003e220000000800 */
        /* <DEDUP_REMOVED lines=9> */
[----:B------:R-:W-:Y:S02]  /*73e0*/  IMAD.U32 R24, R32, 0x10000, RZ ;  /* 0x0001000020187824 */ /* 0x000fe400078e00ff */
        /* <DEDUP_REMOVED lines=13> */
[-C--:B------:R-:W-:Y:S01]  /*74c0*/  FFMA.FTZ R5, R21, R9.reuse, -R12 ;  /* 0x0000000915057223 */ /* 0x080fe2000001080c */
[----:B------:R-:W-:Y:S01]  /*74d0*/  IMAD.U32 R20, R27, 0x10000, RZ ;  /* 0x000100001b147824 */ /* 0x000fe200078e00ff */
[----:B------:R-:W-:Y:S01]  /*74e0*/  LOP3.LUT R7, R7, 0xffff0000, RZ, 0xc0, !PT ;  /* 0xffff000007077812 */ /* 0x000fe200078ec0ff */
[----:B------:R-:W-:Y:S01]  /*74f0*/  FFMA.FTZ R8, R31, R9, R8 ;  /* 0x000000091f087223 */ /* 0x000fe20000010008 */
[----:B------:R-:W-:Y:S01]  /*7500*/  LOP3.LUT R21, R32, 0xffff0000, RZ, 0xc0, !PT ;  /* 0xffff000020157812 */ /* 0x000fe200078ec0ff */
[-C--:B------:R-:W-:Y:S01]  /*7510*/  FMUL.FTZ R9, R24, R6.reuse ;  /* 0x0000000618097220 */ /* 0x080fe20000410000 */
[----:B------:R-:W-:Y:S01]  /*7520*/  LOP3.LUT R27, R27, 0xffff0000, RZ, 0xc0, !PT ;  /* 0xffff00001b1b7812 */ /* 0x000fe200078ec0ff */
[C---:B------:R-:W-:Y:S01]  /*7530*/  FMUL.FTZ R13, R20.reuse, R6 ;  /* 0x00000006140d7220 */ /* 0x040fe20000410000 */
[----:B------:R-:W-:Y:S01]  /*7540*/  F2FP.BF16.F32.PACK_AB R4, R15, R4 ;  /* 0x000000040f04723e */ /* 0x000fe200000010ff */
[-C--:B------:R-:W-:Y:S01]  /*7550*/  FMUL.FTZ R12, R21, R7.reuse ;  /* 0x00000007150c7220 */ /* 0x080fe20000410000 */
[-C--:B------:R-:W-:Y:S01]  /*7560*/  FFMA.FTZ R6, R20, R10.reuse, -R9 ;  /* 0x0000000a14067223 */ /* 0x080fe20000010809 */
[C---:B------:R-:W-:Y:S01]  /*7570*/  FMUL.FTZ R14, R27.reuse, R7 ;  /* 0x000000071b0e7220 */ /* 0x040fe20000410000 */
[----:B------:R-:W-:Y:S01]  /*7580*/  FFMA.FTZ R13, R24, R10, R13 ;  /* 0x0000000a180d7223 */ /* 0x000fe2000001000d */
[----:B------:R-:W-:Y:S01]  /*7590*/  FFMA.FTZ R7, R27, R11, -R12 ;  /* 0x0000000b1b077223 */ /* 0x000fe2000001080c */
[----:B------:R-:W-:Y:S01]  /*75a0*/  F2FP.BF16.F32.PACK_AB R5, R8, R5 ;  /* 0x000000050805723e */ /* 0x000fe200000010ff */
[----:B------:R-:W-:-:S02]  /*75b0*/  FFMA.FTZ R14, R21, R11, R14 ;  /* 0x0000000b150e7223 */ /* 0x000fc4000001000e */
[----:B------:R-:W-:-:S03]  /*75c0*/  F2FP.BF16.F32.PACK_AB R6, R13, R6 ;  /* 0x000000060d06723e */ /* 0x000fc600000010ff */
[----:B------:R-:W-:-:S05]  /*75d0*/  F2FP.BF16.F32.PACK_AB R7, R14, R7 ;  /* 0x000000070e07723e */ /* 0x000fca00000010ff */
[----:B------:R0:W-:Y:S02]  /*75e0*/  STS.128 [R3+0x21400], R4 ;  /* 0x0214000403007388 */ /* 0x0001e40000000c00 */
.L_x_3927:
[----:B------:R-:W-:Y:S05]  /*75f0*/  BSYNC B1 ;  /* 0x0000000000017941 */ /* 0x000fea0003800000 */
.L_x_3926:
[----:B------:R-:W-:Y:S05]  /*7600*/  @P1 BRA `(.L_x_3925) ;  /* 0x0000001000541947 */ /* 0x000fea0003800000 */
[----:B0-----:R-:W0:Y:S01]  /*7610*/  LDS.128 R4, [R0+0x1000] ;  /* 0x0010000000047984 */ /* 0x001e220000000c00 */
[C---:B------:R-:W-:Y:S01]  /*7620*/  IMAD.U32 R15, R33.reuse, 0x10000, RZ ;  /* 0x00010000210f7824 */ /* 0x040fe200078e00ff */
[----:B------:R-:W-:Y:S01]  /*7630*/  LOP3.LUT R24, R33, 0xffff0000, RZ, 0xc0, !PT ;  /* 0xffff000021187812 */ /* 0x000fe200078ec0ff */
        /* <DEDUP_REMOVED lines=16> */
[----:B------:R-:W-:Y:S01]  /*7740*/  FMUL.FTZ R11, R24, R5 ;  /* 0x00000005180b7220 */ /* 0x000fe20000410000 */
[----:B------:R-:W-:-:S02]  /*7750*/  IMAD.U32 R15, R30, 0x10000, RZ ;  /* 0x000100001e0f7824 */ /* 0x000fc400078e00ff */
[----:B------:R-:W-:Y:S01]  /*7760*/  FMUL.FTZ R13, R20, R5 ;  /* 0x00000005140d7220 */ /* 0x000fe20000410000 */
[----:B------:R-:W-:Y:S01]  /*7770*/  LOP3.LUT R30, R30, 0xffff0000, RZ, 0xc0, !PT ;  /* 0xffff00001e1e7812 */ /* 0x000fe200078ec0ff */
[----:B------:R-:W-:Y:S01]  /*7780*/  FFMA.FTZ R5, R20, R8, -R11 ;  /* 0x0000000814057223 */ /* 0x000fe2000001080b */
[----:B------:R-:W-:Y:S01]  /*7790*/  FMUL.FTZ R12, R21, R6 ;  /* 0x00000006150c7220 */ /* 0x000fe20000410000 */
[----:B------:R-:W-:Y:S01]  /*77a0*/  FFMA.FTZ R8, R24, R8, R13 ;  /* 0x0000000818087223 */ /* 0x000fe2000001000d */
        /* <DEDUP_REMOVED lines=13> */
.L_x_3915:
        /* <DEDUP_REMOVED lines=8> */
.L_x_4171:
[----:B------:R-:W-:Y:S01]  /*7900*/  ULDC UR4, c[0x0][0x448] ;  /* 0x0001120000047ab9 */ /* 0x000fe20000000800 */
[----:B------:R-:W0:Y:S01]  /*7910*/  LDC R47, c[0x0][0x3f4] ;  /* 0x0000fd00ff2f7b82 */ /* 0x000e220000000800 */
[----:B------:R-:W-:Y:S01]  /*7920*/  IMAD R0, R24, UR4, RZ ;  /* 0x0000000418007c24 */ /* 0x000fe2000f8e02ff */
[----:B------:R-:W-:Y:S01]  /*7930*/  LEA.HI R3, R208, R208, RZ, 0x1 ;  /* 0x000000d0d0037211 */ /* 0x000fe200078f08ff */
[----:B------:R-:W-:Y:S01]  /*7940*/  BSSY B1, `(.L_x_3929) ;  /* 0x0000013000017945 */ /* 0x000fe20003800000 */
[----:B---3--:R-:W-:Y:S01]  /*7950*/  IMAD.MOV.U32 R15, RZ, RZ, R5 ;  /* 0x000000ffff0f7224 */ /* 0x008fe200078e0005 */
[----:B------:R-:W-:Y:S02]  /*7960*/  CS2R R4, SRZ ;  /* 0x0000000000047805 */ /* 0x000fe4000001ff00 */
[----:B------:R-:W-:Y:S02]  /*7970*/  ISETP.GE.AND P0, PT, R6, R0, PT ;  /* 0x000000000600720c */ /* 0x000fe40003f06270 */
[----:B------:R-:W-:-:S02]  /*7980*/  CS2R R6, SRZ ;  /* 0x0000000000067805 */ /* 0x000fc4000001ff00 */
[----:B------:R-:W-:Y:S02]  /*7990*/  LOP3.LUT R3, R3, 0xfffffffe, RZ, 0xc0, !PT ;  /* 0xfffffffe03037812 */ /* 0x000fe400078ec0ff */
[----:B------:R-:W-:Y:S02]  /*79a0*/  CS2R R8, SRZ ;  /* 0x0000000000087805 */ /* 0x000fe4000001ff00 */
[----:B------:R-:W-:Y:S01]  /*79b0*/  CS2R R10, SRZ ;  /* 0x00000000000a7805 */ /* 0x000fe2000001ff00 */
[----:B------:R-:W-:-:S05]  /*79c0*/  IMAD.IADD R3, R208, 0x1, -R3 ;  /* 0x00000001d0037824 */ /* 0x000fca00078e0a03 */
[----:B------:R-:W-:Y:S01]  /*79d0*/  SHF.L.U32 R21, R3, 0x1f, RZ ;  /* 0x0000001f03157819 */ /* 0x000fe200000006ff */
[----:B------:R-:W-:Y:S06]  /*79e0*/  @P0 BRA `(.L_x_3930) ;  /* 0x0000000000200947 */ /* 0x000fec0003800000 */
[----:B------:R-:W-:Y:S01]  /*79f0*/  ULDC UR4, c[0x0][0x3f4] ;  /* 0x0000fd0000047ab9 */ /* 0x000fe20000000800 */
[----:B------:R-:W-:Y:S02]  /*7a00*/  CS2R R4, SRZ ;  /* 0x0000000000047805 */ /* 0x000fe4000001ff00 */
[----:B------:R-:W-:-:S13]  /*7a10*/  ISETP.GE.AND P0, PT, R16, UR4, PT ;  /* 0x0000000410007c0c */ /* 0x000fda000bf06270 */
[----:B------:R-:W-:Y:S05]  /*7a20*/  @P0 BRA `(.L_x_3930) ;  /* 0x0000000000100947 */ /* 0x000fea0003800000 */
[----:B------:R-:W-:-:S04]  /*7a30*/  IMAD.WIDE R12, R16, 0x2, R12 ;  /* 0x00000002100c7825 */ /* 0x000fc800078e020c */
[----:B----4-:R-:W-:Y:S01]  /*7a40*/  IMAD.WIDE R14, R16, 0x2, R14 ;  /* 0x00000002100e7825 */ /* 0x010fe200078e020e */
[----:B------:R1:W5:Y:S04]  /*7a50*/  LD.E.128 R4, desc[UR40][R12.64] ;  /* 0x000000280c047980 */ /* 0x000368000c101d00 */
[----:B------:R1:W5:Y:S02]  /*7a60*/  LD.E.128 R8, desc[UR40][R14.64] ;  /* 0x000000280e087980 */ /* 0x000364000c101d00 */
.L_x_3930:
[----:B------:R-:W-:Y:S05]  /*7a70*/  BSYNC B1 ;  /* 0x0000000000017941 */ /* 0x000fea0003800000 */
.L_x_3929:
[----:B------:R-:W2:Y:S01]  /*7a80*/  SYNCS.PHASECHK.TRANS64.TRYWAIT P1, [R2+URZ+0x28c00], R21 ;  /* 0x028c0015020075a7 */ /* 0x000ea2000802017f */
[----:B------:R-:W-:Y:S01]  /*7a90*/  IMAD R0, R25, -0x40, R0 ;  /* 0xffffffc019007824 */ /* 0x000fe200078e0200 */
[--C-:B-----5:R-:W-:Y:S01]  /*7aa0*/  SHF.R.U64 R24, R4, 0x10, R5.reuse ;  /* 0x0000001004187819 */ /* 0x120fe20000001205 */
[----:B------:R-:W-:Y:S01]  /*7ab0*/  IMAD.MOV.U32 R3, RZ, RZ, R4 ;  /* 0x000000ffff037224 */ /* 0x000fe200078e0004 */
[--C-:B------:R-:W-:Y:S01]  /*7ac0*/  SHF.R.U32.HI R27, RZ, 0x10, R5.reuse ;  /* 0x00000010ff1b7819 */ /* 0x100fe20000011605 */
[----:B-1----:R-:W-:Y:S01]  /*7ad0*/  IMAD.MOV.U32 R12, RZ, RZ, R5 ;  /* 0x000000ffff0c7224 */ /* 0x002fe200078e0005 */
[--C-:B------:R-:W-:Y:S01]  /*7ae0*/  SHF.R.U64 R25, R6, 0x10, R7.reuse ;  /* 0x0000001006197819 */ /* 0x100fe20000001207 */
[----:B------:R-:W-:Y:S01]  /*7af0*/  IMAD.MOV.U32 R4, RZ, RZ, R6 ;  /* 0x000000ffff047224 */ /* 0x000fe200078e0006 */
[--C-:B------:R-:W-:Y:S01]  /*7b00*/  SHF.R.U32.HI R20, RZ, 0x10, R7.reuse ;  /* 0x00000010ff147819 */ /* 0x100fe20000011607 */
[----:B------:R-:W-:Y:S01]  /*7b10*/  IMAD.MOV.U32 R5, RZ, RZ, R7 ;  /* 0x000000ffff057224 */ /* 0x000fe200078e0007 */
[--C-:B------:R-:W-:Y:S01]  /*7b20*/  SHF.R.U64 R15, R8, 0x10, R9.reuse ;  /* 0x00000010080f7819 */ /* 0x100fe20000001209 */
[----:B------:R-:W-:Y:S01]  /*7b30*/  IMAD.MOV.U32 R6, RZ, RZ, R8 ;  /* 0x000000ffff067224 */ /* 0x000fe200078e0008 */
[--C-:B----4-:R-:W-:Y:S01]  /*7b40*/  SHF.R.U32.HI R14, RZ, 0x10, R9.reuse ;  /* 0x00000010ff0e7819 */ /* 0x110fe20000011609 */
[----:B------:R-:W-:Y:S01]  /*7b50*/  IMAD.MOV.U32 R7, RZ, RZ, R9 ;  /* 0x000000ffff077224 */ /* 0x000fe200078e0009 */
[----:B0-----:R-:W-:Y:S01]  /*7b60*/  ISETP.GE.AND P0, PT, R16, R47, PT ;  /* 0x0000002f1000720c */ /* 0x001fe20003f06270 */
[----:B------:R-:W-:Y:S01]  /*7b70*/  IMAD.MOV.U32 R8, RZ, RZ, R10 ;  /* 0x000000ffff087224 */ /* 0x000fe200078e000a */
[----:B------:R-:W-:Y:S01]  /*7b80*/  VIMNMX R0, R0, 0x40, PT ;  /* 0x0000004000007848 */ /* 0x000fe20003fe0100 */
[--C-:B------:R-:W-:Y:S01]  /*7b90*/  IMAD.MOV.U32 R9, RZ, RZ, R11.reuse ;  /* 0x000000ffff097224 */ /* 0x100fe200078e000b */
[--C-:B------:R-:W-:Y:S01]  /*7ba0*/  SHF.R.U64 R13, R10, 0x10, R11.reuse ;  /* 0x000000100a0d7819 */ /* 0x100fe2000000120b */
[----:B------:R-:W-:Y:S01]  /*7bb0*/  BSSY B1, `(.L_x_3931) ;  /* 0x000000d000017945 */ /* 0x000fe20003800000 */
[----:B------:R-:W-:-:S02]  /*7bc0*/  SHF.R.U32.HI R10, RZ, 0x10, R11 ;  /* 0x00000010ff0a7819 */ /* 0x000fc4000001160b */
[-C--:B------:R-:W-:Y:S02]  /*7bd0*/  ISETP.GE.OR P2, PT, R23, R0.reuse, P0 ;  /* 0x000000001700720c */ /* 0x080fe40000746670 */
[----:B------:R-:W-:Y:S02]  /*7be0*/  PRMT R38, R3, 0x5410, R24 ;  /* 0x0000541003267816 */ /* 0x000fe40000000018 */
[----:B------:R-:W-:Y:S02]  /*7bf0*/  ISETP.GE.OR P0, PT, R226, R0, P0 ;  /* 0x00000000e200720c */ /* 0x000fe40000706670 */
[----:B------:R-:W-:Y:S02]  /*7c00*/  PRMT R0, R12, 0x5410, R27 ;  /* 0x000054100c007816 */ /* 0x000fe4000000001b */
[----:B------:R-:W-:Y:S02]  /*7c10*/  PRMT R40, R4, 0x5410, R25 ;  /* 0x0000541004287816 */ /* 0x000fe40000000019 */
[----:B------:R-:W-:-:S02]  /*7c20*/  PRMT R3, R5, 0x5410, R20 ;  /* 0x0000541005037816 */ /* 0x000fc40000000014 */
[----:B------:R-:W-:Y:S02]  /*7c30*/  PRMT R42, R6, 0x5410, R15 ;  /* 0x00005410062a7816 */ /* 0x000fe4000000000f */
[----:B------:R-:W-:Y:S02]  /*7c40*/  PRMT R43, R7, 0x5410, R14 ;  /* 0x00005410072b7816 */ /* 0x000fe4000000000e */
[----:B------:R-:W-:Y:S02]  /*7c50*/  PRMT R44, R8, 0x5410, R13 ;  /* 0x00005410082c7816 */ /* 0x000fe4000000000d */
[----:B------:R-:W-:Y:S01]  /*7c60*/  PRMT R45, R9, 0x5410, R10 ;  /* 0x00005410092d7816 */ /* 0x000fe2000000000a */
[----:B--2---:R-:W-:Y:S06]  /*7c70*/  @!P1 BRA `(.L_x_3932) ;  /* 0x0000010800d49947 */ /* 0x004fec0003800000 */
.L_x_4172:
[----:B------:R-:W-:Y:S05]  /*7c80*/  BSYNC B1 ;  /* 0x0000000000017941 */ /* 0x000fea0003800000 */
.L_x_3931:
[----:B------:R-:W-:Y:S04]  /*7c90*/  BSSY B1, `(.L_x_3933) ;  /* 0x000005a000017945 */ /* 0x000fe80003800000 */
[----:B------:R-:W-:Y:S05]  /*7ca0*/  @P2 BRA `(.L_x_3934) ;  /* 0x0000000400602947 */ /* 0x000fea0003800000 */
[----:B------:R-:W-:Y:S01]  /*7cb0*/  IMAD.SHL.U32 R4, R188, 0x40, RZ ;  /* 0x00000040bc047824 */ /* 0x000fe200078e00ff */
[----:B------:R-:W-:Y:S01]  /*7cc0*/  LOP3.LUT R31, R42, 0xffff0000, RZ, 0xc0, !PT ;  /* 0xffff00002a1f7812 */ /* 0x000fe200078ec0ff */
[----:B------:R-:W-:Y:S02]  /*7cd0*/  IMAD.IADD R6, R16, 0x1, R47 ;  /* 0x0000000110067824 */ /* 0x000fe400078e022f */
[----:B------:R-:W-:Y:S01]  /*7ce0*/  IMAD.U32 R29, R42, 0x10000, RZ ;  /* 0x000100002a1d7824 */ /* 0x000fe200078e00ff */
[----:B------:R-:W-:Y:S01]  /*7cf0*/  LOP3.LUT R7, R4, 0x1c0, RZ, 0xc0, !PT ;  /* 0x000001c004077812 */ /* 0x000fe200078ec0ff */
[----:B------:R-:W-:-:S03]  /*7d00*/  IMAD.U32 R27, R38, 0x10000, RZ ;  /* 0x00010000261b7824 */ /* 0x000fc600078e00ff */
[----:B------:R-:W-:Y:S02]  /*7d10*/  SHF.R.U32.HI R9, RZ, 0x3, R7 ;  /* 0x00000003ff097819 */ /* 0x000fe40000011607 */
[C---:B------:R-:W-:Y:S02]  /*7d20*/  LOP3.LUT R6, R7.reuse, 0x38, R6, 0xf8, !PT ;  /* 0x0000003807067812 */ /* 0x040fe400078ef806 */
[----:B------:R-:W-:Y:S02]  /*7d30*/  LOP3.LUT R4, R7, 0x38, R16, 0xf8, !PT ;  /* 0x0000003807047812 */ /* 0x000fe400078ef810 */
[-C--:B------:R-:W-:Y:S02]  /*7d40*/  LOP3.LUT R7, R6, R9.reuse, RZ, 0x3c, !PT ;  /* 0x0000000906077212 */ /* 0x080fe400078e3cff */
[----:B------:R-:W-:-:S03]  /*7d50*/  LOP3.LUT R5, R4, R9, RZ, 0x3c, !PT ;  /* 0x0000000904057212 */ /* 0x000fc600078e3cff */
[C---:B------:R-:W-:Y:S02]  /*7d60*/  IMAD R9, R192.reuse, 0x200, R7 ;  /* 0x00000200c0097824 */ /* 0x040fe400078e0207 */
[----:B------:R-:W-:Y:S02]  /*7d70*/  IMAD R5, R192, 0x200, R5 ;  /* 0x00000200c0057824 */ /* 0x000fe400078e0205 */
[--C-:B------:R-:W-:Y:S02]  /*7d80*/  IMAD R36, R9, 0x2, R2.reuse ;  /* 0x0000000209247824 */ /* 0x100fe400078e0202 */
[----:B------:R-:W-:-:S03]  /*7d90*/  IMAD R34, R5, 0x2, R2 ;  /* 0x0000000205227824 */ /* 0x000fc600078e0202 */
[----:B------:R-:W1:Y:S04]  /*7da0*/  LDS.128 R8, [R36+0x20400] ;  /* 0x0204000024087984 */ /* 0x000e680000000c00 */
[----:B------:R-:W2:Y:S01]  /*7db0*/  LDS.128 R4, [R34+0x20400] ;  /* 0x0204000022047984 */ /* 0x000ea20000000c00 */
[C---:B-1----:R-:W-:Y:S01]  /*7dc0*/  IMAD.U32 R20, R8.reuse, 0x10000, RZ ;  /* 0x0001000008147824 */ /* 0x042fe200078e00ff */
[----:B------:R-:W-:Y:S01]  /*7dd0*/  LOP3.LUT R8, R8, 0xffff0000, RZ, 0xc0, !PT ;  /* 0xffff000008087812 */ /* 0x000fe200078ec0ff */
[C---:B------:R-:W-:Y:S01]  /*7de0*/  IMAD.U32 R24, R10.reuse, 0x10000, RZ ;  /* 0x000100000a187824 */ /* 0x040fe200078e00ff */
[----:B------:R-:W-:Y:S01]  /*7df0*/  LOP3.LUT R10, R10, 0xffff0000, RZ, 0xc0, !PT ;  /* 0xffff00000a0a7812 */ /* 0x000fe200078ec0ff */
[----:B--2---:R-:W-:Y:S02]  /*7e00*/  IMAD.U32 R12, R4, 0x10000, RZ ;  /* 0x00010000040c7824 */ /* 0x004fe400078e00ff */
[C---:B------:R-:W-:Y:S01]  /*7e10*/  FMUL.FTZ R33, R20.reuse, R29 ;  /* 0x0000001d14217220 */ /* 0x040fe20000410000 */
[----:B------:R-:W-:Y:S01]  /*7e20*/  FMUL.FTZ R35, R20, R27 ;  /* 0x0000001b14237220 */ /* 0x000fe20000410000 */
[----:B------:R-:W-:Y:S01]  /*7e30*/  LOP3.LUT R4, R4, 0xffff0000, RZ, 0xc0, !PT ;  /* 0xffff000004047812 */ /* 0x000fe200078ec0ff */
[----:B------:R-:W-:Y:S01]  /*7e40*/  FMUL.FTZ R37, R8, R31 ;  /* 0x0000001f08257220 */ /* 0x000fe20000410000 */
[----:B------:R-:W-:Y:S01]  /*7e50*/  FFMA.FTZ R20, R12, R27, -R33 ;  /* 0x0000001b0c147223 */ /* 0x000fe20000010821 */
[----:B------:R-:W-:Y:S01]  /*7e60*/  LOP3.LUT R27, R38, 0xffff0000, RZ, 0xc0, !PT ;  /* 0xffff0000261b7812 */ /* 0x000fe200078ec0ff */
[----:B------:R-:W-:-:S02]  /*7e70*/  IMAD.U32 R33, R44, 0x10000, RZ ;  /* 0x000100002c217824 */ /* 0x000fc400078e00ff */
[----:B------:R-:W-:Y:S01]  /*7e80*/  FFMA.FTZ R26, R12, R29, R35 ;  /* 0x0000001d0c1a7223 */ /* 0x000fe20000010023 */
[----:B------:R-:W-:Y:S01]  /*7e90*/  IMAD.U32 R29, R40, 0x10000, RZ ;  /* 0x00010000281d7824 */ /* 0x000fe200078e00ff */
[----:B------:R-:W-:Y:S01]  /*7ea0*/  LOP3.LUT R35, R44, 0xffff0000, RZ, 0xc0, !PT ;  /* 0xffff00002c237812 */ /* 0x000fe200078ec0ff */
[-C--:B------:R-:W-:Y:S01]  /*7eb0*/  FMUL.FTZ R39, R8, R27.reuse ;  /* 0x0000001b08277220 */ /* 0x080fe20000410000 */
[----:B------:R-:W-:Y:S01]  /*7ec0*/  FFMA.FTZ R37, R4, R27, -R37 ;  /* 0x0000001b04257223 */ /* 0x000fe20000010825 */
[----:B------:R-:W-:Y:S02]  /*7ed0*/  IMAD.U32 R14, R6, 0x10000, RZ ;  /* 0x00010000060e7824 */ /* 0x000fe400078e00ff */
[C---:B------:R-:W-:Y:S01]  /*7ee0*/  FMUL.FTZ R27, R24.reuse, R33 ;  /* 0x00000021181b7220 */ /* 0x040fe20000410000 */
[----:B------:R-:W-:Y:S01]  /*7ef0*/  FMUL.FTZ R24, R24, R29 ;  /* 0x0000001d18187220 */ /* 0x000fe20000410000 */
[----:B------:R-:W-:Y:S01]  /*7f00*/  LOP3.LUT R6, R6, 0xffff0000, RZ, 0xc0, !PT ;  /* 0xffff000006067812 */ /* 0x000fe200078ec0ff */
[----:B------:R-:W-:Y:S01]  /*7f10*/  FFMA.FTZ R39, R4, R31, R39 ;  /* 0x0000001f04277223 */ /* 0x000fe20000010027 */
[----:B------:R-:W-:Y:S01]  /*7f20*/  FFMA.FTZ R29, R14, R29, -R27 ;  /* 0x0000001d0e1d7223 */ /* 0x000fe2000001081b */
[----:B------:R-:W-:Y:S01]  /*7f30*/  LOP3.LUT R27, R40, 0xffff0000, RZ, 0xc0, !PT ;  /* 0xffff0000281b7812 */ /* 0x000fe200078ec0ff */
[----:B0-----:R-:W-:-:S02]  /*7f40*/  IMAD.U32 R21, R9, 0x10000, RZ ;  /* 0x0001000009157824 */ /* 0x001fc400078e00ff */
[----:B------:R-:W-:Y:S01]  /*7f50*/  FMUL.FTZ R31, R10, R35 ;  /* 0x000000230a1f7220 */ /* 0x000fe20000410000 */
[----:B------:R-:W-:Y:S02]  /*7f60*/  IMAD.U32 R12, R43, 0x10000, RZ ;  /* 0x000100002b0c7824 */ /* 0x000fe400078e00ff */
[----:B------:R-:W-:Y:S01]  /*7f70*/  FFMA.FTZ R33, R14, R33, R24 ;  /* 0x000000210e217223 */ /* 0x000fe20000010018 */
[-C--:B------:R-:W-:Y:S01]  /*7f80*/  FMUL.FTZ R41, R10, R27.reuse ;  /* 0x0000001b0a297220 */ /* 0x080fe20000410000 */
[----:B------:R-:W-:Y:S02]  /*7f90*/  IMAD.U32 R25, R11, 0x10000, RZ ;  /* 0x000100000b197824 */ /* 0x000fe400078e00ff */
[----:B------:R-:W-:Y:S01]  /*7fa0*/  FFMA.FTZ R28, R6, R27, -R31 ;  /* 0x0000001b061c7223 */ /* 0x000fe2000001081f */
[----:B------:R-:W-:Y:S02]  /*7fb0*/  IMAD.U32 R4, R0, 0x10000, RZ ;  /* 0x0001000000047824 */ /* 0x000fe400078e00ff */
[----:B------:R-:W-:Y:S01]  /*7fc0*/  FMUL.FTZ R14, R21, R12 ;  /* 0x0000000c150e7220 */ /* 0x000fe20000410000 */
[----:B------:R-:W-:-:S02]  /*7fd0*/  IMAD.U32 R10, R45, 0x10000, RZ ;  /* 0x000100002d0a7824 */ /* 0x000fc400078e00ff */
[----:B------:R-:W-:Y:S01]  /*7fe0*/  FFMA.FTZ R30, R6, R35, R41 ;  /* 0x00000023061e7223 */ /* 0x000fe20000010029 */
[----:B------:R-:W-:Y:S02]  /*7ff0*/  IMAD.U32 R8, R3, 0x10000, RZ ;  /* 0x0001000003087824 */ /* 0x000fe400078e00ff */
[----:B------:R-:W-:Y:S01]  /*8000*/  FMUL.FTZ R21, R21, R4 ;  /* 0x0000000415157220 */ /* 0x000fe20000410000 */
[----:B------:R-:W-:Y:S02]  /*8010*/  IMAD.U32 R13, R5, 0x10000, RZ ;  /* 0x00010000050d7824 */ /* 0x000fe400078e00ff */
[----:B------:R-:W-:Y:S01]  /*8020*/  FMUL.FTZ R6, R25, R10 ;  /* 0x0000000a19067220 */ /* 0x000fe20000410000 */
[----:B------:R-:W-:Y:S02]  /*8030*/  IMAD.U32 R15, R7, 0x10000, RZ ;  /* 0x00010000070f7824 */ /* 0x000fe400078e00ff */
[----:B------:R-:W-:Y:S01]  /*8040*/  FMUL.FTZ R24, R25, R8 ;  /* 0x0000000819187220 */ /* 0x000fe20000410000 */
[----:B------:R-:W-:Y:S01]  /*8050*/  FFMA.FTZ R21, R13, R12, R21 ;  /* 0x0000000c0d157223 */ /* 0x000fe20000010015 */
[----:B------:R-:W-:Y:S01]  /*8060*/  LOP3.LUT R9, R9, 0xffff0000, RZ, 0xc0, !PT ;  /* 0xffff000009097812 */ /* 0x000fe200078ec0ff */
[----:B------:R-:W-:Y:S01]  /*8070*/  FFMA.FTZ R25, R15, R8, -R6 ;  /* 0x000000080f197223 */ /* 0x000fe20000010806 */
[----:B------:R-:W-:Y:S01]  /*8080*/  LOP3.LUT R11, R11, 0xffff0000, RZ, 0xc0, !PT ;  /* 0xffff00000b0b7812 */ /* 0x000fe200078ec0ff */
[----:B------:R-:W-:Y:S01]  /*8090*/  FFMA.FTZ R14, R13, R4, -R14 ;  /* 0x000000040d0e7223 */ /* 0x000fe2000001080e */
[----:B------:R-:W-:Y:S01]  /*80a0*/  LOP3.LUT R8, R43, 0xffff0000, RZ, 0xc0, !PT ;  /* 0xffff00002b087812 */ /* 0x000fe200078ec0ff */
[----:B------:R-:W-:Y:S01]  /*80b0*/  FFMA.FTZ R15, R15, R10, R24 ;  /* 0x0000000a0f0f7223 */ /* 0x000fe20000010018 */
[----:B------:R-:W-:-:S02]  /*80c0*/  LOP3.LUT R12, R45, 0xffff0000, RZ, 0xc0, !PT ;  /* 0xffff00002d0c7812 */ /* 0x000fc400078ec0ff */
[----:B------:R-:W-:Y:S01]  /*80d0*/  LOP3.LUT R4, R0, 0xffff0000, RZ, 0xc0, !PT ;  /* 0xffff000000047812 */ /* 0x000fe200078ec0ff */
[----:B------:R-:W-:Y:S01]  /*80e0*/  FMUL.FTZ R10, R9, R8 ;  /* 0x00000008090a7220 */ /* 0x000fe20000410000 */
[----:B------:R-:W-:Y:S01]  /*80f0*/  LOP3.LUT R6, R3, 0xffff0000, RZ, 0xc0, !PT ;  /* 0xffff000003067812 */ /* 0x000fe200078ec0ff */
[----:B------:R-:W-:Y:S01]  /*8100*/  FMUL.FTZ R32, R11, R12 ;  /* 0x0000000c0b207220 */ /* 0x000fe20000410000 */
[----:B------:R-:W-:Y:S01]  /*8110*/  LOP3.LUT R5, R5, 0xffff0000, RZ, 0xc0, !PT ;  /* 0xffff000005057812 */ /* 0x000fe200078ec0ff */
[----:B------:R-:W-:Y:S01]  /*8120*/  FMUL.FTZ R13, R9, R4 ;  /* 0x00000004090d7220 */ /* 0x000fe20000410000 */
[----:B------:R-:W-:Y:S01]  /*8130*/  LOP3.LUT R7, R7, 0xffff0000, RZ, 0xc0, !PT ;  /* 0xffff000007077812 */ /* 0x000fe200078ec0ff */
[----:B------:R-:W-:Y:S02]  /*8140*/  FMUL.FTZ R11, R11, R6 ;  /* 0x000000060b0b7220 */ /* 0x000fe40000410000 */
[C---:B------:R-:W-:Y:S01]  /*8150*/  FFMA.FTZ R9, R5.reuse, R4, -R10 ;  /* 0x0000000405097223 */ /* 0x040fe2000001080a */
[----:B------:R-:W-:Y:S01]  /*8160*/  FFMA.FTZ R24, R5, R8, R13 ;  /* 0x0000000805187223 */ /* 0x000fe2000001000d */
[C---:B------:R-:W-:Y:S01]  /*8170*/  FFMA.FTZ R32, R7.reuse, R6, -R32 ;  /* 0x0000000607207223 */ /* 0x040fe20000010820 */
        /* <DEDUP_REMOVED lines=11> */
.L_x_3934:
[----:B------:R-:W-:Y:S05]  /*8230*/  BSYNC B1 ;  /* 0x0000000000017941 */ /* 0x000fea0003800000 */
.L_x_3933:
[----:B------:R-:W-:Y:S05]  /*8240*/  @P0 BRA `(.L_x_3925) ;  /* 0x0000000400440947 */ /* 0x000fea0003800000 */
[----:B------:R-:W-:Y:S01]  /*8250*/  IMAD.IADD R47, R16, 0x1, R47 ;  /* 0x00000001102f7824 */ /* 0x000fe200078e022f */
[----:B------:R-:W-:Y:S01]  /*8260*/  LOP3.LUT R35, R0, 0xffff0000, RZ, 0xc0, !PT ;  /* 0xffff000000237812 */ /* 0x000fe200078ec0ff */
[C---:B------:R-:W-:Y:S01]  /*8270*/  IMAD.U32 R29, R42.reuse, 0x10000, RZ ;  /* 0x000100002a1d7824 */ /* 0x040fe200078e00ff */
[----:B------:R-:W-:Y:S01]  /*8280*/  LOP3.LUT R42, R42, 0xffff0000, RZ, 0xc0, !PT ;  /* 0xffff00002a2a7812 */ /* 0x000fe200078ec0ff */
[----:B------:R-:W-:Y:S01]  /*8290*/  IMAD.U32 R27, R38, 0x10000, RZ ;  /* 0x00010000261b7824 */ /* 0x000fe200078e00ff */
[----:B-1----:R-:W-:Y:S01]  /*82a0*/  LOP3.LUT R4, R220, 0x38, R47, 0xf8, !PT ;  /* 0x00000038dc047812 */ /* 0x002fe200078ef82f */
[----:B------:R-:W-:Y:S01]  /*82b0*/  IMAD.U32 R34, R43, 0x10000, RZ ;  /* 0x000100002b227824 */ /* 0x000fe200078e00ff */
[----:B------:R-:W-:Y:S01]  /*82c0*/  LOP3.LUT R38, R38, 0xffff0000, RZ, 0xc0, !PT ;  /* 0xffff000026267812 */ /* 0x000fe200078ec0ff */
[----:B------:R-:W-:Y:S01]  /*82d0*/  IMAD.U32 R32, R0, 0x10000, RZ ;  /* 0x0001000000207824 */ /* 0x000fe200078e00ff */
[----:B------:R-:W-:Y:S01]  /*82e0*/  LOP3.LUT R4, R4, R235, RZ, 0x3c, !PT ;  /* 0x000000eb04047212 */ /* 0x000fe200078e3cff */
[C---:B------:R-:W-:Y:S01]  /*82f0*/  IMAD.U32 R33, R44.reuse, 0x10000, RZ ;  /* 0x000100002c217824 */ /* 0x040fe200078e00ff */
[----:B------:R-:W-:Y:S01]  /*8300*/  LOP3.LUT R44, R44, 0xffff0000, RZ, 0xc0, !PT ;  /* 0xffff00002c2c7812 */ /* 0x000fe200078ec0ff */
[C---:B------:R-:W-:Y:S01]  /*8310*/  IMAD.U32 R31, R40.reuse, 0x10000, RZ ;  /* 0x00010000281f7824 */ /* 0x040fe200078e00ff */
[----:B------:R-:W-:Y:S01]  /*8320*/  LOP3.LUT R40, R40, 0xffff0000, RZ, 0xc0, !PT ;  /* 0xffff000028287812 */ /* 0x000fe200078ec0ff */
[----:B------:R-:W-:Y:S01]  /*8330*/  IMAD.IADD R9, R221, 0x1, R4 ;  /* 0x00000001dd097824 */ /* 0x000fe200078e0204 */
[----:B------:R-:W-:Y:S01]  /*8340*/  LOP3.LUT R43, R43, 0xffff0000, RZ, 0xc0, !PT ;  /* 0xffff00002b2b7812 */ /* 0x000fe200078ec0ff */
[----:B------:R-:W1:Y:S02]  /*8350*/  LDS.128 R4, [R219+0x20400] ;  /* 0x02040000db047984 */ /* 0x000e640000000c00 */
[----:B------:R-:W-:-:S05]  /*8360*/  IMAD R12, R9, 0x2, R2 ;  /* 0x00000002090c7824 */ /* 0x000fca00078e0202 */
[----:B------:R-:W0:Y:S01]  /*8370*/  LDS.128 R8, [R12+0x20400] ;  /* 0x020400000c087984 */ /* 0x000e220000000c00 */
        /* <DEDUP_REMOVED lines=22> */
[----:B------:R-:W-:Y:S01]  /*84e0*/  FFMA.FTZ R13, R42, R4, R13 ;  /* 0x000000042a0d7223 */ /* 0x000fe2000001000d */
[-C--:B------:R-:W-:Y:S01]  /*84f0*/  FMUL.FTZ R4, R33, R25.reuse ;  /* 0x0000001921047220 */ /* 0x080fe20000410000 */
[----:B------:R-:W-:Y:S01]  /*8500*/  LOP3.LUT R10, R10, 0xffff0000, RZ, 0xc0, !PT ;  /* 0xffff00000a0a7812 */ /* 0x000fe200078ec0ff */
[-C--:B------:R-:W-:Y:S01]  /*8510*/  FFMA.FTZ R27, R32, R14.reuse, -R27 ;  /* 0x0000000e201b7223 */ /* 0x080fe2000001081b */
[----:B------:R-:W-:Y:S01]  /*8520*/  FFMA.FTZ R29, R34, R14, R29 ;  /* 0x0000000e221d7223 */ /* 0x000fe2000001001d */
[C---:B------:R-:W-:Y:S01]  /*8530*/  FMUL.FTZ R14, R31.reuse, R25 ;  /* 0x000000191f0e7220 */ /* 0x040fe20000410000 */
[----:B------:R-:W-:Y:S01]  /*8540*/  FFMA.FTZ R8, R31, R15, -R4 ;  /* 0x0000000f1f087223 */ /* 0x000fe20000010804 */
[----:B------:R-:W-:-:S02]  /*8550*/  IMAD.U32 R26, R11, 0x10000, RZ ;  /* 0x000100000b1a7824 */ /* 0x000fc400078e00ff */
[-C--:B------:R-:W-:Y:S01]  /*8560*/  FMUL.FTZ R25, R44, R10.reuse ;  /* 0x0000000a2c197220 */ /* 0x080fe20000410000 */
[----:B------:R-:W-:Y:S02]  /*8570*/  IMAD.U32 R24, R45, 0x10000, RZ ;  /* 0x000100002d187824 */ /* 0x000fe400078e00ff */
[----:B------:R-:W-:Y:S01]  /*8580*/  FMUL.FTZ R31, R40, R10 ;  /* 0x0000000a281f7220 */ /* 0x000fe20000410000 */
[----:B------:R-:W-:Y:S01]  /*8590*/  IMAD.U32 R4, R3, 0x10000, RZ ;  /* 0x0001000003047824 */ /* 0x000fe200078e00ff */
[----:B------:R-:W-:Y:S01]  /*85a0*/  LOP3.LUT R11, R11, 0xffff0000, RZ, 0xc0, !PT ;  /* 0xffff00000b0b7812 */ /* 0x000fe200078ec0ff */
[----:B------:R-:W-:Y:S01]  /*85b0*/  FFMA.FTZ R10, R33, R15, R14 ;  /* 0x0000000f210a7223 */ /* 0x000fe2000001000e */
[----:B------:R-:W-:Y:S01]  /*85c0*/  LOP3.LUT R45, R45, 0xffff0000, RZ, 0xc0, !PT ;  /* 0xffff00002d2d7812 */ /* 0x000fe200078ec0ff */
[-C--:B------:R-:W-:Y:S01]  /*85d0*/  FMUL.FTZ R15, R24, R26.reuse ;  /* 0x0000001a180f7220 */ /* 0x080fe20000410000 */
[----:B------:R-:W-:Y:S01]  /*85e0*/  FMUL.FTZ R33, R4, R26 ;  /* 0x0000001a04217220 */ /* 0x000fe20000410000 */
[----:B------:R-:W-:Y:S01]  /*85f0*/  LOP3.LUT R3, R3, 0xffff0000, RZ, 0xc0, !PT ;  /* 0xffff000003037812 */ /* 0x000fe200078ec0ff */
[-C--:B------:R-:W-:Y:S01]  /*8600*/  FFMA.FTZ R25, R40, R6.reuse, -R25 ;  /* 0x0000000628197223 */ /* 0x080fe20000010819 */
        /* <DEDUP_REMOVED lines=21> */
.L_x_3925:
[----:B------:R-:W-:Y:S05]  /*8760*/  BSYNC B0 ;  /* 0x0000000000007941 */ /* 0x000fea0003800000 */
.L_x_3914:
[----:B------:R-:W-:Y:S01]  /*8770*/  @!PT LDS RZ, [RZ] ;  /* 0x00000000fffff984 */ /* 0x000fe20000000800 */
[----:B------:R-:W-:Y:S01]  /*8780*/  @!PT LDS RZ, [RZ] ;  /* 0x00000000fffff984 */ /* 0x000fe20000000800 */
[----:B------:R-:W-:Y:S01]  /*8790*/  @!PT LDS RZ, [RZ] ;  /* 0x00000000fffff984 */ /* 0x000fe20000000800 */
[----:B------:R-:W-:Y:S01]  /*87a0*/  @!PT LDS RZ, [RZ] ;  /* 0x00000000fffff984 */ /* 0x000fe20000000800 */
[----:B------:R4:W-:Y:S06]  /*87b0*/  MEMBAR.ALL.CTA ;  /* 0x0000000000007992 */ /* 0x0009ec0000008000 */
[----:B----4-:R-:W4:Y:S01]  /*87c0*/  FENCE.VIEW.ASYNC.S ;  /* 0x00000000000073c6 */ /* 0x010f220000000000 */
[----:B------:R-:W-:Y:S05]  /*87d0*/  WARPSYNC.ALL ;  /* 0x0000000000007948 */ /* 0x000fea0003800000 */
[----:B----4-:R-:W-:Y:S06]  /*87e0*/  BAR.SYNC.DEFER_BLOCKING 0xd, 0x80 ;  /* 0x0342000000007b1d */ /* 0x010fec0000010000 */
.L_x_3911:
[----:B------:R-:W-:-:S13]  /*87f0*/  ISETP.NE.AND P0, PT, R184, 0x3, PT ;  /* 0x00000003b800780c */ /* 0x000fda0003f05270 */
[----:B------:R-:W-:Y:S05]  /*8800*/  @!P0 BRA `(.L_x_3935) ;  /* 0x0000000000048947 */ /* 0x000fea0003800000 */
[----:B------:R-:W-:Y:S01]  /*8810*/  BPT.TRAP 0x1 ;  /* 0x000000040000795c */ /* 0x000fe20000300000 */
.L_x_3935:
[----:B------:R-:W-:Y:S01]  /*8820*/  IMAD R15, R18, 0x8, R2 ;  /* 0x00000008120f7824 */ /* 0x000fe200078e0202 */
[----:B------:R-:W-:-:S04]  /*8830*/  SHF.L.U32 R58, R22, 0x1f, RZ ;  /* 0x0000001f163a7819 */ /* 0x000fc800000006ff */
[----:B------:R4:W0:Y:S01]  /*8840*/  SYNCS.PHASECHK.TRANS64.TRYWAIT P1, [R15+URZ+0x28c30], R58 ;  /* 0x028c303a0f0075a7 */ /* 0x000822000802017f */
[----:B------:R-:W-:Y:S05]  /*8850*/  @!P0 BRA `(.L_x_3936) ;  /* 0x0000000000048947 */ /* 0x000fea0003800000 */
[----:B------:R-:W-:Y:S01]  /*8860*/  BPT.TRAP 0x1 ;  /* 0x000000040000795c */ /* 0x000fe20000300000 */
.L_x_3936:
[C---:B-12---:R-:W-:Y:S02]  /*8870*/  VIADD R0, R2.reuse, 0x22400 ;  /* 0x0002240002007836 */ /* 0x046fe40000000000 */
[----:B0-----:R-:W-:-:S03]  /*8880*/  VIADD R3, R2, 0x20400 ;  /* 0x0002040002037836 */ /* 0x001fc60000000000 */
[----:B------:R-:W-:Y:S02]  /*8890*/  SHF.R.U32.HI R0, RZ, 0x4, R0 ;  /* 0x00000004ff007819 */ /* 0x000fe40000011600 */
[----:B------:R-:W-:Y:S02]  /*88a0*/  SHF.R.U32.HI R3, RZ, 0x4, R3 ;  /* 0x00000004ff037819 */ /* 0x000fe40000011603 */
[----:B------:R-:W-:Y:S02]  /*88b0*/  LOP3.LUT R0, R0, 0x3fff, RZ, 0xc0, !PT ;  /* 0x00003fff00007812 */ /* 0x000fe400078ec0ff */
[----:B------:R-:W-:Y:S02]  /*88c0*/  LOP3.LUT R3, R3, 0x3fff, RZ, 0xc0, !PT ;  /* 0x00003fff03037812 */ /* 0x000fe400078ec0ff */
[----:B------:R-:W-:Y:S01]  /*88d0*/  LOP3.LUT R0, R0, 0x10000, RZ, 0xfc, !PT ;  /* 0x0001000000007812 */ /* 0x000fe200078efcff */
[----:B------:R-:W-:Y:S06]  /*88e0*/  @P1 BRA `(.L_x_3937) ;  /* 0x0000000000081947 */ /* 0x000fec0003800000 */
[----:B------:R-:W0:Y:S02]  /*88f0*/  SYNCS.PHASECHK.TRANS64.TRYWAIT P1, [R15+URZ+0x28c30], R58 ;  /* 0x028c303a0f0075a7 */ /* 0x000e24000802017f */
[----:B0-----:R-:W-:Y:S05]  /*8900*/  @!P1 BRA `(.L_x_3938) ;  /* 0x000000fc00c49947 */ /* 0x001fea0003800000 */
.L_x_3937:
[----:B---3--:R-:W-:Y:S01]  /*8910*/  IMAD R10, R18, 0x200, R0 ;  /* 0x00000200120a7824 */ /* 0x008fe200078e0200 */
[----:B------:R-:W-:Y:S01]  /*8920*/  LOP3.LUT R4, R3, 0x10000, RZ, 0xfc, !PT ;  /* 0x0001000003047812 */ /* 0x000fe200078efcff */
[----:B------:R-:W-:Y:S01]  /*8930*/  IMAD.MOV.U32 R5, RZ, RZ, 0x40000040 ;  /* 0x40000040ff057424 */ /* 0x000fe200078e00ff */
[----:B------:R-:W-:Y:S05]  /*8940*/  WARPSYNC.ALL ;  /* 0x0000000000007948 */ /* 0x000fea0003800000 */
[----:B------:R-:W-:Y:S01]  /*8950*/  IMAD.MOV.U32 R11, RZ, RZ, 0x40000040 ;  /* 0x40000040ff0b7424 */ /* 0x000fe200078e00ff */
[C---:B------:R-:W-:Y:S01]  /*8960*/  R2UR UR4, R4.reuse ;  /* 0x00000000040472ca */ /* 0x040fe200000e0000 */
[----:B-----5:R-:W-:Y:S01]  /*8970*/  WARPGROUP.ARRIVE ;  /* 0x00000000000079c5 */ /* 0x020fe20000000000 */
[----:B------:R-:W-:Y:S01]  /*8980*/  R2UR UR5, R5 ;  /* 0x00000000050572ca */ /* 0x000fe200000e0000 */
[----:B------:R-:W-:Y:S01]  /*8990*/  VIADD R8, R4, 0x2 ;  /* 0x0000000204087836 */ /* 0x000fe20000000000 */
[C---:B------:R-:W-:Y:S01]  /*89a0*/  R2UR UR6, R10.reuse ;  /* 0x000000000a0672ca */ /* 0x040fe200000e0000 */
[----:B------:R-:W-:Y:S01]  /*89b0*/  VIADD R6, R10, 0x2 ;  /* 0x000000020a067836 */ /* 0x000fe20000000000 */
[----:B------:R-:W-:Y:S01]  /*89c0*/  R2UR UR7, R11 ;  /* 0x000000000b0772ca */ /* 0x000fe200000e0000 */
[----:B------:R-:W-:Y:S01]  /*89d0*/  IMAD.MOV.U32 R9, RZ, RZ, 0x40000040 ;  /* 0x40000040ff097424 */ /* 0x000fe200078e00ff */
[----:B------:R-:W1:Y:S01]  /*89e0*/  S2R R57, SR_TID.X ;  /* 0x0000000000397919 */ /* 0x000e620000002100 */
[----:B------:R-:W-:-:S02]  /*89f0*/  IMAD.MOV.U32 R7, RZ, RZ, 0x40000040 ;  /* 0x40000040ff077424 */ /* 0x000fc400078e00ff */
[C---:B------:R-:W-:Y:S02]  /*8a00*/  VIADD R12, R10.reuse, 0x4 ;  /* 0x000000040a0c7836 */ /* 0x040fe40000000000 */
[----:B------:R-:W-:Y:S02]  /*8a10*/  IMAD.MOV.U32 R13, RZ, RZ, 0x40000040 ;  /* 0x40000040ff0d7424 */ /* 0x000fe400078e00ff */
[----:B------:R-:W-:Y:S02]  /*8a20*/  VIADD R10, R10, 0x6 ;  /* 0x000000060a0a7836 */ /* 0x000fe40000000000 */
[----:B------:R-:W-:Y:S02]  /*8a30*/  IMAD.MOV.U32 R5, RZ, RZ, 0x40000040 ;  /* 0x40000040ff057424 */ /* 0x000fe400078e00ff */
[----:B------:R-:W-:Y:S01]  /*8a40*/  HGMMA.64x64x16.F32.BF16 R24, gdesc[UR4], RZ, !UPT, gsb0 ;  /* 0x00e00000041879f0 */ /* 0x000fe2000c0018ff */
[----:B------:R-:W-:Y:S01]  /*8a50*/  R2UR UR4, R8 ;  /* 0x00000000080472ca */ /* 0x000fe200000e0000 */
[----:B------:R-:W-:Y:S01]  /*8a60*/  IMAD.MOV.U32 R11, RZ, RZ, 0x40000040 ;  /* 0x40000040ff0b7424 */ /* 0x000fe200078e00ff */
[----:B------:R-:W-:-:S02]  /*8a70*/  R2UR UR5, R9 ;  /* 0x00000000090572ca */ /* 0x000fc400000e0000 */
[----:B------:R-:W-:Y:S01]  /*8a80*/  R2UR UR6, R6 ;  /* 0x00000000060672ca */ /* 0x000fe200000e0000 */
[C---:B------:R-:W-:Y:S01]  /*8a90*/  VIADD R6, R4.reuse, 0x4 ;  /* 0x0000000404067836 */ /* 0x040fe20000000000 */
[----:B------:R-:W-:Y:S01]  /*8aa0*/  R2UR UR7, R7 ;  /* 0x00000000070772ca */ /* 0x000fe200000e0000 */
[----:B------:R-:W-:Y:S02]  /*8ab0*/  IMAD.MOV.U32 R7, RZ, RZ, 0x40000040 ;  /* 0x40000040ff077424 */ /* 0x000fe400078e00ff */
[----:B------:R-:W-:Y:S01]  /*8ac0*/  VIADD R4, R4, 0x6 ;  /* 0x0000000604047836 */ /* 0x000fe20000000000 */
[----:B-1----:R-:W-:Y:S01]  /*8ad0*/  LOP3.LUT R57, R57, 0x7f, RZ, 0xc0, !PT ;  /* 0x0000007f39397812 */ /* 0x002fe200078ec0ff */
[----:B------:R-:W-:Y:S02]  /*8ae0*/  WARPGROUP.DEPBAR.LE gsb0, 0x0 ;  /* 0x00008000000079c5 */ /* 0x000fe40000010000 */
[----:B------:R-:W-:-:S06]  /*8af0*/  WARPGROUP.ARRIVE ;  /* 0x00000000000079c5 */ /* 0x000fcc0000000000 */
[----:B------:R-:W-:Y:S01]  /*8b00*/  HGMMA.64x64x16.F32.BF16 R24, gdesc[UR4], R24, gsb0 ;  /* 0x00e00000041879f0 */ /* 0x000fe20008001818 */
[----:B------:R-:W-:Y:S02]  /*8b10*/  R2UR UR4, R6 ;  /* 0x00000000060472ca */ /* 0x000fe400000e0000 */
[----:B------:R-:W-:Y:S02]  /*8b20*/  R2UR UR5, R7 ;  /* 0x00000000070572ca */ /* 0x000fe400000e0000 */
[----:B------:R-:W-:Y:S02]  /*8b30*/  R2UR UR6, R12 ;  /* 0x000000000c0672ca */ /* 0x000fe400000e0000 */
[----:B------:R-:W-:Y:S01]  /*8b40*/  R2UR UR7, R13 ;  /* 0x000000000d0772ca */ /* 0x000fe200000e0000 */
[----:B------:R-:W-:Y:S02]  /*8b50*/  WARPGROUP.DEPBAR.LE gsb0, 0x0 ;  /* 0x00008000000079c5 */ /* 0x000fe40000010000 */
[----:B------:R-:W-:-:S10]  /*8b60*/  WARPGROUP.ARRIVE ;  /* 0x00000000000079c5 */ /* 0x000fd40000000000 */
[----:B------:R-:W-:Y:S01]  /*8b70*/  HGMMA.64x64x16.F32.BF16 R24, gdesc[UR4], R24, gsb0 ;  /* 0x00e00000041879f0 */ /* 0x000fe20008001818 */
[----:B------:R-:W-:Y:S02]  /*8b80*/  R2UR UR4, R4 ;  /* 0x00000000040472ca */ /* 0x000fe400000e0000 */
[----:B------:R-:W-:Y:S02]  /*8b90*/  R2UR UR5, R5 ;  /* 0x00000000050572ca */ /* 0x000fe400000e0000 */
[----:B------:R-:W-:Y:S01]  /*8ba0*/  R2UR UR6, R10 ;  /* 0x000000000a0672ca */ /* 0x000fe200000e0000 */
[----:B------:R-:W-:Y:S01]  /*8bb0*/  IMAD R10, R181, -0x40, R168 ;  /* 0xffffffc0b50a7824 */ /* 0x000fe200078e02a8 */
[----:B------:R-:W-:-:S04]  /*8bc0*/  R2UR UR7, R11 ;  /* 0x000000000b0772ca */ /* 0x000fc800000e0000 */
[----:B------:R-:W-:-:S04]  /*8bd0*/  IADD3 R10, -R193, 0x40, R10 ;  /* 0x00000040c10a7810 */ /* 0x000fc80007ffe10a */
[C---:B------:R-:W-:Y:S02]  /*8be0*/  ISETP.GT.AND P1, PT, R10.reuse, RZ, PT ;  /* 0x000000ff0a00720c */ /* 0x040fe40003f24270 */
[C---:B------:R-:W-:Y:S02]  /*8bf0*/  ISETP.GT.AND P2, PT, R10.reuse, 0x1, PT ;  /* 0x000000010a00780c */ /* 0x040fe40003f44270 */
[C---:B------:R-:W-:Y:S02]  /*8c00*/  ISETP.GT.AND P3, PT, R10.reuse, 0x8, PT ;  /* 0x000000080a00780c */ /* 0x040fe40003f64270 */
[C---:B------:R-:W-:Y:S02]  /*8c10*/  ISETP.GT.AND P4, PT, R10.reuse, 0x9, PT ;  /* 0x000000090a00780c */ /* 0x040fe40003f84270 */
[C---:B------:R-:W-:Y:S02]  /*8c20*/  ISETP.GT.AND P5, PT, R10.reuse, 0x10, PT ;  /* 0x000000100a00780c */ /* 0x040fe40003fa4270 */
[----:B------:R-:W-:Y:S01]  /*8c30*/  ISETP.GT.AND P6, PT, R10, 0x11, PT ;  /* 0x000000110a00780c */ /* 0x000fe20003fc4270 */
[----:B------:R-:W-:-:S02]  /*8c40*/  WARPGROUP.DEPBAR.LE gsb0, 0x0 ;  /* 0x00008000000079c5 */ /* 0x000fc40000010000 */
[----:B------:R-:W-:-:S06]  /*8c50*/  WARPGROUP.ARRIVE ;  /* 0x00000000000079c5 */ /* 0x000fcc0000000000 */
[----:B------:R-:W-:Y:S01]  /*8c60*/  HGMMA.64x64x16.F32.BF16 R24, gdesc[UR4], R24, gsb0 ;  /* 0x00e00000041879f0 */ /* 0x000fe20008001818 */
[----:B------:R-:W-:Y:S01]  /*8c70*/  ULDC UR4, c[0x0][0x9d8] ;  /* 0x0002760000047ab9 */ /* 0x000fe20000000800 */
[----:B------:R-:W-:Y:S02]  /*8c80*/  ULDC UR5, c[0x0][0x988] ;  /* 0x0002620000057ab9 */ /* 0x000fe40000000800 */
[----:B------:R-:W-:Y:S01]  /*8c90*/  IMAD.U32 R13, RZ, RZ, UR5 ;  /* 0x00000005ff0d7e24 */ /* 0x000fe2000f8e00ff */
[----:B------:R-:W-:Y:S02]  /*8ca0*/  WARPGROUP.DEPBAR.LE gsb0, 0x0 ;  /* 0x00008000000079c5 */ /* 0x000fe40000010000 */
        /* <DEDUP_REMOVED lines=23> */
[----:B-1----:R-:W-:Y:S01]  /*8e20*/  FSEL R24, R24, -INF , P1 ;  /* 0xff80000018187808 */ /* 0x002fe20000800000 */
[----:B------:R-:W-:Y:S01]  /*8e30*/  FMUL.FTZ R48, R48, UR4 ;  /* 0x0000000430307c20 */ /* 0x000fe20008410000 */
[----:B------:R-:W-:Y:S01]  /*8e40*/  FMUL.FTZ R42, R42, UR4 ;  /* 0x000000042a2a7c20 */ /* 0x000fe20008410000 */
        /* <DEDUP_REMOVED lines=14> */
[----:B------:R-:W-:-:S03]  /*8f30*/  FMUL.FTZ R55, R55, UR4 ;  /* 0x0000000437377c20 */ /* 0x000fc60008410000 */
[----:B------:R-:W-:-:S03]  /*8f40*/  FMNMX.FTZ R3, R28, R3, !PT ;  /* 0x000000031c037209 */ /* 0x000fc60007810000 */
[----:B------:R-:W3:Y:S01]  /*8f50*/  MUFU.TANH R26, R26 ;  /* 0x0000001a001a7308 */ /* 0x000ee20000002400 */
[----:B-1----:R-:W-:-:S04]  /*8f60*/  FSEL R14, R29, -INF , P4 ;  /* 0xff8000001d0e7808 */ /* 0x002fc80002000000 */
[----:B------:R-:W-:-:S03]  /*8f70*/  FMNMX.FTZ R3, R14, R3, !PT ;  /* 0x000000030e037209 */ /* 0x000fc60007810000 */
[----:B------:R-:W1:Y:S01]  /*8f80*/  MUFU.TANH R33, R33 ;  /* 0x0000002100217308 */ /* 0x000e620000002400 */
[----:B--2---:R-:W-:-:S04]  /*8f90*/  FSEL R32, R32, -INF , P5 ;  /* 0xff80000020207808 */ /* 0x004fc80002800000 */
[----:B------:R-:W-:-:S03]  /*8fa0*/  FMNMX.FTZ R3, R32, R3, !PT ;  /* 0x0000000320037209 */ /* 0x000fc60007810000 */
[----:B------:R-:W2:Y:S01]  /*8fb0*/  MUFU.TANH R27, R27 ;  /* 0x0000001b001b7308 */ /* 0x000ea20000002400 */
[----:B---3--:R-:W-:Y:S02]  /*8fc0*/  FSEL R26, R26, -INF , P1 ;  /* 0xff8000001a1a7808 */ /* 0x008fe40000800000 */
[----:B------:R-:W-:-:S05]  /*8fd0*/  ISETP.GT.AND P1, PT, R10, 0x18, PT ;  /* 0x000000180a00780c */ /* 0x000fca0003f24270 */
[----:B------:R-:W3:Y:S01]  /*8fe0*/  MUFU.TANH R36, R36 ;  /* 0x0000002400247308 */ /* 0x000ee20000002400 */
[----:B-1----:R-:W-:-:S04]  /*8ff0*/  FSEL R60, R33, -INF , P6 ;  /* 0xff800000213c7808 */ /* 0x002fc80003000000 */
[----:B------:R-:W-:-:S03]  /*9000*/  FMNMX.FTZ R3, R60, R3, !PT ;  /* 0x000000033c037209 */ /* 0x000fc60007810000 */
[----:B------:R-:W1:Y:S01]  /*9010*/  MUFU.TANH R30, R30 ;  /* 0x0000001e001e7308 */ /* 0x000e620000002400 */
[----:B--2---:R-:W-:Y:S02]  /*9020*/  FSEL R27, R27, -INF , P2 ;  /* 0xff8000001b1b7808 */ /* 0x004fe40001000000 */
[----:B------:R-:W-:-:S05]  /*9030*/  ISETP.GT.AND P2, PT, R10, 0x19, PT ;  /* 0x000000190a00780c */ /* 0x000fca0003f44270 */
[----:B------:R-:W2:Y:S01]  /*9040*/  MUFU.TANH R37, R37 ;  /* 0x0000002500257308 */ /* 0x000ea20000002400 */
[----:B---3--:R-:W-:-:S04]  /*9050*/  FSEL R62, R36, -INF , P1 ;  /* 0xff800000243e7808 */ /* 0x008fc80000800000 */
[----:B------:R-:W-:-:S03]  /*9060*/  FMNMX.FTZ R3, R62, R3, !PT ;  /* 0x000000033e037209 */ /* 0x000fc60007810000 */
[----:B------:R-:W3:Y:S01]  /*9070*/  MUFU.TANH R31, R31 ;  /* 0x0000001f001f7308 */ /* 0x000ee20000002400 */
[----:B-1----:R-:W-:Y:S02]  /*9080*/  FSEL R30, R30, -INF , P3 ;  /* 0xff8000001e1e7808 */ /* 0x002fe40001800000 */
[----:B------:R-:W-:-:S05]  /*9090*/  ISETP.GT.AND P3, PT, R10, 0x20, PT ;  /* 0x000000200a00780c */ /* 0x000fca0003f64270 */
        /* <DEDUP_REMOVED lines=45> */
[----:B------:R-:W-:Y:S01]  /*9370*/  MUFU.TANH R47, R47 ;  /* 0x0000002f002f7308 */ /* 0x000fe20000002400 */
[----:B--2---:R-:W-:-:S04]  /*9380*/  FSEL R78, R53, -INF , P4 ;  /* 0xff800000354e7808 */ /* 0x004fc80002000000 */
[----:B------:R-:W-:-:S03]  /*9390*/  FMNMX.FTZ R10, R78, R3, !PT ;  /* 0x000000034e0a7209 */ /* 0x000fc60007810000 */
[----:B------:R-:W1:Y:S01]  /*93a0*/  MUFU.TANH R50, R50 ;  /* 0x0000003200327308 */ /* 0x000e620000002400 */
[----:B---3--:R-:W-:Y:S01]  /*93b0*/  FSEL R46, R46, -INF , P5 ;  /* 0xff8000002e2e7808 */ /* 0x008fe20002800000 */
[----:B------:R-:W2:Y:S06]  /*93c0*/  SHFL.BFLY PT, R3, R10, 0x2, 0x1f ;  /* 0x0c401f000a037f89 */ /* 0x000eac00000e0000 */
[----:B------:R-:W-:Y:S08]  /*93d0*/  MUFU.TANH R51, R51 ;  /* 0x0000003300337308 */ /* 0x000ff00000002400 */
[----:B------:R-:W3:Y:S01]  /*93e0*/  MUFU.TANH R54, R54 ;  /* 0x0000003600367308 */ /* 0x000ee20000002400 */
[----:B-1----:R-:W-:-:S07]  /*93f0*/  FSEL R50, R50, -INF , P1 ;  /* 0xff80000032327808 */ /* 0x002fce0000800000 */
[----:B------:R-:W1:Y:S01]  /*9400*/  MUFU.TANH R55, R55 ;  /* 0x0000003700377308 */ /* 0x000e620000002400 */
[----:B--2---:R-:W-:Y:S02]  /*9410*/  FMNMX.FTZ R12, R10, R3, !PT ;  /* 0x000000030a0c7209 */ /* 0x004fe40007810000 */
[----:B------:R-:W-:-:S03]  /*9420*/  FMNMX.FTZ R3, R26, R27, !PT ;  /* 0x0000001b1a037209 */ /* 0x000fc60007810000 */
[----:B------:R-:W2:Y:S01]  /*9430*/  SHFL.BFLY PT, R11, R12, 0x1, 0x1f ;  /* 0x0c201f000c0b7f89 */ /* 0x000ea200000e0000 */
[----:B------:R-:W-:Y:S02]  /*9440*/  FMNMX.FTZ R3, R30, R3, !PT ;  /* 0x000000031e037209 */ /* 0x000fe40007810000 */
[----:B---3--:R-:W-:Y:S02]  /*9450*/  FSEL R54, R54, -INF , P3 ;  /* 0xff80000036367808 */ /* 0x008fe40001800000 */
[----:B------:R-:W-:-:S04]  /*9460*/  FMNMX.FTZ R3, R20, R3, !PT ;  /* 0x0000000314037209 */ /* 0x000fc80007810000 */
[----:B------:R-:W-:Y:S02]  /*9470*/  FMNMX.FTZ R3, R34, R3, !PT ;  /* 0x0000000322037209 */ /* 0x000fe40007810000 */
[----:B-1----:R-:W-:Y:S02]  /*9480*/  FSEL R76, R55, -INF , P4 ;  /* 0xff800000374c7808 */ /* 0x002fe40002000000 */
[----:B------:R-:W-:-:S04]  /*9490*/  FMNMX.FTZ R3, R36, R3, !PT ;  /* 0x0000000324037209 */ /* 0x000fc80007810000 */
[----:B------:R-:W-:-:S04]  /*94a0*/  FMNMX.FTZ R3, R38, R3, !PT ;  /* 0x0000000326037209 */ /* 0x000fc80007810000 */
[----:B------:R-:W-:Y:S02]  /*94b0*/  FMNMX.FTZ R3, R40, R3, !PT ;  /* 0x0000000328037209 */ /* 0x000fe40007810000 */
[----:B--2---:R-:W-:Y:S02]  /*94c0*/  FMNMX.FTZ R12, R12, R11, !PT ;  /* 0x0000000b0c0c7209 */ /* 0x004fe40007810000 */
[----:B------:R-:W-:Y:S02]  /*94d0*/  FMNMX.FTZ R3, R42, R3, !PT ;  /* 0x000000032a037209 */ /* 0x000fe40007810000 */
[C---:B------:R-:W-:Y:S01]  /*94e0*/  FSETP.NEU.FTZ.AND P5, PT, R12.reuse, -INF , PT ;  /* 0xff8000000c00780b */ /* 0x040fe20003fbd000 */
[----:B------:R-:W-:Y:S01]  /*94f0*/  FMUL.FTZ R10, R12, R13 ;  /* 0x0000000d0c0a7220 */ /* 0x000fe20000410000 */
[----:B------:R-:W-:-:S04]  /*9500*/  FMNMX.FTZ R3, R44, R3, !PT ;  /* 0x000000032c037209 */ /* 0x000fc80007810000 */
[----:B------:R-:W-:Y:S02]  /*9510*/  FSEL R21, R10, RZ, P5 ;  /* 0x000000ff0a157208 */ /* 0x000fe40002800000 */
[----:B------:R-:W-:Y:S02]  /*9520*/  FSEL R10, R47, -INF , P6 ;  /* 0xff8000002f0a7808 */ /* 0x000fe40003000000 */
[----:B------:R-:W-:Y:S01]  /*9530*/  FMNMX.FTZ R3, R46, R3, !PT ;  /* 0x000000032e037209 */ /* 0x000fe20007810000 */
[-CC-:B------:R-:W-:Y:S01]  /*9540*/  FFMA.FTZ R11, R24, R13.reuse, -R21.reuse ;  /* 0x0000000d180b7223 */ /* 0x180fe20000010815 */
[----:B------:R-:W-:Y:S01]  /*9550*/  FSEL R24, R51, -INF , P2 ;  /* 0xff80000033187808 */ /* 0x000fe20001000000 */
        /* <DEDUP_REMOVED lines=20> */
[-CC-:B------:R-:W-:Y:S01]  /*96a0*/  FFMA.FTZ R74, R74, R13.reuse, -R21.reuse ;  /* 0x0000000d4a4a7223 */ /* 0x180fe20000010815 */
[-CC-:B------:R-:W-:Y:S01]  /*96b0*/  FFMA.FTZ R52, R52, R13.reuse, -R21.reuse ;  /* 0x0000000d34347223 */ /* 0x180fe20000010815 */
[----:B------:R-:W1:Y:S01]  /*96c0*/  SHFL.BFLY PT, R14, R3, 0x2, 0x1f ;  /* 0x0c401f00030e7f89 */ /* 0x000e6200000e0000 */
[----:B------:R-:W-:-:S03]  /*96d0*/  FFMA.FTZ R21, R78, R13, -R21 ;  /* 0x0000000d4e157223 */ /* 0x000fc60000010815 */
[----:B------:R-:W2:Y:S08]  /*96e0*/  MUFU.EX2 R29, R29 ;  /* 0x0000001d001d7308 */ /* 0x000eb00000000800 */
[----:B------:R-:W-:Y:S08]  /*96f0*/  MUFU.EX2 R32, R32 ;  /* 0x0000002000207308 */ /* 0x000ff00000000800 */
[----:B------:R-:W3:Y:S01]  /*9700*/  MUFU.EX2 R31, R60 ;  /* 0x0000003c001f7308 */ /* 0x000ee20000000800 */
[----:B--2---:R-:W-:-:S02]  /*9710*/  F2FP.BF16.F32.PACK_AB R154, R29, R28 ;  /* 0x0000001c1d9a723e */ /* 0x004fc400000010ff */
[----:B-1----:R-:W-:-:S05]  /*9720*/  FMNMX.FTZ R11, R3, R14, !PT ;  /* 0x0000000e030b7209 */ /* 0x002fca0007810000 */
[----:B------:R-:W-:Y:S01]  /*9730*/  MUFU.EX2 R62, R62 ;  /* 0x0000003e003e7308 */ /* 0x000fe20000000800 */
[----:B------:R-:W1:Y:S07]  /*9740*/  SHFL.BFLY PT, R14, R11, 0x1, 0x1f ;  /* 0x0c201f000b0e7f89 */ /* 0x000e6e00000e0000 */
[----:B------:R-:W2:Y:S01]  /*9750*/  MUFU.EX2 R33, R64 ;  /* 0x0000004000217308 */ /* 0x000ea20000000800 */
[----:B---3--:R-:W-:-:S07]  /*9760*/  F2FP.BF16.F32.PACK_AB R156, R31, R32 ;  /* 0x000000201f9c723e */ /* 0x008fce00000010ff */
[----:B------:R-:W-:Y:S08]  /*9770*/  MUFU.EX2 R66, R66 ;  /* 0x0000004200427308 */ /* 0x000ff00000000800 */
[----:B------:R-:W3:Y:S01]  /*9780*/  MUFU.EX2 R35, R68 ;  /* 0x0000004400237308 */ /* 0x000ee20000000800 */
[----:B-1----:R-:W-:Y:S02]  /*9790*/  FMNMX.FTZ R14, R11, R14, !PT ;  /* 0x0000000e0b0e7209 */ /* 0x002fe40007810000 */
[----:B--2---:R-:W-:-:S02]  /*97a0*/  F2FP.BF16.F32.PACK_AB R158, R33, R62 ;  /* 0x0000003e219e723e */ /* 0x004fc400000010ff */
[C---:B------:R-:W-:Y:S01]  /*97b0*/  FSETP.NEU.FTZ.AND P1, PT, R14.reuse, -INF , PT ;  /* 0xff8000000e00780b */ /* 0x040fe20003f3d000 */
[-C--:B------:R-:W-:Y:S02]  /*97c0*/  FMUL.FTZ R3, R14, R13.reuse ;  /* 0x0000000d0e037220 */ /* 0x080fe40000410000 */
[----:B------:R-:W-:Y:S03]  /*97d0*/  MUFU.EX2 R70, R70 ;  /* 0x0000004600467308 */ /* 0x000fe60000000800 */
[----:B------:R-:W-:Y:S01]  /*97e0*/  FSEL R39, R3, RZ, P1 ;  /* 0x000000ff03277208 */ /* 0x000fe20000800000 */
[----:B------:R-:W-:Y:S01]  /*97f0*/  FADD.FTZ R3, R152, R25 ;  /* 0x0000001998037221 */ /* 0x000fe20000010000 */
[----:B------:R-:W-:Y:S02]  /*9800*/  ISETP.NE.AND P1, PT, R57, RZ, PT ;  /* 0x000000ff3900720c */ /* 0x000fe40003f25270 */
[----:B------:R-:W-:Y:S01]  /*9810*/  F2FP.BF16.F32.PACK_AB R152, R25, R152 ;  /* 0x000000981998723e */ /* 0x000fe200000010ff */
        /* <DEDUP_REMOVED lines=17> */
[----:B------:R-:W-:Y:S01]  /*9930*/  FFMA.FTZ R39, R76, R13, -R39 ;  /* 0x0000000d4c277223 */ /* 0x000fe20000010827 */
[----:B---3--:R-:W-:-:S04]  /*9940*/  F2FP.BF16.F32.PACK_AB R160, R35, R66 ;  /* 0x0000004223a0723e */ /* 0x008fc800000010ff */
[----:B------:R-:W2:Y:S08]  /*9950*/  MUFU.EX2 R30, R30 ;  /* 0x0000001e001e7308 */ /* 0x000eb00000000800 */
[----:B------:R3:W0:Y:S01]  /*9960*/  MUFU.EX2 R155, R20 ;  /* 0x00000014009b7308 */ /* 0x0006220000000800 */
[----:B-1----:R-:W-:-:S07]  /*9970*/  F2FP.BF16.F32.PACK_AB R153, R27, R26 ;  /* 0x0000001a1b99723e */ /* 0x002fce00000010ff */
[----:B------:R-:W1:Y:S01]  /*9980*/  MUFU.EX2 R34, R34 ;  /* 0x0000002200227308 */ /* 0x000e620000000800 */
[----:B---3--:R-:W-:Y:S01]  /*9990*/  FADD.FTZ R20, R28, R3 ;  /* 0x000000031c147221 */ /* 0x008fe20000010000 */
[----:B------:R-:W-:-:S03]  /*99a0*/  FADD.FTZ R3, R26, R27 ;  /* 0x0000001b1a037221 */ /* 0x000fc60000010000 */
[----:B------:R-:W-:Y:S01]  /*99b0*/  FADD.FTZ R41, R29, R20 ;  /* 0x000000141d297221 */ /* 0x000fe20000010000 */
[----:B--2---:R-:W-:Y:S01]  /*99c0*/  FADD.FTZ R20, R30, R3 ;  /* 0x000000031e147221 */ /* 0x004fe20000010000 */
[----:B------:R-:W-:Y:S01]  /*99d0*/  @!P1 VIADD R3, R15, 0x28c40 ;  /* 0x00028c400f039836 */ /* 0x000fe20000000000 */
[----:B------:R2:W3:Y:S02]  /*99e0*/  MUFU.EX2 R157, R36 ;  /* 0x00000024009d7308 */ /* 0x0004e40000000800 */
[C---:B0-----:R-:W-:Y:S01]  /*99f0*/  FADD.FTZ R43, R155.reuse, R20 ;  /* 0x000000149b2b7221 */ /* 0x041fe20000010000 */
[----:B------:R-:W-:Y:S02]  /*9a00*/  F2FP.BF16.F32.PACK_AB R155, R155, R30 ;  /* 0x0000001e9b9b723e */ /* 0x000fe400000010ff */
[----:B------:R-:W-:-:S03]  /*9a10*/  @!P1 PRMT R3, RZ, 0x654, R3 ;  /* 0x00000654ff039816 */ /* 0x000fc60000000003 */
[----:B------:R-:W0:Y:S01]  /*9a20*/  MUFU.EX2 R38, R38 ;  /* 0x0000002600267308 */ /* 0x000e220000000800 */
[----:B--2---:R-:W-:Y:S01]  /*9a30*/  FADD.FTZ R36, R32, R41 ;  /* 0x0000002920247221 */ /* 0x004fe20000010000 */
[----:B------:R3:W-:Y:S01]  /*9a40*/  @!P1 SYNCS.ARRIVE.TRANS64.RED.A1T0 RZ, [R3+URZ], RZ ;  /* 0x000000ff03ff99a7 */ /* 0x0007e2000810043f */
[----:B------:R-:W-:Y:S02]  /*9a50*/  BAR.SYNC.DEFER_BLOCKING 0xf, 0x100 ;  /* 0x03c4000000007b1d */ /* 0x000fe40000010000 */
[----:B------:R-:W-:-:S04]  /*9a60*/  FADD.FTZ R45, R31, R36 ;  /* 0x000000241f2d7221 */ /* 0x000fc80000010000 */
[----:B------:R-:W2:Y:S01]  /*9a70*/  MUFU.EX2 R159, R40 ;  /* 0x00000028009f7308 */ /* 0x000ea20000000800 */
[----:B------:R-:W-:-:S07]  /*9a80*/  FADD.FTZ R20, R62, R45 ;  /* 0x0000002d3e147221 */ /* 0x000fce0000010000 */
[----:B------:R-:W4:Y:S08]  /*9a90*/  MUFU.EX2 R42, R42 ;  /* 0x0000002a002a7308 */ /* 0x000f300000000800 */
[----:B------:R1:W-:Y:S01]  /*9aa0*/  MUFU.EX2 R163, R10 ;  /* 0x0000000a00a37308 */ /* 0x0003e20000000800 */
[----:B------:R0:W-:Y:S07]  /*9ab0*/  STSM.16.M88.4 [R195+0x26800], R152 ;  /* 0x02680098c3007844 */ /* 0x0001ee0000000200 */
[----:B------:R-:W4:Y:S01]  /*9ac0*/  MUFU.EX2 R161, R44 ;  /* 0x0000002c00a17308 */ /* 0x000f220000000800 */
[----:B-1----:R-:W-:Y:S01]  /*9ad0*/  FADD.FTZ R10, R34, R43 ;  /* 0x0000002b220a7221 */ /* 0x002fe20000010000 */
[----:B------:R-:W-:-:S03]  /*9ae0*/  FADD.FTZ R43, R33, R20 ;  /* 0x00000014212b7221 */ /* 0x000fc60000010000 */
[C---:B---3--:R-:W-:Y:S01]  /*9af0*/  FADD.FTZ R3, R157.reuse, R10 ;  /* 0x0000000a9d037221 */ /* 0x048fe20000010000 */
[----:B------:R-:W-:Y:S01]  /*9b00*/  FADD.FTZ R20, R66, R43 ;  /* 0x0000002b42147221 */ /* 0x000fe20000010000 */
[----:B------:R-:W-:Y:S01]  /*9b10*/  F2FP.BF16.F32.PACK_AB R157, R157, R34 ;  /* 0x000000229d9d723e */ /* 0x000fe200000010ff */
[----:B------:R-:W1:Y:S01]  /*9b20*/  MUFU.EX2 R46, R46 ;  /* 0x0000002e002e7308 */ /* 0x000e620000000800 */
[----:B0-----:R-:W-:Y:S01]  /*9b30*/  FADD.FTZ R10, R38, R3 ;  /* 0x00000003260a7221 */ /* 0x001fe20000010000 */
[----:B------:R-:W-:-:S03]  /*9b40*/  FADD.FTZ R25, R35, R20 ;  /* 0x0000001423197221 */ /* 0x000fc60000010000 */
[C---:B--2---:R-:W-:Y:S01]  /*9b50*/  FADD.FTZ R3, R159.reuse, R10 ;  /* 0x0000000a9f037221 */ /* 0x044fe20000010000 */
[----:B------:R-:W-:Y:S01]  /*9b60*/  FADD.FTZ R20, R70, R25 ;  /* 0x0000001946147221 */ /* 0x000fe20000010000 */
[----:B------:R-:W-:Y:S01]  /*9b70*/  F2FP.BF16.F32.PACK_AB R159, R159, R38 ;  /* 0x000000269f9f723e */ /* 0x000fe200000010ff */
[----:B------:R-:W0:Y:S01]  /*9b80*/  MUFU.EX2 R37, R72 ;  /* 0x0000004800257308 */ /* 0x000e220000000800 */
[----:B----4-:R-:W-:-:S03]  /*9b90*/  FADD.FTZ R10, R42, R3 ;  /* 0x000000032a0a7221 */ /* 0x010fc60000010000 */
[----:B------:R2:W-:Y:S01]  /*9ba0*/  STSM.16.M88.4 [R198], R156 ;  /* 0x0000009cc6007844 */ /* 0x0005e20000000200 */
[C---:B------:R-:W-:Y:S01]  /*9bb0*/  FADD.FTZ R3, R161.reuse, R10 ;  /* 0x0000000aa1037221 */ /* 0x040fe20000010000 */
[----:B------:R-:W-:Y:S02]  /*9bc0*/  F2FP.BF16.F32.PACK_AB R161, R161, R42 ;  /* 0x0000002aa1a1723e */ /* 0x000fe400000010ff */
[----:B------:R-:W-:Y:S01]  /*9bd0*/  MUFU.EX2 R48, R48 ;  /* 0x0000003000307308 */ /* 0x000fe20000000800 */
[----:B-1----:R-:W-:-:S04]  /*9be0*/  FADD.FTZ R10, R46, R3 ;  /* 0x000000032e0a7221 */ /* 0x002fc80000010000 */
[C---:B------:R-:W-:Y:S01]  /*9bf0*/  FADD.FTZ R3, R163.reuse, R10 ;  /* 0x0000000aa3037221 */ /* 0x040fe20000010000 */
[----:B------:R-:W-:Y:S02]  /*9c00*/  F2FP.BF16.F32.PACK_AB R163, R163, R46 ;  /* 0x0000002ea3a3723e */ /* 0x000fe400000010ff */
[----:B------:R-:W1:Y:S01]  /*9c10*/  MUFU.EX2 R11, R74 ;  /* 0x0000004a000b7308 */ /* 0x000e620000000800 */
[C---:B0-----:R-:W-:Y:S01]  /*9c20*/  FADD.FTZ R25, R37.reuse, R20 ;  /* 0x0000001425197221 */ /* 0x041fe20000010000 */
[----:B------:R-:W-:-:S05]  /*9c30*/  F2FP.BF16.F32.PACK_AB R162, R37, R70 ;  /* 0x0000004625a2723e */ /* 0x000fca00000010ff */
[----:B------:R2:W-:Y:S01]  /*9c40*/  STSM.16.M88.4 [R196], R160 ;  /* 0x000000a0c4007844 */ /* 0x0005e20000000200 */
[----:B------:R-:W-:Y:S08]  /*9c50*/  MUFU.EX2 R50, R50 ;  /* 0x0000003200327308 */ /* 0x000ff00000000800 */
[----:B------:R-:W0:Y:S01]  /*9c60*/  MUFU.EX2 R41, R24 ;  /* 0x0000001800297308 */ /* 0x000e220000000800 */
[----:B-1----:R-:W-:Y:S01]  /*9c70*/  F2FP.BF16.F32.PACK_AB R164, R11, R48 ;  /* 0x000000300ba4723e */ /* 0x002fe200000010ff */
[----:B------:R-:W-:-:S04]  /*9c80*/  FADD.FTZ R48, R48, R25 ;  /* 0x0000001930307221 */ /* 0x000fc80000010000 */
[----:B------:R-:W-:Y:S02]  /*9c90*/  FADD.FTZ R11, R11, R48 ;  /* 0x000000300b0b7221 */ /* 0x000fe40000010000 */
[----:B------:R-:W-:Y:S08]  /*9ca0*/  MUFU.EX2 R52, R52 ;  /* 0x0000003400347308 */ /* 0x000ff00000000800 */
[----:B------:R-:W1:Y:S01]  /*9cb0*/  MUFU.EX2 R21, R21 ;  /* 0x0000001500157308 */ /* 0x000e620000000800 */
[----:B0-----:R-:W-:Y:S01]  /*9cc0*/  F2FP.BF16.F32.PACK_AB R165, R41, R50 ;  /* 0x0000003229a5723e */ /* 0x001fe200000010ff */
[----:B------:R-:W-:-:S04]  /*9cd0*/  FADD.FTZ R50, R50, R3 ;  /* 0x0000000332327221 */ /* 0x000fc80000010000 */
[----:B------:R-:W-:Y:S02]  /*9ce0*/  FADD.FTZ R41, R41, R50 ;  /* 0x0000003229297221 */ /* 0x000fe40000010000 */
[----:B------:R-:W0:Y:S08]  /*9cf0*/  MUFU.EX2 R54, R54 ;  /* 0x0000003600367308 */ /* 0x000e300000000800 */
[----:B------:R-:W3:Y:S01]  /*9d00*/  MUFU.EX2 R39, R39 ;  /* 0x0000002700277308 */ /* 0x000ee20000000800 */
[----:B-1----:R-:W-:Y:S01]  /*9d10*/  F2FP.BF16.F32.PACK_AB R166, R21, R52 ;  /* 0x0000003415a6723e */ /* 0x002fe200000010ff */
[----:B------:R-:W-:-:S04]  /*9d20*/  FADD.FTZ R52, R52, R11 ;  /* 0x0000000b34347221 */ /* 0x000fc80000010000 */
[----:B------:R-:W-:Y:S01]  /*9d30*/  FADD.FTZ R3, R21, R52 ;  /* 0x0000003415037221 */ /* 0x000fe20000010000 */
[----:B0-----:R-:W-:Y:S01]  /*9d40*/  FADD.FTZ R10, R54, R41 ;  /* 0x00000029360a7221 */ /* 0x001fe20000010000 */
[----:B---3--:R-:W-:-:S03]  /*9d50*/  F2FP.BF16.F32.PACK_AB R167, R39, R54 ;  /* 0x0000003627a7723e */ /* 0x008fc600000010ff */
[----:B------:R-:W-:Y:S02]  /*9d60*/  FADD.FTZ R10, R39, R10 ;  /* 0x0000000a270a7221 */ /* 0x000fe40000010000 */
[----:B------:R2:W-:Y:S01]  /*9d70*/  STSM.16.M88.4 [R197], R164 ;  /* 0x000000a4c5007844 */ /* 0x0005e20000000200 */
[----:B------:R-:W-:Y:S05]  /*9d80*/  @!P0 BRA `(.L_x_3939) ;  /* 0x0000000000048947 */ /* 0x000fea0003800000 */
[----:B------:R-:W-:Y:S01]  /*9d90*/  BPT.TRAP 0x1 ;  /* 0x000000040000795c */ /* 0x000fe20000300000 */
.L_x_3939:
[----:B------:R0:W1:Y:S01]  /*9da0*/  SYNCS.PHASECHK.TRANS64.TRYWAIT P2, [R15+URZ+0x28c50], R58 ;  /* 0x028c503a0f0075a7 */ /* 0x000062000804017f */
[----:B------:R-:W-:Y:S05]  /*9db0*/  @!P0 BRA `(.L_x_3940) ;  /* 0x0000000000048947 */ /* 0x000fea0003800000 */
[----:B------:R-:W-:Y:S01]  /*9dc0*/  BPT.TRAP 0x1 ;  /* 0x000000040000795c */ /* 0x000fe20000300000 */
.L_x_3940:
[----:B------:R-:W-:Y:S01]  /*9dd0*/  LOP3.LUT R11, R56, 0x2000000, RZ, 0xfc, !PT ;  /* 0x02000000380b7812 */ /* 0x000fe200078efcff */
[----:B------:R-:W-:Y:S01]  /*9de0*/  ULDC UR37, c[0x0][0x9d8] ;  /* 0x0002760000257ab9 */ /* 0x000fe20000000800 */
[----:B------:R-:W-:Y:S01]  /*9df0*/  ULDC UR36, c[0x0][0x988] ;  /* 0x0002620000247ab9 */ /* 0x000fe20000000800 */
[----:B------:R-:W-:Y:S01]  /*9e00*/  BSSY B0, `(.L_x_3941) ;  /* 0x0000006000007945 */ /* 0x000fe20003800000 */
[----:B------:R-:W-:Y:S02]  /*9e10*/  IMAD.MOV.U32 R21, RZ, RZ, 0x40000040 ;  /* 0x40000040ff157424 */ /* 0x000fe400078e00ff */
[----:B------:R-:W-:Y:S01]  /*9e20*/  IMAD R20, R18, 0x1000, R11 ;  /* 0x0000100012147824 */ /* 0x000fe200078e020b */
[----:B-1----:R-:W-:Y:S06]  /*9e30*/  @P2 BRA `(.L_x_3942) ;  /* 0x0000000000082947 */ /* 0x002fec0003800000 */
[----:B------:R-:W1:Y:S02]  /*9e40*/  SYNCS.PHASECHK.TRANS64.TRYWAIT P2, [R15+URZ+0x28c50], R58 ;  /* 0x028c503a0f0075a7 */ /* 0x000e64000804017f */
[----:B-1----:R-:W-:Y:S05]  /*9e50*/  @!P2 BRA `(.L_x_3943) ;  /* 0x000000e80084a947 */ /* 0x002fea0003800000 */
.L_x_3942:
[----:B------:R-:W-:Y:S05]  /*9e60*/  BSYNC B0 ;  /* 0x0000000000007941 */ /* 0x000fea0003800000 */
.L_x_3941:
[----:B------:R-:W-:Y:S01]  /*9e70*/  R2UR UR6, R20 ;  /* 0x00000000140672ca */ /* 0x000fe200000e0000 */
[----:B01----:R-:W-:Y:S01]  /*9e80*/  WARPGROUP.ARRIVE ;  /* 0x00000000000079c5 */ /* 0x003fe20000000000 */
[----:B------:R-:W-:Y:S01]  /*9e90*/  R2UR UR7, R21 ;  /* 0x00000000150772ca */ /* 0x000fe200000e0000 */
[----:B------:R-:W-:Y:S01]  /*9ea0*/  IMAD.MOV.U32 R21, RZ, RZ, 0x40000040 ;  /* 0x40000040ff157424 */ /* 0x000fe200078e00ff */
[----:B------:R-:W-:Y:S01]  /*9eb0*/  ISETP.GE.AND P2, PT, R168, 0x41, PT ;  /* 0x00000041a800780c */ /* 0x000fe20003f46270 */
[----:B------:R-:W-:Y:S01]  /*9ec0*/  @!P1 VIADD R15, R15, 0x28c60 ;  /* 0x00028c600f0f9836 */ /* 0x000fe20000000000 */
[----:B------:R-:W-:Y:S04]  /*9ed0*/  BSSY B0, `(.L_x_3944) ;  /* 0x0000209000007945 */ /* 0x000fe80003800000 */
[----:B------:R-:W-:-:S05]  /*9ee0*/  @!P1 PRMT R15, RZ, 0x654, R15 ;  /* 0x00000654ff0f9816 */ /* 0x000fca000000000f */
[----:B------:R-:W-:Y:S03]  /*9ef0*/  HGMMA.64x256x16.F32.BF16 R24, R152, gdesc[UR4].tnspB, RZ, !UPT, gsb0 ;  /* 0x43e0000498187df0 */ /* 0x000fe6000c0018ff */
[----:B------:R-:W-:Y:S02]  /*9f00*/  WARPGROUP.DEPBAR.LE gsb0, 0x0 ;  /* 0x00008000000079c5 */ /* 0x000fe40000010000 */
[----:B------:R-:W-:Y:S01]  /*9f10*/  VIADD R152, R20, 0x80 ;  /* 0x0000008014987836 */ /* 0x000fe20000000000 */
[----:B------:R-:W-:Y:S01]  /*9f20*/  WARPGROUP.ARRIVE ;  /* 0x00000000000079c5 */ /* 0x000fe20000000000 */
[----:B------:R-:W-:-:S03]  /*9f30*/  IMAD.MOV.U32 R153, RZ, RZ, 0x40000040 ;  /* 0x40000040ff997424 */ /* 0x000fc600078e00ff */
[----:B------:R-:W-:Y:S01]  /*9f40*/  R2UR UR6, R152 ;  /* 0x00000000980672ca */ /* 0x000fe200000e0000 */
[C---:B------:R-:W-:Y:S01]  /*9f50*/  VIADD R152, R20.reuse, 0x100 ;  /* 0x0000010014987836 */ /* 0x040fe20000000000 */
[----:B------:R-:W-:Y:S01]  /*9f60*/  R2UR UR7, R153 ;  /* 0x00000000990772ca */ /* 0x000fe200000e0000 */
[----:B------:R-:W-:Y:S02]  /*9f70*/  IMAD.MOV.U32 R153, RZ, RZ, 0x40000040 ;  /* 0x40000040ff997424 */ /* 0x000fe400078e00ff */
[----:B------:R-:W-:-:S13]  /*9f80*/  VIADD R20, R20, 0x180 ;  /* 0x0000018014147836 */ /* 0x000fda0000000000 */
[----:B------:R-:W-:Y:S01]  /*9f90*/  HGMMA.64x256x16.F32.BF16 R24, R156, gdesc[UR4].tnspB, R24, gsb0 ;  /* 0x43e000049c187df0 */ /* 0x000fe20008001818 */
[----:B------:R-:W-:Y:S02]  /*9fa0*/  R2UR UR6, R152 ;  /* 0x00000000980672ca */ /* 0x000fe400000e0000 */
[----:B------:R-:W-:Y:S01]  /*9fb0*/  R2UR UR7, R153 ;  /* 0x00000000990772ca */ /* 0x000fe200000e0000 */
[----:B------:R-:W-:Y:S02]  /*9fc0*/  WARPGROUP.DEPBAR.LE gsb0, 0x0 ;  /* 0x00008000000079c5 */ /* 0x000fe40000010000 */
[----:B------:R-:W-:-:S15]  /*9fd0*/  WARPGROUP.ARRIVE ;  /* 0x00000000000079c5 */ /* 0x000fde0000000000 */
[----:B------:R-:W-:-:S07]  /*9fe0*/  NOP ;  /* 0x0000000000007918 */ /* 0x000fce0000000000 */
[----:B------:R-:W-:Y:S01]  /*9ff0*/  HGMMA.64x256x16.F32.BF16 R24, R160, gdesc[UR4].tnspB, R24, gsb0 ;  /* 0x43e00004a0187df0 */ /* 0x000fe20008001818 */
[----:B------:R-:W-:Y:S02]  /*a000*/  R2UR UR6, R20 ;  /* 0x00000000140672ca */ /* 0x000fe400000e0000 */
[----:B------:R-:W-:Y:S01]  /*a010*/  R2UR UR7, R21 ;  /* 0x00000000150772ca */ /* 0x000fe200000e0000 */
[----:B------:R-:W-:Y:S02]  /*a020*/  WARPGROUP.DEPBAR.LE gsb0, 0x0 ;  /* 0x00008000000079c5 */ /* 0x000fe40000010000 */
[----:B------:R-:W-:-:S15]  /*a030*/  WARPGROUP.ARRIVE ;  /* 0x00000000000079c5 */ /* 0x000fde0000000000 */
[----:B------:R-:W-:-:S07]  /*a040*/  NOP ;  /* 0x0000000000007918 */ /* 0x000fce0000000000 */
        /* <DEDUP_REMOVED lines=10> */
[----:B------:R0:W-:Y:S01]  /*a0f0*/  @!P1 SYNCS.ARRIVE.TRANS64.RED.A1T0 RZ, [R15+URZ], RZ ;  /* 0x000000ff0fff99a7 */ /* 0x0001e2000810043f */
[----:B------:R-:W-:Y:S05]  /*a100*/  @!P2 BRA `(.L_x_3945) ;  /* 0x0000001c0094a947 */ /* 0x000fea0003800000 */
[----:B0-----:R-:W-:Y:S02]  /*a110*/  VIADD R15, R181, 0xfffffffe ;  /* 0xfffffffeb50f7836 */ /* 0x001fe40000000000 */
[----:B------:R-:W-:Y:S02]  /*a120*/  IMAD.MOV.U32 R21, RZ, RZ, R14 ;  /* 0x000000ffff157224 */ /* 0x000fe400078e000e */
[----:B------:R-:W-:Y:S02]  /*a130*/  IMAD.MOV.U32 R225, RZ, RZ, R12 ;  /* 0x000000ffffe17224 */ /* 0x000fe400078e000c */
[----:B------:R-:W-:-:S07]  /*a140*/  IMAD.MOV.U32 R224, RZ, RZ, R18 ;  /* 0x000000ffffe07224 */ /* 0x000fce00078e0012 */
.L_x_3956:
[----:B------:R-:W-:Y:S01]  /*a150*/  VIADD R18, R224, 0x1 ;  /* 0x00000001e0127836 */ /* 0x000fe20000000000 */
[C---:B------:R-:W-:Y:S01]  /*a160*/  ISETP.GT.AND P2, PT, R15.reuse, RZ, PT ;  /* 0x000000ff0f00720c */ /* 0x040fe20003f44270 */
[----:B------:R-:W-:-:S03]  /*a170*/  VIADD R15, R15, 0xffffffff ;  /* 0xffffffff0f0f7836 */ /* 0x000fc60000000000 */
[----:B------:R-:W-:-:S04]  /*a180*/  ISETP.NE.AND P3, PT, R18, 0x2, PT ;  /* 0x000000021200780c */ /* 0x000fc80003f65270 */
[----:B------:R-:W-:Y:S02]  /*a190*/  SEL R13, RZ, 0x1, P3 ;  /* 0x00000001ff0d7807 */ /* 0x000fe40001800000 */
[----:B------:R-:W-:Y:S02]  /*a1a0*/  SEL R18, R18, RZ, P3 ;  /* 0x000000ff12127207 */ /* 0x000fe40001800000 */
[----:B------:R-:W-:Y:S01]  /*a1b0*/  LOP3.LUT R22, R22, R13, RZ, 0x3c, !PT ;  /* 0x0000000d16167212 */ /* 0x000fe200078e3cff */
[----:B-1----:R-:W-:Y:S06]  /*a1c0*/  @!P0 BRA `(.L_x_3946) ;  /* 0x0000000000048947 */ /* 0x002fec0003800000 */
[----:B------:R-:W-:Y:S01]  /*a1d0*/  BPT.TRAP 0x1 ;  /* 0x000000040000795c */ /* 0x000fe20000300000 */
.L_x_3946:
[----:B------:R-:W-:Y:S01]  /*a1e0*/  IMAD R216, R18, 0x8, R2 ;  /* 0x0000000812d87824 */ /* 0x000fe200078e0202 */
[----:B------:R-:W-:-:S04]  /*a1f0*/  SHF.L.U32 R20, R22, 0x1f, RZ ;  /* 0x0000001f16147819 */ /* 0x000fc800000006ff */
[----:B------:R0:W1:Y:S01]  /*a200*/  SYNCS.PHASECHK.TRANS64.TRYWAIT P3, [R216+URZ+0x28c30], R20 ;  /* 0x028c3014d80075a7 */ /* 0x000062000806017f */
[----:B------:R-:W-:Y:S05]  /*a210*/  @!P0 BRA `(.L_x_3947) ;  /* 0x0000000000048947 */ /* 0x000fea0003800000 */
[----:B------:R-:W-:Y:S01]  /*a220*/  BPT.TRAP 0x1 ;  /* 0x000000040000795c */ /* 0x000fe20000300000 */
.L_x_3947:
[----:B------:R-:W-:Y:S01]  /*a230*/  VIADD R12, R2, 0x20400 ;  /* 0x00020400020c7836 */ /* 0x000fe20000000000 */
[----:B------:R-:W-:Y:S01]  /*a240*/  BSSY B1, `(.L_x_3948) ;  /* 0x0000009000017945 */ /* 0x000fe20003800000 */
[----:B------:R-:W-:Y:S02]  /*a250*/  IMAD R154, R18, 0x200, R0 ;  /* 0x00000200129a7824 */ /* 0x000fe400078e0200 */
[----:B------:R-:W-:Y:S01]  /*a260*/  IMAD.MOV.U32 R155, RZ, RZ, 0x40000040 ;  /* 0x40000040ff9b7424 */ /* 0x000fe200078e00ff */
[----:B------:R-:W-:-:S04]  /*a270*/  SHF.R.U32.HI R12, RZ, 0x4, R12 ;  /* 0x00000004ff0c7819 */ /* 0x000fc8000001160c */
[----:B------:R-:W-:-:S04]  /*a280*/  LOP3.LUT R12, R12, 0x3fff, RZ, 0xc0, !PT ;  /* 0x00003fff0c0c7812 */ /* 0x000fc800078ec0ff */
[----:B------:R-:W-:Y:S01]  /*a290*/  LOP3.LUT R12, R12, 0x10000, RZ, 0xfc, !PT ;  /* 0x000100000c0c7812 */ /* 0x000fe200078efcff */
[----:B-1----:R-:W-:Y:S06]  /*a2a0*/  @P3 BRA `(.L_x_3949) ;  /* 0x0000000000083947 */ /* 0x002fec0003800000 */
[----:B------:R-:W1:Y:S02]  /*a2b0*/  SYNCS.PHASECHK.TRANS64.TRYWAIT P3, [R216+URZ+0x28c30], R20 ;  /* 0x028c3014d80075a7 */ /* 0x000e64000806017f */
[----:B-1----:R-:W-:Y:S05]  /*a2c0*/  @!P3 BRA `(.L_x_3950) ;  /* 0x000000e4007cb947 */ /* 0x002fea0003800000 */
.L_x_3949:
[----:B------:R-:W-:Y:S05]  /*a2d0*/  BSYNC B1 ;  /* 0x0000000000017941 */ /* 0x000fea0003800000 */
.L_x_3948:
[----:B------:R-:W-:Y:S01]  /*a2e0*/  IMAD.MOV.U32 R13, RZ, RZ, 0x40000040 ;  /* 0x40000040ff0d7424 */ /* 0x000fe200078e00ff */
[----:B------:R-:W-:Y:S01]  /*a2f0*/  R2UR UR4, R12 ;  /* 0x000000000c0472ca */ /* 0x000fe200000e0000 */
[C---:B------:R-:W-:Y:S01]  /*a300*/  VIADD R152, R154.reuse, 0x2 ;  /* 0x000000029a987836 */ /* 0x040fe20000000000 */
[C---:B------:R-:W-:Y:S01]  /*a310*/  R2UR UR6, R154.reuse ;  /* 0x000000009a0672ca */ /* 0x040fe200000e0000 */
[C---:B------:R-:W-:Y:S01]  /*a320*/  VIADD R12, R154.reuse, 0x4 ;  /* 0x000000049a0c7836 */ /* 0x040fe20000000000 */
[----:B------:R-:W-:Y:S01]  /*a330*/  R2UR UR7, R155 ;  /* 0x000000009b0772ca */ /* 0x000fe200000e0000 */
[----:B------:R-:W-:Y:S01]  /*a340*/  VIADD R154, R154, 0x6 ;  /* 0x000000069a9a7836 */ /* 0x000fe20000000000 */
[----:B------:R-:W-:Y:S01]  /*a350*/  R2UR UR5, R13 ;  /* 0x000000000d0572ca */ /* 0x000fe200000e0000 */
[----:B------:R-:W-:Y:S01]  /*a360*/  IMAD.MOV.U32 R153, RZ, RZ, 0x40000040 ;  /* 0x40000040ff997424 */ /* 0x000fe200078e00ff */
[----:B------:R-:W-:Y:S01]  /*a370*/  R2UR UR10, R152 ;  /* 0x00000000980a72ca */ /* 0x000fe200000e0000 */
[----:B------:R-:W-:Y:S01]  /*a380*/  IMAD.MOV.U32 R155, RZ, RZ, 0x40000040 ;  /* 0x40000040ff9b7424 */ /* 0x000fe200078e00ff */
[----:B------:R-:W-:-:S02]  /*a390*/  R2UR UR18, R154 ;  /* 0x000000009a1272ca */ /* 0x000fc400000e0000 */
[----:B------:R-:W-:Y:S02]  /*a3a0*/  R2UR UR11, R153 ;  /* 0x00000000990b72ca */ /* 0x000fe400000e0000 */
[----:B------:R-:W-:Y:S02]  /*a3b0*/  R2UR UR19, R155 ;  /* 0x000000009b1372ca */ /* 0x000fe400000e0000 */
[----:B--2---:R-:W-:Y:S01]  /*a3c0*/  WARPGROUP.ARRIVE ;  /* 0x00000000000079c5 */ /* 0x004fe20000000000 */
[----:B------:R-:W-:Y:S02]  /*a3d0*/  R2UR UR8, R8 ;  /* 0x00000000080872ca */ /* 0x000fe400000e0000 */
[----:B------:R-:W-:Y:S02]  /*a3e0*/  R2UR UR9, R9 ;  /* 0x00000000090972ca */ /* 0x000fe400000e0000 */
[----:B------:R-:W-:Y:S01]  /*a3f0*/  R2UR UR14, R12 ;  /* 0x000000000c0e72ca */ /* 0x000fe200000e0000 */
[----:B------:R-:W-:Y:S01]  /*a400*/  HGMMA.64x64x16.F32.BF16 R152, gdesc[UR4], RZ, !UPT, gsb0 ;  /* 0x00e00000049879f0 */ /* 0x000fe2000c0018ff */
[----:B------:R-:W-:-:S02]  /*a410*/  R2UR UR15, R13 ;  /* 0x000000000d0f72ca */ /* 0x000fc400000e0000 */
[----:B------:R-:W-:Y:S02]  /*a420*/  R2UR UR12, R6 ;  /* 0x00000000060c72ca */ /* 0x000fe400000e0000 */
[----:B------:R-:W-:Y:S02]  /*a430*/  R2UR UR13, R7 ;  /* 0x00000000070d72ca */ /* 0x000fe400000e0000 */
[----:B------:R-:W-:Y:S02]  /*a440*/  R2UR UR16, R4 ;  /* 0x00000000041072ca */ /* 0x000fe400000e0000 */
[----:B------:R-:W-:Y:S01]  /*a450*/  R2UR UR17, R5 ;  /* 0x00000000051172ca */ /* 0x000fe200000e0000 */
        /* <DEDUP_REMOVED lines=49> */
[----:B----4-:R-:W-:-:S07]  /*a770*/  FMNMX.FTZ R12, R153, R12, !PT ;  /* 0x0000000c990c7209 */ /* 0x010fce0007810000 */
[----:B------:R-:W4:Y:S01]  /*a780*/  MUFU.TANH R160, R160 ;  /* 0x000000a000a07308 */ /* 0x000f220000002400 */
[----:B--2---:R-:W-:-:S07]  /*a790*/  FMNMX.FTZ R12, R156, R12, !PT ;  /* 0x0000000c9c0c7209 */ /* 0x004fce0007810000 */
[----:B------:R-:W2:Y:S01]  /*a7a0*/  MUFU.TANH R161, R161 ;  /* 0x000000a100a17308 */ /* 0x000ea20000002400 */
[----:B---3--:R-:W-:-:S07]  /*a7b0*/  FMNMX.FTZ R12, R157, R12, !PT ;  /* 0x0000000c9d0c7209 */ /* 0x008fce0007810000 */
        /* <DEDUP_REMOVED lines=18> */
[----:B------:R-:W-:Y:S01]  /*a8e0*/  MUFU.TANH R154, R154 ;  /* 0x0000009a009a7308 */ /* 0x000fe20000002400 */
[----:B----4-:R-:W-:-:S07]  /*a8f0*/  FMNMX.FTZ R13, R177, R12, !PT ;  /* 0x0000000cb10d7209 */ /* 0x010fce0007810000 */
[----:B------:R-:W-:Y:S01]  /*a900*/  MUFU.TANH R155, R155 ;  /* 0x0000009b009b7308 */ /* 0x000fe20000002400 */
[----:B--2---:R-:W-:-:S05]  /*a910*/  FMNMX.FTZ R12, R180, R13, !PT ;  /* 0x0000000db40c7209 */ /* 0x004fca0007810000 */
[----:B------:R-:W2:Y:S02]  /*a920*/  SHFL.BFLY PT, R13, R12, 0x2, 0x1f ;  /* 0x0c401f000c0d7f89 */ /* 0x000ea400000e0000 */
[----:B------:R-:W-:Y:S08]  /*a930*/  MUFU.TANH R158, R158 ;  /* 0x0000009e009e7308 */ /* 0x000ff00000002400 */
[----:B------:R-:W-:Y:S08]  /*a940*/  MUFU.TANH R159, R159 ;  /* 0x0000009f009f7308 */ /* 0x000ff00000002400 */
[----:B------:R-:W-:Y:S01]  /*a950*/  MUFU.TANH R162, R162 ;  /* 0x000000a200a27308 */ /* 0x000fe20000002400 */
[----:B--2---:R-:W-:-:S07]  /*a960*/  FMNMX.FTZ R12, R12, R13, !PT ;  /* 0x0000000d0c0c7209 */ /* 0x004fce0007810000 */
[----:B------:R-:W-:Y:S01]  /*a970*/  MUFU.TANH R163, R163 ;  /* 0x000000a300a37308 */ /* 0x000fe20000002400 */
[----:B------:R-:W2:Y:S07]  /*a980*/  SHFL.BFLY PT, R13, R12, 0x1, 0x1f ;  /* 0x0c201f000c0d7f89 */ /* 0x000eae00000e0000 */
[----:B------:R-:W-:Y:S08]  /*a990*/  MUFU.TANH R166, R166 ;  /* 0x000000a600a67308 */ /* 0x000ff00000002400 */
[----:B------:R-:W-:Y:S08]  /*a9a0*/  MUFU.TANH R167, R167 ;  /* 0x000000a700a77308 */ /* 0x000ff00000002400 */
[----:B------:R-:W-:Y:S01]  /*a9b0*/  MUFU.TANH R170, R170 ;  /* 0x000000aa00aa7308 */ /* 0x000fe20000002400 */
[----:B--2---:R-:W-:Y:S01]  /*a9c0*/  FMNMX.FTZ R12, R12, R13, !PT ;  /* 0x0000000d0c0c7209 */ /* 0x004fe20007810000 */
[----:B------:R-:W-:-:S04]  /*a9d0*/  IMAD.U32 R13, RZ, RZ, UR36 ;  /* 0x00000024ff0d7e24 */ /* 0x000fc8000f8e00ff */
[C---:B------:R-:W-:Y:S01]  /*a9e0*/  FADD.FTZ R225, -R12.reuse, R225 ;  /* 0x000000e10ce17221 */ /* 0x040fe20000010100 */
[-C--:B------:R-:W-:Y:S01]  /*a9f0*/  FMUL.FTZ R181, R12, R13.reuse ;  /* 0x0000000d0cb57220 */ /* 0x080fe20000410000 */
[----:B------:R-:W-:Y:S02]  /*aa00*/  MUFU.TANH R171, R171 ;  /* 0x000000ab00ab7308 */ /* 0x000fe40000002400 */
[-C--:B------:R-:W-:Y:S01]  /*aa10*/  FMUL.FTZ R225, R225, R13.reuse ;  /* 0x0000000de1e17220 */ /* 0x080fe20000410000 */
[-CC-:B------:R-:W-:Y:S01]  /*aa20*/  FFMA.FTZ R14, R14, R13.reuse, -R181.reuse ;  /* 0x0000000d0e0e7223 */ /* 0x180fe200000108b5 */
[-CC-:B------:R-:W-:Y:S01]  /*aa30*/  FFMA.FTZ R152, R152, R13.reuse, -R181.reuse ;  /* 0x0000000d98987223 */ /* 0x180fe200000108b5 */
[-CC-:B------:R-:W-:Y:S01]  /*aa40*/  FFMA.FTZ R153, R153, R13.reuse, -R181.reuse ;  /* 0x0000000d99997223 */ /* 0x180fe200000108b5 */
[-CC-:B------:R-:W-:Y:S01]  /*aa50*/  FFMA.FTZ R156, R156, R13.reuse, -R181.reuse ;  /* 0x0000000d9c9c7223 */ /* 0x180fe200000108b5 */
[-CC-:B------:R-:W-:Y:S01]  /*aa60*/  FFMA.FTZ R157, R157, R13.reuse, -R181.reuse ;  /* 0x0000000d9d9d7223 */ /* 0x180fe200000108b5 */
[----:B------:R-:W2:Y:S01]  /*aa70*/  MUFU.EX2 R225, R225 ;  /* 0x000000e100e17308 */ /* 0x000ea20000000800 */
[-CC-:B------:R-:W-:Y:S01]  /*aa80*/  FFMA.FTZ R160, R160, R13.reuse, -R181.reuse ;  /* 0x0000000da0a07223 */ /* 0x180fe200000108b5 */
[-CC-:B------:R-:W-:Y:S01]  /*aa90*/  FFMA.FTZ R161, R161, R13.reuse, -R181.reuse ;  /* 0x0000000da1a17223 */ /* 0x180fe200000108b5 */
[-CC-:B------:R-:W-:Y:S01]  /*aaa0*/  FFMA.FTZ R164, R164, R13.reuse, -R181.reuse ;  /* 0x0000000da4a47223 */ /* 0x180fe200000108b5 */
[-CC-:B------:R-:W-:Y:S01]  /*aab0*/  FFMA.FTZ R165, R165, R13.reuse, -R181.reuse ;  /* 0x0000000da5a57223 */ /* 0x180fe200000108b5 */
[-CC-:B------:R-:W-:Y:S01]  /*aac0*/  FFMA.FTZ R168, R168, R13.reuse, -R181.reuse ;  /* 0x0000000da8a87223 */ /* 0x180fe200000108b5 */
[-CC-:B------:R-:W-:Y:S01]  /*aad0*/  FFMA.FTZ R169, R169, R13.reuse, -R181.reuse ;  /* 0x0000000da9a97223 */ /* 0x180fe200000108b5 */
[-CC-:B------:R-:W-:Y:S01]  /*aae0*/  FFMA.FTZ R172, R172, R13.reuse, -R181.reuse ;  /* 0x0000000dacac7223 */ /* 0x180fe200000108b5 */
[----:B------:R-:W3:Y:S01]  /*aaf0*/  MUFU.EX2 R14, R14 ;  /* 0x0000000e000e7308 */ /* 0x000ee20000000800 */
[-CC-:B------:R-:W-:Y:S01]  /*ab00*/  FFMA.FTZ R173, R173, R13.reuse, -R181.reuse ;  /* 0x0000000dadad7223 */ /* 0x180fe200000108b5 */
[-CC-:B------:R-:W-:Y:S01]  /*ab10*/  FFMA.FTZ R176, R176, R13.reuse, -R181.reuse ;  /* 0x0000000db0b07223 */ /* 0x180fe200000108b5 */
[-CC-:B------:R-:W-:Y:S01]  /*ab20*/  FFMA.FTZ R177, R177, R13.reuse, -R181.reuse ;  /* 0x0000000db1b17223 */ /* 0x180fe200000108b5 */
[----:B------:R-:W-:-:S04]  /*ab30*/  FFMA.FTZ R180, R180, R13, -R181 ;  /* 0x0000000db4b47223 */ /* 0x000fc800000108b5 */
[----:B------:R-:W4:Y:S01]  /*ab40*/  MUFU.EX2 R152, R152 ;  /* 0x0000009800987308 */ /* 0x000f220000000800 */
[-C--:B--2---:R-:W-:Y:S01]  /*ab50*/  FMUL.FTZ R24, R24, R225.reuse ;  /* 0x000000e118187220 */ /* 0x084fe20000410000 */
[-C--:B------:R-:W-:Y:S01]  /*ab60*/  FMUL.FTZ R25, R25, R225.reuse ;  /* 0x000000e119197220 */ /* 0x080fe20000410000 */
[-C--:B------:R-:W-:Y:S01]  /*ab70*/  FMUL.FTZ R28, R28, R225.reuse ;  /* 0x000000e11c1c7220 */ /* 0x080fe20000410000 */
[-C--:B------:R-:W-:Y:S01]  /*ab80*/  FMUL.FTZ R29, R29, R225.reuse ;  /* 0x000000e11d1d7220 */ /* 0x080fe20000410000 */
[-C--:B------:R-:W-:Y:S01]  /*ab90*/  FMUL.FTZ R32, R32, R225.reuse ;  /* 0x000000e120207220 */ /* 0x080fe20000410000 */
[-C--:B------:R-:W-:Y:S01]  /*aba0*/  FMUL.FTZ R33, R33, R225.reuse ;  /* 0x000000e121217220 */ /* 0x080fe20000410000 */
[----:B------:R-:W-:Y:S01]  /*abb0*/  FMUL.FTZ R36, R36, R225 ;  /* 0x000000e124247220 */ /* 0x000fe20000410000 */
[----:B------:R-:W2:Y:S01]  /*abc0*/  MUFU.TANH R174, R174 ;  /* 0x000000ae00ae7308 */ /* 0x000ea20000002400 */
[----:B---3--:R-:W-:Y:S01]  /*abd0*/  FFMA.FTZ R3, R225, R3, R14 ;  /* 0x00000003e1037223 */ /* 0x008fe2000001000e */
[-C--:B------:R-:W-:Y:S01]  /*abe0*/  FMUL.FTZ R37, R37, R225.reuse ;  /* 0x000000e125257220 */ /* 0x080fe20000410000 */
[-C--:B------:R-:W-:Y:S01]  /*abf0*/  FMUL.FTZ R40, R40, R225.reuse ;  /* 0x000000e128287220 */ /* 0x080fe20000410000 */
[-C--:B------:R-:W-:Y:S01]  /*ac00*/  FMUL.FTZ R41, R41, R225.reuse ;  /* 0x000000e129297220 */ /* 0x080fe20000410000 */
[-C--:B------:R-:W-:Y:S01]  /*ac10*/  FMUL.FTZ R44, R44, R225.reuse ;  /* 0x000000e12c2c7220 */ /* 0x080fe20000410000 */
[-C--:B------:R-:W-:Y:S01]  /*ac20*/  FMUL.FTZ R45, R45, R225.reuse ;  /* 0x000000e12d2d7220 */ /* 0x080fe20000410000 */
[----:B------:R-:W-:Y:S01]  /*ac30*/  FMUL.FTZ R48, R48, R225 ;  /* 0x000000e130307220 */ /* 0x000fe20000410000 */
[----:B------:R-:W3:Y:S01]  /*ac40*/  MUFU.TANH R175, R175 ;  /* 0x000000af00af7308 */ /* 0x000ee20000002400 */
[C---:B----4-:R-:W-:Y:S01]  /*ac50*/  FADD.FTZ R3, R152.reuse, R3 ;  /* 0x0000000398037221 */ /* 0x050fe20000010000 */
[----:B------:R-:W-:Y:S01]  /*ac60*/  F2FP.BF16.F32.PACK_AB R152, R152, R14 ;  /* 0x0000000e9898723e */ /* 0x000fe200000010ff */
[----:B------:R-:W-:-:S02]  /*ac70*/  @!P1 VIADD R14, R216, 0x28c40 ;  /* 0x00028c40d80e9836 */ /* 0x000fc40000000000 */
[-C--:B------:R-:W-:Y:S01]  /*ac80*/  FMUL.FTZ R49, R49, R225.reuse ;  /* 0x000000e131317220 */ /* 0x080fe20000410000 */
[-C--:B------:R-:W-:Y:S01]  /*ac90*/  FMUL.FTZ R52, R52, R225.reuse ;  /* 0x000000e134347220 */ /* 0x080fe20000410000 */
[-C--:B------:R-:W-:Y:S01]  /*aca0*/  FMUL.FTZ R53, R53, R225.reuse ;  /* 0x000000e135357220 */ /* 0x080fe20000410000 */
[-C--:B------:R-:W-:Y:S01]  /*acb0*/  FMUL.FTZ R56, R56, R225.reuse ;  /* 0x000000e138387220 */ /* 0x080fe20000410000 */
[----:B------:R-:W-:Y:S01]  /*acc0*/  @!P1 PRMT R14, RZ, 0x654, R14 ;  /* 0x00000654ff0e9816 */ /* 0x000fe2000000000e */
[----:B------:R-:W4:Y:S01]  /*acd0*/  MUFU.TANH R178, R178 ;  /* 0x000000b200b27308 */ /* 0x000f220000002400 */
[-C--:B------:R-:W-:Y:S01]  /*ace0*/  FMUL.FTZ R57, R57, R225.reuse ;  /* 0x000000e139397220 */ /* 0x080fe20000410000 */
[-C--:B------:R-:W-:Y:S01]  /*acf0*/  FMUL.FTZ R60, R60, R225.reuse ;  /* 0x000000e13c3c7220 */ /* 0x080fe20000410000 */
[----:B------:R5:W-:Y:S01]  /*ad00*/  @!P1 SYNCS.ARRIVE.TRANS64.RED.A1T0 RZ, [R14+URZ], RZ ;  /* 0x000000ff0eff99a7 */ /* 0x000be2000810043f */
[-C--:B------:R-:W-:Y:S01]  /*ad10*/  FMUL.FTZ R61, R61, R225.reuse ;  /* 0x000000e13d3d7220 */ /* 0x080fe20000410000 */
[-C--:B------:R-:W-:Y:S01]  /*ad20*/  FMUL.FTZ R64, R64, R225.reuse ;  /* 0x000000e140407220 */ /* 0x080fe20000410000 */
[-C--:B------:R-:W-:Y:S01]  /*ad30*/  FMUL.FTZ R65, R65, R225.reuse ;  /* 0x000000e141417220 */ /* 0x080fe20000410000 */
[-C--:B------:R-:W-:Y:S01]  /*ad40*/  FMUL.FTZ R68, R68, R225.reuse ;  /* 0x000000e144447220 */ /* 0x080fe20000410000 */
[----:B------:R-:W0:Y:S01]  /*ad50*/  MUFU.TANH R179, R179 ;  /* 0x000000b300b37308 */ /* 0x000e220000002400 */
[-C--:B------:R-:W-:Y:S01]  /*ad60*/  FMUL.FTZ R69, R69, R225.reuse ;  /* 0x000000e145457220 */ /* 0x080fe20000410000 */
[----:B------:R-:W-:Y:S01]  /*ad70*/  FMUL.FTZ R72, R72, R225 ;  /* 0x000000e148487220 */ /* 0x000fe20000410000 */
[----:B-----5:R-:W-:-:S02]  /*ad80*/  IMAD.MOV R14, RZ, RZ, -R194 ;  /* 0x000000ffff0e7224 */ /* 0x020fc400078e0ac2 */
[-C--:B------:R-:W-:Y:S01]  /*ad90*/  FMUL.FTZ R73, R73, R225.reuse ;  /* 0x000000e149497220 */ /* 0x080fe20000410000 */
[-C--:B------:R-:W-:Y:S01]  /*ada0*/  FMUL.FTZ R76, R76, R225.reuse ;  /* 0x000000e14c4c7220 */ /* 0x080fe20000410000 */
[-C--:B------:R-:W-:Y:S01]  /*adb0*/  FMUL.FTZ R77, R77, R225.reuse ;  /* 0x000000e14d4d7220 */ /* 0x080fe20000410000 */
[----:B------:R-:W-:Y:S01]  /*adc0*/  FMUL.FTZ R80, R80, R225 ;  /* 0x000000e150507220 */ /* 0x000fe20000410000 */
[----:B------:R-:W-:Y:S01]  /*add0*/  ISETP.NE.AND P3, PT, R193, R14, PT ;  /* 0x0000000ec100720c */ /* 0x000fe20003f65270 */
[----:B------:R-:W5:Y:S01]  /*ade0*/  MUFU.TANH R182, R182 ;  /* 0x000000b600b67308 */ /* 0x000f620000002400 */
[----:B------:R-:W-:Y:S01]  /*adf0*/  FMNMX.FTZ R14, R154, R21, !PT ;  /* 0x000000159a0e7209 */ /* 0x000fe20007810000 */
[-C--:B------:R-:W-:Y:S01]  /*ae00*/  FMUL.FTZ R81, R81, R225.reuse ;  /* 0x000000e151517220 */ /* 0x080fe20000410000 */
[-C--:B------:R-:W-:Y:S01]  /*ae10*/  FMUL.FTZ R84, R84, R225.reuse ;  /* 0x000000e154547220 */ /* 0x080fe20000410000 */
[-C--:B------:R-:W-:Y:S01]  /*ae20*/  FMUL.FTZ R85, R85, R225.reuse ;  /* 0x000000e155557220 */ /* 0x080fe20000410000 */
[----:B------:R-:W-:Y:S01]  /*ae30*/  FMNMX.FTZ R14, R155, R14, !PT ;  /* 0x0000000e9b0e7209 */ /* 0x000fe20007810000 */
[-C--:B------:R-:W-:Y:S01]  /*ae40*/  FMUL.FTZ R88, R88, R225.reuse ;  /* 0x000000e158587220 */ /* 0x080fe20000410000 */
[-C--:B------:R-:W-:Y:S01]  /*ae50*/  FMUL.FTZ R89, R89, R225.reuse ;  /* 0x000000e159597220 */ /* 0x080fe20000410000 */
[-C--:B------:R-:W-:Y:S01]  /*ae60*/  FMUL.FTZ R92, R92, R225.reuse ;  /* 0x000000e15c5c7220 */ /* 0x080fe20000410000 */
[----:B------:R-:W-:Y:S01]  /*ae70*/  FMNMX.FTZ R14, R158, R14, !PT ;  /* 0x0000000e9e0e7209 */ /* 0x000fe20007810000 */
[-C--:B------:R-:W-:Y:S01]  /*ae80*/  FMUL.FTZ R93, R93, R225.reuse ;  /* 0x000000e15d5d7220 */ /* 0x080fe20000410000 */
[-C--:B------:R-:W-:Y:S01]  /*ae90*/  FMUL.FTZ R96, R96, R225.reuse ;  /* 0x000000e160607220 */ /* 0x080fe20000410000 */
[----:B------:R-:W-:Y:S01]  /*aea0*/  @!P3 IMAD R181, R224, 0x40, R191 ;  /* 0x00000040e0b5b824 */ /* 0x000fe200078e02bf */
[----:B------:R-:W-:Y:S01]  /*aeb0*/  FMNMX.FTZ R14, R159, R14, !PT ;  /* 0x0000000e9f0e7209 */ /* 0x000fe20007810000 */
[-C--:B------:R-:W-:Y:S01]  /*aec0*/  FMUL.FTZ R97, R97, R225.reuse ;  /* 0x000000e161617220 */ /* 0x080fe20000410000 */
[-C--:B------:R-:W-:Y:S01]  /*aed0*/  FMUL.FTZ R100, R100, R225.reuse ;  /* 0x000000e164647220 */ /* 0x080fe20000410000 */
[----:B------:R-:W-:Y:S01]  /*aee0*/  @!P3 IMAD R181, R181, 0x4, R2 ;  /* 0x00000004b5b5b824 */ /* 0x000fe200078e0202 */
        /* <DEDUP_REMOVED lines=24> */
[----:B--2---:R-:W-:Y:S01]  /*b070*/  FMNMX.FTZ R14, R174, R14, !PT ;  /* 0x0000000eae0e7209 */ /* 0x004fe20007810000 */
        /* <DEDUP_REMOVED lines=8> */
[----:B------:R-:W2:Y:S08]  /*b100*/  MUFU.TANH R183, R183 ;  /* 0x000000b700b77308 */ /* 0x000eb00000002400 */
[----:B------:R-:W1:Y:S01]  /*b110*/  MUFU.EX2 R153, R153 ;  /* 0x0000009900997308 */ /* 0x000e620000000800 */
[----:B---3--:R-:W-:-:S04]  /*b120*/  FMNMX.FTZ R225, R175, R14, !PT ;  /* 0x0000000eafe17209 */ /* 0x008fc80007810000 */
[----:B----4-:R-:W-:-:S03]  /*b130*/  FMNMX.FTZ R14, R178, R225, !PT ;  /* 0x000000e1b20e7209 */ /* 0x010fc60007810000 */
[----:B------:R-:W3:Y:S01]  /*b140*/  MUFU.EX2 R156, R156 ;  /* 0x0000009c009c7308 */ /* 0x000ee20000000800 */
[----:B0-----:R-:W-:-:S04]  /*b150*/  FMNMX.FTZ R225, R179, R14, !PT ;  /* 0x0000000eb3e17209 */ /* 0x001fc80007810000 */
[----:B-----5:R-:W-:-:S03]  /*b160*/  FMNMX.FTZ R14, R182, R225, !PT ;  /* 0x000000e1b60e7209 */ /* 0x020fc60007810000 */
[----:B------:R-:W0:Y:S01]  /*b170*/  MUFU.EX2 R157, R157 ;  /* 0x0000009d009d7308 */ /* 0x000e220000000800 */
[----:B--2---:R-:W-:Y:S01]  /*b180*/  FMNMX.FTZ R14, R183, R14, !PT ;  /* 0x0000000eb70e7209 */ /* 0x004fe20007810000 */
[----:B-1----:R-:W-:-:S04]  /*b190*/  FADD.FTZ R3, R153, R3 ;  /* 0x0000000399037221 */ /* 0x002fc80000010000 */
[----:B------:R-:W1:Y:S02]  /*b1a0*/  SHFL.BFLY PT, R224, R14, 0x2, 0x1f ;  /* 0x0c401f000ee07f89 */ /* 0x000e6400000e0000 */
[----:B------:R-:W2:Y:S01]  /*b1b0*/  MUFU.EX2 R160, R160 ;  /* 0x000000a000a07308 */ /* 0x000ea20000000800 */
[----:B---3--:R-:W-:-:S07]  /*b1c0*/  FADD.FTZ R236, R156, R3 ;  /* 0x000000039cec7221 */ /* 0x008fce0000010000 */
[----:B------:R-:W3:Y:S01]  /*b1d0*/  MUFU.EX2 R161, R161 ;  /* 0x000000a100a17308 */ /* 0x000ee20000000800 */
[----:B0-----:R-:W-:-:S07]  /*b1e0*/  FADD.FTZ R3, R157, R236 ;  /* 0x000000ec9d037221 */ /* 0x001fce0000010000 */
[----:B------:R-:W-:Y:S01]  /*b1f0*/  MUFU.EX2 R164, R164 ;  /* 0x000000a400a47308 */ /* 0x000fe20000000800 */
[----:B--2---:R-:W-:Y:S01]  /*b200*/  FADD.FTZ R236, R160, R3 ;  /* 0x00000003a0ec7221 */ /* 0x004fe20000010000 */
[----:B-1----:R-:W-:-:S06]  /*b210*/  FMNMX.FTZ R14, R14, R224, !PT ;  /* 0x000000e00e0e7209 */ /* 0x002fcc0007810000 */
[----:B------:R-:W-:Y:S01]  /*b220*/  MUFU.EX2 R165, R165 ;  /* 0x000000a500a57308 */ /* 0x000fe20000000800 */
[----:B---3--:R-:W-:Y:S01]  /*b230*/  FADD.FTZ R3, R161, R236 ;  /* 0x000000eca1037221 */ /* 0x008fe20000010000 */
[----:B------:R-:W0:Y:S06]  /*b240*/  SHFL.BFLY PT, R224, R14, 0x1, 0x1f ;  /* 0x0c201f000ee07f89 */ /* 0x000e2c00000e0000 */
[----:B------:R-:W-:Y:S08]  /*b250*/  MUFU.EX2 R168, R168 ;  /* 0x000000a800a87308 */ /* 0x000ff00000000800 */
[----:B------:R-:W-:Y:S08]  /*b260*/  MUFU.EX2 R169, R169 ;  /* 0x000000a900a97308 */ /* 0x000ff00000000800 */
[----:B------:R-:W-:Y:S01]  /*b270*/  MUFU.EX2 R172, R172 ;  /* 0x000000ac00ac7308 */ /* 0x000fe20000000800 */
[----:B0-----:R-:W-:-:S05]  /*b280*/  FMNMX.FTZ R14, R14, R224, !PT ;  /* 0x000000e00e0e7209 */ /* 0x001fca0007810000 */
[----:B------:R-:W-:Y:S02]  /*b290*/  FADD.FTZ R21, -R14, R21 ;  /* 0x000000150e157221 */ /* 0x000fe40000010100 */
[----:B------:R-:W-:Y:S02]  /*b2a0*/  MUFU.EX2 R173, R173 ;  /* 0x000000ad00ad7308 */ /* 0x000fe40000000800 */
[----:B------:R-:W-:-:S06]  /*b2b0*/  FMUL.FTZ R21, R21, R13 ;  /* 0x0000000d15157220 */ /* 0x000fcc0000410000 */
[----:B------:R-:W-:Y:S08]  /*b2c0*/  MUFU.EX2 R176, R176 ;  /* 0x000000b000b07308 */ /* 0x000ff00000000800 */
[----:B------:R-:W0:Y:S08]  /*b2d0*/  MUFU.EX2 R21, R21 ;  /* 0x0000001500157308 */ /* 0x000e300000000800 */
[----:B------:R-:W-:Y:S01]  /*b2e0*/  MUFU.EX2 R177, R177 ;  /* 0x000000b100b17308 */ /* 0x000fe20000000800 */
[----:B0-----:R0:W-:Y:S01]  /*b2f0*/  @!P3 STS [R181+0x28820], R21 ;  /* 0x02882015b500b388 */ /* 0x0011e20000000800 */
        /* <DEDUP_REMOVED lines=9> */
[----:B0-----:R-:W-:Y:S01]  /*b390*/  FMUL.FTZ R181, R14, R13 ;  /* 0x0000000d0eb57220 */ /* 0x001fe20000410000 */
[-C--:B------:R-:W-:Y:S01]  /*b3a0*/  FMUL.FTZ R43, R43, R21.reuse ;  /* 0x000000152b2b7220 */ /* 0x080fe20000410000 */
[-C--:B------:R-:W-:Y:S01]  /*b3b0*/  FMUL.FTZ R46, R46, R21.reuse ;  /* 0x000000152e2e7220 */ /* 0x080fe20000410000 */
[----:B------:R-:W-:Y:S01]  /*b3c0*/  FMUL.FTZ R47, R47, R21 ;  /* 0x000000152f2f7220 */ /* 0x000fe20000410000 */
        /* <DEDUP_REMOVED lines=12> */
[----:B------:R0:W1:Y:S01]  /*b490*/  MUFU.EX2 R180, R154 ;  /* 0x0000009a00b47308 */ /* 0x0000620000000800 */
[-CC-:B------:R-:W-:Y:S01]  /*b4a0*/  FFMA.FTZ R175, R175, R13.reuse, -R181.reuse ;  /* 0x0000000dafaf7223 */ /* 0x180fe200000108b5 */
[-CC-:B------:R-:W-:Y:S01]  /*b4b0*/  FFMA.FTZ R178, R178, R13.reuse, -R181.reuse ;  /* 0x0000000db2b27223 */ /* 0x180fe200000108b5 */
[-CC-:B------:R-:W-:Y:S01]  /*b4c0*/  FFMA.FTZ R179, R179, R13.reuse, -R181.reuse ;  /* 0x0000000db3b37223 */ /* 0x180fe200000108b5 */
[-CC-:B------:R-:W-:Y:S01]  /*b4d0*/  FFMA.FTZ R182, R182, R13.reuse, -R181.reuse ;  /* 0x0000000db6b67223 */ /* 0x180fe200000108b5 */
[----:B------:R-:W-:Y:S01]  /*b4e0*/  FFMA.FTZ R181, R183, R13, -R181 ;  /* 0x0000000db7b57223 */ /* 0x000fe200000108b5 */
[-C--:B------:R-:W-:Y:S01]  /*b4f0*/  FMUL.FTZ R50, R50, R21.reuse ;  /* 0x0000001532327220 */ /* 0x080fe20000410000 */
[----:B------:R-:W-:Y:S01]  /*b500*/  FMUL.FTZ R51, R51, R21 ;  /* 0x0000001533337220 */ /* 0x000fe20000410000 */
[----:B------:R-:W2:Y:S01]  /*b510*/  MUFU.EX2 R155, R155 ;  /* 0x0000009b009b7308 */ /* 0x000ea20000000800 */
[----:B0-----:R-:W-:Y:S01]  /*b520*/  F2FP.BF16.F32.PACK_AB R154, R156, R153 ;  /* 0x000000999c9a723e */ /* 0x001fe200000010ff */
[----:B------:R-:W-:Y:S01]  /*b530*/  FMUL.FTZ R54, R54, R21 ;  /* 0x0000001536367220 */ /* 0x000fe20000410000 */
[----:B------:R-:W-:Y:S01]  /*b540*/  F2FP.BF16.F32.PACK_AB R156, R160, R157 ;  /* 0x0000009da09c723e */ /* 0x000fe200000010ff */
[----:B------:R-:W-:Y:S01]  /*b550*/  FADD.FTZ R160, R164, R3 ;  /* 0x00000003a4a07221 */ /* 0x000fe20000010000 */
[-C--:B------:R-:W-:Y:S01]  /*b560*/  FMUL.FTZ R55, R55, R21.reuse ;  /* 0x0000001537377220 */ /* 0x080fe20000410000 */
[-C--:B------:R-:W-:Y:S01]  /*b570*/  FMUL.FTZ R58, R58, R21.reuse ;  /* 0x000000153a3a7220 */ /* 0x080fe20000410000 */
[----:B------:R-:W-:Y:S01]  /*b580*/  FMUL.FTZ R59, R59, R21 ;  /* 0x000000153b3b7220 */ /* 0x000fe20000410000 */
[----:B------:R0:W3:Y:S01]  /*b590*/  MUFU.EX2 R183, R158 ;  /* 0x0000009e00b77308 */ /* 0x0000e20000000800 */
[----:B------:R-:W-:Y:S01]  /*b5a0*/  FADD.FTZ R3, R165, R160 ;  /* 0x000000a0a5037221 */ /* 0x000fe20000010000 */
[----:B-1----:R-:W-:Y:S01]  /*b5b0*/  FFMA.FTZ R10, R21, R10, R180 ;  /* 0x0000000a150a7223 */ /* 0x002fe200000100b4 */
[----:B------:R-:W-:Y:S01]  /*b5c0*/  F2FP.BF16.F32.PACK_AB R160, R168, R165 ;  /* 0x000000a5a8a0723e */ /* 0x000fe200000010ff */
[-C--:B------:R-:W-:Y:S01]  /*b5d0*/  FMUL.FTZ R62, R62, R21.reuse ;  /* 0x000000153e3e7220 */ /* 0x080fe20000410000 */
[-C--:B------:R-:W-:Y:S01]  /*b5e0*/  FMUL.FTZ R63, R63, R21.reuse ;  /* 0x000000153f3f7220 */ /* 0x080fe20000410000 */
[-C--:B------:R-:W-:Y:S01]  /*b5f0*/  FMUL.FTZ R66, R66, R21.reuse ;  /* 0x0000001542427220 */ /* 0x080fe20000410000 */
[----:B------:R-:W-:Y:S01]  /*b600*/  FMUL.FTZ R67, R67, R21 ;  /* 0x0000001543437220 */ /* 0x000fe20000410000 */
[----:B------:R-:W1:Y:S01]  /*b610*/  MUFU.EX2 R159, R159 ;  /* 0x0000009f009f7308 */ /* 0x000e620000000800 */
[C---:B--2---:R-:W-:Y:S01]  /*b620*/  FADD.FTZ R10, R155.reuse, R10 ;  /* 0x0000000a9b0a7221 */ /* 0x044fe20000010000 */
[----:B0-----:R-:W-:Y:S01]  /*b630*/  F2FP.BF16.F32.PACK_AB R158, R164, R161 ;  /* 0x000000a1a49e723e */ /* 0x001fe200000010ff */
[-C--:B------:R-:W-:Y:S01]  /*b640*/  FMUL.FTZ R70, R70, R21.reuse ;  /* 0x0000001546467220 */ /* 0x080fe20000410000 */
[----:B------:R-:W-:Y:S01]  /*b650*/  F2FP.BF16.F32.PACK_AB R153, R155, R180 ;  /* 0x000000b49b99723e */ /* 0x000fe200000010ff */
[-C--:B------:R-:W-:Y:S01]  /*b660*/  FMUL.FTZ R71, R71, R21.reuse ;  /* 0x0000001547477220 */ /* 0x080fe20000410000 */
[-C--:B------:R-:W-:Y:S01]  /*b670*/  FMUL.FTZ R74, R74, R21.reuse ;  /* 0x000000154a4a7220 */ /* 0x080fe20000410000 */
[-C--:B------:R-:W-:Y:S01]  /*b680*/  FMUL.FTZ R75, R75, R21.reuse ;  /* 0x000000154b4b7220 */ /* 0x080fe20000410000 */
[----:B------:R0:W2:Y:S01]  /*b690*/  MUFU.EX2 R225, R162 ;  /* 0x000000a200e17308 */ /* 0x0000a20000000800 */
[----:B---3--:R-:W-:Y:S01]  /*b6a0*/  FADD.FTZ R10, R183, R10 ;  /* 0x0000000ab70a7221 */ /* 0x008fe20000010000 */
[-C--:B------:R-:W-:Y:S01]  /*b6b0*/  FMUL.FTZ R78, R78, R21.reuse ;  /* 0x000000154e4e7220 */ /* 0x080fe20000410000 */
[-C--:B------:R-:W-:Y:S01]  /*b6c0*/  FMUL.FTZ R79, R79, R21.reuse ;  /* 0x000000154f4f7220 */ /* 0x080fe20000410000 */
[-C--:B------:R-:W-:Y:S01]  /*b6d0*/  FMUL.FTZ R82, R82, R21.reuse ;  /* 0x0000001552527220 */ /* 0x080fe20000410000 */
[-C--:B------:R-:W-:Y:S01]  /*b6e0*/  FMUL.FTZ R83, R83, R21.reuse ;  /* 0x0000001553537220 */ /* 0x080fe20000410000 */
[-C--:B------:R-:W-:Y:S01]  /*b6f0*/  FMUL.FTZ R86, R86, R21.reuse ;  /* 0x0000001556567220 */ /* 0x080fe20000410000 */
[----:B------:R-:W-:Y:S01]  /*b700*/  FMUL.FTZ R87, R87, R21 ;  /* 0x0000001557577220 */ /* 0x000fe20000410000 */
[----:B------:R-:W3:Y:S01]  /*b710*/  MUFU.EX2 R163, R163 ;  /* 0x000000a300a37308 */ /* 0x000ee20000000800 */
[----:B0-----:R-:W-:Y:S01]  /*b720*/  FADD.FTZ R162, R168, R3 ;  /* 0x00000003a8a27221 */ /* 0x001fe20000010000 */
[C---:B-1----:R-:W-:Y:S01]  /*b730*/  FADD.FTZ R10, R159.reuse, R10 ;  /* 0x0000000a9f0a7221 */ /* 0x042fe20000010000 */
[----:B------:R-:W-:Y:S01]  /*b740*/  F2FP.BF16.F32.PACK_AB R155, R159, R183 ;  /* 0x000000b79f9b723e */ /* 0x000fe200000010ff */
[----:B------:R-:W-:Y:S01]  /*b750*/  BAR.SYNC.DEFER_BLOCKING 0xf, 0x100 ;  /* 0x03c4000000007b1d */ /* 0x000fe20000010000 */
[----:B------:R-:W-:Y:S01]  /*b760*/  FADD.FTZ R3, R169, R162 ;  /* 0x000000a2a9037221 */ /* 0x000fe20000010000 */
[----:B------:R-:W-:Y:S01]  /*b770*/  F2FP.BF16.F32.PACK_AB R162, R172, R169 ;  /* 0x000000a9aca2723e */ /* 0x000fe200000010ff */
[-C--:B------:R-:W-:Y:S01]  /*b780*/  FMUL.FTZ R90, R90, R21.reuse ;  /* 0x000000155a5a7220 */ /* 0x080fe20000410000 */
[-C--:B------:R-:W-:Y:S01]  /*b790*/  FMUL.FTZ R91, R91, R21.reuse ;  /* 0x000000155b5b7220 */ /* 0x080fe20000410000 */
[----:B------:R-:W-:Y:S01]  /*b7a0*/  FADD.FTZ R164, R172, R3 ;  /* 0x00000003aca47221 */ /* 0x000fe20000010000 */
[----:B------:R-:W0:Y:S01]  /*b7b0*/  MUFU.EX2 R224, R224 ;  /* 0x000000e000e07308 */ /* 0x000e220000000800 */
[----:B--2---:R-:W-:Y:S01]  /*b7c0*/  FADD.FTZ R10, R225, R10 ;  /* 0x0000000ae10a7221 */ /* 0x004fe20000010000 */
[----:B------:R-:W-:Y:S01]  /*b7d0*/  FMUL.FTZ R94, R94, R21 ;  /* 0x000000155e5e7220 */ /* 0x000fe20000410000 */
[----:B------:R-:W-:Y:S01]  /*b7e0*/  FADD.FTZ R3, R173, R164 ;  /* 0x000000a4ad037221 */ /* 0x000fe20000010000 */
[----:B------:R-:W-:Y:S01]  /*b7f0*/  F2FP.BF16.F32.PACK_AB R164, R176, R173 ;  /* 0x000000adb0a4723e */ /* 0x000fe200000010ff */
[-C--:B------:R-:W-:Y:S01]  /*b800*/  FMUL.FTZ R95, R95, R21.reuse ;  /* 0x000000155f5f7220 */ /* 0x080fe20000410000 */
[-C--:B------:R-:W-:Y:S01]  /*b810*/  FMUL.FTZ R98, R98, R21.reuse ;  /* 0x0000001562627220 */ /* 0x080fe20000410000 */
[----:B------:R-:W-:Y:S01]  /*b820*/  FADD.FTZ R168, R176, R3 ;  /* 0x00000003b0a87221 */ /* 0x000fe20000010000 */
[----:B------:R-:W1:Y:S01]  /*b830*/  MUFU.EX2 R167, R167 ;  /* 0x000000a700a77308 */ /* 0x000e620000000800 */
[----:B---3--:R-:W-:Y:S01]  /*b840*/  FADD.FTZ R157, R163, R10 ;  /* 0x0000000aa39d7221 */ /* 0x008fe20000010000 */
[-C--:B------:R-:W-:Y:S01]  /*b850*/  FMUL.FTZ R99, R99, R21.reuse ;  /* 0x0000001563637220 */ /* 0x080fe20000410000 */
[----:B------:R-:W-:Y:S01]  /*b860*/  FADD.FTZ R3, R177, R168 ;  /* 0x000000a8b1037221 */ /* 0x000fe20000010000 */
[-C--:B------:R-:W-:Y:S01]  /*b870*/  FMUL.FTZ R102, R102, R21.reuse ;  /* 0x0000001566667220 */ /* 0x080fe20000410000 */
[-C--:B------:R-:W-:Y:S01]  /*b880*/  FMUL.FTZ R103, R103, R21.reuse ;  /* 0x0000001567677220 */ /* 0x080fe20000410000 */
[----:B------:R-:W-:Y:S01]  /*b890*/  FMUL.FTZ R106, R106, R21 ;  /* 0x000000156a6a7220 */ /* 0x000fe20000410000 */
[----:B------:R-:W-:Y:S01]  /*b8a0*/  FADD.FTZ R3, R166, R3 ;  /* 0x00000003a6037221 */ /* 0x000fe20000010000 */
[----:B------:R-:W2:Y:S01]  /*b8b0*/  MUFU.EX2 R161, R170 ;  /* 0x000000aa00a17308 */ /* 0x000ea20000000800 */
[----:B0-----:R-:W-:Y:S01]  /*b8c0*/  FADD.FTZ R168, R224, R157 ;  /* 0x0000009de0a87221 */ /* 0x001fe20000010000 */
[----:B------:R-:W-:Y:S01]  /*b8d0*/  F2FP.BF16.F32.PACK_AB R157, R163, R225 ;  /* 0x000000e1a39d723e */ /* 0x000fe200000010ff */
[----:B------:R0:W-:Y:S01]  /*b8e0*/  STSM.16.M88.4 [R195+0x26800], R152 ;  /* 0x02680098c3007844 */ /* 0x0001e20000000200 */
[----:B------:R-:W-:Y:S01]  /*b8f0*/  F2FP.BF16.F32.PACK_AB R166, R166, R177 ;  /* 0x000000b1a6a6723e */ /* 0x000fe200000010ff */
        /* <DEDUP_REMOVED lines=20> */
[C---:B---3--:R-:W-:Y:S01]  /*ba40*/  FADD.FTZ R159, R171.reuse, R168 ;  /* 0x000000a8ab9f7221 */ /* 0x048fe20000010000 */
[----:B------:R-:W-:Y:S01]  /*ba50*/  F2FP.BF16.F32.PACK_AB R161, R171, R161 ;  /* 0x000000a1aba1723e */ /* 0x000fe200000010ff */
[-C--:B------:R-:W-:Y:S01]  /*ba60*/  FMUL.FTZ R138, R138, R21.reuse ;  /* 0x000000158a8a7220 */ /* 0x080fe20000410000 */
[-C--:B------:R-:W-:Y:S01]  /*ba70*/  FMUL.FTZ R139, R139, R21.reuse ;  /* 0x000000158b8b7220 */ /* 0x080fe20000410000 */
[-C--:B------:R-:W-:Y:S01]  /*ba80*/  FMUL.FTZ R142, R142, R21.reuse ;  /* 0x000000158e8e7220 */ /* 0x080fe20000410000 */
[-C--:B------:R-:W-:Y:S01]  /*ba90*/  FMUL.FTZ R143, R143, R21.reuse ;  /* 0x000000158f8f7220 */ /* 0x080fe20000410000 */
[-C--:B------:R-:W-:Y:S01]  /*baa0*/  FMUL.FTZ R146, R146, R21.reuse ;  /* 0x0000001592927220 */ /* 0x080fe20000410000 */
[----:B------:R-:W3:Y:S01]  /*bab0*/  MUFU.EX2 R165, R178 ;  /* 0x000000b200a57308 */ /* 0x000ee20000000800 */
[----:B-1----:R-:W-:Y:S01]  /*bac0*/  FADD.FTZ R168, R174, R159 ;  /* 0x0000009faea87221 */ /* 0x002fe20000010000 */
[----:B------:R-:W-:Y:S01]  /*bad0*/  F2FP.BF16.F32.PACK_AB R159, R167, R224 ;  /* 0x000000e0a79f723e */ /* 0x000fe200000010ff */
[-C--:B------:R-:W-:Y:S01]  /*bae0*/  FMUL.FTZ R147, R147, R21.reuse ;  /* 0x0000001593937220 */ /* 0x080fe20000410000 */
[-C--:B------:R-:W-:Y:S01]  /*baf0*/  FMUL.FTZ R150, R150, R21.reuse ;  /* 0x0000001596967220 */ /* 0x080fe20000410000 */
[----:B------:R-:W-:-:S02]  /*bb00*/  FMUL.FTZ R151, R151, R21 ;  /* 0x0000001597977220 */ /* 0x000fc40000410000 */
[----:B------:R0:W-:Y:S01]  /*bb10*/  STSM.16.M88.4 [R198], R156 ;  /* 0x0000009cc6007844 */ /* 0x0001e20000000200 */
[----:B------:R-:W1:Y:S01]  /*bb20*/  MUFU.EX2 R10, R179 ;  /* 0x000000b3000a7308 */ /* 0x000e620000000800 */
[----:B--2---:R-:W-:-:S07]  /*bb30*/  FADD.FTZ R168, R175, R168 ;  /* 0x000000a8afa87221 */ /* 0x004fce0000010000 */
[----:B------:R-:W2:Y:S01]  /*bb40*/  MUFU.EX2 R182, R182 ;  /* 0x000000b600b67308 */ /* 0x000ea20000000800 */
[----:B---3--:R-:W-:-:S07]  /*bb50*/  FADD.FTZ R163, R165, R168 ;  /* 0x000000a8a5a37221 */ /* 0x008fce0000010000 */
[----:B------:R-:W3:Y:S01]  /*bb60*/  MUFU.EX2 R181, R181 ;  /* 0x000000b500b57308 */ /* 0x000ee20000000800 */
[C---:B-1----:R-:W-:Y:S01]  /*bb70*/  FADD.FTZ R167, R10.reuse, R163 ;  /* 0x000000a30aa77221 */ /* 0x042fe20000010000 */
[----:B------:R-:W-:Y:S02]  /*bb80*/  F2FP.BF16.F32.PACK_AB R163, R175, R174 ;  /* 0x000000aeafa3723e */ /* 0x000fe400000010ff */
[----:B------:R-:W-:-:S03]  /*bb90*/  F2FP.BF16.F32.PACK_AB R165, R10, R165 ;  /* 0x000000a50aa5723e */ /* 0x000fc600000010ff */
[----:B------:R0:W-:Y:S01]  /*bba0*/  STSM.16.M88.4 [R196], R160 ;  /* 0x000000a0c4007844 */ /* 0x0001e20000000200 */
[----:B--2---:R-:W-:Y:S01]  /*bbb0*/  FADD.FTZ R168, R182, R167 ;  /* 0x000000a7b6a87221 */ /* 0x004fe20000010000 */
[----:B---3--:R-:W-:-:S03]  /*bbc0*/  F2FP.BF16.F32.PACK_AB R167, R181, R182 ;  /* 0x000000b6b5a7723e */ /* 0x008fc600000010ff */
[----:B------:R-:W-:Y:S02]  /*bbd0*/  FADD.FTZ R10, R181, R168 ;  /* 0x000000a8b50a7221 */ /* 0x000fe40000010000 */
[----:B------:R0:W-:Y:S01]  /*bbe0*/  STSM.16.M88.4 [R197], R164 ;  /* 0x000000a4c5007844 */ /* 0x0001e20000000200 */
[----:B------:R-:W-:Y:S05]  /*bbf0*/  @!P0 BRA `(.L_x_3951) ;  /* 0x0000000000048947 */ /* 0x000fea0003800000 */
[----:B------:R-:W-:Y:S01]  /*bc00*/  BPT.TRAP 0x1 ;  /* 0x000000040000795c */ /* 0x000fe20000300000 */
.L_x_3951:
[----:B------:R1:W2:Y:S01]  /*bc10*/  SYNCS.PHASECHK.TRANS64.TRYWAIT P3, [R216+URZ+0x28c50], R20 ;  /* 0x028c5014d80075a7 */ /* 0x0002a2000806017f */
[----:B------:R-:W-:Y:S05]  /*bc20*/  @!P0 BRA `(.L_x_3952) ;  /* 0x0000000000048947 */ /* 0x000fea0003800000 */
[----:B------:R-:W-:Y:S01]  /*bc30*/  BPT.TRAP 0x1 ;  /* 0x000000040000795c */ /* 0x000fe20000300000 */
.L_x_3952:
[----:B------:R-:W-:Y:S04]  /*bc40*/  BSSY B1, `(.L_x_3953) ;  /* 0x0000004000017945 */ /* 0x000fe80003800000 */
[----:B--2---:R-:W-:Y:S05]  /*bc50*/  @P3 BRA `(.L_x_3954) ;  /* 0x0000000000083947 */ /* 0x004fea0003800000 */
[----:B------:R-:W2:Y:S02]  /*bc60*/  SYNCS.PHASECHK.TRANS64.TRYWAIT P3, [R216+URZ+0x28c50], R20 ;  /* 0x028c5014d80075a7 */ /* 0x000ea4000806017f */
[----:B--2---:R-:W-:Y:S05]  /*bc70*/  @!P3 BRA `(.L_x_3955) ;  /* 0x000000cc0024b947 */ /* 0x004fea0003800000 */
.L_x_3954:
[----:B------:R-:W-:Y:S05]  /*bc80*/  BSYNC B1 ;  /* 0x0000000000017941 */ /* 0x000fea0003800000 */
.L_x_3953:
[----:B-12---:R-:W-:Y:S01]  /*bc90*/  IMAD R20, R18, 0x1000, R11 ;  /* 0x0000100012147824 */ /* 0x006fe200078e020b */
[----:B------:R-:W-:Y:S01]  /*bca0*/  WARPGROUP.ARRIVE ;  /* 0x00000000000079c5 */ /* 0x000fe20000000000 */
[----:B------:R-:W-:Y:S02]  /*bcb0*/  IMAD.MOV.U32 R21, RZ, RZ, 0x40000040 ;  /* 0x40000040ff157424 */ /* 0x000fe400078e00ff */
[----:B------:R-:W-:Y:S01]  /*bcc0*/  @!P1 VIADD R216, R216, 0x28c60 ;  /* 0x00028c60d8d89836 */ /* 0x000fe20000000000 */
[----:B------:R-:W-:Y:S01]  /*bcd0*/  R2UR UR6, R20 ;  /* 0x00000000140672ca */ /* 0x000fe200000e0000 */
[----:B------:R-:W-:Y:S01]  /*bce0*/  IMAD.MOV.U32 R225, RZ, RZ, R12 ;  /* 0x000000ffffe17224 */ /* 0x000fe200078e000c */
[----:B------:R-:W-:Y:S01]  /*bcf0*/  R2UR UR7, R21 ;  /* 0x00000000150772ca */ /* 0x000fe200000e0000 */
[----:B------:R-:W-:Y:S01]  /*bd00*/  IMAD.MOV.U32 R21, RZ, RZ, 0x40000040 ;  /* 0x40000040ff157424 */ /* 0x000fe200078e00ff */
[----:B------:R-:W-:Y:S01]  /*bd10*/  @!P1 PRMT R216, RZ, 0x654, R216 ;  /* 0x00000654ffd89816 */ /* 0x000fe200000000d8 */
[----:B------:R-:W-:-:S10]  /*bd20*/  IMAD.MOV.U32 R224, RZ, RZ, R18 ;  /* 0x000000ffffe07224 */ /* 0x000fd400078e0012 */
[----:B------:R-:W-:Y:S03]  /*bd30*/  HGMMA.64x256x16.F32.BF16 R24, R152, gdesc[UR4].tnspB, R24, gsb0 ;  /* 0x43e0000498187df0 */ /* 0x000fe60008001818 */
[----:B------:R-:W-:Y:S02]  /*bd40*/  WARPGROUP.DEPBAR.LE gsb0, 0x0 ;  /* 0x00008000000079c5 */ /* 0x000fe40000010000 */
[----:B0-----:R-:W-:Y:S01]  /*bd50*/  VIADD R152, R20, 0x80 ;  /* 0x0000008014987836 */ /* 0x001fe20000000000 */
        /* <DEDUP_REMOVED lines=16> */
[----:B------:R-:W-:Y:S01]  /*be60*/  IMAD.MOV.U32 R21, RZ, RZ, R14 ;  /* 0x000000ffff157224 */ /* 0x000fe200078e000e */
[----:B------:R-:W-:Y:S02]  /*be70*/  WARPGROUP.DEPBAR.LE gsb0, 0x0 ;  /* 0x00008000000079c5 */ /* 0x000fe40000010000 */
[----:B------:R-:W-:-:S15]  /*be80*/  WARPGROUP.ARRIVE ;  /* 0x00000000000079c5 */ /* 0x000fde0000000000 */
[----:B------:R-:W-:-:S06]  /*be90*/  NOP ;  /* 0x0000000000007918 */ /* 0x000fcc0000000000 */
        /* <DEDUP_REMOVED lines=11> */
[----:B------:R-:W-:Y:S05]  /*bf50*/  @P2 BRA `(.L_x_3956) ;  /* 0xffffffe0007c2947 */ /* 0x000fea000383ffff */
.L_x_3945:
[----:B------:R-:W-:Y:S05]  /*bf60*/  BSYNC B0 ;  /* 0x0000000000007941 */ /* 0x000fea0003800000 */
.L_x_3944:
[----:B------:R-:W3:Y:S01]  /*bf70*/  SHFL.BFLY PT, R0, R3, 0x2, 0x1f ;  /* 0x0c401f0003007f89 */ /* 0x000ee200000e0000 */
[----:B------:R-:W-:Y:S02]  /*bf80*/  IMAD.MOV R6, RZ, RZ, -R194 ;  /* 0x000000ffff067224 */ /* 0x000fe400078e0ac2 */
[----:B------:R-:W-:Y:S01]  /*bf90*/  IMAD.MOV.U32 R21, RZ, RZ, -0x800000 ;  /* 0xff800000ff157424 */ /* 0x000fe200078e00ff */
[----:B------:R-:W4:Y:S01]  /*bfa0*/  SHFL.BFLY PT, R7, R10, 0x2, 0x1f ;  /* 0x0c401f000a077f89 */ /* 0x000f2200000e0000 */
[----:B------:R-:W-:Y:S01]  /*bfb0*/  IMAD.MOV.U32 R20, RZ, RZ, -0x800000 ;  /* 0xff800000ff147424 */ /* 0x000fe200078e00ff */
[----:B------:R-:W-:Y:S08]  /*bfc0*/  BAR.ARV 0x8, 0x100 ;  /* 0x0204000000007b1d */ /* 0x000ff00000002000 */
[----:B------:R-:W-:Y:S01]  /*bfd0*/  BAR.SYNC.DEFER_BLOCKING 0xf, 0x100 ;  /* 0x03c4000000007b1d */ /* 0x000fe20000010000 */
[----:B------:R-:W-:Y:S01]  /*bfe0*/  ISETP.NE.AND P0, PT, R193, R6, PT ;  /* 0x00000006c100720c */ /* 0x000fe20003f05270 */
[----:B------:R-:W-:-:S02]  /*bff0*/  VIADD R208, R208, 0x1 ;  /* 0x00000001d0d07836 */ /* 0x000fc40000000000 */
[----:B---3--:R-:W-:Y:S01]  /*c000*/  FADD.FTZ R4, R0, R3 ;  /* 0x0000000300047221 */ /* 0x008fe20000010000 */
[----:B------:R-:W-:Y:S02]  /*c010*/  VIADD R3, R18, 0x1 ;  /* 0x0000000112037836 */ /* 0x000fe40000000000 */
[----:B----4-:R-:W-:Y:S02]  /*c020*/  FADD.FTZ R7, R7, R10 ;  /* 0x0000000a07077221 */ /* 0x010fe40000010000 */
[----:B------:R-:W3:Y:S01]  /*c030*/  SHFL.BFLY PT, R5, R4, 0x1, 0x1f ;  /* 0x0c201f0004057f89 */ /* 0x000ee200000e0000 */
[----:B------:R-:W-:-:S03]  /*c040*/  ISETP.NE.AND P1, PT, R3, 0x2, PT ;  /* 0x000000020300780c */ /* 0x000fc60003f25270 */
[----:B------:R-:W4:Y:S01]  /*c050*/  SHFL.BFLY PT, R0, R7, 0x1, 0x1f ;  /* 0x0c201f0007007f89 */ /* 0x000f2200000e0000 */
[----:B------:R-:W-:-:S04]  /*c060*/  SEL R9, RZ, 0x1, P1 ;  /* 0x00000001ff097807 */ /* 0x000fc80000800000 */
[----:B------:R-:W-:Y:S01]  /*c070*/  LOP3.LUT R22, R22, R9, RZ, 0x3c, !PT ;  /* 0x0000000916167212 */ /* 0x000fe200078e3cff */
[----:B---3--:R-:W-:Y:S01]  /*c080*/  FADD.FTZ R11, R4, R5 ;  /* 0x00000005040b7221 */ /* 0x008fe20000010000 */
[----:B------:R-:W-:Y:S01]  /*c090*/  CS2R R4, SRZ ;  /* 0x0000000000047805 */ /* 0x000fe2000001ff00 */
[----:B----4-:R-:W-:-:S03]  /*c0a0*/  FADD.FTZ R0, R7, R0 ;  /* 0x0000000007007221 */ /* 0x010fc60000010000 */
[----:B------:R-:W-:Y:S01]  /*c0b0*/  FSETP.NE.FTZ.AND P2, PT, R11, RZ, PT ;  /* 0x000000ff0b00720b */ /* 0x000fe20003f55000 */
[----:B------:R-:W-:Y:S01]  /*c0c0*/  @!P0 IMAD R7, R18, 0x40, R191 ;  /* 0x0000004012078824 */ /* 0x000fe200078e02bf */
[----:B------:R-:W-:-:S03]  /*c0d0*/  FSETP.NE.FTZ.AND P3, PT, R0, RZ, PT ;  /* 0x000000ff0000720b */ /* 0x000fc60003f75000 */
[----:B------:R-:W-:-:S08]  /*c0e0*/  @!P0 IMAD R7, R7, 0x4, R2 ;  /* 0x0000000407078824 */ /* 0x000fd000078e0202 */
[----:B------:R-:W3:Y:S01]  /*c0f0*/  @P2 MUFU.RCP R5, R11 ;  /* 0x0000000b00052308 */ /* 0x000ee20000001000 */
[----:B------:R-:W-:-:S07]  /*c100*/  @P2 FMUL.FTZ R18, R13, 0.69314718246459960938 ;  /* 0x3f3172180d122820 */ /* 0x000fce0000410000 */
[----:B------:R-:W4:Y:S08]  /*c110*/  @P3 MUFU.RCP R4, R0 ;  /* 0x0000000000043308 */ /* 0x000f300000001000 */
[----:B------:R-:W5:Y:S01]  /*c120*/  @P2 MUFU.LG2 R2, R11 ;  /* 0x0000000b00022308 */ /* 0x000f620000000c00 */
[-C--:B---3--:R-:W-:Y:S01]  /*c130*/  FMUL.FTZ R8, R25, R5.reuse ;  /* 0x0000000519087220 */ /* 0x088fe20000410000 */
[----:B------:R3:W-:Y:S01]  /*c140*/  @!P0 STS [R7+0x28800], R5 ;  /* 0x0288000507008388 */ /* 0x0007e20000000800 */
[-C--:B------:R-:W-:Y:S01]  /*c150*/  FMUL.FTZ R10, R24, R5.reuse ;  /* 0x00000005180a7220 */ /* 0x080fe20000410000 */
[----:B------:R-:W-:Y:S01]  /*c160*/  @P3 FMUL.FTZ R24, R13, 0.69314718246459960938 ;  /* 0x3f3172180d183820 */ /* 0x000fe20000410000 */
[-C--:B------:R-:W-:Y:S01]  /*c170*/  FMUL.FTZ R180, R32, R5.reuse ;  /* 0x0000000520b47220 */ /* 0x080fe20000410000 */
[-C--:B------:R-:W-:Y:S01]  /*c180*/  FMUL.FTZ R179, R36, R5.reuse ;  /* 0x0000000524b37220 */ /* 0x080fe20000410000 */
[-C--:B------:R-:W-:Y:S01]  /*c190*/  FMUL.FTZ R177, R40, R5.reuse ;  /* 0x0000000528b17220 */ /* 0x080fe20000410000 */
[----:B------:R1:W2:Y:S01]  /*c1a0*/  @P3 MUFU.LG2 R25, R0 ;  /* 0x0000000000193308 */ /* 0x0002a20000000c00 */
[----:B----4-:R4:W-:Y:S01]  /*c1b0*/  @!P0 STS [R7+0x28820], R4 ;  /* 0x0288200407008388 */ /* 0x0109e20000000800 */
[-C--:B------:R-:W-:Y:S01]  /*c1c0*/  FMUL.FTZ R9, R58, R4.reuse ;  /* 0x000000043a097220 */ /* 0x080fe20000410000 */
[-C--:B------:R-:W-:Y:S01]  /*c1d0*/  FMUL.FTZ R13, R66, R4.reuse ;  /* 0x00000004420d7220 */ /* 0x080fe20000410000 */
[-C--:B------:R-:W-:Y:S01]  /*c1e0*/  FMUL.FTZ R28, R28, R5.reuse ;  /* 0x000000051c1c7220 */ /* 0x080fe20000410000 */
[-C--:B------:R-:W-:Y:S01]  /*c1f0*/  FMUL.FTZ R6, R29, R5.reuse ;  /* 0x000000051d067220 */ /* 0x080fe20000410000 */
[-C--:B------:R-:W-:Y:S01]  /*c200*/  FMUL.FTZ R178, R33, R5.reuse ;  /* 0x0000000521b27220 */ /* 0x080fe20000410000 */
[-C--:B------:R-:W-:Y:S01]  /*c210*/  FMUL.FTZ R176, R37, R5.reuse ;  /* 0x0000000525b07220 */ /* 0x080fe20000410000 */
[-C--:B------:R-:W-:Y:S01]  /*c220*/  FMUL.FTZ R32, R41, R5.reuse ;  /* 0x0000000529207220 */ /* 0x080fe20000410000 */
[-C--:B-1----:R-:W-:Y:S01]  /*c230*/  FMUL.FTZ R0, R27, R4.reuse ;  /* 0x000000041b007220 */ /* 0x082fe20000410000 */
[----:B-----5:R-:W-:Y:S01]  /*c240*/  @P2 FMUL.FTZ R27, R2, 0.69314718246459960938 ;  /* 0x3f317218021b2820 */ /* 0x020fe20000410000 */
[-C--:B------:R-:W-:Y:S01]  /*c250*/  FMUL.FTZ R175, R44, R5.reuse ;  /* 0x000000052caf7220 */ /* 0x080fe20000410000 */
[-C--:B------:R-:W-:Y:S01]  /*c260*/  FMUL.FTZ R173, R45, R5.reuse ;  /* 0x000000052dad7220 */ /* 0x080fe20000410000 */
[-C--:B------:R-:W-:Y:S01]  /*c270*/  FMUL.FTZ R174, R48, R5.reuse ;  /* 0x0000000530ae7220 */ /* 0x080fe20000410000 */
[-C--:B------:R-:W-:Y:S01]  /*c280*/  FMUL.FTZ R171, R49, R5.reuse ;  /* 0x0000000531ab7220 */ /* 0x080fe20000410000 */
[-C--:B------:R-:W-:Y:S01]  /*c290*/  FMUL.FTZ R172, R52, R5.reuse ;  /* 0x0000000534ac7220 */ /* 0x080fe20000410000 */
[-C--:B------:R-:W-:Y:S01]  /*c2a0*/  FMUL.FTZ R169, R53, R5.reuse ;  /* 0x0000000535a97220 */ /* 0x080fe20000410000 */
[----:B--2---:R-:W-:Y:S01]  /*c2b0*/  @P3 FMUL.FTZ R25, R25, 0.69314718246459960938 ;  /* 0x3f31721819193820 */ /* 0x004fe20000410000 */
        /* <DEDUP_REMOVED lines=50> */
[----:B------:R-:W-:Y:S01]  /*c5e0*/  FMUL.FTZ R66, R115, R4 ;  /* 0x0000000473427220 */ /* 0x000fe20000410000 */
[----:B------:R-:W-:Y:S01]  /*c5f0*/  @P2 FFMA.FTZ R21, R18, R12, R27 ;  /* 0x0000000c12152223 */ /* 0x000fe2000001001b */
[----:B------:R-:W-:Y:S01]  /*c600*/  PLOP3.LUT P0, PT, PT, PT, PT, 0x8, 0x0 ;  /* 0x000000000000781c */ /* 0x000fe20003f0e170 */
[-C--:B---3--:R-:W-:Y:S01]  /*c610*/  FMUL.FTZ R5, R26, R4.reuse ;  /* 0x000000041a057220 */ /* 0x088fe20000410000 */
        /* <DEDUP_REMOVED lines=58> */
[----:B------:R-:W-:Y:S01]  /*c9c0*/  SEL R18, R3, RZ, P1 ;  /* 0x000000ff03127207 */ /* 0x000fe20000800000 */
[----:B------:R-:W-:Y:S06]  /*c9d0*/  BAR.ARV 0xe, 0x100 ;  /* 0x0384000000007b1d */ /* 0x000fec0000002000 */
.L_x_3893:
[----:B------:R-:W-:Y:S05]  /*c9e0*/  BSYNC B7 ;  /* 0x0000000000077941 */ /* 0x000fea0003800000 */
.L_x_3891:
[----:B------:R-:W0:Y:S08]  /*c9f0*/  S2UR UR5, SR_CgaCtaId ;  /* 0x00000000000579c3 */ /* 0x000e300000008800 */
[----:B------:R-:W-:Y:S06]  /*ca00*/  BAR.SYNC.DEFER_BLOCKING 0x5, 0x180 ;  /* 0x0146000000007b1d */ /* 0x000fec0000010000 */
[----:B------:R-:W-:Y:S01]  /*ca10*/  UMOV UR4, 0x400 ;  /* 0x0000040000047882 */ /* 0x000fe20000000000 */
[----:B------:R-:W-:Y:S01]  /*ca20*/  BSSY B0, `(.L_x_3957) ;  /* 0x00002d8000007945 */ /* 0x000fe20003800000 */
[----:B0-----:R-:W-:-:S06]  /*ca30*/  ULEA UR4, UR5, UR4, 0x18 ;  /* 0x0000000405047291 */ /* 0x001fcc000f8ec03f */
[----:B------:R-:W-:-:S05]  /*ca40*/  IMAD.U32 R2, RZ, RZ, UR4 ;  /* 0x00000004ff027e24 */ /* 0x000fca000f8e00ff */
[----:B-----5:R0:W1:Y:S01]  /*ca50*/  LDS.128 R24, [R2+0x28cd0] ;  /* 0x028cd00002187984 */ /* 0x0200620000000c00 */
        /* <DEDUP_REMOVED lines=20> */
[----:B------:R-:W-:Y:S02]  /*cba0*/  MOV R44, R2 ;  /* 0x00000002002c7202 */ /* 0x000fe40000000f00 */
[----:B--2---:R-:W-:-:S02]  /*cbb0*/  MOV R45, R3 ;  /* 0x00000003002d7202 */ /* 0x004fc40000000f00 */
[----:B------:R-:W-:Y:S02]  /*cbc0*/  F2FP.BF16.F32.PACK_AB R41, R99, R41 ;  /* 0x000000296329723e */ /* 0x000fe400000010ff */
[----:B------:R-:W-:Y:S01]  /*cbd0*/  F2FP.BF16.F32.PACK_AB R43, R103, R102 ;  /* 0x00000066672b723e */ /* 0x000fe200000010ff */
[----:B------:R-:W-:Y:S01]  /*cbe0*/  IMAD.WIDE R48, R223, 0x2, R44 ;  /* 0x00000002df307825 */ /* 0x000fe200078e022c */
[----:B------:R-:W-:Y:S02]  /*cbf0*/  F2FP.BF16.F32.PACK_AB R105, R58, R106 ;  /* 0x0000006a3a69723e */ /* 0x000fe400000010ff */
[----:B------:R-:W-:Y:S02]  /*cc00*/  F2FP.BF16.F32.PACK_AB R112, R113, R112 ;  /* 0x000000707170723e */ /* 0x000fe400000010ff */
[C---:B------:R-:W-:Y:S02]  /*cc10*/  LOP3.LUT R53, R48.reuse, 0x380, RZ, 0xc0, !PT ;  /* 0x0000038030357812 */ /* 0x040fe400078ec0ff */
[----:B------:R-:W-:-:S02]  /*cc20*/  IADD3 R0, P1, R48, 0x20, RZ ;  /* 0x0000002030007810 */ /* 0x000fc40007f3e0ff */
[----:B------:R-:W-:Y:S02]  /*cc30*/  SHF.R.U64 R53, R53, 0x3, RZ ;  /* 0x0000000335357819 */ /* 0x000fe400000012ff */
[C---:B------:R-:W-:Y:S02]  /*cc40*/  IADD3 R3, P0, R48.reuse, 0x40, RZ ;  /* 0x0000004030037810 */ /* 0x040fe40007f1e0ff */
[----:B------:R-:W-:Y:S01]  /*cc50*/  LOP3.LUT R52, R53, R48, RZ, 0x3c, !PT ;  /* 0x0000003035347212 */ /* 0x000fe200078e3cff */
[--C-:B------:R-:W-:Y:S01]  /*cc60*/  IMAD.MOV.U32 R53, RZ, RZ, R49.reuse ;  /* 0x000000ffff357224 */ /* 0x100fe200078e0031 */
[----:B------:R-:W-:Y:S01]  /*cc70*/  IADD3 R10, P4, R48, 0x60, RZ ;  /* 0x00000060300a7810 */ /* 0x000fe20007f9e0ff */
[----:B------:R-:W-:Y:S01]  /*cc80*/  IMAD.X R31, RZ, RZ, R49, P0 ;  /* 0x000000ffff1f7224 */ /* 0x000fe200000e0631 */
[----:B------:R-:W-:Y:S02]  /*cc90*/  LOP3.LUT R181, R0, 0x380, RZ, 0xc0, !PT ;  /* 0x0000038000b57812 */ /* 0x000fe400078ec0ff */
[----:B------:R-:W-:-:S02]  /*cca0*/  LOP3.LUT R30, R3, 0x380, RZ, 0xc0, !PT ;  /* 0x00000380031e7812 */ /* 0x000fc400078ec0ff */
[----:B------:R-:W-:Y:S01]  /*ccb0*/  MOV R12, R52 ;  /* 0x00000034000c7202 */ /* 0x000fe20000000f00 */
[----:B------:R-:W-:Y:S01]  /*ccc0*/  BAR.SYNC.DEFER_BLOCKING 0x1, 0x100 ;  /* 0x0044000000007b1d */ /* 0x000fe20000010000 */
[----:B------:R-:W-:Y:S01]  /*ccd0*/  LOP3.LUT R183, R10, 0x380, RZ, 0xc0, !PT ;  /* 0x000003800ab77812 */ /* 0x000fe200078ec0ff */
[--C-:B------:R-:W-:Y:S01]  /*cce0*/  IMAD.X R53, RZ, RZ, R49.reuse, P4 ;  /* 0x000000ffff357224 */ /* 0x100fe200020e0631 */
[----:B------:R-:W-:Y:S02]  /*ccf0*/  SHF.R.U64 R181, R181, 0x3, RZ ;  /* 0x00000003b5b57819 */ /* 0x000fe400000012ff */
[----:B------:R-:W-:Y:S02]  /*cd00*/  IADD3 R60, P6, R48, 0x2020, RZ ;  /* 0x00002020303c7810 */ /* 0x000fe40007fde0ff */
[----:B------:R-:W-:Y:S02]  /*cd10*/  SHF.R.U64 R30, R30, 0x3, RZ ;  /* 0x000000031e1e7819 */ /* 0x000fe400000012ff */
[----:B------:R-:W-:Y:S01]  /*cd20*/  IADD3 R56, P3, R48, 0x2000, RZ ;  /* 0x0000200030387810 */ /* 0x000fe20007f7e0ff */
[----:B------:R-:W-:Y:S01]  /*cd30*/  IMAD.X R61, RZ, RZ, R49, P6 ;  /* 0x000000ffff3d7224 */ /* 0x000fe200030e0631 */
[----:B------:R-:W-:-:S02]  /*cd40*/  SHF.R.U64 R183, R183, 0x3, RZ ;  /* 0x00000003b7b77819 */ /* 0x000fc400000012ff */
[----:B------:R-:W-:Y:S01]  /*cd50*/  IADD3 R8, P5, R48, 0x2040, RZ ;  /* 0x0000204030087810 */ /* 0x000fe20007fbe0ff */
[--C-:B------:R-:W-:Y:S01]  /*cd60*/  IMAD.X R57, RZ, RZ, R49.reuse, P3 ;  /* 0x000000ffff397224 */ /* 0x100fe200018e0631 */
[----:B------:R-:W-:Y:S02]  /*cd70*/  LOP3.LUT R30, R30, R3, RZ, 0x3c, !PT ;  /* 0x000000031e1e7212 */ /* 0x000fe400078e3cff */
[----:B------:R-:W-:Y:S01]  /*cd80*/  LOP3.LUT R52, R183, R10, RZ, 0x3c, !PT ;  /* 0x0000000ab7347212 */ /* 0x000fe200078e3cff */
[----:B------:R-:W-:Y:S01]  /*cd90*/  IMAD.X R65, RZ, RZ, R49, P5 ;  /* 0x000000ffff417224 */ /* 0x000fe200028e0631 */
[----:B------:R-:W-:Y:S02]  /*cda0*/  LOP3.LUT R3, R56, 0x380, RZ, 0xc0, !PT ;  /* 0x0000038038037812 */ /* 0x000fe400078ec0ff */
[----:B------:R-:W-:Y:S02]  /*cdb0*/  LOP3.LUT R183, R8, 0x380, RZ, 0xc0, !PT ;  /* 0x0000038008b77812 */ /* 0x000fe400078ec0ff */
[C---:B------:R-:W-:Y:S01]  /*cdc0*/  IADD3 R68, P2, R48.reuse, 0x2060, RZ ;  /* 0x0000206030447810 */ /* 0x040fe20007f5e0ff */
[----:B------:R2:W-:Y:S01]  /*cdd0*/  STSM.16.M88.4 [R12], R4 ;  /* 0x000000040c007844 */ /* 0x0005e20000000200 */
[----:B------:R-:W-:-:S02]  /*cde0*/  IADD3 R42, P0, R48, 0x4020, RZ ;  /* 0x00004020302a7810 */ /* 0x000fc40007f1e0ff */
[----:B------:R-:W-:Y:S01]  /*cdf0*/  SHF.R.U64 R3, R3, 0x3, RZ ;  /* 0x0000000303037819 */ /* 0x000fe200000012ff */
[--C-:B------:R-:W-:Y:S01]  /*ce00*/  IMAD.X R69, RZ, RZ, R49.reuse, P2 ;  /* 0x000000ffff457224 */ /* 0x100fe200010e0631 */
[----:B------:R-:W-:Y:S01]  /*ce10*/  SHF.R.U64 R183, R183, 0x3, RZ ;  /* 0x00000003b7b77819 */ /* 0x000fe200000012ff */
[--C-:B------:R-:W-:Y:S01]  /*ce20*/  IMAD.X R77, RZ, RZ, R49.reuse, P0 ;  /* 0x000000ffff4d7224 */ /* 0x100fe200000e0631 */
[----:B------:R-:W-:Y:S02]  /*ce30*/  IADD3 R70, P4, R48, 0x4040, RZ ;  /* 0x0000404030467810 */ /* 0x000fe40007f9e0ff */
[----:B------:R-:W-:Y:S02]  /*ce40*/  LOP3.LUT R225, R68, 0x380, RZ, 0xc0, !PT ;  /* 0x0000038044e17812 */ /* 0x000fe400078ec0ff */
[----:B------:R-:W-:Y:S01]  /*ce50*/  LOP3.LUT R56, R3, R56, RZ, 0x3c, !PT ;  /* 0x0000003803387212 */ /* 0x000fe200078e3cff */
[----:B------:R-:W-:Y:S01]  /*ce60*/  IMAD.X R81, RZ, RZ, R49, P4 ;  /* 0x000000ffff517224 */ /* 0x000fe200020e0631 */
[----:B------:R-:W-:-:S02]  /*ce70*/  LOP3.LUT R64, R183, R8, RZ, 0x3c, !PT ;  /* 0x00000008b7407212 */ /* 0x000fc400078e3cff */
[----:B------:R-:W-:Y:S01]  /*ce80*/  LOP3.LUT R183, R70, 0x380, RZ, 0xc0, !PT ;  /* 0x0000038046b77812 */ /* 0x000fe200078ec0ff */
[--C-:B--2---:R-:W-:Y:S01]  /*ce90*/  IMAD.X R7, RZ, RZ, R49.reuse, P1 ;  /* 0x000000ffff077224 */ /* 0x104fe200008e0631 */
[----:B------:R-:W-:Y:S02]  /*cea0*/  LOP3.LUT R6, R181, R0, RZ, 0x3c, !PT ;  /* 0x00000000b5067212 */ /* 0x000fe400078e3cff */
[----:B------:R-:W-:Y:S02]  /*ceb0*/  LOP3.LUT R181, R60, 0x380, RZ, 0xc0, !PT ;  /* 0x000003803cb57812 */ /* 0x000fe400078ec0ff */
[----:B------:R-:W-:Y:S02]  /*cec0*/  IADD3 R28, P1, R48, 0x4000, RZ ;  /* 0x00004000301c7810 */ /* 0x000fe40007f3e0ff */
[----:B------:R-:W-:Y:S02]  /*ced0*/  SHF.R.U64 R181, R181, 0x3, RZ ;  /* 0x00000003b5b57819 */ /* 0x000fe400000012ff */
[----:B------:R-:W-:Y:S01]  /*cee0*/  LOP3.LUT R3, R28, 0x380, RZ, 0xc0, !PT ;  /* 0x000003801c037812 */ /* 0x000fe200078ec0ff */
[----:B------:R-:W-:Y:S01]  /*cef0*/  IMAD.X R73, RZ, RZ, R49, P1 ;  /* 0x000000ffff497224 */ /* 0x000fe200008e0631 */
[----:B------:R-:W-:-:S02]  /*cf00*/  LOP3.LUT R60, R181, R60, RZ, 0x3c, !PT ;  /* 0x0000003cb53c7212 */ /* 0x000fc400078e3cff */
[----:B------:R-:W-:Y:S02]  /*cf10*/  LOP3.LUT R181, R42, 0x380, RZ, 0xc0, !PT ;  /* 0x000003802ab57812 */ /* 0x000fe400078ec0ff */
[----:B------:R-:W-:Y:S02]  /*cf20*/  SHF.R.U64 R225, R225, 0x3, RZ ;  /* 0x00000003e1e17819 */ /* 0x000fe400000012ff */
[C---:B------:R-:W-:Y:S02]  /*cf30*/  IADD3 R34, P3, R48.reuse, 0x4060, RZ ;  /* 0x0000406030227810 */ /* 0x040fe40007f7e0ff */
[----:B------:R-:W-:Y:S02]  /*cf40*/  SHF.R.U64 R181, R181, 0x3, RZ ;  /* 0x00000003b5b57819 */ /* 0x000fe400000012ff */
[----:B------:R-:W-:Y:S01]  /*cf50*/  IADD3 R14, P5, R48, 0x6020, RZ ;  /* 0x00006020300e7810 */ /* 0x000fe20007fbe0ff */
[----:B------:R-:W-:Y:S01]  /*cf60*/  IMAD.X R85, RZ, RZ, R49, P3 ;  /* 0x000000ffff557224 */ /* 0x000fe200018e0631 */
[----:B------:R-:W-:-:S02]  /*cf70*/  SHF.R.U64 R3, R3, 0x3, RZ ;  /* 0x0000000303037819 */ /* 0x000fc400000012ff */
[C---:B------:R-:W-:Y:S01]  /*cf80*/  IADD3 R4, P6, R48.reuse, 0x6000, RZ ;  /* 0x0000600030047810 */ /* 0x040fe20007fde0ff */
[--C-:B------:R-:W-:Y:S01]  /*cf90*/  IMAD.X R111, RZ, RZ, R49.reuse, P5 ;  /* 0x000000ffff6f7224 */ /* 0x100fe200028e0631 */
[----:B------:R-:W-:Y:S02]  /*cfa0*/  SHF.R.U64 R183, R183, 0x3, RZ ;  /* 0x00000003b7b77819 */ /* 0x000fe400000012ff */
[----:B-1----:R-:W-:Y:S01]  /*cfb0*/  IADD3 R24, P2, R48, 0x6040, RZ ;  /* 0x0000604030187810 */ /* 0x002fe20007f5e0ff */
[--C-:B------:R-:W-:Y:S01]  /*cfc0*/  IMAD.X R89, RZ, RZ, R49.reuse, P6 ;  /* 0x000000ffff597224 */ /* 0x100fe200030e0631 */
[----:B------:R-:W-:Y:S02]  /*cfd0*/  LOP3.LUT R68, R225, R68, RZ, 0x3c, !PT ;  /* 0x00000044e1447212 */ /* 0x000fe400078e3cff */
[----:B------:R-:W-:Y:S01]  /*cfe0*/  LOP3.LUT R225, R34, 0x380, RZ, 0xc0, !PT ;  /* 0x0000038022e17812 */ /* 0x000fe200078ec0ff */
[----:B------:R-:W-:Y:S01]  /*cff0*/  IMAD.X R5, RZ, RZ, R49, P2 ;  /* 0x000000ffff057224 */ /* 0x000fe200010e0631 */
[----:B------:R-:W-:-:S02]  /*d000*/  LOP3.LUT R76, R181, R42, RZ, 0x3c, !PT ;  /* 0x0000002ab54c7212 */ /* 0x000fc400078e3cff */
[----:B------:R-:W-:Y:S02]  /*d010*/  LOP3.LUT R72, R3, R28, RZ, 0x3c, !PT ;  /* 0x0000001c03487212 */ /* 0x000fe400078e3cff */
[----:B------:R-:W-:Y:S02]  /*d020*/  LOP3.LUT R181, R14, 0x380, RZ, 0xc0, !PT ;  /* 0x000003800eb57812 */ /* 0x000fe400078ec0ff */
[----:B------:R-:W-:Y:S02]  /*d030*/  LOP3.LUT R80, R183, R70, RZ, 0x3c, !PT ;  /* 0x00000046b7507212 */ /* 0x000fe400078e3cff */
[----:B------:R-:W-:Y:S02]  /*d040*/  LOP3.LUT R3, R4, 0x380, RZ, 0xc0, !PT ;  /* 0x0000038004037812 */ /* 0x000fe400078ec0ff */
[----:B------:R-:W-:Y:S02]  /*d050*/  LOP3.LUT R183, R24, 0x380, RZ, 0xc0, !PT ;  /* 0x0000038018b77812 */ /* 0x000fe400078ec0ff */
[----:B------:R-:W-:-:S02]  /*d060*/  SHF.R.U64 R225, R225, 0x3, RZ ;  /* 0x00000003e1e17819 */ /* 0x000fc400000012ff */
[----:B------:R-:W-:Y:S02]  /*d070*/  IADD3 R12, P1, R48, 0x6060, RZ ;  /* 0x00006060300c7810 */ /* 0x000fe40007f3e0ff */
[----:B------:R-:W-:Y:S02]  /*d080*/  SHF.R.U64 R181, R181, 0x3, RZ ;  /* 0x00000003b5b57819 */ /* 0x000fe400000012ff */
[----:B------:R-:W-:Y:S01]  /*d090*/  SHF.R.U64 R3, R3, 0x3, RZ ;  /* 0x0000000303037819 */ /* 0x000fe200000012ff */
[----:B------:R-:W-:Y:S01]  /*d0a0*/  IMAD.X R49, RZ, RZ, R49, P1 ;  /* 0x000000ffff317224 */ /* 0x000fe200008e0631 */
[----:B------:R-:W-:Y:S02]  /*d0b0*/  SHF.R.U64 R183, R183, 0x3, RZ ;  /* 0x00000003b7b77819 */ /* 0x000fe400000012ff */
[----:B------:R-:W-:Y:S02]  /*d0c0*/  LOP3.LUT R84, R225, R34, RZ, 0x3c, !PT ;  /* 0x00000022e1547212 */ /* 0x000fe400078e3cff */
[----:B------:R-:W-:-:S02]  /*d0d0*/  LOP3.LUT R225, R12, 0x380, RZ, 0xc0, !PT ;  /* 0x000003800ce17812 */ /* 0x000fc400078ec0ff */
[----:B------:R-:W-:Y:S02]  /*d0e0*/  LOP3.LUT R110, R181, R14, RZ, 0x3c, !PT ;  /* 0x0000000eb56e7212 */ /* 0x000fe400078e3cff */
[----:B------:R-:W-:Y:S02]  /*d0f0*/  LOP3.LUT R88, R3, R4, RZ, 0x3c, !PT ;  /* 0x0000000403587212 */ /* 0x000fe400078e3cff */
[----:B------:R-:W-:Y:S02]  /*d100*/  MOV R14, R30 ;  /* 0x0000001e000e7202 */ /* 0x000fe40000000f00 */
[----:B------:R-:W-:Y:S01]  /*d110*/  LOP3.LUT R4, R183, R24, RZ, 0x3c, !PT ;  /* 0x00000018b7047212 */ /* 0x000fe200078e3cff */
[----:B------:R-:W-:Y:S01]  /*d120*/  IMAD.MOV.U32 R24, RZ, RZ, RZ ;  /* 0x000000ffff187224 */ /* 0x000fe200078e00ff */
[----:B------:R-:W-:Y:S02]  /*d130*/  MOV R3, R6 ;  /* 0x0000000600037202 */ /* 0x000fe40000000f00 */
[----:B------:R-:W-:-:S02]  /*d140*/  F2FP.BF16.F32.PACK_AB R28, R178, R180 ;  /* 0x000000b4b21c723e */ /* 0x000fc400000010ff */
[----:B------:R-:W-:Y:S02]  /*d150*/  F2FP.BF16.F32.PACK_AB R30, R176, R179 ;  /* 0x000000b3b01e723e */ /* 0x000fe400000010ff */
[----:B------:R-:W-:Y:S02]  /*d160*/  F2FP.BF16.F32.PACK_AB R31, R39, R38 ;  /* 0x00000026271f723e */ /* 0x000fe400000010ff */
[----:B------:R-:W-:Y:S02]  /*d170*/  F2FP.BF16.F32.PACK_AB R34, R173, R175 ;  /* 0x000000afad22723e */ /* 0x000fe400000010ff */
[----:B------:R-:W-:Y:S01]  /*d180*/  SHF.R.U64 R225, R225, 0x3, RZ ;  /* 0x00000003e1e17819 */ /* 0x000fe200000012ff */
[----:B------:R-:W-:Y:S01]  /*d190*/  STSM.16.M88.4 [R3], R28 ;  /* 0x0000001c03007844 */ /* 0x000fe20000000200 */
[----:B------:R-:W-:Y:S02]  /*d1a0*/  MOV R0, R4 ;  /* 0x0000000400007202 */ /* 0x000fe40000000f00 */
[----:B------:R-:W-:Y:S01]  /*d1b0*/  MOV R52, R52 ;  /* 0x0000003400347202 */ /* 0x000fe20000000f00 */
[----:B------:R1:W-:Y:S01]  /*d1c0*/  STSM.16.M88.4 [R14], R32 ;  /* 0x000000200e007844 */ /* 0x0003e20000000200 */
[----:B------:R-:W-:-:S02]  /*d1d0*/  F2FP.BF16.F32.PACK_AB R4, R171, R174 ;  /* 0x000000aeab04723e */ /* 0x000fc400000010ff */
[----:B------:R-:W-:Y:S02]  /*d1e0*/  F2FP.BF16.F32.PACK_AB R5, R51, R50 ;  /* 0x000000323305723e */ /* 0x000fe400000010ff */
[----:B------:R-:W-:Y:S02]  /*d1f0*/  F2FP.BF16.F32.PACK_AB R6, R169, R172 ;  /* 0x000000aca906723e */ /* 0x000fe400000010ff */
[----:B------:R-:W-:Y:S02]  /*d200*/  F2FP.BF16.F32.PACK_AB R7, R55, R54 ;  /* 0x000000363707723e */ /* 0x000fe400000010ff */
[----:B------:R-:W-:Y:S02]  /*d210*/  LOP3.LUT R48, R225, R12, RZ, 0x3c, !PT ;  /* 0x0000000ce1307212 */ /* 0x000fe400078e3cff */
[----:B------:R-:W-:Y:S01]  /*d220*/  MOV R56, R56 ;  /* 0x0000003800387202 */ /* 0x000fe20000000f00 */
[----:B------:R2:W-:Y:S01]  /*d230*/  STSM.16.M88.4 [R52], R4 ;  /* 0x0000000434007844 */ /* 0x0005e20000000200 */
[----:B------:R-:W-:-:S02]  /*d240*/  F2FP.BF16.F32.PACK_AB R8, R166, R170 ;  /* 0x000000aaa608723e */ /* 0x000fc400000010ff */
[----:B------:R-:W-:Y:S02]  /*d250*/  F2FP.BF16.F32.PACK_AB R10, R164, R167 ;  /* 0x000000a7a40a723e */ /* 0x000fe400000010ff */
[----:B------:R-:W-:Y:S02]  /*d260*/  MOV R60, R60 ;  /* 0x0000003c003c7202 */ /* 0x000fe40000000f00 */
[----:B------:R-:W-:Y:S01]  /*d270*/  F2FP.BF16.F32.PACK_AB R12, R162, R165 ;  /* 0x000000a5a20c723e */ /* 0x000fe200000010ff */
[----:B------:R-:W-:Y:S01]  /*d280*/  STSM.16.M88.4 [R56], R8 ;  /* 0x0000000838007844 */ /* 0x000fe20000000200 */
[----:B-1----:R-:W-:Y:S02]  /*d290*/  F2FP.BF16.F32.PACK_AB R14, R160, R163 ;  /* 0x000000a3a00e723e */ /* 0x002fe400000010ff */
[----:B------:R-:W-:Y:S02]  /*d2a0*/  MOV R64, R64 ;  /* 0x0000004000407202 */ /* 0x000fe40000000f00 */
[----:B------:R-:W-:Y:S01]  /*d2b0*/  F2FP.BF16.F32.PACK_AB R28, R158, R161 ;  /* 0x000000a19e1c723e */ /* 0x000fe200000010ff */
[----:B------:R-:W-:Y:S01]  /*d2c0*/  STSM.16.M88.4 [R60], R12 ;  /* 0x0000000c3c007844 */ /* 0x000fe20000000200 */
[----:B------:R-:W-:-:S02]  /*d2d0*/  F2FP.BF16.F32.PACK_AB R29, R75, R74 ;  /* 0x0000004a4b1d723e */ /* 0x000fc400000010ff */
[----:B------:R-:W-:Y:S02]  /*d2e0*/  F2FP.BF16.F32.PACK_AB R30, R156, R159 ;  /* 0x0000009f9c1e723e */ /* 0x000fe400000010ff */
[----:B------:R-:W-:Y:S02]  /*d2f0*/  F2FP.BF16.F32.PACK_AB R31, R79, R78 ;  /* 0x0000004e4f1f723e */ /* 0x000fe400000010ff */
[----:B------:R-:W-:Y:S02]  /*d300*/  MOV R68, R68 ;  /* 0x0000004400447202 */ /* 0x000fe40000000f00 */
[----:B------:R-:W-:Y:S01]  /*d310*/  F2FP.BF16.F32.PACK_AB R32, R154, R157 ;  /* 0x0000009d9a20723e */ /* 0x000fe200000010ff */
[----:B------:R-:W-:Y:S01]  /*d320*/  STSM.16.M88.4 [R64], R28 ;  /* 0x0000001c40007844 */ /* 0x000fe20000000200 */
[----:B------:R-:W-:Y:S02]  /*d330*/  F2FP.BF16.F32.PACK_AB R33, R83, R82 ;  /* 0x000000525321723e */ /* 0x000fe400000010ff */
[----:B------:R-:W-:-:S02]  /*d340*/  F2FP.BF16.F32.PACK_AB R34, R152, R155 ;  /* 0x0000009b9822723e */ /* 0x000fc400000010ff */
[----:B------:R-:W-:Y:S02]  /*d350*/  F2FP.BF16.F32.PACK_AB R35, R87, R86 ;  /* 0x000000565723723e */ /* 0x000fe400000010ff */
[----:B------:R-:W-:Y:S02]  /*d360*/  MOV R72, R72 ;  /* 0x0000004800487202 */ /* 0x000fe40000000f00 */
[----:B------:R-:W-:Y:S01]  /*d370*/  F2FP.BF16.F32.PACK_AB R38, R93, R92 ;  /* 0x0000005c5d26723e */ /* 0x000fe200000010ff */
[----:B------:R-:W-:Y:S01]  /*d380*/  STSM.16.M88.4 [R68], R32 ;  /* 0x0000002044007844 */ /* 0x000fe20000000200 */
[----:B------:R-:W-:Y:S02]  /*d390*/  F2FP.BF16.F32.PACK_AB R39, R95, R94 ;  /* 0x0000005e5f27723e */ /* 0x000fe400000010ff */
[----:B------:R-:W-:Y:S02]  /*d3a0*/  MOV R76, R76 ;  /* 0x0000004c004c7202 */ /* 0x000fe40000000f00 */
[----:B------:R-:W-:Y:S01]  /*d3b0*/  F2FP.BF16.F32.PACK_AB R42, R101, R100 ;  /* 0x00000064652a723e */ /* 0x000fe200000010ff */
[----:B------:R-:W-:Y:S01]  /*d3c0*/  STSM.16.M88.4 [R72], R36 ;  /* 0x0000002448007844 */ /* 0x000fe20000000200 */
[----:B------:R-:W-:-:S02]  /*d3d0*/  MOV R80, R80 ;  /* 0x0000005000507202 */ /* 0x000fc40000000f00 */
[----:B------:R-:W-:Y:S01]  /*d3e0*/  F2FP.BF16.F32.PACK_AB R106, R109, R108 ;  /* 0x0000006c6d6a723e */ /* 0x000fe200000010ff */
[----:B------:R-:W-:Y:S01]  /*d3f0*/  STSM.16.M88.4 [R76], R40 ;  /* 0x000000284c007844 */ /* 0x000fe20000000200 */
[----:B------:R-:W-:Y:S02]  /*d400*/  F2FP.BF16.F32.PACK_AB R107, R62, R107 ;  /* 0x0000006b3e6b723e */ /* 0x000fe400000010ff */
[----:B------:R-:W-:Y:S02]  /*d410*/  F2FP.BF16.F32.PACK_AB R113, R66, R114 ;  /* 0x000000724271723e */ /* 0x000fe400000010ff */
[----:B------:R-:W-:Y:S01]  /*d420*/  F2FP.BF16.F32.PACK_AB R120, R121, R120 ;  /* 0x000000787978723e */ /* 0x000fe200000010ff */
[----:B------:R-:W-:Y:S01]  /*d430*/  STSM.16.M88.4 [R80], R104 ;  /* 0x0000006850007844 */ /* 0x000fe20000000200 */
[----:B------:R-:W-:Y:S02]  /*d440*/  MOV R84, R84 ;  /* 0x0000005400547202 */ /* 0x000fe40000000f00 */
[----:B------:R-:W-:-:S02]  /*d450*/  F2FP.BF16.F32.PACK_AB R114, R117, R116 ;  /* 0x000000747572723e */ /* 0x000fc400000010ff */
[----:B------:R-:W-:Y:S02]  /*d460*/  F2FP.BF16.F32.PACK_AB R115, R119, R115 ;  /* 0x000000737773723e */ /* 0x000fe400000010ff */
[----:B------:R-:W-:Y:S02]  /*d470*/  F2FP.BF16.F32.PACK_AB R121, R123, R122 ;  /* 0x0000007a7b79723e */ /* 0x000fe400000010ff */
[----:B------:R-:W-:Y:S01]  /*d480*/  F2FP.BF16.F32.PACK_AB R128, R129, R128 ;  /* 0x000000808180723e */ /* 0x000fe200000010ff */
[----:B------:R-:W-:Y:S01]  /*d490*/  STSM.16.M88.4 [R84], R112 ;  /* 0x0000007054007844 */ /* 0x000fe20000000200 */
[----:B------:R-:W-:Y:S02]  /*d4a0*/  MOV R88, R88 ;  /* 0x0000005800587202 */ /* 0x000fe40000000f00 */
[----:B------:R-:W-:Y:S02]  /*d4b0*/  F2FP.BF16.F32.PACK_AB R122, R125, R124 ;  /* 0x0000007c7d7a723e */ /* 0x000fe400000010ff */
[----:B------:R-:W-:-:S02]  /*d4c0*/  F2FP.BF16.F32.PACK_AB R123, R127, R126 ;  /* 0x0000007e7f7b723e */ /* 0x000fc400000010ff */
[----:B------:R-:W-:Y:S02]  /*d4d0*/  F2FP.BF16.F32.PACK_AB R129, R131, R130 ;  /* 0x000000828381723e */ /* 0x000fe400000010ff */
[----:B------:R-:W-:Y:S01]  /*d4e0*/  F2FP.BF16.F32.PACK_AB R136, R137, R136 ;  /* 0x000000888988723e */ /* 0x000fe200000010ff */
[----:B------:R-:W-:Y:S01]  /*d4f0*/  STSM.16.M88.4 [R88], R120 ;  /* 0x0000007858007844 */ /* 0x000fe20000000200 */
[----:B------:R-:W-:Y:S02]  /*d500*/  ISETP.NE.U32.AND P0, PT, RZ, UR4, PT ;  /* 0x00000004ff007c0c */ /* 0x000fe4000bf05070 */
[----:B--2---:R-:W-:Y:S02]  /*d510*/  IADD3 R6, P1, R200, UR4, RZ ;  /* 0x00000004c8067c10 */ /* 0x004fe4000ff3e0ff */
[----:B------:R-:W-:Y:S02]  /*d520*/  MOV R110, R110 ;  /* 0x0000006e006e7202 */ /* 0x000fe40000000f00 */
[----:B------:R-:W-:-:S02]  /*d530*/  F2FP.BF16.F32.PACK_AB R130, R133, R132 ;  /* 0x000000848582723e */ /* 0x000fc400000010ff */
[----:B------:R-:W-:Y:S02]  /*d540*/  F2FP.BF16.F32.PACK_AB R131, R135, R134 ;  /* 0x000000868783723e */ /* 0x000fe400000010ff */
[----:B------:R-:W-:Y:S02]  /*d550*/  F2FP.BF16.F32.PACK_AB R137, R139, R138 ;  /* 0x0000008a8b89723e */ /* 0x000fe400000010ff */
[----:B------:R-:W-:Y:S01]  /*d560*/  F2FP.BF16.F32.PACK_AB R144, R145, R144 ;  /* 0x000000909190723e */ /* 0x000fe200000010ff */
[----:B------:R-:W-:Y:S01]  /*d570*/  STSM.16.M88.4 [R110], R128 ;  /* 0x000000806e007844 */ /* 0x000fe20000000200 */
[----:B------:R-:W-:Y:S02]  /*d580*/  F2FP.BF16.F32.PACK_AB R138, R141, R140 ;  /* 0x0000008c8d8a723e */ /* 0x000fe400000010ff */
[----:B------:R-:W-:Y:S02]  /*d590*/  F2FP.BF16.F32.PACK_AB R139, R143, R142 ;  /* 0x0000008e8f8b723e */ /* 0x000fe400000010ff */
[----:B------:R-:W-:-:S02]  /*d5a0*/  F2FP.BF16.F32.PACK_AB R145, R147, R146 ;  /* 0x000000929391723e */ /* 0x000fc400000010ff */
[----:B------:R-:W-:Y:S01]  /*d5b0*/  MOV R48, R48 ;  /* 0x0000003000307202 */ /* 0x000fe20000000f00 */
[----:B------:R1:W-:Y:S01]  /*d5c0*/  STSM.16.M88.4 [R0], R136 ;  /* 0x0000008800007844 */ /* 0x0003e20000000200 */
[----:B------:R-:W-:Y:S02]  /*d5d0*/  F2FP.BF16.F32.PACK_AB R146, R149, R148 ;  /* 0x000000949592723e */ /* 0x000fe400000010ff */
[----:B------:R-:W-:Y:S02]  /*d5e0*/  F2FP.BF16.F32.PACK_AB R147, R151, R150 ;  /* 0x000000969793723e */ /* 0x000fe400000010ff */
        /* <DEDUP_REMOVED lines=12> */
[----:B------:R-:W-:-:S03]  /*d6b0*/  IMAD R5, R211, 0x40, R189 ;  /* 0x00000040d3057824 */ /* 0x000fc600078e02bd */
[----:B------:R1:W5:Y:S01]  /*d6c0*/  @P6 LDG.E R0, desc[UR40][R200.64] ;  /* 0x00000028c8006981 */ /* 0x000362000c1e1900 */
[----:B------:R-:W-:-:S03]  /*d6d0*/  IMAD.WIDE R4, R5, 0x2, R44 ;  /* 0x0000000205047825 */ /* 0x000fc600078e022c */
[C---:B------:R-:W-:Y:S02]  /*d6e0*/  IADD3 R9, P1, R4.reuse, 0x1000, RZ ;  /* 0x0000100004097810 */ /* 0x040fe40007f3e0ff */
[C---:B------:R-:W-:Y:S02]  /*d6f0*/  IADD3 R13, P2, R4.reuse, 0x2000, RZ ;  /* 0x00002000040d7810 */ /* 0x040fe40007f5e0ff */
[C---:B------:R-:W-:Y:S02]  /*d700*/  IADD3 R29, P3, R4.reuse, 0x3000, RZ ;  /* 0x00003000041d7810 */ /* 0x040fe40007f7e0ff */
[----:B------:R-:W-:Y:S02]  /*d710*/  IADD3 R33, P4, R4, 0x4000, RZ ;  /* 0x0000400004217810 */ /* 0x000fe40007f9e0ff */
        /* <DEDUP_REMOVED lines=8> */
[----:B------:R-:W-:Y:S02]  /*d7a0*/  IADD3 R37, P5, R4, 0x5000, RZ ;  /* 0x0000500004257810 */ /* 0x000fe40007fbe0ff */
        /* <DEDUP_REMOVED lines=8> */
[----:B------:R-:W-:-:S02]  /*d830*/  P2R R10, PR, RZ, 0x20 ;  /* 0x00000020ff0a7803 */ /* 0x000fc40000000000 */
[C---:B------:R-:W-:Y:S02]  /*d840*/  IADD3 R41, P1, R4.reuse, 0x6000, RZ ;  /* 0x0000600004297810 */ /* 0x040fe40007f3e0ff */
[C---:B------:R-:W-:Y:S02]  /*d850*/  IADD3 R45, P2, R4.reuse, 0x7000, RZ ;  /* 0x00007000042d7810 */ /* 0x040fe40007f5e0ff */
[C---:B------:R-:W-:Y:S02]  /*d860*/  IADD3 R49, P3, R4.reuse, 0x8000, RZ ;  /* 0x0000800004317810 */ /* 0x040fe40007f7e0ff */
[C---:B------:R-:W-:Y:S02]  /*d870*/  IADD3 R53, P4, R4.reuse, 0x9000, RZ ;  /* 0x0000900004357810 */ /* 0x040fe40007f9e0ff */
[----:B------:R-:W-:Y:S02]  /*d880*/  IADD3 R57, P5, R4, 0xa000, RZ ;  /* 0x0000a00004397810 */ /* 0x000fe40007fbe0ff */
[----:B------:R-:W-:-:S02]  /*d890*/  LOP3.LUT R36, R37, 0x380, RZ, 0xc0, !PT ;  /* 0x0000038025247812 */ /* 0x000fc400078ec0ff */
[----:B------:R-:W-:Y:S02]  /*d8a0*/  LOP3.LUT R40, R41, 0x380, RZ, 0xc0, !PT ;  /* 0x0000038029287812 */ /* 0x000fe400078ec0ff */
[----:B------:R-:W-:Y:S02]  /*d8b0*/  LOP3.LUT R44, R45, 0x380, RZ, 0xc0, !PT ;  /* 0x000003802d2c7812 */ /* 0x000fe400078ec0ff */
[----:B--2---:R-:W-:Y:S02]  /*d8c0*/  LOP3.LUT R48, R49, 0x380, RZ, 0xc0, !PT ;  /* 0x0000038031307812 */ /* 0x004fe400078ec0ff */
[----:B------:R-:W-:Y:S02]  /*d8d0*/  LOP3.LUT R52, R53, 0x380, RZ, 0xc0, !PT ;  /* 0x0000038035347812 */ /* 0x000fe400078ec0ff */
[----:B------:R-:W-:Y:S02]  /*d8e0*/  LOP3.LUT R56, R57, 0x380, RZ, 0xc0, !PT ;  /* 0x0000038039387812 */ /* 0x000fe400078ec0ff */
[----:B------:R-:W-:-:S02]  /*d8f0*/  SHF.R.U64 R36, R36, 0x3, RZ ;  /* 0x0000000324247819 */ /* 0x000fc400000012ff */
[----:B------:R-:W-:Y:S02]  /*d900*/  SHF.R.U64 R40, R40, 0x3, RZ ;  /* 0x0000000328287819 */ /* 0x000fe400000012ff */
[----:B------:R-:W-:Y:S02]  /*d910*/  SHF.R.U64 R44, R44, 0x3, RZ ;  /* 0x000000032c2c7819 */ /* 0x000fe400000012ff */
[----:B------:R-:W-:Y:S02]  /*d920*/  SHF.R.U64 R48, R48, 0x3, RZ ;  /* 0x0000000330307819 */ /* 0x000fe400000012ff */
[----:B------:R-:W-:Y:S02]  /*d930*/  SHF.R.U64 R52, R52, 0x3, RZ ;  /* 0x0000000334347819 */ /* 0x000fe400000012ff */
[----:B------:R-:W-:Y:S02]  /*d940*/  SHF.R.U64 R56, R56, 0x3, RZ ;  /* 0x0000000338387819 */ /* 0x000fe400000012ff */
[----:B------:R-:W-:-:S02]  /*d950*/  LOP3.LUT R36, R36, R37, RZ, 0x3c, !PT ;  /* 0x0000002524247212 */ /* 0x000fc400078e3cff */
[----:B------:R-:W-:Y:S02]  /*d960*/  LOP3.LUT R40, R40, R41, RZ, 0x3c, !PT ;  /* 0x0000002928287212 */ /* 0x000fe400078e3cff */
[----:B------:R-:W-:Y:S02]  /*d970*/  LOP3.LUT R44, R44, R45, RZ, 0x3c, !PT ;  /* 0x0000002d2c2c7212 */ /* 0x000fe400078e3cff */
[----:B------:R-:W-:Y:S02]  /*d980*/  LOP3.LUT R48, R48, R49, RZ, 0x3c, !PT ;  /* 0x0000003130307212 */ /* 0x000fe400078e3cff */
[----:B------:R-:W-:Y:S02]  /*d990*/  LOP3.LUT R52, R52, R53, RZ, 0x3c, !PT ;  /* 0x0000003534347212 */ /* 0x000fe400078e3cff */
[----:B------:R-:W-:Y:S01]  /*d9a0*/  LOP3.LUT R56, R56, R57, RZ, 0x3c, !PT ;  /* 0x0000003938387212 */ /* 0x000fe200078e3cff */
[----:B-1----:R-:W-:Y:S06]  /*d9b0*/  @P6 BRA `(.L_x_3959) ;  /* 0x0000000000106947 */ /* 0x002fec0003800000 */
[----:B------:R-:W-:Y:S05]  /*d9c0*/  @!P0 BRA `(.L_x_3959) ;  /* 0x00000000000c8947 */ /* 0x000fea0003800000 */
[----:B------:R-:W2:Y:S04]  /*d9d0*/  LDG.E R3, desc[UR40][R6.64] ;  /* 0x0000002806037981 */ /* 0x000ea8000c1e1900 */
[----:B-----5:R-:W2:Y:S02]  /*d9e0*/  LDG.E R0, desc[UR40][R6.64+0x4] ;  /* 0x0000042806007981 */ /* 0x020ea4000c1e1900 */
[----:B--2---:R-:W-:-:S07]  /*d9f0*/  IMAD.IADD R0, R0, 0x1, -R3 ;  /* 0x0000000100007824 */ /* 0x004fce00078e0a03 */
.L_x_3959:
[----:B------:R-:W1:Y:S01]  /*da00*/  SHFL.IDX PT, R3, R213, RZ, 0x1f ;  /* 0x00001fffd5037589 */ /* 0x000e6200000e0000 */
[----:B------:R-:W-:Y:S01]  /*da10*/  ISETP.NE.AND P6, PT, R10, RZ, PT ;  /* 0x000000ff0a00720c */ /* 0x000fe20003fc5270 */
[--C-:B------:R-:W-:Y:S01]  /*da20*/  IMAD.X R57, RZ, RZ, R5.reuse, P5 ;  /* 0x000000ffff397224 */ /* 0x100fe200028e0605 */
[C---:B------:R-:W-:Y:S01]  /*da30*/  LOP3.LUT R7, R4.reuse, 0x380, RZ, 0xc0, !PT ;  /* 0x0000038004077812 */ /* 0x040fe200078ec0ff */
[--C-:B------:R-:W-:Y:S01]  /*da40*/  IMAD.X R41, RZ, RZ, R5.reuse, P1 ;  /* 0x000000ffff297224 */ /* 0x100fe200008e0605 */
[C---:B------:R-:W-:Y:S01]  /*da50*/  IADD3 R65, P1, R4.reuse, 0xc000, RZ ;  /* 0x0000c00004417810 */ /* 0x040fe20007f3e0ff */
[--C-:B------:R-:W-:Y:S01]  /*da60*/  IMAD.X R37, RZ, RZ, R5.reuse, P6 ;  /* 0x000000ffff257224 */ /* 0x100fe200030e0605 */
[C---:B------:R-:W-:Y:S01]  /*da70*/  IADD3 R61, P6, R4.reuse, 0xb000, RZ ;  /* 0x0000b000043d7810 */ /* 0x040fe20007fde0ff */
[--C-:B------:R-:W-:Y:S01]  /*da80*/  IMAD.X R45, RZ, RZ, R5.reuse, P2 ;  /* 0x000000ffff2d7224 */ /* 0x100fe200010e0605 */
[C---:B------:R-:W-:Y:S01]  /*da90*/  IADD3 R69, P2, R4.reuse, 0xd000, RZ ;  /* 0x0000d00004457810 */ /* 0x040fe20007f5e0ff */
[--C-:B------:R-:W-:Y:S01]  /*daa0*/  IMAD.X R49, RZ, RZ, R5.reuse, P3 ;  /* 0x000000ffff317224 */ /* 0x100fe200018e0605 */
[C---:B------:R-:W-:Y:S01]  /*dab0*/  IADD3 R73, P3, R4.reuse, 0xe000, RZ ;  /* 0x0000e00004497810 */ /* 0x040fe20007f7e0ff */
[----:B------:R-:W-:Y:S01]  /*dac0*/  IMAD.X R53, RZ, RZ, R5, P4 ;  /* 0x000000ffff357224 */ /* 0x000fe200020e0605 */
[----:B------:R-:W-:-:S02]  /*dad0*/  IADD3 R10, P4, R4, 0xf000, RZ ;  /* 0x0000f000040a7810 */ /* 0x000fc40007f9e0ff */
[----:B------:R-:W-:Y:S02]  /*dae0*/  LOP3.LUT R60, R61, 0x380, RZ, 0xc0, !PT ;  /* 0x000003803d3c7812 */ /* 0x000fe400078ec0ff */
[----:B------:R-:W-:Y:S01]  /*daf0*/  LOP3.LUT R64, R65, 0x380, RZ, 0xc0, !PT ;  /* 0x0000038041407812 */ /* 0x000fe200078ec0ff */
[----:B------:R-:W-:Y:S01]  /*db00*/  IMAD.X R77, RZ, RZ, R5, P4 ;  /* 0x000000ffff4d7224 */ /* 0x000fe200020e0605 */
[----:B------:R-:W-:Y:S02]  /*db10*/  LOP3.LUT R68, R69, 0x380, RZ, 0xc0, !PT ;  /* 0x0000038045447812 */ /* 0x000fe400078ec0ff */
[----:B------:R-:W-:Y:S02]  /*db20*/  LOP3.LUT R72, R73, 0x380, RZ, 0xc0, !PT ;  /* 0x0000038049487812 */ /* 0x000fe400078ec0ff */
[----:B------:R-:W-:Y:S02]  /*db30*/  SHF.R.U64 R60, R60, 0x3, RZ ;  /* 0x000000033c3c7819 */ /* 0x000fe400000012ff */
[----:B-1----:R-:W-:-:S02]  /*db40*/  ISETP.NE.AND P5, PT, R3, RZ, PT ;  /* 0x000000ff0300720c */ /* 0x002fc40003fa5270 */
[----:B------:R-:W-:Y:S02]  /*db50*/  LOP3.LUT R3, R10, 0x380, RZ, 0xc0, !PT ;  /* 0x000003800a037812 */ /* 0x000fe400078ec0ff */
[----:B------:R-:W-:Y:S02]  /*db60*/  SHF.R.U64 R64, R64, 0x3, RZ ;  /* 0x0000000340407819 */ /* 0x000fe400000012ff */
[----:B------:R-:W-:Y:S02]  /*db70*/  SHF.R.U64 R68, R68, 0x3, RZ ;  /* 0x0000000344447819 */ /* 0x000fe400000012ff */
[----:B------:R-:W-:Y:S02]  /*db80*/  SHF.R.U64 R72, R72, 0x3, RZ ;  /* 0x0000000348487819 */ /* 0x000fe400000012ff */
[----:B------:R-:W-:Y:S02]  /*db90*/  SHF.R.U64 R7, R7, 0x3, RZ ;  /* 0x0000000307077819 */ /* 0x000fe400000012ff */
[----:B------:R-:W-:-:S02]  /*dba0*/  SHF.R.U64 R3, R3, 0x3, RZ ;  /* 0x0000000303037819 */ /* 0x000fc400000012ff */
        /* <DEDUP_REMOVED lines=9> */
[----:B------:R-:W-:Y:S01]  /*dc40*/  IMAD.MOV.U32 R7, RZ, RZ, R5 ;  /* 0x000000ffff077224 */ /* 0x000fe200078e0005 */
[----:B------:R-:W-:-:S02]  /*dc50*/  LOP3.LUT R76, R3, R10, RZ, 0x3c, !PT ;  /* 0x0000000a034c7212 */ /* 0x000fc400078e3cff */
[----:B------:R-:W-:Y:S02]  /*dc60*/  SHF.R.S32.HI R80, RZ, 0x1f, R199 ;  /* 0x0000001fff507819 */ /* 0x000fe400000114c7 */
[----:B------:R-:W-:Y:S02]  /*dc70*/  SEL R83, R202, RZ, !P0 ;  /* 0x000000ffca537207 */ /* 0x000fe40004000000 */
[----:B------:R-:W-:Y:S02]  /*dc80*/  SEL R212, R212, RZ, !P0 ;  /* 0x000000ffd4d47207 */ /* 0x000fe40004000000 */
[----:B-----5:R-:W-:Y:S01]  /*dc90*/  SHF.R.S32.HI R81, RZ, 0x1f, R24 ;  /* 0x0000001fff517819 */ /* 0x020fe20000011418 */
[----:B------:R-:W-:Y:S06]  /*dca0*/  @P5 BRA `(.L_x_3960) ;  /* 0x0000000000b85947 */ /* 0x000fec0003800000 */
[----:B------:R-:W1:Y:S01]  /*dcb0*/  LDC R31, c[0x0][0xbe8] ;  /* 0x0002fa00ff1f7b82 */ /* 0x000e620000000800 */
[----:B------:R-:W-:Y:S01]  /*dcc0*/  ULDC.64 UR4, c[0x0][0xb90] ;  /* 0x0002e40000047ab9 */ /* 0x000fe20000000a00 */
[----:B------:R-:W-:Y:S02]  /*dcd0*/  IMAD R30, R209, 0x40, R222 ;  /* 0x00000040d11e7824 */ /* 0x000fe400078e02de */
[----:B------:R-:W-:Y:S02]  /*dce0*/  IMAD R10, R80, UR4, RZ ;  /* 0x00000004500a7c24 */ /* 0x000fe4000f8e02ff */
[----:B------:R-:W-:Y:S02]  /*dcf0*/  IMAD.MOV.U32 R4, RZ, RZ, R24 ;  /* 0x000000ffff047224 */ /* 0x000fe400078e0018 */
[----:B------:R-:W-:Y:S02]  /*dd00*/  IMAD R11, R199, UR5, R10 ;  /* 0x00000005c70b7c24 */ /* 0x000fe4000f8e020a */
[----:B------:R-:W-:-:S02]  /*dd10*/  IMAD.MOV.U32 R5, RZ, RZ, R81 ;  /* 0x000000ffff057224 */ /* 0x000fc400078e0051 */
[----:B------:R-:W-:Y:S02]  /*dd20*/  IMAD.MOV R34, RZ, RZ, -R194 ;  /* 0x000000ffff227224 */ /* 0x000fe400078e0ac2 */
[----:B------:R-:W-:Y:S01]  /*dd30*/  IMAD.WIDE.U32 R4, R199, UR4, R4 ;  /* 0x00000004c7047c25 */ /* 0x000fe2000f8e0004 */
[----:B------:R-:W-:-:S03]  /*dd40*/  ULDC.64 UR4, c[0x0][0xb98] ;  /* 0x0002e60000047ab9 */ /* 0x000fc60000000a00 */
[----:B------:R-:W-:Y:S02]  /*dd50*/  IMAD.IADD R5, R5, 0x1, R11 ;  /* 0x0000000105057824 */ /* 0x000fe400078e020b */
[----:B------:R-:W-:Y:S02]  /*dd60*/  IMAD R35, R209, 0x40, R191 ;  /* 0x00000040d1237824 */ /* 0x000fe400078e02bf */
[----:B------:R-:W-:Y:S01]  /*dd70*/  IMAD.WIDE.U32 R4, R83, UR4, R4 ;  /* 0x0000000453047c25 */ /* 0x000fe2000f8e0004 */
[----:B-1----:R-:W-:-:S13]  /*dd80*/  ISETP.NE.AND P0, PT, R31, 0x1, PT ;  /* 0x000000011f00780c */ /* 0x002fda0003f05270 */
[----:B------:R-:W1:Y:S08]  /*dd90*/  @P0 LDC R3, c[0x0][0xbec] ;  /* 0x0002fb00ff030b82 */ /* 0x000e700000000800 */
[----:B------:R-:W2:Y:S01]  /*dda0*/  @P0 LDC R15, c[0x0][0xbf0] ;  /* 0x0002fc00ff0f0b82 */ /* 0x000ea20000000800 */
[----:B-1----:R-:W-:-:S04]  /*ddb0*/  @P0 IMAD.HI.U32 R10, R30, R3, RZ ;  /* 0x000000031e0a0227 */ /* 0x002fc800078e00ff */
[----:B------:R-:W-:Y:S01]  /*ddc0*/  IMAD.MOV.U32 R3, RZ, RZ, R30 ;  /* 0x000000ffff037224 */ /* 0x000fe200078e001e */
[----:B--2---:R-:W-:Y:S01]  /*ddd0*/  @P0 SHF.R.U32.HI R3, RZ, R15, R10 ;  /* 0x0000000fff030219 */ /* 0x004fe2000001160a */
[----:B------:R-:W-:-:S03]  /*dde0*/  IMAD R10, R212, UR4, RZ ;  /* 0x00000004d40a7c24 */ /* 0x000fc6000f8e02ff */
[--C-:B------:R-:W-:Y:S01]  /*ddf0*/  SHF.R.S32.HI R15, RZ, 0x1f, R3.reuse ;  /* 0x0000001fff0f7819 */ /* 0x100fe20000011403 */
[----:B------:R-:W-:Y:S01]  /*de00*/  IMAD.MOV R14, RZ, RZ, -R3 ;  /* 0x000000ffff0e7224 */ /* 0x000fe200078e0a03 */
[----:B------:R-:W-:Y:S01]  /*de10*/  IADD3 R4, P0, R3, R4, RZ ;  /* 0x0000000403047210 */ /* 0x000fe20007f1e0ff */
[----:B------:R-:W-:Y:S01]  /*de20*/  IMAD R10, R83, UR5, R10 ;  /* 0x00000005530a7c24 */ /* 0x000fe2000f8e020a */
[----:B------:R-:W-:Y:S01]  /*de30*/  ULDC.64 UR4, c[0x0][0xb88] ;  /* 0x0002e20000047ab9 */ /* 0x000fe20000000a00 */
[----:B------:R-:W-:Y:S02]  /*de40*/  IMAD R11, R31, R14, R30 ;  /* 0x0000000e1f0b7224 */ /* 0x000fe400078e021e */
[----:B------:R-:W-:Y:S01]  /*de50*/  IMAD R30, R0, R31, RZ ;  /* 0x0000001f001e7224 */ /* 0x000fe200078e02ff */
[----:B------:R-:W-:Y:S02]  /*de60*/  IADD3.X R5, R15, R5, R10, P0, !PT ;  /* 0x000000050f057210 */ /* 0x000fe400007fe40a */
[----:B------:R-:W-:Y:S01]  /*de70*/  SHF.R.S32.HI R3, RZ, 0x1f, R11 ;  /* 0x0000001fff037819 */ /* 0x000fe2000001140b */
[----:B------:R-:W-:-:S04]  /*de80*/  IMAD.WIDE.U32 R4, R11, UR4, R4 ;  /* 0x000000040b047c25 */ /* 0x000fc8000f8e0004 */
[----:B------:R-:W-:-:S04]  /*de90*/  IMAD R10, R3, UR4, RZ ;  /* 0x00000004030a7c24 */ /* 0x000fc8000f8e02ff */
[----:B------:R-:W-:Y:S01]  /*dea0*/  IMAD R3, R11, UR5, R10 ;  /* 0x000000050b037c24 */ /* 0x000fe2000f8e020a */
[----:B------:R-:W-:Y:S02]  /*deb0*/  ULDC.64 UR4, c[0x0][0xb50] ;  /* 0x0002d40000047ab9 */ /* 0x000fe40000000a00 */
[----:B------:R-:W-:Y:S01]  /*dec0*/  LEA R14, P0, R4, UR4, 0x2 ;  /* 0x00000004040e7c11 */ /* 0x000fe2000f8010ff */
[----:B------:R-:W-:-:S04]  /*ded0*/  IMAD.IADD R3, R5, 0x1, R3 ;  /* 0x0000000105037824 */ /* 0x000fc800078e0203 */
[----:B------:R-:W-:Y:S01]  /*dee0*/  SHFL.IDX PT, R10, R14, 0x1, 0x1c1f ;  /* 0x003c1f000e0a7f89 */ /* 0x000fe200000e0000 */
[----:B------:R-:W-:Y:S01]  /*def0*/  LEA.HI.X R15, R4, UR5, R3, 0x2, P0 ;  /* 0x00000005040f7c11 */ /* 0x000fe200080f1403 */
[----:B------:R-:W-:Y:S01]  /*df00*/  VIADD R3, R35, 0x8 ;  /* 0x0000000823037836 */ /* 0x000fe20000000000 */
[----:B------:R-:W-:Y:S01]  /*df10*/  ISETP.NE.AND P0, PT, R193, R34, PT ;  /* 0x00000022c100720c */ /* 0x000fe20003f05270 */
[----:B------:R-:W-:Y:S03]  /*df20*/  SHFL.IDX PT, R4, R14, RZ, 0x1c1f ;  /* 0x001c1fff0e047589 */ /* 0x000fe600000e0000 */
[-C--:B------:R-:W-:Y:S01]  /*df30*/  ISETP.GE.OR P1, PT, R35, R30.reuse, P0 ;  /* 0x0000001e2300720c */ /* 0x080fe20000726670 */
[----:B------:R-:W1:Y:S01]  /*df40*/  SHFL.IDX PT, R5, R15, RZ, 0x1c1f ;  /* 0x001c1fff0f057589 */ /* 0x000e6200000e0000 */
[----:B------:R-:W-:-:S03]  /*df50*/  ISETP.GE.OR P0, PT, R3, R30, P0 ;  /* 0x0000001e0300720c */ /* 0x000fc60000706670 */
[----:B------:R-:W2:Y:S08]  /*df60*/  SHFL.IDX PT, R11, R15, 0x1, 0x1c1f ;  /* 0x003c1f000f0b7f89 */ /* 0x000eb000000e0000 */
[----:B-1----:R1:W-:Y:S04]  /*df70*/  @!P1 ST.E desc[UR40][R4.64], R21 ;  /* 0x0000001504009985 */ /* 0x0023e8000c101928 */
[----:B--2---:R1:W-:Y:S02]  /*df80*/  @!P0 ST.E desc[UR40][R10.64], R20 ;  /* 0x000000140a008985 */ /* 0x0043e4000c101928 */
.L_x_3960:
[----:B------:R-:W2:Y:S01]  /*df90*/  LDC R85, c[0x0][0xbe8] ;  /* 0x0002fa00ff557b82 */ /* 0x000ea20000000800 */
[----:B------:R-:W-:Y:S01]  /*dfa0*/  ULDC.64 UR4, c[0x0][0xaa0] ;  /* 0x0002a80000047ab9 */ /* 0x000fe20000000a00 */
[----:B-1----:R-:W5:Y:S01]  /*dfb0*/  LD.E.128 R4, desc[UR40][R6.64] ;  /* 0x0000002806047980 */ /* 0x002f62000c101d00 */
[----:B------:R-:W-:-:S03]  /*dfc0*/  IMAD R3, R81, UR4, RZ ;  /* 0x0000000451037c24 */ /* 0x000fc6000f8e02ff */
[----:B------:R-:W5:Y:S02]  /*dfd0*/  LD.E.128 R8, desc[UR40][R8.64] ;  /* 0x0000002808087980 */ /* 0x000f64000c101d00 */
[----:B------:R-:W1:Y:S02]  /*dfe0*/  LDC R88, c[0x0][0xac8] ;  /* 0x0002b200ff587b82 */ /* 0x000e640000000800 */
[----:B------:R-:W5:Y:S04]  /*dff0*/  LD.E.128 R12, desc[UR40][R12.64] ;  /* 0x000000280c0c7980 */ /* 0x000f68000c101d00 */
[----:B------:R-:W5:Y:S04]  /*e000*/  LD.E.128 R28, desc[UR40][R28.64] ;  /* 0x000000281c1c7980 */ /* 0x000f68000c101d00 */
[----:B------:R-:W5:Y:S04]  /*e010*/  LD.E.128 R32, desc[UR40][R32.64] ;  /* 0x0000002820207980 */ /* 0x000f68000c101d00 */
[----:B------:R-:W5:Y:S01]  /*e020*/  LD.E.128 R36, desc[UR40][R36.64] ;  /* 0x0000002824247980 */ /* 0x000f62000c101d00 */
[----:B--2---:R-:W-:Y:S01]  /*e030*/  ISETP.NE.AND P1, PT, R85, 0x1, PT ;  /* 0x000000015500780c */ /* 0x004fe20003f25270 */
[----:B------:R-:W-:-:S02]  /*e040*/  IMAD R3, R24, UR5, R3 ;  /* 0x0000000518037c24 */ /* 0x000fc4000f8e0203 */
[----:B------:R-:W5:Y:S01]  /*e050*/  LD.E.128 R40, desc[UR40][R40.64] ;  /* 0x0000002828287980 */ /* 0x000f62000c101d00 */
[----:B------:R-:W-:Y:S01]  /*e060*/  IMAD.WIDE.U32 R20, R24, UR4, RZ ;  /* 0x0000000418147c25 */ /* 0x000fe2000f8e00ff */
[----:B------:R-:W-:Y:S02]  /*e070*/  ULDC.64 UR4, c[0x0][0xae8] ;  /* 0x0002ba0000047ab9 */ /* 0x000fe40000000a00 */
[----:B------:R-:W5:Y:S04]  /*e080*/  LD.E.128 R44, desc[UR40][R44.64] ;  /* 0x000000282c2c7980 */ /* 0x000f68000c101d00 */
[----:B------:R-:W5:Y:S02]  /*e090*/  LD.E.128 R48, desc[UR40][R48.64] ;  /* 0x0000002830307980 */ /* 0x000f64000c101d00 */
[----:B------:R-:W2:Y:S01]  /*e0a0*/  @P1 LDC R81, c[0x0][0xbec] ;  /* 0x0002fb00ff511b82 */ /* 0x000ea20000000800 */
[----:B------:R-:W-:Y:S01]  /*e0b0*/  IMAD.IADD R21, R21, 0x1, R3 ;  /* 0x0000000115157824 */ /* 0x000fe200078e0203 */
[----:B------:R-:W5:Y:S01]  /*e0c0*/  LD.E.128 R52, desc[UR40][R52.64] ;  /* 0x0000002834347980 */ /* 0x000f62000c101d00 */
[----:B------:R-:W-:-:S03]  /*e0d0*/  IMAD R24, R80, UR4, RZ ;  /* 0x0000000450187c24 */ /* 0x000fc6000f8e02ff */
[----:B------:R-:W5:Y:S02]  /*e0e0*/  LD.E.128 R56, desc[UR40][R56.64] ;  /* 0x0000002838387980 */ /* 0x000f64000c101d00 */
[----:B------:R-:W3:Y:S01]  /*e0f0*/  @P1 LDC R87, c[0x0][0xbf0] ;  /* 0x0002fc00ff571b82 */ /* 0x000ee20000000800 */
[C---:B------:R-:W-:Y:S01]  /*e100*/  IMAD R3, R199.reuse, UR5, R24 ;  /* 0x00000005c7037c24 */ /* 0x040fe2000f8e0218 */
[----:B------:R-:W5:Y:S01]  /*e110*/  LD.E.128 R60, desc[UR40][R60.64] ;  /* 0x000000283c3c7980 */ /* 0x000f62000c101d00 */
[----:B------:R-:W-:Y:S01]  /*e120*/  IMAD.WIDE.U32 R20, R199, UR4, R20 ;  /* 0x00000004c7147c25 */ /* 0x000fe2000f8e0014 */
[----:B------:R-:W-:Y:S02]  /*e130*/  ULDC.64 UR4, c[0x0][0xaf0] ;  /* 0x0002bc0000047ab9 */ /* 0x000fe40000000a00 */
[----:B------:R-:W5:Y:S01]  /*e140*/  LD.E.128 R64, desc[UR40][R64.64] ;  /* 0x0000002840407980 */ /* 0x000f62000c101d00 */
[----:B------:R-:W-:Y:S02]  /*e150*/  IMAD R24, R210, 0x20, R211 ;  /* 0x00000020d2187824 */ /* 0x000fe400078e02d3 */
[----:B------:R-:W-:Y:S01]  /*e160*/  IMAD.IADD R21, R21, 0x1, R3 ;  /* 0x0000000115157824 */ /* 0x000fe200078e0203 */
[----:B------:R-:W5:Y:S01]  /*e170*/  LD.E.128 R68, desc[UR40][R68.64] ;  /* 0x0000002844447980 */ /* 0x000f62000c101d00 */
[----:B------:R-:W-:-:S02]  /*e180*/  IMAD R3, R212, UR4, RZ ;  /* 0x00000004d4037c24 */ /* 0x000fc4000f8e02ff */
[----:B------:R-:W-:Y:S01]  /*e190*/  IMAD R82, R209, 0x40, R24 ;  /* 0x00000040d1527824 */ /* 0x000fe200078e0218 */
[----:B-1----:R-:W-:Y:S01]  /*e1a0*/  ISETP.GE.AND P0, PT, R207, R88, PT ;  /* 0x00000058cf00720c */ /* 0x002fe20003f06270 */
[C---:B------:R-:W-:Y:S01]  /*e1b0*/  IMAD R3, R83.reuse, UR5, R3 ;  /* 0x0000000553037c24 */ /* 0x040fe2000f8e0203 */
[----:B------:R-:W5:Y:S01]  /*e1c0*/  LD.E.128 R72, desc[UR40][R72.64] ;  /* 0x0000002848487980 */ /* 0x000f62000c101d00 */
[----:B------:R-:W-:-:S03]  /*e1d0*/  IMAD.WIDE.U32 R20, R83, UR4, R20 ;  /* 0x0000000453147c25 */ /* 0x000fc6000f8e0014 */
[----:B------:R-:W5:Y:S01]  /*e1e0*/  LD.E.128 R76, desc[UR40][R76.64] ;  /* 0x000000284c4c7980 */ /* 0x000f62000c101d00 */
[----:B--2---:R-:W-:Y:S01]  /*e1f0*/  @P1 IMAD.HI.U32 R24, R82, R81, RZ ;  /* 0x0000005152181227 */ /* 0x004fe200078e00ff */
[----:B------:R-:W-:Y:S01]  /*e200*/  SEL R80, RZ, 0xffffffff, P0 ;  /* 0xffffffffff507807 */ /* 0x000fe20000000000 */
[----:B------:R-:W-:Y:S01]  /*e210*/  ULDC.64 UR4, c[0x0][0xae0] ;  /* 0x0002b80000047ab9 */ /* 0x000fe20000000a00 */
[-C--:B------:R-:W-:Y:S01]  /*e220*/  ISETP.GE.AND P0, PT, R206, R88.reuse, PT ;  /* 0x00000058ce00720c */ /* 0x080fe20003f06270 */
[----:B------:R-:W-:Y:S01]  /*e230*/  IMAD.IADD R21, R21, 0x1, R3 ;  /* 0x0000000115157824 */ /* 0x000fe200078e0203 */
[----:B------:R-:W-:Y:S01]  /*e240*/  @!PT LDS RZ, [RZ] ;  /* 0x00000000fffff984 */ /* 0x000fe20000000800 */
[----:B------:R-:W-:Y:S01]  /*e250*/  @!PT LDS RZ, [RZ] ;  /* 0x00000000fffff984 */ /* 0x000fe20000000800 */
[----:B------:R-:W-:Y:S01]  /*e260*/  @!PT LDS RZ, [RZ] ;  /* 0x00000000fffff984 */ /* 0x000fe20000000800 */
[----:B------:R-:W-:Y:S01]  /*e270*/  @!PT LDS RZ, [RZ] ;  /* 0x00000000fffff984 */ /* 0x000fe20000000800 */
[----:B------:R1:W-:Y:S06]  /*e280*/  MEMBAR.ALL.CTA ;  /* 0x0000000000007992 */ /* 0x0003ec0000008000 */
[----:B-1----:R-:W1:Y:S01]  /*e290*/  FENCE.VIEW.ASYNC.S ;  /* 0x00000000000073c6 */ /* 0x002e620000000000 */
[----:B------:R-:W-:Y:S01]  /*e2a0*/  IMAD.MOV.U32 R3, RZ, RZ, R82 ;  /* 0x000000ffff037224 */ /* 0x000fe200078e0052 */
[----:B---3--:R-:W-:Y:S01]  /*e2b0*/  @P1 SHF.R.U32.HI R3, RZ, R87, R24 ;  /* 0x00000057ff031219 */ /* 0x008fe20000011618 */
[----:B------:R-:W-:Y:S01]  /*e2c0*/  IMAD.SHL.U32 R83, R80, 0x2, RZ ;  /* 0x0000000250537824 */ /* 0x000fe200078e00ff */
[-C--:B------:R-:W-:Y:S01]  /*e2d0*/  ISETP.GE.AND P1, PT, R189, R88.reuse, PT ;  /* 0x00000058bd00720c */ /* 0x080fe20003f26270 */
[----:B------:R-:W-:Y:S01]  /*e2e0*/  IMAD R92, R0, R85, RZ ;  /* 0x00000055005c7224 */ /* 0x000fe200078e02ff */
[----:B------:R-:W-:Y:S01]  /*e2f0*/  SEL R80, RZ, 0xffffffff, P0 ;  /* 0xffffffffff507807 */ /* 0x000fe20000000000 */
[----:B------:R-:W-:Y:S01]  /*e300*/  IMAD.MOV R81, RZ, RZ, -R3 ;  /* 0x000000ffff517224 */ /* 0x000fe200078e0a03 */
[----:B------:R-:W-:Y:S01]  /*e310*/  SEL R24, RZ, 0x1, P1 ;  /* 0x00000001ff187807 */ /* 0x000fe20000800000 */
[----:B------:R-:W-:Y:S01]  /*e320*/  IMAD.WIDE.U32 R20, R3, UR4, R20 ;  /* 0x0000000403147c25 */ /* 0x000fe2000f8e0014 */
[-C--:B------:R-:W-:Y:S01]  /*e330*/  ISETP.GE.AND P0, PT, R205, R88.reuse, PT ;  /* 0x00000058cd00720c */ /* 0x080fe20003f06270 */
[----:B------:R-:W-:Y:S01]  /*e340*/  BSSY B1, `(.L_x_3961) ;  /* 0x000004a000017945 */ /* 0x000fe20003800000 */
[----:B------:R-:W-:Y:S01]  /*e350*/  LOP3.LUT R24, R83, 0x2, R24, 0xe2, !PT ;  /* 0x0000000253187812 */ /* 0x000fe200078ee218 */
[----:B------:R-:W-:Y:S01]  /*e360*/  IMAD.SHL.U32 R83, R80, 0x4, RZ ;  /* 0x0000000450537824 */ /* 0x000fe200078e00ff */
[----:B------:R-:W-:Y:S01]  /*e370*/  SEL R80, RZ, 0xffffffff, P0 ;  /* 0xffffffffff507807 */ /* 0x000fe20000000000 */
[----:B------:R-:W-:Y:S01]  /*e380*/  IMAD R81, R85, R81, R82 ;  /* 0x0000005155517224 */ /* 0x000fe200078e0252 */
[-C--:B------:R-:W-:Y:S01]  /*e390*/  ISETP.GE.AND P0, PT, R204, R88.reuse, PT ;  /* 0x00000058cc00720c */ /* 0x080fe20003f06270 */
[----:B------:R-:W-:Y:S01]  /*e3a0*/  IMAD R91, R209, 0x40, R211 ;  /* 0x00000040d15b7824 */ /* 0x000fe200078e02d3 */
[----:B------:R-:W-:Y:S01]  /*e3b0*/  SHF.R.S32.HI R82, RZ, 0x1f, R3 ;  /* 0x0000001fff527819 */ /* 0x000fe20000011403 */
[----:B------:R-:W-:Y:S01]  /*e3c0*/  VIADD R0, R2, 0x28c20 ;  /* 0x00028c2002007836 */ /* 0x000fe20000000000 */
[----:B------:R-:W-:Y:S01]  /*e3d0*/  LOP3.LUT R24, R83, 0x4, R24, 0xe2, !PT ;  /* 0x0000000453187812 */ /* 0x000fe200078ee218 */
[----:B------:R-:W-:Y:S01]  /*e3e0*/  IMAD.SHL.U32 R83, R80, 0x8, RZ ;  /* 0x0000000850537824 */ /* 0x000fe200078e00ff */
[----:B------:R-:W-:Y:S01]  /*e3f0*/  SEL R80, RZ, 0xffffffff, P0 ;  /* 0xffffffffff507807 */ /* 0x000fe20000000000 */
[----:B------:R-:W-:Y:S01]  /*e400*/  IMAD R82, R82, UR4, RZ ;  /* 0x0000000452527c24 */ /* 0x000fe2000f8e02ff */
[----:B------:R-:W-:-:S02]  /*e410*/  ISETP.GE.AND P0, PT, R203, R88, PT ;  /* 0x00000058cb00720c */ /* 0x000fc40003f06270 */
[----:B------:R-:W-:Y:S01]  /*e420*/  LOP3.LUT R24, R83, 0x8, R24, 0xe2, !PT ;  /* 0x0000000853187812 */ /* 0x000fe200078ee218 */
[----:B------:R-:W-:Y:S01]  /*e430*/  IMAD.SHL.U32 R87, R80, 0x10, RZ ;  /* 0x0000001050577824 */ /* 0x000fe200078e00ff */
[----:B------:R-:W-:Y:S01]  /*e440*/  SHF.R.S32.HI R80, RZ, 0x1f, R81 ;  /* 0x0000001fff507819 */ /* 0x000fe20000011451 */
[----:B------:R-:W-:Y:S01]  /*e450*/  IMAD R83, R3, UR5, R82 ;  /* 0x0000000503537c24 */ /* 0x000fe2000f8e0252 */
[----:B------:R-:W-:Y:S01]  /*e460*/  ULDC.64 UR4, c[0x0][0xad8] ;  /* 0x0002b60000047ab9 */ /* 0x000fe20000000a00 */
[----:B------:R-:W-:Y:S02]  /*e470*/  SEL R3, RZ, 0xffffffff, P0 ;  /* 0xffffffffff037807 */ /* 0x000fe40000000000 */
[----:B------:R-:W-:Y:S01]  /*e480*/  IMAD.IADD R21, R21, 0x1, R83 ;  /* 0x0000000115157824 */ /* 0x000fe200078e0253 */
[----:B------:R-:W-:Y:S01]  /*e490*/  ISETP.GE.AND P1, PT, R91, R92, PT ;  /* 0x0000005c5b00720c */ /* 0x000fe20003f26270 */
[----:B------:R-:W-:Y:S01]  /*e4a0*/  IMAD R80, R80, UR4, RZ ;  /* 0x0000000450507c24 */ /* 0x000fe2000f8e02ff */
[----:B------:R-:W-:Y:S01]  /*e4b0*/  LOP3.LUT R24, R87, 0x10, R24, 0xe2, !PT ;  /* 0x0000001057187812 */ /* 0x000fe200078ee218 */
[----:B------:R-:W-:Y:S01]  /*e4c0*/  IMAD.WIDE.U32 R20, R81, UR4, R20 ;  /* 0x0000000451147c25 */ /* 0x000fe2000f8e0014 */
[----:B------:R-:W-:-:S02]  /*e4d0*/  ISETP.GE.AND P0, PT, R215, R88, PT ;  /* 0x00000058d700720c */ /* 0x000fc40003f06270 */
[----:B------:R-:W-:Y:S01]  /*e4e0*/  PRMT R0, RZ, 0x654, R0 ;  /* 0x00000654ff007816 */ /* 0x000fe20000000000 */
[----:B------:R-:W-:Y:S01]  /*e4f0*/  IMAD R83, R81, UR5, R80 ;  /* 0x0000000551537c24 */ /* 0x000fe2000f8e0250 */
[----:B------:R-:W-:Y:S01]  /*e500*/  ULDC.64 UR4, c[0x0][0xa80] ;  /* 0x0002a00000047ab9 */ /* 0x000fe20000000a00 */
[----:B------:R-:W-:Y:S01]  /*e510*/  IMAD.SHL.U32 R3, R3, 0x20, RZ ;  /* 0x0000002003037824 */ /* 0x000fe200078e00ff */
[----:B------:R-:W-:Y:S01]  /*e520*/  LEA R89, P2, R20, UR4, 0x1 ;  /* 0x0000000414597c11 */ /* 0x000fe2000f8408ff */
[----:B------:R-:W-:Y:S01]  /*e530*/  IMAD.IADD R21, R21, 0x1, R83 ;  /* 0x0000000115157824 */ /* 0x000fe200078e0253 */
[----:B-1----:R1:W-:Y:S02]  /*e540*/  SYNCS.ARRIVE.TRANS64.RED.A1T0 RZ, [R0+URZ], RZ ;  /* 0x000000ff00ff79a7 */ /* 0x0023e4000810043f */
[----:B------:R-:W-:Y:S01]  /*e550*/  LOP3.LUT R24, R3, 0x20, R24, 0xe2, !PT ;  /* 0x0000002003187812 */ /* 0x000fe200078ee218 */
[----:B------:R1:W2:Y:S01]  /*e560*/  SHFL.IDX PT, R80, R89, RZ, 0x181f ;  /* 0x00181fff59507589 */ /* 0x0002a200000e0000 */
[----:B------:R-:W-:-:S02]  /*e570*/  SEL R3, RZ, 0x40, P0 ;  /* 0x00000040ff037807 */ /* 0x000fc40000000000 */
[----:B------:R-:W-:Y:S02]  /*e580*/  ISETP.GE.AND P0, PT, R214, R88, PT ;  /* 0x00000058d600720c */ /* 0x000fe40003f06270 */
[----:B------:R-:W-:Y:S02]  /*e590*/  LEA.HI.X R90, R20, UR5, R21, 0x1, P2 ;  /* 0x00000005145a7c11 */ /* 0x000fe400090f0c15 */
[----:B------:R-:W-:Y:S02]  /*e5a0*/  LOP3.LUT R3, R24, R3, RZ, 0xfc, !PT ;  /* 0x0000000318037212 */ /* 0x000fe400078efcff */
[----:B------:R-:W-:Y:S01]  /*e5b0*/  SEL R24, RZ, 0x80, P0 ;  /* 0x00000080ff187807 */ /* 0x000fe20000000000 */
[----:B------:R1:W3:Y:S03]  /*e5c0*/  SHFL.IDX PT, R81, R90, RZ, 0x181f ;  /* 0x00181fff5a517589 */ /* 0x0002e600000e0000 */
[----:B------:R-:W-:Y:S01]  /*e5d0*/  LOP3.LUT R24, R3, R24, RZ, 0xfc, !PT ;  /* 0x0000001803187212 */ /* 0x000fe200078efcff */
[----:B------:R-:W-:Y:S06]  /*e5e0*/  @P1 BRA `(.L_x_3962) ;  /* 0x00000000007c1947 */ /* 0x000fec0003800000 */
[-C--:B------:R-:W-:Y:S02]  /*e5f0*/  ISETP.GE.AND P1, PT, R207, R88.reuse, PT ;  /* 0x00000058cf00720c */ /* 0x080fe40003f26270 */
[-C--:B------:R-:W-:Y:S02]  /*e600*/  ISETP.GE.AND P0, PT, R189, R88.reuse, PT ;  /* 0x00000058bd00720c */ /* 0x080fe40003f06270 */
[-C--:B------:R-:W-:Y:S02]  /*e610*/  ISETP.GE.AND P5, PT, R206, R88.reuse, PT ;  /* 0x00000058ce00720c */ /* 0x080fe40003fa6270 */
[----:B------:R-:W-:-:S07]  /*e620*/  ISETP.GE.AND P3, PT, R205, R88, PT ;  /* 0x00000058cd00720c */ /* 0x000fce0003f66270 */
[----:B--2---:R-:W-:Y:S02]  /*e630*/  @!P1 LEA R82, P2, R207, R80, 0x1 ;  /* 0x00000050cf529211 */ /* 0x004fe400078408ff */
[----:B---3--:R-:W-:Y:S02]  /*e640*/  @!P0 IMAD.WIDE R20, R189, 0x2, R80 ;  /* 0x00000002bd148825 */ /* 0x008fe400078e0250 */
[----:B------:R-:W-:Y:S02]  /*e650*/  @!P1 LEA.HI.X R83, R207, R81, R233, 0x1, P2 ;  /* 0x00000051cf539211 */ /* 0x000fe400010f0ce9 */
[----:B------:R-:W-:Y:S01]  /*e660*/  ISETP.GE.AND P2, PT, R204, R88, PT ;  /* 0x00000058cc00720c */ /* 0x000fe20003f46270 */
[----:B-----5:R2:W-:Y:S01]  /*e670*/  @!P0 ST.E.128 desc[UR40][R20.64], R4 ;  /* 0x0000000414008985 */ /* 0x0205e2000c101d28 */
[----:B------:R-:W-:Y:S02]  /*e680*/  @!P5 LEA R84, P4, R206, R80, 0x1 ;  /* 0x00000050ce54d211 */ /* 0x000fe400078808ff */
[----:B------:R-:W-:Y:S01]  /*e690*/  LOP3.LUT P0, RZ, R3, 0x40, RZ, 0xc0, !PT ;  /* 0x0000004003ff7812 */ /* 0x000fe2000780c0ff */
[----:B------:R3:W-:Y:S01]  /*e6a0*/  @!P1 ST.E.128 desc[UR40][R82.64], R12 ;  /* 0x0000000c52009985 */ /* 0x0007e2000c101d28 */
[----:B------:R-:W-:-:S02]  /*e6b0*/  ISETP.GE.AND P1, PT, R203, R88, PT ;  /* 0x00000058cb00720c */ /* 0x000fc40003f26270 */
[-C--:B------:R-:W-:Y:S02]  /*e6c0*/  @!P5 LEA.HI.X R85, R206, R81.reuse, R232, 0x1, P4 ;  /* 0x00000051ce55d211 */ /* 0x080fe400020f0ce8 */
[----:B------:R-:W-:Y:S02]  /*e6d0*/  LOP3.LUT P4, RZ, R24, 0x80, RZ, 0xc0, !PT ;  /* 0x0000008018ff7812 */ /* 0x000fe4000788c0ff */
[CC--:B------:R-:W-:Y:S01]  /*e6e0*/  @!P3 LEA R86, P6, R205.reuse, R80.reuse, 0x1 ;  /* 0x00000050cd56b211 */ /* 0x0c0fe200078c08ff */
[----:B------:R4:W-:Y:S03]  /*e6f0*/  @!P5 ST.E.128 desc[UR40][R84.64], R32 ;  /* 0x000000205400d985 */ /* 0x0009e6000c101d28 */
[----:B------:R-:W-:Y:S02]  /*e700*/  @!P3 LEA.HI.X R87, R205, R81, R231, 0x1, P6 ;  /* 0x00000051cd57b211 */ /* 0x000fe400030f0ce7 */
[----:B--2---:R-:W-:-:S03]  /*e710*/  @!P2 LEA R4, P5, R204, R80, 0x1 ;  /* 0x00000050cc04a211 */ /* 0x004fc600078a08ff */
[----:B------:R4:W-:Y:S01]  /*e720*/  @!P3 ST.E.128 desc[UR40][R86.64], R40 ;  /* 0x000000285600b985 */ /* 0x0009e2000c101d28 */
[-C--:B------:R-:W-:Y:S02]  /*e730*/  @!P1 LEA R6, P6, R203, R80.reuse, 0x1 ;  /* 0x00000050cb069211 */ /* 0x080fe400078c08ff */
[-C--:B---3--:R-:W-:Y:S02]  /*e740*/  @P0 LEA R12, P3, R215, R80.reuse, 0x1 ;  /* 0x00000050d70c0211 */ /* 0x088fe400078608ff */
        /* <DEDUP_REMOVED lines=9> */
.L_x_3962:
[----:B------:R-:W-:Y:S05]  /*e7e0*/  BSYNC B1 ;  /* 0x0000000000017941 */ /* 0x000fea0003800000 */
.L_x_3961:
[----:B-1----:R-:W-:Y:S01]  /*e7f0*/  VIADD R0, R91, 0x20 ;  /* 0x000000205b007836 */ /* 0x002fe20000000000 */
[----:B----45:R1:W4:Y:S04]  /*e800*/  SHFL.IDX PT, R7, R90, 0x1, 0x181f ;  /* 0x00381f005a077f89 */ /* 0x03032800000e0000 */
[----:B------:R-:W-:Y:S01]  /*e810*/  ISETP.GE.AND P0, PT, R0, R92, PT ;  /* 0x0000005c0000720c */ /* 0x000fe20003f06270 */
[----:B------:R1:W0:-:S12]  /*e820*/  SHFL.IDX PT, R6, R89, 0x1, 0x181f ;  /* 0x00381f0059067f89 */ /* 0x00021800000e0000 */
[----:B-1----:R-:W-:Y:S05]  /*e830*/  @P0 BRA `(.L_x_3963) ;  /* 0x0000000c00d80947 */ /* 0x002fea0003800000 */
[-C--:B------:R-:W-:Y:S02]  /*e840*/  ISETP.GE.AND P5, PT, R207, R88.reuse, PT ;  /* 0x00000058cf00720c */ /* 0x080fe40003fa6270 */
[-C--:B------:R-:W-:Y:S02]  /*e850*/  ISETP.GE.AND P6, PT, R189, R88.reuse, PT ;  /* 0x00000058bd00720c */ /* 0x080fe40003fc6270 */
[-C--:B------:R-:W-:Y:S02]  /*e860*/  ISETP.GE.AND P3, PT, R206, R88.reuse, PT ;  /* 0x00000058ce00720c */ /* 0x080fe40003f66270 */
[-C--:B------:R-:W-:Y:S02]  /*e870*/  ISETP.GE.AND P2, PT, R205, R88.reuse, PT ;  /* 0x00000058cd00720c */ /* 0x080fe40003f46270 */
[-C--:B------:R-:W-:Y:S02]  /*e880*/  ISETP.GE.AND P1, PT, R204, R88.reuse, PT ;  /* 0x00000058cc00720c */ /* 0x080fe40003f26270 */
[----:B------:R-:W-:-:S03]  /*e890*/  ISETP.GE.AND P0, PT, R203, R88, PT ;  /* 0x00000058cb00720c */ /* 0x000fc60003f06270 */
[-C--:B0-----:R-:W-:Y:S02]  /*e8a0*/  @!P5 LEA R12, P4, R207, R6.reuse, 0x1 ;  /* 0x00000006cf0cd211 */ /* 0x081fe400078808ff */
[----:B----4-:R-:W-:Y:S02]  /*e8b0*/  @!P6 IMAD.WIDE R4, R189, 0x2, R6 ;  /* 0x00000002bd04e825 */ /* 0x010fe400078e0206 */
[----:B------:R-:W-:Y:S02]  /*e8c0*/  @!P5 LEA.HI.X R13, R207, R7, R233, 0x1, P4 ;  /* 0x00000007cf0dd211 */ /* 0x000fe400020f0ce9 */
[----:B------:R-:W-:Y:S01]  /*e8d0*/  LOP3.LUT P4, RZ, R3, 0x40, RZ, 0xc0, !PT ;  /* 0x0000004003ff7812 */ /* 0x000fe2000788c0ff */
[----:B------:R0:W-:Y:S01]  /*e8e0*/  @!P6 ST.E.128 desc[UR40][R4.64], R8 ;  /* 0x000000080400e985 */ /* 0x0001e2000c101d28 */
[----:B------:R-:W-:-:S03]  /*e8f0*/  @!P3 LEA R14, P6, R206, R6, 0x1 ;  /* 0x00000006ce0eb211 */ /* 0x000fc600078c08ff */
[----:B------:R1:W-:Y:S01]  /*e900*/  @!P5 ST.E.128 desc[UR40][R12.64], R28 ;  /* 0x0000001c0c00d985 */ /* 0x0003e2000c101d28 */
[-C--:B------:R-:W-:Y:S02]  /*e910*/  @!P3 LEA.HI.X R15, R206, R7.reuse, R232, 0x1, P6 ;  /* 0x00000007ce0fb211 */ /* 0x080fe400030f0ce8 */
[-C--:B------:R-:W-:Y:S02]  /*e920*/  @!P2 LEA R20, P5, R205, R6.reuse, 0x1 ;  /* 0x00000006cd14a211 */ /* 0x080fe400078a08ff */
[CC--:B------:R-:W-:Y:S01]  /*e930*/  @!P1 LEA R32, P6, R204.reuse, R6.reuse, 0x1 ;  /* 0x00000006cc209211 */ /* 0x0c0fe200078c08ff */
[----:B------:R1:W-:Y:S01]  /*e940*/  @!P3 ST.E.128 desc[UR40][R14.64], R36 ;  /* 0x000000240e00b985 */ /* 0x0003e2000c101d28 */
[----:B------:R-:W-:Y:S02]  /*e950*/  @!P0 LEA R34, P3, R203, R6, 0x1 ;  /* 0x00000006cb228211 */ /* 0x000fe400078608ff */
[-C--:B------:R-:W-:Y:S02]  /*e960*/  @!P2 LEA.HI.X R21, R205, R7.reuse, R231, 0x1, P5 ;  /* 0x00000007cd15a211 */ /* 0x080fe400028f0ce7 */
[----:B------:R-:W-:-:S02]  /*e970*/  @!P1 LEA.HI.X R33, R204, R7, R230, 0x1, P6 ;  /* 0x00000007cc219211 */ /* 0x000fc400030f0ce6 */
[----:B------:R-:W-:Y:S01]  /*e980*/  @!P0 LEA.HI.X R35, R203, R7, R229, 0x1, P3 ;  /* 0x00000007cb238211 */ /* 0x000fe200018f0ce5 */
[----:B------:R1:W-:Y:S01]  /*e990*/  @!P2 ST.E.128 desc[UR40][R20.64], R44 ;  /* 0x0000002c1400a985 */ /* 0x0003e2000c101d28 */
[----:B0-----:R-:W-:-:S03]  /*e9a0*/  @P4 LEA R4, P5, R215, R6, 0x1 ;  /* 0x00000006d7044211 */ /* 0x001fc600078a08ff */
[----:B------:R1:W-:Y:S01]  /*e9b0*/  @!P1 ST.E.128 desc[UR40][R32.64], R52 ;  /* 0x0000003420009985 */ /* 0x0003e2000c101d28 */
[----:B------:R-:W-:-:S03]  /*e9c0*/  @P4 LEA.HI.X R5, R215, R7, R228, 0x1, P5 ;  /* 0x00000007d7054211 */ /* 0x000fc600028f0ce4 */
        /* <DEDUP_REMOVED lines=8> */
.L_x_3958:
        /* <DEDUP_REMOVED lines=16> */
[----:B------:R-:W-:Y:S01]  /*eb50*/  ISETP.GE.AND P2, PT, R234, 0x40, PT ;  /* 0x00000040ea00780c */ /* 0x000fe20003f46270 */
[----:B------:R-:W-:-:S12]  /*eb60*/  @P1 BRA `(.L_x_3964) ;  /* 0x0000000000101947 */ /* 0x000fd80003800000 */
[----:B------:R-:W-:Y:S05]  /*eb70*/  @!P0 BRA `(.L_x_3964) ;  /* 0x00000000000c8947 */ /* 0x000fea0003800000 */
[----:B------:R-:W4:Y:S04]  /*eb80*/  LDG.E R7, desc[UR40][R4.64] ;  /* 0x0000002804077981 */ /* 0x000f28000c1e1900 */
[----:B-----5:R-:W4:Y:S02]  /*eb90*/  LDG.E R0, desc[UR40][R4.64+0x4] ;  /* 0x0000042804007981 */ /* 0x020f24000c1e1900 */
[----:B----4-:R-:W-:-:S07]  /*eba0*/  IMAD.IADD R0, R0, 0x1, -R7 ;  /* 0x0000000100007824 */ /* 0x010fce00078e0a07 */
.L_x_3964:
[----:B------:R-:W-:Y:S01]  /*ebb0*/  BSSY B1, `(.L_x_3965) ;  /* 0x000002e000017945 */ /* 0x000fe20003800000 */
[----:B------:R-:W-:Y:S02]  /*ebc0*/  SHF.R.S32.HI R13, RZ, 0x1f, R199 ;  /* 0x0000001fff0d7819 */ /* 0x000fe400000114c7 */
[----:B------:R-:W-:Y:S02]  /*ebd0*/  SEL R15, R202, RZ, !P0 ;  /* 0x000000ffca0f7207 */ /* 0x000fe40004000000 */
[----:B------:R-:W-:Y:S02]  /*ebe0*/  SEL R212, R212, RZ, !P0 ;  /* 0x000000ffd4d47207 */ /* 0x000fe40004000000 */
[----:B-----5:R-:W-:Y:S01]  /*ebf0*/  SHF.R.S32.HI R10, RZ, 0x1f, R3 ;  /* 0x0000001fff0a7819 */ /* 0x020fe20000011403 */
[----:B------:R-:W-:Y:S06]  /*ec00*/  @P2 BRA `(.L_x_3966) ;  /* 0x0000000000a02947 */ /* 0x000fec0003800000 */
[----:B---3--:R-:W3:Y:S01]  /*ec10*/  S2R R4, SR_TID.X ;  /* 0x0000000000047919 */ /* 0x008ee20000002100 */
[----:B------:R-:W4:Y:S02]  /*ec20*/  LDC R11, c[0x0][0xbe8] ;  /* 0x0002fa00ff0b7b82 */ /* 0x000f240000000800 */
[----:B----4-:R-:W-:Y:S02]  /*ec30*/  IMAD R5, R0, R11, RZ ;  /* 0x0000000b00057224 */ /* 0x010fe400078e02ff */
[----:B---3--:R-:W-:-:S04]  /*ec40*/  IMAD R4, R209, 0x40, R4 ;  /* 0x00000040d1047824 */ /* 0x008fc800078e0204 */
        /* <DEDUP_REMOVED lines=10> */
[----:B------:R-:W3:Y:S08]  /*ecf0*/  @P0 LDC R9, c[0x0][0xbec] ;  /* 0x0002fb00ff090b82 */ /* 0x000ef00000000800 */
[----:B------:R-:W4:Y:S01]  /*ed00*/  @P0 LDC R21, c[0x0][0xbf0] ;  /* 0x0002fc00ff150b82 */ /* 0x000f220000000800 */
[----:B---3--:R-:W-:-:S04]  /*ed10*/  @P0 IMAD.HI.U32 R6, R12, R9, RZ ;  /* 0x000000090c060227 */ /* 0x008fc800078e00ff */
[----:B------:R-:W-:Y:S01]  /*ed20*/  IMAD R9, R199, UR5, R8 ;  /* 0x00000005c7097c24 */ /* 0x000fe2000f8e0208 */
[----:B------:R-:W-:Y:S01]  /*ed30*/  ULDC.64 UR4, c[0x0][0xb98] ;  /* 0x0002e60000047ab9 */ /* 0x000fe20000000a00 */
[----:B----4-:R-:W-:Y:S02]  /*ed40*/  @P0 SHF.R.U32.HI R7, RZ, R21, R6 ;  /* 0x00000015ff070219 */ /* 0x010fe40000011606 */
        /* <DEDUP_REMOVED lines=20> */
.L_x_3966:
[----:B------:R-:W-:Y:S05]  /*ee90*/  BSYNC B1 ;  /* 0x0000000000017941 */ /* 0x000fea0003800000 */
.L_x_3965:
[----:B--2---:R-:W-:Y:S01]  /*eea0*/  ISETP.NE.AND P0, PT, R29, 0x1, PT ;  /* 0x000000011d00780c */ /* 0x004fe20003f05270 */
[----:B-1----:R-:W1:Y:S01]  /*eeb0*/  LDC R24, c[0x0][0xac8] ;  /* 0x0002b200ff187b82 */ /* 0x002e620000000800 */
[----:B------:R-:W-:Y:S01]  /*eec0*/  ULDC.64 UR4, c[0x0][0xaa0] ;  /* 0x0002a80000047ab9 */ /* 0x000fe20000000a00 */
[----:B------:R-:W-:Y:S01]  /*eed0*/  IMAD R31, R0, R29, RZ ;  /* 0x0000001d001f7224 */ /* 0x000fe200078e02ff */
[----:B------:R-:W-:Y:S01]  /*eee0*/  BSSY B1, `(.L_x_3967) ;  /* 0x0000067000017945 */ /* 0x000fe20003800000 */
[----:B----4-:R-:W-:Y:S02]  /*eef0*/  IMAD R6, R10, UR4, RZ ;  /* 0x000000040a067c24 */ /* 0x010fe4000f8e02ff */
[----:B---3--:R-:W-:-:S04]  /*ef00*/  IMAD.WIDE.U32 R4, R3, UR4, RZ ;  /* 0x0000000403047c25 */ /* 0x008fc8000f8e00ff */
[----:B------:R-:W-:Y:S01]  /*ef10*/  IMAD R3, R3, UR5, R6 ;  /* 0x0000000503037c24 */ /* 0x000fe2000f8e0206 */
[----:B------:R-:W-:Y:S01]  /*ef20*/  ULDC.64 UR4, c[0x0][0xae8] ;  /* 0x0002ba0000047ab9 */ /* 0x000fe20000000a00 */
[----:B------:R-:W2:Y:S01]  /*ef30*/  @P0 LDC R7, c[0x0][0xbec] ;  /* 0x0002fb00ff070b82 */ /* 0x000ea20000000800 */
[----:B------:R-:W-:Y:S02]  /*ef40*/  IMAD R6, R13, UR4, RZ ;  /* 0x000000040d067c24 */ /* 0x000fe4000f8e02ff */
[----:B------:R-:W-:Y:S02]  /*ef50*/  IMAD.IADD R5, R5, 0x1, R3 ;  /* 0x0000000105057824 */ /* 0x000fe400078e0203 */
[C---:B------:R-:W-:Y:S02]  /*ef60*/  IMAD R3, R199.reuse, UR5, R6 ;  /* 0x00000005c7037c24 */ /* 0x040fe4000f8e0206 */
[----:B------:R-:W-:Y:S01]  /*ef70*/  IMAD.WIDE.U32 R4, R199, UR4, R4 ;  /* 0x00000004c7047c25 */ /* 0x000fe2000f8e0004 */
[----:B------:R-:W3:Y:S01]  /*ef80*/  @P0 LDC R9, c[0x0][0xbf0] ;  /* 0x0002fc00ff090b82 */ /* 0x000ee20000000800 */
[----:B------:R-:W-:-:S02]  /*ef90*/  ULDC.64 UR4, c[0x0][0xaf0] ;  /* 0x0002bc0000047ab9 */ /* 0x000fc40000000a00 */
[----:B------:R-:W-:Y:S01]  /*efa0*/  IMAD R6, R210, 0x20, R211 ;  /* 0x00000020d2067824 */ /* 0x000fe200078e02d3 */
[-C--:B-1----:R-:W-:Y:S01]  /*efb0*/  ISETP.GE.AND P1, PT, R207, R24.reuse, PT ;  /* 0x00000018cf00720c */ /* 0x082fe20003f26270 */
[----:B------:R-:W-:Y:S01]  /*efc0*/  IMAD.IADD R5, R5, 0x1, R3 ;  /* 0x0000000105057824 */ /* 0x000fe200078e0203 */
[-C--:B------:R-:W-:Y:S01]  /*efd0*/  ISETP.GE.AND P2, PT, R189, R24.reuse, PT ;  /* 0x00000018bd00720c */ /* 0x080fe20003f46270 */
[----:B------:R-:W-:Y:S01]  /*efe0*/  IMAD R3, R212, UR4, RZ ;  /* 0x00000004d4037c24 */ /* 0x000fe2000f8e02ff */
[----:B------:R-:W-:Y:S01]  /*eff0*/  SEL R10, RZ, 0xffffffff, P1 ;  /* 0xffffffffff0a7807 */ /* 0x000fe20000800000 */
[----:B------:R-:W-:Y:S01]  /*f000*/  IMAD R8, R209, 0x40, R6 ;  /* 0x00000040d1087824 */ /* 0x000fe200078e0206 */
[----:B------:R-:W-:Y:S01]  /*f010*/  ISETP.GE.AND P1, PT, R205, R24, PT ;  /* 0x00000018cd00720c */ /* 0x000fe20003f26270 */
[C---:B------:R-:W-:Y:S02]  /*f020*/  IMAD R3, R15.reuse, UR5, R3 ;  /* 0x000000050f037c24 */ /* 0x040fe4000f8e0203 */
[----:B------:R-:W-:Y:S01]  /*f030*/  IMAD.WIDE.U32 R4, R15, UR4, R4 ;  /* 0x000000040f047c25 */ /* 0x000fe2000f8e0004 */
[----:B------:R-:W-:Y:S01]  /*f040*/  SEL R11, RZ, 0xffffffff, P1 ;  /* 0xffffffffff0b7807 */ /* 0x000fe20000800000 */
[----:B------:R-:W-:-:S02]  /*f050*/  ULDC.64 UR4, c[0x0][0xae0] ;  /* 0x0002b80000047ab9 */ /* 0x000fc40000000a00 */
[----:B--2---:R-:W-:Y:S01]  /*f060*/  @P0 IMAD.HI.U32 R6, R8, R7, RZ ;  /* 0x0000000708060227 */ /* 0x004fe200078e00ff */
[----:B------:R-:W-:Y:S02]  /*f070*/  SEL R7, RZ, 0x1, P2 ;  /* 0x00000001ff077807 */ /* 0x000fe40001000000 */
[-C--:B------:R-:W-:Y:S01]  /*f080*/  ISETP.GE.AND P2, PT, R206, R24.reuse, PT ;  /* 0x00000018ce00720c */ /* 0x080fe20003f46270 */
[----:B------:R-:W-:Y:S02]  /*f090*/  IMAD.SHL.U32 R10, R10, 0x2, RZ ;  /* 0x000000020a0a7824 */ /* 0x000fe400078e00ff */
[----:B------:R-:W-:Y:S02]  /*f0a0*/  IMAD.IADD R5, R5, 0x1, R3 ;  /* 0x0000000105057824 */ /* 0x000fe400078e0203 */
[----:B------:R-:W-:Y:S01]  /*f0b0*/  IMAD.MOV.U32 R3, RZ, RZ, R8 ;  /* 0x000000ffff037224 */ /* 0x000fe200078e0008 */
[----:B---3--:R-:W-:Y:S01]  /*f0c0*/  @P0 SHF.R.U32.HI R3, RZ, R9, R6 ;  /* 0x00000009ff030219 */ /* 0x008fe20000011606 */
[----:B------:R-:W-:Y:S01]  /*f0d0*/  IMAD.SHL.U32 R11, R11, 0x8, RZ ;  /* 0x000000080b0b7824 */ /* 0x000fe200078e00ff */
[----:B------:R-:W-:Y:S01]  /*f0e0*/  LOP3.LUT R9, R10, 0x2, R7, 0xe2, !PT ;  /* 0x000000020a097812 */ /* 0x000fe200078ee207 */
[----:B------:R-:W-:Y:S01]  /*f0f0*/  IMAD R30, R209, 0x40, R211 ;  /* 0x00000040d11e7824 */ /* 0x000fe200078e02d3 */
[----:B------:R-:W-:Y:S01]  /*f100*/  SEL R10, RZ, 0xffffffff, P2 ;  /* 0xffffffffff0a7807 */ /* 0x000fe20001000000 */
[--C-:B------:R-:W-:Y:S01]  /*f110*/  IMAD.MOV R7, RZ, RZ, -R3.reuse ;  /* 0x000000ffff077224 */ /* 0x100fe200078e0a03 */
[----:B------:R-:W-:Y:S01]  /*f120*/  SHF.R.S32.HI R6, RZ, 0x1f, R3 ;  /* 0x0000001fff067819 */ /* 0x000fe20000011403 */
[----:B------:R-:W-:Y:S01]  /*f130*/  IMAD.WIDE.U32 R4, R3, UR4, R4 ;  /* 0x0000000403047c25 */ /* 0x000fe2000f8e0004 */
[----:B------:R-:W-:-:S02]  /*f140*/  ISETP.GE.AND P0, PT, R204, R24, PT ;  /* 0x00000018cc00720c */ /* 0x000fc40003f06270 */
[-C--:B------:R-:W-:Y:S01]  /*f150*/  ISETP.GE.AND P2, PT, R214, R24.reuse, PT ;  /* 0x00000018d600720c */ /* 0x080fe20003f46270 */
[----:B------:R-:W-:Y:S02]  /*f160*/  IMAD.SHL.U32 R10, R10, 0x4, RZ ;  /* 0x000000040a0a7824 */ /* 0x000fe400078e00ff */
[----:B------:R-:W-:Y:S02]  /*f170*/  IMAD R6, R6, UR4, RZ ;  /* 0x0000000406067c24 */ /* 0x000fe4000f8e02ff */
[----:B------:R-:W-:Y:S01]  /*f180*/  IMAD R7, R29, R7, R8 ;  /* 0x000000071d077224 */ /* 0x000fe200078e0208 */
[----:B------:R-:W-:Y:S01]  /*f190*/  LOP3.LUT R0, R10, 0x4, R9, 0xe2, !PT ;  /* 0x000000040a007812 */ /* 0x000fe200078ee209 */
[----:B------:R-:W-:Y:S01]  /*f1a0*/  IMAD R9, R3, UR5, R6 ;  /* 0x0000000503097c24 */ /* 0x000fe2000f8e0206 */
[----:B------:R-:W-:Y:S01]  /*f1b0*/  SEL R6, RZ, 0xffffffff, P0 ;  /* 0xffffffffff067807 */ /* 0x000fe20000000000 */
[----:B------:R-:W-:Y:S01]  /*f1c0*/  ULDC.64 UR4, c[0x0][0xad8] ;  /* 0x0002b60000047ab9 */ /* 0x000fe20000000a00 */
[----:B------:R-:W-:Y:S01]  /*f1d0*/  LOP3.LUT R3, R11, 0x8, R0, 0xe2, !PT ;  /* 0x000000080b037812 */ /* 0x000fe200078ee200 */
[----:B------:R-:W-:Y:S01]  /*f1e0*/  IMAD.IADD R5, R5, 0x1, R9 ;  /* 0x0000000105057824 */ /* 0x000fe200078e0209 */
[----:B------:R-:W-:Y:S01]  /*f1f0*/  SHF.R.S32.HI R0, RZ, 0x1f, R7 ;  /* 0x0000001fff007819 */ /* 0x000fe20000011407 */
[----:B------:R-:W-:Y:S01]  /*f200*/  IMAD.SHL.U32 R6, R6, 0x10, RZ ;  /* 0x0000001006067824 */ /* 0x000fe200078e00ff */
[----:B------:R-:W-:Y:S01]  /*f210*/  ISETP.GE.AND P0, PT, R203, R24, PT ;  /* 0x00000018cb00720c */ /* 0x000fe20003f06270 */
[----:B------:R-:W-:-:S03]  /*f220*/  IMAD.WIDE.U32 R4, R7, UR4, R4 ;  /* 0x0000000407047c25 */ /* 0x000fc6000f8e0004 */
[----:B------:R-:W-:Y:S01]  /*f230*/  SEL R8, RZ, 0xffffffff, P0 ;  /* 0xffffffffff087807 */ /* 0x000fe20000000000 */
[----:B------:R-:W-:Y:S01]  /*f240*/  IMAD R0, R0, UR4, RZ ;  /* 0x0000000400007c24 */ /* 0x000fe2000f8e02ff */
[----:B------:R-:W-:Y:S02]  /*f250*/  ISETP.GE.AND P0, PT, R215, R24, PT ;  /* 0x00000018d700720c */ /* 0x000fe40003f06270 */
[----:B------:R-:W-:Y:S01]  /*f260*/  LOP3.LUT R6, R6, 0x10, R3, 0xe2, !PT ;  /* 0x0000001006067812 */ /* 0x000fe200078ee203 */
[----:B------:R-:W-:Y:S01]  /*f270*/  IMAD R3, R7, UR5, R0 ;  /* 0x0000000507037c24 */ /* 0x000fe2000f8e0200 */
[----:B------:R-:W-:Y:S01]  /*f280*/  SEL R7, RZ, 0x40, P0 ;  /* 0x00000040ff077807 */ /* 0x000fe20000000000 */
[----:B------:R-:W-:Y:S01]  /*f290*/  IMAD.SHL.U32 R9, R8, 0x20, RZ ;  /* 0x0000002008097824 */ /* 0x000fe200078e00ff */
[----:B------:R-:W-:Y:S01]  /*f2a0*/  ISETP.GE.AND P0, PT, R30, R31, PT ;  /* 0x0000001f1e00720c */ /* 0x000fe20003f06270 */
[----:B------:R-:W-:Y:S01]  /*f2b0*/  ULDC.64 UR4, c[0x0][0xa80] ;  /* 0x0002a00000047ab9 */ /* 0x000fe20000000a00 */
[----:B------:R-:W-:Y:S01]  /*f2c0*/  IMAD.IADD R3, R5, 0x1, R3 ;  /* 0x0000000105037824 */ /* 0x000fe200078e0203 */
[----:B------:R-:W-:-:S02]  /*f2d0*/  LEA R20, P1, R4, UR4, 0x1 ;  /* 0x0000000404147c11 */ /* 0x000fc4000f8208ff */
[----:B------:R-:W-:Y:S02]  /*f2e0*/  LOP3.LUT R6, R9, 0x20, R6, 0xe2, !PT ;  /* 0x0000002009067812 */ /* 0x000fe400078ee206 */
[----:B------:R-:W-:Y:S02]  /*f2f0*/  LEA.HI.X R3, R4, UR5, R3, 0x1, P1 ;  /* 0x0000000504037c11 */ /* 0x000fe400088f0c03 */
[----:B------:R-:W-:Y:S02]  /*f300*/  LOP3.LUT R21, R6, R7, RZ, 0xfc, !PT ;  /* 0x0000000706157212 */ /* 0x000fe400078efcff */
[----:B------:R-:W-:Y:S01]  /*f310*/  SEL R0, RZ, 0x80, P2 ;  /* 0x00000080ff007807 */ /* 0x000fe20001000000 */
[----:B------:R1:W2:Y:S03]  /*f320*/  SHFL.IDX PT, R6, R20, RZ, 0x181f ;  /* 0x00181fff14067589 */ /* 0x0002a600000e0000 */
[----:B------:R-:W-:Y:S01]  /*f330*/  LOP3.LUT R28, R21, R0, RZ, 0xfc, !PT ;  /* 0x00000000151c7212 */ /* 0x000fe200078efcff */
[----:B------:R1:W3:Y:S01]  /*f340*/  SHFL.IDX PT, R7, R3, RZ, 0x181f ;  /* 0x00181fff03077589 */ /* 0x0002e200000e0000 */
[----:B------:R-:W-:Y:S05]  /*f350*/  @P0 BRA `(.L_x_3968) ;  /* 0x00000000007c0947 */ /* 0x000fea0003800000 */
[-C--:B------:R-:W-:Y:S02]  /*f360*/  ISETP.GE.AND P2, PT, R207, R24.reuse, PT ;  /* 0x00000018cf00720c */ /* 0x080fe40003f46270 */
[-C--:B------:R-:W-:Y:S02]  /*f370*/  ISETP.GE.AND P1, PT, R189, R24.reuse, PT ;  /* 0x00000018bd00720c */ /* 0x080fe40003f26270 */
[-C--:B------:R-:W-:Y:S02]  /*f380*/  ISETP.GE.AND P5, PT, R206, R24.reuse, PT ;  /* 0x00000018ce00720c */ /* 0x080fe40003fa6270 */
[----:B------:R-:W-:-:S07]  /*f390*/  ISETP.GE.AND P3, PT, R205, R24, PT ;  /* 0x00000018cd00720c */ /* 0x000fce0003f66270 */
[-C--:B--2---:R-:W-:Y:S02]  /*f3a0*/  @!P2 LEA R8, P0, R207, R6.reuse, 0x1 ;  /* 0x00000006cf08a211 */ /* 0x084fe400078008ff */
[----:B---3--:R-:W-:Y:S02]  /*f3b0*/  @!P1 IMAD.WIDE R4, R189, 0x2, R6 ;  /* 0x00000002bd049825 */ /* 0x008fe400078e0206 */
[----:B------:R-:W-:Y:S02]  /*f3c0*/  @!P2 LEA.HI.X R9, R207, R7, R233, 0x1, P0 ;  /* 0x00000007cf09a211 */ /* 0x000fe400000f0ce9 */
[----:B------:R-:W-:Y:S01]  /*f3d0*/  @!P5 LEA R10, P4, R206, R6, 0x1 ;  /* 0x00000006ce0ad211 */ /* 0x000fe200078808ff */
[----:B------:R-:W-:Y:S01]  /*f3e0*/  @!P1 ST.E.128 desc[UR40][R4.64], RZ ;  /* 0x000000ff04009985 */ /* 0x000fe2000c101d28 */
[-C--:B------:R-:W-:Y:S02]  /*f3f0*/  ISETP.GE.AND P1, PT, R203, R24.reuse, PT ;  /* 0x00000018cb00720c */ /* 0x080fe40003f26270 */
[----:B------:R-:W-:Y:S01]  /*f400*/  LOP3.LUT P0, RZ, R21, 0x40, RZ, 0xc0, !PT ;  /* 0x0000004015ff7812 */ /* 0x000fe2000780c0ff */
[----:B------:R2:W-:Y:S01]  /*f410*/  @!P2 ST.E.128 desc[UR40][R8.64], RZ ;  /* 0x000000ff0800a985 */ /* 0x0005e2000c101d28 */
[----:B------:R-:W-:-:S02]  /*f420*/  ISETP.GE.AND P2, PT, R204, R24, PT ;  /* 0x00000018cc00720c */ /* 0x000fc40003f46270 */
[-C--:B------:R-:W-:Y:S02]  /*f430*/  @!P5 LEA.HI.X R11, R206, R7.reuse, R232, 0x1, P4 ;  /* 0x00000007ce0bd211 */ /* 0x080fe400020f0ce8 */
[----:B------:R-:W-:Y:S02]  /*f440*/  LOP3.LUT P4, RZ, R28, 0x80, RZ, 0xc0, !PT ;  /* 0x000000801cff7812 */ /* 0x000fe4000788c0ff */
[CC--:B------:R-:W-:Y:S01]  /*f450*/  @!P3 LEA R12, P6, R205.reuse, R6.reuse, 0x1 ;  /* 0x00000006cd0cb211 */ /* 0x0c0fe200078c08ff */
[----:B------:R4:W-:Y:S03]  /*f460*/  @!P5 ST.E.128 desc[UR40][R10.64], RZ ;  /* 0x000000ff0a00d985 */ /* 0x0009e6000c101d28 */
[----:B------:R-:W-:Y:S02]  /*f470*/  @!P3 LEA.HI.X R13, R205, R7, R231, 0x1, P6 ;  /* 0x00000007cd0db211 */ /* 0x000fe400030f0ce7 */
[----:B--2---:R-:W-:-:S02]  /*f480*/  @!P1 LEA R8, P6, R203, R6, 0x1 ;  /* 0x00000006cb089211 */ /* 0x004fc400078c08ff */
[CC--:B------:R-:W-:Y:S01]  /*f490*/  @!P2 LEA R4, P5, R204.reuse, R6.reuse, 0x1 ;  /* 0x00000006cc04a211 */ /* 0x0c0fe200078a08ff */
        /* <DEDUP_REMOVED lines=11> */
.L_x_3968:
[----:B------:R-:W-:Y:S05]  /*f550*/  BSYNC B1 ;  /* 0x0000000000017941 */ /* 0x000fea0003800000 */
.L_x_3967:
[----:B------:R-:W-:Y:S01]  /*f560*/  VIADD R0, R30, 0x20 ;  /* 0x000000201e007836 */ /* 0x000fe20000000000 */
[----:B---34-:R3:W4:Y:S04]  /*f570*/  SHFL.IDX PT, R7, R3, 0x1, 0x181f ;  /* 0x00381f0003077f89 */ /* 0x01872800000e0000 */
[----:B------:R-:W-:Y:S01]  /*f580*/  ISETP.GE.AND P0, PT, R0, R31, PT ;  /* 0x0000001f0000720c */ /* 0x000fe20003f06270 */
[----:B--2---:R3:W2:-:S12]  /*f590*/  SHFL.IDX PT, R6, R20, 0x1, 0x181f ;  /* 0x00381f0014067f89 */ /* 0x00469800000e0000 */
[----:B---3--:R-:W-:Y:S05]  /*f5a0*/  @P0 BRA `(.L_x_3963) ;  /* 0x00000000007c0947 */ /* 0x008fea0003800000 */
[-C--:B------:R-:W-:Y:S02]  /*f5b0*/  ISETP.GE.AND P6, PT, R189, R24.reuse, PT ;  /* 0x00000018bd00720c */ /* 0x080fe40003fc6270 */
[-C--:B------:R-:W-:Y:S02]  /*f5c0*/  ISETP.GE.AND P5, PT, R207, R24.reuse, PT ;  /* 0x00000018cf00720c */ /* 0x080fe40003fa6270 */
[-C--:B------:R-:W-:Y:S02]  /*f5d0*/  ISETP.GE.AND P4, PT, R206, R24.reuse, PT ;  /* 0x00000018ce00720c */ /* 0x080fe40003f86270 */
[-C--:B------:R-:W-:Y:S02]  /*f5e0*/  ISETP.GE.AND P3, PT, R205, R24.reuse, PT ;  /* 0x00000018cd00720c */ /* 0x080fe40003f66270 */
[-C--:B------:R-:W-:Y:S02]  /*f5f0*/  ISETP.GE.AND P2, PT, R204, R24.reuse, PT ;  /* 0x00000018cc00720c */ /* 0x080fe40003f46270 */
[----:B------:R-:W-:-:S03]  /*f600*/  ISETP.GE.AND P1, PT, R203, R24, PT ;  /* 0x00000018cb00720c */ /* 0x000fc60003f26270 */
[----:B--2-4-:R-:W-:Y:S02]  /*f610*/  @!P6 IMAD.WIDE R4, R189, 0x2, R6 ;  /* 0x00000002bd04e825 */ /* 0x014fe400078e0206 */
[----:B------:R-:W-:-:S03]  /*f620*/  @!P5 LEA R8, P0, R207, R6, 0x1 ;  /* 0x00000006cf08d211 */ /* 0x000fc600078008ff */
[----:B------:R2:W-:Y:S01]  /*f630*/  @!P6 ST.E.128 desc[UR40][R4.64], RZ ;  /* 0x000000ff0400e985 */ /* 0x0005e2000c101d28 */
[CC--:B------:R-:W-:Y:S02]  /*f640*/  @!P4 LEA R10, P6, R206.reuse, R6.reuse, 0x1 ;  /* 0x00000006ce0ac211 */ /* 0x0c0fe400078c08ff */
[-C--:B------:R-:W-:Y:S02]  /*f650*/  @!P5 LEA.HI.X R9, R207, R7.reuse, R233, 0x1, P0 ;  /* 0x00000007cf09d211 */ /* 0x080fe400000f0ce9 */
[----:B------:R-:W-:Y:S02]  /*f660*/  LOP3.LUT P0, RZ, R21, 0x40, RZ, 0xc0, !PT ;  /* 0x0000004015ff7812 */ /* 0x000fe4000780c0ff */
[----:B------:R-:W-:Y:S01]  /*f670*/  @!P4 LEA.HI.X R11, R206, R7, R232, 0x1, P6 ;  /* 0x00000007ce0bc211 */ /* 0x000fe200030f0ce8 */
[----:B------:R3:W-:Y:S01]  /*f680*/  @!P5 ST.E.128 desc[UR40][R8.64], RZ ;  /* 0x000000ff0800d985 */ /* 0x0007e2000c101d28 */
[----:B------:R-:W-:Y:S02]  /*f690*/  LOP3.LUT P6, RZ, R28, 0x80, RZ, 0xc0, !PT ;  /* 0x000000801cff7812 */ /* 0x000fe400078cc0ff */
[-C--:B------:R-:W-:Y:S01]  /*f6a0*/  @!P3 LEA R12, P5, R205, R6.reuse, 0x1 ;  /* 0x00000006cd0cb211 */ /* 0x080fe200078a08ff */
[----:B------:R3:W-:Y:S01]  /*f6b0*/  @!P4 ST.E.128 desc[UR40][R10.64], RZ ;  /* 0x000000ff0a00c985 */ /* 0x0007e2000c101d28 */
[----:B------:R-:W-:-:S02]  /*f6c0*/  @!P2 LEA R14, P4, R204, R6, 0x1 ;  /* 0x00000006cc0ea211 */ /* 0x000fc400078808ff */
[-C--:B------:R-:W-:Y:S02]  /*f6d0*/  @!P3 LEA.HI.X R13, R205, R7.reuse, R231, 0x1, P5 ;  /* 0x00000007cd0db211 */ /* 0x080fe400028f0ce7 */
[-C--:B--2---:R-:W-:Y:S02]  /*f6e0*/  @!P1 LEA R4, P5, R203, R6.reuse, 0x1 ;  /* 0x00000006cb049211 */ /* 0x084fe400078a08ff */
[-C--:B------:R-:W-:Y:S01]  /*f6f0*/  @!P2 LEA.HI.X R15, R204, R7.reuse, R230, 0x1, P4 ;  /* 0x00000007cc0fa211 */ /* 0x080fe200020f0ce6 */
[----:B------:R3:W-:Y:S01]  /*f700*/  @!P3 ST.E.128 desc[UR40][R12.64], RZ ;  /* 0x000000ff0c00b985 */ /* 0x0007e2000c101d28 */
[-C--:B-1----:R-:W-:Y:S02]  /*f710*/  @P0 LEA R20, P3, R215, R6.reuse, 0x1 ;  /* 0x00000006d7140211 */ /* 0x082fe400078608ff */
[----:B------:R-:W-:Y:S01]  /*f720*/  @P6 LEA R6, P4, R214, R6, 0x1 ;  /* 0x00000006d6066211 */ /* 0x000fe200078808ff */
[----:B------:R3:W-:Y:S01]  /*f730*/  @!P2 ST.E.128 desc[UR40][R14.64], RZ ;  /* 0x000000ff0e00a985 */ /* 0x0007e2000c101d28 */
[----:B------:R-:W-:-:S02]  /*f740*/  @!P1 LEA.HI.X R5, R203, R7, R229, 0x1, P5 ;  /* 0x00000007cb059211 */ /* 0x000fc400028f0ce5 */
[-C--:B------:R-:W-:Y:S02]  /*f750*/  @P0 LEA.HI.X R21, R215, R7.reuse, R228, 0x1, P3 ;  /* 0x00000007d7150211 */ /* 0x080fe400018f0ce4 */
[----:B------:R-:W-:Y:S01]  /*f760*/  @P6 LEA.HI.X R7, R214, R7, R227, 0x1, P4 ;  /* 0x00000007d6076211 */ /* 0x000fe200020f0ce3 */
[----:B------:R3:W-:Y:S04]  /*f770*/  @!P1 ST.E.128 desc[UR40][R4.64], RZ ;  /* 0x000000ff04009985 */ /* 0x0007e8000c101d28 */
[----:B------:R3:W-:Y:S04]  /*f780*/  @P0 ST.E.128 desc[UR40][R20.64], RZ ;  /* 0x000000ff14000985 */ /* 0x0007e8000c101d28 */
[----:B------:R3:W-:Y:S02]  /*f790*/  @P6 ST.E.128 desc[UR40][R6.64], RZ ;  /* 0x000000ff06006985 */ /* 0x0007e4000c101d28 */
.L_x_3963:
[----:B------:R-:W-:Y:S05]  /*f7a0*/  BSYNC B0 ;  /* 0x0000000000007941 */ /* 0x000fea0003800000 */
.L_x_3957:
[----:B------:R-:W-:Y:S02]  /*f7b0*/  ULDC UR4, c[0x0][0xc3c] ;  /* 0x00030f0000047ab9 */ /* 0x000fe40000000800 */
[----:B------:R-:W-:-:S13]  /*f7c0*/  ISETP.GE.AND P0, PT, R27, UR4, PT ;  /* 0x000000041b007c0c */ /* 0x000fda000bf06270 */
[----:B------:R-:W-:Y:S05]  /*f7d0*/  @!P0 BRA `(.L_x_3969) ;  /* 0xffffff1800948947 */ /* 0x000fea000383ffff */
[----:B------:R-:W-:Y:S05]  /*f7e0*/  BRA `(.L_x_3850) ;  /* 0x00000088007c7947 */ /* 0x000fea0003800000 */
.L_x_3848:
[----:B------:R-:W-:-:S08]  /*f7f0*/  NOP ;  /* 0x0000000000007918 */ /* 0x000fd00000000000 */
[----:B------:R-:W0:-:S00]  /*f800*/  USETMAXREG.DEALLOC.CTAPOOL 0x18 ;  /* 0x00000018000079c8 */ /* 0x000e0000080e0500 */
[----:B0-----:R-:W2:Y:S01]  /*f810*/  LDL.LU R2, [R1+0x1c] ;  /* 0x00001c0001027983 */ /* 0x001ea20000300800 */
[----:B------:R-:W-:-:S06]  /*f820*/  LOP3.LUT R0, R0, 0x3, RZ, 0xc0, !PT ;  /* 0x0000000300007812 */ /* 0x000fcc00078ec0ff */
[----:B------:R-:W0:Y:S02]  /*f830*/  SHFL.IDX PT, R0, R0, RZ, 0x1f ;  /* 0x00001fff00007589 */ /* 0x000e2400000e0000 */
[----:B0-----:R-:W-:Y:S01]  /*f840*/  ISETP.NE.AND P0, PT, R0, RZ, PT ;  /* 0x000000ff0000720c */ /* 0x001fe20003f05270 */
[----:B------:R-:W-:Y:S01]  /*f850*/  IMAD.MOV.U32 R0, RZ, RZ, RZ ;  /* 0x000000ffff007224 */ /* 0x000fe200078e00ff */
        /* <DEDUP_REMOVED lines=11> */
.L_x_3970:
        /* <DEDUP_REMOVED lines=42> */
.L_x_3976:
        /* <DEDUP_REMOVED lines=12> */
.L_x_3975:
[----:B------:R-:W-:Y:S05]  /*fc70*/  BSYNC B0 ;  /* 0x0000000000007941 */ /* 0x000fea0003800000 */
.L_x_3974:
        /* <DEDUP_REMOVED lines=22> */
.L_x_3972:
        /* <DEDUP_REMOVED lines=16> */
.L_x_3977:
        /* <DEDUP_REMOVED lines=25> */
.L_x_3973:
[----:B------:R-:W-:Y:S02]  /*10070*/  IMAD.MOV.U32 R17, RZ, RZ, RZ ;  /* 0x000000ffff117224 */ /* 0x000fe400078e00ff */
[----:B------:R-:W-:Y:S02]  /*10080*/  IMAD.U32 R16, RZ, RZ, UR6 ;  /* 0x00000006ff107e24 */ /* 0x000fe4000f8e00ff */
[----:B------:R-:W-:-:S07]  /*10090*/  IMAD.MOV.U32 R18, RZ, RZ, RZ ;  /* 0x000000ffff127224 */ /* 0x000fce00078e00ff */
.L_x_3978:
[----:B------:R-:W-:-:S13]  /*100a0*/  ISETP.NE.AND P0, PT, R5, RZ, PT ;  /* 0x000000ff0500720c */ /* 0x000fda0003f05270 */
[----:B------:R-:W0:Y:S01]  /*100b0*/  @!P0 S2R R3, SR_CgaCtaId ;  /* 0x0000000000038919 */ /* 0x000e220000008800 */
[----:B------:R-:W-:-:S04]  /*100c0*/  @!P0 MOV R0, 0x400 ;  /* 0x0000040000008802 */ /* 0x000fc80000000f00 */
[----:B0-----:R-:W-:-:S05]  /*100d0*/  @!P0 LEA R0, R3, R0, 0x18 ;  /* 0x0000000003008211 */ /* 0x001fca00078ec0ff */
[----:B------:R2:W-:Y:S01]  /*100e0*/  @!P0 STS.128 [R0+0x28cd0], R16 ;  /* 0x028cd01000008388 */ /* 0x0005e20000000c00 */
[----:B------:R-:W-:Y:S06]  /*100f0*/  BAR.ARV 0x5, 0x180 ;  /* 0x0146000000007b1d */ /* 0x000fec0000002000 */
.L_x_3971:
[----:B--2---:R-:W-:Y:S01]  /*10100*/  IMAD.MOV.U32 R0, RZ, RZ, 0x1 ;  /* 0x00000001ff007424 */ /* 0x004fe200078e00ff */
[----:B------:R2:W-:Y:S01]  /*10110*/  STL [R1+0x38], RZ ;  /* 0x000038ff01007387 */ /* 0x0005e20000100800 */
[----:B------:R-:W-:Y:S02]  /*10120*/  ULDC UR4, c[0x0][0xc3c] ;  /* 0x00030f0000047ab9 */ /* 0x000fe40000000800 */
[----:B-1----:R-:W-:Y:S01]  /*10130*/  ISETP.GE.AND P0, PT, R19, UR4, PT ;  /* 0x0000000413007c0c */ /* 0x002fe2000bf06270 */
[----:B------:R2:W-:Y:S04]  /*10140*/  STL [R1+0x14], R0 ;  /* 0x0000140001007387 */ /* 0x0005e80000100800 */
[----:B------:R2:W-:Y:S08]  /*10150*/  STL [R1+0x8], RZ ;  /* 0x000008ff01007387 */ /* 0x0005f00000100800 */
[----:B--2---:R-:W-:Y:S05]  /*10160*/  @P0 BRA `(.L_x_3979) ;  /* 0x0000007c00340947 */ /* 0x004fea0003800000 */
[----:B------:R-:W1:Y:S01]  /*10170*/  S2R R5, SR_TID.X ;  /* 0x0000000000057919 */ /* 0x000e620000002100 */
[----:B------:R-:W2:Y:S01]  /*10180*/  S2UR UR5, SR_CgaCtaId ;  /* 0x00000000000579c3 */ /* 0x000ea20000008800 */
[----:B------:R-:W-:Y:S01]  /*10190*/  UMOV UR4, 0x400 ;  /* 0x0000040000047882 */ /* 0x000fe20000000000 */
[----:B------:R-:W-:Y:S01]  /*101a0*/  BSSY B8, `(.L_x_3979) ;  /* 0x00007c9000087945 */ /* 0x000fe20003800000 */
[----:B------:R-:W-:Y:S01]  /*101b0*/  ULDC.64 UR38, c[0x0][0x198] ;  /* 0x0000660000267ab9 */ /* 0x000fe20000000a00 */
[----:B------:R-:W-:Y:S01]  /*101c0*/  ULDC UR36, c[0x0][0xc] ;  /* 0x0000030000247ab9 */ /* 0x000fe20000000800 */
[----:B--2---:R-:W-:Y:S01]  /*101d0*/  ULEA UR4, UR5, UR4, 0x18 ;  /* 0x0000000405047291 */ /* 0x004fe2000f8ec03f */
[C---:B-1----:R-:W-:Y:S01]  /*101e0*/  IMAD.SHL.U32 R0, R5.reuse, 0x8, RZ ;  /* 0x0000000805007824 */ /* 0x042fe200078e00ff */
[----:B------:R-:W-:-:S04]  /*101f0*/  LOP3.LUT R4, R5, 0x7f, RZ, 0xc0, !PT ;  /* 0x0000007f05047812 */ /* 0x000fc800078ec0ff */
[----:B0-----:R-:W-:-:S04]  /*10200*/  LOP3.LUT R2, R0, 0x1f8, RZ, 0xc0, !PT ;  /* 0x000001f800027812 */ /* 0x001fc800078ec0ff */
        /* <DEDUP_REMOVED lines=13> */
[----:B------:R0:W-:Y:S04]  /*102e0*/  STL [R1+0xc], RZ ;  /* 0x00000cff01007387 */ /* 0x0001e80000100800 */
[----:B------:R0:W-:Y:S04]  /*102f0*/  STL [R1+0x18], R0 ;  /* 0x0000180001007387 */ /* 0x0001e80000100800 */
[----:B------:R0:W-:Y:S02]  /*10300*/  STL [R1+0x38], RZ ;  /* 0x000038ff01007387 */ /* 0x0001e40000100800 */
.L_x_4143:
[----:B01----:R-:W0:Y:S02]  /*10310*/  LDC.64 R2, c[0x0][0xc88] ;  /* 0x00032200ff027b82 */ /* 0x003e240000000a00 */
[----:B0-----:R-:W-:-:S05]  /*10320*/  IMAD.WIDE R2, R19, 0x4, R2 ;  /* 0x0000000413027825 */ /* 0x001fca00078e0202 */
[----:B--2---:R-:W2:Y:S01]  /*10330*/  LDG.E R13, desc[UR40][R2.64] ;  /* 0x00000028020d7981 */ /* 0x004ea2000c1e1900 */
[----:B------:R-:W-:Y:S05]  /*10340*/  YIELD ;  /* 0x0000000000007946 */ /* 0x000fea0003800000 */
[----:B------:R-:W-:Y:S01]  /*10350*/  ULDC.64 UR4, c[0x0][0xa28] ;  /* 0x00028a0000047ab9 */ /* 0x000fe20000000a00 */
[----:B------:R-:W-:Y:S01]  /*10360*/  IMAD.MOV.U32 R0, RZ, RZ, RZ ;  /* 0x000000ffff007224 */ /* 0x000fe200078e00ff */
[----:B------:R-:W-:Y:S01]  /*10370*/  ISETP.NE.U32.AND P0, PT, RZ, UR4, PT ;  /* 0x00000004ff007c0c */ /* 0x000fe2000bf05070 */
[----:B------:R-:W-:Y:S01]  /*10380*/  ULDC.64 UR10, c[0x0][0xa18] ;  /* 0x00028600000a7ab9 */ /* 0x000fe20000000a00 */
        /* <DEDUP_REMOVED lines=9> */
[----:B------:R0:W-:Y:S01]  /*10420*/  STL [R1+0x48], R4 ;  /* 0x0000480401007387 */ /* 0x0001e20000100800 */
[----:B------:R-:W-:Y:S02]  /*10430*/  ISETP.NE.U32.AND P2, PT, RZ, UR4, PT ;  /* 0x00000004ff007c0c */ /* 0x000fe4000bf45070 */
[----:B------:R-:W-:Y:S01]  /*10440*/  SHF.L.U64.HI R14, R13, 0x2, R4 ;  /* 0x000000020d0e7819 */ /* 0x000fe20000010204 */
[----:B-----5:R1:W5:Y:S01]  /*10450*/  @P0 LDG.E R0, desc[UR40][R2.64] ;  /* 0x0000002802000981 */ /* 0x020362000c1e1900 */
[----:B------:R-:W-:Y:S01]  /*10460*/  ISETP.NE.AND.EX P2, PT, RZ, UR5, PT, P2 ;  /* 0x00000005ff007c0c */ /* 0x000fe2000bf45320 */
[----:B------:R-:W-:Y:S01]  /*10470*/  IMAD.MOV.U32 R12, RZ, RZ, RZ ;  /* 0x000000ffff0c7224 */ /* 0x000fe200078e00ff */
[----:B------:R-:W-:Y:S01]  /*10480*/  ISETP.NE.U32.AND P3, PT, RZ, UR10, PT ;  /* 0x0000000aff007c0c */ /* 0x000fe2000bf65070 */
[----:B------:R-:W-:Y:S01]  /*10490*/  STL [R1], R15 ;  /* 0x0000000f01007387 */ /* 0x000fe20000100800 */
[----:B------:R-:W-:-:S02]  /*104a0*/  ISETP.NE.U32.AND P0, PT, RZ, UR6, PT ;  /* 0x00000006ff007c0c */ /* 0x000fc4000bf05070 */
[C---:B0-----:R-:W-:Y:S01]  /*104b0*/  IADD3 R4, P4, R15.reuse, UR4, RZ ;  /* 0x000000040f047c10 */ /* 0x041fe2000ff9e0ff */
[----:B------:R-:W-:Y:S01]  /*104c0*/  STL [R1+0x20], R14 ;  /* 0x0000200e01007387 */ /* 0x000fe20000100800 */
[----:B------:R-:W-:Y:S02]  /*104d0*/  ISETP.NE.AND.EX P3, PT, RZ, UR11, PT, P3 ;  /* 0x0000000bff007c0c */ /* 0x000fe4000bf65330 */
[----:B-1----:R-:W-:Y:S02]  /*104e0*/  CS2R R2, SRZ ;  /* 0x0000000000027805 */ /* 0x002fe4000001ff00 */
[C---:B------:R-:W-:Y:S02]  /*104f0*/  IADD3.X R5, R14.reuse, UR5, RZ, P4, !PT ;  /* 0x000000050e057c10 */ /* 0x040fe4000a7fe4ff */
[----:B------:R-:W-:Y:S02]  /*10500*/  IADD3 R6, P4, R15, UR8, RZ ;  /* 0x000000080f067c10 */ /* 0x000fe4000ff9e0ff */
[----:B------:R-:W-:Y:S01]  /*10510*/  ISETP.NE.U32.AND P1, PT, RZ, UR8, PT ;  /* 0x00000008ff007c0c */ /* 0x000fe2000bf25070 */
[----:B------:R-:W2:Y:S01]  /*10520*/  @P2 LDG.E R2, desc[UR40][R4.64] ;  /* 0x0000002804022981 */ /* 0x000ea2000c1e1900 */
[----:B------:R-:W-:Y:S01]  /*10530*/  IADD3.X R7, R14, UR9, RZ, P4, !PT ;  /* 0x000000090e077c10 */ /* 0x000fe2000a7fe4ff */
[----:B------:R-:W-:Y:S01]  /*10540*/  ULDC UR4, c[0x0][0x288] ;  /* 0x0000a20000047ab9 */ /* 0x000fe20000000800 */
[----:B------:R-:W-:-:S02]  /*10550*/  ISETP.NE.AND.EX P0, PT, RZ, UR7, PT, P0 ;  /* 0x00000007ff007c0c */ /* 0x000fc4000bf05300 */
[----:B------:R-:W-:Y:S02]  /*10560*/  ISETP.NE.AND.EX P1, PT, RZ, UR9, PT, P1 ;  /* 0x00000009ff007c0c */ /* 0x000fe4000bf25310 */
[C---:B------:R-:W-:Y:S02]  /*10570*/  @P3 IADD3 R10, P4, R15.reuse, UR10, RZ ;  /* 0x0000000a0f0a3c10 */ /* 0x040fe4000ff9e0ff */
[----:B------:R-:W-:Y:S02]  /*10580*/  IADD3 R8, P5, R15, UR6, RZ ;  /* 0x000000060f087c10 */ /* 0x000fe4000ffbe0ff */
[C---:B------:R-:W-:Y:S02]  /*10590*/  @P3 IADD3.X R11, R14.reuse, UR11, RZ, P4, !PT ;  /* 0x0000000b0e0b3c10 */ /* 0x040fe4000a7fe4ff */
[----:B------:R-:W-:-:S05]  /*105a0*/  IADD3.X R9, R14, UR7, RZ, P5, !PT ;  /* 0x000000070e097c10 */ /* 0x000fca000affe4ff */
[----:B------:R-:W5:Y:S04]  /*105b0*/  @P0 LDG.E R12, desc[UR40][R8.64] ;  /* 0x00000028080c0981 */ /* 0x000f68000c1e1900 */
        /* <DEDUP_REMOVED lines=11> */
[----:B------:R-:W-:-:S03]  /*10670*/  ULDC UR5, c[0x0][0x348] ;  /* 0x0000d20000057ab9 */ /* 0x000fc60000000800 */
[----:B0-----:R-:W-:Y:S01]  /*10680*/  IMAD.U32 R10, RZ, RZ, UR4 ;  /* 0x00000004ff0a7e24 */ /* 0x001fe2000f8e00ff */
[----:B--2---:R0:W-:Y:S02]  /*10690*/  STL [R1+0x50], R2 ;  /* 0x0000500201007387 */ /* 0x0041e40000100800 */
[----:B0-----:R-:W-:Y:S01]  /*106a0*/  IMAD.U32 R2, RZ, RZ, UR5 ;  /* 0x00000005ff027e24 */ /* 0x001fe2000f8e00ff */
[----:B------:R-:W-:Y:S06]  /*106b0*/  @P3 BRA `(.L_x_3980) ;  /* 0x0000000000143947 */ /* 0x000fec0003800000 */
[----:B------:R-:W-:Y:S05]  /*106c0*/  @!P2 BRA `(.L_x_3980) ;  /* 0x000000000010a947 */ /* 0x000fea0003800000 */
[----:B------:R-:W2:Y:S04]  /*106d0*/  LDG.E R11, desc[UR40][R4.64] ;  /* 0x00000028040b7981 */ /* 0x000ea8000c1e1900 */
[----:B------:R-:W2:Y:S02]  /*106e0*/  LDG.E R4, desc[UR40][R4.64+0x4] ;  /* 0x0000042804047981 */ /* 0x000ea4000c1e1900 */
[----:B--2---:R-:W-:-:S05]  /*106f0*/  IMAD.IADD R4, R4, 0x1, -R11 ;  /* 0x0000000104047824 */ /* 0x004fca00078e0a0b */
[----:B------:R0:W-:Y:S02]  /*10700*/  STL [R1+0x50], R4 ;  /* 0x0000500401007387 */ /* 0x0001e40000100800 */
.L_x_3980:
[----:B0----5:R-:W-:Y:S01]  /*10710*/  IMAD.IADD R4, R12, 0x1, R0 ;  /* 0x000000010c047824 */ /* 0x021fe200078e0200 */
[----:B------:R-:W-:Y:S01]  /*10720*/  ULDC.64 UR4, c[0x0][0xa20] ;  /* 0x0002880000047ab9 */ /* 0x000fe20000000a00 */
[----:B------:R0:W-:Y:S01]  /*10730*/  STL [R1+0x10], R13 ;  /* 0x0000100d01007387 */ /* 0x0001e20000100800 */
[----:B------:R-:W-:-:S03]  /*10740*/  ISETP.NE.U32.AND P2, PT, RZ, UR4, PT ;  /* 0x00000004ff007c0c */ /* 0x000fc6000bf45070 */
[----:B------:R0:W-:Y:S01]  /*10750*/  STL [R1+0x24], R4 ;  /* 0x0000240401007387 */ /* 0x0001e20000100800 */
[----:B------:R-:W-:-:S13]  /*10760*/  ISETP.NE.AND.EX P2, PT, RZ, UR5, PT, P2 ;  /* 0x00000005ff007c0c */ /* 0x000fda000bf45320 */
[----:B0-----:R-:W-:Y:S05]  /*10770*/  @!P2 BRA `(.L_x_3981) ;  /* 0x000000000010a947 */ /* 0x001fea0003800000 */
[----:B------:R-:W-:-:S04]  /*10780*/  IADD3 R10, P0, R15, UR4, RZ ;  /* 0x000000040f0a7c10 */ /* 0x000fc8000ff1e0ff */
[----:B------:R-:W-:-:S05]  /*10790*/  IADD3.X R11, R14, UR5, RZ, P0, !PT ;  /* 0x000000050e0b7c10 */ /* 0x000fca00087fe4ff */
[----:B------:R0:W5:Y:S01]  /*107a0*/  LDG.E R10, desc[UR40][R10.64] ;  /* 0x000000280a0a7981 */ /* 0x000162000c1e1900 */
[----:B------:R-:W-:Y:S05]  /*107b0*/  BRA `(.L_x_3982) ;  /* 0x0000000000107947 */ /* 0x000fea0003800000 */
.L_x_3981:
[----:B------:R-:W-:Y:S05]  /*107c0*/  @!P0 BRA `(.L_x_3982) ;  /* 0x00000000000c8947 */ /* 0x000fea0003800000 */
[----:B------:R-:W2:Y:S04]  /*107d0*/  LDG.E R10, desc[UR40][R8.64] ;  /* 0x00000028080a7981 */ /* 0x000ea8000c1e1900 */
[----:B------:R-:W2:Y:S02]  /*107e0*/  LDG.E R8, desc[UR40][R8.64+0x4] ;  /* 0x0000042808087981 */ /* 0x000ea4000c1e1900 */
[----:B--2---:R-:W-:-:S07]  /*107f0*/  IMAD.IADD R10, R8, 0x1, -R10 ;  /* 0x00000001080a7824 */ /* 0x004fce00078e0a0a */
.L_x_3982:
[----:B-----5:R-:W-:Y:S02]  /*10800*/  IMAD.IADD R10, R10, 0x1, -R0 ;  /* 0x000000010a0a7824 */ /* 0x020fe400078e0a00 */
[----:B------:R-:W2:Y:S04]  /*10810*/  @P1 LDG.E R0, desc[UR40][R6.64] ;  /* 0x0000002806001981 */ /* 0x000ea8000c1e1900 */
[----:B------:R-:W2:Y:S01]  /*10820*/  @P1 LDG.E R6, desc[UR40][R6.64+0x4] ;  /* 0x0000042806061981 */ /* 0x000ea2000c1e1900 */
[----:B------:R-:W-:Y:S01]  /*10830*/  IMAD.MOV R5, RZ, RZ, -R10 ;  /* 0x000000ffff057224 */ /* 0x000fe200078e0a0a */
[----:B------:R-:W-:Y:S04]  /*10840*/  BSSY B0, `(.L_x_3983) ;  /* 0x00001c6000007945 */ /* 0x000fe80003800000 */
[----:B------:R-:W-:Y:S01]  /*10850*/  VIMNMX R5, RZ, R5, !PT ;  /* 0x00000005ff057248 */ /* 0x000fe20007fe0100 */
[----:B--2---:R-:W-:-:S04]  /*10860*/  @P1 IMAD.IADD R2, R6, 0x1, -R0 ;  /* 0x0000000106021824 */ /* 0x004fc800078e0a00 */
[----:B------:R-:W-:-:S04]  /*10870*/  IMAD.IADD R4, R10, 0x1, R2 ;  /* 0x000000010a047824 */ /* 0x000fc800078e0202 */
[----:B------:R-:W-:Y:S01]  /*10880*/  VIADD R0, R4, 0x3f ;  /* 0x0000003f04007836 */ /* 0x000fe20000000000 */
[----:B------:R1:W-:Y:S04]  /*10890*/  STL [R1+0x4c], R4 ;  /* 0x00004c0401007387 */ /* 0x0003e80000100800 */
[----:B-1----:R-:W-:-:S04]  /*108a0*/  SHF.R.S32.HI R4, RZ, 0x1f, R0 ;  /* 0x0000001fff047819 */ /* 0x002fc80000011400 */
[----:B------:R-:W-:-:S04]  /*108b0*/  LEA.HI R0, R4, R0, RZ, 0x6 ;  /* 0x0000000004007211 */ /* 0x000fc800078f30ff */
[----:B------:R-:W-:Y:S02]  /*108c0*/  LOP3.LUT R4, R0, 0xffffffc0, RZ, 0xc0, !PT ;  /* 0xffffffc000047812 */ /* 0x000fe400078ec0ff */
[----:B------:R-:W-:Y:S02]  /*108d0*/  SHF.R.S32.HI R0, RZ, 0x6, R0 ;  /* 0x00000006ff007819 */ /* 0x000fe40000011400 */
[----:B------:R-:W-:-:S03]  /*108e0*/  VIADDMNMX R2, R4, -R10, R2, PT ;  /* 0x8000000a04027246 */ /* 0x000fc60003800102 */
[----:B------:R1:W-:Y:S01]  /*108f0*/  STL [R1+0x30], R0 ;  /* 0x0000300001007387 */ /* 0x0003e20000100800 */
[----:B------:R-:W-:-:S13]  /*10900*/  ISETP.GT.AND P0, PT, R2, R5, PT ;  /* 0x000000050200720c */ /* 0x000fda0003f04270 */
[----:B------:R-:W-:Y:S01]  /*10910*/  @P0 VIADD R4, R2, 0x3f ;  /* 0x0000003f02040836 */ /* 0x000fe20000000000 */
[----:B------:R-:W-:-:S04]  /*10920*/  SHF.R.U32.HI R2, RZ, 0x6, R5 ;  /* 0x00000006ff027819 */ /* 0x000fc80000011605 */
[----:B------:R-:W-:Y:S01]  /*10930*/  @P0 SHF.R.S32.HI R5, RZ, 0x1f, R4 ;  /* 0x0000001fff050819 */ /* 0x000fe20000011404 */
[----:B------:R-:W-:-:S03]  /*10940*/  IMAD.MOV.U32 R8, RZ, RZ, R2 ;  /* 0x000000ffff087224 */ /* 0x000fc600078e0002 */
[----:B------:R-:W-:-:S04]  /*10950*/  @P0 LEA.HI R4, R5, R4, RZ, 0x6 ;  /* 0x0000000405040211 */ /* 0x000fc800078f30ff */
[----:B------:R-:W-:Y:S02]  /*10960*/  @P0 SHF.R.S32.HI R8, RZ, 0x6, R4 ;  /* 0x00000006ff080819 */ /* 0x000fe40000011404 */
[----:B------:R-:W-:Y:S02]  /*10970*/  PLOP3.LUT P0, PT, PT, PT, PT, 0x80, 0x0 ;  /* 0x000000000000781c */ /* 0x000fe40003f0f070 */
[----:B------:R-:W-:-:S13]  /*10980*/  ISETP.GT.AND P2, PT, R8, R2, PT ;  /* 0x000000020800720c */ /* 0x000fda0003f44270 */
[----:B-1----:R-:W-:Y:S05]  /*10990*/  @!P2 BRA `(.L_x_3984) ;  /* 0x0000001800c0a947 */ /* 0x002fea0003800000 */
[----:B------:R-:W-:Y:S01]  /*109a0*/  UMOV UR4, 0xffffffff ;  /* 0xffffffff00047882 */ /* 0x000fe20000000000 */
[----:B------:R-:W-:Y:S02]  /*109b0*/  SEL R0, R13, RZ, !P1 ;  /* 0x000000ff0d007207 */ /* 0x000fe40004800000 */
[----:B------:R-:W-:Y:S05]  /*109c0*/  BRA.DIV UR4, `(.L_x_3985) ;  /* 0x0000007e04e47947 */ /* 0x000fea000b800000 */
[----:B------:R-:W1:Y:S02]  /*109d0*/  S2R R4, SR_TID.X ;  /* 0x0000000000047919 */ /* 0x000e640000002100 */
[----:B-1----:R-:W-:-:S04]  /*109e0*/  SHF.R.U32.HI R4, RZ, 0x5, R4 ;  /* 0x00000005ff047819 */ /* 0x002fc80000011604 */
[----:B------:R-:W-:-:S05]  /*109f0*/  LOP3.LUT R4, R4, 0x3, RZ, 0xc0, !PT ;  /* 0x0000000304047812 */ /* 0x000fca00078ec0ff */
[----:B------:R1:W2:Y:S02]  /*10a00*/  SHFL.IDX PT, R14, R4, RZ, 0x1f ;  /* 0x00001fff040e7589 */ /* 0x0002a400000e0000 */
.L_x_4175:
[----:B--2---:R-:W-:Y:S02]  /*10a10*/  ISETP.NE.AND P0, PT, R14, RZ, PT ;  /* 0x000000ff0e00720c */ /* 0x004fe40003f05270 */
[----:B------:R-:W-:-:S11]  /*10a20*/  PLOP3.LUT P6, PT, PT, PT, PT, 0x8, 0x0 ;  /* 0x000000000000781c */ /* 0x000fd60003fce170 */
[----:B------:R-:W-:Y:S05]  /*10a30*/  @P0 BRA `(.L_x_3986) ;  /* 0x00000000000c0947 */ /* 0x000fea0003800000 */
[----:B------:R-:W-:-:S03]  /*10a40*/  UMOV UR4, 0xffffffff ;  /* 0xffffffff00047882 */ /* 0x000fc60000000000 */
[----:B------:R-:W-:Y:S05]  /*10a50*/  BRA.DIV UR4, `(.L_x_3987) ;  /* 0x0000007e04f47947 */ /* 0x000fea000b800000 */
[----:B------:R-:W-:-:S13]  /*10a60*/  ELECT P6, URZ, PT ;  /* 0x00000000003f782f */ /* 0x000fda00038c0000 */
.L_x_3986:
        /* <DEDUP_REMOVED lines=10> */
.L_x_4178:
[----:B------:R-:W-:Y:S05]  /*10b10*/  BSYNC B1 ;  /* 0x0000000000017941 */ /* 0x000fea0003800000 */
.L_x_3988:
[----:B------:R-:W-:Y:S04]  /*10b20*/  BSSY B1, `(.L_x_3990) ;  /* 0x00000bf000017945 */ /* 0x000fe80003800000 */
[----:B------:R-:W-:Y:S05]  /*10b30*/  @!P6 BRA `(.L_x_3991) ;  /* 0x0000000800f4e947 */ /* 0x000fea0003800000 */
[----:B-1----:R-:W2:Y:S04]  /*10b40*/  LDL R5, [R1+0x4] ;  /* 0x0000040001057983 */ /* 0x002ea80000100800 */
[----:B------:R-:W3:Y:S01]  /*10b50*/  LDL R7, [R1+0x18] ;  /* 0x0000180001077983 */ /* 0x000ee20000100800 */
[----:B------:R-:W1:Y:S01]  /*10b60*/  S2R R6, SR_TID.X ;  /* 0x0000000000067919 */ /* 0x000e620000002100 */
[----:B--2---:R-:W-:Y:S02]  /*10b70*/  IMAD.MOV.U32 R9, RZ, RZ, R5 ;  /* 0x000000ffff097224 */ /* 0x004fe400078e0005 */
[----:B------:R-:W2:Y:S01]  /*10b80*/  LDL R5, [R1+0xc] ;  /* 0x00000c0001057983 */ /* 0x000ea20000100800 */
[----:B-1----:R-:W-:Y:S01]  /*10b90*/  LOP3.LUT R6, R6, 0x7f, RZ, 0xc0, !PT ;  /* 0x0000007f06067812 */ /* 0x002fe200078ec0ff */
[----:B------:R-:W-:Y:S03]  /*10ba0*/  BSSY B2, `(.L_x_3992) ;  /* 0x0000006000027945 */ /* 0x000fe60003800000 */
[----:B------:R-:W-:Y:S01]  /*10bb0*/  ISETP.NE.AND P1, PT, R6, RZ, PT ;  /* 0x000000ff0600720c */ /* 0x000fe20003f25270 */
[----:B--2---:R-:W-:Y:S01]  /*10bc0*/  IMAD R5, R5, 0x8, R9 ;  /* 0x0000000805057824 */ /* 0x004fe200078e0209 */
[----:B---3--:R-:W-:-:S04]  /*10bd0*/  SHF.L.U32 R9, R7, 0x1f, RZ ;  /* 0x0000001f07097819 */ /* 0x008fc800000006ff */
[----:B------:R-:W1:Y:S02]  /*10be0*/  SYNCS.PHASECHK.TRANS64.TRYWAIT P0, [R5+URZ+0x28ca0], R9 ;  /* 0x028ca009050075a7 */ /* 0x000e64000800017f */
[----:B-1----:R-:W-:Y:S05]  /*10bf0*/  @!P0 BRA `(.L_x_3993) ;  /* 0x0000007c00c48947 */ /* 0x002fea0003800000 */
.L_x_4179:
[----:B------:R-:W-:Y:S05]  /*10c00*/  BSYNC B2 ;  /* 0x0000000000027941 */ /* 0x000fea0003800000 */
.L_x_3992:
        /* <DEDUP_REMOVED lines=9> */
.L_x_3995:
[----:B------:R-:W-:Y:S05]  /*10ca0*/  BSYNC B2 ;  /* 0x0000000000027941 */ /* 0x000fea0003800000 */
.L_x_3994:
[----:B------:R-:W2:Y:S04]  /*10cb0*/  LDL R7, [R1+0x4] ;  /* 0x0000040001077983 */ /* 0x000ea80000100800 */
[----:B------:R-:W2:Y:S01]  /*10cc0*/  LDL R6, [R1+0xc] ;  /* 0x00000c0001067983 */ /* 0x000ea20000100800 */
        /* <DEDUP_REMOVED lines=12> */
.L_x_3996:
        /* <DEDUP_REMOVED lines=13> */
.L_x_4180:
[----:B------:R-:W-:Y:S05]  /*10e60*/  BSYNC B2 ;  /* 0x0000000000027941 */ /* 0x000fea0003800000 */
.L_x_3997:
[----:B------:R-:W-:Y:S01]  /*10e70*/  BSSY B2, `(.L_x_3999) ;  /* 0x000000b000027945 */ /* 0x000fe20003800000 */
[----:B------:R-:W-:Y:S02]  /*10e80*/  IMAD.MOV.U32 R10, RZ, RZ, 0x0 ;  /* 0x00000000ff0a7424 */ /* 0x000fe400078e00ff */
[----:B0-----:R-:W-:Y:S01]  /*10e90*/  IMAD.MOV.U32 R11, RZ, RZ, 0x12f00000 ;  /* 0x12f00000ff0b7424 */ /* 0x001fe200078e00ff */
        /* <DEDUP_REMOVED lines=8> */
.L_x_4000:
[----:B------:R-:W-:Y:S05]  /*10f20*/  BSYNC B2 ;  /* 0x0000000000027941 */ /* 0x000fea0003800000 */
.L_x_3999:
[----:B------:R-:W3:Y:S04]  /*10f30*/  LDL R7, [R1+0x4] ;  /* 0x0000040001077983 */ /* 0x000ee80000100800 */
[----:B------:R-:W3:Y:S01]  /*10f40*/  LDL R6, [R1+0xc] ;  /* 0x00000c0001067983 */ /* 0x000ee20000100800 */
        /* <DEDUP_REMOVED lines=9> */
.L_x_4001:
        /* <DEDUP_REMOVED lines=15> */
.L_x_4002:
        /* <DEDUP_REMOVED lines=15> */
.L_x_4003:
        /* <DEDUP_REMOVED lines=15> */
.L_x_4004:
        /* <DEDUP_REMOVED lines=15> */
.L_x_4005:
        /* <DEDUP_REMOVED lines=15> */
.L_x_4006:
        /* <DEDUP_REMOVED lines=15> */
.L_x_4007:
        /* <DEDUP_REMOVED lines=15> */
.L_x_4008:
        /* <DEDUP_REMOVED lines=10> */
.L_x_3991:
[----:B------:R-:W-:Y:S05]  /*11710*/  BSYNC B1 ;  /* 0x0000000000017941 */ /* 0x000fea0003800000 */
.L_x_3990:
[----:B------:R-:W2:Y:S04]  /*11720*/  LDL.LU R9, [R1+0xc] ;  /* 0x00000c0001097983 */ /* 0x000ea80000300800 */
[----:B------:R-:W3:Y:S01]  /*11730*/  LDL.LU R7, [R1+0x18] ;  /* 0x0000180001077983 */ /* 0x000ee20000300800 */
[----:B-1----:R-:W-:Y:S01]  /*11740*/  VIADD R4, R8, 0xfffffffe ;  /* 0xfffffffe08047836 */ /* 0x002fe20000000000 */
[----:B------:R-:W-:-:S04]  /*11750*/  PLOP3.LUT P0, PT, PT, PT, PT, 0x8, 0x0 ;  /* 0x000000000000781c */ /* 0x000fc80003f0e170 */
[----:B------:R-:W-:Y:S01]  /*11760*/  ISETP.GE.AND P2, PT, R4, R2, PT ;  /* 0x000000020400720c */ /* 0x000fe20003f46270 */
[----:B--2---:R-:W-:-:S05]  /*11770*/  VIADD R5, R9, 0x1 ;  /* 0x0000000109057836 */ /* 0x004fca0000000000 */
[----:B------:R-:W-:-:S04]  /*11780*/  ISETP.NE.AND P1, PT, R5, 0x2, PT ;  /* 0x000000020500780c */ /* 0x000fc80003f25270 */
[----:B------:R-:W-:Y:S02]  /*11790*/  SEL R6, RZ, 0x1, P1 ;  /* 0x00000001ff067807 */ /* 0x000fe40000800000 */
[----:B------:R-:W-:Y:S02]  /*117a0*/  SEL R5, R5, RZ, P1 ;  /* 0x000000ff05057207 */ /* 0x000fe40000800000 */
[----:B---3--:R-:W-:-:S03]  /*117b0*/  LOP3.LUT R7, R7, R6, RZ, 0x3c, !PT ;  /* 0x0000000607077212 */ /* 0x008fc600078e3cff */
[----:B------:R1:W-:Y:S04]  /*117c0*/  STL [R1+0xc], R5 ;  /* 0x00000c0501007387 */ /* 0x0003e80000100800 */
[----:B------:R1:W-:Y:S01]  /*117d0*/  STL [R1+0x18], R7 ;  /* 0x0000180701007387 */ /* 0x0003e20000100800 */
[----:B------:R-:W-:Y:S05]  /*117e0*/  @!P2 BRA `(.L_x_3984) ;  /* 0x0000000c002ca947 */ /* 0x000fea0003800000 */
.L_x_4028:
[----:B------:R-:W-:Y:S05]  /*117f0*/  YIELD ;  /* 0x0000000000007946 */ /* 0x000fea0003800000 */
[----:B------:R-:W-:Y:S04]  /*11800*/  BSSY B1, `(.L_x_4009) ;  /* 0x00000bd000017945 */ /* 0x000fe80003800000 */
[----:B--2---:R-:W-:Y:S05]  /*11810*/  @!P6 BRA `(.L_x_4010) ;  /* 0x0000000800ece947 */ /* 0x004fea0003800000 */
[----:B------:R-:W2:Y:S04]  /*11820*/  LDL R8, [R1+0x4] ;  /* 0x0000040001087983 */ /* 0x000ea80000100800 */
[----:B-1----:R-:W2:Y:S04]  /*11830*/  LDL R5, [R1+0xc] ;  /* 0x00000c0001057983 */ /* 0x002ea80000100800 */
[----:B------:R-:W3:Y:S01]  /*11840*/  LDL R6, [R1+0x18] ;  /* 0x0000180001067983 */ /* 0x000ee20000100800 */
[----:B------:R-:W1:Y:S01]  /*11850*/  S2R R7, SR_TID.X ;  /* 0x0000000000077919 */ /* 0x000e620000002100 */
[----:B------:R-:W-:Y:S01]  /*11860*/  BSSY B2, `(.L_x_4011) ;  /* 0x0000007000027945 */ /* 0x000fe20003800000 */
[----:B-1----:R-:W-:-:S04]  /*11870*/  LOP3.LUT R7, R7, 0x7f, RZ, 0xc0, !PT ;  /* 0x0000007f07077812 */ /* 0x002fc800078ec0ff */
[----:B------:R-:W-:Y:S01]  /*11880*/  ISETP.NE.AND P2, PT, R7, RZ, PT ;  /* 0x000000ff0700720c */ /* 0x000fe20003f45270 */
[----:B--2---:R-:W-:Y:S01]  /*11890*/  IMAD R5, R5, 0x8, R8 ;  /* 0x0000000805057824 */ /* 0x004fe200078e0208 */
[----:B---3--:R-:W-:-:S04]  /*118a0*/  SHF.L.U32 R6, R6, 0x1f, RZ ;  /* 0x0000001f06067819 */ /* 0x008fc800000006ff */
[----:B------:R-:W1:Y:S02]  /*118b0*/  SYNCS.PHASECHK.TRANS64.TRYWAIT P1, [R5+URZ+0x28ca0], R6 ;  /* 0x028ca006050075a7 */ /* 0x000e64000802017f */
[----:B-1----:R-:W-:Y:S05]  /*118c0*/  @!P1 BRA `(.L_x_4012) ;  /* 0x0000007000b89947 */ /* 0x002fea0003800000 */
.L_x_4181:
[----:B------:R-:W-:Y:S05]  /*118d0*/  BSYNC B2 ;  /* 0x0000000000027941 */ /* 0x000fea0003800000 */
.L_x_4011:
        /* <DEDUP_REMOVED lines=9> */
.L_x_4014:
[----:B------:R-:W-:Y:S05]  /*11970*/  BSYNC B2 ;  /* 0x0000000000027941 */ /* 0x000fea0003800000 */
.L_x_4013:
[----:B------:R-:W2:Y:S04]  /*11980*/  LDL R8, [R1+0x4] ;  /* 0x0000040001087983 */ /* 0x000ea80000100800 */
[----:B------:R-:W2:Y:S01]  /*11990*/  LDL R7, [R1+0xc] ;  /* 0x00000c0001077983 */ /* 0x000ea20000100800 */
        /* <DEDUP_REMOVED lines=9> */
[----:B------:R-:W-:Y:S02]  /*11a30*/  IMAD R8, R4, 0x40, R3 ;  /* 0x0000004004087824 */ /* 0x000fe400078e0203 */
[----:B------:R-:W-:-:S08]  /*11a40*/  VIADD R7, R7, 0x22400 ;  /* 0x0002240007077836 */ /* 0x000fd00000000000 */
.L_x_4015:
        /* <DEDUP_REMOVED lines=13> */
.L_x_4182:
[----:B------:R-:W-:Y:S05]  /*11b20*/  BSYNC B2 ;  /* 0x0000000000027941 */ /* 0x000fea0003800000 */
.L_x_4016:
[----:B------:R-:W-:Y:S01]  /*11b30*/  BSSY B2, `(.L_x_4018) ;  /* 0x000000b000027945 */ /* 0x000fe20003800000 */
[----:B------:R-:W-:Y:S02]  /*11b40*/  IMAD.MOV.U32 R10, RZ, RZ, 0x0 ;  /* 0x00000000ff0a7424 */ /* 0x000fe400078e00ff */
[----:B0-----:R-:W-:Y:S01]  /*11b50*/  IMAD.MOV.U32 R11, RZ, RZ, 0x12f00000 ;  /* 0x12f00000ff0b7424 */ /* 0x001fe200078e00ff */
[----:B------:R-:W-:Y:S06]  /*11b60*/  @P2 BRA `(.L_x_4019) ;  /* 0x00000000001c2947 */ /* 0x000fec0003800000 */
[----:B------:R-:W0:Y:S01]  /*11b70*/  S2R R7, SR_TID.X ;  /* 0x0000000000077919 */ /* 0x000e220000002100 */
[----:B-12---:R-:W-:-:S04]  /*11b80*/  IMAD.MOV.U32 R6, RZ, RZ, 0x10000 ;  /* 0x00010000ff067424 */ /* 0x006fc800078e00ff */
[----:B------:R3:W-:Y:S01]  /*11b90*/  SYNCS.ARRIVE.TRANS64 RZ, [R5+URZ+0x28cb0], R6 ;  /* 0x028cb00605ff79a7 */ /* 0x0007e2000800003f */
[----:B0-----:R-:W-:-:S04]  /*11ba0*/  LOP3.LUT R7, R7, 0x1f, RZ, 0xc0, !PT ;  /* 0x0000001f07077812 */ /* 0x001fc800078ec0ff */
[----:B------:R-:W-:-:S13]  /*11bb0*/  ISETP.NE.AND P1, PT, R7, RZ, PT ;  /* 0x000000ff0700720c */ /* 0x000fda0003f25270 */
[----:B---3--:R-:W-:Y:S05]  /*11bc0*/  @!P1 BRA `(.L_x_4019) ;  /* 0x0000000000049947 */ /* 0x008fea0003800000 */
[----:B------:R-:W-:Y:S01]  /*11bd0*/  BPT.TRAP 0x1 ;  /* 0x000000040000795c */ /* 0x000fe20000300000 */
.L_x_4019:
[----:B------:R-:W-:Y:S05]  /*11be0*/  BSYNC B2 ;  /* 0x0000000000027941 */ /* 0x000fea0003800000 */
.L_x_4018:
[----:B------:R-:W3:Y:S04]  /*11bf0*/  LDL R7, [R1+0x4] ;  /* 0x0000040001077983 */ /* 0x000ee80000100800 */
[----:B-12---:R-:W3:Y:S01]  /*11c00*/  LDL R6, [R1+0xc] ;  /* 0x00000c0001067983 */ /* 0x006ee20000100800 */
[----:B------:R-:W-:Y:S01]  /*11c10*/  R2UR UR10, R12 ;  /* 0x000000000c0a72ca */ /* 0x000fe200000e0000 */
[----:B------:R-:W-:Y:S01]  /*11c20*/  UIADD3 UR4, UP0, UR38, 0x670, URZ ;  /* 0x0000067026047890 */ /* 0x000fe2000ff1e03f */
[----:B------:R-:W-:Y:S01]  /*11c30*/  R2UR UR6, R10 ;  /* 0x000000000a0672ca */ /* 0x000fe200000e0000 */
[----:B------:R-:W-:Y:S01]  /*11c40*/  VIADD R5, R5, 0x28cb0 ;  /* 0x00028cb005057836 */ /* 0x000fe20000000000 */
[----:B------:R-:W-:Y:S01]  /*11c50*/  R2UR UR7, R11 ;  /* 0x000000000b0772ca */ /* 0x000fe200000e0000 */
[----:B------:R-:W-:Y:S01]  /*11c60*/  UIADD3.X UR5, URZ, UR39, URZ, UP0, !UPT ;  /* 0x000000273f057290 */ /* 0x000fe200087fe43f */
[----:B------:R-:W-:Y:S01]  /*11c70*/  PLOP3.LUT P1, PT, PT, PT, PT, 0x80, 0x0 ;  /* 0x000000000000781c */ /* 0x000fe20003f2f070 */
[----:B---3--:R-:W-:-:S04]  /*11c80*/  IMAD R6, R6, 0x10000, R7 ;  /* 0x0001000006067824 */ /* 0x008fc800078e0207 */
[----:B------:R-:W-:-:S08]  /*11c90*/  VIADD R7, R6, 0x400 ;  /* 0x0000040006077836 */ /* 0x000fd00000000000 */
.L_x_4020:
        /* <DEDUP_REMOVED lines=15> */
.L_x_4021:
        /* <DEDUP_REMOVED lines=15> */
.L_x_4022:
        /* <DEDUP_REMOVED lines=15> */
.L_x_4023:
        /* <DEDUP_REMOVED lines=15> */
.L_x_4024:
        /* <DEDUP_REMOVED lines=15> */
.L_x_4025:
        /* <DEDUP_REMOVED lines=15> */
.L_x_4026:
        /* <DEDUP_REMOVED lines=15> */
.L_x_4027:
        /* <DEDUP_REMOVED lines=10> */
.L_x_4010:
[----:B------:R-:W-:Y:S05]  /*123d0*/  BSYNC B1 ;  /* 0x0000000000017941 */ /* 0x000fea0003800000 */
.L_x_4009:
[----:B------:R-:W2:Y:S04]  /*123e0*/  LDL.LU R9, [R1+0xc] ;  /* 0x00000c0001097983 */ /* 0x000ea80000300800 */
[----:B-1----:R-:W3:Y:S01]  /*123f0*/  LDL.LU R7, [R1+0x18] ;  /* 0x0000180001077983 */ /* 0x002ee20000300800 */
[C---:B------:R-:W-:Y:S01]  /*12400*/  ISETP.GT.AND P2, PT, R4.reuse, R2, PT ;  /* 0x000000020400720c */ /* 0x040fe20003f44270 */
[----:B------:R-:W-:Y:S02]  /*12410*/  VIADD R4, R4, 0xffffffff ;  /* 0xffffffff04047836 */ /* 0x000fe40000000000 */
[----:B--2---:R-:W-:-:S05]  /*12420*/  VIADD R5, R9, 0x1 ;  /* 0x0000000109057836 */ /* 0x004fca0000000000 */
[----:B------:R-:W-:-:S04]  /*12430*/  ISETP.NE.AND P1, PT, R5, 0x2, PT ;  /* 0x000000020500780c */ /* 0x000fc80003f25270 */
[----:B------:R-:W-:Y:S02]  /*12440*/  SEL R6, RZ, 0x1, P1 ;  /* 0x00000001ff067807 */ /* 0x000fe40000800000 */
[----:B------:R-:W-:Y:S02]  /*12450*/  SEL R5, R5, RZ, P1 ;  /* 0x000000ff05057207 */ /* 0x000fe40000800000 */
[----:B---3--:R-:W-:-:S05]  /*12460*/  LOP3.LUT R7, R7, R6, RZ, 0x3c, !PT ;  /* 0x0000000607077212 */ /* 0x008fca00078e3cff */
[----:B------:R2:W-:Y:S04]  /*12470*/  STL [R1+0x18], R7 ;  /* 0x0000180701007387 */ /* 0x0005e80000100800 */
[----:B------:R2:W-:Y:S01]  /*12480*/  STL [R1+0xc], R5 ;  /* 0x00000c0501007387 */ /* 0x0005e20000100800 */
[----:B------:R-:W-:Y:S05]  /*12490*/  @P2 BRA `(.L_x_4028) ;  /* 0xfffffff000d42947 */ /* 0x000fea000383ffff */
.L_x_3984:
[----:B------:R-:W-:Y:S05]  /*124a0*/  BSYNC B0 ;  /* 0x0000000000007941 */ /* 0x000fea0003800000 */
.L_x_3983:
[----:B-12---:R-:W2:Y:S01]  /*124b0*/  LDL R5, [R1+0x4c] ;  /* 0x00004c0001057983 */ /* 0x006ea20000100800 */
[----:B------:R-:W-:Y:S05]  /*124c0*/  @!P0 WARPSYNC.ALL ;  /* 0x0000000000008948 */ /* 0x000fea0003800000 */
[----:B------:R-:W-:Y:S06]  /*124d0*/  @!P0 BAR.SYNC.DEFER_BLOCKING 0xc, 0x180 ;  /* 0x0306000000008b1d */ /* 0x000fec0000010000 */
[----:B------:R-:W-:Y:S01]  /*124e0*/  BSSY B7, `(.L_x_4029) ;  /* 0x00004f2000077945 */ /* 0x000fe20003800000 */
[----:B--2---:R-:W-:-:S13]  /*124f0*/  ISETP.GT.AND P0, PT, R5, RZ, PT ;  /* 0x000000ff0500720c */ /* 0x004fda0003f04270 */
[----:B------:R-:W-:Y:S05]  /*12500*/  @P0 BRA `(.L_x_4030) ;  /* 0x0000000000440947 */ /* 0x000fea0003800000 */
        /* <DEDUP_REMOVED lines=17> */
.L_x_4030:
        /* <DEDUP_REMOVED lines=21> */
.L_x_4033:
[----:B------:R-:W-:Y:S05]  /*12770*/  BSYNC B6 ;  /* 0x0000000000067941 */ /* 0x000fea0003800000 */
.L_x_4032:
        /* <DEDUP_REMOVED lines=21> */
.L_x_4036:
        /* <DEDUP_REMOVED lines=16> */
.L_x_4035:
[----:B------:R-:W-:Y:S05]  /*129d0*/  BSYNC B6 ;  /* 0x0000000000067941 */ /* 0x000fea0003800000 */
.L_x_4034:
        /* <DEDUP_REMOVED lines=26> */
.L_x_4185:
[----:B-1----:R-:W3:Y:S01]  /*12b80*/  LDL.LU R4, [R1+0x1c] ;  /* 0x00001c0001047983 */ /* 0x002ee20000300800 */
[----:B------:R-:W-:Y:S02]  /*12b90*/  PLOP3.LUT P1, PT, PT, PT, PT, 0x8, 0x0 ;  /* 0x000000000000781c */ /* 0x000fe40003f2e170 */
[----:B--2---:R-:W-:Y:S01]  /*12ba0*/  ISETP.NE.AND P0, PT, R14, RZ, PT ;  /* 0x000000ff0e00720c */ /* 0x004fe20003f05270 */
[----:B------:R1:W-:Y:S01]  /*12bb0*/  STL [R1], R0 ;  /* 0x0000000001007387 */ /* 0x0003e20000100800 */
[----:B---3--:R-:W-:-:S09]  /*12bc0*/  LOP3.LUT R4, R4, 0xfffffffe, RZ, 0xc0, !PT ;  /* 0xfffffffe04047812 */ /* 0x008fd200078ec0ff */
[----:B------:R-:W-:-:S05]  /*12bd0*/  @P1 LOP3.LUT R4, R4, 0x1, RZ, 0xfc, !PT ;  /* 0x0000000104041812 */ /* 0x000fca00078efcff */
[----:B------:R1:W-:Y:S01]  /*12be0*/  STL [R1+0x1c], R4 ;  /* 0x00001c0401007387 */ /* 0x0003e20000100800 */
[----:B------:R-:W-:Y:S05]  /*12bf0*/  @P0 BRA `(.L_x_4038) ;  /* 0x0000000400240947 */ /* 0x000fea0003800000 */
[----:B------:R-:W-:-:S03]  /*12c00*/  UMOV UR4, 0xffffffff ;  /* 0xffffffff00047882 */ /* 0x000fc60000000000 */
[----:B------:R-:W-:Y:S05]  /*12c10*/  BRA.DIV UR4, `(.L_x_4039) ;  /* 0x0000006204407947 */ /* 0x000fea000b800000 */
[----:B------:R-:W-:-:S13]  /*12c20*/  ELECT P6, URZ, PT ;  /* 0x00000000003f782f */ /* 0x000fda00038c0000 */
.L_x_4188:
[----:B------:R-:W-:Y:S05]  /*12c30*/  @!P6 BRA `(.L_x_4038) ;  /* 0x000000040014e947 */ /* 0x000fea0003800000 */
[----:B------:R2:W-:Y:S01]  /*12c40*/  STL [R1+0x58], R9 ;  /* 0x0000580901007387 */ /* 0x0005e20000100800 */
[----:B------:R-:W-:-:S04]  /*12c50*/  ISETP.NE.U32.AND P0, PT, R2, RZ, PT ;  /* 0x000000ff0200720c */ /* 0x000fc80003f05070 */
[----:B------:R-:W-:-:S13]  /*12c60*/  ISETP.NE.AND.EX P0, PT, R3, RZ, PT, P0 ;  /* 0x000000ff0300720c */ /* 0x000fda0003f05300 */
[----:B--2---:R-:W-:Y:S05]  /*12c70*/  @!P0 BRA `(.L_x_4040) ;  /* 0x0000000000508947 */ /* 0x004fea0003800000 */
[----:B------:R-:W2:Y:S01]  /*12c80*/  LDC R6, c[0x0][0x43c] ;  /* 0x00010f00ff067b82 */ /* 0x000ea20000000800 */
[----:B-1----:R-:W-:Y:S01]  /*12c90*/  IMAD.MOV.U32 R0, RZ, RZ, R9 ;  /* 0x000000ffff007224 */ /* 0x002fe200078e0009 */
[----:B------:R-:W-:Y:S01]  /*12ca0*/  ULDC.64 UR4, c[0x0][0x428] ;  /* 0x00010a0000047ab9 */ /* 0x000fe20000000a00 */
[----:B--2---:R-:W-:-:S13]  /*12cb0*/  ISETP.NE.AND P0, PT, R6, 0x1, PT ;  /* 0x000000010600780c */ /* 0x004fda0003f05270 */
[----:B------:R-:W1:Y:S02]  /*12cc0*/  @P0 LDC.64 R4, c[0x0][0x440] ;  /* 0x00011000ff040b82 */ /* 0x000e640000000a00 */
        /* <DEDUP_REMOVED lines=15> */
.L_x_4040:
[----:B------:R-:W3:Y:S04]  /*12dc0*/  LDL R7, [R1+0x4] ;  /* 0x0000040001077983 */ /* 0x000ee80000100800 */
[----:B-12---:R-:W3:Y:S04]  /*12dd0*/  LDL R0, [R1+0x8] ;  /* 0x0000080001007983 */ /* 0x006ee80000100800 */
[----:B------:R-:W2:Y:S01]  /*12de0*/  LDL R2, [R1+0x14] ;  /* 0x0000140001027983 */ /* 0x000ea20000100800 */
[----:B---3--:R-:W-:Y:S01]  /*12df0*/  IMAD R0, R0, 0x8, R7 ;  /* 0x0000000800007824 */ /* 0x008fe200078e0207 */
[----:B--2---:R-:W-:-:S04]  /*12e00*/  SHF.L.U32 R2, R2, 0x1f, RZ ;  /* 0x0000001f02027819 */ /* 0x004fc800000006ff */
[----:B------:R-:W1:Y:S02]  /*12e10*/  SYNCS.PHASECHK.TRANS64.TRYWAIT P0, [R0+URZ+0x28c40], R2 ;  /* 0x028c4002000075a7 */ /* 0x000e64000800017f */
[----:B-1----:R-:W-:Y:S05]  /*12e20*/  @!P0 BRA `(.L_x_4041) ;  /* 0x0000005c00dc8947 */ /* 0x002fea0003800000 */
.L_x_4189:
        /* <DEDUP_REMOVED lines=11> */
.L_x_4042:
[----:B------:R-:W2:Y:S04]  /*12ee0*/  LDL R6, [R1+0x4] ;  /* 0x0000040001067983 */ /* 0x000ea80000100800 */
[----:B------:R-:W2:Y:S04]  /*12ef0*/  LDL R5, [R1+0x8] ;  /* 0x0000080001057983 */ /* 0x000ea80000100800 */
[----:B------:R-:W3:Y:S04]  /*12f00*/  LDL R7, [R1+0x58] ;  /* 0x0000580001077983 */ /* 0x000ee80000100800 */
[----:B------:R-:W4:Y:S04]  /*12f10*/  LDL R4, [R1+0x24] ;  /* 0x0000240001047983 */ /* 0x000f280000100800 */
[----:B------:R-:W5:Y:S04]  /*12f20*/  LDL R3, [R1] ;  /* 0x0000000001037983 */ /* 0x000f680000100800 */
[----:B-1----:R-:W5:Y:S01]  /*12f30*/  LDL.LU R2, [R1+0x1c] ;  /* 0x00001c0001027983 */ /* 0x002f620000300800 */
[----:B------:R-:W-:-:S02]  /*12f40*/  R2UR UR9, R0 ;  /* 0x00000000000972ca */ /* 0x000fc400000e0000 */
[----:B------:R-:W-:Y:S01]  /*12f50*/  PLOP3.LUT P0, PT, PT, PT, PT, 0x80, 0x0 ;  /* 0x000000000000781c */ /* 0x000fe20003f0f070 */
[----:B------:R-:W-:Y:S01]  /*12f60*/  UIADD3 UR6, UP0, UR38, 0x370, URZ ;  /* 0x0000037026067890 */ /* 0x000fe2000ff1e03f */
[----:B------:R-:W-:-:S03]  /*12f70*/  R2UR UR12, R18 ;  /* 0x00000000120c72ca */ /* 0x000fc600000e0000 */
[----:B------:R-:W-:-:S06]  /*12f80*/  UIADD3.X UR7, URZ, UR39, URZ, UP0, !UPT ;  /* 0x000000273f077290 */ /* 0x000fcc00087fe43f */
[----:B------:R-:W-:Y:S01]  /*12f90*/  UIADD3 UR9, UR9, 0x28c30, URZ ;  /* 0x00028c3009097890 */ /* 0x000fe2000fffe03f */
[----:B------:R-:W-:Y:S01]  /*12fa0*/  UMOV UR5, 0x14f00000 ;  /* 0x14f0000000057882 */ /* 0x000fe20000000000 */
[----:B------:R-:W-:Y:S01]  /*12fb0*/  UMOV UR10, URZ ;  /* 0x0000003f000a7c82 */ /* 0x000fe20008000000 */
[----:B--2---:R-:W-:Y:S01]  /*12fc0*/  IMAD R0, R5, 0x2000, R6 ;  /* 0x0000200005007824 */ /* 0x004fe200078e0206 */
[----:B---3--:R-:W-:-:S04]  /*12fd0*/  R2UR UR11, R7 ;  /* 0x00000000070b72ca */ /* 0x008fc800000e0000 */
[----:B------:R-:W-:Y:S02]  /*12fe0*/  R2UR UR8, R0 ;  /* 0x00000000000872ca */ /* 0x000fe400000e0000 */
[----:B----4-:R-:W-:Y:S02]  /*12ff0*/  R2UR UR4, R4 ;  /* 0x00000000040472ca */ /* 0x010fe400000e0000 */
[----:B-----5:R-:W-:Y:S02]  /*13000*/  R2UR UR13, R3 ;  /* 0x00000000030d72ca */ /* 0x020fe400000e0000 */
[----:B------:R-:W-:-:S07]  /*13010*/  LOP3.LUT R2, R2, 0xfffffffe, RZ, 0xc0, !PT ;  /* 0xfffffffe02027812 */ /* 0x000fce00078ec0ff */
[----:B------:R-:W-:Y:S02]  /*13020*/  UIADD3 UR8, UR8, 0x22400, URZ ;  /* 0x0002240008087890 */ /* 0x000fe4000fffe03f */
[----:B------:R-:W-:Y:S01]  /*13030*/  ULEA UR11, UR11, UR4, 0x6 ;  /* 0x000000040b0b7291 */ /* 0x000fe2000f8e303f */
[----:B------:R-:W-:Y:S02]  /*13040*/  @P0 LOP3.LUT R2, R2, 0x1, RZ, 0xfc, !PT ;  /* 0x0000000102020812 */ /* 0x000fe400078efcff */
[----:B------:R-:W-:-:S03]  /*13050*/  UMOV UR4, 0x0 ;  /* 0x0000000000047882 */ /* 0x000fc60000000000 */
[----:B------:R2:W-:Y:S03]  /*13060*/  STL [R1+0x1c], R2 ;  /* 0x00001c0201007387 */ /* 0x0005e60000100800 */
[----:B------:R2:W-:Y:S01]  /*13070*/  UTMALDG.4D [UR8], [UR6], desc[UR4] ;  /* 0x00000408060075b4 */ /* 0x0005e20008019000 */
[----:B------:R-:W-:Y:S02]  /*13080*/  NOP ;  /* 0x0000000000007918 */ /* 0x000fe40000000000 */
.L_x_4038:
[----:B--2---:R-:W2:Y:S04]  /*13090*/  LDL R2, [R1+0x4] ;  /* 0x0000040001027983 */ /* 0x004ea80000100800 */
[----:B------:R-:W3:Y:S04]  /*130a0*/  LDL.LU R3, [R1+0x34] ;  /* 0x0000340001037983 */ /* 0x000ee80000300800 */
        /* <DEDUP_REMOVED lines=41> */
.L_x_4044:
[----:B------:R-:W-:Y:S05]  /*13340*/  BSYNC B6 ;  /* 0x0000000000067941 */ /* 0x000fea0003800000 */
.L_x_4043:
        /* <DEDUP_REMOVED lines=91> */
.L_x_4198:
        /* <DEDUP_REMOVED lines=11> */
.L_x_4046:
        /* <DEDUP_REMOVED lines=19> */
.L_x_4199:
[----:B------:R-:W-:Y:S05]  /*13ae0*/  BSYNC B0 ;  /* 0x0000000000007941 */ /* 0x000fea0003800000 */
.L_x_4047:
[----:B0-----:R-:W2:Y:S01]  /*13af0*/  LDL R2, [R1+0x1c] ;  /* 0x00001c0001027983 */ /* 0x001ea20000100800 */
[----:B------:R-:W-:Y:S01]  /*13b00*/  BSSY B0, `(.L_x_4049) ;  /* 0x00000a3000007945 */ /* 0x000fe20003800000 */
[----:B--2---:R-:W-:-:S13]  /*13b10*/  LOP3.LUT P0, RZ, R2, 0x1, RZ, 0xc0, !PT ;  /* 0x0000000102ff7812 */ /* 0x004fda000780c0ff */
        /* <DEDUP_REMOVED lines=13> */
.L_x_4200:
[----:B------:R-:W-:Y:S05]  /*13bf0*/  BSYNC B1 ;  /* 0x0000000000017941 */ /* 0x000fea0003800000 */
.L_x_4051:
        /* <DEDUP_REMOVED lines=9> */
.L_x_4054:
[----:B------:R-:W-:Y:S05]  /*13c90*/  BSYNC B1 ;  /* 0x0000000000017941 */ /* 0x000fea0003800000 */
.L_x_4053:
        /* <DEDUP_REMOVED lines=14> */
.L_x_4055:
        /* <DEDUP_REMOVED lines=16> */
.L_x_4056:
        /* <DEDUP_REMOVED lines=16> */
.L_x_4057:
        /* <DEDUP_REMOVED lines=16> */
.L_x_4058:
        /* <DEDUP_REMOVED lines=16> */
.L_x_4059:
        /* <DEDUP_REMOVED lines=16> */
.L_x_4060:
        /* <DEDUP_REMOVED lines=16> */
.L_x_4061:
        /* <DEDUP_REMOVED lines=16> */
.L_x_4062:
        /* <DEDUP_REMOVED lines=11> */
.L_x_4050:
[----:B------:R-:W-:Y:S05]  /*14530*/  BSYNC B0 ;  /* 0x0000000000007941 */ /* 0x000fea0003800000 */
.L_x_4049:
        /* <DEDUP_REMOVED lines=18> */
[----:B--2---:R-:W-:Y:S01]  /*14660*/  LOP3.LUT P2, RZ, R5, 0x1, RZ, 0xc0, !PT ;  /* 0x0000000105ff7812 */ /* 0x004fe2000784c0ff */
        /* <DEDUP_REMOVED lines=32> */
.L_x_4069:
        /* <DEDUP_REMOVED lines=9> */
.L_x_4201:
[----:B------:R-:W-:Y:S05]  /*14900*/  BSYNC B3 ;  /* 0x0000000000037941 */ /* 0x000fea0003800000 */
.L_x_4070:
        /* <DEDUP_REMOVED lines=9> */
.L_x_4073:
[----:B------:R-:W-:Y:S05]  /*149a0*/  BSYNC B3 ;  /* 0x0000000000037941 */ /* 0x000fea0003800000 */
.L_x_4072:
        /* <DEDUP_REMOVED lines=14> */
.L_x_4074:
        /* <DEDUP_REMOVED lines=14> */
.L_x_4202:
[----:B------:R-:W-:Y:S05]  /*14b70*/  BSYNC B3 ;  /* 0x0000000000037941 */ /* 0x000fea0003800000 */
.L_x_4075:
        /* <DEDUP_REMOVED lines=11> */
.L_x_4078:
[----:B------:R-:W-:Y:S05]  /*14c30*/  BSYNC B3 ;  /* 0x0000000000037941 */ /* 0x000fea0003800000 */
.L_x_4077:
        /* <DEDUP_REMOVED lines=11> */
.L_x_4079:
        /* <DEDUP_REMOVED lines=16> */
.L_x_4080:
        /* <DEDUP_REMOVED lines=16> */
.L_x_4081:
        /* <DEDUP_REMOVED lines=16> */
.L_x_4082:
        /* <DEDUP_REMOVED lines=16> */
.L_x_4083:
        /* <DEDUP_REMOVED lines=16> */
.L_x_4084:
        /* <DEDUP_REMOVED lines=16> */
.L_x_4085:
        /* <DEDUP_REMOVED lines=16> */
.L_x_4086:
        /* <DEDUP_REMOVED lines=11> */
.L_x_4068:
[----:B------:R-:W-:Y:S05]  /*154a0*/  BSYNC B1 ;  /* 0x0000000000017941 */ /* 0x000fea0003800000 */
.L_x_4067:
[----:B------:R-:W2:Y:S02]  /*154b0*/  LDL.LU R4, [R1+0x30] ;  /* 0x0000300001047983 */ /* 0x000ea40000300800 */
[----:B--2---:R-:W-:-:S07]  /*154c0*/  VIADD R0, R4, 0xfffffffd ;  /* 0xfffffffd04007836 */ /* 0x004fce0000000000 */
.L_x_4066:
[----:B------:R-:W-:Y:S05]  /*154d0*/  BSYNC B2 ;  /* 0x0000000000027941 */ /* 0x000fea0003800000 */
.L_x_4065:
[----:B------:R-:W2:Y:S01]  /*154e0*/  LDL.LU R2, [R1+0x2c] ;  /* 0x00002c0001027983 */ /* 0x000ea20000300800 */
[----:B------:R-:W-:-:S05]  /*154f0*/  IMAD.MOV R6, RZ, RZ, -R6 ;  /* 0x000000ffff067224 */ /* 0x000fca00078e0a06 */
[----:B--2---:R-:W-:-:S13]  /*15500*/  ISETP.NE.AND P0, PT, R2, R6, PT ;  /* 0x000000060200720c */ /* 0x004fda0003f05270 */
[----:B------:R-:W-:Y:S05]  /*15510*/  @!P0 BRA `(.L_x_4064) ;  /* 0x0000001c00488947 */ /* 0x000fea0003800000 */
.L_x_4127:
[----:B------:R-:W2:Y:S04]  /*15520*/  LDL R4, [R1+0x1c] ;  /* 0x00001c0001047983 */ /* 0x000ea80000100800 */
[----:B0-----:R-:W0:Y:S04]  /*15530*/  LDL.LU R3, [R1+0x8] ;  /* 0x0000080001037983 */ /* 0x001e280000300800 */
[----:B------:R-:W3:Y:S01]  /*15540*/  LDL.LU R2, [R1+0x14] ;  /* 0x0000140001027983 */ /* 0x000ee20000300800 */
[----:B------:R-:W-:Y:S05]  /*15550*/  YIELD ;  /* 0x0000000000007946 */ /* 0x000fea0003800000 */
[----:B------:R-:W-:Y:S01]  /*15560*/  BSSY B1, `(.L_x_4087) ;  /* 0x00000e2000017945 */ /* 0x000fe20003800000 */
[----:B--2---:R-:W-:Y:S01]  /*15570*/  LOP3.LUT P1, RZ, R4, 0x1, RZ, 0xc0, !PT ;  /* 0x0000000104ff7812 */ /* 0x004fe2000782c0ff */
[----:B0-----:R-:W-:-:S05]  /*15580*/  VIADD R7, R3, 0x1 ;  /* 0x0000000103077836 */ /* 0x001fca0000000000 */
[----:B------:R-:W-:-:S04]  /*15590*/  ISETP.NE.AND P0, PT, R7, 0x2, PT ;  /* 0x000000020700780c */ /* 0x000fc80003f05270 */
[----:B------:R-:W-:Y:S02]  /*155a0*/  SEL R6, RZ, 0x1, P0 ;  /* 0x00000001ff067807 */ /* 0x000fe40000000000 */
[----:B------:R-:W-:Y:S02]  /*155b0*/  SEL R7, R7, RZ, P0 ;  /* 0x000000ff07077207 */ /* 0x000fe40000000000 */
[----:B---3--:R-:W-:Y:S01]  /*155c0*/  LOP3.LUT R6, R2, R6, RZ, 0x3c, !PT ;  /* 0x0000000602067212 */ /* 0x008fe200078e3cff */
        /* <DEDUP_REMOVED lines=26> */
.L_x_4089:
        /* <DEDUP_REMOVED lines=9> */
.L_x_4203:
[----:B------:R-:W-:Y:S05]  /*15800*/  BSYNC B2 ;  /* 0x0000000000027941 */ /* 0x000fea0003800000 */
.L_x_4090:
        /* <DEDUP_REMOVED lines=9> */
.L_x_4093:
[----:B------:R-:W-:Y:S05]  /*158a0*/  BSYNC B2 ;  /* 0x0000000000027941 */ /* 0x000fea0003800000 */
.L_x_4092:
        /* <DEDUP_REMOVED lines=13> */
.L_x_4094:
        /* <DEDUP_REMOVED lines=14> */
.L_x_4204:
[----:B------:R-:W-:Y:S05]  /*15a60*/  BSYNC B2 ;  /* 0x0000000000027941 */ /* 0x000fea0003800000 */
.L_x_4095:
        /* <DEDUP_REMOVED lines=11> */
.L_x_4098:
[----:B------:R-:W-:Y:S05]  /*15b20*/  BSYNC B2 ;  /* 0x0000000000027941 */ /* 0x000fea0003800000 */
.L_x_4097:
        /* <DEDUP_REMOVED lines=10> */
.L_x_4099:
        /* <DEDUP_REMOVED lines=16> */
.L_x_4100:
        /* <DEDUP_REMOVED lines=16> */
.L_x_4101:
        /* <DEDUP_REMOVED lines=16> */
.L_x_4102:
        /* <DEDUP_REMOVED lines=16> */
.L_x_4103:
        /* <DEDUP_REMOVED lines=16> */
.L_x_4104:
        /* <DEDUP_REMOVED lines=16> */
.L_x_4105:
        /* <DEDUP_REMOVED lines=16> */
.L_x_4106:
        /* <DEDUP_REMOVED lines=11> */
.L_x_4088:
[----:B------:R-:W-:Y:S05]  /*16380*/  BSYNC B1 ;  /* 0x0000000000017941 */ /* 0x000fea0003800000 */
.L_x_4087:
[----:B------:R-:W2:Y:S01]  /*16390*/  LDL R2, [R1+0x1c] ;  /* 0x00001c0001027983 */ /* 0x000ea20000100800 */
[----:B------:R-:W-:Y:S01]  /*163a0*/  VIADD R7, R7, 0x1 ;  /* 0x0000000107077836 */ /* 0x000fe20000000000 */
[----:B------:R-:W-:Y:S04]  /*163b0*/  BSSY B1, `(.L_x_4107) ;  /* 0x00000e5000017945 */ /* 0x000fe80003800000 */
[----:B------:R-:W-:-:S04]  /*163c0*/  ISETP.NE.AND P0, PT, R7, 0x2, PT ;  /* 0x000000020700780c */ /* 0x000fc80003f05270 */
[----:B------:R-:W-:Y:S02]  /*163d0*/  SEL R9, R7, RZ, P0 ;  /* 0x000000ff07097207 */ /* 0x000fe40000000000 */
[----:B--2---:R-:W-:Y:S02]  /*163e0*/  LOP3.LUT P2, RZ, R2, 0x1, RZ, 0xc0, !PT ;  /* 0x0000000102ff7812 */ /* 0x004fe4000784c0ff */
[----:B------:R-:W-:-:S04]  /*163f0*/  SEL R2, RZ, 0x1, P0 ;  /* 0x00000001ff027807 */ /* 0x000fc80000000000 */
[----:B-----5:R-:W-:-:S05]  /*16400*/  LOP3.LUT R8, R6, R2, RZ, 0x3c, !PT ;  /* 0x0000000206087212 */ /* 0x020fca00078e3cff */
        /* <DEDUP_REMOVED lines=28> */
.L_x_4109:
        /* <DEDUP_REMOVED lines=9> */
.L_x_4205:
[----:B------:R-:W-:Y:S05]  /*16660*/  BSYNC B2 ;  /* 0x0000000000027941 */ /* 0x000fea0003800000 */
.L_x_4110:
        /* <DEDUP_REMOVED lines=9> */
.L_x_4113:
[----:B------:R-:W-:Y:S05]  /*16700*/  BSYNC B2 ;  /* 0x0000000000027941 */ /* 0x000fea0003800000 */
.L_x_4112:
        /* <DEDUP_REMOVED lines=14> */
.L_x_4114:
        /* <DEDUP_REMOVED lines=14> */
.L_x_4206:
[----:B------:R-:W-:Y:S05]  /*168d0*/  BSYNC B2 ;  /* 0x0000000000027941 */ /* 0x000fea0003800000 */
.L_x_4115:
        /* <DEDUP_REMOVED lines=11> */
.L_x_4118:
[----:B------:R-:W-:Y:S05]  /*16990*/  BSYNC B2 ;  /* 0x0000000000027941 */ /* 0x000fea0003800000 */
.L_x_4117:
        /* <DEDUP_REMOVED lines=11> */
.L_x_4119:
        /* <DEDUP_REMOVED lines=16> */
.L_x_4120:
        /* <DEDUP_REMOVED lines=16> */
.L_x_4121:
        /* <DEDUP_REMOVED lines=16> */
.L_x_4122:
        /* <DEDUP_REMOVED lines=16> */
.L_x_4123:
        /* <DEDUP_REMOVED lines=16> */
.L_x_4124:
        /* <DEDUP_REMOVED lines=16> */
.L_x_4125:
        /* <DEDUP_REMOVED lines=16> */
.L_x_4126:
        /* <DEDUP_REMOVED lines=11> */
.L_x_4108:
[----:B------:R-:W-:Y:S05]  /*17200*/  BSYNC B1 ;  /* 0x0000000000017941 */ /* 0x000fea0003800000 */
.L_x_4107:
[C---:B------:R-:W-:Y:S01]  /*17210*/  ISETP.GT.AND P0, PT, R0.reuse, 0x1, PT ;  /* 0x000000010000780c */ /* 0x040fe20003f04270 */
[----:B------:R-:W-:-:S12]  /*17220*/  VIADD R0, R0, 0xfffffffe ;  /* 0xfffffffe00007836 */ /* 0x000fd80000000000 */
[----:B------:R-:W-:Y:S05]  /*17230*/  @P0 BRA `(.L_x_4127) ;  /* 0xffffffe000b80947 */ /* 0x000fea000383ffff */
.L_x_4064:
[----:B------:R-:W-:Y:S05]  /*17240*/  BSYNC B0 ;  /* 0x0000000000007941 */ /* 0x000fea0003800000 */
.L_x_4063:
        /* <DEDUP_REMOVED lines=12> */
[----:B-1----:R-:W1:Y:S01]  /*17310*/  S2R R3, SR_LANEID ;  /* 0x0000000000037919 */ /* 0x002e620000000000 */
        /* <DEDUP_REMOVED lines=8> */
[----:B0-----:R-:W0:Y:S01]  /*173a0*/  POPC R7, R6 ;  /* 0x0000000600077309 */ /* 0x001e220000000000 */
[----:B--2---:R-:W0:Y:S02]  /*173b0*/  SHFL.IDX PT, R4, R3, R4, 0x1f ;  /* 0x00001f0403047589 */ /* 0x004e2400000e0000 */
[----:B0-----:R-:W-:-:S07]  /*173c0*/  IADD3 R16, R4, UR36, R7 ;  /* 0x0000002404107c10 */ /* 0x001fce000fffe007 */
.L_x_4129:
[----:B------:R-:W-:Y:S05]  /*173d0*/  BSYNC B0 ;  /* 0x0000000000007941 */ /* 0x000fea0003800000 */
.L_x_4128:
[----:B------:R-:W-:-:S05]  /*173e0*/  SEL R0, R0, RZ, P0 ;  /* 0x000000ff00007207 */ /* 0x000fca0000000000 */
[----:B------:R2:W-:Y:S02]  /*173f0*/  STL [R1+0x8], R0 ;  /* 0x0000080001007387 */ /* 0x0005e40000100800 */
.L_x_4031:
[----:B------:R-:W-:Y:S05]  /*17400*/  BSYNC B7 ;  /* 0x0000000000077941 */ /* 0x000fea0003800000 */
.L_x_4029:
[----:B--2---:R-:W2:Y:S02]  /*17410*/  LDL R0, [R1+0x1c] ;  /* 0x00001c0001007983 */ /* 0x004ea40000100800 */
[----:B--2---:R-:W-:-:S13]  /*17420*/  LOP3.LUT P0, RZ, R0, 0x2, RZ, 0xc0, !PT ;  /* 0x0000000200ff7812 */ /* 0x004fda000780c0ff */
[----:B------:R-:W-:Y:S05]  /*17430*/  @!P0 BRA `(.L_x_4130) ;  /* 0x0000000000288947 */ /* 0x000fea0003800000 */
[----:B------:R-:W-:Y:S05]  /*17440*/  WARPSYNC.ALL ;  /* 0x0000000000007948 */ /* 0x000fea0003800000 */
[----:B------:R-:W2:Y:S08]  /*17450*/  S2UR UR5, SR_CgaCtaId ;  /* 0x00000000000579c3 */ /* 0x000eb00000008800 */
[----:B------:R-:W-:Y:S06]  /*17460*/  BAR.SYNC.DEFER_BLOCKING 0x5, 0x180 ;  /* 0x0146000000007b1d */ /* 0x000fec0000010000 */
[----:B------:R-:W-:-:S02]  /*17470*/  UMOV UR4, 0x400 ;  /* 0x0000040000047882 */ /* 0x000fc40000000000 */
[----:B--2---:R-:W-:-:S06]  /*17480*/  ULEA UR4, UR5, UR4, 0x18 ;  /* 0x0000000405047291 */ /* 0x004fcc000f8ec03f */
[----:B------:R-:W-:-:S05]  /*17490*/  IMAD.U32 R0, RZ, RZ, UR4 ;  /* 0x00000004ff007e24 */ /* 0x000fca000f8e00ff */
[----:B------:R2:W3:Y:S04]  /*174a0*/  LDS.128 R16, [R0+0x28cd0] ;  /* 0x028cd00000107984 */ /* 0x0004e80000000c00 */
[----:B------:R2:W-:Y:S01]  /*174b0*/  STL [R1+0x4], R0 ;  /* 0x0000040001007387 */ /* 0x0005e20000100800 */
[----:B------:R-:W-:Y:S06]  /*174c0*/  BAR.ARV 0x4, 0x180 ;  /* 0x0106000000007b1d */ /* 0x000fec0000002000 */
[----:B------:R-:W-:Y:S05]  /*174d0*/  BRA `(.L_x_4131) ;  /* 0x0000000800487947 */ /* 0x000fea0003800000 */
.L_x_4130:
        /* <DEDUP_REMOVED lines=8> */
[----:B-1----:R-:W0:Y:S02]  /*17560*/  @!P1 LDC.64 R2, c[0x0][0xc80] ;  /* 0x00032000ff029b82 */ /* 0x002e240000000a00 */
        /* <DEDUP_REMOVED lines=24> */
[----:B------:R-:W-:Y:S02]  /*176f0*/  IMAD.IADD R3, R3, 0x1, R0 ;  /* 0x0000000103037824 */ /* 0x000fe400078e0200 */
[----:B------:R0:W1:Y:S04]  /*17700*/  SHFL.IDX PT, R0, R16, RZ, 0x1f ;  /* 0x00001fff10007589 */ /* 0x00006800000e0000 */
[----:B------:R0:W2:Y:S02]  /*17710*/  SHFL.IDX PT, R6, R3, 0x1f, 0x1f ;  /* 0x03e01f0003067f89 */ /* 0x0000a400000e0000 */
.L_x_4216:
[----:B------:R-:W-:Y:S02]  /*17720*/  ULDC UR4, c[0x0][0xc38] ;  /* 0x00030e0000047ab9 */ /* 0x000fe40000000800 */
[----:B0-----:R-:W-:-:S04]  /*17730*/  IMAD.U32 R16, RZ, RZ, UR4 ;  /* 0x00000004ff107e24 */ /* 0x001fc8000f8e00ff */
[----:B--2---:R-:W-:-:S04]  /*17740*/  IMAD R6, R6, R16, RZ ;  /* 0x0000001006067224 */ /* 0x004fc800078e02ff */
[----:B------:R-:W-:-:S05]  /*17750*/  IMAD.IADD R4, R4, 0x1, R6 ;  /* 0x0000000104047824 */ /* 0x000fca00078e0206 */
[----:B-1----:R-:W-:-:S13]  /*17760*/  ISETP.GT.AND P6, PT, R4, R0, PT ;  /* 0x000000000400720c */ /* 0x002fda0003fc4270 */
[----:B------:R-:W-:Y:S05]  /*17770*/  @P6 BRA `(.L_x_4133) ;  /* 0x00000000009c6947 */ /* 0x000fea0003800000 */
.L_x_4138:
        /* <DEDUP_REMOVED lines=14> */
.L_x_4136:
[----:B------:R-:W-:Y:S05]  /*17860*/  BSYNC B0 ;  /* 0x0000000000007941 */ /* 0x000fea0003800000 */
.L_x_4135:
        /* <DEDUP_REMOVED lines=17> */
[----:B------:R0:W1:Y:S02]  /*17980*/  SHFL.IDX PT, R6, R3, 0x1f, 0x1f ;  /* 0x03e01f0003067f89 */ /* 0x00006400000e0000 */
.L_x_4224:
[----:B------:R-:W-:Y:S02]  /*17990*/  ULDC UR4, c[0x0][0xc38] ;  /* 0x00030e0000047ab9 */ /* 0x000fe40000000800 */
[----:B------:R-:W-:-:S04]  /*179a0*/  IMAD.U32 R16, RZ, RZ, UR4 ;  /* 0x00000004ff107e24 */ /* 0x000fc8000f8e00ff */
[----:B-1----:R-:W-:-:S04]  /*179b0*/  IMAD R6, R6, R16, RZ ;  /* 0x0000001006067224 */ /* 0x002fc800078e02ff */
[----:B------:R-:W-:-:S05]  /*179c0*/  IMAD.IADD R4, R6, 0x1, R4 ;  /* 0x0000000106047824 */ /* 0x000fca00078e0204 */
[----:B------:R-:W-:-:S13]  /*179d0*/  ISETP.GT.AND P6, PT, R4, R0, PT ;  /* 0x000000000400720c */ /* 0x000fda0003fc4270 */
[----:B------:R-:W-:Y:S05]  /*179e0*/  @!P6 BRA `(.L_x_4138) ;  /* 0xfffffffc0064e947 */ /* 0x000fea000383ffff */
.L_x_4133:
        /* <DEDUP_REMOVED lines=8> */
.L_x_4228:
[----:B------:R-:W-:Y:S01]  /*17a70*/  ISETP.NE.AND P0, PT, R5, RZ, PT ;  /* 0x000000ff0500720c */ /* 0x000fe20003f05270 */
[----:B-1----:R-:W-:-:S12]  /*17a80*/  IMAD.MOV.U32 R2, RZ, RZ, RZ ;  /* 0x000000ffff027224 */ /* 0x002fd800078e00ff */
[----:B------:R-:W-:Y:S05]  /*17a90*/  @!P0 BRA `(.L_x_4140) ;  /* 0x0000000000108947 */ /* 0x000fea0003800000 */
[----:B------:R-:W-:Y:S01]  /*17aa0*/  UMOV UR4, 0xffffffff ;  /* 0xffffffff00047882 */ /* 0x000fe20000000000 */
[----:B------:R-:W-:Y:S02]  /*17ab0*/  VIADD R12, R4, 0xffffffff ;  /* 0xffffffff040c7836 */ /* 0x000fe40000000000 */
[----:B------:R-:W-:Y:S05]  /*17ac0*/  BRA.DIV UR4, `(.L_x_4141) ;  /* 0x00000026040c7947 */ /* 0x000fea000b800000 */
[----:B------:R1:W3:Y:S02]  /*17ad0*/  SHFL.IDX PT, R2, R3, R12, 0x1f ;  /* 0x00001f0c03027589 */ /* 0x0002e400000e0000 */
.L_x_4140:
        /* <DEDUP_REMOVED lines=31> */
.L_x_4134:
[----:B------:R-:W-:Y:S01]  /*17cd0*/  UMOV UR4, URZ ;  /* 0x0000003f00047c82 */ /* 0x000fe20008000000 */
[----:B------:R-:W-:Y:S01]  /*17ce0*/  UMOV UR5, URZ ;  /* 0x0000003f00057c82 */ /* 0x000fe20008000000 */
[----:B------:R-:W-:Y:S01]  /*17cf0*/  ULDC UR6, c[0x0][0xc3c] ;  /* 0x00030f0000067ab9 */ /* 0x000fe20000000800 */
[----:B------:R-:W-:Y:S02]  /*17d00*/  IMAD.MOV.U32 R16, RZ, RZ, R0 ;  /* 0x000000ffff107224 */ /* 0x000fe400078e0000 */
[----:B------:R-:W-:Y:S02]  /*17d10*/  IMAD.U32 R17, RZ, RZ, UR4 ;  /* 0x00000004ff117e24 */ /* 0x000fe4000f8e00ff */
[----:B------:R-:W-:Y:S02]  /*17d20*/  IMAD.U32 R18, RZ, RZ, UR5 ;  /* 0x00000005ff127e24 */ /* 0x000fe4000f8e00ff */
[----:B------:R-:W-:-:S07]  /*17d30*/  IMAD.U32 R19, RZ, RZ, UR6 ;  /* 0x00000006ff137e24 */ /* 0x000fce000f8e00ff */
.L_x_4142:
[----:B------:R0:W2:Y:S01]  /*17d40*/  LDL R3, [R1+0x4] ;  /* 0x0000040001037983 */ /* 0x0000a20000100800 */
[----:B------:R-:W1:Y:S01]  /*17d50*/  S2R R0, SR_TID.X ;  /* 0x0000000000007919 */ /* 0x000e620000002100 */
[----:B------:R-:W-:Y:S05]  /*17d60*/  WARPSYNC.ALL ;  /* 0x0000000000007948 */ /* 0x000fea0003800000 */
[----:B-1----:R-:W-:Y:S01]  /*17d70*/  LOP3.LUT R0, R0, 0x1f, RZ, 0xc0, !PT ;  /* 0x0000001f00007812 */ /* 0x002fe200078ec0ff */
        /* <DEDUP_REMOVED lines=8> */
.L_x_4131:
[----:B------:R-:W-:Y:S02]  /*17e00*/  ULDC UR4, c[0x0][0xc3c] ;  /* 0x00030f0000047ab9 */ /* 0x000fe40000000800 */
[----:B---3--:R-:W-:-:S13]  /*17e10*/  ISETP.GE.AND P0, PT, R19, UR4, PT ;  /* 0x0000000413007c0c */ /* 0x008fda000bf06270 */
[----:B------:R-:W-:Y:S05]  /*17e20*/  @!P0 BRA `(.L_x_4143) ;  /* 0xffffff8400388947 */ /* 0x000fea000383ffff */
[----:B------:R-:W-:Y:S05]  /*17e30*/  BSYNC B8 ;  /* 0x0000000000087941 */ /* 0x000fea0003800000 */
.L_x_3979:
        /* <DEDUP_REMOVED lines=12> */
.L_x_4231:
[----:B------:R-:W-:Y:S05]  /*17f00*/  BSYNC B0 ;  /* 0x0000000000007941 */ /* 0x000fea0003800000 */
.L_x_4144:
[----:B------:R-:W-:-:S03]  /*17f10*/  UMOV UR4, 0xffffffff ;  /* 0xffffffff00047882 */ /* 0x000fc60000000000 */
[----:B------:R-:W-:Y:S05]  /*17f20*/  BRA.DIV UR4, `(.L_x_4146) ;  /* 0x0000002204307947 */ /* 0x000fea000b800000 */
[----:B------:R-:W1:Y:S02]  /*17f30*/  S2R R2, SR_TID.X ;  /* 0x0000000000027919 */ /* 0x000e640000002100 */
[----:B-1----:R-:W-:-:S04]  /*17f40*/  SHF.R.U32.HI R2, RZ, 0x5, R2 ;  /* 0x00000005ff027819 */ /* 0x002fc80000011602 */
[----:B------:R-:W-:-:S05]  /*17f50*/  LOP3.LUT R2, R2, 0x3, RZ, 0xc0, !PT ;  /* 0x0000000302027812 */ /* 0x000fca00078ec0ff */
[----:B------:R1:W2:Y:S02]  /*17f60*/  SHFL.IDX PT, R14, R2, RZ, 0x1f ;  /* 0x00001fff020e7589 */ /* 0x0002a400000e0000 */
.L_x_4234:
[----:B--2---:R-:W-:-:S13]  /*17f70*/  ISETP.NE.AND P0, PT, R14, RZ, PT ;  /* 0x000000ff0e00720c */ /* 0x004fda0003f05270 */
[----:B------:R-:W-:Y:S05]  /*17f80*/  @P0 BRA `(.L_x_3850) ;  /* 0x0000000000940947 */ /* 0x000fea0003800000 */
[----:B------:R-:W-:-:S03]  /*17f90*/  UMOV UR4, 0xffffffff ;  /* 0xffffffff00047882 */ /* 0x000fc60000000000 */
[----:B------:R-:W-:Y:S05]  /*17fa0*/  BRA.DIV UR4, `(.L_x_4147) ;  /* 0x0000002204447947 */ /* 0x000fea000b800000 */
[----:B------:R-:W-:-:S13]  /*17fb0*/  ELECT P6, URZ, PT ;  /* 0x00000000003f782f */ /* 0x000fda00038c0000 */
.L_x_4237:
[----:B------:R-:W-:Y:S05]  /*17fc0*/  @!P6 BRA `(.L_x_3850) ;  /* 0x000000000084e947 */ /* 0x000fea0003800000 */
[----:B-1----:R-:W2:Y:S02]  /*17fd0*/  LDL.LU R2, [R1+0x60] ;  /* 0x0000600001027983 */ /* 0x002ea40000300800 */
[----:B--2---:R-:W-:-:S04]  /*17fe0*/  LOP3.LUT R2, R2, 0x2, RZ, 0xfc, !PT ;  /* 0x0000000202027812 */ /* 0x004fc800078efcff */
[----:B------:R-:W-:-:S13]  /*17ff0*/  ISETP.NE.AND P2, PT, R2, 0x3, PT ;  /* 0x000000030200780c */ /* 0x000fda0003f45270 */
[----:B------:R-:W-:Y:S05]  /*18000*/  @!P2 BRA `(.L_x_4148) ;  /* 0x000000000004a947 */ /* 0x000fea0003800000 */
[----:B------:R-:W-:Y:S01]  /*18010*/  BPT.TRAP 0x1 ;  /* 0x000000040000795c */ /* 0x000fe20000300000 */
.L_x_4148:
        /* <DEDUP_REMOVED lines=14> */
.L_x_4238:
[----:B------:R-:W1:Y:S02]  /*18100*/  SYNCS.PHASECHK.TRANS64.TRYWAIT P0, [R7+URZ], R2 ;  /* 0x00000002070075a7 */ /* 0x000e64000800017f */
[----:B-1----:R-:W-:Y:S05]  /*18110*/  @!P0 BRA `(.L_x_4150) ;  /* 0x00000020001c8947 */ /* 0x002fea0003800000 */
.L_x_4239:
[----:B------:R-:W-:Y:S05]  /*18120*/  @!P2 BRA `(.L_x_4151) ;  /* 0x000000000004a947 */ /* 0x000fea0003800000 */
[----:B------:R-:W-:Y:S01]  /*18130*/  BPT.TRAP 0x1 ;  /* 0x000000040000795c */ /* 0x000fe20000300000 */
.L_x_4151:
[----:B------:R-:W2:Y:S01]  /*18140*/  LDL.LU R4, [R1+0x8] ;  /* 0x0000080001047983 */ /* 0x000ea20000300800 */
[----:B------:R-:W-:-:S04]  /*18150*/  VIADD R0, R0, 0x28c60 ;  /* 0x00028c6000007836 */ /* 0x000fc80000000000 */
[----:B--2---:R-:W-:-:S04]  /*18160*/  IMAD R4, R4, 0x8, R0 ;  /* 0x0000000804047824 */ /* 0x004fc800078e0200 */
[----:B------:R-:W2:Y:S02]  /*18170*/  SYNCS.PHASECHK.TRANS64.TRYWAIT P0, [R4+URZ], R5 ;  /* 0x00000005040075a7 */ /* 0x000ea4000800017f */
[----:B--2---:R-:W-:Y:S05]  /*18180*/  @!P0 BRA `(.L_x_4152) ;  /* 0x0000002000148947 */ /* 0x004fea0003800000 */
.L_x_4240:
[----:B------:R-:W-:-:S07]  /*18190*/  IMAD R3, R3, 0x8, R0 ;  /* 0x0000000803037824 */ /* 0x000fce00078e0200 */
.L_x_4153:
[----:B---3--:R3:W4:Y:S02]  /*181a0*/  SYNCS.PHASECHK.TRANS64.TRYWAIT P0, [R3+URZ], R2 ;  /* 0x00000002030075a7 */ /* 0x008724000800017f */
[----:B----4-:R-:W-:Y:S05]  /*181b0*/  @!P0 NANOSLEEP.SYNCS 0x989680 ;  /* 0x009896800000895d */ /* 0x010fea0003900000 */
[----:B------:R-:W4:Y:S02]  /*181c0*/  @!P0 SYNCS.PHASECHK.TRANS64 P0, [R3+URZ], R2 ;  /* 0x00000002030085a7 */ /* 0x000f24000800007f */
[----:B----4-:R-:W-:Y:S05]  /*181d0*/  @!P0 BRA `(.L_x_4153) ;  /* 0xfffffffc00f08947 */ /* 0x010fea000383ffff */
.L_x_3850:
[----:B------:R-:W-:Y:S05]  /*181e0*/  BSYNC B9 ;  /* 0x0000000000097941 */ /* 0x000fea0003800000 */
.L_x_3847:
[----:B------:R-:W-:Y:S05]  /*181f0*/  EXIT ;  /* 0x000000000000794d */ /* 0x000fea0003800000 */
.L_x_3866:
[----:B0-----:R0:W1:Y:S02]  /*18200*/  SYNCS.PHASECHK.TRANS64.TRYWAIT P5, [R66+URZ+0x28c90], R75 ;  /* 0x028c904b420075a7 */ /* 0x00106400080a017f */
[----:B-1----:R-:W-:Y:S05]  /*18210*/  @!P5 NANOSLEEP.SYNCS 0x989680 ;  /* 0x009896800000d95d */ /* 0x002fea0003900000 */
[----:B------:R-:W1:Y:S02]  /*18220*/  @!P5 SYNCS.PHASECHK.TRANS64 P5, [R66+URZ+0x28c90], R75 ;  /* 0x028c904b4200d5a7 */ /* 0x000e6400080a007f */
[----:B-1----:R-:W-:Y:S05]  /*18230*/  @!P5 BRA `(.L_x_3866) ;  /* 0xfffffffc00f0d947 */ /* 0x002fea000383ffff */
[----:B------:R-:W-:Y:S05]  /*18240*/  BRA `(.L_x_4154) ;  /* 0xfffffea400247947 */ /* 0x000fea000383ffff */
.L_x_3876:
[----:B-1----:R1:W2:Y:S02]  /*18250*/  SYNCS.PHASECHK.TRANS64.TRYWAIT P5, [R66+URZ+0x28c90], R75 ;  /* 0x028c904b420075a7 */ /* 0x0022a400080a017f */
[----:B--2---:R-:W-:Y:S05]  /*18260*/  @!P5 NANOSLEEP.SYNCS 0x989680 ;  /* 0x009896800000d95d */ /* 0x004fea0003900000 */
[----:B------:R-:W2:Y:S02]  /*18270*/  @!P5 SYNCS.PHASECHK.TRANS64 P5, [R66+URZ+0x28c90], R75 ;  /* 0x028c904b4200d5a7 */ /* 0x000ea400080a007f */
[----:B--2---:R-:W-:Y:S05]  /*18280*/  @!P5 BRA `(.L_x_3876) ;  /* 0xfffffffc00f0d947 */ /* 0x004fea000383ffff */
[----:B------:R-:W-:Y:S05]  /*18290*/  BRA `(.L_x_4155) ;  /* 0xfffffeac00a07947 */ /* 0x000fea000383ffff */
.L_x_3881:
[----:B0-----:R0:W1:Y:S02]  /*182a0*/  SYNCS.PHASECHK.TRANS64.TRYWAIT P5, [R66+URZ+0x28c90], R75 ;  /* 0x028c904b420075a7 */ /* 0x00106400080a017f */
[----:B-1----:R-:W-:Y:S05]  /*182b0*/  @!P5 NANOSLEEP.SYNCS 0x989680 ;  /* 0x009896800000d95d */ /* 0x002fea0003900000 */
[----:B------:R-:W1:Y:S02]  /*182c0*/  @!P5 SYNCS.PHASECHK.TRANS64 P5, [R66+URZ+0x28c90], R75 ;  /* 0x028c904b4200d5a7 */ /* 0x000e6400080a007f */
[----:B-1----:R-:W-:Y:S05]  /*182d0*/  @!P5 BRA `(.L_x_3881) ;  /* 0xfffffffc00f0d947 */ /* 0x002fea000383ffff */
[----:B------:R-:W-:Y:S05]  /*182e0*/  BRA `(.L_x_4156) ;  /* 0xfffffeb400dc7947 */ /* 0x000fea000383ffff */
.L_x_3885:
[----:B------:R0:W0:Y:S02]  /*182f0*/  SYNCS.PHASECHK.TRANS64.TRYWAIT P0, [R66+URZ+0x28cb0], R75 ;  /* 0x028cb04b420075a7 */ /* 0x000024000800017f */
[----:B0-----:R-:W-:Y:S05]  /*18300*/  @!P0 NANOSLEEP.SYNCS 0x989680 ;  /* 0x009896800000895d */ /* 0x001fea0003900000 */
[----:B------:R-:W0:Y:S02]  /*18310*/  @!P0 SYNCS.PHASECHK.TRANS64 P0, [R66+URZ+0x28cb0], R75 ;  /* 0x028cb04b420085a7 */ /* 0x000e24000800007f */
[----:B0-----:R-:W-:Y:S05]  /*18320*/  @!P0 BRA `(.L_x_3885) ;  /* 0xfffffffc00f08947 */ /* 0x001fea000383ffff */
[----:B------:R-:W-:Y:S05]  /*18330*/  BRA `(.L_x_4157) ;  /* 0xfffffeb800547947 */ /* 0x000fea000383ffff */
.L_x_3896:
[----:B0-----:R0:W1:Y:S02]  /*18340*/  SYNCS.PHASECHK.TRANS64.TRYWAIT P0, [R13+URZ+0x28c50], R4 ;  /* 0x028c50040d0075a7 */ /* 0x001064000800017f */
[----:B-1----:R-:W-:Y:S05]  /*18350*/  @!P0 NANOSLEEP.SYNCS 0x989680 ;  /* 0x009896800000895d */ /* 0x002fea0003900000 */
[----:B------:R-:W1:Y:S02]  /*18360*/  @!P0 SYNCS.PHASECHK.TRANS64 P0, [R13+URZ+0x28c50], R4 ;  /* 0x028c50040d0085a7 */ /* 0x000e64000800007f */
[----:B-1----:R-:W-:Y:S05]  /*18370*/  @!P0 BRA `(.L_x_3896) ;  /* 0xfffffffc00f08947 */ /* 0x002fea000383ffff */
[----:B------:R-:W-:Y:S05]  /*18380*/  BRA `(.L_x_4158) ;  /* 0xfffffec400887947 */ /* 0x000fea000383ffff */
.L_x_3903:
[----:B-1----:R1:W2:Y:S02]  /*18390*/  SYNCS.PHASECHK.TRANS64.TRYWAIT P0, [R0+URZ+0x28c50], R11 ;  /* 0x028c500b000075a7 */ /* 0x0022a4000800017f */
[----:B--2---:R-:W-:Y:S05]  /*183a0*/  @!P0 NANOSLEEP.SYNCS 0x989680 ;  /* 0x009896800000895d */ /* 0x004fea0003900000 */
[----:B------:R-:W2:Y:S02]  /*183b0*/  @!P0 SYNCS.PHASECHK.TRANS64 P0, [R0+URZ+0x28c50], R11 ;  /* 0x028c500b000085a7 */ /* 0x000ea4000800007f */
[----:B--2---:R-:W-:Y:S05]  /*183c0*/  @!P0 BRA `(.L_x_3903) ;  /* 0xfffffffc00f08947 */ /* 0x004fea000383ffff */
[----:B------:R-:W-:Y:S05]  /*183d0*/  BRA `(.L_x_3902) ;  /* 0xfffffed000b47947 */ /* 0x000fea000383ffff */
.L_x_3916:
        /* <DEDUP_REMOVED lines=8> */
.L_x_4160:
[----:B------:R-:W-:Y:S05]  /*18460*/  BSYNC B1 ;  /* 0x0000000000017941 */ /* 0x000fea0003800000 */
.L_x_4159:
        /* <DEDUP_REMOVED lines=8> */
.L_x_4161:
[----:B------:R-:W-:Y:S02]  /*184f0*/  IMAD.MOV.U32 R13, RZ, RZ, R29 ;  /* 0x000000ffff0d7224 */ /* 0x000fe400078e001d */
[----:B------:R-:W-:-:S07]  /*18500*/  IMAD.MOV.U32 R3, RZ, RZ, R14 ;  /* 0x000000ffff037224 */ /* 0x000fce00078e000e */
[----:B------:R-:W-:Y:S05]  /*18510*/  WARPSYNC.COLLECTIVE R15, `(.L_x_4162) ;  /* 0x000000000f087348 */ /* 0x000fea0003c00000 */
[----:B------:R0:W1:Y:S02]  /*18520*/  SHFL.IDX P6, R14, R13, R12, R11 ;  /* 0x0000000c0d0e7389 */ /* 0x00006400000c000b */
[----:B01----:R-:W-:Y:S01]  /*18530*/  ENDCOLLECTIVE ;  /* 0x000000000000791b */ /* 0x003fe20003800000 */
.L_x_4162:
[----:B------:R-:W-:Y:S02]  /*18540*/  IMAD.MOV.U32 R13, RZ, RZ, R28 ;  /* 0x000000ffff0d7224 */ /* 0x000fe400078e001c */
[----:B------:R-:W-:-:S07]  /*18550*/  IMAD.MOV.U32 R4, RZ, RZ, R14 ;  /* 0x000000ffff047224 */ /* 0x000fce00078e000e */
[----:B------:R-:W-:Y:S05]  /*18560*/  WARPSYNC.COLLECTIVE R15, `(.L_x_4163) ;  /* 0x000000000f087348 */ /* 0x000fea0003c00000 */
[----:B------:R0:W1:Y:S02]  /*18570*/  SHFL.IDX P6, R14, R13, R12, R11 ;  /* 0x0000000c0d0e7389 */ /* 0x00006400000c000b */
[----:B01----:R-:W-:Y:S01]  /*18580*/  ENDCOLLECTIVE ;  /* 0x000000000000791b */ /* 0x003fe20003800000 */
.L_x_4163:
[----:B------:R-:W-:Y:S05]  /*18590*/  BRA `(.L_x_4164) ;  /* 0xfffffee000e07947 */ /* 0x000fea000383ffff */
.L_x_3920:
[----:B0-----:R0:W1:Y:S02]  /*185a0*/  SYNCS.PHASECHK.TRANS64.TRYWAIT P0, [R2+URZ+0x28c00], R5 ;  /* 0x028c0005020075a7 */ /* 0x001064000800017f */
[----:B-1----:R-:W-:Y:S05]  /*185b0*/  @!P0 NANOSLEEP.SYNCS 0x989680 ;  /* 0x009896800000895d */ /* 0x002fea0003900000 */
[----:B------:R-:W1:Y:S02]  /*185c0*/  @!P0 SYNCS.PHASECHK.TRANS64 P0, [R2+URZ+0x28c00], R5 ;  /* 0x028c0005020085a7 */ /* 0x000e64000800007f */
[----:B-1----:R-:W-:Y:S05]  /*185d0*/  @!P0 BRA `(.L_x_3920) ;  /* 0xfffffffc00f08947 */ /* 0x002fea000383ffff */
[----:B------:R-:W-:Y:S05]  /*185e0*/  BRA `(.L_x_4165) ;  /* 0xfffffee400e07947 */ /* 0x000fea000383ffff */
.L_x_3928:
        /* <DEDUP_REMOVED lines=8> */
.L_x_4167:
[----:B------:R-:W-:Y:S05]  /*18670*/  BSYNC B1 ;  /* 0x0000000000017941 */ /* 0x000fea0003800000 */
.L_x_4166:
        /* <DEDUP_REMOVED lines=8> */
.L_x_4168:
[----:B------:R-:W-:Y:S02]  /*18700*/  IMAD.MOV.U32 R13, RZ, RZ, R29 ;  /* 0x000000ffff0d7224 */ /* 0x000fe400078e001d */
[----:B------:R-:W-:-:S07]  /*18710*/  IMAD.MOV.U32 R0, RZ, RZ, R14 ;  /* 0x000000ffff007224 */ /* 0x000fce00078e000e */
[----:B------:R-:W-:Y:S05]  /*18720*/  WARPSYNC.COLLECTIVE R15, `(.L_x_4169) ;  /* 0x000000000f087348 */ /* 0x000fea0003c00000 */
[----:B------:R0:W1:Y:S02]  /*18730*/  SHFL.IDX P6, R14, R13, R12, R11 ;  /* 0x0000000c0d0e7389 */ /* 0x00006400000c000b */
[----:B01----:R-:W-:Y:S01]  /*18740*/  ENDCOLLECTIVE ;  /* 0x000000000000791b */ /* 0x003fe20003800000 */
.L_x_4169:
[----:B------:R-:W-:Y:S02]  /*18750*/  IMAD.MOV.U32 R13, RZ, RZ, R28 ;  /* 0x000000ffff0d7224 */ /* 0x000fe400078e001c */
[----:B------:R-:W-:-:S07]  /*18760*/  IMAD.MOV.U32 R5, RZ, RZ, R14 ;  /* 0x000000ffff057224 */ /* 0x000fce00078e000e */
[----:B------:R-:W-:Y:S05]  /*18770*/  WARPSYNC.COLLECTIVE R15, `(.L_x_4170) ;  /* 0x000000000f087348 */ /* 0x000fea0003c00000 */
[----:B------:R0:W1:Y:S02]  /*18780*/  SHFL.IDX P6, R14, R13, R12, R11 ;  /* 0x0000000c0d0e7389 */ /* 0x00006400000c000b */
[----:B01----:R-:W-:Y:S01]  /*18790*/  ENDCOLLECTIVE ;  /* 0x000000000000791b */ /* 0x003fe20003800000 */
.L_x_4170:
[----:B------:R-:W-:Y:S02]  /*187a0*/  IMAD.MOV.U32 R12, RZ, RZ, R0 ;  /* 0x000000ffff0c7224 */ /* 0x000fe400078e0000 */
[----:B------:R-:W-:Y:S01]  /*187b0*/  IMAD.MOV.U32 R13, RZ, RZ, R3 ;  /* 0x000000ffff0d7224 */ /* 0x000fe200078e0003 */
[----:B------:R-:W-:Y:S06]  /*187c0*/  BRA `(.L_x_4171) ;  /* 0xfffffef0004c7947 */ /* 0x000fec000383ffff */
.L_x_3932:
[----:B0-----:R0:W1:Y:S02]  /*187d0*/  SYNCS.PHASECHK.TRANS64.TRYWAIT P1, [R2+URZ+0x28c00], R21 ;  /* 0x028c0015020075a7 */ /* 0x001064000802017f */
[----:B-1----:R-:W-:Y:S05]  /*187e0*/  @!P1 NANOSLEEP.SYNCS 0x989680 ;  /* 0x009896800000995d */ /* 0x002fea0003900000 */
[----:B------:R-:W1:Y:S02]  /*187f0*/  @!P1 SYNCS.PHASECHK.TRANS64 P1, [R2+URZ+0x28c00], R21 ;  /* 0x028c0015020095a7 */ /* 0x000e64000802007f */
[----:B-1----:R-:W-:Y:S05]  /*18800*/  @!P1 BRA `(.L_x_3932) ;  /* 0xfffffffc00f09947 */ /* 0x002fea000383ffff */
[----:B------:R-:W-:Y:S05]  /*18810*/  BRA `(.L_x_4172) ;  /* 0xfffffef400187947 */ /* 0x000fea000383ffff */
.L_x_3938:
[----:B0-----:R0:W1:Y:S02]  /*18820*/  SYNCS.PHASECHK.TRANS64.TRYWAIT P1, [R15+URZ+0x28c30], R58 ;  /* 0x028c303a0f0075a7 */ /* 0x001064000802017f */
[----:B-1----:R-:W-:Y:S05]  /*18830*/  @!P1 NANOSLEEP.SYNCS 0x989680 ;  /* 0x009896800000995d */ /* 0x002fea0003900000 */
[----:B------:R-:W1:Y:S02]  /*18840*/  @!P1 SYNCS.PHASECHK.TRANS64 P1, [R15+URZ+0x28c30], R58 ;  /* 0x028c303a0f0095a7 */ /* 0x000e64000802007f */
[----:B-1----:R-:W-:Y:S05]  /*18850*/  @!P1 BRA `(.L_x_3938) ;  /* 0xfffffffc00f09947 */ /* 0x002fea000383ffff */
[----:B------:R-:W-:Y:S05]  /*18860*/  BRA `(.L_x_3937) ;  /* 0xffffff0000287947 */ /* 0x000fea000383ffff */
.L_x_3943:
[----:B-1----:R1:W3:Y:S02]  /*18870*/  SYNCS.PHASECHK.TRANS64.TRYWAIT P2, [R15+URZ+0x28c50], R58 ;  /* 0x028c503a0f0075a7 */ /* 0x0022e4000804017f */
[----:B---3--:R-:W-:Y:S05]  /*18880*/  @!P2 NANOSLEEP.SYNCS 0x989680 ;  /* 0x009896800000a95d */ /* 0x008fea0003900000 */
[----:B------:R-:W3:Y:S02]  /*18890*/  @!P2 SYNCS.PHASECHK.TRANS64 P2, [R15+URZ+0x28c50], R58 ;  /* 0x028c503a0f00a5a7 */ /* 0x000ee4000804007f */
[----:B---3--:R-:W-:Y:S05]  /*188a0*/  @!P2 BRA `(.L_x_3943) ;  /* 0xfffffffc00f0a947 */ /* 0x008fea000383ffff */
[----:B------:R-:W-:Y:S05]  /*188b0*/  BRA `(.L_x_3942) ;  /* 0xffffff1400687947 */ /* 0x000fea000383ffff */
.L_x_3950:
[----:B-1----:R1:W3:Y:S02]  /*188c0*/  SYNCS.PHASECHK.TRANS64.TRYWAIT P3, [R216+URZ+0x28c30], R20 ;  /* 0x028c3014d80075a7 */ /* 0x0022e4000806017f */
[----:B---3--:R-:W-:Y:S05]  /*188d0*/  @!P3 NANOSLEEP.SYNCS 0x989680 ;  /* 0x009896800000b95d */ /* 0x008fea0003900000 */
[----:B------:R-:W3:Y:S02]  /*188e0*/  @!P3 SYNCS.PHASECHK.TRANS64 P3, [R216+URZ+0x28c30], R20 ;  /* 0x028c3014d800b5a7 */ /* 0x000ee4000806007f */
[----:B---3--:R-:W-:Y:S05]  /*188f0*/  @!P3 BRA `(.L_x_3950) ;  /* 0xfffffffc00f0b947 */ /* 0x008fea000383ffff */
[----:B------:R-:W-:Y:S05]  /*18900*/  BRA `(.L_x_3949) ;  /* 0xffffff1800707947 */ /* 0x000fea000383ffff */
.L_x_3955:
[----:B--2---:R2:W3:Y:S02]  /*18910*/  SYNCS.PHASECHK.TRANS64.TRYWAIT P3, [R216+URZ+0x28c50], R20 ;  /* 0x028c5014d80075a7 */ /* 0x0044e4000806017f */
[----:B---3--:R-:W-:Y:S05]  /*18920*/  @!P3 NANOSLEEP.SYNCS 0x989680 ;  /* 0x009896800000b95d */ /* 0x008fea0003900000 */
[----:B------:R-:W3:Y:S02]  /*18930*/  @!P3 SYNCS.PHASECHK.TRANS64 P3, [R216+URZ+0x28c50], R20 ;  /* 0x028c5014d800b5a7 */ /* 0x000ee4000806007f */
[----:B---3--:R-:W-:Y:S05]  /*18940*/  @!P3 BRA `(.L_x_3955) ;  /* 0xfffffffc00f0b947 */ /* 0x008fea000383ffff */
[----:B------:R-:W-:Y:S05]  /*18950*/  BRA `(.L_x_3954) ;  /* 0xffffff3000c87947 */ /* 0x000fea000383ffff */
.L_x_3985:
        /* <DEDUP_REMOVED lines=11> */
.L_x_4174:
[----:B------:R-:W-:Y:S05]  /*18a10*/  BSYNC B1 ;  /* 0x0000000000017941 */ /* 0x000fea0003800000 */
.L_x_4173:
[----:B------:R-:W-:Y:S05]  /*18a20*/  BRA `(.L_x_4175) ;  /* 0xffffff7c00f87947 */ /* 0x000fea000383ffff */
.L_x_3987:
[----:B------:R-:W-:Y:S01]  /*18a30*/  BSSY B1, `(.L_x_4176) ;  /* 0x0000006000017945 */ /* 0x000fe20003800000 */
[----:B------:R-:W-:-:S07]  /*18a40*/  IMAD.MOV.U32 R15, RZ, RZ, -0x1 ;  /* 0xffffffffff0f7424 */ /* 0x000fce00078e00ff */
[----:B01----:R-:W-:Y:S05]  /*18a50*/  WARPSYNC.COLLECTIVE R15, `(.L_x_4177) ;  /* 0x000000000f0c7348 */ /* 0x003fea0003c00000 */
[----:B------:R-:W-:Y:S02]  /*18a60*/  ELECT P6, UR62, PT ;  /* 0x00000000003e782f */ /* 0x000fe400038c0000 */
[----:B------:R-:W-:Y:S01]  /*18a70*/  MOV R14, UR62 ;  /* 0x0000003e000e7c02 */ /* 0x000fe20008000f00 */
[----:B01----:R-:W-:Y:S10]  /*18a80*/  ENDCOLLECTIVE ;  /* 0x000000000000791b */ /* 0x003ff40003800000 */
.L_x_4177:
[----:B------:R-:W-:Y:S05]  /*18a90*/  BSYNC B1 ;  /* 0x0000000000017941 */ /* 0x000fea0003800000 */
.L_x_4176:
[----:B------:R-:W-:Y:S05]  /*18aa0*/  BRA `(.L_x_3986) ;  /* 0xffffff7c00f07947 */ /* 0x000fea000383ffff */
.L_x_3989:
[----:B-1----:R-:W2:Y:S02]  /*18ab0*/  LDL R5, [R1+0x4] ;  /* 0x0000040001057983 */ /* 0x002ea40000100800 */
[----:B--2---:R1:W2:Y:S02]  /*18ac0*/  SYNCS.PHASECHK.TRANS64.TRYWAIT P0, [R5+URZ+0x28c20], R4 ;  /* 0x028c2004050075a7 */ /* 0x0042a4000800017f */
[----:B--2---:R-:W-:Y:S05]  /*18ad0*/  @!P0 NANOSLEEP.SYNCS 0x989680 ;  /* 0x009896800000895d */ /* 0x004fea0003900000 */
[----:B------:R-:W2:Y:S02]  /*18ae0*/  @!P0 SYNCS.PHASECHK.TRANS64 P0, [R5+URZ+0x28c20], R4 ;  /* 0x028c2004050085a7 */ /* 0x000ea4000800007f */
[----:B--2---:R-:W-:Y:S05]  /*18af0*/  @!P0 BRA `(.L_x_3989) ;  /* 0xfffffffc00ec8947 */ /* 0x004fea000383ffff */
[----:B------:R-:W-:Y:S05]  /*18b00*/  BRA `(.L_x_4178) ;  /* 0xffffff8000007947 */ /* 0x000fea000383ffff */
.L_x_3993:
[----:B-1----:R1:W2:Y:S02]  /*18b10*/  SYNCS.PHASECHK.TRANS64.TRYWAIT P0, [R5+URZ+0x28ca0], R9 ;  /* 0x028ca009050075a7 */ /* 0x0022a4000800017f */
[----:B--2---:R-:W-:Y:S05]  /*18b20*/  @!P0 NANOSLEEP.SYNCS 0x989680 ;  /* 0x009896800000895d */ /* 0x004fea0003900000 */
[----:B------:R-:W2:Y:S02]  /*18b30*/  @!P0 SYNCS.PHASECHK.TRANS64 P0, [R5+URZ+0x28ca0], R9 ;  /* 0x028ca009050085a7 */ /* 0x000ea4000800007f */
[----:B--2---:R-:W-:Y:S05]  /*18b40*/  @!P0 BRA `(.L_x_3993) ;  /* 0xfffffffc00f08947 */ /* 0x004fea000383ffff */
[----:B------:R-:W-:Y:S05]  /*18b50*/  BRA `(.L_x_4179) ;  /* 0xffffff8000287947 */ /* 0x000fea000383ffff */
.L_x_3998:
[----:B--2---:R2:W3:Y:S02]  /*18b60*/  SYNCS.PHASECHK.TRANS64.TRYWAIT P0, [R5+URZ+0x28cc0], R9 ;  /* 0x028cc009050075a7 */ /* 0x0044e4000800017f */
[----:B---3--:R-:W-:Y:S05]  /*18b70*/  @!P0 NANOSLEEP.SYNCS 0x989680 ;  /* 0x009896800000895d */ /* 0x008fea0003900000 */
[----:B------:R-:W3:Y:S02]  /*18b80*/  @!P0 SYNCS.PHASECHK.TRANS64 P0, [R5+URZ+0x28cc0], R9 ;  /* 0x028cc009050085a7 */ /* 0x000ee4000800007f */
[----:B---3--:R-:W-:Y:S05]  /*18b90*/  @!P0 BRA `(.L_x_3998) ;  /* 0xfffffffc00f08947 */ /* 0x008fea000383ffff */
[----:B------:R-:W-:Y:S05]  /*18ba0*/  BRA `(.L_x_4180) ;  /* 0xffffff8000ac7947 */ /* 0x000fea000383ffff */
.L_x_4012:
[----:B-1----:R1:W2:Y:S02]  /*18bb0*/  SYNCS.PHASECHK.TRANS64.TRYWAIT P1, [R5+URZ+0x28ca0], R6 ;  /* 0x028ca006050075a7 */ /* 0x0022a4000802017f */
[----:B--2---:R-:W-:Y:S05]  /*18bc0*/  @!P1 NANOSLEEP.SYNCS 0x989680 ;  /* 0x009896800000995d */ /* 0x004fea0003900000 */
[----:B------:R-:W2:Y:S02]  /*18bd0*/  @!P1 SYNCS.PHASECHK.TRANS64 P1, [R5+URZ+0x28ca0], R6 ;  /* 0x028ca006050095a7 */ /* 0x000ea4000802007f */
[----:B--2---:R-:W-:Y:S05]  /*18be0*/  @!P1 BRA `(.L_x_4012) ;  /* 0xfffffffc00f09947 */ /* 0x004fea000383ffff */
[----:B------:R-:W-:Y:S05]  /*18bf0*/  BRA `(.L_x_4181) ;  /* 0xffffff8c00347947 */ /* 0x000fea000383ffff */
.L_x_4017:
[----:B--2---:R2:W3:Y:S02]  /*18c00*/  SYNCS.PHASECHK.TRANS64.TRYWAIT P1, [R5+URZ+0x28cc0], R6 ;  /* 0x028cc006050075a7 */ /* 0x0044e4000802017f */
[----:B---3--:R-:W-:Y:S05]  /*18c10*/  @!P1 NANOSLEEP.SYNCS 0x989680 ;  /* 0x009896800000995d */ /* 0x008fea0003900000 */
[----:B------:R-:W3:Y:S02]  /*18c20*/  @!P1 SYNCS.PHASECHK.TRANS64 P1, [R5+URZ+0x28cc0], R6 ;  /* 0x028cc006050095a7 */ /* 0x000ee4000802007f */
[----:B---3--:R-:W-:Y:S05]  /*18c30*/  @!P1 BRA `(.L_x_4017) ;  /* 0xfffffffc00f09947 */ /* 0x008fea000383ffff */
[----:B------:R-:W-:Y:S05]  /*18c40*/  BRA `(.L_x_4182) ;  /* 0xffffff8c00b47947 */ /* 0x000fea000383ffff */
.L_x_4037:
        /* <DEDUP_REMOVED lines=11> */
.L_x_4184:
[----:B------:R-:W-:Y:S05]  /*18d00*/  BSYNC B0 ;  /* 0x0000000000007941 */ /* 0x000fea0003800000 */
.L_x_4183:
[----:B------:R-:W-:Y:S05]  /*18d10*/  BRA `(.L_x_4185) ;  /* 0xffffff9c00987947 */ /* 0x000fea000383ffff */
.L_x_4039:
[----:B------:R-:W-:Y:S01]  /*18d20*/  BSSY B0, `(.L_x_4186) ;  /* 0x0000006000007945 */ /* 0x000fe20003800000 */
[----:B------:R-:W-:-:S07]  /*18d30*/  IMAD.MOV.U32 R15, RZ, RZ, -0x1 ;  /* 0xffffffffff0f7424 */ /* 0x000fce00078e00ff */
[----:B01----:R-:W-:Y:S05]  /*18d40*/  WARPSYNC.COLLECTIVE R15, `(.L_x_4187) ;  /* 0x000000000f0c7348 */ /* 0x003fea0003c00000 */
[----:B------:R-:W-:Y:S02]  /*18d50*/  ELECT P6, UR62, PT ;  /* 0x00000000003e782f */ /* 0x000fe400038c0000 */
[----:B------:R-:W-:Y:S01]  /*18d60*/  MOV R14, UR62 ;  /* 0x0000003e000e7c02 */ /* 0x000fe20008000f00 */
[----:B01----:R-:W-:Y:S10]  /*18d70*/  ENDCOLLECTIVE ;  /* 0x000000000000791b */ /* 0x003ff40003800000 */
.L_x_4187:
[----:B------:R-:W-:Y:S05]  /*18d80*/  BSYNC B0 ;  /* 0x0000000000007941 */ /* 0x000fea0003800000 */
.L_x_4186:
[----:B------:R-:W-:Y:S05]  /*18d90*/  BRA `(.L_x_4188) ;  /* 0xffffff9c00a47947 */ /* 0x000fea000383ffff */
.L_x_4041:
[----:B-1----:R1:W2:Y:S02]  /*18da0*/  SYNCS.PHASECHK.TRANS64.TRYWAIT P0, [R0+URZ+0x28c40], R2 ;  /* 0x028c4002000075a7 */ /* 0x0022a4000800017f */
[----:B--2---:R-:W-:Y:S05]  /*18db0*/  @!P0 NANOSLEEP.SYNCS 0x989680 ;  /* 0x009896800000895d */ /* 0x004fea0003900000 */
[----:B------:R-:W2:Y:S02]  /*18dc0*/  @!P0 SYNCS.PHASECHK.TRANS64 P0, [R0+URZ+0x28c40], R2 ;  /* 0x028c4002000085a7 */ /* 0x000ea4000800007f */
[----:B--2---:R-:W-:Y:S05]  /*18dd0*/  @!P0 BRA `(.L_x_4041) ;  /* 0xfffffffc00f08947 */ /* 0x004fea000383ffff */
[----:B------:R-:W-:Y:S05]  /*18de0*/  BRA `(.L_x_4189) ;  /* 0xffffffa000107947 */ /* 0x000fea000383ffff */
.L_x_4045:
        /* <DEDUP_REMOVED lines=12> */
.L_x_4190:
[----:B------:R-:W-:Y:S02]  /*18eb0*/  IMAD.MOV.U32 R13, RZ, RZ, R3 ;  /* 0x000000ffff0d7224 */ /* 0x000fe400078e0003 */
[----:B------:R-:W-:-:S07]  /*18ec0*/  IMAD.MOV.U32 R4, RZ, RZ, R14 ;  /* 0x000000ffff047224 */ /* 0x000fce00078e000e */
[----:B------:R-:W-:Y:S05]  /*18ed0*/  WARPSYNC.COLLECTIVE R15, `(.L_x_4191) ;  /* 0x000000000f087348 */ /* 0x000fea0003c00000 */
[----:B------:R0:W1:Y:S02]  /*18ee0*/  SHFL.IDX P6, R14, R13, R12, R11 ;  /* 0x0000000c0d0e7389 */ /* 0x00006400000c000b */
[----:B01----:R-:W-:Y:S01]  /*18ef0*/  ENDCOLLECTIVE ;  /* 0x000000000000791b */ /* 0x003fe20003800000 */
.L_x_4191:
[----:B------:R-:W-:Y:S02]  /*18f00*/  IMAD.MOV.U32 R13, RZ, RZ, R2 ;  /* 0x000000ffff0d7224 */ /* 0x000fe400078e0002 */
[----:B------:R-:W-:Y:S02]  /*18f10*/  IMAD.MOV.U32 R12, RZ, RZ, 0x1 ;  /* 0x00000001ff0c7424 */ /* 0x000fe400078e00ff */
[----:B------:R-:W-:-:S07]  /*18f20*/  IMAD.MOV.U32 R5, RZ, RZ, R14 ;  /* 0x000000ffff057224 */ /* 0x000fce00078e000e */
[----:B------:R-:W-:Y:S05]  /*18f30*/  WARPSYNC.COLLECTIVE R15, `(.L_x_4192) ;  /* 0x000000000f087348 */ /* 0x000fea0003c00000 */
[----:B------:R0:W1:Y:S02]  /*18f40*/  SHFL.IDX P6, R14, R13, R12, R11 ;  /* 0x0000000c0d0e7389 */ /* 0x00006400000c000b */
[----:B01----:R-:W-:Y:S01]  /*18f50*/  ENDCOLLECTIVE ;  /* 0x000000000000791b */ /* 0x003fe20003800000 */
.L_x_4192:
        /* <DEDUP_REMOVED lines=10> */
.L_x_4193:
        /* <DEDUP_REMOVED lines=11> */
.L_x_4194:
        /* <DEDUP_REMOVED lines=10> */
.L_x_4195:
        /* <DEDUP_REMOVED lines=12> */
.L_x_4196:
        /* <DEDUP_REMOVED lines=14> */
.L_x_4197:
[----:B------:R-:W-:Y:S01]  /*192f0*/  IMAD.MOV.U32 R3, RZ, RZ, R14 ;  /* 0x000000ffff037224 */ /* 0x000fe200078e000e */
[----:B------:R-:W-:Y:S06]  /*19300*/  BRA `(.L_x_4198) ;  /* 0xffffffa4007c7947 */ /* 0x000fec000383ffff */
.L_x_4048:
[----:B0-----:R-:W2:Y:S02]  /*19310*/  LDL R2, [R1+0x4] ;  /* 0x0000040001027983 */ /* 0x001ea40000100800 */
[----:B--2---:R0:W1:Y:S02]  /*19320*/  SYNCS.PHASECHK.TRANS64.TRYWAIT P0, [R2+URZ+0x28c20], R0 ;  /* 0x028c2000020075a7 */ /* 0x004064000800017f */
[----:B-1----:R-:W-:Y:S05]  /*19330*/  @!P0 NANOSLEEP.SYNCS 0x989680 ;  /* 0x009896800000895d */ /* 0x002fea0003900000 */
[----:B------:R-:W1:Y:S02]  /*19340*/  @!P0 SYNCS.PHASECHK.TRANS64 P0, [R2+URZ+0x28c20], R0 ;  /* 0x028c2000020085a7 */ /* 0x000e64000800007f */
[----:B-1----:R-:W-:Y:S05]  /*19350*/  @!P0 BRA `(.L_x_4048) ;  /* 0xfffffffc00ec8947 */ /* 0x002fea000383ffff */
[----:B------:R-:W-:Y:S05]  /*19360*/  BRA `(.L_x_4199) ;  /* 0xffffffa400dc7947 */ /* 0x000fea000383ffff */
.L_x_4052:
[----:B0-----:R0:W1:Y:S02]  /*19370*/  SYNCS.PHASECHK.TRANS64.TRYWAIT P0, [R3+URZ+0x28c60], R0 ;  /* 0x028c6000030075a7 */ /* 0x001064000800017f */
[----:B-1----:R-:W-:Y:S05]  /*19380*/  @!P0 NANOSLEEP.SYNCS 0x989680 ;  /* 0x009896800000895d */ /* 0x002fea0003900000 */
[----:B------:R-:W1:Y:S02]  /*19390*/  @!P0 SYNCS.PHASECHK.TRANS64 P0, [R3+URZ+0x28c60], R0 ;  /* 0x028c6000030085a7 */ /* 0x000e64000800007f */
[----:B-1----:R-:W-:Y:S05]  /*193a0*/  @!P0 BRA `(.L_x_4052) ;  /* 0xfffffffc00f08947 */ /* 0x002fea000383ffff */
[----:B------:R-:W-:Y:S05]  /*193b0*/  BRA `(.L_x_4200) ;  /* 0xffffffa8000c7947 */ /* 0x000fea000383ffff */
.L_x_4071:
[----:B-1----:R1:W2:Y:S02]  /*193c0*/  SYNCS.PHASECHK.TRANS64.TRYWAIT P0, [R3+URZ+0x28c40], R2 ;  /* 0x028c4002030075a7 */ /* 0x0022a4000800017f */
[----:B--2---:R-:W-:Y:S05]  /*193d0*/  @!P0 NANOSLEEP.SYNCS 0x989680 ;  /* 0x009896800000895d */ /* 0x004fea0003900000 */
[----:B------:R-:W2:Y:S02]  /*193e0*/  @!P0 SYNCS.PHASECHK.TRANS64 P0, [R3+URZ+0x28c40], R2 ;  /* 0x028c4002030085a7 */ /* 0x000ea4000800007f */
[----:B--2---:R-:W-:Y:S05]  /*193f0*/  @!P0 BRA `(.L_x_4071) ;  /* 0xfffffffc00f08947 */ /* 0x004fea000383ffff */
[----:B------:R-:W-:Y:S05]  /*19400*/  BRA `(.L_x_4201) ;  /* 0xffffffb4003c7947 */ /* 0x000fea000383ffff */
.L_x_4076:
[----:B0-----:R0:W2:Y:S02]  /*19410*/  SYNCS.PHASECHK.TRANS64.TRYWAIT P0, [R3+URZ+0x28c60], R2 ;  /* 0x028c6002030075a7 */ /* 0x0010a4000800017f */
[----:B--2---:R-:W-:Y:S05]  /*19420*/  @!P0 NANOSLEEP.SYNCS 0x989680 ;  /* 0x009896800000895d */ /* 0x004fea0003900000 */
[----:B------:R-:W2:Y:S02]  /*19430*/  @!P0 SYNCS.PHASECHK.TRANS64 P0, [R3+URZ+0x28c60], R2 ;  /* 0x028c6002030085a7 */ /* 0x000ea4000800007f */
[----:B--2---:R-:W-:Y:S05]  /*19440*/  @!P0 BRA `(.L_x_4076) ;  /* 0xfffffffc00f08947 */ /* 0x004fea000383ffff */
[----:B------:R-:W-:Y:S05]  /*19450*/  BRA `(.L_x_4202) ;  /* 0xffffffb400c47947 */ /* 0x000fea000383ffff */
.L_x_4091:
[----:B0-----:R0:W1:Y:S02]  /*19460*/  SYNCS.PHASECHK.TRANS64.TRYWAIT P0, [R4+URZ+0x28c40], R2 ;  /* 0x028c4002040075a7 */ /* 0x001064000800017f */
[----:B-1----:R-:W-:Y:S05]  /*19470*/  @!P0 NANOSLEEP.SYNCS 0x989680 ;  /* 0x009896800000895d */ /* 0x002fea0003900000 */
[----:B------:R-:W1:Y:S02]  /*19480*/  @!P0 SYNCS.PHASECHK.TRANS64 P0, [R4+URZ+0x28c40], R2 ;  /* 0x028c4002040085a7 */ /* 0x000e64000800007f */
[----:B-1----:R-:W-:Y:S05]  /*19490*/  @!P0 BRA `(.L_x_4091) ;  /* 0xfffffffc00f08947 */ /* 0x002fea000383ffff */
[----:B------:R-:W-:Y:S05]  /*194a0*/  BRA `(.L_x_4203) ;  /* 0xffffffc000d47947 */ /* 0x000fea000383ffff */
.L_x_4096:
[----:B-1----:R1:W2:Y:S02]  /*194b0*/  SYNCS.PHASECHK.TRANS64.TRYWAIT P0, [R4+URZ+0x28c60], R2 ;  /* 0x028c6002040075a7 */ /* 0x0022a4000800017f */
[----:B--2---:R-:W-:Y:S05]  /*194c0*/  @!P0 NANOSLEEP.SYNCS 0x989680 ;  /* 0x009896800000895d */ /* 0x004fea0003900000 */
[----:B------:R-:W2:Y:S02]  /*194d0*/  @!P0 SYNCS.PHASECHK.TRANS64 P0, [R4+URZ+0x28c60], R2 ;  /* 0x028c6002040085a7 */ /* 0x000ea4000800007f */
[----:B--2---:R-:W-:Y:S05]  /*194e0*/  @!P0 BRA `(.L_x_4096) ;  /* 0xfffffffc00f08947 */ /* 0x004fea000383ffff */
[----:B------:R-:W-:Y:S05]  /*194f0*/  BRA `(.L_x_4204) ;  /* 0xffffffc400587947 */ /* 0x000fea000383ffff */
.L_x_4111:
[----:B-1----:R1:W2:Y:S02]  /*19500*/  SYNCS.PHASECHK.TRANS64.TRYWAIT P0, [R4+URZ+0x28c40], R2 ;  /* 0x028c4002040075a7 */ /* 0x0022a4000800017f */
[----:B--2---:R-:W-:Y:S05]  /*19510*/  @!P0 NANOSLEEP.SYNCS 0x989680 ;  /* 0x009896800000895d */ /* 0x004fea0003900000 */
[----:B------:R-:W2:Y:S02]  /*19520*/  @!P0 SYNCS.PHASECHK.TRANS64 P0, [R4+URZ+0x28c40], R2 ;  /* 0x028c4002040085a7 */ /* 0x000ea4000800007f */
[----:B--2---:R-:W-:Y:S05]  /*19530*/  @!P0 BRA `(.L_x_4111) ;  /* 0xfffffffc00f08947 */ /* 0x004fea000383ffff */
[----:B------:R-:W-:Y:S05]  /*19540*/  BRA `(.L_x_4205) ;  /* 0xffffffd000447947 */ /* 0x000fea000383ffff */
.L_x_4116:
[----:B0-----:R0:W2:Y:S02]  /*19550*/  SYNCS.PHASECHK.TRANS64.TRYWAIT P0, [R4+URZ+0x28c60], R2 ;  /* 0x028c6002040075a7 */ /* 0x0010a4000800017f */
[----:B--2---:R-:W-:Y:S05]  /*19560*/  @!P0 NANOSLEEP.SYNCS 0x989680 ;  /* 0x009896800000895d */ /* 0x004fea0003900000 */
[----:B------:R-:W2:Y:S02]  /*19570*/  @!P0 SYNCS.PHASECHK.TRANS64 P0, [R4+URZ+0x28c60], R2 ;  /* 0x028c6002040085a7 */ /* 0x000ea4000800007f */
[----:B--2---:R-:W-:Y:S05]  /*19580*/  @!P0 BRA `(.L_x_4116) ;  /* 0xfffffffc00f08947 */ /* 0x004fea000383ffff */
[----:B------:R-:W-:Y:S05]  /*19590*/  BRA `(.L_x_4206) ;  /* 0xffffffd000cc7947 */ /* 0x000fea000383ffff */
.L_x_4132:
[----:B------:R-:W-:Y:S01]  /*195a0*/  BSSY B0, `(.L_x_4207) ;  /* 0x0000008000007945 */ /* 0x000fe20003800000 */
[----:B------:R-:W-:Y:S02]  /*195b0*/  IMAD.MOV.U32 R13, RZ, RZ, R16 ;  /* 0x000000ffff0d7224 */ /* 0x000fe400078e0010 */
[----:B------:R-:W-:Y:S02]  /*195c0*/  IMAD.MOV.U32 R12, RZ, RZ, RZ ;  /* 0x000000ffff0c7224 */ /* 0x000fe400078e00ff */
[----:B------:R-:W-:Y:S02]  /*195d0*/  IMAD.MOV.U32 R11, RZ, RZ, 0x1f ;  /* 0x0000001fff0b7424 */ /* 0x000fe400078e00ff */
[----:B------:R-:W-:-:S07]  /*195e0*/  IMAD.MOV.U32 R15, RZ, RZ, -0x1 ;  /* 0xffffffffff0f7424 */ /* 0x000fce00078e00ff */
[----:B-1---5:R-:W-:Y:S05]  /*195f0*/  WARPSYNC.COLLECTIVE R15, `(.L_x_4208) ;  /* 0x000000000f087348 */ /* 0x022fea0003c00000 */
[----:B------:R0:W2:Y:S02]  /*19600*/  SHFL.IDX P6, R14, R13, R12, R11 ;  /* 0x0000000c0d0e7389 */ /* 0x0000a400000c000b */
[----:B012--5:R-:W-:Y:S01]  /*19610*/  ENDCOLLECTIVE ;  /* 0x000000000000791b */ /* 0x027fe20003800000 */
.L_x_4208:
[----:B------:R-:W-:Y:S05]  /*19620*/  BSYNC B0 ;  /* 0x0000000000007941 */ /* 0x000fea0003800000 */
.L_x_4207:
        /* <DEDUP_REMOVED lines=9> */
.L_x_4209:
        /* <DEDUP_REMOVED lines=18> */
.L_x_4210:
        /* <DEDUP_REMOVED lines=8> */
.L_x_4211:
        /* <DEDUP_REMOVED lines=8> */
.L_x_4212:
        /* <DEDUP_REMOVED lines=8> */
.L_x_4213:
        /* <DEDUP_REMOVED lines=8> */
.L_x_4214:
        /* <DEDUP_REMOVED lines=9> */
.L_x_4215:
[----:B------:R-:W-:Y:S01]  /*19a70*/  IMAD.MOV.U32 R6, RZ, RZ, R14 ;  /* 0x000000ffff067224 */ /* 0x000fe200078e000e */
[----:B------:R-:W-:Y:S06]  /*19a80*/  BRA `(.L_x_4216) ;  /* 0xffffffdc00247947 */ /* 0x000fec000383ffff */
.L_x_4137:
        /* <DEDUP_REMOVED lines=8> */
.L_x_4218:
[----:B------:R-:W-:Y:S05]  /*19b10*/  BSYNC B0 ;  /* 0x0000000000007941 */ /* 0x000fea0003800000 */
.L_x_4217:
        /* <DEDUP_REMOVED lines=9> */
.L_x_4219:
        /* <DEDUP_REMOVED lines=8> */
.L_x_4220:
        /* <DEDUP_REMOVED lines=8> */
.L_x_4221:
        /* <DEDUP_REMOVED lines=8> */
.L_x_4222:
        /* <DEDUP_REMOVED lines=9> */
.L_x_4223:
[----:B------:R-:W-:Y:S01]  /*19dc0*/  IMAD.MOV.U32 R6, RZ, RZ, R14 ;  /* 0x000000ffff067224 */ /* 0x000fe200078e000e */
[----:B------:R-:W-:Y:S06]  /*19dd0*/  BRA `(.L_x_4224) ;  /* 0xffffffd800ec7947 */ /* 0x000fec000383ffff */
.L_x_4139:
[----:B------:R-:W-:Y:S01]  /*19de0*/  BSSY B0, `(.L_x_4225) ;  /* 0x0000006000007945 */ /* 0x000fe20003800000 */
[----:B------:R-:W-:Y:S01]  /*19df0*/  PLOP3.LUT P6, PT, P6, PT, PT, 0x8, 0x0 ;  /* 0x000000000000781c */ /* 0x000fe200037ce170 */
[----:B------:R-:W-:-:S12]  /*19e00*/  IMAD.MOV.U32 R15, RZ, RZ, -0x1 ;  /* 0xffffffffff0f7424 */ /* 0x000fd800078e00ff */
[----:B0----5:R-:W-:Y:S05]  /*19e10*/  WARPSYNC.COLLECTIVE R15, `(.L_x_4226) ;  /* 0x000000000f087348 */ /* 0x021fea0003c00000 */
[----:B------:R-:W-:Y:S01]  /*19e20*/  VOTE.ANY R14, PT, P6 ;  /* 0x00000000000e7806 */ /* 0x000fe200030e0100 */
[----:B0----5:R-:W-:Y:S06]  /*19e30*/  ENDCOLLECTIVE ;  /* 0x000000000000791b */ /* 0x021fec0003800000 */
.L_x_4226:
[----:B------:R-:W-:Y:S05]  /*19e40*/  BSYNC B0 ;  /* 0x0000000000007941 */ /* 0x000fea0003800000 */
.L_x_4225:
        /* <DEDUP_REMOVED lines=9> */
.L_x_4227:
[----:B------:R-:W-:Y:S01]  /*19ee0*/  IMAD.MOV.U32 R17, RZ, RZ, R14 ;  /* 0x000000ffff117224 */ /* 0x000fe200078e000e */
[----:B------:R-:W-:Y:S06]  /*19ef0*/  BRA `(.L_x_4228) ;  /* 0xffffffd800dc7947 */ /* 0x000fec000383ffff */
.L_x_4141:
[----:B------:R-:W-:Y:S01]  /*19f00*/  BSSY B0, `(.L_x_4229) ;  /* 0x0000007000007945 */ /* 0x000fe20003800000 */
[----:B------:R-:W-:Y:S02]  /*19f10*/  IMAD.MOV.U32 R13, RZ, RZ, R3 ;  /* 0x000000ffff0d7224 */ /* 0x000fe400078e0003 */
[----:B------:R-:W-:Y:S02]  /*19f20*/  IMAD.MOV.U32 R11, RZ, RZ, 0x1f ;  /* 0x0000001fff0b7424 */ /* 0x000fe400078e00ff */
[----:B------:R-:W-:-:S07]  /*19f30*/  IMAD.MOV.U32 R15, RZ, RZ, -0x1 ;  /* 0xffffffffff0f7424 */ /* 0x000fce00078e00ff */
[----:B0-2--5:R-:W-:Y:S05]  /*19f40*/  WARPSYNC.COLLECTIVE R15, `(.L_x_4230) ;  /* 0x000000000f087348 */ /* 0x025fea0003c00000 */
[----:B------:R1:W3:Y:S02]  /*19f50*/  SHFL.IDX P6, R14, R13, R12, R11 ;  /* 0x0000000c0d0e7389 */ /* 0x0002e400000c000b */
[----:B0123-5:R-:W-:Y:S01]  /*19f60*/  ENDCOLLECTIVE ;  /* 0x000000000000791b */ /* 0x02ffe20003800000 */
.L_x_4230:
[----:B------:R-:W-:Y:S05]  /*19f70*/  BSYNC B0 ;  /* 0x0000000000007941 */ /* 0x000fea0003800000 */
.L_x_4229:
[----:B------:R-:W-:Y:S01]  /*19f80*/  IMAD.MOV.U32 R2, RZ, RZ, R14 ;  /* 0x000000ffff027224 */ /* 0x000fe200078e000e */
[----:B------:R-:W-:Y:S06]  /*19f90*/  BRA `(.L_x_4140) ;  /* 0xffffffd800d07947 */ /* 0x000fec000383ffff */
.L_x_4145:
[----:B0-----:R0:W1:Y:S02]  /*19fa0*/  SYNCS.PHASECHK.TRANS64.TRYWAIT P0, [R0+URZ+0x28c20], R3 ;  /* 0x028c2003000075a7 */ /* 0x001064000800017f */
[----:B-1----:R-:W-:Y:S05]  /*19fb0*/  @!P0 NANOSLEEP.SYNCS 0x989680 ;  /* 0x009896800000895d */ /* 0x002fea0003900000 */
[----:B------:R-:W1:Y:S02]  /*19fc0*/  @!P0 SYNCS.PHASECHK.TRANS64 P0, [R0+URZ+0x28c20], R3 ;  /* 0x028c2003000085a7 */ /* 0x000e64000800007f */
[----:B-1----:R-:W-:Y:S05]  /*19fd0*/  @!P0 BRA `(.L_x_4145) ;  /* 0xfffffffc00f08947 */ /* 0x002fea000383ffff */
[----:B------:R-:W-:Y:S05]  /*19fe0*/  BRA `(.L_x_4231) ;  /* 0xffffffdc00c47947 */ /* 0x000fea000383ffff */
.L_x_4146:
        /* <DEDUP_REMOVED lines=8> */
[----:B0----5:R-:W-:Y:S05]  /*1a070*/  WARPSYNC.COLLECTIVE R15, `(.L_x_4233) ;  /* 0x000000000f087348 */ /* 0x021fea0003c00000 */
[----:B------:R1:W2:Y:S02]  /*1a080*/  SHFL.IDX P6, R14, R13, R12, R11 ;  /* 0x0000000c0d0e7389 */ /* 0x0002a400000c000b */
[----:B012--5:R-:W-:Y:S01]  /*1a090*/  ENDCOLLECTIVE ;  /* 0x000000000000791b */ /* 0x027fe20003800000 */
.L_x_4233:
[----:B------:R-:W-:Y:S05]  /*1a0a0*/  BSYNC B0 ;  /* 0x0000000000007941 */ /* 0x000fea0003800000 */
.L_x_4232:
[----:B------:R-:W-:Y:S05]  /*1a0b0*/  BRA `(.L_x_4234) ;  /* 0xffffffdc00ac7947 */ /* 0x000fea000383ffff */
.L_x_4147:
[----:B------:R-:W-:Y:S01]  /*1a0c0*/  BSSY B0, `(.L_x_4235) ;  /* 0x0000006000007945 */ /* 0x000fe20003800000 */
[----:B------:R-:W-:-:S07]  /*1a0d0*/  IMAD.MOV.U32 R15, RZ, RZ, -0x1 ;  /* 0xffffffffff0f7424 */ /* 0x000fce00078e00ff */
[----:B01---5:R-:W-:Y:S05]  /*1a0e0*/  WARPSYNC.COLLECTIVE R15, `(.L_x_4236) ;  /* 0x000000000f0c7348 */ /* 0x023fea0003c00000 */
[----:B------:R-:W-:Y:S02]  /*1a0f0*/  ELECT P6, UR62, PT ;  /* 0x00000000003e782f */ /* 0x000fe400038c0000 */
[----:B------:R-:W-:Y:S01]  /*1a100*/  MOV R14, UR62 ;  /* 0x0000003e000e7c02 */ /* 0x000fe20008000f00 */
[----:B01---5:R-:W-:Y:S10]  /*1a110*/  ENDCOLLECTIVE ;  /* 0x000000000000791b */ /* 0x023ff40003800000 */
.L_x_4236:
[----:B------:R-:W-:Y:S05]  /*1a120*/  BSYNC B0 ;  /* 0x0000000000007941 */ /* 0x000fea0003800000 */
.L_x_4235:
[----:B------:R-:W-:Y:S05]  /*1a130*/  BRA `(.L_x_4237) ;  /* 0xffffffdc00a07947 */ /* 0x000fea000383ffff */
.L_x_4149:
[----:B0-----:R0:W1:Y:S02]  /*1a140*/  SYNCS.PHASECHK.TRANS64.TRYWAIT P0, [R6+URZ], R5 ;  /* 0x00000005060075a7 */ /* 0x001064000800017f */
[----:B-1----:R-:W-:Y:S05]  /*1a150*/  @!P0 NANOSLEEP.SYNCS 0x989680 ;  /* 0x009896800000895d */ /* 0x002fea0003900000 */
[----:B------:R-:W1:Y:S02]  /*1a160*/  @!P0 SYNCS.PHASECHK.TRANS64 P0, [R6+URZ], R5 ;  /* 0x00000005060085a7 */ /* 0x000e64000800007f */
[----:B-1----:R-:W-:Y:S05]  /*1a170*/  @!P0 BRA `(.L_x_4149) ;  /* 0xfffffffc00f08947 */ /* 0x002fea000383ffff */
[----:B------:R-:W-:Y:S05]  /*1a180*/  BRA `(.L_x_4238) ;  /* 0xffffffdc00dc7947 */ /* 0x000fea000383ffff */
.L_x_4150:
[----:B-1----:R1:W2:Y:S02]  /*1a190*/  SYNCS.PHASECHK.TRANS64.TRYWAIT P0, [R7+URZ], R2 ;  /* 0x00000002070075a7 */ /* 0x0022a4000800017f */
[----:B--2---:R-:W-:Y:S05]  /*1a1a0*/  @!P0 NANOSLEEP.SYNCS 0x989680 ;  /* 0x009896800000895d */ /* 0x004fea0003900000 */
[----:B------:R-:W2:Y:S02]  /*1a1b0*/  @!P0 SYNCS.PHASECHK.TRANS64 P0, [R7+URZ], R2 ;  /* 0x00000002070085a7 */ /* 0x000ea4000800007f */
[----:B--2---:R-:W-:Y:S05]  /*1a1c0*/  @!P0 BRA `(.L_x_4150) ;  /* 0xfffffffc00f08947 */ /* 0x004fea000383ffff */
[----:B------:R-:W-:Y:S05]  /*1a1d0*/  BRA `(.L_x_4239) ;  /* 0xffffffdc00d07947 */ /* 0x000fea000383ffff */
.L_x_4152:
[----:B--2---:R2:W3:Y:S02]  /*1a1e0*/  SYNCS.PHASECHK.TRANS64.TRYWAIT P0, [R4+URZ], R5 ;  /* 0x00000005040075a7 */ /* 0x0044e4000800017f */
[----:B---3--:R-:W-:Y:S05]  /*1a1f0*/  @!P0 NANOSLEEP.SYNCS 0x989680 ;  /* 0x009896800000895d */ /* 0x008fea0003900000 */
[----:B------:R-:W3:Y:S02]  /*1a200*/  @!P0 SYNCS.PHASECHK.TRANS64 P0, [R4+URZ], R5 ;  /* 0x00000005040085a7 */ /* 0x000ee4000800007f */
[----:B---3--:R-:W-:Y:S05]  /*1a210*/  @!P0 BRA `(.L_x_4152) ;  /* 0xfffffffc00f08947 */ /* 0x008fea000383ffff */
[----:B------:R-:W-:Y:S05]  /*1a220*/  BRA `(.L_x_4240) ;  /* 0xffffffdc00d87947 */ /* 0x000fea000383ffff */
.L_x_4241:
        /* <DEDUP_REMOVED lines=13> */
.L_x_15287:


//--------------------- .text._ZN7cutlass13device_kernelIN5flash11enable_sm90INS1_16FlashAttnFwdSm90INS1_25CollectiveMainloopFwdSm90ILi2EN4cute5tupleIJNS5_1CILi1EEES8_S8_EEENS6_IJNS7_ILi64EEESA_SA_EEELi512ENS_10bfloat16_tEfNS_4arch4Sm90ELb0ELb0ELb1ELb1ELb0ELb0ELb1ELb0ELb0ELb1ELb0ELb0EEENS1_21CollectiveEpilogueFwdINS6_IJSA_NS7_ILi512EEESA_EEES9_SC_SE_Li256ELb1ELb1ELb0ELb0EEENS1_36VarlenDynamicPersistentTileSchedulerILi64ELi64ELi256ELi128ELb0ELb1ELb1ELb0ELb1ELb1EEEEEEEEEvNT_6ParamsE --------------------------
	.section	.text._ZN7cutlass13device_kernelIN5flash11enable_sm90INS1_16FlashAttnFwdSm90INS1_25CollectiveMainloopFwdSm90ILi2EN4cute5tupleIJNS5_1CILi1EEES8_S8_EEENS6_IJNS7_ILi64EEESA_SA_EEELi512ENS_10bfloat16_tEfNS_4arch4Sm90ELb0ELb0ELb1ELb1ELb0ELb0ELb1ELb0ELb0ELb1ELb0ELb0EEENS1_21CollectiveEpilogueFwdINS6_IJSA_NS7_ILi512EEESA_EEES9_SC_SE_Li256ELb1ELb1ELb0ELb0EEENS1_36VarlenDynamicPersistentTileSchedulerILi64ELi64ELi256ELi128ELb0ELb1ELb1ELb0ELb1ELb1EEEEEEEEEvNT_6ParamsE,"ax",@progbits
	.align	128
.text._ZN7cutlass13device_kernelIN5flash11enable_sm90INS1_16FlashAttnFwdSm90INS1_25CollectiveMainloopFwdSm90ILi2EN4cute5tupleIJNS5_1CILi1EEES8_S8_EEENS6_IJNS7_ILi64EEESA_SA_EEELi512ENS_10bfloat16_tEfNS_4arch4Sm90ELb0ELb0ELb1ELb1ELb0ELb0ELb1ELb0ELb0ELb1ELb0ELb0EEENS1_21CollectiveEpilogueFwdINS6_IJSA_NS7_ILi512EEESA_EEES9_SC_SE_Li256ELb1ELb1ELb0ELb0EEENS1_36VarlenDynamicPersistentTileSchedulerILi64ELi64ELi256ELi128ELb0ELb1ELb1ELb0ELb1ELb1EEEEEEEEEvNT_6ParamsE:
        .type           _ZN7cutlass13device_kernelIN5flash11enable_sm90INS1_16FlashAttnFwdSm90INS1_25CollectiveMainloopFwdSm90ILi2EN4cute5tupleIJNS5_1CILi1EEES8_S8_EEENS6_IJNS7_ILi64EEESA_SA_EEELi512ENS_10bfloat16_tEfNS_4arch4Sm90ELb0ELb0ELb1ELb1ELb0ELb0ELb1ELb0ELb0ELb1ELb0ELb0EEENS1_21CollectiveEpilogueFwdINS6_IJSA_NS7_ILi512EEESA_EEES9_SC_SE_Li256ELb1ELb1ELb0ELb0EEENS1_36VarlenDynamicPersistentTileSchedulerILi64ELi64ELi256ELi128ELb0ELb1ELb1ELb0ELb1ELb1EEEEEEEEEvNT_6ParamsE,@function
        .size           _ZN7cutlass13device_kernelIN5flash11enable_sm90INS1_16FlashAttnFwdSm90INS1_25CollectiveMainloopFwdSm90ILi2EN4cute5tupleIJNS5_1CILi1EEES8_S8_EEENS6_IJNS7_ILi64EEESA_SA_EEELi512ENS_10bfloat16_tEfNS_4arch4Sm90ELb0ELb0ELb1ELb1ELb0ELb0ELb1ELb0ELb0ELb1ELb0ELb0EEENS1_21CollectiveEpilogueFwdINS6_IJSA_NS7_ILi512EEESA_EEES9_SC_SE_Li256ELb1ELb1ELb0ELb0EEENS1_36VarlenDynamicPersistentTileSchedulerILi64ELi64ELi256ELi128ELb0ELb1ELb1ELb0ELb1ELb1EEEEEEEEEvNT_6ParamsE,(.L_x_15288 - _ZN7cutlass13device_kernelIN5flash11enable_sm90INS1_16FlashAttnFwdSm90INS1_25CollectiveMainloopFwdSm90ILi2EN4cute5tupleIJNS5_1CILi1EEES8_S8_EEENS6_IJNS7_ILi64EEESA_SA_EEELi512ENS_10bfloat16_tEfNS_4arch4Sm90ELb0ELb0ELb1ELb1ELb0ELb0ELb1ELb0ELb0ELb1ELb0ELb0EEENS1_21CollectiveEpilogueFwdINS6_IJSA_NS7_ILi512EEESA_EEES9_SC_SE_Li256ELb1ELb1ELb0ELb0EEENS1_36VarlenDynamicPersistentTileSchedulerILi64ELi64ELi256ELi128ELb0ELb1ELb1ELb0ELb1ELb1EEEEEEEEEvNT_6ParamsE)
        .other          _ZN7cutlass13device_kernelIN5flash11enable_sm90INS1_16FlashAttnFwdSm90INS1_25CollectiveMainloopFwdSm90ILi2EN4cute5tupleIJNS5_1CILi1EEES8_S8_EEENS6_IJNS7_ILi64EEESA_SA_EEELi512ENS_10bfloat16_tEfNS_4arch4Sm90ELb0ELb0ELb1ELb1ELb0ELb0ELb1ELb0ELb0ELb1ELb0ELb0EEENS1_21CollectiveEpilogueFwdINS6_IJSA_NS7_ILi512EEESA_EEES9_SC_SE_Li256ELb1ELb1ELb0ELb0EEENS1_36VarlenDynamicPersistentTileSchedulerILi64ELi64ELi256ELi128ELb0ELb1ELb1ELb0ELb1ELb1EEEEEEEEEvNT_6ParamsE,@"STO_CUDA_ENTRY STV_DEFAULT"
_ZN7cutlass13device_kernelIN5flash11enable_sm90INS1_16FlashAttnFwdSm90INS1_25CollectiveMainloopFwdSm90ILi2EN4cute5tupleIJNS5_1CILi1EEES8_S8_EEENS6_IJNS7_ILi64EEESA_SA_EEELi512ENS_10bfloat16_tEfNS_4arch4Sm90ELb0ELb0ELb1ELb1ELb0ELb0ELb1ELb0ELb0ELb1ELb0ELb0EEENS1_21CollectiveEpilogueFwdINS6_IJSA_NS7_ILi512EEESA_EEES9_SC_SE_Li256ELb1ELb1ELb0ELb0EEENS1_36VarlenDynamicPersistentTileSchedulerILi64ELi64ELi256ELi128ELb0ELb1ELb1ELb0ELb1ELb1EEEEEEEEEvNT_6ParamsE:
        /* <DEDUP_REMOVED lines=17> */
.L_x_4243:
[----:B------:R-:W-:Y:S05]  /*0110*/  BSYNC B0 ;  /* 0x0000000000007941 */ /* 0x000fea0003800000 */
.L_x_4242:
        /* <DEDUP_REMOVED lines=39> */
.L_x_4244:
        /* <DEDUP_REMOVED lines=22> */
.L_x_4245:
        /* <DEDUP_REMOVED lines=18> */
.L_x_4246:
        /* <DEDUP_REMOVED lines=22> */
.L_x_4247:
        /* <DEDUP_REMOVED lines=22> */
.L_x_4248:
[----:B------:R-:W-:Y:S01]  /*08d0*/  ISETP.NE.AND P0, PT, R3, RZ, PT ;  /* 0x000000ff0300720c */ /* 0x000fe20003f05270 */
[----:B------:R-:W-:Y:S01]  /*08e0*/  NOP ;  /* 0x0000000000007918 */ /* 0x000fe20000000000 */
[----:B------:R-:W-:Y:S01]  /*08f0*/  ULDC.64 UR38, c[0x0][0x208] ;  /* 0x0000820000267ab9 */ /* 0x000fe20000000a00 */
[----:B01234-:R-:W-:Y:S10]  /*0900*/  BAR.SYNC.DEFER_BLOCKING 0x0 ;  /* 0x0000000000007b1d */ /* 0x01fff40000010000 */
[----:B------:R-:W-:Y:S05]  /*0910*/  @!P0 BRA `(.L_x_4249) ;  /* 0x000000b800888947 */ /* 0x000fea0003800000 */
.L_x_4250:
        /* <DEDUP_REMOVED lines=23> */
[----:B------:R-:W-:Y:S01]  /*0a90*/  IMAD.MOV.U32 R193, RZ, RZ, RZ ;  /* 0x000000ffffc17224 */ /* 0x000fe200078e00ff */
[----:B------:R-:W-:Y:S01]  /*0aa0*/  SHF.R.S32.HI R0, RZ, 0x1f, R199 ;  /* 0x0000001fff007819 */ /* 0x000fe200000114c7 */
[----:B------:R-:W-:-:S03]  /*0ab0*/  UMOV UR36, URZ ;  /* 0x0000003f00247c82 */ /* 0x000fc60008000000 */
[CC--:B------:R-:W-:Y:S02]  /*0ac0*/  LEA.HI R2, R0.reuse, R199.reuse, RZ, 0x4 ;  /* 0x000000c700027211 */ /* 0x0c0fe400078f20ff */
[CC--:B------:R-:W-:Y:S02]  /*0ad0*/  LEA.HI R5, R0.reuse, R199.reuse, RZ, 0x5 ;  /* 0x000000c700057211 */ /* 0x0c0fe400078f28ff */
[----:B------:R-:W-:Y:S02]  /*0ae0*/  SHF.R.S32.HI R3, RZ, 0x4, R2 ;  /* 0x00000004ff037819 */ /* 0x000fe40000011402 */
[----:B------:R-:W-:Y:S02]  /*0af0*/  LEA.HI R7, R0, R199, RZ, 0x2 ;  /* 0x000000c700077211 */ /* 0x000fe400078f10ff */
[----:B------:R-:W-:Y:S02]  /*0b00*/  LEA.HI R4, R2, R3, RZ, 0x1 ;  /* 0x0000000302047211 */ /* 0x000fe400078f08ff */
[----:B------:R-:W-:-:S02]  /*0b10*/  SHF.R.S32.HI R11, RZ, 0x5, R5 ;  /* 0x00000005ff0b7819 */ /* 0x000fc40000011405 */
[----:B------:R-:W-:Y:S02]  /*0b20*/  LOP3.LUT R4, R4, 0x1ffffffe, RZ, 0xc0, !PT ;  /* 0x1ffffffe04047812 */ /* 0x000fe400078ec0ff */
[----:B------:R-:W-:Y:S02]  /*0b30*/  SHF.R.S32.HI R6, RZ, 0x1f, R5 ;  /* 0x0000001fff067819 */ /* 0x000fe40000011405 */
        /* <DEDUP_REMOVED lines=37> */
[----:B------:R-:W-:-:S02]  /*0d90*/  LEA.HI R4, R4, R5, RZ, 0x3 ;  /* 0x0000000504047211 */ /* 0x000fc400078f18ff */
[----:B------:R-:W-:Y:S02]  /*0da0*/  LOP3.LUT R9, R2, 0x8, R9, 0xf8, !PT ;  /* 0x0000000802097812 */ /* 0x000fe400078ef809 */
[----:B------:R-:W-:Y:S02]  /*0db0*/  SHF.R.U32.HI R2, RZ, 0x3, R2 ;  /* 0x00000003ff027819 */ /* 0x000fe40000011602 */
[----:B------:R-:W-:Y:S01]  /*0dc0*/  R2P PR, R7, 0x6 ;  /* 0x0000000607007804 */ /* 0x000fe20000000000 */
[----:B------:R-:W-:Y:S01]  /*0dd0*/  IMAD.MOV.U32 R7, RZ, RZ, R15 ;  /* 0x000000ffff077224 */ /* 0x000fe200078e000f */
[----:B------:R-:W-:Y:S02]  /*0de0*/  LOP3.LUT R9, R9, R2, RZ, 0x3c, !PT ;  /* 0x0000000209097212 */ /* 0x000fe400078e3cff */
[----:B------:R-:W-:Y:S02]  /*0df0*/  LOP3.LUT R2, R0, 0xfffffff8, RZ, 0xc0, !PT ;  /* 0xfffffff800027812 */ /* 0x000fe400078ec0ff */
[----:B------:R-:W-:Y:S01]  /*0e00*/  LOP3.LUT R4, R4, 0xfffffff8, RZ, 0xc0, !PT ;  /* 0xfffffff804047812 */ /* 0x000fe200078ec0ff */
[----:B------:R-:W-:Y:S01]  /*0e10*/  IMAD.IADD R8, R8, 0x1, R9 ;  /* 0x0000000108087824 */ /* 0x000fe200078e0209 */
[----:B------:R-:W-:Y:S01]  /*0e20*/  LEA.HI R3, R3, R194, RZ, 0x1 ;  /* 0x000000c203037211 */ /* 0x000fe200078f08ff */
[----:B------:R-:W-:Y:S01]  /*0e30*/  IMAD.IADD R191, R199, 0x1, -R2 ;  /* 0x00000001c7bf7824 */ /* 0x000fe200078e0a02 */
[----:B------:R-:W-:Y:S01]  /*0e40*/  SHF.R.S32.HI R6, RZ, 0x5, R6 ;  /* 0x00000005ff067819 */ /* 0x000fe20000011406 */
[----:B------:R-:W-:Y:S01]  /*0e50*/  IMAD.IADD R17, R5, 0x1, -R4 ;  /* 0x0000000105117824 */ /* 0x000fe200078e0a04 */
[----:B------:R-:W-:Y:S01]  /*0e60*/  LEA R22, R8, UR37, 0x1 ;  /* 0x0000002508167c11 */ /* 0x000fe2000f8e08ff */
[----:B------:R-:W-:Y:S01]  /*0e70*/  IMAD.SHL.U32 R16, R191, 0x8, RZ ;  /* 0x00000008bf107824 */ /* 0x000fe200078e00ff */
[----:B------:R-:W-:Y:S01]  /*0e80*/  LOP3.LUT R3, R3, 0xfffffe, RZ, 0xc0, !PT ;  /* 0x00fffffe03037812 */ /* 0x000fe200078ec0ff */
[----:B------:R-:W-:Y:S01]  /*0e90*/  IMAD R17, R6, 0x10, R17 ;  /* 0x0000001006117824 */ /* 0x000fe200078e0211 */
[----:B------:R-:W-:Y:S01]  /*0ea0*/  SEL R184, R184, 0xffffffe0, !P1 ;  /* 0xffffffe0b8b87807 */ /* 0x000fe20004800000 */
[----:B------:R-:W-:Y:S01]  /*0eb0*/  VIADD R185, R22, 0x36400 ;  /* 0x0003640016b97836 */ /* 0x000fe20000000000 */
[----:B------:R-:W-:Y:S01]  /*0ec0*/  SHF.R.S32.HI R192, RZ, 0x3, R0 ;  /* 0x00000003ffc07819 */ /* 0x000fe20000011400 */
[----:B------:R-:W-:-:S02]  /*0ed0*/  VIADD R190, R16, 0x40 ;  /* 0x0000004010be7836 */ /* 0x000fc40000000000 */
[C---:B------:R-:W-:Y:S02]  /*0ee0*/  VIADD R189, R16.reuse, 0x80 ;  /* 0x0000008010bd7836 */ /* 0x040fe40000000000 */
        /* <DEDUP_REMOVED lines=12> */
[----:B------:R-:W-:Y:S01]  /*0fb0*/  IMAD.IADD R3, R194, 0x1, -R3 ;  /* 0x00000001c2037824 */ /* 0x000fe200078e0a03 */
[----:B------:R-:W-:Y:S01]  /*0fc0*/  SHF.R.S32.HI R200, RZ, 0x1f, R195 ;  /* 0x0000001fffc87819 */ /* 0x000fe200000114c3 */
[----:B------:R-:W-:-:S02]  /*0fd0*/  @P2 VIADD R23, R185, 0xffffffc0 ;  /* 0xffffffc0b9172836 */ /* 0x000fc40000000000 */
[----:B------:R-:W-:Y:S02]  /*0fe0*/  IMAD.IADD R185, R185, 0x1, R184 ;  /* 0x00000001b9b97824 */ /* 0x000fe400078e02b8 */
[----:B------:R-:W-:Y:S02]  /*0ff0*/  IMAD.MOV.U32 R2, RZ, RZ, RZ ;  /* 0x000000ffff027224 */ /* 0x000fe400078e00ff */
[----:B------:R-:W-:Y:S02]  /*1000*/  IMAD.SHL.U32 R19, R3, 0x100, RZ ;  /* 0x0000010003137824 */ /* 0x000fe400078e00ff */
[----:B------:R-:W-:Y:S02]  /*1010*/  IMAD R197, R10, 0x8, R17 ;  /* 0x000000080ac57824 */ /* 0x000fe400078e0211 */
[----:B------:R-:W-:-:S07]  /*1020*/  IMAD.IADD R184, R184, 0x1, R23 ;  /* 0x00000001b8b87824 */ /* 0x000fce00078e0217 */
.L_x_4289:
[----:B0-2-4-:R-:W0:Y:S01]  /*1030*/  LDC.64 R4, c[0x0][0xd88] ;  /* 0x00036200ff047b82 */ /* 0x015e220000000a00 */
        /* <DEDUP_REMOVED lines=33> */
[----:B-1-3--:R-:W-:Y:S05]  /*1250*/  @P0 BRA `(.L_x_4251) ;  /* 0x00000000002c0947 */ /* 0x00afea0003800000 */
        /* <DEDUP_REMOVED lines=11> */
.L_x_4251:
[----:B0-----:R-:W2:Y:S01]  /*1310*/  LDL R4, [R1] ;  /* 0x0000000001047983 */ /* 0x001ea20000100800 */
[----:B-----5:R-:W-:Y:S01]  /*1320*/  IMAD.IADD R152, R152, 0x1, -R3 ;  /* 0x0000000198987824 */ /* 0x020fe200078e0a03 */
[----:B------:R-:W-:Y:S01]  /*1330*/  CS2R R150, SRZ ;  /* 0x0000000000967805 */ /* 0x000fe2000001ff00 */
[----:B------:R-:W-:Y:S01]  /*1340*/  IMAD.MOV.U32 R3, RZ, RZ, RZ ;  /* 0x000000ffff037224 */ /* 0x000fe200078e00ff */
[----:B------:R-:W-:Y:S01]  /*1350*/  CS2R R148, SRZ ;  /* 0x0000000000947805 */ /* 0x000fe2000001ff00 */
[----:B------:R-:W-:Y:S01]  /*1360*/  VIADD R0, R152, 0x3f ;  /* 0x0000003f98007836 */ /* 0x000fe20000000000 */
[----:B------:R-:W-:Y:S02]  /*1370*/  CS2R R146, SRZ ;  /* 0x0000000000927805 */ /* 0x000fe4000001ff00 */
[----:B------:R-:W-:Y:S02]  /*1380*/  CS2R R144, SRZ ;  /* 0x0000000000907805 */ /* 0x000fe4000001ff00 */
[----:B------:R-:W-:-:S02]  /*1390*/  CS2R R142, SRZ ;  /* 0x00000000008e7805 */ /* 0x000fc4000001ff00 */
[----:B------:R-:W-:Y:S02]  /*13a0*/  CS2R R140, SRZ ;  /* 0x00000000008c7805 */ /* 0x000fe4000001ff00 */
[----:B------:R-:W-:Y:S02]  /*13b0*/  SHF.R.S32.HI R5, RZ, 0x1f, R0 ;  /* 0x0000001fff057819 */ /* 0x000fe40000011400 */
[----:B------:R-:W-:Y:S02]  /*13c0*/  CS2R R138, SRZ ;  /* 0x00000000008a7805 */ /* 0x000fe4000001ff00 */
[----:B------:R-:W-:Y:S02]  /*13d0*/  CS2R R136, SRZ ;  /* 0x0000000000887805 */ /* 0x000fe4000001ff00 */
[----:B------:R-:W-:Y:S02]  /*13e0*/  CS2R R134, SRZ ;  /* 0x0000000000867805 */ /* 0x000fe4000001ff00 */
[----:B------:R-:W-:Y:S01]  /*13f0*/  LEA.HI R5, R5, R0, RZ, 0x6 ;  /* 0x0000000005057211 */ /* 0x000fe200078f30ff */
        /* <DEDUP_REMOVED lines=55> */
[----:B------:R-:W-:Y:S01]  /*1770*/  CS2R R8, SRZ ;  /* 0x0000000000087805 */ /* 0x000fe2000001ff00 */
[----:B------:R-:W-:Y:S01]  /*1780*/  IMAD.MOV.U32 R27, RZ, RZ, RZ ;  /* 0x000000ffff1b7224 */ /* 0x000fe200078e00ff */
[----:B------:R-:W-:Y:S01]  /*1790*/  SHF.R.S32.HI R173, RZ, 0x6, R5 ;  /* 0x00000006ffad7819 */ /* 0x000fe20000011405 */
[----:B------:R-:W-:Y:S01]  /*17a0*/  IMAD.MOV.U32 R172, RZ, RZ, RZ ;  /* 0x000000ffffac7224 */ /* 0x000fe200078e00ff */
[----:B--2---:R-:W-:-:S13]  /*17b0*/  ISETP.NE.AND P0, PT, R4, 0x1, PT ;  /* 0x000000010400780c */ /* 0x004fda0003f05270 */
[----:B------:R-:W-:Y:S05]  /*17c0*/  @!P0 BRA `(.L_x_4252) ;  /* 0x0000001400d48947 */ /* 0x000fea0003800000 */
[----:B------:R-:W-:Y:S02]  /*17d0*/  ISETP.GE.AND P1, PT, R152, 0x1, PT ;  /* 0x000000019800780c */ /* 0x000fe40003f26270 */
[----:B------:R-:W-:-:S11]  /*17e0*/  PLOP3.LUT P0, PT, PT, PT, PT, 0x80, 0x0 ;  /* 0x000000000000781c */ /* 0x000fd60003f0f070 */
[----:B------:R-:W-:Y:S05]  /*17f0*/  @!P1 BRA `(.L_x_4253) ;  /* 0x0000007800d09947 */ /* 0x000fea0003800000 */
        /* <DEDUP_REMOVED lines=56> */
[----:B------:R-:W-:-:S07]  /*1b80*/  VIADD R173, R173, 0xfffffffe ;  /* 0xfffffffeadad7836 */ /* 0x000fce0000000000 */
.L_x_4255:
[----:B------:R-:W-:Y:S01]  /*1b90*/  BAR.SYNC.DEFER_BLOCKING 0xe, 0x100 ;  /* 0x0384000000007b1d */ /* 0x000fe20000010000 */
[----:B01----:R-:W-:Y:S01]  /*1ba0*/  IMAD.U32 R4, RZ, RZ, UR36 ;  /* 0x00000024ff047e24 */ /* 0x003fe2000f8e00ff */
[----:B------:R-:W-:Y:S01]  /*1bb0*/  UIADD3 UR36, UR36, 0x1, URZ ;  /* 0x0000000124247890 */ /* 0x000fe2000fffe03f */
[C---:B------:R-:W-:Y:S01]  /*1bc0*/  ISETP.GT.AND P0, PT, R173.reuse, RZ, PT ;  /* 0x000000ffad00720c */ /* 0x040fe20003f04270 */
[----:B------:R-:W-:Y:S02]  /*1bd0*/  VIADD R173, R173, 0xffffffff ;  /* 0xffffffffadad7836 */ /* 0x000fe40000000000 */
[----:B------:R-:W-:Y:S01]  /*1be0*/  IMAD R4, R4, 0x40, R17 ;  /* 0x0000004004047824 */ /* 0x000fe200078e0211 */
        /* <DEDUP_REMOVED lines=165> */
.L_x_4254:
[----:B------:R-:W-:Y:S01]  /*2640*/  BAR.SYNC.DEFER_BLOCKING 0xe, 0x100 ;  /* 0x0384000000007b1d */ /* 0x000fe20000010000 */
[----:B01----:R-:W-:Y:S01]  /*2650*/  IMAD.U32 R4, RZ, RZ, UR36 ;  /* 0x00000024ff047e24 */ /* 0x003fe2000f8e00ff */
[----:B------:R-:W-:Y:S01]  /*2660*/  UIADD3 UR36, UR36, 0x1, URZ ;  /* 0x0000000124247890 */ /* 0x000fe2000fffe03f */
[----:B------:R-:W-:Y:S02]  /*2670*/  PLOP3.LUT P0, PT, PT, PT, PT, 0x8, 0x0 ;  /* 0x000000000000781c */ /* 0x000fe40003f0e170 */
[----:B------:R-:W-:Y:S01]  /*2680*/  IMAD R4, R4, 0x40, R17 ;  /* 0x0000004004047824 */ /* 0x000fe200078e0211 */
        /* <DEDUP_REMOVED lines=137> */
.L_x_4252:
        /* <DEDUP_REMOVED lines=32> */
.L_x_4256:
        /* <DEDUP_REMOVED lines=8> */
.L_x_4434:
[----:B------:R-:W-:Y:S05]  /*31a0*/  @P0 BRA `(.L_x_4258) ;  /* 0x0000000000040947 */ /* 0x000fea0003800000 */
[----:B------:R-:W-:Y:S01]  /*31b0*/  BPT.TRAP 0x1 ;  /* 0x000000040000795c */ /* 0x000fe20000300000 */
.L_x_4258:
[----:B0-----:R-:W-:Y:S01]  /*31c0*/  IMAD.U32 R3, RZ, RZ, UR36 ;  /* 0x00000024ff037e24 */ /* 0x001fe2000f8e00ff */
[----:B------:R-:W-:-:S04]  /*31d0*/  SHF.L.U32 R6, R2, 0x1f, RZ ;  /* 0x0000001f02067819 */ /* 0x000fc800000006ff */
[----:B------:R-:W-:-:S04]  /*31e0*/  LEA R3, R3, UR37, 0x3 ;  /* 0x0000002503037c11 */ /* 0x000fc8000f8e18ff */
[----:B------:R0:W1:Y:S01]  /*31f0*/  SYNCS.PHASECHK.TRANS64.TRYWAIT P1, [R3+URZ+0x38830], R6 ;  /* 0x03883006030075a7 */ /* 0x000062000802017f */
[----:B------:R-:W-:Y:S05]  /*3200*/  @P0 BRA `(.L_x_4259) ;  /* 0x0000000000040947 */ /* 0x000fea0003800000 */
[----:B------:R-:W-:Y:S01]  /*3210*/  BPT.TRAP 0x1 ;  /* 0x000000040000795c */ /* 0x000fe20000300000 */
.L_x_4259:
[----:B-1----:R-:W-:Y:S05]  /*3220*/  @P1 BRA `(.L_x_4260) ;  /* 0x0000000000081947 */ /* 0x002fea0003800000 */
[----:B------:R-:W1:Y:S02]  /*3230*/  SYNCS.PHASECHK.TRANS64.TRYWAIT P1, [R3+URZ+0x38830], R6 ;  /* 0x03883006030075a7 */ /* 0x000e64000802017f */
[----:B-1----:R-:W-:Y:S05]  /*3240*/  @!P1 BRA `(.L_x_4261) ;  /* 0x0000010c00c09947 */ /* 0x002fea0003800000 */
.L_x_4260:
        /* <DEDUP_REMOVED lines=40> */
.L_x_4435:
[----:B------:R-:W-:Y:S05]  /*34d0*/  @P0 BRA `(.L_x_4263) ;  /* 0x0000000000040947 */ /* 0x000fea0003800000 */
[----:B------:R-:W-:Y:S01]  /*34e0*/  BPT.TRAP 0x1 ;  /* 0x000000040000795c */ /* 0x000fe20000300000 */
.L_x_4263:
[----:B------:R3:W4:Y:S01]  /*34f0*/  SYNCS.PHASECHK.TRANS64.TRYWAIT P1, [R3+URZ+0x38850], R6 ;  /* 0x03885006030075a7 */ /* 0x000722000802017f */
[----:B------:R-:W-:Y:S05]  /*3500*/  @P0 BRA `(.L_x_4264) ;  /* 0x0000000000040947 */ /* 0x000fea0003800000 */
[----:B------:R-:W-:Y:S01]  /*3510*/  BPT.TRAP 0x1 ;  /* 0x000000040000795c */ /* 0x000fe20000300000 */
.L_x_4264:
[----:B----4-:R-:W-:Y:S05]  /*3520*/  @P1 BRA `(.L_x_4265) ;  /* 0x0000000000081947 */ /* 0x010fea0003800000 */
[----:B------:R-:W4:Y:S02]  /*3530*/  SYNCS.PHASECHK.TRANS64.TRYWAIT P1, [R3+URZ+0x38850], R6 ;  /* 0x03885006030075a7 */ /* 0x000f24000802017f */
[----:B----4-:R-:W-:Y:S05]  /*3540*/  @!P1 BRA `(.L_x_4266) ;  /* 0x0000010c002c9947 */ /* 0x010fea0003800000 */
.L_x_4265:
        /* <DEDUP_REMOVED lines=253> */
[----:B------:R-:W-:Y:S01]  /*4520*/  ULDC UR11, c[0x0][0xa80] ;  /* 0x0002a000000b7ab9 */ /* 0x000fe20000000800 */
        /* <DEDUP_REMOVED lines=29> */
[----:B------:R-:W-:-:S04]  /*4700*/  ULOP3.LUT UR7, UR44, 0x2000000, URZ, 0xfc, !UPT ;  /* 0x020000002c077892 */ /* 0x000fc8000f8efc3f */
[----:B------:R-:W-:-:S07]  /*4710*/  ULEA UR10, UR36, UR7, 0xc ;  /* 0x00000007240a7291 */ /* 0x000fce000f8e603f */
[----:B------:R-:W-:Y:S01]  /*4720*/  UMOV UR14, UR10 ;  /* 0x0000000a000e7c82 */ /* 0x000fe20008000000 */
        /* <DEDUP_REMOVED lines=104> */
[----:B-----5:R-:W-:-:S07]  /*4db0*/  FSEL R49, R49, -INF , P2 ;  /* 0xff80000031317808 */ /* 0x020fce0001000000 */
[----:B------:R-:W5:Y:S01]  /*4dc0*/  MUFU.TANH R53, R53 ;  /* 0x0000003500357308 */ /* 0x000f620000002400 */
[----:B0-----:R-:W-:Y:S02]  /*4dd0*/  FSEL R43, R43, -INF , P4 ;  /* 0xff8000002b2b7808 */ /* 0x001fe40002000000 */
[----:B------:R-:W-:Y:S02]  /*4de0*/  ISETP.GT.AND P4, PT, R5, 0x39, PT ;  /* 0x000000390500780c */ /* 0x000fe40003f84270 */
[----:B------:R-:W-:-:S03]  /*4df0*/  FMNMX.FTZ R5, R49, R4, !PT ;  /* 0x0000000431057209 */ /* 0x000fc60007810000 */
[----:B------:R-:W0:Y:S01]  /*4e00*/  MUFU.TANH R46, R46 ;  /* 0x0000002e002e7308 */ /* 0x000e220000002400 */
[----:B--2---:R-:W-:-:S04]  /*4e10*/  FSEL R52, R52, -INF , P3 ;  /* 0xff80000034347808 */ /* 0x004fc80001800000 */
[----:B------:R-:W-:-:S03]  /*4e20*/  FMNMX.FTZ R4, R52, R5, !PT ;  /* 0x0000000534047209 */ /* 0x000fc60007810000 */
[----:B------:R-:W2:Y:S01]  /*4e30*/  MUFU.TANH R47, R47 ;  /* 0x0000002f002f7308 */ /* 0x000ea20000002400 */
[----:B-----5:R-:W-:-:S04]  /*4e40*/  FSEL R53, R53, -INF , P4 ;  /* 0xff80000035357808 */ /* 0x020fc80002000000 */
[----:B-1-34-:R-:W-:-:S03]  /*4e50*/  FMNMX.FTZ R6, R53, R4, !PT ;  /* 0x0000000435067209 */ /* 0x01afc60007810000 */
[----:B------:R-:W1:Y:S01]  /*4e60*/  MUFU.TANH R50, R50 ;  /* 0x0000003200327308 */ /* 0x000e620000002400 */
[----:B0-----:R-:W-:Y:S01]  /*4e70*/  FSEL R46, R46, -INF , P5 ;  /* 0xff8000002e2e7808 */ /* 0x001fe20002800000 */
[----:B------:R-:W0:Y:S06]  /*4e80*/  SHFL.BFLY PT, R5, R6, 0x2, 0x1f ;  /* 0x0c401f0006057f89 */ /* 0x000e2c00000e0000 */
[----:B------:R-:W3:Y:S01]  /*4e90*/  MUFU.TANH R51, R51 ;  /* 0x0000003300337308 */ /* 0x000ee20000002400 */
[----:B--2---:R-:W-:-:S07]  /*4ea0*/  FSEL R47, R47, -INF , P6 ;  /* 0xff8000002f2f7808 */ /* 0x004fce0003000000 */
[----:B------:R-:W2:Y:S01]  /*4eb0*/  MUFU.TANH R54, R54 ;  /* 0x0000003600367308 */ /* 0x000ea20000002400 */
[----:B-1----:R-:W-:-:S07]  /*4ec0*/  FSEL R50, R50, -INF , P1 ;  /* 0xff80000032327808 */ /* 0x002fce0000800000 */
[----:B------:R-:W1:Y:S01]  /*4ed0*/  MUFU.TANH R55, R55 ;  /* 0x0000003700377308 */ /* 0x000e620000002400 */
[----:B---3--:R-:W-:Y:S02]  /*4ee0*/  FSEL R51, R51, -INF , P2 ;  /* 0xff80000033337808 */ /* 0x008fe40001000000 */
[----:B0-----:R-:W-:Y:S02]  /*4ef0*/  FMNMX.FTZ R7, R6, R5, !PT ;  /* 0x0000000506077209 */ /* 0x001fe40007810000 */
[----:B------:R-:W-:Y:S02]  /*4f00*/  FMNMX.FTZ R5, R26, R27, !PT ;  /* 0x0000001b1a057209 */ /* 0x000fe40007810000 */
[----:B------:R-:W-:Y:S01]  /*4f10*/  ISETP.GE.AND P2, PT, R152, 0x41, PT ;  /* 0x000000419800780c */ /* 0x000fe20003f46270 */
[----:B------:R-:W0:Y:S01]  /*4f20*/  SHFL.BFLY PT, R8, R7, 0x1, 0x1f ;  /* 0x0c201f0007087f89 */ /* 0x000e2200000e0000 */
[----:B------:R-:W-:Y:S02]  /*4f30*/  FMNMX.FTZ R4, R30, R5, !PT ;  /* 0x000000051e047209 */ /* 0x000fe40007810000 */
[----:B--2---:R-:W-:-:S02]  /*4f40*/  FSEL R54, R54, -INF , P3 ;  /* 0xff80000036367808 */ /* 0x004fc40001800000 */
[----:B------:R-:W-:-:S04]  /*4f50*/  FMNMX.FTZ R5, R31, R4, !PT ;  /* 0x000000041f057209 */ /* 0x000fc80007810000 */
[----:B------:R-:W-:Y:S02]  /*4f60*/  FMNMX.FTZ R4, R34, R5, !PT ;  /* 0x0000000522047209 */ /* 0x000fe40007810000 */
[----:B-1----:R-:W-:Y:S02]  /*4f70*/  FSEL R55, R55, -INF , P4 ;  /* 0xff80000037377808 */ /* 0x002fe40002000000 */
        /* <DEDUP_REMOVED lines=15> */
[----:B------:R-:W-:Y:S01]  /*5070*/  MUFU.EX2 R6, R24 ;  /* 0x0000001800067308 */ /* 0x000fe20000000800 */
[----:B------:R-:W-:Y:S01]  /*5080*/  FMNMX.FTZ R5, R51, R8, !PT ;  /* 0x0000000833057209 */ /* 0x000fe20007810000 */
[--C-:B------:R-:W-:Y:S01]  /*5090*/  FFMA.FTZ R10, R32, UR11, -R56.reuse ;  /* 0x0000000b200a7c23 */ /* 0x100fe20008010838 */
[--C-:B------:R-:W-:Y:S01]  /*50a0*/  FFMA.FTZ R11, R33, UR11, -R56.reuse ;  /* 0x0000000b210b7c23 */ /* 0x100fe20008010838 */
[--C-:B------:R-:W-:Y:S01]  /*50b0*/  FFMA.FTZ R12, R36, UR11, -R56.reuse ;  /* 0x0000000b240c7c23 */ /* 0x100fe20008010838 */
        /* <DEDUP_REMOVED lines=10> */
[--C-:B------:R-:W-:Y:S01]  /*5160*/  FFMA.FTZ R155, R52, UR11, -R56.reuse ;  /* 0x0000000b349b7c23 */ /* 0x100fe20008010838 */
[--C-:B------:R-:W-:Y:S01]  /*5170*/  FFMA.FTZ R172, R53, UR11, -R56.reuse ;  /* 0x0000000b35ac7c23 */ /* 0x100fe20008010838 */
[----:B------:R-:W1:Y:S08]  /*5180*/  MUFU.EX2 R7, R7 ;  /* 0x0000000700077308 */ /* 0x000e700000000800 */
[----:B------:R-:W-:Y:S08]  /*5190*/  MUFU.EX2 R8, R28 ;  /* 0x0000001c00087308 */ /* 0x000ff00000000800 */
[----:B------:R-:W2:Y:S01]  /*51a0*/  MUFU.EX2 R9, R9 ;  /* 0x0000000900097308 */ /* 0x000ea20000000800 */
[----:B-1----:R-:W-:Y:S01]  /*51b0*/  F2FP.BF16.F32.PACK_AB R156, R7, R6 ;  /* 0x00000006079c723e */ /* 0x002fe200000010ff */
[----:B------:R-:W-:Y:S01]  /*51c0*/  FADD.FTZ R7, R6, R7 ;  /* 0x0000000706077221 */ /* 0x000fe20000010000 */
[----:B0-----:R-:W-:Y:S01]  /*51d0*/  FMNMX.FTZ R24, R5, R14, !PT ;  /* 0x0000000e05187209 */ /* 0x001fe20007810000 */
[----:B------:R-:W-:-:S04]  /*51e0*/  FFMA.FTZ R14, R40, UR11, -R56 ;  /* 0x0000000b280e7c23 */ /* 0x000fc80008010838 */
[----:B------:R-:W-:Y:S01]  /*51f0*/  MUFU.EX2 R10, R10 ;  /* 0x0000000a000a7308 */ /* 0x000fe20000000800 */
[----:B------:R-:W0:Y:S07]  /*5200*/  SHFL.BFLY PT, R5, R24, 0x1, 0x1f ;  /* 0x0c201f0018057f89 */ /* 0x000e2e00000e0000 */
[----:B------:R-:W1:Y:S01]  /*5210*/  MUFU.EX2 R11, R11 ;  /* 0x0000000b000b7308 */ /* 0x000e620000000800 */
[----:B--2---:R-:W-:Y:S01]  /*5220*/  F2FP.BF16.F32.PACK_AB R158, R9, R8 ;  /* 0x00000008099e723e */ /* 0x004fe200000010ff */
[----:B------:R-:W-:-:S04]  /*5230*/  FADD.FTZ R8, R8, R7 ;  /* 0x0000000708087221 */ /* 0x000fc80000010000 */
[----:B------:R-:W-:Y:S02]  /*5240*/  FADD.FTZ R9, R9, R8 ;  /* 0x0000000809097221 */ /* 0x000fe40000010000 */
[----:B------:R-:W-:Y:S08]  /*5250*/  MUFU.EX2 R12, R12 ;  /* 0x0000000c000c7308 */ /* 0x000ff00000000800 */
[----:B------:R-:W2:Y:S01]  /*5260*/  MUFU.EX2 R13, R13 ;  /* 0x0000000d000d7308 */ /* 0x000ea20000000800 */
[----:B-1----:R-:W-:Y:S01]  /*5270*/  F2FP.BF16.F32.PACK_AB R160, R11, R10 ;  /* 0x0000000a0ba0723e */ /* 0x002fe200000010ff */
[----:B------:R-:W-:Y:S01]  /*5280*/  FADD.FTZ R10, R10, R9 ;  /* 0x000000090a0a7221 */ /* 0x000fe20000010000 */
[----:B0-----:R-:W-:-:S03]  /*5290*/  FMNMX.FTZ R5, R24, R5, !PT ;  /* 0x0000000518057209 */ /* 0x001fc60007810000 */
[----:B------:R-:W-:Y:S01]  /*52a0*/  FADD.FTZ R11, R11, R10 ;  /* 0x0000000a0b0b7221 */ /* 0x000fe20000010000 */
[C---:B------:R-:W-:Y:S01]  /*52b0*/  FSETP.NEU.FTZ.AND P1, PT, R5.reuse, -INF , PT ;  /* 0xff8000000500780b */ /* 0x040fe20003f3d000 */
[----:B------:R-:W-:Y:S01]  /*52c0*/  FMUL.FTZ R24, R5, UR11 ;  /* 0x0000000b05187c20 */ /* 0x000fe20008410000 */
[----:B------:R-:W-:Y:S04]  /*52d0*/  MUFU.EX2 R14, R14 ;  /* 0x0000000e000e7308 */ /* 0x000fe80000000800 */
[----:B------:R-:W-:Y:S02]  /*52e0*/  FSEL R25, R24, RZ, P1 ;  /* 0x000000ff18197208 */ /* 0x000fe40000800000 */
[----:B------:R-:W-:Y:S02]  /*52f0*/  ISETP.NE.AND P1, PT, R57, RZ, PT ;  /* 0x000000ff3900720c */ /* 0x000fe40003f25270 */
[----:B------:R-:W0:Y:S01]  /*5300*/  MUFU.EX2 R15, R15 ;  /* 0x0000000f000f7308 */ /* 0x000e220000000800 */
[--C-:B------:R-:W-:Y:S01]  /*5310*/  FFMA.FTZ R174, R26, UR11, -R25.reuse ;  /* 0x0000000b1aae7c23 */ /* 0x100fe20008010819 */
        /* <DEDUP_REMOVED lines=8> */
[----:B------:R-:W-:Y:S01]  /*53a0*/  FFMA.FTZ R183, R43, UR11, -R25 ;  /* 0x0000000b2bb77c23 */ /* 0x000fe20008010819 */
[----:B------:R-:W-:-:S02]  /*53b0*/  @!P1 VIADD R24, R3, 0x38840 ;  /* 0x0003884003189836 */ /* 0x000fc40000000000 */
[--C-:B------:R-:W-:Y:S01]  /*53c0*/  FFMA.FTZ R207, R46, UR11, -R25.reuse ;  /* 0x0000000b2ecf7c23 */ /* 0x100fe20008010819 */
[--C-:B------:R-:W-:Y:S01]  /*53d0*/  FFMA.FTZ R208, R47, UR11, -R25.reuse ;  /* 0x0000000b2fd07c23 */ /* 0x100fe20008010819 */
[--C-:B------:R-:W-:Y:S01]  /*53e0*/  FFMA.FTZ R209, R50, UR11, -R25.reuse ;  /* 0x0000000b32d17c23 */ /* 0x100fe20008010819 */
[--C-:B------:R-:W-:Y:S01]  /*53f0*/  FFMA.FTZ R210, R51, UR11, -R25.reuse ;  /* 0x0000000b33d27c23 */ /* 0x100fe20008010819 */
[----:B------:R-:W-:Y:S01]  /*5400*/  @!P1 PRMT R24, RZ, 0x654, R24 ;  /* 0x00000654ff189816 */ /* 0x000fe20000000018 */
[--C-:B------:R-:W-:Y:S01]  /*5410*/  FFMA.FTZ R211, R54, UR11, -R25.reuse ;  /* 0x0000000b36d37c23 */ /* 0x100fe20008010819 */
[----:B------:R-:W-:Y:S01]  /*5420*/  FFMA.FTZ R212, R55, UR11, -R25 ;  /* 0x0000000b37d47c23 */ /* 0x000fe20008010819 */
[----:B------:R-:W-:Y:S01]  /*5430*/  MUFU.EX2 R174, R174 ;  /* 0x000000ae00ae7308 */ /* 0x000fe20000000800 */
[----:B------:R1:W-:Y:S01]  /*5440*/  @!P1 SYNCS.ARRIVE.TRANS64.RED.A1T0 RZ, [R24+URZ], RZ ;  /* 0x000000ff18ff99a7 */ /* 0x0003e2000810043f */
[----:B--2---:R-:W-:Y:S01]  /*5450*/  F2FP.BF16.F32.PACK_AB R162, R13, R12 ;  /* 0x0000000c0da2723e */ /* 0x004fe200000010ff */
[----:B------:R-:W-:Y:S01]  /*5460*/  FADD.FTZ R12, R12, R11 ;  /* 0x0000000b0c0c7221 */ /* 0x000fe20000010000 */
[----:B0-----:R-:W-:Y:S01]  /*5470*/  F2FP.BF16.F32.PACK_AB R164, R15, R14 ;  /* 0x0000000e0fa4723e */ /* 0x001fe200000010ff */
[----:B------:R-:W-:-:S02]  /*5480*/  @!P1 VIADD R3, R3, 0x38860 ;  /* 0x0003886003039836 */ /* 0x000fc40000000000 */
[----:B------:R-:W-:Y:S01]  /*5490*/  FADD.FTZ R13, R13, R12 ;  /* 0x0000000c0d0d7221 */ /* 0x000fe20000010000 */
[----:B------:R-:W0:Y:S02]  /*54a0*/  MUFU.EX2 R175, R175 ;  /* 0x000000af00af7308 */ /* 0x000e240000000800 */
[----:B------:R-:W-:Y:S01]  /*54b0*/  @!P1 PRMT R3, RZ, 0x654, R3 ;  /* 0x00000654ff039816 */ /* 0x000fe20000000003 */
[----:B------:R-:W-:-:S04]  /*54c0*/  FADD.FTZ R14, R14, R13 ;  /* 0x0000000d0e0e7221 */ /* 0x000fc80000010000 */
[----:B------:R-:W-:Y:S01]  /*54d0*/  FADD.FTZ R15, R15, R14 ;  /* 0x0000000e0f0f7221 */ /* 0x000fe20000010000 */
        /* <DEDUP_REMOVED lines=15> */
[----:B------:R-:W-:Y:S01]  /*55d0*/  MUFU.EX2 R20, R20 ;  /* 0x0000001400147308 */ /* 0x000fe20000000800 */
[----:B------:R0:W-:Y:S07]  /*55e0*/  STSM.16.M88.4 [R22+0x36400], R156 ;  /* 0x0364009c16007844 */ /* 0x0001ee0000000200 */
[----:B------:R-:W3:Y:S01]  /*55f0*/  MUFU.EX2 R21, R21 ;  /* 0x0000001500157308 */ /* 0x000ee20000000800 */
[----:B--2---:R-:W-:Y:S01]  /*5600*/  F2FP.BF16.F32.PACK_AB R163, R181, R180 ;  /* 0x000000b4b5a3723e */ /* 0x004fe200000010ff */
[----:B------:R-:W-:-:S04]  /*5610*/  FADD.FTZ R180, R180, R179 ;  /* 0x000000b3b4b47221 */ /* 0x000fc80000010000 */
[----:B------:R0:W-:Y:S01]  /*5620*/  STSM.16.M88.4 [R185], R160 ;  /* 0x000000a0b9007844 */ /* 0x0001e20000000200 */
[----:B------:R-:W-:Y:S01]  /*5630*/  FADD.FTZ R181, R181, R180 ;  /* 0x000000b4b5b57221 */ /* 0x000fe20000010000 */
[----:B------:R-:W-:Y:S08]  /*5640*/  MUFU.EX2 R182, R182 ;  /* 0x000000b600b67308 */ /* 0x000ff00000000800 */
[----:B------:R-:W2:Y:S01]  /*5650*/  MUFU.EX2 R183, R183 ;  /* 0x000000b700b77308 */ /* 0x000ea20000000800 */
[----:B---3--:R-:W-:Y:S01]  /*5660*/  F2FP.BF16.F32.PACK_AB R166, R21, R20 ;  /* 0x0000001415a6723e */ /* 0x008fe200000010ff */
[----:B------:R-:W-:-:S04]  /*5670*/  FADD.FTZ R20, R20, R15 ;  /* 0x0000000f14147221 */ /* 0x000fc80000010000 */
[----:B------:R-:W-:Y:S02]  /*5680*/  FADD.FTZ R20, R21, R20 ;  /* 0x0000001415147221 */ /* 0x000fe40000010000 */
[----:B------:R-:W-:Y:S08]  /*5690*/  MUFU.EX2 R207, R207 ;  /* 0x000000cf00cf7308 */ /* 0x000ff00000000800 */
[----:B------:R-:W3:Y:S01]  /*56a0*/  MUFU.EX2 R208, R208 ;  /* 0x000000d000d07308 */ /* 0x000ee20000000800 */
[----:B--2---:R-:W-:Y:S01]  /*56b0*/  F2FP.BF16.F32.PACK_AB R165, R183, R182 ;  /* 0x000000b6b7a5723e */ /* 0x004fe200000010ff */
[----:B------:R-:W-:-:S04]  /*56c0*/  FADD.FTZ R182, R182, R181 ;  /* 0x000000b5b6b67221 */ /* 0x000fc80000010000 */
[----:B------:R-:W-:Y:S02]  /*56d0*/  FADD.FTZ R182, R183, R182 ;  /* 0x000000b6b7b67221 */ /* 0x000fe40000010000 */
[----:B------:R-:W-:Y:S08]  /*56e0*/  MUFU.EX2 R153, R153 ;  /* 0x0000009900997308 */ /* 0x000ff00000000800 */
[----:B------:R-:W2:Y:S01]  /*56f0*/  MUFU.EX2 R154, R154 ;  /* 0x0000009a009a7308 */ /* 0x000ea20000000800 */
[----:B---3--:R-:W-:Y:S01]  /*5700*/  F2FP.BF16.F32.PACK_AB R167, R208, R207 ;  /* 0x000000cfd0a7723e */ /* 0x008fe200000010ff */
[----:B------:R-:W-:-:S04]  /*5710*/  FADD.FTZ R207, R207, R182 ;  /* 0x000000b6cfcf7221 */ /* 0x000fc80000010000 */
[----:B------:R0:W-:Y:S01]  /*5720*/  STSM.16.M88.4 [R23], R164 ;  /* 0x000000a417007844 */ /* 0x0001e20000000200 */
[----:B------:R-:W-:Y:S01]  /*5730*/  FADD.FTZ R208, R208, R207 ;  /* 0x000000cfd0d07221 */ /* 0x000fe20000010000 */
[----:B------:R-:W-:Y:S08]  /*5740*/  MUFU.EX2 R155, R155 ;  /* 0x0000009b009b7308 */ /* 0x000ff00000000800 */
[----:B------:R-:W3:Y:S01]  /*5750*/  MUFU.EX2 R172, R172 ;  /* 0x000000ac00ac7308 */ /* 0x000ee20000000800 */
[----:B--2---:R-:W-:Y:S01]  /*5760*/  F2FP.BF16.F32.PACK_AB R168, R154, R153 ;  /* 0x000000999aa8723e */ /* 0x004fe200000010ff */
[----:B------:R-:W-:-:S04]  /*5770*/  FADD.FTZ R153, R153, R20 ;  /* 0x0000001499997221 */ /* 0x000fc80000010000 */
[----:B------:R-:W-:Y:S02]  /*5780*/  FADD.FTZ R154, R154, R153 ;  /* 0x000000999a9a7221 */ /* 0x000fe40000010000 */
[----:B------:R-:W-:Y:S08]  /*5790*/  MUFU.EX2 R209, R209 ;  /* 0x000000d100d17308 */ /* 0x000ff00000000800 */
[----:B------:R-:W2:Y:S01]  /*57a0*/  MUFU.EX2 R210, R210 ;  /* 0x000000d200d27308 */ /* 0x000ea20000000800 */
[----:B---3--:R-:W-:-:S07]  /*57b0*/  F2FP.BF16.F32.PACK_AB R170, R172, R155 ;  /* 0x0000009bacaa723e */ /* 0x008fce00000010ff */
[----:B------:R-:W-:Y:S08]  /*57c0*/  MUFU.EX2 R211, R211 ;  /* 0x000000d300d37308 */ /* 0x000ff00000000800 */
[----:B------:R-:W3:Y:S01]  /*57d0*/  MUFU.EX2 R212, R212 ;  /* 0x000000d400d47308 */ /* 0x000ee20000000800 */
[----:B--2---:R-:W-:Y:S01]  /*57e0*/  F2FP.BF16.F32.PACK_AB R169, R210, R209 ;  /* 0x000000d1d2a9723e */ /* 0x004fe200000010ff */
[----:B------:R-:W-:-:S04]  /*57f0*/  FADD.FTZ R209, R209, R208 ;  /* 0x000000d0d1d17221 */ /* 0x000fc80000010000 */
[----:B------:R-:W-:Y:S01]  /*5800*/  FADD.FTZ R210, R210, R209 ;  /* 0x000000d1d2d27221 */ /* 0x000fe20000010000 */
[----:B---3--:R-:W-:-:S03]  /*5810*/  F2FP.BF16.F32.PACK_AB R171, R212, R211 ;  /* 0x000000d3d4ab723e */ /* 0x008fc600000010ff */
[----:B------:R-:W-:Y:S02]  /*5820*/  FADD.FTZ R211, R211, R210 ;  /* 0x000000d2d3d37221 */ /* 0x000fe40000010000 */
[----:B------:R0:W-:Y:S01]  /*5830*/  STSM.16.M88.4 [R184], R168 ;  /* 0x000000a8b8007844 */ /* 0x0001e20000000200 */
[----:B-1----:R-:W-:Y:S01]  /*5840*/  WARPGROUP.ARRIVE ;  /* 0x00000000000079c5 */ /* 0x002fe20000000000 */
[----:B------:R-:W-:-:S05]  /*5850*/  FADD.FTZ R6, R212, R211 ;  /* 0x000000d3d4067221 */ /* 0x000fca0000010000 */
[----:B------:R-:W-:Y:S01]  /*5860*/  HGMMA.64x256x16.F32.BF16 R24, R156, gdesc[UR12].tnspB, RZ, !UPT, gsb0 ;  /* 0x43e0000c9c187df0 */ /* 0x000fe2000c0018ff */
        /* <DEDUP_REMOVED lines=12> */
[----:B------:R-:W-:Y:S01]  /*5930*/  HGMMA.64x256x16.F32.BF16 R24, R164, gdesc[UR12].tnspB, R24, gsb0 ;  /* 0x43e0000ca4187df0 */ /* 0x000fe20008001818 */
[----:B------:R-:W-:Y:S01]  /*5940*/  UMOV UR14, UR10 ;  /* 0x0000000a000e7c82 */ /* 0x000fe20008000000 */
        /* <DEDUP_REMOVED lines=14> */
[----:B------:R1:W-:Y:S02]  /*5a30*/  @!P1 SYNCS.ARRIVE.TRANS64.RED.A1T0 RZ, [R3+URZ], RZ ;  /* 0x000000ff03ff99a7 */ /* 0x0003e4000810043f */
[----:B-1----:R-:W-:-:S04]  /*5a40*/  FADD.FTZ R3, R155, R154 ;  /* 0x0000009a9b037221 */ /* 0x002fc80000010000 */
[----:B------:R-:W-:Y:S01]  /*5a50*/  FADD.FTZ R3, R172, R3 ;  /* 0x00000003ac037221 */ /* 0x000fe20000010000 */
[----:B0-----:R-:W-:Y:S06]  /*5a60*/  @!P2 BRA `(.L_x_4267) ;  /* 0x0000002c0088a947 */ /* 0x001fec0003800000 */
[----:B------:R-:W-:Y:S01]  /*5a70*/  VIADD R7, R173, 0xfffffffe ;  /* 0xfffffffead077836 */ /* 0x000fe20000000000 */
[----:B------:R-:W-:Y:S01]  /*5a80*/  UMOV UR24, UR36 ;  /* 0x0000002400187c82 */ /* 0x000fe20008000000 */
[----:B------:R-:W-:Y:S02]  /*5a90*/  IMAD.MOV.U32 R8, RZ, RZ, R5 ;  /* 0x000000ffff087224 */ /* 0x000fe400078e0005 */
[----:B------:R-:W-:-:S07]  /*5aa0*/  IMAD.MOV.U32 R13, RZ, RZ, R4 ;  /* 0x000000ffff0d7224 */ /* 0x000fce00078e0004 */
.L_x_4276:
        /* <DEDUP_REMOVED lines=9> */
.L_x_4268:
[----:B------:R-:W-:Y:S01]  /*5b40*/  ULEA UR5, UR36, UR37, 0x3 ;  /* 0x0000002524057291 */ /* 0x000fe2000f8e183f */
[----:B------:R-:W-:-:S08]  /*5b50*/  SHF.L.U32 R4, R2, 0x1f, RZ ;  /* 0x0000001f02047819 */ /* 0x000fd000000006ff */
[----:B------:R0:W1:Y:S01]  /*5b60*/  SYNCS.PHASECHK.TRANS64.TRYWAIT P3, [UR5+0x38830], R4 ;  /* 0x03883004ff0075a7 */ /* 0x0000620008060145 */
[----:B------:R-:W-:Y:S05]  /*5b70*/  @P0 BRA `(.L_x_4269) ;  /* 0x0000000000040947 */ /* 0x000fea0003800000 */
[----:B------:R-:W-:Y:S01]  /*5b80*/  BPT.TRAP 0x1 ;  /* 0x000000040000795c */ /* 0x000fe20000300000 */
.L_x_4269:
[----:B-1----:R-:W-:Y:S05]  /*5b90*/  @P3 BRA `(.L_x_4270) ;  /* 0x0000000000083947 */ /* 0x002fea0003800000 */
[----:B------:R-:W1:Y:S02]  /*5ba0*/  SYNCS.PHASECHK.TRANS64.TRYWAIT P3, [UR5+0x38830], R4 ;  /* 0x03883004ff0075a7 */ /* 0x000e640008060145 */
[----:B-1----:R-:W-:Y:S05]  /*5bb0*/  @!P3 BRA `(.L_x_4271) ;  /* 0x000000e400a4b947 */ /* 0x002fea0003800000 */
.L_x_4270:
        /* <DEDUP_REMOVED lines=28> */
.L_x_4272:
[----:B------:R2:W3:Y:S01]  /*5d80*/  SYNCS.PHASECHK.TRANS64.TRYWAIT P3, [UR5+0x38850], R4 ;  /* 0x03885004ff0075a7 */ /* 0x0004e20008060145 */
[----:B------:R-:W-:Y:S05]  /*5d90*/  @P0 BRA `(.L_x_4273) ;  /* 0x0000000000040947 */ /* 0x000fea0003800000 */
[----:B------:R-:W-:Y:S01]  /*5da0*/  BPT.TRAP 0x1 ;  /* 0x000000040000795c */ /* 0x000fe20000300000 */
.L_x_4273:
[----:B---3--:R-:W-:Y:S05]  /*5db0*/  @P3 BRA `(.L_x_4274) ;  /* 0x0000000000083947 */ /* 0x008fea0003800000 */
[----:B------:R-:W3:Y:S02]  /*5dc0*/  SYNCS.PHASECHK.TRANS64.TRYWAIT P3, [UR5+0x38850], R4 ;  /* 0x03885004ff0075a7 */ /* 0x000ee40008060145 */
[----:B---3--:R-:W-:Y:S05]  /*5dd0*/  @!P3 BRA `(.L_x_4275) ;  /* 0x000000e40034b947 */ /* 0x008fea0003800000 */
.L_x_4274:
[----:B------:R-:W-:Y:S01]  /*5de0*/  UIADD3 UR10, UR37, 0x26400, URZ ;  /* 0x00026400250a7890 */ /* 0x000fe2000fffe03f */
[----:B------:R-:W-:Y:S01]  /*5df0*/  WARPGROUP.ARRIVE ;  /* 0x00000000000079c5 */ /* 0x000fe20000000000 */
[----:B------:R-:W-:-:S05]  /*5e00*/  UIADD3 UR15, UR6, 0x2, URZ ;  /* 0x00000002060f7890 */ /* 0x000fca000fffe03f */
[----:B-1----:R-:W1:Y:S01]  /*5e10*/  S2R R5, SR_TID.X ;  /* 0x0000000000057919 */ /* 0x002e620000002100 */
[----:B------:R-:W-:Y:S02]  /*5e20*/  USHF.R.U32.HI UR10, URZ, 0x4, UR10 ;  /* 0x000000043f0a7899 */ /* 0x000fe4000801160a */
[----:B------:R-:W-:Y:S02]  /*5e30*/  UIADD3 UR11, UR6, 0x6, URZ ;  /* 0x00000006060b7890 */ /* 0x000fe4000fffe03f */
[----:B------:R-:W-:Y:S02]  /*5e40*/  ULOP3.LUT UR18, UR10, 0x3fff, URZ, 0xc0, !UPT ;  /* 0x00003fff0a127892 */ /* 0x000fe4000f8ec03f */
[----:B------:R-:W-:Y:S02]  /*5e50*/  UIADD3 UR14, UR6, 0x4, URZ ;  /* 0x00000004060e7890 */ /* 0x000fe4000fffe03f */
        /* <DEDUP_REMOVED lines=9> */
[----:B------:R-:W-:Y:S01]  /*5ef0*/  UIADD3 UR22, UR10, 0x2, URZ ;  /* 0x000000020a167890 */ /* 0x000fe2000fffe03f */
[----:B------:R-:W-:Y:S01]  /*5f00*/  UMOV UR20, UR15 ;  /* 0x0000000f00147c82 */ /* 0x000fe20008000000 */
[----:B------:R-:W-:Y:S01]  /*5f10*/  UMOV UR21, 0x40000040 ;  /* 0x4000004000157882 */ /* 0x000fe20000000000 */
[----:B------:R-:W-:Y:S01]  /*5f20*/  UMOV UR23, 0x40000040 ;  /* 0x4000004000177882 */ /* 0x000fe20000000000 */
[----:B-1----:R-:W-:-:S05]  /*5f30*/  SHF.R.U32.HI R5, RZ, 0x7, R5 ;  /* 0x00000007ff057819 */ /* 0x002fca0000011605 */
[----:B0-2---:R-:W0:Y:S01]  /*5f40*/  SHFL.IDX PT, R4, R5, RZ, 0x1f ;  /* 0x00001fff05047589 */ /* 0x005e2200000e0000 */
        /* <DEDUP_REMOVED lines=319> */
[----:B------:R-:W3:Y:S08]  /*7340*/  MUFU.TANH R11, R11 ;  /* 0x0000000b000b7308 */ /* 0x000ef00000002400 */
[----:B------:R-:W4:Y:S08]  /*7350*/  MUFU.TANH R12, R12 ;  /* 0x0000000c000c7308 */ /* 0x000f300000002400 */
[----:B------:R-:W5:Y:S01]  /*7360*/  MUFU.TANH R154, R154 ;  /* 0x0000009a009a7308 */ /* 0x000f620000002400 */
[----:B0-----:R-:W-:-:S02]  /*7370*/  FMNMX.FTZ R168, R153, R4, !PT ;  /* 0x0000000499a87209 */ /* 0x001fc40007810000 */
[----:B-1----:R-:W-:-:S05]  /*7380*/  FMNMX.FTZ R153, R9, R8, !PT ;  /* 0x0000000809997209 */ /* 0x002fca0007810000 */
[----:B------:R-:W0:Y:S01]  /*7390*/  MUFU.TANH R155, R155 ;  /* 0x0000009b009b7308 */ /* 0x000e220000002400 */
[----:B------:R-:W1:Y:S01]  /*73a0*/  SHFL.BFLY PT, R169, R168, 0x1, 0x1f ;  /* 0x0c201f00a8a97f89 */ /* 0x000e6200000e0000 */
[----:B--2---:R-:W-:-:S04]  /*73b0*/  FMNMX.FTZ R4, R10, R153, !PT ;  /* 0x000000990a047209 */ /* 0x004fc80007810000 */
[----:B---3--:R-:W-:Y:S02]  /*73c0*/  FMNMX.FTZ R153, R11, R4, !PT ;  /* 0x000000040b997209 */ /* 0x008fe40007810000 */
[----:B------:R-:W2:Y:S02]  /*73d0*/  MUFU.TANH R156, R156 ;  /* 0x0000009c009c7308 */ /* 0x000ea40000002400 */
[----:B----4-:R-:W-:-:S04]  /*73e0*/  FMNMX.FTZ R153, R12, R153, !PT ;  /* 0x000000990c997209 */ /* 0x010fc80007810000 */
[----:B-----5:R-:W-:Y:S02]  /*73f0*/  FMNMX.FTZ R14, R154, R153, !PT ;  /* 0x000000999a0e7209 */ /* 0x020fe40007810000 */
[----:B------:R-:W3:Y:S01]  /*7400*/  MUFU.TANH R160, R160 ;  /* 0x000000a000a07308 */ /* 0x000ee20000002400 */
[----:B------:R-:W-:Y:S01]  /*7410*/  FMUL.FTZ R153, R183, UR10 ;  /* 0x0000000ab7997c20 */ /* 0x000fe20008410000 */
[----:B------:R-:W-:-:S06]  /*7420*/  ULEA UR10, UR36, UR7, 0xc ;  /* 0x00000007240a7291 */ /* 0x000fcc000f8e603f */
[----:B------:R-:W4:Y:S01]  /*7430*/  MUFU.TANH R162, R162 ;  /* 0x000000a200a27308 */ /* 0x000f220000002400 */
[----:B------:R-:W-:Y:S01]  /*7440*/  UMOV UR14, UR10 ;  /* 0x0000000a000e7c82 */ /* 0x000fe20008000000 */
[----:B-1----:R-:W-:Y:S02]  /*7450*/  FMNMX.FTZ R4, R168, R169, !PT ;  /* 0x000000a9a8047209 */ /* 0x002fe40007810000 */
[----:B0-----:R-:W-:-:S03]  /*7460*/  FMNMX.FTZ R169, R155, R14, !PT ;  /* 0x0000000e9ba97209 */ /* 0x001fc60007810000 */
[----:B------:R-:W-:Y:S01]  /*7470*/  FADD.FTZ R13, -R4, R13 ;  /* 0x0000000d040d7221 */ /* 0x000fe20000010100 */
[----:B------:R-:W0:Y:S01]  /*7480*/  MUFU.TANH R163, R163 ;  /* 0x000000a300a37308 */ /* 0x000e220000002400 */
[----:B--2---:R-:W-:Y:S01]  /*7490*/  FMNMX.FTZ R169, R156, R169, !PT ;  /* 0x000000a99ca97209 */ /* 0x004fe20007810000 */
[----:B------:R-:W-:Y:S01]  /*74a0*/  FMUL.FTZ R182, R4, UR11 ;  /* 0x0000000b04b67c20 */ /* 0x000fe20008410000 */
[----:B------:R-:W-:Y:S02]  /*74b0*/  FMUL.FTZ R14, R13, UR11 ;  /* 0x0000000b0d0e7c20 */ /* 0x000fe40008410000 */
[----:B---3--:R-:W-:Y:S01]  /*74c0*/  FMNMX.FTZ R169, R160, R169, !PT ;  /* 0x000000a9a0a97209 */ /* 0x008fe20007810000 */
[--C-:B------:R-:W-:Y:S01]  /*74d0*/  FFMA.FTZ R13, R20, UR11, -R182.reuse ;  /* 0x0000000b140d7c23 */ /* 0x100fe200080108b6 */
[--C-:B------:R-:W-:Y:S01]  /*74e0*/  FFMA.FTZ R171, R21, UR11, -R182.reuse ;  /* 0x0000000b15ab7c23 */ /* 0x100fe200080108b6 */
[----:B------:R-:W1:Y:S01]  /*74f0*/  MUFU.TANH R166, R166 ;  /* 0x000000a600a67308 */ /* 0x000e620000002400 */
[----:B----4-:R-:W-:Y:S01]  /*7500*/  FMNMX.FTZ R168, R162, R169, !PT ;  /* 0x000000a9a2a87209 */ /* 0x010fe20007810000 */
[--C-:B------:R-:W-:Y:S01]  /*7510*/  FFMA.FTZ R21, R157, UR11, -R182.reuse ;  /* 0x0000000b9d157c23 */ /* 0x100fe200080108b6 */
[--C-:B------:R-:W-:Y:S01]  /*7520*/  FFMA.FTZ R170, R158, UR11, -R182.reuse ;  /* 0x0000000b9eaa7c23 */ /* 0x100fe200080108b6 */
[--C-:B------:R-:W-:Y:S01]  /*7530*/  FFMA.FTZ R178, R177, UR11, -R182.reuse ;  /* 0x0000000bb1b27c23 */ /* 0x100fe200080108b6 */
[--C-:B------:R-:W-:Y:S01]  /*7540*/  FFMA.FTZ R15, R15, UR11, -R182.reuse ;  /* 0x0000000b0f0f7c23 */ /* 0x100fe200080108b6 */
[--C-:B------:R-:W-:Y:S01]  /*7550*/  FFMA.FTZ R172, R161, UR11, -R182.reuse ;  /* 0x0000000ba1ac7c23 */ /* 0x100fe200080108b6 */
[--C-:B------:R-:W-:Y:S01]  /*7560*/  FFMA.FTZ R164, R164, UR11, -R182.reuse ;  /* 0x0000000ba4a47c23 */ /* 0x100fe200080108b6 */
[----:B------:R-:W2:Y:S01]  /*7570*/  MUFU.TANH R167, R167 ;  /* 0x000000a700a77308 */ /* 0x000ea20000002400 */
[----:B0-----:R-:W-:Y:S01]  /*7580*/  FMNMX.FTZ R169, R163, R168, !PT ;  /* 0x000000a8a3a97209 */ /* 0x001fe20007810000 */
[--C-:B------:R-:W-:Y:S01]  /*7590*/  FFMA.FTZ R173, R207, UR11, -R182.reuse ;  /* 0x0000000bcfad7c23 */ /* 0x100fe200080108b6 */
[--C-:B------:R-:W-:Y:S01]  /*75a0*/  FFMA.FTZ R176, R208, UR11, -R182.reuse ;  /* 0x0000000bd0b07c23 */ /* 0x100fe200080108b6 */
[--C-:B------:R-:W-:Y:S01]  /*75b0*/  FFMA.FTZ R175, R209, UR11, -R182.reuse ;  /* 0x0000000bd1af7c23 */ /* 0x100fe200080108b6 */
[----:B------:R-:W-:-:S03]  /*75c0*/  FFMA.FTZ R177, R210, UR11, -R182 ;  /* 0x0000000bd2b17c23 */ /* 0x000fc600080108b6 */
[----:B------:R-:W0:Y:S01]  /*75d0*/  MUFU.TANH R181, R181 ;  /* 0x000000b500b57308 */ /* 0x000e220000002400 */
[----:B-1----:R-:W-:Y:S01]  /*75e0*/  FMNMX.FTZ R20, R166, R169, !PT ;  /* 0x000000a9a6147209 */ /* 0x002fe20007810000 */
[----:B------:R-:W-:-:S06]  /*75f0*/  FFMA.FTZ R169, R5, UR11, -R182 ;  /* 0x0000000b05a97c23 */ /* 0x000fcc00080108b6 */
[----:B------:R-:W1:Y:S01]  /*7600*/  MUFU.TANH R211, R211 ;  /* 0x000000d300d37308 */ /* 0x000e620000002400 */
[----:B--2---:R-:W-:-:S07]  /*7610*/  FMNMX.FTZ R168, R167, R20, !PT ;  /* 0x00000014a7a87209 */ /* 0x004fce0007810000 */
[----:B------:R-:W2:Y:S01]  /*7620*/  MUFU.TANH R152, R152 ;  /* 0x0000009800987308 */ /* 0x000ea20000002400 */
[----:B0-----:R-:W-:-:S07]  /*7630*/  FMNMX.FTZ R168, R181, R168, !PT ;  /* 0x000000a8b5a87209 */ /* 0x001fce0007810000 */
[----:B------:R-:W0:Y:S01]  /*7640*/  MUFU.TANH R153, R153 ;  /* 0x0000009900997308 */ /* 0x000e220000002400 */
[----:B-1----:R-:W-:-:S07]  /*7650*/  FMNMX.FTZ R5, R211, R168, !PT ;  /* 0x000000a8d3057209 */ /* 0x002fce0007810000 */
[----:B------:R1:W-:Y:S01]  /*7660*/  MUFU.EX2 R20, R169 ;  /* 0x000000a900147308 */ /* 0x0003e20000000800 */
[----:B--2---:R-:W-:-:S07]  /*7670*/  FMNMX.FTZ R168, R152, R5, !PT ;  /* 0x0000000598a87209 */ /* 0x004fce0007810000 */
[----:B------:R-:W2:Y:S01]  /*7680*/  MUFU.EX2 R14, R14 ;  /* 0x0000000e000e7308 */ /* 0x000ea20000000800 */
[----:B0-----:R-:W-:Y:S01]  /*7690*/  FMNMX.FTZ R5, R153, R168, !PT ;  /* 0x000000a899057209 */ /* 0x001fe20007810000 */
[----:B-1----:R-:W-:-:S04]  /*76a0*/  FFMA.FTZ R169, R159, UR11, -R182 ;  /* 0x0000000b9fa97c23 */ /* 0x002fc800080108b6 */
[----:B------:R-:W0:Y:S02]  /*76b0*/  SHFL.BFLY PT, R174, R5, 0x2, 0x1f ;  /* 0x0c401f0005ae7f89 */ /* 0x000e2400000e0000 */
[----:B------:R-:W1:Y:S08]  /*76c0*/  MUFU.EX2 R13, R13 ;  /* 0x0000000d000d7308 */ /* 0x000e700000000800 */
[----:B------:R-:W-:Y:S01]  /*76d0*/  MUFU.EX2 R15, R15 ;  /* 0x0000000f000f7308 */ /* 0x000fe20000000800 */
        /* <DEDUP_REMOVED lines=12> */
[----:B------:R-:W-:Y:S01]  /*77a0*/  FMUL.FTZ R45, R45, R14 ;  /* 0x0000000e2d2d7220 */ /* 0x000fe20000410000 */
[----:B0-----:R-:W-:Y:S01]  /*77b0*/  FMNMX.FTZ R157, R5, R174, !PT ;  /* 0x000000ae059d7209 */ /* 0x001fe20007810000 */
[--C-:B------:R-:W-:Y:S01]  /*77c0*/  FFMA.FTZ R174, R165, UR11, -R182.reuse ;  /* 0x0000000ba5ae7c23 */ /* 0x100fe200080108b6 */
[----:B------:R-:W-:Y:S01]  /*77d0*/  FFMA.FTZ R182, R180, UR11, -R182 ;  /* 0x0000000bb4b67c23 */ /* 0x000fe200080108b6 */
[----:B------:R-:W-:Y:S01]  /*77e0*/  MUFU.EX2 R21, R21 ;  /* 0x0000001500157308 */ /* 0x000fe20000000800 */
[-C--:B------:R-:W-:Y:S01]  /*77f0*/  FMUL.FTZ R48, R48, R14.reuse ;  /* 0x0000000e30307220 */ /* 0x080fe20000410000 */
[----:B------:R-:W0:Y:S01]  /*7800*/  SHFL.BFLY PT, R158, R157, 0x1, 0x1f ;  /* 0x0c201f009d9e7f89 */ /* 0x000e2200000e0000 */
        /* <DEDUP_REMOVED lines=23> */
[----:B0-----:R-:W-:Y:S01]  /*7980*/  FMNMX.FTZ R5, R157, R158, !PT ;  /* 0x0000009e9d057209 */ /* 0x001fe20007810000 */
[-C--:B------:R-:W-:Y:S01]  /*7990*/  FMUL.FTZ R89, R89, R14.reuse ;  /* 0x0000000e59597220 */ /* 0x080fe20000410000 */
[-C--:B------:R-:W-:Y:S01]  /*79a0*/  FMUL.FTZ R92, R92, R14.reuse ;  /* 0x0000000e5c5c7220 */ /* 0x080fe20000410000 */
[-C--:B------:R-:W-:Y:S01]  /*79b0*/  FMUL.FTZ R93, R93, R14.reuse ;  /* 0x0000000e5d5d7220 */ /* 0x080fe20000410000 */
[-C--:B------:R-:W-:Y:S01]  /*79c0*/  FMUL.FTZ R96, R96, R14.reuse ;  /* 0x0000000e60607220 */ /* 0x080fe20000410000 */
[----:B------:R-:W-:Y:S01]  /*79d0*/  FADD.FTZ R157, -R5, R8 ;  /* 0x00000008059d7221 */ /* 0x000fe20000010100 */
[----:B------:R-:W-:Y:S01]  /*79e0*/  MUFU.EX2 R171, R164 ;  /* 0x000000a400ab7308 */ /* 0x000fe20000000800 */
[-C--:B------:R-:W-:Y:S01]  /*79f0*/  FMUL.FTZ R97, R97, R14.reuse ;  /* 0x0000000e61617220 */ /* 0x080fe20000410000 */
[-C--:B------:R-:W-:Y:S01]  /*7a00*/  FMUL.FTZ R100, R100, R14.reuse ;  /* 0x0000000e64647220 */ /* 0x080fe20000410000 */
[----:B------:R-:W-:Y:S01]  /*7a10*/  FMUL.FTZ R179, R157, UR11 ;  /* 0x0000000b9db37c20 */ /* 0x000fe20008410000 */
[----:B------:R-:W-:Y:S01]  /*7a20*/  FMUL.FTZ R157, R5, UR11 ;  /* 0x0000000b059d7c20 */ /* 0x000fe20008410000 */
[-C--:B------:R-:W-:Y:S01]  /*7a30*/  FMUL.FTZ R101, R101, R14.reuse ;  /* 0x0000000e65657220 */ /* 0x080fe20000410000 */
[-C--:B------:R-:W-:Y:S01]  /*7a40*/  FMUL.FTZ R104, R104, R14.reuse ;  /* 0x0000000e68687220 */ /* 0x080fe20000410000 */
[----:B------:R-:W-:Y:S01]  /*7a50*/  FMUL.FTZ R105, R105, R14 ;  /* 0x0000000e69697220 */ /* 0x000fe20000410000 */
[----:B------:R-:W-:Y:S01]  /*7a60*/  FFMA.FTZ R183, R155, UR11, -R157 ;  /* 0x0000000b9bb77c23 */ /* 0x000fe2000801089d */
[----:B------:R-:W-:Y:S01]  /*7a70*/  IMAD.MOV R155, RZ, RZ, -R19 ;  /* 0x000000ffff9b7224 */ /* 0x000fe200078e0a13 */
[----:B------:R-:W0:Y:S01]  /*7a80*/  MUFU.EX2 R179, R179 ;  /* 0x000000b300b37308 */ /* 0x000e220000000800 */
[--C-:B------:R-:W-:Y:S01]  /*7a90*/  FFMA.FTZ R180, R9, UR11, -R157.reuse ;  /* 0x0000000b09b47c23 */ /* 0x100fe2000801089d */
[--C-:B------:R-:W-:Y:S01]  /*7aa0*/  FFMA.FTZ R212, R211, UR11, -R157.reuse ;  /* 0x0000000bd3d47c23 */ /* 0x100fe2000801089d */
[----:B------:R-:W-:Y:S01]  /*7ab0*/  FFMA.FTZ R9, R10, UR11, -R157 ;  /* 0x0000000b0a097c23 */ /* 0x000fe2000801089d */
[----:B------:R-:W-:Y:S01]  /*7ac0*/  ISETP.NE.AND P3, PT, R18, R155, PT ;  /* 0x0000009b1200720c */ /* 0x000fe20003f65270 */
[----:B------:R-:W-:-:S02]  /*7ad0*/  IMAD.U32 R211, RZ, RZ, UR5 ;  /* 0x00000005ffd37e24 */ /* 0x000fc4000f8e00ff */
[--C-:B------:R-:W-:Y:S01]  /*7ae0*/  FFMA.FTZ R10, R11, UR11, -R157.reuse ;  /* 0x0000000b0b0a7c23 */ /* 0x100fe2000801089d */
[--C-:B------:R-:W-:Y:S01]  /*7af0*/  FFMA.FTZ R11, R12, UR11, -R157.reuse ;  /* 0x0000000b0c0b7c23 */ /* 0x100fe2000801089d */
[----:B------:R2:W-:Y:S01]  /*7b00*/  MUFU.EX2 R8, R182 ;  /* 0x000000b600087308 */ /* 0x0005e20000000800 */
[--C-:B------:R-:W-:Y:S01]  /*7b10*/  FFMA.FTZ R12, R154, UR11, -R157.reuse ;  /* 0x0000000b9a0c7c23 */ /* 0x100fe2000801089d */
[----:B------:R-:W-:Y:S02]  /*7b20*/  @!P1 VIADD R154, R211, 0x38840 ;  /* 0x00038840d39a9836 */ /* 0x000fe40000000000 */
[--C-:B------:R-:W-:Y:S01]  /*7b30*/  FFMA.FTZ R207, R160, UR11, -R157.reuse ;  /* 0x0000000ba0cf7c23 */ /* 0x100fe2000801089d */
[--C-:B------:R-:W-:Y:S01]  /*7b40*/  FFMA.FTZ R208, R162, UR11, -R157.reuse ;  /* 0x0000000ba2d07c23 */ /* 0x100fe2000801089d */
[--C-:B------:R-:W-:Y:S01]  /*7b50*/  FFMA.FTZ R209, R163, UR11, -R157.reuse ;  /* 0x0000000ba3d17c23 */ /* 0x100fe2000801089d */
[--C-:B------:R-:W-:Y:S01]  /*7b60*/  FFMA.FTZ R210, R166, UR11, -R157.reuse ;  /* 0x0000000ba6d27c23 */ /* 0x100fe2000801089d */
[----:B------:R-:W-:Y:S01]  /*7b70*/  @!P1 PRMT R154, RZ, 0x654, R154 ;  /* 0x00000654ff9a9816 */ /* 0x000fe2000000009a */
[--C-:B------:R-:W-:Y:S01]  /*7b80*/  FFMA.FTZ R213, R167, UR11, -R157.reuse ;  /* 0x0000000ba7d57c23 */ /* 0x100fe2000801089d */
[--C-:B--2---:R-:W-:Y:S01]  /*7b90*/  FFMA.FTZ R182, R156, UR11, -R157.reuse ;  /* 0x0000000b9cb67c23 */ /* 0x104fe2000801089d */
[----:B------:R-:W-:Y:S01]  /*7ba0*/  IMAD.U32 R156, RZ, RZ, UR24 ;  /* 0x00000018ff9c7e24 */ /* 0x000fe2000f8e00ff */
[----:B------:R2:W-:Y:S01]  /*7bb0*/  @!P1 SYNCS.ARRIVE.TRANS64.RED.A1T0 RZ, [R154+URZ], RZ ;  /* 0x000000ff9aff99a7 */ /* 0x0005e2000810043f */
[--C-:B------:R-:W-:Y:S01]  /*7bc0*/  FFMA.FTZ R181, R181, UR11, -R157.reuse ;  /* 0x0000000bb5b57c23 */ /* 0x100fe2000801089d */
[----:B------:R-:W-:Y:S01]  /*7bd0*/  FFMA.FTZ R214, R152, UR11, -R157 ;  /* 0x0000000b98d67c23 */ /* 0x000fe2000801089d */
[----:B------:R-:W-:-:S02]  /*7be0*/  @!P3 IMAD R155, R156, 0x40, R17 ;  /* 0x000000409c9bb824 */ /* 0x000fc400078e0211 */
[----:B------:R-:W-:Y:S01]  /*7bf0*/  FFMA.FTZ R215, R153, UR11, -R157 ;  /* 0x0000000b99d77c23 */ /* 0x000fe2000801089d */
[----:B------:R-:W-:Y:S01]  /*7c00*/  MUFU.EX2 R180, R180 ;  /* 0x000000b400b47308 */ /* 0x000fe20000000800 */
[----:B-1----:R-:W-:Y:S01]  /*7c10*/  F2FP.BF16.F32.PACK_AB R152, R20, R13 ;  /* 0x0000000d1498723e */ /* 0x002fe200000010ff */
[-C--:B0-----:R-:W-:Y:S01]  /*7c20*/  FMUL.FTZ R26, R26, R179.reuse ;  /* 0x000000b31a1a7220 */ /* 0x081fe20000410000 */
[----:B------:R-:W-:Y:S01]  /*7c30*/  @!P3 LEA R155, R155, UR37, 0x2 ;  /* 0x000000259b9bbc11 */ /* 0x000fe2000f8e10ff */
[----:B------:R-:W-:Y:S01]  /*7c40*/  FMUL.FTZ R27, R27, R179 ;  /* 0x000000b31b1b7220 */ /* 0x000fe20000410000 */
[----:B--2---:R-:W-:Y:S01]  /*7c50*/  F2FP.BF16.F32.PACK_AB R154, R168, R15 ;  /* 0x0000000fa89a723e */ /* 0x004fe200000010ff */
[----:B------:R-:W-:Y:S01]  /*7c60*/  FMUL.FTZ R30, R30, R179 ;  /* 0x000000b31e1e7220 */ /* 0x000fe20000410000 */
[----:B------:R-:W-:Y:S01]  /*7c70*/  F2FP.BF16.F32.PACK_AB R156, R170, R21 ;  /* 0x00000015aa9c723e */ /* 0x000fe200000010ff */
[----:B------:R-:W-:Y:S01]  /*7c80*/  @!P3 STS [R155+0x38400], R14 ;  /* 0x0384000e9b00b388 */ /* 0x000fe20000000800 */
[----:B------:R-:W0:Y:S01]  /*7c90*/  MUFU.EX2 R9, R9 ;  /* 0x0000000900097308 */ /* 0x000e220000000800 */
[----:B------:R-:W-:Y:S01]  /*7ca0*/  F2FP.BF16.F32.PACK_AB R158, R172, R169 ;  /* 0x000000a9ac9e723e */ /* 0x000fe200000010ff */
[-C--:B------:R-:W-:Y:S01]  /*7cb0*/  FMUL.FTZ R31, R31, R179.reuse ;  /* 0x000000b31f1f7220 */ /* 0x080fe20000410000 */
[----:B------:R1:W-:Y:S01]  /*7cc0*/  @!P3 STS [R155+0x38420], R179 ;  /* 0x038420b39b00b388 */ /* 0x0003e20000000800 */
        /* <DEDUP_REMOVED lines=52> */
[----:B------:R-:W0:Y:S01]  /*8010*/  MUFU.EX2 R174, R174 ;  /* 0x000000ae00ae7308 */ /* 0x000e220000000800 */
[-C--:B------:R-:W-:Y:S01]  /*8020*/  FMUL.FTZ R112, R112, R14.reuse ;  /* 0x0000000e70707220 */ /* 0x080fe20000410000 */
[-C--:B------:R-:W-:Y:S01]  /*8030*/  FMUL.FTZ R113, R113, R14.reuse ;  /* 0x0000000e71717220 */ /* 0x080fe20000410000 */
[-C--:B------:R-:W-:Y:S01]  /*8040*/  FMUL.FTZ R114, R114, R179.reuse ;  /* 0x000000b372727220 */ /* 0x080fe20000410000 */
[-C--:B------:R-:W-:Y:S01]  /*8050*/  FMUL.FTZ R115, R115, R179.reuse ;  /* 0x000000b373737220 */ /* 0x080fe20000410000 */
[-C--:B------:R-:W-:Y:S01]  /*8060*/  FMUL.FTZ R116, R116, R14.reuse ;  /* 0x0000000e74747220 */ /* 0x080fe20000410000 */
[----:B------:R-:W-:Y:S01]  /*8070*/  FMUL.FTZ R117, R117, R14 ;  /* 0x0000000e75757220 */ /* 0x000fe20000410000 */
[-C--:B------:R-:W-:Y:S01]  /*8080*/  FMUL.FTZ R118, R118, R179.reuse ;  /* 0x000000b376767220 */ /* 0x080fe20000410000 */
[----:B------:R-:W-:Y:S01]  /*8090*/  MUFU.EX2 R173, R173 ;  /* 0x000000ad00ad7308 */ /* 0x000fe20000000800 */
[----:B-1----:R-:W-:Y:S01]  /*80a0*/  F2FP.BF16.F32.PACK_AB R159, R207, R182 ;  /* 0x000000b6cf9f723e */ /* 0x002fe200000010ff */
[-C--:B------:R-:W-:Y:S01]  /*80b0*/  FMUL.FTZ R119, R119, R179.reuse ;  /* 0x000000b377777220 */ /* 0x080fe20000410000 */
[-C--:B------:R-:W-:Y:S01]  /*80c0*/  FMUL.FTZ R120, R120, R14.reuse ;  /* 0x0000000e78787220 */ /* 0x080fe20000410000 */
[-C--:B------:R-:W-:Y:S01]  /*80d0*/  FMUL.FTZ R121, R121, R14.reuse ;  /* 0x0000000e79797220 */ /* 0x080fe20000410000 */
[-C--:B------:R-:W-:Y:S01]  /*80e0*/  FMUL.FTZ R122, R122, R179.reuse ;  /* 0x000000b37a7a7220 */ /* 0x080fe20000410000 */
[----:B------:R-:W-:Y:S01]  /*80f0*/  FMUL.FTZ R123, R123, R179 ;  /* 0x000000b37b7b7220 */ /* 0x000fe20000410000 */
        /* <DEDUP_REMOVED lines=35> */
[----:B------:R-:W-:Y:S01]  /*8330*/  FMUL.FTZ R151, R151, R179 ;  /* 0x000000b397977220 */ /* 0x000fe20000410000 */
[----:B------:R0:W-:Y:S01]  /*8340*/  STSM.16.M88.4 [R22+0x36400], R152 ;  /* 0x0364009816007844 */ /* 0x0001e20000000200 */
[----:B------:R-:W-:Y:S01]  /*8350*/  FFMA.FTZ R3, R14, R3, R13 ;  /* 0x000000030e037223 */ /* 0x000fe2000001000d */
[----:B------:R-:W-:Y:S01]  /*8360*/  FFMA.FTZ R6, R179, R6, R180 ;  /* 0x00000006b3067223 */ /* 0x000fe200000100b4 */
[----:B------:R-:W-:Y:S01]  /*8370*/  @!P1 VIADD R211, R211, 0x38860 ;  /* 0x00038860d3d39836 */ /* 0x000fe20000000000 */
[----:B------:R0:W-:Y:S01]  /*8380*/  STSM.16.M88.4 [R185], R156 ;  /* 0x0000009cb9007844 */ /* 0x0001e20000000200 */
[----:B------:R-:W-:Y:S01]  /*8390*/  MUFU.EX2 R175, R175 ;  /* 0x000000af00af7308 */ /* 0x000fe20000000800 */
[----:B------:R-:W-:Y:S01]  /*83a0*/  FADD.FTZ R20, R20, R3 ;  /* 0x0000000314147221 */ /* 0x000fe20000010000 */
[----:B------:R-:W-:Y:S01]  /*83b0*/  FADD.FTZ R9, R9, R6 ;  /* 0x0000000609097221 */ /* 0x000fe20000010000 */
[----:B------:R-:W-:Y:S01]  /*83c0*/  @!P1 PRMT R211, RZ, 0x654, R211 ;  /* 0x00000654ffd39816 */ /* 0x000fe200000000d3 */
[----:B------:R-:W-:Y:S01]  /*83d0*/  UMOV UR24, UR36 ;  /* 0x0000002400187c82 */ /* 0x000fe20008000000 */
[----:B------:R-:W-:Y:S01]  /*83e0*/  FADD.FTZ R15, R15, R20 ;  /* 0x000000140f0f7221 */ /* 0x000fe20000010000 */
[----:B------:R-:W-:Y:S01]  /*83f0*/  FADD.FTZ R10, R10, R9 ;  /* 0x000000090a0a7221 */ /* 0x000fe20000010000 */
[----:B------:R-:W-:Y:S01]  /*8400*/  IMAD.MOV.U32 R13, RZ, RZ, R4 ;  /* 0x000000ffff0d7224 */ /* 0x000fe200078e0004 */
[----:B------:R-:W2:Y:S01]  /*8410*/  MUFU.EX2 R178, R178 ;  /* 0x000000b200b27308 */ /* 0x000ea20000000800 */
[----:B-1----:R-:W-:Y:S01]  /*8420*/  F2FP.BF16.F32.PACK_AB R163, R213, R210 ;  /* 0x000000d2d5a3723e */ /* 0x002fe200000010ff */
[----:B------:R-:W-:Y:S01]  /*8430*/  FADD.FTZ R168, R168, R15 ;  /* 0x0000000fa8a87221 */ /* 0x000fe20000010000 */
[----:B------:R-:W-:-:S03]  /*8440*/  FADD.FTZ R11, R11, R10 ;  /* 0x0000000a0b0b7221 */ /* 0x000fc60000010000 */
[----:B------:R0:W-:Y:S01]  /*8450*/  STSM.16.M88.4 [R23], R160 ;  /* 0x000000a017007844 */ /* 0x0001e20000000200 */
[----:B------:R-:W-:Y:S01]  /*8460*/  FADD.FTZ R21, R21, R168 ;  /* 0x000000a815157221 */ /* 0x000fe20000010000 */
[----:B------:R-:W1:Y:S01]  /*8470*/  MUFU.EX2 R177, R177 ;  /* 0x000000b100b17308 */ /* 0x000e620000000800 */
[----:B------:R-:W-:Y:S02]  /*8480*/  FADD.FTZ R12, R12, R11 ;  /* 0x0000000b0c0c7221 */ /* 0x000fe40000010000 */
[----:B------:R-:W-:Y:S02]  /*8490*/  FADD.FTZ R170, R170, R21 ;  /* 0x00000015aaaa7221 */ /* 0x000fe40000010000 */
[----:B------:R-:W-:Y:S02]  /*84a0*/  FADD.FTZ R183, R183, R12 ;  /* 0x0000000cb7b77221 */ /* 0x000fe40000010000 */
[----:B------:R-:W-:Y:S01]  /*84b0*/  FADD.FTZ R169, R169, R170 ;  /* 0x000000aaa9a97221 */ /* 0x000fe20000010000 */
[----:B------:R-:W-:Y:S01]  /*84c0*/  MUFU.EX2 R181, R181 ;  /* 0x000000b500b57308 */ /* 0x000fe20000000800 */
[----:B--2---:R-:W-:Y:S01]  /*84d0*/  F2FP.BF16.F32.PACK_AB R164, R178, R175 ;  /* 0x000000afb2a4723e */ /* 0x004fe200000010ff */
        /* <DEDUP_REMOVED lines=10> */
[----:B------:R-:W1:Y:S02]  /*8580*/  MUFU.EX2 R214, R214 ;  /* 0x000000d600d67308 */ /* 0x000e640000000800 */
[----:B------:R-:W-:Y:S01]  /*8590*/  FADD.FTZ R210, R210, R209 ;  /* 0x000000d1d2d27221 */ /* 0x000fe20000010000 */
[----:B------:R-:W-:-:S03]  /*85a0*/  FADD.FTZ R176, R176, R173 ;  /* 0x000000adb0b07221 */ /* 0x000fc60000010000 */
[----:B------:R-:W-:Y:S01]  /*85b0*/  FADD.FTZ R210, R213, R210 ;  /* 0x000000d2d5d27221 */ /* 0x000fe20000010000 */
[----:B------:R-:W-:Y:S01]  /*85c0*/  FADD.FTZ R175, R175, R176 ;  /* 0x000000b0afaf7221 */ /* 0x000fe20000010000 */
[----:B------:R-:W3:Y:S01]  /*85d0*/  MUFU.EX2 R215, R215 ;  /* 0x000000d700d77308 */ /* 0x000ee20000000800 */
[----:B--2---:R-:W-:Y:S01]  /*85e0*/  F2FP.BF16.F32.PACK_AB R165, R212, R181 ;  /* 0x000000b5d4a5723e */ /* 0x004fe200000010ff */
[----:B------:R-:W-:Y:S01]  /*85f0*/  FADD.FTZ R181, R181, R210 ;  /* 0x000000d2b5b57221 */ /* 0x000fe20000010000 */
[----:B------:R-:W-:-:S03]  /*8600*/  FADD.FTZ R178, R178, R175 ;  /* 0x000000afb2b27221 */ /* 0x000fc60000010000 */
[----:B------:R-:W-:Y:S01]  /*8610*/  FADD.FTZ R181, R212, R181 ;  /* 0x000000b5d4b57221 */ /* 0x000fe20000010000 */
[----:B------:R-:W-:-:S03]  /*8620*/  FADD.FTZ R3, R177, R178 ;  /* 0x000000b2b1037221 */ /* 0x000fc60000010000 */
[----:B-1----:R-:W-:Y:S01]  /*8630*/  FADD.FTZ R6, R214, R181 ;  /* 0x000000b5d6067221 */ /* 0x002fe20000010000 */
[----:B------:R-:W-:Y:S01]  /*8640*/  FADD.FTZ R3, R8, R3 ;  /* 0x0000000308037221 */ /* 0x000fe20000010000 */
[----:B------:R-:W-:Y:S01]  /*8650*/  IMAD.MOV.U32 R8, RZ, RZ, R5 ;  /* 0x000000ffff087224 */ /* 0x000fe200078e0005 */
[C---:B---3--:R-:W-:Y:S01]  /*8660*/  F2FP.BF16.F32.PACK_AB R167, R215.reuse, R214 ;  /* 0x000000d6d7a7723e */ /* 0x048fe200000010ff */
[----:B------:R-:W-:-:S04]  /*8670*/  FADD.FTZ R6, R215, R6 ;  /* 0x00000006d7067221 */ /* 0x000fc80000010000 */
[----:B------:R0:W-:Y:S01]  /*8680*/  STSM.16.M88.4 [R184], R164 ;  /* 0x000000a4b8007844 */ /* 0x0001e20000000200 */
[----:B------:R-:W-:-:S06]  /*8690*/  WARPGROUP.ARRIVE ;  /* 0x00000000000079c5 */ /* 0x000fcc0000000000 */
        /* <DEDUP_REMOVED lines=31> */
.L_x_4267:
[----:B------:R-:W1:Y:S01]  /*8890*/  SHFL.BFLY PT, R0, R3, 0x2, 0x1f ;  /* 0x0c401f0003007f89 */ /* 0x000e6200000e0000 */
[----:B------:R-:W-:Y:S02]  /*88a0*/  IMAD.MOV R13, RZ, RZ, -R19 ;  /* 0x000000ffff0d7224 */ /* 0x000fe400078e0a13 */
[----:B------:R-:W-:Y:S01]  /*88b0*/  IMAD.MOV.U32 R9, RZ, RZ, RZ ;  /* 0x000000ffff097224 */ /* 0x000fe200078e00ff */
[----:B------:R-:W2:Y:S01]  /*88c0*/  SHFL.BFLY PT, R7, R6, 0x2, 0x1f ;  /* 0x0c401f0006077f89 */ /* 0x000ea200000e0000 */
[----:B------:R-:W-:Y:S01]  /*88d0*/  IMAD.U32 R21, RZ, RZ, UR11 ;  /* 0x0000000bff157e24 */ /* 0x000fe2000f8e00ff */
[----:B------:R-:W-:Y:S08]  /*88e0*/  BAR.ARV 0x8, 0x100 ;  /* 0x0204000000007b1d */ /* 0x000ff00000002000 */
[----:B------:R-:W-:Y:S01]  /*88f0*/  BAR.SYNC.DEFER_BLOCKING 0xf, 0x100 ;  /* 0x03c4000000007b1d */ /* 0x000fe20000010000 */
[----:B------:R-:W-:Y:S01]  /*8900*/  ISETP.NE.AND P0, PT, R18, R13, PT ;  /* 0x0000000d1200720c */ /* 0x000fe20003f05270 */
[----:B------:R-:W-:-:S02]  /*8910*/  VIADD R193, R193, 0x1 ;  /* 0x00000001c1c17836 */ /* 0x000fc40000000000 */
[----:B-1----:R-:W-:Y:S01]  /*8920*/  FADD.FTZ R0, R0, R3 ;  /* 0x0000000300007221 */ /* 0x002fe20000010000 */
[----:B------:R-:W-:Y:S02]  /*8930*/  IMAD.MOV.U32 R3, RZ, RZ, -0x800000 ;  /* 0xff800000ff037424 */ /* 0x000fe400078e00ff */
[----:B--2---:R-:W-:Y:S02]  /*8940*/  FADD.FTZ R8, R7, R6 ;  /* 0x0000000607087221 */ /* 0x004fe40000010000 */
[----:B------:R-:W1:Y:S01]  /*8950*/  SHFL.BFLY PT, R11, R0, 0x1, 0x1f ;  /* 0x0c201f00000b7f89 */ /* 0x000e6200000e0000 */
[----:B------:R-:W-:-:S03]  /*8960*/  IMAD.MOV.U32 R6, RZ, RZ, RZ ;  /* 0x000000ffff067224 */ /* 0x000fc600078e00ff */
[----:B------:R-:W2:Y:S01]  /*8970*/  SHFL.BFLY PT, R7, R8, 0x1, 0x1f ;  /* 0x0c201f0008077f89 */ /* 0x000ea200000e0000 */
[----:B-1----:R-:W-:Y:S01]  /*8980*/  FADD.FTZ R11, R0, R11 ;  /* 0x0000000b000b7221 */ /* 0x002fe20000010000 */
[----:B------:R-:W-:Y:S01]  /*8990*/  IMAD.U32 R0, RZ, RZ, UR36 ;  /* 0x00000024ff007e24 */ /* 0x000fe2000f8e00ff */
[----:B------:R-:W-:Y:S01]  /*89a0*/  UIADD3 UR36, UR36, 0x1, URZ ;  /* 0x0000000124247890 */ /* 0x000fe2000fffe03f */
[----:B--2---:R-:W-:Y:S02]  /*89b0*/  FADD.FTZ R7, R8, R7 ;  /* 0x0000000708077221 */ /* 0x004fe40000010000 */
[----:B------:R-:W-:Y:S01]  /*89c0*/  FSETP.NE.FTZ.AND P1, PT, R11, RZ, PT ;  /* 0x000000ff0b00720b */ /* 0x000fe20003f35000 */
[----:B------:R-:W-:Y:S01]  /*89d0*/  @!P0 IMAD R0, R0, 0x40, R17 ;  /* 0x0000004000008824 */ /* 0x000fe200078e0211 */
[----:B------:R-:W-:Y:S01]  /*89e0*/  UISETP.NE.AND UP0, UPT, UR36, 0x2, UPT ;  /* 0x000000022400788c */ /* 0x000fe2000bf05270 */
[----:B------:R-:W-:-:S03]  /*89f0*/  FSETP.NE.FTZ.AND P2, PT, R7, RZ, PT ;  /* 0x000000ff0700720b */ /* 0x000fc60003f55000 */
[----:B------:R-:W-:Y:S01]  /*8a00*/  @!P0 LEA R13, R0, UR37, 0x2 ;  /* 0x00000025000d8c11 */ /* 0x000fe2000f8e10ff */
[----:B------:R-:W-:Y:S01]  /*8a10*/  USEL UR4, URZ, 0x1, UP0 ;  /* 0x000000013f047887 */ /* 0x000fe20008000000 */
[----:B------:R-:W-:Y:S01]  /*8a20*/  IMAD.MOV.U32 R0, RZ, RZ, -0x800000 ;  /* 0xff800000ff007424 */ /* 0x000fe200078e00ff */
[----:B------:R-:W-:-:S04]  /*8a30*/  USEL UR36, UR36, URZ, UP0 ;  /* 0x0000003f24247287 */ /* 0x000fc80008000000 */
[----:B------:R-:W1:Y:S01]  /*8a40*/  @P1 MUFU.RCP R9, R11 ;  /* 0x0000000b00091308 */ /* 0x000e620000001000 */
[----:B------:R-:W-:Y:S01]  /*8a50*/  @P1 FMUL.FTZ R21, R21, 0.69314718246459960938 ;  /* 0x3f31721815151820 */ /* 0x000fe20000410000 */
[----:B------:R-:W-:-:S06]  /*8a60*/  LOP3.LUT R2, R2, UR4, RZ, 0x3c, !PT ;  /* 0x0000000402027c12 */ /* 0x000fcc000f8e3cff */
[----:B------:R-:W2:Y:S08]  /*8a70*/  @P2 MUFU.RCP R6, R7 ;  /* 0x0000000700062308 */ /* 0x000eb00000001000 */
[----:B------:R-:W-:Y:S01]  /*8a80*/  @P2 MUFU.LG2 R7, R7 ;  /* 0x0000000700072308 */ /* 0x000fe20000000c00 */
[-C--:B-1----:R-:W-:Y:S01]  /*8a90*/  FMUL.FTZ R20, R28, R9.reuse ;  /* 0x000000091c147220 */ /* 0x082fe20000410000 */
[----:B------:R1:W-:Y:S01]  /*8aa0*/  @!P0 STS [R13+0x38400], R9 ;  /* 0x038400090d008388 */ /* 0x0003e20000000800 */
[----:B------:R-:W-:Y:S01]  /*8ab0*/  FMUL.FTZ R10, R29, R9 ;  /* 0x000000091d0a7220 */ /* 0x000fe20000410000 */
[----:B------:R-:W-:-:S02]  /*8ac0*/  IMAD.U32 R29, RZ, RZ, UR11 ;  /* 0x0000000bff1d7e24 */ /* 0x000fc4000f8e00ff */
[-C--:B------:R-:W-:Y:S01]  /*8ad0*/  FMUL.FTZ R172, R24, R9.reuse ;  /* 0x0000000918ac7220 */ /* 0x080fe20000410000 */
[-C--:B------:R-:W-:Y:S01]  /*8ae0*/  FMUL.FTZ R8, R25, R9.reuse ;  /* 0x0000000919087220 */ /* 0x080fe20000410000 */
[-C--:B------:R-:W-:Y:S01]  /*8af0*/  FMUL.FTZ R171, R32, R9.reuse ;  /* 0x0000000920ab7220 */ /* 0x080fe20000410000 */
[----:B------:R-:W3:Y:S01]  /*8b00*/  @P1 MUFU.LG2 R28, R11 ;  /* 0x0000000b001c1308 */ /* 0x000ee20000000c00 */
[----:B--2---:R2:W-:Y:S01]  /*8b10*/  @!P0 STS [R13+0x38420], R6 ;  /* 0x038420060d008388 */ /* 0x0045e20000000800 */
        /* <DEDUP_REMOVED lines=60> */
[----:B------:R-:W-:Y:S01]  /*8ee0*/  @P2 FMUL.FTZ R29, R29, 0.69314718246459960938 ;  /* 0x3f3172181d1d2820 */ /* 0x000fe20000410000 */
[----:B---3--:R-:W-:Y:S01]  /*8ef0*/  @P1 FMUL.FTZ R28, R28, 0.69314718246459960938 ;  /* 0x3f3172181c1c1820 */ /* 0x008fe20000410000 */
[----:B------:R-:W-:Y:S01]  /*8f00*/  @P2 FMUL.FTZ R26, R7, 0.69314718246459960938 ;  /* 0x3f317218071a2820 */ /* 0x000fe20000410000 */
[-C--:B------:R-:W-:Y:S01]  /*8f10*/  FMUL.FTZ R11, R30, R6.reuse ;  /* 0x000000061e0b7220 */ /* 0x080fe20000410000 */
[-C--:B--2---:R-:W-:Y:S01]  /*8f20*/  FMUL.FTZ R13, R42, R6.reuse ;  /* 0x000000062a0d7220 */ /* 0x084fe20000410000 */
[-C--:B------:R-:W-:Y:S01]  /*8f30*/  FMUL.FTZ R15, R46, R6.reuse ;  /* 0x000000062e0f7220 */ /* 0x080fe20000410000 */
[-C--:B------:R-:W-:Y:S01]  /*8f40*/  FMUL.FTZ R25, R50, R6.reuse ;  /* 0x0000000632197220 */ /* 0x080fe20000410000 */
[----:B------:R-:W-:Y:S01]  /*8f50*/  PLOP3.LUT P0, PT, PT, PT, PT, 0x8, 0x0 ;  /* 0x000000000000781c */ /* 0x000fe20003f0e170 */
        /* <DEDUP_REMOVED lines=62> */
.L_x_4253:
        /* <DEDUP_REMOVED lines=36> */
[C---:B------:R-:W-:Y:S01]  /*9580*/  IADD3 R173, P1, R122.reuse, 0x20, RZ ;  /* 0x000000207aad7810 */ /* 0x040fe20007f3e0ff */
[----:B------:R-:W-:Y:S01]  /*9590*/  UISETP.NE.AND.EX UP0, UPT, UR9, URZ, UPT, UP0 ;  /* 0x0000003f0900728c */ /* 0x000fe2000bf05300 */
[C---:B------:R-:W-:Y:S02]  /*95a0*/  IADD3 R177, P0, R122.reuse, 0x40, RZ ;  /* 0x000000407ab17810 */ /* 0x040fe40007f1e0ff */
[----:B------:R-:W-:Y:S01]  /*95b0*/  LOP3.LUT R28, R173, 0x380, RZ, 0xc0, !PT ;  /* 0x00000380ad1c7812 */ /* 0x000fe200078ec0ff */
[--C-:B------:R-:W-:Y:S01]  /*95c0*/  IMAD.X R29, RZ, RZ, R123.reuse, P1 ;  /* 0x000000ffff1d7224 */ /* 0x100fe200008e067b */
[----:B------:R-:W-:Y:S01]  /*95d0*/  IADD3 R179, P4, R122, 0x60, RZ ;  /* 0x000000607ab37810 */ /* 0x000fe20007f9e0ff */
[--C-:B------:R-:W-:Y:S01]  /*95e0*/  IMAD.X R33, RZ, RZ, R123.reuse, P0 ;  /* 0x000000ffff217224 */ /* 0x100fe200000e067b */
[----:B------:R-:W-:Y:S01]  /*95f0*/  SHF.R.U64 R28, R28, 0x3, RZ ;  /* 0x000000031c1c7819 */ /* 0x000fe200000012ff */
[----:B------:R-:W-:Y:S01]  /*9600*/  ULDC.64 UR8, c[0x0][0xd00] ;  /* 0x0003400000087ab9 */ /* 0x000fe20000000a00 */
[C---:B------:R-:W-:Y:S01]  /*9610*/  IADD3 R102, P0, R122.reuse, 0x4020, RZ ;  /* 0x000040207a667810 */ /* 0x040fe20007f1e0ff */
[--C-:B------:R-:W-:Y:S01]  /*9620*/  IMAD.X R37, RZ, RZ, R123.reuse, P4 ;  /* 0x000000ffff257224 */ /* 0x100fe200020e067b */
[C---:B------:R-:W-:Y:S01]  /*9630*/  LOP3.LUT R5, R122.reuse, 0x380, RZ, 0xc0, !PT ;  /* 0x000003807a057812 */ /* 0x040fe200078ec0ff */
[----:B------:R-:W-:Y:S01]  /*9640*/  UIMAD.WIDE UR8, UR40, 0x4, UR8 ;  /* 0x00000004280878a5 */ /* 0x000fe2000f8e0208 */
[C---:B------:R-:W-:Y:S01]  /*9650*/  IADD3 R181, P3, R122.reuse, 0x2000, RZ ;  /* 0x000020007ab57810 */ /* 0x040fe20007f7e0ff */
[----:B------:R-:W-:Y:S01]  /*9660*/  IMAD.X R103, RZ, RZ, R123, P0 ;  /* 0x000000ffff677224 */ /* 0x000fe200000e067b */
[----:B------:R-:W-:-:S02]  /*9670*/  IADD3 R183, P6, R122, 0x2020, RZ ;  /* 0x000020207ab77810 */ /* 0x000fc40007fde0ff */
        /* <DEDUP_REMOVED lines=8> */
[----:B------:R-:W-:Y:S01]  /*9700*/  LOP3.LUT R28, R28, R173, RZ, 0x3c, !PT ;  /* 0x000000ad1c1c7212 */ /* 0x000fe200078e3cff */
[----:B------:R-:W-:Y:S01]  /*9710*/  IMAD.X R99, RZ, RZ, R123, P1 ;  /* 0x000000ffff637224 */ /* 0x000fe200008e067b */
[----:B------:R-:W-:-:S02]  /*9720*/  LOP3.LUT R173, R102, 0x380, RZ, 0xc0, !PT ;  /* 0x0000038066ad7812 */ /* 0x000fc400078ec0ff */
[----:B------:R-:W-:Y:S02]  /*9730*/  SHF.R.U64 R5, R5, 0x3, RZ ;  /* 0x0000000305057819 */ /* 0x000fe400000012ff */
[----:B------:R-:W-:Y:S02]  /*9740*/  SHF.R.U64 R32, R32, 0x3, RZ ;  /* 0x0000000320207819 */ /* 0x000fe400000012ff */
        /* <DEDUP_REMOVED lines=9> */
[----:B------:R-:W-:Y:S01]  /*97e0*/  IMAD.X R119, RZ, RZ, R123, P5 ;  /* 0x000000ffff777224 */ /* 0x000fe200028e067b */
[----:B------:R-:W-:-:S02]  /*97f0*/  LOP3.LUT R40, R181, 0x380, RZ, 0xc0, !PT ;  /* 0x00000380b5287812 */ /* 0x000fc400078ec0ff */
[----:B------:R-:W-:Y:S01]  /*9800*/  SHF.R.U64 R173, R173, 0x3, RZ ;  /* 0x00000003adad7819 */ /* 0x000fe200000012ff */
[--C-:B------:R-:W-:Y:S01]  /*9810*/  IMAD.X R21, RZ, RZ, R123.reuse, P1 ;  /* 0x000000ffff157224 */ /* 0x100fe200008e067b */
[----:B------:R-:W-:Y:S02]  /*9820*/  LOP3.LUT R36, R179, 0x380, RZ, 0xc0, !PT ;  /* 0x00000380b3247812 */ /* 0x000fe400078ec0ff */
[----:B------:R-:W-:Y:S01]  /*9830*/  LOP3.LUT R122, R5, R122, RZ, 0x3c, !PT ;  /* 0x0000007a057a7212 */ /* 0x000fe200078e3cff */
[----:B------:R-:W-:Y:S01]  /*9840*/  IMAD.X R5, RZ, RZ, R123, P2 ;  /* 0x000000ffff057224 */ /* 0x000fe200010e067b */
[----:B------:R-:W-:Y:S02]  /*9850*/  LOP3.LUT R32, R32, R177, RZ, 0x3c, !PT ;  /* 0x000000b120207212 */ /* 0x000fe400078e3cff */
[----:B------:R-:W-:Y:S02]  /*9860*/  LOP3.LUT R177, R106, 0x380, RZ, 0xc0, !PT ;  /* 0x000003806ab17812 */ /* 0x000fe400078ec0ff */
[----:B------:R-:W-:-:S02]  /*9870*/  SHF.R.U64 R40, R40, 0x3, RZ ;  /* 0x0000000328287819 */ /* 0x000fc400000012ff */
[----:B------:R-:W-:Y:S02]  /*9880*/  LOP3.LUT R44, R183, 0x380, RZ, 0xc0, !PT ;  /* 0x00000380b72c7812 */ /* 0x000fe400078ec0ff */
[----:B------:R-:W-:Y:S02]  /*9890*/  LOP3.LUT R102, R173, R102, RZ, 0x3c, !PT ;  /* 0x00000066ad667212 */ /* 0x000fe400078e3cff */
[----:B------:R-:W-:Y:S02]  /*98a0*/  LOP3.LUT R27, R4, 0x380, RZ, 0xc0, !PT ;  /* 0x00000380041b7812 */ /* 0x000fe400078ec0ff */
[----:B------:R-:W-:Y:S02]  /*98b0*/  SHF.R.U64 R36, R36, 0x3, RZ ;  /* 0x0000000324247819 */ /* 0x000fe400000012ff */
[----:B------:R-:W-:Y:S02]  /*98c0*/  LOP3.LUT R90, R207, 0x380, RZ, 0xc0, !PT ;  /* 0x00000380cf5a7812 */ /* 0x000fe400078ec0ff */
[----:B------:R-:W-:-:S02]  /*98d0*/  LOP3.LUT R173, R26, 0x380, RZ, 0xc0, !PT ;  /* 0x000003801aad7812 */ /* 0x000fc400078ec0ff */
[----:B------:R-:W-:Y:S02]  /*98e0*/  LOP3.LUT R94, R209, 0x380, RZ, 0xc0, !PT ;  /* 0x00000380d15e7812 */ /* 0x000fe400078ec0ff */
[----:B------:R-:W-:Y:S02]  /*98f0*/  MOV R123, R122 ;  /* 0x0000007a007b7202 */ /* 0x000fe40000000f00 */
[----:B------:R-:W-:Y:S02]  /*9900*/  LOP3.LUT R98, R211, 0x380, RZ, 0xc0, !PT ;  /* 0x00000380d3627812 */ /* 0x000fe400078ec0ff */
[----:B------:R-:W-:Y:S01]  /*9910*/  SHF.R.U64 R177, R177, 0x3, RZ ;  /* 0x00000003b1b17819 */ /* 0x000fe200000012ff */
[----:B------:R0:W-:Y:S01]  /*9920*/  STSM.16.M88.4 [R123], R8 ;  /* 0x000000087b007844 */ /* 0x0001e20000000200 */
[----:B------:R-:W-:Y:S02]  /*9930*/  LOP3.LUT R40, R40, R181, RZ, 0x3c, !PT ;  /* 0x000000b528287212 */ /* 0x000fe400078e3cff */
[----:B------:R-:W-:-:S02]  /*9940*/  SHF.R.U64 R44, R44, 0x3, RZ ;  /* 0x000000032c2c7819 */ /* 0x000fc400000012ff */
[----:B------:R-:W-:Y:S02]  /*9950*/  SHF.R.U64 R27, R27, 0x3, RZ ;  /* 0x000000031b1b7819 */ /* 0x000fe400000012ff */
[----:B------:R-:W-:Y:S02]  /*9960*/  LOP3.LUT R36, R36, R179, RZ, 0x3c, !PT ;  /* 0x000000b324247212 */ /* 0x000fe400078e3cff */
[----:B------:R-:W-:Y:S02]  /*9970*/  SHF.R.U64 R90, R90, 0x3, RZ ;  /* 0x000000035a5a7819 */ /* 0x000fe400000012ff */
[----:B------:R-:W-:Y:S02]  /*9980*/  LOP3.LUT R181, R114, 0x380, RZ, 0xc0, !PT ;  /* 0x0000038072b57812 */ /* 0x000fe400078ec0ff */
[----:B------:R-:W-:Y:S02]  /*9990*/  SHF.R.U64 R173, R173, 0x3, RZ ;  /* 0x00000003adad7819 */ /* 0x000fe400000012ff */
[----:B------:R-:W-:-:S02]  /*99a0*/  SHF.R.U64 R94, R94, 0x3, RZ ;  /* 0x000000035e5e7819 */ /* 0x000fc400000012ff */
[----:B------:R-:W-:Y:S02]  /*99b0*/  LOP3.LUT R179, R110, 0x380, RZ, 0xc0, !PT ;  /* 0x000003806eb37812 */ /* 0x000fe400078ec0ff */
[----:B------:R-:W-:Y:S02]  /*99c0*/  SHF.R.U64 R98, R98, 0x3, RZ ;  /* 0x0000000362627819 */ /* 0x000fe400000012ff */
[----:B------:R-:W-:Y:S02]  /*99d0*/  LOP3.LUT R106, R177, R106, RZ, 0x3c, !PT ;  /* 0x0000006ab16a7212 */ /* 0x000fe400078e3cff */
[----:B------:R-:W-:Y:S02]  /*99e0*/  LOP3.LUT R44, R44, R183, RZ, 0x3c, !PT ;  /* 0x000000b72c2c7212 */ /* 0x000fe400078e3cff */
[----:B------:R-:W-:Y:S02]  /*99f0*/  LOP3.LUT R177, R6, 0x380, RZ, 0xc0, !PT ;  /* 0x0000038006b17812 */ /* 0x000fe400078ec0ff */
[----:B------:R-:W-:-:S02]  /*9a00*/  LOP3.LUT R118, R27, R4, RZ, 0x3c, !PT ;  /* 0x000000041b767212 */ /* 0x000fc400078e3cff */
[----:B------:R-:W-:Y:S02]  /*9a10*/  MOV R122, R28 ;  /* 0x0000001c007a7202 */ /* 0x000fe40000000f00 */
[----:B0-----:R-:W-:Y:S02]  /*9a20*/  F2FP.BF16.F32.PACK_AB R8, R168, R171 ;  /* 0x000000aba808723e */ /* 0x001fe400000010ff */
[----:B------:R-:W-:Y:S02]  /*9a30*/  F2FP.BF16.F32.PACK_AB R9, R35, R34 ;  /* 0x000000222309723e */ /* 0x000fe400000010ff */
[----:B------:R-:W-:Y:S02]  /*9a40*/  F2FP.BF16.F32.PACK_AB R10, R160, R170 ;  /* 0x000000aaa00a723e */ /* 0x000fe400000010ff */
[----:B------:R-:W-:Y:S02]  /*9a50*/  F2FP.BF16.F32.PACK_AB R11, R39, R38 ;  /* 0x00000026270b723e */ /* 0x000fe400000010ff */
[----:B------:R-:W-:-:S02]  /*9a60*/  LOP3.LUT R90, R90, R207, RZ, 0x3c, !PT ;  /* 0x000000cf5a5a7212 */ /* 0x000fc400078e3cff */
[----:B------:R-:W-:Y:S01]  /*9a70*/  SHF.R.U64 R181, R181, 0x3, RZ ;  /* 0x00000003b5b57819 */ /* 0x000fe200000012ff */
[----:B------:R0:W-:Y:S01]  /*9a80*/  STSM.16.M88.4 [R122], R8 ;  /* 0x000000087a007844 */ /* 0x0001e20000000200 */
[----:B------:R-:W-:Y:S02]  /*9a90*/  LOP3.LUT R4, R173, R26, RZ, 0x3c, !PT ;  /* 0x0000001aad047212 */ /* 0x000fe400078e3cff */
[----:B------:R-:W-:Y:S02]  /*9aa0*/  MOV R32, R32 ;  /* 0x0000002000207202 */ /* 0x000fe40000000f00 */
[----:B------:R-:W-:Y:S02]  /*9ab0*/  LOP3.LUT R94, R94, R209, RZ, 0x3c, !PT ;  /* 0x000000d15e5e7212 */ /* 0x000fe400078e3cff */
[----:B------:R-:W-:Y:S01]  /*9ac0*/  SHF.R.U64 R179, R179, 0x3, RZ ;  /* 0x00000003b3b37819 */ /* 0x000fe200000012ff */
[----:B------:R-:W-:Y:S01]  /*9ad0*/  STSM.16.M88.4 [R32], R12 ;  /* 0x0000000c20007844 */ /* 0x000fe20000000200 */
[----:B------:R-:W-:-:S02]  /*9ae0*/  MOV R36, R36 ;  /* 0x0000002400247202 */ /* 0x000fc40000000f00 */
[----:B------:R-:W-:Y:S02]  /*9af0*/  F2FP.BF16.F32.PACK_AB R26, R53, R52 ;  /* 0x00000034351a723e */ /* 0x000fe400000010ff */
[----:B------:R-:W-:Y:S02]  /*9b00*/  F2FP.BF16.F32.PACK_AB R27, R55, R54 ;  /* 0x00000036371b723e */ /* 0x000fe400000010ff */
[----:B------:R-:W-:Y:S01]  /*9b10*/  LOP3.LUT R98, R98, R211, RZ, 0x3c, !PT ;  /* 0x000000d362627212 */ /* 0x000fe200078e3cff */
[----:B0-----:R-:W-:Y:S01]  /*9b20*/  IMAD.U32 R8, RZ, RZ, UR8 ;  /* 0x00000008ff087e24 */ /* 0x001fe2000f8e00ff */
[----:B------:R-:W-:Y:S01]  /*9b30*/  MOV R40, R40 ;  /* 0x0000002800287202 */ /* 0x000fe20000000f00 */
[----:B------:R-:W-:Y:S01]  /*9b40*/  STSM.16.M88.4 [R36], R24 ;  /* 0x0000001824007844 */ /* 0x000fe20000000200 */
[----:B------:R-:W-:Y:S01]  /*9b50*/  SHF.R.U64 R177, R177, 0x3, RZ ;  /* 0x00000003b1b17819 */ /* 0x000fe200000012ff */
[----:B------:R-:W-:Y:S01]  /*9b60*/  IMAD.U32 R9, RZ, RZ, UR9 ;  /* 0x00000009ff097e24 */ /* 0x000fe2000f8e00ff */
[----:B------:R-:W-:Y:S01]  /*9b70*/  MOV R44, R44 ;  /* 0x0000002c002c7202 */ /* 0x000fe20000000f00 */
[----:B------:R-:W-:Y:S01]  /*9b80*/  STSM.16.M88.4 [R40], R56 ;  /* 0x0000003828007844 */ /* 0x000fe20000000200 */
[----:B------:R-:W-:Y:S01]  /*9b90*/  F2FP.BF16.F32.PACK_AB R66, R69, R68 ;  /* 0x000000444542723e */ /* 0x000fe200000010ff */
[----:B------:R-:W-:Y:S01]  /*9ba0*/  ULDC.64 UR8, c[0x0][0xd08] ;  /* 0x0003420000087ab9 */ /* 0x000fe20000000a00 */
[----:B------:R-:W-:-:S02]  /*9bb0*/  F2FP.BF16.F32.PACK_AB R67, R71, R70 ;  /* 0x000000464743723e */ /* 0x000fc400000010ff */
[----:B------:R-:W-:Y:S02]  /*9bc0*/  F2FP.BF16.F32.PACK_AB R73, R75, R74 ;  /* 0x0000004a4b49723e */ /* 0x000fe400000010ff */
[----:B------:R-:W-:Y:S01]  /*9bd0*/  F2FP.BF16.F32.PACK_AB R80, R81, R80 ;  /* 0x000000505150723e */ /* 0x000fe200000010ff */
[----:B------:R-:W-:Y:S01]  /*9be0*/  STSM.16.M88.4 [R44], R64 ;  /* 0x000000402c007844 */ /* 0x000fe20000000200 */
[----:B------:R-:W-:Y:S02]  /*9bf0*/  LOP3.LUT R114, R181, R114, RZ, 0x3c, !PT ;  /* 0x00000072b5727212 */ /* 0x000fe400078e3cff */
[----:B------:R-:W-:Y:S02]  /*9c00*/  MOV R31, R90 ;  /* 0x0000005a001f7202 */ /* 0x000fe40000000f00 */
[----:B------:R-:W-:Y:S02]  /*9c10*/  F2FP.BF16.F32.PACK_AB R74, R77, R76 ;  /* 0x0000004c4d4a723e */ /* 0x000fe400000010ff */
[----:B------:R-:W-:-:S02]  /*9c20*/  F2FP.BF16.F32.PACK_AB R75, R79, R78 ;  /* 0x0000004e4f4b723e */ /* 0x000fc400000010ff */
[----:B------:R-:W-:Y:S02]  /*9c30*/  F2FP.BF16.F32.PACK_AB R81, R83, R82 ;  /* 0x000000525351723e */ /* 0x000fe400000010ff */
[----:B------:R-:W-:Y:S01]  /*9c40*/  LOP3.LUT R110, R179, R110, RZ, 0x3c, !PT ;  /* 0x0000006eb36e7212 */ /* 0x000fe200078e3cff */
[----:B------:R-:W-:Y:S01]  /*9c50*/  STSM.16.M88.4 [R31], R72 ;  /* 0x000000481f007844 */ /* 0x000fe20000000200 */
[----:B------:R-:W-:Y:S02]  /*9c60*/  MOV R94, R94 ;  /* 0x0000005e005e7202 */ /* 0x000fe40000000f00 */
[----:B------:R-:W-:Y:S02]  /*9c70*/  F2FP.BF16.F32.PACK_AB R82, R85, R84 ;  /* 0x000000545552723e */ /* 0x000fe400000010ff */
[----:B------:R-:W-:Y:S02]  /*9c80*/  F2FP.BF16.F32.PACK_AB R83, R87, R86 ;  /* 0x000000565753723e */ /* 0x000fe400000010ff */
[----:B------:R-:W-:-:S02]  /*9c90*/  F2FP.BF16.F32.PACK_AB R88, R89, R88 ;  /* 0x000000585958723e */ /* 0x000fc400000010ff */
[----:B------:R-:W-:Y:S01]  /*9ca0*/  MOV R29, R98 ;  /* 0x00000062001d7202 */ /* 0x000fe20000000f00 */
[----:B------:R-:W-:Y:S01]  /*9cb0*/  STSM.16.M88.4 [R94], R80 ;  /* 0x000000505e007844 */ /* 0x000fe20000000200 */
[----:B------:R-:W-:Y:S02]  /*9cc0*/  F2FP.BF16.F32.PACK_AB R89, R42, R30 ;  /* 0x0000001e2a59723e */ /* 0x000fe400000010ff */
[----:B------:R-:W-:Y:S02]  /*9cd0*/  F2FP.BF16.F32.PACK_AB R90, R93, R92 ;  /* 0x0000005c5d5a723e */ /* 0x000fe400000010ff */
[----:B------:R-:W-:Y:S02]  /*9ce0*/  F2FP.BF16.F32.PACK_AB R91, R48, R46 ;  /* 0x0000002e305b723e */ /* 0x000fe400000010ff */
[----:B------:R-:W-:Y:S02]  /*9cf0*/  F2FP.BF16.F32.PACK_AB R96, R97, R96 ;  /* 0x000000606160723e */ /* 0x000fe400000010ff */
[----:B------:R-:W-:Y:S01]  /*9d00*/  LOP3.LUT R20, R177, R6, RZ, 0x3c, !PT ;  /* 0x00000006b1147212 */ /* 0x000fe200078e3cff */
[----:B------:R-:W-:Y:S01]  /*9d10*/  STSM.16.M88.4 [R29], R88 ;  /* 0x000000581d007844 */ /* 0x000fe20000000200 */
[----:B------:R-:W-:-:S02]  /*9d20*/  MOV R102, R102 ;  /* 0x0000006600667202 */ /* 0x000fc40000000f00 */
[----:B------:R-:W-:Y:S02]  /*9d30*/  MOV R28, R106 ;  /* 0x0000006a001c7202 */ /* 0x000fe40000000f00 */
[----:B------:R-:W-:Y:S02]  /*9d40*/  F2FP.BF16.F32.PACK_AB R97, R153, R50 ;  /* 0x000000329961723e */ /* 0x000fe400000010ff */
        /* <DEDUP_REMOVED lines=8> */
[----:B------:R-:W-:Y:S02]  /*9dd0*/  F2FP.BF16.F32.PACK_AB R112, R113, R112 ;  /* 0x000000707170723e */ /* 0x000fe400000010ff */
[----:B------:R-:W-:Y:S01]  /*9de0*/  MOV R110, R110 ;  /* 0x0000006e006e7202 */ /* 0x000fe20000000f00 */
[----:B------:R-:W-:Y:S01]  /*9df0*/  STSM.16.M88.4 [R28], R104 ;  /* 0x000000681c007844 */ /* 0x000fe20000000200 */
[----:B------:R-:W-:Y:S02]  /*9e00*/  F2FP.BF16.F32.PACK_AB R113, R163, R162 ;  /* 0x000000a2a371723e */ /* 0x000fe400000010ff */
        /* <DEDUP_REMOVED lines=8> */
[----:B------:R-:W-:Y:S02]  /*9e90*/  F2FP.BF16.F32.PACK_AB R129, R131, R130 ;  /* 0x000000828381723e */ /* 0x000fe400000010ff */
[----:B------:R-:W-:Y:S01]  /*9ea0*/  F2FP.BF16.F32.PACK_AB R136, R137, R136 ;  /* 0x000000888988723e */ /* 0x000fe200000010ff */
[----:B------:R-:W-:Y:S01]  /*9eb0*/  STSM.16.M88.4 [R6], R120 ;  /* 0x0000007806007844 */ /* 0x000fe20000000200 */
[----:B------:R-:W-:Y:S02]  /*9ec0*/  MOV R118, R118 ;  /* 0x0000007600767202 */ /* 0x000fe40000000f00 */
[----:B------:R-:W-:Y:S02]  /*9ed0*/  F2FP.BF16.F32.PACK_AB R130, R133, R132 ;  /* 0x000000848582723e */ /* 0x000fe400000010ff */
[----:B------:R-:W-:Y:S02]  /*9ee0*/  F2FP.BF16.F32.PACK_AB R131, R135, R134 ;  /* 0x000000868783723e */ /* 0x000fe400000010ff */
[----:B------:R-:W-:-:S02]  /*9ef0*/  F2FP.BF16.F32.PACK_AB R137, R139, R138 ;  /* 0x0000008a8b89723e */ /* 0x000fc400000010ff */
[----:B------:R-:W-:Y:S01]  /*9f00*/  F2FP.BF16.F32.PACK_AB R144, R145, R144 ;  /* 0x000000909190723e */ /* 0x000fe200000010ff */
[----:B------:R-:W-:Y:S01]  /*9f10*/  STSM.16.M88.4 [R118], R128 ;  /* 0x0000008076007844 */ /* 0x000fe20000000200 */
[----:B------:R-:W-:Y:S02]  /*9f20*/  MOV R4, R4 ;  /* 0x0000000400047202 */ /* 0x000fe40000000f00 */
[----:B------:R-:W-:Y:S02]  /*9f30*/  F2FP.BF16.F32.PACK_AB R138, R141, R140 ;  /* 0x0000008c8d8a723e */ /* 0x000fe400000010ff */
[----:B------:R-:W-:Y:S02]  /*9f40*/  F2FP.BF16.F32.PACK_AB R139, R143, R142 ;  /* 0x0000008e8f8b723e */ /* 0x000fe400000010ff */
[----:B------:R-:W-:Y:S02]  /*9f50*/  F2FP.BF16.F32.PACK_AB R145, R147, R146 ;  /* 0x000000929391723e */ /* 0x000fe400000010ff */
[----:B------:R-:W-:Y:S01]  /*9f60*/  MOV R20, R20 ;  /* 0x0000001400147202 */ /* 0x000fe20000000f00 */
[----:B------:R0:W-:Y:S01]  /*9f70*/  STSM.16.M88.4 [R4], R136 ;  /* 0x0000008804007844 */ /* 0x0001e20000000200 */
[----:B------:R-:W-:-:S02]  /*9f80*/  F2FP.BF16.F32.PACK_AB R146, R149, R148 ;  /* 0x000000949592723e */ /* 0x000fc400000010ff */
[----:B------:R-:W-:Y:S01]  /*9f90*/  F2FP.BF16.F32.PACK_AB R147, R151, R150 ;  /* 0x000000969793723e */ /* 0x000fe200000010ff */
[----:B------:R-:W-:Y:S01]  /*9fa0*/  UISETP.NE.U32.AND UP1, UPT, UR8, URZ, UPT ;  /* 0x0000003f0800728c */ /* 0x000fe2000bf25070 */
[----:B------:R-:W-:-:S03]  /*9fb0*/  PLOP3.LUT P0, PT, PT, PT, UP0, 0x80, 0x0 ;  /* 0x000000000000781c */ /* 0x000fc60003f0f008 */
[----:B------:R1:W-:Y:S01]  /*9fc0*/  STSM.16.M88.4 [R20], R144 ;  /* 0x0000009014007844 */ /* 0x0003e20000000200 */
[----:B------:R-:W-:Y:S01]  /*9fd0*/  BAR.SYNC.DEFER_BLOCKING 0x1, 0x100 ;  /* 0x0044000000007b1d */ /* 0x000fe20000010000 */
[----:B------:R-:W-:Y:S01]  /*9fe0*/  UISETP.NE.AND.EX UP1, UPT, UR9, URZ, UPT, UP1 ;  /* 0x0000003f0900728c */ /* 0x000fe2000bf25310 */
[----:B------:R-:W-:-:S05]  /*9ff0*/  IMAD R11, R192, 0x40, R16 ;  /* 0x00000040c00b7824 */ /* 0x000fca00078e0210 */
[----:B------:R-:W-:-:S05]  /*a000*/  PLOP3.LUT P6, PT, PT, PT, UP1, 0x80, 0x0 ;  /* 0x000000000000781c */ /* 0x000fca0003fcf018 */
[----:B------:R-:W-:-:S04]  /*a010*/  @UP1 ULEA UR8, UP2, UR40, UR8, 0x2 ;  /* 0x0000000828081291 */ /* 0x000fc8000f84103f */
[----:B------:R-:W-:Y:S01]  /*a020*/  @UP1 ULEA.HI.X UR9, UR40, UR9, UR41, 0x2, UP2 ;  /* 0x0000000928091291 */ /* 0x000fe200090f1429 */
[----:B------:R-:W-:Y:S01]  /*a030*/  ULDC UR4, c[0x0][0xb88] ;  /* 0x0002e20000047ab9 */ /* 0x000fe20000000800 */
[----:B------:R-:W-:-:S04]  /*a040*/  IMAD.WIDE R174, R11, 0x2, R174 ;  /* 0x000000020bae7825 */ /* 0x000fc800078e02ae */
[----:B0-----:R-:W-:Y:S01]  /*a050*/  IMAD.U32 R4, RZ, RZ, UR4 ;  /* 0x00000004ff047e24 */ /* 0x001fe2000f8e00ff */
        /* <DEDUP_REMOVED lines=12> */
[----:B------:R-:W-:Y:S02]  /*a120*/  LOP3.LUT R24, R25, 0x380, RZ, 0xc0, !PT ;  /* 0x0000038019187812 */ /* 0x000fe400078ec0ff */
        /* <DEDUP_REMOVED lines=18> */
[----:B-1----:R-:W-:-:S14]  /*a250*/  @P6 BRA `(.L_x_4279) ;  /* 0x0000000000106947 */ /* 0x002fdc0003800000 */
[----:B------:R-:W-:Y:S05]  /*a260*/  @!P0 BRA `(.L_x_4279) ;  /* 0x00000000000c8947 */ /* 0x000fea0003800000 */
[----:B------:R-:W2:Y:S04]  /*a270*/  LDG.E R5, desc[UR38][R8.64] ;  /* 0x0000002608057981 */ /* 0x000ea8000c1e1900 */
[----:B-----5:R-:W2:Y:S02]  /*a280*/  LDG.E R4, desc[UR38][R8.64+0x4] ;  /* 0x0000042608047981 */ /* 0x020ea4000c1e1900 */
[----:B--2---:R-:W-:-:S07]  /*a290*/  IMAD.IADD R4, R4, 0x1, -R5 ;  /* 0x0000000104047824 */ /* 0x004fce00078e0a05 */
.L_x_4279:
        /* <DEDUP_REMOVED lines=96> */
[----:B------:R-:W-:Y:S02]  /*a8a0*/  ULDC.64 UR8, c[0x0][0xc50] ;  /* 0x0003140000087ab9 */ /* 0x000fe40000000a00 */
[----:B------:R-:W-:Y:S01]  /*a8b0*/  LEA R6, P0, R8, UR8, 0x2 ;  /* 0x0000000808067c11 */ /* 0x000fe2000f8010ff */
[----:B------:R-:W-:-:S04]  /*a8c0*/  IMAD.IADD R5, R9, 0x1, R5 ;  /* 0x0000000109057824 */ /* 0x000fc800078e0205 */
[----:B------:R-:W-:Y:S01]  /*a8d0*/  SHFL.IDX PT, R10, R6, 0x1, 0x1c1f ;  /* 0x003c1f00060a7f89 */ /* 0x000fe200000e0000 */
[----:B------:R-:W-:Y:S01]  /*a8e0*/  LEA.HI.X R14, R8, UR9, R5, 0x2, P0 ;  /* 0x00000009080e7c11 */ /* 0x000fe200080f1405 */
[----:B------:R-:W-:Y:S02]  /*a8f0*/  IMAD.MOV R5, RZ, RZ, -R19 ;  /* 0x000000ffff057224 */ /* 0x000fe400078e0a13 */
[----:B------:R-:W-:Y:S03]  /*a900*/  SHFL.IDX PT, R8, R6, RZ, 0x1c1f ;  /* 0x001c1fff06087589 */ /* 0x000fe600000e0000 */
[----:B------:R-:W-:Y:S01]  /*a910*/  ISETP.NE.AND P0, PT, R18, R5, PT ;  /* 0x000000051200720c */ /* 0x000fe20003f05270 */
[----:B------:R-:W0:Y:S01]  /*a920*/  SHFL.IDX PT, R9, R14, RZ, 0x1c1f ;  /* 0x001c1fff0e097589 */ /* 0x000e2200000e0000 */
[C---:B------:R-:W-:Y:S02]  /*a930*/  VIADD R5, R21.reuse, 0x8 ;  /* 0x0000000815057836 */ /* 0x040fe40000000000 */
[-C--:B------:R-:W-:Y:S01]  /*a940*/  ISETP.GE.OR P1, PT, R21, R20.reuse, P0 ;  /* 0x000000141500720c */ /* 0x080fe20000726670 */
[----:B------:R-:W1:Y:S02]  /*a950*/  SHFL.IDX PT, R11, R14, 0x1, 0x1c1f ;  /* 0x003c1f000e0b7f89 */ /* 0x000e6400000e0000 */
[----:B------:R-:W-:-:S10]  /*a960*/  ISETP.GE.OR P0, PT, R5, R20, P0 ;  /* 0x000000140500720c */ /* 0x000fd40000706670 */
[----:B0-----:R0:W-:Y:S04]  /*a970*/  @!P1 ST.E desc[UR38][R8.64], R0 ;  /* 0x0000000008009985 */ /* 0x0011e8000c101926 */
[----:B-1----:R0:W-:Y:S02]  /*a980*/  @!P0 ST.E desc[UR38][R10.64], R3 ;  /* 0x000000030a008985 */ /* 0x0021e4000c101926 */
.L_x_4280:
[----:B------:R-:W1:Y:S01]  /*a990*/  LDC R83, c[0x0][0xce8] ;  /* 0x00033a00ff537b82 */ /* 0x000e620000000800 */
[----:B------:R-:W-:Y:S01]  /*a9a0*/  ULDC UR12, c[0x0][0xbc8] ;  /* 0x0002f200000c7ab9 */ /* 0x000fe20000000800 */
[----:B------:R-:W-:Y:S01]  /*a9b0*/  ULDC.64 UR10, c[0x0][0xba0] ;  /* 0x0002e800000a7ab9 */ /* 0x000fe20000000a00 */
[----:B------:R-:W-:Y:S01]  /*a9c0*/  ISETP.GE.AND P0, PT, R190, UR12, PT ;  /* 0x0000000cbe007c0c */ /* 0x000fe2000bf06270 */
[----:B0-----:R0:W5:Y:S03]  /*a9d0*/  LD.E.128 R8, desc[UR38][R174.64] ;  /* 0x00000026ae087980 */ /* 0x001166000c101d00 */
[----:B------:R-:W-:Y:S01]  /*a9e0*/  SEL R3, RZ, 0xffffffff, P0 ;  /* 0xffffffffff037807 */ /* 0x000fe20000000000 */
[----:B------:R-:W5:Y:S01]  /*a9f0*/  LD.E.128 R12, desc[UR38][R12.64] ;  /* 0x000000260c0c7980 */ /* 0x000f62000c101d00 */
[----:B------:R-:W-:Y:S02]  /*aa00*/  ISETP.GE.AND P0, PT, R189, UR12, PT ;  /* 0x0000000cbd007c0c */ /* 0x000fe4000bf06270 */
[----:B------:R-:W-:Y:S01]  /*aa10*/  ISETP.GE.AND P1, PT, R16, UR12, PT ;  /* 0x0000000c10007c0c */ /* 0x000fe2000bf26270 */
[----:B------:R-:W5:Y:S04]  /*aa20*/  LD.E.128 R24, desc[UR38][R24.64] ;  /* 0x0000002618187980 */ /* 0x000f68000c101d00 */
[----:B------:R-:W5:Y:S04]  /*aa30*/  LD.E.128 R28, desc[UR38][R28.64] ;  /* 0x000000261c1c7980 */ /* 0x000f68000c101d00 */
[----:B------:R-:W5:Y:S01]  /*aa40*/  LD.E.128 R32, desc[UR38][R32.64] ;  /* 0x0000002620207980 */ /* 0x000f62000c101d00 */
[----:B-1----:R-:W-:Y:S01]  /*aa50*/  ISETP.NE.AND P2, PT, R83, 0x1, PT ;  /* 0x000000015300780c */ /* 0x002fe20003f45270 */
[----:B------:R-:W-:Y:S01]  /*aa60*/  IMAD.SHL.U32 R5, R3, 0x2, RZ ;  /* 0x0000000203057824 */ /* 0x000fe200078e00ff */
[----:B------:R-:W-:Y:S01]  /*aa70*/  SEL R3, RZ, 0xffffffff, P0 ;  /* 0xffffffffff037807 */ /* 0x000fe20000000000 */
[----:B------:R-:W5:Y:S01]  /*aa80*/  LD.E.128 R36, desc[UR38][R36.64] ;  /* 0x0000002624247980 */ /* 0x000f62000c101d00 */
[----:B------:R-:W-:-:S03]  /*aa90*/  SEL R0, RZ, 0x1, P1 ;  /* 0x00000001ff007807 */ /* 0x000fc60000800000 */
[----:B------:R-:W5:Y:S04]  /*aaa0*/  LD.E.128 R40, desc[UR38][R40.64] ;  /* 0x0000002628287980 */ /* 0x000f68000c101d00 */
[----:B------:R-:W5:Y:S02]  /*aab0*/  LD.E.128 R44, desc[UR38][R44.64] ;  /* 0x000000262c2c7980 */ /* 0x000f64000c101d00 */
[----:B------:R-:W1:Y:S01]  /*aac0*/  @P2 LDC R21, c[0x0][0xcec] ;  /* 0x00033b00ff152b82 */ /* 0x000e620000000800 */
[----:B------:R-:W-:Y:S01]  /*aad0*/  IMAD.SHL.U32 R3, R3, 0x4, RZ ;  /* 0x0000000403037824 */ /* 0x000fe200078e00ff */
[----:B------:R-:W-:Y:S01]  /*aae0*/  LOP3.LUT R0, R5, 0x2, R0, 0xe2, !PT ;  /* 0x0000000205007812 */ /* 0x000fe200078ee200 */
[----:B------:R-:W-:Y:S01]  /*aaf0*/  UIMAD UR7, UR14, UR10, URZ ;  /* 0x0000000a0e0772a4 */ /* 0x000fe2000f8e023f */
[----:B------:R-:W-:Y:S01]  /*ab00*/  ISETP.GE.AND P0, PT, R188, UR12, PT ;  /* 0x0000000cbc007c0c */ /* 0x000fe2000bf06270 */
[----:B------:R-:W5:Y:S03]  /*ab10*/  LD.E.128 R48, desc[UR38][R48.64] ;  /* 0x0000002630307980 */ /* 0x000f66000c101d00 */
[----:B------:R-:W2:Y:S01]  /*ab20*/  @P2 LDC R81, c[0x0][0xcf0] ;  /* 0x00033c00ff512b82 */ /* 0x000ea20000000800 */
[----:B------:R-:W-:Y:S01]  /*ab30*/  LOP3.LUT R3, R3, 0x4, R0, 0xe2, !PT ;  /* 0x0000000403037812 */ /* 0x000fe200078ee200 */
[----:B------:R-:W-:Y:S01]  /*ab40*/  UIMAD.WIDE.U32 UR8, UR4, UR10, URZ ;  /* 0x0000000a040872a5 */ /* 0x000fe2000f8e003f */
[----:B------:R-:W-:Y:S01]  /*ab50*/  SEL R5, RZ, 0xffffffff, P0 ;  /* 0xffffffffff057807 */ /* 0x000fe20000000000 */
[----:B------:R-:W-:Y:S01]  /*ab60*/  UIMAD UR7, UR4, UR11, UR7 ;  /* 0x0000000b040772a4 */ /* 0x000fe2000f8e0207 */
[----:B------:R-:W-:Y:S01]  /*ab70*/  IMAD R0, R191, 0x20, R192 ;  /* 0x00000020bf007824 */ /* 0x000fe200078e02c0 */
[----:B------:R-:W-:Y:S01]  /*ab80*/  ISETP.GE.AND P0, PT, R187, UR12, PT ;  /* 0x0000000cbb007c0c */ /* 0x000fe2000bf06270 */
[----:B------:R-:W-:Y:S01]  /*ab90*/  IMAD.U32 R85, RZ, RZ, UR42 ;  /* 0x0000002aff557e24 */ /* 0x000fe2000f8e00ff */
[----:B------:R-:W-:Y:S01]  /*aba0*/  ULDC.64 UR10, c[0x0][0xbe8] ;  /* 0x0002fa00000a7ab9 */ /* 0x000fe20000000a00 */
[----:B------:R-:W-:Y:S01]  /*abb0*/  UIADD3 UR9, UR9, UR7, URZ ;  /* 0x0000000709097290 */ /* 0x000fe2000fffe03f */
[----:B------:R-:W-:Y:S01]  /*abc0*/  IMAD.SHL.U32 R6, R5, 0x8, RZ ;  /* 0x0000000805067824 */ /* 0x000fe200078e00ff */
[----:B------:R-:W-:Y:S01]  /*abd0*/  UIMAD UR4, UR15, UR10, URZ ;  /* 0x0000000a0f0472a4 */ /* 0x000fe2000f8e023f */
[----:B------:R-:W-:Y:S01]  /*abe0*/  IMAD R82, R85, 0x40, R0 ;  /* 0x0000004055527824 */ /* 0x000fe200078e0200 */
[----:B------:R-:W-:Y:S01]  /*abf0*/  SEL R0, RZ, 0xffffffff, P0 ;  /* 0xffffffffff007807 */ /* 0x000fe20000000000 */
[----:B------:R-:W-:Y:S01]  /*ac00*/  UIMAD.WIDE.U32 UR8, UR43, UR10, UR8 ;  /* 0x0000000a2b0872a5 */ /* 0x000fe2000f8e0008 */
[----:B------:R-:W-:Y:S01]  /*ac10*/  LOP3.LUT R5, R6, 0x8, R3, 0xe2, !PT ;  /* 0x0000000806057812 */ /* 0x000fe200078ee203 */
[----:B------:R-:W-:Y:S01]  /*ac20*/  UIMAD UR4, UR43, UR11, UR4 ;  /* 0x0000000b2b0472a4 */ /* 0x000fe2000f8e0204 */
[----:B------:R-:W5:Y:S01]  /*ac30*/  LD.E.128 R52, desc[UR38][R52.64] ;  /* 0x0000002634347980 */ /* 0x000f62000c101d00 */
[----:B------:R-:W-:Y:S01]  /*ac40*/  IMAD.SHL.U32 R6, R0, 0x10, RZ ;  /* 0x0000001000067824 */ /* 0x000fe200078e00ff */
[----:B------:R-:W-:Y:S01]  /*ac50*/  ULDC.64 UR10, c[0x0][0xbf0] ;  /* 0x0002fc00000a7ab9 */ /* 0x000fe20000000a00 */
[----:B-1----:R-:W-:Y:S01]  /*ac60*/  @P2 IMAD.HI.U32 R0, R82, R21, RZ ;  /* 0x0000001552002227 */ /* 0x002fe200078e00ff */
[----:B------:R-:W-:Y:S01]  /*ac70*/  UIADD3 UR9, UR9, UR4, URZ ;  /* 0x0000000409097290 */ /* 0x000fe2000fffe03f */
[----:B------:R-:W5:Y:S01]  /*ac80*/  LD.E.128 R56, desc[UR38][R56.64] ;  /* 0x0000002638387980 */ /* 0x000f62000c101d00 */
[----:B------:R-:W-:Y:S01]  /*ac90*/  UIMAD UR4, UR41, UR10, URZ ;  /* 0x0000000a290472a4 */ /* 0x000fe2000f8e023f */
[----:B------:R-:W-:Y:S01]  /*aca0*/  IMAD.MOV.U32 R3, RZ, RZ, R82 ;  /* 0x000000ffff037224 */ /* 0x000fe200078e0052 */
[----:B------:R-:W-:Y:S01]  /*acb0*/  UIMAD.WIDE.U32 UR8, UR40, UR10, UR8 ;  /* 0x0000000a280872a5 */ /* 0x000fe2000f8e0008 */
[----:B--2---:R-:W-:Y:S01]  /*acc0*/  @P2 SHF.R.U32.HI R3, RZ, R81, R0 ;  /* 0x00000051ff032219 */ /* 0x004fe20000011600 */
[----:B------:R-:W-:Y:S01]  /*acd0*/  UIMAD UR4, UR40, UR11, UR4 ;  /* 0x0000000b280472a4 */ /* 0x000fe2000f8e0204 */
[----:B------:R-:W-:Y:S01]  /*ace0*/  LOP3.LUT R6, R6, 0x10, R5, 0xe2, !PT ;  /* 0x0000001006067812 */ /* 0x000fe200078ee205 */
[----:B------:R-:W5:Y:S01]  /*acf0*/  LD.E.128 R60, desc[UR38][R60.64] ;  /* 0x000000263c3c7980 */ /* 0x000f62000c101d00 */
[--C-:B------:R-:W-:Y:S01]  /*ad00*/  SHF.R.S32.HI R5, RZ, 0x1f, R3.reuse ;  /* 0x0000001fff057819 */ /* 0x100fe20000011403 */
[----:B------:R-:W-:Y:S01]  /*ad10*/  UIADD3 UR4, UR9, UR4, URZ ;  /* 0x0000000409047290 */ /* 0x000fe2000fffe03f */
[----:B------:R-:W-:Y:S01]  /*ad20*/  ISETP.GE.AND P0, PT, R186, UR12, PT ;  /* 0x0000000cba007c0c */ /* 0x000fe2000bf06270 */
[----:B------:R-:W-:Y:S01]  /*ad30*/  IMAD.U32 R20, RZ, RZ, UR8 ;  /* 0x00000008ff147e24 */ /* 0x000fe2000f8e00ff */
[----:B------:R-:W5:Y:S01]  /*ad40*/  LD.E.128 R64, desc[UR38][R64.64] ;  /* 0x0000002640407980 */ /* 0x000f62000c101d00 */
[----:B------:R-:W-:Y:S01]  /*ad50*/  IMAD.U32 R21, RZ, RZ, UR9 ;  /* 0x00000009ff157e24 */ /* 0x000fe2000f8e00ff */
[----:B------:R-:W-:Y:S01]  /*ad60*/  ULDC.64 UR8, c[0x0][0xbe0] ;  /* 0x0002f80000087ab9 */ /* 0x000fe20000000a00 */
[----:B------:R-:W-:Y:S01]  /*ad70*/  IMAD.MOV R81, RZ, RZ, -R3 ;  /* 0x000000ffff517224 */ /* 0x000fe200078e0a03 */
[----:B------:R-:W-:Y:S01]  /*ad80*/  SEL R0, RZ, 0xffffffff, P0 ;  /* 0xffffffffff007807 */ /* 0x000fe20000000000 */
[----:B------:R-:W-:Y:S01]  /*ad90*/  IMAD R80, R5, UR8, RZ ;  /* 0x0000000805507c24 */ /* 0x000fe2000f8e02ff */
[----:B------:R-:W5:Y:S01]  /*ada0*/  LD.E.128 R68, desc[UR38][R68.64] ;  /* 0x0000002644447980 */ /* 0x000f62000c101d00 */
[----:B------:R-:W-:-:S02]  /*adb0*/  IMAD R5, R83, R81, R82 ;  /* 0x0000005153057224 */ /* 0x000fc400078e0252 */
[----:B------:R-:W-:Y:S01]  /*adc0*/  IMAD.U32 R21, RZ, RZ, UR4 ;  /* 0x00000004ff157e24 */ /* 0x000fe2000f8e00ff */
[----:B------:R-:W5:Y:S01]  /*add0*/  LD.E.128 R76, desc[UR38][R76.64] ;  /* 0x000000264c4c7980 */ /* 0x000f62000c101d00 */
[----:B------:R-:W-:Y:S01]  /*ade0*/  IMAD.SHL.U32 R85, R0, 0x20, RZ ;  /* 0x0000002000557824 */ /* 0x000fe200078e00ff */
[----:B------:R-:W-:Y:S02]  /*adf0*/  SHF.R.S32.HI R0, RZ, 0x1f, R5 ;  /* 0x0000001fff007819 */ /* 0x000fe40000011405 */
[----:B------:R-:W5:Y:S01]  /*ae00*/  LD.E.128 R72, desc[UR38][R72.64] ;  /* 0x0000002648487980 */ /* 0x000f62000c101d00 */
[----:B------:R-:W-:Y:S01]  /*ae10*/  ISETP.GE.AND P0, PT, R196, UR12, PT ;  /* 0x0000000cc4007c0c */ /* 0x000fe2000bf06270 */
[----:B------:R-:W-:Y:S01]  /*ae20*/  IMAD R81, R3, UR9, R80 ;  /* 0x0000000903517c24 */ /* 0x000fe2000f8e0250 */
[----:B------:R-:W-:Y:S01]  /*ae30*/  LOP3.LUT R6, R85, 0x20, R6, 0xe2, !PT ;  /* 0x0000002055067812 */ /* 0x000fe200078ee206 */
[----:B------:R-:W-:Y:S01]  /*ae40*/  @!PT LDS RZ, [RZ] ;  /* 0x00000000fffff984 */ /* 0x000fe20000000800 */
[----:B------:R-:W-:Y:S01]  /*ae50*/  @!PT LDS RZ, [RZ] ;  /* 0x00000000fffff984 */ /* 0x000fe20000000800 */
[----:B------:R-:W-:Y:S01]  /*ae60*/  @!PT LDS RZ, [RZ] ;  /* 0x00000000fffff984 */ /* 0x000fe20000000800 */
[----:B------:R-:W-:Y:S01]  /*ae70*/  @!PT LDS RZ, [RZ] ;  /* 0x00000000fffff984 */ /* 0x000fe20000000800 */
[----:B------:R1:W-:Y:S06]  /*ae80*/  MEMBAR.ALL.CTA ;  /* 0x0000000000007992 */ /* 0x0003ec0000008000 */
[----:B-1----:R-:W1:Y:S01]  /*ae90*/  FENCE.VIEW.ASYNC.S ;  /* 0x00000000000073c6 */ /* 0x002e620000000000 */
[----:B------:R-:W-:Y:S01]  /*aea0*/  IMAD.WIDE.U32 R20, R3, UR8, R20 ;  /* 0x0000000803147c25 */ /* 0x000fe2000f8e0014 */
[----:B------:R-:W-:Y:S01]  /*aeb0*/  ULDC.64 UR8, c[0x0][0xbd8] ;  /* 0x0002f60000087ab9 */ /* 0x000fe20000000a00 */
[----:B------:R-:W-:Y:S01]  /*aec0*/  SEL R3, RZ, 0x40, P0 ;  /* 0x00000040ff037807 */ /* 0x000fe20000000000 */
[----:B------:R-:W-:Y:S01]  /*aed0*/  UIADD3 UR4, UR37, 0x38820, URZ ;  /* 0x0003882025047890 */ /* 0x000fe2000fffe03f */
[----:B------:R-:W-:Y:S01]  /*aee0*/  IMAD.U32 R87, RZ, RZ, UR42 ;  /* 0x0000002aff577e24 */ /* 0x000fe2000f8e00ff */
[----:B------:R-:W-:Y:S01]  /*aef0*/  ISETP.GE.AND P0, PT, R195, UR12, PT ;  /* 0x0000000cc3007c0c */ /* 0x000fe2000bf06270 */
[----:B------:R-:W-:Y:S01]  /*af00*/  IMAD R0, R0, UR8, RZ ;  /* 0x0000000800007c24 */ /* 0x000fe2000f8e02ff */
[----:B------:R-:W-:Y:S01]  /*af10*/  LOP3.LUT R3, R6, R3, RZ, 0xfc, !PT ;  /* 0x0000000306037212 */ /* 0x000fe200078efcff */
[----:B------:R-:W-:Y:S01]  /*af20*/  IMAD.IADD R21, R21, 0x1, R81 ;  /* 0x0000000115157824 */ /* 0x000fe200078e0251 */
[----:B------:R-:W-:Y:S01]  /*af30*/  UPRMT UR4, URZ, 0x654, UR4 ;  /* 0x000006543f047896 */ /* 0x000fe20008000004 */
[----:B-----5:R-:W-:Y:S01]  /*af40*/  IMAD R88, R4, R83, RZ ;  /* 0x0000005304587224 */ /* 0x020fe200078e02ff */
[----:B------:R-:W-:Y:S01]  /*af50*/  BSSY B1, `(.L_x_4281) ;  /* 0x000002e000017945 */ /* 0x000fe20003800000 */
[----:B------:R-:W-:-:S02]  /*af60*/  IMAD R87, R87, 0x40, R192 ;  /* 0x0000004057577824 */ /* 0x000fc400078e02c0 */
[C---:B------:R-:W-:Y:S01]  /*af70*/  IMAD R81, R5.reuse, UR9, R0 ;  /* 0x0000000905517c24 */ /* 0x040fe2000f8e0200 */
[----:B------:R-:W-:Y:S01]  /*af80*/  SEL R0, RZ, 0x80, P0 ;  /* 0x00000080ff007807 */ /* 0x000fe20000000000 */
[----:B------:R-:W-:Y:S01]  /*af90*/  IMAD.WIDE.U32 R4, R5, UR8, R20 ;  /* 0x0000000805047c25 */ /* 0x000fe2000f8e0014 */
[----:B------:R-:W-:Y:S01]  /*afa0*/  ISETP.GE.AND P0, PT, R87, R88, PT ;  /* 0x000000585700720c */ /* 0x000fe20003f06270 */
[----:B------:R-:W-:Y:S01]  /*afb0*/  ULDC.64 UR8, c[0x0][0xb80] ;  /* 0x0002e00000087ab9 */ /* 0x000fe20000000a00 */
[----:B------:R-:W-:Y:S01]  /*afc0*/  LOP3.LUT R0, R3, R0, RZ, 0xfc, !PT ;  /* 0x0000000003007212 */ /* 0x000fe200078efcff */
[----:B------:R-:W-:Y:S01]  /*afd0*/  IMAD.IADD R5, R5, 0x1, R81 ;  /* 0x0000000105057824 */ /* 0x000fe200078e0251 */
[C---:B------:R-:W-:Y:S01]  /*afe0*/  LEA R6, P1, R4.reuse, UR8, 0x1 ;  /* 0x0000000804067c11 */ /* 0x040fe2000f8208ff */
[----:B-1----:R-:W-:Y:S03]  /*aff0*/  SYNCS.ARRIVE.TRANS64.RED.A1T0 RZ, [UR4], RZ ;  /* 0x000000ffffff79a7 */ /* 0x002fe60008100404 */
[----:B------:R-:W-:Y:S01]  /*b000*/  LEA.HI.X R86, R4, UR9, R5, 0x1, P1 ;  /* 0x0000000904567c11 */ /* 0x000fe200088f0c05 */
[----:B------:R0:W1:Y:S04]  /*b010*/  SHFL.IDX PT, R20, R6, RZ, 0x181f ;  /* 0x00181fff06147589 */ /* 0x00006800000e0000 */
[----:B------:R0:W2:Y:S01]  /*b020*/  SHFL.IDX PT, R21, R86, RZ, 0x181f ;  /* 0x00181fff56157589 */ /* 0x0000a200000e0000 */
[----:B------:R-:W-:Y:S05]  /*b030*/  @P0 BRA `(.L_x_4282) ;  /* 0x00000000007c0947 */ /* 0x000fea0003800000 */
[----:B------:R-:W-:Y:S02]  /*b040*/  ISETP.GE.AND P1, PT, R190, UR12, PT ;  /* 0x0000000cbe007c0c */ /* 0x000fe4000bf26270 */
[----:B------:R-:W-:Y:S02]  /*b050*/  ISETP.GE.AND P0, PT, R16, UR12, PT ;  /* 0x0000000c10007c0c */ /* 0x000fe4000bf06270 */
[----:B------:R-:W-:Y:S02]  /*b060*/  ISETP.GE.AND P5, PT, R189, UR12, PT ;  /* 0x0000000cbd007c0c */ /* 0x000fe4000bfa6270 */
[----:B------:R-:W-:-:S07]  /*b070*/  ISETP.GE.AND P3, PT, R188, UR12, PT ;  /* 0x0000000cbc007c0c */ /* 0x000fce000bf66270 */
[-C--:B-1----:R-:W-:Y:S02]  /*b080*/  @!P1 LEA R80, P2, R190, R20.reuse, 0x1 ;  /* 0x00000014be509211 */ /* 0x082fe400078408ff */
        /* <DEDUP_REMOVED lines=26> */
.L_x_4282:
[----:B------:R-:W-:Y:S05]  /*b230*/  BSYNC B1 ;  /* 0x0000000000017941 */ /* 0x000fea0003800000 */
.L_x_4281:
[----:B---3--:R-:W-:Y:S01]  /*b240*/  VIADD R4, R87, 0x20 ;  /* 0x0000002057047836 */ /* 0x008fe20000000000 */
[----:B------:R4:W3:Y:S04]  /*b250*/  SHFL.IDX PT, R9, R86, 0x1, 0x181f ;  /* 0x00381f0056097f89 */ /* 0x0008e800000e0000 */
[----:B------:R-:W-:Y:S01]  /*b260*/  ISETP.GE.AND P0, PT, R4, R88, PT ;  /* 0x000000580400720c */ /* 0x000fe20003f06270 */
[----:B------:R4:W0:-:S12]  /*b270*/  SHFL.IDX PT, R8, R6, 0x1, 0x181f ;  /* 0x00381f0006087f89 */ /* 0x00081800000e0000 */
[----:B----4-:R-:W-:Y:S05]  /*b280*/  @P0 BRA `(.L_x_4283) ;  /* 0x0000001000180947 */ /* 0x010fea0003800000 */
[----:B------:R-:W-:Y:S02]  /*b290*/  ISETP.GE.AND P0, PT, R16, UR12, PT ;  /* 0x0000000c10007c0c */ /* 0x000fe4000bf06270 */
[----:B------:R-:W-:Y:S02]  /*b2a0*/  ISETP.GE.AND P5, PT, R190, UR12, PT ;  /* 0x0000000cbe007c0c */ /* 0x000fe4000bfa6270 */
[----:B------:R-:W-:Y:S02]  /*b2b0*/  ISETP.GE.AND P3, PT, R189, UR12, PT ;  /* 0x0000000cbd007c0c */ /* 0x000fe4000bf66270 */
[----:B------:R-:W-:Y:S02]  /*b2c0*/  ISETP.GE.AND P2, PT, R188, UR12, PT ;  /* 0x0000000cbc007c0c */ /* 0x000fe4000bf46270 */
[----:B------:R-:W-:-:S05]  /*b2d0*/  ISETP.GE.AND P1, PT, R187, UR12, PT ;  /* 0x0000000cbb007c0c */ /* 0x000fca000bf26270 */
[----:B0--3--:R-:W-:Y:S02]  /*b2e0*/  @!P0 IMAD.WIDE R4, R16, 0x2, R8 ;  /* 0x0000000210048825 */ /* 0x009fe400078e0208 */
        /* <DEDUP_REMOVED lines=13> */
[-C--:B------:R-:W-:Y:S02]  /*b3c0*/  @!P0 LEA R12, P3, R186, R8.reuse, 0x1 ;  /* 0x00000008ba0c8211 */ /* 0x080fe400078608ff */
        /* <DEDUP_REMOVED lines=9> */
[----:B----4-:R-:W-:-:S04]  /*b460*/  LEA R4, P0, R195, R8, 0x1 ;  /* 0x00000008c3047211 */ /* 0x010fc800078008ff */
[----:B------:R-:W-:-:S05]  /*b470*/  LEA.HI.X R5, R195, R9, R200, 0x1, P0 ;  /* 0x00000009c3057211 */ /* 0x000fca00000f0cc8 */
[----:B------:R0:W-:Y:S01]  /*b480*/  ST.E.128 desc[UR38][R4.64], R72 ;  /* 0x0000004804007985 */ /* 0x0001e2000c101d26 */
[----:B------:R-:W-:Y:S05]  /*b490*/  BRA `(.L_x_4283) ;  /* 0x0000000c00947947 */ /* 0x000fea0003800000 */
.L_x_4278:
        /* <DEDUP_REMOVED lines=33> */
.L_x_4284:
        /* <DEDUP_REMOVED lines=46> */
.L_x_4286:
[----:B------:R-:W-:Y:S05]  /*b990*/  BSYNC B1 ;  /* 0x0000000000017941 */ /* 0x000fea0003800000 */
.L_x_4285:
        /* <DEDUP_REMOVED lines=60> */
[----:B------:R-:W-:Y:S01]  /*bd60*/  LOP3.LUT R10, R15, 0x10, R10, 0xe2, !PT ;  /* 0x000000100f0a7812 */ /* 0x000fe200078ee20a */
[----:B------:R-:W-:-:S02]  /*bd70*/  IMAD.IADD R5, R5, 0x1, R11 ;  /* 0x0000000105057824 */ /* 0x000fc400078e020b */
[----:B------:R-:W-:Y:S02]  /*bd80*/  IMAD R0, R3, UR8, RZ ;  /* 0x0000000803007c24 */ /* 0x000fe4000f8e02ff */
[----:B------:R-:W-:Y:S02]  /*bd90*/  IMAD.U32 R11, RZ, RZ, UR42 ;  /* 0x0000002aff0b7e24 */ /* 0x000fe4000f8e00ff */
[----:B------:R-:W-:Y:S02]  /*bda0*/  IMAD R3, R9, UR9, R0 ;  /* 0x0000000909037c24 */ /* 0x000fe4000f8e0200 */
[----:B------:R-:W-:Y:S02]  /*bdb0*/  IMAD R0, R11, 0x40, R192 ;  /* 0x000000400b007824 */ /* 0x000fe400078e02c0 */
[----:B------:R-:W-:Y:S01]  /*bdc0*/  IMAD.WIDE.U32 R4, R9, UR8, R4 ;  /* 0x0000000809047c25 */ /* 0x000fe2000f8e0004 */
[----:B------:R-:W-:Y:S01]  /*bdd0*/  SEL R9, RZ, 0x40, P0 ;  /* 0x00000040ff097807 */ /* 0x000fe20000000000 */
[----:B------:R-:W-:Y:S01]  /*bde0*/  ULDC.64 UR8, c[0x0][0xb80] ;  /* 0x0002e00000087ab9 */ /* 0x000fe20000000a00 */
[----:B------:R-:W-:Y:S01]  /*bdf0*/  ISETP.GE.AND P0, PT, R0, R27, PT ;  /* 0x0000001b0000720c */ /* 0x000fe20003f06270 */
[----:B------:R-:W-:Y:S01]  /*be00*/  IMAD.SHL.U32 R15, R8, 0x20, RZ ;  /* 0x00000020080f7824 */ /* 0x000fe200078e00ff */
[----:B------:R-:W-:Y:S01]  /*be10*/  LEA R6, P1, R4, UR8, 0x1 ;  /* 0x0000000804067c11 */ /* 0x000fe2000f8208ff */
[----:B------:R-:W-:Y:S01]  /*be20*/  IMAD.IADD R3, R5, 0x1, R3 ;  /* 0x0000000105037824 */ /* 0x000fe200078e0203 */
[----:B------:R-:W-:-:S02]  /*be30*/  SEL R5, RZ, 0x80, P2 ;  /* 0x00000080ff057807 */ /* 0x000fc40001000000 */
[----:B------:R-:W-:Y:S01]  /*be40*/  LOP3.LUT R10, R15, 0x20, R10, 0xe2, !PT ;  /* 0x000000200f0a7812 */ /* 0x000fe200078ee20a */
[----:B------:R0:W1:Y:S01]  /*be50*/  SHFL.IDX PT, R8, R6, RZ, 0x181f ;  /* 0x00181fff06087589 */ /* 0x00006200000e0000 */
[----:B------:R-:W-:Y:S02]  /*be60*/  LEA.HI.X R3, R4, UR9, R3, 0x1, P1 ;  /* 0x0000000904037c11 */ /* 0x000fe400088f0c03 */
[----:B------:R-:W-:-:S03]  /*be70*/  LOP3.LUT R24, R10, R9, RZ, 0xfc, !PT ;  /* 0x000000090a187212 */ /* 0x000fc600078efcff */
[----:B------:R0:W2:Y:S01]  /*be80*/  SHFL.IDX PT, R9, R3, RZ, 0x181f ;  /* 0x00181fff03097589 */ /* 0x0000a200000e0000 */
[----:B------:R-:W-:Y:S01]  /*be90*/  LOP3.LUT R25, R24, R5, RZ, 0xfc, !PT ;  /* 0x0000000518197212 */ /* 0x000fe200078efcff */
[----:B------:R-:W-:Y:S06]  /*bea0*/  @P0 BRA `(.L_x_4288) ;  /* 0x00000000007c0947 */ /* 0x000fec0003800000 */
[----:B------:R-:W-:Y:S02]  /*beb0*/  ISETP.GE.AND P2, PT, R190, UR14, PT ;  /* 0x0000000ebe007c0c */ /* 0x000fe4000bf46270 */
[----:B------:R-:W-:Y:S02]  /*bec0*/  ISETP.GE.AND P1, PT, R16, UR14, PT ;  /* 0x0000000e10007c0c */ /* 0x000fe4000bf26270 */
[----:B------:R-:W-:Y:S02]  /*bed0*/  ISETP.GE.AND P5, PT, R189, UR14, PT ;  /* 0x0000000ebd007c0c */ /* 0x000fe4000bfa6270 */
[----:B------:R-:W-:-:S07]  /*bee0*/  ISETP.GE.AND P3, PT, R188, UR14, PT ;  /* 0x0000000ebc007c0c */ /* 0x000fce000bf66270 */
[-C--:B-1----:R-:W-:Y:S02]  /*bef0*/  @!P2 LEA R10, P0, R190, R8.reuse, 0x1 ;  /* 0x00000008be0aa211 */ /* 0x082fe400078008ff */
        /* <DEDUP_REMOVED lines=26> */
.L_x_4288:
[----:B------:R-:W-:Y:S05]  /*c0a0*/  BSYNC B1 ;  /* 0x0000000000017941 */ /* 0x000fea0003800000 */
.L_x_4287:
[----:B------:R-:W-:Y:S01]  /*c0b0*/  VIADD R0, R0, 0x20 ;  /* 0x0000002000007836 */ /* 0x000fe20000000000 */
[----:B--23--:R2:W3:Y:S04]  /*c0c0*/  SHFL.IDX PT, R9, R3, 0x1, 0x181f ;  /* 0x00381f0003097f89 */ /* 0x00c4e800000e0000 */
        /* <DEDUP_REMOVED lines=8> */
[-C--:B-1----:R-:W-:Y:S02]  /*c150*/  @!P2 LEA R10, P0, R190, R8.reuse, 0x1 ;  /* 0x00000008be0aa211 */ /* 0x082fe400078008ff */
[----:B---3--:R-:W-:Y:S02]  /*c160*/  @!P3 IMAD.WIDE R4, R16, 0x2, R8 ;  /* 0x000000021004b825 */ /* 0x008fe400078e0208 */
        /* <DEDUP_REMOVED lines=24> */
.L_x_4283:
[----:B------:R-:W-:Y:S05]  /*c2f0*/  BSYNC B0 ;  /* 0x0000000000007941 */ /* 0x000fea0003800000 */
.L_x_4277:
[----:B------:R-:W-:Y:S02]  /*c300*/  ULDC UR4, c[0x0][0xd3c] ;  /* 0x00034f0000047ab9 */ /* 0x000fe40000000800 */
[----:B------:R-:W-:-:S13]  /*c310*/  ISETP.GE.AND P0, PT, R7, UR4, PT ;  /* 0x0000000407007c0c */ /* 0x000fda000bf06270 */
[----:B------:R-:W-:Y:S05]  /*c320*/  @!P0 BRA `(.L_x_4289) ;  /* 0xffffff4c00408947 */ /* 0x000fea000383ffff */
[----:B------:R-:W-:Y:S05]  /*c330*/  EXIT ;  /* 0x000000000000794d */ /* 0x000fea0003800000 */
.L_x_4249:
        /* <DEDUP_REMOVED lines=18> */
.L_x_4290:
        /* <DEDUP_REMOVED lines=42> */
.L_x_4296:
        /* <DEDUP_REMOVED lines=12> */
.L_x_4295:
[----:B------:R-:W-:Y:S05]  /*c7c0*/  BSYNC B0 ;  /* 0x0000000000007941 */ /* 0x000fea0003800000 */
.L_x_4294:
        /* <DEDUP_REMOVED lines=22> */
.L_x_4292:
        /* <DEDUP_REMOVED lines=16> */
.L_x_4297:
        /* <DEDUP_REMOVED lines=25> */
.L_x_4293:
[----:B------:R-:W-:Y:S02]  /*cbc0*/  IMAD.MOV.U32 R17, RZ, RZ, RZ ;  /* 0x000000ffff117224 */ /* 0x000fe400078e00ff */
[----:B------:R-:W-:Y:S02]  /*cbd0*/  IMAD.U32 R16, RZ, RZ, UR6 ;  /* 0x00000006ff107e24 */ /* 0x000fe4000f8e00ff */
[----:B------:R-:W-:-:S07]  /*cbe0*/  IMAD.MOV.U32 R18, RZ, RZ, RZ ;  /* 0x000000ffff127224 */ /* 0x000fce00078e00ff */
.L_x_4298:
[----:B------:R-:W-:-:S13]  /*cbf0*/  ISETP.NE.AND P0, PT, R5, RZ, PT ;  /* 0x000000ff0500720c */ /* 0x000fda0003f05270 */
[----:B------:R-:W0:Y:S01]  /*cc00*/  @!P0 S2R R3, SR_CgaCtaId ;  /* 0x0000000000038919 */ /* 0x000e220000008800 */
[----:B------:R-:W-:-:S04]  /*cc10*/  @!P0 MOV R0, 0x400 ;  /* 0x0000040000008802 */ /* 0x000fc80000000f00 */
[----:B0-----:R-:W-:-:S05]  /*cc20*/  @!P0 LEA R0, R3, R0, 0x18 ;  /* 0x0000000003008211 */ /* 0x001fca00078ec0ff */
[----:B------:R0:W-:Y:S01]  /*cc30*/  @!P0 STS.128 [R0+0x388d0], R16 ;  /* 0x0388d01000008388 */ /* 0x0001e20000000c00 */
[----:B------:R-:W-:Y:S06]  /*cc40*/  BAR.ARV 0x5, 0x180 ;  /* 0x0146000000007b1d */ /* 0x000fec0000002000 */
.L_x_4291:
        /* <DEDUP_REMOVED lines=29> */
[----:B------:R-:W-:Y:S01]  /*ce20*/  STL [R1+0x5c], RZ ;  /* 0x00005cff01007387 */ /* 0x000fe20000100800 */
[----:B0-----:R-:W-:-:S03]  /*ce30*/  LOP3.LUT R4, R0, 0x40, RZ, 0xfc, !PT ;  /* 0x0000004000047812 */ /* 0x001fc600078efcff */
[----:B------:R0:W-:Y:S01]  /*ce40*/  STL [R1+0x18], R2 ;  /* 0x0000180201007387 */ /* 0x0001e20000100800 */
[C---:B------:R-:W-:Y:S02]  /*ce50*/  LOP3.LUT R4, R0.reuse, 0x100, RZ, 0xfc, !PT ;  /* 0x0000010000047812 */ /* 0x040fe400078efcff */
[C---:B-1----:R-:W-:Y:S01]  /*ce60*/  LOP3.LUT R3, R0.reuse, 0x80, RZ, 0xfc, !PT ;  /* 0x0000008000037812 */ /* 0x042fe200078efcff */
[----:B------:R1:W-:Y:S01]  /*ce70*/  STL [R1+0xc], RZ ;  /* 0x00000cff01007387 */ /* 0x0003e20000100800 */
[C---:B------:R-:W-:Y:S02]  /*ce80*/  LOP3.LUT R3, R0.reuse, 0x140, RZ, 0xfc, !PT ;  /* 0x0000014000037812 */ /* 0x040fe400078efcff */
[C---:B0-----:R-:W-:Y:S02]  /*ce90*/  LOP3.LUT R2, R0.reuse, 0xc0, RZ, 0xfc, !PT ;  /* 0x000000c000027812 */ /* 0x041fe400078efcff */
[C---:B------:R-:W-:Y:S02]  /*cea0*/  LOP3.LUT R2, R0.reuse, 0x180, RZ, 0xfc, !PT ;  /* 0x0000018000027812 */ /* 0x040fe400078efcff */
[----:B-1----:R-:W-:-:S07]  /*ceb0*/  LOP3.LUT R0, R0, 0x1c0, RZ, 0xfc, !PT ;  /* 0x000001c000007812 */ /* 0x002fce00078efcff */
.L_x_4423:
[----:B01----:R-:W0:Y:S02]  /*cec0*/  LDC.64 R2, c[0x0][0xd88] ;  /* 0x00036200ff027b82 */ /* 0x003e240000000a00 */
[----:B0-----:R-:W-:-:S05]  /*ced0*/  IMAD.WIDE R2, R19, 0x4, R2 ;  /* 0x0000000413027825 */ /* 0x001fca00078e0202 */
[----:B--2---:R-:W2:Y:S01]  /*cee0*/  LDG.E R11, desc[UR38][R2.64] ;  /* 0x00000026020b7981 */ /* 0x004ea2000c1e1900 */
        /* <DEDUP_REMOVED lines=17> */
[----:B------:R1:W5:Y:S01]  /*d000*/  @P0 LDG.E R0, desc[UR38][R2.64] ;  /* 0x0000002602000981 */ /* 0x000362000c1e1900 */
        /* <DEDUP_REMOVED lines=35> */
.L_x_4300:
        /* <DEDUP_REMOVED lines=12> */
.L_x_4301:
[----:B------:R-:W-:Y:S05]  /*d300*/  @!P0 BRA `(.L_x_4302) ;  /* 0x00000000000c8947 */ /* 0x000fea0003800000 */
[----:B------:R-:W2:Y:S04]  /*d310*/  LDG.E R6, desc[UR38][R4.64] ;  /* 0x0000002604067981 */ /* 0x000ea8000c1e1900 */
[----:B------:R-:W2:Y:S02]  /*d320*/  LDG.E R4, desc[UR38][R4.64+0x4] ;  /* 0x0000042604047981 */ /* 0x000ea4000c1e1900 */
[----:B--2---:R-:W-:-:S07]  /*d330*/  IMAD.IADD R6, R4, 0x1, -R6 ;  /* 0x0000000104067824 */ /* 0x004fce00078e0a06 */
.L_x_4302:
        /* <DEDUP_REMOVED lines=20> */
[----:B---3--:R-:W2:Y:S04]  /*d480*/  @P0 ATOMG.E.ADD.STRONG.GPU PT, R2, desc[UR38][R4.64], R2 ;  /* 0x00000002040209a8 */ /* 0x008ea800081ee1e6 */
[----:B--2---:R2:W3:Y:S02]  /*d490*/  SHFL.IDX PT, R2, R2, R0, 0x1f ;  /* 0x00001f0002027589 */ /* 0x0044e400000e0000 */
[----:B--2---:R-:W2:Y:S02]  /*d4a0*/  S2R R0, SR_LTMASK ;  /* 0x0000000000007919 */ /* 0x004ea40000003900 */
[----:B--2---:R-:W-:-:S06]  /*d4b0*/  LOP3.LUT R0, R0, UR4, RZ, 0xc0, !PT ;  /* 0x0000000400007c12 */ /* 0x004fcc000f8ec0ff */
[----:B------:R-:W3:Y:S02]  /*d4c0*/  POPC R0, R0 ;  /* 0x0000000000007309 */ /* 0x000ee40000000000 */
[----:B---3--:R-:W-:Y:S01]  /*d4d0*/  IADD3 R16, R2, UR36, R0 ;  /* 0x0000002402107c10 */ /* 0x008fe2000fffe000 */
[----:B------:R-:W-:Y:S06]  /*d4e0*/  BRA `(.L_x_4305) ;  /* 0x0000005c00987947 */ /* 0x000fec0003800000 */
.L_x_4304:
        /* <DEDUP_REMOVED lines=21> */
.L_x_4307:
[----:B------:R-:W-:Y:S05]  /*d640*/  BSYNC B6 ;  /* 0x0000000000067941 */ /* 0x000fea0003800000 */
.L_x_4306:
        /* <DEDUP_REMOVED lines=21> */
.L_x_4310:
        /* <DEDUP_REMOVED lines=16> */
.L_x_4309:
[----:B------:R-:W-:Y:S05]  /*d8a0*/  BSYNC B6 ;  /* 0x0000000000067941 */ /* 0x000fea0003800000 */
.L_x_4308:
        /* <DEDUP_REMOVED lines=26> */
.L_x_4438:
        /* <DEDUP_REMOVED lines=11> */
.L_x_4441:
        /* <DEDUP_REMOVED lines=25> */
.L_x_4314:
[----:B------:R-:W3:Y:S04]  /*dc90*/  LDL R7, [R1+0x4] ;  /* 0x0000040001077983 */ /* 0x000ee80000100800 */
[----:B-12---:R-:W3:Y:S04]  /*dca0*/  LDL R0, [R1+0xc] ;  /* 0x00000c0001007983 */ /* 0x006ee80000100800 */
[----:B------:R-:W2:Y:S01]  /*dcb0*/  LDL R2, [R1+0x18] ;  /* 0x0000180001027983 */ /* 0x000ea20000100800 */
[----:B---3--:R-:W-:Y:S01]  /*dcc0*/  IMAD R0, R0, 0x8, R7 ;  /* 0x0000000800007824 */ /* 0x008fe200078e0207 */
[----:B--2---:R-:W-:-:S04]  /*dcd0*/  SHF.L.U32 R2, R2, 0x1f, RZ ;  /* 0x0000001f02027819 */ /* 0x004fc800000006ff */
[----:B------:R-:W1:Y:S02]  /*dce0*/  SYNCS.PHASECHK.TRANS64.TRYWAIT P0, [R0+URZ+0x38840], R2 ;  /* 0x03884002000075a7 */ /* 0x000e64000800017f */
[----:B-1----:R-:W-:Y:S05]  /*dcf0*/  @!P0 BRA `(.L_x_4315) ;  /* 0x0000006400d88947 */ /* 0x002fea0003800000 */
.L_x_4442:
        /* <DEDUP_REMOVED lines=11> */
.L_x_4316:
        /* <DEDUP_REMOVED lines=27> */
.L_x_4312:
[----:B-1----:R-:W3:Y:S04]  /*df60*/  LDL R0, [R1+0x4] ;  /* 0x0000040001007983 */ /* 0x002ee80000100800 */
[----:B------:R-:W4:Y:S04]  /*df70*/  LDL.LU R4, [R1+0x24] ;  /* 0x0000240001047983 */ /* 0x000f280000300800 */
[----:B------:R-:W5:Y:S04]  /*df80*/  LDL.LU R3, [R1+0x40] ;  /* 0x0000400001037983 */ /* 0x000f680000300800 */
[----:B--2---:R-:W2:Y:S01]  /*df90*/  LDL R2, [R1+0x28] ;  /* 0x0000280001027983 */ /* 0x004ea20000100800 */
[----:B------:R-:W-:Y:S05]  /*dfa0*/  WARPSYNC.ALL ;  /* 0x0000000000007948 */ /* 0x000fea0003800000 */
[----:B------:R-:W-:Y:S01]  /*dfb0*/  ULDC.64 UR4, c[0x0][0xaf8] ;  /* 0x0002be0000047ab9 */ /* 0x000fe20000000a00 */
[----:B------:R-:W-:Y:S01]  /*dfc0*/  BSSY B6, `(.L_x_4317) ;  /* 0x000001f000067945 */ /* 0x000fe20003800000 */
[----:B------:R-:W-:Y:S01]  /*dfd0*/  BAR.SYNC.DEFER_BLOCKING 0x8, 0x100 ;  /* 0x0204000000007b1d */ /* 0x000fe20000010000 */
[----:B------:R-:W-:-:S04]  /*dfe0*/  ISETP.NE.U32.AND P0, PT, RZ, UR4, PT ;  /* 0x00000004ff007c0c */ /* 0x000fc8000bf05070 */
[----:B------:R-:W-:Y:S01]  /*dff0*/  ISETP.NE.AND.EX P0, PT, RZ, UR5, PT, P0 ;  /* 0x00000005ff007c0c */ /* 0x000fe2000bf05300 */
[----:B---3--:R-:W-:-:S05]  /*e000*/  VIADD R0, R0, 0x20400 ;  /* 0x0002040000007836 */ /* 0x008fca0000000000 */
[----:B------:R-:W-:Y:S02]  /*e010*/  LOP3.LUT P1, RZ, R0, 0x3ff, RZ, 0xc0, !PT ;  /* 0x000003ff00ff7812 */ /* 0x000fe4000782c0ff */
[----:B----4-:R-:W-:Y:S02]  /*e020*/  SEL R0, R4, RZ, !P0 ;  /* 0x000000ff04007207 */ /* 0x010fe40004000000 */
[----:B-----5:R-:W-:-:S03]  /*e030*/  SEL R3, R3, RZ, !P0 ;  /* 0x000000ff03037207 */ /* 0x020fc60004000000 */
[----:B------:R1:W-:Y:S01]  /*e040*/  STL [R1+0x34], R0 ;  /* 0x0000340001007387 */ /* 0x0003e20000100800 */
[----:B--2---:R-:W-:-:S03]  /*e050*/  SHF.R.S32.HI R2, RZ, 0x1f, R2 ;  /* 0x0000001fff027819 */ /* 0x004fc60000011402 */
[----:B------:R2:W-:Y:S01]  /*e060*/  STL [R1+0x54], R3 ;  /* 0x0000540301007387 */ /* 0x0005e20000100800 */
[----:B-1----:R-:W-:-:S05]  /*e070*/  SHF.R.S32.HI R0, RZ, 0x1f, R18 ;  /* 0x0000001fff007819 */ /* 0x002fca0000011412 */
        /* <DEDUP_REMOVED lines=19> */
.L_x_4318:
[----:B------:R-:W-:Y:S05]  /*e1b0*/  BSYNC B6 ;  /* 0x0000000000067941 */ /* 0x000fea0003800000 */
.L_x_4317:
[----:B------:R-:W3:Y:S01]  /*e1c0*/  LDL R4, [R1+0x40] ;  /* 0x0000400001047983 */ /* 0x000ee20000100800 */
[----:B------:R-:W1:Y:S01]  /*e1d0*/  LDC R7, c[0x0][0x448] ;  /* 0x00011200ff077b82 */ /* 0x000e620000000800 */
[----:B------:R-:W-:Y:S01]  /*e1e0*/  ULDC.64 UR4, c[0x0][0x298] ;  /* 0x0000a60000047ab9 */ /* 0x000fe20000000a00 */
[----:B------:R-:W-:Y:S01]  /*e1f0*/  ULDC.64 UR6, c[0x0][0x280] ;  /* 0x0000a00000067ab9 */ /* 0x000fe20000000a00 */
[----:B------:R-:W4:Y:S04]  /*e200*/  LDL R10, [R1+0x28] ;  /* 0x00002800010a7983 */ /* 0x000f280000100800 */
[----:B------:R-:W4:Y:S01]  /*e210*/  LDL R9, [R1+0x50] ;  /* 0x0000500001097983 */ /* 0x000f220000100800 */
[----:B--2---:R-:W2:Y:S01]  /*e220*/  S2R R2, SR_TID.X ;  /* 0x0000000000027919 */ /* 0x004ea20000002100 */
[----:B------:R-:W0:Y:S02]  /*e230*/  S2R R0, SR_TID.X ;  /* 0x0000000000007919 */ /* 0x000e240000002100 */
[----:B------:R-:W4:Y:S04]  /*e240*/  LDL R8, [R1+0x54] ;  /* 0x0000540001087983 */ /* 0x000f280000100800 */
[----:B------:R-:W4:Y:S01]  /*e250*/  LDL R6, [R1+0x34] ;  /* 0x0000340001067983 */ /* 0x000f220000100800 */
[----:B-1----:R-:W-:-:S13]  /*e260*/  ISETP.NE.AND P0, PT, R7, 0x1, PT ;  /* 0x000000010700780c */ /* 0x002fda0003f05270 */
[----:B------:R-:W1:Y:S01]  /*e270*/  @P0 LDC R3, c[0x0][0x450] ;  /* 0x00011400ff030b82 */ /* 0x000e620000000800 */
[----:B--2---:R-:W-:-:S04]  /*e280*/  LOP3.LUT R2, R2, 0x7f, RZ, 0xc0, !PT ;  /* 0x0000007f02027812 */ /* 0x004fc800078ec0ff */
[----:B------:R-:W-:Y:S01]  /*e290*/  SHF.R.U32.HI R2, RZ, 0x3, R2 ;  /* 0x00000003ff027819 */ /* 0x000fe20000011602 */
[----:B0-----:R-:W-:-:S05]  /*e2a0*/  IMAD.SHL.U32 R0, R0, 0x10, RZ ;  /* 0x0000001000007824 */ /* 0x001fca00078e00ff */
[----:B------:R-:W-:Y:S02]  /*e2b0*/  LOP3.LUT R0, R2, 0x70, R0, 0xf8, !PT ;  /* 0x0000007002007812 */ /* 0x000fe400078ef800 */
[----:B------:R-:W0:Y:S03]  /*e2c0*/  @P0 LDC R2, c[0x0][0x44c] ;  /* 0x00011300ff020b82 */ /* 0x000e260000000800 */
[----:B------:R-:W-:-:S04]  /*e2d0*/  IMAD R5, R17, 0x40, R0 ;  /* 0x0000004011057824 */ /* 0x000fc800078e0200 */
[----:B------:R-:W-:Y:S01]  /*e2e0*/  IMAD.MOV.U32 R0, RZ, RZ, R5 ;  /* 0x000000ffff007224 */ /* 0x000fe200078e0005 */
[----:B------:R2:W-:Y:S01]  /*e2f0*/  STL [R1+0x24], R5 ;  /* 0x0000240501007387 */ /* 0x0005e20000100800 */
[----:B0-----:R-:W-:-:S05]  /*e300*/  @P0 IMAD.HI.U32 R2, R5, R2, RZ ;  /* 0x0000000205020227 */ /* 0x001fca00078e00ff */
[----:B-1----:R-:W-:Y:S01]  /*e310*/  @P0 SHF.R.U32.HI R0, RZ, R3, R2 ;  /* 0x00000003ff000219 */ /* 0x002fe20000011602 */
[----:B---3--:R-:W-:-:S04]  /*e320*/  IMAD R2, R4, UR4, RZ ;  /* 0x0000000404027c24 */ /* 0x008fc8000f8e02ff */
[C---:B----4-:R-:W-:Y:S02]  /*e330*/  IMAD R4, R10.reuse, UR5, R2 ;  /* 0x000000050a047c24 */ /* 0x050fe4000f8e0202 */
[----:B------:R-:W-:Y:S01]  /*e340*/  IMAD.WIDE.U32 R2, R10, UR4, RZ ;  /* 0x000000040a027c25 */ /* 0x000fe2000f8e00ff */
[----:B------:R-:W-:-:S03]  /*e350*/  ULDC.64 UR4, c[0x0][0x2d8] ;  /* 0x0000b60000047ab9 */ /* 0x000fc60000000a00 */
[----:B------:R-:W-:Y:S02]  /*e360*/  IMAD.IADD R3, R3, 0x1, R4 ;  /* 0x0000000103037824 */ /* 0x000fe400078e0204 */
[----:B------:R-:W-:Y:S02]  /*e370*/  IMAD R4, R9, UR4, RZ ;  /* 0x0000000409047c24 */ /* 0x000fe4000f8e02ff */
[----:B------:R0:W5:Y:S01]  /*e380*/  LDL R9, [R1+0x14] ;  /* 0x0000140001097983 */ /* 0x0001620000100800 */
[----:B------:R-:W-:-:S04]  /*e390*/  IMAD.WIDE.U32 R2, R18, UR4, R2 ;  /* 0x0000000412027c25 */ /* 0x000fc8000f8e0002 */
[----:B------:R-:W-:Y:S01]  /*e3a0*/  IMAD R4, R18, UR5, R4 ;  /* 0x0000000512047c24 */ /* 0x000fe2000f8e0204 */
[----:B------:R-:W-:-:S03]  /*e3b0*/  ULDC.64 UR4, c[0x0][0x2e0] ;  /* 0x0000b80000047ab9 */ /* 0x000fc60000000a00 */
[----:B------:R-:W-:Y:S02]  /*e3c0*/  IMAD.IADD R3, R3, 0x1, R4 ;  /* 0x0000000103037824 */ /* 0x000fe400078e0204 */
[----:B------:R-:W-:Y:S02]  /*e3d0*/  IMAD R4, R8, UR4, RZ ;  /* 0x0000000408047c24 */ /* 0x000fe4000f8e02ff */
[----:B------:R-:W1:Y:S01]  /*e3e0*/  S2R R8, SR_TID.X ;  /* 0x0000000000087919 */ /* 0x000e620000002100 */
[----:B------:R-:W-:-:S04]  /*e3f0*/  IMAD.WIDE.U32 R2, R6, UR4, R2 ;  /* 0x0000000406027c25 */ /* 0x000fc8000f8e0002 */
        /* <DEDUP_REMOVED lines=8> */
[----:B------:R-:W-:-:S04]  /*e480*/  IMAD.MOV R0, RZ, RZ, -R0 ;  /* 0x000000ffff007224 */ /* 0x000fc800078e0a00 */
[----:B------:R-:W-:-:S05]  /*e490*/  IMAD R0, R7, R0, R5 ;  /* 0x0000000007007224 */ /* 0x000fca00078e0205 */
[----:B------:R-:W-:Y:S01]  /*e4a0*/  SHF.R.S32.HI R6, RZ, 0x1f, R0 ;  /* 0x0000001fff067819 */ /* 0x000fe20000011400 */
[----:B------:R-:W-:Y:S02]  /*e4b0*/  IMAD.IADD R3, R3, 0x1, R4 ;  /* 0x0000000103037824 */ /* 0x000fe400078e0204 */
[----:B-1----:R-:W-:Y:S02]  /*e4c0*/  IMAD.SHL.U32 R10, R8, 0x8, RZ ;  /* 0x00000008080a7824 */ /* 0x002fe400078e00ff */
[----:B------:R-:W-:Y:S02]  /*e4d0*/  IMAD R6, R6, UR4, RZ ;  /* 0x0000000406067c24 */ /* 0x000fe4000f8e02ff */
[----:B--2---:R-:W-:Y:S01]  /*e4e0*/  IMAD.WIDE.U32 R4, R0, UR4, R2 ;  /* 0x0000000400047c25 */ /* 0x004fe2000f8e0002 */
[----:B------:R-:W-:Y:S01]  /*e4f0*/  LOP3.LUT R10, R10, 0x38, RZ, 0xc0, !PT ;  /* 0x000000380a0a7812 */ /* 0x000fe200078ec0ff */
[----:B------:R-:W-:Y:S02]  /*e500*/  ULDC UR4, c[0x0][0x2b8] ;  /* 0x0000ae0000047ab9 */ /* 0x000fe40000000800 */
[----:B------:R-:W-:Y:S01]  /*e510*/  IMAD R0, R0, UR5, R6 ;  /* 0x0000000500007c24 */ /* 0x000fe2000f8e0206 */
[----:B------:R-:W-:-:S03]  /*e520*/  LEA R3, P1, R4, UR6, 0x1 ;  /* 0x0000000604037c11 */ /* 0x000fc6000f8208ff */
[----:B------:R-:W-:Y:S01]  /*e530*/  IMAD.IADD R0, R5, 0x1, R0 ;  /* 0x0000000105007824 */ /* 0x000fe200078e0200 */
[----:B------:R-:W-:Y:S01]  /*e540*/  ISETP.GE.AND P0, PT, R10, UR4, PT ;  /* 0x000000040a007c0c */ /* 0x000fe2000bf06270 */
[----:B------:R-:W-:Y:S01]  /*e550*/  UMOV UR4, 0xffffffff ;  /* 0xffffffff00047882 */ /* 0x000fe20000000000 */
[----:B------:R-:W-:Y:S02]  /*e560*/  LOP3.LUT R8, R8, 0x7f, RZ, 0xc0, !PT ;  /* 0x0000007f08087812 */ /* 0x000fe400078ec0ff */
[----:B------:R-:W-:Y:S02]  /*e570*/  LEA.HI.X R2, R4, UR7, R0, 0x1, P1 ;  /* 0x0000000704027c11 */ /* 0x000fe400088f0c00 */
[----:B------:R-:W-:Y:S01]  /*e580*/  SHF.R.U32.HI R8, RZ, 0x3, R8 ;  /* 0x00000003ff087819 */ /* 0x000fe20000011608 */
[----:B0-----:R-:W-:Y:S06]  /*e590*/  BRA.DIV UR4, `(.L_x_4319) ;  /* 0x0000005e04c47947 */ /* 0x001fec000b800000 */
[----:B------:R-:W2:Y:S01]  /*e5a0*/  LDL R6, [R1+0x38] ;  /* 0x0000380001067983 */ /* 0x000ea20000100800 */
[----:B------:R-:W-:-:S03]  /*e5b0*/  IMAD R17, R17, 0x40, R8 ;  /* 0x0000004011117824 */ /* 0x000fc600078e0208 */
[----:B------:R-:W0:Y:S04]  /*e5c0*/  SHFL.IDX PT, R5, R3, RZ, 0x181f ;  /* 0x00181fff03057589 */ /* 0x000e2800000e0000 */
[----:B------:R-:W1:Y:S01]  /*e5d0*/  SHFL.IDX PT, R4, R2, RZ, 0x181f ;  /* 0x00181fff02047589 */ /* 0x000e6200000e0000 */
[----:B--2---:R-:W-:-:S03]  /*e5e0*/  IMAD R0, R6, R7, RZ ;  /* 0x0000000706007224 */ /* 0x004fc600078e02ff */
[----:B------:R-:W-:Y:S01]  /*e5f0*/  SHFL.IDX PT, R6, R2, 0x1, 0x181f ;  /* 0x00381f0002067f89 */ /* 0x000fe200000e0000 */
[C---:B------:R-:W-:Y:S01]  /*e600*/  VIADD R7, R17.reuse, 0x10 ;  /* 0x0000001011077836 */ /* 0x040fe20000000000 */
[----:B------:R-:W-:-:S04]  /*e610*/  ISETP.GE.AND P1, PT, R17, R0, PT ;  /* 0x000000001100720c */ /* 0x000fc80003f26270 */
[----:B------:R2:W-:Y:S09]  /*e620*/  STL [R1+0x4c], R7 ;  /* 0x00004c0701007387 */ /* 0x0005f20000100800 */
[----:B0-----:R-:W-:-:S05]  /*e630*/  @!P1 LEA R5, P2, R10, R5, 0x1 ;  /* 0x000000050a059211 */ /* 0x001fca00078408ff */
[----:B-1----:R-:W-:-:S05]  /*e640*/  @!P1 IMAD.X R4, RZ, RZ, R4, P2 ;  /* 0x000000ffff049224 */ /* 0x002fca00010e0604 */
        /* <DEDUP_REMOVED lines=25> */
.L_x_4451:
[----:B------:R1:W5:Y:S01]  /*e7e0*/  LDL R8, [R1+0x4] ;  /* 0x0000040001087983 */ /* 0x0003620000100800 */
[----:B0-----:R-:W-:-:S05]  /*e7f0*/  VIADD R2, R17, 0x30 ;  /* 0x0000003011027836 */ /* 0x001fca0000000000 */
        /* <DEDUP_REMOVED lines=10> */
.L_x_4320:
[----:B------:R-:W2:Y:S01]  /*e8a0*/  LDL R0, [R1+0x4] ;  /* 0x0000040001007983 */ /* 0x000ea20000100800 */
[----:B------:R-:W-:Y:S02]  /*e8b0*/  PLOP3.LUT P1, PT, P1, P0, PT, 0xa2, 0x0 ;  /* 0x000000000000781c */ /* 0x000fe40000f21472 */
[----:B--2---:R-:W-:-:S08]  /*e8c0*/  @P0 R2UR P1, UR4, R0 ;  /* 0x00000000000402ca */ /* 0x004fd00000020000 */
[----:B------:R-:W-:-:S05]  /*e8d0*/  @P0 PLOP3.LUT P0, PT, P1, PT, PT, 0x80, 0x0 ;  /* 0x000000000000081c */ /* 0x000fca0000f0f070 */
[----:B------:R-:W-:Y:S01]  /*e8e0*/  @!P1 SYNCS.ARRIVE.TRANS64.RED.A0T1 RZ, [UR4+0x38800], RZ ;  /* 0x038800ffffff99a7 */ /* 0x000fe20008200404 */
[----:B------:R-:W-:Y:S07]  /*e8f0*/  @!P1 ARRIVES.LDGSTSBAR.64.TRANSCNT [UR4+0x38800] ;  /* 0x03880000ff0099b0 */ /* 0x000fee0008000a84 */
[----:B------:R-:W-:Y:S05]  /*e900*/  @P0 BRA.U.ANY `(.L_x_4320) ;  /* 0xfffffffd00e40947 */ /* 0x000fea000393ffff */
[----:B------:R-:W-:Y:S01]  /*e910*/  NOP ;  /* 0x0000000000007918 */ /* 0x000fe20000000000 */
[----:B-1----:R-:W2:Y:S01]  /*e920*/  LDL.LU R2, [R1+0x40] ;  /* 0x0000400001027983 */ /* 0x002ea20000300800 */
[----:B------:R-:W-:Y:S01]  /*e930*/  ULDC.64 UR4, c[0x0][0x398] ;  /* 0x0000e60000047ab9 */ /* 0x000fe20000000a00 */
[----:B------:R0:W-:Y:S02]  /*e940*/  SYNCS.ARRIVE.TRANS64.A1T0 RZ, [R0+URZ+0x38800], RZ ;  /* 0x038800ff00ff79a7 */ /* 0x0001e4000810003f */
[----:B------:R-:W3:Y:S01]  /*e950*/  LDL.LU R3, [R1+0x28] ;  /* 0x0000280001037983 */ /* 0x000ee20000300800 */
[----:B------:R-:W-:Y:S01]  /*e960*/  BSSY B6, `(.L_x_4321) ;  /* 0x000001a000067945 */ /* 0x000fe20003800000 */
[----:B0-----:R-:W-:-:S05]  /*e970*/  VIADD R0, R0, 0x26400 ;  /* 0x0002640000007836 */ /* 0x001fca0000000000 */
[----:B------:R-:W-:Y:S01]  /*e980*/  LOP3.LUT P0, RZ, R0, 0x3ff, RZ, 0xc0, !PT ;  /* 0x000003ff00ff7812 */ /* 0x000fe2000780c0ff */
[----:B--2---:R-:W-:-:S04]  /*e990*/  IMAD R2, R2, UR4, RZ ;  /* 0x0000000402027c24 */ /* 0x004fc8000f8e02ff */
[C---:B---3--:R-:W-:Y:S02]  /*e9a0*/  IMAD R2, R3.reuse, UR5, R2 ;  /* 0x0000000503027c24 */ /* 0x048fe4000f8e0202 */
[----:B------:R-:W-:-:S04]  /*e9b0*/  IMAD.WIDE.U32 R4, R3, UR4, RZ ;  /* 0x0000000403047c25 */ /* 0x000fc8000f8e00ff */
[----:B------:R-:W-:Y:S01]  /*e9c0*/  IMAD.IADD R0, R5, 0x1, R2 ;  /* 0x0000000105007824 */ /* 0x000fe200078e0202 */
[----:B------:R0:W-:Y:S04]  /*e9d0*/  STL.64 [R1+0x40], R4 ;  /* 0x0000400401007387 */ /* 0x0001e80000100a00 */
        /* <DEDUP_REMOVED lines=13> */
[----:B-----5:R-:W-:Y:S02]  /*eab0*/  IMAD.MOV.U32 R8, RZ, RZ, 0x70 ;  /* 0x00000070ff087424 */ /* 0x020fe400078e00ff */
[----:B------:R-:W-:Y:S02]  /*eac0*/  IMAD.MOV.U32 R12, RZ, RZ, 0x1 ;  /* 0x00000001ff0c7424 */ /* 0x000fe400078e00ff */
[----:B------:R-:W-:-:S07]  /*ead0*/  IMAD.MOV.U32 R13, RZ, RZ, RZ ;  /* 0x000000ffff0d7224 */ /* 0x000fce00078e00ff */
[----:B------:R-:W-:-:S07]  /*eae0*/  LEPC R20, `(.L_x_4322) ;  /* 0x000000001014794e */ /* 0x000fce0000000000 */
[----:B0-----:R-:W-:Y:S05]  /*eaf0*/  CALL.ABS.NOINC R2 ;  /* 0x0000000002007343 */ /* 0x001fea0003c00000 */
.L_x_4322:
[----:B------:R-:W-:Y:S05]  /*eb00*/  BSYNC B6 ;  /* 0x0000000000067941 */ /* 0x000fea0003800000 */
.L_x_4321:
[----:B------:R-:W2:Y:S01]  /*eb10*/  LDL.LU R6, [R1+0x28] ;  /* 0x0000280001067983 */ /* 0x000ea20000300800 */
[----:B------:R-:W1:Y:S01]  /*eb20*/  LDC R7, c[0x0][0x448] ;  /* 0x00011200ff077b82 */ /* 0x000e620000000800 */
[----:B------:R-:W-:Y:S02]  /*eb30*/  ULDC.64 UR4, c[0x0][0x3d8] ;  /* 0x0000f60000047ab9 */ /* 0x000fe40000000a00 */
[----:B------:R-:W2:Y:S04]  /*eb40*/  LDL.LU.64 R2, [R1+0x40] ;  /* 0x0000400001027983 */ /* 0x000ea80000300a00 */
[----:B0-----:R-:W3:Y:S04]  /*eb50*/  LDL.LU R0, [R1+0x50] ;  /* 0x0000500001007983 */ /* 0x001ee80000300800 */
[----:B------:R-:W4:Y:S04]  /*eb60*/  LDL.LU R5, [R1+0x54] ;  /* 0x0000540001057983 */ /* 0x000f280000300800 */
[----:B------:R-:W4:Y:S01]  /*eb70*/  LDL.LU R4, [R1+0x34] ;  /* 0x0000340001047983 */ /* 0x000f220000300800 */
[----:B-1----:R-:W-:Y:S01]  /*eb80*/  ISETP.NE.AND P0, PT, R7, 0x1, PT ;  /* 0x000000010700780c */ /* 0x002fe20003f05270 */
[----:B--2---:R-:W-:-:S02]  /*eb90*/  IMAD.MOV.U32 R3, RZ, RZ, R6 ;  /* 0x000000ffff037224 */ /* 0x004fc400078e0006 */
[----:B------:R-:W2:Y:S01]  /*eba0*/  LDL.LU R6, [R1+0x24] ;  /* 0x0000240001067983 */ /* 0x000ea20000300800 */
[----:B---3--:R-:W-:-:S03]  /*ebb0*/  IMAD R0, R0, UR4, RZ ;  /* 0x0000000400007c24 */ /* 0x008fc6000f8e02ff */
[----:B------:R-:W3:Y:S01]  /*ebc0*/  LDL.LU R9, [R1+0x8] ;  /* 0x0000080001097983 */ /* 0x000ee20000300800 */
[----:B------:R-:W-:-:S04]  /*ebd0*/  IMAD.WIDE.U32 R2, R18, UR4, R2 ;  /* 0x0000000412027c25 */ /* 0x000fc8000f8e0002 */
[----:B------:R-:W-:Y:S01]  /*ebe0*/  IMAD R0, R18, UR5, R0 ;  /* 0x0000000512007c24 */ /* 0x000fe2000f8e0200 */
[----:B------:R-:W-:-:S03]  /*ebf0*/  ULDC.64 UR4, c[0x0][0x3e0] ;  /* 0x0000f80000047ab9 */ /* 0x000fc60000000a00 */
[----:B------:R-:W-:Y:S02]  /*ec00*/  IMAD.IADD R3, R3, 0x1, R0 ;  /* 0x0000000103037824 */ /* 0x000fe400078e0200 */
[----:B----4-:R-:W-:Y:S02]  /*ec10*/  IMAD R0, R5, UR4, RZ ;  /* 0x0000000405007c24 */ /* 0x010fe4000f8e02ff */
[C---:B------:R-:W-:Y:S01]  /*ec20*/  IMAD.WIDE.U32 R2, R4.reuse, UR4, R2 ;  /* 0x0000000404027c25 */ /* 0x040fe2000f8e0002 */
[----:B------:R-:W0:Y:S03]  /*ec30*/  @P0 LDC R5, c[0x0][0x450] ;  /* 0x00011400ff050b82 */ /* 0x000e260000000800 */
[----:B------:R-:W-:Y:S01]  /*ec40*/  IMAD R0, R4, UR5, R0 ;  /* 0x0000000504007c24 */ /* 0x000fe2000f8e0200 */
[----:B-----5:R-:W1:Y:S01]  /*ec50*/  S2R R8, SR_TID.X ;  /* 0x0000000000087919 */ /* 0x020e620000002100 */
[----:B------:R-:W-:-:S02]  /*ec60*/  ULDC.64 UR4, c[0x0][0x3d0] ;  /* 0x0000f40000047ab9 */ /* 0x000fc40000000a00 */
[----:B------:R-:W-:Y:S02]  /*ec70*/  IMAD.IADD R3, R3, 0x1, R0 ;  /* 0x0000000103037824 */ /* 0x000fe400078e0200 */
[----:B------:R-:W2:Y:S01]  /*ec80*/  @P0 LDC R0, c[0x0][0x44c] ;  /* 0x00011300ff000b82 */ /* 0x000ea20000000800 */
[----:B-1----:R-:W-:-:S05]  /*ec90*/  IMAD.SHL.U32 R8, R8, 0x8, RZ ;  /* 0x0000000808087824 */ /* 0x002fca00078e00ff */
[----:B------:R-:W-:-:S04]  /*eca0*/  LOP3.LUT R8, R8, 0x38, RZ, 0xc0, !PT ;  /* 0x0000003808087812 */ /* 0x000fc800078ec0ff */
[C---:B------:R-:W-:Y:S02]  /*ecb0*/  LOP3.LUT R11, R8.reuse, 0x80, RZ, 0xfc, !PT ;  /* 0x00000080080b7812 */ /* 0x040fe400078efcff */
[----:B------:R-:W-:Y:S01]  /*ecc0*/  LOP3.LUT R8, R8, 0x40, RZ, 0xfc, !PT ;  /* 0x0000004008087812 */ /* 0x000fe200078efcff */
[----:B--2---:R-:W-:-:S04]  /*ecd0*/  @P0 IMAD.HI.U32 R0, R6, R0, RZ ;  /* 0x0000000006000227 */ /* 0x004fc800078e00ff */
[----:B------:R-:W-:Y:S01]  /*ece0*/  IMAD.MOV.U32 R4, RZ, RZ, R6 ;  /* 0x000000ffff047224 */ /* 0x000fe200078e0006 */
[----:B0-----:R-:W-:-:S05]  /*ecf0*/  @P0 SHF.R.U32.HI R4, RZ, R5, R0 ;  /* 0x00000005ff040219 */ /* 0x001fca0000011600 */
[----:B------:R-:W-:-:S04]  /*ed00*/  IMAD.MOV R0, RZ, RZ, -R4 ;  /* 0x000000ffff007224 */ /* 0x000fc800078e0a04 */
[----:B------:R-:W-:Y:S02]  /*ed10*/  IMAD R0, R7, R0, R6 ;  /* 0x0000000007007224 */ /* 0x000fe400078e0206 */
[----:B------:R-:W0:Y:S01]  /*ed20*/  S2R R6, SR_TID.X ;  /* 0x0000000000067919 */ /* 0x000e220000002100 */
        /* <DEDUP_REMOVED lines=10> */
[----:B------:R-:W-:-:S03]  /*edd0*/  ULDC.64 UR4, c[0x0][0x390] ;  /* 0x0000e40000047ab9 */ /* 0x000fc60000000a00 */
[----:B------:R-:W-:Y:S01]  /*ede0*/  IMAD.IADD R4, R3, 0x1, R0 ;  /* 0x0000000103047824 */ /* 0x000fe200078e0200 */
[----:B------:R-:W-:Y:S01]  /*edf0*/  LEA R0, P0, R2, UR4, 0x1 ;  /* 0x0000000402007c11 */ /* 0x000fe2000f8008ff */
[----:B0-----:R-:W-:Y:S01]  /*ee00*/  IMAD.SHL.U32 R10, R6, 0x8, RZ ;  /* 0x00000008060a7824 */ /* 0x001fe200078e00ff */
[----:B------:R-:W-:Y:S02]  /*ee10*/  ULDC UR4, c[0x0][0x3b8] ;  /* 0x0000ee0000047ab9 */ /* 0x000fe40000000800 */
[----:B------:R-:W-:Y:S02]  /*ee20*/  ISETP.GE.AND P1, PT, R8, UR4, PT ;  /* 0x0000000408007c0c */ /* 0x000fe4000bf26270 */
[----:B------:R-:W0:Y:S01]  /*ee30*/  S2R R8, SR_TID.X ;  /* 0x0000000000087919 */ /* 0x000e220000002100 */
[----:B------:R-:W-:-:S04]  /*ee40*/  LOP3.LUT R10, R10, 0x38, RZ, 0xc0, !PT ;  /* 0x000000380a0a7812 */ /* 0x000fc800078ec0ff */
[----:B------:R-:W-:Y:S02]  /*ee50*/  ISETP.GE.AND P3, PT, R10, UR4, PT ;  /* 0x000000040a007c0c */ /* 0x000fe4000bf66270 */
[----:B------:R-:W-:Y:S02]  /*ee60*/  ISETP.GE.AND P2, PT, R11, UR4, PT ;  /* 0x000000040b007c0c */ /* 0x000fe4000bf46270 */
[----:B---3--:R-:W-:-:S09]  /*ee70*/  LOP3.LUT R9, R9, 0xfffffff7, RZ, 0xc0, !PT ;  /* 0xfffffff709097812 */ /* 0x008fd200078ec0ff */
[----:B------:R-:W-:-:S04]  /*ee80*/  @P3 LOP3.LUT R9, R9, 0x8, RZ, 0xfc, !PT ;  /* 0x0000000809093812 */ /* 0x000fc800078efcff */
[----:B------:R-:W-:-:S04]  /*ee90*/  LOP3.LUT R9, R9, 0xfffffffd, RZ, 0xc0, !PT ;  /* 0xfffffffd09097812 */ /* 0x000fc800078ec0ff */
[----:B------:R-:W-:-:S04]  /*eea0*/  @P2 LOP3.LUT R9, R9, 0x2, RZ, 0xfc, !PT ;  /* 0x0000000209092812 */ /* 0x000fc800078efcff */
[----:B------:R-:W-:Y:S01]  /*eeb0*/  LOP3.LUT R9, R9, 0xfffffffb, RZ, 0xc0, !PT ;  /* 0xfffffffb09097812 */ /* 0x000fe200078ec0ff */
[----:B0-----:R-:W-:-:S03]  /*eec0*/  IMAD.SHL.U32 R8, R8, 0x8, RZ ;  /* 0x0000000808087824 */ /* 0x001fc600078e00ff */
[----:B------:R-:W-:Y:S02]  /*eed0*/  @P1 LOP3.LUT R9, R9, 0x4, RZ, 0xfc, !PT ;  /* 0x0000000409091812 */ /* 0x000fe400078efcff */
[----:B------:R-:W-:-:S03]  /*eee0*/  LOP3.LUT R8, R8, 0x38, RZ, 0xc0, !PT ;  /* 0x0000003808087812 */ /* 0x000fc600078ec0ff */
[----:B------:R0:W-:Y:S02]  /*eef0*/  STL [R1+0x8], R9 ;  /* 0x0000080901007387 */ /* 0x0001e40000100800 */
[C---:B0-----:R-:W-:Y:S02]  /*ef00*/  LOP3.LUT R9, R8.reuse, 0x100, RZ, 0xfc, !PT ;  /* 0x0000010008097812 */ /* 0x041fe400078efcff */
[----:B------:R-:W-:-:S04]  /*ef10*/  LOP3.LUT R8, R8, 0xc0, RZ, 0xfc, !PT ;  /* 0x000000c008087812 */ /* 0x000fc800078efcff */
[----:B------:R-:W-:Y:S01]  /*ef20*/  ISETP.GE.AND P5, PT, R8, UR4, PT ;  /* 0x0000000408007c0c */ /* 0x000fe2000bfa6270 */
[----:B------:R-:W-:Y:S01]  /*ef30*/  IMAD.SHL.U32 R8, R6, 0x8, RZ ;  /* 0x0000000806087824 */ /* 0x000fe200078e00ff */
[----:B------:R-:W-:Y:S01]  /*ef40*/  LEA.HI.X R4, R2, UR5, R4, 0x1, P0 ;  /* 0x0000000502047c11 */ /* 0x000fe200080f0c04 */
[----:B------:R-:W-:Y:S01]  /*ef50*/  IMAD.SHL.U32 R6, R6, 0x8, RZ ;  /* 0x0000000806067824 */ /* 0x000fe200078e00ff */
[----:B------:R-:W-:Y:S02]  /*ef60*/  SEL R5, RZ, 0x1, P3 ;  /* 0x00000001ff057807 */ /* 0x000fe40001800000 */
[----:B------:R-:W-:Y:S02]  /*ef70*/  LOP3.LUT R8, R8, 0x38, RZ, 0xc0, !PT ;  /* 0x0000003808087812 */ /* 0x000fe400078ec0ff */
[----:B------:R-:W-:Y:S02]  /*ef80*/  SEL R3, RZ, 0x4, P2 ;  /* 0x00000004ff037807 */ /* 0x000fe40001000000 */
[----:B------:R-:W-:-:S02]  /*ef90*/  SEL R2, RZ, 0x2, P1 ;  /* 0x00000002ff027807 */ /* 0x000fc40000800000 */
[----:B------:R-:W-:Y:S02]  /*efa0*/  ISETP.GE.AND P0, PT, R9, UR4, PT ;  /* 0x0000000409007c0c */ /* 0x000fe4000bf06270 */
[----:B------:R-:W-:Y:S02]  /*efb0*/  LOP3.LUT R9, R8, 0x180, RZ, 0xfc, !PT ;  /* 0x0000018008097812 */ /* 0x000fe400078efcff */
[----:B------:R-:W-:Y:S02]  /*efc0*/  LOP3.LUT R6, R6, 0x38, RZ, 0xc0, !PT ;  /* 0x0000003806067812 */ /* 0x000fe400078ec0ff */
[----:B------:R-:W-:Y:S02]  /*efd0*/  IADD3 R2, R3, R2, R5 ;  /* 0x0000000203027210 */ /* 0x000fe40007ffe005 */
[----:B------:R-:W-:Y:S02]  /*efe0*/  SEL R5, RZ, 0x10, P0 ;  /* 0x00000010ff057807 */ /* 0x000fe40000000000 */
[----:B------:R-:W-:-:S02]  /*eff0*/  SEL R3, RZ, 0x8, P5 ;  /* 0x00000008ff037807 */ /* 0x000fc40002800000 */
[----:B------:R-:W-:Y:S02]  /*f000*/  ISETP.GE.AND P1, PT, R9, UR4, PT ;  /* 0x0000000409007c0c */ /* 0x000fe4000bf26270 */
[C---:B------:R-:W-:Y:S02]  /*f010*/  LOP3.LUT R8, R6.reuse, 0x140, RZ, 0xfc, !PT ;  /* 0x0000014006087812 */ /* 0x040fe400078efcff */
[----:B------:R-:W-:Y:S02]  /*f020*/  IADD3 R2, R5, R2, R3 ;  /* 0x0000000205027210 */ /* 0x000fe40007ffe003 */
[----:B------:R-:W-:Y:S02]  /*f030*/  SEL R5, RZ, 0x40, P1 ;  /* 0x00000040ff057807 */ /* 0x000fe40000800000 */
[----:B------:R-:W-:Y:S02]  /*f040*/  LOP3.LUT R6, R6, 0x1c0, RZ, 0xfc, !PT ;  /* 0x000001c006067812 */ /* 0x000fe400078efcff */
[----:B------:R-:W-:-:S02]  /*f050*/  ISETP.GE.AND P1, PT, R8, UR4, PT ;  /* 0x0000000408007c0c */ /* 0x000fc4000bf26270 */
[----:B------:R-:W-:Y:S02]  /*f060*/  ISETP.GE.AND P2, PT, R6, UR4, PT ;  /* 0x0000000406007c0c */ /* 0x000fe4000bf46270 */
[----:B------:R-:W-:Y:S01]  /*f070*/  SEL R3, RZ, 0x20, P1 ;  /* 0x00000020ff037807 */ /* 0x000fe20000800000 */
[----:B------:R-:W-:Y:S01]  /*f080*/  UMOV UR4, 0xffffffff ;  /* 0xffffffff00047882 */ /* 0x000fe20000000000 */
[----:B------:R-:W-:Y:S02]  /*f090*/  SEL R6, RZ, 0x80, P2 ;  /* 0x00000080ff067807 */ /* 0x000fe40001000000 */
[----:B------:R-:W-:-:S05]  /*f0a0*/  IADD3 R5, R5, R2, R3 ;  /* 0x0000000205057210 */ /* 0x000fca0007ffe003 */
[----:B------:R-:W-:Y:S01]  /*f0b0*/  IMAD.IADD R6, R5, 0x1, R6 ;  /* 0x0000000105067824 */ /* 0x000fe200078e0206 */
[----:B------:R-:W-:Y:S06]  /*f0c0*/  BRA.DIV UR4, `(.L_x_4323) ;  /* 0x0000005a04487947 */ /* 0x000fec000b800000 */
[----:B------:R-:W2:Y:S04]  /*f0d0*/  LDL.LU R8, [R1+0x8] ;  /* 0x0000080001087983 */ /* 0x000ea80000300800 */
[----:B------:R-:W3:Y:S04]  /*f0e0*/  LDL.LU R3, [R1+0x38] ;  /* 0x0000380001037983 */ /* 0x000ee80000300800 */
[----:B------:R-:W4:Y:S04]  /*f0f0*/  LDL.LU R2, [R1+0x4c] ;  /* 0x00004c0001027983 */ /* 0x000f280000300800 */
[----:B------:R-:W5:Y:S04]  /*f100*/  LDL R11, [R1+0x14] ;  /* 0x00001400010b7983 */ /* 0x000f680000100800 */
[----:B------:R-:W5:Y:S04]  /*f110*/  LDL.LU R15, [R1+0x58] ;  /* 0x00005800010f7983 */ /* 0x000f680000300800 */
[----:B------:R-:W-:Y:S04]  /*f120*/  SHFL.IDX PT, R14, R0, 0x1, 0x181f ;  /* 0x00381f00000e7f89 */ /* 0x000fe800000e0000 */
[----:B------:R-:W-:Y:S01]  /*f130*/  SHFL.IDX PT, R9, R4, 0x1, 0x181f ;  /* 0x00381f0004097f89 */ /* 0x000fe200000e0000 */
[----:B--2---:R-:W-:-:S02]  /*f140*/  IMAD.MOV.U32 R12, RZ, RZ, R8 ;  /* 0x000000ffff0c7224 */ /* 0x004fc400078e0008 */
[----:B---3--:R-:W-:Y:S02]  /*f150*/  IMAD R7, R3, R7, RZ ;  /* 0x0000000703077224 */ /* 0x008fe400078e02ff */
[----:B------:R-:W0:Y:S03]  /*f160*/  S2R R3, SR_TID.X ;  /* 0x0000000000037919 */ /* 0x000e260000002100 */
[-C--:B------:R-:W-:Y:S02]  /*f170*/  ISETP.GE.AND P2, PT, R17, R7.reuse, PT ;  /* 0x000000071100720c */ /* 0x080fe40003f46270 */
[----:B------:R-:W-:Y:S02]  /*f180*/  LOP3.LUT R12, R12, 0xfffffbff, RZ, 0xc0, !PT ;  /* 0xfffffbff0c0c7812 */ /* 0x000fe400078ec0ff */
[----:B----4-:R-:W-:Y:S02]  /*f190*/  ISETP.GE.AND P3, PT, R2, R7, PT ;  /* 0x000000070200720c */ /* 0x010fe40003f66270 */
[----:B------:R-:W-:-:S04]  /*f1a0*/  @P1 LOP3.LUT R12, R12, 0x400, RZ, 0xfc, !PT ;  /* 0x000004000c0c1812 */ /* 0x000fc800078efcff */
[----:B------:R-:W-:-:S03]  /*f1b0*/  LOP3.LUT P1, RZ, R12, 0x8, RZ, 0xc0, !PT ;  /* 0x000000080cff7812 */ /* 0x000fc6000782c0ff */
[----:B------:R-:W-:Y:S02]  /*f1c0*/  @!P2 LOP3.LUT R2, R5, 0x40, RZ, 0xc0, !PT ;  /* 0x000000400502a812 */ /* 0x000fe400078ec0ff */
[C---:B------:R-:W-:Y:S02]  /*f1d0*/  LOP3.LUT P4, RZ, R12.reuse, 0x2, RZ, 0xc0, !PT ;  /* 0x000000020cff7812 */ /* 0x040fe4000788c0ff */
[----:B------:R-:W-:Y:S02]  /*f1e0*/  LOP3.LUT R12, R12, 0xfffffeff, RZ, 0xc0, !PT ;  /* 0xfffffeff0c0c7812 */ /* 0x000fe400078ec0ff */
[----:B------:R-:W-:Y:S02]  /*f1f0*/  @!P2 SHF.R.U32.HI R2, RZ, 0x2, R2 ;  /* 0x00000002ff02a819 */ /* 0x000fe40000011602 */
[----:B------:R-:W-:Y:S02]  /*f200*/  @P3 LOP3.LUT R12, R12, 0x100, RZ, 0xfc, !PT ;  /* 0x000001000c0c3812 */ /* 0x000fe400078efcff */
[----:B------:R-:W-:-:S02]  /*f210*/  @!P2 ISETP.NE.U32.AND P3, PT, R2, RZ, PT ;  /* 0x000000ff0200a20c */ /* 0x000fc40003f65070 */
[----:B------:R-:W-:Y:S02]  /*f220*/  @!P2 LOP3.LUT R2, R6, 0x80, RZ, 0xc0, !PT ;  /* 0x000000800602a812 */ /* 0x000fe400078ec0ff */
[----:B------:R-:W-:Y:S02]  /*f230*/  LOP3.LUT R12, R12, 0xffffffdf, RZ, 0xc0, !PT ;  /* 0xffffffdf0c0c7812 */ /* 0x000fe400078ec0ff */
[----:B------:R-:W-:Y:S01]  /*f240*/  @!P2 SHF.R.U32.HI R2, RZ, 0x3, R2 ;  /* 0x00000003ff02a819 */ /* 0x000fe20000011602 */
[----:B0-----:R-:W-:Y:S02]  /*f250*/  IMAD.SHL.U32 R13, R3, 0x8, RZ ;  /* 0x00000008030d7824 */ /* 0x001fe400078e00ff */
[----:B------:R-:W0:Y:S04]  /*f260*/  SHFL.IDX PT, R3, R0, RZ, 0x181f ;  /* 0x00181fff00037589 */ /* 0x000e2800000e0000 */
[----:B------:R-:W-:-:S02]  /*f270*/  @P3 LOP3.LUT R12, R12, 0x20, RZ, 0xfc, !PT ;  /* 0x000000200c0c3812 */ /* 0x000fc400078efcff */
[----:B------:R-:W-:Y:S02]  /*f280*/  @!P2 ISETP.NE.U32.AND P3, PT, R2, RZ, PT ;  /* 0x000000ff0200a20c */ /* 0x000fe40003f65070 */
[----:B------:R-:W1:Y:S01]  /*f290*/  SHFL.IDX PT, R2, R4, RZ, 0x181f ;  /* 0x00181fff04027589 */ /* 0x000e6200000e0000 */
[----:B------:R-:W-:Y:S02]  /*f2a0*/  LOP3.LUT R13, R13, 0x38, RZ, 0xc0, !PT ;  /* 0x000000380d0d7812 */ /* 0x000fe400078ec0ff */
[----:B------:R-:W-:Y:S02]  /*f2b0*/  LOP3.LUT R12, R12, 0xfffffdff, RZ, 0xc0, !PT ;  /* 0xfffffdff0c0c7812 */ /* 0x000fe400078ec0ff */
[----:B0-----:R-:W-:-:S05]  /*f2c0*/  @!P2 LEA R3, P6, R13, R3, 0x1 ;  /* 0x000000030d03a211 */ /* 0x001fca00078c08ff */
[----:B-1----:R-:W-:-:S05]  /*f2d0*/  @!P2 IMAD.X R2, RZ, RZ, R2, P6 ;  /* 0x000000ffff02a224 */ /* 0x002fca00030e0602 */
[-C--:B------:R-:W-:Y:S02]  /*f2e0*/  @!P2 LOP3.LUT R3, R3, R2.reuse, RZ, 0x3c, !PT ;  /* 0x000000020303a212 */ /* 0x080fe400078e3cff */
[----:B------:R-:W-:Y:S02]  /*f2f0*/  @P3 LOP3.LUT R12, R12, 0x200, RZ, 0xfc, !PT ;  /* 0x000002000c0c3812 */ /* 0x000fe400078efcff */
[C---:B------:R-:W-:Y:S02]  /*f300*/  @!P2 LOP3.LUT R2, R3.reuse, R2, RZ, 0x3c, !PT ;  /* 0x000000020302a212 */ /* 0x040fe400078e3cff */
[C---:B------:R-:W-:Y:S02]  /*f310*/  LOP3.LUT P6, RZ, R12.reuse, 0x4, RZ, 0xc0, !PT ;  /* 0x000000040cff7812 */ /* 0x040fe400078cc0ff */
[----:B------:R-:W-:Y:S02]  /*f320*/  @!P2 LOP3.LUT R3, R3, R2, RZ, 0x3c, !PT ;  /* 0x000000020303a212 */ /* 0x000fe400078e3cff */
[----:B------:R-:W-:-:S03]  /*f330*/  LOP3.LUT P3, RZ, R12, 0x20, RZ, 0xc0, !PT ;  /* 0x000000200cff7812 */ /* 0x000fc6000786c0ff */
[----:B-----5:R-:W-:Y:S01]  /*f340*/  @!P2 LDGSTS.E.BYPASS.LTC128B.128 [R11+0x26400], desc[UR38][R2.64], !P1 ;  /* 0x26400000020bafae */ /* 0x020fe2000c901d66 */
[----:B------:R-:W-:-:S05]  /*f350*/  LOP3.LUT P1, RZ, R12, 0x400, RZ, 0xc0, !PT ;  /* 0x000004000cff7812 */ /* 0x000fca000782c0ff */
[----:B------:R-:W-:Y:S04]  /*f360*/  @!P2 LDGSTS.E.BYPASS.LTC128B.128 [R11+0x28400], desc[UR38][R2.64+0x80], !P6 ;  /* 0x28400080020bafae */ /* 0x000fe8000f101d66 */
[----:B------:R-:W-:Y:S04]  /*f370*/  @!P2 LDGSTS.E.BYPASS.LTC128B.128 [R11+0x2a400], desc[UR38][R2.64+0x100], !P4 ;  /* 0x2a400100020bafae */ /* 0x000fe8000e101d66 */
[----:B------:R-:W-:Y:S04]  /*f380*/  @!P2 LDGSTS.E.BYPASS.LTC128B.128 [R11+0x2c400], desc[UR38][R2.64+0x180], !P5 ;  /* 0x2c400180020bafae */ /* 0x000fe8000e901d66 */
[----:B------:R-:W-:Y:S04]  /*f390*/  @!P2 LDGSTS.E.BYPASS.LTC128B.128 [R11+0x2e400], desc[UR38][R2.64+0x200], !P0 ;  /* 0x2e400200020bafae */ /* 0x000fe8000c101d66 */
[----:B------:R-:W-:Y:S04]  /*f3a0*/  @!P2 LDGSTS.E.BYPASS.LTC128B.128 [R11+0x30400], desc[UR38][R2.64+0x280], !P1 ;  /* 0x30400280020bafae */ /* 0x000fe8000c901d66 */
[----:B------:R-:W-:Y:S01]  /*f3b0*/  @!P2 LDGSTS.E.BYPASS.LTC128B.128 [R11+0x32400], desc[UR38][R2.64+0x300], P3 ;  /* 0x32400300020bafae */ /* 0x000fe20009901d66 */
[----:B------:R-:W-:-:S13]  /*f3c0*/  LOP3.LUT P3, RZ, R12, 0x200, RZ, 0xc0, !PT ;  /* 0x000002000cff7812 */ /* 0x000fda000786c0ff */
[----:B------:R0:W-:Y:S01]  /*f3d0*/  @!P2 LDGSTS.E.BYPASS.LTC128B.128 [R11+0x34400], desc[UR38][R2.64+0x380], P3 ;  /* 0x34400380020bafae */ /* 0x0001e20009901d66 */
[----:B------:R-:W-:-:S13]  /*f3e0*/  LOP3.LUT P3, RZ, R12, 0x100, RZ, 0xc0, !PT ;  /* 0x000001000cff7812 */ /* 0x000fda000786c0ff */
[----:B------:R-:W-:-:S05]  /*f3f0*/  @!P3 LEA R10, P2, R13, R14, 0x1 ;  /* 0x0000000e0d0ab211 */ /* 0x000fca00078408ff */
[----:B------:R-:W-:Y:S01]  /*f400*/  @!P3 IMAD.X R9, RZ, RZ, R9, P2 ;  /* 0x000000ffff09b224 */ /* 0x000fe200010e0609 */
[----:B------:R-:W-:Y:S02]  /*f410*/  LOP3.LUT P2, RZ, R12, 0x8, RZ, 0xc0, !PT ;  /* 0x000000080cff7812 */ /* 0x000fe4000784c0ff */
[----:B------:R-:W-:Y:S01]  /*f420*/  @!P3 LOP3.LUT R8, R5, 0x40, RZ, 0xc0, !PT ;  /* 0x000000400508b812 */ /* 0x000fe200078ec0ff */
[----:B0-----:R-:W-:Y:S02]  /*f430*/  @!P3 IMAD.MOV.U32 R2, RZ, RZ, R10 ;  /* 0x000000ffff02b224 */ /* 0x001fe400078e000a */
        /* <DEDUP_REMOVED lines=12> */
[----:B------:R-:W-:-:S03]  /*f500*/  @!P3 ISETP.NE.U32.AND P2, PT, R8, RZ, PT ;  /* 0x000000ff0800b20c */ /* 0x000fc60003f45070 */
[----:B------:R-:W-:Y:S10]  /*f510*/  SHFL.IDX PT, R10, R4, 0x2, 0x181f ;  /* 0x00581f00040a7f89 */ /* 0x000ff400000e0000 */
[----:B------:R0:W-:Y:S01]  /*f520*/  @!P3 LDGSTS.E.BYPASS.LTC128B.128 [R11+0x34c00], desc[UR38][R2.64+0x380], P2 ;  /* 0x34c00380020bbfae */ /* 0x0001e20009101d66 */
[----:B------:R-:W-:-:S03]  /*f530*/  ISETP.GE.AND P2, PT, R15, R7, PT ;  /* 0x000000070f00720c */ /* 0x000fc60003f46270 */
[----:B0-----:R-:W0:Y:S01]  /*f540*/  SHFL.IDX PT, R3, R0, 0x2, 0x181f ;  /* 0x00581f0000037f89 */ /* 0x001e2200000e0000 */
[----:B------:R-:W-:-:S04]  /*f550*/  LOP3.LUT R12, R12, 0xffffff7f, RZ, 0xc0, !PT ;  /* 0xffffff7f0c0c7812 */ /* 0x000fc800078ec0ff */
[----:B------:R-:W-:-:S05]  /*f560*/  @P6 LOP3.LUT R12, R12, 0x80, RZ, 0xfc, !PT ;  /* 0x000000800c0c6812 */ /* 0x000fca00078efcff */
[----:B------:R-:W-:Y:S02]  /*f570*/  @!P2 LOP3.LUT R2, R5, 0x40, RZ, 0xc0, !PT ;  /* 0x000000400502a812 */ /* 0x000fe400078ec0ff */
[----:B------:R-:W-:Y:S02]  /*f580*/  LOP3.LUT P3, RZ, R12, 0x8, RZ, 0xc0, !PT ;  /* 0x000000080cff7812 */ /* 0x000fe4000786c0ff */
[----:B------:R-:W-:Y:S02]  /*f590*/  @!P2 SHF.R.U32.HI R9, RZ, 0x2, R2 ;  /* 0x00000002ff09a819 */ /* 0x000fe40000011602 */
[----:B0-----:R-:W-:-:S05]  /*f5a0*/  @!P2 LEA R8, P6, R13, R3, 0x1 ;  /* 0x000000030d08a211 */ /* 0x001fca00078c08ff */
[----:B------:R-:W-:Y:S01]  /*f5b0*/  @!P2 IMAD.X R3, RZ, RZ, R10, P6 ;  /* 0x000000ffff03a224 */ /* 0x000fe200030e060a */
[----:B------:R-:W-:Y:S01]  /*f5c0*/  LOP3.LUT P6, RZ, R12, 0x80, RZ, 0xc0, !PT ;  /* 0x000000800cff7812 */ /* 0x000fe200078cc0ff */
[----:B------:R-:W-:Y:S01]  /*f5d0*/  @!P2 IMAD.MOV.U32 R2, RZ, RZ, R8 ;  /* 0x000000ffff02a224 */ /* 0x000fe200078e0008 */
[----:B------:R-:W-:-:S04]  /*f5e0*/  @!P2 LOP3.LUT R8, R6, 0x80, RZ, 0xc0, !PT ;  /* 0x000000800608a812 */ /* 0x000fc800078ec0ff */
[----:B------:R-:W-:Y:S01]  /*f5f0*/  @!P2 SHF.R.U32.HI R8, RZ, 0x3, R8 ;  /* 0x00000003ff08a819 */ /* 0x000fe20000011608 */
[----:B------:R0:W-:Y:S03]  /*f600*/  @!P2 LDGSTS.E.BYPASS.LTC128B.128 [R11+0x27400], desc[UR38][R2.64], !P3 ;  /* 0x27400000020bafae */ /* 0x0001e6000d901d66 */
[----:B------:R-:W-:-:S03]  /*f610*/  @!P2 ISETP.NE.U32.AND P3, PT, R8, RZ, PT ;  /* 0x000000ff0800a20c */ /* 0x000fc60003f65070 */
[----:B------:R0:W-:Y:S01]  /*f620*/  @!P2 LDGSTS.E.BYPASS.LTC128B.128 [R11+0x29400], desc[UR38][R2.64+0x80], !P6 ;  /* 0x29400080020bafae */ /* 0x0001e2000f101d66 */
[----:B------:R-:W-:-:S03]  /*f630*/  @!P2 ISETP.NE.U32.AND P6, PT, R9, RZ, PT ;  /* 0x000000ff0900a20c */ /* 0x000fc60003fc5070 */
[----:B------:R0:W-:Y:S04]  /*f640*/  @!P2 LDGSTS.E.BYPASS.LTC128B.128 [R11+0x2b400], desc[UR38][R2.64+0x100], !P4 ;  /* 0x2b400100020bafae */ /* 0x0001e8000e101d66 */
[----:B------:R0:W-:Y:S04]  /*f650*/  @!P2 LDGSTS.E.BYPASS.LTC128B.128 [R11+0x2d400], desc[UR38][R2.64+0x180], !P5 ;  /* 0x2d400180020bafae */ /* 0x0001e8000e901d66 */
[----:B------:R0:W-:Y:S04]  /*f660*/  @!P2 LDGSTS.E.BYPASS.LTC128B.128 [R11+0x2f400], desc[UR38][R2.64+0x200], !P0 ;  /* 0x2f400200020bafae */ /* 0x0001e8000c101d66 */
[----:B------:R0:W-:Y:S04]  /*f670*/  @!P2 LDGSTS.E.BYPASS.LTC128B.128 [R11+0x31400], desc[UR38][R2.64+0x280], !P1 ;  /* 0x31400280020bafae */ /* 0x0001e8000c901d66 */
[----:B------:R0:W-:Y:S04]  /*f680*/  @!P2 LDGSTS.E.BYPASS.LTC128B.128 [R11+0x33400], desc[UR38][R2.64+0x300], P6 ;  /* 0x33400300020bafae */ /* 0x0001e8000b101d66 */
[----:B------:R0:W-:Y:S04]  /*f690*/  STL [R1+0x8], R12 ;  /* 0x0000080c01007387 */ /* 0x0001e80000100800 */
[----:B------:R0:W-:Y:S04]  /*f6a0*/  @!P2 LDGSTS.E.BYPASS.LTC128B.128 [R11+0x35400], desc[UR38][R2.64+0x380], P3 ;  /* 0x35400380020bafae */ /* 0x0001e80009901d66 */
[----:B------:R-:W1:Y:S04]  /*f6b0*/  SHFL.IDX PT, R4, R4, 0x3, 0x181f ;  /* 0x00781f0004047f89 */ /* 0x000e6800000e0000 */
[----:B------:R-:W2:Y:S02]  /*f6c0*/  SHFL.IDX PT, R0, R0, 0x3, 0x181f ;  /* 0x00781f0000007f89 */ /* 0x000ea400000e0000 */
.L_x_4461:
[----:B0-----:R-:W3:Y:S01]  /*f6d0*/  LDL.LU R2, [R1+0x60] ;  /* 0x0000600001027983 */ /* 0x001ee20000300800 */
[----:B------:R-:W-:Y:S01]  /*f6e0*/  BSSY B0, `(.L_x_4324) ;  /* 0x000001e000007945 */ /* 0x000fe20003800000 */
[----:B---3--:R-:W-:-:S13]  /*f6f0*/  ISETP.GE.AND P2, PT, R2, R7, PT ;  /* 0x000000070200720c */ /* 0x008fda0003f46270 */
[----:B------:R-:W-:Y:S05]  /*f700*/  @P2 BRA `(.L_x_4325) ;  /* 0x00000000006c2947 */ /* 0x000fea0003800000 */
[----:B------:R-:W3:Y:S04]  /*f710*/  LDL R3, [R1+0x8] ;  /* 0x0000080001037983 */ /* 0x000ee80000100800 */
[----:B------:R-:W4:Y:S01]  /*f720*/  LDL R8, [R1+0x14] ;  /* 0x0000140001087983 */ /* 0x000f220000100800 */
[----:B------:R-:W-:Y:S02]  /*f730*/  LOP3.LUT R5, R5, 0x40, RZ, 0xc0, !PT ;  /* 0x0000004005057812 */ /* 0x000fe400078ec0ff */
[----:B------:R-:W-:Y:S01]  /*f740*/  LOP3.LUT R6, R6, 0x80, RZ, 0xc0, !PT ;  /* 0x0000008006067812 */ /* 0x000fe200078ec0ff */
[----:B------:R-:W0:Y:S01]  /*f750*/  S2R R2, SR_TID.X ;  /* 0x0000000000027919 */ /* 0x000e220000002100 */
[----:B------:R-:W-:Y:S02]  /*f760*/  SHF.R.U32.HI R5, RZ, 0x2, R5 ;  /* 0x00000002ff057819 */ /* 0x000fe40000011605 */
[----:B------:R-:W-:Y:S01]  /*f770*/  SHF.R.U32.HI R6, RZ, 0x3, R6 ;  /* 0x00000003ff067819 */ /* 0x000fe20000011606 */
[----:B0-----:R-:W-:-:S05]  /*f780*/  IMAD.SHL.U32 R2, R2, 0x8, RZ ;  /* 0x0000000802027824 */ /* 0x001fca00078e00ff */
[----:B------:R-:W-:-:S04]  /*f790*/  LOP3.LUT R2, R2, 0x38, RZ, 0xc0, !PT ;  /* 0x0000003802027812 */ /* 0x000fc800078ec0ff */
[----:B--2---:R-:W-:Y:S02]  /*f7a0*/  LEA R2, P2, R2, R0, 0x1 ;  /* 0x0000000002027211 */ /* 0x004fe400078408ff */
[C---:B---3--:R-:W-:Y:S02]  /*f7b0*/  LOP3.LUT P6, RZ, R3.reuse, 0x8, RZ, 0xc0, !PT ;  /* 0x0000000803ff7812 */ /* 0x048fe400078cc0ff */
[C---:B------:R-:W-:Y:S02]  /*f7c0*/  LOP3.LUT P4, RZ, R3.reuse, 0x4, RZ, 0xc0, !PT ;  /* 0x0000000403ff7812 */ /* 0x040fe4000788c0ff */
[----:B------:R-:W-:Y:S01]  /*f7d0*/  LOP3.LUT P3, RZ, R3, 0x2, RZ, 0xc0, !PT ;  /* 0x0000000203ff7812 */ /* 0x000fe2000786c0ff */
[----:B-1----:R-:W-:Y:S01]  /*f7e0*/  IMAD.X R3, RZ, RZ, R4, P2 ;  /* 0x000000ffff037224 */ /* 0x002fe200010e0604 */
[----:B------:R-:W-:-:S07]  /*f7f0*/  ISETP.NE.U32.AND P2, PT, R5, RZ, PT ;  /* 0x000000ff0500720c */ /* 0x000fce0003f45070 */
[----:B------:R-:W-:Y:S01]  /*f800*/  @!PT LDS RZ, [RZ] ;  /* 0x00000000fffff984 */ /* 0x000fe20000000800 */
[----:B------:R-:W-:Y:S01]  /*f810*/  @!PT LDS RZ, [RZ] ;  /* 0x00000000fffff984 */ /* 0x000fe20000000800 */
[----:B------:R-:W-:Y:S01]  /*f820*/  @!PT LDS RZ, [RZ] ;  /* 0x00000000fffff984 */ /* 0x000fe20000000800 */
[----:B----4-:R0:W-:Y:S04]  /*f830*/  LDGSTS.E.BYPASS.LTC128B.128 [R8+0x27c00], desc[UR38][R2.64], !P6 ;  /* 0x27c0000002087fae */ /* 0x0101e8000f101d66 */
        /* <DEDUP_REMOVED lines=8> */
.L_x_4325:
[----:B------:R-:W-:Y:S05]  /*f8c0*/  BSYNC B0 ;  /* 0x0000000000007941 */ /* 0x000fea0003800000 */
.L_x_4324:
[----:B--2---:R2:W5:Y:S01]  /*f8d0*/  LDL R0, [R1+0x4] ;  /* 0x0000040001007983 */ /* 0x0045620000100800 */
[----:B------:R-:W-:Y:S01]  /*f8e0*/  PLOP3.LUT P0, PT, PT, PT, PT, 0x80, 0x0 ;  /* 0x000000000000781c */ /* 0x000fe20003f0f070 */
[----:B------:R-:W-:-:S12]  /*f8f0*/  NOP ;  /* 0x0000000000007918 */ /* 0x000fd80000000000 */
.L_x_4326:
[----:B0-----:R-:W3:Y:S01]  /*f900*/  LDL R2, [R1+0x4] ;  /* 0x0000040001027983 */ /* 0x001ee20000100800 */
[----:B------:R-:W-:Y:S02]  /*f910*/  PLOP3.LUT P1, PT, P1, P0, PT, 0xa2, 0x0 ;  /* 0x000000000000781c */ /* 0x000fe40000f21472 */
[----:B---3--:R-:W-:-:S08]  /*f920*/  @P0 R2UR P1, UR4, R2 ;  /* 0x00000000020402ca */ /* 0x008fd00000020000 */
[----:B------:R-:W-:-:S05]  /*f930*/  @P0 PLOP3.LUT P0, PT, P1, PT, PT, 0x80, 0x0 ;  /* 0x000000000000081c */ /* 0x000fca0000f0f070 */
[----:B------:R-:W-:Y:S01]  /*f940*/  @!P1 SYNCS.ARRIVE.TRANS64.RED.A0T1 RZ, [UR4+0x38810], RZ ;  /* 0x038810ffffff99a7 */ /* 0x000fe20008200404 */
[----:B------:R-:W-:Y:S07]  /*f950*/  @!P1 ARRIVES.LDGSTSBAR.64.TRANSCNT [UR4+0x38810] ;  /* 0x03881000ff0099b0 */ /* 0x000fee0008000a84 */
[----:B------:R-:W-:Y:S05]  /*f960*/  @P0 BRA.U.ANY `(.L_x_4326) ;  /* 0xfffffffd00e40947 */ /* 0x000fea000393ffff */
[----:B------:R-:W3:Y:S02]  /*f970*/  LDL.LU R3, [R1+0x5c] ;  /* 0x00005c0001037983 */ /* 0x000ee40000300800 */
[----:B---3--:R-:W-:-:S05]  /*f980*/  VIADD R3, R3, 0x1 ;  /* 0x0000000103037836 */ /* 0x008fca0000000000 */
[----:B------:R0:W-:Y:S01]  /*f990*/  STL [R1+0x5c], R3 ;  /* 0x00005c0301007387 */ /* 0x0001e20000100800 */
[----:B-----5:R-:W-:-:S04]  /*f9a0*/  LEA.HI R0, R3, R3, RZ, 0x1 ;  /* 0x0000000303007211 */ /* 0x020fc800078f08ff */
[----:B------:R-:W-:-:S05]  /*f9b0*/  LOP3.LUT R0, R0, 0xfffffffe, RZ, 0xc0, !PT ;  /* 0xfffffffe00007812 */ /* 0x000fca00078ec0ff */
[----:B------:R-:W-:-:S05]  /*f9c0*/  IMAD.IADD R0, R3, 0x1, -R0 ;  /* 0x0000000103007824 */ /* 0x000fca00078e0a00 */
[----:B------:R-:W-:Y:S01]  /*f9d0*/  SHF.L.U32 R0, R0, 0x1f, RZ ;  /* 0x0000001f00007819 */ /* 0x000fe200000006ff */
[----:B------:R-:W-:Y:S01]  /*f9e0*/  NOP ;  /* 0x0000000000007918 */ /* 0x000fe20000000000 */
[----:B------:R0:W-:Y:S01]  /*f9f0*/  SYNCS.ARRIVE.TRANS64.A1T0 RZ, [R2+URZ+0x38810], RZ ;  /* 0x038810ff02ff79a7 */ /* 0x0001e2000810003f */
[----:B------:R-:W-:Y:S01]  /*fa00*/  BSSY B0, `(.L_x_4327) ;  /* 0x0000003000007945 */ /* 0x000fe20003800000 */
[----:B------:R-:W3:Y:S03]  /*fa10*/  SYNCS.PHASECHK.TRANS64.TRYWAIT P0, [R2+URZ+0x38820], R0 ;  /* 0x03882000020075a7 */ /* 0x000ee6000800017f */
[----:B0--3--:R-:W-:Y:S05]  /*fa20*/  @!P0 BRA `(.L_x_4328) ;  /* 0x0000005800d48947 */ /* 0x009fea0003800000 */
.L_x_4462:
[----:B------:R-:W-:Y:S05]  /*fa30*/  BSYNC B0 ;  /* 0x0000000000007941 */ /* 0x000fea0003800000 */
.L_x_4327:
[----:B0-----:R-:W3:Y:S01]  /*fa40*/  LDL R2, [R1+0x8] ;  /* 0x0000080001027983 */ /* 0x001ee20000100800 */
[----:B------:R-:W-:Y:S01]  /*fa50*/  BSSY B0, `(.L_x_4329) ;  /* 0x00000a3000007945 */ /* 0x000fe20003800000 */
[----:B---3--:R-:W-:-:S13]  /*fa60*/  LOP3.LUT P0, RZ, R2, 0x1, RZ, 0xc0, !PT ;  /* 0x0000000102ff7812 */ /* 0x008fda000780c0ff */
[----:B------:R-:W-:Y:S05]  /*fa70*/  @!P0 BRA `(.L_x_4330) ;  /* 0x0000000800808947 */ /* 0x000fea0003800000 */
[----:B------:R-:W3:Y:S04]  /*fa80*/  LDL R3, [R1+0x4] ;  /* 0x0000040001037983 */ /* 0x000ee80000100800 */
[----:B-1----:R-:W4:Y:S01]  /*fa90*/  LDL R4, [R1+0x18] ;  /* 0x0000180001047983 */ /* 0x002f220000100800 */
[----:B------:R-:W0:Y:S01]  /*faa0*/  S2R R2, SR_TID.X ;  /* 0x0000000000027919 */ /* 0x000e220000002100 */
[----:B---3--:R-:W-:Y:S02]  /*fab0*/  IMAD.MOV.U32 R5, RZ, RZ, R3 ;  /* 0x000000ffff057224 */ /* 0x008fe400078e0003 */
[----:B------:R-:W3:Y:S01]  /*fac0*/  LDL R3, [R1+0xc] ;  /* 0x00000c0001037983 */ /* 0x000ee20000100800 */
[----:B----4-:R-:W-:Y:S01]  /*fad0*/  SHF.L.U32 R0, R4, 0x1f, RZ ;  /* 0x0000001f04007819 */ /* 0x010fe200000006ff */
[----:B------:R-:W-:Y:S01]  /*fae0*/  BSSY B1, `(.L_x_4331) ;  /* 0x0000006000017945 */ /* 0x000fe20003800000 */
[----:B0-----:R-:W-:-:S04]  /*faf0*/  LOP3.LUT R2, R2, 0x7f, RZ, 0xc0, !PT ;  /* 0x0000007f02027812 */ /* 0x001fc800078ec0ff */
[----:B------:R-:W-:Y:S01]  /*fb00*/  ISETP.NE.AND P1, PT, R2, RZ, PT ;  /* 0x000000ff0200720c */ /* 0x000fe20003f25270 */
[----:B---3--:R-:W-:-:S04]  /*fb10*/  IMAD R3, R3, 0x8, R5 ;  /* 0x0000000803037824 */ /* 0x008fc800078e0205 */
[----:B------:R-:W0:Y:S02]  /*fb20*/  SYNCS.PHASECHK.TRANS64.TRYWAIT P0, [R3+URZ+0x38860], R0 ;  /* 0x03886000030075a7 */ /* 0x000e24000800017f */
[----:B0-----:R-:W-:Y:S06]  /*fb30*/  @!P0 BRA `(.L_x_4332) ;  /* 0x0000005800a88947 */ /* 0x001fec0003800000 */
.L_x_4463:
[----:B------:R-:W-:Y:S05]  /*fb40*/  BSYNC B1 ;  /* 0x0000000000017941 */ /* 0x000fea0003800000 */
.L_x_4331:
[----:B------:R-:W-:Y:S04]  /*fb50*/  BSSY B1, `(.L_x_4333) ;  /* 0x0000009000017945 */ /* 0x000fe80003800000 */
[----:B------:R-:W-:Y:S05]  /*fb60*/  @P1 BRA `(.L_x_4334) ;  /* 0x00000000001c1947 */ /* 0x000fea0003800000 */
[----:B------:R-:W1:Y:S01]  /*fb70*/  S2R R2, SR_TID.X ;  /* 0x0000000000027919 */ /* 0x000e620000002100 */
[----:B0-----:R-:W-:-:S04]  /*fb80*/  IMAD.MOV.U32 R0, RZ, RZ, 0x10000 ;  /* 0x00010000ff007424 */ /* 0x001fc800078e00ff */
[----:B------:R3:W-:Y:S01]  /*fb90*/  SYNCS.ARRIVE.TRANS64 RZ, [R3+URZ+0x38850], R0 ;  /* 0x0388500003ff79a7 */ /* 0x0007e2000800003f */
[----:B-1----:R-:W-:-:S04]  /*fba0*/  LOP3.LUT R2, R2, 0x1f, RZ, 0xc0, !PT ;  /* 0x0000001f02027812 */ /* 0x002fc800078ec0ff */
[----:B------:R-:W-:-:S13]  /*fbb0*/  ISETP.NE.AND P0, PT, R2, RZ, PT ;  /* 0x000000ff0200720c */ /* 0x000fda0003f05270 */
[----:B---3--:R-:W-:Y:S05]  /*fbc0*/  @!P0 BRA `(.L_x_4334) ;  /* 0x0000000000048947 */ /* 0x008fea0003800000 */
[----:B------:R-:W-:Y:S01]  /*fbd0*/  BPT.TRAP 0x1 ;  /* 0x000000040000795c */ /* 0x000fe20000300000 */
.L_x_4334:
[----:B------:R-:W-:Y:S05]  /*fbe0*/  BSYNC B1 ;  /* 0x0000000000017941 */ /* 0x000fea0003800000 */
.L_x_4333:
[----:B------:R-:W3:Y:S04]  /*fbf0*/  LDL R5, [R1+0x4] ;  /* 0x0000040001057983 */ /* 0x000ee80000100800 */
[----:B------:R-:W3:Y:S04]  /*fc00*/  LDL R2, [R1+0xc] ;  /* 0x00000c0001027983 */ /* 0x000ee80000100800 */
[----:B------:R-:W4:Y:S04]  /*fc10*/  LDL R4, [R1+0x20] ;  /* 0x0000200001047983 */ /* 0x000f280000100800 */
[----:B0-----:R-:W4:Y:S01]  /*fc20*/  LDL R0, [R1+0x64] ;  /* 0x0000640001007983 */ /* 0x001f220000100800 */
[----:B------:R-:W-:Y:S01]  /*fc30*/  UIADD3 UR4, UP0, UR40, 0x470, URZ ;  /* 0x0000047028047890 */ /* 0x000fe2000ff1e03f */
[----:B------:R-:W-:Y:S01]  /*fc40*/  VIADD R3, R3, 0x38850 ;  /* 0x0003885003037836 */ /* 0x000fe20000000000 */
[----:B------:R-:W-:Y:S01]  /*fc50*/  PLOP3.LUT P0, PT, PT, PT, PT, 0x80, 0x0 ;  /* 0x000000000000781c */ /* 0x000fe20003f0f070 */
[----:B------:R-:W-:Y:S01]  /*fc60*/  UMOV UR6, 0x0 ;  /* 0x0000000000067882 */ /* 0x000fe20000000000 */
[----:B------:R-:W-:Y:S01]  /*fc70*/  UIADD3.X UR5, URZ, UR41, URZ, UP0, !UPT ;  /* 0x000000293f057290 */ /* 0x000fe200087fe43f */
[----:B------:R-:W-:Y:S01]  /*fc80*/  UMOV UR7, 0x14f00000 ;  /* 0x14f0000000077882 */ /* 0x000fe20000000000 */
[----:B------:R-:W-:Y:S01]  /*fc90*/  UMOV UR10, URZ ;  /* 0x0000003f000a7c82 */ /* 0x000fe20008000000 */
[----:B---3--:R-:W-:-:S02]  /*fca0*/  IMAD R2, R2, 0x10000, R5 ;  /* 0x0001000002027824 */ /* 0x008fc400078e0205 */
[----:B----4-:R-:W-:Y:S02]  /*fcb0*/  IMAD R0, R0, 0x40, R4 ;  /* 0x0000004000007824 */ /* 0x010fe400078e0204 */
[----:B------:R-:W-:-:S07]  /*fcc0*/  VIADD R4, R2, 0x400 ;  /* 0x0000040002047836 */ /* 0x000fce0000000000 */
.L_x_4335:
[----:B------:R-:W3:Y:S01]  /*fcd0*/  LDL R5, [R1] ;  /* 0x0000000001057983 */ /* 0x000ee20000100800 */
[----:B------:R-:W-:-:S13]  /*fce0*/  @P0 ELECT P1, URZ, PT ;  /* 0x00000000003f082f */ /* 0x000fda0003820000 */
[----:B------:R-:W-:Y:S02]  /*fcf0*/  @P1 R2UR UR12, R18 ;  /* 0x00000000120c12ca */ /* 0x000fe400000e0000 */
[----:B------:R-:W-:Y:S02]  /*fd00*/  @P1 R2UR UR11, R0 ;  /* 0x00000000000b12ca */ /* 0x000fe400000e0000 */
[----:B------:R-:W-:Y:S02]  /*fd10*/  @P1 R2UR UR9, R3 ;  /* 0x00000000030912ca */ /* 0x000fe400000e0000 */
[----:B------:R-:W-:Y:S02]  /*fd20*/  @P1 R2UR UR8, R4 ;  /* 0x00000000040812ca */ /* 0x000fe400000e0000 */
[----:B------:R-:W-:Y:S02]  /*fd30*/  @P1 PLOP3.LUT P0, PT, P1, PT, PT, 0x8, 0x0 ;  /* 0x000000000000181c */ /* 0x000fe40000f0e170 */
[----:B---3--:R-:W-:-:S02]  /*fd40*/  @P1 R2UR UR13, R5 ;  /* 0x00000000050d12ca */ /* 0x008fc400000e0000 */
        /* <DEDUP_REMOVED lines=8> */
.L_x_4336:
        /* <DEDUP_REMOVED lines=16> */
.L_x_4337:
        /* <DEDUP_REMOVED lines=16> */
.L_x_4338:
        /* <DEDUP_REMOVED lines=16> */
.L_x_4339:
        /* <DEDUP_REMOVED lines=16> */
.L_x_4340:
        /* <DEDUP_REMOVED lines=16> */
.L_x_4341:
        /* <DEDUP_REMOVED lines=16> */
.L_x_4342:
        /* <DEDUP_REMOVED lines=11> */
.L_x_4330:
[----:B------:R-:W-:Y:S05]  /*10480*/  BSYNC B0 ;  /* 0x0000000000007941 */ /* 0x000fea0003800000 */
.L_x_4329:
[----:B-1----:R-:W3:Y:S01]  /*10490*/  LDL.LU R4, [R1+0x48] ;  /* 0x0000480001047983 */ /* 0x002ee20000300800 */
[----:B------:R-:W-:Y:S01]  /*104a0*/  BSSY B0, `(.L_x_4343) ;  /* 0x00002cf000007945 */ /* 0x000fe20003800000 */
[----:B---3--:R-:W-:-:S13]  /*104b0*/  ISETP.GE.AND P0, PT, R4, 0x41, PT ;  /* 0x000000410400780c */ /* 0x008fda0003f06270 */
[----:B------:R-:W-:Y:S05]  /*104c0*/  @!P0 BRA `(.L_x_4344) ;  /* 0x0000002c00308947 */ /* 0x000fea0003800000 */
[----:B------:R-:W3:Y:S01]  /*104d0*/  LDL R4, [R1+0x30] ;  /* 0x0000300001047983 */ /* 0x000ee20000100800 */
[----:B------:R-:W-:Y:S01]  /*104e0*/  IMAD.MOV.U32 R0, RZ, RZ, 0x1 ;  /* 0x00000001ff007424 */ /* 0x000fe200078e00ff */
[----:B------:R-:W-:Y:S01]  /*104f0*/  BSSY B2, `(.L_x_4345) ;  /* 0x00000f3000027945 */ /* 0x000fe20003800000 */
[----:B---3--:R-:W-:-:S05]  /*10500*/  IMAD.MOV R6, RZ, RZ, -R4 ;  /* 0x000000ffff067224 */ /* 0x008fca00078e0a04 */
[----:B------:R-:W-:-:S05]  /*10510*/  VIADDMNMX R6, R6, R0, 0xffffffff, !PT ;  /* 0xffffffff06067446 */ /* 0x000fca0007800100 */
[----:B------:R-:W-:-:S05]  /*10520*/  IMAD.IADD R0, R4, 0x1, R6 ;  /* 0x0000000104007824 */ /* 0x000fca00078e0206 */
[----:B------:R-:W-:-:S04]  /*10530*/  LOP3.LUT R0, R0, 0x1, RZ, 0xc0, !PT ;  /* 0x0000000100007812 */ /* 0x000fc800078ec0ff */
[----:B------:R-:W-:Y:S01]  /*10540*/  ISETP.NE.U32.AND P0, PT, R0, 0x1, PT ;  /* 0x000000010000780c */ /* 0x000fe20003f05070 */
[----:B------:R-:W-:-:S12]  /*10550*/  VIADD R0, R4, 0xfffffffe ;  /* 0xfffffffe04007836 */ /* 0x000fd80000000000 */
[----:B------:R-:W-:Y:S05]  /*10560*/  @P0 BRA `(.L_x_4346) ;  /* 0x0000000c00ac0947 */ /* 0x000fea0003800000 */
[----:B------:R-:W3:Y:S04]  /*10570*/  LDL R5, [R1+0x8] ;  /* 0x0000080001057983 */ /* 0x000ee80000100800 */
[----:B------:R-:W4:Y:S04]  /*10580*/  LDL.LU R4, [R1+0xc] ;  /* 0x00000c0001047983 */ /* 0x000f280000300800 */
[----:B------:R-:W5:Y:S01]  /*10590*/  LDL.LU R7, [R1+0x18] ;  /* 0x0000180001077983 */ /* 0x000f620000300800 */
[----:B------:R-:W-:Y:S01]  /*105a0*/  BSSY B1, `(.L_x_4347) ;  /* 0x00000e5000017945 */ /* 0x000fe20003800000 */
[----:B---3--:R-:W-:Y:S01]  /*105b0*/  LOP3.LUT P2, RZ, R5, 0x1, RZ, 0xc0, !PT ;  /* 0x0000000105ff7812 */ /* 0x008fe2000784c0ff */
[----:B----4-:R-:W-:-:S05]  /*105c0*/  VIADD R2, R4, 0x1 ;  /* 0x0000000104027836 */ /* 0x010fca0000000000 */
[----:B------:R-:W-:-:S04]  /*105d0*/  ISETP.NE.AND P0, PT, R2, 0x2, PT ;  /* 0x000000020200780c */ /* 0x000fc80003f05270 */
[----:B------:R-:W-:Y:S02]  /*105e0*/  SEL R3, RZ, 0x1, P0 ;  /* 0x00000001ff037807 */ /* 0x000fe40000000000 */
[----:B------:R-:W-:Y:S02]  /*105f0*/  SEL R8, R2, RZ, P0 ;  /* 0x000000ff02087207 */ /* 0x000fe40000000000 */
[----:B-----5:R-:W-:-:S05]  /*10600*/  LOP3.LUT R7, R7, R3, RZ, 0x3c, !PT ;  /* 0x0000000307077212 */ /* 0x020fca00078e3cff */
[----:B------:R0:W-:Y:S04]  /*10610*/  STL [R1+0x18], R7 ;  /* 0x0000180701007387 */ /* 0x0001e80000100800 */
[----:B------:R0:W-:Y:S01]  /*10620*/  STL [R1+0xc], R8 ;  /* 0x00000c0801007387 */ /* 0x0001e20000100800 */
[----:B------:R-:W-:Y:S05]  /*10630*/  @!P2 BRA `(.L_x_4348) ;  /* 0x0000000c006ca947 */ /* 0x000fea0003800000 */
[----:B------:R-:W-:Y:S02]  /*10640*/  ULDC.64 UR4, c[0x0][0x418] ;  /* 0x0001060000047ab9 */ /* 0x000fe40000000a00 */
[----:B------:R-:W-:-:S04]  /*10650*/  ISETP.NE.U32.AND P0, PT, RZ, UR4, PT ;  /* 0x00000004ff007c0c */ /* 0x000fc8000bf05070 */
[----:B------:R-:W-:-:S13]  /*10660*/  ISETP.NE.AND.EX P0, PT, RZ, UR5, PT, P0 ;  /* 0x00000005ff007c0c */ /* 0x000fda000bf05300 */
[----:B------:R-:W-:Y:S05]  /*10670*/  @!P0 BRA `(.L_x_4349) ;  /* 0x0000000000508947 */ /* 0x000fea0003800000 */
[----:B------:R-:W3:Y:S01]  /*10680*/  LDL R10, [R1+0x1c] ;  /* 0x00001c00010a7983 */ /* 0x000ee20000100800 */
[----:B------:R-:W1:Y:S01]  /*10690*/  LDC R5, c[0x0][0x43c] ;  /* 0x00010f00ff057b82 */ /* 0x000e620000000800 */
[----:B------:R-:W-:Y:S02]  /*106a0*/  ULDC.64 UR6, c[0x0][0x428] ;  /* 0x00010a0000067ab9 */ /* 0x000fe40000000a00 */
[----:B------:R-:W4:Y:S01]  /*106b0*/  LDL R9, [R1+0x10] ;  /* 0x0000100001097983 */ /* 0x000f220000100800 */
        /* <DEDUP_REMOVED lines=14> */
[----:B------:R-:W3:Y:S04]  /*107a0*/  LDG.E R2, desc[UR38][R4.64] ;  /* 0x0000002604027981 */ /* 0x000ee8000c1e1900 */
[----:B---3--:R1:W-:Y:S02]  /*107b0*/  STL [R1], R2 ;  /* 0x0000000201007387 */ /* 0x0083e40000100800 */
.L_x_4349:
[----:B-1----:R-:W3:Y:S01]  /*107c0*/  LDL R2, [R1+0x4] ;  /* 0x0000040001027983 */ /* 0x002ee20000100800 */
[----:B------:R-:W1:Y:S02]  /*107d0*/  S2R R3, SR_TID.X ;  /* 0x0000000000037919 */ /* 0x000e640000002100 */
[----:B-1----:R-:W-:Y:S01]  /*107e0*/  LOP3.LUT R4, R3, 0x7f, RZ, 0xc0, !PT ;  /* 0x0000007f03047812 */ /* 0x002fe200078ec0ff */
[----:B------:R-:W-:Y:S03]  /*107f0*/  BSSY B3, `(.L_x_4350) ;  /* 0x0000006000037945 */ /* 0x000fe60003800000 */
[----:B------:R-:W-:Y:S01]  /*10800*/  ISETP.NE.AND P1, PT, R4, RZ, PT ;  /* 0x000000ff0400720c */ /* 0x000fe20003f25270 */
[----:B---3--:R-:W-:Y:S01]  /*10810*/  IMAD R3, R8, 0x8, R2 ;  /* 0x0000000808037824 */ /* 0x008fe200078e0202 */
[----:B------:R-:W-:-:S04]  /*10820*/  SHF.L.U32 R2, R7, 0x1f, RZ ;  /* 0x0000001f07027819 */ /* 0x000fc800000006ff */
[----:B------:R-:W1:Y:S02]  /*10830*/  SYNCS.PHASECHK.TRANS64.TRYWAIT P0, [R3+URZ+0x38840], R2 ;  /* 0x03884002030075a7 */ /* 0x000e64000800017f */
[----:B-1----:R-:W-:Y:S05]  /*10840*/  @!P0 BRA `(.L_x_4351) ;  /* 0x0000004c00788947 */ /* 0x002fea0003800000 */
.L_x_4464:
[----:B------:R-:W-:Y:S05]  /*10850*/  BSYNC B3 ;  /* 0x0000000000037941 */ /* 0x000fea0003800000 */
.L_x_4350:
[----:B------:R-:W-:Y:S04]  /*10860*/  BSSY B3, `(.L_x_4352) ;  /* 0x0000009000037945 */ /* 0x000fe80003800000 */
[----:B------:R-:W-:Y:S05]  /*10870*/  @P1 BRA `(.L_x_4353) ;  /* 0x00000000001c1947 */ /* 0x000fea0003800000 */
[----:B------:R-:W3:Y:S02]  /*10880*/  S2R R4, SR_TID.X ;  /* 0x0000000000047919 */ /* 0x000ee40000002100 */
[----:B---3--:R-:W-:Y:S01]  /*10890*/  LOP3.LUT R5, R4, 0x1f, RZ, 0xc0, !PT ;  /* 0x0000001f04057812 */ /* 0x008fe200078ec0ff */
[----:B------:R-:W-:-:S03]  /*108a0*/  IMAD.MOV.U32 R4, RZ, RZ, 0x2000 ;  /* 0x00002000ff047424 */ /* 0x000fc600078e00ff */
[----:B------:R-:W-:Y:S01]  /*108b0*/  ISETP.NE.AND P0, PT, R5, RZ, PT ;  /* 0x000000ff0500720c */ /* 0x000fe20003f05270 */
[----:B------:R3:W-:-:S12]  /*108c0*/  SYNCS.ARRIVE.TRANS64 RZ, [R3+URZ+0x38830], R4 ;  /* 0x0388300403ff79a7 */ /* 0x0007d8000800003f */
[----:B---3--:R-:W-:Y:S05]  /*108d0*/  @!P0 BRA `(.L_x_4353) ;  /* 0x0000000000048947 */ /* 0x008fea0003800000 */
[----:B------:R-:W-:Y:S01]  /*108e0*/  BPT.TRAP 0x1 ;  /* 0x000000040000795c */ /* 0x000fe20000300000 */
.L_x_4353:
[----:B------:R-:W-:Y:S05]  /*108f0*/  BSYNC B3 ;  /* 0x0000000000037941 */ /* 0x000fea0003800000 */
.L_x_4352:
[----:B0-----:R-:W3:Y:S04]  /*10900*/  LDL R8, [R1+0x4] ;  /* 0x0000040001087983 */ /* 0x001ee80000100800 */
[----:B------:R-:W3:Y:S04]  /*10910*/  LDL R4, [R1+0xc] ;  /* 0x00000c0001047983 */ /* 0x000ee80000100800 */
[----:B------:R-:W4:Y:S01]  /*10920*/  LDL R5, [R1+0x20] ;  /* 0x0000200001057983 */ /* 0x000f220000100800 */
        /* <DEDUP_REMOVED lines=8> */
[----:B----4-:R-:W-:Y:S02]  /*109b0*/  IMAD R0, R0, 0x40, R5 ;  /* 0x0000004000007824 */ /* 0x010fe400078e0205 */
[----:B------:R-:W-:Y:S02]  /*109c0*/  VIADD R4, R4, 0x22400 ;  /* 0x0002240004047836 */ /* 0x000fe40000000000 */
[----:B------:R-:W-:-:S07]  /*109d0*/  VIADD R5, R3, 0x38830 ;  /* 0x0003883003057836 */ /* 0x000fce0000000000 */
.L_x_4354:
        /* <DEDUP_REMOVED lines=11> */
[----:B------:R-:W0:Y:S01]  /*10a90*/  SYNCS.PHASECHK.TRANS64.TRYWAIT P0, [R3+URZ+0x38860], R2 ;  /* 0x03886002030075a7 */ /* 0x000e22000800017f */
[----:B------:R-:W-:Y:S04]  /*10aa0*/  BSSY B3, `(.L_x_4355) ;  /* 0x0000002000037945 */ /* 0x000fe80003800000 */
[----:B0-----:R-:W-:Y:S05]  /*10ab0*/  @!P0 BRA `(.L_x_4356) ;  /* 0x0000004800f08947 */ /* 0x001fea0003800000 */
.L_x_4465:
[----:B------:R-:W-:Y:S05]  /*10ac0*/  BSYNC B3 ;  /* 0x0000000000037941 */ /* 0x000fea0003800000 */
.L_x_4355:
[----:B------:R-:W-:Y:S01]  /*10ad0*/  BSSY B3, `(.L_x_4357) ;  /* 0x000000b000037945 */ /* 0x000fe20003800000 */
[----:B------:R-:W-:Y:S02]  /*10ae0*/  IMAD.MOV.U32 R8, RZ, RZ, 0x0 ;  /* 0x00000000ff087424 */ /* 0x000fe400078e00ff */
[----:B------:R-:W-:Y:S01]  /*10af0*/  IMAD.MOV.U32 R9, RZ, RZ, 0x14f00000 ;  /* 0x14f00000ff097424 */ /* 0x000fe200078e00ff */
[----:B------:R-:W-:Y:S06]  /*10b00*/  @P1 BRA `(.L_x_4358) ;  /* 0x00000000001c1947 */ /* 0x000fec0003800000 */
[----:B------:R-:W3:Y:S01]  /*10b10*/  S2R R4, SR_TID.X ;  /* 0x0000000000047919 */ /* 0x000ee20000002100 */
[----:B01----:R-:W-:-:S04]  /*10b20*/  IMAD.MOV.U32 R2, RZ, RZ, 0x10000 ;  /* 0x00010000ff027424 */ /* 0x003fc800078e00ff */
[----:B------:R4:W-:Y:S01]  /*10b30*/  SYNCS.ARRIVE.TRANS64 RZ, [R3+URZ+0x38850], R2 ;  /* 0x0388500203ff79a7 */ /* 0x0009e2000800003f */
[----:B---3--:R-:W-:-:S04]  /*10b40*/  LOP3.LUT R4, R4, 0x1f, RZ, 0xc0, !PT ;  /* 0x0000001f04047812 */ /* 0x008fc800078ec0ff */
[----:B------:R-:W-:-:S13]  /*10b50*/  ISETP.NE.AND P0, PT, R4, RZ, PT ;  /* 0x000000ff0400720c */ /* 0x000fda0003f05270 */
[----:B----4-:R-:W-:Y:S05]  /*10b60*/  @!P0 BRA `(.L_x_4358) ;  /* 0x0000000000048947 */ /* 0x010fea0003800000 */
[----:B------:R-:W-:Y:S01]  /*10b70*/  BPT.TRAP 0x1 ;  /* 0x000000040000795c */ /* 0x000fe20000300000 */
.L_x_4358:
[----:B------:R-:W-:Y:S05]  /*10b80*/  BSYNC B3 ;  /* 0x0000000000037941 */ /* 0x000fea0003800000 */
.L_x_4357:
[----:B------:R-:W3:Y:S04]  /*10b90*/  LDL R4, [R1+0x4] ;  /* 0x0000040001047983 */ /* 0x000ee80000100800 */
[----:B01----:R-:W3:Y:S01]  /*10ba0*/  LDL R2, [R1+0xc] ;  /* 0x00000c0001027983 */ /* 0x003ee20000100800 */
        /* <DEDUP_REMOVED lines=9> */
.L_x_4359:
        /* <DEDUP_REMOVED lines=16> */
.L_x_4360:
        /* <DEDUP_REMOVED lines=16> */
.L_x_4361:
        /* <DEDUP_REMOVED lines=16> */
.L_x_4362:
        /* <DEDUP_REMOVED lines=16> */
.L_x_4363:
        /* <DEDUP_REMOVED lines=16> */
.L_x_4364:
        /* <DEDUP_REMOVED lines=16> */
.L_x_4365:
        /* <DEDUP_REMOVED lines=16> */
.L_x_4366:
        /* <DEDUP_REMOVED lines=10> */
[----:B-1----:R-:W-:Y:S05]  /*113e0*/  @P0 BRA.U.ANY `(.L_x_4366) ;  /* 0xfffffffd00d40947 */ /* 0x002fea000393ffff */
.L_x_4348:
[----:B------:R-:W-:Y:S05]  /*113f0*/  BSYNC B1 ;  /* 0x0000000000017941 */ /* 0x000fea0003800000 */
.L_x_4347:
[----:B------:R-:W3:Y:S02]  /*11400*/  LDL.LU R4, [R1+0x30] ;  /* 0x0000300001047983 */ /* 0x000ee40000300800 */
[----:B---3--:R-:W-:-:S07]  /*11410*/  VIADD R0, R4, 0xfffffffd ;  /* 0xfffffffd04007836 */ /* 0x008fce0000000000 */
.L_x_4346:
[----:B------:R-:W-:Y:S05]  /*11420*/  BSYNC B2 ;  /* 0x0000000000027941 */ /* 0x000fea0003800000 */
.L_x_4345:
[----:B------:R-:W3:Y:S01]  /*11430*/  LDL.LU R2, [R1+0x2c] ;  /* 0x00002c0001027983 */ /* 0x000ee20000300800 */
[----:B------:R-:W-:-:S05]  /*11440*/  IMAD.MOV R6, RZ, RZ, -R6 ;  /* 0x000000ffff067224 */ /* 0x000fca00078e0a06 */
[----:B---3--:R-:W-:-:S13]  /*11450*/  ISETP.NE.AND P0, PT, R2, R6, PT ;  /* 0x000000060200720c */ /* 0x008fda0003f05270 */
[----:B------:R-:W-:Y:S05]  /*11460*/  @!P0 BRA `(.L_x_4344) ;  /* 0x0000001c00488947 */ /* 0x000fea0003800000 */
.L_x_4407:
[----:B------:R-:W3:Y:S04]  /*11470*/  LDL R4, [R1+0x8] ;  /* 0x0000080001047983 */ /* 0x000ee80000100800 */
[----:B0-----:R-:W0:Y:S04]  /*11480*/  LDL.LU R3, [R1+0xc] ;  /* 0x00000c0001037983 */ /* 0x001e280000300800 */
[----:B------:R-:W4:Y:S01]  /*11490*/  LDL.LU R2, [R1+0x18] ;  /* 0x0000180001027983 */ /* 0x000f220000300800 */
[----:B------:R-:W-:Y:S05]  /*114a0*/  YIELD ;  /* 0x0000000000007946 */ /* 0x000fea0003800000 */
        /* <DEDUP_REMOVED lines=13> */
[----:B------:R-:W3:Y:S01]  /*11580*/  LDL R9, [R1+0x1c] ;  /* 0x00001c0001097983 */ /* 0x000ee20000100800 */
[----:B------:R-:W0:Y:S01]  /*11590*/  LDC R8, c[0x0][0x43c] ;  /* 0x00010f00ff087b82 */ /* 0x000e220000000800 */
        /* <DEDUP_REMOVED lines=18> */
.L_x_4369:
[----:B0-----:R-:W3:Y:S01]  /*116c0*/  LDL R2, [R1+0x4] ;  /* 0x0000040001027983 */ /* 0x001ee20000100800 */
[----:B------:R-:W0:Y:S01]  /*116d0*/  S2R R3, SR_TID.X ;  /* 0x0000000000037919 */ /* 0x000e220000002100 */
[----:B------:R-:W-:Y:S01]  /*116e0*/  BSSY B2, `(.L_x_4370) ;  /* 0x0000007000027945 */ /* 0x000fe20003800000 */
[----:B0-----:R-:W-:-:S04]  /*116f0*/  LOP3.LUT R3, R3, 0x7f, RZ, 0xc0, !PT ;  /* 0x0000007f03037812 */ /* 0x001fc800078ec0ff */
[----:B------:R-:W-:Y:S01]  /*11700*/  ISETP.NE.AND P1, PT, R3, RZ, PT ;  /* 0x000000ff0300720c */ /* 0x000fe20003f25270 */
[----:B---3--:R-:W-:Y:S01]  /*11710*/  IMAD R4, R7, 0x8, R2 ;  /* 0x0000000807047824 */ /* 0x008fe200078e0202 */
[----:B------:R-:W-:-:S04]  /*11720*/  SHF.L.U32 R2, R6, 0x1f, RZ ;  /* 0x0000001f06027819 */ /* 0x000fc800000006ff */
[----:B------:R-:W0:Y:S02]  /*11730*/  SYNCS.PHASECHK.TRANS64.TRYWAIT P0, [R4+URZ+0x38840], R2 ;  /* 0x03884002040075a7 */ /* 0x000e24000800017f */
[----:B0-----:R-:W-:Y:S05]  /*11740*/  @!P0 BRA `(.L_x_4371) ;  /* 0x0000003c00e08947 */ /* 0x001fea0003800000 */
.L_x_4466:
[----:B------:R-:W-:Y:S05]  /*11750*/  BSYNC B2 ;  /* 0x0000000000027941 */ /* 0x000fea0003800000 */
.L_x_4370:
        /* <DEDUP_REMOVED lines=9> */
.L_x_4373:
[----:B------:R-:W-:Y:S05]  /*117f0*/  BSYNC B2 ;  /* 0x0000000000027941 */ /* 0x000fea0003800000 */
.L_x_4372:
        /* <DEDUP_REMOVED lines=13> */
.L_x_4374:
        /* <DEDUP_REMOVED lines=11> */
[----:B------:R-:W1:Y:S01]  /*11980*/  SYNCS.PHASECHK.TRANS64.TRYWAIT P0, [R4+URZ+0x38860], R2 ;  /* 0x03886002040075a7 */ /* 0x000e62000800017f */
[----:B------:R-:W-:Y:S04]  /*11990*/  BSSY B2, `(.L_x_4375) ;  /* 0x0000002000027945 */ /* 0x000fe80003800000 */
[----:B-1----:R-:W-:Y:S05]  /*119a0*/  @!P0 BRA `(.L_x_4376) ;  /* 0x0000003c005c8947 */ /* 0x002fea0003800000 */
.L_x_4467:
[----:B------:R-:W-:Y:S05]  /*119b0*/  BSYNC B2 ;  /* 0x0000000000027941 */ /* 0x000fea0003800000 */
.L_x_4375:
        /* <DEDUP_REMOVED lines=11> */
.L_x_4378:
[----:B------:R-:W-:Y:S05]  /*11a70*/  BSYNC B2 ;  /* 0x0000000000027941 */ /* 0x000fea0003800000 */
.L_x_4377:
        /* <DEDUP_REMOVED lines=10> */
.L_x_4379:
        /* <DEDUP_REMOVED lines=16> */
.L_x_4380:
        /* <DEDUP_REMOVED lines=16> */
.L_x_4381:
        /* <DEDUP_REMOVED lines=16> */
.L_x_4382:
        /* <DEDUP_REMOVED lines=16> */
.L_x_4383:
        /* <DEDUP_REMOVED lines=16> */
.L_x_4384:
        /* <DEDUP_REMOVED lines=16> */
.L_x_4385:
        /* <DEDUP_REMOVED lines=16> */
.L_x_4386:
        /* <DEDUP_REMOVED lines=11> */
.L_x_4368:
[----:B------:R-:W-:Y:S05]  /*122d0*/  BSYNC B1 ;  /* 0x0000000000017941 */ /* 0x000fea0003800000 */
.L_x_4367:
        /* <DEDUP_REMOVED lines=36> */
.L_x_4389:
[----:B-1----:R-:W3:Y:S01]  /*12520*/  LDL R2, [R1+0x4] ;  /* 0x0000040001027983 */ /* 0x002ee20000100800 */
[----:B------:R-:W1:Y:S01]  /*12530*/  S2R R3, SR_TID.X ;  /* 0x0000000000037919 */ /* 0x000e620000002100 */
[----:B------:R-:W-:Y:S01]  /*12540*/  BSSY B2, `(.L_x_4390) ;  /* 0x0000007000027945 */ /* 0x000fe20003800000 */
[----:B-1----:R-:W-:-:S04]  /*12550*/  LOP3.LUT R3, R3, 0x7f, RZ, 0xc0, !PT ;  /* 0x0000007f03037812 */ /* 0x002fc800078ec0ff */
[----:B------:R-:W-:Y:S01]  /*12560*/  ISETP.NE.AND P1, PT, R3, RZ, PT ;  /* 0x000000ff0300720c */ /* 0x000fe20003f25270 */
[----:B---3--:R-:W-:Y:S01]  /*12570*/  IMAD R4, R9, 0x8, R2 ;  /* 0x0000000809047824 */ /* 0x008fe200078e0202 */
[----:B------:R-:W-:-:S04]  /*12580*/  SHF.L.U32 R2, R8, 0x1f, RZ ;  /* 0x0000001f08027819 */ /* 0x000fc800000006ff */
[----:B------:R-:W1:Y:S02]  /*12590*/  SYNCS.PHASECHK.TRANS64.TRYWAIT P0, [R4+URZ+0x38840], R2 ;  /* 0x03884002040075a7 */ /* 0x000e64000800017f */
[----:B-1----:R-:W-:Y:S05]  /*125a0*/  @!P0 BRA `(.L_x_4391) ;  /* 0x0000003000708947 */ /* 0x002fea0003800000 */
.L_x_4468:
[----:B------:R-:W-:Y:S05]  /*125b0*/  BSYNC B2 ;  /* 0x0000000000027941 */ /* 0x000fea0003800000 */
.L_x_4390:
        /* <DEDUP_REMOVED lines=9> */
.L_x_4393:
[----:B------:R-:W-:Y:S05]  /*12650*/  BSYNC B2 ;  /* 0x0000000000027941 */ /* 0x000fea0003800000 */
.L_x_4392:
        /* <DEDUP_REMOVED lines=14> */
.L_x_4394:
        /* <DEDUP_REMOVED lines=14> */
.L_x_4469:
[----:B------:R-:W-:Y:S05]  /*12820*/  BSYNC B2 ;  /* 0x0000000000027941 */ /* 0x000fea0003800000 */
.L_x_4395:
        /* <DEDUP_REMOVED lines=11> */
.L_x_4398:
[----:B------:R-:W-:Y:S05]  /*128e0*/  BSYNC B2 ;  /* 0x0000000000027941 */ /* 0x000fea0003800000 */
.L_x_4397:
[----:B------:R-:W3:Y:S04]  /*128f0*/  LDL R8, [R1+0x4] ;  /* 0x0000040001087983 */ /* 0x000ee80000100800 */
        /* <DEDUP_REMOVED lines=10> */
.L_x_4399:
        /* <DEDUP_REMOVED lines=16> */
.L_x_4400:
        /* <DEDUP_REMOVED lines=16> */
.L_x_4401:
        /* <DEDUP_REMOVED lines=16> */
.L_x_4402:
        /* <DEDUP_REMOVED lines=16> */
.L_x_4403:
        /* <DEDUP_REMOVED lines=16> */
.L_x_4404:
        /* <DEDUP_REMOVED lines=16> */
.L_x_4405:
        /* <DEDUP_REMOVED lines=16> */
.L_x_4406:
        /* <DEDUP_REMOVED lines=11> */
.L_x_4388:
[----:B------:R-:W-:Y:S05]  /*13150*/  BSYNC B1 ;  /* 0x0000000000017941 */ /* 0x000fea0003800000 */
.L_x_4387:
[C---:B------:R-:W-:Y:S01]  /*13160*/  ISETP.GT.AND P0, PT, R0.reuse, 0x1, PT ;  /* 0x000000010000780c */ /* 0x040fe20003f04270 */
[----:B------:R-:W-:-:S12]  /*13170*/  VIADD R0, R0, 0xfffffffe ;  /* 0xfffffffe00007836 */ /* 0x000fd80000000000 */
[----:B------:R-:W-:Y:S05]  /*13180*/  @P0 BRA `(.L_x_4407) ;  /* 0xffffffe000b80947 */ /* 0x000fea000383ffff */
.L_x_4344:
[----:B------:R-:W-:Y:S05]  /*13190*/  BSYNC B0 ;  /* 0x0000000000007941 */ /* 0x000fea0003800000 */
.L_x_4343:
[----:B------:R-:W3:Y:S04]  /*131a0*/  LDL.LU R4, [R1+0xc] ;  /* 0x00000c0001047983 */ /* 0x000ee80000300800 */
[----:B------:R-:W4:Y:S01]  /*131b0*/  LDL.LU R3, [R1+0x18] ;  /* 0x0000180001037983 */ /* 0x000f220000300800 */
[----:B------:R-:W1:Y:S01]  /*131c0*/  S2R R2, SR_TID.X ;  /* 0x0000000000027919 */ /* 0x000e620000002100 */
[----:B------:R-:W-:Y:S01]  /*131d0*/  BSSY B0, `(.L_x_4408) ;  /* 0x0000015000007945 */ /* 0x000fe20003800000 */
[----:B-1----:R-:W-:-:S04]  /*131e0*/  LOP3.LUT R2, R2, 0x7f, RZ, 0xc0, !PT ;  /* 0x0000007f02027812 */ /* 0x002fc800078ec0ff */
[----:B------:R-:W-:Y:S01]  /*131f0*/  ISETP.NE.AND P1, PT, R2, RZ, PT ;  /* 0x000000ff0200720c */ /* 0x000fe20003f25270 */
[----:B---3--:R-:W-:-:S05]  /*13200*/  VIADD R0, R4, 0x1 ;  /* 0x0000000104007836 */ /* 0x008fca0000000000 */
[----:B------:R-:W-:-:S04]  /*13210*/  ISETP.NE.AND P0, PT, R0, 0x2, PT ;  /* 0x000000020000780c */ /* 0x000fc80003f05270 */
[----:B------:R-:W-:-:S04]  /*13220*/  SEL R2, RZ, 0x1, P0 ;  /* 0x00000001ff027807 */ /* 0x000fc80000000000 */
[----:B----4-:R-:W-:-:S05]  /*13230*/  LOP3.LUT R3, R3, R2, RZ, 0x3c, !PT ;  /* 0x0000000203037212 */ /* 0x010fca00078e3cff */
[----:B------:R1:W-:Y:S01]  /*13240*/  STL [R1+0x18], R3 ;  /* 0x0000180301007387 */ /* 0x0003e20000100800 */
[----:B------:R-:W-:Y:S05]  /*13250*/  @P1 BRA `(.L_x_4409) ;  /* 0x0000000000301947 */ /* 0x000fea0003800000 */
[----:B-1----:R-:W1:Y:S01]  /*13260*/  S2R R3, SR_LANEID ;  /* 0x0000000000037919 */ /* 0x002e620000000000 */
[----:B------:R-:W-:Y:S01]  /*13270*/  VOTEU.ANY UR4, UPT, PT ;  /* 0x0000000000047886 */ /* 0x000fe200038e0100 */
[----:B------:R-:W3:Y:S01]  /*13280*/  LDC.64 R4, c[0x0][0xd60] ;  /* 0x00035800ff047b82 */ /* 0x000ee20000000a00 */
[----:B------:R-:W1:Y:S02]  /*13290*/  FLO.U32 R2, UR4 ;  /* 0x0000000400027d00 */ /* 0x000e6400080e0000 */
[----:B-1----:R-:W-:-:S06]  /*132a0*/  ISETP.EQ.U32.AND P1, PT, R2, R3, PT ;  /* 0x000000030200720c */ /* 0x002fcc0003f22070 */
[----:B------:R-:W3:Y:S07]  /*132b0*/  POPC R3, UR4 ;  /* 0x0000000400037d09 */ /* 0x000eee0008000000 */
[----:B---3--:R-:W3:Y:S04]  /*132c0*/  @P1 ATOMG.E.ADD.STRONG.GPU PT, R3, desc[UR38][R4.64], R3 ;  /* 0x00000003040319a8 */ /* 0x008ee800081ee1e6 */
[----:B---3--:R1:W3:Y:S02]  /*132d0*/  SHFL.IDX PT, R3, R3, R2, 0x1f ;  /* 0x00001f0203037589 */ /* 0x0082e400000e0000 */
[----:B-1----:R-:W1:Y:S02]  /*132e0*/  S2R R2, SR_LTMASK ;  /* 0x0000000000027919 */ /* 0x002e640000003900 */
[----:B-1----:R-:W-:-:S06]  /*132f0*/  LOP3.LUT R2, R2, UR4, RZ, 0xc0, !PT ;  /* 0x0000000402027c12 */ /* 0x002fcc000f8ec0ff */
[----:B------:R-:W3:Y:S02]  /*13300*/  POPC R2, R2 ;  /* 0x0000000200027309 */ /* 0x000ee40000000000 */
[----:B---3--:R-:W-:-:S07]  /*13310*/  IADD3 R16, R3, UR36, R2 ;  /* 0x0000002403107c10 */ /* 0x008fce000fffe002 */
.L_x_4409:
[----:B------:R-:W-:Y:S05]  /*13320*/  BSYNC B0 ;  /* 0x0000000000007941 */ /* 0x000fea0003800000 */
.L_x_4408:
[----:B------:R-:W-:-:S05]  /*13330*/  SEL R0, R0, RZ, P0 ;  /* 0x000000ff00007207 */ /* 0x000fca0000000000 */
[----:B------:R3:W-:Y:S02]  /*13340*/  STL [R1+0xc], R0 ;  /* 0x00000c0001007387 */ /* 0x0007e40000100800 */
.L_x_4305:
[----:B------:R-:W-:Y:S05]  /*13350*/  BSYNC B7 ;  /* 0x0000000000077941 */ /* 0x000fea0003800000 */
.L_x_4303:
[----:B---3--:R-:W3:Y:S02]  /*13360*/  LDL R0, [R1+0x8] ;  /* 0x0000080001007983 */ /* 0x008ee40000100800 */
[----:B---3--:R-:W-:-:S13]  /*13370*/  LOP3.LUT P0, RZ, R0, 0x40, RZ, 0xc0, !PT ;  /* 0x0000004000ff7812 */ /* 0x008fda000780c0ff */
[----:B------:R-:W-:Y:S05]  /*13380*/  @!P0 BRA `(.L_x_4410) ;  /* 0x0000000000288947 */ /* 0x000fea0003800000 */
[----:B------:R-:W-:Y:S05]  /*13390*/  WARPSYNC.ALL ;  /* 0x0000000000007948 */ /* 0x000fea0003800000 */
[----:B------:R-:W3:Y:S08]  /*133a0*/  S2UR UR5, SR_CgaCtaId ;  /* 0x00000000000579c3 */ /* 0x000ef00000008800 */
[----:B------:R-:W-:Y:S06]  /*133b0*/  BAR.SYNC.DEFER_BLOCKING 0x5, 0x180 ;  /* 0x0146000000007b1d */ /* 0x000fec0000010000 */
[----:B------:R-:W-:-:S02]  /*133c0*/  UMOV UR4, 0x400 ;  /* 0x0000040000047882 */ /* 0x000fc40000000000 */
[----:B---3--:R-:W-:-:S06]  /*133d0*/  ULEA UR4, UR5, UR4, 0x18 ;  /* 0x0000000405047291 */ /* 0x008fcc000f8ec03f */
[----:B------:R-:W-:-:S05]  /*133e0*/  IMAD.U32 R0, RZ, RZ, UR4 ;  /* 0x00000004ff007e24 */ /* 0x000fca000f8e00ff */
[----:B------:R3:W4:Y:S04]  /*133f0*/  LDS.128 R16, [R0+0x388d0] ;  /* 0x0388d00000107984 */ /* 0x0007280000000c00 */
[----:B------:R3:W-:Y:S01]  /*13400*/  STL [R1+0x4], R0 ;  /* 0x0000040001007387 */ /* 0x0007e20000100800 */
[----:B------:R-:W-:Y:S06]  /*13410*/  BAR.ARV 0x4, 0x180 ;  /* 0x0106000000007b1d */ /* 0x000fec0000002000 */
[----:B------:R-:W-:Y:S05]  /*13420*/  BRA `(.L_x_4411) ;  /* 0x0000000800487947 */ /* 0x000fea0003800000 */
.L_x_4410:
[----:B------:R-:W0:Y:S01]  /*13430*/  S2R R0, SR_TID.X ;  /* 0x0000000000007919 */ /* 0x000e220000002100 */
[----:B------:R-:W-:Y:S01]  /*13440*/  UMOV UR4, 0xffffffff ;  /* 0xffffffff00047882 */ /* 0x000fe20000000000 */
[----:B01----:R-:W-:-:S04]  /*13450*/  LOP3.LUT R7, R0, 0x1f, RZ, 0xc0, !PT ;  /* 0x0000001f00077812 */ /* 0x003fc800078ec0ff */
        /* <DEDUP_REMOVED lines=13> */
[----:B------:R-:W-:Y:S01]  /*13530*/  SHFL.IDX PT, R4, R16, 0x1, 0x1f ;  /* 0x00201f0010047f89 */ /* 0x000fe200000e0000 */
[----:B0-----:R-:W-:Y:S02]  /*13540*/  IMAD.MOV.U32 R2, RZ, RZ, RZ ;  /* 0x000000ffff027224 */ /* 0x001fe400078e00ff */
[----:B---3--:R-:W-:Y:S01]  /*13550*/  @!P1 IMAD.MOV.U32 R2, RZ, RZ, R3 ;  /* 0x000000ffff029224 */ /* 0x008fe200078e0003 */
        /* <DEDUP_REMOVED lines=17> */
.L_x_4479:
[----:B------:R-:W-:Y:S02]  /*13670*/  ULDC UR4, c[0x0][0xd38] ;  /* 0x00034e0000047ab9 */ /* 0x000fe40000000800 */
[----:B------:R-:W-:-:S04]  /*13680*/  IMAD.U32 R16, RZ, RZ, UR4 ;  /* 0x00000004ff107e24 */ /* 0x000fc8000f8e00ff */
[----:B-1----:R-:W-:-:S04]  /*13690*/  IMAD R6, R6, R16, RZ ;  /* 0x0000001006067224 */ /* 0x002fc800078e02ff */
[----:B------:R-:W-:-:S05]  /*136a0*/  IMAD.IADD R4, R4, 0x1, R6 ;  /* 0x0000000104047824 */ /* 0x000fca00078e0206 */
[----:B------:R-:W-:-:S13]  /*136b0*/  ISETP.GT.AND P6, PT, R4, R0, PT ;  /* 0x000000000400720c */ /* 0x000fda0003fc4270 */
[----:B------:R-:W-:Y:S05]  /*136c0*/  @P6 BRA `(.L_x_4413) ;  /* 0x00000000009c6947 */ /* 0x000fea0003800000 */
.L_x_4418:
[----:B------:R-:W1:Y:S01]  /*136d0*/  LDC R2, c[0x0][0xd3c] ;  /* 0x00034f00ff027b82 */ /* 0x000e620000000800 */
[----:B------:R-:W-:-:S05]  /*136e0*/  VIADD R19, R19, 0x1f ;  /* 0x0000001f13137836 */ /* 0x000fca0000000000 */
[----:B-1----:R-:W-:-:S13]  /*136f0*/  ISETP.GE.AND P6, PT, R19, R2, PT ;  /* 0x000000021300720c */ /* 0x002fda0003fc6270 */
        /* <DEDUP_REMOVED lines=11> */
.L_x_4416:
[----:B------:R-:W-:Y:S05]  /*137b0*/  BSYNC B0 ;  /* 0x0000000000007941 */ /* 0x000fea0003800000 */
.L_x_4415:
[----:B------:R-:W-:-:S03]  /*137c0*/  UMOV UR4, 0xffffffff ;  /* 0xffffffff00047882 */ /* 0x000fc60000000000 */
[----:B------:R-:W-:Y:S05]  /*137d0*/  BRA.DIV UR4, `(.L_x_4417) ;  /* 0x0000002604487947 */ /* 0x000fea000b800000 */
        /* <DEDUP_REMOVED lines=16> */
.L_x_4487:
[----:B------:R-:W-:Y:S02]  /*138e0*/  ULDC UR4, c[0x0][0xd38] ;  /* 0x00034e0000047ab9 */ /* 0x000fe40000000800 */
[----:B------:R-:W-:-:S04]  /*138f0*/  IMAD.U32 R16, RZ, RZ, UR4 ;  /* 0x00000004ff107e24 */ /* 0x000fc8000f8e00ff */
[----:B-1----:R-:W-:-:S04]  /*13900*/  IMAD R6, R6, R16, RZ ;  /* 0x0000001006067224 */ /* 0x002fc800078e02ff */
[----:B------:R-:W-:-:S05]  /*13910*/  IMAD.IADD R4, R6, 0x1, R4 ;  /* 0x0000000106047824 */ /* 0x000fca00078e0204 */
[----:B------:R-:W-:-:S13]  /*13920*/  ISETP.GT.AND P6, PT, R4, R0, PT ;  /* 0x000000000400720c */ /* 0x000fda0003fc4270 */
[----:B------:R-:W-:Y:S05]  /*13930*/  @!P6 BRA `(.L_x_4418) ;  /* 0xfffffffc0064e947 */ /* 0x000fea000383ffff */
.L_x_4413:
[----:B------:R-:W-:Y:S01]  /*13940*/  IMAD.IADD R6, R4, 0x1, -R6 ;  /* 0x0000000104067824 */ /* 0x000fe200078e0a06 */
[----:B------:R-:W-:-:S03]  /*13950*/  UMOV UR4, 0xffffffff ;  /* 0xffffffff00047882 */ /* 0x000fc60000000000 */
[----:B------:R-:W-:-:S05]  /*13960*/  IMAD R4, R3, R16, R6 ;  /* 0x0000001003047224 */ /* 0x000fca00078e0206 */
[----:B------:R-:W-:Y:S01]  /*13970*/  ISETP.GT.AND P6, PT, R4, R0, PT ;  /* 0x000000000400720c */ /* 0x000fe20003fc4270 */
[----:B------:R-:W-:-:S12]  /*13980*/  BRA.DIV UR4, `(.L_x_4419) ;  /* 0x0000002604b47947 */ /* 0x000fd8000b800000 */
[----:B------:R-:W-:-:S04]  /*13990*/  VOTE.ANY R5, PT, !P6 ;  /* 0x0000000000057806 */ /* 0x000fc800070e0100 */
[----:B------:R-:W1:Y:S02]  /*139a0*/  POPC R4, R5 ;  /* 0x0000000500047309 */ /* 0x000e640000000000 */
[----:B-1----:R1:W3:Y:S02]  /*139b0*/  SHFL.IDX PT, R17, R2, R4, 0x1f ;  /* 0x00001f0402117589 */ /* 0x0022e400000e0000 */
.L_x_4491:
[----:B------:R-:W-:Y:S01]  /*139c0*/  ISETP.NE.AND P0, PT, R5, RZ, PT ;  /* 0x000000ff0500720c */ /* 0x000fe20003f05270 */
[----:B-1----:R-:W-:-:S12]  /*139d0*/  IMAD.MOV.U32 R2, RZ, RZ, RZ ;  /* 0x000000ffff027224 */ /* 0x002fd800078e00ff */
[----:B------:R-:W-:Y:S05]  /*139e0*/  @!P0 BRA `(.L_x_4420) ;  /* 0x0000000000108947 */ /* 0x000fea0003800000 */
[----:B------:R-:W-:Y:S01]  /*139f0*/  UMOV UR4, 0xffffffff ;  /* 0xffffffff00047882 */ /* 0x000fe20000000000 */
[----:B------:R-:W-:Y:S02]  /*13a00*/  VIADD R12, R4, 0xffffffff ;  /* 0xffffffff040c7836 */ /* 0x000fe40000000000 */
[----:B------:R-:W-:Y:S05]  /*13a10*/  BRA.DIV UR4, `(.L_x_4421) ;  /* 0x0000002604d87947 */ /* 0x000fea000b800000 */
[----:B------:R1:W4:Y:S02]  /*13a20*/  SHFL.IDX PT, R2, R3, R12, 0x1f ;  /* 0x00001f0c03027589 */ /* 0x00032400000e0000 */
.L_x_4420:
[----:B---3--:R-:W-:Y:S01]  /*13a30*/  IABS R5, R17 ;  /* 0x0000001100057213 */ /* 0x008fe20000000000 */
[----:B----4-:R-:W-:Y:S02]  /*13a40*/  IMAD R16, R2, R16, R6 ;  /* 0x0000001002107224 */ /* 0x010fe400078e0206 */
[----:B------:R-:W-:Y:S01]  /*13a50*/  IMAD.IADD R19, R4, 0x1, R19 ;  /* 0x0000000104137824 */ /* 0x000fe200078e0213 */
[----:B------:R-:W3:Y:S01]  /*13a60*/  I2F.RP R2, R5 ;  /* 0x0000000500027306 */ /* 0x000ee20000209400 */
[----:B------:R-:W-:-:S07]  /*13a70*/  IMAD.IADD R0, R0, 0x1, -R16 ;  /* 0x0000000100007824 */ /* 0x000fce00078e0a10 */
[----:B---3--:R-:W3:Y:S02]  /*13a80*/  MUFU.RCP R2, R2 ;  /* 0x0000000200027308 */ /* 0x008ee40000001000 */
[----:B---3--:R-:W-:-:S06]  /*13a90*/  VIADD R2, R2, 0xffffffe ;  /* 0x0ffffffe02027836 */ /* 0x008fcc0000000000 */
        /* <DEDUP_REMOVED lines=24> */
.L_x_4414:
[----:B------:R-:W-:Y:S01]  /*13c20*/  UMOV UR4, URZ ;  /* 0x0000003f00047c82 */ /* 0x000fe20008000000 */
[----:B------:R-:W-:Y:S01]  /*13c30*/  UMOV UR5, URZ ;  /* 0x0000003f00057c82 */ /* 0x000fe20008000000 */
[----:B------:R-:W-:Y:S01]  /*13c40*/  ULDC UR6, c[0x0][0xd3c] ;  /* 0x00034f0000067ab9 */ /* 0x000fe20000000800 */
[----:B------:R-:W-:Y:S02]  /*13c50*/  IMAD.MOV.U32 R16, RZ, RZ, R0 ;  /* 0x000000ffff107224 */ /* 0x000fe400078e0000 */
[----:B------:R-:W-:Y:S02]  /*13c60*/  IMAD.U32 R17, RZ, RZ, UR4 ;  /* 0x00000004ff117e24 */ /* 0x000fe4000f8e00ff */
[----:B------:R-:W-:Y:S02]  /*13c70*/  IMAD.U32 R18, RZ, RZ, UR5 ;  /* 0x00000005ff127e24 */ /* 0x000fe4000f8e00ff */
[----:B------:R-:W-:-:S07]  /*13c80*/  IMAD.U32 R19, RZ, RZ, UR6 ;  /* 0x00000006ff137e24 */ /* 0x000fce000f8e00ff */
.L_x_4422:
[----:B0-----:R0:W3:Y:S01]  /*13c90*/  LDL R3, [R1+0x4] ;  /* 0x0000040001037983 */ /* 0x0010e20000100800 */
[----:B------:R-:W1:Y:S01]  /*13ca0*/  S2R R0, SR_TID.X ;  /* 0x0000000000007919 */ /* 0x000e620000002100 */
[----:B------:R-:W-:Y:S05]  /*13cb0*/  WARPSYNC.ALL ;  /* 0x0000000000007948 */ /* 0x000fea0003800000 */
[----:B-1----:R-:W-:Y:S01]  /*13cc0*/  LOP3.LUT R0, R0, 0x1f, RZ, 0xc0, !PT ;  /* 0x0000001f00007812 */ /* 0x002fe200078ec0ff */
[----:B------:R-:W-:Y:S03]  /*13cd0*/  BAR.SYNC.DEFER_BLOCKING 0x4, 0x180 ;  /* 0x0106000000007b1d */ /* 0x000fe60000010000 */
[----:B------:R-:W-:-:S13]  /*13ce0*/  ISETP.NE.AND P0, PT, R0, RZ, PT ;  /* 0x000000ff0000720c */ /* 0x000fda0003f05270 */
[----:B------:R-:W3:Y:S01]  /*13cf0*/  @!P0 S2R R0, SR_CgaCtaId ;  /* 0x0000000000008919 */ /* 0x000ee20000008800 */
[----:B------:R-:W-:-:S04]  /*13d00*/  @!P0 MOV R2, 0x400 ;  /* 0x0000040000028802 */ /* 0x000fc80000000f00 */
[----:B---3--:R-:W-:-:S05]  /*13d10*/  @!P0 LEA R3, R0, R2, 0x18 ;  /* 0x0000000200038211 */ /* 0x008fca00078ec0ff */
[----:B------:R0:W-:Y:S04]  /*13d20*/  @!P0 STS.128 [R3+0x388d0], R16 ;  /* 0x0388d01003008388 */ /* 0x0001e80000000c00 */
[----:B------:R0:W-:Y:S01]  /*13d30*/  @!P0 STL [R1+0x4], R3 ;  /* 0x0000040301008387 */ /* 0x0001e20000100800 */
[----:B------:R-:W-:Y:S06]  /*13d40*/  BAR.ARV 0x5, 0x180 ;  /* 0x0146000000007b1d */ /* 0x000fec0000002000 */
.L_x_4411:
[----:B------:R-:W-:Y:S02]  /*13d50*/  ULDC UR4, c[0x0][0xd3c] ;  /* 0x00034f0000047ab9 */ /* 0x000fe40000000800 */
[----:B----4-:R-:W-:-:S13]  /*13d60*/  ISETP.GE.AND P0, PT, R19, UR4, PT ;  /* 0x0000000413007c0c */ /* 0x010fda000bf06270 */
[----:B------:R-:W-:Y:S05]  /*13d70*/  @!P0 BRA `(.L_x_4423) ;  /* 0xffffff9000508947 */ /* 0x000fea000383ffff */
[----:B------:R-:W-:Y:S05]  /*13d80*/  BSYNC B8 ;  /* 0x0000000000087941 */ /* 0x000fea0003800000 */
.L_x_4299:
[----:B---3--:R-:W3:Y:S01]  /*13d90*/  LDL.LU R0, [R1+0x5c] ;  /* 0x00005c0001007983 */ /* 0x008ee20000300800 */
[----:B------:R-:W-:Y:S01]  /*13da0*/  BSSY B0, `(.L_x_4424) ;  /* 0x000000b000007945 */ /* 0x000fe20003800000 */
[----:B------:R-:W4:Y:S01]  /*13db0*/  S2R R5, SR_CgaCtaId ;  /* 0x0000000000057919 */ /* 0x000f220000008800 */
[----:B---3--:R-:W-:-:S05]  /*13dc0*/  VIADD R0, R0, 0x1 ;  /* 0x0000000100007836 */ /* 0x008fca0000000000 */
[----:B------:R-:W-:-:S04]  /*13dd0*/  LEA.HI R2, R0, R0, RZ, 0x1 ;  /* 0x0000000000027211 */ /* 0x000fc800078f08ff */
[----:B01----:R-:W-:Y:S02]  /*13de0*/  LOP3.LUT R3, R2, 0xfffffffe, RZ, 0xc0, !PT ;  /* 0xfffffffe02037812 */ /* 0x003fe400078ec0ff */
[----:B------:R-:W-:-:S03]  /*13df0*/  MOV R2, 0x400 ;  /* 0x0000040000027802 */ /* 0x000fc60000000f00 */
[----:B------:R-:W-:Y:S01]  /*13e00*/  IMAD.IADD R0, R0, 0x1, -R3 ;  /* 0x0000000100007824 */ /* 0x000fe200078e0a03 */
[----:B----4-:R-:W-:-:S04]  /*13e10*/  LEA R9, R5, R2, 0x18 ;  /* 0x0000000205097211 */ /* 0x010fc800078ec0ff */
[----:B------:R-:W-:-:S04]  /*13e20*/  SHF.L.U32 R0, R0, 0x1f, RZ ;  /* 0x0000001f00007819 */ /* 0x000fc800000006ff */
[----:B------:R-:W0:Y:S02]  /*13e30*/  SYNCS.PHASECHK.TRANS64.TRYWAIT P0, [R9+URZ+0x38820], R0 ;  /* 0x03882000090075a7 */ /* 0x000e24000800017f */
[----:B0-----:R-:W-:Y:S05]  /*13e40*/  @!P0 BRA `(.L_x_4425) ;  /* 0x0000002000f48947 */ /* 0x001fea0003800000 */
.L_x_4494:
[----:B------:R-:W-:Y:S05]  /*13e50*/  BSYNC B0 ;  /* 0x0000000000007941 */ /* 0x000fea0003800000 */
.L_x_4424:
[----:B------:R-:W-:-:S03]  /*13e60*/  UMOV UR4, 0xffffffff ;  /* 0xffffffff00047882 */ /* 0x000fc60000000000 */
[----:B------:R-:W-:Y:S05]  /*13e70*/  BRA.DIV UR4, `(.L_x_4426) ;  /* 0x0000002204fc7947 */ /* 0x000fea000b800000 */
[----:B0-----:R-:W0:Y:S02]  /*13e80*/  S2R R0, SR_TID.X ;  /* 0x0000000000007919 */ /* 0x001e240000002100 */
[----:B0-----:R-:W-:-:S04]  /*13e90*/  SHF.R.U32.HI R0, RZ, 0x5, R0 ;  /* 0x00000005ff007819 */ /* 0x001fc80000011600 */
[----:B------:R-:W-:-:S05]  /*13ea0*/  LOP3.LUT R0, R0, 0x3, RZ, 0xc0, !PT ;  /* 0x0000000300007812 */ /* 0x000fca00078ec0ff */
[----:B------:R0:W1:Y:S02]  /*13eb0*/  SHFL.IDX PT, R14, R0, RZ, 0x1f ;  /* 0x00001fff000e7589 */ /* 0x00006400000e0000 */
.L_x_4497:
[----:B-1----:R-:W-:Y:S01]  /*13ec0*/  ISETP.NE.AND P0, PT, R14, RZ, PT ;  /* 0x000000ff0e00720c */ /* 0x002fe20003f05270 */
[----:B------:R-:W-:-:S12]  /*13ed0*/  BSSY B0, `(.L_x_4427) ;  /* 0x0000020000007945 */ /* 0x000fd80003800000 */
[----:B------:R-:W-:Y:S05]  /*13ee0*/  @P0 BRA `(.L_x_4428) ;  /* 0x0000000000780947 */ /* 0x000fea0003800000 */
[----:B------:R-:W-:-:S03]  /*13ef0*/  UMOV UR4, 0xffffffff ;  /* 0xffffffff00047882 */ /* 0x000fc60000000000 */
[----:B------:R-:W-:Y:S05]  /*13f00*/  BRA.DIV UR4, `(.L_x_4429) ;  /* 0x00000026040c7947 */ /* 0x000fea000b800000 */
[----:B------:R-:W-:-:S13]  /*13f10*/  ELECT P6, URZ, PT ;  /* 0x00000000003f782f */ /* 0x000fda00038c0000 */
.L_x_4500:
[----:B------:R-:W-:Y:S05]  /*13f20*/  @!P6 BRA `(.L_x_4428) ;  /* 0x000000000068e947 */ /* 0x000fea0003800000 */
[----:B------:R-:W3:Y:S04]  /*13f30*/  LDL R2, [R1+0xc] ;  /* 0x00000c0001027983 */ /* 0x000ee80000100800 */
[----:B------:R-:W4:Y:S01]  /*13f40*/  LDL.LU R6, [R1+0x18] ;  /* 0x0000180001067983 */ /* 0x000f220000300800 */
[----:B0-----:R-:W-:-:S04]  /*13f50*/  VIADD R0, R9, 0x38840 ;  /* 0x0003884009007836 */ /* 0x001fc80000000000 */
[C---:B---3--:R-:W-:Y:S02]  /*13f60*/  IMAD R5, R2.reuse, 0x8, R0 ;  /* 0x0000000802057824 */ /* 0x048fe400078e0200 */
[----:B------:R-:W-:Y:S01]  /*13f70*/  VIADD R2, R2, 0x1 ;  /* 0x0000000102027836 */ /* 0x000fe20000000000 */
[----:B----4-:R-:W-:-:S04]  /*13f80*/  SHF.L.U32 R4, R6, 0x1f, RZ ;  /* 0x0000001f06047819 */ /* 0x010fc800000006ff */
[----:B------:R-:W-:Y:S01]  /*13f90*/  ISETP.NE.AND P1, PT, R2, 0x2, PT ;  /* 0x000000020200780c */ /* 0x000fe20003f25270 */
[----:B------:R-:W0:Y:S03]  /*13fa0*/  SYNCS.PHASECHK.TRANS64.TRYWAIT P0, [R5+URZ], R4 ;  /* 0x00000004050075a7 */ /* 0x000e26000800017f */
[----:B------:R-:W-:-:S04]  /*13fb0*/  SEL R3, RZ, 0x1, P1 ;  /* 0x00000001ff037807 */ /* 0x000fc80000800000 */
[----:B------:R-:W-:Y:S02]  /*13fc0*/  LOP3.LUT R6, R6, R3, RZ, 0x3c, !PT ;  /* 0x0000000306067212 */ /* 0x000fe400078e3cff */
[----:B------:R-:W-:Y:S02]  /*13fd0*/  SEL R3, R2, RZ, P1 ;  /* 0x000000ff02037207 */ /* 0x000fe40000800000 */
[----:B------:R-:W-:-:S03]  /*13fe0*/  SHF.L.U32 R2, R6, 0x1f, RZ ;  /* 0x0000001f06027819 */ /* 0x000fc600000006ff */
[----:B------:R-:W-:Y:S01]  /*13ff0*/  IMAD R7, R3, 0x8, R0 ;  /* 0x0000000803077824 */ /* 0x000fe200078e0200 */
[----:B0-----:R-:W-:Y:S06]  /*14000*/  @!P0 BRA `(.L_x_4430) ;  /* 0x0000002000ec8947 */ /* 0x001fec0003800000 */
.L_x_4501:
[----:B------:R-:W0:Y:S01]  /*14010*/  LDL.LU R6, [R1+0xc] ;  /* 0x00000c0001067983 */ /* 0x000e220000300800 */
[----:B------:R-:W1:Y:S01]  /*14020*/  SYNCS.PHASECHK.TRANS64.TRYWAIT P0, [R7+URZ], R2 ;  /* 0x00000002070075a7 */ /* 0x000e62000800017f */
[----:B------:R-:W-:-:S04]  /*14030*/  VIADD R0, R9, 0x38860 ;  /* 0x0003886009007836 */ /* 0x000fc80000000000 */
[----:B0-----:R-:W-:Y:S01]  /*14040*/  IMAD R5, R6, 0x8, R0 ;  /* 0x0000000806057824 */ /* 0x001fe200078e0200 */
[----:B-1----:R-:W-:Y:S06]  /*14050*/  @!P0 BRA `(.L_x_4431) ;  /* 0x0000002000ec8947 */ /* 0x002fec0003800000 */
.L_x_4502:
[----:B------:R-:W1:Y:S02]  /*14060*/  SYNCS.PHASECHK.TRANS64.TRYWAIT P0, [R5+URZ], R4 ;  /* 0x00000004050075a7 */ /* 0x000e64000800017f */
[----:B-1----:R-:W-:Y:S05]  /*14070*/  @!P0 BRA `(.L_x_4432) ;  /* 0x0000002000f88947 */ /* 0x002fea0003800000 */
.L_x_4503:
[----:B------:R-:W-:-:S07]  /*14080*/  IMAD R3, R3, 0x8, R0 ;  /* 0x0000000803037824 */ /* 0x000fce00078e0200 */
.L_x_4433:
[----:B---3--:R3:W4:Y:S02]  /*14090*/  SYNCS.PHASECHK.TRANS64.TRYWAIT P0, [R3+URZ], R2 ;  /* 0x00000002030075a7 */ /* 0x008724000800017f */
[----:B----4-:R-:W-:Y:S05]  /*140a0*/  @!P0 NANOSLEEP.SYNCS 0x989680 ;  /* 0x009896800000895d */ /* 0x010fea0003900000 */
[----:B------:R-:W4:Y:S02]  /*140b0*/  @!P0 SYNCS.PHASECHK.TRANS64 P0, [R3+URZ], R2 ;  /* 0x00000002030085a7 */ /* 0x000f24000800007f */
[----:B----4-:R-:W-:Y:S05]  /*140c0*/  @!P0 BRA `(.L_x_4433) ;  /* 0xfffffffc00f08947 */ /* 0x010fea000383ffff */
.L_x_4428:
[----:B------:R-:W-:Y:S05]  /*140d0*/  BSYNC B0 ;  /* 0x0000000000007941 */ /* 0x000fea0003800000 */
.L_x_4427:
[----:B------:R-:W-:Y:S05]  /*140e0*/  EXIT ;  /* 0x000000000000794d */ /* 0x000fea0003800000 */
.L_x_4257:
[----:B0-----:R-:W-:-:S04]  /*140f0*/  IMAD.U32 R3, RZ, RZ, UR37 ;  /* 0x00000025ff037e24 */ /* 0x001fc8000f8e00ff */
[----:B------:R0:W1:Y:S03]  /*14100*/  SYNCS.PHASECHK.TRANS64.TRYWAIT P1, [R3+URZ+0x38800], R4 ;  /* 0x03880004030075a7 */ /* 0x000066000802017f */
[----:B-1----:R-:W-:Y:S05]  /*14110*/  @!P1 NANOSLEEP.SYNCS 0x989680 ;  /* 0x009896800000995d */ /* 0x002fea0003900000 */
[----:B------:R-:W1:Y:S02]  /*14120*/  @!P1 SYNCS.PHASECHK.TRANS64 P1, [R3+URZ+0x38800], R4 ;  /* 0x03880004030095a7 */ /* 0x000e64000802007f */
[----:B-1----:R-:W-:Y:S05]  /*14130*/  @!P1 BRA `(.L_x_4257) ;  /* 0xfffffffc00ec9947 */ /* 0x002fea000383ffff */
[----:B------:R-:W-:Y:S05]  /*14140*/  BRA `(.L_x_4434) ;  /* 0xfffffef000147947 */ /* 0x000fea000383ffff */
.L_x_4261:
[----:B-1----:R1:W2:Y:S02]  /*14150*/  SYNCS.PHASECHK.TRANS64.TRYWAIT P1, [R3+URZ+0x38830], R6 ;  /* 0x03883006030075a7 */ /* 0x0022a4000802017f */
[----:B--2---:R-:W-:Y:S05]  /*14160*/  @!P1 NANOSLEEP.SYNCS 0x989680 ;  /* 0x009896800000995d */ /* 0x004fea0003900000 */
[----:B------:R-:W2:Y:S02]  /*14170*/  @!P1 SYNCS.PHASECHK.TRANS64 P1, [R3+URZ+0x38830], R6 ;  /* 0x03883006030095a7 */ /* 0x000ea4000802007f */
[----:B--2---:R-:W-:Y:S05]  /*14180*/  @!P1 BRA `(.L_x_4261) ;  /* 0xfffffffc00f09947 */ /* 0x004fea000383ffff */
[----:B------:R-:W-:Y:S05]  /*14190*/  BRA `(.L_x_4260) ;  /* 0xfffffef0002c7947 */ /* 0x000fea000383ffff */
.L_x_4262:
[----:B--2---:R-:W-:-:S04]  /*141a0*/  IMAD.U32 R5, RZ, RZ, UR37 ;  /* 0x00000025ff057e24 */ /* 0x004fc8000f8e00ff */
[----:B------:R2:W3:Y:S03]  /*141b0*/  SYNCS.PHASECHK.TRANS64.TRYWAIT P1, [R5+URZ+0x38810], R4 ;  /* 0x03881004050075a7 */ /* 0x0004e6000802017f */
[----:B---3--:R-:W-:Y:S05]  /*141c0*/  @!P1 NANOSLEEP.SYNCS 0x989680 ;  /* 0x009896800000995d */ /* 0x008fea0003900000 */
[----:B------:R-:W3:Y:S02]  /*141d0*/  @!P1 SYNCS.PHASECHK.TRANS64 P1, [R5+URZ+0x38810], R4 ;  /* 0x03881004050095a7 */ /* 0x000ee4000802007f */
[----:B---3--:R-:W-:Y:S05]  /*141e0*/  @!P1 BRA `(.L_x_4262) ;  /* 0xfffffffc00ec9947 */ /* 0x008fea000383ffff */
[----:B------:R-:W-:Y:S05]  /*141f0*/  BRA `(.L_x_4435) ;  /* 0xfffffef000b47947 */ /* 0x000fea000383ffff */
.L_x_4266:
[----:B----4-:R4:W0:Y:S02]  /*14200*/  SYNCS.PHASECHK.TRANS64.TRYWAIT P1, [R3+URZ+0x38850], R6 ;  /* 0x03885006030075a7 */ /* 0x010824000802017f */
[----:B0-----:R-:W-:Y:S05]  /*14210*/  @!P1 NANOSLEEP.SYNCS 0x989680 ;  /* 0x009896800000995d */ /* 0x001fea0003900000 */
[----:B------:R-:W0:Y:S02]  /*14220*/  @!P1 SYNCS.PHASECHK.TRANS64 P1, [R3+URZ+0x38850], R6 ;  /* 0x03885006030095a7 */ /* 0x000e24000802007f */
[----:B0-----:R-:W-:Y:S05]  /*14230*/  @!P1 BRA `(.L_x_4266) ;  /* 0xfffffffc00f09947 */ /* 0x001fea000383ffff */
[----:B------:R-:W-:Y:S05]  /*14240*/  BRA `(.L_x_4265) ;  /* 0xfffffef000c07947 */ /* 0x000fea000383ffff */
.L_x_4271:
[----:B-1----:R-:W-:-:S04]  /*14250*/  IMAD.U32 R5, RZ, RZ, UR5 ;  /* 0x00000005ff057e24 */ /* 0x002fc8000f8e00ff */
[----:B------:R1:W2:Y:S03]  /*14260*/  SYNCS.PHASECHK.TRANS64.TRYWAIT P3, [R5+URZ+0x38830], R4 ;  /* 0x03883004050075a7 */ /* 0x0002a6000806017f */
[----:B--2---:R-:W-:Y:S05]  /*14270*/  @!P3 NANOSLEEP.SYNCS 0x989680 ;  /* 0x009896800000b95d */ /* 0x004fea0003900000 */
[----:B------:R-:W2:Y:S02]  /*14280*/  @!P3 SYNCS.PHASECHK.TRANS64 P3, [R5+URZ+0x38830], R4 ;  /* 0x038830040500b5a7 */ /* 0x000ea4000806007f */
[----:B--2---:R-:W-:Y:S05]  /*14290*/  @!P3 BRA `(.L_x_4271) ;  /* 0xfffffffc00ecb947 */ /* 0x004fea000383ffff */
[----:B------:R-:W-:Y:S05]  /*142a0*/  BRA `(.L_x_4270) ;  /* 0xffffff1800447947 */ /* 0x000fea000383ffff */
.L_x_4275:
[----:B-1----:R-:W-:-:S04]  /*142b0*/  IMAD.U32 R5, RZ, RZ, UR5 ;  /* 0x00000005ff057e24 */ /* 0x002fc8000f8e00ff */
[----:B------:R1:W3:Y:S03]  /*142c0*/  SYNCS.PHASECHK.TRANS64.TRYWAIT P3, [R5+URZ+0x38850], R4 ;  /* 0x03885004050075a7 */ /* 0x0002e6000806017f */
[----:B---3--:R-:W-:Y:S05]  /*142d0*/  @!P3 NANOSLEEP.SYNCS 0x989680 ;  /* 0x009896800000b95d */ /* 0x008fea0003900000 */
[----:B------:R-:W3:Y:S02]  /*142e0*/  @!P3 SYNCS.PHASECHK.TRANS64 P3, [R5+URZ+0x38850], R4 ;  /* 0x038850040500b5a7 */ /* 0x000ee4000806007f */
[----:B---3--:R-:W-:Y:S05]  /*142f0*/  @!P3 BRA `(.L_x_4275) ;  /* 0xfffffffc00ecb947 */ /* 0x008fea000383ffff */
[----:B------:R-:W-:Y:S05]  /*14300*/  BRA `(.L_x_4274) ;  /* 0xffffff1800b47947 */ /* 0x000fea000383ffff */
.L_x_4311:
        /* <DEDUP_REMOVED lines=11> */
.L_x_4437:
[----:B------:R-:W-:Y:S05]  /*143c0*/  BSYNC B0 ;  /* 0x0000000000007941 */ /* 0x000fea0003800000 */
.L_x_4436:
[----:B------:R-:W-:Y:S05]  /*143d0*/  BRA `(.L_x_4438) ;  /* 0xffffff94009c7947 */ /* 0x000fea000383ffff */
.L_x_4313:
[----:B------:R-:W-:Y:S01]  /*143e0*/  BSSY B0, `(.L_x_4439) ;  /* 0x0000006000007945 */ /* 0x000fe20003800000 */
[----:B------:R-:W-:-:S07]  /*143f0*/  IMAD.MOV.U32 R15, RZ, RZ, -0x1 ;  /* 0xffffffffff0f7424 */ /* 0x000fce00078e00ff */
[----:B01----:R-:W-:Y:S05]  /*14400*/  WARPSYNC.COLLECTIVE R15, `(.L_x_4440) ;  /* 0x000000000f0c7348 */ /* 0x003fea0003c00000 */
[----:B------:R-:W-:Y:S02]  /*14410*/  ELECT P6, UR62, PT ;  /* 0x00000000003e782f */ /* 0x000fe400038c0000 */
[----:B------:R-:W-:Y:S01]  /*14420*/  MOV R14, UR62 ;  /* 0x0000003e000e7c02 */ /* 0x000fe20008000f00 */
[----:B01----:R-:W-:Y:S10]  /*14430*/  ENDCOLLECTIVE ;  /* 0x000000000000791b */ /* 0x003ff40003800000 */
.L_x_4440:
[----:B------:R-:W-:Y:S05]  /*14440*/  BSYNC B0 ;  /* 0x0000000000007941 */ /* 0x000fea0003800000 */
.L_x_4439:
[----:B------:R-:W-:Y:S05]  /*14450*/  BRA `(.L_x_4441) ;  /* 0xffffff9400a87947 */ /* 0x000fea000383ffff */
.L_x_4315:
[----:B-1----:R1:W2:Y:S02]  /*14460*/  SYNCS.PHASECHK.TRANS64.TRYWAIT P0, [R0+URZ+0x38840], R2 ;  /* 0x03884002000075a7 */ /* 0x0022a4000800017f */
[----:B--2---:R-:W-:Y:S05]  /*14470*/  @!P0 NANOSLEEP.SYNCS 0x989680 ;  /* 0x009896800000895d */ /* 0x004fea0003900000 */
[----:B------:R-:W2:Y:S02]  /*14480*/  @!P0 SYNCS.PHASECHK.TRANS64 P0, [R0+URZ+0x38840], R2 ;  /* 0x03884002000085a7 */ /* 0x000ea4000800007f */
[----:B--2---:R-:W-:Y:S05]  /*14490*/  @!P0 BRA `(.L_x_4315) ;  /* 0xfffffffc00f08947 */ /* 0x004fea000383ffff */
[----:B------:R-:W-:Y:S05]  /*144a0*/  BRA `(.L_x_4442) ;  /* 0xffffff9800147947 */ /* 0x000fea000383ffff */
.L_x_4319:
[----:B------:R0:W5:Y:S01]  /*144b0*/  LDL R6, [R1+0x38] ;  /* 0x0000380001067983 */ /* 0x0001620000100800 */
[----:B------:R-:W-:Y:S02]  /*144c0*/  IMAD.MOV.U32 R13, RZ, RZ, R2 ;  /* 0x000000ffff0d7224 */ /* 0x000fe400078e0002 */
[----:B------:R-:W-:Y:S02]  /*144d0*/  IMAD.MOV.U32 R12, RZ, RZ, RZ ;  /* 0x000000ffff0c7224 */ /* 0x000fe400078e00ff */
[----:B------:R-:W-:Y:S02]  /*144e0*/  IMAD.MOV.U32 R11, RZ, RZ, 0x181f ;  /* 0x0000181fff0b7424 */ /* 0x000fe400078e00ff */
[----:B------:R-:W-:Y:S02]  /*144f0*/  IMAD.MOV.U32 R15, RZ, RZ, -0x1 ;  /* 0xffffffffff0f7424 */ /* 0x000fe400078e00ff */
[----:B0-----:R-:W-:-:S07]  /*14500*/  IMAD R17, R17, 0x40, R8 ;  /* 0x0000004011117824 */ /* 0x001fce00078e0208 */
[----:B-----5:R-:W-:Y:S05]  /*14510*/  WARPSYNC.COLLECTIVE R15, `(.L_x_4443) ;  /* 0x000000000f087348 */ /* 0x020fea0003c00000 */
[----:B------:R0:W1:Y:S02]  /*14520*/  SHFL.IDX P6, R14, R13, R12, R11 ;  /* 0x0000000c0d0e7389 */ /* 0x00006400000c000b */
[----:B01---5:R-:W-:Y:S01]  /*14530*/  ENDCOLLECTIVE ;  /* 0x000000000000791b */ /* 0x023fe20003800000 */
.L_x_4443:
[----:B------:R-:W-:Y:S02]  /*14540*/  IMAD.MOV.U32 R13, RZ, RZ, R3 ;  /* 0x000000ffff0d7224 */ /* 0x000fe400078e0003 */
[----:B------:R-:W-:-:S07]  /*14550*/  IMAD.MOV.U32 R4, RZ, RZ, R14 ;  /* 0x000000ffff047224 */ /* 0x000fce00078e000e */
[----:B------:R-:W-:Y:S05]  /*14560*/  WARPSYNC.COLLECTIVE R15, `(.L_x_4444) ;  /* 0x000000000f087348 */ /* 0x000fea0003c00000 */
[----:B------:R0:W1:Y:S02]  /*14570*/  SHFL.IDX P6, R14, R13, R12, R11 ;  /* 0x0000000c0d0e7389 */ /* 0x00006400000c000b */
[----:B01----:R-:W-:Y:S01]  /*14580*/  ENDCOLLECTIVE ;  /* 0x000000000000791b */ /* 0x003fe20003800000 */
.L_x_4444:
[----:B------:R-:W-:Y:S02]  /*14590*/  IMAD.MOV.U32 R13, RZ, RZ, R2 ;  /* 0x000000ffff0d7224 */ /* 0x000fe400078e0002 */
[----:B------:R-:W-:Y:S02]  /*145a0*/  IMAD.MOV.U32 R12, RZ, RZ, 0x1 ;  /* 0x00000001ff0c7424 */ /* 0x000fe400078e00ff */
[----:B------:R-:W-:-:S07]  /*145b0*/  IMAD.MOV.U32 R5, RZ, RZ, R14 ;  /* 0x000000ffff057224 */ /* 0x000fce00078e000e */
[----:B------:R-:W-:Y:S05]  /*145c0*/  WARPSYNC.COLLECTIVE R15, `(.L_x_4445) ;  /* 0x000000000f087348 */ /* 0x000fea0003c00000 */
[----:B------:R0:W1:Y:S02]  /*145d0*/  SHFL.IDX P6, R14, R13, R12, R11 ;  /* 0x0000000c0d0e7389 */ /* 0x00006400000c000b */
[----:B01----:R-:W-:Y:S01]  /*145e0*/  ENDCOLLECTIVE ;  /* 0x000000000000791b */ /* 0x003fe20003800000 */
.L_x_4445:
[----:B------:R-:W-:Y:S02]  /*145f0*/  IMAD.MOV.U32 R13, RZ, RZ, R3 ;  /* 0x000000ffff0d7224 */ /* 0x000fe400078e0003 */
[----:B------:R-:W-:Y:S02]  /*14600*/  IMAD R0, R6, R7, RZ ;  /* 0x0000000706007224 */ /* 0x000fe400078e02ff */
[----:B------:R-:W-:-:S07]  /*14610*/  IMAD.MOV.U32 R6, RZ, RZ, R14 ;  /* 0x000000ffff067224 */ /* 0x000fce00078e000e */
[----:B------:R-:W-:Y:S05]  /*14620*/  WARPSYNC.COLLECTIVE R15, `(.L_x_4446) ;  /* 0x000000000f087348 */ /* 0x000fea0003c00000 */
[----:B------:R0:W1:Y:S02]  /*14630*/  SHFL.IDX P6, R14, R13, R12, R11 ;  /* 0x0000000c0d0e7389 */ /* 0x00006400000c000b */
[----:B01----:R-:W-:Y:S01]  /*14640*/  ENDCOLLECTIVE ;  /* 0x000000000000791b */ /* 0x003fe20003800000 */
.L_x_4446:
[C---:B------:R-:W-:Y:S01]  /*14650*/  ISETP.GE.AND P1, PT, R17.reuse, R0, PT ;  /* 0x000000001100720c */ /* 0x040fe20003f26270 */
[----:B------:R-:W-:-:S05]  /*14660*/  VIADD R7, R17, 0x10 ;  /* 0x0000001011077836 */ /* 0x000fca0000000000 */
[----:B------:R0:W-:Y:S07]  /*14670*/  STL [R1+0x4c], R7 ;  /* 0x00004c0701007387 */ /* 0x0001ee0000100800 */
[----:B------:R-:W-:Y:S01]  /*14680*/  @!P1 LEA R5, P2, R10, R5, 0x1 ;  /* 0x000000050a059211 */ /* 0x000fe200078408ff */
[----:B------:R-:W-:Y:S02]  /*14690*/  IMAD.MOV.U32 R13, RZ, RZ, R2 ;  /* 0x000000ffff0d7224 */ /* 0x000fe400078e0002 */
[----:B------:R-:W-:-:S02]  /*146a0*/  IMAD.MOV.U32 R12, RZ, RZ, 0x2 ;  /* 0x00000002ff0c7424 */ /* 0x000fc400078e00ff */
[----:B------:R-:W-:-:S05]  /*146b0*/  @!P1 IMAD.X R4, RZ, RZ, R4, P2 ;  /* 0x000000ffff049224 */ /* 0x000fca00010e0604 */
[----:B------:R-:W-:-:S04]  /*146c0*/  @!P1 LOP3.LUT R5, R5, R4, RZ, 0x3c, !PT ;  /* 0x0000000405059212 */ /* 0x000fc800078e3cff */
[----:B------:R-:W-:-:S04]  /*146d0*/  @!P1 LOP3.LUT R4, R5, R4, RZ, 0x3c, !PT ;  /* 0x0000000405049212 */ /* 0x000fc800078e3cff */
[----:B------:R-:W-:-:S05]  /*146e0*/  @!P1 LOP3.LUT R5, R5, R4, RZ, 0x3c, !PT ;  /* 0x0000000405059212 */ /* 0x000fca00078e3cff */
[----:B------:R-:W-:Y:S01]  /*146f0*/  @!PT LDS RZ, [RZ] ;  /* 0x00000000fffff984 */ /* 0x000fe20000000800 */
[----:B------:R-:W-:Y:S01]  /*14700*/  @!PT LDS RZ, [RZ] ;  /* 0x00000000fffff984 */ /* 0x000fe20000000800 */
[----:B------:R-:W-:Y:S01]  /*14710*/  @!PT LDS RZ, [RZ] ;  /* 0x00000000fffff984 */ /* 0x000fe20000000800 */
[----:B------:R1:W-:Y:S01]  /*14720*/  @!P1 LDGSTS.E.BYPASS.LTC128B.128 [R9+0x20400], desc[UR38][R4.64], !P0 ;  /* 0x2040000004099fae */ /* 0x0003e2000c101d66 */
[----:B------:R-:W-:Y:S01]  /*14730*/  ISETP.GE.AND P1, PT, R7, R0, PT ;  /* 0x000000000700720c */ /* 0x000fe20003f26270 */
[----:B0-----:R-:W-:-:S05]  /*14740*/  VIADD R7, R17, 0x20 ;  /* 0x0000002011077836 */ /* 0x001fca0000000000 */
[----:B------:R0:W-:Y:S01]  /*14750*/  STL [R1+0x58], R7 ;  /* 0x0000580701007387 */ /* 0x0001e20000100800 */
[----:B-1----:R-:W-:-:S07]  /*14760*/  IMAD.MOV.U32 R4, RZ, RZ, R14 ;  /* 0x000000ffff047224 */ /* 0x002fce00078e000e */
[----:B0-----:R-:W-:Y:S05]  /*14770*/  WARPSYNC.COLLECTIVE R15, `(.L_x_4447) ;  /* 0x000000000f087348 */ /* 0x001fea0003c00000 */
[----:B------:R1:W2:Y:S02]  /*14780*/  SHFL.IDX P6, R14, R13, R12, R11 ;  /* 0x0000000c0d0e7389 */ /* 0x0002a400000c000b */
[----:B012---:R-:W-:Y:S01]  /*14790*/  ENDCOLLECTIVE ;  /* 0x000000000000791b */ /* 0x007fe20003800000 */
.L_x_4447:
        /* <DEDUP_REMOVED lines=10> */
.L_x_4448:
        /* <DEDUP_REMOVED lines=11> */
.L_x_4449:
        /* <DEDUP_REMOVED lines=14> */
.L_x_4450:
[----:B------:R-:W-:Y:S01]  /*149d0*/  IMAD.MOV.U32 R3, RZ, RZ, R14 ;  /* 0x000000ffff037224 */ /* 0x000fe200078e000e */
[----:B------:R-:W-:Y:S06]  /*149e0*/  BRA `(.L_x_4451) ;  /* 0xffffff9c007c7947 */ /* 0x000fec000383ffff */
.L_x_4323:
[----:B------:R-:W2:Y:S04]  /*149f0*/  LDL.LU R12, [R1+0x38] ;  /* 0x00003800010c7983 */ /* 0x000ea80000300800 */
[----:B------:R-:W3:Y:S04]  /*14a00*/  LDL.LU R11, [R1+0x4c] ;  /* 0x00004c00010b7983 */ /* 0x000ee80000300800 */
[----:B------:R-:W4:Y:S04]  /*14a10*/  LDL.LU R9, [R1+0x58] ;  /* 0x0000580001097983 */ /* 0x000f280000300800 */
[----:B------:R-:W5:Y:S01]  /*14a20*/  LDL.LU R8, [R1+0x8] ;  /* 0x0000080001087983 */ /* 0x000f620000300800 */
[----:B------:R-:W-:Y:S01]  /*14a30*/  BSSY B0, `(.L_x_4452) ;  /* 0x0000017000007945 */ /* 0x000fe20003800000 */
[----:B------:R-:W-:-:S02]  /*14a40*/  IMAD.MOV.U32 R13, RZ, RZ, R4 ;  /* 0x000000ffff0d7224 */ /* 0x000fc400078e0004 */
[----:B------:R-:W-:Y:S02]  /*14a50*/  IMAD.MOV.U32 R15, RZ, RZ, -0x1 ;  /* 0xffffffffff0f7424 */ /* 0x000fe400078e00ff */
[----:B--2---:R-:W-:Y:S02]  /*14a60*/  IMAD R7, R12, R7, RZ ;  /* 0x000000070c077224 */ /* 0x004fe400078e02ff */
[----:B------:R-:W-:-:S03]  /*14a70*/  IMAD.MOV.U32 R12, RZ, RZ, RZ ;  /* 0x000000ffff0c7224 */ /* 0x000fc600078e00ff */
[-C--:B------:R-:W-:Y:S02]  /*14a80*/  ISETP.GE.AND P2, PT, R17, R7.reuse, PT ;  /* 0x000000071100720c */ /* 0x080fe40003f46270 */
[-C--:B---3--:R-:W-:Y:S01]  /*14a90*/  ISETP.GE.AND P3, PT, R11, R7.reuse, PT ;  /* 0x000000070b00720c */ /* 0x088fe20003f66270 */
[----:B------:R-:W-:Y:S01]  /*14aa0*/  IMAD.MOV.U32 R11, RZ, RZ, 0x181f ;  /* 0x0000181fff0b7424 */ /* 0x000fe200078e00ff */
[----:B----4-:R-:W-:Y:S02]  /*14ab0*/  ISETP.GE.AND P4, PT, R9, R7, PT ;  /* 0x000000070900720c */ /* 0x010fe40003f86270 */
[----:B-----5:R-:W-:-:S07]  /*14ac0*/  LOP3.LUT R8, R8, 0xffffffdf, RZ, 0xc0, !PT ;  /* 0xffffffdf08087812 */ /* 0x020fce00078ec0ff */
[----:B------:R-:W-:-:S04]  /*14ad0*/  @!P2 LOP3.LUT R2, R5, 0x40, RZ, 0xc0, !PT ;  /* 0x000000400502a812 */ /* 0x000fc800078ec0ff */
[----:B------:R-:W-:-:S04]  /*14ae0*/  @!P2 SHF.R.U32.HI R2, RZ, 0x2, R2 ;  /* 0x00000002ff02a819 */ /* 0x000fc80000011602 */
[----:B------:R-:W-:Y:S02]  /*14af0*/  @!P2 ISETP.NE.U32.AND P6, PT, R2, RZ, PT ;  /* 0x000000ff0200a20c */ /* 0x000fe40003fc5070 */
[----:B------:R-:W-:-:S04]  /*14b00*/  @!P2 LOP3.LUT R2, R6, 0x80, RZ, 0xc0, !PT ;  /* 0x000000800602a812 */ /* 0x000fc800078ec0ff */
[----:B------:R-:W-:-:S07]  /*14b10*/  @!P2 SHF.R.U32.HI R2, RZ, 0x3, R2 ;  /* 0x00000003ff02a819 */ /* 0x000fce0000011602 */
[----:B------:R-:W-:Y:S02]  /*14b20*/  @P6 LOP3.LUT R8, R8, 0x20, RZ, 0xfc, !PT ;  /* 0x0000002008086812 */ /* 0x000fe400078efcff */
[----:B------:R-:W-:Y:S02]  /*14b30*/  @!P2 ISETP.NE.U32.AND P6, PT, R2, RZ, PT ;  /* 0x000000ff0200a20c */ /* 0x000fe40003fc5070 */
[----:B------:R-:W-:-:S11]  /*14b40*/  LOP3.LUT R8, R8, 0xffffffef, RZ, 0xc0, !PT ;  /* 0xffffffef08087812 */ /* 0x000fd600078ec0ff */
[----:B------:R-:W-:-:S05]  /*14b50*/  @P6 LOP3.LUT R8, R8, 0x10, RZ, 0xfc, !PT ;  /* 0x0000001008086812 */ /* 0x000fca00078efcff */
[----:B------:R0:W-:Y:S02]  /*14b60*/  STL [R1+0x8], R8 ;  /* 0x0000080801007387 */ /* 0x0001e40000100800 */
[----:B0-----:R-:W-:Y:S05]  /*14b70*/  WARPSYNC.COLLECTIVE R15, `(.L_x_4453) ;  /* 0x000000000f087348 */ /* 0x001fea0003c00000 */
[----:B------:R1:W2:Y:S02]  /*14b80*/  SHFL.IDX P6, R14, R13, R12, R11 ;  /* 0x0000000c0d0e7389 */ /* 0x0002a400000c000b */
[----:B012---:R-:W-:Y:S01]  /*14b90*/  ENDCOLLECTIVE ;  /* 0x000000000000791b */ /* 0x007fe20003800000 */
.L_x_4453:
[----:B------:R-:W-:Y:S05]  /*14ba0*/  BSYNC B0 ;  /* 0x0000000000007941 */ /* 0x000fea0003800000 */
.L_x_4452:
[----:B------:R0:W-:Y:S04]  /*14bb0*/  STL [R1+0x68], R7 ;  /* 0x0000680701007387 */ /* 0x0001e80000100800 */
[----:B0-----:R0:W5:Y:S04]  /*14bc0*/  LDL.LU R7, [R1+0x8] ;  /* 0x0000080001077983 */ /* 0x0011680000300800 */
[----:B------:R0:W5:Y:S01]  /*14bd0*/  LDL R17, [R1+0x14] ;  /* 0x0000140001117983 */ /* 0x0001620000100800 */
[----:B------:R-:W-:Y:S02]  /*14be0*/  IMAD.MOV.U32 R13, RZ, RZ, R0 ;  /* 0x000000ffff0d7224 */ /* 0x000fe400078e0000 */
[----:B------:R-:W-:-:S02]  /*14bf0*/  IMAD.MOV.U32 R12, RZ, RZ, RZ ;  /* 0x000000ffff0c7224 */ /* 0x000fc400078e00ff */
[----:B------:R-:W-:Y:S02]  /*14c00*/  IMAD.MOV.U32 R11, RZ, RZ, 0x181f ;  /* 0x0000181fff0b7424 */ /* 0x000fe400078e00ff */
[----:B------:R-:W-:Y:S02]  /*14c10*/  IMAD.MOV.U32 R15, RZ, RZ, -0x1 ;  /* 0xffffffffff0f7424 */ /* 0x000fe400078e00ff */
[----:B0-----:R-:W-:-:S07]  /*14c20*/  IMAD.MOV.U32 R2, RZ, RZ, R14 ;  /* 0x000000ffff027224 */ /* 0x001fce00078e000e */
[----:B-----5:R-:W-:Y:S05]  /*14c30*/  WARPSYNC.COLLECTIVE R15, `(.L_x_4454) ;  /* 0x000000000f087348 */ /* 0x020fea0003c00000 */
[----:B------:R0:W1:Y:S02]  /*14c40*/  SHFL.IDX P6, R14, R13, R12, R11 ;  /* 0x0000000c0d0e7389 */ /* 0x00006400000c000b */
[----:B01---5:R-:W-:Y:S01]  /*14c50*/  ENDCOLLECTIVE ;  /* 0x000000000000791b */ /* 0x023fe20003800000 */
.L_x_4454:
[----:B------:R-:W-:Y:S02]  /*14c60*/  IMAD.MOV.U32 R13, RZ, RZ, R4 ;  /* 0x000000ffff0d7224 */ /* 0x000fe400078e0004 */
[----:B------:R-:W-:Y:S02]  /*14c70*/  IMAD.MOV.U32 R12, RZ, RZ, 0x1 ;  /* 0x00000001ff0c7424 */ /* 0x000fe400078e00ff */
[----:B------:R-:W-:-:S05]  /*14c80*/  IMAD.MOV.U32 R3, RZ, RZ, R14 ;  /* 0x000000ffff037224 */ /* 0x000fca00078e000e */
[----:B------:R-:W-:-:S05]  /*14c90*/  @!P2 LEA R3, P6, R10, R3, 0x1 ;  /* 0x000000030a03a211 */ /* 0x000fca00078c08ff */
[----:B------:R-:W-:-:S05]  /*14ca0*/  @!P2 IMAD.X R2, RZ, RZ, R2, P6 ;  /* 0x000000ffff02a224 */ /* 0x000fca00030e0602 */
[----:B------:R-:W-:-:S04]  /*14cb0*/  @!P2 LOP3.LUT R3, R3, R2, RZ, 0x3c, !PT ;  /* 0x000000020303a212 */ /* 0x000fc800078e3cff */
[----:B------:R-:W-:-:S04]  /*14cc0*/  @!P2 LOP3.LUT R2, R3, R2, RZ, 0x3c, !PT ;  /* 0x000000020302a212 */ /* 0x000fc800078e3cff */
[----:B------:R-:W-:Y:S02]  /*14cd0*/  @!P2 LOP3.LUT R3, R3, R2, RZ, 0x3c, !PT ;  /* 0x000000020303a212 */ /* 0x000fe400078e3cff */
[----:B------:R-:W-:-:S04]  /*14ce0*/  LOP3.LUT R7, R7, 0xffff7fff, RZ, 0xc0, !PT ;  /* 0xffff7fff07077812 */ /* 0x000fc800078ec0ff */
[----:B------:R-:W-:-:S04]  /*14cf0*/  @P0 LOP3.LUT R7, R7, 0x8000, RZ, 0xfc, !PT ;  /* 0x0000800007070812 */ /* 0x000fc800078efcff */
[C---:B------:R-:W-:Y:S02]  /*14d00*/  LOP3.LUT P0, RZ, R7.reuse, 0x8, RZ, 0xc0, !PT ;  /* 0x0000000807ff7812 */ /* 0x040fe4000780c0ff */
[----:B------:R-:W-:-:S04]  /*14d10*/  LOP3.LUT R7, R7, 0xffffbfff, RZ, 0xc0, !PT ;  /* 0xffffbfff07077812 */ /* 0x000fc800078ec0ff */
[----:B------:R-:W-:-:S04]  /*14d20*/  @P1 LOP3.LUT R7, R7, 0x4000, RZ, 0xfc, !PT ;  /* 0x0000400007071812 */ /* 0x000fc800078efcff */
[C---:B------:R-:W-:Y:S02]  /*14d30*/  LOP3.LUT P1, RZ, R7.reuse, 0x4, RZ, 0xc0, !PT ;  /* 0x0000000407ff7812 */ /* 0x040fe4000782c0ff */
[----:B------:R-:W-:Y:S01]  /*14d40*/  LOP3.LUT R7, R7, 0xffffdfff, RZ, 0xc0, !PT ;  /* 0xffffdfff07077812 */ /* 0x000fe200078ec0ff */
[----:B------:R-:W-:Y:S01]  /*14d50*/  @!PT LDS RZ, [RZ] ;  /* 0x00000000fffff984 */ /* 0x000fe20000000800 */
[----:B------:R-:W-:Y:S01]  /*14d60*/  @!PT LDS RZ, [RZ] ;  /* 0x00000000fffff984 */ /* 0x000fe20000000800 */
[----:B------:R-:W-:Y:S01]  /*14d70*/  @!PT LDS RZ, [RZ] ;  /* 0x00000000fffff984 */ /* 0x000fe20000000800 */
[----:B------:R0:W-:Y:S03]  /*14d80*/  @!P2 LDGSTS.E.BYPASS.LTC128B.128 [R17+0x26400], desc[UR38][R2.64], !P0 ;  /* 0x264000000211afae */ /* 0x0001e6000c101d66 */
[----:B------:R-:W-:-:S04]  /*14d90*/  @P3 LOP3.LUT R7, R7, 0x2000, RZ, 0xfc, !PT ;  /* 0x0000200007073812 */ /* 0x000fc800078efcff */
[C---:B------:R-:W-:Y:S02]  /*14da0*/  LOP3.LUT P3, RZ, R7.reuse, 0x2, RZ, 0xc0, !PT ;  /* 0x0000000207ff7812 */ /* 0x040fe4000786c0ff */
[----:B------:R-:W-:Y:S01]  /*14db0*/  LOP3.LUT R7, R7, 0xfffffbff, RZ, 0xc0, !PT ;  /* 0xfffffbff07077812 */ /* 0x000fe200078ec0ff */
[----:B------:R0:W-:Y:S03]  /*14dc0*/  @!P2 LDGSTS.E.BYPASS.LTC128B.128 [R17+0x28400], desc[UR38][R2.64+0x80], !P1 ;  /* 0x284000800211afae */ /* 0x0001e6000c901d66 */
[----:B------:R-:W-:-:S04]  /*14dd0*/  @P4 LOP3.LUT R7, R7, 0x400, RZ, 0xfc, !PT ;  /* 0x0000040007074812 */ /* 0x000fc800078efcff */
[C---:B------:R-:W-:Y:S02]  /*14de0*/  LOP3.LUT P0, RZ, R7.reuse, 0x8000, RZ, 0xc0, !PT ;  /* 0x0000800007ff7812 */ /* 0x040fe4000780c0ff */
[C---:B------:R-:W-:Y:S01]  /*14df0*/  LOP3.LUT P1, RZ, R7.reuse, 0x4000, RZ, 0xc0, !PT ;  /* 0x0000400007ff7812 */ /* 0x040fe2000782c0ff */
[----:B------:R0:W-:Y:S01]  /*14e00*/  @!P2 LDGSTS.E.BYPASS.LTC128B.128 [R17+0x2a400], desc[UR38][R2.64+0x100], !P3 ;  /* 0x2a4001000211afae */ /* 0x0001e2000d901d66 */
[C---:B------:R-:W-:Y:S02]  /*14e10*/  LOP3.LUT P6, RZ, R7.reuse, 0x20, RZ, 0xc0, !PT ;  /* 0x0000002007ff7812 */ /* 0x040fe400078cc0ff */
[C---:B------:R-:W-:Y:S01]  /*14e20*/  LOP3.LUT P3, RZ, R7.reuse, 0x2000, RZ, 0xc0, !PT ;  /* 0x0000200007ff7812 */ /* 0x040fe2000786c0ff */
[----:B------:R0:W-:Y:S01]  /*14e30*/  @!P2 LDGSTS.E.BYPASS.LTC128B.128 [R17+0x2c400], desc[UR38][R2.64+0x180], !P5 ;  /* 0x2c4001800211afae */ /* 0x0001e2000e901d66 */
[C---:B------:R-:W-:Y:S02]  /*14e40*/  LOP3.LUT P4, RZ, R7.reuse, 0x10, RZ, 0xc0, !PT ;  /* 0x0000001007ff7812 */ /* 0x040fe4000788c0ff */
[----:B------:R-:W-:-:S03]  /*14e50*/  LOP3.LUT R7, R7, 0xfffff7ff, RZ, 0xc0, !PT ;  /* 0xfffff7ff07077812 */ /* 0x000fc600078ec0ff */
[----:B------:R0:W-:Y:S01]  /*14e60*/  @!P2 LDGSTS.E.BYPASS.LTC128B.128 [R17+0x2e400], desc[UR38][R2.64+0x200], !P0 ;  /* 0x2e4002000211afae */ /* 0x0001e2000c101d66 */
[----:B------:R-:W-:-:S03]  /*14e70*/  @P5 LOP3.LUT R7, R7, 0x800, RZ, 0xfc, !PT ;  /* 0x0000080007075812 */ /* 0x000fc600078efcff */
[----:B------:R0:W-:Y:S01]  /*14e80*/  @!P2 LDGSTS.E.BYPASS.LTC128B.128 [R17+0x30400], desc[UR38][R2.64+0x280], !P1 ;  /* 0x304002800211afae */ /* 0x0001e2000c901d66 */
[----:B------:R-:W-:Y:S02]  /*14e90*/  LOP3.LUT P5, RZ, R7, 0x4, RZ, 0xc0, !PT ;  /* 0x0000000407ff7812 */ /* 0x000fe400078ac0ff */
[----:B------:R-:W-:Y:S01]  /*14ea0*/  @!P3 LOP3.LUT R8, R5, 0x40, RZ, 0xc0, !PT ;  /* 0x000000400508b812 */ /* 0x000fe200078ec0ff */
[----:B------:R0:W-:Y:S01]  /*14eb0*/  @!P2 LDGSTS.E.BYPASS.LTC128B.128 [R17+0x32400], desc[UR38][R2.64+0x300], P6 ;  /* 0x324003000211afae */ /* 0x0001e2000b101d66 */
[----:B------:R-:W-:Y:S02]  /*14ec0*/  LOP3.LUT R7, R7, 0xffffefff, RZ, 0xc0, !PT ;  /* 0xffffefff07077812 */ /* 0x000fe400078ec0ff */
[----:B------:R-:W-:-:S07]  /*14ed0*/  @!P3 SHF.R.U32.HI R8, RZ, 0x2, R8 ;  /* 0x00000002ff08b819 */ /* 0x000fce0000011608 */
[----:B0-----:R-:W-:Y:S05]  /*14ee0*/  WARPSYNC.COLLECTIVE R15, `(.L_x_4455) ;  /* 0x000000000f087348 */ /* 0x001fea0003c00000 */
[----:B------:R1:W2:Y:S02]  /*14ef0*/  SHFL.IDX P6, R14, R13, R12, R11 ;  /* 0x0000000c0d0e7389 */ /* 0x0002a400000c000b */
[----:B012---:R-:W-:Y:S01]  /*14f00*/  ENDCOLLECTIVE ;  /* 0x000000000000791b */ /* 0x007fe20003800000 */
.L_x_4455:
[----:B------:R-:W-:Y:S01]  /*14f10*/  @!PT LDS RZ, [RZ] ;  /* 0x00000000fffff984 */ /* 0x000fe20000000800 */
[----:B------:R-:W-:Y:S01]  /*14f20*/  @!PT LDS RZ, [RZ] ;  /* 0x00000000fffff984 */ /* 0x000fe20000000800 */
[----:B------:R-:W-:Y:S01]  /*14f30*/  @!PT LDS RZ, [RZ] ;  /* 0x00000000fffff984 */ /* 0x000fe20000000800 */
[----:B------:R0:W-:Y:S01]  /*14f40*/  @!P2 LDGSTS.E.BYPASS.LTC128B.128 [R17+0x34400], desc[UR38][R2.64+0x380], P4 ;  /* 0x344003800211afae */ /* 0x0001e2000a101d66 */
[----:B------:R-:W-:Y:S02]  /*14f50*/  @!P3 ISETP.NE.U32.AND P2, PT, R8, RZ, PT ;  /* 0x000000ff0800b20c */ /* 0x000fe40003f45070 */
[----:B------:R-:W-:Y:S02]  /*14f60*/  @P5 LOP3.LUT R7, R7, 0x1000, RZ, 0xfc, !PT ;  /* 0x0000100007075812 */ /* 0x000fe400078efcff */
[----:B------:R-:W-:Y:S02]  /*14f70*/  @!P3 LOP3.LUT R8, R6, 0x80, RZ, 0xc0, !PT ;  /* 0x000000800608b812 */ /* 0x000fe400078ec0ff */
[C---:B------:R-:W-:Y:S02]  /*14f80*/  LOP3.LUT P5, RZ, R7.reuse, 0x8, RZ, 0xc0, !PT ;  /* 0x0000000807ff7812 */ /* 0x040fe400078ac0ff */
[----:B------:R-:W-:Y:S01]  /*14f90*/  LOP3.LUT R7, R7, 0xffffffdf, RZ, 0xc0, !PT ;  /* 0xffffffdf07077812 */ /* 0x000fe200078ec0ff */
[----:B------:R-:W-:Y:S01]  /*14fa0*/  IMAD.MOV.U32 R13, RZ, RZ, R0 ;  /* 0x000000ffff0d7224 */ /* 0x000fe200078e0000 */
[----:B------:R-:W-:-:S03]  /*14fb0*/  @!P3 SHF.R.U32.HI R8, RZ, 0x3, R8 ;  /* 0x00000003ff08b819 */ /* 0x000fc60000011608 */
[----:B------:R-:W-:Y:S02]  /*14fc0*/  @P2 LOP3.LUT R7, R7, 0x20, RZ, 0xfc, !PT ;  /* 0x0000002007072812 */ /* 0x000fe400078efcff */
[----:B------:R-:W-:Y:S02]  /*14fd0*/  @!P3 ISETP.NE.U32.AND P4, PT, R8, RZ, PT ;  /* 0x000000ff0800b20c */ /* 0x000fe40003f85070 */
[----:B------:R-:W1:Y:S01]  /*14fe0*/  S2R R8, SR_TID.X ;  /* 0x0000000000087919 */ /* 0x000e620000002100 */
[----:B0-----:R-:W-:-:S10]  /*14ff0*/  IMAD.MOV.U32 R9, RZ, RZ, R14 ;  /* 0x000000ffff097224 */ /* 0x001fd400078e000e */
[----:B-1----:R-:W-:Y:S05]  /*15000*/  WARPSYNC.COLLECTIVE R15, `(.L_x_4456) ;  /* 0x000000000f087348 */ /* 0x002fea0003c00000 */
[----:B------:R0:W2:Y:S02]  /*15010*/  SHFL.IDX P6, R14, R13, R12, R11 ;  /* 0x0000000c0d0e7389 */ /* 0x0000a400000c000b */
[----:B012---:R-:W-:Y:S01]  /*15020*/  ENDCOLLECTIVE ;  /* 0x000000000000791b */ /* 0x007fe20003800000 */
.L_x_4456:
[----:B------:R-:W-:Y:S02]  /*15030*/  IMAD.MOV.U32 R13, RZ, RZ, R4 ;  /* 0x000000ffff0d7224 */ /* 0x000fe400078e0004 */
[----:B------:R-:W-:Y:S01]  /*15040*/  IMAD.MOV.U32 R12, RZ, RZ, 0x2 ;  /* 0x00000002ff0c7424 */ /* 0x000fe200078e00ff */
[----:B------:R-:W-:Y:S02]  /*15050*/  @!P3 LEA R10, P2, R10, R14, 0x1 ;  /* 0x0000000e0a0ab211 */ /* 0x000fe400078408ff */
[----:B------:R-:W-:-:S03]  /*15060*/  LOP3.LUT P6, RZ, R7, 0x20, RZ, 0xc0, !PT ;  /* 0x0000002007ff7812 */ /* 0x000fc600078cc0ff */
[----:B------:R-:W-:Y:S01]  /*15070*/  @!P3 IMAD.X R9, RZ, RZ, R9, P2 ;  /* 0x000000ffff09b224 */ /* 0x000fe200010e0609 */
[----:B------:R-:W-:Y:S01]  /*15080*/  LOP3.LUT P2, RZ, R7, 0x2, RZ, 0xc0, !PT ;  /* 0x0000000207ff7812 */ /* 0x000fe2000784c0ff */
[----:B------:R-:W-:Y:S02]  /*15090*/  @!P3 IMAD.MOV.U32 R2, RZ, RZ, R10 ;  /* 0x000000ffff02b224 */ /* 0x000fe400078e000a */
[----:B------:R-:W-:-:S05]  /*150a0*/  @!P3 IMAD.MOV.U32 R3, RZ, RZ, R9 ;  /* 0x000000ffff03b224 */ /* 0x000fca00078e0009 */
[----:B------:R-:W-:Y:S01]  /*150b0*/  @!PT LDS RZ, [RZ] ;  /* 0x00000000fffff984 */ /* 0x000fe20000000800 */
[----:B------:R-:W-:Y:S01]  /*150c0*/  @!PT LDS RZ, [RZ] ;  /* 0x00000000fffff984 */ /* 0x000fe20000000800 */
[----:B------:R-:W-:Y:S01]  /*150d0*/  @!PT LDS RZ, [RZ] ;  /* 0x00000000fffff984 */ /* 0x000fe20000000800 */
[----:B------:R0:W-:Y:S01]  /*150e0*/  @!P3 LDGSTS.E.BYPASS.LTC128B.128 [R17+0x26c00], desc[UR38][R2.64], !P5 ;  /* 0x26c000000211bfae */ /* 0x0001e2000e901d66 */
[----:B------:R-:W-:-:S13]  /*150f0*/  LOP3.LUT P5, RZ, R7, 0x1000, RZ, 0xc0, !PT ;  /* 0x0000100007ff7812 */ /* 0x000fda00078ac0ff */
[----:B------:R0:W-:Y:S01]  /*15100*/  @!P3 LDGSTS.E.BYPASS.LTC128B.128 [R17+0x28c00], desc[UR38][R2.64+0x80], !P5 ;  /* 0x28c000800211bfae */ /* 0x0001e2000e901d66 */
[C---:B------:R-:W-:Y:S02]  /*15110*/  LOP3.LUT P5, RZ, R7.reuse, 0x800, RZ, 0xc0, !PT ;  /* 0x0000080007ff7812 */ /* 0x040fe400078ac0ff */
[----:B------:R-:W-:Y:S01]  /*15120*/  LOP3.LUT R7, R7, 0xffffff7f, RZ, 0xc0, !PT ;  /* 0xffffff7f07077812 */ /* 0x000fe200078ec0ff */
[----:B------:R0:W-:Y:S03]  /*15130*/  @!P3 LDGSTS.E.BYPASS.LTC128B.128 [R17+0x2ac00], desc[UR38][R2.64+0x100], !P2 ;  /* 0x2ac001000211bfae */ /* 0x0001e6000d101d66 */
[----:B------:R-:W-:-:S04]  /*15140*/  @P2 LOP3.LUT R7, R7, 0x80, RZ, 0xfc, !PT ;  /* 0x0000008007072812 */ /* 0x000fc800078efcff */
[C---:B------:R-:W-:Y:S02]  /*15150*/  LOP3.LUT P2, RZ, R7.reuse, 0x4, RZ, 0xc0, !PT ;  /* 0x0000000407ff7812 */ /* 0x040fe4000784c0ff */
[----:B------:R-:W-:Y:S01]  /*15160*/  LOP3.LUT R7, R7, 0xfffffeff, RZ, 0xc0, !PT ;  /* 0xfffffeff07077812 */ /* 0x000fe200078ec0ff */
[----:B------:R0:W-:Y:S04]  /*15170*/  @!P3 LDGSTS.E.BYPASS.LTC128B.128 [R17+0x2cc00], desc[UR38][R2.64+0x180], !P5 ;  /* 0x2cc001800211bfae */ /* 0x0001e8000e901d66 */
[----:B------:R0:W-:Y:S04]  /*15180*/  @!P3 LDGSTS.E.BYPASS.LTC128B.128 [R17+0x2ec00], desc[UR38][R2.64+0x200], !P0 ;  /* 0x2ec002000211bfae */ /* 0x0001e8000c101d66 */
[----:B------:R0:W-:Y:S02]  /*15190*/  @!P3 LDGSTS.E.BYPASS.LTC128B.128 [R17+0x30c00], desc[UR38][R2.64+0x280], !P1 ;  /* 0x30c002800211bfae */ /* 0x0001e4000c901d66 */
[----:B------:R-:W-:-:S02]  /*151a0*/  @P2 LOP3.LUT R7, R7, 0x100, RZ, 0xfc, !PT ;  /* 0x0000010007072812 */ /* 0x000fc400078efcff */
[----:B------:R0:W-:Y:S02]  /*151b0*/  @!P3 LDGSTS.E.BYPASS.LTC128B.128 [R17+0x32c00], desc[UR38][R2.64+0x300], P6 ;  /* 0x32c003000211bfae */ /* 0x0001e4000b101d66 */
[----:B------:R-:W-:-:S13]  /*151c0*/  LOP3.LUT P2, RZ, R7, 0x8, RZ, 0xc0, !PT ;  /* 0x0000000807ff7812 */ /* 0x000fda000784c0ff */
[----:B0-----:R-:W-:Y:S05]  /*151d0*/  WARPSYNC.COLLECTIVE R15, `(.L_x_4457) ;  /* 0x000000000f087348 */ /* 0x001fea0003c00000 */
[----:B------:R1:W2:Y:S02]  /*151e0*/  SHFL.IDX P6, R14, R13, R12, R11 ;  /* 0x0000000c0d0e7389 */ /* 0x0002a400000c000b */
[----:B012---:R-:W-:Y:S01]  /*151f0*/  ENDCOLLECTIVE ;  /* 0x000000000000791b */ /* 0x007fe20003800000 */
.L_x_4457:
[----:B------:R-:W-:Y:S01]  /*15200*/  LOP3.LUT R7, R7, 0xfffffdff, RZ, 0xc0, !PT ;  /* 0xfffffdff07077812 */ /* 0x000fe200078ec0ff */
[----:B------:R-:W-:Y:S01]  /*15210*/  @!PT LDS RZ, [RZ] ;  /* 0x00000000fffff984 */ /* 0x000fe20000000800 */
[----:B------:R-:W-:Y:S01]  /*15220*/  @!PT LDS RZ, [RZ] ;  /* 0x00000000fffff984 */ /* 0x000fe20000000800 */
[----:B------:R-:W-:Y:S01]  /*15230*/  @!PT LDS RZ, [RZ] ;  /* 0x00000000fffff984 */ /* 0x000fe20000000800 */
[----:B------:R0:W-:Y:S03]  /*15240*/  @!P3 LDGSTS.E.BYPASS.LTC128B.128 [R17+0x34c00], desc[UR38][R2.64+0x380], P4 ;  /* 0x34c003800211bfae */ /* 0x0001e6000a101d66 */
[----:B------:R-:W-:Y:S01]  /*15250*/  @P2 LOP3.LUT R7, R7, 0x200, RZ, 0xfc, !PT ;  /* 0x0000020007072812 */ /* 0x000fe200078efcff */
[----:B------:R-:W-:-:S03]  /*15260*/  IMAD.MOV.U32 R13, RZ, RZ, R0 ;  /* 0x000000ffff0d7224 */ /* 0x000fc600078e0000 */
[----:B------:R-:W-:Y:S01]  /*15270*/  LOP3.LUT P4, RZ, R7, 0x400, RZ, 0xc0, !PT ;  /* 0x0000040007ff7812 */ /* 0x000fe2000788c0ff */
[----:B------:R0:W-:Y:S01]  /*15280*/  STL [R1+0x8], R7 ;  /* 0x0000080701007387 */ /* 0x0001e20000100800 */
[----:B------:R-:W-:-:S11]  /*15290*/  IMAD.MOV.U32 R10, RZ, RZ, R14 ;  /* 0x000000ffff0a7224 */ /* 0x000fd600078e000e */
[----:B0-----:R-:W-:Y:S05]  /*152a0*/  WARPSYNC.COLLECTIVE R15, `(.L_x_4458) ;  /* 0x000000000f087348 */ /* 0x001fea0003c00000 */
[----:B------:R1:W2:Y:S02]  /*152b0*/  SHFL.IDX P6, R14, R13, R12, R11 ;  /* 0x0000000c0d0e7389 */ /* 0x0002a400000c000b */
[----:B012---:R-:W-:Y:S01]  /*152c0*/  ENDCOLLECTIVE ;  /* 0x000000000000791b */ /* 0x007fe20003800000 */
.L_x_4458:
[----:B------:R-:W-:-:S04]  /*152d0*/  @!P4 LOP3.LUT R2, R5, 0x40, RZ, 0xc0, !PT ;  /* 0x000000400502c812 */ /* 0x000fc800078ec0ff */
[----:B------:R-:W-:Y:S01]  /*152e0*/  @!P4 SHF.R.U32.HI R9, RZ, 0x2, R2 ;  /* 0x00000002ff09c819 */ /* 0x000fe20000011602 */
[----:B------:R-:W-:Y:S01]  /*152f0*/  IMAD.SHL.U32 R15, R8, 0x8, RZ ;  /* 0x00000008080f7824 */ /* 0x000fe200078e00ff */
[----:B------:R-:W-:-:S04]  /*15300*/  @!P4 LOP3.LUT R8, R6, 0x80, RZ, 0xc0, !PT ;  /* 0x000000800608c812 */ /* 0x000fc800078ec0ff */
[----:B------:R-:W-:Y:S02]  /*15310*/  @!P4 SHF.R.U32.HI R8, RZ, 0x3, R8 ;  /* 0x00000003ff08c819 */ /* 0x000fe40000011608 */
[----:B------:R-:W-:Y:S02]  /*15320*/  LOP3.LUT R15, R15, 0x38, RZ, 0xc0, !PT ;  /* 0x000000380f0f7812 */ /* 0x000fe400078ec0ff */
[----:B------:R-:W-:Y:S01]  /*15330*/  @!P4 ISETP.NE.U32.AND P3, PT, R8, RZ, PT ;  /* 0x000000ff0800c20c */ /* 0x000fe20003f65070 */
[----:B------:R-:W-:Y:S01]  /*15340*/  IMAD.MOV.U32 R3, RZ, RZ, R14 ;  /* 0x000000ffff037224 */ /* 0x000fe200078e000e */
[----:B------:R-:W-:-:S04]  /*15350*/  @!P4 ISETP.NE.U32.AND P6, PT, R9, RZ, PT ;  /* 0x000000ff0900c20c */ /* 0x000fc80003fc5070 */
[----:B------:R-:W-:-:S05]  /*15360*/  @!P4 LEA R8, P2, R15, R3, 0x1 ;  /* 0x000000030f08c211 */ /* 0x000fca00078408ff */
[----:B------:R-:W-:Y:S01]  /*15370*/  @!P4 IMAD.X R3, RZ, RZ, R10, P2 ;  /* 0x000000ffff03c224 */ /* 0x000fe200010e060a */
[----:B------:R-:W-:Y:S01]  /*15380*/  LOP3.LUT P2, RZ, R7, 0x200, RZ, 0xc0, !PT ;  /* 0x0000020007ff7812 */ /* 0x000fe2000784c0ff */
[----:B------:R-:W-:-:S12]  /*15390*/  @!P4 IMAD.MOV.U32 R2, RZ, RZ, R8 ;  /* 0x000000ffff02c224 */ /* 0x000fd800078e0008 */
[----:B------:R-:W-:Y:S01]  /*153a0*/  @!PT LDS RZ, [RZ] ;  /* 0x00000000fffff984 */ /* 0x000fe20000000800 */
[----:B------:R-:W-:Y:S01]  /*153b0*/  @!PT LDS RZ, [RZ] ;  /* 0x00000000fffff984 */ /* 0x000fe20000000800 */
[----:B------:R-:W-:Y:S01]  /*153c0*/  @!PT LDS RZ, [RZ] ;  /* 0x00000000fffff984 */ /* 0x000fe20000000800 */
[----:B------:R0:W-:Y:S01]  /*153d0*/  @!P4 LDGSTS.E.BYPASS.LTC128B.128 [R17+0x27400], desc[UR38][R2.64], !P2 ;  /* 0x274000000211cfae */ /* 0x0001e2000d101d66 */
[----:B------:R-:W-:-:S13]  /*153e0*/  LOP3.LUT P2, RZ, R7, 0x100, RZ, 0xc0, !PT ;  /* 0x0000010007ff7812 */ /* 0x000fda000784c0ff */
[----:B------:R0:W-:Y:S01]  /*153f0*/  @!P4 LDGSTS.E.BYPASS.LTC128B.128 [R17+0x29400], desc[UR38][R2.64+0x80], !P2 ;  /* 0x294000800211cfae */ /* 0x0001e2000d101d66 */
[----:B------:R-:W-:-:S03]  /*15400*/  LOP3.LUT P2, RZ, R7, 0x80, RZ, 0xc0, !PT ;  /* 0x0000008007ff7812 */ /* 0x000fc6000784c0ff */
[----:B------:R0:W5:Y:S01]  /*15410*/  LDL.LU R7, [R1+0x68] ;  /* 0x0000680001077983 */ /* 0x0001620000300800 */
[----:B------:R-:W-:Y:S02]  /*15420*/  IMAD.MOV.U32 R13, RZ, RZ, R4 ;  /* 0x000000ffff0d7224 */ /* 0x000fe400078e0004 */
[----:B------:R-:W-:Y:S02]  /*15430*/  IMAD.MOV.U32 R12, RZ, RZ, 0x3 ;  /* 0x00000003ff0c7424 */ /* 0x000fe400078e00ff */
[----:B------:R-:W-:-:S05]  /*15440*/  IMAD.MOV.U32 R15, RZ, RZ, -0x1 ;  /* 0xffffffffff0f7424 */ /* 0x000fca00078e00ff */
[----:B------:R0:W-:Y:S04]  /*15450*/  @!P4 LDGSTS.E.BYPASS.LTC128B.128 [R17+0x2b400], desc[UR38][R2.64+0x100], !P2 ;  /* 0x2b4001000211cfae */ /* 0x0001e8000d101d66 */
[----:B------:R0:W-:Y:S04]  /*15460*/  @!P4 LDGSTS.E.BYPASS.LTC128B.128 [R17+0x2d400], desc[UR38][R2.64+0x180], !P5 ;  /* 0x2d4001800211cfae */ /* 0x0001e8000e901d66 */
[----:B------:R0:W-:Y:S04]  /*15470*/  @!P4 LDGSTS.E.BYPASS.LTC128B.128 [R17+0x2f400], desc[UR38][R2.64+0x200], !P0 ;  /* 0x2f4002000211cfae */ /* 0x0001e8000c101d66 */
[----:B------:R0:W-:Y:S04]  /*15480*/  @!P4 LDGSTS.E.BYPASS.LTC128B.128 [R17+0x31400], desc[UR38][R2.64+0x280], !P1 ;  /* 0x314002800211cfae */ /* 0x0001e8000c901d66 */
[----:B------:R0:W-:Y:S02]  /*15490*/  @!P4 LDGSTS.E.BYPASS.LTC128B.128 [R17+0x33400], desc[UR38][R2.64+0x300], P6 ;  /* 0x334003000211cfae */ /* 0x0001e4000b101d66 */
[----:B0----5:R-:W-:Y:S05]  /*154a0*/  WARPSYNC.COLLECTIVE R15, `(.L_x_4459) ;  /* 0x000000000f087348 */ /* 0x021fea0003c00000 */
[----:B------:R1:W2:Y:S02]  /*154b0*/  SHFL.IDX P6, R14, R13, R12, R11 ;  /* 0x0000000c0d0e7389 */ /* 0x0002a400000c000b */
[----:B012--5:R-:W-:Y:S01]  /*154c0*/  ENDCOLLECTIVE ;  /* 0x000000000000791b */ /* 0x027fe20003800000 */
.L_x_4459:
[----:B------:R-:W-:Y:S01]  /*154d0*/  @!PT LDS RZ, [RZ] ;  /* 0x00000000fffff984 */ /* 0x000fe20000000800 */
[----:B------:R-:W-:Y:S01]  /*154e0*/  @!PT LDS RZ, [RZ] ;  /* 0x00000000fffff984 */ /* 0x000fe20000000800 */
[----:B------:R-:W-:Y:S01]  /*154f0*/  @!PT LDS RZ, [RZ] ;  /* 0x00000000fffff984 */ /* 0x000fe20000000800 */
[----:B------:R0:W-:Y:S01]  /*15500*/  @!P4 LDGSTS.E.BYPASS.LTC128B.128 [R17+0x35400], desc[UR38][R2.64+0x380], P3 ;  /* 0x354003800211cfae */ /* 0x0001e20009901d66 */
[----:B------:R-:W-:Y:S02]  /*15510*/  IMAD.MOV.U32 R13, RZ, RZ, R0 ;  /* 0x000000ffff0d7224 */ /* 0x000fe400078e0000 */
[----:B------:R-:W-:-:S07]  /*15520*/  IMAD.MOV.U32 R4, RZ, RZ, R14 ;  /* 0x000000ffff047224 */ /* 0x000fce00078e000e */
[----:B0-----:R-:W-:Y:S05]  /*15530*/  WARPSYNC.COLLECTIVE R15, `(.L_x_4460) ;  /* 0x000000000f087348 */ /* 0x001fea0003c00000 */
[----:B------:R1:W2:Y:S02]  /*15540*/  SHFL.IDX P6, R14, R13, R12, R11 ;  /* 0x0000000c0d0e7389 */ /* 0x0002a400000c000b */
[----:B012---:R-:W-:Y:S01]  /*15550*/  ENDCOLLECTIVE ;  /* 0x000000000000791b */ /* 0x007fe20003800000 */
.L_x_4460:
[----:B------:R-:W-:Y:S01]  /*15560*/  IMAD.MOV.U32 R0, RZ, RZ, R14 ;  /* 0x000000ffff007224 */ /* 0x000fe200078e000e */
[----:B------:R-:W-:Y:S06]  /*15570*/  BRA `(.L_x_4461) ;  /* 0xffffffa000547947 */ /* 0x000fec000383ffff */
.L_x_4328:
[----:B0-----:R-:W3:Y:S02]  /*15580*/  LDL R2, [R1+0x4] ;  /* 0x0000040001027983 */ /* 0x001ee40000100800 */
[----:B---3--:R0:W3:Y:S02]  /*15590*/  SYNCS.PHASECHK.TRANS64.TRYWAIT P0, [R2+URZ+0x38820], R0 ;  /* 0x03882000020075a7 */ /* 0x0080e4000800017f */
[----:B---3--:R-:W-:Y:S05]  /*155a0*/  @!P0 NANOSLEEP.SYNCS 0x989680 ;  /* 0x009896800000895d */ /* 0x008fea0003900000 */
[----:B------:R-:W3:Y:S02]  /*155b0*/  @!P0 SYNCS.PHASECHK.TRANS64 P0, [R2+URZ+0x38820], R0 ;  /* 0x03882000020085a7 */ /* 0x000ee4000800007f */
[----:B---3--:R-:W-:Y:S05]  /*155c0*/  @!P0 BRA `(.L_x_4328) ;  /* 0xfffffffc00ec8947 */ /* 0x008fea000383ffff */
[----:B------:R-:W-:Y:S05]  /*155d0*/  BRA `(.L_x_4462) ;  /* 0xffffffa400147947 */ /* 0x000fea000383ffff */
.L_x_4332:
[----:B0-----:R0:W1:Y:S02]  /*155e0*/  SYNCS.PHASECHK.TRANS64.TRYWAIT P0, [R3+URZ+0x38860], R0 ;  /* 0x03886000030075a7 */ /* 0x001064000800017f */
[----:B-1----:R-:W-:Y:S05]  /*155f0*/  @!P0 NANOSLEEP.SYNCS 0x989680 ;  /* 0x009896800000895d */ /* 0x002fea0003900000 */
[----:B------:R-:W1:Y:S02]  /*15600*/  @!P0 SYNCS.PHASECHK.TRANS64 P0, [R3+URZ+0x38860], R0 ;  /* 0x03886000030085a7 */ /* 0x000e64000800007f */
[----:B-1----:R-:W-:Y:S05]  /*15610*/  @!P0 BRA `(.L_x_4332) ;  /* 0xfffffffc00f08947 */ /* 0x002fea000383ffff */
[----:B------:R-:W-:Y:S05]  /*15620*/  BRA `(.L_x_4463) ;  /* 0xffffffa400447947 */ /* 0x000fea000383ffff */
.L_x_4351:
[----:B-1----:R1:W3:Y:S02]  /*15630*/  SYNCS.PHASECHK.TRANS64.TRYWAIT P0, [R3+URZ+0x38840], R2 ;  /* 0x03884002030075a7 */ /* 0x0022e4000800017f */
[----:B---3--:R-:W-:Y:S05]  /*15640*/  @!P0 NANOSLEEP.SYNCS 0x989680 ;  /* 0x009896800000895d */ /* 0x008fea0003900000 */
[----:B------:R-:W3:Y:S02]  /*15650*/  @!P0 SYNCS.PHASECHK.TRANS64 P0, [R3+URZ+0x38840], R2 ;  /* 0x03884002030085a7 */ /* 0x000ee4000800007f */
[----:B---3--:R-:W-:Y:S05]  /*15660*/  @!P0 BRA `(.L_x_4351) ;  /* 0xfffffffc00f08947 */ /* 0x008fea000383ffff */
[----:B------:R-:W-:Y:S05]  /*15670*/  BRA `(.L_x_4464) ;  /* 0xffffffb000747947 */ /* 0x000fea000383ffff */
.L_x_4356:
[----:B0-----:R0:W3:Y:S02]  /*15680*/  SYNCS.PHASECHK.TRANS64.TRYWAIT P0, [R3+URZ+0x38860], R2 ;  /* 0x03886002030075a7 */ /* 0x0010e4000800017f */
[----:B---3--:R-:W-:Y:S05]  /*15690*/  @!P0 NANOSLEEP.SYNCS 0x989680 ;  /* 0x009896800000895d */ /* 0x008fea0003900000 */
[----:B------:R-:W3:Y:S02]  /*156a0*/  @!P0 SYNCS.PHASECHK.TRANS64 P0, [R3+URZ+0x38860], R2 ;  /* 0x03886002030085a7 */ /* 0x000ee4000800007f */
[----:B---3--:R-:W-:Y:S05]  /*156b0*/  @!P0 BRA `(.L_x_4356) ;  /* 0xfffffffc00f08947 */ /* 0x008fea000383ffff */
[----:B------:R-:W-:Y:S05]  /*156c0*/  BRA `(.L_x_4465) ;  /* 0xffffffb000fc7947 */ /* 0x000fea000383ffff */
.L_x_4371:
[----:B0-----:R0:W1:Y:S02]  /*156d0*/  SYNCS.PHASECHK.TRANS64.TRYWAIT P0, [R4+URZ+0x38840], R2 ;  /* 0x03884002040075a7 */ /* 0x001064000800017f */
[----:B-1----:R-:W-:Y:S05]  /*156e0*/  @!P0 NANOSLEEP.SYNCS 0x989680 ;  /* 0x009896800000895d */ /* 0x002fea0003900000 */
[----:B------:R-:W1:Y:S02]  /*156f0*/  @!P0 SYNCS.PHASECHK.TRANS64 P0, [R4+URZ+0x38840], R2 ;  /* 0x03884002040085a7 */ /* 0x000e64000800007f */
[----:B-1----:R-:W-:Y:S05]  /*15700*/  @!P0 BRA `(.L_x_4371) ;  /* 0xfffffffc00f08947 */ /* 0x002fea000383ffff */
[----:B------:R-:W-:Y:S05]  /*15710*/  BRA `(.L_x_4466) ;  /* 0xffffffc0000c7947 */ /* 0x000fea000383ffff */
.L_x_4376:
[----:B-1----:R1:W3:Y:S02]  /*15720*/  SYNCS.PHASECHK.TRANS64.TRYWAIT P0, [R4+URZ+0x38860], R2 ;  /* 0x03886002040075a7 */ /* 0x0022e4000800017f */
[----:B---3--:R-:W-:Y:S05]  /*15730*/  @!P0 NANOSLEEP.SYNCS 0x989680 ;  /* 0x009896800000895d */ /* 0x008fea0003900000 */
[----:B------:R-:W3:Y:S02]  /*15740*/  @!P0 SYNCS.PHASECHK.TRANS64 P0, [R4+URZ+0x38860], R2 ;  /* 0x03886002040085a7 */ /* 0x000ee4000800007f */
[----:B---3--:R-:W-:Y:S05]  /*15750*/  @!P0 BRA `(.L_x_4376) ;  /* 0xfffffffc00f08947 */ /* 0x008fea000383ffff */
[----:B------:R-:W-:Y:S05]  /*15760*/  BRA `(.L_x_4467) ;  /* 0xffffffc000907947 */ /* 0x000fea000383ffff */
.L_x_4391:
[----:B-1----:R1:W3:Y:S02]  /*15770*/  SYNCS.PHASECHK.TRANS64.TRYWAIT P0, [R4+URZ+0x38840], R2 ;  /* 0x03884002040075a7 */ /* 0x0022e4000800017f */
[----:B---3--:R-:W-:Y:S05]  /*15780*/  @!P0 NANOSLEEP.SYNCS 0x989680 ;  /* 0x009896800000895d */ /* 0x008fea0003900000 */
[----:B------:R-:W3:Y:S02]  /*15790*/  @!P0 SYNCS.PHASECHK.TRANS64 P0, [R4+URZ+0x38840], R2 ;  /* 0x03884002040085a7 */ /* 0x000ee4000800007f */
[----:B---3--:R-:W-:Y:S05]  /*157a0*/  @!P0 BRA `(.L_x_4391) ;  /* 0xfffffffc00f08947 */ /* 0x008fea000383ffff */
[----:B------:R-:W-:Y:S05]  /*157b0*/  BRA `(.L_x_4468) ;  /* 0xffffffcc007c7947 */ /* 0x000fea000383ffff */
.L_x_4396:
[----:B0-----:R0:W3:Y:S02]  /*157c0*/  SYNCS.PHASECHK.TRANS64.TRYWAIT P0, [R4+URZ+0x38860], R2 ;  /* 0x03886002040075a7 */ /* 0x0010e4000800017f */
[----:B---3--:R-:W-:Y:S05]  /*157d0*/  @!P0 NANOSLEEP.SYNCS 0x989680 ;  /* 0x009896800000895d */ /* 0x008fea0003900000 */
[----:B------:R-:W3:Y:S02]  /*157e0*/  @!P0 SYNCS.PHASECHK.TRANS64 P0, [R4+URZ+0x38860], R2 ;  /* 0x03886002040085a7 */ /* 0x000ee4000800007f */
[----:B---3--:R-:W-:Y:S05]  /*157f0*/  @!P0 BRA `(.L_x_4396) ;  /* 0xfffffffc00f08947 */ /* 0x008fea000383ffff */
[----:B------:R-:W-:Y:S05]  /*15800*/  BRA `(.L_x_4469) ;  /* 0xffffffd000047947 */ /* 0x000fea000383ffff */
.L_x_4412:
[----:B------:R-:W-:Y:S01]  /*15810*/  BSSY B0, `(.L_x_4470) ;  /* 0x0000008000007945 */ /* 0x000fe20003800000 */
[----:B------:R-:W-:Y:S02]  /*15820*/  IMAD.MOV.U32 R13, RZ, RZ, R16 ;  /* 0x000000ffff0d7224 */ /* 0x000fe400078e0010 */
[----:B------:R-:W-:Y:S02]  /*15830*/  IMAD.MOV.U32 R12, RZ, RZ, RZ ;  /* 0x000000ffff0c7224 */ /* 0x000fe400078e00ff */
[----:B------:R-:W-:Y:S02]  /*15840*/  IMAD.MOV.U32 R11, RZ, RZ, 0x1f ;  /* 0x0000001fff0b7424 */ /* 0x000fe400078e00ff */
[----:B------:R-:W-:-:S07]  /*15850*/  IMAD.MOV.U32 R15, RZ, RZ, -0x1 ;  /* 0xffffffffff0f7424 */ /* 0x000fce00078e00ff */
[----:B--2---:R-:W-:Y:S05]  /*15860*/  WARPSYNC.COLLECTIVE R15, `(.L_x_4471) ;  /* 0x000000000f087348 */ /* 0x004fea0003c00000 */
[----:B------:R0:W1:Y:S02]  /*15870*/  SHFL.IDX P6, R14, R13, R12, R11 ;  /* 0x0000000c0d0e7389 */ /* 0x00006400000c000b */
[----:B012---:R-:W-:Y:S01]  /*15880*/  ENDCOLLECTIVE ;  /* 0x000000000000791b */ /* 0x007fe20003800000 */
.L_x_4471:
[----:B------:R-:W-:Y:S05]  /*15890*/  BSYNC B0 ;  /* 0x0000000000007941 */ /* 0x000fea0003800000 */
.L_x_4470:
        /* <DEDUP_REMOVED lines=9> */
.L_x_4472:
        /* <DEDUP_REMOVED lines=18> */
.L_x_4473:
        /* <DEDUP_REMOVED lines=8> */
.L_x_4474:
        /* <DEDUP_REMOVED lines=8> */
.L_x_4475:
        /* <DEDUP_REMOVED lines=8> */
.L_x_4476:
        /* <DEDUP_REMOVED lines=8> */
.L_x_4477:
        /* <DEDUP_REMOVED lines=9> */
.L_x_4478:
[----:B------:R-:W-:Y:S01]  /*15ce0*/  IMAD.MOV.U32 R6, RZ, RZ, R14 ;  /* 0x000000ffff067224 */ /* 0x000fe200078e000e */
[----:B------:R-:W-:Y:S06]  /*15cf0*/  BRA `(.L_x_4479) ;  /* 0xffffffd8005c7947 */ /* 0x000fec000383ffff */
.L_x_4417:
[----:B------:R-:W-:Y:S01]  /*15d00*/  BSSY B0, `(.L_x_4480) ;  /* 0x0000008000007945 */ /* 0x000fe20003800000 */
[----:B-----5:R-:W-:Y:S02]  /*15d10*/  IMAD.MOV.U32 R13, RZ, RZ, R2 ;  /* 0x000000ffff0d7224 */ /* 0x020fe400078e0002 */
[----:B------:R-:W-:Y:S02]  /*15d20*/  IMAD.MOV.U32 R12, RZ, RZ, 0x1 ;  /* 0x00000001ff0c7424 */ /* 0x000fe400078e00ff */
[----:B------:R-:W-:Y:S02]  /*15d30*/  IMAD.MOV.U32 R11, RZ, RZ, RZ ;  /* 0x000000ffff0b7224 */ /* 0x000fe400078e00ff */
[----:B------:R-:W-:-:S07]  /*15d40*/  IMAD.MOV.U32 R15, RZ, RZ, -0x1 ;  /* 0xffffffffff0f7424 */ /* 0x000fce00078e00ff */
[----:B0-2---:R-:W-:Y:S05]  /*15d50*/  WARPSYNC.COLLECTIVE R15, `(.L_x_4481) ;  /* 0x000000000f087348 */ /* 0x005fea0003c00000 */
[----:B------:R1:W3:Y:S02]  /*15d60*/  SHFL.UP P6, R14, R13, R12, R11 ;  /* 0x0400000c0d0e7389 */ /* 0x0002e400000c000b */
[----:B0123--:R-:W-:Y:S01]  /*15d70*/  ENDCOLLECTIVE ;  /* 0x000000000000791b */ /* 0x00ffe20003800000 */
.L_x_4481:
[----:B------:R-:W-:Y:S05]  /*15d80*/  BSYNC B0 ;  /* 0x0000000000007941 */ /* 0x000fea0003800000 */
.L_x_4480:
[----:B------:R-:W-:Y:S02]  /*15d90*/  IMAD.MOV.U32 R3, RZ, RZ, R14 ;  /* 0x000000ffff037224 */ /* 0x000fe400078e000e */
[----:B------:R-:W-:Y:S02]  /*15da0*/  IMAD.MOV.U32 R12, RZ, RZ, 0x2 ;  /* 0x00000002ff0c7424 */ /* 0x000fe400078e00ff */
[----:B------:R-:W-:Y:S01]  /*15db0*/  IMAD.MOV.U32 R11, RZ, RZ, RZ ;  /* 0x000000ffff0b7224 */ /* 0x000fe200078e00ff */
[----:B------:R-:W-:Y:S01]  /*15dc0*/  SEL R3, R3, RZ, P1 ;  /* 0x000000ff03037207 */ /* 0x000fe20000800000 */
[----:B------:R-:W-:-:S04]  /*15dd0*/  IMAD.MOV.U32 R15, RZ, RZ, -0x1 ;  /* 0xffffffffff0f7424 */ /* 0x000fc800078e00ff */
[----:B------:R-:W-:-:S04]  /*15de0*/  IMAD.IADD R3, R2, 0x1, R3 ;  /* 0x0000000102037824 */ /* 0x000fc800078e0203 */
[----:B------:R-:W-:-:S07]  /*15df0*/  IMAD.MOV.U32 R13, RZ, RZ, R3 ;  /* 0x000000ffff0d7224 */ /* 0x000fce00078e0003 */
[----:B------:R-:W-:Y:S05]  /*15e00*/  WARPSYNC.COLLECTIVE R15, `(.L_x_4482) ;  /* 0x000000000f087348 */ /* 0x000fea0003c00000 */
[----:B------:R0:W1:Y:S02]  /*15e10*/  SHFL.UP P6, R14, R13, R12, R11 ;  /* 0x0400000c0d0e7389 */ /* 0x00006400000c000b */
[----:B01----:R-:W-:Y:S01]  /*15e20*/  ENDCOLLECTIVE ;  /* 0x000000000000791b */ /* 0x003fe20003800000 */
.L_x_4482:
        /* <DEDUP_REMOVED lines=8> */
.L_x_4483:
        /* <DEDUP_REMOVED lines=8> */
.L_x_4484:
        /* <DEDUP_REMOVED lines=8> */
.L_x_4485:
        /* <DEDUP_REMOVED lines=9> */
.L_x_4486:
[----:B------:R-:W-:Y:S01]  /*16040*/  IMAD.MOV.U32 R6, RZ, RZ, R14 ;  /* 0x000000ffff067224 */ /* 0x000fe200078e000e */
[----:B------:R-:W-:Y:S06]  /*16050*/  BRA `(.L_x_4487) ;  /* 0xffffffd800207947 */ /* 0x000fec000383ffff */
.L_x_4419:
[----:B------:R-:W-:Y:S01]  /*16060*/  BSSY B0, `(.L_x_4488) ;  /* 0x0000006000007945 */ /* 0x000fe20003800000 */
[----:B------:R-:W-:Y:S01]  /*16070*/  PLOP3.LUT P6, PT, P6, PT, PT, 0x8, 0x0 ;  /* 0x000000000000781c */ /* 0x000fe200037ce170 */
[----:B------:R-:W-:-:S12]  /*16080*/  IMAD.MOV.U32 R15, RZ, RZ, -0x1 ;  /* 0xffffffffff0f7424 */ /* 0x000fd800078e00ff */
[----:B0-2---:R-:W-:Y:S05]  /*16090*/  WARPSYNC.COLLECTIVE R15, `(.L_x_4489) ;  /* 0x000000000f087348 */ /* 0x005fea0003c00000 */
[----:B------:R-:W-:Y:S01]  /*160a0*/  VOTE.ANY R14, PT, P6 ;  /* 0x00000000000e7806 */ /* 0x000fe200030e0100 */
[----:B0-2---:R-:W-:Y:S06]  /*160b0*/  ENDCOLLECTIVE ;  /* 0x000000000000791b */ /* 0x005fec0003800000 */
.L_x_4489:
[----:B------:R-:W-:Y:S05]  /*160c0*/  BSYNC B0 ;  /* 0x0000000000007941 */ /* 0x000fea0003800000 */
.L_x_4488:
        /* <DEDUP_REMOVED lines=9> */
.L_x_4490:
[----:B------:R-:W-:Y:S01]  /*16160*/  IMAD.MOV.U32 R17, RZ, RZ, R14 ;  /* 0x000000ffff117224 */ /* 0x000fe200078e000e */
[----:B------:R-:W-:Y:S06]  /*16170*/  BRA `(.L_x_4491) ;  /* 0xffffffd800107947 */ /* 0x000fec000383ffff */
.L_x_4421:
[----:B------:R-:W-:Y:S01]  /*16180*/  BSSY B0, `(.L_x_4492) ;  /* 0x0000007000007945 */ /* 0x000fe20003800000 */
[----:B------:R-:W-:Y:S02]  /*16190*/  IMAD.MOV.U32 R13, RZ, RZ, R3 ;  /* 0x000000ffff0d7224 */ /* 0x000fe400078e0003 */
[----:B------:R-:W-:Y:S02]  /*161a0*/  IMAD.MOV.U32 R11, RZ, RZ, 0x1f ;  /* 0x0000001fff0b7424 */ /* 0x000fe400078e00ff */
[----:B------:R-:W-:-:S07]  /*161b0*/  IMAD.MOV.U32 R15, RZ, RZ, -0x1 ;  /* 0xffffffffff0f7424 */ /* 0x000fce00078e00ff */
[----:B0-23--:R-:W-:Y:S05]  /*161c0*/  WARPSYNC.COLLECTIVE R15, `(.L_x_4493) ;  /* 0x000000000f087348 */ /* 0x00dfea0003c00000 */
[----:B------:R1:W4:Y:S02]  /*161d0*/  SHFL.IDX P6, R14, R13, R12, R11 ;  /* 0x0000000c0d0e7389 */ /* 0x00032400000c000b */
[----:B01234-:R-:W-:Y:S01]  /*161e0*/  ENDCOLLECTIVE ;  /* 0x000000000000791b */ /* 0x01ffe20003800000 */
.L_x_4493:
[----:B------:R-:W-:Y:S05]  /*161f0*/  BSYNC B0 ;  /* 0x0000000000007941 */ /* 0x000fea0003800000 */
.L_x_4492:
[----:B------:R-:W-:Y:S01]  /*16200*/  IMAD.MOV.U32 R2, RZ, RZ, R14 ;  /* 0x000000ffff027224 */ /* 0x000fe200078e000e */
[----:B------:R-:W-:Y:S06]  /*16210*/  BRA `(.L_x_4420) ;  /* 0xffffffd800047947 */ /* 0x000fec000383ffff */
.L_x_4425:
[----:B0-----:R0:W1:Y:S02]  /*16220*/  SYNCS.PHASECHK.TRANS64.TRYWAIT P0, [R9+URZ+0x38820], R0 ;  /* 0x03882000090075a7 */ /* 0x001064000800017f */
[----:B-1----:R-:W-:Y:S05]  /*16230*/  @!P0 NANOSLEEP.SYNCS 0x989680 ;  /* 0x009896800000895d */ /* 0x002fea0003900000 */
[----:B------:R-:W1:Y:S02]  /*16240*/  @!P0 SYNCS.PHASECHK.TRANS64 P0, [R9+URZ+0x38820], R0 ;  /* 0x03882000090085a7 */ /* 0x000e64000800007f */
[----:B-1----:R-:W-:Y:S05]  /*16250*/  @!P0 BRA `(.L_x_4425) ;  /* 0xfffffffc00f08947 */ /* 0x002fea000383ffff */
[----:B------:R-:W-:Y:S05]  /*16260*/  BRA `(.L_x_4494) ;  /* 0xffffffd800f87947 */ /* 0x000fea000383ffff */
.L_x_4426:
        /* <DEDUP_REMOVED lines=8> */
[----:B0-2---:R-:W-:Y:S05]  /*162f0*/  WARPSYNC.COLLECTIVE R15, `(.L_x_4496) ;  /* 0x000000000f087348 */ /* 0x005fea0003c00000 */
[----:B------:R1:W3:Y:S02]  /*16300*/  SHFL.IDX P6, R14, R13, R12, R11 ;  /* 0x0000000c0d0e7389 */ /* 0x0002e400000c000b */
[----:B0123--:R-:W-:Y:S01]  /*16310*/  ENDCOLLECTIVE ;  /* 0x000000000000791b */ /* 0x00ffe20003800000 */
.L_x_4496:
[----:B------:R-:W-:Y:S05]  /*16320*/  BSYNC B0 ;  /* 0x0000000000007941 */ /* 0x000fea0003800000 */
.L_x_4495:
[----:B------:R-:W-:Y:S05]  /*16330*/  BRA `(.L_x_4497) ;  /* 0xffffffd800e07947 */ /* 0x000fea000383ffff */
.L_x_4429:
[----:B------:R-:W-:Y:S01]  /*16340*/  BSSY B1, `(.L_x_4498) ;  /* 0x0000006000017945 */ /* 0x000fe20003800000 */
[----:B------:R-:W-:-:S07]  /*16350*/  IMAD.MOV.U32 R15, RZ, RZ, -0x1 ;  /* 0xffffffffff0f7424 */ /* 0x000fce00078e00ff */
[----:B0-2---:R-:W-:Y:S05]  /*16360*/  WARPSYNC.COLLECTIVE R15, `(.L_x_4499) ;  /* 0x000000000f0c7348 */ /* 0x005fea0003c00000 */
[----:B------:R-:W-:Y:S02]  /*16370*/  ELECT P6, UR62, PT ;  /* 0x00000000003e782f */ /* 0x000fe400038c0000 */
[----:B------:R-:W-:Y:S01]  /*16380*/  MOV R14, UR62 ;  /* 0x0000003e000e7c02 */ /* 0x000fe20008000f00 */
[----:B0-2---:R-:W-:Y:S10]  /*16390*/  ENDCOLLECTIVE ;  /* 0x000000000000791b */ /* 0x005ff40003800000 */
.L_x_4499:
[----:B------:R-:W-:Y:S05]  /*163a0*/  BSYNC B1 ;  /* 0x0000000000017941 */ /* 0x000fea0003800000 */
.L_x_4498:
[----:B------:R-:W-:Y:S05]  /*163b0*/  BRA `(.L_x_4500) ;  /* 0xffffffd800d87947 */ /* 0x000fea000383ffff */
.L_x_4430:
[----:B0-----:R0:W1:Y:S02]  /*163c0*/  SYNCS.PHASECHK.TRANS64.TRYWAIT P0, [R5+URZ], R4 ;  /* 0x00000004050075a7 */ /* 0x001064000800017f */
[----:B-1----:R-:W-:Y:S05]  /*163d0*/  @!P0 NANOSLEEP.SYNCS 0x989680 ;  /* 0x009896800000895d */ /* 0x002fea0003900000 */
[----:B------:R-:W1:Y:S02]  /*163e0*/  @!P0 SYNCS.PHASECHK.TRANS64 P0, [R5+URZ], R4 ;  /* 0x00000004050085a7 */ /* 0x000e64000800007f */
[----:B-1----:R-:W-:Y:S05]  /*163f0*/  @!P0 BRA `(.L_x_4430) ;  /* 0xfffffffc00f08947 */ /* 0x002fea000383ffff */
[----:B------:R-:W-:Y:S05]  /*16400*/  BRA `(.L_x_4501) ;  /* 0xffffffdc00007947 */ /* 0x000fea000383ffff */
.L_x_4431:
[----:B0-----:R0:W1:Y:S02]  /*16410*/  SYNCS.PHASECHK.TRANS64.TRYWAIT P0, [R7+URZ], R2 ;  /* 0x00000002070075a7 */ /* 0x001064000800017f */
[----:B-1----:R-:W-:Y:S05]  /*16420*/  @!P0 NANOSLEEP.SYNCS 0x989680 ;  /* 0x009896800000895d */ /* 0x002fea0003900000 */
[----:B------:R-:W1:Y:S02]  /*16430*/  @!P0 SYNCS.PHASECHK.TRANS64 P0, [R7+URZ], R2 ;  /* 0x00000002070085a7 */ /* 0x000e64000800007f */
[----:B-1----:R-:W-:Y:S05]  /*16440*/  @!P0 BRA `(.L_x_4431) ;  /* 0xfffffffc00f08947 */ /* 0x002fea000383ffff */
[----:B------:R-:W-:Y:S05]  /*16450*/  BRA `(.L_x_4502) ;  /* 0xffffffdc00007947 */ /* 0x000fea000383ffff */
.L_x_4432:
[----:B-1----:R1:W3:Y:S02]  /*16460*/  SYNCS.PHASECHK.TRANS64.TRYWAIT P0, [R5+URZ], R4 ;  /* 0x00000004050075a7 */ /* 0x0022e4000800017f */
[----:B---3--:R-:W-:Y:S05]  /*16470*/  @!P0 NANOSLEEP.SYNCS 0x989680 ;  /* 0x009896800000895d */ /* 0x008fea0003900000 */
[----:B------:R-:W3:Y:S02]  /*16480*/  @!P0 SYNCS.PHASECHK.TRANS64 P0, [R5+URZ], R4 ;  /* 0x00000004050085a7 */ /* 0x000ee4000800007f */
[----:B---3--:R-:W-:Y:S05]  /*16490*/  @!P0 BRA `(.L_x_4432) ;  /* 0xfffffffc00f08947 */ /* 0x008fea000383ffff */
[----:B------:R-:W-:Y:S05]  /*164a0*/  BRA `(.L_x_4503) ;  /* 0xffffffd800f47947 */ /* 0x000fea000383ffff */
.L_x_4504:
        /* <DEDUP_REMOVED lines=13> */
.L_x_15288:


//--------------------- .text._ZN7cutlass13device_kernelIN5flash11enable_sm90INS1_16FlashAttnFwdSm90INS1_25CollectiveMainloopFwdSm90ILi2EN4cute5tupleIJNS5_1CILi1EEES8_S8_EEENS6_IJNS7_ILi64EEESA_SA_EEELi512ENS_10bfloat16_tEfNS_4arch4Sm90ELb0ELb0ELb1ELb1ELb0ELb1ELb1ELb0ELb0ELb1ELb0ELb0EEENS1_21CollectiveEpilogueFwdINS6_IJSA_NS7_ILi512EEESA_EEES9_SC_SE_Li256ELb1ELb1ELb0ELb0EEENS1_36VarlenDynamicPersistentTileSchedulerILi64ELi64ELi256ELi128ELb0ELb1ELb1ELb0ELb1ELb1EEEEEEEEEvNT_6ParamsE --------------------------
	.section	.text._ZN7cutlass13device_kernelIN5flash11enable_sm90INS1_16FlashAttnFwdSm90INS1_25CollectiveMainloopFwdSm90ILi2EN4cute5tupleIJNS5_1CILi1EEES8_S8_EEENS6_IJNS7_ILi64EEESA_SA_EEELi512ENS_10bfloat16_tEfNS_4arch4Sm90ELb0ELb0ELb1ELb1ELb0ELb1ELb1ELb0ELb0ELb1ELb0ELb0EEENS1_21CollectiveEpilogueFwdINS6_IJSA_NS7_ILi512EEESA_EEES9_SC_SE_Li256ELb1ELb1ELb0ELb0EEENS1_36VarlenDynamicPersistentTileSchedulerILi64ELi64ELi256ELi128ELb0ELb1ELb1ELb0ELb1ELb1EEEEEEEEEvNT_6ParamsE,"ax",@progbits
	.align	128
.text._ZN7cutlass13device_kernelIN5flash11enable_sm90INS1_16FlashAttnFwdSm90INS1_25CollectiveMainloopFwdSm90ILi2EN4cute5tupleIJNS5_1CILi1EEES8_S8_EEENS6_IJNS7_ILi64EEESA_SA_EEELi512ENS_10bfloat16_tEfNS_4arch4Sm90ELb0ELb0ELb1ELb1ELb0ELb1ELb1ELb0ELb0ELb1ELb0ELb0EEENS1_21CollectiveEpilogueFwdINS6_IJSA_NS7_ILi512EEESA_EEES9_SC_SE_Li256ELb1ELb1ELb0ELb0EEENS1_36VarlenDynamicPersistentTileSchedulerILi64ELi64ELi256ELi128ELb0ELb1ELb1ELb0ELb1ELb1EEEEEEEEEvNT_6ParamsE:
        .type           _ZN7cutlass13device_kernelIN5flash11enable_sm90INS1_16FlashAttnFwdSm90INS1_25CollectiveMainloopFwdSm90ILi2EN4cute5tupleIJNS5_1CILi1EEES8_S8_EEENS6_IJNS7_ILi64EEESA_SA_EEELi512ENS_10bfloat16_tEfNS_4arch4Sm90ELb0ELb0ELb1ELb1ELb0ELb1ELb1ELb0ELb0ELb1ELb0ELb0EEENS1_21CollectiveEpilogueFwdINS6_IJSA_NS7_ILi512EEESA_EEES9_SC_SE_Li256ELb1ELb1ELb0ELb0EEENS1_36VarlenDynamicPersistentTileSchedulerILi64ELi64ELi256ELi128ELb0ELb1ELb1ELb0ELb1ELb1EEEEEEEEEvNT_6ParamsE,@function
        .size           _ZN7cutlass13device_kernelIN5flash11enable_sm90INS1_16FlashAttnFwdSm90INS1_25CollectiveMainloopFwdSm90ILi2EN4cute5tupleIJNS5_1CILi1EEES8_S8_EEENS6_IJNS7_ILi64EEESA_SA_EEELi512ENS_10bfloat16_tEfNS_4arch4Sm90ELb0ELb0ELb1ELb1ELb0ELb1ELb1ELb0ELb0ELb1ELb0ELb0EEENS1_21CollectiveEpilogueFwdINS6_IJSA_NS7_ILi512EEESA_EEES9_SC_SE_Li256ELb1ELb1ELb0ELb0EEENS1_36VarlenDynamicPersistentTileSchedulerILi64ELi64ELi256ELi128ELb0ELb1ELb1ELb0ELb1ELb1EEEEEEEEEvNT_6ParamsE,(.L_x_15289 - _ZN7cutlass13device_kernelIN5flash11enable_sm90INS1_16FlashAttnFwdSm90INS1_25CollectiveMainloopFwdSm90ILi2EN4cute5tupleIJNS5_1CILi1EEES8_S8_EEENS6_IJNS7_ILi64EEESA_SA_EEELi512ENS_10bfloat16_tEfNS_4arch4Sm90ELb0ELb0ELb1ELb1ELb0ELb1ELb1ELb0ELb0ELb1ELb0ELb0EEENS1_21CollectiveEpilogueFwdINS6_IJSA_NS7_ILi512EEESA_EEES9_SC_SE_Li256ELb1ELb1ELb0ELb0EEENS1_36VarlenDynamicPersistentTileSchedulerILi64ELi64ELi256ELi128ELb0ELb1ELb1ELb0ELb1ELb1EEEEEEEEEvNT_6ParamsE)
        .other          _ZN7cutlass13device_kernelIN5flash11enable_sm90INS1_16FlashAttnFwdSm90INS1_25CollectiveMainloopFwdSm90ILi2EN4cute5tupleIJNS5_1CILi1EEES8_S8_EEENS6_IJNS7_ILi64EEESA_SA_EEELi512ENS_10bfloat16_tEfNS_4arch4Sm90ELb0ELb0ELb1ELb1ELb0ELb1ELb1ELb0ELb0ELb1ELb0ELb0EEENS1_21CollectiveEpilogueFwdINS6_IJSA_NS7_ILi512EEESA_EEES9_SC_SE_Li256ELb1ELb1ELb0ELb0EEENS1_36VarlenDynamicPersistentTileSchedulerILi64ELi64ELi256ELi128ELb0ELb1ELb1ELb0ELb1ELb1EEEEEEEEEvNT_6ParamsE,@"STO_CUDA_ENTRY STV_DEFAULT"
_ZN7cutlass13device_kernelIN5flash11enable_sm90INS1_16FlashAttnFwdSm90INS1_25CollectiveMainloopFwdSm90ILi2EN4cute5tupleIJNS5_1CILi1EEES8_S8_EEENS6_IJNS7_ILi64EEESA_SA_EEELi512ENS_10bfloat16_tEfNS_4arch4Sm90ELb0ELb0ELb1ELb1ELb0ELb1ELb1ELb0ELb0ELb1ELb0ELb0EEENS1_21CollectiveEpilogueFwdINS6_IJSA_NS7_ILi512EEESA_EEES9_SC_SE_Li256ELb1ELb1ELb0ELb0EEENS1_36VarlenDynamicPersistentTileSchedulerILi64ELi64ELi256ELi128ELb0ELb1ELb1ELb0ELb1ELb1EEEEEEEEEvNT_6ParamsE:
        /* <DEDUP_REMOVED lines=23> */
.L_x_4506:
[----:B------:R-:W-:Y:S05]  /*0170*/  BSYNC B0 ;  /* 0x0000000000007941 */ /* 0x000fea0003800000 */
.L_x_4505:
        /* <DEDUP_REMOVED lines=14> */
[----:B-1----:R0:W-:Y:S01]  /*0260*/  STL [R1+0x4], R3 ;  /* 0x0000040301007387 */ /* 0x0021e20000100800 */
        /* <DEDUP_REMOVED lines=24> */
.L_x_4507:
        /* <DEDUP_REMOVED lines=22> */
.L_x_4508:
        /* <DEDUP_REMOVED lines=18> */
.L_x_4509:
        /* <DEDUP_REMOVED lines=22> */
.L_x_4510:
        /* <DEDUP_REMOVED lines=22> */
.L_x_4511:
        /* <DEDUP_REMOVED lines=9> */
.L_x_4514:
        /* <DEDUP_REMOVED lines=25> */
[----:B------:R-:W-:Y:S02]  /*0b50*/  LEA.HI R5, R0, R16, RZ, 0x4 ;  /* 0x0000001000057211 */ /* 0x000fe400078f20ff */
[----:B------:R-:W-:Y:S02]  /*0b60*/  LOP3.LUT R3, R4, 0xffffff80, RZ, 0xc0, !PT ;  /* 0xffffff8004037812 */ /* 0x000fe400078ec0ff */
[----:B------:R-:W-:-:S03]  /*0b70*/  LOP3.LUT R6, R5, 0xfffffff0, RZ, 0xc0, !PT ;  /* 0xfffffff005067812 */ /* 0x000fc600078ec0ff */
[----:B------:R-:W-:Y:S01]  /*0b80*/  IMAD.IADD R3, R16, 0x1, -R3 ;  /* 0x0000000110037824 */ /* 0x000fe200078e0a03 */
[----:B------:R-:W-:Y:S01]  /*0b90*/  LEA.HI R7, R0, R16, RZ, 0x5 ;  /* 0x0000001000077211 */ /* 0x000fe200078f28ff */
[----:B------:R-:W-:Y:S01]  /*0ba0*/  IMAD.IADD R10, R16, 0x1, -R6 ;  /* 0x00000001100a7824 */ /* 0x000fe200078e0a06 */
[----:B------:R-:W-:Y:S02]  /*0bb0*/  SHF.R.S32.HI R12, RZ, 0x4, R5 ;  /* 0x00000004ff0c7819 */ /* 0x000fe40000011405 */
[----:B------:R-:W-:Y:S02]  /*0bc0*/  SHF.R.S32.HI R6, RZ, 0x1f, R3 ;  /* 0x0000001fff067819 */ /* 0x000fe40000011403 */
[--C-:B------:R-:W-:Y:S02]  /*0bd0*/  SHF.R.S32.HI R192, RZ, 0x5, R7.reuse ;  /* 0x00000005ffc07819 */ /* 0x100fe40000011407 */
[----:B------:R-:W-:Y:S02]  /*0be0*/  SHF.R.S32.HI R11, RZ, 0x1f, R7 ;  /* 0x0000001fff0b7819 */ /* 0x000fe40000011407 */
[----:B------:R-:W-:-:S02]  /*0bf0*/  SHF.R.S32.HI R7, RZ, 0x1f, R10 ;  /* 0x0000001fff077819 */ /* 0x000fc4000001140a */
[----:B------:R-:W-:Y:S02]  /*0c00*/  LEA.HI R8, R5, R12, RZ, 0x1 ;  /* 0x0000000c05087211 */ /* 0x000fe400078f08ff */
[----:B------:R-:W-:Y:S02]  /*0c10*/  LEA.HI R5, R6, R3, RZ, 0x2 ;  /* 0x0000000306057211 */ /* 0x000fe400078f10ff */
[----:B------:R-:W-:Y:S02]  /*0c20*/  LEA.HI R9, R7, R10, RZ, 0x3 ;  /* 0x0000000a07097211 */ /* 0x000fe400078f18ff */
[----:B------:R-:W-:Y:S02]  /*0c30*/  LOP3.LUT R13, R8, 0x1ffffffe, RZ, 0xc0, !PT ;  /* 0x1ffffffe080d7812 */ /* 0x000fe400078ec0ff */
[--C-:B------:R-:W-:Y:S02]  /*0c40*/  SHF.R.S32.HI R7, RZ, 0x2, R5.reuse ;  /* 0x00000002ff077819 */ /* 0x100fe40000011405 */
[----:B------:R-:W-:-:S04]  /*0c50*/  SHF.R.S32.HI R8, RZ, 0x1f, R5 ;  /* 0x0000001fff087819 */ /* 0x000fc80000011405 */
[----:B------:R-:W-:-:S04]  /*0c60*/  LEA.HI R8, R8, R7, RZ, 0x3 ;  /* 0x0000000708087211 */ /* 0x000fc800078f18ff */
[----:B------:R-:W-:-:S05]  /*0c70*/  LOP3.LUT R8, R8, 0xfffffff8, RZ, 0xc0, !PT ;  /* 0xfffffff808087812 */ /* 0x000fca00078ec0ff */
[----:B------:R-:W-:Y:S01]  /*0c80*/  IMAD.IADD R191, R7, 0x1, -R8 ;  /* 0x0000000107bf7824 */ /* 0x000fe200078e0a08 */
[----:B------:R-:W-:Y:S02]  /*0c90*/  LOP3.LUT R8, R5, 0x7ffffffc, RZ, 0xc0, !PT ;  /* 0x7ffffffc05087812 */ /* 0x000fe400078ec0ff */
[----:B------:R-:W-:-:S03]  /*0ca0*/  LEA.HI R6, R6, R3, RZ, 0x5 ;  /* 0x0000000306067211 */ /* 0x000fc600078f28ff */
[----:B------:R-:W-:Y:S01]  /*0cb0*/  IMAD.IADD R8, R3, 0x1, -R8 ;  /* 0x0000000103087824 */ /* 0x000fe200078e0a08 */
[----:B------:R-:W-:Y:S02]  /*0cc0*/  LEA.HI R3, R0, R16, RZ, 0x2 ;  /* 0x0000001000037211 */ /* 0x000fe400078f10ff */
[----:B------:R-:W-:Y:S02]  /*0cd0*/  LEA.HI R14, R11, R192, RZ, 0x2 ;  /* 0x000000c00b0e7211 */ /* 0x000fe400078f10ff */
[----:B------:R-:W-:Y:S02]  /*0ce0*/  LOP3.LUT R11, R9, 0xfffffff8, RZ, 0xc0, !PT ;  /* 0xfffffff8090b7812 */ /* 0x000fe400078ec0ff */
[----:B------:R-:W-:Y:S02]  /*0cf0*/  LOP3.LUT R5, R3, 0xfffffffc, RZ, 0xc0, !PT ;  /* 0xfffffffc03057812 */ /* 0x000fe400078ec0ff */
[----:B------:R-:W-:Y:S01]  /*0d00*/  SHF.R.S32.HI R223, RZ, 0x7, R4 ;  /* 0x00000007ffdf7819 */ /* 0x000fe20000011404 */
[----:B------:R-:W-:Y:S01]  /*0d10*/  IMAD.IADD R11, R10, 0x1, -R11 ;  /* 0x000000010a0b7824 */ /* 0x000fe200078e0a0b */
[----:B------:R-:W-:Y:S01]  /*0d20*/  LOP3.LUT R15, R14, 0x3ffffc, RZ, 0xc0, !PT ;  /* 0x003ffffc0e0f7812 */ /* 0x000fe200078ec0ff */
[----:B------:R-:W-:Y:S01]  /*0d30*/  IMAD.IADD R5, R16, 0x1, -R5 ;  /* 0x0000000110057824 */ /* 0x000fe200078e0a05 */
[----:B------:R-:W-:Y:S01]  /*0d40*/  LEA.HI R0, R0, R16, RZ, 0x3 ;  /* 0x0000001000007211 */ /* 0x000fe200078f18ff */
[----:B------:R-:W-:-:S02]  /*0d50*/  IMAD R14, R223, 0x100, R10 ;  /* 0x00000100df0e7824 */ /* 0x000fc400078e020a */
[----:B------:R-:W-:Y:S01]  /*0d60*/  IMAD.IADD R15, R192, 0x1, -R15 ;  /* 0x00000001c00f7824 */ /* 0x000fe200078e0a0f */
[----:B------:R-:W-:Y:S01]  /*0d70*/  SHF.R.S32.HI R221, RZ, 0x3, R0 ;  /* 0x00000003ffdd7819 */ /* 0x000fe20000011400 */
[----:B------:R-:W-:Y:S01]  /*0d80*/  IMAD.IADD R13, R12, 0x1, -R13 ;  /* 0x000000010c0d7824 */ /* 0x000fe200078e0a0d */
[----:B------:R-:W-:Y:S01]  /*0d90*/  LOP3.LUT R220, R0, 0xfffffff8, RZ, 0xc0, !PT ;  /* 0xfffffff800dc7812 */ /* 0x000fe200078ec0ff */
[----:B------:R-:W-:Y:S01]  /*0da0*/  IMAD.SHL.U32 R10, R11, 0x40, RZ ;  /* 0x000000400b0a7824 */ /* 0x000fe200078e00ff */
[----:B------:R-:W-:Y:S02]  /*0db0*/  SHF.R.S32.HI R22, RZ, 0x2, R3 ;  /* 0x00000002ff167819 */ /* 0x000fe40000011403 */
[----:B------:R-:W-:Y:S01]  /*0dc0*/  LEA.HI R0, R5, R5, RZ, 0x1 ;  /* 0x0000000505007211 */ /* 0x000fe200078f08ff */
[----:B------:R-:W-:Y:S01]  /*0dd0*/  IMAD R14, R15, 0x10, R14 ;  /* 0x000000100f0e7824 */ /* 0x000fe200078e020e */
[----:B------:R-:W-:Y:S01]  /*0de0*/  LOP3.LUT R10, R10, 0x1c0, RZ, 0xc0, !PT ;  /* 0x000001c00a0a7812 */ /* 0x000fe200078ec0ff */
[----:B------:R-:W-:Y:S01]  /*0df0*/  IMAD.SHL.U32 R13, R13, 0x8, RZ ;  /* 0x000000080d0d7824 */ /* 0x000fe200078e00ff */
[----:B------:R-:W-:Y:S01]  /*0e00*/  LOP3.LUT R0, R0, 0x1ffffffe, RZ, 0xc0, !PT ;  /* 0x1ffffffe00007812 */ /* 0x000fe200078ec0ff */
[----:B------:R-:W-:-:S02]  /*0e10*/  IMAD.SHL.U32 R9, R9, 0x40, RZ ;  /* 0x0000004009097824 */ /* 0x000fc400078e00ff */
[----:B------:R-:W-:Y:S02]  /*0e20*/  VIADD R234, R22, 0x20 ;  /* 0x0000002016ea7836 */ /* 0x000fe40000000000 */
[--C-:B------:R-:W-:Y:S01]  /*0e30*/  IMAD.U32 R233, R14, 0x40, R13.reuse ;  /* 0x000000400ee97824 */ /* 0x100fe200078e000d */
[----:B------:R-:W-:Y:S01]  /*0e40*/  LOP3.LUT R13, R10, 0x8, R13, 0xf8, !PT ;  /* 0x000000080a0d7812 */ /* 0x000fe200078ef80d */
[----:B------:R-:W-:Y:S01]  /*0e50*/  IMAD.IADD R220, R16, 0x1, -R220 ;  /* 0x0000000110dc7824 */ /* 0x000fe200078e0adc */
[----:B------:R-:W-:Y:S01]  /*0e60*/  SHF.R.U32.HI R10, RZ, 0x3, R10 ;  /* 0x00000003ff0a7819 */ /* 0x000fe2000001160a */
[----:B------:R-:W-:Y:S01]  /*0e70*/  IMAD.SHL.U32 R16, R5, 0x8, RZ ;  /* 0x0000000805107824 */ /* 0x000fe200078e00ff */
[----:B------:R-:W-:Y:S01]  /*0e80*/  LOP3.LUT R9, R9, 0x7ffffe00, RZ, 0xc0, !PT ;  /* 0x7ffffe0009097812 */ /* 0x000fe200078ec0ff */
[C---:B------:R-:W-:Y:S01]  /*0e90*/  IMAD.IADD R0, R5.reuse, 0x1, -R0 ;  /* 0x0000000105007824 */ /* 0x040fe200078e0a00 */
[----:B------:R-:W-:Y:S01]  /*0ea0*/  SHF.R.S32.HI R3, RZ, 0x1f, R3 ;  /* 0x0000001fff037819 */ /* 0x000fe20000011403 */
[----:B------:R-:W-:Y:S01]  /*0eb0*/  IMAD.SHL.U32 R184, R5, 0x4, RZ ;  /* 0x0000000405b87824 */ /* 0x000fe200078e00ff */
[----:B------:R-:W-:-:S02]  /*0ec0*/  LEA.HI R4, R4, R223, RZ, 0x1 ;  /* 0x000000df04047211 */ /* 0x000fc400078f08ff */
[----:B------:R-:W-:Y:S01]  /*0ed0*/  SHF.R.S32.HI R5, RZ, 0x1f, R234 ;  /* 0x0000001fff057819 */ /* 0x000fe200000114ea */
[----:B------:R-:W-:Y:S01]  /*0ee0*/  IMAD R9, R192, 0x400, R9 ;  /* 0x00000400c0097824 */ /* 0x000fe200078e0209 */
[----:B------:R-:W-:Y:S02]  /*0ef0*/  LOP3.LUT R10, R13, R10, RZ, 0x3c, !PT ;  /* 0x0000000a0d0a7212 */ /* 0x000fe400078e3cff */
[----:B------:R-:W-:Y:S01]  /*0f00*/  LEA.HI R3, R3, R22, RZ, 0x3 ;  /* 0x0000001603037211 */ /* 0x000fe200078f18ff */
[----:B------:R-:W-:Y:S01]  /*0f10*/  IMAD.SHL.U32 R230, R234, 0x40, RZ ;  /* 0x00000040eae67824 */ /* 0x000fe200078e00ff */
[----:B------:R-:W-:Y:S02]  /*0f20*/  LOP3.LUT R4, R4, 0xfffffe, RZ, 0xc0, !PT ;  /* 0x00fffffe04047812 */ /* 0x000fe400078ec0ff */
[----:B------:R-:W-:Y:S01]  /*0f30*/  LEA.HI R5, R5, R234, RZ, 0x3 ;  /* 0x000000ea05057211 */ /* 0x000fe200078f18ff */
[----:B------:R-:W-:Y:S01]  /*0f40*/  IMAD.IADD R9, R9, 0x1, R10 ;  /* 0x0000000109097824 */ /* 0x000fe200078e020a */
[----:B------:R-:W-:Y:S01]  /*0f50*/  R2P PR, R11, 0x6 ;  /* 0x000000060b007804 */ /* 0x000fe20000000000 */
[----:B------:R-:W-:Y:S01]  /*0f60*/  VIADD R190, R184, 0x10 ;  /* 0x00000010b8be7836 */ /* 0x000fe20000000000 */
[----:B------:R-:W-:Y:S01]  /*0f70*/  LOP3.LUT R3, R3, 0xfffffff8, RZ, 0xc0, !PT ;  /* 0xfffffff803037812 */ /* 0x000fe200078ec0ff */
[----:B------:R-:W-:Y:S01]  /*0f80*/  IMAD.IADD R4, R223, 0x1, -R4 ;  /* 0x00000001df047824 */ /* 0x000fe200078e0a04 */
[----:B------:R-:W-:Y:S01]  /*0f90*/  SHF.R.S32.HI R6, RZ, 0x5, R6 ;  /* 0x00000005ff067819 */ /* 0x000fe20000011406 */
[----:B------:R-:W-:Y:S01]  /*0fa0*/  IMAD.SHL.U32 R5, R5, 0x40, RZ ;  /* 0x0000004005057824 */ /* 0x000fe200078e00ff */
[----:B------:R-:W-:Y:S01]  /*0fb0*/  LOP3.LUT R230, R230, 0x1c0, RZ, 0xc0, !PT ;  /* 0x000001c0e6e67812 */ /* 0x000fe200078ec0ff */
[----:B------:R-:W-:-:S02]  /*0fc0*/  IMAD R195, R9, 0x2, R2 ;  /* 0x0000000209c37824 */ /* 0x000fc400078e0202 */
[----:B------:R-:W-:Y:S02]  /*0fd0*/  IMAD.MOV.U32 R201, RZ, RZ, 0x20 ;  /* 0x00000020ffc97424 */ /* 0x000fe400078e00ff */
[----:B------:R-:W-:Y:S01]  /*0fe0*/  IMAD.IADD R188, R22, 0x1, -R3 ;  /* 0x0000000116bc7824 */ /* 0x000fe200078e0a03 */
[----:B------:R-:W-:Y:S01]  /*0ff0*/  SHF.R.S32.HI R3, RZ, 0x1f, R190 ;  /* 0x0000001fff037819 */ /* 0x000fe200000114be */
[----:B------:R-:W-:Y:S01]  /*1000*/  IMAD R191, R6, 0x10, R191 ;  /* 0x0000001006bf7824 */ /* 0x000fe200078e02bf */
[----:B------:R-:W-:Y:S01]  /*1010*/  SHF.R.U32.HI R6, RZ, 0x3, R230 ;  /* 0x00000003ff067819 */ /* 0x000fe200000116e6 */
[----:B------:R-:W-:Y:S01]  /*1020*/  IMAD.SHL.U32 R189, R220, 0x8, RZ ;  /* 0x00000008dcbd7824 */ /* 0x000fe200078e00ff */
[----:B------:R-:W-:Y:S01]  /*1030*/  LOP3.LUT R231, R5, 0xfffffe00, RZ, 0xc0, !PT ;  /* 0xfffffe0005e77812 */ /* 0x000fe200078ec0ff */
[----:B------:R-:W-:Y:S01]  /*1040*/  IMAD.SHL.U32 R194, R4, 0x100, RZ ;  /* 0x0000010004c27824 */ /* 0x000fe200078e00ff */
[----:B------:R-:W-:Y:S01]  /*1050*/  LOP3.LUT R4, R230, 0x38, R16, 0xf8, !PT ;  /* 0x00000038e6047812 */ /* 0x000fe200078ef810 */
[----:B------:R-:W-:Y:S01]  /*1060*/  VIADD R208, R195, 0x36400 ;  /* 0x00036400c3d07836 */ /* 0x000fe20000000000 */
[----:B------:R-:W-:Y:S01]  /*1070*/  SHF.L.U64.HI R226, R190, 0x1, R3 ;  /* 0x00000001bee27819 */ /* 0x000fe20000010203 */
[----:B------:R-:W-:Y:S01]  /*1080*/  VIADD R217, R189, 0x40 ;  /* 0x00000040bdd97836 */ /* 0x000fe20000000000 */
[----:B------:R-:W-:Y:S01]  /*1090*/  SEL R201, R201, 0xffffffe0, !P1 ;  /* 0xffffffe0c9c97807 */ /* 0x000fe20004800000 */
[----:B------:R-:W-:Y:S01]  /*10a0*/  VIADD R216, R189, 0x80 ;  /* 0x00000080bdd87836 */ /* 0x000fe20000000000 */
[----:B------:R-:W-:Y:S01]  /*10b0*/  LOP3.LUT R3, R231, R4, R6, 0xf6, !PT ;  /* 0x00000004e7037212 */ /* 0x000fe200078ef606 */
[----:B------:R-:W-:-:S02]  /*10c0*/  VIADD R215, R189, 0xc0 ;  /* 0x000000c0bdd77836 */ /* 0x000fc40000000000 */
[C---:B------:R-:W-:Y:S02]  /*10d0*/  VIADD R214, R189.reuse, 0x100 ;  /* 0x00000100bdd67836 */ /* 0x040fe40000000000 */
[C---:B------:R-:W-:Y:S02]  /*10e0*/  VIADD R213, R189.reuse, 0x140 ;  /* 0x00000140bdd57836 */ /* 0x040fe40000000000 */
[C---:B------:R-:W-:Y:S02]  /*10f0*/  VIADD R225, R189.reuse, 0x180 ;  /* 0x00000180bde17836 */ /* 0x040fe40000000000 */
[----:B------:R-:W-:Y:S02]  /*1100*/  VIADD R224, R189, 0x1c0 ;  /* 0x000001c0bde07836 */ /* 0x000fe40000000000 */
[----:B------:R-:W-:Y:S02]  /*1110*/  VIADD R196, R195, 0x36440 ;  /* 0x00036440c3c47836 */ /* 0x000fe40000000000 */
[C---:B------:R-:W-:Y:S01]  /*1120*/  @P2 VIADD R196, R208.reuse, 0xffffffc0 ;  /* 0xffffffc0d0c42836 */ /* 0x040fe20000000000 */
[----:B------:R-:W-:Y:S01]  /*1130*/  SHF.R.S32.HI R10, RZ, 0x1f, R217 ;  /* 0x0000001fff0a7819 */ /* 0x000fe200000114d9 */
        /* <DEDUP_REMOVED lines=8> */
[----:B------:R-:W-:Y:S01]  /*11c0*/  IMAD.SHL.U32 R227, R190, 0x2, RZ ;  /* 0x00000002bee37824 */ /* 0x000fe200078e00ff */
[----:B------:R-:W-:Y:S01]  /*11d0*/  SHF.R.S32.HI R236, RZ, 0x1f, R225 ;  /* 0x0000001fffec7819 */ /* 0x000fe200000114e1 */
[----:B------:R-:W-:Y:S01]  /*11e0*/  IMAD.SHL.U32 R193, R8, 0x2, RZ ;  /* 0x0000000208c17824 */ /* 0x000fe200078e00ff */
[----:B------:R-:W-:Y:S01]  /*11f0*/  SHF.R.S32.HI R235, RZ, 0x1f, R224 ;  /* 0x0000001fffeb7819 */ /* 0x000fe200000114e0 */
[----:B------:R-:W-:-:S02]  /*1200*/  IMAD R228, R3, 0x2, R2 ;  /* 0x0000000203e47824 */ /* 0x000fc400078e0202 */
[----:B------:R-:W-:Y:S02]  /*1210*/  IMAD R232, R0, 0x8, R191 ;  /* 0x0000000800e87824 */ /* 0x000fe400078e02bf */
[----:B------:R-:W-:Y:S01]  /*1220*/  IMAD.IADD R201, R201, 0x1, R196 ;  /* 0x00000001c9c97824 */ /* 0x000fe200078e02c4 */
[----:B--2---:R-:W-:Y:S02]  /*1230*/  LOP3.LUT R187, R18, 0x1, RZ, 0xfc, !PT ;  /* 0x0000000112bb7812 */ /* 0x004fe400078efcff */
[----:B------:R-:W-:-:S07]  /*1240*/  CS2R R18, SRZ ;  /* 0x0000000000127805 */ /* 0x000fce000001ff00 */
.L_x_4628:
        /* <DEDUP_REMOVED lines=42> */
[----:B01----:R-:W-:Y:S06]  /*14f0*/  @P1 BRA `(.L_x_4516) ;  /* 0x0000000000241947 */ /* 0x003fec0003800000 */
        /* <DEDUP_REMOVED lines=9> */
.L_x_4516:
[----:B------:R-:W-:Y:S02]  /*1590*/  IMAD.U32 R46, RZ, RZ, UR5 ;  /* 0x00000005ff2e7e24 */ /* 0x000fe4000f8e00ff */
[----:B------:R-:W-:Y:S01]  /*15a0*/  IMAD.U32 R28, RZ, RZ, UR4 ;  /* 0x00000004ff1c7e24 */ /* 0x000fe2000f8e00ff */
[----:B------:R-:W-:Y:S06]  /*15b0*/  @!P2 BRA `(.L_x_4517) ;  /* 0x000000000010a947 */ /* 0x000fec0003800000 */
[----:B------:R-:W-:-:S04]  /*15c0*/  IADD3 R4, P0, R210, UR8, RZ ;  /* 0x00000008d2047c10 */ /* 0x000fc8000ff1e0ff */
[----:B------:R-:W-:-:S05]  /*15d0*/  IADD3.X R5, R211, UR9, RZ, P0, !PT ;  /* 0x00000009d3057c10 */ /* 0x000fca00087fe4ff */
[----:B------:R0:W5:Y:S01]  /*15e0*/  LDG.E R28, desc[UR40][R4.64] ;  /* 0x00000028041c7981 */ /* 0x000162000c1e1900 */
[----:B------:R-:W-:Y:S05]  /*15f0*/  BRA `(.L_x_4518) ;  /* 0x0000000000107947 */ /* 0x000fea0003800000 */
.L_x_4517:
[----:B------:R-:W-:Y:S05]  /*1600*/  @!P0 BRA `(.L_x_4518) ;  /* 0x00000000000c8947 */ /* 0x000fea0003800000 */
[----:B------:R-:W2:Y:S04]  /*1610*/  LDG.E R5, desc[UR40][R8.64] ;  /* 0x0000002808057981 */ /* 0x000ea8000c1e1900 */
[----:B------:R-:W2:Y:S02]  /*1620*/  LDG.E R28, desc[UR40][R8.64+0x4] ;  /* 0x00000428081c7981 */ /* 0x000ea4000c1e1900 */
[----:B--2---:R-:W-:-:S07]  /*1630*/  IMAD.IADD R28, R28, 0x1, -R5 ;  /* 0x000000011c1c7824 */ /* 0x004fce00078e0a05 */
.L_x_4518:
        /* <DEDUP_REMOVED lines=55> */
.L_x_4521:
[----:B------:R-:W-:Y:S05]  /*19b0*/  BSYNC B6 ;  /* 0x0000000000067941 */ /* 0x000fea0003800000 */
.L_x_4520:
        /* <DEDUP_REMOVED lines=20> */
.L_x_4523:
[----:B------:R-:W-:Y:S05]  /*1b00*/  BSYNC B6 ;  /* 0x0000000000067941 */ /* 0x000fea0003800000 */
.L_x_4522:
        /* <DEDUP_REMOVED lines=14> */
[CC--:B0-----:R-:W-:Y:S01]  /*1bf0*/  IMAD.WIDE.U32 R6, R31.reuse, R50.reuse, RZ ;  /* 0x000000321f067225 */ /* 0x0c1fe200078e00ff */
        /* <DEDUP_REMOVED lines=30> */
[----:B------:R-:W-:Y:S01]  /*1de0*/  VIADD R59, R42, 0x8 ;  /* 0x000000082a3b7836 */ /* 0x000fe20000000000 */
[----:B------:R-:W-:Y:S01]  /*1df0*/  SHF.R.S32.HI R48, RZ, 0x1f, R15 ;  /* 0x0000001fff307819 */ /* 0x000fe2000001140f */
[----:B------:R-:W-:-:S03]  /*1e00*/  IMAD.SHL.U32 R60, R43, 0x2, RZ ;  /* 0x000000022b3c7824 */ /* 0x000fc600078e00ff */
        /* <DEDUP_REMOVED lines=62> */
.L_x_4553:
        /* <DEDUP_REMOVED lines=57> */
.L_x_4528:
[----:B------:R-:W-:Y:S05]  /*2580*/  BSYNC B1 ;  /* 0x0000000000017941 */ /* 0x000fea0003800000 */
.L_x_4527:
        /* <DEDUP_REMOVED lines=18> */
.L_x_4529:
[----:B------:R-:W-:Y:S01]  /*26b0*/  IMAD R66, R19, 0x8, R2 ;  /* 0x0000000813427824 */ /* 0x000fe200078e0202 */
[----:B------:R-:W-:Y:S01]  /*26c0*/  SHF.L.U32 R75, R186, 0x1f, RZ ;  /* 0x0000001fba4b7819 */ /* 0x000fe200000006ff */
[----:B------:R-:W-:Y:S03]  /*26d0*/  BSSY B1, `(.L_x_4530) ;  /* 0x0000003000017945 */ /* 0x000fe60003800000 */
[----:B------:R-:W0:Y:S02]  /*26e0*/  SYNCS.PHASECHK.TRANS64.TRYWAIT P5, [R66+URZ+0x38890], R75 ;  /* 0x0388904b420075a7 */ /* 0x000e2400080a017f */
[----:B0-----:R-:W-:Y:S05]  /*26f0*/  @!P5 BRA `(.L_x_4531) ;  /* 0x0000019c004cd947 */ /* 0x001fea0003800000 */
.L_x_4819:
[----:B------:R-:W-:Y:S05]  /*2700*/  BSYNC B1 ;  /* 0x0000000000017941 */ /* 0x000fea0003800000 */
.L_x_4530:
        /* <DEDUP_REMOVED lines=53> */
.L_x_4536:
[----:B------:R-:W-:Y:S05]  /*2a60*/  BSYNC B2 ;  /* 0x0000000000027941 */ /* 0x000fea0003800000 */
.L_x_4535:
[----:B--2---:R1:W-:Y:S02]  /*2a70*/  STG.E.128 desc[UR40][R12.64], R4 ;  /* 0x000000040c007986 */ /* 0x0043e4000c101d28 */
.L_x_4534:
[----:B------:R-:W-:Y:S05]  /*2a80*/  BSYNC B1 ;  /* 0x0000000000017941 */ /* 0x000fea0003800000 */
.L_x_4533:
        /* <DEDUP_REMOVED lines=56> */
.L_x_4538:
[----:B------:R-:W-:Y:S05]  /*2e10*/  BSYNC B1 ;  /* 0x0000000000017941 */ /* 0x000fea0003800000 */
.L_x_4537:
[----:B-1----:R1:W-:Y:S01]  /*2e20*/  STG.E.128 desc[UR40][R12.64+0x40], R4 ;  /* 0x000040040c007986 */ /* 0x0023e2000c101d28 */
[----:B------:R-:W-:Y:S05]  /*2e30*/  BRA `(.L_x_4532) ;  /* 0x0000000c00447947 */ /* 0x000fea0003800000 */
.L_x_4526:
        /* <DEDUP_REMOVED lines=42> */
.L_x_4539:
[----:B------:R-:W-:Y:S01]  /*30e0*/  IMAD R66, R19, 0x8, R2 ;  /* 0x0000000813427824 */ /* 0x000fe200078e0202 */
[----:B------:R-:W-:Y:S01]  /*30f0*/  SHF.L.U32 R75, R186, 0x1f, RZ ;  /* 0x0000001fba4b7819 */ /* 0x000fe200000006ff */
[----:B------:R-:W0:Y:S01]  /*3100*/  LDC R81, c[0x0][0x2f4] ;  /* 0x0000bd00ff517b82 */ /* 0x000e220000000800 */
[----:B------:R-:W-:Y:S02]  /*3110*/  BSSY B1, `(.L_x_4540) ;  /* 0x0000003000017945 */ /* 0x000fe40003800000 */
[----:B------:R-:W1:Y:S02]  /*3120*/  SYNCS.PHASECHK.TRANS64.TRYWAIT P5, [R66+URZ+0x38890], R75 ;  /* 0x0388904b420075a7 */ /* 0x000e6400080a017f */
[----:B-1----:R-:W-:Y:S05]  /*3130*/  @!P5 BRA `(.L_x_4541) ;  /* 0x0000019000d0d947 */ /* 0x002fea0003800000 */
.L_x_4820:
[----:B------:R-:W-:Y:S05]  /*3140*/  BSYNC B1 ;  /* 0x0000000000017941 */ /* 0x000fea0003800000 */
.L_x_4540:
        /* <DEDUP_REMOVED lines=125> */
.L_x_4543:
[----:B------:R-:W-:Y:S05]  /*3920*/  BSYNC B1 ;  /* 0x0000000000017941 */ /* 0x000fea0003800000 */
.L_x_4542:
        /* <DEDUP_REMOVED lines=10> */
.L_x_4525:
[----:B------:R-:W-:-:S13]  /*39d0*/  ISETP.NE.AND P0, PT, R187, 0x3, PT ;  /* 0x00000003bb00780c */ /* 0x000fda0003f05270 */
[----:B------:R-:W-:Y:S05]  /*39e0*/  @!P0 BRA `(.L_x_4544) ;  /* 0x0000000000048947 */ /* 0x000fea0003800000 */
[----:B------:R-:W-:Y:S01]  /*39f0*/  BPT.TRAP 0x1 ;  /* 0x000000040000795c */ /* 0x000fe20000300000 */
.L_x_4544:
        /* <DEDUP_REMOVED lines=8> */
.L_x_4821:
[----:B------:R-:W-:Y:S05]  /*3a80*/  BSYNC B1 ;  /* 0x0000000000017941 */ /* 0x000fea0003800000 */
.L_x_4545:
        /* <DEDUP_REMOVED lines=12> */
.L_x_4532:
[----:B------:R-:W-:Y:S05]  /*3b50*/  BSYNC B0 ;  /* 0x0000000000007941 */ /* 0x000fea0003800000 */
.L_x_4524:
        /* <DEDUP_REMOVED lines=17> */
.L_x_4548:
[----:B------:R-:W-:Y:S05]  /*3c70*/  BSYNC B0 ;  /* 0x0000000000007941 */ /* 0x000fea0003800000 */
.L_x_4547:
[----:B------:R-:W5:Y:S01]  /*3c80*/  SYNCS.PHASECHK.TRANS64.TRYWAIT P0, [R66+URZ+0x388b0], R75 ;  /* 0x0388b04b420075a7 */ /* 0x000f62000800017f */
[----:B------:R-:W-:Y:S04]  /*3c90*/  BSSY B0, `(.L_x_4549) ;  /* 0x0000002000007945 */ /* 0x000fe80003800000 */
[----:B-----5:R-:W-:Y:S05]  /*3ca0*/  @!P0 BRA `(.L_x_4550) ;  /* 0x00000188001c8947 */ /* 0x020fea0003800000 */
.L_x_4822:
[----:B------:R-:W-:Y:S05]  /*3cb0*/  BSYNC B0 ;  /* 0x0000000000007941 */ /* 0x000fea0003800000 */
.L_x_4549:
        /* <DEDUP_REMOVED lines=82> */
.L_x_4552:
[----:B------:R-:W-:Y:S05]  /*41e0*/  BSYNC B0 ;  /* 0x0000000000007941 */ /* 0x000fea0003800000 */
.L_x_4551:
        /* <DEDUP_REMOVED lines=17> */
.L_x_4519:
[----:B------:R-:W2:Y:S01]  /*4300*/  LDL R4, [R1+0x4] ;  /* 0x0000040001047983 */ /* 0x000ea20000100800 */
        /* <DEDUP_REMOVED lines=34> */
[----:B------:R-:W-:Y:S02]  /*4530*/  CS2R R36, SRZ ;  /* 0x0000000000247805 */ /* 0x000fe4000001ff00 */
[----:B------:R-:W-:Y:S02]  /*4540*/  CS2R R88, SRZ ;  /* 0x0000000000587805 */ /* 0x000fe4000001ff00 */
[----:B------:R-:W-:Y:S02]  /*4550*/  CS2R R86, SRZ ;  /* 0x0000000000567805 */ /* 0x000fe4000001ff00 */
[----:B------:R-:W-:-:S02]  /*4560*/  CS2R R152, SRZ ;  /* 0x0000000000987805 */ /* 0x000fc4000001ff00 */
[----:B------:R-:W-:Y:S02]  /*4570*/  CS2R R82, SRZ ;  /* 0x0000000000527805 */ /* 0x000fe4000001ff00 */
        /* <DEDUP_REMOVED lines=25> */
[----:B------:R-:W-:Y:S01]  /*4710*/  CS2R R178, SRZ ;  /* 0x0000000000b27805 */ /* 0x000fe2000001ff00 */
[----:B------:R-:W-:Y:S01]  /*4720*/  IMAD.MOV.U32 R35, RZ, RZ, RZ ;  /* 0x000000ffff237224 */ /* 0x000fe200078e00ff */
[----:B--2-4-:R-:W-:Y:S01]  /*4730*/  CS2R R28, SRZ ;  /* 0x00000000001c7805 */ /* 0x014fe2000001ff00 */
[----:B------:R-:W-:Y:S01]  /*4740*/  IMAD.MOV.U32 R180, RZ, RZ, RZ ;  /* 0x000000ffffb47224 */ /* 0x000fe200078e00ff */
[----:B------:R-:W-:Y:S01]  /*4750*/  CS2R R6, SRZ ;  /* 0x0000000000067805 */ /* 0x000fe2000001ff00 */
[----:B------:R-:W-:-:S02]  /*4760*/  IMAD.MOV.U32 R31, RZ, RZ, RZ ;  /* 0x000000ffff1f7224 */ /* 0x000fc400078e00ff */
[----:B------:R-:W-:Y:S02]  /*4770*/  IMAD.MOV.U32 R0, RZ, RZ, RZ ;  /* 0x000000ffff007224 */ /* 0x000fe400078e00ff */
[----:B------:R-:W-:Y:S01]  /*4780*/  IMAD.MOV.U32 R5, RZ, RZ, RZ ;  /* 0x000000ffff057224 */ /* 0x000fe200078e00ff */
[----:B------:R-:W-:Y:S01]  /*4790*/  ISETP.NE.AND P1, PT, R4, 0x1, PT ;  /* 0x000000010400780c */ /* 0x000fe20003f25270 */
[----:B------:R-:W-:-:S12]  /*47a0*/  @P0 BRA `(.L_x_4555) ;  /* 0x0000000000080947 */ /* 0x000fd80003800000 */
[----:B------:R-:W1:Y:S02]  /*47b0*/  FENCE.VIEW.ASYNC.G ;  /* 0x00000000000073c6 */ /* 0x000e640000000100 */
[----:B-1----:R-:W-:Y:S06]  /*47c0*/  BAR.ARV 0xc, 0x180 ;  /* 0x0306000000007b1d */ /* 0x002fec0000002000 */
.L_x_4555:
[----:B------:R-:W-:Y:S05]  /*47d0*/  BSYNC B0 ;  /* 0x0000000000007941 */ /* 0x000fea0003800000 */
.L_x_4554:
[----:B------:R-:W-:Y:S01]  /*47e0*/  BSSY B7, `(.L_x_4556) ;  /* 0x0000b28000077945 */ /* 0x000fe20003800000 */
[----:B------:R-:W-:Y:S02]  /*47f0*/  IMAD.MOV.U32 R8, RZ, RZ, RZ ;  /* 0x000000ffff087224 */ /* 0x000fe400078e00ff */
[----:B------:R-:W-:Y:S01]  /*4800*/  IMAD.MOV.U32 R10, RZ, RZ, RZ ;  /* 0x000000ffff0a7224 */ /* 0x000fe200078e00ff */
[----:B------:R-:W-:Y:S06]  /*4810*/  @!P1 BRA `(.L_x_4557) ;  /* 0x0000001800409947 */ /* 0x000fec0003800000 */
[----:B------:R-:W-:Y:S02]  /*4820*/  ISETP.GE.AND P1, PT, R168, 0x1, PT ;  /* 0x00000001a800780c */ /* 0x000fe40003f26270 */
[----:B------:R-:W-:-:S11]  /*4830*/  PLOP3.LUT P0, PT, PT, PT, PT, 0x80, 0x0 ;  /* 0x000000000000781c */ /* 0x000fd60003f0f070 */
[----:B------:R-:W-:Y:S05]  /*4840*/  @!P1 BRA `(.L_x_4558) ;  /* 0x000000b000849947 */ /* 0x000fea0003800000 */
[----:B------:R-:W1:Y:S01]  /*4850*/  SHFL.IDX PT, R0, R223, RZ, 0x1f ;  /* 0x00001fffdf007589 */ /* 0x000e6200000e0000 */
[----:B------:R-:W-:Y:S01]  /*4860*/  IMAD.MOV.U32 R9, RZ, RZ, 0x40000040 ;  /* 0x40000040ff097424 */ /* 0x000fe200078e00ff */
[----:B------:R-:W-:Y:S01]  /*4870*/  ISETP.GE.AND P0, PT, R168, 0x41, PT ;  /* 0x00000041a800780c */ /* 0x000fe20003f06270 */
[----:B------:R-:W-:Y:S01]  /*4880*/  IMAD.MOV.U32 R11, RZ, RZ, 0x40000040 ;  /* 0x40000040ff0b7424 */ /* 0x000fe200078e00ff */
[----:B------:R-:W-:Y:S01]  /*4890*/  BAR.SYNC.DEFER_BLOCKING 0xe, 0x100 ;  /* 0x0384000000007b1d */ /* 0x000fe20000010000 */
[----:B------:R-:W-:Y:S01]  /*48a0*/  IMAD.MOV.U32 R7, RZ, RZ, 0x40000040 ;  /* 0x40000040ff077424 */ /* 0x000fe200078e00ff */
[----:B------:R-:W-:Y:S01]  /*48b0*/  R2UR UR5, R9 ;  /* 0x00000000090572ca */ /* 0x000fe200000e0000 */
[----:B------:R-:W-:Y:S01]  /*48c0*/  IMAD.MOV.U32 R5, RZ, RZ, 0x40000040 ;  /* 0x40000040ff057424 */ /* 0x000fe200078e00ff */
[----:B------:R-:W-:Y:S01]  /*48d0*/  R2UR UR7, R11 ;  /* 0x000000000b0772ca */ /* 0x000fe200000e0000 */
[----:B------:R-:W-:Y:S01]  /*48e0*/  IMAD.MOV.U32 R13, RZ, RZ, 0x40000040 ;  /* 0x40000040ff0d7424 */ /* 0x000fe200078e00ff */
[----:B------:R-:W-:Y:S01]  /*48f0*/  BSSY B0, `(.L_x_4559) ;  /* 0x00000f5000007945 */ /* 0x000fe20003800000 */
[----:B------:R-:W-:Y:S01]  /*4900*/  IMAD.MOV.U32 R11, RZ, RZ, 0x40000040 ;  /* 0x40000040ff0b7424 */ /* 0x000fe200078e00ff */
[----:B------:R-:W2:Y:S01]  /*4910*/  S2R R20, SR_TID.X ;  /* 0x0000000000147919 */ /* 0x000ea20000002100 */
[----:B-1----:R-:W-:-:S04]  /*4920*/  LEA.HI R3, R0, R0, RZ, 0x1 ;  /* 0x0000000000037211 */ /* 0x002fc800078f08ff */
[----:B------:R-:W-:Y:S01]  /*4930*/  LOP3.LUT R3, R3, 0x1fffe, RZ, 0xc0, !PT ;  /* 0x0001fffe03037812 */ /* 0x000fe200078ec0ff */
[----:B0----5:R-:W-:-:S04]  /*4940*/  WARPGROUP.ARRIVE ;  /* 0x00000000000079c5 */ /* 0x021fc80000000000 */
[----:B------:R-:W-:Y:S02]  /*4950*/  IMAD.IADD R3, R0, 0x1, -R3 ;  /* 0x0000000100037824 */ /* 0x000fe400078e0a03 */
[----:B------:R-:W-:Y:S02]  /*4960*/  VIADD R0, R2, 0x36400 ;  /* 0x0003640002007836 */ /* 0x000fe40000000000 */
[----:B------:R-:W-:-:S03]  /*4970*/  IMAD R3, R3, 0x8000, R2 ;  /* 0x0000800003037824 */ /* 0x000fc600078e0202 */
[----:B------:R-:W-:Y:S01]  /*4980*/  SHF.R.U32.HI R0, RZ, 0x4, R0 ;  /* 0x00000004ff007819 */ /* 0x000fe20000011600 */
[----:B------:R-:W-:-:S03]  /*4990*/  VIADD R3, R3, 0x400 ;  /* 0x0000040003037836 */ /* 0x000fc60000000000 */
[----:B------:R-:W-:Y:S02]  /*49a0*/  LOP3.LUT R0, R0, 0x3fff, RZ, 0xc0, !PT ;  /* 0x00003fff00007812 */ /* 0x000fe400078ec0ff */
[----:B------:R-:W-:Y:S02]  /*49b0*/  SHF.R.U32.HI R3, RZ, 0x4, R3 ;  /* 0x00000004ff037819 */ /* 0x000fe40000011603 */
[----:B------:R-:W-:Y:S02]  /*49c0*/  LOP3.LUT R8, R0, 0x10000, RZ, 0xfc, !PT ;  /* 0x0001000000087812 */ /* 0x000fe400078efcff */
[----:B------:R-:W-:Y:S02]  /*49d0*/  LOP3.LUT R3, R3, 0x3fff, RZ, 0xc0, !PT ;  /* 0x00003fff03037812 */ /* 0x000fe400078ec0ff */
[C---:B------:R-:W-:Y:S01]  /*49e0*/  R2UR UR4, R8.reuse ;  /* 0x00000000080472ca */ /* 0x040fe200000e0000 */
[----:B------:R-:W-:Y:S01]  /*49f0*/  VIADD R6, R8, 0x2 ;  /* 0x0000000208067836 */ /* 0x000fe20000000000 */
[----:B------:R-:W-:-:S02]  /*4a00*/  LOP3.LUT R21, R3, 0x2000000, RZ, 0xfc, !PT ;  /* 0x0200000003157812 */ /* 0x000fc400078efcff */
[----:B--2---:R-:W-:-:S03]  /*4a10*/  LOP3.LUT R20, R20, 0x7f, RZ, 0xc0, !PT ;  /* 0x0000007f14147812 */ /* 0x004fc600078ec0ff */
[----:B------:R-:W-:Y:S01]  /*4a20*/  IMAD R10, R18, 0x1000, R21 ;  /* 0x00001000120a7824 */ /* 0x000fe200078e0215 */
[----:B------:R-:W-:-:S03]  /*4a30*/  ISETP.NE.AND P2, PT, R20, RZ, PT ;  /* 0x000000ff1400720c */ /* 0x000fc60003f45270 */
[C---:B------:R-:W-:Y:S01]  /*4a40*/  VIADD R4, R10.reuse, 0x80 ;  /* 0x000000800a047836 */ /* 0x040fe20000000000 */
[C---:B------:R-:W-:Y:S01]  /*4a50*/  R2UR UR6, R10.reuse ;  /* 0x000000000a0672ca */ /* 0x040fe200000e0000 */
[----:B------:R-:W-:-:S08]  /*4a60*/  VIADD R12, R10, 0x100 ;  /* 0x000001000a0c7836 */ /* 0x000fd00000000000 */
[----:B------:R-:W-:-:S04]  /*4a70*/  @!P2 IMAD R0, R18, 0x8, R2 ;  /* 0x000000081200a824 */ /* 0x000fc800078e0202 */
[----:B------:R-:W-:Y:S01]  /*4a80*/  HGMMA.64x256x16.F32.BF16 R24, gdesc[UR4].tnspB, RZ, !UPT, gsb0 ;  /* 0x43e00000041879f0 */ /* 0x000fe2000c0018ff */
[----:B------:R-:W-:Y:S01]  /*4a90*/  R2UR UR4, R6 ;  /* 0x00000000060472ca */ /* 0x000fe200000e0000 */
[----:B------:R-:W-:Y:S01]  /*4aa0*/  @!P2 VIADD R0, R0, 0x38860 ;  /* 0x000388600000a836 */ /* 0x000fe20000000000 */
[----:B------:R-:W-:Y:S02]  /*4ab0*/  R2UR UR5, R7 ;  /* 0x00000000070572ca */ /* 0x000fe400000e0000 */
[----:B------:R-:W-:Y:S01]  /*4ac0*/  R2UR UR6, R4 ;  /* 0x00000000040672ca */ /* 0x000fe200000e0000 */
[----:B------:R-:W-:Y:S01]  /*4ad0*/  VIADD R4, R8, 0x4 ;  /* 0x0000000408047836 */ /* 0x000fe20000000000 */
[----:B------:R-:W-:Y:S01]  /*4ae0*/  R2UR UR7, R5 ;  /* 0x00000000050772ca */ /* 0x000fe200000e0000 */
[----:B------:R-:W-:Y:S01]  /*4af0*/  IMAD.MOV.U32 R5, RZ, RZ, 0x40000040 ;  /* 0x40000040ff057424 */ /* 0x000fe200078e00ff */
[----:B------:R-:W-:Y:S01]  /*4b00*/  @!P2 PRMT R0, RZ, 0x654, R0 ;  /* 0x00000654ff00a816 */ /* 0x000fe20000000000 */
[----:B------:R-:W-:-:S02]  /*4b10*/  WARPGROUP.DEPBAR.LE gsb0, 0x0 ;  /* 0x00008000000079c5 */ /* 0x000fc40000010000 */
[----:B------:R-:W-:-:S15]  /*4b20*/  WARPGROUP.ARRIVE ;  /* 0x00000000000079c5 */ /* 0x000fde0000000000 */
[----:B------:R-:W-:-:S01]  /*4b30*/  NOP ;  /* 0x0000000000007918 */ /* 0x000fc20000000000 */
[----:B------:R-:W-:Y:S01]  /*4b40*/  HGMMA.64x256x16.F32.BF16 R24, gdesc[UR4].tnspB, R24, gsb0 ;  /* 0x43e00000041879f0 */ /* 0x000fe20008001818 */
[----:B------:R-:W-:Y:S02]  /*4b50*/  R2UR UR4, R4 ;  /* 0x00000000040472ca */ /* 0x000fe400000e0000 */
[----:B------:R-:W-:Y:S02]  /*4b60*/  R2UR UR5, R5 ;  /* 0x00000000050572ca */ /* 0x000fe400000e0000 */
[----:B------:R-:W-:Y:S01]  /*4b70*/  R2UR UR6, R12 ;  /* 0x000000000c0672ca */ /* 0x000fe200000e0000 */
[----:B------:R-:W-:Y:S01]  /*4b80*/  VIADD R12, R10, 0x180 ;  /* 0x000001800a0c7836 */ /* 0x000fe20000000000 */
[----:B------:R-:W-:Y:S01]  /*4b90*/  R2UR UR7, R13 ;  /* 0x000000000d0772ca */ /* 0x000fe200000e0000 */
[----:B------:R-:W-:Y:S02]  /*4ba0*/  VIADD R10, R8, 0x6 ;  /* 0x00000006080a7836 */ /* 0x000fe40000000000 */
[----:B------:R-:W-:Y:S01]  /*4bb0*/  IMAD.MOV.U32 R13, RZ, RZ, 0x40000040 ;  /* 0x40000040ff0d7424 */ /* 0x000fe200078e00ff */
[----:B------:R-:W-:-:S02]  /*4bc0*/  WARPGROUP.DEPBAR.LE gsb0, 0x0 ;  /* 0x00008000000079c5 */ /* 0x000fc40000010000 */
[----:B------:R-:W-:-:S15]  /*4bd0*/  WARPGROUP.ARRIVE ;  /* 0x00000000000079c5 */ /* 0x000fde0000000000 */
        /* <DEDUP_REMOVED lines=12> */
[----:B------:R-:W-:Y:S05]  /*4ca0*/  @!P0 BRA `(.L_x_4560) ;  /* 0x0000000800e48947 */ /* 0x000fea0003800000 */
[----:B------:R-:W-:-:S07]  /*4cb0*/  VIADD R181, R181, 0xfffffffe ;  /* 0xfffffffeb5b57836 */ /* 0x000fce0000000000 */
.L_x_4561:
[----:B------:R-:W-:Y:S01]  /*4cc0*/  BAR.SYNC.DEFER_BLOCKING 0xe, 0x100 ;  /* 0x0384000000007b1d */ /* 0x000fe20000010000 */
[----:B------:R-:W-:Y:S01]  /*4cd0*/  IMAD R3, R18, 0x40, R191 ;  /* 0x0000004012037824 */ /* 0x000fe200078e02bf */
[----:B------:R-:W-:Y:S01]  /*4ce0*/  R2UR UR4, R8 ;  /* 0x00000000080472ca */ /* 0x000fe200000e0000 */
[----:B------:R-:W-:Y:S01]  /*4cf0*/  VIADD R18, R18, 0x1 ;  /* 0x0000000112127836 */ /* 0x000fe20000000000 */
[----:B------:R-:W-:Y:S01]  /*4d00*/  R2UR UR5, R9 ;  /* 0x00000000090572ca */ /* 0x000fe200000e0000 */
[----:B------:R-:W-:Y:S01]  /*4d10*/  IMAD R3, R3, 0x4, R2 ;  /* 0x0000000403037824 */ /* 0x000fe200078e0202 */
[C---:B------:R-:W-:Y:S01]  /*4d20*/  ISETP.GT.AND P1, PT, R181.reuse, RZ, PT ;  /* 0x000000ffb500720c */ /* 0x040fe20003f24270 */
[----:B------:R-:W-:Y:S01]  /*4d30*/  IMAD.MOV.U32 R13, RZ, RZ, 0x40000040 ;  /* 0x40000040ff0d7424 */ /* 0x000fe200078e00ff */
[C---:B------:R-:W-:Y:S01]  /*4d40*/  ISETP.NE.AND P0, PT, R18.reuse, 0x2, PT ;  /* 0x000000021200780c */ /* 0x040fe20003f05270 */
[----:B------:R-:W-:Y:S02]  /*4d50*/  IMAD.MOV.U32 R15, RZ, RZ, 0x40000040 ;  /* 0x40000040ff0f7424 */ /* 0x000fe400078e00ff */
[----:B------:R-:W-:Y:S01]  /*4d60*/  VIADD R181, R181, 0xffffffff ;  /* 0xffffffffb5b57836 */ /* 0x000fe20000000000 */
[----:B------:R-:W-:-:S02]  /*4d70*/  SEL R18, R18, RZ, P0 ;  /* 0x000000ff12127207 */ /* 0x000fc40000000000 */
[----:B------:R-:W-:Y:S01]  /*4d80*/  R2UR UR7, R13 ;  /* 0x000000000d0772ca */ /* 0x000fe200000e0000 */
[----:B------:R-:W-:Y:S02]  /*4d90*/  IMAD.MOV.U32 R13, RZ, RZ, 0x40000040 ;  /* 0x40000040ff0d7424 */ /* 0x000fe400078e00ff */
[----:B------:R-:W-:-:S05]  /*4da0*/  IMAD R12, R18, 0x1000, R21 ;  /* 0x00001000120c7824 */ /* 0x000fca00078e0215 */
[----:B------:R-:W-:Y:S01]  /*4db0*/  R2UR UR6, R12 ;  /* 0x000000000c0672ca */ /* 0x000fe200000e0000 */
        /* <DEDUP_REMOVED lines=130> */
[----:B------:R-:W-:-:S02]  /*55e0*/  VIADD R14, R12, 0x80 ;  /* 0x000000800c0e7836 */ /* 0x000fc40000000000 */
[----:B------:R-:W-:-:S03]  /*55f0*/  @!P2 IMAD R0, R18, 0x8, R2 ;  /* 0x000000081200a824 */ /* 0x000fc600078e0202 */
[----:B------:R-:W-:Y:S01]  /*5600*/  WARPGROUP.ARRIVE ;  /* 0x00000000000079c5 */ /* 0x000fe20000000000 */
[----:B------:R-:W-:-:S05]  /*5610*/  @!P2 VIADD R0, R0, 0x38860 ;  /* 0x000388600000a836 */ /* 0x000fca0000000000 */
[----:B------:R-:W-:Y:S01]  /*5620*/  HGMMA.64x256x16.F32.BF16 R24, gdesc[UR4].tnspB, R24, gsb0 ;  /* 0x43e00000041879f0 */ /* 0x000fe20008001818 */
[----:B------:R-:W-:Y:S02]  /*5630*/  R2UR UR4, R6 ;  /* 0x00000000060472ca */ /* 0x000fe400000e0000 */
[----:B------:R-:W-:Y:S02]  /*5640*/  R2UR UR5, R7 ;  /* 0x00000000070572ca */ /* 0x000fe400000e0000 */
[----:B------:R-:W-:Y:S01]  /*5650*/  R2UR UR6, R14 ;  /* 0x000000000e0672ca */ /* 0x000fe200000e0000 */
[C---:B------:R-:W-:Y:S01]  /*5660*/  VIADD R14, R12.reuse, 0x100 ;  /* 0x000001000c0e7836 */ /* 0x040fe20000000000 */
[----:B------:R-:W-:Y:S01]  /*5670*/  R2UR UR7, R15 ;  /* 0x000000000f0772ca */ /* 0x000fe200000e0000 */
[----:B------:R-:W-:Y:S01]  /*5680*/  IMAD.MOV.U32 R15, RZ, RZ, 0x40000040 ;  /* 0x40000040ff0f7424 */ /* 0x000fe200078e00ff */
[----:B------:R-:W-:Y:S01]  /*5690*/  @!P2 PRMT R0, RZ, 0x654, R0 ;  /* 0x00000654ff00a816 */ /* 0x000fe20000000000 */
[----:B------:R-:W-:Y:S01]  /*56a0*/  VIADD R12, R12, 0x180 ;  /* 0x000001800c0c7836 */ /* 0x000fe20000000000 */
        /* <DEDUP_REMOVED lines=21> */
[----:B------:R0:W-:Y:S02]  /*5800*/  @!P2 SYNCS.ARRIVE.TRANS64.RED.A1T0 RZ, [R0+URZ], RZ ;  /* 0x000000ff00ffa9a7 */ /* 0x0001e4000810043f */
[----:B0-----:R-:W-:-:S04]  /*5810*/  SEL R0, RZ, 0x1, P0 ;  /* 0x00000001ff007807 */ /* 0x001fc80000000000 */
[----:B------:R-:W-:Y:S01]  /*5820*/  LOP3.LUT R23, R23, R0, RZ, 0x3c, !PT ;  /* 0x0000000017177212 */ /* 0x000fe200078e3cff */
[----:B------:R-:W-:Y:S06]  /*5830*/  @P1 BRA `(.L_x_4561) ;  /* 0xfffffff400201947 */ /* 0x000fec000383ffff */
.L_x_4560:
[----:B------:R-:W-:Y:S05]  /*5840*/  BSYNC B0 ;  /* 0x0000000000007941 */ /* 0x000fea0003800000 */
.L_x_4559:
[----:B------:R-:W-:Y:S01]  /*5850*/  BAR.SYNC.DEFER_BLOCKING 0xe, 0x100 ;  /* 0x0384000000007b1d */ /* 0x000fe20000010000 */
[C---:B------:R-:W-:Y:S01]  /*5860*/  IMAD R3, R18.reuse, 0x40, R191 ;  /* 0x0000004012037824 */ /* 0x040fe200078e02bf */
[----:B------:R-:W-:Y:S01]  /*5870*/  PLOP3.LUT P0, PT, PT, PT, PT, 0x8, 0x0 ;  /* 0x000000000000781c */ /* 0x000fe20003f0e170 */
[----:B------:R-:W-:Y:S02]  /*5880*/  VIADD R18, R18, 0x1 ;  /* 0x0000000112127836 */ /* 0x000fe40000000000 */
        /* <DEDUP_REMOVED lines=11> */
[----:B-1----:R-:W-:Y:S01]  /*5940*/  FMUL.FTZ R33, R42, R2 ;  /* 0x000000022a217220 */ /* 0x002fe20000410000 */
        /* <DEDUP_REMOVED lines=125> */
.L_x_4557:
[----:B------:R-:W-:Y:S02]  /*6120*/  ISETP.GE.AND P1, PT, R168, 0x1, PT ;  /* 0x00000001a800780c */ /* 0x000fe40003f26270 */
[----:B------:R-:W-:-:S11]  /*6130*/  PLOP3.LUT P0, PT, PT, PT, PT, 0x80, 0x0 ;  /* 0x000000000000781c */ /* 0x000fd60003f0f070 */
[----:B------:R-:W-:Y:S05]  /*6140*/  @!P1 BRA `(.L_x_4558) ;  /* 0x0000009800449947 */ /* 0x000fea0003800000 */
[----:B------:R-:W1:Y:S01]  /*6150*/  SHFL.IDX PT, R0, R223, RZ, 0x1f ;  /* 0x00001fffdf007589 */ /* 0x000e6200000e0000 */
[----:B------:R-:W-:Y:S01]  /*6160*/  BSSY B6, `(.L_x_4562) ;  /* 0x000001b000067945 */ /* 0x000fe20003800000 */
[----:B-1----:R-:W-:-:S04]  /*6170*/  LEA.HI R3, R0, R0, RZ, 0x1 ;  /* 0x0000000000037211 */ /* 0x002fc800078f08ff */
        /* <DEDUP_REMOVED lines=13> */
[----:B------:R1:W2:Y:S01]  /*6250*/  LDC.64 R14, c[0x4][R0] ;  /* 0x01000000000e7b82 */ /* 0x0002a20000000a00 */
        /* <DEDUP_REMOVED lines=8> */
[----:B-1----:R-:W-:-:S07]  /*62e0*/  IMAD.MOV.U32 R13, RZ, RZ, RZ ;  /* 0x000000ffff0d7224 */ /* 0x002fce00078e00ff */
[----:B------:R-:W-:-:S07]  /*62f0*/  LEPC R20, `(.L_x_4563) ;  /* 0x000000001014794e */ /* 0x000fce0000000000 */
[----:B0-2--5:R-:W-:Y:S05]  /*6300*/  CALL.ABS.NOINC R14 ;  /* 0x000000000e007343 */ /* 0x025fea0003c00000 */
.L_x_4563:
[----:B------:R-:W-:Y:S05]  /*6310*/  BSYNC B6 ;  /* 0x0000000000067941 */ /* 0x000fea0003800000 */
.L_x_4562:
[----:B------:R-:W-:Y:S02]  /*6320*/  ULDC UR4, c[0x0][0x3f4] ;  /* 0x0000fd0000047ab9 */ /* 0x000fe40000000800 */
[----:B------:R-:W-:-:S13]  /*6330*/  ISETP.LT.AND P0, PT, RZ, UR4, PT ;  /* 0x00000004ff007c0c */ /* 0x000fda000bf01270 */
[----:B------:R-:W-:Y:S05]  /*6340*/  @P0 BRA `(.L_x_4564) ;  /* 0x00000000003c0947 */ /* 0x000fea0003800000 */
[----:B------:R-:W-:-:S04]  /*6350*/  LEA.HI R0, R218, R218, RZ, 0x1 ;  /* 0x000000dada007211 */ /* 0x000fc800078f08ff */
[----:B------:R-:W-:-:S05]  /*6360*/  LOP3.LUT R3, R0, 0xfffffffe, RZ, 0xc0, !PT ;  /* 0xfffffffe00037812 */ /* 0x000fca00078ec0ff */
[----:B------:R-:W-:-:S05]  /*6370*/  IMAD.IADD R12, R218, 0x1, -R3 ;  /* 0x00000001da0c7824 */ /* 0x000fca00078e0a03 */
[----:B------:R-:W-:-:S04]  /*6380*/  SHF.L.U32 R3, R12, 0x1f, RZ ;  /* 0x0000001f0c037819 */ /* 0x000fc800000006ff */
[----:B------:R1:W2:Y:S03]  /*6390*/  SYNCS.PHASECHK.TRANS64.TRYWAIT P0, [R2+URZ+0x38800], R3 ;  /* 0x03880003020075a7 */ /* 0x0002a6000800017f */
[----:B--2---:R-:W-:Y:S05]  /*63a0*/  @!P0 NANOSLEEP.SYNCS 0x989680 ;  /* 0x009896800000895d */ /* 0x004fea0003900000 */
[----:B------:R-:W2:Y:S01]  /*63b0*/  @!P0 SYNCS.PHASECHK.TRANS64 P0, [R2+URZ+0x38800], R3 ;  /* 0x03880003020085a7 */ /* 0x000ea2000800007f */
[----:B------:R-:W-:Y:S04]  /*63c0*/  BSSY B0, `(.L_x_4565) ;  /* 0x0000006000007945 */ /* 0x000fe80003800000 */
[----:B--2---:R-:W-:Y:S05]  /*63d0*/  @P0 BRA `(.L_x_4566) ;  /* 0x0000000000100947 */ /* 0x004fea0003800000 */
.L_x_4567:
[----:B--2---:R2:W3:Y:S02]  /*63e0*/  SYNCS.PHASECHK.TRANS64.TRYWAIT P0, [R2+URZ+0x38800], R3 ;  /* 0x03880003020075a7 */ /* 0x0044e4000800017f */
[----:B---3--:R-:W-:Y:S05]  /*63f0*/  @!P0 NANOSLEEP.SYNCS 0x989680 ;  /* 0x009896800000895d */ /* 0x008fea0003900000 */
[----:B------:R-:W3:Y:S02]  /*6400*/  @!P0 SYNCS.PHASECHK.TRANS64 P0, [R2+URZ+0x38800], R3 ;  /* 0x03880003020085a7 */ /* 0x000ee4000800007f */
[----:B---3--:R-:W-:Y:S05]  /*6410*/  @!P0 BRA `(.L_x_4567) ;  /* 0xfffffffc00f08947 */ /* 0x008fea000383ffff */
.L_x_4566:
[----:B------:R-:W-:Y:S05]  /*6420*/  BSYNC B0 ;  /* 0x0000000000007941 */ /* 0x000fea0003800000 */
.L_x_4565:
[----:B------:R-:W-:Y:S05]  /*6430*/  BRA `(.L_x_4568) ;  /* 0x00000020007c7947 */ /* 0x000fea0003800000 */
.L_x_4564:
        /* <DEDUP_REMOVED lines=36> */
[----:B0-2---:R-:W-:Y:S05]  /*6680*/  CALL.ABS.NOINC R14 ;  /* 0x000000000e007343 */ /* 0x005fea0003c00000 */
.L_x_4570:
[----:B------:R-:W-:Y:S05]  /*6690*/  BSYNC B6 ;  /* 0x0000000000067941 */ /* 0x000fea0003800000 */
.L_x_4569:
[----:B------:R-:W-:Y:S01]  /*66a0*/  ULDC.U8 UR4, c[0x0][0x410] ;  /* 0x0001040000047ab9 */ /* 0x000fe20000000000 */
[----:B------:R-:W-:Y:S01]  /*66b0*/  BSSY B0, `(.L_x_4571) ;  /* 0x00001ef000007945 */ /* 0x000fe20003800000 */
[----:B------:R-:W-:Y:S01]  /*66c0*/  ISETP.NE.AND P0, PT, RZ, UR4, PT ;  /* 0x00000004ff007c0c */ /* 0x000fe2000bf05270 */
[----:B------:R-:W-:-:S12]  /*66d0*/  IMAD R4, R25, 0x40, R22 ;  /* 0x0000004019047824 */ /* 0x000fd800078e0216 */
[----:B------:R-:W-:Y:S05]  /*66e0*/  @!P0 BRA `(.L_x_4572) ;  /* 0x0000000c00f08947 */ /* 0x000fea0003800000 */
[----:B------:R-:W-:-:S03]  /*66f0*/  UMOV UR4, 0xffffffff ;  /* 0xffffffff00047882 */ /* 0x000fc60000000000 */
[----:B------:R-:W-:Y:S05]  /*6700*/  BRA.DIV UR4, `(.L_x_4573) ;  /* 0x0000015e04987947 */ /* 0x000fea000b800000 */
[----:B------:R1:W2:Y:S04]  /*6710*/  SHFL.IDX PT, R3, R27, RZ, 0x1c1f ;  /* 0x001c1fff1b037589 */ /* 0x0002a800000e0000 */
[----:B------:R1:W3:Y:S04]  /*6720*/  SHFL.IDX PT, R0, R26, RZ, 0x1c1f ;  /* 0x001c1fff1a007589 */ /* 0x0002e800000e0000 */
[----:B------:R1:W4:Y:S04]  /*6730*/  SHFL.IDX PT, R5, R29, RZ, 0x1c1f ;  /* 0x001c1fff1d057589 */ /* 0x00032800000e0000 */
[----:B------:R1:W0:Y:S02]  /*6740*/  SHFL.IDX PT, R14, R28, RZ, 0x1c1f ;  /* 0x001c1fff1c0e7589 */ /* 0x00022400000e0000 */
.L_x_4828:
[----:B------:R-:W-:Y:S01]  /*6750*/  ULDC UR4, c[0x0][0x448] ;  /* 0x0001120000047ab9 */ /* 0x000fe20000000800 */
[----:B------:R-:W-:Y:S01]  /*6760*/  LEA.HI R6, R218, R218, RZ, 0x1 ;  /* 0x000000dada067211 */ /* 0x000fe200078f08ff */
[----:B------:R-:W-:Y:S01]  /*6770*/  IMAD R24, R24, UR4, RZ ;  /* 0x0000000418187c24 */ /* 0x000fe2000f8e02ff */
[----:B------:R-:W-:Y:S01]  /*6780*/  BSSY B1, `(.L_x_4574) ;  /* 0x000001e000017945 */ /* 0x000fe20003800000 */
[----:B------:R-:W-:Y:S02]  /*6790*/  CS2R R10, SRZ ;  /* 0x00000000000a7805 */ /* 0x000fe4000001ff00 */
[----:B------:R-:W-:Y:S02]  /*67a0*/  LOP3.LUT R9, R6, 0xfffffffe, RZ, 0xc0, !PT ;  /* 0xfffffffe06097812 */ /* 0x000fe400078ec0ff */
[----:B------:R-:W-:Y:S02]  /*67b0*/  CS2R R6, SRZ ;  /* 0x0000000000067805 */ /* 0x000fe4000001ff00 */
[----:B------:R-:W-:Y:S01]  /*67c0*/  ISETP.GE.AND P0, PT, R4, R24, PT ;  /* 0x000000180400720c */ /* 0x000fe20003f06270 */
[----:B------:R-:W-:Y:S01]  /*67d0*/  IMAD.SHL.U32 R4, R188, 0x40, RZ ;  /* 0x00000040bc047824 */ /* 0x000fe200078e00ff */
[----:B------:R-:W-:Y:S01]  /*67e0*/  CS2R R20, SRZ ;  /* 0x0000000000147805 */ /* 0x000fe2000001ff00 */
[----:B------:R-:W-:Y:S01]  /*67f0*/  IMAD.IADD R12, R218, 0x1, -R9 ;  /* 0x00000001da0c7824 */ /* 0x000fe200078e0a09 */
[----:B------:R-:W-:-:S02]  /*6800*/  CS2R R8, SRZ ;  /* 0x0000000000087805 */ /* 0x000fc4000001ff00 */
[----:B------:R-:W-:Y:S02]  /*6810*/  LOP3.LUT R31, R4, 0x1c0, RZ, 0xc0, !PT ;  /* 0x000001c0041f7812 */ /* 0x000fe400078ec0ff */
[----:B------:R-:W-:-:S05]  /*6820*/  SHF.L.U32 R13, R12, 0x1f, RZ ;  /* 0x0000001f0c0d7819 */ /* 0x000fca00000006ff */
[----:B------:R-:W-:Y:S05]  /*6830*/  @P0 BRA `(.L_x_4575) ;  /* 0x0000000000480947 */ /* 0x000fea0003800000 */
[----:B------:R-:W-:Y:S01]  /*6840*/  ULDC UR4, c[0x0][0x3f4] ;  /* 0x0000fd0000047ab9 */ /* 0x000fe20000000800 */
[----:B---3--:R-:W-:Y:S01]  /*6850*/  IMAD.MOV.U32 R6, RZ, RZ, R0 ;  /* 0x000000ffff067224 */ /* 0x008fe200078e0000 */
[----:B------:R-:W-:Y:S01]  /*6860*/  ISETP.GE.AND P3, PT, R190, UR4, PT ;  /* 0x00000004be007c0c */ /* 0x000fe2000bf66270 */
[----:B--2---:R-:W-:Y:S01]  /*6870*/  IMAD.MOV.U32 R7, RZ, RZ, R3 ;  /* 0x000000ffff077224 */ /* 0x004fe200078e0003 */
[----:B------:R-:W-:Y:S01]  /*6880*/  ISETP.GE.AND P2, PT, R184, UR4, PT ;  /* 0x00000004b8007c0c */ /* 0x000fe2000bf46270 */
[----:B----4-:R-:W-:Y:S01]  /*6890*/  IMAD.MOV.U32 R15, RZ, RZ, R5 ;  /* 0x000000ffff0f7224 */ /* 0x010fe200078e0005 */
[----:B------:R-:W-:-:S09]  /*68a0*/  CS2R R10, SRZ ;  /* 0x00000000000a7805 */ /* 0x000fd2000001ff00 */
[-C--:B-1----:R-:W-:Y:S02]  /*68b0*/  @!P3 IADD3 R28, P0, R0, R227.reuse, RZ ;  /* 0x000000e3001cb210 */ /* 0x082fe40007f1e0ff */
[----:B0-----:R-:W-:Y:S01]  /*68c0*/  @!P3 IADD3 R4, P1, R14, R227, RZ ;  /* 0x000000e30e04b210 */ /* 0x001fe20007f3e0ff */
        /* <DEDUP_REMOVED lines=9> */
.L_x_4575:
[----:B------:R-:W-:Y:S05]  /*6960*/  BSYNC B1 ;  /* 0x0000000000017941 */ /* 0x000fea0003800000 */
.L_x_4574:
[----:B------:R-:W4:Y:S01]  /*6970*/  SYNCS.PHASECHK.TRANS64.TRYWAIT P0, [R2+URZ+0x38800], R13 ;  /* 0x0388000d020075a7 */ /* 0x000f22000800017f */
[----:B--2---:R-:W-:Y:S01]  /*6980*/  LOP3.LUT R3, R31, 0x18, R16, 0xf8, !PT ;  /* 0x000000181f037812 */ /* 0x004fe200078ef810 */
[----:B---3--:R-:W-:Y:S01]  /*6990*/  IMAD R0, R25, -0x40, R24 ;  /* 0xffffffc019007824 */ /* 0x008fe200078e0218 */
[----:B0-----:R-:W-:Y:S01]  /*69a0*/  SHF.R.U32.HI R4, RZ, 0x3, R31 ;  /* 0x00000003ff047819 */ /* 0x001fe2000001161f */
[--C-:B-----5:R-:W-:Y:S01]  /*69b0*/  IMAD.MOV.U32 R14, RZ, RZ, R9.reuse ;  /* 0x000000ffff0e7224 */ /* 0x120fe200078e0009 */
[----:B-1----:R-:W-:Y:S01]  /*69c0*/  SHF.R.U64 R26, R8, 0x10, R9 ;  /* 0x00000010081a7819 */ /* 0x002fe20000001209 */
[--C-:B----4-:R-:W-:Y:S01]  /*69d0*/  IMAD.MOV.U32 R5, RZ, RZ, R7.reuse ;  /* 0x000000ffff057224 */ /* 0x110fe200078e0007 */
[----:B------:R-:W-:Y:S01]  /*69e0*/  LOP3.LUT R31, R3, R4, RZ, 0x3c, !PT ;  /* 0x00000004031f7212 */ /* 0x000fe200078e3cff */
[----:B------:R-:W-:Y:S01]  /*69f0*/  IMAD.MOV.U32 R3, RZ, RZ, R8 ;  /* 0x000000ffff037224 */ /* 0x000fe200078e0008 */
[----:B------:R-:W-:Y:S01]  /*6a00*/  SHF.R.U64 R27, R6, 0x10, R7 ;  /* 0x00000010061b7819 */ /* 0x000fe20000001207 */
[----:B------:R-:W-:Y:S01]  /*6a10*/  IMAD.MOV.U32 R4, RZ, RZ, R6 ;  /* 0x000000ffff047224 */ /* 0x000fe200078e0006 */
[----:B------:R-:W-:Y:S01]  /*6a20*/  SHF.R.U32.HI R29, RZ, 0x10, R9 ;  /* 0x00000010ff1d7819 */ /* 0x000fe20000011609 */
[----:B------:R-:W-:Y:S01]  /*6a30*/  IMAD R31, R192, 0x200, R31 ;  /* 0x00000200c01f7824 */ /* 0x000fe200078e021f */
[----:B------:R-:W-:Y:S01]  /*6a40*/  PRMT R30, R3, 0x5410, R26 ;  /* 0x00005410031e7816 */ /* 0x000fe2000000001a */
[----:B------:R-:W-:Y:S01]  /*6a50*/  IMAD.MOV.U32 R8, RZ, RZ, R20 ;  /* 0x000000ffff087224 */ /* 0x000fe200078e0014 */
[----:B------:R-:W-:Y:S01]  /*6a60*/  SHF.R.U32.HI R24, RZ, 0x10, R7 ;  /* 0x00000010ff187819 */ /* 0x000fe20000011607 */
[----:B------:R-:W-:Y:S01]  /*6a70*/  IMAD R3, R31, 0x2, R2 ;  /* 0x000000021f037824 */ /* 0x000fe200078e0202 */
[----:B------:R-:W-:Y:S01]  /*6a80*/  SHF.R.U64 R25, R20, 0x10, R21 ;  /* 0x0000001014197819 */ /* 0x000fe20000001215 */
[----:B------:R-:W-:Y:S01]  /*6a90*/  BSSY B1, `(.L_x_4576) ;  /* 0x0000011000017945 */ /* 0x000fe20003800000 */
[----:B------:R-:W-:Y:S01]  /*6aa0*/  VIMNMX R37, R0, 0x40, PT ;  /* 0x0000004000257848 */ /* 0x000fe20003fe0100 */
[----:B------:R-:W-:Y:S01]  /*6ab0*/  IMAD.MOV.U32 R6, RZ, RZ, R10 ;  /* 0x000000ffff067224 */ /* 0x000fe200078e000a */
[----:B------:R-:W-:Y:S01]  /*6ac0*/  SHF.R.U64 R15, R10, 0x10, R11 ;  /* 0x000000100a0f7819 */ /* 0x000fe2000000120b */
[----:B------:R-:W-:Y:S01]  /*6ad0*/  IMAD.MOV.U32 R9, RZ, RZ, R21 ;  /* 0x000000ffff097224 */ /* 0x000fe200078e0015 */
[----:B------:R-:W-:Y:S01]  /*6ae0*/  PRMT R27, R4, 0x5410, R27 ;  /* 0x00005410041b7816 */ /* 0x000fe2000000001b */
[----:B------:R-:W-:Y:S01]  /*6af0*/  IMAD.MOV.U32 R7, RZ, RZ, R11 ;  /* 0x000000ffff077224 */ /* 0x000fe200078e000b */
[----:B------:R-:W-:Y:S01]  /*6b00*/  SHF.R.U32.HI R20, RZ, 0x10, R21 ;  /* 0x00000010ff147819 */ /* 0x000fe20000011615 */
        /* <DEDUP_REMOVED lines=9> */
.L_x_4829:
[----:B------:R-:W-:Y:S05]  /*6ba0*/  BSYNC B1 ;  /* 0x0000000000017941 */ /* 0x000fea0003800000 */
.L_x_4576:
[----:B------:R-:W-:Y:S01]  /*6bb0*/  BSSY B1, `(.L_x_4578) ;  /* 0x0000059000017945 */ /* 0x000fe20003800000 */
[----:B------:R-:W-:Y:S01]  /*6bc0*/  PRMT R33, R9, 0x5410, R20 ;  /* 0x0000541009217816 */ /* 0x000fe20000000014 */
[----:B------:R-:W-:Y:S01]  /*6bd0*/  @P2 VIADD R0, R4, 0xffffffc0 ;  /* 0xffffffc004002836 */ /* 0x000fe20000000000 */
[----:B------:R-:W-:Y:S02]  /*6be0*/  PRMT R34, R6, 0x5410, R15 ;  /* 0x0000541006227816 */ /* 0x000fe4000000000f */
[----:B------:R-:W-:Y:S01]  /*6bf0*/  PRMT R35, R7, 0x5410, R10 ;  /* 0x0000541007237816 */ /* 0x000fe2000000000a */
[----:B------:R-:W-:Y:S06]  /*6c00*/  @P1 BRA `(.L_x_4579) ;  /* 0x00000004004c1947 */ /* 0x000fec0003800000 */
[----:B------:R-:W1:Y:S01]  /*6c10*/  LDC R5, c[0x0][0x3f4] ;  /* 0x0000fd00ff057b82 */ /* 0x000e620000000800 */
[----:B------:R-:W-:Y:S01]  /*6c20*/  BSSY B2, `(.L_x_4580) ;  /* 0x000002a000027945 */ /* 0x000fe20003800000 */
[-C--:B-1----:R-:W-:Y:S02]  /*6c30*/  ISETP.GE.AND P0, PT, R184, R5.reuse, PT ;  /* 0x00000005b800720c */ /* 0x082fe40003f06270 */
[----:B------:R-:W-:-:S11]  /*6c40*/  ISETP.GE.AND P1, PT, R190, R5, PT ;  /* 0x00000005be00720c */ /* 0x000fd60003f26270 */
[----:B------:R-:W-:Y:S05]  /*6c50*/  @P0 BRA `(.L_x_4581) ;  /* 0x0000000000980947 */ /* 0x000fea0003800000 */
[----:B------:R-:W1:Y:S01]  /*6c60*/  LDS.128 R4, [R3+0x20400] ;  /* 0x0204000003047984 */ /* 0x000e620000000c00 */
[C---:B------:R-:W-:Y:S01]  /*6c70*/  IMAD.U32 R15, R32.reuse, 0x10000, RZ ;  /* 0x00010000200f7824 */ /* 0x040fe200078e00ff */
[----:B------:R-:W-:Y:S01]  /*6c80*/  LOP3.LUT R20, R32, 0xffff0000, RZ, 0xc0, !PT ;  /* 0xffff000020147812 */ /* 0x000fe200078ec0ff */
[C---:B0-----:R-:W-:Y:S01]  /*6c90*/  IMAD.U32 R13, R30.reuse, 0x10000, RZ ;  /* 0x000100001e0d7824 */ /* 0x041fe200078e00ff */
[----:B------:R-:W-:Y:S01]  /*6ca0*/  LOP3.LUT R14, R30, 0xffff0000, RZ, 0xc0, !PT ;  /* 0xffff00001e0e7812 */ /* 0x000fe200078ec0ff */
[C---:B-1----:R-:W-:Y:S01]  /*6cb0*/  IMAD.U32 R8, R4.reuse, 0x10000, RZ ;  /* 0x0001000004087824 */ /* 0x042fe200078e00ff */
        /* <DEDUP_REMOVED lines=32> */
.L_x_4581:
[----:B------:R-:W-:Y:S05]  /*6ec0*/  BSYNC B2 ;  /* 0x0000000000027941 */ /* 0x000fea0003800000 */
.L_x_4580:
[----:B------:R-:W-:Y:S05]  /*6ed0*/  @P1 BRA `(.L_x_4579) ;  /* 0x0000000000981947 */ /* 0x000fea0003800000 */
[----:B-1----:R-:W1:Y:S01]  /*6ee0*/  LDS.128 R4, [R0] ;  /* 0x0000000000047984 */ /* 0x002e620000000c00 */
        /* <DEDUP_REMOVED lines=37> */
.L_x_4579:
[----:B------:R-:W-:Y:S05]  /*7140*/  BSYNC B1 ;  /* 0x0000000000017941 */ /* 0x000fea0003800000 */
.L_x_4578:
[----:B------:R-:W-:-:S13]  /*7150*/  ISETP.GE.AND P0, PT, R234, R37, PT ;  /* 0x00000025ea00720c */ /* 0x000fda0003f06270 */
[----:B------:R-:W-:Y:S05]  /*7160*/  @P0 BRA `(.L_x_4582) ;  /* 0x00000014000c0947 */ /* 0x000fea0003800000 */
[----:B-12---:R-:W1:Y:S01]  /*7170*/  LDC R5, c[0x0][0x3f4] ;  /* 0x0000fd00ff057b82 */ /* 0x006e620000000800 */
[----:B------:R-:W-:Y:S01]  /*7180*/  BSSY B1, `(.L_x_4583) ;  /* 0x000002a000017945 */ /* 0x000fe20003800000 */
[-C--:B-1----:R-:W-:Y:S02]  /*7190*/  ISETP.GE.AND P0, PT, R184, R5.reuse, PT ;  /* 0x00000005b800720c */ /* 0x082fe40003f06270 */
[----:B------:R-:W-:-:S11]  /*71a0*/  ISETP.GE.AND P1, PT, R190, R5, PT ;  /* 0x00000005be00720c */ /* 0x000fd60003f26270 */
[----:B------:R-:W-:Y:S05]  /*71b0*/  @P0 BRA `(.L_x_4584) ;  /* 0x0000000000980947 */ /* 0x000fea0003800000 */
[----:B------:R-:W1:Y:S01]  /*71c0*/  LDS.128 R4, [R3+0x21400] ;  /* 0x0214000003047984 */ /* 0x000e620000000c00 */
        /* <DEDUP_REMOVED lines=12> */
[-C--:B------:R-:W-:Y:S01]  /*7290*/  FMUL.FTZ R15, R20, R4.reuse ;  /* 0x00000004140f7220 */ /* 0x080fe20000410000 */
[C---:B0-----:R-:W-:Y:S01]  /*72a0*/  FMUL.FTZ R13, R24.reuse, R4 ;  /* 0x00000004180d7220 */ /* 0x041fe20000410000 */
[C---:B------:R-:W-:Y:S01]  /*72b0*/  IMAD.U32 R11, R7.reuse, 0x10000, RZ ;  /* 0x00010000070b7824 */ /* 0x040fe200078e00ff */
[----:B------:R-:W-:Y:S01]  /*72c0*/  LOP3.LUT R7, R7, 0xffff0000, RZ, 0xc0, !PT ;  /* 0xffff000007077812 */ /* 0x000fe200078ec0ff */
[-C--:B------:R-:W-:Y:S01]  /*72d0*/  FFMA.FTZ R15, R24, R8.reuse, R15 ;  /* 0x00000008180f7223 */ /* 0x080fe2000001000f */
[----:B------:R-:W-:Y:S01]  /*72e0*/  FFMA.FTZ R4, R20, R8, -R13 ;  /* 0x0000000814047223 */ /* 0x000fe2000001080d */
[----:B------:R-:W-:-:S02]  /*72f0*/  IMAD.U32 R24, R29, 0x10000, RZ ;  /* 0x000100001d187824 */ /* 0x000fc400078e00ff */
[-C--:B------:R-:W-:Y:S01]  /*7300*/  FMUL.FTZ R14, R25, R5.reuse ;  /* 0x00000005190e7220 */ /* 0x080fe20000410000 */
[----:B------:R-:W-:Y:S01]  /*7310*/  FMUL.FTZ R8, R21, R5 ;  /* 0x0000000515087220 */ /* 0x000fe20000410000 */
[----:B------:R-:W-:Y:S01]  /*7320*/  LOP3.LUT R29, R29, 0xffff0000, RZ, 0xc0, !PT ;  /* 0xffff00001d1d7812 */ /* 0x000fe200078ec0ff */
[-C--:B------:R-:W-:Y:S01]  /*7330*/  FMUL.FTZ R13, R24, R6.reuse ;  /* 0x00000006180d7220 */ /* 0x080fe20000410000 */
[-C--:B------:R-:W-:Y:S01]  /*7340*/  FFMA.FTZ R5, R21, R9.reuse, -R14 ;  /* 0x0000000915057223 */ /* 0x080fe2000001080e */
[----:B------:R-:W-:Y:S01]  /*7350*/  FFMA.FTZ R8, R25, R9, R8 ;  /* 0x0000000919087223 */ /* 0x000fe20000010008 */
[C---:B------:R-:W-:Y:S01]  /*7360*/  FMUL.FTZ R9, R26.reuse, R6 ;  /* 0x000000061a097220 */ /* 0x040fe20000410000 */
[-C--:B------:R-:W-:Y:S01]  /*7370*/  FMUL.FTZ R14, R33, R7.reuse ;  /* 0x00000007210e7220 */ /* 0x080fe20000410000 */
[C---:B------:R-:W-:Y:S01]  /*7380*/  FMUL.FTZ R20, R29.reuse, R7 ;  /* 0x000000071d147220 */ /* 0x040fe20000410000 */
[-C--:B------:R-:W-:Y:S01]  /*7390*/  FFMA.FTZ R13, R26, R10.reuse, R13 ;  /* 0x0000000a1a0d7223 */ /* 0x080fe2000001000d */
[----:B------:R-:W-:Y:S01]  /*73a0*/  FFMA.FTZ R6, R24, R10, -R9 ;  /* 0x0000000a18067223 */ /* 0x000fe20000010809 */
[-C--:B------:R-:W-:Y:S01]  /*73b0*/  FFMA.FTZ R7, R29, R11.reuse, -R14 ;  /* 0x0000000b1d077223 */ /* 0x080fe2000001080e */
[----:B------:R-:W-:Y:S01]  /*73c0*/  FFMA.FTZ R20, R33, R11, R20 ;  /* 0x0000000b21147223 */ /* 0x000fe20000010014 */
[----:B------:R-:W-:-:S02]  /*73d0*/  F2FP.BF16.F32.PACK_AB R4, R15, R4 ;  /* 0x000000040f04723e */ /* 0x000fc400000010ff */
[----:B------:R-:W-:Y:S02]  /*73e0*/  F2FP.BF16.F32.PACK_AB R5, R8, R5 ;  /* 0x000000050805723e */ /* 0x000fe400000010ff */
[----:B------:R-:W-:Y:S02]  /*73f0*/  F2FP.BF16.F32.PACK_AB R6, R13, R6 ;  /* 0x000000060d06723e */ /* 0x000fe400000010ff */
[----:B------:R-:W-:-:S05]  /*7400*/  F2FP.BF16.F32.PACK_AB R7, R20, R7 ;  /* 0x000000071407723e */ /* 0x000fca00000010ff */
[----:B------:R1:W-:Y:S02]  /*7410*/  STS.128 [R3+0x21400], R4 ;  /* 0x0214000403007388 */ /* 0x0003e40000000c00 */
.L_x_4584:
[----:B------:R-:W-:Y:S05]  /*7420*/  BSYNC B1 ;  /* 0x0000000000017941 */ /* 0x000fea0003800000 */
.L_x_4583:
[----:B------:R-:W-:Y:S05]  /*7430*/  @P1 BRA `(.L_x_4582) ;  /* 0x0000001000581947 */ /* 0x000fea0003800000 */
[----:B-1----:R-:W1:Y:S01]  /*7440*/  LDS.128 R4, [R0+0x1000] ;  /* 0x0010000000047984 */ /* 0x002e620000000c00 */
[C---:B------:R-:W-:Y:S01]  /*7450*/  IMAD.U32 R15, R34.reuse, 0x10000, RZ ;  /* 0x00010000220f7824 */ /* 0x040fe200078e00ff */
[----:B------:R-:W-:Y:S01]  /*7460*/  LOP3.LUT R34, R34, 0xffff0000, RZ, 0xc0, !PT ;  /* 0xffff000022227812 */ /* 0x000fe200078ec0ff */
[C---:B0-----:R-:W-:Y:S01]  /*7470*/  IMAD.U32 R13, R27.reuse, 0x10000, RZ ;  /* 0x000100001b0d7824 */ /* 0x041fe200078e00ff */
        /* <DEDUP_REMOVED lines=13> */
[----:B------:R-:W-:Y:S01]  /*7550*/  FFMA.FTZ R4, R13, R3, -R14 ;  /* 0x000000030d047223 */ /* 0x000fe2000001080e */
[C---:B------:R-:W-:Y:S01]  /*7560*/  FMUL.FTZ R13, R24.reuse, R5 ;  /* 0x00000005180d7220 */ /* 0x040fe20000410000 */
[----:B------:R-:W-:Y:S01]  /*7570*/  LOP3.LUT R7, R7, 0xffff0000, RZ, 0xc0, !PT ;  /* 0xffff000007077812 */ /* 0x000fe200078ec0ff */
[-C--:B------:R-:W-:Y:S01]  /*7580*/  FFMA.FTZ R5, R24, R8.reuse, -R11 ;  /* 0x0000000818057223 */ /* 0x080fe2000001080b */
[----:B------:R-:W-:Y:S01]  /*7590*/  FFMA.FTZ R3, R15, R3, R20 ;  /* 0x000000030f037223 */ /* 0x000fe20000010014 */
[C---:B------:R-:W-:Y:S01]  /*75a0*/  LOP3.LUT R24, R31.reuse, 0xffff0000, RZ, 0xc0, !PT ;  /* 0xffff00001f187812 */ /* 0x040fe200078ec0ff */
[----:B------:R-:W-:Y:S02]  /*75b0*/  IMAD.U32 R15, R31, 0x10000, RZ ;  /* 0x000100001f0f7824 */ /* 0x000fe400078e00ff */
[----:B------:R-:W-:Y:S01]  /*75c0*/  FFMA.FTZ R8, R34, R8, R13 ;  /* 0x0000000822087223 */ /* 0x000fe2000001000d */
        /* <DEDUP_REMOVED lines=14> */
.L_x_4572:
[----:B------:R-:W-:-:S03]  /*76b0*/  UMOV UR4, 0xffffffff ;  /* 0xffffffff00047882 */ /* 0x000fc60000000000 */
[----:B------:R-:W-:Y:S05]  /*76c0*/  BRA.DIV UR4, `(.L_x_4585) ;  /* 0x00000152042c7947 */ /* 0x000fea000b800000 */
[----:B------:R-:W1:Y:S04]  /*76d0*/  SHFL.IDX PT, R3, R27, RZ, 0x1c1f ;  /* 0x001c1fff1b037589 */ /* 0x000e6800000e0000 */
[----:B------:R-:W2:Y:S04]  /*76e0*/  SHFL.IDX PT, R0, R26, RZ, 0x1c1f ;  /* 0x001c1fff1a007589 */ /* 0x000ea800000e0000 */
[----:B------:R3:W4:Y:S04]  /*76f0*/  SHFL.IDX PT, R5, R29, RZ, 0x1c1f ;  /* 0x001c1fff1d057589 */ /* 0x00072800000e0000 */
[----:B------:R3:W0:Y:S01]  /*7700*/  SHFL.IDX PT, R14, R28, RZ, 0x1c1f ;  /* 0x001c1fff1c0e7589 */ /* 0x00062200000e0000 */
[----:B-1----:R-:W-:-:S02]  /*7710*/  IMAD.MOV.U32 R21, RZ, RZ, R3 ;  /* 0x000000ffff157224 */ /* 0x002fc400078e0003 */
[----:B--23--:R-:W-:-:S07]  /*7720*/  IMAD.MOV.U32 R20, RZ, RZ, R0 ;  /* 0x000000ffff147224 */ /* 0x00cfce00078e0000 */
.L_x_4835:
[----:B------:R-:W-:Y:S01]  /*7730*/  ULDC UR4, c[0x0][0x448] ;  /* 0x0001120000047ab9 */ /* 0x000fe20000000800 */
[----:B------:R-:W1:Y:S01]  /*7740*/  LDC R45, c[0x0][0x3f4] ;  /* 0x0000fd00ff2d7b82 */ /* 0x000e620000000800 */
[----:B------:R-:W-:Y:S01]  /*7750*/  IMAD R0, R24, UR4, RZ ;  /* 0x0000000418007c24 */ /* 0x000fe2000f8e02ff */
[----:B------:R-:W-:Y:S01]  /*7760*/  LEA.HI R3, R218, R218, RZ, 0x1 ;  /* 0x000000dada037211 */ /* 0x000fe200078f08ff */
[----:B------:R-:W-:Y:S01]  /*7770*/  BSSY B1, `(.L_x_4586) ;  /* 0x0000013000017945 */ /* 0x000fe20003800000 */
[----:B----4-:R-:W-:Y:S01]  /*7780*/  IMAD.MOV.U32 R15, RZ, RZ, R5 ;  /* 0x000000ffff0f7224 */ /* 0x010fe200078e0005 */
        /* <DEDUP_REMOVED lines=14> */
[----:B0-----:R-:W-:Y:S01]  /*7870*/  IMAD.WIDE R14, R16, 0x2, R14 ;  /* 0x00000002100e7825 */ /* 0x001fe200078e020e */
[----:B------:R2:W5:Y:S04]  /*7880*/  LD.E.128 R4, desc[UR40][R20.64] ;  /* 0x0000002814047980 */ /* 0x000568000c101d00 */
[----:B------:R2:W5:Y:S02]  /*7890*/  LD.E.128 R8, desc[UR40][R14.64] ;  /* 0x000000280e087980 */ /* 0x000564000c101d00 */
.L_x_4587:
[----:B------:R-:W-:Y:S05]  /*78a0*/  BSYNC B1 ;  /* 0x0000000000017941 */ /* 0x000fea0003800000 */
.L_x_4586:
[----:B------:R-:W3:Y:S01]  /*78b0*/  SYNCS.PHASECHK.TRANS64.TRYWAIT P1, [R2+URZ+0x38800], R13 ;  /* 0x0388000d020075a7 */ /* 0x000ee2000802017f */
[----:B------:R-:W-:Y:S01]  /*78c0*/  IMAD R0, R25, -0x40, R0 ;  /* 0xffffffc019007824 */ /* 0x000fe200078e0200 */
[--C-:B-----5:R-:W-:Y:S01]  /*78d0*/  SHF.R.U64 R26, R4, 0x10, R5.reuse ;  /* 0x00000010041a7819 */ /* 0x120fe20000001205 */
[----:B------:R-:W-:Y:S01]  /*78e0*/  IMAD.MOV.U32 R3, RZ, RZ, R4 ;  /* 0x000000ffff037224 */ /* 0x000fe200078e0004 */
[--C-:B------:R-:W-:Y:S01]  /*78f0*/  SHF.R.U32.HI R27, RZ, 0x10, R5.reuse ;  /* 0x00000010ff1b7819 */ /* 0x100fe20000011605 */
[----:B0-2---:R-:W-:Y:S01]  /*7900*/  IMAD.MOV.U32 R14, RZ, RZ, R5 ;  /* 0x000000ffff0e7224 */ /* 0x005fe200078e0005 */
[--C-:B------:R-:W-:Y:S01]  /*7910*/  SHF.R.U64 R25, R6, 0x10, R7.reuse ;  /* 0x0000001006197819 */ /* 0x100fe20000001207 */
[----:B------:R-:W-:Y:S01]  /*7920*/  IMAD.MOV.U32 R4, RZ, RZ, R6 ;  /* 0x000000ffff047224 */ /* 0x000fe200078e0006 */
[--C-:B------:R-:W-:Y:S01]  /*7930*/  SHF.R.U32.HI R24, RZ, 0x10, R7.reuse ;  /* 0x00000010ff187819 */ /* 0x100fe20000011607 */
[----:B------:R-:W-:Y:S01]  /*7940*/  IMAD.MOV.U32 R5, RZ, RZ, R7 ;  /* 0x000000ffff057224 */ /* 0x000fe200078e0007 */
[--C-:B------:R-:W-:Y:S01]  /*7950*/  SHF.R.U64 R21, R8, 0x10, R9.reuse ;  /* 0x0000001008157819 */ /* 0x100fe20000001209 */
[----:B------:R-:W-:Y:S01]  /*7960*/  IMAD.MOV.U32 R6, RZ, RZ, R8 ;  /* 0x000000ffff067224 */ /* 0x000fe200078e0008 */
[--C-:B------:R-:W-:Y:S01]  /*7970*/  SHF.R.U32.HI R20, RZ, 0x10, R9.reuse ;  /* 0x00000010ff147819 */ /* 0x100fe20000011609 */
[----:B------:R-:W-:Y:S01]  /*7980*/  IMAD.MOV.U32 R7, RZ, RZ, R9 ;  /* 0x000000ffff077224 */ /* 0x000fe200078e0009 */
[----:B-1----:R-:W-:Y:S01]  /*7990*/  ISETP.GE.AND P0, PT, R16, R45, PT ;  /* 0x0000002d1000720c */ /* 0x002fe20003f06270 */
[----:B------:R-:W-:Y:S01]  /*79a0*/  IMAD.MOV.U32 R8, RZ, RZ, R10 ;  /* 0x000000ffff087224 */ /* 0x000fe200078e000a */
[----:B------:R-:W-:Y:S01]  /*79b0*/  VIMNMX R29, R0, 0x40, PT ;  /* 0x00000040001d7848 */ /* 0x000fe20003fe0100 */
[--C-:B------:R-:W-:Y:S01]  /*79c0*/  IMAD.MOV.U32 R9, RZ, RZ, R11.reuse ;  /* 0x000000ffff097224 */ /* 0x100fe200078e000b */
[--C-:B------:R-:W-:Y:S01]  /*79d0*/  SHF.R.U64 R15, R10, 0x10, R11.reuse ;  /* 0x000000100a0f7819 */ /* 0x100fe2000000120b */
[----:B------:R-:W-:Y:S01]  /*79e0*/  BSSY B1, `(.L_x_4588) ;  /* 0x000000d000017945 */ /* 0x000fe20003800000 */
[----:B------:R-:W-:-:S02]  /*79f0*/  SHF.R.U32.HI R10, RZ, 0x10, R11 ;  /* 0x00000010ff0a7819 */ /* 0x000fc4000001160b */
[----:B------:R-:W-:Y:S02]  /*7a00*/  PRMT R39, R3, 0x5410, R26 ;  /* 0x0000541003277816 */ /* 0x000fe4000000001a */
[-C--:B------:R-:W-:Y:S02]  /*7a10*/  ISETP.GE.OR P2, PT, R22, R29.reuse, P0 ;  /* 0x0000001d1600720c */ /* 0x080fe40000746670 */
        /* <DEDUP_REMOVED lines=8> */
[----:B---3--:R-:W-:Y:S06]  /*7aa0*/  @!P1 BRA `(.L_x_4589) ;  /* 0x0000014c00ac9947 */ /* 0x008fec0003800000 */
.L_x_4836:
[----:B------:R-:W-:Y:S05]  /*7ab0*/  BSYNC B1 ;  /* 0x0000000000017941 */ /* 0x000fea0003800000 */
.L_x_4588:
[----:B------:R-:W-:Y:S04]  /*7ac0*/  BSSY B1, `(.L_x_4590) ;  /* 0x000005a000017945 */ /* 0x000fe80003800000 */
[----:B------:R-:W-:Y:S05]  /*7ad0*/  @P2 BRA `(.L_x_4591) ;  /* 0x0000000400602947 */ /* 0x000fea0003800000 */
[----:B------:R-:W-:Y:S01]  /*7ae0*/  IMAD.SHL.U32 R4, R188, 0x40, RZ ;  /* 0x00000040bc047824 */ /* 0x000fe200078e00ff */
[C---:B------:R-:W-:Y:S01]  /*7af0*/  LOP3.LUT R27, R41.reuse, 0xffff0000, RZ, 0xc0, !PT ;  /* 0xffff0000291b7812 */ /* 0x040fe200078ec0ff */
        /* <DEDUP_REMOVED lines=14> */
[----:B------:R-:W0:Y:S01]  /*7be0*/  LDS.128 R4, [R36+0x20400] ;  /* 0x0204000024047984 */ /* 0x000e220000000c00 */
[C---:B-1----:R-:W-:Y:S01]  /*7bf0*/  IMAD.U32 R21, R8.reuse, 0x10000, RZ ;  /* 0x0001000008157824 */ /* 0x042fe200078e00ff */
[----:B------:R-:W-:Y:S01]  /*7c00*/  LOP3.LUT R8, R8, 0xffff0000, RZ, 0xc0, !PT ;  /* 0xffff000008087812 */ /* 0x000fe200078ec0ff */
[C---:B------:R-:W-:Y:S01]  /*7c10*/  IMAD.U32 R25, R10.reuse, 0x10000, RZ ;  /* 0x000100000a197824 */ /* 0x040fe200078e00ff */
[----:B------:R-:W-:Y:S01]  /*7c20*/  LOP3.LUT R10, R10, 0xffff0000, RZ, 0xc0, !PT ;  /* 0xffff00000a0a7812 */ /* 0x000fe200078ec0ff */
[----:B0-----:R-:W-:Y:S02]  /*7c30*/  IMAD.U32 R13, R4, 0x10000, RZ ;  /* 0x00010000040d7824 */ /* 0x001fe400078e00ff */
[C---:B------:R-:W-:Y:S01]  /*7c40*/  FMUL.FTZ R32, R21.reuse, R30 ;  /* 0x0000001e15207220 */ /* 0x040fe20000410000 */
[-C--:B------:R-:W-:Y:S01]  /*7c50*/  FMUL.FTZ R34, R21, R28.reuse ;  /* 0x0000001c15227220 */ /* 0x080fe20000410000 */
[----:B------:R-:W-:Y:S01]  /*7c60*/  LOP3.LUT R21, R39, 0xffff0000, RZ, 0xc0, !PT ;  /* 0xffff000027157812 */ /* 0x000fe200078ec0ff */
[----:B------:R-:W-:Y:S01]  /*7c70*/  FMUL.FTZ R29, R8, R27 ;  /* 0x0000001b081d7220 */ /* 0x000fe20000410000 */
[----:B------:R-:W-:Y:S01]  /*7c80*/  LOP3.LUT R4, R4, 0xffff0000, RZ, 0xc0, !PT ;  /* 0xffff000004047812 */ /* 0x000fe200078ec0ff */
[----:B------:R-:W-:Y:S01]  /*7c90*/  FFMA.FTZ R31, R13, R28, -R32 ;  /* 0x0000001c0d1f7223 */ /* 0x000fe20000010820 */
[----:B------:R-:W-:-:S02]  /*7ca0*/  IMAD.U32 R32, R43, 0x10000, RZ ;  /* 0x000100002b207824 */ /* 0x000fc400078e00ff */
[----:B------:R-:W-:Y:S01]  /*7cb0*/  FFMA.FTZ R34, R13, R30, R34 ;  /* 0x0000001e0d227223 */ /* 0x000fe20000010022 */
[----:B------:R-:W-:Y:S02]  /*7cc0*/  IMAD.U32 R28, R40, 0x10000, RZ ;  /* 0x00010000281c7824 */ /* 0x000fe400078e00ff */
[-C--:B------:R-:W-:Y:S01]  /*7cd0*/  FMUL.FTZ R13, R8, R21.reuse ;  /* 0x00000015080d7220 */ /* 0x080fe20000410000 */
[----:B------:R-:W-:Y:S01]  /*7ce0*/  FFMA.FTZ R30, R4, R21, -R29 ;  /* 0x00000015041e7223 */ /* 0x000fe2000001081d */
[----:B------:R-:W-:Y:S01]  /*7cf0*/  FMUL.FTZ R8, R25, R32 ;  /* 0x0000002019087220 */ /* 0x000fe20000410000 */
[C---:B------:R-:W-:Y:S01]  /*7d00*/  IMAD.U32 R15, R6.reuse, 0x10000, RZ ;  /* 0x00010000060f7824 */ /* 0x040fe200078e00ff */
[----:B------:R-:W-:Y:S01]  /*7d10*/  LOP3.LUT R29, R43, 0xffff0000, RZ, 0xc0, !PT ;  /* 0xffff00002b1d7812 */ /* 0x000fe200078ec0ff */
[-C--:B------:R-:W-:Y:S01]  /*7d20*/  FMUL.FTZ R25, R25, R28.reuse ;  /* 0x0000001c19197220 */ /* 0x080fe20000410000 */
[----:B------:R-:W-:Y:S01]  /*7d30*/  LOP3.LUT R6, R6, 0xffff0000, RZ, 0xc0, !PT ;  /* 0xffff000006067812 */ /* 0x000fe200078ec0ff */
[C---:B------:R-:W-:Y:S01]  /*7d40*/  FFMA.FTZ R28, R15.reuse, R28, -R8 ;  /* 0x0000001c0f1c7223 */ /* 0x040fe20000010808 */
[----:B------:R-:W-:Y:S01]  /*7d50*/  LOP3.LUT R21, R40, 0xffff0000, RZ, 0xc0, !PT ;  /* 0xffff000028157812 */ /* 0x000fe200078ec0ff */
[----:B------:R-:W-:Y:S01]  /*7d60*/  FFMA.FTZ R32, R15, R32, R25 ;  /* 0x000000200f207223 */ /* 0x000fe20000010019 */
[----:B------:R-:W-:-:S02]  /*7d70*/  IMAD.U32 R24, R9, 0x10000, RZ ;  /* 0x0001000009187824 */ /* 0x000fc400078e00ff */
[----:B------:R-:W-:Y:S01]  /*7d80*/  FMUL.FTZ R15, R10, R29 ;  /* 0x0000001d0a0f7220 */ /* 0x000fe20000410000 */
[----:B------:R-:W-:Y:S02]  /*7d90*/  IMAD.U32 R25, R42, 0x10000, RZ ;  /* 0x000100002a197824 */ /* 0x000fe400078e00ff */
[----:B------:R-:W-:Y:S01]  /*7da0*/  FFMA.FTZ R27, R4, R27, R13 ;  /* 0x0000001b041b7223 */ /* 0x000fe2000001000d */
[----:B------:R-:W-:Y:S02]  /*7db0*/  IMAD.U32 R14, R5, 0x10000, RZ ;  /* 0x00010000050e7824 */ /* 0x000fe400078e00ff */
[-C--:B------:R-:W-:Y:S01]  /*7dc0*/  FMUL.FTZ R37, R10, R21.reuse ;  /* 0x000000150a257220 */ /* 0x080fe20000410000 */
[----:B------:R-:W-:Y:S02]  /*7dd0*/  IMAD.U32 R13, R0, 0x10000, RZ ;  /* 0x00010000000d7824 */ /* 0x000fe400078e00ff */
[----:B------:R-:W-:Y:S01]  /*7de0*/  FFMA.FTZ R35, R6, R21, -R15 ;  /* 0x0000001506237223 */ /* 0x000fe2000001080f */
[----:B------:R-:W-:Y:S01]  /*7df0*/  FMUL.FTZ R33, R24, R25 ;  /* 0x0000001918217220 */ /* 0x000fe20000410000 */
[----:B------:R-:W-:-:S02]  /*7e00*/  IMAD.U32 R26, R11, 0x10000, RZ ;  /* 0x000100000b1a7824 */ /* 0x000fc400078e00ff */
[----:B------:R-:W-:Y:S01]  /*7e10*/  FMUL.FTZ R24, R24, R13 ;  /* 0x0000000d18187220 */ /* 0x000fe20000410000 */
[----:B------:R-:W-:Y:S02]  /*7e20*/  IMAD.U32 R21, R44, 0x10000, RZ ;  /* 0x000100002c157824 */ /* 0x000fe400078e00ff */
[----:B------:R-:W-:Y:S01]  /*7e30*/  FFMA.FTZ R37, R6, R29, R37 ;  /* 0x0000001d06257223 */ /* 0x000fe20000010025 */
[----:B------:R-:W-:Y:S02]  /*7e40*/  IMAD.U32 R15, R3, 0x10000, RZ ;  /* 0x00010000030f7824 */ /* 0x000fe400078e00ff */
[----:B------:R-:W-:Y:S01]  /*7e50*/  FFMA.FTZ R33, R14, R13, -R33 ;  /* 0x0000000d0e217223 */ /* 0x000fe20000010821 */
[----:B------:R-:W-:Y:S01]  /*7e60*/  IMAD.U32 R20, R7, 0x10000, RZ ;  /* 0x0001000007147824 */ /* 0x000fe200078e00ff */
[----:B------:R-:W-:Y:S01]  /*7e70*/  LOP3.LUT R9, R9, 0xffff0000, RZ, 0xc0, !PT ;  /* 0xffff000009097812 */ /* 0x000fe200078ec0ff */
[C---:B------:R-:W-:Y:S01]  /*7e80*/  FMUL.FTZ R29, R26.reuse, R21 ;  /* 0x000000151a1d7220 */ /* 0x040fe20000410000 */
[----:B------:R-:W-:Y:S01]  /*7e90*/  LOP3.LUT R11, R11, 0xffff0000, RZ, 0xc0, !PT ;  /* 0xffff00000b0b7812 */ /* 0x000fe200078ec0ff */
[----:B------:R-:W-:Y:S01]  /*7ea0*/  FMUL.FTZ R13, R26, R15 ;  /* 0x0000000f1a0d7220 */ /* 0x000fe20000410000 */
[----:B------:R-:W-:Y:S01]  /*7eb0*/  LOP3.LUT R8, R42, 0xffff0000, RZ, 0xc0, !PT ;  /* 0xffff00002a087812 */ /* 0x000fe200078ec0ff */
[----:B------:R-:W-:Y:S01]  /*7ec0*/  FFMA.FTZ R24, R14, R25, R24 ;  /* 0x000000190e187223 */ /* 0x000fe20000010018 */
[----:B------:R-:W-:Y:S01]  /*7ed0*/  LOP3.LUT R10, R44, 0xffff0000, RZ, 0xc0, !PT ;  /* 0xffff00002c0a7812 */ /* 0x000fe200078ec0ff */
[----:B------:R-:W-:Y:S01]  /*7ee0*/  FFMA.FTZ R29, R20, R15, -R29 ;  /* 0x0000000f141d7223 */ /* 0x000fe2000001081d */
        /* <DEDUP_REMOVED lines=8> */
[----:B------:R-:W-:Y:S01]  /*7f70*/  FMUL.FTZ R11, R11, R6 ;  /* 0x000000060b0b7220 */ /* 0x000fe20000410000 */
[----:B------:R-:W-:Y:S01]  /*7f80*/  FFMA.FTZ R14, R5, R4, -R14 ;  /* 0x00000004050e7223 */ /* 0x000fe2000001080e */
[----:B------:R-:W-:Y:S01]  /*7f90*/  F2FP.BF16.F32.PACK_AB R4, R30, R31 ;  /* 0x0000001f1e04723e */ /* 0x000fe200000010ff */
        /* <DEDUP_REMOVED lines=8> */
[----:B------:R1:W-:Y:S01]  /*8020*/  STS.128 [R36+0x20400], R4 ;  /* 0x0204000424007388 */ /* 0x0003e20000000c00 */
[----:B------:R-:W-:Y:S02]  /*8030*/  F2FP.BF16.F32.PACK_AB R9, R9, R24 ;  /* 0x000000180909723e */ /* 0x000fe400000010ff */
[----:B------:R-:W-:-:S05]  /*8040*/  F2FP.BF16.F32.PACK_AB R11, R26, R13 ;  /* 0x0000000d1a0b723e */ /* 0x000fca00000010ff */
[----:B------:R1:W-:Y:S02]  /*8050*/  STS.128 [R38+0x20400], R8 ;  /* 0x0204000826007388 */ /* 0x0003e40000000c00 */
.L_x_4591:
[----:B------:R-:W-:Y:S05]  /*8060*/  BSYNC B1 ;  /* 0x0000000000017941 */ /* 0x000fea0003800000 */
.L_x_4590:
[----:B------:R-:W-:Y:S05]  /*8070*/  @P0 BRA `(.L_x_4582) ;  /* 0x0000000400480947 */ /* 0x000fea0003800000 */
[----:B------:R-:W-:Y:S01]  /*8080*/  IMAD.IADD R45, R16, 0x1, R45 ;  /* 0x00000001102d7824 */ /* 0x000fe200078e022d */
[----:B-1----:R-:W-:Y:S01]  /*8090*/  SHF.R.U32.HI R5, RZ, 0x3, R230 ;  /* 0x00000003ff057819 */ /* 0x002fe200000116e6 */
[C---:B------:R-:W-:Y:S01]  /*80a0*/  IMAD.U32 R30, R41.reuse, 0x10000, RZ ;  /* 0x00010000291e7824 */ /* 0x040fe200078e00ff */
[----:B------:R-:W-:Y:S01]  /*80b0*/  LOP3.LUT R32, R41, 0xffff0000, RZ, 0xc0, !PT ;  /* 0xffff000029207812 */ /* 0x000fe200078ec0ff */
[----:B------:R-:W-:Y:S01]  /*80c0*/  IMAD.U32 R28, R39, 0x10000, RZ ;  /* 0x00010000271c7824 */ /* 0x000fe200078e00ff */
[----:B------:R-:W-:Y:S01]  /*80d0*/  LOP3.LUT R4, R230, 0x38, R45, 0xf8, !PT ;  /* 0x00000038e6047812 */ /* 0x000fe200078ef82d */
[----:B------:R-:W-:Y:S01]  /*80e0*/  IMAD.U32 R37, R0, 0x10000, RZ ;  /* 0x0001000000257824 */ /* 0x000fe200078e00ff */
[----:B------:R-:W-:Y:S02]  /*80f0*/  LOP3.LUT R41, R44, 0xffff0000, RZ, 0xc0, !PT ;  /* 0xffff00002c297812 */ /* 0x000fe400078ec0ff */
[----:B------:R-:W-:-:S05]  /*8100*/  LOP3.LUT R4, R4, R5, RZ, 0x3c, !PT ;  /* 0x0000000504047212 */ /* 0x000fca00078e3cff */
[----:B------:R-:W-:Y:S02]  /*8110*/  IMAD.IADD R9, R231, 0x1, R4 ;  /* 0x00000001e7097824 */ /* 0x000fe400078e0204 */
[----:B------:R-:W1:Y:S02]  /*8120*/  LDS.128 R4, [R228+0x20400] ;  /* 0x02040000e4047984 */ /* 0x000e640000000c00 */
[----:B0-----:R-:W-:-:S05]  /*8130*/  IMAD R13, R9, 0x2, R2 ;  /* 0x00000002090d7824 */ /* 0x001fca00078e0202 */
        /* <DEDUP_REMOVED lines=15> */
[----:B------:R-:W-:Y:S01]  /*8230*/  LOP3.LUT R24, R39, 0xffff0000, RZ, 0xc0, !PT ;  /* 0xffff000027187812 */ /* 0x000fe200078ec0ff */
[----:B------:R-:W-:Y:S01]  /*8240*/  FMUL.FTZ R33, R32, R8 ;  /* 0x0000000820217220 */ /* 0x000fe20000410000 */
[----:B------:R-:W-:-:S02]  /*8250*/  IMAD.U32 R39, R42, 0x10000, RZ ;  /* 0x000100002a277824 */ /* 0x000fc400078e00ff */
[-C--:B------:R-:W-:Y:S01]  /*8260*/  FFMA.FTZ R29, R28, R14.reuse, -R29 ;  /* 0x0000000e1c1d7223 */ /* 0x080fe2000001081d */
[----:B------:R-:W-:Y:S01]  /*8270*/  FFMA.FTZ R31, R30, R14, R31 ;  /* 0x0000000e1e1f7223 */ /* 0x000fe2000001001f */
[C---:B------:R-:W-:Y:S01]  /*8280*/  FMUL.FTZ R35, R24.reuse, R8 ;  /* 0x0000000818237220 */ /* 0x040fe20000410000 */
[-C--:B------:R-:W-:Y:S01]  /*8290*/  FFMA.FTZ R8, R24, R4.reuse, -R33 ;  /* 0x0000000418087223 */ /* 0x080fe20000010821 */
[-C--:B------:R-:W-:Y:S01]  /*82a0*/  FMUL.FTZ R24, R39, R25.reuse ;  /* 0x0000001927187220 */ /* 0x080fe20000410000 */
[----:B------:R-:W-:Y:S01]  /*82b0*/  FMUL.FTZ R28, R37, R25 ;  /* 0x00000019251c7220 */ /* 0x000fe20000410000 */
[----:B------:R-:W-:Y:S02]  /*82c0*/  IMAD.U32 R26, R10, 0x10000, RZ ;  /* 0x000100000a1a7824 */ /* 0x000fe400078e00ff */
[----:B------:R-:W-:Y:S01]  /*82d0*/  FFMA.FTZ R14, R32, R4, R35 ;  /* 0x00000004200e7223 */ /* 0x000fe20000010023 */
[----:B------:R-:W-:Y:S01]  /*82e0*/  IMAD.U32 R30, R43, 0x10000, RZ ;  /* 0x000100002b1e7824 */ /* 0x000fe200078e00ff */
[----:B------:R-:W-:Y:S01]  /*82f0*/  LOP3.LUT R10, R10, 0xffff0000, RZ, 0xc0, !PT ;  /* 0xffff00000a0a7812 */ /* 0x000fe200078ec0ff */
[----:B------:R-:W-:-:S02]  /*8300*/  IMAD.U32 R4, R40, 0x10000, RZ ;  /* 0x0001000028047824 */ /* 0x000fc400078e00ff */
[-C--:B------:R-:W-:Y:S01]  /*8310*/  FFMA.FTZ R24, R37, R15.reuse, -R24 ;  /* 0x0000000f25187223 */ /* 0x080fe20000010818 */
[----:B------:R-:W-:Y:S01]  /*8320*/  FFMA.FTZ R28, R39, R15, R28 ;  /* 0x0000000f271c7223 */ /* 0x000fe2000001001c */
[----:B------:R-:W-:Y:S01]  /*8330*/  LOP3.LUT R40, R40, 0xffff0000, RZ, 0xc0, !PT ;  /* 0xffff000028287812 */ /* 0x000fe200078ec0ff */
[-C--:B------:R-:W-:Y:S01]  /*8340*/  FMUL.FTZ R15, R30, R26.reuse ;  /* 0x0000001a1e0f7220 */ /* 0x080fe20000410000 */
[----:B------:R-:W-:Y:S01]  /*8350*/  LOP3.LUT R32, R43, 0xffff0000, RZ, 0xc0, !PT ;  /* 0xffff00002b207812 */ /* 0x000fe200078ec0ff */
[----:B------:R-:W-:Y:S02]  /*8360*/  IMAD.U32 R27, R11, 0x10000, RZ ;  /* 0x000100000b1b7824 */ /* 0x000fe400078e00ff */
[----:B------:R-:W-:Y:S01]  /*8370*/  FMUL.FTZ R25, R4, R26 ;  /* 0x0000001a04197220 */ /* 0x000fe20000410000 */
[----:B------:R-:W-:Y:S02]  /*8380*/  IMAD.U32 R39, R44, 0x10000, RZ ;  /* 0x000100002c277824 */ /* 0x000fe400078e00ff */
[----:B------:R-:W-:Y:S01]  /*8390*/  FFMA.FTZ R15, R4, R20, -R15 ;  /* 0x00000014040f7223 */ /* 0x000fe2000001080f */
[-C--:B------:R-:W-:Y:S01]  /*83a0*/  FMUL.FTZ R33, R32, R10.reuse ;  /* 0x0000000a20217220 */ /* 0x080fe20000410000 */
[----:B------:R-:W-:Y:S01]  /*83b0*/  FMUL.FTZ R35, R40, R10 ;  /* 0x0000000a28237220 */ /* 0x000fe20000410000 */
[----:B------:R-:W-:-:S02]  /*83c0*/  IMAD.U32 R37, R3, 0x10000, RZ ;  /* 0x0001000003257824 */ /* 0x000fc400078e00ff */
[-C--:B------:R-:W-:Y:S01]  /*83d0*/  FMUL.FTZ R4, R39, R27.reuse ;  /* 0x0000001b27047220 */ /* 0x080fe20000410000 */
[----:B------:R-:W-:Y:S01]  /*83e0*/  FFMA.FTZ R10, R30, R20, R25 ;  /* 0x000000141e0a7223 */ /* 0x000fe20000010019 */
[-C--:B------:R-:W-:Y:S01]  /*83f0*/  FFMA.FTZ R20, R40, R6.reuse, -R33 ;  /* 0x0000000628147223 */ /* 0x080fe20000010821 */
[----:B------:R-:W-:Y:S01]  /*8400*/  FFMA.FTZ R35, R32, R6, R35 ;  /* 0x0000000620237223 */ /* 0x000fe20000010023 */
[C---:B------:R-:W-:Y:S01]  /*8410*/  FMUL.FTZ R6, R37.reuse, R27 ;  /* 0x0000001b25067220 */ /* 0x040fe20000410000 */
[-C--:B------:R-:W-:Y:S01]  /*8420*/  FFMA.FTZ R25, R37, R21.reuse, -R4 ;  /* 0x0000001525197223 */ /* 0x080fe20000010804 */
[----:B------:R-:W-:Y:S02]  /*8430*/  LOP3.LUT R37, R42, 0xffff0000, RZ, 0xc0, !PT ;  /* 0xffff00002a257812 */ /* 0x000fe400078ec0ff */
[----:B------:R-:W-:Y:S01]  /*8440*/  LOP3.LUT R11, R11, 0xffff0000, RZ, 0xc0, !PT ;  /* 0xffff00000b0b7812 */ /* 0x000fe200078ec0ff */
[----:B------:R-:W-:Y:S01]  /*8450*/  FFMA.FTZ R21, R39, R21, R6 ;  /* 0x0000001527157223 */ /* 0x000fe20000010006 */
[----:B------:R-:W-:Y:S01]  /*8460*/  LOP3.LUT R27, R0, 0xffff0000, RZ, 0xc0, !PT ;  /* 0xffff0000001b7812 */ /* 0x000fe200078ec0ff */
[----:B------:R-:W-:Y:S01]  /*8470*/  FMUL.FTZ R0, R37, R9 ;  /* 0x0000000925007220 */ /* 0x000fe20000410000 */
[----:B------:R-:W-:Y:S01]  /*8480*/  LOP3.LUT R33, R3, 0xffff0000, RZ, 0xc0, !PT ;  /* 0xffff000003217812 */ /* 0x000fe200078ec0ff */
[----:B------:R-:W-:Y:S01]  /*8490*/  FMUL.FTZ R6, R41, R11 ;  /* 0x0000000b29067220 */ /* 0x000fe20000410000 */
[----:B------:R-:W-:Y:S01]  /*84a0*/  F2FP.BF16.F32.PACK_AB R10, R35, R10 ;  /* 0x0000000a230a723e */ /* 0x000fe200000010ff */
[C---:B------:R-:W-:Y:S01]  /*84b0*/  FMUL.FTZ R4, R27.reuse, R9 ;  /* 0x000000091b047220 */ /* 0x040fe20000410000 */
[----:B------:R-:W-:Y:S01]  /*84c0*/  FFMA.FTZ R3, R27, R5, -R0 ;  /* 0x000000051b037223 */ /* 0x000fe20000010800 */
[C---:B------:R-:W-:Y:S01]  /*84d0*/  FMUL.FTZ R26, R33.reuse, R11 ;  /* 0x0000000b211a7220 */ /* 0x040fe20000410000 */
        /* <DEDUP_REMOVED lines=9> */
[----:B------:R4:W-:Y:S01]  /*8570*/  STS.128 [R228+0x20400], R4 ;  /* 0x02040004e4007388 */ /* 0x0009e20000000c00 */
[----:B------:R-:W-:-:S05]  /*8580*/  F2FP.BF16.F32.PACK_AB R11, R26, R21 ;  /* 0x000000151a0b723e */ /* 0x000fca00000010ff */
[----:B------:R4:W-:Y:S02]  /*8590*/  STS.128 [R13+0x20400], R8 ;  /* 0x020400080d007388 */ /* 0x0009e40000000c00 */
.L_x_4582:
[----:B------:R-:W-:Y:S05]  /*85a0*/  BSYNC B0 ;  /* 0x0000000000007941 */ /* 0x000fea0003800000 */
.L_x_4571:
        /* <DEDUP_REMOVED lines=8> */
.L_x_4568:
[----:B------:R-:W-:-:S13]  /*8630*/  ISETP.NE.AND P0, PT, R187, 0x3, PT ;  /* 0x00000003bb00780c */ /* 0x000fda0003f05270 */
[----:B------:R-:W-:Y:S05]  /*8640*/  @!P0 BRA `(.L_x_4592) ;  /* 0x0000000000048947 */ /* 0x000fea0003800000 */
[----:B------:R-:W-:Y:S01]  /*8650*/  BPT.TRAP 0x1 ;  /* 0x000000040000795c */ /* 0x000fe20000300000 */
.L_x_4592:
[----:B------:R-:W-:Y:S01]  /*8660*/  IMAD R20, R18, 0x8, R2 ;  /* 0x0000000812147824 */ /* 0x000fe200078e0202 */
[----:B0---4-:R-:W-:-:S04]  /*8670*/  SHF.L.U32 R13, R23, 0x1f, RZ ;  /* 0x0000001f170d7819 */ /* 0x011fc800000006ff */
[----:B------:R0:W4:Y:S01]  /*8680*/  SYNCS.PHASECHK.TRANS64.TRYWAIT P1, [R20+URZ+0x38830], R13 ;  /* 0x0388300d140075a7 */ /* 0x000122000802017f */
[----:B------:R-:W-:Y:S05]  /*8690*/  @!P0 BRA `(.L_x_4593) ;  /* 0x0000000000048947 */ /* 0x000fea0003800000 */
[----:B------:R-:W-:Y:S01]  /*86a0*/  BPT.TRAP 0x1 ;  /* 0x000000040000795c */ /* 0x000fe20000300000 */
.L_x_4593:
[C---:B--23--:R-:W-:Y:S02]  /*86b0*/  VIADD R0, R2.reuse, 0x22400 ;  /* 0x0002240002007836 */ /* 0x04cfe40000000000 */
[----:B-1----:R-:W-:-:S03]  /*86c0*/  VIADD R3, R2, 0x20400 ;  /* 0x0002040002037836 */ /* 0x002fc60000000000 */
[----:B------:R-:W-:Y:S02]  /*86d0*/  SHF.R.U32.HI R0, RZ, 0x4, R0 ;  /* 0x00000004ff007819 */ /* 0x000fe40000011600 */
[----:B------:R-:W-:Y:S02]  /*86e0*/  SHF.R.U32.HI R3, RZ, 0x4, R3 ;  /* 0x00000004ff037819 */ /* 0x000fe40000011603 */
[----:B------:R-:W-:Y:S02]  /*86f0*/  LOP3.LUT R0, R0, 0x3fff, RZ, 0xc0, !PT ;  /* 0x00003fff00007812 */ /* 0x000fe400078ec0ff */
[----:B------:R-:W-:Y:S02]  /*8700*/  LOP3.LUT R8, R3, 0x3fff, RZ, 0xc0, !PT ;  /* 0x00003fff03087812 */ /* 0x000fe400078ec0ff */
[----:B------:R-:W-:Y:S01]  /*8710*/  LOP3.LUT R3, R0, 0x10000, RZ, 0xfc, !PT ;  /* 0x0001000000037812 */ /* 0x000fe200078efcff */
[----:B----4-:R-:W-:Y:S06]  /*8720*/  @P1 BRA `(.L_x_4594) ;  /* 0x0000000000081947 */ /* 0x010fec0003800000 */
[----:B------:R-:W1:Y:S02]  /*8730*/  SYNCS.PHASECHK.TRANS64.TRYWAIT P1, [R20+URZ+0x38830], R13 ;  /* 0x0388300d140075a7 */ /* 0x000e64000802017f */
[----:B-1----:R-:W-:Y:S05]  /*8740*/  @!P1 BRA `(.L_x_4595) ;  /* 0x0000014000989947 */ /* 0x002fea0003800000 */
.L_x_4594:
[----:B------:R-:W-:Y:S01]  /*8750*/  IMAD R10, R18, 0x200, R3 ;  /* 0x00000200120a7824 */ /* 0x000fe200078e0203 */
        /* <DEDUP_REMOVED lines=12> */
[----:B------:R-:W-:Y:S01]  /*8820*/  BSSY B0, `(.L_x_4596) ;  /* 0x0000024000007945 */ /* 0x000fe20003800000 */
        /* <DEDUP_REMOVED lines=14> */
[----:B------:R-:W-:Y:S02]  /*8910*/  WARPGROUP.DEPBAR.LE gsb0, 0x0 ;  /* 0x00008000000079c5 */ /* 0x000fe40000010000 */
[----:B------:R-:W-:-:S07]  /*8920*/  WARPGROUP.ARRIVE ;  /* 0x00000000000079c5 */ /* 0x000fce0000000000 */
        /* <DEDUP_REMOVED lines=10> */
[----:B------:R-:W-:Y:S02]  /*89d0*/  R2UR UR6, R10 ;  /* 0x000000000a0672ca */ /* 0x000fe400000e0000 */
[----:B------:R-:W-:Y:S02]  /*89e0*/  R2UR UR7, R11 ;  /* 0x000000000b0772ca */ /* 0x000fe400000e0000 */
[----:B------:R-:W-:Y:S01]  /*89f0*/  SHF.L.U32 R11, R12, 0x1f, RZ ;  /* 0x0000001f0c0b7819 */ /* 0x000fe200000006ff */
[----:B------:R-:W-:-:S02]  /*8a00*/  WARPGROUP.DEPBAR.LE gsb0, 0x0 ;  /* 0x00008000000079c5 */ /* 0x000fc40000010000 */
[----:B------:R-:W-:-:S08]  /*8a10*/  WARPGROUP.ARRIVE ;  /* 0x00000000000079c5 */ /* 0x000fd00000000000 */
[----:B------:R-:W-:Y:S03]  /*8a20*/  HGMMA.64x64x16.F32.BF16 R24, gdesc[UR4], R24, gsb0 ;  /* 0x00e00000041879f0 */ /* 0x000fe60008001818 */
[----:B------:R-:W-:Y:S02]  /*8a30*/  WARPGROUP.DEPBAR.LE gsb0, 0x0 ;  /* 0x00008000000079c5 */ /* 0x000fe40000010000 */
[----:B------:R-:W2:Y:S02]  /*8a40*/  SYNCS.PHASECHK.TRANS64.TRYWAIT P1, [R2+URZ+0x38810], R11 ;  /* 0x0388100b020075a7 */ /* 0x000ea4000802017f */
[----:B--2---:R-:W-:Y:S05]  /*8a50*/  @!P1 BRA `(.L_x_4597) ;  /* 0x0000013c00e89947 */ /* 0x004fea0003800000 */
.L_x_4837:
[----:B------:R-:W-:Y:S05]  /*8a60*/  BSYNC B0 ;  /* 0x0000000000007941 */ /* 0x000fea0003800000 */
.L_x_4596:
[----:B------:R-:W-:Y:S05]  /*8a70*/  @!P0 BRA `(.L_x_4598) ;  /* 0x0000000000048947 */ /* 0x000fea0003800000 */
[----:B------:R-:W-:Y:S01]  /*8a80*/  BPT.TRAP 0x1 ;  /* 0x000000040000795c */ /* 0x000fe20000300000 */
.L_x_4598:
[----:B------:R3:W4:Y:S01]  /*8a90*/  SYNCS.PHASECHK.TRANS64.TRYWAIT P1, [R20+URZ+0x38850], R13 ;  /* 0x0388500d140075a7 */ /* 0x000722000802017f */
[----:B------:R-:W-:Y:S05]  /*8aa0*/  @!P0 BRA `(.L_x_4599) ;  /* 0x0000000000048947 */ /* 0x000fea0003800000 */
[----:B------:R-:W-:Y:S01]  /*8ab0*/  BPT.TRAP 0x1 ;  /* 0x000000040000795c */ /* 0x000fe20000300000 */
.L_x_4599:
[C---:B------:R-:W-:Y:S01]  /*8ac0*/  VIADD R0, R2.reuse, 0x400 ;  /* 0x0000040002007836 */ /* 0x040fe20000000000 */
[----:B------:R-:W-:Y:S01]  /*8ad0*/  BSSY B0, `(.L_x_4600) ;  /* 0x000000a000007945 */ /* 0x000fe20003800000 */
[----:B------:R-:W-:-:S03]  /*8ae0*/  VIADD R10, R2, 0x26400 ;  /* 0x00026400020a7836 */ /* 0x000fc60000000000 */
[----:B------:R-:W-:Y:S02]  /*8af0*/  SHF.R.U32.HI R0, RZ, 0x4, R0 ;  /* 0x00000004ff007819 */ /* 0x000fe40000011600 */
[----:B------:R-:W-:Y:S02]  /*8b00*/  SHF.R.U32.HI R10, RZ, 0x4, R10 ;  /* 0x00000004ff0a7819 */ /* 0x000fe4000001160a */
[----:B------:R-:W-:Y:S02]  /*8b10*/  LOP3.LUT R0, R0, 0x3fff, RZ, 0xc0, !PT ;  /* 0x00003fff00007812 */ /* 0x000fe400078ec0ff */
[----:B--2---:R-:W-:Y:S02]  /*8b20*/  LOP3.LUT R11, R10, 0x3fff, RZ, 0xc0, !PT ;  /* 0x00003fff0a0b7812 */ /* 0x004fe400078ec0ff */
[----:B------:R-:W-:Y:S01]  /*8b30*/  LOP3.LUT R10, R0, 0x10000, RZ, 0xfc, !PT ;  /* 0x00010000000a7812 */ /* 0x000fe200078efcff */
[----:B----4-:R-:W-:Y:S06]  /*8b40*/  @P1 BRA `(.L_x_4601) ;  /* 0x0000000000081947 */ /* 0x010fec0003800000 */
[----:B------:R-:W2:Y:S02]  /*8b50*/  SYNCS.PHASECHK.TRANS64.TRYWAIT P1, [R20+URZ+0x38850], R13 ;  /* 0x0388500d140075a7 */ /* 0x000ea4000802017f */
[----:B--2---:R-:W-:Y:S05]  /*8b60*/  @!P1 BRA `(.L_x_4602) ;  /* 0x0000013c00b89947 */ /* 0x004fea0003800000 */
.L_x_4601:
[----:B------:R-:W-:Y:S05]  /*8b70*/  BSYNC B0 ;  /* 0x0000000000007941 */ /* 0x000fea0003800000 */
.L_x_4600:
[----:B------:R-:W-:Y:S01]  /*8b80*/  LOP3.LUT R0, R11, 0x10000, RZ, 0xfc, !PT ;  /* 0x000100000b007812 */ /* 0x000fe200078efcff */
[----:B------:R-:W-:Y:S01]  /*8b90*/  IMAD R12, R18, 0x1000, R10 ;  /* 0x00001000120c7824 */ /* 0x000fe200078e020a */
[----:B------:R-:W-:Y:S05]  /*8ba0*/  WARPSYNC.ALL ;  /* 0x0000000000007948 */ /* 0x000fea0003800000 */
[----:B------:R-:W-:Y:S01]  /*8bb0*/  IMAD.MOV.U32 R14, RZ, RZ, R0 ;  /* 0x000000ffff0e7224 */ /* 0x000fe200078e0000 */
[----:B------:R-:W-:Y:S01]  /*8bc0*/  R2UR UR6, R12 ;  /* 0x000000000c0672ca */ /* 0x000fe200000e0000 */
[----:B------:R-:W-:Y:S01]  /*8bd0*/  IMAD.MOV.U32 R15, RZ, RZ, 0x40000040 ;  /* 0x40000040ff0f7424 */ /* 0x000fe200078e00ff */
[----:B------:R-:W-:Y:S01]  /*8be0*/  WARPGROUP.ARRIVE ;  /* 0x00000000000079c5 */ /* 0x000fe20000000000 */
[----:B0123--:R-:W-:Y:S01]  /*8bf0*/  IMAD.MOV.U32 R13, RZ, RZ, 0x40000040 ;  /* 0x40000040ff0d7424 */ /* 0x00ffe200078e00ff */
        /* <DEDUP_REMOVED lines=9> */
[----:B------:R-:W-:Y:S01]  /*8c90*/  VIADD R62, R12, 0x800 ;  /* 0x000008000c3e7836 */ /* 0x000fe20000000000 */
[----:B------:R-:W1:Y:S01]  /*8ca0*/  S2R R65, SR_TID.X ;  /* 0x0000000000417919 */ /* 0x000e620000002100 */
[----:B------:R-:W-:-:S02]  /*8cb0*/  VIADD R60, R0, 0x800 ;  /* 0x00000800003c7836 */ /* 0x000fc40000000000 */
[----:B------:R-:W-:Y:S02]  /*8cc0*/  IMAD.MOV.U32 R57, RZ, RZ, 0xa00 ;  /* 0x00000a00ff397424 */ /* 0x000fe400078e00ff */
[----:B------:R-:W-:Y:S02]  /*8cd0*/  IMAD.MOV.U32 R61, RZ, RZ, 0x40000040 ;  /* 0x40000040ff3d7424 */ /* 0x000fe400078e00ff */
[----:B------:R-:W-:Y:S01]  /*8ce0*/  HGMMA.64x64x16.F32.BF16 R24, gdesc[UR4], R24, gsb0 ;  /* 0x00e00000041879f0 */ /* 0x000fe20008001818 */
[----:B------:R-:W-:Y:S01]  /*8cf0*/  R2UR UR4, R58 ;  /* 0x000000003a0472ca */ /* 0x000fe200000e0000 */
[----:B------:R-:W-:Y:S01]  /*8d00*/  VIADD R58, R0, 0x4 ;  /* 0x00000004003a7836 */ /* 0x000fe20000000000 */
[----:B------:R-:W-:Y:S01]  /*8d10*/  R2UR UR5, R59 ;  /* 0x000000003b0572ca */ /* 0x000fe200000e0000 */
[----:B------:R-:W-:Y:S01]  /*8d20*/  IMAD.MOV.U32 R59, RZ, RZ, 0x40000040 ;  /* 0x40000040ff3b7424 */ /* 0x000fe200078e00ff */
[----:B------:R-:W-:Y:S01]  /*8d30*/  R2UR UR6, R14 ;  /* 0x000000000e0672ca */ /* 0x000fe200000e0000 */
[----:B------:R-:W-:Y:S01]  /*8d40*/  VIADD R14, R12, 0x4 ;  /* 0x000000040c0e7836 */ /* 0x000fe20000000000 */
[----:B------:R-:W-:Y:S01]  /*8d50*/  R2UR UR7, R15 ;  /* 0x000000000f0772ca */ /* 0x000fe200000e0000 */
[----:B------:R-:W-:-:S02]  /*8d60*/  IMAD.MOV.U32 R15, RZ, RZ, 0x40000040 ;  /* 0x40000040ff0f7424 */ /* 0x000fc400078e00ff */
[----:B------:R-:W-:Y:S01]  /*8d70*/  IMAD.MOV.U32 R63, RZ, RZ, 0x40000040 ;  /* 0x40000040ff3f7424 */ /* 0x000fe200078e00ff */
[----:B0-----:R-:W-:Y:S02]  /*8d80*/  SHF.R.U32.HI R21, RZ, 0x7, R21 ;  /* 0x00000007ff157819 */ /* 0x001fe40000011615 */
[----:B-1----:R-:W-:-:S03]  /*8d90*/  LOP3.LUT R65, R65, 0x7f, RZ, 0xc0, !PT ;  /* 0x0000007f41417812 */ /* 0x002fc600078ec0ff */
[----:B------:R0:W1:Y:S02]  /*8da0*/  SHFL.IDX PT, R11, R21, RZ, 0x1f ;  /* 0x00001fff150b7589 */ /* 0x00006400000e0000 */
[----:B0-----:R-:W-:Y:S01]  /*8db0*/  IMAD.MOV.U32 R21, RZ, RZ, 0x4 ;  /* 0x00000004ff157424 */ /* 0x001fe200078e00ff */
[----:B-1----:R-:W-:-:S04]  /*8dc0*/  ISETP.GT.AND P1, PT, R11, 0x7f, PT ;  /* 0x0000007f0b00780c */ /* 0x002fc80003f24270 */
[----:B------:R-:W-:Y:S02]  /*8dd0*/  SEL R11, RZ, 0x2, !P1 ;  /* 0x00000002ff0b7807 */ /* 0x000fe40004800000 */
[C---:B------:R-:W-:Y:S02]  /*8de0*/  SEL R13, R21.reuse, 0x2, P1 ;  /* 0x00000002150d7807 */ /* 0x040fe40000800000 */
[----:B------:R-:W-:Y:S02]  /*8df0*/  SEL R21, R21, 0x6, !P1 ;  /* 0x0000000615157807 */ /* 0x000fe40004800000 */
[----:B------:R-:W-:-:S04]  /*8e00*/  SEL R57, R57, 0x980, P1 ;  /* 0x0000098039397807 */ /* 0x000fc80000800000 */
[----:B------:R-:W-:Y:S01]  /*8e10*/  LOP3.LUT R57, R57, 0xa00, RZ, 0xc0, !PT ;  /* 0x00000a0039397812 */ /* 0x000fe200078ec0ff */
[----:B------:R-:W-:Y:S02]  /*8e20*/  WARPGROUP.DEPBAR.LE gsb0, 0x0 ;  /* 0x00008000000079c5 */ /* 0x000fe40000010000 */
[----:B------:R-:W-:-:S06]  /*8e30*/  WARPGROUP.ARRIVE ;  /* 0x00000000000079c5 */ /* 0x000fcc0000000000 */
        /* <DEDUP_REMOVED lines=8> */
[----:B------:R-:W-:Y:S01]  /*8ec0*/  IMAD.MOV.U32 R15, RZ, RZ, 0x40000040 ;  /* 0x40000040ff0f7424 */ /* 0x000fe200078e00ff */
[----:B------:R-:W-:Y:S02]  /*8ed0*/  WARPGROUP.DEPBAR.LE gsb0, 0x0 ;  /* 0x00008000000079c5 */ /* 0x000fe40000010000 */
[----:B------:R-:W-:-:S09]  /*8ee0*/  WARPGROUP.ARRIVE ;  /* 0x00000000000079c5 */ /* 0x000fd20000000000 */
        /* <DEDUP_REMOVED lines=134> */
[----:B------:R-:W-:Y:S01]  /*9750*/  IMAD.IADD R58, R11, 0x1, R62 ;  /* 0x000000010b3a7824 */ /* 0x000fe200078e023e */
[----:B------:R-:W-:Y:S01]  /*9760*/  R2UR UR5, R59 ;  /* 0x000000003b0572ca */ /* 0x000fe200000e0000 */
[----:B------:R-:W-:Y:S01]  /*9770*/  IMAD.MOV.U32 R59, RZ, RZ, 0x40000040 ;  /* 0x40000040ff3b7424 */ /* 0x000fe200078e00ff */
[----:B------:R-:W-:Y:S01]  /*9780*/  R2UR UR6, R14 ;  /* 0x000000000e0672ca */ /* 0x000fe200000e0000 */
[----:B------:R-:W-:Y:S01]  /*9790*/  IMAD.IADD R14, R11, 0x1, R60 ;  /* 0x000000010b0e7824 */ /* 0x000fe200078e023c */
[----:B------:R-:W-:Y:S01]  /*97a0*/  R2UR UR7, R15 ;  /* 0x000000000f0772ca */ /* 0x000fe200000e0000 */
[----:B------:R-:W-:Y:S01]  /*97b0*/  IMAD.MOV.U32 R15, RZ, RZ, 0x40000040 ;  /* 0x40000040ff0f7424 */ /* 0x000fe200078e00ff */
[----:B------:R-:W-:Y:S02]  /*97c0*/  WARPGROUP.DEPBAR.LE gsb0, 0x0 ;  /* 0x00008000000079c5 */ /* 0x000fe40000010000 */
[----:B------:R-:W-:-:S09]  /*97d0*/  WARPGROUP.ARRIVE ;  /* 0x00000000000079c5 */ /* 0x000fd20000000000 */
[----:B------:R-:W-:Y:S01]  /*97e0*/  HGMMA.64x64x16.F32.BF16 R24, gdesc[UR4], R24, gsb0 ;  /* 0x00e00000041879f0 */ /* 0x000fe20008001818 */
[----:B------:R-:W-:Y:S01]  /*97f0*/  R2UR UR6, R58 ;  /* 0x000000003a0672ca */ /* 0x000fe200000e0000 */
[--C-:B------:R-:W-:Y:S01]  /*9800*/  IMAD.IADD R58, R62, 0x1, R13.reuse ;  /* 0x000000013e3a7824 */ /* 0x100fe200078e020d */
        /* <DEDUP_REMOVED lines=21> */
[----:B------:R-:W-:Y:S01]  /*9960*/  IMAD.MOV.U32 R14, RZ, RZ, 0x28 ;  /* 0x00000028ff0e7424 */ /* 0x000fe200078e00ff */
[----:B------:R-:W-:Y:S02]  /*9970*/  R2UR UR5, R15 ;  /* 0x000000000f0572ca */ /* 0x000fe400000e0000 */
[----:B------:R-:W-:Y:S02]  /*9980*/  R2UR UR6, R58 ;  /* 0x000000003a0672ca */ /* 0x000fe400000e0000 */
[----:B------:R-:W-:Y:S01]  /*9990*/  R2UR UR7, R59 ;  /* 0x000000003b0772ca */ /* 0x000fe200000e0000 */
[----:B------:R-:W-:Y:S01]  /*99a0*/  IMAD.MOV.U32 R59, RZ, RZ, 0x40000040 ;  /* 0x40000040ff3b7424 */ /* 0x000fe200078e00ff */
[----:B------:R-:W-:-:S04]  /*99b0*/  SEL R14, R14, 0x26, P1 ;  /* 0x000000260e0e7807 */ /* 0x000fc80000800000 */
[----:B------:R-:W-:-:S04]  /*99c0*/  LOP3.LUT R15, R14, 0x6, RZ, 0xc0, !PT ;  /* 0x000000060e0f7812 */ /* 0x000fc800078ec0ff */
[CC--:B------:R-:W-:Y:S02]  /*99d0*/  IADD3 R58, R15.reuse, R57.reuse, R0 ;  /* 0x000000390f3a7210 */ /* 0x0c0fe40007ffe000 */
[----:B------:R-:W-:Y:S01]  /*99e0*/  IADD3 R14, R15, R57, R12 ;  /* 0x000000390f0e7210 */ /* 0x000fe20007ffe00c */
[----:B------:R-:W-:Y:S02]  /*99f0*/  IMAD.MOV.U32 R15, RZ, RZ, 0x40000040 ;  /* 0x40000040ff0f7424 */ /* 0x000fe400078e00ff */
[----:B------:R-:W-:-:S05]  /*9a00*/  IMAD.MOV.U32 R57, RZ, RZ, 0xc00 ;  /* 0x00000c00ff397424 */ /* 0x000fca00078e00ff */
        /* <DEDUP_REMOVED lines=12> */
[C---:B------:R-:W-:Y:S02]  /*9ad0*/  IMAD.IADD R62, R11.reuse, 0x1, R58 ;  /* 0x000000010b3e7824 */ /* 0x040fe400078e023a */
[----:B------:R-:W-:-:S02]  /*9ae0*/  IMAD.IADD R60, R11, 0x1, R14 ;  /* 0x000000010b3c7824 */ /* 0x000fc400078e020e */
[----:B------:R-:W-:Y:S01]  /*9af0*/  IMAD.MOV.U32 R15, RZ, RZ, 0x40000040 ;  /* 0x40000040ff0f7424 */ /* 0x000fe200078e00ff */
[----:B------:R-:W-:Y:S02]  /*9b00*/  WARPGROUP.DEPBAR.LE gsb0, 0x0 ;  /* 0x00008000000079c5 */ /* 0x000fe40000010000 */
[----:B------:R-:W-:-:S06]  /*9b10*/  WARPGROUP.ARRIVE ;  /* 0x00000000000079c5 */ /* 0x000fcc0000000000 */
        /* <DEDUP_REMOVED lines=8> */
[----:B------:R-:W-:Y:S02]  /*9ba0*/  IMAD.MOV.U32 R63, RZ, RZ, 0x40000040 ;  /* 0x40000040ff3f7424 */ /* 0x000fe400078e00ff */
[----:B------:R-:W-:-:S02]  /*9bb0*/  IMAD.IADD R14, R21, 0x1, R14 ;  /* 0x00000001150e7824 */ /* 0x000fc400078e020e */
[----:B------:R-:W-:Y:S01]  /*9bc0*/  IMAD.IADD R58, R21, 0x1, R58 ;  /* 0x00000001153a7824 */ /* 0x000fe200078e023a */
[----:B------:R-:W-:Y:S02]  /*9bd0*/  WARPGROUP.DEPBAR.LE gsb0, 0x0 ;  /* 0x00008000000079c5 */ /* 0x000fe40000010000 */
[----:B------:R-:W-:-:S06]  /*9be0*/  WARPGROUP.ARRIVE ;  /* 0x00000000000079c5 */ /* 0x000fcc0000000000 */
[----:B------:R-:W-:Y:S01]  /*9bf0*/  HGMMA.64x64x16.F32.BF16 R24, gdesc[UR4], R24, gsb0 ;  /* 0x00e00000041879f0 */ /* 0x000fe20008001818 */
[----:B------:R-:W-:Y:S02]  /*9c00*/  R2UR UR4, R60 ;  /* 0x000000003c0472ca */ /* 0x000fe400000e0000 */
[----:B------:R-:W-:Y:S01]  /*9c10*/  R2UR UR5, R61 ;  /* 0x000000003d0572ca */ /* 0x000fe200000e0000 */
[----:B------:R-:W-:Y:S01]  /*9c20*/  IMAD.MOV.U32 R61, RZ, RZ, 0x40000040 ;  /* 0x40000040ff3d7424 */ /* 0x000fe200078e00ff */
[----:B------:R-:W-:Y:S02]  /*9c30*/  R2UR UR6, R62 ;  /* 0x000000003e0672ca */ /* 0x000fe400000e0000 */
        /* <DEDUP_REMOVED lines=48> */
[----:B------:R-:W-:Y:S01]  /*9f40*/  R2UR UR4, R60 ;  /* 0x000000003c0472ca */ /* 0x000fe200000e0000 */
[----:B------:R-:W-:Y:S01]  /*9f50*/  VIADD R60, R12, 0xe00 ;  /* 0x00000e000c3c7836 */ /* 0x000fe20000000000 */
[----:B------:R-:W-:Y:S02]  /*9f60*/  R2UR UR5, R61 ;  /* 0x000000003d0572ca */ /* 0x000fe400000e0000 */
        /* <DEDUP_REMOVED lines=17> */
[----:B------:R-:W-:Y:S01]  /*a080*/  IMAD.MOV.U32 R15, RZ, RZ, 0x40000040 ;  /* 0x40000040ff0f7424 */ /* 0x000fe200078e00ff */
        /* <DEDUP_REMOVED lines=8> */
[----:B------:R-:W-:Y:S01]  /*a110*/  IMAD.IADD R14, R11, 0x1, R58 ;  /* 0x000000010b0e7824 */ /* 0x000fe200078e023a */
[----:B------:R-:W-:Y:S01]  /*a120*/  R2UR UR7, R15 ;  /* 0x000000000f0772ca */ /* 0x000fe200000e0000 */
        /* <DEDUP_REMOVED lines=17> */
[----:B------:R-:W-:-:S04]  /*a240*/  LOP3.LUT R13, R13, 0x1e00, RZ, 0xc0, !PT ;  /* 0x00001e000d0d7812 */ /* 0x000fc800078ec0ff */
[----:B------:R-:W-:Y:S01]  /*a250*/  IADD3 R12, R11, R13, R12 ;  /* 0x0000000d0b0c7210 */ /* 0x000fe20007ffe00c */
[----:B------:R-:W-:Y:S02]  /*a260*/  WARPGROUP.DEPBAR.LE gsb0, 0x0 ;  /* 0x00008000000079c5 */ /* 0x000fe40000010000 */
[----:B------:R-:W-:-:S06]  /*a270*/  WARPGROUP.ARRIVE ;  /* 0x00000000000079c5 */ /* 0x000fcc0000000000 */
[----:B------:R-:W-:Y:S01]  /*a280*/  HGMMA.64x64x16.F32.BF16 R24, gdesc[UR4], R24, gsb0 ;  /* 0x00e00000041879f0 */ /* 0x000fe20008001818 */
[----:B------:R-:W-:Y:S02]  /*a290*/  R2UR UR4, R62 ;  /* 0x000000003e0472ca */ /* 0x000fe400000e0000 */
[----:B------:R-:W-:Y:S02]  /*a2a0*/  R2UR UR5, R63 ;  /* 0x000000003f0572ca */ /* 0x000fe400000e0000 */
[----:B------:R-:W-:Y:S01]  /*a2b0*/  R2UR UR6, R14 ;  /* 0x000000000e0672ca */ /* 0x000fe200000e0000 */
[----:B------:R-:W-:Y:S01]  /*a2c0*/  IMAD.IADD R14, R21, 0x1, R58 ;  /* 0x00000001150e7824 */ /* 0x000fe200078e023a */
[----:B------:R-:W-:Y:S01]  /*a2d0*/  R2UR UR7, R15 ;  /* 0x000000000f0772ca */ /* 0x000fe200000e0000 */
[----:B------:R-:W-:Y:S02]  /*a2e0*/  IMAD.IADD R58, R21, 0x1, R60 ;  /* 0x00000001153a7824 */ /* 0x000fe400078e023c */
[----:B------:R-:W-:Y:S01]  /*a2f0*/  IMAD.MOV.U32 R15, RZ, RZ, 0x40000040 ;  /* 0x40000040ff0f7424 */ /* 0x000fe200078e00ff */
[----:B------:R-:W-:-:S02]  /*a300*/  WARPGROUP.DEPBAR.LE gsb0, 0x0 ;  /* 0x00008000000079c5 */ /* 0x000fc40000010000 */
[----:B------:R-:W-:-:S07]  /*a310*/  WARPGROUP.ARRIVE ;  /* 0x00000000000079c5 */ /* 0x000fce0000000000 */
[----:B------:R-:W-:Y:S01]  /*a320*/  HGMMA.64x64x16.F32.BF16 R24, gdesc[UR4], R24, gsb0 ;  /* 0x00e00000041879f0 */ /* 0x000fe20008001818 */
[----:B------:R-:W-:Y:S02]  /*a330*/  R2UR UR4, R14 ;  /* 0x000000000e0472ca */ /* 0x000fe400000e0000 */
[----:B------:R-:W-:Y:S01]  /*a340*/  R2UR UR5, R15 ;  /* 0x000000000f0572ca */ /* 0x000fe200000e0000 */
[----:B------:R-:W-:Y:S01]  /*a350*/  IMAD.MOV.U32 R15, RZ, RZ, 0x40000040 ;  /* 0x40000040ff0f7424 */ /* 0x000fe200078e00ff */
[----:B------:R-:W-:Y:S02]  /*a360*/  R2UR UR6, R58 ;  /* 0x000000003a0672ca */ /* 0x000fe400000e0000 */
[----:B------:R-:W-:Y:S02]  /*a370*/  R2UR UR7, R59 ;  /* 0x000000003b0772ca */ /* 0x000fe400000e0000 */
[----:B------:R-:W-:Y:S01]  /*a380*/  IADD3 R14, R11, R13, R0 ;  /* 0x0000000d0b0e7210 */ /* 0x000fe20007ffe000 */
[----:B------:R-:W-:Y:S01]  /*a390*/  IMAD.MOV.U32 R13, RZ, RZ, 0x40000040 ;  /* 0x40000040ff0d7424 */ /* 0x000fe200078e00ff */
[----:B------:R-:W-:-:S02]  /*a3a0*/  WARPGROUP.DEPBAR.LE gsb0, 0x0 ;  /* 0x00008000000079c5 */ /* 0x000fc40000010000 */
[----:B------:R-:W-:-:S07]  /*a3b0*/  WARPGROUP.ARRIVE ;  /* 0x00000000000079c5 */ /* 0x000fce0000000000 */
        /* <DEDUP_REMOVED lines=60> */
[----:B------:R-:W-:-:S03]  /*a780*/  FMUL.FTZ R55, R55, UR4 ;  /* 0x0000000437377c20 */ /* 0x000fc60008410000 */
[----:B------:R-:W-:-:S03]  /*a790*/  FMNMX.FTZ R11, R28, R11, !PT ;  /* 0x0000000b1c0b7209 */ /* 0x000fc60007810000 */
[----:B------:R-:W2:Y:S01]  /*a7a0*/  MUFU.TANH R26, R26 ;  /* 0x0000001a001a7308 */ /* 0x000ea20000002400 */
[----:B0-----:R-:W-:-:S04]  /*a7b0*/  FSEL R58, R29, -INF , P4 ;  /* 0xff8000001d3a7808 */ /* 0x001fc80002000000 */
[----:B------:R-:W-:-:S03]  /*a7c0*/  FMNMX.FTZ R11, R58, R11, !PT ;  /* 0x0000000b3a0b7209 */ /* 0x000fc60007810000 */
        /* <DEDUP_REMOVED lines=63> */
[----:B------:R-:W-:Y:S01]  /*abc0*/  MUFU.TANH R47, R47 ;  /* 0x0000002f002f7308 */ /* 0x000fe20000002400 */
[----:B-1----:R-:W-:-:S04]  /*abd0*/  FSEL R78, R53, -INF , P4 ;  /* 0xff800000354e7808 */ /* 0x002fc80002000000 */
[----:B------:R-:W-:-:S03]  /*abe0*/  FMNMX.FTZ R12, R78, R11, !PT ;  /* 0x0000000b4e0c7209 */ /* 0x000fc60007810000 */
[----:B------:R-:W0:Y:S01]  /*abf0*/  MUFU.TANH R50, R50 ;  /* 0x0000003200327308 */ /* 0x000e220000002400 */
[----:B--2---:R-:W-:Y:S01]  /*ac00*/  FSEL R46, R46, -INF , P5 ;  /* 0xff8000002e2e7808 */ /* 0x004fe20002800000 */
[----:B------:R-:W1:Y:S06]  /*ac10*/  SHFL.BFLY PT, R11, R12, 0x2, 0x1f ;  /* 0x0c401f000c0b7f89 */ /* 0x000e6c00000e0000 */
[----:B------:R-:W-:Y:S08]  /*ac20*/  MUFU.TANH R51, R51 ;  /* 0x0000003300337308 */ /* 0x000ff00000002400 */
[----:B------:R-:W2:Y:S01]  /*ac30*/  MUFU.TANH R54, R54 ;  /* 0x0000003600367308 */ /* 0x000ea20000002400 */
[----:B0-----:R-:W-:-:S07]  /*ac40*/  FSEL R50, R50, -INF , P1 ;  /* 0xff80000032327808 */ /* 0x001fce0000800000 */
[----:B------:R-:W0:Y:S01]  /*ac50*/  MUFU.TANH R55, R55 ;  /* 0x0000003700377308 */ /* 0x000e220000002400 */
[----:B-1----:R-:W-:Y:S02]  /*ac60*/  FMNMX.FTZ R21, R12, R11, !PT ;  /* 0x0000000b0c157209 */ /* 0x002fe40007810000 */
[----:B------:R-:W-:-:S03]  /*ac70*/  FMNMX.FTZ R11, R26, R27, !PT ;  /* 0x0000001b1a0b7209 */ /* 0x000fc60007810000 */
[----:B------:R-:W1:Y:S01]  /*ac80*/  SHFL.BFLY PT, R76, R21, 0x1, 0x1f ;  /* 0x0c201f00154c7f89 */ /* 0x000e6200000e0000 */
[----:B------:R-:W-:Y:S02]  /*ac90*/  FMNMX.FTZ R11, R30, R11, !PT ;  /* 0x0000000b1e0b7209 */ /* 0x000fe40007810000 */
[----:B--2---:R-:W-:Y:S02]  /*aca0*/  FSEL R54, R54, -INF , P3 ;  /* 0xff80000036367808 */ /* 0x004fe40001800000 */
        /* <DEDUP_REMOVED lines=9> */
[----:B------:R-:W-:Y:S02]  /*ad40*/  FMNMX.FTZ R11, R44, R11, !PT ;  /* 0x0000000b2c0b7209 */ /* 0x000fe40007810000 */
[----:B0-----:R-:W-:-:S02]  /*ad50*/  FSEL R76, R55, -INF , P4 ;  /* 0xff800000374c7808 */ /* 0x001fc40002000000 */
[----:B------:R-:W-:Y:S02]  /*ad60*/  FSEL R13, R12, RZ, P5 ;  /* 0x000000ff0c0d7208 */ /* 0x000fe40002800000 */
[----:B------:R-:W-:Y:S02]  /*ad70*/  FSEL R12, R47, -INF , P6 ;  /* 0xff8000002f0c7808 */ /* 0x000fe40003000000 */
[----:B------:R-:W-:Y:S01]  /*ad80*/  FMNMX.FTZ R11, R46, R11, !PT ;  /* 0x0000000b2e0b7209 */ /* 0x000fe20007810000 */
[-CC-:B------:R-:W-:Y:S01]  /*ad90*/  FFMA.FTZ R15, R24, R169.reuse, -R13.reuse ;  /* 0x000000a9180f7223 */ /* 0x180fe2000001080d */
[----:B------:R-:W-:Y:S01]  /*ada0*/  FSEL R24, R51, -INF , P2 ;  /* 0xff80000033187808 */ /* 0x000fe20001000000 */
        /* <DEDUP_REMOVED lines=20> */
[----:B------:R0:W-:Y:S01]  /*aef0*/  MUFU.EX2 R152, R15 ;  /* 0x0000000f00987308 */ /* 0x0001e20000000800 */
[----:B------:R-:W-:Y:S01]  /*af00*/  ISETP.GE.AND P2, PT, R168, 0x41, PT ;  /* 0x00000041a800780c */ /* 0x000fe20003f46270 */
[----:B------:R-:W1:Y:S06]  /*af10*/  SHFL.BFLY PT, R28, R11, 0x2, 0x1f ;  /* 0x0c401f000b1c7f89 */ /* 0x000e6c00000e0000 */
[----:B------:R-:W-:Y:S01]  /*af20*/  MUFU.EX2 R25, R25 ;  /* 0x0000001900197308 */ /* 0x000fe20000000800 */
[----:B0-----:R-:W-:-:S05]  /*af30*/  IMAD.MOV.U32 R15, RZ, RZ, 0x40000040 ;  /* 0x40000040ff0f7424 */ /* 0x001fca00078e00ff */
[----:B------:R-:W-:Y:S02]  /*af40*/  R2UR UR11, R15 ;  /* 0x000000000f0b72ca */ /* 0x000fe400000e0000 */
[----:B------:R-:W-:Y:S08]  /*af50*/  MUFU.EX2 R29, R29 ;  /* 0x0000001d001d7308 */ /* 0x000ff00000000800 */
[----:B------:R-:W0:Y:S01]  /*af60*/  MUFU.EX2 R58, R58 ;  /* 0x0000003a003a7308 */ /* 0x000e220000000800 */
[----:B-1----:R-:W-:-:S05]  /*af70*/  FMNMX.FTZ R28, R11, R28, !PT ;  /* 0x0000001c0b1c7209 */ /* 0x002fca0007810000 */
[----:B------:R-:W1:Y:S02]  /*af80*/  SHFL.BFLY PT, R11, R28, 0x1, 0x1f ;  /* 0x0c201f001c0b7f89 */ /* 0x000e6400000e0000 */
[----:B------:R-:W-:Y:S08]  /*af90*/  MUFU.EX2 R32, R32 ;  /* 0x0000002000207308 */ /* 0x000ff00000000800 */
[----:B------:R-:W2:Y:S01]  /*afa0*/  MUFU.EX2 R31, R60 ;  /* 0x0000003c001f7308 */ /* 0x000ea20000000800 */
[----:B0-----:R-:W-:-:S07]  /*afb0*/  F2FP.BF16.F32.PACK_AB R154, R58, R29 ;  /* 0x0000001d3a9a723e */ /* 0x001fce00000010ff */
[----:B------:R-:W-:Y:S01]  /*afc0*/  MUFU.EX2 R62, R62 ;  /* 0x0000003e003e7308 */ /* 0x000fe20000000800 */
[----:B-1----:R-:W-:-:S07]  /*afd0*/  FMNMX.FTZ R170, R28, R11, !PT ;  /* 0x0000000b1caa7209 */ /* 0x002fce0007810000 */
[----:B------:R-:W0:Y:S01]  /*afe0*/  MUFU.EX2 R33, R64 ;  /* 0x0000004000217308 */ /* 0x000e220000000800 */
[----:B--2---:R-:W-:Y:S02]  /*aff0*/  F2FP.BF16.F32.PACK_AB R156, R31, R32 ;  /* 0x000000201f9c723e */ /* 0x004fe400000010ff */
[C---:B------:R-:W-:Y:S01]  /*b000*/  FSETP.NEU.FTZ.AND P1, PT, R170.reuse, -INF , PT ;  /* 0xff800000aa00780b */ /* 0x040fe20003f3d000 */
[----:B------:R-:W-:-:S04]  /*b010*/  FMUL.FTZ R11, R170, R169 ;  /* 0x000000a9aa0b7220 */ /* 0x000fc80000410000 */
[----:B------:R-:W-:Y:S01]  /*b020*/  MUFU.EX2 R171, R171 ;  /* 0x000000ab00ab7308 */ /* 0x000fe20000000800 */
[----:B------:R-:W-:Y:S02]  /*b030*/  FSEL R13, R11, RZ, P1 ;  /* 0x000000ff0b0d7208 */ /* 0x000fe40000800000 */
[----:B------:R-:W-:-:S03]  /*b040*/  ISETP.NE.AND P1, PT, R65, RZ, PT ;  /* 0x000000ff4100720c */ /* 0x000fc60003f25270 */
        /* <DEDUP_REMOVED lines=13> */
[-C--:B------:R-:W-:Y:S01]  /*b120*/  FFMA.FTZ R182, R46, R169.reuse, -R13 ;  /* 0x000000a92eb67223 */ /* 0x080fe2000001080d */
[----:B------:R-:W1:Y:S01]  /*b130*/  MUFU.EX2 R27, R27 ;  /* 0x0000001b001b7308 */ /* 0x000e620000000800 */
[----:B------:R-:W-:Y:S01]  /*b140*/  @!P1 PRMT R12, RZ, 0x654, R11 ;  /* 0x00000654ff0c9816 */ /* 0x000fe2000000000b */
[-CC-:B------:R-:W-:Y:S01]  /*b150*/  FFMA.FTZ R198, R50, R169.reuse, -R13.reuse ;  /* 0x000000a932c67223 */ /* 0x180fe2000001080d */
[----:B------:R-:W-:Y:S01]  /*b160*/  LOP3.LUT R11, R56, 0x2000000, RZ, 0xfc, !PT ;  /* 0x02000000380b7812 */ /* 0x000fe200078efcff */
[-CC-:B------:R-:W-:Y:S01]  /*b170*/  FFMA.FTZ R200, R24, R169.reuse, -R13.reuse ;  /* 0x000000a918c87223 */ /* 0x180fe2000001080d */
[----:B------:R2:W-:Y:S01]  /*b180*/  @!P1 SYNCS.ARRIVE.TRANS64.RED.A1T0 RZ, [R12+URZ], RZ ;  /* 0x000000ff0cff99a7 */ /* 0x0005e2000810043f */
[-CC-:B------:R-:W-:Y:S01]  /*b190*/  FFMA.FTZ R202, R54, R169.reuse, -R13.reuse ;  /* 0x000000a936ca7223 */ /* 0x180fe2000001080d */
[----:B------:R-:W-:Y:S01]  /*b1a0*/  FFMA.FTZ R199, R76, R169, -R13 ;  /* 0x000000a94cc77223 */ /* 0x000fe2000001080d */
[----:B------:R-:W3:Y:S01]  /*b1b0*/  MUFU.EX2 R30, R30 ;  /* 0x0000001e001e7308 */ /* 0x000ee20000000800 */
[----:B------:R-:W-:-:S02]  /*b1c0*/  IMAD.MOV.U32 R13, RZ, RZ, 0x40000040 ;  /* 0x40000040ff0d7424 */ /* 0x000fc400078e00ff */
[----:B------:R-:W-:Y:S01]  /*b1d0*/  FADD.FTZ R24, R152, R25 ;  /* 0x0000001998187221 */ /* 0x000fe20000010000 */
[----:B------:R-:W-:Y:S01]  /*b1e0*/  F2FP.BF16.F32.PACK_AB R152, R25, R152 ;  /* 0x000000981998723e */ /* 0x000fe200000010ff */
[----:B------:R-:W-:Y:S01]  /*b1f0*/  @!P1 VIADD R20, R20, 0x38860 ;  /* 0x0003886014149836 */ /* 0x000fe20000000000 */
[----:B0-----:R-:W-:Y:S01]  /*b200*/  F2FP.BF16.F32.PACK_AB R158, R33, R62 ;  /* 0x0000003e219e723e */ /* 0x001fe200000010ff */
[----:B--2---:R-:W-:Y:S01]  /*b210*/  IMAD R12, R18, 0x1000, R11 ;  /* 0x00001000120c7824 */ /* 0x004fe200078e020b */
[----:B------:R-:W-:Y:S01]  /*b220*/  R2UR UR7, R13 ;  /* 0x000000000d0772ca */ /* 0x000fe200000e0000 */
[----:B------:R0:W2:Y:S01]  /*b230*/  MUFU.EX2 R155, R14 ;  /* 0x0000000e009b7308 */ /* 0x0000a20000000800 */
[----:B-1----:R-:W-:Y:S01]  /*b240*/  FADD.FTZ R13, R26, R27 ;  /* 0x0000001b1a0d7221 */ /* 0x002fe20000010000 */
[----:B------:R-:W-:Y:S01]  /*b250*/  FADD.FTZ R35, R29, R24 ;  /* 0x000000181d237221 */ /* 0x000fe20000010000 */
[----:B------:R-:W-:Y:S02]  /*b260*/  F2FP.BF16.F32.PACK_AB R153, R27, R26 ;  /* 0x0000001a1b99723e */ /* 0x000fe400000010ff */
[----:B------:R-:W-:Y:S01]  /*b270*/  R2UR UR6, R12 ;  /* 0x000000000c0672ca */ /* 0x000fe200000e0000 */
[----:B------:R-:W-:Y:S01]  /*b280*/  FADD.FTZ R35, R58, R35 ;  /* 0x000000233a237221 */ /* 0x000fe20000010000 */
[----:B------:R-:W-:Y:S01]  /*b290*/  @!P1 PRMT R20, RZ, 0x654, R20 ;  /* 0x00000654ff149816 */ /* 0x000fe20000000014 */
[----:B------:R-:W1:Y:S01]  /*b2a0*/  MUFU.EX2 R34, R34 ;  /* 0x0000002200227308 */ /* 0x000e620000000800 */
[----:B0-----:R-:W-:-:S02]  /*b2b0*/  VIADD R14, R12, 0x80 ;  /* 0x000000800c0e7836 */ /* 0x001fc40000000000 */
[----:B------:R-:W-:-:S03]  /*b2c0*/  FADD.FTZ R24, R32, R35 ;  /* 0x0000002320187221 */ /* 0x000fc60000010000 */
[----:B------:R-:W-:Y:S01]  /*b2d0*/  R2UR UR10, R14 ;  /* 0x000000000e0a72ca */ /* 0x000fe200000e0000 */
[----:B---3--:R-:W-:Y:S01]  /*b2e0*/  FADD.FTZ R14, R30, R13 ;  /* 0x0000000d1e0e7221 */ /* 0x008fe20000010000 */
[----:B------:R-:W0:Y:S01]  /*b2f0*/  MUFU.EX2 R157, R36 ;  /* 0x00000024009d7308 */ /* 0x000e220000000800 */
[----:B------:R-:W-:Y:S02]  /*b300*/  FADD.FTZ R15, R31, R24 ;  /* 0x000000181f0f7221 */ /* 0x000fe40000010000 */
[C---:B--2---:R-:W-:Y:S01]  /*b310*/  FADD.FTZ R13, R155.reuse, R14 ;  /* 0x0000000e9b0d7221 */ /* 0x044fe20000010000 */
[----:B------:R-:W-:Y:S01]  /*b320*/  F2FP.BF16.F32.PACK_AB R155, R155, R30 ;  /* 0x0000001e9b9b723e */ /* 0x000fe200000010ff */
[----:B------:R-:W-:Y:S01]  /*b330*/  BAR.SYNC.DEFER_BLOCKING 0xf, 0x100 ;  /* 0x03c4000000007b1d */ /* 0x000fe20000010000 */
[----:B------:R-:W-:Y:S01]  /*b340*/  FADD.FTZ R24, R62, R15 ;  /* 0x0000000f3e187221 */ /* 0x000fe20000010000 */
[----:B------:R-:W-:Y:S02]  /*b350*/  IMAD.MOV.U32 R15, RZ, RZ, 0x40000040 ;  /* 0x40000040ff0f7424 */ /* 0x000fe400078e00ff */
[----:B-1----:R-:W-:Y:S01]  /*b360*/  FADD.FTZ R14, R34, R13 ;  /* 0x0000000d220e7221 */ /* 0x002fe20000010000 */
[----:B------:R-:W-:Y:S01]  /*b370*/  FADD.FTZ R203, R33, R24 ;  /* 0x0000001821cb7221 */ /* 0x000fe20000010000 */
[----:B------:R-:W1:Y:S01]  /*b380*/  MUFU.EX2 R159, R38 ;  /* 0x00000026009f7308 */ /* 0x000e620000000800 */
[----:B------:R-:W-:-:S02]  /*b390*/  IMAD.MOV.U32 R13, RZ, RZ, 0x40000040 ;  /* 0x40000040ff0d7424 */ /* 0x000fc400078e00ff */
[----:B------:R-:W-:Y:S01]  /*b3a0*/  FADD.FTZ R203, R171, R203 ;  /* 0x000000cbabcb7221 */ /* 0x000fe20000010000 */
[C---:B0-----:R-:W-:Y:S01]  /*b3b0*/  FADD.FTZ R14, R157.reuse, R14 ;  /* 0x0000000e9d0e7221 */ /* 0x041fe20000010000 */
[----:B------:R-:W-:-:S03]  /*b3c0*/  F2FP.BF16.F32.PACK_AB R157, R157, R34 ;  /* 0x000000229d9d723e */ /* 0x000fc600000010ff */
[----:B------:R-:W0:Y:S08]  /*b3d0*/  MUFU.EX2 R178, R178 ;  /* 0x000000b200b27308 */ /* 0x000e300000000800 */
[----:B------:R-:W2:Y:S01]  /*b3e0*/  MUFU.EX2 R172, R172 ;  /* 0x000000ac00ac7308 */ /* 0x000ea20000000800 */
[----:B-1----:R-:W-:Y:S01]  /*b3f0*/  FADD.FTZ R204, R159, R14 ;  /* 0x0000000e9fcc7221 */ /* 0x002fe20000010000 */
[----:B------:R1:W-:Y:S01]  /*b400*/  STSM.16.M88.4 [R195+0x36400], R152 ;  /* 0x03640098c3007844 */ /* 0x0003e20000000200 */
[----:B------:R-:W-:-:S02]  /*b410*/  VIADD R14, R12, 0x100 ;  /* 0x000001000c0e7836 */ /* 0x000fc40000000000 */
[----:B------:R-:W-:-:S03]  /*b420*/  VIADD R12, R12, 0x180 ;  /* 0x000001800c0c7836 */ /* 0x000fc60000000000 */
[----:B------:R-:W-:Y:S01]  /*b430*/  MUFU.EX2 R173, R173 ;  /* 0x000000ad00ad7308 */ /* 0x000fe20000000800 */
[C---:B0-----:R-:W-:Y:S01]  /*b440*/  F2FP.BF16.F32.PACK_AB R159, R178.reuse, R159 ;  /* 0x0000009fb29f723e */ /* 0x041fe200000010ff */
[----:B------:R-:W-:-:S04]  /*b450*/  FADD.FTZ R204, R178, R204 ;  /* 0x000000ccb2cc7221 */ /* 0x000fc80000010000 */
[----:B------:R1:W-:Y:S02]  /*b460*/  STSM.16.M88.4 [R208], R156 ;  /* 0x0000009cd0007844 */ /* 0x0003e40000000200 */
[----:B------:R-:W0:Y:S01]  /*b470*/  MUFU.EX2 R174, R174 ;  /* 0x000000ae00ae7308 */ /* 0x000e220000000800 */
[C---:B--2---:R-:W-:Y:S01]  /*b480*/  F2FP.BF16.F32.PACK_AB R160, R172.reuse, R171 ;  /* 0x000000abaca0723e */ /* 0x044fe200000010ff */
[----:B------:R-:W-:-:S06]  /*b490*/  FADD.FTZ R172, R172, R203 ;  /* 0x000000cbacac7221 */ /* 0x000fcc0000010000 */
        /* <DEDUP_REMOVED lines=14> */
[----:B------:R1:W-:Y:S01]  /*b580*/  STSM.16.M88.4 [R196], R160 ;  /* 0x000000a0c4007844 */ /* 0x0003e20000000200 */
[----:B------:R-:W-:Y:S01]  /*b590*/  FADD.FTZ R183, R183, R182 ;  /* 0x000000b6b7b77221 */ /* 0x000fe20000010000 */
[----:B------:R-:W0:Y:S08]  /*b5a0*/  MUFU.EX2 R177, R177 ;  /* 0x000000b100b17308 */ /* 0x000e300000000800 */
[----:B------:R-:W3:Y:S01]  /*b5b0*/  MUFU.EX2 R197, R197 ;  /* 0x000000c500c57308 */ /* 0x000ee20000000800 */
[----:B--2---:R-:W-:Y:S01]  /*b5c0*/  F2FP.BF16.F32.PACK_AB R164, R176, R175 ;  /* 0x000000afb0a4723e */ /* 0x004fe200000010ff */
[----:B------:R-:W-:-:S04]  /*b5d0*/  FADD.FTZ R175, R175, R174 ;  /* 0x000000aeafaf7221 */ /* 0x000fc80000010000 */
[----:B------:R-:W-:Y:S02]  /*b5e0*/  FADD.FTZ R176, R176, R175 ;  /* 0x000000afb0b07221 */ /* 0x000fe40000010000 */
[----:B------:R-:W2:Y:S02]  /*b5f0*/  MUFU.EX2 R198, R198 ;  /* 0x000000c600c67308 */ /* 0x000ea40000000800 */
[----:B0-----:R-:W-:-:S06]  /*b600*/  FADD.FTZ R176, R177, R176 ;  /* 0x000000b0b1b07221 */ /* 0x001fcc0000010000 */
[----:B------:R-:W0:Y:S01]  /*b610*/  MUFU.EX2 R200, R200 ;  /* 0x000000c800c87308 */ /* 0x000e220000000800 */
[C---:B---3--:R-:W-:Y:S01]  /*b620*/  F2FP.BF16.F32.PACK_AB R166, R197.reuse, R177 ;  /* 0x000000b1c5a6723e */ /* 0x048fe200000010ff */
[----:B------:R-:W-:-:S06]  /*b630*/  FADD.FTZ R197, R197, R176 ;  /* 0x000000b0c5c57221 */ /* 0x000fcc0000010000 */
[----:B------:R-:W-:Y:S01]  /*b640*/  MUFU.EX2 R202, R202 ;  /* 0x000000ca00ca7308 */ /* 0x000fe20000000800 */
[----:B--2---:R-:W-:-:S07]  /*b650*/  FADD.FTZ R183, R198, R183 ;  /* 0x000000b7c6b77221 */ /* 0x004fce0000010000 */
[----:B------:R-:W2:Y:S01]  /*b660*/  MUFU.EX2 R199, R199 ;  /* 0x000000c700c77308 */ /* 0x000ea20000000800 */
[C---:B0-----:R-:W-:Y:S01]  /*b670*/  F2FP.BF16.F32.PACK_AB R165, R200.reuse, R198 ;  /* 0x000000c6c8a5723e */ /* 0x041fe200000010ff */
[----:B------:R-:W-:Y:S01]  /*b680*/  FADD.FTZ R183, R200, R183 ;  /* 0x000000b7c8b77221 */ /* 0x000fe20000010000 */
[----:B--2---:R-:W-:-:S03]  /*b690*/  F2FP.BF16.F32.PACK_AB R167, R199, R202 ;  /* 0x000000cac7a7723e */ /* 0x004fc600000010ff */
[----:B------:R-:W-:Y:S02]  /*b6a0*/  FADD.FTZ R202, R202, R183 ;  /* 0x000000b7caca7221 */ /* 0x000fe40000010000 */
[----:B------:R1:W-:Y:S01]  /*b6b0*/  STSM.16.M88.4 [R201], R164 ;  /* 0x000000a4c9007844 */ /* 0x0003e20000000200 */
[----:B------:R-:W-:Y:S01]  /*b6c0*/  WARPGROUP.ARRIVE ;  /* 0x00000000000079c5 */ /* 0x000fe20000000000 */
[----:B------:R-:W-:-:S05]  /*b6d0*/  FADD.FTZ R199, R199, R202 ;  /* 0x000000cac7c77221 */ /* 0x000fca0000010000 */
[----:B------:R-:W-:Y:S01]  /*b6e0*/  HGMMA.64x256x16.F32.BF16 R24, R152, gdesc[UR4].tnspB, RZ, !UPT, gsb0 ;  /* 0x43e0000498187df0 */ /* 0x000fe2000c0018ff */
[----:B------:R-:W-:Y:S02]  /*b6f0*/  R2UR UR6, R14 ;  /* 0x000000000e0672ca */ /* 0x000fe400000e0000 */
[----:B------:R-:W-:Y:S01]  /*b700*/  R2UR UR7, R15 ;  /* 0x000000000f0772ca */ /* 0x000fe200000e0000 */
[----:B------:R-:W-:Y:S02]  /*b710*/  WARPGROUP.DEPBAR.LE gsb0, 0x0 ;  /* 0x00008000000079c5 */ /* 0x000fe40000010000 */
[----:B------:R-:W-:-:S15]  /*b720*/  WARPGROUP.ARRIVE ;  /* 0x00000000000079c5 */ /* 0x000fde0000000000 */
[----:B------:R-:W-:-:S07]  /*b730*/  NOP ;  /* 0x0000000000007918 */ /* 0x000fce0000000000 */
[----:B------:R-:W-:Y:S03]  /*b740*/  HGMMA.64x256x16.F32.BF16 R24, R156, gdesc[UR8].tnspB, R24, gsb0 ;  /* 0x43e000089c187df0 */ /* 0x000fe60008001818 */
[----:B------:R-:W-:Y:S02]  /*b750*/  WARPGROUP.DEPBAR.LE gsb0, 0x0 ;  /* 0x00008000000079c5 */ /* 0x000fe40000010000 */
[----:B------:R-:W-:-:S15]  /*b760*/  WARPGROUP.ARRIVE ;  /* 0x00000000000079c5 */ /* 0x000fde0000000000 */
[----:B------:R-:W-:-:S08]  /*b770*/  NOP ;  /* 0x0000000000007918 */ /* 0x000fd00000000000 */
        /* <DEDUP_REMOVED lines=18> */
[----:B------:R-:W-:Y:S02]  /*b8a0*/  VIADD R13, R181, 0xfffffffe ;  /* 0xfffffffeb50d7836 */ /* 0x000fe40000000000 */
[----:B------:R-:W-:Y:S02]  /*b8b0*/  IMAD.MOV.U32 R198, RZ, RZ, R170 ;  /* 0x000000ffffc67224 */ /* 0x000fe400078e00aa */
[----:B------:R-:W-:Y:S02]  /*b8c0*/  IMAD.MOV.U32 R14, RZ, RZ, R21 ;  /* 0x000000ffff0e7224 */ /* 0x000fe400078e0015 */
[----:B------:R-:W-:-:S07]  /*b8d0*/  IMAD.MOV.U32 R15, RZ, RZ, R18 ;  /* 0x000000ffff0f7224 */ /* 0x000fce00078e0012 */
.L_x_4615:
[----:B------:R-:W-:Y:S01]  /*b8e0*/  VIADD R18, R15, 0x1 ;  /* 0x000000010f127836 */ /* 0x000fe20000000000 */
[C---:B------:R-:W-:Y:S01]  /*b8f0*/  ISETP.GT.AND P2, PT, R13.reuse, RZ, PT ;  /* 0x000000ff0d00720c */ /* 0x040fe20003f44270 */
[----:B------:R-:W-:-:S03]  /*b900*/  VIADD R13, R13, 0xffffffff ;  /* 0xffffffff0d0d7836 */ /* 0x000fc60000000000 */
[----:B------:R-:W-:-:S04]  /*b910*/  ISETP.NE.AND P3, PT, R18, 0x2, PT ;  /* 0x000000021200780c */ /* 0x000fc80003f65270 */
[----:B0-----:R-:W-:Y:S02]  /*b920*/  SEL R12, RZ, 0x1, P3 ;  /* 0x00000001ff0c7807 */ /* 0x001fe40001800000 */
[----:B------:R-:W-:Y:S02]  /*b930*/  SEL R18, R18, RZ, P3 ;  /* 0x000000ff12127207 */ /* 0x000fe40001800000 */
[----:B------:R-:W-:Y:S01]  /*b940*/  LOP3.LUT R23, R23, R12, RZ, 0x3c, !PT ;  /* 0x0000000c17177212 */ /* 0x000fe200078e3cff */
[----:B------:R-:W-:Y:S06]  /*b950*/  @!P0 BRA `(.L_x_4605) ;  /* 0x0000000000048947 */ /* 0x000fec0003800000 */
[----:B------:R-:W-:Y:S01]  /*b960*/  BPT.TRAP 0x1 ;  /* 0x000000040000795c */ /* 0x000fe20000300000 */
.L_x_4605:
[----:B------:R-:W-:Y:S01]  /*b970*/  IMAD R12, R18, 0x8, R2 ;  /* 0x00000008120c7824 */ /* 0x000fe200078e0202 */
[----:B------:R-:W-:-:S04]  /*b980*/  SHF.L.U32 R200, R23, 0x1f, RZ ;  /* 0x0000001f17c87819 */ /* 0x000fc800000006ff */
[----:B------:R0:W2:Y:S01]  /*b990*/  SYNCS.PHASECHK.TRANS64.TRYWAIT P3, [R12+URZ+0x38830], R200 ;  /* 0x038830c80c0075a7 */ /* 0x0000a2000806017f */
[----:B------:R-:W-:Y:S05]  /*b9a0*/  @!P0 BRA `(.L_x_4606) ;  /* 0x0000000000048947 */ /* 0x000fea0003800000 */
[----:B------:R-:W-:Y:S01]  /*b9b0*/  BPT.TRAP 0x1 ;  /* 0x000000040000795c */ /* 0x000fe20000300000 */
.L_x_4606:
[----:B-1----:R-:W-:Y:S01]  /*b9c0*/  VIADD R20, R2, 0x20400 ;  /* 0x0002040002147836 */ /* 0x002fe20000000000 */
[----:B------:R-:W-:Y:S01]  /*b9d0*/  BSSY B1, `(.L_x_4607) ;  /* 0x0000009000017945 */ /* 0x000fe20003800000 */
[----:B------:R-:W-:Y:S02]  /*b9e0*/  IMAD R154, R18, 0x200, R3 ;  /* 0x00000200129a7824 */ /* 0x000fe400078e0203 */
[----:B------:R-:W-:Y:S01]  /*b9f0*/  IMAD.MOV.U32 R155, RZ, RZ, 0x40000040 ;  /* 0x40000040ff9b7424 */ /* 0x000fe200078e00ff */
[----:B------:R-:W-:-:S04]  /*ba00*/  SHF.R.U32.HI R20, RZ, 0x4, R20 ;  /* 0x00000004ff147819 */ /* 0x000fc80000011614 */
[----:B------:R-:W-:-:S04]  /*ba10*/  LOP3.LUT R20, R20, 0x3fff, RZ, 0xc0, !PT ;  /* 0x00003fff14147812 */ /* 0x000fc800078ec0ff */
[----:B------:R-:W-:Y:S01]  /*ba20*/  LOP3.LUT R20, R20, 0x10000, RZ, 0xfc, !PT ;  /* 0x0001000014147812 */ /* 0x000fe200078efcff */
[----:B--2---:R-:W-:Y:S06]  /*ba30*/  @P3 BRA `(.L_x_4608) ;  /* 0x0000000000083947 */ /* 0x004fec0003800000 */
[----:B------:R-:W1:Y:S02]  /*ba40*/  SYNCS.PHASECHK.TRANS64.TRYWAIT P3, [R12+URZ+0x38830], R200 ;  /* 0x038830c80c0075a7 */ /* 0x000e64000806017f */
[----:B-1----:R-:W-:Y:S05]  /*ba50*/  @!P3 BRA `(.L_x_4609) ;  /* 0x000001100010b947 */ /* 0x002fea0003800000 */
.L_x_4608:
[----:B------:R-:W-:Y:S05]  /*ba60*/  BSYNC B1 ;  /* 0x0000000000017941 */ /* 0x000fea0003800000 */
.L_x_4607:
        /* <DEDUP_REMOVED lines=14> */
[----:B------:R-:W-:Y:S01]  /*bb50*/  WARPGROUP.ARRIVE ;  /* 0x00000000000079c5 */ /* 0x000fe20000000000 */
        /* <DEDUP_REMOVED lines=19> */
[----:B------:R-:W-:Y:S05]  /*bc90*/  @!P0 BRA `(.L_x_4610) ;  /* 0x0000000000048947 */ /* 0x000fea0003800000 */
[----:B------:R-:W-:Y:S01]  /*bca0*/  BPT.TRAP 0x1 ;  /* 0x000000040000795c */ /* 0x000fe20000300000 */
.L_x_4610:
[----:B------:R2:W3:Y:S01]  /*bcb0*/  SYNCS.PHASECHK.TRANS64.TRYWAIT P3, [R12+URZ+0x38850], R200 ;  /* 0x038850c80c0075a7 */ /* 0x0004e2000806017f */
[----:B------:R-:W-:Y:S05]  /*bcc0*/  @!P0 BRA `(.L_x_4611) ;  /* 0x0000000000048947 */ /* 0x000fea0003800000 */
[----:B------:R-:W-:Y:S01]  /*bcd0*/  BPT.TRAP 0x1 ;  /* 0x000000040000795c */ /* 0x000fe20000300000 */
.L_x_4611:
[----:B------:R-:W-:Y:S04]  /*bce0*/  BSSY B1, `(.L_x_4612) ;  /* 0x0000004000017945 */ /* 0x000fe80003800000 */
[----:B---3--:R-:W-:Y:S05]  /*bcf0*/  @P3 BRA `(.L_x_4613) ;  /* 0x0000000000083947 */ /* 0x008fea0003800000 */
[----:B------:R-:W3:Y:S02]  /*bd00*/  SYNCS.PHASECHK.TRANS64.TRYWAIT P3, [R12+URZ+0x38850], R200 ;  /* 0x038850c80c0075a7 */ /* 0x000ee4000806017f */
[----:B---3--:R-:W-:Y:S05]  /*bd10*/  @!P3 BRA `(.L_x_4614) ;  /* 0x0000010c0074b947 */ /* 0x008fea0003800000 */
.L_x_4613:
[----:B------:R-:W-:Y:S05]  /*bd20*/  BSYNC B1 ;  /* 0x0000000000017941 */ /* 0x000fea0003800000 */
.L_x_4612:
[----:B------:R-:W-:Y:S01]  /*bd30*/  VIADD R20, R2, 0x26400 ;  /* 0x0002640002147836 */ /* 0x000fe20000000000 */
[----:B------:R-:W-:Y:S01]  /*bd40*/  WARPGROUP.ARRIVE ;  /* 0x00000000000079c5 */ /* 0x000fe20000000000 */
[----:B------:R-:W-:-:S05]  /*bd50*/  VIADD R204, R0, 0x4 ;  /* 0x0000000400cc7836 */ /* 0x000fca0000000000 */
[----:B------:R-:W4:Y:S01]  /*bd60*/  S2R R229, SR_TID.X ;  /* 0x0000000000e57919 */ /* 0x000f220000002100 */
[----:B------:R-:W-:Y:S01]  /*bd70*/  IMAD R202, R18, 0x1000, R10 ;  /* 0x0000100012ca7824 */ /* 0x000fe200078e020a */
[----:B------:R-:W-:Y:S01]  /*bd80*/  SHF.R.U32.HI R20, RZ, 0x4, R20 ;  /* 0x00000004ff147819 */ /* 0x000fe20000011614 */
[----:B------:R-:W-:Y:S02]  /*bd90*/  IMAD.MOV.U32 R203, RZ, RZ, 0x40000040 ;  /* 0x40000040ffcb7424 */ /* 0x000fe400078e00ff */
[----:B------:R-:W-:Y:S01]  /*bda0*/  IMAD.MOV.U32 R207, RZ, RZ, 0x40000040 ;  /* 0x40000040ffcf7424 */ /* 0x000fe200078e00ff */
[----:B------:R-:W-:Y:S01]  /*bdb0*/  LOP3.LUT R21, R20, 0x3fff, RZ, 0xc0, !PT ;  /* 0x00003fff14157812 */ /* 0x000fe200078ec0ff */
[----:B------:R-:W-:Y:S01]  /*bdc0*/  VIADD R20, R0, 0x6 ;  /* 0x0000000600147836 */ /* 0x000fe20000000000 */
[C---:B------:R-:W-:Y:S01]  /*bdd0*/  R2UR UR6, R202.reuse ;  /* 0x00000000ca0672ca */ /* 0x040fe200000e0000 */
[----:B------:R-:W-:Y:S01]  /*bde0*/  IMAD.MOV.U32 R205, RZ, RZ, 0x40000040 ;  /* 0x40000040ffcd7424 */ /* 0x000fe200078e00ff */
[----:B------:R-:W-:Y:S01]  /*bdf0*/  LOP3.LUT R0, R21, 0x10000, RZ, 0xfc, !PT ;  /* 0x0001000015007812 */ /* 0x000fe200078efcff */
[----:B------:R-:W-:Y:S01]  /*be00*/  IMAD.MOV.U32 R21, RZ, RZ, 0x40000040 ;  /* 0x40000040ff157424 */ /* 0x000fe200078e00ff */
[----:B------:R-:W-:Y:S01]  /*be10*/  R2UR UR7, R203 ;  /* 0x00000000cb0772ca */ /* 0x000fe200000e0000 */
[----:B------:R-:W-:Y:S01]  /*be20*/  VIADD R203, R202, 0x800 ;  /* 0x00000800cacb7836 */ /* 0x000fe20000000000 */
[----:B------:R-:W-:Y:S01]  /*be30*/  R2UR UR5, R207 ;  /* 0x00000000cf0572ca */ /* 0x000fe200000e0000 */
[----:B------:R-:W-:-:S02]  /*be40*/  IMAD.MOV.U32 R206, RZ, RZ, R0 ;  /* 0x000000ffffce7224 */ /* 0x000fc400078e0000 */
[----:B------:R-:W-:Y:S02]  /*be50*/  IMAD.MOV.U32 R207, RZ, RZ, 0x40000040 ;  /* 0x40000040ffcf7424 */ /* 0x000fe400078e00ff */
[----:B0123--:R-:W-:Y:S01]  /*be60*/  IMAD.MOV.U32 R200, RZ, RZ, 0x4 ;  /* 0x00000004ffc87424 */ /* 0x00ffe200078e00ff */
[----:B------:R-:W-:Y:S01]  /*be70*/  R2UR UR4, R206 ;  /* 0x00000000ce0472ca */ /* 0x000fe200000e0000 */
[----:B------:R-:W-:Y:S01]  /*be80*/  VIADD R206, R0, 0x2 ;  /* 0x0000000200ce7836 */ /* 0x000fe20000000000 */
[----:B----4-:R-:W-:-:S11]  /*be90*/  SHF.R.U32.HI R229, RZ, 0x7, R229 ;  /* 0x00000007ffe57819 */ /* 0x010fd600000116e5 */
[----:B------:R-:W-:Y:S01]  /*bea0*/  HGMMA.64x64x16.F32.BF16 R152, gdesc[UR4], R152, gsb0 ;  /* 0x00e00000049879f0 */ /* 0x000fe20008001898 */
[----:B------:R-:W-:Y:S01]  /*beb0*/  R2UR UR4, R206 ;  /* 0x00000000ce0472ca */ /* 0x000fe200000e0000 */
[----:B------:R-:W-:Y:S01]  /*bec0*/  VIADD R206, R202, 0x2 ;  /* 0x00000002cace7836 */ /* 0x000fe20000000000 */
[----:B------:R-:W-:Y:S01]  /*bed0*/  R2UR UR5, R207 ;  /* 0x00000000cf0572ca */ /* 0x000fe200000e0000 */
[----:B------:R-:W-:-:S03]  /*bee0*/  IMAD.MOV.U32 R207, RZ, RZ, 0x40000040 ;  /* 0x40000040ffcf7424 */ /* 0x000fc600078e00ff */
        /* <DEDUP_REMOVED lines=10> */
[----:B------:R-:W-:-:S03]  /*bf90*/  IMAD.MOV.U32 R205, RZ, RZ, 0x40000040 ;  /* 0x40000040ffcd7424 */ /* 0x000fc600078e00ff */
[----:B------:R-:W-:Y:S02]  /*bfa0*/  R2UR UR6, R204 ;  /* 0x00000000cc0672ca */ /* 0x000fe400000e0000 */
        /* <DEDUP_REMOVED lines=143> */
[----:B------:R-:W0:Y:S02]  /*c8a0*/  SHFL.IDX PT, R20, R229, RZ, 0x1f ;  /* 0x00001fffe5147589 */ /* 0x000e2400000e0000 */
[----:B0-----:R-:W-:-:S04]  /*c8b0*/  ISETP.GT.AND P3, PT, R20, 0x7f, PT ;  /* 0x0000007f1400780c */ /* 0x001fc80003f64270 */
[----:B------:R-:W-:Y:S02]  /*c8c0*/  SEL R21, RZ, 0x2, !P3 ;  /* 0x00000002ff157807 */ /* 0x000fe40005800000 */
[C---:B------:R-:W-:Y:S02]  /*c8d0*/  SEL R20, R200.reuse, 0x2, P3 ;  /* 0x00000002c8147807 */ /* 0x040fe40001800000 */
[----:B------:R-:W-:Y:S01]  /*c8e0*/  SEL R200, R200, 0x6, !P3 ;  /* 0x00000006c8c87807 */ /* 0x000fe20005800000 */
[----:B------:R-:W-:Y:S01]  /*c8f0*/  IMAD.IADD R204, R21, 0x1, R203 ;  /* 0x0000000115cc7824 */ /* 0x000fe200078e02cb */
        /* <DEDUP_REMOVED lines=8> */
[----:B------:R-:W-:-:S03]  /*c980*/  IMAD.MOV.U32 R205, RZ, RZ, 0x40000040 ;  /* 0x40000040ffcd7424 */ /* 0x000fc600078e00ff */
        /* <DEDUP_REMOVED lines=24> */
[----:B------:R-:W-:Y:S02]  /*cb10*/  IMAD.MOV.U32 R205, RZ, RZ, 0x40000040 ;  /* 0x40000040ffcd7424 */ /* 0x000fe400078e00ff */
[----:B------:R-:W-:Y:S01]  /*cb20*/  VIADD R203, R0, 0xa00 ;  /* 0x00000a0000cb7836 */ /* 0x000fe20000000000 */
[----:B------:R-:W-:Y:S02]  /*cb30*/  R2UR UR6, R204 ;  /* 0x00000000cc0672ca */ /* 0x000fe400000e0000 */
[----:B------:R-:W-:Y:S01]  /*cb40*/  R2UR UR7, R205 ;  /* 0x00000000cd0772ca */ /* 0x000fe200000e0000 */
[----:B------:R-:W-:Y:S01]  /*cb50*/  IMAD.MOV.U32 R205, RZ, RZ, 0x40000040 ;  /* 0x40000040ffcd7424 */ /* 0x000fe200078e00ff */
[----:B------:R-:W-:-:S02]  /*cb60*/  IADD3 R204, R206, R207, R0 ;  /* 0x000000cfcecc7210 */ /* 0x000fc40007ffe000 */
[----:B------:R-:W-:Y:S01]  /*cb70*/  IADD3 R206, R206, R207, R202 ;  /* 0x000000cfcece7210 */ /* 0x000fe20007ffe0ca */
        /* <DEDUP_REMOVED lines=9> */
[----:B------:R-:W-:Y:S01]  /*cc10*/  VIADD R206, R202, 0xa00 ;  /* 0x00000a00cace7836 */ /* 0x000fe20000000000 */
[----:B------:R-:W-:Y:S01]  /*cc20*/  R2UR UR7, R207 ;  /* 0x00000000cf0772ca */ /* 0x000fe200000e0000 */
        /* <DEDUP_REMOVED lines=25> */
[----:B------:R-:W-:Y:S01]  /*cdc0*/  VIADD R203, R0, 0xc00 ;  /* 0x00000c0000cb7836 */ /* 0x000fe20000000000 */
[----:B------:R-:W-:Y:S02]  /*cdd0*/  WARPGROUP.DEPBAR.LE gsb0, 0x0 ;  /* 0x00008000000079c5 */ /* 0x000fe40000010000 */
[----:B------:R-:W-:-:S07]  /*cde0*/  WARPGROUP.ARRIVE ;  /* 0x00000000000079c5 */ /* 0x000fce0000000000 */
[----:B------:R-:W-:Y:S01]  /*cdf0*/  HGMMA.64x64x16.F32.BF16 R152, gdesc[UR4], R152, gsb0 ;  /* 0x00e00000049879f0 */ /* 0x000fe20008001898 */
[----:B------:R-:W-:Y:S01]  /*ce00*/  R2UR UR4, R204 ;  /* 0x00000000cc0472ca */ /* 0x000fe200000e0000 */
[----:B------:R-:W-:Y:S01]  /*ce10*/  IMAD.IADD R204, R200, 0x1, R206 ;  /* 0x00000001c8cc7824 */ /* 0x000fe200078e02ce */
[----:B------:R-:W-:Y:S01]  /*ce20*/  R2UR UR5, R205 ;  /* 0x00000000cd0572ca */ /* 0x000fe200000e0000 */
[----:B------:R-:W-:Y:S02]  /*ce30*/  IMAD.MOV.U32 R205, RZ, RZ, 0x40000040 ;  /* 0x40000040ffcd7424 */ /* 0x000fe400078e00ff */
[----:B------:R-:W-:Y:S01]  /*ce40*/  IMAD.MOV.U32 R206, RZ, RZ, 0x30 ;  /* 0x00000030ffce7424 */ /* 0x000fe200078e00ff */
        /* <DEDUP_REMOVED lines=70> */
[----:B------:R-:W-:Y:S02]  /*d2b0*/  WARPGROUP.DEPBAR.LE gsb0, 0x0 ;  /* 0x00008000000079c5 */ /* 0x000fe40000010000 */
[----:B------:R-:W-:-:S10]  /*d2c0*/  WARPGROUP.ARRIVE ;  /* 0x00000000000079c5 */ /* 0x000fd40000000000 */
[----:B------:R-:W-:Y:S01]  /*d2d0*/  HGMMA.64x64x16.F32.BF16 R152, gdesc[UR4], R152, gsb0 ;  /* 0x00e00000049879f0 */ /* 0x000fe20008001898 */
[----:B------:R-:W-:Y:S01]  /*d2e0*/  R2UR UR6, R204 ;  /* 0x00000000cc0672ca */ /* 0x000fe200000e0000 */
[----:B------:R-:W-:Y:S01]  /*d2f0*/  IMAD.IADD R204, R206, 0x1, R21 ;  /* 0x00000001cecc7824 */ /* 0x000fe200078e0215 */
[----:B------:R-:W-:Y:S01]  /*d300*/  R2UR UR7, R205 ;  /* 0x00000000cd0772ca */ /* 0x000fe200000e0000 */
[----:B------:R-:W-:Y:S02]  /*d310*/  IMAD.MOV.U32 R205, RZ, RZ, 0x40000040 ;  /* 0x40000040ffcd7424 */ /* 0x000fe400078e00ff */
[----:B------:R-:W-:Y:S01]  /*d320*/  IMAD.MOV.U32 R21, RZ, RZ, 0x40000040 ;  /* 0x40000040ff157424 */ /* 0x000fe200078e00ff */
[----:B------:R-:W-:Y:S01]  /*d330*/  R2UR UR4, R204 ;  /* 0x00000000cc0472ca */ /* 0x000fe200000e0000 */
[----:B------:R-:W-:Y:S01]  /*d340*/  IMAD.IADD R204, R206, 0x1, R20 ;  /* 0x00000001cecc7824 */ /* 0x000fe200078e0214 */
[----:B------:R-:W-:Y:S01]  /*d350*/  R2UR UR5, R205 ;  /* 0x00000000cd0572ca */ /* 0x000fe200000e0000 */
[----:B------:R-:W-:-:S02]  /*d360*/  IMAD.MOV.U32 R205, RZ, RZ, 0x40000040 ;  /* 0x40000040ffcd7424 */ /* 0x000fc400078e00ff */
[----:B------:R-:W-:Y:S01]  /*d370*/  IMAD.IADD R20, R20, 0x1, R203 ;  /* 0x0000000114147824 */ /* 0x000fe200078e02cb */
[----:B------:R-:W-:Y:S02]  /*d380*/  WARPGROUP.DEPBAR.LE gsb0, 0x0 ;  /* 0x00008000000079c5 */ /* 0x000fe40000010000 */
[----:B------:R-:W-:-:S07]  /*d390*/  WARPGROUP.ARRIVE ;  /* 0x00000000000079c5 */ /* 0x000fce0000000000 */
        /* <DEDUP_REMOVED lines=15> */
[----:B------:R-:W-:Y:S02]  /*d490*/  R2UR UR6, R20 ;  /* 0x00000000140672ca */ /* 0x000fe400000e0000 */
[----:B------:R-:W-:Y:S01]  /*d4a0*/  R2UR UR7, R21 ;  /* 0x00000000150772ca */ /* 0x000fe200000e0000 */
[----:B------:R-:W-:Y:S01]  /*d4b0*/  IMAD.MOV.U32 R21, RZ, RZ, 0x1000 ;  /* 0x00001000ff157424 */ /* 0x000fe200078e00ff */
[----:B------:R-:W-:Y:S02]  /*d4c0*/  R2UR UR4, R204 ;  /* 0x00000000cc0472ca */ /* 0x000fe400000e0000 */
[----:B------:R-:W-:Y:S02]  /*d4d0*/  R2UR UR5, R205 ;  /* 0x00000000cd0572ca */ /* 0x000fe400000e0000 */
[----:B------:R-:W-:-:S04]  /*d4e0*/  SEL R21, R21, 0xf80, P3 ;  /* 0x00000f8015157807 */ /* 0x000fc80001800000 */
[----:B------:R-:W-:-:S04]  /*d4f0*/  LOP3.LUT R21, R21, 0x1e00, RZ, 0xc0, !PT ;  /* 0x00001e0015157812 */ /* 0x000fc800078ec0ff */
[CC--:B------:R-:W-:Y:S02]  /*d500*/  IADD3 R20, R203.reuse, R21.reuse, R0 ;  /* 0x00000015cb147210 */ /* 0x0c0fe40007ffe000 */
[----:B------:R-:W-:Y:S01]  /*d510*/  IADD3 R202, R203, R21, R202 ;  /* 0x00000015cbca7210 */ /* 0x000fe20007ffe0ca */
[----:B------:R-:W-:Y:S02]  /*d520*/  IMAD.MOV.U32 R21, RZ, RZ, 0x40000040 ;  /* 0x40000040ff157424 */ /* 0x000fe400078e00ff */
[----:B------:R-:W-:Y:S01]  /*d530*/  IMAD.MOV.U32 R203, RZ, RZ, 0x40000040 ;  /* 0x40000040ffcb7424 */ /* 0x000fe200078e00ff */
[----:B------:R-:W-:Y:S02]  /*d540*/  WARPGROUP.DEPBAR.LE gsb0, 0x0 ;  /* 0x00008000000079c5 */ /* 0x000fe40000010000 */
[----:B------:R-:W-:-:S06]  /*d550*/  WARPGROUP.ARRIVE ;  /* 0x00000000000079c5 */ /* 0x000fcc0000000000 */
[----:B------:R-:W-:Y:S01]  /*d560*/  HGMMA.64x64x16.F32.BF16 R152, gdesc[UR4], R152, gsb0 ;  /* 0x00e00000049879f0 */ /* 0x000fe20008001898 */
[----:B------:R-:W-:Y:S01]  /*d570*/  R2UR UR4, R20 ;  /* 0x00000000140472ca */ /* 0x000fe200000e0000 */
[----:B------:R-:W-:Y:S01]  /*d580*/  IMAD R20, R18, 0x1000, R11 ;  /* 0x0000100012147824 */ /* 0x000fe200078e020b */
[----:B------:R-:W-:Y:S01]  /*d590*/  R2UR UR5, R21 ;  /* 0x00000000150572ca */ /* 0x000fe200000e0000 */
[----:B------:R-:W-:Y:S01]  /*d5a0*/  IMAD.MOV.U32 R21, RZ, RZ, 0x40000040 ;  /* 0x40000040ff157424 */ /* 0x000fe200078e00ff */
[----:B------:R-:W-:Y:S02]  /*d5b0*/  R2UR UR6, R202 ;  /* 0x00000000ca0672ca */ /* 0x000fe400000e0000 */
[----:B------:R-:W-:Y:S01]  /*d5c0*/  R2UR UR7, R203 ;  /* 0x00000000cb0772ca */ /* 0x000fe200000e0000 */
[----:B------:R-:W-:Y:S02]  /*d5d0*/  WARPGROUP.DEPBAR.LE gsb0, 0x0 ;  /* 0x00008000000079c5 */ /* 0x000fe40000010000 */
[----:B------:R-:W-:-:S10]  /*d5e0*/  WARPGROUP.ARRIVE ;  /* 0x00000000000079c5 */ /* 0x000fd40000000000 */
[----:B------:R-:W-:Y:S01]  /*d5f0*/  HGMMA.64x64x16.F32.BF16 R152, gdesc[UR4], R152, gsb0 ;  /* 0x00e00000049879f0 */ /* 0x000fe20008001898 */
[----:B------:R-:W-:Y:S01]  /*d600*/  ULDC UR4, c[0x0][0xad0] ;  /* 0x0002b40000047ab9 */ /* 0x000fe20000000800 */
[----:B------:R-:W-:Y:S02]  /*d610*/  R2UR UR7, R21 ;  /* 0x00000000150772ca */ /* 0x000fe400000e0000 */
[----:B------:R-:W-:Y:S01]  /*d620*/  R2UR UR6, R20 ;  /* 0x00000000140672ca */ /* 0x000fe200000e0000 */
        /* <DEDUP_REMOVED lines=41> */
[----:B------:R-:W-:-:S06]  /*d8c0*/  ULDC UR4, c[0x0][0xa80] ;  /* 0x0002a00000047ab9 */ /* 0x000fcc0000000800 */
        /* <DEDUP_REMOVED lines=48> */
[----:B------:R-:W1:Y:S06]  /*dbd0*/  SHFL.BFLY PT, R169, R21, 0x1, 0x1f ;  /* 0x0c201f0015a97f89 */ /* 0x000e6c00000e0000 */
[----:B------:R-:W3:Y:S01]  /*dbe0*/  MUFU.TANH R206, R206 ;  /* 0x000000ce00ce7308 */ /* 0x000ee20000002400 */
[----:B--2---:R-:W-:-:S07]  /*dbf0*/  FMNMX.FTZ R170, R204, R170, !PT ;  /* 0x000000aaccaa7209 */ /* 0x004fce0007810000 */
[----:B------:R-:W2:Y:S01]  /*dc00*/  MUFU.TANH R179, R179 ;  /* 0x000000b300b37308 */ /* 0x000ea20000002400 */
[----:B0-----:R-:W-:-:S07]  /*dc10*/  FMNMX.FTZ R170, R205, R170, !PT ;  /* 0x000000aacdaa7209 */ /* 0x001fce0007810000 */
[----:B------:R-:W0:Y:S01]  /*dc20*/  MUFU.TANH R182, R182 ;  /* 0x000000b600b67308 */ /* 0x000e220000002400 */
[----:B---3--:R-:W-:Y:S02]  /*dc30*/  FMNMX.FTZ R170, R206, R170, !PT ;  /* 0x000000aaceaa7209 */ /* 0x008fe40007810000 */
[----:B-1----:R-:W-:Y:S01]  /*dc40*/  FMNMX.FTZ R21, R21, R169, !PT ;  /* 0x000000a915157209 */ /* 0x002fe20007810000 */
[----:B------:R-:W-:-:S04]  /*dc50*/  IMAD.U32 R169, RZ, RZ, UR4 ;  /* 0x00000004ffa97e24 */ /* 0x000fc8000f8e00ff */
[----:B------:R-:W1:Y:S01]  /*dc60*/  MUFU.TANH R183, R183 ;  /* 0x000000b700b77308 */ /* 0x000e620000002400 */
[----:B--2---:R-:W-:Y:S01]  /*dc70*/  FMNMX.FTZ R170, R179, R170, !PT ;  /* 0x000000aab3aa7209 */ /* 0x004fe20007810000 */
[C---:B------:R-:W-:Y:S01]  /*dc80*/  FMUL.FTZ R178, R21.reuse, R169 ;  /* 0x000000a915b27220 */ /* 0x040fe20000410000 */
[----:B------:R-:W-:-:S03]  /*dc90*/  FADD.FTZ R14, -R21, R14 ;  /* 0x0000000e150e7221 */ /* 0x000fc60000010100 */
[-CC-:B------:R-:W-:Y:S01]  /*dca0*/  FFMA.FTZ R207, R156, R169.reuse, -R178.reuse ;  /* 0x000000a99ccf7223 */ /* 0x180fe200000108b2 */
[-CC-:B------:R-:W-:Y:S01]  /*dcb0*/  FFMA.FTZ R156, R159, R169.reuse, -R178.reuse ;  /* 0x000000a99f9c7223 */ /* 0x180fe200000108b2 */
[-CC-:B------:R-:W-:Y:S01]  /*dcc0*/  FFMA.FTZ R159, R161, R169.reuse, -R178.reuse ;  /* 0x000000a9a19f7223 */ /* 0x180fe200000108b2 */
[----:B0-----:R-:W-:Y:S01]  /*dcd0*/  FMNMX.FTZ R170, R182, R170, !PT ;  /* 0x000000aab6aa7209 */ /* 0x001fe20007810000 */
[-CC-:B------:R-:W-:Y:S01]  /*dce0*/  FFMA.FTZ R174, R165, R169.reuse, -R178.reuse ;  /* 0x000000a9a5ae7223 */ /* 0x180fe200000108b2 */
[-C--:B------:R-:W-:Y:S01]  /*dcf0*/  FMUL.FTZ R14, R14, R169.reuse ;  /* 0x000000a90e0e7220 */ /* 0x080fe20000410000 */
[-CC-:B------:R-:W-:Y:S01]  /*dd00*/  FFMA.FTZ R152, R152, R169.reuse, -R178.reuse ;  /* 0x000000a998987223 */ /* 0x180fe200000108b2 */
[-CC-:B------:R-:W-:Y:S01]  /*dd10*/  FFMA.FTZ R153, R153, R169.reuse, -R178.reuse ;  /* 0x000000a999997223 */ /* 0x180fe200000108b2 */
[-CC-:B------:R-:W-:Y:S01]  /*dd20*/  FFMA.FTZ R171, R164, R169.reuse, -R178.reuse ;  /* 0x000000a9a4ab7223 */ /* 0x180fe200000108b2 */
[-CC-:B------:R-:W-:Y:S01]  /*dd30*/  FFMA.FTZ R200, R200, R169.reuse, -R178.reuse ;  /* 0x000000a9c8c87223 */ /* 0x180fe200000108b2 */
[----:B------:R-:W-:Y:S01]  /*dd40*/  MUFU.EX2 R207, R207 ;  /* 0x000000cf00cf7308 */ /* 0x000fe20000000800 */
[----:B-1----:R-:W-:Y:S01]  /*dd50*/  FMNMX.FTZ R170, R183, R170, !PT ;  /* 0x000000aab7aa7209 */ /* 0x002fe20007810000 */
[-CC-:B------:R-:W-:Y:S01]  /*dd60*/  FFMA.FTZ R160, R160, R169.reuse, -R178.reuse ;  /* 0x000000a9a0a07223 */ /* 0x180fe200000108b2 */
[-CC-:B------:R-:W-:Y:S01]  /*dd70*/  FFMA.FTZ R168, R168, R169.reuse, -R178.reuse ;  /* 0x000000a9a8a87223 */ /* 0x180fe200000108b2 */
[-CC-:B------:R-:W-:Y:S01]  /*dd80*/  FFMA.FTZ R172, R172, R169.reuse, -R178.reuse ;  /* 0x000000a9acac7223 */ /* 0x180fe200000108b2 */
[-CC-:B------:R-:W-:Y:S01]  /*dd90*/  FFMA.FTZ R173, R173, R169.reuse, -R178.reuse ;  /* 0x000000a9adad7223 */ /* 0x180fe200000108b2 */
[----:B------:R-:W0:Y:S01]  /*dda0*/  SHFL.BFLY PT, R175, R170, 0x2, 0x1f ;  /* 0x0c401f00aaaf7f89 */ /* 0x000e2200000e0000 */
[--C-:B------:R-:W-:Y:S01]  /*ddb0*/  FFMA.FTZ R177, R177, R169, -R178.reuse ;  /* 0x000000a9b1b17223 */ /* 0x100fe200000108b2 */
[----:B------:R-:W1:Y:S08]  /*ddc0*/  MUFU.EX2 R14, R14 ;  /* 0x0000000e000e7308 */ /* 0x000e700000000800 */
[----:B------:R-:W-:Y:S08]  /*ddd0*/  MUFU.EX2 R152, R152 ;  /* 0x0000009800987308 */ /* 0x000ff00000000800 */
[----:B------:R-:W-:Y:S01]  /*dde0*/  MUFU.EX2 R153, R153 ;  /* 0x0000009900997308 */ /* 0x000fe20000000800 */
[-C--:B-1----:R-:W-:Y:S01]  /*ddf0*/  FMUL.FTZ R24, R24, R14.reuse ;  /* 0x0000000e18187220 */ /* 0x082fe20000410000 */
[-C--:B------:R-:W-:Y:S01]  /*de00*/  FMUL.FTZ R25, R25, R14.reuse ;  /* 0x0000000e19197220 */ /* 0x080fe20000410000 */
[-C--:B------:R-:W-:Y:S01]  /*de10*/  FMUL.FTZ R28, R28, R14.reuse ;  /* 0x0000000e1c1c7220 */ /* 0x080fe20000410000 */
[-C--:B------:R-:W-:Y:S01]  /*de20*/  FMUL.FTZ R29, R29, R14.reuse ;  /* 0x0000000e1d1d7220 */ /* 0x080fe20000410000 */
[-C--:B------:R-:W-:Y:S01]  /*de30*/  FMUL.FTZ R32, R32, R14.reuse ;  /* 0x0000000e20207220 */ /* 0x080fe20000410000 */
[----:B0-----:R-:W-:Y:S01]  /*de40*/  FMNMX.FTZ R170, R170, R175, !PT ;  /* 0x000000afaaaa7209 */ /* 0x001fe20007810000 */
[-CC-:B------:R-:W-:Y:S01]  /*de50*/  FFMA.FTZ R175, R176, R169.reuse, -R178.reuse ;  /* 0x000000a9b0af7223 */ /* 0x180fe200000108b2 */
[----:B------:R-:W-:Y:S01]  /*de60*/  MUFU.EX2 R200, R200 ;  /* 0x000000c800c87308 */ /* 0x000fe20000000800 */
[-CC-:B------:R-:W-:Y:S01]  /*de70*/  FFMA.FTZ R176, R202, R169.reuse, -R178.reuse ;  /* 0x000000a9cab07223 */ /* 0x180fe200000108b2 */
[----:B------:R-:W-:Y:S01]  /*de80*/  FFMA.FTZ R178, R180, R169, -R178 ;  /* 0x000000a9b4b27223 */ /* 0x000fe200000108b2 */
        /* <DEDUP_REMOVED lines=24> */
[----:B0-----:R-:W-:Y:S01]  /*e010*/  FMNMX.FTZ R170, R170, R161, !PT ;  /* 0x000000a1aaaa7209 */ /* 0x001fe20007810000 */
        /* <DEDUP_REMOVED lines=8> */
[-CC-:B------:R-:W-:Y:S01]  /*e0a0*/  FFMA.FTZ R229, R155, R169.reuse, -R165.reuse ;  /* 0x000000a99be57223 */ /* 0x180fe200000108a5 */
[-CC-:B------:R-:W-:Y:S01]  /*e0b0*/  FFMA.FTZ R155, R157, R169.reuse, -R165.reuse ;  /* 0x000000a99d9b7223 */ /* 0x180fe200000108a5 */
[-CC-:B------:R-:W-:Y:S01]  /*e0c0*/  FFMA.FTZ R157, R162, R169.reuse, -R165.reuse ;  /* 0x000000a9a29d7223 */ /* 0x180fe200000108a5 */
[-C--:B------:R-:W-:Y:S01]  /*e0d0*/  FMUL.FTZ R161, R161, R169.reuse ;  /* 0x000000a9a1a17220 */ /* 0x080fe20000410000 */
[-CC-:B------:R-:W-:Y:S01]  /*e0e0*/  FFMA.FTZ R154, R154, R169.reuse, -R165.reuse ;  /* 0x000000a99a9a7223 */ /* 0x180fe200000108a5 */
[----:B------:R-:W-:Y:S01]  /*e0f0*/  IMAD.MOV R162, RZ, RZ, -R194 ;  /* 0x000000ffffa27224 */ /* 0x000fe200078e0ac2 */
[----:B------:R-:W-:Y:S01]  /*e100*/  MUFU.EX2 R229, R229 ;  /* 0x000000e500e57308 */ /* 0x000fe20000000800 */
[-CC-:B------:R-:W-:Y:S01]  /*e110*/  FFMA.FTZ R164, R158, R169.reuse, -R165.reuse ;  /* 0x000000a99ea47223 */ /* 0x180fe200000108a5 */
[-CC-:B------:R-:W-:Y:S01]  /*e120*/  FFMA.FTZ R158, R163, R169.reuse, -R165.reuse ;  /* 0x000000a9a39e7223 */ /* 0x180fe200000108a5 */
[----:B------:R-:W-:Y:S01]  /*e130*/  FFMA.FTZ R180, R166, R169, -R165 ;  /* 0x000000a9a6b47223 */ /* 0x000fe200000108a5 */
[----:B------:R-:W-:Y:S01]  /*e140*/  ISETP.NE.AND P3, PT, R193, R162, PT ;  /* 0x000000a2c100720c */ /* 0x000fe20003f65270 */
[----:B------:R-:W-:-:S02]  /*e150*/  @!P1 VIADD R162, R12, 0x38840 ;  /* 0x000388400ca29836 */ /* 0x000fc40000000000 */
[-CC-:B------:R-:W-:Y:S01]  /*e160*/  FFMA.FTZ R198, R167, R169.reuse, -R165.reuse ;  /* 0x000000a9a7c67223 */ /* 0x180fe200000108a5 */
[-CC-:B------:R-:W-:Y:S01]  /*e170*/  FFMA.FTZ R202, R203, R169.reuse, -R165.reuse ;  /* 0x000000a9cbca7223 */ /* 0x180fe200000108a5 */
[----:B------:R-:W0:Y:S01]  /*e180*/  MUFU.EX2 R161, R161 ;  /* 0x000000a100a17308 */ /* 0x000e220000000800 */
[-CC-:B------:R-:W-:Y:S01]  /*e190*/  FFMA.FTZ R181, R181, R169.reuse, -R165.reuse ;  /* 0x000000a9b5b57223 */ /* 0x180fe200000108a5 */
[----:B------:R-:W-:Y:S01]  /*e1a0*/  @!P1 PRMT R162, RZ, 0x654, R162 ;  /* 0x00000654ffa29816 */ /* 0x000fe200000000a2 */
[-CC-:B------:R-:W-:Y:S01]  /*e1b0*/  FFMA.FTZ R203, R204, R169.reuse, -R165.reuse ;  /* 0x000000a9cccb7223 */ /* 0x180fe200000108a5 */
[-CC-:B------:R-:W-:Y:S01]  /*e1c0*/  FFMA.FTZ R205, R205, R169.reuse, -R165.reuse ;  /* 0x000000a9cdcd7223 */ /* 0x180fe200000108a5 */
[----:B------:R-:W-:Y:S01]  /*e1d0*/  FFMA.FTZ R206, R206, R169, -R165 ;  /* 0x000000a9cece7223 */ /* 0x000fe200000108a5 */
[----:B------:R1:W-:Y:S01]  /*e1e0*/  @!P1 SYNCS.ARRIVE.TRANS64.RED.A1T0 RZ, [R162+URZ], RZ ;  /* 0x000000ffa2ff99a7 */ /* 0x0003e2000810043f */
[----:B------:R-:W-:Y:S01]  /*e1f0*/  FMUL.FTZ R84, R84, R14 ;  /* 0x0000000e54547220 */ /* 0x000fe20000410000 */
[----:B------:R-:W2:Y:S01]  /*e200*/  MUFU.EX2 R154, R154 ;  /* 0x0000009a009a7308 */ /* 0x000ea20000000800 */
[----:B------:R-:W-:-:S02]  /*e210*/  @!P3 IMAD R163, R15, 0x40, R191 ;  /* 0x000000400fa3b824 */ /* 0x000fc400078e02bf */
[-CC-:B------:R-:W-:Y:S01]  /*e220*/  FFMA.FTZ R15, R182, R169.reuse, -R165.reuse ;  /* 0x000000a9b60f7223 */ /* 0x180fe200000108a5 */
[-C--:B------:R-:W-:Y:S01]  /*e230*/  FMUL.FTZ R85, R85, R14.reuse ;  /* 0x0000000e55557220 */ /* 0x080fe20000410000 */
[----:B------:R-:W-:Y:S01]  /*e240*/  FMUL.FTZ R88, R88, R14 ;  /* 0x0000000e58587220 */ /* 0x000fe20000410000 */
[----:B------:R-:W-:Y:S02]  /*e250*/  @!P3 IMAD R163, R163, 0x4, R2 ;  /* 0x00000004a3a3b824 */ /* 0x000fe400078e0202 */
[-CC-:B-1----:R-:W-:Y:S01]  /*e260*/  FFMA.FTZ R162, R179, R169.reuse, -R165.reuse ;  /* 0x000000a9b3a27223 */ /* 0x182fe200000108a5 */
[----:B------:R-:W-:Y:S01]  /*e270*/  FFMA.FTZ R165, R183, R169, -R165 ;  /* 0x000000a9b7a57223 */ /* 0x000fe200000108a5 */
[----:B------:R-:W1:Y:S01]  /*e280*/  MUFU.EX2 R155, R155 ;  /* 0x0000009b009b7308 */ /* 0x000e620000000800 */
[-C--:B0-----:R-:W-:Y:S01]  /*e290*/  FMUL.FTZ R26, R26, R161.reuse ;  /* 0x000000a11a1a7220 */ /* 0x081fe20000410000 */
[----:B------:R-:W-:Y:S01]  /*e2a0*/  @!P3 STS [R163+0x38400], R14 ;  /* 0x0384000ea300b388 */ /* 0x000fe20000000800 */
[-C--:B------:R-:W-:Y:S01]  /*e2b0*/  FMUL.FTZ R27, R27, R161.reuse ;  /* 0x000000a11b1b7220 */ /* 0x080fe20000410000 */
[-C--:B------:R-:W-:Y:S01]  /*e2c0*/  FMUL.FTZ R30, R30, R161.reuse ;  /* 0x000000a11e1e7220 */ /* 0x080fe20000410000 */
[-C--:B------:R-:W-:Y:S01]  /*e2d0*/  FMUL.FTZ R31, R31, R161.reuse ;  /* 0x000000a11f1f7220 */ /* 0x080fe20000410000 */
[----:B------:R0:W-:Y:S01]  /*e2e0*/  @!P3 STS [R163+0x38420], R161 ;  /* 0x038420a1a300b388 */ /* 0x0001e20000000800 */
[----:B------:R-:W-:Y:S01]  /*e2f0*/  FMUL.FTZ R34, R34, R161 ;  /* 0x000000a122227220 */ /* 0x000fe20000410000 */
[----:B------:R-:W3:Y:S01]  /*e300*/  MUFU.EX2 R164, R164 ;  /* 0x000000a400a47308 */ /* 0x000ee20000000800 */
[----:B--2---:R-:W-:Y:S01]  /*e310*/  FFMA.FTZ R199, R161, R199, R154 ;  /* 0x000000c7a1c77223 */ /* 0x004fe2000001009a */
[-C--:B------:R-:W-:Y:S01]  /*e320*/  FMUL.FTZ R35, R35, R161.reuse ;  /* 0x000000a123237220 */ /* 0x080fe20000410000 */
[-C--:B------:R-:W-:Y:S01]  /*e330*/  FMUL.FTZ R38, R38, R161.reuse ;  /* 0x000000a126267220 */ /* 0x080fe20000410000 */
[-C--:B------:R-:W-:Y:S01]  /*e340*/  FMUL.FTZ R39, R39, R161.reuse ;  /* 0x000000a127277220 */ /* 0x080fe20000410000 */
[----:B------:R-:W-:Y:S01]  /*e350*/  FADD.FTZ R199, R229, R199 ;  /* 0x000000c7e5c77221 */ /* 0x000fe20000010000 */
[-C--:B------:R-:W-:Y:S01]  /*e360*/  FMUL.FTZ R42, R42, R161.reuse ;  /* 0x000000a12a2a7220 */ /* 0x080fe20000410000 */
[----:B------:R-:W-:Y:S01]  /*e370*/  FMUL.FTZ R43, R43, R161 ;  /* 0x000000a12b2b7220 */ /* 0x000fe20000410000 */
[----:B------:R-:W2:Y:S01]  /*e380*/  MUFU.EX2 R157, R157 ;  /* 0x0000009d009d7308 */ /* 0x000ea20000000800 */
[----:B0-----:R-:W-:Y:S01]  /*e390*/  FFMA.FTZ R163, R14, R197, R152 ;  /* 0x000000c50ea37223 */ /* 0x001fe20000010098 */
[----:B-1----:R-:W-:Y:S01]  /*e3a0*/  FADD.FTZ R199, R155, R199 ;  /* 0x000000c79bc77221 */ /* 0x002fe20000010000 */
[C---:B------:R-:W-:Y:S01]  /*e3b0*/  F2FP.BF16.F32.PACK_AB R152, R153.reuse, R152 ;  /* 0x000000989998723e */ /* 0x040fe200000010ff */
[-C--:B------:R-:W-:Y:S01]  /*e3c0*/  FMUL.FTZ R46, R46, R161.reuse ;  /* 0x000000a12e2e7220 */ /* 0x080fe20000410000 */
[----:B------:R-:W-:Y:S01]  /*e3d0*/  FADD.FTZ R163, R153, R163 ;  /* 0x000000a399a37221 */ /* 0x000fe20000010000 */
[----:B------:R-:W-:Y:S01]  /*e3e0*/  F2FP.BF16.F32.PACK_AB R153, R229, R154 ;  /* 0x0000009ae599723e */ /* 0x000fe200000010ff */
[----:B------:R-:W-:Y:S01]  /*e3f0*/  FMUL.FTZ R47, R47, R161 ;  /* 0x000000a12f2f7220 */ /* 0x000fe20000410000 */
[----:B------:R-:W0:Y:S01]  /*e400*/  MUFU.EX2 R158, R158 ;  /* 0x0000009e009e7308 */ /* 0x000e220000000800 */
[----:B---3--:R-:W-:Y:S01]  /*e410*/  FADD.FTZ R199, R164, R199 ;  /* 0x000000c7a4c77221 */ /* 0x008fe20000010000 */
[----:B------:R-:W-:Y:S01]  /*e420*/  FADD.FTZ R163, R207, R163 ;  /* 0x000000a3cfa37221 */ /* 0x000fe20000010000 */
[----:B------:R-:W-:Y:S01]  /*e430*/  F2FP.BF16.F32.PACK_AB R154, R200, R207 ;  /* 0x000000cfc89a723e */ /* 0x000fe200000010ff */
[----:B------:R-:W-:Y:S01]  /*e440*/  FMUL.FTZ R50, R50, R161 ;  /* 0x000000a132327220 */ /* 0x000fe20000410000 */
[----:B------:R-:W-:Y:S01]  /*e450*/  F2FP.BF16.F32.PACK_AB R155, R164, R155 ;  /* 0x0000009ba49b723e */ /* 0x000fe200000010ff */
[----:B------:R-:W-:Y:S01]  /*e460*/  BAR.SYNC.DEFER_BLOCKING 0xf, 0x100 ;  /* 0x03c4000000007b1d */ /* 0x000fe20000010000 */
[----:B------:R-:W-:Y:S01]  /*e470*/  FADD.FTZ R163, R200, R163 ;  /* 0x000000a3c8a37221 */ /* 0x000fe20000010000 */
[-C--:B------:R-:W-:Y:S01]  /*e480*/  FMUL.FTZ R51, R51, R161.reuse ;  /* 0x000000a133337220 */ /* 0x080fe20000410000 */
[----:B--2---:R-:W-:Y:S01]  /*e490*/  FADD.FTZ R197, R157, R199 ;  /* 0x000000c79dc57221 */ /* 0x004fe20000010000 */
[-C--:B------:R-:W-:Y:S01]  /*e4a0*/  FMUL.FTZ R54, R54, R161.reuse ;  /* 0x000000a136367220 */ /* 0x080fe20000410000 */
[----:B------:R-:W-:Y:S01]  /*e4b0*/  FADD.FTZ R163, R156, R163 ;  /* 0x000000a39ca37221 */ /* 0x000fe20000010000 */
[----:B------:R-:W-:Y:S01]  /*e4c0*/  MUFU.EX2 R180, R180 ;  /* 0x000000b400b47308 */ /* 0x000fe20000000800 */
[C---:B------:R-:W-:Y:S01]  /*e4d0*/  F2FP.BF16.F32.PACK_AB R156, R160.reuse, R156 ;  /* 0x0000009ca09c723e */ /* 0x040fe200000010ff */
[-C--:B------:R-:W-:Y:S01]  /*e4e0*/  FMUL.FTZ R55, R55, R161.reuse ;  /* 0x000000a137377220 */ /* 0x080fe20000410000 */
[----:B------:R-:W-:Y:S01]  /*e4f0*/  FADD.FTZ R204, R160, R163 ;  /* 0x000000a3a0cc7221 */ /* 0x000fe20000010000 */
[----:B------:R-:W-:Y:S01]  /*e500*/  FMUL.FTZ R58, R58, R161 ;  /* 0x000000a13a3a7220 */ /* 0x000fe20000410000 */
[C---:B0-----:R-:W-:Y:S01]  /*e510*/  FADD.FTZ R197, R158.reuse, R197 ;  /* 0x000000c59ec57221 */ /* 0x041fe20000010000 */
[----:B------:R-:W-:Y:S01]  /*e520*/  F2FP.BF16.F32.PACK_AB R157, R158, R157 ;  /* 0x0000009d9e9d723e */ /* 0x000fe200000010ff */
[----:B------:R-:W-:Y:S01]  /*e530*/  FADD.FTZ R204, R159, R204 ;  /* 0x000000cc9fcc7221 */ /* 0x000fe20000010000 */
[----:B------:R-:W0:Y:S01]  /*e540*/  MUFU.EX2 R198, R198 ;  /* 0x000000c600c67308 */ /* 0x000e220000000800 */
[----:B------:R-:W-:Y:S01]  /*e550*/  F2FP.BF16.F32.PACK_AB R158, R171, R159 ;  /* 0x0000009fab9e723e */ /* 0x000fe200000010ff */
        /* <DEDUP_REMOVED lines=46> */
[----:B------:R-:W2:Y:S01]  /*e840*/  MUFU.EX2 R202, R202 ;  /* 0x000000ca00ca7308 */ /* 0x000ea20000000800 */
[-C--:B------:R-:W-:Y:S01]  /*e850*/  FMUL.FTZ R142, R142, R161.reuse ;  /* 0x000000a18e8e7220 */ /* 0x080fe20000410000 */
[-C--:B------:R-:W-:Y:S01]  /*e860*/  FMUL.FTZ R143, R143, R161.reuse ;  /* 0x000000a18f8f7220 */ /* 0x080fe20000410000 */
[-C--:B------:R-:W-:Y:S01]  /*e870*/  FMUL.FTZ R146, R146, R161.reuse ;  /* 0x000000a192927220 */ /* 0x080fe20000410000 */
[-C--:B------:R-:W-:Y:S01]  /*e880*/  FMUL.FTZ R147, R147, R161.reuse ;  /* 0x000000a193937220 */ /* 0x080fe20000410000 */
[-C--:B------:R-:W-:Y:S01]  /*e890*/  FMUL.FTZ R150, R150, R161.reuse ;  /* 0x000000a196967220 */ /* 0x080fe20000410000 */
[----:B------:R-:W-:Y:S01]  /*e8a0*/  FMUL.FTZ R151, R151, R161 ;  /* 0x000000a197977220 */ /* 0x000fe20000410000 */
[----:B0-----:R-:W-:Y:S01]  /*e8b0*/  F2FP.BF16.F32.PACK_AB R159, R198, R180 ;  /* 0x000000b4c69f723e */ /* 0x001fe200000010ff */
        /* <DEDUP_REMOVED lines=39> */
[----:B------:R0:W-:Y:S01]  /*eb30*/  STSM.16.M88.4 [R195+0x36400], R152 ;  /* 0x03640098c3007844 */ /* 0x0001e20000000200 */
[----:B------:R-:W2:Y:S01]  /*eb40*/  MUFU.EX2 R178, R178 ;  /* 0x000000b200b27308 */ /* 0x000ea20000000800 */
[----:B-1----:R-:W-:Y:S01]  /*eb50*/  F2FP.BF16.F32.PACK_AB R164, R176, R175 ;  /* 0x000000afb0a4723e */ /* 0x002fe200000010ff */
[----:B------:R-:W-:Y:S01]  /*eb60*/  VIADD R14, R20, 0x80 ;  /* 0x00000080140e7836 */ /* 0x000fe20000000000 */
[----:B------:R0:W-:Y:S01]  /*eb70*/  STSM.16.M88.4 [R208], R156 ;  /* 0x0000009cd0007844 */ /* 0x0001e20000000200 */
[----:B------:R-:W-:Y:S01]  /*eb80*/  FADD.FTZ R197, R180, R197 ;  /* 0x000000c5b4c57221 */ /* 0x000fe20000010000 */
[----:B------:R-:W-:Y:S01]  /*eb90*/  FADD.FTZ R171, R171, R204 ;  /* 0x000000ccabab7221 */ /* 0x000fe20000010000 */
[----:B------:R-:W-:-:S02]  /*eba0*/  @!P1 VIADD R12, R12, 0x38860 ;  /* 0x000388600c0c9836 */ /* 0x000fc40000000000 */
[----:B------:R-:W-:Y:S01]  /*ebb0*/  MUFU.EX2 R182, R206 ;  /* 0x000000ce00b67308 */ /* 0x000fe20000000800 */
[----:B------:R-:W-:Y:S01]  /*ebc0*/  FADD.FTZ R198, R198, R197 ;  /* 0x000000c5c6c67221 */ /* 0x000fe20000010000 */
[----:B------:R-:W-:Y:S01]  /*ebd0*/  FADD.FTZ R171, R174, R171 ;  /* 0x000000abaeab7221 */ /* 0x000fe20000010000 */
[----:B------:R-:W-:Y:S02]  /*ebe0*/  @!P1 PRMT R12, RZ, 0x654, R12 ;  /* 0x00000654ff0c9816 */ /* 0x000fe4000000000c */
[----:B------:R-:W-:Y:S01]  /*ebf0*/  FADD.FTZ R181, R181, R198 ;  /* 0x000000c6b5b57221 */ /* 0x000fe20000010000 */
[----:B------:R-:W-:Y:S01]  /*ec00*/  FADD.FTZ R171, R168, R171 ;  /* 0x000000aba8ab7221 */ /* 0x000fe20000010000 */
[----:B------:R-:W-:Y:S01]  /*ec10*/  IMAD.MOV.U32 R198, RZ, RZ, R170 ;  /* 0x000000ffffc67224 */ /* 0x000fe200078e00aa */
[----:B------:R1:W3:Y:S01]  /*ec20*/  MUFU.EX2 R183, R162 ;  /* 0x000000a200b77308 */ /* 0x0002e20000000800 */
[----:B--2---:R-:W-:Y:S01]  /*ec30*/  F2FP.BF16.F32.PACK_AB R166, R178, R177 ;  /* 0x000000b1b2a6723e */ /* 0x004fe200000010ff */
[----:B------:R-:W-:-:S04]  /*ec40*/  FADD.FTZ R202, R202, R181 ;  /* 0x000000b5caca7221 */ /* 0x000fc80000010000 */
[----:B------:R-:W-:Y:S02]  /*ec50*/  FADD.FTZ R202, R203, R202 ;  /* 0x000000cacbca7221 */ /* 0x000fe40000010000 */
[----:B------:R2:W-:Y:S01]  /*ec60*/  MUFU.EX2 R199, R15 ;  /* 0x0000000f00c77308 */ /* 0x0005e20000000800 */
[----:B-1----:R-:W-:Y:S01]  /*ec70*/  F2FP.BF16.F32.PACK_AB R162, R173, R172 ;  /* 0x000000acada2723e */ /* 0x002fe200000010ff */
[----:B------:R-:W-:Y:S01]  /*ec80*/  FADD.FTZ R172, R172, R171 ;  /* 0x000000abacac7221 */ /* 0x000fe20000010000 */
[----:B------:R-:W-:-:S03]  /*ec90*/  FADD.FTZ R179, R179, R202 ;  /* 0x000000cab3b37221 */ /* 0x000fc60000010000 */
[----:B------:R0:W-:Y:S01]  /*eca0*/  STSM.16.M88.4 [R196], R160 ;  /* 0x000000a0c4007844 */ /* 0x0001e20000000200 */
[----:B------:R-:W-:Y:S01]  /*ecb0*/  FADD.FTZ R172, R173, R172 ;  /* 0x000000acadac7221 */ /* 0x000fe20000010000 */
[----:B------:R3:W1:Y:S01]  /*ecc0*/  MUFU.EX2 R200, R165 ;  /* 0x000000a500c87308 */ /* 0x0006620000000800 */
[----:B--2---:R-:W-:Y:S02]  /*ecd0*/  IMAD.MOV.U32 R15, RZ, RZ, 0x40000040 ;  /* 0x40000040ff0f7424 */ /* 0x004fe400078e00ff */
[----:B------:R-:W-:-:S04]  /*ece0*/  FADD.FTZ R175, R175, R172 ;  /* 0x000000acafaf7221 */ /* 0x000fc80000010000 */
[----:B------:R-:W-:Y:S01]  /*ecf0*/  FADD.FTZ R176, R176, R175 ;  /* 0x000000afb0b07221 */ /* 0x000fe20000010000 */
[----:B---3--:R-:W-:Y:S01]  /*ed00*/  F2FP.BF16.F32.PACK_AB R165, R183, R182 ;  /* 0x000000b6b7a5723e */ /* 0x008fe200000010ff */
[----:B------:R-:W-:Y:S02]  /*ed10*/  FADD.FTZ R182, R182, R179 ;  /* 0x000000b3b6b67221 */ /* 0x000fe40000010000 */
[----:B------:R-:W-:Y:S02]  /*ed20*/  FADD.FTZ R177, R177, R176 ;  /* 0x000000b0b1b17221 */ /* 0x000fe40000010000 */
[----:B------:R-:W-:Y:S02]  /*ed30*/  FADD.FTZ R182, R183, R182 ;  /* 0x000000b6b7b67221 */ /* 0x000fe40000010000 */
[----:B------:R-:W-:Y:S01]  /*ed40*/  FADD.FTZ R197, R178, R177 ;  /* 0x000000b1b2c57221 */ /* 0x000fe20000010000 */
[----:B-1----:R-:W-:Y:S01]  /*ed50*/  F2FP.BF16.F32.PACK_AB R167, R200, R199 ;  /* 0x000000c7c8a7723e */ /* 0x002fe200000010ff */
[----:B------:R-:W-:-:S04]  /*ed60*/  FADD.FTZ R199, R199, R182 ;  /* 0x000000b6c7c77221 */ /* 0x000fc80000010000 */
[----:B------:R0:W-:Y:S01]  /*ed70*/  STSM.16.M88.4 [R201], R164 ;  /* 0x000000a4c9007844 */ /* 0x0001e20000000200 */
[----:B------:R-:W-:Y:S01]  /*ed80*/  WARPGROUP.ARRIVE ;  /* 0x00000000000079c5 */ /* 0x000fe20000000000 */
[----:B------:R-:W-:-:S05]  /*ed90*/  FADD.FTZ R199, R200, R199 ;  /* 0x000000c7c8c77221 */ /* 0x000fca0000010000 */
[----:B------:R-:W-:Y:S01]  /*eda0*/  HGMMA.64x256x16.F32.BF16 R24, R152, gdesc[UR4].tnspB, R24, gsb0 ;  /* 0x43e0000498187df0 */ /* 0x000fe20008001818 */
[----:B------:R-:W-:Y:S01]  /*edb0*/  R2UR UR6, R14 ;  /* 0x000000000e0672ca */ /* 0x000fe200000e0000 */
[----:B------:R-:W-:Y:S01]  /*edc0*/  VIADD R14, R20, 0x100 ;  /* 0x00000100140e7836 */ /* 0x000fe20000000000 */
[----:B------:R-:W-:Y:S01]  /*edd0*/  R2UR UR7, R15 ;  /* 0x000000000f0772ca */ /* 0x000fe200000e0000 */
[----:B------:R-:W-:Y:S01]  /*ede0*/  IMAD.MOV.U32 R15, RZ, RZ, 0x40000040 ;  /* 0x40000040ff0f7424 */ /* 0x000fe200078e00ff */
[----:B------:R-:W-:Y:S02]  /*edf0*/  WARPGROUP.DEPBAR.LE gsb0, 0x0 ;  /* 0x00008000000079c5 */ /* 0x000fe40000010000 */
[----:B------:R-:W-:-:S15]  /*ee00*/  WARPGROUP.ARRIVE ;  /* 0x00000000000079c5 */ /* 0x000fde0000000000 */
[----:B------:R-:W-:-:S06]  /*ee10*/  NOP ;  /* 0x0000000000007918 */ /* 0x000fcc0000000000 */
        /* <DEDUP_REMOVED lines=10> */
[----:B------:R-:W-:Y:S01]  /*eec0*/  IMAD.MOV.U32 R14, RZ, RZ, R21 ;  /* 0x000000ffff0e7224 */ /* 0x000fe200078e0015 */
        /* <DEDUP_REMOVED lines=17> */
.L_x_4604:
[----:B------:R-:W-:Y:S05]  /*efe0*/  BSYNC B0 ;  /* 0x0000000000007941 */ /* 0x000fea0003800000 */
.L_x_4603:
[----:B------:R-:W2:Y:S01]  /*eff0*/  SHFL.BFLY PT, R0, R197, 0x2, 0x1f ;  /* 0x0c401f00c5007f89 */ /* 0x000ea200000e0000 */
[----:B------:R-:W-:Y:S02]  /*f000*/  IMAD.MOV.U32 R174, RZ, RZ, -0x800000 ;  /* 0xff800000ffae7424 */ /* 0x000fe400078e00ff */
[----:B------:R-:W-:Y:S01]  /*f010*/  IMAD.MOV.U32 R175, RZ, RZ, -0x800000 ;  /* 0xff800000ffaf7424 */ /* 0x000fe200078e00ff */
[----:B------:R-:W3:Y:S01]  /*f020*/  SHFL.BFLY PT, R4, R199, 0x2, 0x1f ;  /* 0x0c401f00c7047f89 */ /* 0x000ee200000e0000 */
[----:B------:R-:W-:Y:S01]  /*f030*/  VIADD R218, R218, 0x1 ;  /* 0x00000001dada7836 */ /* 0x000fe20000000000 */
[----:B------:R-:W-:Y:S08]  /*f040*/  BAR.ARV 0x8, 0x100 ;  /* 0x0204000000007b1d */ /* 0x000ff00000002000 */
[----:B------:R-:W-:Y:S01]  /*f050*/  BAR.SYNC.DEFER_BLOCKING 0xf, 0x100 ;  /* 0x03c4000000007b1d */ /* 0x000fe20000010000 */
[----:B--2---:R-:W-:Y:S01]  /*f060*/  FADD.FTZ R3, R0, R197 ;  /* 0x000000c500037221 */ /* 0x004fe20000010000 */
[----:B---3--:R-:W-:-:S04]  /*f070*/  FADD.FTZ R6, R4, R199 ;  /* 0x000000c704067221 */ /* 0x008fc80000010000 */
[----:B------:R-:W2:Y:S01]  /*f080*/  SHFL.BFLY PT, R0, R3, 0x1, 0x1f ;  /* 0x0c201f0003007f89 */ /* 0x000ea200000e0000 */
[----:B------:R-:W-:-:S03]  /*f090*/  IMAD.MOV R4, RZ, RZ, -R194 ;  /* 0x000000ffff047224 */ /* 0x000fc600078e0ac2 */
[----:B------:R-:W3:Y:S02]  /*f0a0*/  SHFL.BFLY PT, R5, R6, 0x1, 0x1f ;  /* 0x0c201f0006057f89 */ /* 0x000ee400000e0000 */
[----:B------:R-:W-:-:S13]  /*f0b0*/  ISETP.NE.AND P0, PT, R193, R4, PT ;  /* 0x00000004c100720c */ /* 0x000fda0003f05270 */
[----:B------:R-:W-:-:S04]  /*f0c0*/  @!P0 IMAD R7, R18, 0x40, R191 ;  /* 0x0000004012078824 */ /* 0x000fc800078e02bf */
[----:B------:R-:W-:Y:S02]  /*f0d0*/  @!P0 IMAD R7, R7, 0x4, R2 ;  /* 0x0000000407078824 */ /* 0x000fe400078e0202 */
[----:B--2---:R-:W-:Y:S01]  /*f0e0*/  FADD.FTZ R9, R3, R0 ;  /* 0x0000000003097221 */ /* 0x004fe20000010000 */
[----:B------:R-:W-:Y:S02]  /*f0f0*/  VIADD R3, R18, 0x1 ;  /* 0x0000000112037836 */ /* 0x000fe40000000000 */
[----:B---3--:R-:W-:Y:S02]  /*f100*/  FADD.FTZ R0, R6, R5 ;  /* 0x0000000506007221 */ /* 0x008fe40000010000 */
[----:B------:R-:W-:Y:S02]  /*f110*/  FSETP.NE.FTZ.AND P2, PT, R9, RZ, PT ;  /* 0x000000ff0900720b */ /* 0x000fe40003f55000 */
[----:B------:R-:W-:Y:S02]  /*f120*/  CS2R R4, SRZ ;  /* 0x0000000000047805 */ /* 0x000fe4000001ff00 */
[----:B------:R-:W-:-:S02]  /*f130*/  ISETP.NE.AND P1, PT, R3, 0x2, PT ;  /* 0x000000020300780c */ /* 0x000fc40003f25270 */
[----:B------:R-:W-:Y:S02]  /*f140*/  FSETP.NE.FTZ.AND P3, PT, R0, RZ, PT ;  /* 0x000000ff0000720b */ /* 0x000fe40003f75000 */
[----:B------:R-:W-:-:S04]  /*f150*/  SEL R6, RZ, 0x1, P1 ;  /* 0x00000001ff067807 */ /* 0x000fc80000800000 */
[----:B------:R-:W-:Y:S01]  /*f160*/  LOP3.LUT R23, R23, R6, RZ, 0x3c, !PT ;  /* 0x0000000617177212 */ /* 0x000fe200078e3cff */
[----:B------:R-:W2:Y:S01]  /*f170*/  @P2 MUFU.RCP R5, R9 ;  /* 0x0000000900052308 */ /* 0x000ea20000001000 */
[----:B------:R-:W-:-:S05]  /*f180*/  @P2 FMUL.FTZ R18, R169, 0.69314718246459960938 ;  /* 0x3f317218a9122820 */ /* 0x000fca0000410000 */
[----:B------:R-:W-:Y:S02]  /*f190*/  @P3 FMUL.FTZ R169, R169, 0.69314718246459960938 ;  /* 0x3f317218a9a93820 */ /* 0x000fe40000410000 */
[----:B------:R-:W3:Y:S08]  /*f1a0*/  @P3 MUFU.RCP R4, R0 ;  /* 0x0000000000043308 */ /* 0x000ef00000001000 */
[----:B------:R-:W4:Y:S01]  /*f1b0*/  @P2 MUFU.LG2 R2, R9 ;  /* 0x0000000900022308 */ /* 0x000f220000000c00 */
[----:B--2---:R2:W-:Y:S01]  /*f1c0*/  @!P0 STS [R7+0x38400], R5 ;  /* 0x0384000507008388 */ /* 0x0045e20000000800 */
[-C--:B------:R-:W-:Y:S01]  /*f1d0*/  FMUL.FTZ R8, R25, R5.reuse ;  /* 0x0000000519087220 */ /* 0x080fe20000410000 */
[-C--:B------:R-:W-:Y:S01]  /*f1e0*/  FMUL.FTZ R178, R33, R5.reuse ;  /* 0x0000000521b27220 */ /* 0x080fe20000410000 */
[-C--:B------:R-:W-:Y:S01]  /*f1f0*/  FMUL.FTZ R180, R32, R5.reuse ;  /* 0x0000000520b47220 */ /* 0x080fe20000410000 */
[-C--:B------:R-:W-:Y:S01]  /*f200*/  FMUL.FTZ R179, R36, R5.reuse ;  /* 0x0000000524b37220 */ /* 0x080fe20000410000 */
[-C--:B------:R-:W-:Y:S01]  /*f210*/  FMUL.FTZ R10, R24, R5.reuse ;  /* 0x00000005180a7220 */ /* 0x080fe20000410000 */
[-C--:B------:R-:W-:Y:S01]  /*f220*/  FMUL.FTZ R28, R28, R5.reuse ;  /* 0x000000051c1c7220 */ /* 0x080fe20000410000 */
[----:B-1----:R-:W1:Y:S01]  /*f230*/  @P3 MUFU.LG2 R20, R0 ;  /* 0x0000000000143308 */ /* 0x002e620000000c00 */
[----:B---3--:R3:W-:Y:S01]  /*f240*/  @!P0 STS [R7+0x38420], R4 ;  /* 0x0384200407008388 */ /* 0x0087e20000000800 */
[-C--:B------:R-:W-:Y:S01]  /*f250*/  FMUL.FTZ R33, R42, R4.reuse ;  /* 0x000000042a217220 */ /* 0x080fe20000410000 */
[-C--:B------:R-:W-:Y:S01]  /*f260*/  FMUL.FTZ R6, R29, R5.reuse ;  /* 0x000000051d067220 */ /* 0x080fe20000410000 */
[-C--:B------:R-:W-:Y:S01]  /*f270*/  FMUL.FTZ R176, R37, R5.reuse ;  /* 0x0000000525b07220 */ /* 0x080fe20000410000 */
[-C--:B------:R-:W-:Y:S01]  /*f280*/  FMUL.FTZ R177, R40, R5.reuse ;  /* 0x0000000528b17220 */ /* 0x080fe20000410000 */
[-C--:B------:R-:W-:Y:S01]  /*f290*/  FMUL.FTZ R32, R41, R5.reuse ;  /* 0x0000000529207220 */ /* 0x080fe20000410000 */
[-C--:B------:R-:W-:Y:S01]  /*f2a0*/  FMUL.FTZ R173, R44, R5.reuse ;  /* 0x000000052cad7220 */ /* 0x080fe20000410000 */
[-C--:B------:R-:W-:Y:S01]  /*f2b0*/  FMUL.FTZ R171, R45, R5.reuse ;  /* 0x000000052dab7220 */ /* 0x080fe20000410000 */
[----:B----4-:R-:W-:Y:S01]  /*f2c0*/  @P2 FMUL.FTZ R25, R2, 0.69314718246459960938 ;  /* 0x3f31721802192820 */ /* 0x010fe20000410000 */
[-C--:B------:R-:W-:Y:S01]  /*f2d0*/  FMUL.FTZ R172, R48, R5.reuse ;  /* 0x0000000530ac7220 */ /* 0x080fe20000410000 */
[-C--:B0-----:R-:W-:Y:S01]  /*f2e0*/  FMUL.FTZ R166, R49, R5.reuse ;  /* 0x0000000531a67220 */ /* 0x081fe20000410000 */
[-C--:B------:R-:W-:Y:S01]  /*f2f0*/  FMUL.FTZ R167, R52, R5.reuse ;  /* 0x0000000534a77220 */ /* 0x080fe20000410000 */
[-C--:B------:R-:W-:Y:S01]  /*f300*/  FMUL.FTZ R164, R53, R5.reuse ;  /* 0x0000000535a47220 */ /* 0x080fe20000410000 */
        /* <DEDUP_REMOVED lines=50> */
[----:B------:R-:W-:Y:S01]  /*f630*/  @P2 FFMA.FTZ R174, R18, R21, R25 ;  /* 0x0000001512ae2223 */ /* 0x000fe20000010019 */
[----:B------:R-:W-:Y:S01]  /*f640*/  PLOP3.LUT P0, PT, PT, PT, PT, 0x8, 0x0 ;  /* 0x000000000000781c */ /* 0x000fe20003f0e170 */
[-C--:B--2---:R-:W-:Y:S01]  /*f650*/  FMUL.FTZ R5, R26, R4.reuse ;  /* 0x000000041a057220 */ /* 0x084fe20000410000 */
[-C--:B------:R-:W-:Y:S01]  /*f660*/  FMUL.FTZ R0, R27, R4.reuse ;  /* 0x000000041b007220 */ /* 0x080fe20000410000 */
[-C--:B---3--:R-:W-:Y:S01]  /*f670*/  FMUL.FTZ R7, R30, R4.reuse ;  /* 0x000000041e077220 */ /* 0x088fe20000410000 */
        /* <DEDUP_REMOVED lines=62> */
.L_x_4558:
[----:B------:R-:W-:Y:S05]  /*fa60*/  BSYNC B7 ;  /* 0x0000000000077941 */ /* 0x000fea0003800000 */
.L_x_4556:
[----:B------:R-:W1:Y:S08]  /*fa70*/  S2UR UR5, SR_CgaCtaId ;  /* 0x00000000000579c3 */ /* 0x000e700000008800 */
[----:B------:R-:W-:Y:S06]  /*fa80*/  BAR.SYNC.DEFER_BLOCKING 0x5, 0x180 ;  /* 0x0146000000007b1d */ /* 0x000fec0000010000 */
[----:B------:R-:W-:Y:S01]  /*fa90*/  UMOV UR4, 0x400 ;  /* 0x0000040000047882 */ /* 0x000fe20000000000 */
[----:B------:R-:W-:Y:S01]  /*faa0*/  BSSY B0, `(.L_x_4616) ;  /* 0x00002e1000007945 */ /* 0x000fe20003800000 */
[----:B-1----:R-:W-:-:S06]  /*fab0*/  ULEA UR4, UR5, UR4, 0x18 ;  /* 0x0000000405047291 */ /* 0x002fcc000f8ec03f */
[----:B------:R-:W-:-:S05]  /*fac0*/  IMAD.U32 R2, RZ, RZ, UR4 ;  /* 0x00000004ff027e24 */ /* 0x000fca000f8e00ff */
[----:B-----5:R1:W2:Y:S01]  /*fad0*/  LDS.128 R24, [R2+0x388d0] ;  /* 0x0388d00002187984 */ /* 0x0202a20000000c00 */
[----:B------:R-:W-:Y:S06]  /*fae0*/  BAR.ARV 0x4, 0x180 ;  /* 0x0106000000007b1d */ /* 0x000fec0000002000 */
[----:B------:R-:W-:Y:S05]  /*faf0*/  @P0 BRA `(.L_x_4617) ;  /* 0x0000002000000947 */ /* 0x000fea0003800000 */
[----:B------:R-:W3:Y:S01]  /*fb00*/  S2R R3, SR_SWINHI ;  /* 0x0000000000037919 */ /* 0x000ee20000002f00 */
        /* <DEDUP_REMOVED lines=18> */
[----:B---3--:R-:W-:-:S02]  /*fc30*/  MOV R21, R3 ;  /* 0x0000000300157202 */ /* 0x008fc40000000f00 */
        /* <DEDUP_REMOVED lines=8> */
[C---:B------:R-:W-:Y:S01]  /*fcc0*/  IADD3 R10, P4, R40.reuse, 0x60, RZ ;  /* 0x00000060280a7810 */ /* 0x040fe20007f9e0ff */
[--C-:B------:R-:W-:Y:S01]  /*fcd0*/  IMAD.X R31, RZ, RZ, R41.reuse, P0 ;  /* 0x000000ffff1f7224 */ /* 0x100fe200000e0629 */
[----:B------:R-:W-:Y:S01]  /*fce0*/  LOP3.LUT R44, R45, R40, RZ, 0x3c, !PT ;  /* 0x000000282d2c7212 */ /* 0x000fe200078e3cff */
[----:B------:R-:W-:Y:S01]  /*fcf0*/  IMAD.MOV.U32 R45, RZ, RZ, R41 ;  /* 0x000000ffff2d7224 */ /* 0x000fe200078e0029 */
[----:B------:R-:W-:Y:S02]  /*fd00*/  IADD3 R0, P1, R40, 0x20, RZ ;  /* 0x0000002028007810 */ /* 0x000fe40007f3e0ff */
[----:B------:R-:W-:Y:S02]  /*fd10*/  LOP3.LUT R30, R3, 0x380, RZ, 0xc0, !PT ;  /* 0x00000380031e7812 */ /* 0x000fe400078ec0ff */
[----:B------:R-:W-:-:S02]  /*fd20*/  LOP3.LUT R181, R10, 0x380, RZ, 0xc0, !PT ;  /* 0x000003800ab57812 */ /* 0x000fc400078ec0ff */
[----:B------:R-:W-:Y:S02]  /*fd30*/  LOP3.LUT R169, R0, 0x380, RZ, 0xc0, !PT ;  /* 0x0000038000a97812 */ /* 0x000fe400078ec0ff */
[----:B--2---:R-:W-:Y:S01]  /*fd40*/  MOV R24, R44 ;  /* 0x0000002c00187202 */ /* 0x004fe20000000f00 */
[----:B------:R-:W-:Y:S01]  /*fd50*/  BAR.SYNC.DEFER_BLOCKING 0x1, 0x100 ;  /* 0x0044000000007b1d */ /* 0x000fe20000010000 */
[----:B------:R-:W-:Y:S01]  /*fd60*/  SHF.R.U64 R30, R30, 0x3, RZ ;  /* 0x000000031e1e7819 */ /* 0x000fe200000012ff */
[--C-:B------:R-:W-:Y:S01]  /*fd70*/  IMAD.X R45, RZ, RZ, R41.reuse, P4 ;  /* 0x000000ffff2d7224 */ /* 0x100fe200020e0629 */
[C---:B------:R-:W-:Y:S02]  /*fd80*/  IADD3 R48, P3, R40.reuse, 0x2000, RZ ;  /* 0x0000200028307810 */ /* 0x040fe40007f7e0ff */
[----:B------:R-:W-:Y:S02]  /*fd90*/  SHF.R.U64 R181, R181, 0x3, RZ ;  /* 0x00000003b5b57819 */ /* 0x000fe400000012ff */
[C---:B------:R-:W-:Y:S01]  /*fda0*/  IADD3 R8, P5, R40.reuse, 0x2040, RZ ;  /* 0x0000204028087810 */ /* 0x040fe20007fbe0ff */
[----:B------:R-:W-:Y:S01]  /*fdb0*/  IMAD.X R49, RZ, RZ, R41, P3 ;  /* 0x000000ffff317224 */ /* 0x000fe200018e0629 */
[----:B------:R-:W-:-:S02]  /*fdc0*/  IADD3 R60, P2, R40, 0x2060, RZ ;  /* 0x00002060283c7810 */ /* 0x000fc40007f5e0ff */
[----:B------:R-:W-:Y:S01]  /*fdd0*/  SHF.R.U64 R169, R169, 0x3, RZ ;  /* 0x00000003a9a97819 */ /* 0x000fe200000012ff */
[--C-:B------:R-:W-:Y:S01]  /*fde0*/  IMAD.X R57, RZ, RZ, R41.reuse, P5 ;  /* 0x000000ffff397224 */ /* 0x100fe200028e0629 */
[----:B------:R-:W-:Y:S01]  /*fdf0*/  IADD3 R52, P6, R40, 0x2020, RZ ;  /* 0x0000202028347810 */ /* 0x000fe20007fde0ff */
[--C-:B------:R-:W-:Y:S01]  /*fe00*/  IMAD.X R61, RZ, RZ, R41.reuse, P2 ;  /* 0x000000ffff3d7224 */ /* 0x100fe200010e0629 */
[----:B------:R-:W-:Y:S02]  /*fe10*/  LOP3.LUT R30, R30, R3, RZ, 0x3c, !PT ;  /* 0x000000031e1e7212 */ /* 0x000fe400078e3cff */
[----:B------:R-:W-:Y:S01]  /*fe20*/  LOP3.LUT R44, R181, R10, RZ, 0x3c, !PT ;  /* 0x0000000ab52c7212 */ /* 0x000fe200078e3cff */
[----:B------:R-:W-:Y:S01]  /*fe30*/  IMAD.X R53, RZ, RZ, R41, P6 ;  /* 0x000000ffff357224 */ /* 0x000fe200030e0629 */
[----:B------:R-:W-:Y:S02]  /*fe40*/  LOP3.LUT R3, R48, 0x380, RZ, 0xc0, !PT ;  /* 0x0000038030037812 */ /* 0x000fe400078ec0ff */
[----:B------:R-:W-:-:S02]  /*fe50*/  LOP3.LUT R181, R8, 0x380, RZ, 0xc0, !PT ;  /* 0x0000038008b57812 */ /* 0x000fc400078ec0ff */
[----:B------:R-:W-:Y:S01]  /*fe60*/  LOP3.LUT R183, R60, 0x380, RZ, 0xc0, !PT ;  /* 0x000003803cb77812 */ /* 0x000fe200078ec0ff */
[----:B------:R2:W-:Y:S01]  /*fe70*/  STSM.16.M88.4 [R24], R4 ;  /* 0x0000000418007844 */ /* 0x0005e20000000200 */
[----:B------:R-:W-:Y:S02]  /*fe80*/  SHF.R.U64 R3, R3, 0x3, RZ ;  /* 0x0000000303037819 */ /* 0x000fe400000012ff */
[----:B------:R-:W-:Y:S02]  /*fe90*/  SHF.R.U64 R181, R181, 0x3, RZ ;  /* 0x00000003b5b57819 */ /* 0x000fe400000012ff */
[----:B------:R-:W-:Y:S02]  /*fea0*/  SHF.R.U64 R183, R183, 0x3, RZ ;  /* 0x00000003b7b77819 */ /* 0x000fe400000012ff */
[C---:B------:R-:W-:Y:S02]  /*feb0*/  IADD3 R70, P4, R40.reuse, 0x4040, RZ ;  /* 0x0000404028467810 */ /* 0x040fe40007f9e0ff */
[----:B------:R-:W-:-:S02]  /*fec0*/  IADD3 R62, P3, R40, 0x4060, RZ ;  /* 0x00004060283e7810 */ /* 0x000fc40007f7e0ff */
[----:B0-----:R-:W-:Y:S01]  /*fed0*/  IADD3 R66, P0, R40, 0x4020, RZ ;  /* 0x0000402028427810 */ /* 0x001fe20007f1e0ff */
[--C-:B------:R-:W-:Y:S01]  /*fee0*/  IMAD.X R73, RZ, RZ, R41.reuse, P4 ;  /* 0x000000ffff497224 */ /* 0x100fe200020e0629 */
[----:B------:R-:W-:Y:S01]  /*fef0*/  LOP3.LUT R48, R3, R48, RZ, 0x3c, !PT ;  /* 0x0000003003307212 */ /* 0x000fe200078e3cff */
[--C-:B------:R-:W-:Y:S01]  /*ff00*/  IMAD.X R77, RZ, RZ, R41.reuse, P3 ;  /* 0x000000ffff4d7224 */ /* 0x100fe200018e0629 */
[----:B------:R-:W-:Y:S01]  /*ff10*/  LOP3.LUT R56, R181, R8, RZ, 0x3c, !PT ;  /* 0x00000008b5387212 */ /* 0x000fe200078e3cff */
[--C-:B--2---:R-:W-:Y:S01]  /*ff20*/  IMAD.X R7, RZ, RZ, R41.reuse, P1 ;  /* 0x000000ffff077224 */ /* 0x104fe200008e0629 */
[----:B------:R-:W-:Y:S01]  /*ff30*/  LOP3.LUT R6, R169, R0, RZ, 0x3c, !PT ;  /* 0x00000000a9067212 */ /* 0x000fe200078e3cff */
[----:B------:R-:W-:Y:S01]  /*ff40*/  IMAD.X R69, RZ, RZ, R41, P0 ;  /* 0x000000ffff457224 */ /* 0x000fe200000e0629 */
[----:B------:R-:W-:Y:S02]  /*ff50*/  LOP3.LUT R169, R52, 0x380, RZ, 0xc0, !PT ;  /* 0x0000038034a97812 */ /* 0x000fe400078ec0ff */
[----:B------:R-:W-:-:S02]  /*ff60*/  IADD3 R58, P1, R40, 0x4000, RZ ;  /* 0x00004000283a7810 */ /* 0x000fc40007f3e0ff */
[----:B------:R-:W-:Y:S02]  /*ff70*/  SHF.R.U64 R169, R169, 0x3, RZ ;  /* 0x00000003a9a97819 */ /* 0x000fe400000012ff */
[----:B------:R-:W-:Y:S01]  /*ff80*/  LOP3.LUT R60, R183, R60, RZ, 0x3c, !PT ;  /* 0x0000003cb73c7212 */ /* 0x000fe200078e3cff */
[----:B------:R-:W-:Y:S01]  /*ff90*/  IMAD.X R65, RZ, RZ, R41, P1 ;  /* 0x000000ffff417224 */ /* 0x000fe200008e0629 */
[----:B------:R-:W-:Y:S02]  /*ffa0*/  LOP3.LUT R3, R58, 0x380, RZ, 0xc0, !PT ;  /* 0x000003803a037812 */ /* 0x000fe400078ec0ff */
[----:B------:R-:W-:Y:S02]  /*ffb0*/  LOP3.LUT R52, R169, R52, RZ, 0x3c, !PT ;  /* 0x00000034a9347212 */ /* 0x000fe400078e3cff */
[----:B------:R-:W-:Y:S02]  /*ffc0*/  LOP3.LUT R181, R70, 0x380, RZ, 0xc0, !PT ;  /* 0x0000038046b57812 */ /* 0x000fe400078ec0ff */
[----:B------:R-:W-:-:S02]  /*ffd0*/  LOP3.LUT R183, R62, 0x380, RZ, 0xc0, !PT ;  /* 0x000003803eb77812 */ /* 0x000fc400078ec0ff */
[----:B------:R-:W-:Y:S02]  /*ffe0*/  LOP3.LUT R169, R66, 0x380, RZ, 0xc0, !PT ;  /* 0x0000038042a97812 */ /* 0x000fe400078ec0ff */
[----:B------:R-:W-:Y:S02]  /*fff0*/  SHF.R.U64 R3, R3, 0x3, RZ ;  /* 0x0000000303037819 */ /* 0x000fe400000012ff */
[C---:B------:R-:W-:Y:S02]  /*10000*/  IADD3 R4, P6, R40.reuse, 0x6000, RZ ;  /* 0x0000600028047810 */ /* 0x040fe40007fde0ff */
[----:B------:R-:W-:Y:S02]  /*10010*/  SHF.R.U64 R181, R181, 0x3, RZ ;  /* 0x00000003b5b57819 */ /* 0x000fe400000012ff */
[----:B------:R-:W-:Y:S01]  /*10020*/  SHF.R.U64 R183, R183, 0x3, RZ ;  /* 0x00000003b7b77819 */ /* 0x000fe200000012ff */
[----:B------:R-:W-:Y:S01]  /*10030*/  IMAD.X R81, RZ, RZ, R41, P6 ;  /* 0x000000ffff517224 */ /* 0x000fe200030e0629 */
[----:B------:R-:W-:-:S02]  /*10040*/  IADD3 R34, P2, R40, 0x6040, RZ ;  /* 0x0000604028227810 */ /* 0x000fc40007f5e0ff */
[C---:B------:R-:W-:Y:S02]  /*10050*/  IADD3 R24, P1, R40.reuse, 0x6060, RZ ;  /* 0x0000606028187810 */ /* 0x040fe40007f3e0ff */
[----:B------:R-:W-:Y:S01]  /*10060*/  SHF.R.U64 R169, R169, 0x3, RZ ;  /* 0x00000003a9a97819 */ /* 0x000fe200000012ff */
[--C-:B------:R-:W-:Y:S01]  /*10070*/  IMAD.X R5, RZ, RZ, R41.reuse, P2 ;  /* 0x000000ffff057224 */ /* 0x100fe200010e0629 */
[----:B------:R-:W-:Y:S02]  /*10080*/  IADD3 R28, P5, R40, 0x6020, RZ ;  /* 0x00006020281c7810 */ /* 0x000fe40007fbe0ff */
[----:B------:R-:W-:Y:S02]  /*10090*/  LOP3.LUT R64, R3, R58, RZ, 0x3c, !PT ;  /* 0x0000003a03407212 */ /* 0x000fe400078e3cff */
[----:B------:R-:W-:Y:S01]  /*100a0*/  LOP3.LUT R72, R181, R70, RZ, 0x3c, !PT ;  /* 0x00000046b5487212 */ /* 0x000fe200078e3cff */
[--C-:B------:R-:W-:Y:S01]  /*100b0*/  IMAD.X R85, RZ, RZ, R41.reuse, P5 ;  /* 0x000000ffff557224 */ /* 0x100fe200028e0629 */
[----:B------:R-:W-:Y:S01]  /*100c0*/  LOP3.LUT R76, R183, R62, RZ, 0x3c, !PT ;  /* 0x0000003eb74c7212 */ /* 0x000fe200078e3cff */
[----:B------:R-:W-:Y:S01]  /*100d0*/  IMAD.X R41, RZ, RZ, R41, P1 ;  /* 0x000000ffff297224 */ /* 0x000fe200008e0629 */
[----:B------:R-:W-:-:S02]  /*100e0*/  LOP3.LUT R3, R4, 0x380, RZ, 0xc0, !PT ;  /* 0x0000038004037812 */ /* 0x000fc400078ec0ff */
[----:B------:R-:W-:Y:S02]  /*100f0*/  LOP3.LUT R68, R169, R66, RZ, 0x3c, !PT ;  /* 0x00000042a9447212 */ /* 0x000fe400078e3cff */
[----:B------:R-:W-:Y:S02]  /*10100*/  LOP3.LUT R181, R34, 0x380, RZ, 0xc0, !PT ;  /* 0x0000038022b57812 */ /* 0x000fe400078ec0ff */
[----:B------:R-:W-:Y:S02]  /*10110*/  LOP3.LUT R183, R24, 0x380, RZ, 0xc0, !PT ;  /* 0x0000038018b77812 */ /* 0x000fe400078ec0ff */
[----:B------:R-:W-:Y:S02]  /*10120*/  LOP3.LUT R169, R28, 0x380, RZ, 0xc0, !PT ;  /* 0x000003801ca97812 */ /* 0x000fe400078ec0ff */
[----:B------:R-:W-:Y:S02]  /*10130*/  SHF.R.U64 R3, R3, 0x3, RZ ;  /* 0x0000000303037819 */ /* 0x000fe400000012ff */
[----:B------:R-:W-:-:S02]  /*10140*/  SHF.R.U64 R181, R181, 0x3, RZ ;  /* 0x00000003b5b57819 */ /* 0x000fc400000012ff */
[----:B------:R-:W-:Y:S02]  /*10150*/  SHF.R.U64 R183, R183, 0x3, RZ ;  /* 0x00000003b7b77819 */ /* 0x000fe400000012ff */
[----:B------:R-:W-:Y:S02]  /*10160*/  SHF.R.U64 R169, R169, 0x3, RZ ;  /* 0x00000003a9a97819 */ /* 0x000fe400000012ff */
[----:B------:R-:W-:Y:S02]  /*10170*/  LOP3.LUT R80, R3, R4, RZ, 0x3c, !PT ;  /* 0x0000000403507212 */ /* 0x000fe400078e3cff */
[----:B------:R-:W-:Y:S02]  /*10180*/  LOP3.LUT R4, R181, R34, RZ, 0x3c, !PT ;  /* 0x00000022b5047212 */ /* 0x000fe400078e3cff */
[----:B------:R-:W-:Y:S02]  /*10190*/  LOP3.LUT R40, R183, R24, RZ, 0x3c, !PT ;  /* 0x00000018b7287212 */ /* 0x000fe400078e3cff */
[----:B------:R-:W-:-:S02]  /*101a0*/  LOP3.LUT R84, R169, R28, RZ, 0x3c, !PT ;  /* 0x0000001ca9547212 */ /* 0x000fc400078e3cff */
[----:B------:R-:W-:Y:S02]  /*101b0*/  MOV R24, R30 ;  /* 0x0000001e00187202 */ /* 0x000fe40000000f00 */
[----:B------:R-:W-:Y:S02]  /*101c0*/  MOV R3, R6 ;  /* 0x0000000600037202 */ /* 0x000fe40000000f00 */
[----:B------:R-:W-:Y:S02]  /*101d0*/  F2FP.BF16.F32.PACK_AB R28, R178, R180 ;  /* 0x000000b4b21c723e */ /* 0x000fe400000010ff */
[----:B------:R-:W-:Y:S02]  /*101e0*/  F2FP.BF16.F32.PACK_AB R30, R176, R179 ;  /* 0x000000b3b01e723e */ /* 0x000fe400000010ff */
[----:B------:R-:W-:Y:S02]  /*101f0*/  F2FP.BF16.F32.PACK_AB R31, R39, R38 ;  /* 0x00000026271f723e */ /* 0x000fe400000010ff */
[----:B------:R-:W-:-:S02]  /*10200*/  F2FP.BF16.F32.PACK_AB R34, R171, R173 ;  /* 0x000000adab22723e */ /* 0x000fc400000010ff */
[----:B------:R-:W-:Y:S01]  /*10210*/  MOV R0, R4 ;  /* 0x0000000400007202 */ /* 0x000fe20000000f00 */
[----:B------:R0:W-:Y:S01]  /*10220*/  STSM.16.M88.4 [R3], R28 ;  /* 0x0000001c03007844 */ /* 0x0001e20000000200 */
[----:B------:R-:W-:Y:S02]  /*10230*/  MOV R44, R44 ;  /* 0x0000002c002c7202 */ /* 0x000fe40000000f00 */
[----:B------:R-:W-:Y:S01]  /*10240*/  F2FP.BF16.F32.PACK_AB R4, R166, R172 ;  /* 0x000000aca604723e */ /* 0x000fe200000010ff */
[----:B------:R2:W-:Y:S01]  /*10250*/  STSM.16.M88.4 [R24], R32 ;  /* 0x0000002018007844 */ /* 0x0005e20000000200 */
[----:B------:R-:W-:Y:S02]  /*10260*/  F2FP.BF16.F32.PACK_AB R5, R51, R50 ;  /* 0x000000323305723e */ /* 0x000fe400000010ff */
[----:B------:R-:W-:Y:S02]  /*10270*/  F2FP.BF16.F32.PACK_AB R6, R164, R167 ;  /* 0x000000a7a406723e */ /* 0x000fe400000010ff */
[----:B------:R-:W-:-:S02]  /*10280*/  F2FP.BF16.F32.PACK_AB R7, R55, R54 ;  /* 0x000000363707723e */ /* 0x000fc400000010ff */
[----:B------:R-:W-:Y:S02]  /*10290*/  MOV R48, R48 ;  /* 0x0000003000307202 */ /* 0x000fe40000000f00 */
[----:B------:R-:W-:Y:S01]  /*102a0*/  F2FP.BF16.F32.PACK_AB R8, R162, R165 ;  /* 0x000000a5a208723e */ /* 0x000fe200000010ff */
[----:B------:R3:W-:Y:S01]  /*102b0*/  STSM.16.M88.4 [R44], R4 ;  /* 0x000000042c007844 */ /* 0x0007e20000000200 */
[----:B------:R-:W-:Y:S02]  /*102c0*/  F2FP.BF16.F32.PACK_AB R10, R160, R163 ;  /* 0x000000a3a00a723e */ /* 0x000fe400000010ff */
[----:B------:R-:W-:Y:S02]  /*102d0*/  MOV R52, R52 ;  /* 0x0000003400347202 */ /* 0x000fe40000000f00 */
[----:B------:R-:W-:Y:S01]  /*102e0*/  MOV R56, R56 ;  /* 0x0000003800387202 */ /* 0x000fe20000000f00 */
[----:B------:R-:W-:Y:S01]  /*102f0*/  STSM.16.M88.4 [R48], R8 ;  /* 0x0000000830007844 */ /* 0x000fe20000000200 */
[----:B0-----:R-:W-:Y:S01]  /*10300*/  F2FP.BF16.F32.PACK_AB R28, R156, R158 ;  /* 0x0000009e9c1c723e */ /* 0x001fe200000010ff */
[----:B--2---:R-:W-:Y:S01]  /*10310*/  IMAD.MOV.U32 R24, RZ, RZ, RZ ;  /* 0x000000ffff187224 */ /* 0x004fe200078e00ff */
[----:B------:R-:W-:Y:S01]  /*10320*/  F2FP.BF16.F32.PACK_AB R29, R75, R74 ;  /* 0x0000004a4b1d723e */ /* 0x000fe200000010ff */
[----:B------:R-:W-:Y:S01]  /*10330*/  STSM.16.M88.4 [R52], R12 ;  /* 0x0000000c34007844 */ /* 0x000fe20000000200 */
[----:B------:R-:W-:-:S02]  /*10340*/  F2FP.BF16.F32.PACK_AB R30, R154, R157 ;  /* 0x0000009d9a1e723e */ /* 0x000fc400000010ff */
[----:B------:R-:W-:Y:S02]  /*10350*/  F2FP.BF16.F32.PACK_AB R31, R79, R78 ;  /* 0x0000004e4f1f723e */ /* 0x000fe400000010ff */
[----:B------:R-:W-:Y:S02]  /*10360*/  MOV R60, R60 ;  /* 0x0000003c003c7202 */ /* 0x000fe40000000f00 */
[----:B------:R-:W-:Y:S01]  /*10370*/  F2FP.BF16.F32.PACK_AB R32, R152, R155 ;  /* 0x0000009b9820723e */ /* 0x000fe200000010ff */
[----:B------:R-:W-:Y:S01]  /*10380*/  STSM.16.M88.4 [R56], R28 ;  /* 0x0000001c38007844 */ /* 0x000fe20000000200 */
[----:B------:R-:W-:Y:S02]  /*10390*/  F2FP.BF16.F32.PACK_AB R33, R83, R82 ;  /* 0x000000525321723e */ /* 0x000fe400000010ff */
[----:B------:R-:W-:Y:S02]  /*103a0*/  F2FP.BF16.F32.PACK_AB R34, R36, R153 ;  /* 0x000000992422723e */ /* 0x000fe400000010ff */
[----:B------:R-:W-:-:S02]  /*103b0*/  F2FP.BF16.F32.PACK_AB R35, R87, R86 ;  /* 0x000000565723723e */ /* 0x000fc400000010ff */
[----:B------:R-:W-:Y:S02]  /*103c0*/  MOV R64, R64 ;  /* 0x0000004000407202 */ /* 0x000fe40000000f00 */
[----:B------:R-:W-:Y:S01]  /*103d0*/  F2FP.BF16.F32.PACK_AB R36, R89, R88 ;  /* 0x000000585924723e */ /* 0x000fe200000010ff */
[----:B------:R-:W-:Y:S01]  /*103e0*/  STSM.16.M88.4 [R60], R32 ;  /* 0x000000203c007844 */ /* 0x000fe20000000200 */
[----:B------:R-:W-:Y:S02]  /*103f0*/  F2FP.BF16.F32.PACK_AB R38, R93, R92 ;  /* 0x0000005c5d26723e */ /* 0x000fe400000010ff */
[----:B------:R-:W-:Y:S02]  /*10400*/  F2FP.BF16.F32.PACK_AB R39, R95, R94 ;  /* 0x0000005e5f27723e */ /* 0x000fe400000010ff */
[----:B------:R-:W-:Y:S02]  /*10410*/  MOV R68, R68 ;  /* 0x0000004400447202 */ /* 0x000fe40000000f00 */
[----:B------:R-:W-:Y:S01]  /*10420*/  F2FP.BF16.F32.PACK_AB R105, R42, R106 ;  /* 0x0000006a2a69723e */ /* 0x000fe200000010ff */
[----:B------:R-:W-:Y:S01]  /*10430*/  STSM.16.M88.4 [R64], R36 ;  /* 0x0000002440007844 */ /* 0x000fe20000000200 */
[----:B------:R-:W-:-:S02]  /*10440*/  F2FP.BF16.F32.PACK_AB R112, R113, R112 ;  /* 0x000000707170723e */ /* 0x000fc400000010ff */
[----:B------:R-:W-:Y:S01]  /*10450*/  MOV R72, R72 ;  /* 0x0000004800487202 */ /* 0x000fe20000000f00 */
[----:B------:R-:W-:Y:S01]  /*10460*/  STSM.16.M88.4 [R68], R96 ;  /* 0x0000006044007844 */ /* 0x000fe20000000200 */
        /* <DEDUP_REMOVED lines=17> */
[----:B------:R-:W-:Y:S02]  /*10580*/  ISETP.NE.U32.AND P0, PT, RZ, UR4, PT ;  /* 0x00000004ff007c0c */ /* 0x000fe4000bf05070 */
[----:B---3--:R-:W-:Y:S02]  /*10590*/  IADD3 R4, P1, R210, UR4, RZ ;  /* 0x00000004d2047c10 */ /* 0x008fe4000ff3e0ff */
[----:B------:R-:W-:-:S02]  /*105a0*/  MOV R84, R84 ;  /* 0x0000005400547202 */ /* 0x000fc40000000f00 */
[----:B------:R-:W-:Y:S02]  /*105b0*/  F2FP.BF16.F32.PACK_AB R130, R133, R132 ;  /* 0x000000848582723e */ /* 0x000fe400000010ff */
[----:B------:R-:W-:Y:S02]  /*105c0*/  F2FP.BF16.F32.PACK_AB R131, R135, R134 ;  /* 0x000000868783723e */ /* 0x000fe400000010ff */
[----:B------:R-:W-:Y:S02]  /*105d0*/  F2FP.BF16.F32.PACK_AB R137, R139, R138 ;  /* 0x0000008a8b89723e */ /* 0x000fe400000010ff */
[----:B------:R-:W-:Y:S01]  /*105e0*/  F2FP.BF16.F32.PACK_AB R144, R145, R144 ;  /* 0x000000909190723e */ /* 0x000fe200000010ff */
[----:B------:R-:W-:Y:S01]  /*105f0*/  STSM.16.M88.4 [R84], R128 ;  /* 0x0000008054007844 */ /* 0x000fe20000000200 */
[----:B------:R-:W-:Y:S02]  /*10600*/  F2FP.BF16.F32.PACK_AB R138, R141, R140 ;  /* 0x0000008c8d8a723e */ /* 0x000fe400000010ff */
[----:B------:R-:W-:-:S02]  /*10610*/  F2FP.BF16.F32.PACK_AB R139, R143, R142 ;  /* 0x0000008e8f8b723e */ /* 0x000fc400000010ff */
[----:B------:R-:W-:Y:S02]  /*10620*/  F2FP.BF16.F32.PACK_AB R145, R147, R146 ;  /* 0x000000929391723e */ /* 0x000fe400000010ff */
        /* <DEDUP_REMOVED lines=13> */
[----:B0-----:R-:W-:Y:S01]  /*10700*/  IMAD.U32 R0, RZ, RZ, UR4 ;  /* 0x00000004ff007e24 */ /* 0x001fe2000f8e00ff */
        /* <DEDUP_REMOVED lines=33> */
[----:B--2---:R-:W-:Y:S02]  /*10920*/  LOP3.LUT R40, R41, 0x380, RZ, 0xc0, !PT ;  /* 0x0000038029287812 */ /* 0x004fe400078ec0ff */
[----:B------:R-:W-:Y:S02]  /*10930*/  LOP3.LUT R44, R45, 0x380, RZ, 0xc0, !PT ;  /* 0x000003802d2c7812 */ /* 0x000fe400078ec0ff */
[----:B------:R-:W-:Y:S02]  /*10940*/  LOP3.LUT R48, R49, 0x380, RZ, 0xc0, !PT ;  /* 0x0000038031307812 */ /* 0x000fe400078ec0ff */
        /* <DEDUP_REMOVED lines=14> */
[----:B0-----:R-:W-:Y:S06]  /*10a30*/  @P6 BRA `(.L_x_4618) ;  /* 0x0000000000106947 */ /* 0x001fec0003800000 */
[----:B------:R-:W-:Y:S05]  /*10a40*/  @!P0 BRA `(.L_x_4618) ;  /* 0x00000000000c8947 */ /* 0x000fea0003800000 */
[----:B------:R-:W2:Y:S04]  /*10a50*/  LDG.E R3, desc[UR40][R4.64] ;  /* 0x0000002804037981 */ /* 0x000ea8000c1e1900 */
[----:B-----5:R-:W2:Y:S02]  /*10a60*/  LDG.E R0, desc[UR40][R4.64+0x4] ;  /* 0x0000042804007981 */ /* 0x020ea4000c1e1900 */
[----:B--2---:R-:W-:-:S07]  /*10a70*/  IMAD.IADD R0, R0, 0x1, -R3 ;  /* 0x0000000100007824 */ /* 0x004fce00078e0a03 */
.L_x_4618:
[----:B------:R-:W0:Y:S01]  /*10a80*/  SHFL.IDX PT, R3, R223, RZ, 0x1f ;  /* 0x00001fffdf037589 */ /* 0x000e2200000e0000 */
        /* <DEDUP_REMOVED lines=19> */
[----:B0-----:R-:W-:-:S02]  /*10bc0*/  ISETP.NE.AND P5, PT, R3, RZ, PT ;  /* 0x000000ff0300720c */ /* 0x001fc40003fa5270 */
        /* <DEDUP_REMOVED lines=14> */
[----:B------:R-:W-:Y:S02]  /*10cb0*/  LOP3.LUT R20, R5, R20, RZ, 0x3c, !PT ;  /* 0x0000001405147212 */ /* 0x000fe400078e3cff */
[----:B------:R-:W-:-:S02]  /*10cc0*/  LOP3.LUT R76, R3, R4, RZ, 0x3c, !PT ;  /* 0x00000004034c7212 */ /* 0x000fc400078e3cff */
[----:B------:R-:W-:Y:S02]  /*10cd0*/  SHF.R.S32.HI R80, RZ, 0x1f, R209 ;  /* 0x0000001fff507819 */ /* 0x000fe400000114d1 */
[----:B------:R-:W-:Y:S02]  /*10ce0*/  SEL R83, R212, RZ, !P0 ;  /* 0x000000ffd4537207 */ /* 0x000fe40004000000 */
[----:B------:R-:W-:Y:S02]  /*10cf0*/  SEL R222, R222, RZ, !P0 ;  /* 0x000000ffdede7207 */ /* 0x000fe40004000000 */
[----:B-----5:R-:W-:Y:S01]  /*10d00*/  SHF.R.S32.HI R81, RZ, 0x1f, R24 ;  /* 0x0000001fff517819 */ /* 0x020fe20000011418 */
[----:B------:R-:W-:Y:S06]  /*10d10*/  @P5 BRA `(.L_x_4619) ;  /* 0x0000000000b85947 */ /* 0x000fec0003800000 */
[----:B------:R-:W0:Y:S01]  /*10d20*/  LDC R15, c[0x0][0xce8] ;  /* 0x00033a00ff0f7b82 */ /* 0x000e220000000800 */
        /* <DEDUP_REMOVED lines=12> */
[----:B0-----:R-:W-:-:S13]  /*10df0*/  ISETP.NE.AND P0, PT, R15, 0x1, PT ;  /* 0x000000010f00780c */ /* 0x001fda0003f05270 */
[----:B------:R-:W0:Y:S08]  /*10e00*/  @P0 LDC R3, c[0x0][0xcec] ;  /* 0x00033b00ff030b82 */ /* 0x000e300000000800 */
[----:B------:R-:W2:Y:S01]  /*10e10*/  @P0 LDC R11, c[0x0][0xcf0] ;  /* 0x00033c00ff0b0b82 */ /* 0x000ea20000000800 */
[----:B0-----:R-:W-:-:S04]  /*10e20*/  @P0 IMAD.HI.U32 R6, R14, R3, RZ ;  /* 0x000000030e060227 */ /* 0x001fc800078e00ff */
        /* <DEDUP_REMOVED lines=24> */
[----:B------:R-:W0:Y:S01]  /*10fb0*/  SHFL.IDX PT, R5, R11, RZ, 0x1c1f ;  /* 0x001c1fff0b057589 */ /* 0x000e2200000e0000 */
[----:B------:R-:W-:-:S03]  /*10fc0*/  ISETP.GE.OR P0, PT, R3, R14, P0 ;  /* 0x0000000e0300720c */ /* 0x000fc60000706670 */
[----:B------:R-:W2:Y:S08]  /*10fd0*/  SHFL.IDX PT, R7, R11, 0x1, 0x1c1f ;  /* 0x003c1f000b077f89 */ /* 0x000eb000000e0000 */
[----:B0-----:R0:W-:Y:S04]  /*10fe0*/  @!P1 ST.E desc[UR40][R4.64], R174 ;  /* 0x000000ae04009985 */ /* 0x0011e8000c101928 */
[----:B--2---:R0:W-:Y:S02]  /*10ff0*/  @!P0 ST.E desc[UR40][R6.64], R175 ;  /* 0x000000af06008985 */ /* 0x0041e4000c101928 */
.L_x_4619:
[----:B------:R-:W2:Y:S01]  /*11000*/  LDC R85, c[0x0][0xce8] ;  /* 0x00033a00ff557b82 */ /* 0x000ea20000000800 */
[----:B------:R-:W-:Y:S01]  /*11010*/  ULDC.64 UR4, c[0x0][0xba0] ;  /* 0x0002e80000047ab9 */ /* 0x000fe20000000a00 */
[----:B0-----:R0:W5:Y:S01]  /*11020*/  LD.E.128 R4, desc[UR40][R20.64] ;  /* 0x0000002814047980 */ /* 0x001162000c101d00 */
[----:B------:R-:W-:-:S03]  /*11030*/  IMAD R3, R81, UR4, RZ ;  /* 0x0000000451037c24 */ /* 0x000fc6000f8e02ff */
[----:B------:R-:W5:Y:S02]  /*11040*/  LD.E.128 R8, desc[UR40][R8.64] ;  /* 0x0000002808087980 */ /* 0x000f64000c101d00 */
[----:B------:R-:W3:Y:S02]  /*11050*/  LDC R88, c[0x0][0xbc8] ;  /* 0x0002f200ff587b82 */ /* 0x000ee40000000800 */
[----:B------:R-:W5:Y:S04]  /*11060*/  LD.E.128 R12, desc[UR40][R12.64] ;  /* 0x000000280c0c7980 */ /* 0x000f68000c101d00 */
[----:B------:R-:W5:Y:S04]  /*11070*/  LD.E.128 R28, desc[UR40][R28.64] ;  /* 0x000000281c1c7980 */ /* 0x000f68000c101d00 */
[----:B------:R-:W5:Y:S04]  /*11080*/  LD.E.128 R32, desc[UR40][R32.64] ;  /* 0x0000002820207980 */ /* 0x000f68000c101d00 */
[----:B------:R-:W5:Y:S01]  /*11090*/  LD.E.128 R36, desc[UR40][R36.64] ;  /* 0x0000002824247980 */ /* 0x000f62000c101d00 */
[----:B--2---:R-:W-:Y:S01]  /*110a0*/  ISETP.NE.AND P1, PT, R85, 0x1, PT ;  /* 0x000000015500780c */ /* 0x004fe20003f25270 */
[----:B------:R-:W-:-:S02]  /*110b0*/  IMAD R3, R24, UR5, R3 ;  /* 0x0000000518037c24 */ /* 0x000fc4000f8e0203 */
[----:B------:R-:W5:Y:S01]  /*110c0*/  LD.E.128 R40, desc[UR40][R40.64] ;  /* 0x0000002828287980 */ /* 0x000f62000c101d00 */
[----:B0-----:R-:W-:Y:S01]  /*110d0*/  IMAD.WIDE.U32 R20, R24, UR4, RZ ;  /* 0x0000000418147c25 */ /* 0x001fe2000f8e00ff */
[----:B------:R-:W-:Y:S02]  /*110e0*/  ULDC.64 UR4, c[0x0][0xbe8] ;  /* 0x0002fa0000047ab9 */ /* 0x000fe40000000a00 */
[----:B------:R-:W5:Y:S04]  /*110f0*/  LD.E.128 R44, desc[UR40][R44.64] ;  /* 0x000000282c2c7980 */ /* 0x000f68000c101d00 */
[----:B------:R-:W5:Y:S02]  /*11100*/  LD.E.128 R48, desc[UR40][R48.64] ;  /* 0x0000002830307980 */ /* 0x000f64000c101d00 */
[----:B------:R-:W0:Y:S01]  /*11110*/  @P1 LDC R81, c[0x0][0xcec] ;  /* 0x00033b00ff511b82 */ /* 0x000e220000000800 */
[----:B------:R-:W-:Y:S01]  /*11120*/  IMAD.IADD R21, R21, 0x1, R3 ;  /* 0x0000000115157824 */ /* 0x000fe200078e0203 */
[----:B------:R-:W5:Y:S01]  /*11130*/  LD.E.128 R52, desc[UR40][R52.64] ;  /* 0x0000002834347980 */ /* 0x000f62000c101d00 */
[----:B------:R-:W-:-:S03]  /*11140*/  IMAD R24, R80, UR4, RZ ;  /* 0x0000000450187c24 */ /* 0x000fc6000f8e02ff */
[----:B------:R-:W5:Y:S02]  /*11150*/  LD.E.128 R56, desc[UR40][R56.64] ;  /* 0x0000002838387980 */ /* 0x000f64000c101d00 */
[----:B------:R-:W2:Y:S01]  /*11160*/  @P1 LDC R87, c[0x0][0xcf0] ;  /* 0x00033c00ff571b82 */ /* 0x000ea20000000800 */
        /* <DEDUP_REMOVED lines=10> */
[----:B---3--:R-:W-:Y:S01]  /*11210*/  ISETP.GE.AND P0, PT, R217, R88, PT ;  /* 0x00000058d900720c */ /* 0x008fe20003f06270 */
[C---:B------:R-:W-:Y:S01]  /*11220*/  IMAD R3, R83.reuse, UR5, R3 ;  /* 0x0000000553037c24 */ /* 0x040fe2000f8e0203 */
[----:B------:R-:W5:Y:S01]  /*11230*/  LD.E.128 R72, desc[UR40][R72.64] ;  /* 0x0000002848487980 */ /* 0x000f62000c101d00 */
[----:B------:R-:W-:-:S03]  /*11240*/  IMAD.WIDE.U32 R20, R83, UR4, R20 ;  /* 0x0000000453147c25 */ /* 0x000fc6000f8e0014 */
[----:B------:R-:W5:Y:S01]  /*11250*/  LD.E.128 R76, desc[UR40][R76.64] ;  /* 0x000000284c4c7980 */ /* 0x000f62000c101d00 */
[----:B0-----:R-:W-:Y:S01]  /*11260*/  @P1 IMAD.HI.U32 R24, R82, R81, RZ ;  /* 0x0000005152181227 */ /* 0x001fe200078e00ff */
        /* <DEDUP_REMOVED lines=9> */
[----:B0-----:R-:W0:Y:S01]  /*11300*/  FENCE.VIEW.ASYNC.S ;  /* 0x00000000000073c6 */ /* 0x001e220000000000 */
[----:B------:R-:W-:Y:S01]  /*11310*/  IMAD.MOV.U32 R3, RZ, RZ, R82 ;  /* 0x000000ffff037224 */ /* 0x000fe200078e0052 */
[----:B--2---:R-:W-:Y:S01]  /*11320*/  @P1 SHF.R.U32.HI R3, RZ, R87, R24 ;  /* 0x00000057ff031219 */ /* 0x004fe20000011618 */
        /* <DEDUP_REMOVED lines=40> */
[----:B0-----:R0:W-:Y:S01]  /*115b0*/  SYNCS.ARRIVE.TRANS64.RED.A1T0 RZ, [R0+URZ], RZ ;  /* 0x000000ff00ff79a7 */ /* 0x0011e2000810043f */
[----:B------:R-:W-:Y:S02]  /*115c0*/  SHF.R.S32.HI R93, RZ, 0x1f, R214 ;  /* 0x0000001fff5d7819 */ /* 0x000fe400000114d6 */
[----:B------:R-:W-:Y:S01]  /*115d0*/  LOP3.LUT R24, R3, 0x20, R24, 0xe2, !PT ;  /* 0x0000002003187812 */ /* 0x000fe200078ee218 */
[----:B------:R0:W2:Y:S01]  /*115e0*/  SHFL.IDX PT, R80, R89, RZ, 0x181f ;  /* 0x00181fff59507589 */ /* 0x0000a200000e0000 */
[----:B------:R-:W-:-:S02]  /*115f0*/  SEL R3, RZ, 0x40, P0 ;  /* 0x00000040ff037807 */ /* 0x000fc40000000000 */
[----:B------:R-:W-:Y:S02]  /*11600*/  ISETP.GE.AND P0, PT, R224, R88, PT ;  /* 0x00000058e000720c */ /* 0x000fe40003f06270 */
[----:B------:R-:W-:Y:S02]  /*11610*/  LEA.HI.X R90, R20, UR5, R21, 0x1, P2 ;  /* 0x00000005145a7c11 */ /* 0x000fe400090f0c15 */
[----:B------:R-:W-:Y:S02]  /*11620*/  LOP3.LUT R3, R24, R3, RZ, 0xfc, !PT ;  /* 0x0000000318037212 */ /* 0x000fe400078efcff */
[----:B------:R-:W-:Y:S01]  /*11630*/  SEL R24, RZ, 0x80, P0 ;  /* 0x00000080ff187807 */ /* 0x000fe20000000000 */
[----:B------:R0:W3:Y:S01]  /*11640*/  SHFL.IDX PT, R81, R90, RZ, 0x181f ;  /* 0x00181fff5a517589 */ /* 0x0000e200000e0000 */
[----:B------:R-:W-:Y:S02]  /*11650*/  SHF.R.S32.HI R94, RZ, 0x1f, R215 ;  /* 0x0000001fff5e7819 */ /* 0x000fe400000114d7 */
[----:B------:R-:W-:-:S02]  /*11660*/  LOP3.LUT R24, R3, R24, RZ, 0xfc, !PT ;  /* 0x0000001803187212 */ /* 0x000fc400078efcff */
[----:B------:R-:W-:Y:S02]  /*11670*/  SHF.R.S32.HI R95, RZ, 0x1f, R216 ;  /* 0x0000001fff5f7819 */ /* 0x000fe400000114d8 */
[----:B------:R-:W-:Y:S01]  /*11680*/  SHF.R.S32.HI R96, RZ, 0x1f, R217 ;  /* 0x0000001fff607819 */ /* 0x000fe200000114d9 */
[----:B0-----:R-:W-:Y:S06]  /*11690*/  @P1 BRA `(.L_x_4621) ;  /* 0x00000000007c1947 */ /* 0x001fec0003800000 */
        /* <DEDUP_REMOVED lines=18> */
[----:B0-----:R-:W-:-:S03]  /*117c0*/  @!P2 LEA R4, P5, R214, R80, 0x1 ;  /* 0x00000050d604a211 */ /* 0x001fc600078a08ff */
[----:B------:R4:W-:Y:S01]  /*117d0*/  @!P3 ST.E.128 desc[UR40][R86.64], R40 ;  /* 0x000000285600b985 */ /* 0x0009e2000c101d28 */
[-C--:B------:R-:W-:Y:S02]  /*117e0*/  @!P1 LEA R6, P6, R213, R80.reuse, 0x1 ;  /* 0x00000050d5069211 */ /* 0x080fe400078c08ff */
[-C--:B--2---:R-:W-:Y:S02]  /*117f0*/  @P0 LEA R12, P3, R225, R80.reuse, 0x1 ;  /* 0x00000050e10c0211 */ /* 0x084fe400078608ff */
        /* <DEDUP_REMOVED lines=9> */
.L_x_4621:
[----:B------:R-:W-:Y:S05]  /*11890*/  BSYNC B1 ;  /* 0x0000000000017941 */ /* 0x000fea0003800000 */
.L_x_4620:
[----:B------:R-:W-:Y:S01]  /*118a0*/  VIADD R0, R91, 0x20 ;  /* 0x000000205b007836 */ /* 0x000fe20000000000 */
[----:B----45:R0:W4:Y:S04]  /*118b0*/  SHFL.IDX PT, R7, R90, 0x1, 0x181f ;  /* 0x00381f005a077f89 */ /* 0x03012800000e0000 */
[----:B------:R-:W-:Y:S01]  /*118c0*/  ISETP.GE.AND P0, PT, R0, R92, PT ;  /* 0x0000005c0000720c */ /* 0x000fe20003f06270 */
[----:B------:R0:W0:-:S12]  /*118d0*/  SHFL.IDX PT, R6, R89, 0x1, 0x181f ;  /* 0x00381f0059067f89 */ /* 0x00001800000e0000 */
[----:B------:R-:W-:Y:S05]  /*118e0*/  @P0 BRA `(.L_x_4622) ;  /* 0x0000000c00f00947 */ /* 0x000fea0003800000 */
        /* <DEDUP_REMOVED lines=33> */
.L_x_4617:
[----:B------:R-:W3:Y:S01]  /*11b00*/  S2R R0, SR_TID.X ;  /* 0x0000000000007919 */ /* 0x000ee20000002100 */
[----:B------:R-:W-:Y:S01]  /*11b10*/  ULDC.64 UR4, c[0x0][0xd00] ;  /* 0x0003400000047ab9 */ /* 0x000fe20000000a00 */
[----:B------:R-:W-:Y:S01]  /*11b20*/  IMAD.MOV.U32 R3, RZ, RZ, RZ ;  /* 0x000000ffff037224 */ /* 0x000fe200078e00ff */
[----:B------:R-:W-:Y:S01]  /*11b30*/  ISETP.NE.U32.AND P0, PT, RZ, UR4, PT ;  /* 0x00000004ff007c0c */ /* 0x000fe2000bf05070 */
[----:B------:R-:W4:Y:S01]  /*11b40*/  LDC R29, c[0x0][0xce8] ;  /* 0x00033a00ff1d7b82 */ /* 0x000f220000000800 */
[----:B------:R-:W-:Y:S02]  /*11b50*/  IADD3 R4, P1, R210, UR4, RZ ;  /* 0x00000004d2047c10 */ /* 0x000fe4000ff3e0ff */
[----:B------:R-:W-:Y:S02]  /*11b60*/  ISETP.NE.AND.EX P0, PT, RZ, UR5, PT, P0 ;  /* 0x00000005ff007c0c */ /* 0x000fe4000bf05300 */
[----:B------:R-:W-:Y:S01]  /*11b70*/  IADD3.X R5, R211, UR5, RZ, P1, !PT ;  /* 0x00000005d3057c10 */ /* 0x000fe20008ffe4ff */
[----:B------:R-:W-:-:S02]  /*11b80*/  ULDC.64 UR4, c[0x0][0xd08] ;  /* 0x0003420000047ab9 */ /* 0x000fc40000000a00 */
[----:B------:R-:W-:-:S04]  /*11b90*/  ISETP.NE.U32.AND P1, PT, RZ, UR4, PT ;  /* 0x00000004ff007c0c */ /* 0x000fc8000bf25070 */
[----:B------:R-:W-:-:S04]  /*11ba0*/  ISETP.NE.AND.EX P1, PT, RZ, UR5, PT, P1 ;  /* 0x00000005ff007c0c */ /* 0x000fc8000bf25310 */
[----:B------:R0:W5:Y:S09]  /*11bb0*/  @P0 LDG.E R3, desc[UR40][R4.64] ;  /* 0x0000002804030981 */ /* 0x000172000c1e1900 */
[----:B------:R-:W-:Y:S01]  /*11bc0*/  @P1 IADD3 R210, P2, R210, UR4, RZ ;  /* 0x00000004d2d21c10 */ /* 0x000fe2000ff5e0ff */
[----:B------:R-:W-:Y:S01]  /*11bd0*/  ULDC UR4, c[0x0][0xb88] ;  /* 0x0002e20000047ab9 */ /* 0x000fe20000000800 */
[----:B---3--:R-:W-:-:S02]  /*11be0*/  VIADD R6, R0, 0xffffff80 ;  /* 0xffffff8000067836 */ /* 0x008fc40000000000 */
[----:B------:R-:W-:Y:S01]  /*11bf0*/  @P1 IADD3.X R211, R211, UR5, RZ, P2, !PT ;  /* 0x00000005d3d31c10 */ /* 0x000fe200097fe4ff */
[----:B------:R-:W-:-:S06]  /*11c00*/  IMAD.U32 R0, RZ, RZ, UR4 ;  /* 0x00000004ff007e24 */ /* 0x000fcc000f8e00ff */
[----:B------:R0:W5:Y:S01]  /*11c10*/  @P1 LDG.E R0, desc[UR40][R210.64] ;  /* 0x00000028d2001981 */ /* 0x000162000c1e1900 */
[----:B------:R-:W-:Y:S01]  /*11c20*/  ISETP.GE.AND P2, PT, R6, 0x40, PT ;  /* 0x000000400600780c */ /* 0x000fe20003f46270 */
[----:B------:R-:W-:-:S12]  /*11c30*/  @P1 BRA `(.L_x_4623) ;  /* 0x0000000000101947 */ /* 0x000fd80003800000 */
[----:B------:R-:W-:Y:S05]  /*11c40*/  @!P0 BRA `(.L_x_4623) ;  /* 0x00000000000c8947 */ /* 0x000fea0003800000 */
[----:B------:R-:W3:Y:S04]  /*11c50*/  LDG.E R7, desc[UR40][R4.64] ;  /* 0x0000002804077981 */ /* 0x000ee8000c1e1900 */
[----:B-----5:R-:W3:Y:S02]  /*11c60*/  LDG.E R0, desc[UR40][R4.64+0x4] ;  /* 0x0000042804007981 */ /* 0x020ee4000c1e1900 */
[----:B---3--:R-:W-:-:S07]  /*11c70*/  IMAD.IADD R0, R0, 0x1, -R7 ;  /* 0x0000000100007824 */ /* 0x008fce00078e0a07 */
.L_x_4623:
[----:B------:R-:W-:Y:S01]  /*11c80*/  BSSY B1, `(.L_x_4624) ;  /* 0x000002e000017945 */ /* 0x000fe20003800000 */
[----:B------:R-:W-:Y:S02]  /*11c90*/  SHF.R.S32.HI R13, RZ, 0x1f, R209 ;  /* 0x0000001fff0d7819 */ /* 0x000fe400000114d1 */
[----:B------:R-:W-:Y:S02]  /*11ca0*/  SEL R15, R212, RZ, !P0 ;  /* 0x000000ffd40f7207 */ /* 0x000fe40004000000 */
[----:B------:R-:W-:Y:S02]  /*11cb0*/  SEL R222, R222, RZ, !P0 ;  /* 0x000000ffdede7207 */ /* 0x000fe40004000000 */
[----:B-----5:R-:W-:Y:S01]  /*11cc0*/  SHF.R.S32.HI R10, RZ, 0x1f, R3 ;  /* 0x0000001fff0a7819 */ /* 0x020fe20000011403 */
[----:B------:R-:W-:Y:S06]  /*11cd0*/  @P2 BRA `(.L_x_4625) ;  /* 0x0000000000a02947 */ /* 0x000fec0003800000 */
[----:B0-----:R-:W0:Y:S01]  /*11ce0*/  S2R R4, SR_TID.X ;  /* 0x0000000000047919 */ /* 0x001e220000002100 */
[----:B------:R-:W3:Y:S02]  /*11cf0*/  LDC R11, c[0x0][0xce8] ;  /* 0x00033a00ff0b7b82 */ /* 0x000ee40000000800 */
[----:B---3--:R-:W-:Y:S02]  /*11d00*/  IMAD R5, R0, R11, RZ ;  /* 0x0000000b00057224 */ /* 0x008fe400078e02ff */
[----:B0-----:R-:W-:-:S04]  /*11d10*/  IMAD R4, R219, 0x40, R4 ;  /* 0x00000040db047824 */ /* 0x001fc800078e0204 */
        /* <DEDUP_REMOVED lines=10> */
[----:B------:R-:W0:Y:S08]  /*11dc0*/  @P0 LDC R9, c[0x0][0xcec] ;  /* 0x00033b00ff090b82 */ /* 0x000e300000000800 */
[----:B------:R-:W3:Y:S01]  /*11dd0*/  @P0 LDC R21, c[0x0][0xcf0] ;  /* 0x00033c00ff150b82 */ /* 0x000ee20000000800 */
[----:B0-----:R-:W-:-:S04]  /*11de0*/  @P0 IMAD.HI.U32 R6, R12, R9, RZ ;  /* 0x000000090c060227 */ /* 0x001fc800078e00ff */
[----:B------:R-:W-:Y:S01]  /*11df0*/  IMAD R9, R209, UR5, R8 ;  /* 0x00000005d1097c24 */ /* 0x000fe2000f8e0208 */
[----:B------:R-:W-:Y:S01]  /*11e00*/  ULDC.64 UR4, c[0x0][0xc98] ;  /* 0x0003260000047ab9 */ /* 0x000fe20000000a00 */
[----:B---3--:R-:W-:Y:S02]  /*11e10*/  @P0 SHF.R.U32.HI R7, RZ, R21, R6 ;  /* 0x00000015ff070219 */ /* 0x008fe40000011606 */
        /* <DEDUP_REMOVED lines=20> */
.L_x_4625:
[----:B------:R-:W-:Y:S05]  /*11f60*/  BSYNC B1 ;  /* 0x0000000000017941 */ /* 0x000fea0003800000 */
.L_x_4624:
[----:B----4-:R-:W-:Y:S01]  /*11f70*/  ISETP.NE.AND P0, PT, R29, 0x1, PT ;  /* 0x000000011d00780c */ /* 0x010fe20003f05270 */
[----:B--2---:R-:W2:Y:S01]  /*11f80*/  LDC R24, c[0x0][0xbc8] ;  /* 0x0002f200ff187b82 */ /* 0x004ea20000000800 */
[----:B------:R-:W-:Y:S01]  /*11f90*/  ULDC.64 UR4, c[0x0][0xba0] ;  /* 0x0002e80000047ab9 */ /* 0x000fe20000000a00 */
[----:B------:R-:W-:Y:S01]  /*11fa0*/  IMAD R31, R0, R29, RZ ;  /* 0x0000001d001f7224 */ /* 0x000fe200078e02ff */
[----:B------:R-:W-:Y:S01]  /*11fb0*/  BSSY B1, `(.L_x_4626) ;  /* 0x000006b000017945 */ /* 0x000fe20003800000 */
[----:B---3--:R-:W-:Y:S01]  /*11fc0*/  IMAD R6, R10, UR4, RZ ;  /* 0x000000040a067c24 */ /* 0x008fe2000f8e02ff */
[----:B------:R-:W-:Y:S01]  /*11fd0*/  SHF.R.S32.HI R32, RZ, 0x1f, R214 ;  /* 0x0000001fff207819 */ /* 0x000fe200000114d6 */
[C---:B0-----:R-:W-:Y:S01]  /*11fe0*/  IMAD.WIDE.U32 R4, R3.reuse, UR4, RZ ;  /* 0x0000000403047c25 */ /* 0x041fe2000f8e00ff */
[----:B------:R-:W-:Y:S02]  /*11ff0*/  SHF.R.S32.HI R33, RZ, 0x1f, R215 ;  /* 0x0000001fff217819 */ /* 0x000fe400000114d7 */
[----:B------:R-:W-:Y:S01]  /*12000*/  SHF.R.S32.HI R34, RZ, 0x1f, R216 ;  /* 0x0000001fff227819 */ /* 0x000fe200000114d8 */
[----:B------:R-:W-:Y:S01]  /*12010*/  IMAD R3, R3, UR5, R6 ;  /* 0x0000000503037c24 */ /* 0x000fe2000f8e0206 */
[----:B------:R-:W-:Y:S01]  /*12020*/  ULDC.64 UR4, c[0x0][0xbe8] ;  /* 0x0002fa0000047ab9 */ /* 0x000fe20000000a00 */
[----:B------:R-:W0:Y:S01]  /*12030*/  @P0 LDC R7, c[0x0][0xcec] ;  /* 0x00033b00ff070b82 */ /* 0x000e220000000800 */
[----:B------:R-:W-:Y:S01]  /*12040*/  IMAD R6, R13, UR4, RZ ;  /* 0x000000040d067c24 */ /* 0x000fe2000f8e02ff */
[----:B------:R-:W-:Y:S01]  /*12050*/  SHF.R.S32.HI R35, RZ, 0x1f, R217 ;  /* 0x0000001fff237819 */ /* 0x000fe200000114d9 */
[----:B------:R-:W-:-:S02]  /*12060*/  IMAD.IADD R5, R5, 0x1, R3 ;  /* 0x0000000105057824 */ /* 0x000fc400078e0203 */
[C---:B------:R-:W-:Y:S02]  /*12070*/  IMAD R3, R209.reuse, UR5, R6 ;  /* 0x00000005d1037c24 */ /* 0x040fe4000f8e0206 */
[----:B------:R-:W-:Y:S01]  /*12080*/  IMAD.WIDE.U32 R4, R209, UR4, R4 ;  /* 0x00000004d1047c25 */ /* 0x000fe2000f8e0004 */
[----:B------:R-:W3:Y:S01]  /*12090*/  @P0 LDC R9, c[0x0][0xcf0] ;  /* 0x00033c00ff090b82 */ /* 0x000ee20000000800 */
[----:B------:R-:W-:Y:S02]  /*120a0*/  ULDC.64 UR4, c[0x0][0xbf0] ;  /* 0x0002fc0000047ab9 */ /* 0x000fe40000000a00 */
[----:B------:R-:W-:Y:S01]  /*120b0*/  IMAD R6, R220, 0x20, R221 ;  /* 0x00000020dc067824 */ /* 0x000fe200078e02dd */
[-C--:B--2---:R-:W-:Y:S01]  /*120c0*/  ISETP.GE.AND P1, PT, R217, R24.reuse, PT ;  /* 0x00000018d900720c */ /* 0x084fe20003f26270 */
[----:B------:R-:W-:Y:S01]  /*120d0*/  IMAD.IADD R5, R5, 0x1, R3 ;  /* 0x0000000105057824 */ /* 0x000fe200078e0203 */
[-C--:B------:R-:W-:Y:S01]  /*120e0*/  ISETP.GE.AND P2, PT, R189, R24.reuse, PT ;  /* 0x00000018bd00720c */ /* 0x080fe20003f46270 */
[----:B------:R-:W-:Y:S01]  /*120f0*/  IMAD R3, R222, UR4, RZ ;  /* 0x00000004de037c24 */ /* 0x000fe2000f8e02ff */
[----:B------:R-:W-:Y:S01]  /*12100*/  SEL R10, RZ, 0xffffffff, P1 ;  /* 0xffffffffff0a7807 */ /* 0x000fe20000800000 */
[----:B------:R-:W-:Y:S01]  /*12110*/  IMAD R8, R219, 0x40, R6 ;  /* 0x00000040db087824 */ /* 0x000fe200078e0206 */
[----:B------:R-:W-:Y:S01]  /*12120*/  ISETP.GE.AND P1, PT, R215, R24, PT ;  /* 0x00000018d700720c */ /* 0x000fe20003f26270 */
[----:B------:R-:W-:-:S02]  /*12130*/  IMAD R3, R15, UR5, R3 ;  /* 0x000000050f037c24 */ /* 0x000fc4000f8e0203 */
[----:B------:R-:W-:Y:S01]  /*12140*/  IMAD.WIDE.U32 R4, R15, UR4, R4 ;  /* 0x000000040f047c25 */ /* 0x000fe2000f8e0004 */
[----:B------:R-:W-:Y:S01]  /*12150*/  SEL R11, RZ, 0xffffffff, P1 ;  /* 0xffffffffff0b7807 */ /* 0x000fe20000800000 */
[----:B------:R-:W-:Y:S02]  /*12160*/  ULDC.64 UR4, c[0x0][0xbe0] ;  /* 0x0002f80000047ab9 */ /* 0x000fe40000000a00 */
[----:B0-----:R-:W-:Y:S01]  /*12170*/  @P0 IMAD.HI.U32 R6, R8, R7, RZ ;  /* 0x0000000708060227 */ /* 0x001fe200078e00ff */
[----:B------:R-:W-:Y:S02]  /*12180*/  SEL R7, RZ, 0x1, P2 ;  /* 0x00000001ff077807 */ /* 0x000fe40001000000 */
[----:B------:R-:W-:Y:S01]  /*12190*/  ISETP.GE.AND P2, PT, R216, R24, PT ;  /* 0x00000018d800720c */ /* 0x000fe20003f46270 */
[----:B------:R-:W-:Y:S02]  /*121a0*/  IMAD.SHL.U32 R10, R10, 0x2, RZ ;  /* 0x000000020a0a7824 */ /* 0x000fe400078e00ff */
[----:B------:R-:W-:-:S02]  /*121b0*/  IMAD.IADD R5, R5, 0x1, R3 ;  /* 0x0000000105057824 */ /* 0x000fc400078e0203 */
        /* <DEDUP_REMOVED lines=9> */
[-C--:B------:R-:W-:Y:S02]  /*12250*/  ISETP.GE.AND P0, PT, R214, R24.reuse, PT ;  /* 0x00000018d600720c */ /* 0x080fe40003f06270 */
[----:B------:R-:W-:Y:S01]  /*12260*/  ISETP.GE.AND P2, PT, R224, R24, PT ;  /* 0x00000018e000720c */ /* 0x000fe20003f46270 */
[----:B------:R-:W-:-:S02]  /*12270*/  IMAD.SHL.U32 R10, R10, 0x4, RZ ;  /* 0x000000040a0a7824 */ /* 0x000fc400078e00ff */
        /* <DEDUP_REMOVED lines=62> */
.L_x_4627:
[----:B------:R-:W-:Y:S05]  /*12660*/  BSYNC B1 ;  /* 0x0000000000017941 */ /* 0x000fea0003800000 */
.L_x_4626:
        /* <DEDUP_REMOVED lines=27> */
[-C--:B0-----:R-:W-:Y:S02]  /*12820*/  @P0 LEA R20, P3, R225, R6.reuse, 0x1 ;  /* 0x00000006e1140211 */ /* 0x081fe400078608ff */
        /* <DEDUP_REMOVED lines=8> */
.L_x_4622:
[----:B------:R-:W-:Y:S05]  /*128b0*/  BSYNC B0 ;  /* 0x0000000000007941 */ /* 0x000fea0003800000 */
.L_x_4616:
[----:B------:R-:W-:Y:S02]  /*128c0*/  ULDC UR4, c[0x0][0xd3c] ;  /* 0x00034f0000047ab9 */ /* 0x000fe40000000800 */
[----:B------:R-:W-:-:S13]  /*128d0*/  ISETP.GE.AND P0, PT, R27, UR4, PT ;  /* 0x000000041b007c0c */ /* 0x000fda000bf06270 */
[----:B------:R-:W-:Y:S05]  /*128e0*/  @!P0 BRA `(.L_x_4628) ;  /* 0xfffffee800588947 */ /* 0x000fea000383ffff */
[----:B------:R-:W-:Y:S05]  /*128f0*/  BRA `(.L_x_4515) ;  /* 0x0000009800c47947 */ /* 0x000fea0003800000 */
.L_x_4513:
        /* <DEDUP_REMOVED lines=18> */
.L_x_4629:
        /* <DEDUP_REMOVED lines=42> */
.L_x_4635:
        /* <DEDUP_REMOVED lines=12> */
.L_x_4634:
[----:B------:R-:W-:Y:S05]  /*12d80*/  BSYNC B0 ;  /* 0x0000000000007941 */ /* 0x000fea0003800000 */
.L_x_4633:
        /* <DEDUP_REMOVED lines=22> */
.L_x_4631:
        /* <DEDUP_REMOVED lines=16> */
.L_x_4636:
        /* <DEDUP_REMOVED lines=25> */
.L_x_4632:
[----:B------:R-:W-:Y:S02]  /*13180*/  IMAD.MOV.U32 R17, RZ, RZ, RZ ;  /* 0x000000ffff117224 */ /* 0x000fe400078e00ff */
[----:B------:R-:W-:Y:S02]  /*13190*/  IMAD.U32 R16, RZ, RZ, UR6 ;  /* 0x00000006ff107e24 */ /* 0x000fe4000f8e00ff */
[----:B------:R-:W-:-:S07]  /*131a0*/  IMAD.MOV.U32 R18, RZ, RZ, RZ ;  /* 0x000000ffff127224 */ /* 0x000fce00078e00ff */
.L_x_4637:
[----:B------:R-:W-:-:S13]  /*131b0*/  ISETP.NE.AND P0, PT, R5, RZ, PT ;  /* 0x000000ff0500720c */ /* 0x000fda0003f05270 */
[----:B------:R-:W0:Y:S01]  /*131c0*/  @!P0 S2R R3, SR_CgaCtaId ;  /* 0x0000000000038919 */ /* 0x000e220000008800 */
[----:B------:R-:W-:-:S04]  /*131d0*/  @!P0 MOV R0, 0x400 ;  /* 0x0000040000008802 */ /* 0x000fc80000000f00 */
[----:B0-----:R-:W-:-:S05]  /*131e0*/  @!P0 LEA R0, R3, R0, 0x18 ;  /* 0x0000000003008211 */ /* 0x001fca00078ec0ff */
[----:B------:R2:W-:Y:S01]  /*131f0*/  @!P0 STS.128 [R0+0x388d0], R16 ;  /* 0x0388d01000008388 */ /* 0x0005e20000000c00 */
[----:B------:R-:W-:Y:S06]  /*13200*/  BAR.ARV 0x5, 0x180 ;  /* 0x0146000000007b1d */ /* 0x000fec0000002000 */
.L_x_4630:
        /* <DEDUP_REMOVED lines=31> */
[----:B------:R-:W-:Y:S01]  /*13400*/  STL [R1+0x20], R2 ;  /* 0x0000200201007387 */ /* 0x000fe20000100800 */
[C---:B------:R-:W-:Y:S02]  /*13410*/  LOP3.LUT R4, R0.reuse, 0x100, RZ, 0xfc, !PT ;  /* 0x0000010000047812 */ /* 0x040fe400078efcff */
[C---:B-1----:R-:W-:Y:S01]  /*13420*/  LOP3.LUT R3, R0.reuse, 0x80, RZ, 0xfc, !PT ;  /* 0x0000008000037812 */ /* 0x042fe200078efcff */
[----:B------:R-:W-:Y:S01]  /*13430*/  STL [R1+0x10], RZ ;  /* 0x000010ff01007387 */ /* 0x000fe20000100800 */
[----:B------:R-:W-:-:S03]  /*13440*/  LOP3.LUT R3, R0, 0x140, RZ, 0xfc, !PT ;  /* 0x0000014000037812 */ /* 0x000fc600078efcff */
[----:B------:R-:W-:Y:S04]  /*13450*/  STL [R1+0xc], RZ ;  /* 0x00000cff01007387 */ /* 0x000fe80000100800 */
[----:B------:R0:W-:Y:S02]  /*13460*/  STL [R1+0x1c], R2 ;  /* 0x00001c0201007387 */ /* 0x0001e40000100800 */
[C---:B0-----:R-:W-:Y:S02]  /*13470*/  LOP3.LUT R2, R0.reuse, 0xc0, RZ, 0xfc, !PT ;  /* 0x000000c000027812 */ /* 0x041fe400078efcff */
[C---:B------:R-:W-:Y:S02]  /*13480*/  LOP3.LUT R2, R0.reuse, 0x180, RZ, 0xfc, !PT ;  /* 0x0000018000027812 */ /* 0x040fe400078efcff */
[----:B------:R-:W-:-:S07]  /*13490*/  LOP3.LUT R0, R0, 0x1c0, RZ, 0xfc, !PT ;  /* 0x000001c000007812 */ /* 0x000fce00078efcff */
.L_x_4808:
[----:B01----:R-:W0:Y:S02]  /*134a0*/  LDC.64 R2, c[0x0][0xd88] ;  /* 0x00036200ff027b82 */ /* 0x003e240000000a00 */
[----:B0-----:R-:W-:-:S05]  /*134b0*/  IMAD.WIDE R2, R19, 0x4, R2 ;  /* 0x0000000413027825 */ /* 0x001fca00078e0202 */
[----:B--2---:R-:W2:Y:S01]  /*134c0*/  LDG.E R15, desc[UR40][R2.64] ;  /* 0x00000028020f7981 */ /* 0x004ea2000c1e1900 */
[----:B------:R-:W-:Y:S05]  /*134d0*/  YIELD ;  /* 0x0000000000007946 */ /* 0x000fea0003800000 */
[----:B------:R-:W-:Y:S01]  /*134e0*/  ULDC.64 UR4, c[0x0][0xb20] ;  /* 0x0002c80000047ab9 */ /* 0x000fe20000000a00 */
[----:B---3--:R-:W-:Y:S01]  /*134f0*/  IMAD.MOV.U32 R0, RZ, RZ, RZ ;  /* 0x000000ffff007224 */ /* 0x008fe200078e00ff */
[----:B------:R-:W-:Y:S02]  /*13500*/  ISETP.NE.U32.AND P0, PT, RZ, UR4, PT ;  /* 0x00000004ff007c0c */ /* 0x000fe4000bf05070 */
[----:B------:R-:W-:Y:S01]  /*13510*/  CS2R R8, SRZ ;  /* 0x0000000000087805 */ /* 0x000fe2000001ff00 */
[----:B------:R-:W-:Y:S01]  /*13520*/  ULDC.64 UR10, c[0x0][0xb10] ;  /* 0x0002c400000a7ab9 */ /* 0x000fe20000000a00 */
        /* <DEDUP_REMOVED lines=20> */
[----:B------:R-:W-:Y:S02]  /*13670*/  ISETP.NE.U32.AND P1, PT, RZ, UR8, PT ;  /* 0x00000008ff007c0c */ /* 0x000fe4000bf25070 */
[----:B-1----:R-:W-:-:S02]  /*13680*/  IADD3 R2, P4, R14, UR4, RZ ;  /* 0x000000040e027c10 */ /* 0x002fc4000ff9e0ff */
[----:B------:R-:W-:Y:S02]  /*13690*/  ISETP.NE.AND.EX P0, PT, RZ, UR7, PT, P0 ;  /* 0x00000007ff007c0c */ /* 0x000fe4000bf05300 */
[C---:B------:R-:W-:Y:S02]  /*136a0*/  IADD3.X R3, R13.reuse, UR5, RZ, P4, !PT ;  /* 0x000000050d037c10 */ /* 0x040fe4000a7fe4ff */
[C---:B0-----:R-:W-:Y:S02]  /*136b0*/  IADD3 R4, P4, R14.reuse, UR8, RZ ;  /* 0x000000080e047c10 */ /* 0x041fe4000ff9e0ff */
[----:B------:R-:W-:Y:S01]  /*136c0*/  ISETP.NE.AND.EX P1, PT, RZ, UR9, PT, P1 ;  /* 0x00000009ff007c0c */ /* 0x000fe2000bf25310 */
[----:B------:R-:W2:Y:S01]  /*136d0*/  @P2 LDG.E R8, desc[UR40][R2.64] ;  /* 0x0000002802082981 */ /* 0x000ea2000c1e1900 */
[----:B------:R-:W-:Y:S01]  /*136e0*/  IADD3.X R5, R13, UR9, RZ, P4, !PT ;  /* 0x000000090d057c10 */ /* 0x000fe2000a7fe4ff */
[----:B------:R-:W-:Y:S01]  /*136f0*/  ULDC UR4, c[0x0][0x288] ;  /* 0x0000a20000047ab9 */ /* 0x000fe20000000800 */
[----:B------:R-:W-:-:S02]  /*13700*/  @P3 IADD3 R10, P4, R14, UR10, RZ ;  /* 0x0000000a0e0a3c10 */ /* 0x000fc4000ff9e0ff */
[----:B------:R-:W-:Y:S02]  /*13710*/  IADD3 R6, P5, R14, UR6, RZ ;  /* 0x000000060e067c10 */ /* 0x000fe4000ffbe0ff */
[C---:B------:R-:W-:Y:S02]  /*13720*/  @P3 IADD3.X R11, R13.reuse, UR11, RZ, P4, !PT ;  /* 0x0000000b0d0b3c10 */ /* 0x040fe4000a7fe4ff */
[----:B------:R-:W-:-:S03]  /*13730*/  IADD3.X R7, R13, UR7, RZ, P5, !PT ;  /* 0x000000070d077c10 */ /* 0x000fc6000affe4ff */
        /* <DEDUP_REMOVED lines=22> */
.L_x_4639:
[----:B------:R-:W-:Y:S01]  /*138a0*/  IMAD.MOV.U32 R11, RZ, RZ, R15 ;  /* 0x000000ffff0b7224 */ /* 0x000fe200078e000f */
[----:B------:R-:W-:Y:S01]  /*138b0*/  ULDC.64 UR4, c[0x0][0xb18] ;  /* 0x0002c60000047ab9 */ /* 0x000fe20000000a00 */
[----:B0----5:R-:W-:Y:S01]  /*138c0*/  IMAD.IADD R2, R12, 0x1, R0 ;  /* 0x000000010c027824 */ /* 0x021fe200078e0200 */
        /* <DEDUP_REMOVED lines=9> */
.L_x_4640:
[----:B------:R-:W-:Y:S05]  /*13960*/  @!P0 BRA `(.L_x_4641) ;  /* 0x00000000000c8947 */ /* 0x000fea0003800000 */
[----:B------:R-:W2:Y:S04]  /*13970*/  LDG.E R8, desc[UR40][R6.64] ;  /* 0x0000002806087981 */ /* 0x000ea8000c1e1900 */
[----:B------:R-:W2:Y:S02]  /*13980*/  LDG.E R6, desc[UR40][R6.64+0x4] ;  /* 0x0000042806067981 */ /* 0x000ea4000c1e1900 */
[----:B--2---:R-:W-:-:S07]  /*13990*/  IMAD.IADD R8, R6, 0x1, -R8 ;  /* 0x0000000106087824 */ /* 0x004fce00078e0a08 */
.L_x_4641:
[----:B0-----:R-:W2:Y:S01]  /*139a0*/  @P1 LDG.E R2, desc[UR40][R4.64] ;  /* 0x0000002804021981 */ /* 0x001ea2000c1e1900 */
[----:B-----5:R-:W-:-:S03]  /*139b0*/  IMAD.IADD R0, R8, 0x1, -R0 ;  /* 0x0000000108007824 */ /* 0x020fc600078e0a00 */
[----:B------:R-:W2:Y:S01]  /*139c0*/  @P1 LDG.E R4, desc[UR40][R4.64+0x4] ;  /* 0x0000042804041981 */ /* 0x000ea2000c1e1900 */
[----:B------:R-:W-:Y:S01]  /*139d0*/  BSSY B0, `(.L_x_4642) ;  /* 0x00001c7000007945 */ /* 0x000fe20003800000 */
        /* <DEDUP_REMOVED lines=10> */
[----:B------:R-:W-:Y:S02]  /*13a80*/  ISETP.GT.AND P0, PT, R10, R2, PT ;  /* 0x000000020a00720c */ /* 0x000fe40003f04270 */
[----:B------:R-:W-:-:S11]  /*13a90*/  SHF.R.U32.HI R2, RZ, 0x6, R2 ;  /* 0x00000006ff027819 */ /* 0x000fd60000011602 */
[----:B------:R-:W-:-:S05]  /*13aa0*/  @P0 VIADD R10, R10, 0x3f ;  /* 0x0000003f0a0a0836 */ /* 0x000fca0000000000 */
[----:B------:R-:W-:-:S04]  /*13ab0*/  @P0 SHF.R.S32.HI R0, RZ, 0x1f, R10 ;  /* 0x0000001fff000819 */ /* 0x000fc8000001140a */
[----:B------:R-:W-:Y:S02]  /*13ac0*/  @P0 LEA.HI R10, R0, R10, RZ, 0x6 ;  /* 0x0000000a000a0211 */ /* 0x000fe400078f30ff */
[----:B------:R-:W-:Y:S01]  /*13ad0*/  SHF.R.S32.HI R0, RZ, 0x6, R3 ;  /* 0x00000006ff007819 */ /* 0x000fe20000011403 */
[----:B------:R-:W-:Y:S01]  /*13ae0*/  IMAD.MOV.U32 R7, RZ, RZ, R2 ;  /* 0x000000ffff077224 */ /* 0x000fe200078e0002 */
[----:B------:R-:W-:-:S03]  /*13af0*/  @P0 SHF.R.S32.HI R7, RZ, 0x6, R10 ;  /* 0x00000006ff070819 */ /* 0x000fc6000001140a */
[----:B------:R0:W-:Y:S01]  /*13b00*/  STL [R1+0x3c], R0 ;  /* 0x00003c0001007387 */ /* 0x0001e20000100800 */
[----:B------:R-:W-:Y:S02]  /*13b10*/  ISETP.GT.AND P2, PT, R7, R2, PT ;  /* 0x000000020700720c */ /* 0x000fe40003f44270 */
[----:B------:R-:W-:-:S11]  /*13b20*/  PLOP3.LUT P0, PT, PT, PT, PT, 0x80, 0x0 ;  /* 0x000000000000781c */ /* 0x000fd60003f0f070 */
        /* <DEDUP_REMOVED lines=8> */
.L_x_4840:
[----:B-1----:R-:W-:Y:S02]  /*13bb0*/  ISETP.NE.AND P0, PT, R14, RZ, PT ;  /* 0x000000ff0e00720c */ /* 0x002fe40003f05270 */
[----:B------:R-:W-:-:S11]  /*13bc0*/  PLOP3.LUT P6, PT, PT, PT, PT, 0x8, 0x0 ;  /* 0x000000000000781c */ /* 0x000fd60003fce170 */
[----:B------:R-:W-:Y:S05]  /*13bd0*/  @P0 BRA `(.L_x_4645) ;  /* 0x00000000000c0947 */ /* 0x000fea0003800000 */
[----:B------:R-:W-:-:S03]  /*13be0*/  UMOV UR4, 0xffffffff ;  /* 0xffffffff00047882 */ /* 0x000fc60000000000 */
[----:B------:R-:W-:Y:S05]  /*13bf0*/  BRA.DIV UR4, `(.L_x_4646) ;  /* 0x0000009204047947 */ /* 0x000fea000b800000 */
[----:B------:R-:W-:-:S13]  /*13c00*/  ELECT P6, URZ, PT ;  /* 0x00000000003f782f */ /* 0x000fda00038c0000 */
.L_x_4645:
        /* <DEDUP_REMOVED lines=10> */
.L_x_4843:
[----:B------:R-:W-:Y:S05]  /*13cb0*/  BSYNC B1 ;  /* 0x0000000000017941 */ /* 0x000fea0003800000 */
.L_x_4647:
[----:B------:R-:W-:Y:S04]  /*13cc0*/  BSSY B1, `(.L_x_4649) ;  /* 0x00000bf000017945 */ /* 0x000fe80003800000 */
[----:B------:R-:W-:Y:S05]  /*13cd0*/  @!P6 BRA `(.L_x_4650) ;  /* 0x0000000800f4e947 */ /* 0x000fea0003800000 */
[----:B0-----:R-:W2:Y:S04]  /*13ce0*/  LDL R4, [R1+0x4] ;  /* 0x0000040001047983 */ /* 0x001ea80000100800 */
[----:B------:R-:W3:Y:S01]  /*13cf0*/  LDL R6, [R1+0x20] ;  /* 0x0000200001067983 */ /* 0x000ee20000100800 */
[----:B------:R-:W0:Y:S01]  /*13d00*/  S2R R5, SR_TID.X ;  /* 0x0000000000057919 */ /* 0x000e220000002100 */
[----:B--2---:R-:W-:Y:S02]  /*13d10*/  IMAD.MOV.U32 R8, RZ, RZ, R4 ;  /* 0x000000ffff087224 */ /* 0x004fe400078e0004 */
[----:B------:R-:W2:Y:S01]  /*13d20*/  LDL R4, [R1+0x10] ;  /* 0x0000100001047983 */ /* 0x000ea20000100800 */
[----:B0-----:R-:W-:Y:S01]  /*13d30*/  LOP3.LUT R5, R5, 0x7f, RZ, 0xc0, !PT ;  /* 0x0000007f05057812 */ /* 0x001fe200078ec0ff */
[----:B------:R-:W-:Y:S03]  /*13d40*/  BSSY B2, `(.L_x_4651) ;  /* 0x0000006000027945 */ /* 0x000fe60003800000 */
[----:B------:R-:W-:Y:S01]  /*13d50*/  ISETP.NE.AND P1, PT, R5, RZ, PT ;  /* 0x000000ff0500720c */ /* 0x000fe20003f25270 */
[----:B--2---:R-:W-:Y:S01]  /*13d60*/  IMAD R4, R4, 0x8, R8 ;  /* 0x0000000804047824 */ /* 0x004fe200078e0208 */
[----:B---3--:R-:W-:-:S04]  /*13d70*/  SHF.L.U32 R8, R6, 0x1f, RZ ;  /* 0x0000001f06087819 */ /* 0x008fc800000006ff */
[----:B------:R-:W0:Y:S02]  /*13d80*/  SYNCS.PHASECHK.TRANS64.TRYWAIT P0, [R4+URZ+0x388a0], R8 ;  /* 0x0388a008040075a7 */ /* 0x000e24000800017f */
[----:B0-----:R-:W-:Y:S05]  /*13d90*/  @!P0 BRA `(.L_x_4652) ;  /* 0x0000008c00d48947 */ /* 0x001fea0003800000 */
.L_x_4844:
[----:B------:R-:W-:Y:S05]  /*13da0*/  BSYNC B2 ;  /* 0x0000000000027941 */ /* 0x000fea0003800000 */
.L_x_4651:
        /* <DEDUP_REMOVED lines=9> */
.L_x_4654:
[----:B------:R-:W-:Y:S05]  /*13e40*/  BSYNC B2 ;  /* 0x0000000000027941 */ /* 0x000fea0003800000 */
.L_x_4653:
        /* <DEDUP_REMOVED lines=14> */
.L_x_4655:
        /* <DEDUP_REMOVED lines=13> */
.L_x_4845:
[----:B------:R-:W-:Y:S05]  /*14000*/  BSYNC B2 ;  /* 0x0000000000027941 */ /* 0x000fea0003800000 */
.L_x_4656:
        /* <DEDUP_REMOVED lines=11> */
.L_x_4659:
[----:B------:R-:W-:Y:S05]  /*140c0*/  BSYNC B2 ;  /* 0x0000000000027941 */ /* 0x000fea0003800000 */
.L_x_4658:
[----:B------:R-:W2:Y:S04]  /*140d0*/  LDL R6, [R1+0x4] ;  /* 0x0000040001067983 */ /* 0x000ea80000100800 */
[----:B------:R-:W2:Y:S01]  /*140e0*/  LDL R5, [R1+0x10] ;  /* 0x0000100001057983 */ /* 0x000ea20000100800 */
[----:B------:R-:W-:Y:S01]  /*140f0*/  R2UR UR10, R12 ;  /* 0x000000000c0a72ca */ /* 0x000fe200000e0000 */
[----:B------:R-:W-:Y:S01]  /*14100*/  UIADD3 UR4, UP0, UR38, 0x670, URZ ;  /* 0x0000067026047890 */ /* 0x000fe2000ff1e03f */
[----:B------:R-:W-:Y:S01]  /*14110*/  R2UR UR6, R10 ;  /* 0x000000000a0672ca */ /* 0x000fe200000e0000 */
[----:B01----:R-:W-:Y:S01]  /*14120*/  VIADD R4, R4, 0x388b0 ;  /* 0x000388b004047836 */ /* 0x003fe20000000000 */
[----:B------:R-:W-:Y:S01]  /*14130*/  R2UR UR7, R11 ;  /* 0x000000000b0772ca */ /* 0x000fe200000e0000 */
[----:B------:R-:W-:Y:S01]  /*14140*/  UIADD3.X UR5, URZ, UR39, URZ, UP0, !UPT ;  /* 0x000000273f057290 */ /* 0x000fe200087fe43f */
[----:B------:R-:W-:Y:S01]  /*14150*/  PLOP3.LUT P0, PT, PT, PT, PT, 0x80, 0x0 ;  /* 0x000000000000781c */ /* 0x000fe20003f0f070 */
[----:B--2---:R-:W-:-:S04]  /*14160*/  IMAD R5, R5, 0x10000, R6 ;  /* 0x0001000005057824 */ /* 0x004fc800078e0206 */
[----:B------:R-:W-:-:S08]  /*14170*/  VIADD R6, R5, 0x400 ;  /* 0x0000040005067836 */ /* 0x000fd00000000000 */
.L_x_4660:
        /* <DEDUP_REMOVED lines=15> */
.L_x_4661:
        /* <DEDUP_REMOVED lines=15> */
.L_x_4662:
        /* <DEDUP_REMOVED lines=15> */
.L_x_4663:
        /* <DEDUP_REMOVED lines=15> */
.L_x_4664:
        /* <DEDUP_REMOVED lines=15> */
.L_x_4665:
        /* <DEDUP_REMOVED lines=15> */
.L_x_4666:
        /* <DEDUP_REMOVED lines=15> */
.L_x_4667:
        /* <DEDUP_REMOVED lines=10> */
.L_x_4650:
[----:B------:R-:W-:Y:S05]  /*148b0*/  BSYNC B1 ;  /* 0x0000000000017941 */ /* 0x000fea0003800000 */
.L_x_4649:
[----:B------:R-:W2:Y:S04]  /*148c0*/  LDL.LU R8, [R1+0x10] ;  /* 0x0000100001087983 */ /* 0x000ea80000300800 */
[----:B------:R-:W3:Y:S01]  /*148d0*/  LDL.LU R6, [R1+0x20] ;  /* 0x0000200001067983 */ /* 0x000ee20000300800 */
[----:B0-----:R-:W-:Y:S01]  /*148e0*/  VIADD R3, R7, 0xfffffffe ;  /* 0xfffffffe07037836 */ /* 0x001fe20000000000 */
        /* <DEDUP_REMOVED lines=10> */
.L_x_4687:
[----:B------:R-:W-:Y:S05]  /*14990*/  YIELD ;  /* 0x0000000000007946 */ /* 0x000fea0003800000 */
[----:B------:R-:W-:Y:S04]  /*149a0*/  BSSY B1, `(.L_x_4668) ;  /* 0x00000bd000017945 */ /* 0x000fe80003800000 */
[----:B-1----:R-:W-:Y:S05]  /*149b0*/  @!P6 BRA `(.L_x_4669) ;  /* 0x0000000800ece947 */ /* 0x002fea0003800000 */
[----:B------:R-:W2:Y:S04]  /*149c0*/  LDL R7, [R1+0x4] ;  /* 0x0000040001077983 */ /* 0x000ea80000100800 */
[----:B0-----:R-:W2:Y:S04]  /*149d0*/  LDL R4, [R1+0x10] ;  /* 0x0000100001047983 */ /* 0x001ea80000100800 */
[----:B------:R-:W3:Y:S01]  /*149e0*/  LDL R5, [R1+0x20] ;  /* 0x0000200001057983 */ /* 0x000ee20000100800 */
[----:B------:R-:W0:Y:S01]  /*149f0*/  S2R R6, SR_TID.X ;  /* 0x0000000000067919 */ /* 0x000e220000002100 */
[----:B------:R-:W-:Y:S01]  /*14a00*/  BSSY B2, `(.L_x_4670) ;  /* 0x0000007000027945 */ /* 0x000fe20003800000 */
[----:B0-----:R-:W-:-:S04]  /*14a10*/  LOP3.LUT R6, R6, 0x7f, RZ, 0xc0, !PT ;  /* 0x0000007f06067812 */ /* 0x001fc800078ec0ff */
[----:B------:R-:W-:Y:S01]  /*14a20*/  ISETP.NE.AND P2, PT, R6, RZ, PT ;  /* 0x000000ff0600720c */ /* 0x000fe20003f45270 */
[----:B--2---:R-:W-:Y:S01]  /*14a30*/  IMAD R4, R4, 0x8, R7 ;  /* 0x0000000804047824 */ /* 0x004fe200078e0207 */
[----:B---3--:R-:W-:-:S04]  /*14a40*/  SHF.L.U32 R5, R5, 0x1f, RZ ;  /* 0x0000001f05057819 */ /* 0x008fc800000006ff */
[----:B------:R-:W0:Y:S02]  /*14a50*/  SYNCS.PHASECHK.TRANS64.TRYWAIT P1, [R4+URZ+0x388a0], R5 ;  /* 0x0388a005040075a7 */ /* 0x000e24000802017f */
[----:B0-----:R-:W-:Y:S05]  /*14a60*/  @!P1 BRA `(.L_x_4671) ;  /* 0x0000008000c89947 */ /* 0x001fea0003800000 */
.L_x_4846:
[----:B------:R-:W-:Y:S05]  /*14a70*/  BSYNC B2 ;  /* 0x0000000000027941 */ /* 0x000fea0003800000 */
.L_x_4670:
        /* <DEDUP_REMOVED lines=9> */
.L_x_4673:
[----:B------:R-:W-:Y:S05]  /*14b10*/  BSYNC B2 ;  /* 0x0000000000027941 */ /* 0x000fea0003800000 */
.L_x_4672:
        /* <DEDUP_REMOVED lines=13> */
.L_x_4674:
        /* <DEDUP_REMOVED lines=13> */
.L_x_4847:
[----:B------:R-:W-:Y:S05]  /*14cc0*/  BSYNC B2 ;  /* 0x0000000000027941 */ /* 0x000fea0003800000 */
.L_x_4675:
        /* <DEDUP_REMOVED lines=11> */
.L_x_4678:
[----:B------:R-:W-:Y:S05]  /*14d80*/  BSYNC B2 ;  /* 0x0000000000027941 */ /* 0x000fea0003800000 */
.L_x_4677:
        /* <DEDUP_REMOVED lines=11> */
.L_x_4679:
        /* <DEDUP_REMOVED lines=15> */
.L_x_4680:
        /* <DEDUP_REMOVED lines=15> */
.L_x_4681:
        /* <DEDUP_REMOVED lines=15> */
.L_x_4682:
        /* <DEDUP_REMOVED lines=15> */
.L_x_4683:
        /* <DEDUP_REMOVED lines=15> */
.L_x_4684:
        /* <DEDUP_REMOVED lines=15> */
.L_x_4685:
        /* <DEDUP_REMOVED lines=15> */
.L_x_4686:
        /* <DEDUP_REMOVED lines=10> */
.L_x_4669:
[----:B------:R-:W-:Y:S05]  /*15570*/  BSYNC B1 ;  /* 0x0000000000017941 */ /* 0x000fea0003800000 */
.L_x_4668:
[----:B------:R-:W2:Y:S04]  /*15580*/  LDL.LU R8, [R1+0x10] ;  /* 0x0000100001087983 */ /* 0x000ea80000300800 */
[----:B0-----:R-:W3:Y:S01]  /*15590*/  LDL.LU R6, [R1+0x20] ;  /* 0x0000200001067983 */ /* 0x001ee20000300800 */
        /* <DEDUP_REMOVED lines=10> */
.L_x_4643:
[----:B------:R-:W-:Y:S05]  /*15640*/  BSYNC B0 ;  /* 0x0000000000007941 */ /* 0x000fea0003800000 */
.L_x_4642:
[----:B01----:R-:W2:Y:S01]  /*15650*/  LDL R4, [R1+0x64] ;  /* 0x0000640001047983 */ /* 0x003ea20000100800 */
[----:B------:R-:W-:Y:S05]  /*15660*/  @!P0 WARPSYNC.ALL ;  /* 0x0000000000008948 */ /* 0x000fea0003800000 */
[----:B------:R-:W-:Y:S06]  /*15670*/  @!P0 BAR.SYNC.DEFER_BLOCKING 0xc, 0x180 ;  /* 0x0306000000008b1d */ /* 0x000fec0000010000 */
[----:B------:R-:W-:Y:S01]  /*15680*/  BSSY B7, `(.L_x_4688) ;  /* 0x00005fa000077945 */ /* 0x000fe20003800000 */
[----:B--2---:R-:W-:-:S13]  /*15690*/  ISETP.GT.AND P0, PT, R4, RZ, PT ;  /* 0x000000ff0400720c */ /* 0x004fda0003f04270 */
        /* <DEDUP_REMOVED lines=16> */
[----:B-1----:R-:W-:Y:S01]  /*157a0*/  IADD3 R16, R2, UR36, R0 ;  /* 0x0000002402107c10 */ /* 0x002fe2000fffe000 */
[----:B------:R-:W-:Y:S06]  /*157b0*/  BRA `(.L_x_4690) ;  /* 0x0000005c00987947 */ /* 0x000fec0003800000 */
.L_x_4689:
        /* <DEDUP_REMOVED lines=21> */
.L_x_4692:
[----:B------:R-:W-:Y:S05]  /*15910*/  BSYNC B6 ;  /* 0x0000000000067941 */ /* 0x000fea0003800000 */
.L_x_4691:
        /* <DEDUP_REMOVED lines=21> */
.L_x_4695:
        /* <DEDUP_REMOVED lines=16> */
.L_x_4694:
[----:B------:R-:W-:Y:S05]  /*15b70*/  BSYNC B6 ;  /* 0x0000000000067941 */ /* 0x000fea0003800000 */
.L_x_4693:
        /* <DEDUP_REMOVED lines=26> */
.L_x_4850:
        /* <DEDUP_REMOVED lines=11> */
.L_x_4853:
        /* <DEDUP_REMOVED lines=25> */
.L_x_4699:
[----:B------:R-:W2:Y:S04]  /*15f60*/  LDL R7, [R1+0x4] ;  /* 0x0000040001077983 */ /* 0x000ea80000100800 */
[----:B01----:R-:W2:Y:S04]  /*15f70*/  LDL R0, [R1+0xc] ;  /* 0x00000c0001007983 */ /* 0x003ea80000100800 */
[----:B------:R-:W3:Y:S01]  /*15f80*/  LDL R2, [R1+0x1c] ;  /* 0x00001c0001027983 */ /* 0x000ee20000100800 */
[----:B--2---:R-:W-:Y:S01]  /*15f90*/  IMAD R0, R0, 0x8, R7 ;  /* 0x0000000800007824 */ /* 0x004fe200078e0207 */
[----:B---3--:R-:W-:-:S04]  /*15fa0*/  SHF.L.U32 R2, R2, 0x1f, RZ ;  /* 0x0000001f02027819 */ /* 0x008fc800000006ff */
[----:B------:R-:W0:Y:S02]  /*15fb0*/  SYNCS.PHASECHK.TRANS64.TRYWAIT P0, [R0+URZ+0x38840], R2 ;  /* 0x03884002000075a7 */ /* 0x000e24000800017f */
[----:B0-----:R-:W-:Y:S05]  /*15fc0*/  @!P0 BRA `(.L_x_4700) ;  /* 0x0000006c00ec8947 */ /* 0x001fea0003800000 */
.L_x_4854:
[----:B------:R-:W1:Y:S02]  /*15fd0*/  S2R R3, SR_TID.X ;  /* 0x0000000000037919 */ /* 0x000e640000002100 */
        /* <DEDUP_REMOVED lines=10> */
.L_x_4701:
[----:B------:R-:W2:Y:S04]  /*16080*/  LDL R6, [R1+0x4] ;  /* 0x0000040001067983 */ /* 0x000ea80000100800 */
[----:B------:R-:W2:Y:S04]  /*16090*/  LDL R5, [R1+0xc] ;  /* 0x00000c0001057983 */ /* 0x000ea80000100800 */
[----:B------:R-:W3:Y:S04]  /*160a0*/  LDL R7, [R1+0x6c] ;  /* 0x00006c0001077983 */ /* 0x000ee80000100800 */
[----:B------:R-:W4:Y:S04]  /*160b0*/  LDL R4, [R1+0x28] ;  /* 0x0000280001047983 */ /* 0x000f280000100800 */
[----:B------:R-:W5:Y:S04]  /*160c0*/  LDL R3, [R1] ;  /* 0x0000000001037983 */ /* 0x000f680000100800 */
[----:B0-----:R-:W5:Y:S01]  /*160d0*/  LDL.LU R2, [R1+0x8] ;  /* 0x0000080001027983 */ /* 0x001f620000300800 */
        /* <DEDUP_REMOVED lines=21> */
.L_x_4697:
[----:B0-----:R-:W2:Y:S04]  /*16230*/  LDL R0, [R1+0x4] ;  /* 0x0000040001007983 */ /* 0x001ea80000100800 */
[----:B------:R-:W3:Y:S04]  /*16240*/  LDL.LU R4, [R1+0x2c] ;  /* 0x00002c0001047983 */ /* 0x000ee80000300800 */
[----:B------:R-:W4:Y:S04]  /*16250*/  LDL.LU R3, [R1+0x48] ;  /* 0x0000480001037983 */ /* 0x000f280000300800 */
[----:B-1----:R-:W5:Y:S01]  /*16260*/  LDL R2, [R1+0x30] ;  /* 0x0000300001027983 */ /* 0x002f620000100800 */
[----:B------:R-:W-:Y:S05]  /*16270*/  WARPSYNC.ALL ;  /* 0x0000000000007948 */ /* 0x000fea0003800000 */
[----:B------:R-:W-:Y:S01]  /*16280*/  ULDC.64 UR4, c[0x0][0xaf8] ;  /* 0x0002be0000047ab9 */ /* 0x000fe20000000a00 */
[----:B------:R-:W-:Y:S01]  /*16290*/  BSSY B6, `(.L_x_4702) ;  /* 0x000001f000067945 */ /* 0x000fe20003800000 */
[----:B------:R-:W-:Y:S01]  /*162a0*/  BAR.SYNC.DEFER_BLOCKING 0x8, 0x100 ;  /* 0x0204000000007b1d */ /* 0x000fe20000010000 */
[----:B------:R-:W-:-:S04]  /*162b0*/  ISETP.NE.U32.AND P0, PT, RZ, UR4, PT ;  /* 0x00000004ff007c0c */ /* 0x000fc8000bf05070 */
[----:B------:R-:W-:Y:S01]  /*162c0*/  ISETP.NE.AND.EX P0, PT, RZ, UR5, PT, P0 ;  /* 0x00000005ff007c0c */ /* 0x000fe2000bf05300 */
[----:B--2---:R-:W-:-:S05]  /*162d0*/  VIADD R0, R0, 0x20400 ;  /* 0x0002040000007836 */ /* 0x004fca0000000000 */
[----:B------:R-:W-:Y:S02]  /*162e0*/  LOP3.LUT P1, RZ, R0, 0x3ff, RZ, 0xc0, !PT ;  /* 0x000003ff00ff7812 */ /* 0x000fe4000782c0ff */
[----:B---3--:R-:W-:Y:S02]  /*162f0*/  SEL R0, R4, RZ, !P0 ;  /* 0x000000ff04007207 */ /* 0x008fe40004000000 */
[----:B----4-:R-:W-:-:S03]  /*16300*/  SEL R3, R3, RZ, !P0 ;  /* 0x000000ff03037207 */ /* 0x010fc60004000000 */
[----:B------:R0:W-:Y:S01]  /*16310*/  STL [R1+0x38], R0 ;  /* 0x0000380001007387 */ /* 0x0001e20000100800 */
[----:B-----5:R-:W-:-:S03]  /*16320*/  SHF.R.S32.HI R2, RZ, 0x1f, R2 ;  /* 0x0000001fff027819 */ /* 0x020fc60000011402 */
[----:B------:R1:W-:Y:S01]  /*16330*/  STL [R1+0x58], R3 ;  /* 0x0000580301007387 */ /* 0x0003e20000100800 */
[----:B0-----:R-:W-:-:S05]  /*16340*/  SHF.R.S32.HI R0, RZ, 0x1f, R18 ;  /* 0x0000001fff007819 */ /* 0x001fca0000011412 */
        /* <DEDUP_REMOVED lines=19> */
.L_x_4703:
[----:B------:R-:W-:Y:S05]  /*16480*/  BSYNC B6 ;  /* 0x0000000000067941 */ /* 0x000fea0003800000 */
.L_x_4702:
[----:B------:R-:W2:Y:S01]  /*16490*/  LDL R4, [R1+0x48] ;  /* 0x0000480001047983 */ /* 0x000ea20000100800 */
[----:B------:R-:W0:Y:S01]  /*164a0*/  LDC R7, c[0x0][0x448] ;  /* 0x00011200ff077b82 */ /* 0x000e220000000800 */
[----:B------:R-:W-:Y:S01]  /*164b0*/  ULDC.64 UR4, c[0x0][0x298] ;  /* 0x0000a60000047ab9 */ /* 0x000fe20000000a00 */
[----:B------:R-:W-:Y:S01]  /*164c0*/  ULDC.64 UR6, c[0x0][0x280] ;  /* 0x0000a00000067ab9 */ /* 0x000fe20000000a00 */
[----:B------:R-:W3:Y:S04]  /*164d0*/  LDL R10, [R1+0x30] ;  /* 0x00003000010a7983 */ /* 0x000ee80000100800 */
[----:B------:R-:W4:Y:S01]  /*164e0*/  LDL R9, [R1+0x54] ;  /* 0x0000540001097983 */ /* 0x000f220000100800 */
[----:B-1----:R-:W1:Y:S01]  /*164f0*/  S2R R2, SR_TID.X ;  /* 0x0000000000027919 */ /* 0x002e620000002100 */
[----:B------:R-:W1:Y:S02]  /*16500*/  S2R R0, SR_TID.X ;  /* 0x0000000000007919 */ /* 0x000e640000002100 */
[----:B------:R-:W4:Y:S04]  /*16510*/  LDL R8, [R1+0x58] ;  /* 0x0000580001087983 */ /* 0x000f280000100800 */
[----:B------:R-:W4:Y:S01]  /*16520*/  LDL R6, [R1+0x38] ;  /* 0x0000380001067983 */ /* 0x000f220000100800 */
[----:B0-----:R-:W-:-:S13]  /*16530*/  ISETP.NE.AND P0, PT, R7, 0x1, PT ;  /* 0x000000010700780c */ /* 0x001fda0003f05270 */
[----:B------:R-:W0:Y:S01]  /*16540*/  @P0 LDC R3, c[0x0][0x450] ;  /* 0x00011400ff030b82 */ /* 0x000e220000000800 */
[----:B-1----:R-:W-:-:S04]  /*16550*/  LOP3.LUT R2, R2, 0x7f, RZ, 0xc0, !PT ;  /* 0x0000007f02027812 */ /* 0x002fc800078ec0ff */
[----:B------:R-:W-:Y:S01]  /*16560*/  SHF.R.U32.HI R2, RZ, 0x3, R2 ;  /* 0x00000003ff027819 */ /* 0x000fe20000011602 */
[----:B------:R-:W-:-:S05]  /*16570*/  IMAD.SHL.U32 R0, R0, 0x10, RZ ;  /* 0x0000001000007824 */ /* 0x000fca00078e00ff */
[----:B------:R-:W-:Y:S02]  /*16580*/  LOP3.LUT R0, R2, 0x70, R0, 0xf8, !PT ;  /* 0x0000007002007812 */ /* 0x000fe400078ef800 */
[----:B------:R-:W1:Y:S03]  /*16590*/  @P0 LDC R2, c[0x0][0x44c] ;  /* 0x00011300ff020b82 */ /* 0x000e660000000800 */
[----:B------:R-:W-:-:S04]  /*165a0*/  IMAD R5, R17, 0x40, R0 ;  /* 0x0000004011057824 */ /* 0x000fc800078e0200 */
[----:B------:R-:W-:Y:S01]  /*165b0*/  IMAD.MOV.U32 R0, RZ, RZ, R5 ;  /* 0x000000ffff007224 */ /* 0x000fe200078e0005 */
[----:B------:R4:W-:Y:S01]  /*165c0*/  STL [R1+0x2c], R5 ;  /* 0x00002c0501007387 */ /* 0x0009e20000100800 */
[----:B-1----:R-:W-:-:S05]  /*165d0*/  @P0 IMAD.HI.U32 R2, R5, R2, RZ ;  /* 0x0000000205020227 */ /* 0x002fca00078e00ff */
[----:B0-----:R-:W-:Y:S01]  /*165e0*/  @P0 SHF.R.U32.HI R0, RZ, R3, R2 ;  /* 0x00000003ff000219 */ /* 0x001fe20000011602 */
[----:B--2---:R-:W-:-:S04]  /*165f0*/  IMAD R2, R4, UR4, RZ ;  /* 0x0000000404027c24 */ /* 0x004fc8000f8e02ff */
[C---:B---3--:R-:W-:Y:S02]  /*16600*/  IMAD R4, R10.reuse, UR5, R2 ;  /* 0x000000050a047c24 */ /* 0x048fe4000f8e0202 */
[----:B------:R-:W-:Y:S01]  /*16610*/  IMAD.WIDE.U32 R2, R10, UR4, RZ ;  /* 0x000000040a027c25 */ /* 0x000fe2000f8e00ff */
[----:B------:R-:W-:-:S03]  /*16620*/  ULDC.64 UR4, c[0x0][0x2d8] ;  /* 0x0000b60000047ab9 */ /* 0x000fc60000000a00 */
[----:B------:R-:W-:Y:S02]  /*16630*/  IMAD.IADD R3, R3, 0x1, R4 ;  /* 0x0000000103037824 */ /* 0x000fe400078e0204 */
[----:B----4-:R-:W-:Y:S02]  /*16640*/  IMAD R4, R9, UR4, RZ ;  /* 0x0000000409047c24 */ /* 0x010fe4000f8e02ff */
        /* <DEDUP_REMOVED lines=22> */
[----:B------:R-:W-:Y:S01]  /*167b0*/  IMAD.WIDE.U32 R4, R0, UR4, R2 ;  /* 0x0000000400047c25 */ /* 0x000fe2000f8e0002 */
        /* <DEDUP_REMOVED lines=47> */
.L_x_4863:
        /* <DEDUP_REMOVED lines=12> */
.L_x_4705:
        /* <DEDUP_REMOVED lines=38> */
.L_x_4707:
[----:B------:R-:W-:Y:S05]  /*16dd0*/  BSYNC B6 ;  /* 0x0000000000067941 */ /* 0x000fea0003800000 */
.L_x_4706:
        /* <DEDUP_REMOVED lines=21> */
[----:B------:R-:W-:-:S03]  /*16f30*/  ULDC.64 UR4, c[0x0][0x3d0] ;  /* 0x0000f40000047ab9 */ /* 0x000fc60000000a00 */
[----:B------:R-:W2:Y:S01]  /*16f40*/  @P0 LDC R4, c[0x0][0x44c] ;  /* 0x00011300ff040b82 */ /* 0x000ea20000000800 */
[----:B------:R-:W-:Y:S02]  /*16f50*/  IMAD.IADD R3, R3, 0x1, R0 ;  /* 0x0000000103037824 */ /* 0x000fe400078e0200 */
        /* <DEDUP_REMOVED lines=20> */
[----:B------:R-:W-:Y:S02]  /*170a0*/  ULDC.64 UR4, c[0x0][0x390] ;  /* 0x0000e40000047ab9 */ /* 0x000fe40000000a00 */
[----:B------:R-:W-:Y:S01]  /*170b0*/  LEA R0, P0, R2, UR4, 0x1 ;  /* 0x0000000402007c11 */ /* 0x000fe2000f8008ff */
[----:B------:R-:W-:Y:S01]  /*170c0*/  ULDC UR4, c[0x0][0x3b8] ;  /* 0x0000ee0000047ab9 */ /* 0x000fe20000000800 */
[----:B0-----:R-:W-:Y:S01]  /*170d0*/  IMAD.SHL.U32 R10, R6, 0x8, RZ ;  /* 0x00000008060a7824 */ /* 0x001fe200078e00ff */
[----:B------:R-:W-:Y:S02]  /*170e0*/  ISETP.GE.AND P1, PT, R8, UR4, PT ;  /* 0x0000000408007c0c */ /* 0x000fe4000bf26270 */
[----:B------:R-:W0:Y:S02]  /*170f0*/  S2R R8, SR_TID.X ;  /* 0x0000000000087919 */ /* 0x000e240000002100 */
        /* <DEDUP_REMOVED lines=11> */
[----:B------:R0:W-:Y:S01]  /*171b0*/  STL [R1+0x8], R9 ;  /* 0x0000080901007387 */ /* 0x0001e20000100800 */
[----:B------:R-:W-:Y:S01]  /*171c0*/  IMAD.IADD R4, R3, 0x1, R4 ;  /* 0x0000000103047824 */ /* 0x000fe200078e0204 */
        /* <DEDUP_REMOVED lines=37> */
[----:B---3--:R-:W-:-:S05]  /*17420*/  IMAD R7, R3, R7, RZ ;  /* 0x0000000703077224 */ /* 0x008fca00078e02ff */
        /* <DEDUP_REMOVED lines=8> */
[----:B------:R-:W-:Y:S01]  /*174b0*/  @!P2 SHF.R.U32.HI R2, RZ, 0x2, R2 ;  /* 0x00000002ff02a819 */ /* 0x000fe20000011602 */
[----:B------:R-:W0:Y:S01]  /*174c0*/  S2R R3, SR_TID.X ;  /* 0x0000000000037919 */ /* 0x000e220000002100 */
[----:B------:R-:W-:Y:S02]  /*174d0*/  @P3 LOP3.LUT R12, R12, 0x100, RZ, 0xfc, !PT ;  /* 0x000001000c0c3812 */ /* 0x000fe400078efcff */
[----:B------:R-:W-:-:S02]  /*174e0*/  @!P2 ISETP.NE.U32.AND P3, PT, R2, RZ, PT ;  /* 0x000000ff0200a20c */ /* 0x000fc40003f65070 */
[----:B------:R-:W-:Y:S02]  /*174f0*/  @!P2 LOP3.LUT R2, R6, 0x80, RZ, 0xc0, !PT ;  /* 0x000000800602a812 */ /* 0x000fe400078ec0ff */
[----:B------:R-:W-:Y:S02]  /*17500*/  LOP3.LUT R12, R12, 0xffffffdf, RZ, 0xc0, !PT ;  /* 0xffffffdf0c0c7812 */ /* 0x000fe400078ec0ff */
[----:B------:R-:W-:-:S07]  /*17510*/  @!P2 SHF.R.U32.HI R2, RZ, 0x3, R2 ;  /* 0x00000003ff02a819 */ /* 0x000fce0000011602 */
[----:B------:R-:W-:Y:S02]  /*17520*/  @P3 LOP3.LUT R12, R12, 0x20, RZ, 0xfc, !PT ;  /* 0x000000200c0c3812 */ /* 0x000fe400078efcff */
[----:B------:R-:W-:Y:S02]  /*17530*/  @!P2 ISETP.NE.U32.AND P3, PT, R2, RZ, PT ;  /* 0x000000ff0200a20c */ /* 0x000fe40003f65070 */
[----:B------:R-:W1:Y:S04]  /*17540*/  SHFL.IDX PT, R2, R0, RZ, 0x181f ;  /* 0x00181fff00027589 */ /* 0x000e6800000e0000 */
[----:B------:R-:W2:Y:S01]  /*17550*/  SHFL.IDX PT, R8, R4, RZ, 0x181f ;  /* 0x00181fff04087589 */ /* 0x000ea200000e0000 */
[----:B0-----:R-:W-:-:S05]  /*17560*/  IMAD.SHL.U32 R13, R3, 0x8, RZ ;  /* 0x00000008030d7824 */ /* 0x001fca00078e00ff */
[----:B------:R-:W-:-:S04]  /*17570*/  LOP3.LUT R13, R13, 0x38, RZ, 0xc0, !PT ;  /* 0x000000380d0d7812 */ /* 0x000fc800078ec0ff */
[----:B-1----:R-:W-:-:S05]  /*17580*/  @!P2 LEA R3, P6, R13, R2, 0x1 ;  /* 0x000000020d03a211 */ /* 0x002fca00078c08ff */
[----:B--2---:R-:W-:Y:S01]  /*17590*/  @!P2 IMAD.X R2, RZ, RZ, R8, P6 ;  /* 0x000000ffff02a224 */ /* 0x004fe200030e0608 */
[----:B------:R-:W-:-:S04]  /*175a0*/  LOP3.LUT R12, R12, 0xfffffdff, RZ, 0xc0, !PT ;  /* 0xfffffdff0c0c7812 */ /* 0x000fc800078ec0ff */
        /* <DEDUP_REMOVED lines=36> */
[----:B------:R-:W-:-:S03]  /*177f0*/  ISETP.GE.AND P2, PT, R10, R7, PT ;  /* 0x000000070a00720c */ /* 0x000fc60003f46270 */
[----:B------:R-:W-:Y:S04]  /*17800*/  SHFL.IDX PT, R10, R4, 0x2, 0x181f ;  /* 0x00581f00040a7f89 */ /* 0x000fe800000e0000 */
[----:B0-----:R-:W0:Y:S01]  /*17810*/  SHFL.IDX PT, R3, R0, 0x2, 0x181f ;  /* 0x00581f0000037f89 */ /* 0x001e2200000e0000 */
[----:B------:R-:W-:-:S04]  /*17820*/  LOP3.LUT R12, R12, 0xffffff7f, RZ, 0xc0, !PT ;  /* 0xffffff7f0c0c7812 */ /* 0x000fc800078ec0ff */
[----:B------:R-:W-:Y:S02]  /*17830*/  @P6 LOP3.LUT R12, R12, 0x80, RZ, 0xfc, !PT ;  /* 0x000000800c0c6812 */ /* 0x000fe400078efcff */
        /* <DEDUP_REMOVED lines=22> */
.L_x_4873:
        /* <DEDUP_REMOVED lines=31> */
.L_x_4710:
[----:B------:R-:W-:Y:S05]  /*17b90*/  BSYNC B0 ;  /* 0x0000000000007941 */ /* 0x000fea0003800000 */
.L_x_4709:
[----:B--2---:R2:W5:Y:S01]  /*17ba0*/  LDL R0, [R1+0x4] ;  /* 0x0000040001007983 */ /* 0x0045620000100800 */
[----:B------:R-:W-:Y:S01]  /*17bb0*/  PLOP3.LUT P0, PT, PT, PT, PT, 0x80, 0x0 ;  /* 0x000000000000781c */ /* 0x000fe20003f0f070 */
[----:B------:R-:W-:-:S12]  /*17bc0*/  NOP ;  /* 0x0000000000007918 */ /* 0x000fd80000000000 */
.L_x_4711:
        /* <DEDUP_REMOVED lines=19> */
.L_x_4874:
[----:B------:R-:W-:Y:S05]  /*17d00*/  BSYNC B0 ;  /* 0x0000000000007941 */ /* 0x000fea0003800000 */
.L_x_4712:
        /* <DEDUP_REMOVED lines=16> */
.L_x_4875:
[----:B------:R-:W-:Y:S05]  /*17e10*/  BSYNC B1 ;  /* 0x0000000000017941 */ /* 0x000fea0003800000 */
.L_x_4716:
        /* <DEDUP_REMOVED lines=9> */
.L_x_4719:
[----:B------:R-:W-:Y:S05]  /*17eb0*/  BSYNC B1 ;  /* 0x0000000000017941 */ /* 0x000fea0003800000 */
.L_x_4718:
        /* <DEDUP_REMOVED lines=14> */
.L_x_4720:
        /* <DEDUP_REMOVED lines=16> */
.L_x_4721:
        /* <DEDUP_REMOVED lines=16> */
.L_x_4722:
        /* <DEDUP_REMOVED lines=16> */
.L_x_4723:
        /* <DEDUP_REMOVED lines=16> */
.L_x_4724:
        /* <DEDUP_REMOVED lines=16> */
.L_x_4725:
        /* <DEDUP_REMOVED lines=16> */
.L_x_4726:
        /* <DEDUP_REMOVED lines=16> */
.L_x_4727:
        /* <DEDUP_REMOVED lines=11> */
.L_x_4715:
[----:B------:R-:W-:Y:S05]  /*18750*/  BSYNC B0 ;  /* 0x0000000000007941 */ /* 0x000fea0003800000 */
.L_x_4714:
        /* <DEDUP_REMOVED lines=51> */
.L_x_4734:
[----:B-1----:R-:W3:Y:S01]  /*18a90*/  LDL R2, [R1+0x4] ;  /* 0x0000040001027983 */ /* 0x002ee20000100800 */
[----:B------:R-:W-:Y:S01]  /*18aa0*/  SHF.L.U32 R5, R7, 0x1f, RZ ;  /* 0x0000001f07057819 */ /* 0x000fe200000006ff */
[----:B------:R-:W1:Y:S01]  /*18ab0*/  S2R R3, SR_TID.X ;  /* 0x0000000000037919 */ /* 0x000e620000002100 */
[----:B------:R-:W-:Y:S01]  /*18ac0*/  BSSY B3, `(.L_x_4735) ;  /* 0x0000006000037945 */ /* 0x000fe20003800000 */
[----:B-1----:R-:W-:-:S04]  /*18ad0*/  LOP3.LUT R3, R3, 0x7f, RZ, 0xc0, !PT ;  /* 0x0000007f03037812 */ /* 0x002fc800078ec0ff */
[----:B------:R-:W-:Y:S01]  /*18ae0*/  ISETP.NE.AND P1, PT, R3, RZ, PT ;  /* 0x000000ff0300720c */ /* 0x000fe20003f25270 */
[----:B---3--:R-:W-:-:S04]  /*18af0*/  IMAD R2, R8, 0x8, R2 ;  /* 0x0000000808027824 */ /* 0x008fc800078e0202 */
[----:B------:R-:W1:Y:S02]  /*18b00*/  SYNCS.PHASECHK.TRANS64.TRYWAIT P0, [R2+URZ+0x38840], R5 ;  /* 0x03884005020075a7 */ /* 0x000e64000800017f */
[----:B-1----:R-:W-:Y:S06]  /*18b10*/  @!P0 BRA `(.L_x_4736) ;  /* 0x00000054008c8947 */ /* 0x002fec0003800000 */
.L_x_4876:
[----:B------:R-:W-:Y:S05]  /*18b20*/  BSYNC B3 ;  /* 0x0000000000037941 */ /* 0x000fea0003800000 */
.L_x_4735:
        /* <DEDUP_REMOVED lines=9> */
.L_x_4738:
[----:B------:R-:W-:Y:S05]  /*18bc0*/  BSYNC B3 ;  /* 0x0000000000037941 */ /* 0x000fea0003800000 */
.L_x_4737:
        /* <DEDUP_REMOVED lines=14> */
.L_x_4739:
        /* <DEDUP_REMOVED lines=14> */
.L_x_4877:
[----:B------:R-:W-:Y:S05]  /*18d90*/  BSYNC B3 ;  /* 0x0000000000037941 */ /* 0x000fea0003800000 */
.L_x_4740:
        /* <DEDUP_REMOVED lines=11> */
.L_x_4743:
[----:B------:R-:W-:Y:S05]  /*18e50*/  BSYNC B3 ;  /* 0x0000000000037941 */ /* 0x000fea0003800000 */
.L_x_4742:
[----:B------:R-:W3:Y:S04]  /*18e60*/  LDL R4, [R1+0x4] ;  /* 0x0000040001047983 */ /* 0x000ee80000100800 */
[----:B------:R-:W3:Y:S01]  /*18e70*/  LDL R3, [R1+0xc] ;  /* 0x00000c0001037983 */ /* 0x000ee20000100800 */
[----:B------:R-:W-:Y:S01]  /*18e80*/  R2UR UR10, R7 ;  /* 0x00000000070a72ca */ /* 0x000fe200000e0000 */
[----:B------:R-:W-:Y:S01]  /*18e90*/  UIADD3 UR4, UP0, UR38, 0x470, URZ ;  /* 0x0000047026047890 */ /* 0x000fe2000ff1e03f */
[----:B------:R-:W-:Y:S01]  /*18ea0*/  R2UR UR6, R8 ;  /* 0x00000000080672ca */ /* 0x000fe200000e0000 */
[----:B01----:R-:W-:Y:S01]  /*18eb0*/  VIADD R2, R2, 0x38850 ;  /* 0x0003885002027836 */ /* 0x003fe20000000000 */
[----:B------:R-:W-:Y:S01]  /*18ec0*/  R2UR UR7, R9 ;  /* 0x00000000090772ca */ /* 0x000fe200000e0000 */
[----:B------:R-:W-:Y:S01]  /*18ed0*/  UIADD3.X UR5, URZ, UR39, URZ, UP0, !UPT ;  /* 0x000000273f057290 */ /* 0x000fe200087fe43f */
[----:B------:R-:W-:Y:S01]  /*18ee0*/  PLOP3.LUT P0, PT, PT, PT, PT, 0x80, 0x0 ;  /* 0x000000000000781c */ /* 0x000fe20003f0f070 */
[----:B---3--:R-:W-:-:S04]  /*18ef0*/  IMAD R3, R3, 0x10000, R4 ;  /* 0x0001000003037824 */ /* 0x008fc800078e0204 */
[----:B------:R-:W-:-:S08]  /*18f00*/  VIADD R4, R3, 0x400 ;  /* 0x0000040003047836 */ /* 0x000fd00000000000 */
.L_x_4744:
        /* <DEDUP_REMOVED lines=16> */
.L_x_4745:
        /* <DEDUP_REMOVED lines=16> */
.L_x_4746:
        /* <DEDUP_REMOVED lines=16> */
.L_x_4747:
        /* <DEDUP_REMOVED lines=16> */
.L_x_4748:
        /* <DEDUP_REMOVED lines=16> */
.L_x_4749:
        /* <DEDUP_REMOVED lines=16> */
.L_x_4750:
        /* <DEDUP_REMOVED lines=16> */
.L_x_4751:
        /* <DEDUP_REMOVED lines=11> */
.L_x_4733:
[----:B------:R-:W-:Y:S05]  /*196c0*/  BSYNC B1 ;  /* 0x0000000000017941 */ /* 0x000fea0003800000 */
.L_x_4732:
[----:B------:R-:W3:Y:S02]  /*196d0*/  LDL.LU R4, [R1+0x3c] ;  /* 0x00003c0001047983 */ /* 0x000ee40000300800 */
[----:B---3--:R-:W-:-:S07]  /*196e0*/  VIADD R0, R4, 0xfffffffd ;  /* 0xfffffffd04007836 */ /* 0x008fce0000000000 */
.L_x_4731:
[----:B------:R-:W-:Y:S05]  /*196f0*/  BSYNC B2 ;  /* 0x0000000000027941 */ /* 0x000fea0003800000 */
.L_x_4730:
[----:B------:R-:W3:Y:S01]  /*19700*/  LDL.LU R2, [R1+0x34] ;  /* 0x0000340001027983 */ /* 0x000ee20000300800 */
[----:B------:R-:W-:-:S05]  /*19710*/  IMAD.MOV R6, RZ, RZ, -R6 ;  /* 0x000000ffff067224 */ /* 0x000fca00078e0a06 */
[----:B---3--:R-:W-:-:S13]  /*19720*/  ISETP.NE.AND P0, PT, R2, R6, PT ;  /* 0x000000060200720c */ /* 0x008fda0003f05270 */
[----:B------:R-:W-:Y:S05]  /*19730*/  @!P0 BRA `(.L_x_4729) ;  /* 0x0000001c00488947 */ /* 0x000fea0003800000 */
.L_x_4792:
[----:B------:R-:W3:Y:S04]  /*19740*/  LDL R4, [R1+0x8] ;  /* 0x0000080001047983 */ /* 0x000ee80000100800 */
[----:B------:R-:W0:Y:S04]  /*19750*/  LDL.LU R3, [R1+0xc] ;  /* 0x00000c0001037983 */ /* 0x000e280000300800 */
        /* <DEDUP_REMOVED lines=35> */
.L_x_4754:
[----:B0-----:R-:W3:Y:S01]  /*19990*/  LDL R2, [R1+0x4] ;  /* 0x0000040001027983 */ /* 0x001ee20000100800 */
[----:B------:R-:W0:Y:S02]  /*199a0*/  S2R R3, SR_TID.X ;  /* 0x0000000000037919 */ /* 0x000e240000002100 */
[----:B0-----:R-:W-:Y:S02]  /*199b0*/  LOP3.LUT R4, R3, 0x7f, RZ, 0xc0, !PT ;  /* 0x0000007f03047812 */ /* 0x001fe400078ec0ff */
[----:B------:R-:W-:Y:S01]  /*199c0*/  SHF.L.U32 R3, R6, 0x1f, RZ ;  /* 0x0000001f06037819 */ /* 0x000fe200000006ff */
[----:B------:R-:W-:Y:S01]  /*199d0*/  BSSY B2, `(.L_x_4755) ;  /* 0x0000005000027945 */ /* 0x000fe20003800000 */
[----:B------:R-:W-:Y:S01]  /*199e0*/  ISETP.NE.AND P1, PT, R4, RZ, PT ;  /* 0x000000ff0400720c */ /* 0x000fe20003f25270 */
[----:B---3--:R-:W-:-:S04]  /*199f0*/  IMAD R2, R7, 0x8, R2 ;  /* 0x0000000807027824 */ /* 0x008fc800078e0202 */
[----:B------:R-:W0:Y:S02]  /*19a00*/  SYNCS.PHASECHK.TRANS64.TRYWAIT P0, [R2+URZ+0x38840], R3 ;  /* 0x03884003020075a7 */ /* 0x000e24000800017f */
[----:B0-----:R-:W-:Y:S06]  /*19a10*/  @!P0 BRA `(.L_x_4756) ;  /* 0x0000004400f48947 */ /* 0x001fec0003800000 */
.L_x_4878:
[----:B------:R-:W-:Y:S05]  /*19a20*/  BSYNC B2 ;  /* 0x0000000000027941 */ /* 0x000fea0003800000 */
.L_x_4755:
        /* <DEDUP_REMOVED lines=9> */
.L_x_4758:
[----:B------:R-:W-:Y:S05]  /*19ac0*/  BSYNC B2 ;  /* 0x0000000000027941 */ /* 0x000fea0003800000 */
.L_x_4757:
        /* <DEDUP_REMOVED lines=13> */
.L_x_4759:
        /* <DEDUP_REMOVED lines=14> */
.L_x_4879:
[----:B------:R-:W-:Y:S05]  /*19c80*/  BSYNC B2 ;  /* 0x0000000000027941 */ /* 0x000fea0003800000 */
.L_x_4760:
        /* <DEDUP_REMOVED lines=11> */
.L_x_4763:
[----:B------:R-:W-:Y:S05]  /*19d40*/  BSYNC B2 ;  /* 0x0000000000027941 */ /* 0x000fea0003800000 */
.L_x_4762:
        /* <DEDUP_REMOVED lines=10> */
.L_x_4764:
        /* <DEDUP_REMOVED lines=16> */
.L_x_4765:
        /* <DEDUP_REMOVED lines=16> */
.L_x_4766:
        /* <DEDUP_REMOVED lines=16> */
.L_x_4767:
        /* <DEDUP_REMOVED lines=16> */
.L_x_4768:
        /* <DEDUP_REMOVED lines=16> */
.L_x_4769:
        /* <DEDUP_REMOVED lines=16> */
.L_x_4770:
        /* <DEDUP_REMOVED lines=16> */
.L_x_4771:
        /* <DEDUP_REMOVED lines=11> */
.L_x_4753:
[----:B------:R-:W-:Y:S05]  /*1a5a0*/  BSYNC B1 ;  /* 0x0000000000017941 */ /* 0x000fea0003800000 */
.L_x_4752:
[----:B------:R-:W3:Y:S01]  /*1a5b0*/  LDL R5, [R1+0x8] ;  /* 0x0000080001057983 */ /* 0x000ee20000100800 */
[----:B------:R-:W-:Y:S01]  /*1a5c0*/  VIADD R7, R7, 0x1 ;  /* 0x0000000107077836 */ /* 0x000fe20000000000 */
[----:B------:R-:W-:Y:S04]  /*1a5d0*/  BSSY B1, `(.L_x_4772) ;  /* 0x00000e5000017945 */ /* 0x000fe80003800000 */
[----:B------:R-:W-:-:S04]  /*1a5e0*/  ISETP.NE.AND P0, PT, R7, 0x2, PT ;  /* 0x000000020700780c */ /* 0x000fc80003f05270 */
[----:B------:R-:W-:Y:S02]  /*1a5f0*/  SEL R2, RZ, 0x1, P0 ;  /* 0x00000001ff027807 */ /* 0x000fe40000000000 */
[----:B------:R-:W-:Y:S02]  /*1a600*/  SEL R9, R7, RZ, P0 ;  /* 0x000000ff07097207 */ /* 0x000fe40000000000 */
[----:B------:R-:W-:-:S05]  /*1a610*/  LOP3.LUT R8, R6, R2, RZ, 0x3c, !PT ;  /* 0x0000000206087212 */ /* 0x000fca00078e3cff */
[----:B------:R0:W-:Y:S04]  /*1a620*/  STL [R1+0x1c], R8 ;  /* 0x00001c0801007387 */ /* 0x0001e80000100800 */
[----:B------:R0:W-:Y:S01]  /*1a630*/  STL [R1+0xc], R9 ;  /* 0x00000c0901007387 */ /* 0x0001e20000100800 */
[----:B---3--:R-:W-:-:S13]  /*1a640*/  LOP3.LUT P2, RZ, R5, 0x1, RZ, 0xc0, !PT ;  /* 0x0000000105ff7812 */ /* 0x008fda000784c0ff */
[----:B0-----:R-:W-:Y:S05]  /*1a650*/  @!P2 BRA `(.L_x_4773) ;  /* 0x0000000c0070a947 */ /* 0x001fea0003800000 */
[----:B------:R-:W-:Y:S01]  /*1a660*/  ULDC.64 UR4, c[0x0][0x418] ;  /* 0x0001060000047ab9 */ /* 0x000fe20000000a00 */
[----:B------:R-:W-:Y:S01]  /*1a670*/  VIADD R6, R0, 0xffffffff ;  /* 0xffffffff00067836 */ /* 0x000fe20000000000 */
        /* <DEDUP_REMOVED lines=23> */
.L_x_4774:
        /* <DEDUP_REMOVED lines=9> */
.L_x_4880:
[----:B------:R-:W-:Y:S05]  /*1a880*/  BSYNC B2 ;  /* 0x0000000000027941 */ /* 0x000fea0003800000 */
.L_x_4775:
        /* <DEDUP_REMOVED lines=9> */
.L_x_4778:
[----:B------:R-:W-:Y:S05]  /*1a920*/  BSYNC B2 ;  /* 0x0000000000027941 */ /* 0x000fea0003800000 */
.L_x_4777:
[----:B------:R-:W3:Y:S04]  /*1a930*/  LDL R8, [R1+0x4] ;  /* 0x0000040001087983 */ /* 0x000ee80000100800 */
        /* <DEDUP_REMOVED lines=13> */
.L_x_4779:
        /* <DEDUP_REMOVED lines=14> */
.L_x_4881:
[----:B------:R-:W-:Y:S05]  /*1aaf0*/  BSYNC B2 ;  /* 0x0000000000027941 */ /* 0x000fea0003800000 */
.L_x_4780:
        /* <DEDUP_REMOVED lines=11> */
.L_x_4783:
[----:B------:R-:W-:Y:S05]  /*1abb0*/  BSYNC B2 ;  /* 0x0000000000027941 */ /* 0x000fea0003800000 */
.L_x_4782:
        /* <DEDUP_REMOVED lines=11> */
.L_x_4784:
        /* <DEDUP_REMOVED lines=16> */
.L_x_4785:
        /* <DEDUP_REMOVED lines=16> */
.L_x_4786:
        /* <DEDUP_REMOVED lines=16> */
.L_x_4787:
        /* <DEDUP_REMOVED lines=16> */
.L_x_4788:
        /* <DEDUP_REMOVED lines=16> */
.L_x_4789:
        /* <DEDUP_REMOVED lines=16> */
.L_x_4790:
        /* <DEDUP_REMOVED lines=16> */
.L_x_4791:
        /* <DEDUP_REMOVED lines=11> */
.L_x_4773:
[----:B------:R-:W-:Y:S05]  /*1b420*/  BSYNC B1 ;  /* 0x0000000000017941 */ /* 0x000fea0003800000 */
.L_x_4772:
[C---:B------:R-:W-:Y:S01]  /*1b430*/  ISETP.GT.AND P0, PT, R0.reuse, 0x1, PT ;  /* 0x000000010000780c */ /* 0x040fe20003f04270 */
[----:B------:R-:W-:-:S12]  /*1b440*/  VIADD R0, R0, 0xfffffffe ;  /* 0xfffffffe00007836 */ /* 0x000fd80000000000 */
[----:B------:R-:W-:Y:S05]  /*1b450*/  @P0 BRA `(.L_x_4792) ;  /* 0xffffffe000b80947 */ /* 0x000fea000383ffff */
.L_x_4729:
[----:B------:R-:W-:Y:S05]  /*1b460*/  BSYNC B0 ;  /* 0x0000000000007941 */ /* 0x000fea0003800000 */
.L_x_4728:
        /* <DEDUP_REMOVED lines=24> */
.L_x_4794:
[----:B------:R-:W-:Y:S05]  /*1b5f0*/  BSYNC B0 ;  /* 0x0000000000007941 */ /* 0x000fea0003800000 */
.L_x_4793:
[----:B------:R-:W-:-:S05]  /*1b600*/  SEL R0, R0, RZ, P0 ;  /* 0x000000ff00007207 */ /* 0x000fca0000000000 */
[----:B------:R3:W-:Y:S02]  /*1b610*/  STL [R1+0xc], R0 ;  /* 0x00000c0001007387 */ /* 0x0007e40000100800 */
.L_x_4690:
[----:B------:R-:W-:Y:S05]  /*1b620*/  BSYNC B7 ;  /* 0x0000000000077941 */ /* 0x000fea0003800000 */
.L_x_4688:
        /* <DEDUP_REMOVED lines=13> */
.L_x_4795:
        /* <DEDUP_REMOVED lines=36> */
.L_x_4891:
[----:B------:R-:W-:Y:S02]  /*1b940*/  ULDC UR4, c[0x0][0xd38] ;  /* 0x00034e0000047ab9 */ /* 0x000fe40000000800 */
[----:B------:R-:W-:-:S04]  /*1b950*/  IMAD.U32 R16, RZ, RZ, UR4 ;  /* 0x00000004ff107e24 */ /* 0x000fc8000f8e00ff */
[----:B-1----:R-:W-:-:S04]  /*1b960*/  IMAD R6, R6, R16, RZ ;  /* 0x0000001006067224 */ /* 0x002fc800078e02ff */
[----:B------:R-:W-:-:S05]  /*1b970*/  IMAD.IADD R4, R4, 0x1, R6 ;  /* 0x0000000104047824 */ /* 0x000fca00078e0206 */
[----:B------:R-:W-:-:S13]  /*1b980*/  ISETP.GT.AND P6, PT, R4, R0, PT ;  /* 0x000000000400720c */ /* 0x000fda0003fc4270 */
[----:B------:R-:W-:Y:S05]  /*1b990*/  @P6 BRA `(.L_x_4798) ;  /* 0x00000000009c6947 */ /* 0x000fea0003800000 */
.L_x_4803:
        /* <DEDUP_REMOVED lines=14> */
.L_x_4801:
[----:B------:R-:W-:Y:S05]  /*1ba80*/  BSYNC B0 ;  /* 0x0000000000007941 */ /* 0x000fea0003800000 */
.L_x_4800:
        /* <DEDUP_REMOVED lines=18> */
.L_x_4899:
[----:B------:R-:W-:Y:S02]  /*1bbb0*/  ULDC UR4, c[0x0][0xd38] ;  /* 0x00034e0000047ab9 */ /* 0x000fe40000000800 */
[----:B------:R-:W-:-:S04]  /*1bbc0*/  IMAD.U32 R16, RZ, RZ, UR4 ;  /* 0x00000004ff107e24 */ /* 0x000fc8000f8e00ff */
[----:B-1----:R-:W-:-:S04]  /*1bbd0*/  IMAD R6, R6, R16, RZ ;  /* 0x0000001006067224 */ /* 0x002fc800078e02ff */
[----:B------:R-:W-:-:S05]  /*1bbe0*/  IMAD.IADD R4, R6, 0x1, R4 ;  /* 0x0000000106047824 */ /* 0x000fca00078e0204 */
[----:B------:R-:W-:-:S13]  /*1bbf0*/  ISETP.GT.AND P6, PT, R4, R0, PT ;  /* 0x000000000400720c */ /* 0x000fda0003fc4270 */
[----:B------:R-:W-:Y:S05]  /*1bc00*/  @!P6 BRA `(.L_x_4803) ;  /* 0xfffffffc0064e947 */ /* 0x000fea000383ffff */
.L_x_4798:
        /* <DEDUP_REMOVED lines=8> */
.L_x_4903:
[----:B------:R-:W-:Y:S01]  /*1bc90*/  ISETP.NE.AND P0, PT, R5, RZ, PT ;  /* 0x000000ff0500720c */ /* 0x000fe20003f05270 */
[----:B-1----:R-:W-:-:S12]  /*1bca0*/  IMAD.MOV.U32 R3, RZ, RZ, RZ ;  /* 0x000000ffff037224 */ /* 0x002fd800078e00ff */
[----:B------:R-:W-:Y:S05]  /*1bcb0*/  @!P0 BRA `(.L_x_4805) ;  /* 0x0000000000148947 */ /* 0x000fea0003800000 */
[----:B------:R-:W-:Y:S01]  /*1bcc0*/  UMOV UR4, 0xffffffff ;  /* 0xffffffff00047882 */ /* 0x000fe20000000000 */
[----:B------:R-:W-:Y:S02]  /*1bcd0*/  VIADD R12, R4, 0xffffffff ;  /* 0xffffffff040c7836 */ /* 0x000fe40000000000 */
[----:B------:R-:W-:Y:S05]  /*1bce0*/  BRA.DIV UR4, `(.L_x_4806) ;  /* 0x0000002e04ec7947 */ /* 0x000fea000b800000 */
[----:B0-----:R0:W1:Y:S02]  /*1bcf0*/  SHFL.IDX PT, R2, R2, R12, 0x1f ;  /* 0x00001f0c02027589 */ /* 0x00106400000e0000 */
.L_x_4906:
[----:B-1----:R-:W-:-:S07]  /*1bd00*/  IMAD.MOV.U32 R3, RZ, RZ, R2 ;  /* 0x000000ffff037224 */ /* 0x002fce00078e0002 */
.L_x_4805:
[----:B---3--:R-:W-:Y:S01]  /*1bd10*/  IABS R5, R17 ;  /* 0x0000001100057213 */ /* 0x008fe20000000000 */
[----:B------:R-:W-:Y:S02]  /*1bd20*/  IMAD R16, R3, R16, R6 ;  /* 0x0000001003107224 */ /* 0x000fe400078e0206 */
[----:B------:R-:W-:Y:S01]  /*1bd30*/  IMAD.IADD R19, R4, 0x1, R19 ;  /* 0x0000000104137824 */ /* 0x000fe200078e0213 */
[----:B0-----:R-:W0:Y:S01]  /*1bd40*/  I2F.RP R2, R5 ;  /* 0x0000000500027306 */ /* 0x001e220000209400 */
        /* <DEDUP_REMOVED lines=27> */
.L_x_4799:
[----:B------:R-:W-:Y:S01]  /*1bf00*/  UMOV UR4, URZ ;  /* 0x0000003f00047c82 */ /* 0x000fe20008000000 */
[----:B------:R-:W-:Y:S01]  /*1bf10*/  UMOV UR5, URZ ;  /* 0x0000003f00057c82 */ /* 0x000fe20008000000 */
[----:B------:R-:W-:Y:S01]  /*1bf20*/  ULDC UR6, c[0x0][0xd3c] ;  /* 0x00034f0000067ab9 */ /* 0x000fe20000000800 */
[----:B------:R-:W-:Y:S02]  /*1bf30*/  IMAD.MOV.U32 R16, RZ, RZ, R0 ;  /* 0x000000ffff107224 */ /* 0x000fe400078e0000 */
[----:B------:R-:W-:Y:S02]  /*1bf40*/  IMAD.U32 R17, RZ, RZ, UR4 ;  /* 0x00000004ff117e24 */ /* 0x000fe4000f8e00ff */
[----:B------:R-:W-:Y:S02]  /*1bf50*/  IMAD.U32 R18, RZ, RZ, UR5 ;  /* 0x00000005ff127e24 */ /* 0x000fe4000f8e00ff */
[----:B------:R-:W-:-:S07]  /*1bf60*/  IMAD.U32 R19, RZ, RZ, UR6 ;  /* 0x00000006ff137e24 */ /* 0x000fce000f8e00ff */
.L_x_4807:
[----:B------:R1:W3:Y:S01]  /*1bf70*/  LDL R3, [R1+0x4] ;  /* 0x0000040001037983 */ /* 0x0002e20000100800 */
[----:B------:R-:W4:Y:S01]  /*1bf80*/  S2R R0, SR_TID.X ;  /* 0x0000000000007919 */ /* 0x000f220000002100 */
[----:B------:R-:W-:Y:S05]  /*1bf90*/  WARPSYNC.ALL ;  /* 0x0000000000007948 */ /* 0x000fea0003800000 */
[----:B----4-:R-:W-:Y:S01]  /*1bfa0*/  LOP3.LUT R0, R0, 0x1f, RZ, 0xc0, !PT ;  /* 0x0000001f00007812 */ /* 0x010fe200078ec0ff */
[----:B------:R-:W-:Y:S03]  /*1bfb0*/  BAR.SYNC.DEFER_BLOCKING 0x4, 0x180 ;  /* 0x0106000000007b1d */ /* 0x000fe60000010000 */
[----:B------:R-:W-:-:S13]  /*1bfc0*/  ISETP.NE.AND P0, PT, R0, RZ, PT ;  /* 0x000000ff0000720c */ /* 0x000fda0003f05270 */
[----:B------:R-:W3:Y:S01]  /*1bfd0*/  @!P0 S2R R0, SR_CgaCtaId ;  /* 0x0000000000008919 */ /* 0x000ee20000008800 */
[----:B0-----:R-:W-:-:S04]  /*1bfe0*/  @!P0 MOV R2, 0x400 ;  /* 0x0000040000028802 */ /* 0x001fc80000000f00 */
[----:B---3--:R-:W-:-:S05]  /*1bff0*/  @!P0 LEA R3, R0, R2, 0x18 ;  /* 0x0000000200038211 */ /* 0x008fca00078ec0ff */
[----:B------:R1:W-:Y:S04]  /*1c000*/  @!P0 STS.128 [R3+0x388d0], R16 ;  /* 0x0388d01003008388 */ /* 0x0003e80000000c00 */
[----:B------:R1:W-:Y:S01]  /*1c010*/  @!P0 STL [R1+0x4], R3 ;  /* 0x0000040301008387 */ /* 0x0003e20000100800 */
[----:B------:R-:W-:Y:S06]  /*1c020*/  BAR.ARV 0x5, 0x180 ;  /* 0x0146000000007b1d */ /* 0x000fec0000002000 */
.L_x_4796:
[----:B------:R-:W-:Y:S02]  /*1c030*/  ULDC UR4, c[0x0][0xd3c] ;  /* 0x00034f0000047ab9 */ /* 0x000fe40000000800 */
[----:B----4-:R-:W-:-:S13]  /*1c040*/  ISETP.GE.AND P0, PT, R19, UR4, PT ;  /* 0x0000000413007c0c */ /* 0x010fda000bf06270 */
[----:B------:R-:W-:Y:S05]  /*1c050*/  @!P0 BRA `(.L_x_4808) ;  /* 0xffffff7400108947 */ /* 0x000fea000383ffff */
[----:B------:R-:W-:Y:S05]  /*1c060*/  BSYNC B8 ;  /* 0x0000000000087941 */ /* 0x000fea0003800000 */
.L_x_4638:
[----:B---3--:R-:W3:Y:S01]  /*1c070*/  LDL.LU R0, [R1+0x60] ;  /* 0x0000600001007983 */ /* 0x008ee20000300800 */
[----:B------:R-:W-:Y:S01]  /*1c080*/  BSSY B0, `(.L_x_4809) ;  /* 0x000000b000007945 */ /* 0x000fe20003800000 */
[----:B------:R-:W4:Y:S01]  /*1c090*/  S2R R5, SR_CgaCtaId ;  /* 0x0000000000057919 */ /* 0x000f220000008800 */
[----:B---3--:R-:W-:-:S05]  /*1c0a0*/  VIADD R0, R0, 0x1 ;  /* 0x0000000100007836 */ /* 0x008fca0000000000 */
[----:B0-----:R-:W-:-:S04]  /*1c0b0*/  LEA.HI R2, R0, R0, RZ, 0x1 ;  /* 0x0000000000027211 */ /* 0x001fc800078f08ff */
[----:B-1----:R-:W-:-:S05]  /*1c0c0*/  LOP3.LUT R3, R2, 0xfffffffe, RZ, 0xc0, !PT ;  /* 0xfffffffe02037812 */ /* 0x002fca00078ec0ff */
[----:B------:R-:W-:Y:S01]  /*1c0d0*/  IMAD.IADD R3, R0, 0x1, -R3 ;  /* 0x0000000100037824 */ /* 0x000fe200078e0a03 */
[----:B------:R-:W-:-:S04]  /*1c0e0*/  MOV R0, 0x400 ;  /* 0x0000040000007802 */ /* 0x000fc80000000f00 */
[----:B----4-:R-:W-:Y:S02]  /*1c0f0*/  LEA R0, R5, R0, 0x18 ;  /* 0x0000000005007211 */ /* 0x010fe400078ec0ff */
[----:B------:R-:W-:-:S04]  /*1c100*/  SHF.L.U32 R3, R3, 0x1f, RZ ;  /* 0x0000001f03037819 */ /* 0x000fc800000006ff */
[----:B------:R-:W0:Y:S02]  /*1c110*/  SYNCS.PHASECHK.TRANS64.TRYWAIT P0, [R0+URZ+0x38820], R3 ;  /* 0x03882003000075a7 */ /* 0x000e24000800017f */
[----:B0-----:R-:W-:Y:S05]  /*1c120*/  @!P0 BRA `(.L_x_4810) ;  /* 0x0000002c00048947 */ /* 0x001fea0003800000 */
.L_x_4907:
[----:B------:R-:W-:Y:S05]  /*1c130*/  BSYNC B0 ;  /* 0x0000000000007941 */ /* 0x000fea0003800000 */
.L_x_4809:
[----:B------:R-:W-:-:S03]  /*1c140*/  UMOV UR4, 0xffffffff ;  /* 0xffffffff00047882 */ /* 0x000fc60000000000 */
[----:B------:R-:W-:Y:S05]  /*1c150*/  BRA.DIV UR4, `(.L_x_4811) ;  /* 0x0000002e040c7947 */ /* 0x000fea000b800000 */
[----:B------:R-:W1:Y:S02]  /*1c160*/  S2R R2, SR_TID.X ;  /* 0x0000000000027919 */ /* 0x000e640000002100 */
[----:B-1----:R-:W-:-:S04]  /*1c170*/  SHF.R.U32.HI R2, RZ, 0x5, R2 ;  /* 0x00000005ff027819 */ /* 0x002fc80000011602 */
[----:B------:R-:W-:-:S05]  /*1c180*/  LOP3.LUT R2, R2, 0x3, RZ, 0xc0, !PT ;  /* 0x0000000302027812 */ /* 0x000fca00078ec0ff */
[----:B------:R1:W3:Y:S02]  /*1c190*/  SHFL.IDX PT, R14, R2, RZ, 0x1f ;  /* 0x00001fff020e7589 */ /* 0x0002e400000e0000 */
.L_x_4910:
[----:B---3--:R-:W-:-:S13]  /*1c1a0*/  ISETP.NE.AND P0, PT, R14, RZ, PT ;  /* 0x000000ff0e00720c */ /* 0x008fda0003f05270 */
[----:B------:R-:W-:Y:S05]  /*1c1b0*/  @P0 BRA `(.L_x_4515) ;  /* 0x0000000000940947 */ /* 0x000fea0003800000 */
[----:B------:R-:W-:-:S03]  /*1c1c0*/  UMOV UR4, 0xffffffff ;  /* 0xffffffff00047882 */ /* 0x000fc60000000000 */
[----:B------:R-:W-:Y:S05]  /*1c1d0*/  BRA.DIV UR4, `(.L_x_4812) ;  /* 0x0000002e04207947 */ /* 0x000fea000b800000 */
[----:B------:R-:W-:-:S13]  /*1c1e0*/  ELECT P6, URZ, PT ;  /* 0x00000000003f782f */ /* 0x000fda00038c0000 */
.L_x_4913:
[----:B------:R-:W-:Y:S05]  /*1c1f0*/  @!P6 BRA `(.L_x_4515) ;  /* 0x000000000084e947 */ /* 0x000fea0003800000 */
[----:B-1----:R-:W3:Y:S02]  /*1c200*/  LDL.LU R2, [R1+0x70] ;  /* 0x0000700001027983 */ /* 0x002ee40000300800 */
[----:B---3--:R-:W-:-:S04]  /*1c210*/  LOP3.LUT R2, R2, 0x2, RZ, 0xfc, !PT ;  /* 0x0000000202027812 */ /* 0x008fc800078efcff */
[----:B------:R-:W-:-:S13]  /*1c220*/  ISETP.NE.AND P2, PT, R2, 0x3, PT ;  /* 0x000000030200780c */ /* 0x000fda0003f45270 */
[----:B------:R-:W-:Y:S05]  /*1c230*/  @!P2 BRA `(.L_x_4813) ;  /* 0x000000000004a947 */ /* 0x000fea0003800000 */
[----:B------:R-:W-:Y:S01]  /*1c240*/  BPT.TRAP 0x1 ;  /* 0x000000040000795c */ /* 0x000fe20000300000 */
.L_x_4813:
[----:B0-----:R-:W3:Y:S04]  /*1c250*/  LDL R3, [R1+0xc] ;  /* 0x00000c0001037983 */ /* 0x001ee80000100800 */
[----:B------:R-:W4:Y:S01]  /*1c260*/  LDL.LU R7, [R1+0x1c] ;  /* 0x00001c0001077983 */ /* 0x000f220000300800 */
[----:B------:R-:W-:-:S04]  /*1c270*/  VIADD R2, R0, 0x38840 ;  /* 0x0003884000027836 */ /* 0x000fc80000000000 */
[C---:B---3--:R-:W-:Y:S02]  /*1c280*/  IMAD R6, R3.reuse, 0x8, R2 ;  /* 0x0000000803067824 */ /* 0x048fe400078e0202 */
[----:B------:R-:W-:Y:S01]  /*1c290*/  VIADD R3, R3, 0x1 ;  /* 0x0000000103037836 */ /* 0x000fe20000000000 */
[----:B----4-:R-:W-:-:S04]  /*1c2a0*/  SHF.L.U32 R5, R7, 0x1f, RZ ;  /* 0x0000001f07057819 */ /* 0x010fc800000006ff */
        /* <DEDUP_REMOVED lines=8> */
.L_x_4914:
[----:B------:R-:W1:Y:S02]  /*1c330*/  SYNCS.PHASECHK.TRANS64.TRYWAIT P0, [R7+URZ], R2 ;  /* 0x00000002070075a7 */ /* 0x000e64000800017f */
[----:B-1----:R-:W-:Y:S05]  /*1c340*/  @!P0 BRA `(.L_x_4815) ;  /* 0x0000002800f88947 */ /* 0x002fea0003800000 */
.L_x_4915:
[----:B------:R-:W-:Y:S05]  /*1c350*/  @!P2 BRA `(.L_x_4816) ;  /* 0x000000000004a947 */ /* 0x000fea0003800000 */
[----:B------:R-:W-:Y:S01]  /*1c360*/  BPT.TRAP 0x1 ;  /* 0x000000040000795c */ /* 0x000fe20000300000 */
.L_x_4816:
[----:B------:R-:W3:Y:S01]  /*1c370*/  LDL.LU R4, [R1+0xc] ;  /* 0x00000c0001047983 */ /* 0x000ee20000300800 */
[----:B------:R-:W-:-:S04]  /*1c380*/  VIADD R0, R0, 0x38860 ;  /* 0x0003886000007836 */ /* 0x000fc80000000000 */
[----:B---3--:R-:W-:-:S04]  /*1c390*/  IMAD R4, R4, 0x8, R0 ;  /* 0x0000000804047824 */ /* 0x008fc800078e0200 */
[----:B------:R-:W3:Y:S02]  /*1c3a0*/  SYNCS.PHASECHK.TRANS64.TRYWAIT P0, [R4+URZ], R5 ;  /* 0x00000005040075a7 */ /* 0x000ee4000800017f */
[----:B---3--:R-:W-:Y:S05]  /*1c3b0*/  @!P0 BRA `(.L_x_4817) ;  /* 0x0000002800f08947 */ /* 0x008fea0003800000 */
.L_x_4916:
[----:B------:R-:W-:-:S07]  /*1c3c0*/  IMAD R3, R3, 0x8, R0 ;  /* 0x0000000803037824 */ /* 0x000fce00078e0200 */
.L_x_4818:
[----:B----4-:R4:W0:Y:S02]  /*1c3d0*/  SYNCS.PHASECHK.TRANS64.TRYWAIT P0, [R3+URZ], R2 ;  /* 0x00000002030075a7 */ /* 0x010824000800017f */
[----:B0-----:R-:W-:Y:S05]  /*1c3e0*/  @!P0 NANOSLEEP.SYNCS 0x989680 ;  /* 0x009896800000895d */ /* 0x001fea0003900000 */
[----:B------:R-:W0:Y:S02]  /*1c3f0*/  @!P0 SYNCS.PHASECHK.TRANS64 P0, [R3+URZ], R2 ;  /* 0x00000002030085a7 */ /* 0x000e24000800007f */
[----:B0-----:R-:W-:Y:S05]  /*1c400*/  @!P0 BRA `(.L_x_4818) ;  /* 0xfffffffc00f08947 */ /* 0x001fea000383ffff */
.L_x_4515:
[----:B------:R-:W-:Y:S05]  /*1c410*/  BSYNC B9 ;  /* 0x0000000000097941 */ /* 0x000fea0003800000 */
.L_x_4512:
[----:B------:R-:W-:Y:S05]  /*1c420*/  EXIT ;  /* 0x000000000000794d */ /* 0x000fea0003800000 */
.L_x_4531:
[----:B0-----:R0:W1:Y:S02]  /*1c430*/  SYNCS.PHASECHK.TRANS64.TRYWAIT P5, [R66+URZ+0x38890], R75 ;  /* 0x0388904b420075a7 */ /* 0x00106400080a017f */
[----:B-1----:R-:W-:Y:S05]  /*1c440*/  @!P5 NANOSLEEP.SYNCS 0x989680 ;  /* 0x009896800000d95d */ /* 0x002fea0003900000 */
[----:B------:R-:W1:Y:S02]  /*1c450*/  @!P5 SYNCS.PHASECHK.TRANS64 P5, [R66+URZ+0x38890], R75 ;  /* 0x0388904b4200d5a7 */ /* 0x000e6400080a007f */
[----:B-1----:R-:W-:Y:S05]  /*1c460*/  @!P5 BRA `(.L_x_4531) ;  /* 0xfffffffc00f0d947 */ /* 0x002fea000383ffff */
[----:B------:R-:W-:Y:S05]  /*1c470*/  BRA `(.L_x_4819) ;  /* 0xfffffe6000a07947 */ /* 0x000fea000383ffff */
.L_x_4541:
[----:B-1----:R1:W2:Y:S02]  /*1c480*/  SYNCS.PHASECHK.TRANS64.TRYWAIT P5, [R66+URZ+0x38890], R75 ;  /* 0x0388904b420075a7 */ /* 0x0022a400080a017f */
[----:B--2---:R-:W-:Y:S05]  /*1c490*/  @!P5 NANOSLEEP.SYNCS 0x989680 ;  /* 0x009896800000d95d */ /* 0x004fea0003900000 */
[----:B------:R-:W2:Y:S02]  /*1c4a0*/  @!P5 SYNCS.PHASECHK.TRANS64 P5, [R66+URZ+0x38890], R75 ;  /* 0x0388904b4200d5a7 */ /* 0x000ea400080a007f */
[----:B--2---:R-:W-:Y:S05]  /*1c4b0*/  @!P5 BRA `(.L_x_4541) ;  /* 0xfffffffc00f0d947 */ /* 0x004fea000383ffff */
[----:B------:R-:W-:Y:S05]  /*1c4c0*/  BRA `(.L_x_4820) ;  /* 0xfffffe6c001c7947 */ /* 0x000fea000383ffff */
.L_x_4546:
[----:B0-----:R0:W1:Y:S02]  /*1c4d0*/  SYNCS.PHASECHK.TRANS64.TRYWAIT P5, [R66+URZ+0x38890], R75 ;  /* 0x0388904b420075a7 */ /* 0x00106400080a017f */
[----:B-1----:R-:W-:Y:S05]  /*1c4e0*/  @!P5 NANOSLEEP.SYNCS 0x989680 ;  /* 0x009896800000d95d */ /* 0x002fea0003900000 */
[----:B------:R-:W1:Y:S02]  /*1c4f0*/  @!P5 SYNCS.PHASECHK.TRANS64 P5, [R66+URZ+0x38890], R75 ;  /* 0x0388904b4200d5a7 */ /* 0x000e6400080a007f */
[----:B-1----:R-:W-:Y:S05]  /*1c500*/  @!P5 BRA `(.L_x_4546) ;  /* 0xfffffffc00f0d947 */ /* 0x002fea000383ffff */
[----:B------:R-:W-:Y:S05]  /*1c510*/  BRA `(.L_x_4821) ;  /* 0xfffffe7400587947 */ /* 0x000fea000383ffff */
.L_x_4550:
[----:B------:R0:W0:Y:S02]  /*1c520*/  SYNCS.PHASECHK.TRANS64.TRYWAIT P0, [R66+URZ+0x388b0], R75 ;  /* 0x0388b04b420075a7 */ /* 0x000024000800017f */
[----:B0-----:R-:W-:Y:S05]  /*1c530*/  @!P0 NANOSLEEP.SYNCS 0x989680 ;  /* 0x009896800000895d */ /* 0x001fea0003900000 */
[----:B------:R-:W0:Y:S02]  /*1c540*/  @!P0 SYNCS.PHASECHK.TRANS64 P0, [R66+URZ+0x388b0], R75 ;  /* 0x0388b04b420085a7 */ /* 0x000e24000800007f */
[----:B0-----:R-:W-:Y:S05]  /*1c550*/  @!P0 BRA `(.L_x_4550) ;  /* 0xfffffffc00f08947 */ /* 0x001fea000383ffff */
[----:B------:R-:W-:Y:S05]  /*1c560*/  BRA `(.L_x_4822) ;  /* 0xfffffe7400d07947 */ /* 0x000fea000383ffff */
.L_x_4573:
[----:B------:R-:W-:Y:S01]  /*1c570*/  BSSY B1, `(.L_x_4823) ;  /* 0x0000008000017945 */ /* 0x000fe20003800000 */
[----:B------:R-:W-:Y:S02]  /*1c580*/  IMAD.MOV.U32 R13, RZ, RZ, R27 ;  /* 0x000000ffff0d7224 */ /* 0x000fe400078e001b */
[----:B------:R-:W-:Y:S02]  /*1c590*/  IMAD.MOV.U32 R12, RZ, RZ, RZ ;  /* 0x000000ffff0c7224 */ /* 0x000fe400078e00ff */
[----:B------:R-:W-:Y:S02]  /*1c5a0*/  IMAD.MOV.U32 R11, RZ, RZ, 0x1c1f ;  /* 0x00001c1fff0b7424 */ /* 0x000fe400078e00ff */
[----:B------:R-:W-:-:S07]  /*1c5b0*/  IMAD.MOV.U32 R15, RZ, RZ, -0x1 ;  /* 0xffffffffff0f7424 */ /* 0x000fce00078e00ff */
[----:B0-----:R-:W-:Y:S05]  /*1c5c0*/  WARPSYNC.COLLECTIVE R15, `(.L_x_4824) ;  /* 0x000000000f087348 */ /* 0x001fea0003c00000 */
[----:B------:R1:W2:Y:S02]  /*1c5d0*/  SHFL.IDX P6, R14, R13, R12, R11 ;  /* 0x0000000c0d0e7389 */ /* 0x0002a400000c000b */
[----:B012---:R-:W-:Y:S01]  /*1c5e0*/  ENDCOLLECTIVE ;  /* 0x000000000000791b */ /* 0x007fe20003800000 */
.L_x_4824:
[----:B------:R-:W-:Y:S05]  /*1c5f0*/  BSYNC B1 ;  /* 0x0000000000017941 */ /* 0x000fea0003800000 */
.L_x_4823:
        /* <DEDUP_REMOVED lines=8> */
.L_x_4825:
[----:B------:R-:W-:Y:S02]  /*1c680*/  IMAD.MOV.U32 R13, RZ, RZ, R29 ;  /* 0x000000ffff0d7224 */ /* 0x000fe400078e001d */
[----:B------:R-:W-:-:S07]  /*1c690*/  IMAD.MOV.U32 R0, RZ, RZ, R14 ;  /* 0x000000ffff007224 */ /* 0x000fce00078e000e */
[----:B------:R-:W-:Y:S05]  /*1c6a0*/  WARPSYNC.COLLECTIVE R15, `(.L_x_4826) ;  /* 0x000000000f087348 */ /* 0x000fea0003c00000 */
[----:B------:R0:W1:Y:S02]  /*1c6b0*/  SHFL.IDX P6, R14, R13, R12, R11 ;  /* 0x0000000c0d0e7389 */ /* 0x00006400000c000b */
[----:B01----:R-:W-:Y:S01]  /*1c6c0*/  ENDCOLLECTIVE ;  /* 0x000000000000791b */ /* 0x003fe20003800000 */
.L_x_4826:
[----:B------:R-:W-:Y:S02]  /*1c6d0*/  IMAD.MOV.U32 R13, RZ, RZ, R28 ;  /* 0x000000ffff0d7224 */ /* 0x000fe400078e001c */
[----:B------:R-:W-:-:S07]  /*1c6e0*/  IMAD.MOV.U32 R5, RZ, RZ, R14 ;  /* 0x000000ffff057224 */ /* 0x000fce00078e000e */
[----:B------:R-:W-:Y:S05]  /*1c6f0*/  WARPSYNC.COLLECTIVE R15, `(.L_x_4827) ;  /* 0x000000000f087348 */ /* 0x000fea0003c00000 */
[----:B------:R0:W1:Y:S02]  /*1c700*/  SHFL.IDX P6, R14, R13, R12, R11 ;  /* 0x0000000c0d0e7389 */ /* 0x00006400000c000b */
[----:B01----:R-:W-:Y:S01]  /*1c710*/  ENDCOLLECTIVE ;  /* 0x000000000000791b */ /* 0x003fe20003800000 */
.L_x_4827:
[----:B------:R-:W-:Y:S05]  /*1c720*/  BRA `(.L_x_4828) ;  /* 0xfffffea000087947 */ /* 0x000fea000383ffff */
.L_x_4577:
[----:B0-----:R0:W1:Y:S02]  /*1c730*/  SYNCS.PHASECHK.TRANS64.TRYWAIT P0, [R2+URZ+0x38800], R13 ;  /* 0x0388000d020075a7 */ /* 0x001064000800017f */
[----:B-1----:R-:W-:Y:S05]  /*1c740*/  @!P0 NANOSLEEP.SYNCS 0x989680 ;  /* 0x009896800000895d */ /* 0x002fea0003900000 */
[----:B------:R-:W1:Y:S02]  /*1c750*/  @!P0 SYNCS.PHASECHK.TRANS64 P0, [R2+URZ+0x38800], R13 ;  /* 0x0388000d020085a7 */ /* 0x000e64000800007f */
[----:B-1----:R-:W-:Y:S05]  /*1c760*/  @!P0 BRA `(.L_x_4577) ;  /* 0xfffffffc00f08947 */ /* 0x002fea000383ffff */
[----:B------:R-:W-:Y:S05]  /*1c770*/  BRA `(.L_x_4829) ;  /* 0xfffffea400087947 */ /* 0x000fea000383ffff */
.L_x_4585:
        /* <DEDUP_REMOVED lines=8> */
.L_x_4831:
[----:B------:R-:W-:Y:S05]  /*1c800*/  BSYNC B1 ;  /* 0x0000000000017941 */ /* 0x000fea0003800000 */
.L_x_4830:
        /* <DEDUP_REMOVED lines=8> */
.L_x_4832:
[----:B------:R-:W-:Y:S02]  /*1c890*/  IMAD.MOV.U32 R21, RZ, RZ, R3 ;  /* 0x000000ffff157224 */ /* 0x000fe400078e0003 */
[----:B------:R-:W-:Y:S02]  /*1c8a0*/  IMAD.MOV.U32 R13, RZ, RZ, R29 ;  /* 0x000000ffff0d7224 */ /* 0x000fe400078e001d */
[----:B------:R-:W-:-:S07]  /*1c8b0*/  IMAD.MOV.U32 R0, RZ, RZ, R14 ;  /* 0x000000ffff007224 */ /* 0x000fce00078e000e */
[----:B------:R-:W-:Y:S05]  /*1c8c0*/  WARPSYNC.COLLECTIVE R15, `(.L_x_4833) ;  /* 0x000000000f087348 */ /* 0x000fea0003c00000 */
[----:B------:R0:W1:Y:S02]  /*1c8d0*/  SHFL.IDX P6, R14, R13, R12, R11 ;  /* 0x0000000c0d0e7389 */ /* 0x00006400000c000b */
[----:B01----:R-:W-:Y:S01]  /*1c8e0*/  ENDCOLLECTIVE ;  /* 0x000000000000791b */ /* 0x003fe20003800000 */
.L_x_4833:
[----:B------:R-:W-:Y:S02]  /*1c8f0*/  IMAD.MOV.U32 R20, RZ, RZ, R0 ;  /* 0x000000ffff147224 */ /* 0x000fe400078e0000 */
[----:B------:R-:W-:Y:S02]  /*1c900*/  IMAD.MOV.U32 R13, RZ, RZ, R28 ;  /* 0x000000ffff0d7224 */ /* 0x000fe400078e001c */
[----:B------:R-:W-:-:S07]  /*1c910*/  IMAD.MOV.U32 R5, RZ, RZ, R14 ;  /* 0x000000ffff057224 */ /* 0x000fce00078e000e */
[----:B------:R-:W-:Y:S05]  /*1c920*/  WARPSYNC.COLLECTIVE R15, `(.L_x_4834) ;  /* 0x000000000f087348 */ /* 0x000fea0003c00000 */
[----:B------:R0:W1:Y:S02]  /*1c930*/  SHFL.IDX P6, R14, R13, R12, R11 ;  /* 0x0000000c0d0e7389 */ /* 0x00006400000c000b */
[----:B01----:R-:W-:Y:S01]  /*1c940*/  ENDCOLLECTIVE ;  /* 0x000000000000791b */ /* 0x003fe20003800000 */
.L_x_4834:
[----:B------:R-:W-:Y:S05]  /*1c950*/  BRA `(.L_x_4835) ;  /* 0xfffffeac00747947 */ /* 0x000fea000383ffff */
.L_x_4589:
[----:B0-----:R0:W1:Y:S02]  /*1c960*/  SYNCS.PHASECHK.TRANS64.TRYWAIT P1, [R2+URZ+0x38800], R13 ;  /* 0x0388000d020075a7 */ /* 0x001064000802017f */
[----:B-1----:R-:W-:Y:S05]  /*1c970*/  @!P1 NANOSLEEP.SYNCS 0x989680 ;  /* 0x009896800000995d */ /* 0x002fea0003900000 */
[----:B------:R-:W1:Y:S02]  /*1c980*/  @!P1 SYNCS.PHASECHK.TRANS64 P1, [R2+URZ+0x38800], R13 ;  /* 0x0388000d020095a7 */ /* 0x000e64000802007f */
[----:B-1----:R-:W-:Y:S05]  /*1c990*/  @!P1 BRA `(.L_x_4589) ;  /* 0xfffffffc00f09947 */ /* 0x002fea000383ffff */
[----:B------:R-:W-:Y:S05]  /*1c9a0*/  BRA `(.L_x_4836) ;  /* 0xfffffeb000407947 */ /* 0x000fea000383ffff */
.L_x_4595:
[----:B-1----:R1:W2:Y:S02]  /*1c9b0*/  SYNCS.PHASECHK.TRANS64.TRYWAIT P1, [R20+URZ+0x38830], R13 ;  /* 0x0388300d140075a7 */ /* 0x0022a4000802017f */
[----:B--2---:R-:W-:Y:S05]  /*1c9c0*/  @!P1 NANOSLEEP.SYNCS 0x989680 ;  /* 0x009896800000995d */ /* 0x004fea0003900000 */
[----:B------:R-:W2:Y:S02]  /*1c9d0*/  @!P1 SYNCS.PHASECHK.TRANS64 P1, [R20+URZ+0x38830], R13 ;  /* 0x0388300d140095a7 */ /* 0x000ea4000802007f */
[----:B--2---:R-:W-:Y:S05]  /*1c9e0*/  @!P1 BRA `(.L_x_4595) ;  /* 0xfffffffc00f09947 */ /* 0x004fea000383ffff */
[----:B------:R-:W-:Y:S05]  /*1c9f0*/  BRA `(.L_x_4594) ;  /* 0xfffffebc00547947 */ /* 0x000fea000383ffff */
.L_x_4597:
[----:B--2---:R2:W3:Y:S02]  /*1ca00*/  SYNCS.PHASECHK.TRANS64.TRYWAIT P1, [R2+URZ+0x38810], R11 ;  /* 0x0388100b020075a7 */ /* 0x0044e4000802017f */
[----:B---3--:R-:W-:Y:S05]  /*1ca10*/  @!P1 NANOSLEEP.SYNCS 0x989680 ;  /* 0x009896800000995d */ /* 0x008fea0003900000 */
[----:B------:R-:W3:Y:S02]  /*1ca20*/  @!P1 SYNCS.PHASECHK.TRANS64 P1, [R2+URZ+0x38810], R11 ;  /* 0x0388100b020095a7 */ /* 0x000ee4000802007f */
[----:B---3--:R-:W-:Y:S05]  /*1ca30*/  @!P1 BRA `(.L_x_4597) ;  /* 0xfffffffc00f09947 */ /* 0x008fea000383ffff */
[----:B------:R-:W-:Y:S05]  /*1ca40*/  BRA `(.L_x_4837) ;  /* 0xfffffec000047947 */ /* 0x000fea000383ffff */
.L_x_4602:
[----:B--2---:R2:W4:Y:S02]  /*1ca50*/  SYNCS.PHASECHK.TRANS64.TRYWAIT P1, [R20+URZ+0x38850], R13 ;  /* 0x0388500d140075a7 */ /* 0x004524000802017f */
[----:B----4-:R-:W-:Y:S05]  /*1ca60*/  @!P1 NANOSLEEP.SYNCS 0x989680 ;  /* 0x009896800000995d */ /* 0x010fea0003900000 */
[----:B------:R-:W4:Y:S02]  /*1ca70*/  @!P1 SYNCS.PHASECHK.TRANS64 P1, [R20+URZ+0x38850], R13 ;  /* 0x0388500d140095a7 */ /* 0x000f24000802007f */
[----:B----4-:R-:W-:Y:S05]  /*1ca80*/  @!P1 BRA `(.L_x_4602) ;  /* 0xfffffffc00f09947 */ /* 0x010fea000383ffff */
[----:B------:R-:W-:Y:S05]  /*1ca90*/  BRA `(.L_x_4601) ;  /* 0xfffffec000347947 */ /* 0x000fea000383ffff */
.L_x_4609:
[----:B-1----:R1:W2:Y:S02]  /*1caa0*/  SYNCS.PHASECHK.TRANS64.TRYWAIT P3, [R12+URZ+0x38830], R200 ;  /* 0x038830c80c0075a7 */ /* 0x0022a4000806017f */
[----:B--2---:R-:W-:Y:S05]  /*1cab0*/  @!P3 NANOSLEEP.SYNCS 0x989680 ;  /* 0x009896800000b95d */ /* 0x004fea0003900000 */
[----:B------:R-:W2:Y:S02]  /*1cac0*/  @!P3 SYNCS.PHASECHK.TRANS64 P3, [R12+URZ+0x38830], R200 ;  /* 0x038830c80c00b5a7 */ /* 0x000ea4000806007f */
[----:B--2---:R-:W-:Y:S05]  /*1cad0*/  @!P3 BRA `(.L_x_4609) ;  /* 0xfffffffc00f0b947 */ /* 0x004fea000383ffff */
[----:B------:R-:W-:Y:S05]  /*1cae0*/  BRA `(.L_x_4608) ;  /* 0xfffffeec00dc7947 */ /* 0x000fea000383ffff */
.L_x_4614:
[----:B---3--:R3:W4:Y:S02]  /*1caf0*/  SYNCS.PHASECHK.TRANS64.TRYWAIT P3, [R12+URZ+0x38850], R200 ;  /* 0x038850c80c0075a7 */ /* 0x008724000806017f */
[----:B----4-:R-:W-:Y:S05]  /*1cb00*/  @!P3 NANOSLEEP.SYNCS 0x989680 ;  /* 0x009896800000b95d */ /* 0x010fea0003900000 */
[----:B------:R-:W4:Y:S02]  /*1cb10*/  @!P3 SYNCS.PHASECHK.TRANS64 P3, [R12+URZ+0x38850], R200 ;  /* 0x038850c80c00b5a7 */ /* 0x000f24000806007f */
[----:B----4-:R-:W-:Y:S05]  /*1cb20*/  @!P3 BRA `(.L_x_4614) ;  /* 0xfffffffc00f0b947 */ /* 0x010fea000383ffff */
[----:B------:R-:W-:Y:S05]  /*1cb30*/  BRA `(.L_x_4613) ;  /* 0xfffffef000787947 */ /* 0x000fea000383ffff */
.L_x_4644:
        /* <DEDUP_REMOVED lines=11> */
.L_x_4839:
[----:B------:R-:W-:Y:S05]  /*1cbf0*/  BSYNC B1 ;  /* 0x0000000000017941 */ /* 0x000fea0003800000 */
.L_x_4838:
[----:B------:R-:W-:Y:S05]  /*1cc00*/  BRA `(.L_x_4840) ;  /* 0xffffff6c00e87947 */ /* 0x000fea000383ffff */
.L_x_4646:
[----:B------:R-:W-:Y:S01]  /*1cc10*/  BSSY B1, `(.L_x_4841) ;  /* 0x0000006000017945 */ /* 0x000fe20003800000 */
[----:B------:R-:W-:-:S07]  /*1cc20*/  IMAD.MOV.U32 R15, RZ, RZ, -0x1 ;  /* 0xffffffffff0f7424 */ /* 0x000fce00078e00ff */
[----:B0-----:R-:W-:Y:S05]  /*1cc30*/  WARPSYNC.COLLECTIVE R15, `(.L_x_4842) ;  /* 0x000000000f0c7348 */ /* 0x001fea0003c00000 */
[----:B------:R-:W-:Y:S02]  /*1cc40*/  ELECT P6, UR62, PT ;  /* 0x00000000003e782f */ /* 0x000fe400038c0000 */
[----:B------:R-:W-:Y:S01]  /*1cc50*/  MOV R14, UR62 ;  /* 0x0000003e000e7c02 */ /* 0x000fe20008000f00 */
[----:B0-----:R-:W-:Y:S10]  /*1cc60*/  ENDCOLLECTIVE ;  /* 0x000000000000791b */ /* 0x001ff40003800000 */
.L_x_4842:
[----:B------:R-:W-:Y:S05]  /*1cc70*/  BSYNC B1 ;  /* 0x0000000000017941 */ /* 0x000fea0003800000 */
.L_x_4841:
[----:B------:R-:W-:Y:S05]  /*1cc80*/  BRA `(.L_x_4645) ;  /* 0xffffff6c00e07947 */ /* 0x000fea000383ffff */
.L_x_4648:
[----:B0-----:R-:W2:Y:S02]  /*1cc90*/  LDL R4, [R1+0x4] ;  /* 0x0000040001047983 */ /* 0x001ea40000100800 */
[----:B--2---:R0:W1:Y:S02]  /*1cca0*/  SYNCS.PHASECHK.TRANS64.TRYWAIT P0, [R4+URZ+0x38820], R3 ;  /* 0x03882003040075a7 */ /* 0x004064000800017f */
[----:B-1----:R-:W-:Y:S05]  /*1ccb0*/  @!P0 NANOSLEEP.SYNCS 0x989680 ;  /* 0x009896800000895d */ /* 0x002fea0003900000 */
[----:B------:R-:W1:Y:S02]  /*1ccc0*/  @!P0 SYNCS.PHASECHK.TRANS64 P0, [R4+URZ+0x38820], R3 ;  /* 0x03882003040085a7 */ /* 0x000e64000800007f */
[----:B-1----:R-:W-:Y:S05]  /*1ccd0*/  @!P0 BRA `(.L_x_4648) ;  /* 0xfffffffc00ec8947 */ /* 0x002fea000383ffff */
[----:B------:R-:W-:Y:S05]  /*1cce0*/  BRA `(.L_x_4843) ;  /* 0xffffff6c00f07947 */ /* 0x000fea000383ffff */
.L_x_4652:
[----:B0-----:R0:W1:Y:S02]  /*1ccf0*/  SYNCS.PHASECHK.TRANS64.TRYWAIT P0, [R4+URZ+0x388a0], R8 ;  /* 0x0388a008040075a7 */ /* 0x001064000800017f */
[----:B-1----:R-:W-:Y:S05]  /*1cd00*/  @!P0 NANOSLEEP.SYNCS 0x989680 ;  /* 0x009896800000895d */ /* 0x002fea0003900000 */
[----:B------:R-:W1:Y:S02]  /*1cd10*/  @!P0 SYNCS.PHASECHK.TRANS64 P0, [R4+URZ+0x388a0], R8 ;  /* 0x0388a008040085a7 */ /* 0x000e64000800007f */
[----:B-1----:R-:W-:Y:S05]  /*1cd20*/  @!P0 BRA `(.L_x_4652) ;  /* 0xfffffffc00f08947 */ /* 0x002fea000383ffff */
[----:B------:R-:W-:Y:S05]  /*1cd30*/  BRA `(.L_x_4844) ;  /* 0xffffff7000187947 */ /* 0x000fea000383ffff */
.L_x_4657:
[----:B-1----:R1:W2:Y:S02]  /*1cd40*/  SYNCS.PHASECHK.TRANS64.TRYWAIT P0, [R4+URZ+0x388c0], R8 ;  /* 0x0388c008040075a7 */ /* 0x0022a4000800017f */
[----:B--2---:R-:W-:Y:S05]  /*1cd50*/  @!P0 NANOSLEEP.SYNCS 0x989680 ;  /* 0x009896800000895d */ /* 0x004fea0003900000 */
[----:B------:R-:W2:Y:S02]  /*1cd60*/  @!P0 SYNCS.PHASECHK.TRANS64 P0, [R4+URZ+0x388c0], R8 ;  /* 0x0388c008040085a7 */ /* 0x000ea4000800007f */
[----:B--2---:R-:W-:Y:S05]  /*1cd70*/  @!P0 BRA `(.L_x_4657) ;  /* 0xfffffffc00f08947 */ /* 0x004fea000383ffff */
[----:B------:R-:W-:Y:S05]  /*1cd80*/  BRA `(.L_x_4845) ;  /* 0xffffff70009c7947 */ /* 0x000fea000383ffff */
.L_x_4671:
[----:B0-----:R0:W1:Y:S02]  /*1cd90*/  SYNCS.PHASECHK.TRANS64.TRYWAIT P1, [R4+URZ+0x388a0], R5 ;  /* 0x0388a005040075a7 */ /* 0x001064000802017f */
[----:B-1----:R-:W-:Y:S05]  /*1cda0*/  @!P1 NANOSLEEP.SYNCS 0x989680 ;  /* 0x009896800000995d */ /* 0x002fea0003900000 */
[----:B------:R-:W1:Y:S02]  /*1cdb0*/  @!P1 SYNCS.PHASECHK.TRANS64 P1, [R4+URZ+0x388a0], R5 ;  /* 0x0388a005040095a7 */ /* 0x000e64000802007f */
[----:B-1----:R-:W-:Y:S05]  /*1cdc0*/  @!P1 BRA `(.L_x_4671) ;  /* 0xfffffffc00f09947 */ /* 0x002fea000383ffff */
[----:B------:R-:W-:Y:S05]  /*1cdd0*/  BRA `(.L_x_4846) ;  /* 0xffffff7c00247947 */ /* 0x000fea000383ffff */
.L_x_4676:
[----:B-1----:R1:W2:Y:S02]  /*1cde0*/  SYNCS.PHASECHK.TRANS64.TRYWAIT P1, [R4+URZ+0x388c0], R5 ;  /* 0x0388c005040075a7 */ /* 0x0022a4000802017f */
[----:B--2---:R-:W-:Y:S05]  /*1cdf0*/  @!P1 NANOSLEEP.SYNCS 0x989680 ;  /* 0x009896800000995d */ /* 0x004fea0003900000 */
[----:B------:R-:W2:Y:S02]  /*1ce00*/  @!P1 SYNCS.PHASECHK.TRANS64 P1, [R4+URZ+0x388c0], R5 ;  /* 0x0388c005040095a7 */ /* 0x000ea4000802007f */
[----:B--2---:R-:W-:Y:S05]  /*1ce10*/  @!P1 BRA `(.L_x_4676) ;  /* 0xfffffffc00f09947 */ /* 0x004fea000383ffff */
[----:B------:R-:W-:Y:S05]  /*1ce20*/  BRA `(.L_x_4847) ;  /* 0xffffff7c00a47947 */ /* 0x000fea000383ffff */
.L_x_4696:
        /* <DEDUP_REMOVED lines=11> */
.L_x_4849:
[----:B------:R-:W-:Y:S05]  /*1cee0*/  BSYNC B0 ;  /* 0x0000000000007941 */ /* 0x000fea0003800000 */
.L_x_4848:
[----:B------:R-:W-:Y:S05]  /*1cef0*/  BRA `(.L_x_4850) ;  /* 0xffffff8c00887947 */ /* 0x000fea000383ffff */
.L_x_4698:
[----:B------:R-:W-:Y:S01]  /*1cf00*/  BSSY B0, `(.L_x_4851) ;  /* 0x0000006000007945 */ /* 0x000fe20003800000 */
[----:B------:R-:W-:-:S07]  /*1cf10*/  IMAD.MOV.U32 R15, RZ, RZ, -0x1 ;  /* 0xffffffffff0f7424 */ /* 0x000fce00078e00ff */
[----:B0-----:R-:W-:Y:S05]  /*1cf20*/  WARPSYNC.COLLECTIVE R15, `(.L_x_4852) ;  /* 0x000000000f0c7348 */ /* 0x001fea0003c00000 */
[----:B------:R-:W-:Y:S02]  /*1cf30*/  ELECT P6, UR62, PT ;  /* 0x00000000003e782f */ /* 0x000fe400038c0000 */
[----:B------:R-:W-:Y:S01]  /*1cf40*/  MOV R14, UR62 ;  /* 0x0000003e000e7c02 */ /* 0x000fe20008000f00 */
[----:B0-----:R-:W-:Y:S10]  /*1cf50*/  ENDCOLLECTIVE ;  /* 0x000000000000791b */ /* 0x001ff40003800000 */
.L_x_4852:
[----:B------:R-:W-:Y:S05]  /*1cf60*/  BSYNC B0 ;  /* 0x0000000000007941 */ /* 0x000fea0003800000 */
.L_x_4851:
[----:B------:R-:W-:Y:S05]  /*1cf70*/  BRA `(.L_x_4853) ;  /* 0xffffff8c00947947 */ /* 0x000fea000383ffff */
.L_x_4700:
[----:B0-----:R0:W1:Y:S02]  /*1cf80*/  SYNCS.PHASECHK.TRANS64.TRYWAIT P0, [R0+URZ+0x38840], R2 ;  /* 0x03884002000075a7 */ /* 0x001064000800017f */
[----:B-1----:R-:W-:Y:S05]  /*1cf90*/  @!P0 NANOSLEEP.SYNCS 0x989680 ;  /* 0x009896800000895d */ /* 0x002fea0003900000 */
[----:B------:R-:W1:Y:S02]  /*1cfa0*/  @!P0 SYNCS.PHASECHK.TRANS64 P0, [R0+URZ+0x38840], R2 ;  /* 0x03884002000085a7 */ /* 0x000e64000800007f */
[----:B-1----:R-:W-:Y:S05]  /*1cfb0*/  @!P0 BRA `(.L_x_4700) ;  /* 0xfffffffc00f08947 */ /* 0x002fea000383ffff */
[----:B------:R-:W-:Y:S05]  /*1cfc0*/  BRA `(.L_x_4854) ;  /* 0xffffff9000007947 */ /* 0x000fea000383ffff */
.L_x_4704:
        /* <DEDUP_REMOVED lines=9> */
.L_x_4855:
[----:B------:R-:W-:Y:S02]  /*1d060*/  IMAD.MOV.U32 R13, RZ, RZ, R3 ;  /* 0x000000ffff0d7224 */ /* 0x000fe400078e0003 */
[----:B------:R-:W-:-:S07]  /*1d070*/  IMAD.MOV.U32 R4, RZ, RZ, R14 ;  /* 0x000000ffff047224 */ /* 0x000fce00078e000e */
[----:B------:R-:W-:Y:S05]  /*1d080*/  WARPSYNC.COLLECTIVE R15, `(.L_x_4856) ;  /* 0x000000000f087348 */ /* 0x000fea0003c00000 */
[----:B------:R0:W1:Y:S02]  /*1d090*/  SHFL.IDX P6, R14, R13, R12, R11 ;  /* 0x0000000c0d0e7389 */ /* 0x00006400000c000b */
[----:B01----:R-:W-:Y:S01]  /*1d0a0*/  ENDCOLLECTIVE ;  /* 0x000000000000791b */ /* 0x003fe20003800000 */
.L_x_4856:
[----:B------:R-:W-:Y:S02]  /*1d0b0*/  IMAD.MOV.U32 R13, RZ, RZ, R2 ;  /* 0x000000ffff0d7224 */ /* 0x000fe400078e0002 */
[----:B------:R-:W-:Y:S02]  /*1d0c0*/  IMAD.MOV.U32 R12, RZ, RZ, 0x1 ;  /* 0x00000001ff0c7424 */ /* 0x000fe400078e00ff */
[----:B------:R-:W-:-:S07]  /*1d0d0*/  IMAD.MOV.U32 R5, RZ, RZ, R14 ;  /* 0x000000ffff057224 */ /* 0x000fce00078e000e */
[----:B------:R-:W-:Y:S05]  /*1d0e0*/  WARPSYNC.COLLECTIVE R15, `(.L_x_4857) ;  /* 0x000000000f087348 */ /* 0x000fea0003c00000 */
[----:B------:R0:W1:Y:S02]  /*1d0f0*/  SHFL.IDX P6, R14, R13, R12, R11 ;  /* 0x0000000c0d0e7389 */ /* 0x00006400000c000b */
[----:B01----:R-:W-:Y:S01]  /*1d100*/  ENDCOLLECTIVE ;  /* 0x000000000000791b */ /* 0x003fe20003800000 */
.L_x_4857:
[----:B------:R-:W-:Y:S02]  /*1d110*/  IMAD.MOV.U32 R13, RZ, RZ, R3 ;  /* 0x000000ffff0d7224 */ /* 0x000fe400078e0003 */
[----:B------:R-:W-:Y:S02]  /*1d120*/  IMAD R0, R6, R7, RZ ;  /* 0x0000000706007224 */ /* 0x000fe400078e02ff */
[----:B------:R-:W-:-:S07]  /*1d130*/  IMAD.MOV.U32 R6, RZ, RZ, R14 ;  /* 0x000000ffff067224 */ /* 0x000fce00078e000e */
[----:B------:R-:W-:Y:S05]  /*1d140*/  WARPSYNC.COLLECTIVE R15, `(.L_x_4858) ;  /* 0x000000000f087348 */ /* 0x000fea0003c00000 */
[----:B------:R0:W1:Y:S02]  /*1d150*/  SHFL.IDX P6, R14, R13, R12, R11 ;  /* 0x0000000c0d0e7389 */ /* 0x00006400000c000b */
[----:B01----:R-:W-:Y:S01]  /*1d160*/  ENDCOLLECTIVE ;  /* 0x000000000000791b */ /* 0x003fe20003800000 */
.L_x_4858:
        /* <DEDUP_REMOVED lines=21> */
.L_x_4859:
        /* <DEDUP_REMOVED lines=10> */
.L_x_4860:
        /* <DEDUP_REMOVED lines=11> */
.L_x_4861:
        /* <DEDUP_REMOVED lines=14> */
.L_x_4862:
[----:B------:R-:W-:Y:S01]  /*1d4f0*/  IMAD.MOV.U32 R3, RZ, RZ, R14 ;  /* 0x000000ffff037224 */ /* 0x000fe200078e000e */
[----:B------:R-:W-:Y:S06]  /*1d500*/  BRA `(.L_x_4863) ;  /* 0xffffff9400687947 */ /* 0x000fec000383ffff */
.L_x_4708:
        /* <DEDUP_REMOVED lines=27> */
.L_x_4865:
[----:B------:R-:W-:Y:S05]  /*1d6c0*/  BSYNC B0 ;  /* 0x0000000000007941 */ /* 0x000fea0003800000 */
.L_x_4864:
        /* <DEDUP_REMOVED lines=11> */
.L_x_4866:
        /* <DEDUP_REMOVED lines=43> */
.L_x_4867:
        /* <DEDUP_REMOVED lines=18> */
.L_x_4868:
        /* <DEDUP_REMOVED lines=29> */
.L_x_4869:
        /* <DEDUP_REMOVED lines=13> */
.L_x_4870:
        /* <DEDUP_REMOVED lines=32> */
.L_x_4871:
        /* <DEDUP_REMOVED lines=9> */
.L_x_4872:
[----:B------:R-:W-:Y:S01]  /*1e080*/  IMAD.MOV.U32 R0, RZ, RZ, R14 ;  /* 0x000000ffff007224 */ /* 0x000fe200078e000e */
[----:B------:R-:W-:Y:S06]  /*1e090*/  BRA `(.L_x_4873) ;  /* 0xffffff9800407947 */ /* 0x000fec000383ffff */
.L_x_4713:
[----:B0-----:R-:W3:Y:S02]  /*1e0a0*/  LDL R2, [R1+0x4] ;  /* 0x0000040001027983 */ /* 0x001ee40000100800 */
[----:B---3--:R0:W3:Y:S02]  /*1e0b0*/  SYNCS.PHASECHK.TRANS64.TRYWAIT P0, [R2+URZ+0x38820], R0 ;  /* 0x03882000020075a7 */ /* 0x0080e4000800017f */
[----:B---3--:R-:W-:Y:S05]  /*1e0c0*/  @!P0 NANOSLEEP.SYNCS 0x989680 ;  /* 0x009896800000895d */ /* 0x008fea0003900000 */
[----:B------:R-:W3:Y:S02]  /*1e0d0*/  @!P0 SYNCS.PHASECHK.TRANS64 P0, [R2+URZ+0x38820], R0 ;  /* 0x03882000020085a7 */ /* 0x000ee4000800007f */
[----:B---3--:R-:W-:Y:S05]  /*1e0e0*/  @!P0 BRA `(.L_x_4713) ;  /* 0xfffffffc00ec8947 */ /* 0x008fea000383ffff */
[----:B------:R-:W-:Y:S05]  /*1e0f0*/  BRA `(.L_x_4874) ;  /* 0xffffff9c00007947 */ /* 0x000fea000383ffff */
.L_x_4717:
[----:B0-----:R0:W1:Y:S02]  /*1e100*/  SYNCS.PHASECHK.TRANS64.TRYWAIT P0, [R3+URZ+0x38860], R0 ;  /* 0x03886000030075a7 */ /* 0x001064000800017f */
[----:B-1----:R-:W-:Y:S05]  /*1e110*/  @!P0 NANOSLEEP.SYNCS 0x989680 ;  /* 0x009896800000895d */ /* 0x002fea0003900000 */
[----:B------:R-:W1:Y:S02]  /*1e120*/  @!P0 SYNCS.PHASECHK.TRANS64 P0, [R3+URZ+0x38860], R0 ;  /* 0x03886000030085a7 */ /* 0x000e64000800007f */
[----:B-1----:R-:W-:Y:S05]  /*1e130*/  @!P0 BRA `(.L_x_4717) ;  /* 0xfffffffc00f08947 */ /* 0x002fea000383ffff */
[----:B------:R-:W-:Y:S05]  /*1e140*/  BRA `(.L_x_4875) ;  /* 0xffffff9c00307947 */ /* 0x000fea000383ffff */
.L_x_4736:
[----:B-1----:R1:W3:Y:S02]  /*1e150*/  SYNCS.PHASECHK.TRANS64.TRYWAIT P0, [R2+URZ+0x38840], R5 ;  /* 0x03884005020075a7 */ /* 0x0022e4000800017f */
[----:B---3--:R-:W-:Y:S05]  /*1e160*/  @!P0 NANOSLEEP.SYNCS 0x989680 ;  /* 0x009896800000895d */ /* 0x008fea0003900000 */
[----:B------:R-:W3:Y:S02]  /*1e170*/  @!P0 SYNCS.PHASECHK.TRANS64 P0, [R2+URZ+0x38840], R5 ;  /* 0x03884005020085a7 */ /* 0x000ee4000800007f */
[----:B---3--:R-:W-:Y:S05]  /*1e180*/  @!P0 BRA `(.L_x_4736) ;  /* 0xfffffffc00f08947 */ /* 0x008fea000383ffff */
[----:B------:R-:W-:Y:S05]  /*1e190*/  BRA `(.L_x_4876) ;  /* 0xffffffa800607947 */ /* 0x000fea000383ffff */
.L_x_4741:
[----:B0-----:R0:W3:Y:S02]  /*1e1a0*/  SYNCS.PHASECHK.TRANS64.TRYWAIT P0, [R2+URZ+0x38860], R5 ;  /* 0x03886005020075a7 */ /* 0x0010e4000800017f */
[----:B---3--:R-:W-:Y:S05]  /*1e1b0*/  @!P0 NANOSLEEP.SYNCS 0x989680 ;  /* 0x009896800000895d */ /* 0x008fea0003900000 */
[----:B------:R-:W3:Y:S02]  /*1e1c0*/  @!P0 SYNCS.PHASECHK.TRANS64 P0, [R2+URZ+0x38860], R5 ;  /* 0x03886005020085a7 */ /* 0x000ee4000800007f */
[----:B---3--:R-:W-:Y:S05]  /*1e1d0*/  @!P0 BRA `(.L_x_4741) ;  /* 0xfffffffc00f08947 */ /* 0x008fea000383ffff */
[----:B------:R-:W-:Y:S05]  /*1e1e0*/  BRA `(.L_x_4877) ;  /* 0xffffffa800e87947 */ /* 0x000fea000383ffff */
.L_x_4756:
[----:B0-----:R0:W1:Y:S02]  /*1e1f0*/  SYNCS.PHASECHK.TRANS64.TRYWAIT P0, [R2+URZ+0x38840], R3 ;  /* 0x03884003020075a7 */ /* 0x001064000800017f */
[----:B-1----:R-:W-:Y:S05]  /*1e200*/  @!P0 NANOSLEEP.SYNCS 0x989680 ;  /* 0x009896800000895d */ /* 0x002fea0003900000 */
[----:B------:R-:W1:Y:S02]  /*1e210*/  @!P0 SYNCS.PHASECHK.TRANS64 P0, [R2+URZ+0x38840], R3 ;  /* 0x03884003020085a7 */ /* 0x000e64000800007f */
[----:B-1----:R-:W-:Y:S05]  /*1e220*/  @!P0 BRA `(.L_x_4756) ;  /* 0xfffffffc00f08947 */ /* 0x002fea000383ffff */
[----:B------:R-:W-:Y:S05]  /*1e230*/  BRA `(.L_x_4878) ;  /* 0xffffffb400f87947 */ /* 0x000fea000383ffff */
.L_x_4761:
[----:B-1----:R1:W3:Y:S02]  /*1e240*/  SYNCS.PHASECHK.TRANS64.TRYWAIT P0, [R2+URZ+0x38860], R3 ;  /* 0x03886003020075a7 */ /* 0x0022e4000800017f */
[----:B---3--:R-:W-:Y:S05]  /*1e250*/  @!P0 NANOSLEEP.SYNCS 0x989680 ;  /* 0x009896800000895d */ /* 0x008fea0003900000 */
[----:B------:R-:W3:Y:S02]  /*1e260*/  @!P0 SYNCS.PHASECHK.TRANS64 P0, [R2+URZ+0x38860], R3 ;  /* 0x03886003020085a7 */ /* 0x000ee4000800007f */
[----:B---3--:R-:W-:Y:S05]  /*1e270*/  @!P0 BRA `(.L_x_4761) ;  /* 0xfffffffc00f08947 */ /* 0x008fea000383ffff */
[----:B------:R-:W-:Y:S05]  /*1e280*/  BRA `(.L_x_4879) ;  /* 0xffffffb8007c7947 */ /* 0x000fea000383ffff */
.L_x_4776:
[----:B0-----:R0:W1:Y:S02]  /*1e290*/  SYNCS.PHASECHK.TRANS64.TRYWAIT P0, [R2+URZ+0x38840], R3 ;  /* 0x03884003020075a7 */ /* 0x001064000800017f */
[----:B-1----:R-:W-:Y:S05]  /*1e2a0*/  @!P0 NANOSLEEP.SYNCS 0x989680 ;  /* 0x009896800000895d */ /* 0x002fea0003900000 */
[----:B------:R-:W1:Y:S02]  /*1e2b0*/  @!P0 SYNCS.PHASECHK.TRANS64 P0, [R2+URZ+0x38840], R3 ;  /* 0x03884003020085a7 */ /* 0x000e64000800007f */
[----:B-1----:R-:W-:Y:S05]  /*1e2c0*/  @!P0 BRA `(.L_x_4776) ;  /* 0xfffffffc00f08947 */ /* 0x002fea000383ffff */
[----:B------:R-:W-:Y:S05]  /*1e2d0*/  BRA `(.L_x_4880) ;  /* 0xffffffc400687947 */ /* 0x000fea000383ffff */
.L_x_4781:
[----:B-1----:R1:W3:Y:S02]  /*1e2e0*/  SYNCS.PHASECHK.TRANS64.TRYWAIT P0, [R2+URZ+0x38860], R3 ;  /* 0x03886003020075a7 */ /* 0x0022e4000800017f */
[----:B---3--:R-:W-:Y:S05]  /*1e2f0*/  @!P0 NANOSLEEP.SYNCS 0x989680 ;  /* 0x009896800000895d */ /* 0x008fea0003900000 */
[----:B------:R-:W3:Y:S02]  /*1e300*/  @!P0 SYNCS.PHASECHK.TRANS64 P0, [R2+URZ+0x38860], R3 ;  /* 0x03886003020085a7 */ /* 0x000ee4000800007f */
[----:B---3--:R-:W-:Y:S05]  /*1e310*/  @!P0 BRA `(.L_x_4781) ;  /* 0xfffffffc00f08947 */ /* 0x008fea000383ffff */
[----:B------:R-:W-:Y:S05]  /*1e320*/  BRA `(.L_x_4881) ;  /* 0xffffffc400f07947 */ /* 0x000fea000383ffff */
.L_x_4797:
[----:B------:R-:W-:Y:S01]  /*1e330*/  BSSY B0, `(.L_x_4882) ;  /* 0x0000008000007945 */ /* 0x000fe20003800000 */
[----:B------:R-:W-:Y:S02]  /*1e340*/  IMAD.MOV.U32 R13, RZ, RZ, R16 ;  /* 0x000000ffff0d7224 */ /* 0x000fe400078e0010 */
[----:B------:R-:W-:Y:S02]  /*1e350*/  IMAD.MOV.U32 R12, RZ, RZ, RZ ;  /* 0x000000ffff0c7224 */ /* 0x000fe400078e00ff */
[----:B------:R-:W-:Y:S02]  /*1e360*/  IMAD.MOV.U32 R11, RZ, RZ, 0x1f ;  /* 0x0000001fff0b7424 */ /* 0x000fe400078e00ff */
[----:B------:R-:W-:-:S07]  /*1e370*/  IMAD.MOV.U32 R15, RZ, RZ, -0x1 ;  /* 0xffffffffff0f7424 */ /* 0x000fce00078e00ff */
[----:B-12---:R-:W-:Y:S05]  /*1e380*/  WARPSYNC.COLLECTIVE R15, `(.L_x_4883) ;  /* 0x000000000f087348 */ /* 0x006fea0003c00000 */
[----:B------:R0:W3:Y:S02]  /*1e390*/  SHFL.IDX P6, R14, R13, R12, R11 ;  /* 0x0000000c0d0e7389 */ /* 0x0000e400000c000b */
[----:B0123--:R-:W-:Y:S01]  /*1e3a0*/  ENDCOLLECTIVE ;  /* 0x000000000000791b */ /* 0x00ffe20003800000 */
.L_x_4883:
[----:B------:R-:W-:Y:S05]  /*1e3b0*/  BSYNC B0 ;  /* 0x0000000000007941 */ /* 0x000fea0003800000 */
.L_x_4882:
        /* <DEDUP_REMOVED lines=9> */
.L_x_4884:
        /* <DEDUP_REMOVED lines=18> */
.L_x_4885:
        /* <DEDUP_REMOVED lines=8> */
.L_x_4886:
        /* <DEDUP_REMOVED lines=8> */
.L_x_4887:
        /* <DEDUP_REMOVED lines=8> */
.L_x_4888:
        /* <DEDUP_REMOVED lines=8> */
.L_x_4889:
        /* <DEDUP_REMOVED lines=9> */
.L_x_4890:
[----:B------:R-:W-:Y:S01]  /*1e800*/  IMAD.MOV.U32 R6, RZ, RZ, R14 ;  /* 0x000000ffff067224 */ /* 0x000fe200078e000e */
[----:B------:R-:W-:Y:S06]  /*1e810*/  BRA `(.L_x_4891) ;  /* 0xffffffd000487947 */ /* 0x000fec000383ffff */
.L_x_4802:
        /* <DEDUP_REMOVED lines=8> */
.L_x_4893:
[----:B------:R-:W-:Y:S05]  /*1e8a0*/  BSYNC B0 ;  /* 0x0000000000007941 */ /* 0x000fea0003800000 */
.L_x_4892:
        /* <DEDUP_REMOVED lines=10> */
.L_x_4894:
        /* <DEDUP_REMOVED lines=8> */
.L_x_4895:
        /* <DEDUP_REMOVED lines=8> */
.L_x_4896:
        /* <DEDUP_REMOVED lines=8> */
.L_x_4897:
        /* <DEDUP_REMOVED lines=9> */
.L_x_4898:
[----:B------:R-:W-:Y:S01]  /*1eb60*/  IMAD.MOV.U32 R6, RZ, RZ, R14 ;  /* 0x000000ffff067224 */ /* 0x000fe200078e000e */
[----:B------:R-:W-:Y:S06]  /*1eb70*/  BRA `(.L_x_4899) ;  /* 0xffffffd0000c7947 */ /* 0x000fec000383ffff */
.L_x_4804:
[----:B------:R-:W-:Y:S01]  /*1eb80*/  BSSY B0, `(.L_x_4900) ;  /* 0x0000006000007945 */ /* 0x000fe20003800000 */
[----:B------:R-:W-:Y:S01]  /*1eb90*/  PLOP3.LUT P6, PT, P6, PT, PT, 0x8, 0x0 ;  /* 0x000000000000781c */ /* 0x000fe200037ce170 */
[----:B------:R-:W-:-:S12]  /*1eba0*/  IMAD.MOV.U32 R15, RZ, RZ, -0x1 ;  /* 0xffffffffff0f7424 */ /* 0x000fd800078e00ff */
[----:B0-2---:R-:W-:Y:S05]  /*1ebb0*/  WARPSYNC.COLLECTIVE R15, `(.L_x_4901) ;  /* 0x000000000f087348 */ /* 0x005fea0003c00000 */
[----:B------:R-:W-:Y:S01]  /*1ebc0*/  VOTE.ANY R14, PT, P6 ;  /* 0x00000000000e7806 */ /* 0x000fe200030e0100 */
[----:B0-2---:R-:W-:Y:S06]  /*1ebd0*/  ENDCOLLECTIVE ;  /* 0x000000000000791b */ /* 0x005fec0003800000 */
.L_x_4901:
[----:B------:R-:W-:Y:S05]  /*1ebe0*/  BSYNC B0 ;  /* 0x0000000000007941 */ /* 0x000fea0003800000 */
.L_x_4900:
        /* <DEDUP_REMOVED lines=9> */
.L_x_4902:
[----:B------:R-:W-:Y:S01]  /*1ec80*/  IMAD.MOV.U32 R17, RZ, RZ, R14 ;  /* 0x000000ffff117224 */ /* 0x000fe200078e000e */
[----:B------:R-:W-:Y:S06]  /*1ec90*/  BRA `(.L_x_4903) ;  /* 0xffffffcc00fc7947 */ /* 0x000fec000383ffff */
.L_x_4806:
[----:B------:R-:W-:Y:S01]  /*1eca0*/  BSSY B0, `(.L_x_4904) ;  /* 0x0000007000007945 */ /* 0x000fe20003800000 */
[----:B------:R-:W-:Y:S02]  /*1ecb0*/  IMAD.MOV.U32 R13, RZ, RZ, R2 ;  /* 0x000000ffff0d7224 */ /* 0x000fe400078e0002 */
[----:B------:R-:W-:Y:S02]  /*1ecc0*/  IMAD.MOV.U32 R11, RZ, RZ, 0x1f ;  /* 0x0000001fff0b7424 */ /* 0x000fe400078e00ff */
[----:B------:R-:W-:-:S07]  /*1ecd0*/  IMAD.MOV.U32 R15, RZ, RZ, -0x1 ;  /* 0xffffffffff0f7424 */ /* 0x000fce00078e00ff */
[----:B0-23--:R-:W-:Y:S05]  /*1ece0*/  WARPSYNC.COLLECTIVE R15, `(.L_x_4905) ;  /* 0x000000000f087348 */ /* 0x00dfea0003c00000 */
[----:B------:R1:W4:Y:S02]  /*1ecf0*/  SHFL.IDX P6, R14, R13, R12, R11 ;  /* 0x0000000c0d0e7389 */ /* 0x00032400000c000b */
[----:B01234-:R-:W-:Y:S01]  /*1ed00*/  ENDCOLLECTIVE ;  /* 0x000000000000791b */ /* 0x01ffe20003800000 */
.L_x_4905:
[----:B------:R-:W-:Y:S05]  /*1ed10*/  BSYNC B0 ;  /* 0x0000000000007941 */ /* 0x000fea0003800000 */
.L_x_4904:
[----:B------:R-:W-:Y:S01]  /*1ed20*/  IMAD.MOV.U32 R2, RZ, RZ, R14 ;  /* 0x000000ffff027224 */ /* 0x000fe200078e000e */
[----:B------:R-:W-:Y:S06]  /*1ed30*/  BRA `(.L_x_4906) ;  /* 0xffffffcc00f07947 */ /* 0x000fec000383ffff */
.L_x_4810:
[----:B0-----:R0:W1:Y:S02]  /*1ed40*/  SYNCS.PHASECHK.TRANS64.TRYWAIT P0, [R0+URZ+0x38820], R3 ;  /* 0x03882003000075a7 */ /* 0x001064000800017f */
[----:B-1----:R-:W-:Y:S05]  /*1ed50*/  @!P0 NANOSLEEP.SYNCS 0x989680 ;  /* 0x009896800000895d */ /* 0x002fea0003900000 */
[----:B------:R-:W1:Y:S02]  /*1ed60*/  @!P0 SYNCS.PHASECHK.TRANS64 P0, [R0+URZ+0x38820], R3 ;  /* 0x03882003000085a7 */ /* 0x000e64000800007f */
[----:B-1----:R-:W-:Y:S05]  /*1ed70*/  @!P0 BRA `(.L_x_4810) ;  /* 0xfffffffc00f08947 */ /* 0x002fea000383ffff */
[----:B------:R-:W-:Y:S05]  /*1ed80*/  BRA `(.L_x_4907) ;  /* 0xffffffd000e87947 */ /* 0x000fea000383ffff */
.L_x_4811:
        /* <DEDUP_REMOVED lines=11> */
.L_x_4909:
[----:B------:R-:W-:Y:S05]  /*1ee40*/  BSYNC B0 ;  /* 0x0000000000007941 */ /* 0x000fea0003800000 */
.L_x_4908:
[----:B------:R-:W-:Y:S05]  /*1ee50*/  BRA `(.L_x_4910) ;  /* 0xffffffd000d07947 */ /* 0x000fea000383ffff */
.L_x_4812:
[----:B------:R-:W-:Y:S01]  /*1ee60*/  BSSY B0, `(.L_x_4911) ;  /* 0x0000006000007945 */ /* 0x000fe20003800000 */
[----:B------:R-:W-:-:S07]  /*1ee70*/  IMAD.MOV.U32 R15, RZ, RZ, -0x1 ;  /* 0xffffffffff0f7424 */ /* 0x000fce00078e00ff */
[----:B012---:R-:W-:Y:S05]  /*1ee80*/  WARPSYNC.COLLECTIVE R15, `(.L_x_4912) ;  /* 0x000000000f0c7348 */ /* 0x007fea0003c00000 */
[----:B------:R-:W-:Y:S02]  /*1ee90*/  ELECT P6, UR62, PT ;  /* 0x00000000003e782f */ /* 0x000fe400038c0000 */
[----:B------:R-:W-:Y:S01]  /*1eea0*/  MOV R14, UR62 ;  /* 0x0000003e000e7c02 */ /* 0x000fe20008000f00 */
[----:B012---:R-:W-:Y:S10]  /*1eeb0*/  ENDCOLLECTIVE ;  /* 0x000000000000791b */ /* 0x007ff40003800000 */
.L_x_4912:
[----:B------:R-:W-:Y:S05]  /*1eec0*/  BSYNC B0 ;  /* 0x0000000000007941 */ /* 0x000fea0003800000 */
.L_x_4911:
[----:B------:R-:W-:Y:S05]  /*1eed0*/  BRA `(.L_x_4913) ;  /* 0xffffffd000c47947 */ /* 0x000fea000383ffff */
.L_x_4814:
[----:B0-----:R0:W1:Y:S02]  /*1eee0*/  SYNCS.PHASECHK.TRANS64.TRYWAIT P0, [R6+URZ], R5 ;  /* 0x00000005060075a7 */ /* 0x001064000800017f */
[----:B-1----:R-:W-:Y:S05]  /*1eef0*/  @!P0 NANOSLEEP.SYNCS 0x989680 ;  /* 0x009896800000895d */ /* 0x002fea0003900000 */
[----:B------:R-:W1:Y:S02]  /*1ef00*/  @!P0 SYNCS.PHASECHK.TRANS64 P0, [R6+URZ], R5 ;  /* 0x00000005060085a7 */ /* 0x000e64000800007f */
[----:B-1----:R-:W-:Y:S05]  /*1ef10*/  @!P0 BRA `(.L_x_4814) ;  /* 0xfffffffc00f08947 */ /* 0x002fea000383ffff */
[----:B------:R-:W-:Y:S05]  /*1ef20*/  BRA `(.L_x_4914) ;  /* 0xffffffd400007947 */ /* 0x000fea000383ffff */
.L_x_4815:
[----:B-1----:R1:W3:Y:S02]  /*1ef30*/  SYNCS.PHASECHK.TRANS64.TRYWAIT P0, [R7+URZ], R2 ;  /* 0x00000002070075a7 */ /* 0x0022e4000800017f */
[----:B---3--:R-:W-:Y:S05]  /*1ef40*/  @!P0 NANOSLEEP.SYNCS 0x989680 ;  /* 0x009896800000895d */ /* 0x008fea0003900000 */
[----:B------:R-:W3:Y:S02]  /*1ef50*/  @!P0 SYNCS.PHASECHK.TRANS64 P0, [R7+URZ], R2 ;  /* 0x00000002070085a7 */ /* 0x000ee4000800007f */
[----:B---3--:R-:W-:Y:S05]  /*1ef60*/  @!P0 BRA `(.L_x_4815) ;  /* 0xfffffffc00f08947 */ /* 0x008fea000383ffff */
[----:B------:R-:W-:Y:S05]  /*1ef70*/  BRA `(.L_x_4915) ;  /* 0xffffffd000f47947 */ /* 0x000fea000383ffff */
.L_x_4817:
[----:B---3--:R3:W4:Y:S02]  /*1ef80*/  SYNCS.PHASECHK.TRANS64.TRYWAIT P0, [R4+URZ], R5 ;  /* 0x00000005040075a7 */ /* 0x008724000800017f */
[----:B----4-:R-:W-:Y:S05]  /*1ef90*/  @!P0 NANOSLEEP.SYNCS 0x989680 ;  /* 0x009896800000895d */ /* 0x010fea0003900000 */
[----:B------:R-:W4:Y:S02]  /*1efa0*/  @!P0 SYNCS.PHASECHK.TRANS64 P0, [R4+URZ], R5 ;  /* 0x00000005040085a7 */ /* 0x000f24000800007f */
[----:B----4-:R-:W-:Y:S05]  /*1efb0*/  @!P0 BRA `(.L_x_4817) ;  /* 0xfffffffc00f08947 */ /* 0x010fea000383ffff */
[----:B------:R-:W-:Y:S05]  /*1efc0*/  BRA `(.L_x_4916) ;  /* 0xffffffd000fc7947 */ /* 0x000fea000383ffff */
.L_x_4917:
        /* <DEDUP_REMOVED lines=11> */
.L_x_15289:


//--------------------- .text._ZN7cutlass13device_kernelIN5flash11enable_sm90INS1_16FlashAttnFwdSm90INS1_25CollectiveMainloopFwdSm90ILi2EN4cute5tupleIJNS5_1CILi1EEES8_S8_EEENS6_IJNS7_ILi64EEESA_SA_EEELi512ENS_10bfloat16_tEfNS_4arch4Sm90ELb0ELb1ELb1ELb0ELb0ELb0ELb0ELb0ELb0ELb1ELb0ELb0EEENS1_21CollectiveEpilogueFwdINS6_IJSA_NS7_ILi512EEESA_EEES9_SC_SE_Li256ELb0ELb1ELb0ELb0EEENS1_30DynamicPersistentTileSchedulerILi256ELi128ELb0ELb1ELb1EEEEEEEEEvNT_6ParamsE --------------------------
	.section	.text._ZN7cutlass13device_kernelIN5flash11enable_sm90INS1_16FlashAttnFwdSm90INS1_25CollectiveMainloopFwdSm90ILi2EN4cute5tupleIJNS5_1CILi1EEES8_S8_EEENS6_IJNS7_ILi64EEESA_SA_EEELi512ENS_10bfloat16_tEfNS_4arch4Sm90ELb0ELb1ELb1ELb0ELb0ELb0ELb0ELb0ELb0ELb1ELb0ELb0EEENS1_21CollectiveEpilogueFwdINS6_IJSA_NS7_ILi512EEESA_EEES9_SC_SE_Li256ELb0ELb1ELb0ELb0EEENS1_30DynamicPersistentTileSchedulerILi256ELi128ELb0ELb1ELb1EEEEEEEEEvNT_6ParamsE,"ax",@progbits
	.align	128
.text._ZN7cutlass13device_kernelIN5flash11enable_sm90INS1_16FlashAttnFwdSm90INS1_25CollectiveMainloopFwdSm90ILi2EN4cute5tupleIJNS5_1CILi1EEES8_S8_EEENS6_IJNS7_ILi64EEESA_SA_EEELi512ENS_10bfloat16_tEfNS_4arch4Sm90ELb0ELb1ELb1ELb0ELb0ELb0ELb0ELb0ELb0ELb1ELb0ELb0EEENS1_21CollectiveEpilogueFwdINS6_IJSA_NS7_ILi512EEESA_EEES9_SC_SE_Li256ELb0ELb1ELb0ELb0EEENS1_30DynamicPersistentTileSchedulerILi256ELi128ELb0ELb1ELb1EEEEEEEEEvNT_6ParamsE:
        .type           _ZN7cutlass13device_kernelIN5flash11enable_sm90INS1_16FlashAttnFwdSm90INS1_25CollectiveMainloopFwdSm90ILi2EN4cute5tupleIJNS5_1CILi1EEES8_S8_EEENS6_IJNS7_ILi64EEESA_SA_EEELi512ENS_10bfloat16_tEfNS_4arch4Sm90ELb0ELb1ELb1ELb0ELb0ELb0ELb0ELb0ELb0ELb1ELb0ELb0EEENS1_21CollectiveEpilogueFwdINS6_IJSA_NS7_ILi512EEESA_EEES9_SC_SE_Li256ELb0ELb1ELb0ELb0EEENS1_30DynamicPersistentTileSchedulerILi256ELi128ELb0ELb1ELb1EEEEEEEEEvNT_6ParamsE,@function
        .size           _ZN7cutlass13device_kernelIN5flash11enable_sm90INS1_16FlashAttnFwdSm90INS1_25CollectiveMainloopFwdSm90ILi2EN4cute5tupleIJNS5_1CILi1EEES8_S8_EEENS6_IJNS7_ILi64EEESA_SA_EEELi512ENS_10bfloat16_tEfNS_4arch4Sm90ELb0ELb1ELb1ELb0ELb0ELb0ELb0ELb0ELb0ELb1ELb0ELb0EEENS1_21CollectiveEpilogueFwdINS6_IJSA_NS7_ILi512EEESA_EEES9_SC_SE_Li256ELb0ELb1ELb0ELb0EEENS1_30DynamicPersistentTileSchedulerILi256ELi128ELb0ELb1ELb1EEEEEEEEEvNT_6ParamsE,(.L_x_15290 - _ZN7cutlass13device_kernelIN5flash11enable_sm90INS1_16FlashAttnFwdSm90INS1_25CollectiveMainloopFwdSm90ILi2EN4cute5tupleIJNS5_1CILi1EEES8_S8_EEENS6_IJNS7_ILi64EEESA_SA_EEELi512ENS_10bfloat16_tEfNS_4arch4Sm90ELb0ELb1ELb1ELb0ELb0ELb0ELb0ELb0ELb0ELb1ELb0ELb0EEENS1_21CollectiveEpilogueFwdINS6_IJSA_NS7_ILi512EEESA_EEES9_SC_SE_Li256ELb0ELb1ELb0ELb0EEENS1_30DynamicPersistentTileSchedulerILi256ELi128ELb0ELb1ELb1EEEEEEEEEvNT_6ParamsE)
        .other          _ZN7cutlass13device_kernelIN5flash11enable_sm90INS1_16FlashAttnFwdSm90INS1_25CollectiveMainloopFwdSm90ILi2EN4cute5tupleIJNS5_1CILi1EEES8_S8_EEENS6_IJNS7_ILi64EEESA_SA_EEELi512ENS_10bfloat16_tEfNS_4arch4Sm90ELb0ELb1ELb1ELb0ELb0ELb0ELb0ELb0ELb0ELb1ELb0ELb0EEENS1_21CollectiveEpilogueFwdINS6_IJSA_NS7_ILi512EEESA_EEES9_SC_SE_Li256ELb0ELb1ELb0ELb0EEENS1_30DynamicPersistentTileSchedulerILi256ELi128ELb0ELb1ELb1EEEEEEEEEvNT_6ParamsE,@"STO_CUDA_ENTRY STV_DEFAULT"
_ZN7cutlass13device_kernelIN5flash11enable_sm90INS1_16FlashAttnFwdSm90INS1_25CollectiveMainloopFwdSm90ILi2EN4cute5tupleIJNS5_1CILi1EEES8_S8_EEENS6_IJNS7_ILi64EEESA_SA_EEELi512ENS_10bfloat16_tEfNS_4arch4Sm90ELb0ELb1ELb1ELb0ELb0ELb0ELb0ELb0ELb0ELb1ELb0ELb0EEENS1_21CollectiveEpilogueFwdINS6_IJSA_NS7_ILi512EEESA_EEES9_SC_SE_Li256ELb0ELb1ELb0ELb0EEENS1_30DynamicPersistentTileSchedulerILi256ELi128ELb0ELb1ELb1EEEEEEEEEvNT_6ParamsE:
        /* <DEDUP_REMOVED lines=18> */
.L_x_4919:
[----:B------:R-:W-:Y:S05]  /*0120*/  BSYNC B0 ;  /* 0x0000000000007941 */ /* 0x000fea0003800000 */
.L_x_4918:
        /* <DEDUP_REMOVED lines=37> */
.L_x_4920:
        /* <DEDUP_REMOVED lines=22> */
.L_x_4921:
        /* <DEDUP_REMOVED lines=18> */
.L_x_4922:
        /* <DEDUP_REMOVED lines=22> */
.L_x_4923:
        /* <DEDUP_REMOVED lines=22> */
.L_x_4924:
[----:B------:R-:W-:Y:S01]  /*08c0*/  PLOP3.LUT P0, PT, PT, PT, UP0, 0x80, 0x0 ;  /* 0x000000000000781c */ /* 0x000fe20003f0f008 */
[----:B------:R-:W-:Y:S01]  /*08d0*/  UMOV UR41, 0x1 ;  /* 0x0000000100297882 */ /* 0x000fe20000000000 */
[----:B------:R-:W-:Y:S01]  /*08e0*/  NOP ;  /* 0x0000000000007918 */ /* 0x000fe20000000000 */
[----:B------:R-:W-:Y:S01]  /*08f0*/  USEL UR41, UR41, 0x2, !UP0 ;  /* 0x0000000229297887 */ /* 0x000fe2000c000000 */
[----:B------:R-:W-:Y:S01]  /*0900*/  ULDC.64 UR46, c[0x0][0x208] ;  /* 0x00008200002e7ab9 */ /* 0x000fe20000000a00 */
[----:B012-4-:R-:W-:Y:S08]  /*0910*/  BAR.SYNC.DEFER_BLOCKING 0x0 ;  /* 0x0000000000007b1d */ /* 0x017ff00000010000 */
[----:B------:R-:W-:Y:S05]  /*0920*/  @!P0 BRA `(.L_x_4925) ;  /* 0x0000010000348947 */ /* 0x000fea0003800000 */
.L_x_4926:
[----:B------:R-:W-:-:S08]  /*0930*/  NOP ;  /* 0x0000000000007918 */ /* 0x000fd00000000000 */
[----:B------:R-:W0:Y:S02]  /*0940*/  USETMAXREG.TRY_ALLOC.CTAPOOL UP0, 0xf0 ;  /* 0x000000f0000079c8 */ /* 0x000e240008000600 */
[----:B0-----:R-:W-:-:S13]  /*0950*/  PLOP3.LUT P0, PT, PT, PT, UP0, 0x80, 0x0 ;  /* 0x000000000000781c */ /* 0x001fda0003f0f008 */
[----:B------:R-:W-:Y:S05]  /*0960*/  @!P0 BRA `(.L_x_4926) ;  /* 0xfffffffc00f08947 */ /* 0x000fea000383ffff */
[----:B------:R-:W-:Y:S01]  /*0970*/  LOP3.LUT R2, R0, 0xffffff80, RZ, 0xc0, !PT ;  /* 0xffffff8000027812 */ /* 0x000fe200078ec0ff */
[----:B------:R-:W0:Y:S08]  /*0980*/  S2UR UR4, SR_CTAID.X ;  /* 0x00000000000479c3 */ /* 0x000e300000002500 */
[----:B------:R-:W-:Y:S06]  /*0990*/  BAR.ARV 0x4, 0x180 ;  /* 0x0106000000007b1d */ /* 0x000fec0000002000 */
[----:B------:R-:W-:-:S02]  /*09a0*/  ISETP.NE.AND P0, PT, R2, 0x80, PT ;  /* 0x000000800200780c */ /* 0x000fc40003f05270 */
[----:B------:R-:W0:Y:S11]  /*09b0*/  LDC R2, c[0x0][0xc38] ;  /* 0x00030e00ff027b82 */ /* 0x000e360000000800 */
        /* <DEDUP_REMOVED lines=17> */
[----:B------:R-:W-:Y:S02]  /*0ad0*/  LOP3.LUT R13, R8, 0xfffffffc, RZ, 0xc0, !PT ;  /* 0xfffffffc080d7812 */ /* 0x000fe400078ec0ff */
[----:B------:R-:W-:Y:S02]  /*0ae0*/  LEA.HI R2, R0, R5, RZ, 0x1 ;  /* 0x0000000500027211 */ /* 0x000fe400078f08ff */
[CC--:B------:R-:W-:Y:S01]  /*0af0*/  LEA.HI R7, R3.reuse, R216.reuse, RZ, 0x7 ;  /* 0x000000d803077211 */ /* 0x0c0fe200078f38ff */
[----:B------:R-:W-:Y:S01]  /*0b00*/  IMAD.IADD R13, R216, 0x1, -R13 ;  /* 0x00000001d80d7824 */ /* 0x000fe200078e0a0d */
[----:B------:R-:W-:Y:S02]  /*0b10*/  LOP3.LUT R4, R2, 0x1ffffffe, RZ, 0xc0, !PT ;  /* 0x1ffffffe02047812 */ /* 0x000fe400078ec0ff */
[----:B------:R-:W-:-:S02]  /*0b20*/  LEA.HI R2, R3, R216, RZ, 0x5 ;  /* 0x000000d803027211 */ /* 0x000fc400078f28ff */
[----:B------:R-:W-:Y:S01]  /*0b30*/  LOP3.LUT R11, R7, 0xffffff80, RZ, 0xc0, !PT ;  /* 0xffffff80070b7812 */ /* 0x000fe200078ec0ff */
[----:B------:R-:W-:Y:S01]  /*0b40*/  IMAD.IADD R6, R5, 0x1, -R4 ;  /* 0x0000000105067824 */ /* 0x000fe200078e0a04 */
[----:B------:R-:W-:Y:S01]  /*0b50*/  LOP3.LUT R5, R0, 0xfffffff0, RZ, 0xc0, !PT ;  /* 0xfffffff000057812 */ /* 0x000fe200078ec0ff */
[----:B0-----:R-:W-:Y:S01]  /*0b60*/  ULEA UR43, UR5, UR43, 0x18 ;  /* 0x0000002b052b7291 */ /* 0x001fe2000f8ec03f */
[--C-:B------:R-:W-:Y:S01]  /*0b70*/  SHF.R.S32.HI R4, RZ, 0x5, R2.reuse ;  /* 0x00000005ff047819 */ /* 0x100fe20000011402 */
[C---:B------:R-:W-:Y:S01]  /*0b80*/  IMAD.IADD R11, R216.reuse, 0x1, -R11 ;  /* 0x00000001d80b7824 */ /* 0x040fe200078e0a0b */
[----:B------:R-:W-:Y:S01]  /*0b90*/  SHF.R.S32.HI R9, RZ, 0x1f, R2 ;  /* 0x0000001fff097819 */ /* 0x000fe20000011402 */
[----:B------:R-:W-:Y:S01]  /*0ba0*/  IMAD.IADD R5, R216, 0x1, -R5 ;  /* 0x00000001d8057824 */ /* 0x000fe200078e0a05 */
[----:B------:R-:W-:Y:S01]  /*0bb0*/  LEA.HI R10, R13, R13, RZ, 0x1 ;  /* 0x0000000d0d0a7211 */ /* 0x000fe200078f08ff */
[----:B------:R-:W-:Y:S01]  /*0bc0*/  IMAD.SHL.U32 R6, R6, 0x8, RZ ;  /* 0x0000000806067824 */ /* 0x000fe200078e00ff */
[----:B------:R-:W-:-:S02]  /*0bd0*/  LEA.HI R9, R9, R4, RZ, 0x2 ;  /* 0x0000000409097211 */ /* 0x000fc400078f10ff */
[----:B------:R-:W-:Y:S02]  /*0be0*/  SHF.R.S32.HI R2, RZ, 0x1f, R5 ;  /* 0x0000001fff027819 */ /* 0x000fe40000011405 */
[----:B------:R-:W-:Y:S02]  /*0bf0*/  SHF.R.S32.HI R212, RZ, 0x7, R7 ;  /* 0x00000007ffd47819 */ /* 0x000fe40000011407 */
[----:B------:R-:W-:Y:S02]  /*0c00*/  LEA.HI R8, R2, R5, RZ, 0x3 ;  /* 0x0000000502087211 */ /* 0x000fe400078f18ff */
[----:B------:R-:W-:Y:S01]  /*0c10*/  LOP3.LUT R9, R9, 0x3ffffc, RZ, 0xc0, !PT ;  /* 0x003ffffc09097812 */ /* 0x000fe200078ec0ff */
[----:B------:R-:W-:Y:S01]  /*0c20*/  IMAD R12, R212, 0x100, R5 ;  /* 0x00000100d40c7824 */ /* 0x000fe200078e0205 */
[----:B------:R-:W-:Y:S02]  /*0c30*/  LOP3.LUT R14, R10, 0x1ffffffe, RZ, 0xc0, !PT ;  /* 0x1ffffffe0a0e7812 */ /* 0x000fe400078ec0ff */
[----:B------:R-:W-:Y:S01]  /*0c40*/  SHF.R.S32.HI R0, RZ, 0x1f, R11 ;  /* 0x0000001fff007819 */ /* 0x000fe2000001140b */
[----:B------:R-:W-:Y:S01]  /*0c50*/  IMAD.IADD R9, R4, 0x1, -R9 ;  /* 0x0000000104097824 */ /* 0x000fe200078e0a09 */
[C---:B------:R-:W-:Y:S01]  /*0c60*/  LOP3.LUT R10, R8.reuse, 0xfffffff8, RZ, 0xc0, !PT ;  /* 0xfffffff8080a7812 */ /* 0x040fe200078ec0ff */
[----:B------:R-:W-:Y:S01]  /*0c70*/  IMAD.SHL.U32 R8, R8, 0x40, RZ ;  /* 0x0000004008087824 */ /* 0x000fe200078e00ff */
[CC--:B------:R-:W-:Y:S01]  /*0c80*/  LEA.HI R2, R0.reuse, R11.reuse, RZ, 0x2 ;  /* 0x0000000b00027211 */ /* 0x0c0fe200078f10ff */
[----:B------:R-:W-:Y:S01]  /*0c90*/  IMAD R215, R9, 0x10, R12 ;  /* 0x0000001009d77824 */ /* 0x000fe200078e020c */
[----:B------:R-:W-:Y:S01]  /*0ca0*/  LEA.HI R3, R3, R216, RZ, 0x3 ;  /* 0x000000d803037211 */ /* 0x000fe200078f18ff */
[----:B------:R-:W-:Y:S01]  /*0cb0*/  IMAD.IADD R10, R5, 0x1, -R10 ;  /* 0x00000001050a7824 */ /* 0x000fe200078e0a0a */
[----:B------:R-:W-:Y:S01]  /*0cc0*/  LEA.HI R5, R0, R11, RZ, 0x5 ;  /* 0x0000000b00057211 */ /* 0x000fe200078f28ff */
[----:B------:R-:W-:Y:S01]  /*0cd0*/  IMAD.U32 R215, R215, 0x40, R6 ;  /* 0x00000040d7d77824 */ /* 0x000fe200078e0006 */
[----:B------:R-:W-:Y:S01]  /*0ce0*/  LOP3.LUT R12, R2, 0x7ffffffc, RZ, 0xc0, !PT ;  /* 0x7ffffffc020c7812 */ /* 0x000fe200078ec0ff */
[----:B------:R-:W-:Y:S01]  /*0cf0*/  IMAD.IADD R185, R13, 0x1, -R14 ;  /* 0x000000010db97824 */ /* 0x000fe200078e0a0e */
[----:B------:R-:W-:-:S02]  /*0d00*/  SHF.R.S32.HI R0, RZ, 0x2, R2 ;  /* 0x00000002ff007819 */ /* 0x000fc40000011402 */
[----:B------:R-:W-:Y:S01]  /*0d10*/  SHF.R.S32.HI R9, RZ, 0x1f, R2 ;  /* 0x0000001fff097819 */ /* 0x000fe20000011402 */
[----:B------:R-:W-:Y:S01]  /*0d20*/  IMAD.SHL.U32 R2, R10, 0x40, RZ ;  /* 0x000000400a027824 */ /* 0x000fe200078e00ff */
[----:B------:R-:W-:Y:S01]  /*0d30*/  LOP3.LUT R13, R8, 0x7ffffe00, RZ, 0xc0, !PT ;  /* 0x7ffffe00080d7812 */ /* 0x000fe200078ec0ff */
[----:B------:R-:W-:Y:S01]  /*0d40*/  IMAD.IADD R12, R11, 0x1, -R12 ;  /* 0x000000010b0c7824 */ /* 0x000fe200078e0a0c */
[----:B------:R-:W-:Y:S02]  /*0d50*/  LEA.HI R9, R9, R0, RZ, 0x3 ;  /* 0x0000000009097211 */ /* 0x000fe400078f18ff */
[----:B------:R-:W-:Y:S01]  /*0d60*/  LOP3.LUT R11, R2, 0x1c0, RZ, 0xc0, !PT ;  /* 0x000001c0020b7812 */ /* 0x000fe200078ec0ff */
[----:B------:R-:W-:Y:S01]  /*0d70*/  IMAD R13, R4, 0x400, R13 ;  /* 0x00000400040d7824 */ /* 0x000fe200078e020d */
[----:B------:R-:W-:Y:S01]  /*0d80*/  LOP3.LUT R9, R9, 0xfffffff8, RZ, 0xc0, !PT ;  /* 0xfffffff809097812 */ /* 0x000fe200078ec0ff */
[----:B------:R-:W-:Y:S01]  /*0d90*/  IMAD.SHL.U32 R2, R12, 0x2, RZ ;  /* 0x000000020c027824 */ /* 0x000fe200078e00ff */
[----:B------:R-:W-:-:S02]  /*0da0*/  LOP3.LUT R6, R11, 0x8, R6, 0xf8, !PT ;  /* 0x000000080b067812 */ /* 0x000fc400078ef806 */
[----:B------:R-:W-:Y:S01]  /*0db0*/  SHF.R.U32.HI R11, RZ, 0x3, R11 ;  /* 0x00000003ff0b7819 */ /* 0x000fe2000001160b */
[----:B------:R-:W-:Y:S01]  /*0dc0*/  IMAD.IADD R16, R0, 0x1, -R9 ;  /* 0x0000000100107824 */ /* 0x000fe200078e0a09 */
[----:B------:R-:W-:Y:S02]  /*0dd0*/  SHF.R.S32.HI R5, RZ, 0x5, R5 ;  /* 0x00000005ff057819 */ /* 0x000fe40000011405 */
[----:B------:R-:W-:Y:S02]  /*0de0*/  LOP3.LUT R6, R6, R11, RZ, 0x3c, !PT ;  /* 0x0000000b06067212 */ /* 0x000fe400078e3cff */
[----:B------:R-:W-:Y:S01]  /*0df0*/  R2P PR, R10, 0x6 ;  /* 0x000000060a007804 */ /* 0x000fe20000000000 */
[----:B------:R-:W-:Y:S01]  /*0e00*/  IMAD R16, R5, 0x10, R16 ;  /* 0x0000001005107824 */ /* 0x000fe200078e0210 */
[----:B------:R-:W-:Y:S01]  /*0e10*/  LOP3.LUT R5, R3, 0xfffffff8, RZ, 0xc0, !PT ;  /* 0xfffffff803057812 */ /* 0x000fe200078ec0ff */
[----:B------:R-:W-:Y:S01]  /*0e20*/  IMAD.IADD R6, R13, 0x1, R6 ;  /* 0x000000010d067824 */ /* 0x000fe200078e0206 */
[----:B------:R-:W-:Y:S01]  /*0e30*/  LEA.HI R7, R7, R212, RZ, 0x1 ;  /* 0x000000d407077211 */ /* 0x000fe200078f08ff */
[----:B------:R-:W-:Y:S01]  /*0e40*/  IMAD R185, R185, 0x8, R16 ;  /* 0x00000008b9b97824 */ /* 0x000fe200078e0210 */
[----:B------:R-:W-:Y:S01]  /*0e50*/  SEL R22, R22, 0xffffffe0, !P1 ;  /* 0xffffffe016167807 */ /* 0x000fe20004800000 */
[----:B------:R-:W-:Y:S01]  /*0e60*/  IMAD.IADD R210, R216, 0x1, -R5 ;  /* 0x00000001d8d27824 */ /* 0x000fe200078e0a05 */
[----:B------:R-:W-:-:S02]  /*0e70*/  LEA R18, R6, UR43, 0x1 ;  /* 0x0000002b06127c11 */ /* 0x000fc4000f8e08ff */
[----:B------:R-:W-:Y:S01]  /*0e80*/  LOP3.LUT R7, R7, 0xfffffe, RZ, 0xc0, !PT ;  /* 0x00fffffe07077812 */ /* 0x000fe200078ec0ff */
[----:B------:R-:W-:Y:S01]  /*0e90*/  IMAD.SHL.U32 R184, R210, 0x8, RZ ;  /* 0x00000008d2b87824 */ /* 0x000fe200078e00ff */
[----:B------:R-:W-:Y:S01]  /*0ea0*/  SHF.R.S32.HI R211, RZ, 0x3, R3 ;  /* 0x00000003ffd37819 */ /* 0x000fe20000011403 */
[----:B------:R-:W-:Y:S02]  /*0eb0*/  VIADD R23, R18, 0x26800 ;  /* 0x0002680012177836 */ /* 0x000fe40000000000 */
[C---:B------:R-:W-:Y:S02]  /*0ec0*/  VIADD R191, R184.reuse, 0x40 ;  /* 0x00000040b8bf7836 */ /* 0x040fe40000000000 */
        /* <DEDUP_REMOVED lines=17> */
[----:B------:R-:W-:Y:S02]  /*0fe0*/  IMAD.SHL.U32 R17, R7, 0x100, RZ ;  /* 0x0000010007117824 */ /* 0x000fe400078e00ff */
[----:B------:R-:W-:-:S07]  /*0ff0*/  IMAD.IADD R22, R22, 0x1, R19 ;  /* 0x0000000116167824 */ /* 0x000fce00078e0213 */
.L_x_5031:
        /* <DEDUP_REMOVED lines=12> */
[----:B01234-:R-:W-:Y:S05]  /*10c0*/  @!P0 BRA `(.L_x_4927) ;  /* 0x0000000000208947 */ /* 0x01ffea0003800000 */
        /* <DEDUP_REMOVED lines=8> */
.L_x_4927:
[----:B------:R-:W-:Y:S01]  /*1150*/  ULDC UR7, c[0x0][0xc54] ;  /* 0x0003150000077ab9 */ /* 0x000fe20000000800 */
[----:B------:R-:W-:Y:S01]  /*1160*/  UMOV UR6, UR9 ;  /* 0x0000000900067c82 */ /* 0x000fe20008000000 */
[----:B------:R-:W-:-:S11]  /*1170*/  UISETP.NE.AND UP0, UPT, UR7, 0x1, UPT ;  /* 0x000000010700788c */ /* 0x000fd6000bf05270 */
[----:B------:R-:W-:Y:S02]  /*1180*/  @UP0 ULDC.64 UR10, c[0x0][0xc58] ;  /* 0x00031600000a0ab9 */ /* 0x000fe40000000a00 */
[----:B------:R-:W-:-:S04]  /*1190*/  UIMAD.WIDE.U32 UR4, UR9, UR10, URZ ;  /* 0x0000000a090472a5 */ /* 0x000fc8000f8e003f */
[----:B------:R-:W-:-:S04]  /*11a0*/  @UP0 USHF.R.U32.HI UR6, URZ, UR11, UR5 ;  /* 0x0000000b3f060299 */ /* 0x000fc80008011605 */
[----:B------:R-:W-:-:S12]  /*11b0*/  UIMAD UR4, UR6, UR7, URZ ;  /* 0x00000007060472a4 */ /* 0x000fd8000f8e023f */
.L_x_4928:
[----:B------:R-:W-:Y:S01]  /*11c0*/  ULDC UR39, c[0x0][0xc48] ;  /* 0x0003120000277ab9 */ /* 0x000fe20000000800 */
[----:B------:R-:W-:Y:S01]  /*11d0*/  ULDC.64 UR10, c[0x0][0x418] ;  /* 0x00010600000a7ab9 */ /* 0x000fe20000000a00 */
[----:B------:R-:W-:Y:S02]  /*11e0*/  UISETP.NE.AND UP1, UPT, UR39, 0x1, UPT ;  /* 0x000000012700788c */ /* 0x000fe4000bf25270 */
[----:B------:R-:W-:Y:S02]  /*11f0*/  UISETP.NE.U32.AND UP0, UPT, UR10, URZ, UPT ;  /* 0x0000003f0a00728c */ /* 0x000fe4000bf05070 */
[----:B------:R-:W-:Y:S02]  /*1200*/  UIADD3 UR4, UR9, -UR4, URZ ;  /* 0x8000000409047290 */ /* 0x000fe4000fffe03f */
[----:B------:R-:W-:Y:S01]  /*1210*/  UISETP.NE.AND.EX UP0, UPT, UR11, URZ, UPT, UP0 ;  /* 0x0000003f0b00728c */ /* 0x000fe2000bf05300 */
[----:B------:R-:W-:Y:S01]  /*1220*/  ULDC UR7, c[0x0][0xc54] ;  /* 0x0003150000077ab9 */ /* 0x000fe20000000800 */
[----:B------:R-:W-:Y:S01]  /*1230*/  ULDC UR49, c[0x0][0x424] ;  /* 0x0001090000317ab9 */ /* 0x000fe20000000800 */
[----:B------:R-:W-:-:S02]  /*1240*/  UISETP.NE.AND UP2, UPT, UR45, 0x1, UPT ;  /* 0x000000012d00788c */ /* 0x000fc4000bf45270 */
[----:B------:R-:W-:Y:S02]  /*1250*/  ULOP3.LUT UR5, URZ, UR6, URZ, 0x33, !UPT ;  /* 0x000000063f057292 */ /* 0x000fe4000f8e333f */
[----:B------:R-:W-:Y:S02]  /*1260*/  UIMAD UR8, UR8, UR7, UR4 ;  /* 0x00000007080872a4 */ /* 0x000fe4000f8e0204 */
[----:B------:R-:W-:Y:S01]  /*1270*/  USEL UR49, UR49, 0x1, UP0 ;  /* 0x0000000131317887 */ /* 0x000fe20008000000 */
[----:B------:R-:W-:Y:S01]  /*1280*/  PLOP3.LUT P0, PT, PT, PT, UP2, 0x80, 0x0 ;  /* 0x000000000000781c */ /* 0x000fe20003f0f028 */
[----:B------:R-:W-:Y:S01]  /*1290*/  ULDC UR40, c[0x0][0xc3c] ;  /* 0x00030f0000287ab9 */ /* 0x000fe20000000800 */
[----:B------:R-:W-:Y:S01]  /*12a0*/  ULDC UR6, c[0x0][0x2f0] ;  /* 0x0000bc0000067ab9 */ /* 0x000fe20000000800 */
[----:B------:R-:W-:Y:S01]  /*12b0*/  @UP1 ULDC UR4, c[0x0][0xc4c] ;  /* 0x0003130000041ab9 */ /* 0x000fe20000000800 */
[----:B------:R-:W-:Y:S02]  /*12c0*/  UIADD3 UR40, UR5, UR40, URZ ;  /* 0x0000002805287290 */ /* 0x000fe4000fffe03f */
[----:B------:R-:W-:-:S02]  /*12d0*/  UIMAD.WIDE.U32 UR4, UR8, UR4, URZ ;  /* 0x00000004080472a5 */ /* 0x000fc4000f8e003f */
[----:B------:R-:W-:Y:S01]  /*12e0*/  UIMAD UR7, UR49, UR6, 0x3f ;  /* 0x0000003f310774a4 */ /* 0x000fe2000f8e0206 */
[----:B------:R-:W-:Y:S01]  /*12f0*/  @UP1 ULDC UR9, c[0x0][0xc50] ;  /* 0x0003140000091ab9 */ /* 0x000fe20000000800 */
[----:B------:R-:W-:Y:S01]  /*1300*/  UMOV UR42, UR8 ;  /* 0x00000008002a7c82 */ /* 0x000fe20008000000 */
[----:B------:R-:W-:Y:S02]  /*1310*/  @UP1 USHF.R.U32.HI UR42, URZ, UR9, UR5 ;  /* 0x000000093f2a1299 */ /* 0x000fe40008011605 */
[----:B------:R-:W-:Y:S02]  /*1320*/  USHF.R.S32.HI UR4, URZ, 0x1f, UR7 ;  /* 0x0000001f3f047899 */ /* 0x000fe40008011407 */
[----:B------:R-:W-:Y:S02]  /*1330*/  UIADD3 UR5, -UR42, URZ, URZ ;  /* 0x0000003f2a057290 */ /* 0x000fe4000fffe13f */
[----:B------:R-:W-:Y:S02]  /*1340*/  ULEA.HI UR4, UR4, UR7, URZ, 0x6 ;  /* 0x0000000704047291 */ /* 0x000fe4000f8f303f */
[----:B------:R-:W-:-:S02]  /*1350*/  USHF.L.U32 UR40, UR40, 0x6, URZ ;  /* 0x0000000628287899 */ /* 0x000fc4000800063f */
[----:B------:R-:W-:Y:S02]  /*1360*/  UIMAD UR39, UR39, UR5, UR8 ;  /* 0x00000005272772a4 */ /* 0x000fe4000f8e0208 */
[----:B------:R-:W-:Y:S01]  /*1370*/  USHF.R.S32.HI UR50, URZ, 0x6, UR4 ;  /* 0x000000063f327899 */ /* 0x000fe20008011404 */
[----:B------:R-:W-:Y:S11]  /*1380*/  @!P0 BRA `(.L_x_4929) ;  /* 0x0000002000348947 */ /* 0x000ff60003800000 */
[----:B------:R-:W0:Y:S01]  /*1390*/  LDC R0, c[0x0][0x448] ;  /* 0x00011200ff007b82 */ /* 0x000e220000000800 */
[----:B------:R-:W-:Y:S01]  /*13a0*/  UIADD3 UR7, UR40, 0x3f, URZ ;  /* 0x0000003f28077890 */ /* 0x000fe2000fffe03f */
[----:B------:R-:W-:Y:S02]  /*13b0*/  ULDC UR5, c[0x0][0x288] ;  /* 0x0000a20000057ab9 */ /* 0x000fe40000000800 */
[----:B------:R-:W-:-:S04]  /*13c0*/  UIADD3 UR4, -UR5, 0x1, URZ ;  /* 0x0000000105047890 */ /* 0x000fc8000fffe13f */
[----:B------:R-:W1:Y:S01]  /*13d0*/  LDC.64 R6, c[0x0][0x9e0] ;  /* 0x00027800ff067b82 */ /* 0x000e620000000a00 */
[----:B------:R-:W-:Y:S01]  /*13e0*/  UIMAD UR4, UR49, UR6, UR4 ;  /* 0x00000006310472a4 */ /* 0x000fe2000f8e0204 */
[----:B0-----:R-:W-:Y:S01]  /*13f0*/  ISETP.NE.AND P1, PT, R0, 0x1, PT ;  /* 0x000000010000780c */ /* 0x001fe20003f25270 */
[----:B------:R-:W-:Y:S01]  /*1400*/  IMAD.U32 R0, RZ, RZ, UR7 ;  /* 0x00000007ff007e24 */ /* 0x000fe2000f8e00ff */
[----:B-1----:R-:W-:-:S11]  /*1410*/  ISETP.GE.AND P2, PT, R7, 0x1, PT ;  /* 0x000000010700780c */ /* 0x002fd60003f46270 */
[----:B------:R-:W0:Y:S08]  /*1420*/  @P1 LDC R3, c[0x0][0x44c] ;  /* 0x00011300ff031b82 */ /* 0x000e300000000800 */
[----:B------:R-:W1:Y:S01]  /*1430*/  @P1 LDC R4, c[0x0][0x450] ;  /* 0x00011400ff041b82 */ /* 0x000e620000000800 */
[----:B0-----:R-:W-:-:S05]  /*1440*/  @P1 IMAD.HI.U32 R3, R3, UR7, RZ ;  /* 0x0000000703031c27 */ /* 0x001fca000f8e00ff */
[----:B-1----:R-:W-:-:S05]  /*1450*/  @P1 SHF.R.U32.HI R0, RZ, R4, R3 ;  /* 0x00000004ff001219 */ /* 0x002fca0000011603 */
[----:B------:R-:W-:-:S04]  /*1460*/  VIADD R9, R0, UR4 ;  /* 0x0000000400097c36 */ /* 0x000fc80008000000 */
        /* <DEDUP_REMOVED lines=12> */
.L_x_4931:
[----:B------:R-:W-:-:S13]  /*1530*/  ISETP.NE.AND P0, PT, R7, 0x1, PT ;  /* 0x000000010700780c */ /* 0x000fda0003f05270 */
[----:B------:R-:W0:Y:S02]  /*1540*/  @P0 LDC.64 R4, c[0x0][0x9e8] ;  /* 0x00027a00ff040b82 */ /* 0x000e240000000a00 */
[----:B0-----:R-:W-:-:S05]  /*1550*/  @P0 IMAD.HI.U32 R4, R3, R4, RZ ;  /* 0x0000000403040227 */ /* 0x001fca00078e00ff */
[----:B------:R-:W-:-:S07]  /*1560*/  @P0 SHF.R.U32.HI R3, RZ, R5, R4 ;  /* 0x00000005ff030219 */ /* 0x000fce0000011604 */
.L_x_4932:
[----:B------:R-:W-:-:S05]  /*1570*/  IMAD R3, R3, R7, R7 ;  /* 0x0000000703037224 */ /* 0x000fca00078e0207 */
[----:B------:R-:W-:-:S07]  /*1580*/  VIMNMX R0, R0, R3, PT ;  /* 0x0000000300007248 */ /* 0x000fce0003fe0100 */
.L_x_4930:
[----:B------:R-:W0:Y:S01]  /*1590*/  @P1 LDC R5, c[0x0][0x44c] ;  /* 0x00011300ff051b82 */ /* 0x000e220000000800 */
[----:B------:R-:W-:Y:S01]  /*15a0*/  VIADD R0, R0, 0x3f ;  /* 0x0000003f00007836 */ /* 0x000fe20000000000 */
[----:B------:R-:W-:Y:S01]  /*15b0*/  UIMAD UR6, UR49, UR6, -UR5 ;  /* 0x00000006310672a4 */ /* 0x000fe2000f8e0a05 */
[----:B------:R-:W-:Y:S01]  /*15c0*/  IMAD.U32 R4, RZ, RZ, UR40 ;  /* 0x00000028ff047e24 */ /* 0x000fe2000f8e00ff */
[----:B------:R-:W-:Y:S02]  /*15d0*/  ULDC UR4, c[0x0][0x9dc] ;  /* 0x0002770000047ab9 */ /* 0x000fe40000000800 */
[----:B------:R-:W-:Y:S02]  /*15e0*/  SHF.R.S32.HI R3, RZ, 0x1f, R0 ;  /* 0x0000001fff037819 */ /* 0x000fe40000011400 */
[----:B------:R-:W1:Y:S02]  /*15f0*/  @P1 LDC R6, c[0x0][0x450] ;  /* 0x00011400ff061b82 */ /* 0x000e640000000800 */
[----:B------:R-:W-:-:S04]  /*1600*/  LEA.HI R3, R3, R0, RZ, 0x6 ;  /* 0x0000000003037211 */ /* 0x000fc800078f30ff */
[----:B------:R-:W-:Y:S01]  /*1610*/  SHF.R.S32.HI R3, RZ, 0x6, R3 ;  /* 0x00000006ff037819 */ /* 0x000fe20000011403 */
[----:B0-----:R-:W-:-:S05]  /*1620*/  @P1 IMAD.HI.U32 R5, R5, UR40, RZ ;  /* 0x0000002805051c27 */ /* 0x001fca000f8e00ff */
[----:B-1----:R-:W-:-:S05]  /*1630*/  @P1 SHF.R.U32.HI R4, RZ, R6, R5 ;  /* 0x00000006ff041219 */ /* 0x002fca0000011605 */
[----:B------:R-:W-:Y:S01]  /*1640*/  VIADD R0, R4, UR6 ;  /* 0x0000000604007c36 */ /* 0x000fe20008000000 */
[----:B------:R-:W-:-:S03]  /*1650*/  VIMNMX R4, R3, UR50, PT ;  /* 0x0000003203047c48 */ /* 0x000fc6000bfe0100 */
        /* <DEDUP_REMOVED lines=11> */
.L_x_4934:
[----:B------:R-:W-:-:S13]  /*1710*/  ISETP.NE.AND P0, PT, R7, 0x1, PT ;  /* 0x000000010700780c */ /* 0x000fda0003f05270 */
[----:B------:R-:W0:Y:S02]  /*1720*/  @P0 LDC.64 R8, c[0x0][0x9e8] ;  /* 0x00027a00ff080b82 */ /* 0x000e240000000a00 */
[----:B0-----:R-:W-:-:S05]  /*1730*/  @P0 IMAD.HI.U32 R6, R0, R8, RZ ;  /* 0x0000000800060227 */ /* 0x001fca00078e00ff */
[----:B------:R-:W-:-:S07]  /*1740*/  @P0 SHF.R.U32.HI R0, RZ, R9, R6 ;  /* 0x00000009ff000219 */ /* 0x000fce0000011606 */
.L_x_4935:
[----:B------:R-:W-:-:S05]  /*1750*/  IMAD R0, R0, R7, RZ ;  /* 0x0000000700007224 */ /* 0x000fca00078e02ff */
[----:B------:R-:W-:-:S07]  /*1760*/  VIMNMX R3, R3, R0, !PT ;  /* 0x0000000003037248 */ /* 0x000fce0007fe0100 */
.L_x_4933:
[----:B------:R-:W-:Y:S01]  /*1770*/  SHF.R.S32.HI R6, RZ, 0x1f, R3 ;  /* 0x0000001fff067819 */ /* 0x000fe20000011403 */
[----:B------:R-:W-:Y:S01]  /*1780*/  IMAD.MOV.U32 R0, RZ, RZ, RZ ;  /* 0x000000ffff007224 */ /* 0x000fe200078e00ff */
[----:B------:R-:W-:Y:S02]  /*1790*/  PLOP3.LUT P0, PT, PT, PT, PT, 0x80, 0x0 ;  /* 0x000000000000781c */ /* 0x000fe40003f0f070 */
[----:B------:R-:W-:Y:S02]  /*17a0*/  CS2R R150, SRZ ;  /* 0x0000000000967805 */ /* 0x000fe4000001ff00 */
[----:B------:R-:W-:Y:S01]  /*17b0*/  LEA.HI R6, R6, R3, RZ, 0x6 ;  /* 0x0000000306067211 */ /* 0x000fe200078f30ff */
[----:B------:R-:W-:Y:S01]  /*17c0*/  IMAD.MOV.U32 R3, RZ, RZ, RZ ;  /* 0x000000ffff037224 */ /* 0x000fe200078e00ff */
[----:B------:R-:W-:Y:S02]  /*17d0*/  CS2R R148, SRZ ;  /* 0x0000000000947805 */ /* 0x000fe4000001ff00 */
[----:B------:R-:W-:-:S02]  /*17e0*/  CS2R R168, SRZ ;  /* 0x0000000000a87805 */ /* 0x000fc4000001ff00 */
[----:B------:R-:W-:Y:S02]  /*17f0*/  SHF.R.S32.HI R5, RZ, 0x6, R6 ;  /* 0x00000006ff057819 */ /* 0x000fe40000011406 */
[----:B------:R-:W-:Y:S02]  /*1800*/  CS2R R166, SRZ ;  /* 0x0000000000a67805 */ /* 0x000fe4000001ff00 */
        /* <DEDUP_REMOVED lines=63> */
[----:B------:R-:W-:Y:S06]  /*1c00*/  @!P1 BRA `(.L_x_4936) ;  /* 0x000000c000b89947 */ /* 0x000fec0003800000 */
        /* <DEDUP_REMOVED lines=14> */
.L_x_4937:
[----:B------:R-:W-:Y:S01]  /*1cf0*/  ULEA UR21, UR36, UR43, 0x3 ;  /* 0x0000002b24157291 */ /* 0x000fe2000f8e183f */
[----:B------:R-:W-:-:S05]  /*1d00*/  IMAD.U32 R0, RZ, RZ, UR37 ;  /* 0x00000025ff007e24 */ /* 0x000fca000f8e00ff */
[----:B------:R-:W-:-:S04]  /*1d10*/  SHF.L.U32 R0, R0, 0x1f, RZ ;  /* 0x0000001f00007819 */ /* 0x000fc800000006ff */
[----:B------:R-:W0:Y:S02]  /*1d20*/  SYNCS.PHASECHK.TRANS64.TRYWAIT P1, [UR21+0x28c50], R0 ;  /* 0x028c5000ff0075a7 */ /* 0x000e240008020155 */
[----:B0-----:R-:W-:Y:S05]  /*1d30*/  @!P1 BRA `(.L_x_4938) ;  /* 0x0000014400349947 */ /* 0x001fea0003800000 */
.L_x_5157:
[----:B------:R-:W-:Y:S01]  /*1d40*/  BAR.SYNC.DEFER_BLOCKING 0xe, 0x100 ;  /* 0x0384000000007b1d */ /* 0x000fe20000010000 */
[----:B------:R-:W-:Y:S01]  /*1d50*/  UIADD3 UR4, UR43, 0x26800, URZ ;  /* 0x000268002b047890 */ /* 0x000fe2000fffe03f */
[----:B------:R-:W-:Y:S01]  /*1d60*/  VIADD R4, R4, 0xfffffffe ;  /* 0xfffffffe04047836 */ /* 0x000fe20000000000 */
[----:B------:R-:W-:Y:S01]  /*1d70*/  ULEA UR18, UR36, UR20, 0xc ;  /* 0x0000001424127291 */ /* 0x000fe2000f8e603f */
[----:B0-----:R-:W-:Y:S01]  /*1d80*/  IMAD.U32 R0, RZ, RZ, UR21 ;  /* 0x00000015ff007e24 */ /* 0x001fe2000f8e00ff */
[----:B------:R-:W-:Y:S01]  /*1d90*/  USHF.R.U32.HI UR4, URZ, 0x4, UR4 ;  /* 0x000000043f047899 */ /* 0x000fe20008011604 */
[----:B------:R-:W-:Y:S01]  /*1da0*/  UMOV UR19, 0x40000040 ;  /* 0x4000004000137882 */ /* 0x000fe20000000000 */
[----:B------:R-:W-:Y:S02]  /*1db0*/  UMOV UR17, 0x40000040 ;  /* 0x4000004000117882 */ /* 0x000fe40000000000 */
[----:B------:R-:W-:Y:S01]  /*1dc0*/  ULOP3.LUT UR4, UR4, 0x3fff, URZ, 0xc0, !UPT ;  /* 0x00003fff04047892 */ /* 0x000fe2000f8ec03f */
[----:B------:R-:W0:Y:S01]  /*1dd0*/  S2R R3, SR_TID.X ;  /* 0x0000000000037919 */ /* 0x000e220000002100 */
[----:B------:R-:W-:Y:S01]  /*1de0*/  UIADD3 UR6, UR18, 0x80, URZ ;  /* 0x0000008012067890 */ /* 0x000fe2000fffe03f */
[----:B------:R-:W-:Y:S01]  /*1df0*/  ISETP.GE.AND P1, PT, R4, R5, PT ;  /* 0x000000050400720c */ /* 0x000fe20003f26270 */
[----:B------:R-:W-:Y:S01]  /*1e00*/  ULOP3.LUT UR16, UR4, 0x10000, URZ, 0xfc, !UPT ;  /* 0x0001000004107892 */ /* 0x000fe2000f8efc3f */
[----:B------:R-:W-:Y:S01]  /*1e10*/  UMOV UR7, 0x40000040 ;  /* 0x4000004000077882 */ /* 0x000fe20000000000 */
[----:B------:R-:W-:-:S02]  /*1e20*/  UMOV UR5, 0x40000040 ;  /* 0x4000004000057882 */ /* 0x000fc40000000000 */
[----:B------:R-:W-:Y:S02]  /*1e30*/  UIADD3 UR4, UR16, 0x2, URZ ;  /* 0x0000000210047890 */ /* 0x000fe4000fffe03f */
[----:B------:R-:W-:Y:S02]  /*1e40*/  UIADD3 UR10, UR18, 0x100, URZ ;  /* 0x00000100120a7890 */ /* 0x000fe4000fffe03f */
[----:B------:R-:W-:Y:S01]  /*1e50*/  UIADD3 UR8, UR16, 0x4, URZ ;  /* 0x0000000410087890 */ /* 0x000fe2000fffe03f */
[----:B------:R-:W-:Y:S01]  /*1e60*/  UMOV UR11, 0x40000040 ;  /* 0x40000040000b7882 */ /* 0x000fe20000000000 */
[----:B------:R-:W-:Y:S01]  /*1e70*/  WARPGROUP.ARRIVE ;  /* 0x00000000000079c5 */ /* 0x000fe20000000000 */
[----:B------:R-:W-:Y:S01]  /*1e80*/  UMOV UR9, 0x40000040 ;  /* 0x4000004000097882 */ /* 0x000fe20000000000 */
[----:B------:R-:W-:Y:S02]  /*1e90*/  UIADD3 UR14, UR18, 0x180, URZ ;  /* 0x00000180120e7890 */ /* 0x000fe4000fffe03f */
[----:B------:R-:W-:-:S02]  /*1ea0*/  UIADD3 UR12, UR16, 0x6, URZ ;  /* 0x00000006100c7890 */ /* 0x000fc4000fffe03f */
[----:B------:R-:W-:Y:S01]  /*1eb0*/  HGMMA.64x256x16.F32.BF16 R24, gdesc[UR16].tnspB, RZ, !UPT, gsb0 ;  /* 0x43e00000101879f0 */ /* 0x000fe2000c0018ff */
[----:B------:R-:W-:Y:S01]  /*1ec0*/  UMOV UR15, 0x40000040 ;  /* 0x40000040000f7882 */ /* 0x000fe20000000000 */
        /* <DEDUP_REMOVED lines=20> */
.L_x_4944:
[----:B------:R-:W-:Y:S01]  /*2010*/  BAR.SYNC.DEFER_BLOCKING 0xe, 0x100 ;  /* 0x0384000000007b1d */ /* 0x000fe20000010000 */
[----:B------:R-:W-:Y:S01]  /*2020*/  IMAD.U32 R3, RZ, RZ, UR36 ;  /* 0x00000024ff037e24 */ /* 0x000fe2000f8e00ff */
[----:B------:R-:W-:Y:S01]  /*2030*/  UIADD3 UR36, UR36, 0x1, URZ ;  /* 0x0000000124247890 */ /* 0x000fe2000fffe03f */
[C---:B------:R-:W-:Y:S01]  /*2040*/  ISETP.GT.AND P3, PT, R4.reuse, R5, PT ;  /* 0x000000050400720c */ /* 0x040fe20003f64270 */
[----:B------:R-:W-:Y:S02]  /*2050*/  VIADD R4, R4, 0xffffffff ;  /* 0xffffffff04047836 */ /* 0x000fe40000000000 */
[----:B01----:R-:W-:Y:S01]  /*2060*/  IMAD R0, R3, 0x40, R16 ;  /* 0x0000004003007824 */ /* 0x003fe200078e0210 */
        /* <DEDUP_REMOVED lines=137> */
.L_x_4940:
[----:B------:R-:W-:Y:S01]  /*2900*/  ULEA UR21, UR36, UR43, 0x3 ;  /* 0x0000002b24157291 */ /* 0x000fe2000f8e183f */
[----:B------:R-:W-:-:S05]  /*2910*/  IMAD.U32 R0, RZ, RZ, UR37 ;  /* 0x00000025ff007e24 */ /* 0x000fca000f8e00ff */
[----:B------:R-:W-:-:S04]  /*2920*/  SHF.L.U32 R0, R0, 0x1f, RZ ;  /* 0x0000001f00007819 */ /* 0x000fc800000006ff */
[----:B------:R0:W1:Y:S01]  /*2930*/  SYNCS.PHASECHK.TRANS64.TRYWAIT P1, [UR21+0x28c50], R0 ;  /* 0x028c5000ff0075a7 */ /* 0x0000620008020155 */
[----:B------:R-:W-:Y:S05]  /*2940*/  @!P0 BRA `(.L_x_4941) ;  /* 0x0000000000048947 */ /* 0x000fea0003800000 */
[----:B------:R-:W-:Y:S01]  /*2950*/  BPT.TRAP 0x1 ;  /* 0x000000040000795c */ /* 0x000fe20000300000 */
.L_x_4941:
[----:B-1----:R-:W-:Y:S05]  /*2960*/  @P1 BRA `(.L_x_4942) ;  /* 0x0000000000081947 */ /* 0x002fea0003800000 */
[----:B------:R-:W1:Y:S02]  /*2970*/  SYNCS.PHASECHK.TRANS64.TRYWAIT P1, [UR21+0x28c50], R0 ;  /* 0x028c5000ff0075a7 */ /* 0x000e640008020155 */
[----:B-1----:R-:W-:Y:S05]  /*2980*/  @!P1 BRA `(.L_x_4943) ;  /* 0x0000013800389947 */ /* 0x002fea0003800000 */
.L_x_4942:
[----:B------:R-:W-:Y:S01]  /*2990*/  ULEA UR18, UR36, UR20, 0xc ;  /* 0x0000001424127291 */ /* 0x000fe2000f8e603f */
[----:B------:R-:W-:Y:S01]  /*29a0*/  WARPGROUP.ARRIVE ;  /* 0x00000000000079c5 */ /* 0x000fe20000000000 */
[----:B------:R-:W-:Y:S01]  /*29b0*/  UMOV UR19, 0x40000040 ;  /* 0x4000004000137882 */ /* 0x000fe20000000000 */
[----:B------:R-:W-:Y:S01]  /*29c0*/  UMOV UR7, 0x40000040 ;  /* 0x4000004000077882 */ /* 0x000fe20000000000 */
[----:B------:R-:W-:Y:S01]  /*29d0*/  UIADD3 UR6, UR18, 0x80, URZ ;  /* 0x0000008012067890 */ /* 0x000fe2000fffe03f */
[----:B01----:R-:W-:Y:S01]  /*29e0*/  IMAD.U32 R0, RZ, RZ, UR21 ;  /* 0x00000015ff007e24 */ /* 0x003fe2000f8e00ff */
[----:B------:R-:W-:Y:S01]  /*29f0*/  UIADD3 UR10, UR18, 0x100, URZ ;  /* 0x00000100120a7890 */ /* 0x000fe2000fffe03f */
[----:B------:R-:W-:Y:S02]  /*2a00*/  UMOV UR11, 0x40000040 ;  /* 0x40000040000b7882 */ /* 0x000fe40000000000 */
[----:B------:R-:W-:Y:S01]  /*2a10*/  HGMMA.64x256x16.F32.BF16 R24, gdesc[UR16].tnspB, R24, gsb0 ;  /* 0x43e00000101879f0 */ /* 0x000fe20008001818 */
[----:B------:R-:W-:Y:S01]  /*2a20*/  UIADD3 UR14, UR18, 0x180, URZ ;  /* 0x00000180120e7890 */ /* 0x000fe2000fffe03f */
[----:B------:R-:W-:Y:S01]  /*2a30*/  @!P2 VIADD R0, R0, 0x28c60 ;  /* 0x00028c600000a836 */ /* 0x000fe20000000000 */
[----:B------:R-:W-:-:S04]  /*2a40*/  UMOV UR15, 0x40000040 ;  /* 0x40000040000f7882 */ /* 0x000fc80000000000 */
[----:B------:R-:W-:Y:S01]  /*2a50*/  @!P2 PRMT R0, RZ, 0x654, R0 ;  /* 0x00000654ff00a816 */ /* 0x000fe20000000000 */
        /* <DEDUP_REMOVED lines=16> */
.L_x_4939:
[----:B------:R-:W-:Y:S01]  /*2b60*/  BAR.SYNC.DEFER_BLOCKING 0xe, 0x100 ;  /* 0x0384000000007b1d */ /* 0x000fe20000010000 */
[----:B------:R-:W-:Y:S01]  /*2b70*/  IMAD.U32 R3, RZ, RZ, UR36 ;  /* 0x00000024ff037e24 */ /* 0x000fe2000f8e00ff */
[----:B------:R-:W-:Y:S01]  /*2b80*/  UIADD3 UR36, UR36, 0x1, URZ ;  /* 0x0000000124247890 */ /* 0x000fe2000fffe03f */
[----:B------:R-:W-:Y:S02]  /*2b90*/  PLOP3.LUT P0, PT, PT, PT, PT, 0x8, 0x0 ;  /* 0x000000000000781c */ /* 0x000fe40003f0e170 */
        /* <DEDUP_REMOVED lines=140> */
.L_x_4929:
[----:B------:R-:W-:Y:S01]  /*3460*/  ULDC UR4, c[0x0][0x448] ;  /* 0x0001120000047ab9 */ /* 0x000fe20000000800 */
[----:B------:R-:W-:Y:S02]  /*3470*/  UIADD3 UR7, UR40, 0x3f, URZ ;  /* 0x0000003f28077890 */ /* 0x000fe4000fffe03f */
[----:B------:R-:W-:Y:S01]  /*3480*/  UISETP.NE.AND UP0, UPT, UR4, 0x1, UPT ;  /* 0x000000010400788c */ /* 0x000fe2000bf05270 */
[----:B------:R-:W-:Y:S02]  /*3490*/  ULDC UR11, c[0x0][0x288] ;  /* 0x0000a200000b7ab9 */ /* 0x000fe40000000800 */
[----:B------:R-:W-:Y:S01]  /*34a0*/  ULDC.64 UR4, c[0x0][0x9e0] ;  /* 0x0002780000047ab9 */ /* 0x000fe20000000a00 */
[----:B------:R-:W-:Y:S02]  /*34b0*/  UIADD3 UR10, -UR11, 0x1, URZ ;  /* 0x000000010b0a7890 */ /* 0x000fe4000fffe13f */
[----:B------:R-:W-:Y:S02]  /*34c0*/  UISETP.GE.AND UP1, UPT, UR5, 0x1, UPT ;  /* 0x000000010500788c */ /* 0x000fe4000bf26270 */
[----:B------:R-:W-:-:S03]  /*34d0*/  UIMAD UR10, UR49, UR6, UR10 ;  /* 0x00000006310a72a4 */ /* 0x000fc6000f8e020a */
[----:B------:R-:W-:Y:S01]  /*34e0*/  @UP0 ULDC UR8, c[0x0][0x44c] ;  /* 0x0001130000080ab9 */ /* 0x000fe20000000800 */
[----:B------:R-:W-:Y:S01]  /*34f0*/  PLOP3.LUT P1, PT, PT, PT, UP1, 0x80, 0x0 ;  /* 0x000000000000781c */ /* 0x000fe20003f2f018 */
[----:B------:R-:W-:Y:S01]  /*3500*/  UIMAD.WIDE.U32 UR8, UR7, UR8, URZ ;  /* 0x00000008070872a5 */ /* 0x000fe2000f8e003f */
[----:B------:R-:W-:-:S03]  /*3510*/  @UP0 ULDC UR12, c[0x0][0x450] ;  /* 0x00011400000c0ab9 */ /* 0x000fc60000000800 */
[----:B------:R-:W-:-:S04]  /*3520*/  @UP0 USHF.R.U32.HI UR7, URZ, UR12, UR9 ;  /* 0x0000000c3f070299 */ /* 0x000fc80008011609 */
[----:B------:R-:W-:-:S04]  /*3530*/  UIADD3 UR8, UR10, UR7, URZ ;  /* 0x000000070a087290 */ /* 0x000fc8000fffe03f */
        /* <DEDUP_REMOVED lines=12> */
.L_x_4946:
[----:B------:R-:W-:-:S11]  /*3600*/  UISETP.NE.AND UP1, UPT, UR5, 0x1, UPT ;  /* 0x000000010500788c */ /* 0x000fd6000bf25270 */
[----:B------:R-:W-:Y:S02]  /*3610*/  @UP1 ULDC.64 UR12, c[0x0][0x9e8] ;  /* 0x00027a00000c1ab9 */ /* 0x000fe40000000a00 */
[----:B------:R-:W-:-:S04]  /*3620*/  UIMAD.WIDE.U32 UR8, UR7, UR12, URZ ;  /* 0x0000000c070872a5 */ /* 0x000fc8000f8e003f */
[----:B------:R-:W-:-:S12]  /*3630*/  @UP1 USHF.R.U32.HI UR7, URZ, UR13, UR9 ;  /* 0x0000000d3f071299 */ /* 0x000fd80008011609 */
.L_x_4947:
[----:B------:R-:W-:-:S04]  /*3640*/  UIMAD UR7, UR7, UR5, UR5 ;  /* 0x00000005070772a4 */ /* 0x000fc8000f8e0205 */
[----:B------:R-:W-:-:S04]  /*3650*/  UISETP.LT.AND UP1, UPT, UR4, UR7, UPT ;  /* 0x000000070400728c */ /* 0x000fc8000bf21270 */
[----:B------:R-:W-:-:S12]  /*3660*/  USEL UR4, UR4, UR7, UP1 ;  /* 0x0000000704047287 */ /* 0x000fd80008800000 */
.L_x_4945:
[----:B------:R-:W-:Y:S01]  /*3670*/  UIADD3 UR4, UR4, 0x3f, URZ ;  /* 0x0000003f04047890 */ /* 0x000fe2000fffe03f */
[----:B------:R-:W-:Y:S01]  /*3680*/  @UP0 ULDC UR8, c[0x0][0x44c] ;  /* 0x0001130000080ab9 */ /* 0x000fe20000000800 */
[----:B------:R-:W-:Y:S02]  /*3690*/  @UP0 ULDC UR12, c[0x0][0x450] ;  /* 0x00011400000c0ab9 */ /* 0x000fe40000000800 */
[----:B------:R-:W-:Y:S02]  /*36a0*/  USHF.R.S32.HI UR7, URZ, 0x1f, UR4 ;  /* 0x0000001f3f077899 */ /* 0x000fe40008011404 */
[----:B------:R-:W-:Y:S02]  /*36b0*/  UIMAD.WIDE.U32 UR8, UR40, UR8, URZ ;  /* 0x00000008280872a5 */ /* 0x000fe4000f8e003f */
[----:B------:R-:W-:Y:S01]  /*36c0*/  UMOV UR10, UR40 ;  /* 0x00000028000a7c82 */ /* 0x000fe20008000000 */
[----:B------:R-:W-:Y:S02]  /*36d0*/  ULEA.HI UR7, UR7, UR4, URZ, 0x6 ;  /* 0x0000000407077291 */ /* 0x000fe4000f8f303f */
[----:B------:R-:W-:-:S02]  /*36e0*/  UIMAD UR4, UR49, UR6, -UR11 ;  /* 0x00000006310472a4 */ /* 0x000fc4000f8e0a0b */
[----:B------:R-:W-:Y:S02]  /*36f0*/  @UP0 USHF.R.U32.HI UR10, URZ, UR12, UR9 ;  /* 0x0000000c3f0a0299 */ /* 0x000fe40008011609 */
[----:B------:R-:W-:Y:S02]  /*3700*/  USHF.R.S32.HI UR7, URZ, 0x6, UR7 ;  /* 0x000000063f077899 */ /* 0x000fe40008011407 */
[----:B------:R-:W-:Y:S01]  /*3710*/  UIADD3 UR4, UR4, UR10, URZ ;  /* 0x0000000a04047290 */ /* 0x000fe2000fffe03f */
[----:B------:R-:W-:Y:S01]  /*3720*/  ULDC UR6, c[0x0][0x9dc] ;  /* 0x0002770000067ab9 */ /* 0x000fe20000000800 */
[----:B------:R-:W-:Y:S02]  /*3730*/  UISETP.LT.AND UP0, UPT, UR50, UR7, UPT ;  /* 0x000000073200728c */ /* 0x000fe4000bf01270 */
[----:B------:R-:W-:Y:S02]  /*3740*/  UIADD3 UR6, UR4, -UR6, URZ ;  /* 0x8000000604067290 */ /* 0x000fe4000fffe03f */
[----:B------:R-:W-:-:S04]  /*3750*/  USEL UR50, UR50, UR7, UP0 ;  /* 0x0000000732327287 */ /* 0x000fc80008000000 */
[----:B------:R-:W-:Y:S01]  /*3760*/  IMAD.U32 R3, RZ, RZ, UR6 ;  /* 0x00000006ff037e24 */ /* 0x000fe2000f8e00ff */
[----:B------:R-:W-:Y:S07]  /*3770*/  @!P1 BRA `(.L_x_4948) ;  /* 0x0000000000409947 */ /* 0x000fee0003800000 */
        /* <DEDUP_REMOVED lines=10> */
.L_x_4949:
[----:B------:R-:W-:-:S11]  /*3820*/  UISETP.NE.AND UP0, UPT, UR5, 0x1, UPT ;  /* 0x000000010500788c */ /* 0x000fd6000bf05270 */
[----:B------:R-:W-:Y:S02]  /*3830*/  @UP0 ULDC.64 UR8, c[0x0][0x9e8] ;  /* 0x00027a0000080ab9 */ /* 0x000fe40000000a00 */
[----:B------:R-:W-:-:S04]  /*3840*/  UIMAD.WIDE.U32 UR6, UR4, UR8, URZ ;  /* 0x00000008040672a5 */ /* 0x000fc8000f8e003f */
[----:B------:R-:W-:-:S12]  /*3850*/  @UP0 USHF.R.U32.HI UR4, URZ, UR9, UR7 ;  /* 0x000000093f040299 */ /* 0x000fd80008011607 */
.L_x_4950:
[----:B------:R-:W-:-:S06]  /*3860*/  UIMAD UR4, UR4, UR5, URZ ;  /* 0x00000005040472a4 */ /* 0x000fcc000f8e023f */
[----:B------:R-:W-:-:S07]  /*3870*/  VIMNMX R3, R3, UR4, !PT ;  /* 0x0000000403037c48 */ /* 0x000fce000ffe0100 */
.L_x_4948:
        /* <DEDUP_REMOVED lines=16> */
[----:B------:R-:W-:Y:S02]  /*3980*/  ISETP.LT.AND P1, PT, R186, UR50, PT ;  /* 0x00000032ba007c0c */ /* 0x000fe4000bf21270 */
        /* <DEDUP_REMOVED lines=68> */
[----:B------:R-:W-:-:S04]  /*3dd0*/  ULOP3.LUT UR5, UR5, 0x3fff, URZ, 0xc0, !UPT ;  /* 0x00003fff05057892 */ /* 0x000fc8000f8ec03f */
[----:B------:R-:W-:-:S04]  /*3de0*/  ULOP3.LUT UR48, UR5, 0x2000000, URZ, 0xfc, !UPT ;  /* 0x0200000005307892 */ /* 0x000fc8000f8efc3f */
[----:B------:R-:W-:Y:S08]  /*3df0*/  @!P0 BRA `(.L_x_4951) ;  /* 0x0000000000408947 */ /* 0x000ff00003800000 */
        /* <DEDUP_REMOVED lines=16> */
.L_x_4951:
        /* <DEDUP_REMOVED lines=9> */
.L_x_5158:
[----:B------:R-:W-:Y:S05]  /*3f90*/  @!P3 BRA `(.L_x_4953) ;  /* 0x000000000004b947 */ /* 0x000fea0003800000 */
[----:B------:R-:W-:Y:S01]  /*3fa0*/  BPT.TRAP 0x1 ;  /* 0x000000040000795c */ /* 0x000fe20000300000 */
.L_x_4953:
[----:B------:R-:W-:Y:S02]  /*3fb0*/  IMAD.U32 R7, RZ, RZ, UR36 ;  /* 0x00000024ff077e24 */ /* 0x000fe4000f8e00ff */
[----:B------:R-:W-:-:S03]  /*3fc0*/  IMAD.U32 R10, RZ, RZ, UR37 ;  /* 0x00000025ff0a7e24 */ /* 0x000fc6000f8e00ff */
[----:B------:R-:W-:Y:S02]  /*3fd0*/  LEA R7, R7, UR43, 0x3 ;  /* 0x0000002b07077c11 */ /* 0x000fe4000f8e18ff */
[----:B------:R-:W-:-:S04]  /*3fe0*/  SHF.L.U32 R10, R10, 0x1f, RZ ;  /* 0x0000001f0a0a7819 */ /* 0x000fc800000006ff */
[----:B------:R1:W2:Y:S01]  /*3ff0*/  SYNCS.PHASECHK.TRANS64.TRYWAIT P0, [R7+URZ+0x28c30], R10 ;  /* 0x028c300a070075a7 */ /* 0x0002a2000800017f */
[----:B------:R-:W-:Y:S05]  /*4000*/  @!P3 BRA `(.L_x_4954) ;  /* 0x000000000004b947 */ /* 0x000fea0003800000 */
[----:B------:R-:W-:Y:S01]  /*4010*/  BPT.TRAP 0x1 ;  /* 0x000000040000795c */ /* 0x000fe20000300000 */
.L_x_4954:
[----:B--2---:R-:W-:Y:S05]  /*4020*/  @P0 BRA `(.L_x_4955) ;  /* 0x0000000000080947 */ /* 0x004fea0003800000 */
[----:B------:R-:W2:Y:S02]  /*4030*/  SYNCS.PHASECHK.TRANS64.TRYWAIT P0, [R7+URZ+0x28c30], R10 ;  /* 0x028c300a070075a7 */ /* 0x000ea4000800017f */
[----:B--2---:R-:W-:Y:S05]  /*4040*/  @!P0 BRA `(.L_x_4956) ;  /* 0x0000012000b88947 */ /* 0x004fea0003800000 */
.L_x_4955:
        /* <DEDUP_REMOVED lines=15> */
[----:B------:R-:W0:Y:S01]  /*4140*/  LDC R3, c[0x0][0x448] ;  /* 0x00011200ff037b82 */ /* 0x000e220000000800 */
[----:B------:R-:W-:Y:S01]  /*4150*/  UMOV UR7, 0x40000040 ;  /* 0x4000004000077882 */ /* 0x000fe20000000000 */
[----:B------:R-:W-:Y:S01]  /*4160*/  UMOV UR5, 0x40000040 ;  /* 0x4000004000057882 */ /* 0x000fe20000000000 */
[----:B------:R-:W-:Y:S01]  /*4170*/  ULOP3.LUT UR4, UR4, 0x3fff, URZ, 0xc0, !UPT ;  /* 0x00003fff04047892 */ /* 0x000fe2000f8ec03f */
[----:B------:R-:W-:Y:S01]  /*4180*/  UMOV UR11, 0x40000040 ;  /* 0x40000040000b7882 */ /* 0x000fe20000000000 */
[----:B------:R-:W-:-:S02]  /*4190*/  UMOV UR9, 0x40000040 ;  /* 0x4000004000097882 */ /* 0x000fc40000000000 */
[----:B------:R-:W-:Y:S01]  /*41a0*/  ULEA UR18, UR36, UR18, 0x9 ;  /* 0x0000001224127291 */ /* 0x000fe2000f8e483f */
[----:B------:R-:W3:Y:S01]  /*41b0*/  LDC.64 R8, c[0x0][0x9e0] ;  /* 0x00027800ff087b82 */ /* 0x000ee20000000a00 */
        /* <DEDUP_REMOVED lines=10> */
[----:B0-----:R-:W-:Y:S01]  /*4260*/  ISETP.NE.AND P5, PT, R3, 0x1, PT ;  /* 0x000000010300780c */ /* 0x001fe20003fa5270 */
[----:B------:R-:W-:Y:S01]  /*4270*/  VIADD R3, R185, UR40 ;  /* 0x00000028b9037c36 */ /* 0x000fe20008000000 */
[----:B------:R-:W-:Y:S02]  /*4280*/  ULDC UR20, c[0x0][0x9dc] ;  /* 0x0002770000147ab9 */ /* 0x000fe40000000800 */
[----:B------:R-:W-:Y:S01]  /*4290*/  ULOP3.LUT UR20, URZ, UR20, URZ, 0x33, !UPT ;  /* 0x000000143f147292 */ /* 0x000fe2000f8e333f */
[----:B---3--:R-:W-:-:S08]  /*42a0*/  ISETP.GE.AND P6, PT, R9, 0x1, PT ;  /* 0x000000010900780c */ /* 0x008fd00003fc6270 */
[----:B------:R-:W0:Y:S08]  /*42b0*/  @P5 LDC R4, c[0x0][0x44c] ;  /* 0x00011300ff045b82 */ /* 0x000e300000000800 */
[----:B------:R-:W3:Y:S01]  /*42c0*/  @P5 LDC R6, c[0x0][0x450] ;  /* 0x00011400ff065b82 */ /* 0x000ee20000000800 */
[----:B0-----:R-:W-:-:S04]  /*42d0*/  @P5 IMAD.HI.U32 R5, R3, R4, RZ ;  /* 0x0000000403055227 */ /* 0x001fc800078e00ff */
[----:B------:R-:W-:Y:S02]  /*42e0*/  IMAD.MOV.U32 R4, RZ, RZ, R3 ;  /* 0x000000ffff047224 */ /* 0x000fe400078e0003 */
[----:B------:R-:W-:Y:S01]  /*42f0*/  @!P4 VIADD R3, R7, 0x28c40 ;  /* 0x00028c400703c836 */ /* 0x000fe20000000000 */
[----:B---3--:R-:W-:-:S04]  /*4300*/  @P5 SHF.R.U32.HI R4, RZ, R6, R5 ;  /* 0x00000006ff045219 */ /* 0x008fc80000011605 */
[----:B------:R-:W-:Y:S01]  /*4310*/  @!P4 PRMT R3, RZ, 0x654, R3 ;  /* 0x00000654ff03c816 */ /* 0x000fe20000000003 */
[----:B------:R-:W0:Y:S01]  /*4320*/  SHFL.IDX PT, R12, R4, RZ, 0x1c1f ;  /* 0x001c1fff040c7589 */ /* 0x000e2200000e0000 */
[----:B------:R-:W-:Y:S02]  /*4330*/  WARPGROUP.DEPBAR.LE gsb0, 0x0 ;  /* 0x00008000000079c5 */ /* 0x000fe40000010000 */
[----:B------:R-:W-:-:S06]  /*4340*/  WARPGROUP.ARRIVE ;  /* 0x00000000000079c5 */ /* 0x000fcc0000000000 */
[----:B------:R-:W-:Y:S01]  /*4350*/  HGMMA.64x64x16.F32.BF16 R24, gdesc[UR4], R24, gsb0 ;  /* 0x00e00000041879f0 */ /* 0x000fe20008001818 */
[----:B------:R-:W-:Y:S01]  /*4360*/  UMOV UR6, 0xffffffc0 ;  /* 0xffffffc000067882 */ /* 0x000fe20000000000 */
[----:B------:R-:W-:Y:S01]  /*4370*/  ULDC UR7, c[0x0][0x9d8] ;  /* 0x0002760000077ab9 */ /* 0x000fe20000000800 */
[----:B------:R-:W-:Y:S01]  /*4380*/  UIMAD UR6, UR50, UR6, 0x41 ;  /* 0x00000041320674a4 */ /* 0x000fe2000f8e0206 */
[----:B------:R-:W-:Y:S02]  /*4390*/  WARPGROUP.DEPBAR.LE gsb0, 0x0 ;  /* 0x00008000000079c5 */ /* 0x000fe40000010000 */
[----:B------:R-:W-:-:S06]  /*43a0*/  WARPGROUP.ARRIVE ;  /* 0x00000000000079c5 */ /* 0x000fcc0000000000 */
[----:B------:R-:W-:Y:S01]  /*43b0*/  HGMMA.64x64x16.F32.BF16 R24, gdesc[UR8], R24, gsb0 ;  /* 0x00e00000081879f0 */ /* 0x000fe20008001818 */
[----:B------:R-:W-:Y:S02]  /*43c0*/  ULDC UR11, c[0x0][0x2f0] ;  /* 0x0000bc00000b7ab9 */ /* 0x000fe40000000800 */
[----:B------:R-:W-:Y:S02]  /*43d0*/  UIMAD UR10, UR49, UR11, UR6 ;  /* 0x0000000b310a72a4 */ /* 0x000fe4000f8e0206 */
[----:B------:R-:W-:Y:S01]  /*43e0*/  UIADD3 UR6, UR6, -0x1, URZ ;  /* 0xffffffff06067890 */ /* 0x000fe2000fffe03f */
[----:B------:R-:W-:Y:S02]  /*43f0*/  WARPGROUP.DEPBAR.LE gsb0, 0x0 ;  /* 0x00008000000079c5 */ /* 0x000fe40000010000 */
[----:B------:R-:W-:-:S06]  /*4400*/  WARPGROUP.ARRIVE ;  /* 0x00000000000079c5 */ /* 0x000fcc0000000000 */
[----:B------:R-:W-:Y:S01]  /*4410*/  HGMMA.64x64x16.F32.BF16 R24, gdesc[UR12], R24, gsb0 ;  /* 0x00e000000c1879f0 */ /* 0x000fe20008001818 */
[----:B------:R-:W-:Y:S01]  /*4420*/  ULEA UR15, UR50, 0xffffffc0, 0x6 ;  /* 0xffffffc0320f7891 */ /* 0x000fe2000f8e303f */
[----:B------:R-:W-:Y:S01]  /*4430*/  ULDC UR14, c[0x0][0x288] ;  /* 0x0000a200000e7ab9 */ /* 0x000fe20000000800 */
[----:B------:R-:W-:Y:S02]  /*4440*/  WARPGROUP.DEPBAR.LE gsb0, 0x0 ;  /* 0x00008000000079c5 */ /* 0x000fe40000010000 */
        /* <DEDUP_REMOVED lines=29> */
[----:B------:R3:W-:Y:S01]  /*4620*/  @!P4 SYNCS.ARRIVE.TRANS64.RED.A1T0 RZ, [R3+URZ], RZ ;  /* 0x000000ff03ffc9a7 */ /* 0x0007e2000810043f */
[----:B------:R-:W-:Y:S01]  /*4630*/  FMUL.FTZ R55, R55, UR7 ;  /* 0x0000000737377c20 */ /* 0x000fe20008410000 */
[----:B------:R-:W4:Y:S01]  /*4640*/  MUFU.TANH R13, R30 ;  /* 0x0000001e000d7308 */ /* 0x000f220000002400 */
[----:B------:R-:W-:Y:S01]  /*4650*/  FMUL.FTZ R31, R31, UR7 ;  /* 0x000000071f1f7c20 */ /* 0x000fe20008410000 */
[----:B------:R-:W-:Y:S01]  /*4660*/  FMUL.FTZ R34, R34, UR7 ;  /* 0x0000000722227c20 */ /* 0x000fe20008410000 */
[----:B------:R-:W-:Y:S01]  /*4670*/  UIMAD UR7, UR49, UR11, -UR15 ;  /* 0x0000000b310772a4 */ /* 0x000fe2000f8e0a0f */
[----:B---3--:R-:W-:-:S04]  /*4680*/  IMAD.U32 R3, RZ, RZ, UR10 ;  /* 0x0000000aff037e24 */ /* 0x008fc8000f8e00ff */
[----:B------:R-:W3:Y:S01]  /*4690*/  MUFU.TANH R24, R24 ;  /* 0x0000001800187308 */ /* 0x000ee20000002400 */
[----:B------:R-:W-:Y:S02]  /*46a0*/  IADD3 R11, -R2, UR7, RZ ;  /* 0x00000007020b7c10 */ /* 0x000fe4000fffe1ff */
[----:B------:R-:W-:-:S05]  /*46b0*/  IADD3 R3, R3, -UR14, -R2 ;  /* 0x8000000e03037c10 */ /* 0x000fca000fffe802 */
        /* <DEDUP_REMOVED lines=28> */
[----:B------:R5:W1:Y:S08]  /*4880*/  MUFU.TANH R15, R34 ;  /* 0x00000022000f7308 */ /* 0x000a700000002400 */
[----:B------:R2:W1:Y:S01]  /*4890*/  MUFU.TANH R14, R31 ;  /* 0x0000001f000e7308 */ /* 0x0004620000002400 */
[----:B-----5:R-:W-:-:S05]  /*48a0*/  IMAD.IADD R34, R3, 0x1, R8 ;  /* 0x0000000103227824 */ /* 0x020fca00078e0208 */
[----:B0-----:R-:W-:Y:S01]  /*48b0*/  VIADDMNMX R6, R12, R34, R11, PT ;  /* 0x000000220c067246 */ /* 0x001fe2000380010b */
[----:B--2---:R-:W-:-:S04]  /*48c0*/  VIADD R31, R3, UR20 ;  /* 0x00000014031f7c36 */ /* 0x004fc80008000000 */
[----:B------:R-:W-:Y:S01]  /*48d0*/  IMAD.IADD R3, R31, 0x1, R12 ;  /* 0x000000011f037824 */ /* 0x000fe200078e020c */
[----:B---34-:R-:W-:Y:S06]  /*48e0*/  @!P6 BRA `(.L_x_4957) ;  /* 0x000000000058e947 */ /* 0x018fec0003800000 */
[----:B------:R-:W-:Y:S01]  /*48f0*/  IMAD.U32 R5, RZ, RZ, UR49 ;  /* 0x00000031ff057e24 */ /* 0x000fe2000f8e00ff */
[----:B------:R-:W-:Y:S03]  /*4900*/  BSSY B0, `(.L_x_4958) ;  /* 0x0000010000007945 */ /* 0x000fe60003800000 */
[----:B------:R-:W-:-:S04]  /*4910*/  IMAD R5, R5, UR11, R12 ;  /* 0x0000000b05057c24 */ /* 0x000fc8000f8e020c */
[----:B------:R-:W-:-:S05]  /*4920*/  VIADD R5, R5, -UR14 ;  /* 0x8000000e05057c36 */ /* 0x000fca0008000000 */
        /* <DEDUP_REMOVED lines=9> */
.L_x_4959:
[----:B------:R-:W-:-:S13]  /*49c0*/  ISETP.NE.AND P0, PT, R9, 0x1, PT ;  /* 0x000000010900780c */ /* 0x000fda0003f05270 */
[----:B------:R-:W0:Y:S02]  /*49d0*/  @P0 LDC.64 R56, c[0x0][0x9e8] ;  /* 0x00027a00ff380b82 */ /* 0x000e240000000a00 */
[----:B0-----:R-:W-:-:S05]  /*49e0*/  @P0 IMAD.HI.U32 R12, R5, R56, RZ ;  /* 0x00000038050c0227 */ /* 0x001fca00078e00ff */
[----:B------:R-:W-:-:S07]  /*49f0*/  @P0 SHF.R.U32.HI R5, RZ, R57, R12 ;  /* 0x00000039ff050219 */ /* 0x000fce000001160c */
.L_x_4960:
[----:B------:R-:W-:Y:S05]  /*4a00*/  BSYNC B0 ;  /* 0x0000000000007941 */ /* 0x000fea0003800000 */
.L_x_4958:
[----:B------:R-:W-:-:S04]  /*4a10*/  IMAD R5, R5, R9, -UR15 ;  /* 0x8000000f05057e24 */ /* 0x000fc8000f8e0209 */
[----:B------:R-:W-:-:S05]  /*4a20*/  IMAD.IADD R12, R5, 0x1, -R2 ;  /* 0x00000001050c7824 */ /* 0x000fca00078e0a02 */
[----:B------:R-:W-:Y:S02]  /*4a30*/  VIMNMX R3, R3, R12, !PT ;  /* 0x0000000c03037248 */ /* 0x000fe40007fe0100 */
[----:B------:R-:W-:-:S07]  /*4a40*/  VIADDMNMX R6, R12, R9, R6, PT ;  /* 0x000000090c067246 */ /* 0x000fce0003800106 */
.L_x_4957:
[----:B------:R-:W-:Y:S01]  /*4a50*/  UISETP.GE.AND UP0, UPT, UR6, 0x1, UPT ;  /* 0x000000010600788c */ /* 0x000fe2000bf06270 */
[----:B------:R-:W0:Y:S01]  /*4a60*/  SHFL.IDX PT, R12, R4, 0x1, 0x1c1f ;  /* 0x003c1f00040c7f89 */ /* 0x000e2200000e0000 */
[----:B------:R-:W-:Y:S02]  /*4a70*/  UISETP.GE.AND UP1, UPT, UR6, 0x2, UPT ;  /* 0x000000020600788c */ /* 0x000fe4000bf26270 */
[----:B------:R-:W-:Y:S02]  /*4a80*/  UP2UR UR10, UPR, URZ, 0x1 ;  /* 0x000000013f0a7883 */ /* 0x000fe40008000000 */
[----:B------:R-:W-:Y:S01]  /*4a90*/  PLOP3.LUT P1, PT, PT, PT, UP0, 0x40, 0x0 ;  /* 0x000000000000781c */ /* 0x000fe20003f2e808 */
[----:B------:R-:W-:Y:S01]  /*4aa0*/  UISETP.GE.AND UP0, UPT, UR6, 0xa, UPT ;  /* 0x0000000a0600788c */ /* 0x000fe2000bf06270 */
[----:B------:R-:W-:Y:S01]  /*4ab0*/  PLOP3.LUT P0, PT, PT, PT, UP1, 0x40, 0x0 ;  /* 0x000000000000781c */ /* 0x000fe20003f0e818 */
[----:B------:R-:W-:Y:S01]  /*4ac0*/  UISETP.GE.AND UP3, UPT, UR6, 0x9, UPT ;  /* 0x000000090600788c */ /* 0x000fe2000bf66270 */
[C---:B------:R-:W-:Y:S01]  /*4ad0*/  ISETP.GT.AND P1, PT, R3.reuse, RZ, P1 ;  /* 0x000000ff0300720c */ /* 0x040fe20000f24270 */
[----:B------:R-:W-:Y:S01]  /*4ae0*/  UISETP.GE.AND UP2, UPT, UR6, 0x11, UPT ;  /* 0x000000110600788c */ /* 0x000fe2000bf46270 */
[C---:B------:R-:W-:Y:S01]  /*4af0*/  ISETP.GT.AND P0, PT, R3.reuse, 0x1, P0 ;  /* 0x000000010300780c */ /* 0x040fe20000704270 */
[----:B------:R-:W-:Y:S01]  /*4b00*/  UP2UR UR22, UPR, URZ, 0x1 ;  /* 0x000000013f167883 */ /* 0x000fe20008000000 */
[----:B------:R-:W-:Y:S01]  /*4b10*/  ISETP.LT.OR P1, PT, R6, 0x1, P1 ;  /* 0x000000010600780c */ /* 0x000fe20000f21670 */
[----:B------:R-:W-:Y:S01]  /*4b20*/  UP2UR UR7, UPR, URZ, 0x2 ;  /* 0x000000023f077883 */ /* 0x000fe20008000000 */
[----:B------:R-:W-:Y:S01]  /*4b30*/  PLOP3.LUT P2, PT, PT, PT, UP3, 0x40, 0x0 ;  /* 0x000000000000781c */ /* 0x000fe20003f4e838 */
[----:B------:R-:W-:Y:S01]  /*4b40*/  UISETP.GE.AND UP1, UPT, UR6, 0x12, UPT ;  /* 0x000000120600788c */ /* 0x000fe2000bf26270 */
[----:B------:R-:W-:Y:S01]  /*4b50*/  FSEL R38, R24, -INF , !P1 ;  /* 0xff80000018267808 */ /* 0x000fe20004800000 */
[----:B------:R-:W-:Y:S01]  /*4b60*/  UP2UR UR21, UPR, URZ, 0x8 ;  /* 0x000000083f157883 */ /* 0x000fe20008000000 */
[----:B------:R-:W-:Y:S01]  /*4b70*/  PLOP3.LUT P1, PT, PT, PT, UP0, 0x40, 0x0 ;  /* 0x000000000000781c */ /* 0x000fe20003f2e808 */
[----:B------:R-:W-:Y:S01]  /*4b80*/  UISETP.GE.AND UP0, UPT, UR6, 0x19, UPT ;  /* 0x000000190600788c */ /* 0x000fe2000bf06270 */
[C---:B------:R-:W-:Y:S01]  /*4b90*/  ISETP.LT.OR P0, PT, R6.reuse, 0x2, P0 ;  /* 0x000000020600780c */ /* 0x040fe20000701670 */
[----:B------:R-:W-:Y:S01]  /*4ba0*/  UP2UR UR23, UPR, URZ, 0x4 ;  /* 0x000000043f177883 */ /* 0x000fe20008000000 */
[C---:B------:R-:W-:Y:S01]  /*4bb0*/  ISETP.GT.AND P1, PT, R3.reuse, 0x9, P1 ;  /* 0x000000090300780c */ /* 0x040fe20000f24270 */
[----:B------:R-:W-:Y:S01]  /*4bc0*/  UP2UR UR25, UPR, URZ, 0x1 ;  /* 0x000000013f197883 */ /* 0x000fe20008000000 */
[----:B------:R-:W-:Y:S01]  /*4bd0*/  ISETP.GT.AND P2, PT, R3, 0x8, P2 ;  /* 0x000000080300780c */ /* 0x000fe20001744270 */
[----:B------:R-:W-:Y:S01]  /*4be0*/  UP2UR UR24, UPR, URZ, 0x2 ;  /* 0x000000023f187883 */ /* 0x000fe20008000000 */
[----:B------:R-:W-:Y:S01]  /*4bf0*/  FSEL R56, R25, -INF , !P0 ;  /* 0xff80000019387808 */ /* 0x000fe20004000000 */
[----:B------:R-:W-:Y:S01]  /*4c00*/  UISETP.GE.AND UP3, UPT, UR6, 0x31, UPT ;  /* 0x000000310600788c */ /* 0x000fe2000bf66270 */
[----:B------:R-:W-:Y:S01]  /*4c10*/  PLOP3.LUT P0, PT, PT, PT, UP2, 0x40, 0x0 ;  /* 0x000000000000781c */ /* 0x000fe20003f0e828 */
[----:B------:R-:W-:Y:S01]  /*4c20*/  UISETP.GE.AND UP2, UPT, UR6, 0x2a, UPT ;  /* 0x0000002a0600788c */ /* 0x000fe2000bf46270 */
[C---:B------:R-:W-:Y:S01]  /*4c30*/  ISETP.LT.OR P1, PT, R6.reuse, 0xa, P1 ;  /* 0x0000000a0600780c */ /* 0x040fe20000f21670 */
[----:B------:R-:W-:Y:S01]  /*4c40*/  UISETP.GE.AND UP4, UPT, UR6, 0x32, UPT ;  /* 0x000000320600788c */ /* 0x000fe2000bf86270 */
[----:B------:R-:W-:Y:S01]  /*4c50*/  ISETP.LT.OR P2, PT, R6, 0x9, P2 ;  /* 0x000000090600780c */ /* 0x000fe20001741670 */
[----:B------:R-:W-:Y:S01]  /*4c60*/  UISETP.GE.AND UP5, UPT, UR6, 0x39, UPT ;  /* 0x000000390600788c */ /* 0x000fe2000bfa6270 */
[----:B------:R-:W-:Y:S01]  /*4c70*/  ISETP.GT.AND P0, PT, R3, 0x10, P0 ;  /* 0x000000100300780c */ /* 0x000fe20000704270 */
[----:B------:R-:W-:Y:S01]  /*4c80*/  UISETP.GE.AND UP6, UPT, UR6, 0x3a, UPT ;  /* 0x0000003a0600788c */ /* 0x000fe2000bfc6270 */
[----:B------:R-:W-:-:S02]  /*4c90*/  FSEL R60, R29, -INF , !P1 ;  /* 0xff8000001d3c7808 */ /* 0x000fc40004800000 */
[----:B------:R-:W-:Y:S02]  /*4ca0*/  FSEL R58, R28, -INF , !P2 ;  /* 0xff8000001c3a7808 */ /* 0x000fe40005000000 */
[----:B------:R-:W-:Y:S01]  /*4cb0*/  PLOP3.LUT P1, PT, PT, PT, UP0, 0x40, 0x0 ;  /* 0x000000000000781c */ /* 0x000fe20003f2e808 */
[----:B------:R-:W-:Y:S01]  /*4cc0*/  UISETP.GE.AND UP0, UPT, UR6, 0x1a, UPT ;  /* 0x0000001a0600788c */ /* 0x000fe2000bf06270 */
[----:B------:R-:W-:Y:S01]  /*4cd0*/  PLOP3.LUT P2, PT, PT, PT, UP1, 0x40, 0x0 ;  /* 0x000000000000781c */ /* 0x000fe20003f4e818 */
[----:B------:R-:W-:Y:S01]  /*4ce0*/  UISETP.GE.AND UP1, UPT, UR6, 0x29, UPT ;  /* 0x000000290600788c */ /* 0x000fe2000bf26270 */
[----:B------:R-:W-:Y:S01]  /*4cf0*/  ISETP.LT.OR P0, PT, R6, 0x11, P0 ;  /* 0x000000110600780c */ /* 0x000fe20000701670 */
[----:B------:R-:W-:Y:S01]  /*4d00*/  UP2UR UR26, UPR, URZ, 0x1 ;  /* 0x000000013f1a7883 */ /* 0x000fe20008000000 */
[----:B------:R-:W-:Y:S02]  /*4d10*/  ISETP.GT.AND P2, PT, R3, 0x11, P2 ;  /* 0x000000110300780c */ /* 0x000fe40001744270 */
[----:B------:R-:W-:-:S02]  /*4d20*/  FSEL R62, R32, -INF , !P0 ;  /* 0xff800000203e7808 */ /* 0x000fc40004000000 */
[----:B------:R-:W-:Y:S01]  /*4d30*/  PLOP3.LUT P0, PT, PT, PT, UP0, 0x40, 0x0 ;  /* 0x000000000000781c */ /* 0x000fe20003f0e808 */
[----:B------:R-:W-:Y:S01]  /*4d40*/  UISETP.GE.AND UP0, UPT, UR6, 0x21, UPT ;  /* 0x000000210600788c */ /* 0x000fe2000bf06270 */
[C---:B------:R-:W-:Y:S02]  /*4d50*/  ISETP.LT.OR P2, PT, R6.reuse, 0x12, P2 ;  /* 0x000000120600780c */ /* 0x040fe40001741670 */
[----:B------:R-:W-:Y:S01]  /*4d60*/  ISETP.GT.AND P1, PT, R3, 0x18, P1 ;  /* 0x000000180300780c */ /* 0x000fe20000f24270 */
[----:B------:R-:W-:Y:S01]  /*4d70*/  UP2UR UR27, UPR, URZ, 0x1 ;  /* 0x000000013f1b7883 */ /* 0x000fe20008000000 */
[----:B------:R-:W-:Y:S02]  /*4d80*/  FSEL R64, R33, -INF , !P2 ;  /* 0xff80000021407808 */ /* 0x000fe40005000000 */
[----:B------:R-:W-:Y:S01]  /*4d90*/  PLOP3.LUT P2, PT, PT, PT, UP0, 0x40, 0x0 ;  /* 0x000000000000781c */ /* 0x000fe20003f4e808 */
[----:B------:R-:W-:Y:S01]  /*4da0*/  UISETP.GE.AND UP0, UPT, UR6, 0x22, UPT ;  /* 0x000000220600788c */ /* 0x000fe2000bf06270 */
[----:B------:R-:W-:-:S02]  /*4db0*/  ISETP.LT.OR P1, PT, R6, 0x19, P1 ;  /* 0x000000190600780c */ /* 0x000fc40000f21670 */
[C---:B------:R-:W-:Y:S02]  /*4dc0*/  ISETP.GT.AND P0, PT, R3.reuse, 0x19, P0 ;  /* 0x000000190300780c */ /* 0x040fe40000704270 */
[----:B------:R-:W-:Y:S02]  /*4dd0*/  FSEL R66, R36, -INF , !P1 ;  /* 0xff80000024427808 */ /* 0x000fe40004800000 */
[----:B------:R-:W-:Y:S02]  /*4de0*/  PLOP3.LUT P1, PT, PT, PT, UP0, 0x40, 0x0 ;  /* 0x000000000000781c */ /* 0x000fe40003f2e808 */
[C---:B------:R-:W-:Y:S02]  /*4df0*/  ISETP.GT.AND P2, PT, R3.reuse, 0x20, P2 ;  /* 0x000000200300780c */ /* 0x040fe40001744270 */
[----:B------:R-:W-:Y:S02]  /*4e00*/  ISETP.GT.AND P1, PT, R3, 0x21, P1 ;  /* 0x000000210300780c */ /* 0x000fe40000f24270 */
[----:B------:R-:W-:-:S02]  /*4e10*/  ISETP.LT.OR P0, PT, R6, 0x1a, P0 ;  /* 0x0000001a0600780c */ /* 0x000fc40000701670 */
[C---:B------:R-:W-:Y:S02]  /*4e20*/  ISETP.LT.OR P2, PT, R6.reuse, 0x21, P2 ;  /* 0x000000210600780c */ /* 0x040fe40001741670 */
[----:B------:R-:W-:Y:S02]  /*4e30*/  ISETP.LT.OR P1, PT, R6, 0x22, P1 ;  /* 0x000000220600780c */ /* 0x000fe40000f21670 */
[----:B------:R-:W-:Y:S02]  /*4e40*/  FSEL R68, R37, -INF , !P0 ;  /* 0xff80000025447808 */ /* 0x000fe40004000000 */
[----:B------:R-:W-:Y:S02]  /*4e50*/  FSEL R70, R40, -INF , !P2 ;  /* 0xff80000028467808 */ /* 0x000fe40005000000 */
[----:B------:R-:W-:Y:S02]  /*4e60*/  FSEL R72, R41, -INF , !P1 ;  /* 0xff80000029487808 */ /* 0x000fe40004800000 */
[----:B------:R-:W-:-:S02]  /*4e70*/  PLOP3.LUT P0, PT, PT, PT, UP1, 0x40, 0x0 ;  /* 0x000000000000781c */ /* 0x000fc40003f0e818 */
[----:B------:R-:W-:Y:S02]  /*4e80*/  PLOP3.LUT P2, PT, PT, PT, UP2, 0x40, 0x0 ;  /* 0x000000000000781c */ /* 0x000fe40003f4e828 */
[----:B------:R-:W-:Y:S02]  /*4e90*/  PLOP3.LUT P1, PT, PT, PT, UP3, 0x40, 0x0 ;  /* 0x000000000000781c */ /* 0x000fe40003f2e838 */
[C---:B------:R-:W-:Y:S02]  /*4ea0*/  ISETP.GT.AND P0, PT, R3.reuse, 0x28, P0 ;  /* 0x000000280300780c */ /* 0x040fe40000704270 */
        /* <DEDUP_REMOVED lines=13> */
[----:B------:R-:W-:Y:S01]  /*4f80*/  ISETP.GT.AND P1, PT, R3, 0x39, P1 ;  /* 0x000000390300780c */ /* 0x000fe20000f24270 */
[----:B0-----:R-:W-:Y:S01]  /*4f90*/  IMAD.IADD R3, R31, 0x1, R12 ;  /* 0x000000011f037824 */ /* 0x001fe200078e020c */
[----:B------:R-:W-:-:S02]  /*4fa0*/  ISETP.LT.OR P0, PT, R6, 0x32, P0 ;  /* 0x000000320600780c */ /* 0x000fc40000701670 */
[C---:B------:R-:W-:Y:S02]  /*4fb0*/  ISETP.LT.OR P2, PT, R6.reuse, 0x39, P2 ;  /* 0x000000390600780c */ /* 0x040fe40001741670 */
[----:B------:R-:W-:Y:S02]  /*4fc0*/  ISETP.LT.OR P1, PT, R6, 0x3a, P1 ;  /* 0x0000003a0600780c */ /* 0x000fe40000f21670 */
[----:B------:R-:W-:Y:S02]  /*4fd0*/  VIADDMNMX R4, R12, R34, R11, PT ;  /* 0x000000220c047246 */ /* 0x000fe4000380010b */
[----:B------:R-:W-:Y:S02]  /*4fe0*/  FSEL R76, R49, -INF , !P0 ;  /* 0xff800000314c7808 */ /* 0x000fe40004000000 */
[----:B------:R-:W-:Y:S02]  /*4ff0*/  FSEL R52, R52, -INF , !P2 ;  /* 0xff80000034347808 */ /* 0x000fe40005000000 */
[----:B------:R-:W-:Y:S01]  /*5000*/  FSEL R78, R53, -INF , !P1 ;  /* 0xff800000354e7808 */ /* 0x000fe20004800000 */
[----:B------:R-:W-:Y:S06]  /*5010*/  @!P6 BRA `(.L_x_4961) ;  /* 0x000000000058e947 */ /* 0x000fec0003800000 */
        /* <DEDUP_REMOVED lines=13> */
.L_x_4963:
[----:B------:R-:W-:-:S13]  /*50f0*/  ISETP.NE.AND P0, PT, R9, 0x1, PT ;  /* 0x000000010900780c */ /* 0x000fda0003f05270 */
[----:B------:R-:W0:Y:S02]  /*5100*/  @P0 LDC.64 R24, c[0x0][0x9e8] ;  /* 0x00027a00ff180b82 */ /* 0x000e240000000a00 */
[----:B0-----:R-:W-:-:S05]  /*5110*/  @P0 IMAD.HI.U32 R6, R5, R24, RZ ;  /* 0x0000001805060227 */ /* 0x001fca00078e00ff */
[----:B------:R-:W-:-:S07]  /*5120*/  @P0 SHF.R.U32.HI R5, RZ, R25, R6 ;  /* 0x00000019ff050219 */ /* 0x000fce0000011606 */
.L_x_4964:
[----:B------:R-:W-:Y:S05]  /*5130*/  BSYNC B0 ;  /* 0x0000000000007941 */ /* 0x000fea0003800000 */
.L_x_4962:
[----:B------:R-:W-:-:S04]  /*5140*/  IMAD R5, R5, R9, -UR15 ;  /* 0x8000000f05057e24 */ /* 0x000fc8000f8e0209 */
[----:B------:R-:W-:-:S05]  /*5150*/  IMAD.IADD R6, R5, 0x1, -R2 ;  /* 0x0000000105067824 */ /* 0x000fca00078e0a02 */
[----:B------:R-:W-:Y:S02]  /*5160*/  VIMNMX R3, R3, R6, !PT ;  /* 0x0000000603037248 */ /* 0x000fe40007fe0100 */
[----:B------:R-:W-:-:S07]  /*5170*/  VIADDMNMX R4, R6, R9, R4, PT ;  /* 0x0000000906047246 */ /* 0x000fce0003800104 */
.L_x_4961:
[----:B------:R-:W-:Y:S01]  /*5180*/  FMNMX.FTZ R5, R38, R56, !PT ;  /* 0x0000003826057209 */ /* 0x000fe20007810000 */
[----:B------:R-:W-:Y:S01]  /*5190*/  UP2UR UR6, UPR, URZ, 0x4 ;  /* 0x000000043f067883 */ /* 0x000fe20008000000 */
[----:B------:R-:W-:Y:S01]  /*51a0*/  BAR.SYNC.DEFER_BLOCKING 0xf, 0x100 ;  /* 0x03c4000000007b1d */ /* 0x000fe20000010000 */
[----:B------:R-:W-:Y:S01]  /*51b0*/  UISETP.NE.AND UP2, UPT, UR7, URZ, UPT ;  /* 0x0000003f0700728c */ /* 0x000fe2000bf45270 */
[----:B------:R-:W-:Y:S01]  /*51c0*/  FMNMX.FTZ R5, R58, R5, !PT ;  /* 0x000000053a057209 */ /* 0x000fe20007810000 */
[----:B------:R-:W-:Y:S02]  /*51d0*/  UP2UR UR7, UPR, URZ, 0x8 ;  /* 0x000000083f077883 */ /* 0x000fe40008000000 */
[----:B------:R-:W-:Y:S01]  /*51e0*/  UISETP.NE.AND UP3, UPT, UR10, URZ, UPT ;  /* 0x0000003f0a00728c */ /* 0x000fe2000bf65270 */
[----:B------:R-:W-:Y:S01]  /*51f0*/  FMNMX.FTZ R5, R60, R5, !PT ;  /* 0x000000053c057209 */ /* 0x000fe20007810000 */
[----:B------:R-:W-:Y:S01]  /*5200*/  UP2UR UR15, UPR, URZ, 0x10 ;  /* 0x000000103f0f7883 */ /* 0x000fe20008000000 */
[----:B------:R-:W-:Y:S01]  /*5210*/  PLOP3.LUT P0, PT, PT, PT, UP2, 0x40, 0x0 ;  /* 0x000000000000781c */ /* 0x000fe20003f0e828 */
[----:B------:R-:W-:Y:S01]  /*5220*/  ULDC UR10, c[0x0][0x988] ;  /* 0x00026200000a7ab9 */ /* 0x000fe20000000800 */
[----:B------:R-:W-:Y:S01]  /*5230*/  FMNMX.FTZ R5, R62, R5, !PT ;  /* 0x000000053e057209 */ /* 0x000fe20007810000 */
[----:B------:R-:W-:Y:S01]  /*5240*/  UISETP.NE.AND UP4, UPT, UR21, URZ, UPT ;  /* 0x0000003f1500728c */ /* 0x000fe2000bf85270 */
[----:B------:R-:W-:Y:S01]  /*5250*/  PLOP3.LUT P1, PT, PT, PT, UP3, 0x40, 0x0 ;  /* 0x000000000000781c */ /* 0x000fe20003f2e838 */
[----:B------:R-:W-:Y:S01]  /*5260*/  UP2UR UR18, UPR, URZ, 0x20 ;  /* 0x000000203f127883 */ /* 0x000fe20008000000 */
[----:B------:R-:W-:Y:S01]  /*5270*/  FMNMX.FTZ R5, R64, R5, !PT ;  /* 0x0000000540057209 */ /* 0x000fe20007810000 */
[----:B------:R-:W-:Y:S01]  /*5280*/  UISETP.NE.AND UP5, UPT, UR22, URZ, UPT ;  /* 0x0000003f1600728c */ /* 0x000fe2000bfa5270 */
[C---:B------:R-:W-:Y:S01]  /*5290*/  ISETP.GT.AND P1, PT, R3.reuse, RZ, P1 ;  /* 0x000000ff0300720c */ /* 0x040fe20000f24270 */
[----:B------:R-:W-:Y:S01]  /*52a0*/  UISETP.NE.AND UP2, UPT, UR23, URZ, UPT ;  /* 0x0000003f1700728c */ /* 0x000fe2000bf45270 */
[----:B------:R-:W-:Y:S01]  /*52b0*/  FMNMX.FTZ R5, R66, R5, !PT ;  /* 0x0000000542057209 */ /* 0x000fe20007810000 */
[----:B------:R-:W-:Y:S01]  /*52c0*/  UISETP.NE.AND UP3, UPT, UR24, URZ, UPT ;  /* 0x0000003f1800728c */ /* 0x000fe2000bf65270 */
[----:B------:R-:W-:Y:S01]  /*52d0*/  ISETP.LT.OR P1, PT, R4, 0x1, P1 ;  /* 0x000000010400780c */ /* 0x000fe20000f21670 */
[----:B------:R-:W-:Y:S01]  /*52e0*/  UP2UR UR19, UPR, URZ, 0x40 ;  /* 0x000000403f137883 */ /* 0x000fe20008000000 */
[----:B------:R-:W-:Y:S01]  /*52f0*/  FMNMX.FTZ R5, R68, R5, !PT ;  /* 0x0000000544057209 */ /* 0x000fe20007810000 */
[----:B------:R-:W-:Y:S01]  /*5300*/  UISETP.NE.AND UP6, UPT, UR27, URZ, UPT ;  /* 0x0000003f1b00728c */ /* 0x000fe2000bfc5270 */
[----:B------:R-:W-:-:S02]  /*5310*/  ISETP.GT.AND P0, PT, R3, 0x1, P0 ;  /* 0x000000010300780c */ /* 0x000fc40000704270 */
[----:B------:R-:W-:Y:S02]  /*5320*/  FMNMX.FTZ R5, R70, R5, !PT ;  /* 0x0000000546057209 */ /* 0x000fe40007810000 */
[----:B------:R-:W-:Y:S02]  /*5330*/  ISETP.LT.OR P0, PT, R4, 0x2, P0 ;  /* 0x000000020400780c */ /* 0x000fe40000701670 */
        /* <DEDUP_REMOVED lines=8> */
[----:B0-----:R-:W-:-:S05]  /*53c0*/  FMNMX.FTZ R12, R6, R5, !PT ;  /* 0x00000005060c7209 */ /* 0x001fca0007810000 */
[----:B------:R-:W0:Y:S02]  /*53d0*/  SHFL.BFLY PT, R5, R12, 0x1, 0x1f ;  /* 0x0c201f000c057f89 */ /* 0x000e2400000e0000 */
[----:B0-----:R-:W-:Y:S02]  /*53e0*/  FMNMX.FTZ R5, R12, R5, !PT ;  /* 0x000000050c057209 */ /* 0x001fe40007810000 */
[----:B------:R-:W-:Y:S02]  /*53f0*/  FSEL R12, R27, -INF , !P0 ;  /* 0xff8000001b0c7808 */ /* 0x000fe40004000000 */
[C---:B------:R-:W-:Y:S01]  /*5400*/  FSETP.NEU.FTZ.AND P2, PT, R5.reuse, -INF , PT ;  /* 0xff8000000500780b */ /* 0x040fe20003f5d000 */
[----:B------:R-:W-:Y:S01]  /*5410*/  FMUL.FTZ R11, R5, UR10 ;  /* 0x0000000a050b7c20 */ /* 0x000fe20008410000 */
[----:B------:R-:W-:Y:S01]  /*5420*/  PLOP3.LUT P0, PT, PT, PT, UP2, 0x40, 0x0 ;  /* 0x000000000000781c */ /* 0x000fe20003f0e828 */
[----:B------:R-:W-:-:S03]  /*5430*/  UISETP.NE.AND UP2, UPT, UR6, URZ, UPT ;  /* 0x0000003f0600728c */ /* 0x000fc6000bf45270 */
[----:B------:R-:W-:Y:S02]  /*5440*/  FSEL R33, R11, RZ, P2 ;  /* 0x000000ff0b217208 */ /* 0x000fe40001000000 */
[----:B------:R-:W-:Y:S01]  /*5450*/  PLOP3.LUT P2, PT, PT, PT, UP4, 0x40, 0x0 ;  /* 0x000000000000781c */ /* 0x000fe20003f4e848 */
[----:B------:R-:W-:Y:S01]  /*5460*/  UISETP.NE.AND UP4, UPT, UR25, URZ, UPT ;  /* 0x0000003f1900728c */ /* 0x000fe2000bf85270 */
[----:B------:R-:W-:Y:S01]  /*5470*/  FSEL R11, R26, -INF , !P1 ;  /* 0xff8000001a0b7808 */ /* 0x000fe20004800000 */
[--C-:B------:R-:W-:Y:S01]  /*5480*/  FFMA.FTZ R32, R38, UR10, -R33.reuse ;  /* 0x0000000a26207c23 */ /* 0x100fe20008010821 */
[----:B------:R-:W-:Y:S01]  /*5490*/  PLOP3.LUT P1, PT, PT, PT, UP5, 0x40, 0x0 ;  /* 0x000000000000781c */ /* 0x000fe20003f2e858 */
[----:B------:R-:W-:Y:S01]  /*54a0*/  UISETP.NE.AND UP5, UPT, UR26, URZ, UPT ;  /* 0x0000003f1a00728c */ /* 0x000fe2000bfa5270 */
[C---:B------:R-:W-:Y:S01]  /*54b0*/  ISETP.GT.AND P2, PT, R3.reuse, 0x8, P2 ;  /* 0x000000080300780c */ /* 0x040fe20001744270 */
[----:B------:R0:W-:Y:S01]  /*54c0*/  MUFU.EX2 R152, R32 ;  /* 0x0000002000987308 */ /* 0x0001e20000000800 */
[----:B------:R-:W-:Y:S01]  /*54d0*/  ISETP.GT.AND P1, PT, R3, 0x9, P1 ;  /* 0x000000090300780c */ /* 0x000fe20000f24270 */
[--C-:B------:R-:W-:Y:S01]  /*54e0*/  FFMA.FTZ R36, R60, UR10, -R33.reuse ;  /* 0x0000000a3c247c23 */ /* 0x100fe20008010821 */
[----:B------:R-:W-:Y:S01]  /*54f0*/  ISETP.LT.OR P2, PT, R4, 0x9, P2 ;  /* 0x000000090400780c */ /* 0x000fe20001741670 */
[--C-:B------:R-:W-:Y:S01]  /*5500*/  FFMA.FTZ R34, R56, UR10, -R33.reuse ;  /* 0x0000000a38227c23 */ /* 0x100fe20008010821 */
[----:B------:R-:W-:Y:S01]  /*5510*/  ISETP.LT.OR P1, PT, R4, 0xa, P1 ;  /* 0x0000000a0400780c */ /* 0x000fe20000f21670 */
[--C-:B------:R-:W-:Y:S01]  /*5520*/  FFMA.FTZ R38, R62, UR10, -R33.reuse ;  /* 0x0000000a3e267c23 */ /* 0x100fe20008010821 */
[----:B------:R-:W-:Y:S01]  /*5530*/  FSEL R13, R13, -INF , !P2 ;  /* 0xff8000000d0d7808 */ /* 0x000fe20005000000 */
[----:B------:R2:W-:Y:S01]  /*5540*/  MUFU.EX2 R37, R36 ;  /* 0x0000002400257308 */ /* 0x0005e20000000800 */
[----:B------:R-:W-:Y:S01]  /*5550*/  PLOP3.LUT P2, PT, PT, PT, UP3, 0x40, 0x0 ;  /* 0x000000000000781c */ /* 0x000fe20003f4e838 */
[----:B------:R-:W-:Y:S01]  /*5560*/  UISETP.NE.AND UP3, UPT, UR7, URZ, UPT ;  /* 0x0000003f0700728c */ /* 0x000fe2000bf65270 */
[----:B------:R-:W-:Y:S01]  /*5570*/  ISETP.GT.AND P0, PT, R3, 0x10, P0 ;  /* 0x000000100300780c */ /* 0x000fe20000704270 */
[--C-:B0-----:R-:W-:Y:S01]  /*5580*/  FFMA.FTZ R32, R58, UR10, -R33.reuse ;  /* 0x0000000a3a207c23 */ /* 0x101fe20008010821 */
[----:B-1----:R-:W-:Y:S01]  /*5590*/  FSEL R14, R14, -INF , !P1 ;  /* 0xff8000000e0e7808 */ /* 0x002fe20004800000 */
[--C-:B------:R-:W-:Y:S01]  /*55a0*/  FFMA.FTZ R40, R66, UR10, -R33.reuse ;  /* 0x0000000a42287c23 */ /* 0x100fe20008010821 */
[----:B------:R-:W-:Y:S01]  /*55b0*/  PLOP3.LUT P1, PT, PT, PT, UP4, 0x40, 0x0 ;  /* 0x000000000000781c */ /* 0x000fe20003f2e848 */
[----:B------:R-:W-:Y:S01]  /*55c0*/  UISETP.NE.AND UP4, UPT, UR15, URZ, UPT ;  /* 0x0000003f0f00728c */ /* 0x000fe2000bf85270 */
[----:B------:R-:W-:Y:S01]  /*55d0*/  FMNMX.FTZ R6, R11, R12, !PT ;  /* 0x0000000c0b067209 */ /* 0x000fe20007810000 */
[----:B------:R-:W-:Y:S01]  /*55e0*/  MUFU.EX2 R154, R32 ;  /* 0x00000020009a7308 */ /* 0x000fe20000000800 */
[----:B------:R-:W-:Y:S01]  /*55f0*/  ISETP.LT.OR P0, PT, R4, 0x11, P0 ;  /* 0x000000110400780c */ /* 0x000fe20000701670 */
[--C-:B--2---:R-:W-:Y:S01]  /*5600*/  FFMA.FTZ R36, R72, UR10, -R33.reuse ;  /* 0x0000000a48247c23 */ /* 0x104fe20008010821 */
[C---:B------:R-:W-:Y:S01]  /*5610*/  ISETP.GT.AND P2, PT, R3.reuse, 0x11, P2 ;  /* 0x000000110300780c */ /* 0x040fe20001744270 */
[----:B------:R-:W-:Y:S01]  /*5620*/  FFMA.FTZ R41, R68, UR10, -R33 ;  /* 0x0000000a44297c23 */ /* 0x000fe20008010821 */
[----:B------:R-:W-:-:S02]  /*5630*/  ISETP.GT.AND P1, PT, R3, 0x18, P1 ;  /* 0x000000180300780c */ /* 0x000fc40000f24270 */
[----:B------:R-:W-:Y:S01]  /*5640*/  FMNMX.FTZ R25, R13, R6, !PT ;  /* 0x000000060d197209 */ /* 0x000fe20007810000 */
[----:B------:R0:W-:Y:S01]  /*5650*/  MUFU.EX2 R35, R34 ;  /* 0x0000002200237308 */ /* 0x0001e20000000800 */
[----:B------:R-:W-:Y:S02]  /*5660*/  FSEL R15, R15, -INF , !P0 ;  /* 0xff8000000f0f7808 */ /* 0x000fe40004000000 */
[C---:B------:R-:W-:Y:S02]  /*5670*/  ISETP.LT.OR P2, PT, R4.reuse, 0x12, P2 ;  /* 0x000000120400780c */ /* 0x040fe40001741670 */
[----:B------:R-:W-:Y:S01]  /*5680*/  PLOP3.LUT P0, PT, PT, PT, UP5, 0x40, 0x0 ;  /* 0x000000000000781c */ /* 0x000fe20003f0e858 */
[----:B------:R-:W-:Y:S01]  /*5690*/  UISETP.NE.AND UP5, UPT, UR18, URZ, UPT ;  /* 0x0000003f1200728c */ /* 0x000fe2000bfa5270 */
[----:B------:R-:W-:Y:S01]  /*56a0*/  ISETP.LT.OR P1, PT, R4, 0x19, P1 ;  /* 0x000000190400780c */ /* 0x000fe20000f21670 */
[----:B------:R-:W-:Y:S01]  /*56b0*/  MUFU.EX2 R38, R38 ;  /* 0x0000002600267308 */ /* 0x000fe20000000800 */
[----:B------:R-:W-:Y:S01]  /*56c0*/  FMNMX.FTZ R6, R14, R25, !PT ;  /* 0x000000190e067209 */ /* 0x000fe20007810000 */
[----:B0-----:R-:W-:Y:S01]  /*56d0*/  FFMA.FTZ R34, R64, UR10, -R33 ;  /* 0x0000000a40227c23 */ /* 0x001fe20008010821 */
[----:B------:R-:W-:-:S02]  /*56e0*/  FSEL R20, R20, -INF , !P2 ;  /* 0xff80000014147808 */ /* 0x000fc40005000000 */
[----:B------:R-:W-:Y:S01]  /*56f0*/  PLOP3.LUT P2, PT, PT, PT, UP6, 0x40, 0x0 ;  /* 0x000000000000781c */ /* 0x000fe20003f4e868 */
[----:B------:R-:W-:Y:S01]  /*5700*/  UISETP.NE.AND UP6, UPT, UR19, URZ, UPT ;  /* 0x0000003f1300728c */ /* 0x000fe2000bfc5270 */
[----:B------:R-:W-:Y:S01]  /*5710*/  ISETP.GT.AND P0, PT, R3, 0x19, P0 ;  /* 0x000000190300780c */ /* 0x000fe20000704270 */
[----:B------:R-:W-:Y:S01]  /*5720*/  MUFU.EX2 R40, R40 ;  /* 0x0000002800287308 */ /* 0x000fe20000000800 */
[----:B------:R-:W-:Y:S02]  /*5730*/  FSEL R21, R21, -INF , !P1 ;  /* 0xff80000015157808 */ /* 0x000fe40004800000 */
[----:B------:R-:W-:Y:S02]  /*5740*/  FMNMX.FTZ R27, R15, R6, !PT ;  /* 0x000000060f1b7209 */ /* 0x000fe40007810000 */
[----:B------:R-:W-:Y:S02]  /*5750*/  PLOP3.LUT P1, PT, PT, PT, UP0, 0x40, 0x0 ;  /* 0x000000000000781c */ /* 0x000fe40003f2e808 */
[----:B------:R-:W-:Y:S01]  /*5760*/  ISETP.GT.AND P2, PT, R3, 0x20, P2 ;  /* 0x000000200300780c */ /* 0x000fe20001744270 */
[----:B------:R-:W-:Y:S01]  /*5770*/  MUFU.EX2 R41, R41 ;  /* 0x0000002900297308 */ /* 0x000fe20000000800 */
[----:B------:R-:W-:-:S02]  /*5780*/  ISETP.LT.OR P0, PT, R4, 0x1a, P0 ;  /* 0x0000001a0400780c */ /* 0x000fc40000701670 */
[----:B------:R-:W-:Y:S02]  /*5790*/  FMNMX.FTZ R6, R20, R27, !PT ;  /* 0x0000001b14067209 */ /* 0x000fe40007810000 */
[----:B------:R-:W-:Y:S02]  /*57a0*/  ISETP.GT.AND P1, PT, R3, 0x21, P1 ;  /* 0x000000210300780c */ /* 0x000fe40000f24270 */
[----:B------:R-:W-:Y:S02]  /*57b0*/  ISETP.LT.OR P2, PT, R4, 0x21, P2 ;  /* 0x000000210400780c */ /* 0x000fe40001741670 */
[----:B------:R-:W-:Y:S02]  /*57c0*/  FSEL R24, R39, -INF , !P0 ;  /* 0xff80000027187808 */ /* 0x000fe40004000000 */
[----:B------:R-:W-:Y:S01]  /*57d0*/  PLOP3.LUT P0, PT, PT, PT, UP1, 0x40, 0x0 ;  /* 0x000000000000781c */ /* 0x000fe20003f0e818 */
[----:B------:R0:W1:Y:S01]  /*57e0*/  MUFU.EX2 R39, R34 ;  /* 0x0000002200277308 */ /* 0x0000620000000800 */
[----:B------:R-:W-:-:S02]  /*57f0*/  FMNMX.FTZ R29, R21, R6, !PT ;  /* 0x00000006151d7209 */ /* 0x000fc40007810000 */
[----:B------:R-:W-:Y:S02]  /*5800*/  ISETP.LT.OR P1, PT, R4, 0x22, P1 ;  /* 0x000000220400780c */ /* 0x000fe40000f21670 */
[----:B------:R-:W-:Y:S01]  /*5810*/  FSEL R25, R42, -INF , !P2 ;  /* 0xff8000002a197808 */ /* 0x000fe20005000000 */
[--C-:B------:R-:W-:Y:S01]  /*5820*/  FFMA.FTZ R42, R70, UR10, -R33.reuse ;  /* 0x0000000a462a7c23 */ /* 0x100fe20008010821 */
[----:B------:R-:W-:Y:S02]  /*5830*/  PLOP3.LUT P2, PT, PT, PT, UP2, 0x40, 0x0 ;  /* 0x000000000000781c */ /* 0x000fe40003f4e828 */
[----:B------:R-:W-:Y:S01]  /*5840*/  ISETP.GT.AND P0, PT, R3, 0x28, P0 ;  /* 0x000000280300780c */ /* 0x000fe20000704270 */
[--C-:B0-----:R-:W-:Y:S01]  /*5850*/  FFMA.FTZ R34, R44, UR10, -R33.reuse ;  /* 0x0000000a2c227c23 */ /* 0x101fe20008010821 */
[----:B------:R-:W-:Y:S01]  /*5860*/  FMNMX.FTZ R6, R24, R29, !PT ;  /* 0x0000001d18067209 */ /* 0x000fe20007810000 */
[----:B------:R-:W-:Y:S01]  /*5870*/  FFMA.FTZ R44, R74, UR10, -R33 ;  /* 0x0000000a4a2c7c23 */ /* 0x000fe20008010821 */
[----:B------:R-:W-:Y:S01]  /*5880*/  FSEL R26, R43, -INF , !P1 ;  /* 0xff8000002b1a7808 */ /* 0x000fe20004800000 */
[----:B------:R-:W-:Y:S01]  /*5890*/  MUFU.EX2 R42, R42 ;  /* 0x0000002a002a7308 */ /* 0x000fe20000000800 */
[----:B------:R-:W-:-:S02]  /*58a0*/  PLOP3.LUT P1, PT, PT, PT, UP3, 0x40, 0x0 ;  /* 0x000000000000781c */ /* 0x000fc40003f2e838 */
[----:B------:R-:W-:Y:S02]  /*58b0*/  ISETP.GT.AND P2, PT, R3, 0x29, P2 ;  /* 0x000000290300780c */ /* 0x000fe40001744270 */
[C---:B------:R-:W-:Y:S02]  /*58c0*/  ISETP.LT.OR P0, PT, R4.reuse, 0x29, P0 ;  /* 0x000000290400780c */ /* 0x040fe40000701670 */
[----:B------:R-:W-:Y:S01]  /*58d0*/  FMNMX.FTZ R31, R25, R6, !PT ;  /* 0x00000006191f7209 */ /* 0x000fe20007810000 */
[----:B------:R-:W-:Y:S01]  /*58e0*/  MUFU.EX2 R43, R36 ;  /* 0x00000024002b7308 */ /* 0x000fe20000000800 */
[----:B------:R-:W-:Y:S02]  /*58f0*/  ISETP.GT.AND P1, PT, R3, 0x30, P1 ;  /* 0x000000300300780c */ /* 0x000fe40000f24270 */
[----:B------:R-:W-:Y:S02]  /*5900*/  ISETP.LT.OR P2, PT, R4, 0x2a, P2 ;  /* 0x0000002a0400780c */ /* 0x000fe40001741670 */
[----:B------:R-:W-:Y:S01]  /*5910*/  FSEL R27, R46, -INF , !P0 ;  /* 0xff8000002e1b7808 */ /* 0x000fe20004000000 */
[----:B------:R-:W-:Y:S01]  /*5920*/  FFMA.FTZ R46, R48, UR10, -R33 ;  /* 0x0000000a302e7c23 */ /* 0x000fe20008010821 */
[----:B------:R-:W-:Y:S01]  /*5930*/  PLOP3.LUT P0, PT, PT, PT, UP4, 0x40, 0x0 ;  /* 0x000000000000781c */ /* 0x000fe20003f0e848 */
[----:B------:R-:W-:Y:S01]  /*5940*/  MUFU.EX2 R45, R44 ;  /* 0x0000002c002d7308 */ /* 0x000fe20000000800 */
[----:B------:R-:W-:-:S02]  /*5950*/  FMNMX.FTZ R6, R26, R31, !PT ;  /* 0x0000001f1a067209 */ /* 0x000fc40007810000 */
[----:B------:R-:W-:Y:S02]  /*5960*/  ISETP.LT.OR P1, PT, R4, 0x31, P1 ;  /* 0x000000310400780c */ /* 0x000fe40000f21670 */
[----:B------:R-:W-:Y:S01]  /*5970*/  FSEL R28, R47, -INF , !P2 ;  /* 0xff8000002f1c7808 */ /* 0x000fe20005000000 */
[----:B------:R-:W-:Y:S01]  /*5980*/  FFMA.FTZ R47, R76, UR10, -R33 ;  /* 0x0000000a4c2f7c23 */ /* 0x000fe20008010821 */
[----:B------:R-:W-:Y:S01]  /*5990*/  PLOP3.LUT P2, PT, PT, PT, UP5, 0x40, 0x0 ;  /* 0x000000000000781c */ /* 0x000fe20003f4e858 */
[----:B------:R-:W0:Y:S01]  /*59a0*/  MUFU.EX2 R34, R34 ;  /* 0x0000002200227308 */ /* 0x000e220000000800 */
[----:B------:R-:W-:Y:S02]  /*59b0*/  ISETP.GT.AND P0, PT, R3, 0x31, P0 ;  /* 0x000000310300780c */ /* 0x000fe40000704270 */
[----:B------:R-:W-:Y:S02]  /*59c0*/  FMNMX.FTZ R31, R27, R6, !PT ;  /* 0x000000061b1f7209 */ /* 0x000fe40007810000 */
[----:B------:R-:W-:-:S02]  /*59d0*/  FSEL R29, R50, -INF , !P1 ;  /* 0xff800000321d7808 */ /* 0x000fc40004800000 */
[----:B------:R-:W-:Y:S01]  /*59e0*/  PLOP3.LUT P1, PT, PT, PT, UP6, 0x40, 0x0 ;  /* 0x000000000000781c */ /* 0x000fe20003f2e868 */
[----:B------:R-:W-:Y:S01]  /*59f0*/  MUFU.EX2 R46, R46 ;  /* 0x0000002e002e7308 */ /* 0x000fe20000000800 */
[C---:B------:R-:W-:Y:S02]  /*5a00*/  ISETP.GT.AND P2, PT, R3.reuse, 0x38, P2 ;  /* 0x000000380300780c */ /* 0x040fe40001744270 */
[----:B------:R-:W-:Y:S02]  /*5a10*/  ISETP.LT.OR P0, PT, R4, 0x32, P0 ;  /* 0x000000320400780c */ /* 0x000fe40000701670 */
[----:B------:R-:W-:Y:S02]  /*5a20*/  FMNMX.FTZ R6, R28, R31, !PT ;  /* 0x0000001f1c067209 */ /* 0x000fe40007810000 */
[----:B------:R-:W-:Y:S01]  /*5a30*/  ISETP.GT.AND P1, PT, R3, 0x39, P1 ;  /* 0x000000390300780c */ /* 0x000fe20000f24270 */
[----:B------:R-:W2:Y:S01]  /*5a40*/  MUFU.EX2 R47, R47 ;  /* 0x0000002f002f7308 */ /* 0x000ea20000000800 */
[----:B------:R-:W-:-:S02]  /*5a50*/  ISETP.LT.OR P2, PT, R4, 0x39, P2 ;  /* 0x000000390400780c */ /* 0x000fc40001741670 */
[----:B------:R-:W-:Y:S02]  /*5a60*/  FSEL R3, R51, -INF , !P0 ;  /* 0xff80000033037808 */ /* 0x000fe40004000000 */
[----:B------:R-:W-:Y:S02]  /*5a70*/  FMNMX.FTZ R6, R29, R6, !PT ;  /* 0x000000061d067209 */ /* 0x000fe40007810000 */
[----:B------:R-:W-:Y:S02]  /*5a80*/  ISETP.LT.OR P1, PT, R4, 0x3a, P1 ;  /* 0x0000003a0400780c */ /* 0x000fe40000f21670 */
[----:B------:R-:W-:Y:S02]  /*5a90*/  FSEL R4, R54, -INF , !P2 ;  /* 0xff80000036047808 */ /* 0x000fe40005000000 */
[----:B------:R-:W-:Y:S02]  /*5aa0*/  FMNMX.FTZ R31, R3, R6, !PT ;  /* 0x00000006031f7209 */ /* 0x000fe40007810000 */
[----:B------:R-:W-:-:S02]  /*5ab0*/  FSEL R30, R30, -INF , !P1 ;  /* 0xff8000001e1e7808 */ /* 0x000fc40004800000 */
[----:B------:R-:W-:Y:S02]  /*5ac0*/  FMNMX.FTZ R31, R4, R31, !PT ;  /* 0x0000001f041f7209 */ /* 0x000fe40007810000 */
[----:B-1----:R-:W-:Y:S02]  /*5ad0*/  F2FP.BF16.F32.PACK_AB R156, R39, R38 ;  /* 0x00000026279c723e */ /* 0x002fe400000010ff */
[----:B------:R-:W-:Y:S02]  /*5ae0*/  FMNMX.FTZ R31, R30, R31, !PT ;  /* 0x0000001f1e1f7209 */ /* 0x000fe40007810000 */
[----:B0-----:R-:W-:Y:S02]  /*5af0*/  F2FP.BF16.F32.PACK_AB R162, R45, R34 ;  /* 0x000000222da2723e */ /* 0x001fe400000010ff */
[----:B--2---:R-:W-:Y:S01]  /*5b00*/  F2FP.BF16.F32.PACK_AB R164, R47, R46 ;  /* 0x0000002e2fa4723e */ /* 0x004fe200000010ff */
[----:B------:R-:W0:Y:S01]  /*5b10*/  SHFL.BFLY PT, R6, R31, 0x2, 0x1f ;  /* 0x0c401f001f067f89 */ /* 0x000e2200000e0000 */
[----:B------:R-:W-:-:S02]  /*5b20*/  F2FP.BF16.F32.PACK_AB R158, R41, R40 ;  /* 0x00000028299e723e */ /* 0x000fc400000010ff */
[----:B------:R-:W-:Y:S02]  /*5b30*/  F2FP.BF16.F32.PACK_AB R160, R43, R42 ;  /* 0x0000002a2ba0723e */ /* 0x000fe400000010ff */
[----:B0-----:R-:W-:-:S05]  /*5b40*/  FMNMX.FTZ R32, R31, R6, !PT ;  /* 0x000000061f207209 */ /* 0x001fca0007810000 */
[----:B------:R-:W0:Y:S02]  /*5b50*/  SHFL.BFLY PT, R31, R32, 0x1, 0x1f ;  /* 0x0c201f00201f7f89 */ /* 0x000e2400000e0000 */
[----:B0-----:R-:W-:Y:S01]  /*5b60*/  FMNMX.FTZ R6, R32, R31, !PT ;  /* 0x0000001f20067209 */ /* 0x001fe20007810000 */
[--C-:B------:R-:W-:Y:S01]  /*5b70*/  FFMA.FTZ R31, R52, UR10, -R33.reuse ;  /* 0x0000000a341f7c23 */ /* 0x100fe20008010821 */
[----:B------:R-:W-:Y:S02]  /*5b80*/  FFMA.FTZ R33, R78, UR10, -R33 ;  /* 0x0000000a4e217c23 */ /* 0x000fe40008010821 */
[C---:B------:R-:W-:Y:S01]  /*5b90*/  FSETP.NEU.FTZ.AND P0, PT, R6.reuse, -INF , PT ;  /* 0xff8000000600780b */ /* 0x040fe20003f1d000 */
[----:B------:R-:W-:Y:S02]  /*5ba0*/  FMUL.FTZ R32, R6, UR10 ;  /* 0x0000000a06207c20 */ /* 0x000fe40008410000 */
[----:B------:R-:W-:Y:S03]  /*5bb0*/  MUFU.EX2 R31, R31 ;  /* 0x0000001f001f7308 */ /* 0x000fe60000000800 */
[----:B------:R-:W-:-:S05]  /*5bc0*/  FSEL R36, R32, RZ, P0 ;  /* 0x000000ff20247208 */ /* 0x000fca0000000000 */
[--C-:B------:R-:W-:Y:S01]  /*5bd0*/  FFMA.FTZ R11, R11, UR10, -R36.reuse ;  /* 0x0000000a0b0b7c23 */ /* 0x100fe20008010824 */
[--C-:B------:R-:W-:Y:S01]  /*5be0*/  FFMA.FTZ R12, R12, UR10, -R36.reuse ;  /* 0x0000000a0c0c7c23 */ /* 0x100fe20008010824 */
[--C-:B------:R-:W-:Y:S01]  /*5bf0*/  FFMA.FTZ R13, R13, UR10, -R36.reuse ;  /* 0x0000000a0d0d7c23 */ /* 0x100fe20008010824 */
[--C-:B------:R-:W-:Y:S01]  /*5c00*/  FFMA.FTZ R14, R14, UR10, -R36.reuse ;  /* 0x0000000a0e0e7c23 */ /* 0x100fe20008010824 */
[--C-:B------:R-:W-:Y:S01]  /*5c10*/  FFMA.FTZ R15, R15, UR10, -R36.reuse ;  /* 0x0000000a0f0f7c23 */ /* 0x100fe20008010824 */
[--C-:B------:R-:W-:Y:S01]  /*5c20*/  FFMA.FTZ R20, R20, UR10, -R36.reuse ;  /* 0x0000000a14147c23 */ /* 0x100fe20008010824 */
[----:B------:R-:W-:Y:S01]  /*5c30*/  MUFU.EX2 R11, R11 ;  /* 0x0000000b000b7308 */ /* 0x000fe20000000800 */
[--C-:B------:R-:W-:Y:S01]  /*5c40*/  FFMA.FTZ R21, R21, UR10, -R36.reuse ;  /* 0x0000000a15157c23 */ /* 0x100fe20008010824 */
[--C-:B------:R-:W-:Y:S01]  /*5c50*/  FFMA.FTZ R24, R24, UR10, -R36.reuse ;  /* 0x0000000a18187c23 */ /* 0x100fe20008010824 */
[--C-:B------:R-:W-:Y:S01]  /*5c60*/  FFMA.FTZ R25, R25, UR10, -R36.reuse ;  /* 0x0000000a19197c23 */ /* 0x100fe20008010824 */
[--C-:B------:R-:W-:Y:S01]  /*5c70*/  FFMA.FTZ R26, R26, UR10, -R36.reuse ;  /* 0x0000000a1a1a7c23 */ /* 0x100fe20008010824 */
[--C-:B------:R-:W-:Y:S01]  /*5c80*/  FFMA.FTZ R27, R27, UR10, -R36.reuse ;  /* 0x0000000a1b1b7c23 */ /* 0x100fe20008010824 */
[--C-:B------:R-:W-:Y:S01]  /*5c90*/  FFMA.FTZ R28, R28, UR10, -R36.reuse ;  /* 0x0000000a1c1c7c23 */ /* 0x100fe20008010824 */
[--C-:B------:R-:W-:Y:S01]  /*5ca0*/  FFMA.FTZ R29, R29, UR10, -R36.reuse ;  /* 0x0000000a1d1d7c23 */ /* 0x100fe20008010824 */
[----:B------:R-:W0:Y:S01]  /*5cb0*/  MUFU.EX2 R12, R12 ;  /* 0x0000000c000c7308 */ /* 0x000e220000000800 */
[--C-:B------:R-:W-:Y:S01]  /*5cc0*/  FFMA.FTZ R3, R3, UR10, -R36.reuse ;  /* 0x0000000a03037c23 */ /* 0x100fe20008010824 */
[--C-:B------:R-:W-:Y:S01]  /*5cd0*/  FFMA.FTZ R4, R4, UR10, -R36.reuse ;  /* 0x0000000a04047c23 */ /* 0x100fe20008010824 */
[----:B------:R-:W-:-:S05]  /*5ce0*/  FFMA.FTZ R30, R30, UR10, -R36 ;  /* 0x0000000a1e1e7c23 */ /* 0x000fca0008010824 */
[----:B------:R-:W-:Y:S08]  /*5cf0*/  MUFU.EX2 R13, R13 ;  /* 0x0000000d000d7308 */ /* 0x000ff00000000800 */
[----:B------:R-:W1:Y:S01]  /*5d00*/  MUFU.EX2 R14, R14 ;  /* 0x0000000e000e7308 */ /* 0x000e620000000800 */
[----:B0-----:R-:W-:Y:S01]  /*5d10*/  FADD.FTZ R44, R11, R12 ;  /* 0x0000000c0b2c7221 */ /* 0x001fe20000010000 */
[----:B------:R-:W-:-:S06]  /*5d20*/  F2FP.BF16.F32.PACK_AB R153, R12, R11 ;  /* 0x0000000b0c99723e */ /* 0x000fcc00000010ff */
[----:B------:R-:W-:Y:S08]  /*5d30*/  MUFU.EX2 R15, R15 ;  /* 0x0000000f000f7308 */ /* 0x000ff00000000800 */
[----:B------:R0:W2:Y:S01]  /*5d40*/  MUFU.EX2 R32, R33 ;  /* 0x0000002100207308 */ /* 0x0000a20000000800 */
[----:B-1----:R-:W-:-:S07]  /*5d50*/  F2FP.BF16.F32.PACK_AB R155, R14, R13 ;  /* 0x0000000d0e9b723e */ /* 0x002fce00000010ff */
[----:B------:R-:W1:Y:S01]  /*5d60*/  MUFU.EX2 R20, R20 ;  /* 0x0000001400147308 */ /* 0x000e620000000800 */
[----:B0-----:R-:W-:Y:S01]  /*5d70*/  FADD.FTZ R33, R152, R35 ;  /* 0x0000002398217221 */ /* 0x001fe20000010000 */
[----:B------:R-:W-:-:S03]  /*5d80*/  F2FP.BF16.F32.PACK_AB R152, R35, R152 ;  /* 0x000000982398723e */ /* 0x000fc600000010ff */
[----:B------:R-:W-:Y:S01]  /*5d90*/  FADD.FTZ R48, R154, R33 ;  /* 0x000000219a307221 */ /* 0x000fe20000010000 */
[----:B------:R-:W-:Y:S01]  /*5da0*/  FADD.FTZ R33, R13, R44 ;  /* 0x0000002c0d217221 */ /* 0x000fe20000010000 */
[C---:B------:R-:W-:Y:S01]  /*5db0*/  F2FP.BF16.F32.PACK_AB R154, R37.reuse, R154 ;  /* 0x0000009a259a723e */ /* 0x040fe200000010ff */
[----:B------:R-:W-:Y:S01]  /*5dc0*/  MUFU.EX2 R21, R21 ;  /* 0x0000001500157308 */ /* 0x000fe20000000800 */
[----:B------:R-:W-:Y:S01]  /*5dd0*/  FADD.FTZ R49, R37, R48 ;  /* 0x0000003025317221 */ /* 0x000fe20000010000 */
[----:B------:R-:W-:Y:S01]  /*5de0*/  FADD.FTZ R48, R14, R33 ;  /* 0x000000210e307221 */ /* 0x000fe20000010000 */
[----:B--2---:R-:W-:Y:S01]  /*5df0*/  F2FP.BF16.F32.PACK_AB R166, R32, R31 ;  /* 0x0000001f20a6723e */ /* 0x004fe200000010ff */
[----:B------:R0:W-:Y:S01]  /*5e00*/  STSM.16.M88.4 [R18+0x26800], R152 ;  /* 0x0268009812007844 */ /* 0x0001e20000000200 */
[----:B------:R-:W-:Y:S01]  /*5e10*/  FADD.FTZ R50, R38, R49 ;  /* 0x0000003126327221 */ /* 0x000fe20000010000 */
[----:B------:R-:W-:Y:S02]  /*5e20*/  FADD.FTZ R33, R15, R48 ;  /* 0x000000300f217221 */ /* 0x000fe40000010000 */
[----:B------:R-:W2:Y:S01]  /*5e30*/  MUFU.EX2 R24, R24 ;  /* 0x0000001800187308 */ /* 0x000ea20000000800 */
[----:B------:R-:W-:Y:S01]  /*5e40*/  FADD.FTZ R49, R39, R50 ;  /* 0x0000003227317221 */ /* 0x000fe20000010000 */
[C---:B-1----:R-:W-:Y:S01]  /*5e50*/  FADD.FTZ R36, R20.reuse, R33 ;  /* 0x0000002114247221 */ /* 0x042fe20000010000 */
[----:B------:R-:W-:-:S02]  /*5e60*/  F2FP.BF16.F32.PACK_AB R157, R20, R15 ;  /* 0x0000000f149d723e */ /* 0x000fc400000010ff */
[----:B------:R-:W-:-:S03]  /*5e70*/  FADD.FTZ R48, R40, R49 ;  /* 0x0000003128307221 */ /* 0x000fc60000010000 */
[----:B------:R-:W-:Y:S01]  /*5e80*/  MUFU.EX2 R25, R25 ;  /* 0x0000001900197308 */ /* 0x000fe20000000800 */
[----:B------:R-:W-:-:S04]  /*5e90*/  FADD.FTZ R33, R41, R48 ;  /* 0x0000003029217221 */ /* 0x000fc80000010000 */
[----:B------:R-:W-:-:S03]  /*5ea0*/  FADD.FTZ R38, R42, R33 ;  /* 0x000000212a267221 */ /* 0x000fc60000010000 */
[----:B------:R-:W1:Y:S01]  /*5eb0*/  MUFU.EX2 R26, R26 ;  /* 0x0000001a001a7308 */ /* 0x000e620000000800 */
[----:B------:R-:W-:Y:S01]  /*5ec0*/  FADD.FTZ R35, R43, R38 ;  /* 0x000000262b237221 */ /* 0x000fe20000010000 */
[----:B--2---:R-:W-:-:S03]  /*5ed0*/  F2FP.BF16.F32.PACK_AB R159, R24, R21 ;  /* 0x00000015189f723e */ /* 0x004fc600000010ff */
[----:B------:R-:W-:Y:S02]  /*5ee0*/  FADD.FTZ R14, R34, R35 ;  /* 0x00000023220e7221 */ /* 0x000fe40000010000 */
[----:B------:R0:W-:Y:S01]  /*5ef0*/  STSM.16.M88.4 [R23], R156 ;  /* 0x0000009c17007844 */ /* 0x0001e20000000200 */
[----:B------:R-:W2:Y:S01]  /*5f00*/  MUFU.EX2 R27, R27 ;  /* 0x0000001b001b7308 */ /* 0x000ea20000000800 */
[----:B------:R-:W-:-:S04]  /*5f10*/  FADD.FTZ R45, R45, R14 ;  /* 0x0000000e2d2d7221 */ /* 0x000fc80000010000 */
[----:B------:R-:W-:-:S03]  /*5f20*/  FADD.FTZ R46, R46, R45 ;  /* 0x0000002d2e2e7221 */ /* 0x000fc60000010000 */
[----:B------:R3:W-:Y:S01]  /*5f30*/  MUFU.EX2 R44, R3 ;  /* 0x00000003002c7308 */ /* 0x0007e20000000800 */
[----:B-1----:R-:W-:Y:S01]  /*5f40*/  F2FP.BF16.F32.PACK_AB R161, R26, R25 ;  /* 0x000000191aa1723e */ /* 0x002fe200000010ff */
[----:B------:R-:W-:-:S06]  /*5f50*/  FADD.FTZ R46, R47, R46 ;  /* 0x0000002e2f2e7221 */ /* 0x000fcc0000010000 */
[----:B------:R-:W1:Y:S01]  /*5f60*/  MUFU.EX2 R28, R28 ;  /* 0x0000001c001c7308 */ /* 0x000e620000000800 */
[----:B---3--:R-:W-:-:S04]  /*5f70*/  FADD.FTZ R3, R21, R36 ;  /* 0x0000002415037221 */ /* 0x008fc80000010000 */
[----:B------:R-:W-:-:S03]  /*5f80*/  FADD.FTZ R36, R24, R3 ;  /* 0x0000000318247221 */ /* 0x000fc60000010000 */
[----:B------:R-:W3:Y:S01]  /*5f90*/  MUFU.EX2 R29, R29 ;  /* 0x0000001d001d7308 */ /* 0x000ee20000000800 */
[----:B------:R-:W-:-:S04]  /*5fa0*/  FADD.FTZ R3, R25, R36 ;  /* 0x0000002419037221 */ /* 0x000fc80000010000 */
[----:B------:R-:W-:-:S03]  /*5fb0*/  FADD.FTZ R12, R26, R3 ;  /* 0x000000031a0c7221 */ /* 0x000fc60000010000 */
[----:B------:R-:W-:Y:S01]  /*5fc0*/  MUFU.EX2 R4, R4 ;  /* 0x0000000400047308 */ /* 0x000fe20000000800 */
[----:B--2---:R-:W-:Y:S01]  /*5fd0*/  FADD.FTZ R3, R27, R12 ;  /* 0x0000000c1b037221 */ /* 0x004fe20000010000 */
[----:B-1----:R-:W-:-:S03]  /*5fe0*/  F2FP.BF16.F32.PACK_AB R163, R28, R27 ;  /* 0x0000001b1ca3723e */ /* 0x002fc600000010ff */
[----:B------:R-:W-:Y:S01]  /*5ff0*/  FADD.FTZ R28, R28, R3 ;  /* 0x000000031c1c7221 */ /* 0x000fe20000010000 */
[----:B------:R-:W-:Y:S01]  /*6000*/  FADD.FTZ R3, R31, R46 ;  /* 0x0000002e1f037221 */ /* 0x000fe20000010000 */
[----:B------:R0:W-:Y:S01]  /*6010*/  STSM.16.M88.4 [R19], R160 ;  /* 0x000000a013007844 */ /* 0x0001e20000000200 */
[----:B------:R-:W1:Y:S01]  /*6020*/  MUFU.EX2 R33, R30 ;  /* 0x0000001e00217308 */ /* 0x000e620000000800 */
[----:B---3--:R-:W-:Y:S01]  /*6030*/  F2FP.BF16.F32.PACK_AB R165, R44, R29 ;  /* 0x0000001d2ca5723e */ /* 0x008fe200000010ff */
[----:B------:R-:W-:Y:S01]  /*6040*/  FADD.FTZ R29, R29, R28 ;  /* 0x0000001c1d1d7221 */ /* 0x000fe20000010000 */
[----:B------:R-:W-:-:S03]  /*6050*/  FADD.FTZ R3, R32, R3 ;  /* 0x0000000320037221 */ /* 0x000fc60000010000 */
[----:B------:R-:W-:Y:S01]  /*6060*/  FADD.FTZ R29, R44, R29 ;  /* 0x0000001d2c1d7221 */ /* 0x000fe20000010000 */
[----:B-1----:R-:W-:-:S03]  /*6070*/  F2FP.BF16.F32.PACK_AB R167, R33, R4 ;  /* 0x0000000421a7723e */ /* 0x002fc600000010ff */
[----:B------:R-:W-:Y:S02]  /*6080*/  FADD.FTZ R4, R4, R29 ;  /* 0x0000001d04047221 */ /* 0x000fe40000010000 */
[----:B------:R0:W-:Y:S02]  /*6090*/  STSM.16.M88.4 [R22], R164 ;  /* 0x000000a416007844 */ /* 0x0001e40000000200 */
[----:B------:R-:W-:Y:S01]  /*60a0*/  FADD.FTZ R4, R33, R4 ;  /* 0x0000000421047221 */ /* 0x000fe20000010000 */
[----:B------:R-:W-:Y:S06]  /*60b0*/  @!P3 BRA `(.L_x_4965) ;  /* 0x000000000004b947 */ /* 0x000fec0003800000 */
[----:B------:R-:W-:Y:S01]  /*60c0*/  BPT.TRAP 0x1 ;  /* 0x000000040000795c */ /* 0x000fe20000300000 */
.L_x_4965:
[----:B------:R1:W2:Y:S01]  /*60d0*/  SYNCS.PHASECHK.TRANS64.TRYWAIT P0, [R7+URZ+0x28c50], R10 ;  /* 0x028c500a070075a7 */ /* 0x0002a2000800017f */
[----:B------:R-:W-:Y:S05]  /*60e0*/  @!P3 BRA `(.L_x_4966) ;  /* 0x000000000004b947 */ /* 0x000fea0003800000 */
[----:B------:R-:W-:Y:S01]  /*60f0*/  BPT.TRAP 0x1 ;  /* 0x000000040000795c */ /* 0x000fe20000300000 */
.L_x_4966:
[----:B--2---:R-:W-:Y:S05]  /*6100*/  @P0 BRA `(.L_x_4967) ;  /* 0x0000000000080947 */ /* 0x004fea0003800000 */
[----:B------:R-:W2:Y:S02]  /*6110*/  SYNCS.PHASECHK.TRANS64.TRYWAIT P0, [R7+URZ+0x28c50], R10 ;  /* 0x028c500a070075a7 */ /* 0x000ea4000800017f */
[----:B--2---:R-:W-:Y:S05]  /*6120*/  @!P0 BRA `(.L_x_4968) ;  /* 0x0000010000948947 */ /* 0x004fea0003800000 */
.L_x_4967:
[----:B------:R-:W-:Y:S01]  /*6130*/  ULEA UR15, UR36, UR48, 0xc ;  /* 0x00000030240f7291 */ /* 0x000fe2000f8e603f */
[----:B------:R-:W-:Y:S01]  /*6140*/  WARPGROUP.ARRIVE ;  /* 0x00000000000079c5 */ /* 0x000fe20000000000 */
[----:B------:R-:W-:Y:S01]  /*6150*/  UMOV UR7, 0x40000040 ;  /* 0x4000004000077882 */ /* 0x000fe20000000000 */
[----:B-12---:R-:W1:Y:S01]  /*6160*/  @P5 LDC R10, c[0x0][0x44c] ;  /* 0x00011300ff0a5b82 */ /* 0x006e620000000800 */
[----:B------:R-:W-:Y:S01]  /*6170*/  @!P4 VIADD R7, R7, 0x28c60 ;  /* 0x00028c600707c836 */ /* 0x000fe20000000000 */
[----:B------:R-:W-:Y:S02]  /*6180*/  UIADD3 UR50, UR50, -0x2, URZ ;  /* 0xfffffffe32327890 */ /* 0x000fe4000fffe03f */
[----:B------:R-:W-:Y:S02]  /*6190*/  UMOV UR6, UR15 ;  /* 0x0000000f00067c82 */ /* 0x000fe40008000000 */
[----:B------:R-:W-:Y:S01]  /*61a0*/  HGMMA.64x256x16.F32.BF16 R24, R152, gdesc[UR4].tnspB, RZ, !UPT, gsb0 ;  /* 0x43e0000498187df0 */ /* 0x000fe2000c0018ff */
[----:B------:R-:W-:Y:S01]  /*61b0*/  UIADD3 UR6, UR15, 0x80, URZ ;  /* 0x000000800f067890 */ /* 0x000fe2000fffe03f */
[----:B------:R-:W2:Y:S01]  /*61c0*/  @P5 LDC R11, c[0x0][0x450] ;  /* 0x00011400ff0b5b82 */ /* 0x000ea20000000800 */
[----:B------:R-:W-:Y:S01]  /*61d0*/  UMOV UR7, 0x40000040 ;  /* 0x4000004000077882 */ /* 0x000fe20000000000 */
[----:B------:R-:W-:Y:S01]  /*61e0*/  @!P4 PRMT R7, RZ, 0x654, R7 ;  /* 0x00000654ff07c816 */ /* 0x000fe20000000007 */
[----:B-1----:R-:W-:Y:S01]  /*61f0*/  @P5 IMAD.HI.U32 R10, R10, UR40, RZ ;  /* 0x000000280a0a5c27 */ /* 0x002fe2000f8e00ff */
[----:B------:R-:W-:-:S02]  /*6200*/  WARPGROUP.DEPBAR.LE gsb0, 0x0 ;  /* 0x00008000000079c5 */ /* 0x000fc40000010000 */
[----:B------:R-:W-:-:S15]  /*6210*/  WARPGROUP.ARRIVE ;  /* 0x00000000000079c5 */ /* 0x000fde0000000000 */
[----:B------:R-:W-:-:S05]  /*6220*/  NOP ;  /* 0x0000000000007918 */ /* 0x000fca0000000000 */
        /* <DEDUP_REMOVED lines=12> */
[----:B------:R-:W-:Y:S01]  /*62f0*/  HGMMA.64x256x16.F32.BF16 R24, R164, gdesc[UR4].tnspB, R24, gsb0 ;  /* 0x43e00004a4187df0 */ /* 0x000fe20008001818 */
[----:B------:R-:W-:Y:S02]  /*6300*/  UIMAD UR6, UR49, UR11, -UR14 ;  /* 0x0000000b310672a4 */ /* 0x000fe4000f8e0a0e */
        /* <DEDUP_REMOVED lines=10> */
[----:B-1----:R-:W-:Y:S01]  /*63b0*/  IMAD.U32 R7, RZ, RZ, UR40 ;  /* 0x00000028ff077e24 */ /* 0x002fe2000f8e00ff */
[----:B--2---:R-:W-:-:S05]  /*63c0*/  @P5 SHF.R.U32.HI R7, RZ, R11, R10 ;  /* 0x0000000bff075219 */ /* 0x004fca000001160a */
        /* <DEDUP_REMOVED lines=13> */
.L_x_4970:
[----:B------:R-:W-:-:S13]  /*64a0*/  ISETP.NE.AND P0, PT, R9, 0x1, PT ;  /* 0x000000010900780c */ /* 0x000fda0003f05270 */
[----:B------:R-:W1:Y:S02]  /*64b0*/  @P0 LDC.64 R10, c[0x0][0x9e8] ;  /* 0x00027a00ff0a0b82 */ /* 0x000e640000000a00 */
[----:B-1----:R-:W-:-:S05]  /*64c0*/  @P0 IMAD.HI.U32 R10, R7, R10, RZ ;  /* 0x0000000a070a0227 */ /* 0x002fca00078e00ff */
[----:B------:R-:W-:-:S07]  /*64d0*/  @P0 SHF.R.U32.HI R7, RZ, R11, R10 ;  /* 0x0000000bff070219 */ /* 0x000fce000001160a */
.L_x_4971:
[----:B------:R-:W-:-:S05]  /*64e0*/  IMAD R7, R7, R9, R9 ;  /* 0x0000000907077224 */ /* 0x000fca00078e0209 */
[----:B------:R-:W-:-:S07]  /*64f0*/  VIMNMX R8, R8, R7, PT ;  /* 0x0000000708087248 */ /* 0x000fce0003fe0100 */
.L_x_4969:
[----:B------:R-:W-:Y:S01]  /*6500*/  SHF.R.S32.HI R7, RZ, 0x1f, R8 ;  /* 0x0000001fff077819 */ /* 0x000fe20000011408 */
[----:B------:R-:W-:Y:S01]  /*6510*/  ULDC UR25, c[0x0][0x9e4] ;  /* 0x0002790000197ab9 */ /* 0x000fe20000000800 */
[----:B------:R-:W-:Y:S01]  /*6520*/  ULDC UR21, c[0x0][0x288] ;  /* 0x0000a20000157ab9 */ /* 0x000fe20000000800 */
[----:B------:R-:W-:Y:S01]  /*6530*/  ULDC UR22, c[0x0][0x2f0] ;  /* 0x0000bc0000167ab9 */ /* 0x000fe20000000800 */
[----:B------:R-:W-:Y:S01]  /*6540*/  LEA.HI R7, R7, R8, RZ, 0x6 ;  /* 0x0000000807077211 */ /* 0x000fe200078f30ff */
[----:B------:R-:W-:Y:S01]  /*6550*/  ULDC UR26, c[0x0][0x9d8] ;  /* 0x00027600001a7ab9 */ /* 0x000fe20000000800 */
[----:B------:R-:W-:Y:S01]  /*6560*/  ULDC UR23, c[0x0][0x988] ;  /* 0x0002620000177ab9 */ /* 0x000fe20000000800 */
[----:B------:R-:W-:Y:S01]  /*6570*/  ULDC UR27, c[0x0][0x9e0] ;  /* 0x00027800001b7ab9 */ /* 0x000fe20000000800 */
[----:B------:R-:W-:-:S04]  /*6580*/  SHF.R.S32.HI R7, RZ, 0x6, R7 ;  /* 0x00000006ff077819 */ /* 0x000fc80000011407 */
[----:B------:R-:W-:-:S04]  /*6590*/  VIMNMX R8, R186, R7, !PT ;  /* 0x00000007ba087248 */ /* 0x000fc80007fe0100 */
[----:B------:R-:W-:-:S13]  /*65a0*/  ISETP.LE.AND P0, PT, R8, UR50, PT ;  /* 0x0000003208007c0c */ /* 0x000fda000bf03270 */
[----:B------:R-:W-:Y:S05]  /*65b0*/  @!P0 BRA `(.L_x_4972) ;  /* 0x0000002400dc8947 */ /* 0x000fea0003800000 */
.L_x_4989:
[----:B------:R-:W-:-:S04]  /*65c0*/  UIADD3 UR24, UR36, 0x1, URZ ;  /* 0x0000000124187890 */ /* 0x000fc8000fffe03f */
[----:B------:R-:W-:-:S04]  /*65d0*/  UISETP.NE.AND UP0, UPT, UR24, 0x2, UPT ;  /* 0x000000021800788c */ /* 0x000fc8000bf05270 */
[----:B------:R-:W-:Y:S02]  /*65e0*/  USEL UR6, URZ, 0x1, UP0 ;  /* 0x000000013f067887 */ /* 0x000fe40008000000 */
[----:B------:R-:W-:Y:S02]  /*65f0*/  USEL UR24, UR24, URZ, UP0 ;  /* 0x0000003f18187287 */ /* 0x000fe40008000000 */
[----:B------:R-:W-:Y:S01]  /*6600*/  ULOP3.LUT UR37, UR37, UR6, URZ, 0x3c, !UPT ;  /* 0x0000000625257292 */ /* 0x000fe2000f8e3c3f */
[----:B01----:R-:W-:Y:S11]  /*6610*/  @!P3 BRA `(.L_x_4973) ;  /* 0x000000000004b947 */ /* 0x003ff60003800000 */
[----:B------:R-:W-:Y:S01]  /*6620*/  BPT.TRAP 0x1 ;  /* 0x000000040000795c */ /* 0x000fe20000300000 */
.L_x_4973:
[----:B------:R-:W-:Y:S01]  /*6630*/  ULEA UR28, UR24, UR43, 0x3 ;  /* 0x0000002b181c7291 */ /* 0x000fe2000f8e183f */
[----:B------:R-:W-:-:S05]  /*6640*/  IMAD.U32 R7, RZ, RZ, UR37 ;  /* 0x00000025ff077e24 */ /* 0x000fca000f8e00ff */
[----:B------:R-:W-:-:S04]  /*6650*/  SHF.L.U32 R7, R7, 0x1f, RZ ;  /* 0x0000001f07077819 */ /* 0x000fc800000006ff */
[----:B------:R1:W2:Y:S01]  /*6660*/  SYNCS.PHASECHK.TRANS64.TRYWAIT P0, [UR28+0x28c30], R7 ;  /* 0x028c3007ff0075a7 */ /* 0x0002a2000800015c */
[----:B------:R-:W-:Y:S05]  /*6670*/  @!P3 BRA `(.L_x_4974) ;  /* 0x000000000004b947 */ /* 0x000fea0003800000 */
[----:B------:R-:W-:Y:S01]  /*6680*/  BPT.TRAP 0x1 ;  /* 0x000000040000795c */ /* 0x000fe20000300000 */
.L_x_4974:
[----:B--2---:R-:W-:Y:S05]  /*6690*/  @P0 BRA `(.L_x_4975) ;  /* 0x0000000000080947 */ /* 0x004fea0003800000 */
[----:B------:R-:W2:Y:S02]  /*66a0*/  SYNCS.PHASECHK.TRANS64.TRYWAIT P0, [UR28+0x28c30], R7 ;  /* 0x028c3007ff0075a7 */ /* 0x000ea4000800015c */
[----:B--2---:R-:W-:Y:S05]  /*66b0*/  @!P0 BRA `(.L_x_4976) ;  /* 0x000000fc00448947 */ /* 0x004fea0003800000 */
.L_x_4975:
[----:B------:R-:W-:Y:S01]  /*66c0*/  R2UR UR18, R0 ;  /* 0x00000000001272ca */ /* 0x000fe200000e0000 */
[----:B0-----:R-:W-:Y:S01]  /*66d0*/  WARPGROUP.ARRIVE ;  /* 0x00000000000079c5 */ /* 0x001fe20000000000 */
[----:B------:R-:W-:Y:S01]  /*66e0*/  UMOV UR19, 0x40000040 ;  /* 0x4000004000137882 */ /* 0x000fe20000000000 */
[----:B------:R-:W-:Y:S01]  /*66f0*/  UMOV UR7, 0x40000040 ;  /* 0x4000004000077882 */ /* 0x000fe20000000000 */
[----:B------:R-:W-:Y:S01]  /*6700*/  UMOV UR11, 0x40000040 ;  /* 0x40000040000b7882 */ /* 0x000fe20000000000 */
[----:B------:R-:W-:Y:S01]  /*6710*/  UMOV UR15, 0x40000040 ;  /* 0x40000040000f7882 */ /* 0x000fe20000000000 */
[----:B------:R-:W0:Y:S07]  /*6720*/  @P5 LDC R11, c[0x0][0x44c] ;  /* 0x00011300ff0b5b82 */ /* 0x000e2e0000000800 */
[----:B------:R-:W-:Y:S01]  /*6730*/  ULEA UR18, UR24, UR18, 0x9 ;  /* 0x0000001218127291 */ /* 0x000fe2000f8e483f */
[----:B--2---:R-:W2:Y:S03]  /*6740*/  @P5 LDC R10, c[0x0][0x450] ;  /* 0x00011400ff0a5b82 */ /* 0x004ea60000000800 */
[----:B------:R-:W-:-:S02]  /*6750*/  UIADD3 UR6, UR18, 0x2, URZ ;  /* 0x0000000212067890 */ /* 0x000fc4000fffe03f */
[----:B------:R-:W-:Y:S02]  /*6760*/  UIADD3 UR10, UR18, 0x4, URZ ;  /* 0x00000004120a7890 */ /* 0x000fe4000fffe03f */
[----:B------:R-:W-:Y:S02]  /*6770*/  UIADD3 UR14, UR18, 0x6, URZ ;  /* 0x00000006120e7890 */ /* 0x000fe4000fffe03f */
[----:B------:R-:W-:Y:S03]  /*6780*/  HGMMA.64x64x16.F32.BF16 R152, gdesc[UR16], RZ, !UPT, gsb0 ;  /* 0x00e00000109879f0 */ /* 0x000fe6000c0018ff */
[----:B------:R-:W-:Y:S02]  /*6790*/  WARPGROUP.DEPBAR.LE gsb0, 0x0 ;  /* 0x00008000000079c5 */ /* 0x000fe40000010000 */
[----:B------:R-:W-:-:S06]  /*67a0*/  WARPGROUP.ARRIVE ;  /* 0x00000000000079c5 */ /* 0x000fcc0000000000 */
[----:B------:R-:W-:Y:S01]  /*67b0*/  HGMMA.64x64x16.F32.BF16 R152, gdesc[UR4], R152, gsb0 ;  /* 0x00e00000049879f0 */ /* 0x000fe20008001898 */
[----:B------:R-:W-:Y:S02]  /*67c0*/  USHF.L.U32 UR6, UR50, 0x6, URZ ;  /* 0x0000000632067899 */ /* 0x000fe4000800063f */
[----:B------:R-:W-:Y:S02]  /*67d0*/  WARPGROUP.DEPBAR.LE gsb0, 0x0 ;  /* 0x00008000000079c5 */ /* 0x000fe40000010000 */
[----:B------:R-:W-:-:S06]  /*67e0*/  WARPGROUP.ARRIVE ;  /* 0x00000000000079c5 */ /* 0x000fcc0000000000 */
[----:B------:R-:W-:Y:S01]  /*67f0*/  HGMMA.64x64x16.F32.BF16 R152, gdesc[UR8], R152, gsb0 ;  /* 0x00e00000089879f0 */ /* 0x000fe20008001898 */
[----:B------:R-:W-:Y:S02]  /*6800*/  UMOV UR11, UR22 ;  /* 0x00000016000b7c82 */ /* 0x000fe40008000000 */
[----:B------:R-:W-:Y:S02]  /*6810*/  WARPGROUP.DEPBAR.LE gsb0, 0x0 ;  /* 0x00008000000079c5 */ /* 0x000fe40000010000 */
[----:B------:R-:W-:-:S06]  /*6820*/  WARPGROUP.ARRIVE ;  /* 0x00000000000079c5 */ /* 0x000fcc0000000000 */
[----:B------:R-:W-:Y:S01]  /*6830*/  HGMMA.64x64x16.F32.BF16 R152, gdesc[UR12], R152, gsb0 ;  /* 0x00e000000c9879f0 */ /* 0x000fe20008001898 */
[----:B------:R-:W-:Y:S02]  /*6840*/  UMOV UR14, UR21 ;  /* 0x00000015000e7c82 */ /* 0x000fe40008000000 */
[----:B------:R-:W-:Y:S02]  /*6850*/  WARPGROUP.DEPBAR.LE gsb0, 0x0 ;  /* 0x00008000000079c5 */ /* 0x000fe40000010000 */
[----:B------:R-:W-:Y:S01]  /*6860*/  FMUL.FTZ R193, R153, UR26 ;  /* 0x0000001a99c17c20 */ /* 0x000fe20008410000 */
[----:B------:R-:W-:Y:S01]  /*6870*/  FMUL.FTZ R153, R170, UR26 ;  /* 0x0000001aaa997c20 */ /* 0x000fe20008410000 */
[----:B------:R-:W-:Y:S01]  /*6880*/  FMUL.FTZ R170, R176, UR26 ;  /* 0x0000001ab0aa7c20 */ /* 0x000fe20008410000 */
[----:B------:R-:W-:Y:S02]  /*6890*/  VIADD R176, R185, UR40 ;  /* 0x00000028b9b07c36 */ /* 0x000fe40008000000 */
        /* <DEDUP_REMOVED lines=8> */
[----:B--2---:R-:W-:Y:S01]  /*6920*/  @P5 SHF.R.U32.HI R176, RZ, R10, R11 ;  /* 0x0000000affb05219 */ /* 0x004fe2000001160b */
[----:B------:R-:W-:Y:S02]  /*6930*/  IMAD.U32 R11, RZ, RZ, UR6 ;  /* 0x00000006ff0b7e24 */ /* 0x000fe4000f8e00ff */
[----:B------:R-:W-:Y:S01]  /*6940*/  FMUL.FTZ R152, R167, UR26 ;  /* 0x0000001aa7987c20 */ /* 0x000fe20008410000 */
[----:B------:R-:W-:Y:S01]  /*6950*/  FMUL.FTZ R166, R169, UR26 ;  /* 0x0000001aa9a67c20 */ /* 0x000fe20008410000 */
[----:B------:R-:W-:Y:S01]  /*6960*/  FMUL.FTZ R194, R156, UR26 ;  /* 0x0000001a9cc27c20 */ /* 0x000fe20008410000 */
[----:B------:R-:W0:Y:S01]  /*6970*/  SHFL.IDX PT, R174, R176, RZ, 0x1c1f ;  /* 0x001c1fffb0ae7589 */ /* 0x000e2200000e0000 */
        /* <DEDUP_REMOVED lines=19> */
[----:B------:R-:W-:Y:S01]  /*6ab0*/  IADD3 R162, -R2, 0x1, -R11 ;  /* 0x0000000102a27810 */ /* 0x000fe20007ffe90b */
[----:B------:R-:W-:Y:S01]  /*6ac0*/  IMAD.U32 R168, RZ, RZ, UR28 ;  /* 0x0000001cffa87e24 */ /* 0x000fe2000f8e00ff */
[----:B------:R-:W2:Y:S01]  /*6ad0*/  MUFU.TANH R192, R192 ;  /* 0x000000c000c07308 */ /* 0x000ea20000002400 */
[----:B------:R-:W-:-:S02]  /*6ae0*/  IMAD.U32 R175, RZ, RZ, UR49 ;  /* 0x00000031ffaf7e24 */ /* 0x000fc4000f8e00ff */
[----:B------:R-:W-:Y:S02]  /*6af0*/  @!P4 VIADD R10, R168, 0x28c40 ;  /* 0x00028c40a80ac836 */ /* 0x000fe40000000000 */
[----:B------:R-:W-:-:S03]  /*6b00*/  IMAD R162, R175, UR11, R162 ;  /* 0x0000000bafa27c24 */ /* 0x000fc6000f8e02a2 */
[----:B------:R-:W3:Y:S01]  /*6b10*/  MUFU.TANH R193, R193 ;  /* 0x000000c100c17308 */ /* 0x000ee20000002400 */
[----:B------:R-:W-:Y:S01]  /*6b20*/  VIADD R162, R162, -UR14 ;  /* 0x8000000ea2a27c36 */ /* 0x000fe20008000000 */
[----:B------:R-:W-:-:S03]  /*6b30*/  @!P4 PRMT R10, RZ, 0x654, R10 ;  /* 0x00000654ff0ac816 */ /* 0x000fc6000000000a */
[C---:B------:R-:W-:Y:S01]  /*6b40*/  VIADD R179, R162.reuse, UR27 ;  /* 0x0000001ba2b37c36 */ /* 0x040fe20008000000 */
[----:B------:R4:W-:Y:S01]  /*6b50*/  @!P4 SYNCS.ARRIVE.TRANS64.RED.A1T0 RZ, [R10+URZ], RZ ;  /* 0x000000ff0affc9a7 */ /* 0x0009e2000810043f */
[----:B------:R-:W-:Y:S01]  /*6b60*/  VIADD R181, R162, UR20 ;  /* 0x00000014a2b57c36 */ /* 0x000fe20008000000 */
[----:B------:R-:W1:Y:S01]  /*6b70*/  MUFU.TANH R9, R9 ;  /* 0x0000000900097308 */ /* 0x000e620000002400 */
[C---:B0-----:R-:W-:Y:S02]  /*6b80*/  IMAD.IADD R177, R174.reuse, 0x1, R179 ;  /* 0x00000001aeb17824 */ /* 0x041fe400078e02b3 */
[----:B------:R-:W-:-:S05]  /*6b90*/  IMAD.IADD R178, R174, 0x1, R181 ;  /* 0x00000001aeb27824 */ /* 0x000fca00078e02b5 */
        /* <DEDUP_REMOVED lines=29> */
[----:B-1234-:R-:W-:Y:S05]  /*6d70*/  @!P6 BRA `(.L_x_4977) ;  /* 0x00000000005ce947 */ /* 0x01efea0003800000 */
[----:B------:R-:W-:Y:S01]  /*6d80*/  IMAD R10, R175, UR11, R174 ;  /* 0x0000000baf0a7c24 */ /* 0x000fe2000f8e02ae */
[----:B------:R-:W-:Y:S03]  /*6d90*/  BSSY B0, `(.L_x_4978) ;  /* 0x0000011000007945 */ /* 0x000fe60003800000 */
[----:B------:R-:W-:-:S05]  /*6da0*/  VIADD R161, R10, -UR14 ;  /* 0x8000000e0aa17c36 */ /* 0x000fca0008000000 */
        /* <DEDUP_REMOVED lines=10> */
.L_x_4979:
[----:B------:R-:W-:-:S05]  /*6e50*/  IMAD.U32 R162, RZ, RZ, UR25 ;  /* 0x00000019ffa27e24 */ /* 0x000fca000f8e00ff */
[----:B------:R-:W-:-:S13]  /*6e60*/  ISETP.NE.AND P0, PT, R162, 0x1, PT ;  /* 0x00000001a200780c */ /* 0x000fda0003f05270 */
[----:B------:R-:W1:Y:S02]  /*6e70*/  @P0 LDC.64 R10, c[0x0][0x9e8] ;  /* 0x00027a00ff0a0b82 */ /* 0x000e640000000a00 */
[----:B-1----:R-:W-:-:S05]  /*6e80*/  @P0 IMAD.HI.U32 R10, R161, R10, RZ ;  /* 0x0000000aa10a0227 */ /* 0x002fca00078e00ff */
[----:B------:R-:W-:-:S07]  /*6e90*/  @P0 SHF.R.U32.HI R161, RZ, R11, R10 ;  /* 0x0000000bffa10219 */ /* 0x000fce000001160a */
.L_x_4980:
[----:B------:R-:W-:Y:S05]  /*6ea0*/  BSYNC B0 ;  /* 0x0000000000007941 */ /* 0x000fea0003800000 */
.L_x_4978:
[----:B------:R-:W-:-:S04]  /*6eb0*/  IMAD R161, R161, R162, -UR6 ;  /* 0x80000006a1a17e24 */ /* 0x000fc8000f8e02a2 */
[----:B------:R-:W-:-:S05]  /*6ec0*/  IMAD.IADD R161, R161, 0x1, -R2 ;  /* 0x00000001a1a17824 */ /* 0x000fca00078e0a02 */
[----:B------:R-:W-:Y:S02]  /*6ed0*/  VIADDMNMX R177, R161, R162, R177, PT ;  /* 0x000000a2a1b17246 */ /* 0x000fe400038001b1 */
[----:B------:R-:W-:-:S07]  /*6ee0*/  VIMNMX R178, R178, R161, !PT ;  /* 0x000000a1b2b27248 */ /* 0x000fce0007fe0100 */
.L_x_4977:
[----:B------:R-:W-:Y:S01]  /*6ef0*/  UISETP.GT.AND UP0, UPT, UR50, -0x1, UPT ;  /* 0xffffffff3200788c */ /* 0x000fe2000bf04270 */
[----:B------:R-:W1:Y:S05]  /*6f00*/  SHFL.IDX PT, R10, R176, 0x1, 0x1c1f ;  /* 0x003c1f00b00a7f89 */ /* 0x000e6a00000e0000 */
[----:B------:R-:W-:-:S04]  /*6f10*/  PLOP3.LUT P0, PT, PT, PT, UP0, 0x80, 0x0 ;  /* 0x000000000000781c */ /* 0x000fc80003f0f008 */
[C---:B------:R-:W-:Y:S02]  /*6f20*/  ISETP.GT.AND P2, PT, R178.reuse, RZ, P0 ;  /* 0x000000ffb200720c */ /* 0x040fe40000744270 */
[----:B------:R-:W-:Y:S02]  /*6f30*/  ISETP.GT.AND P1, PT, R178, 0x1, P0 ;  /* 0x00000001b200780c */ /* 0x000fe40000724270 */
[C---:B------:R-:W-:Y:S02]  /*6f40*/  ISETP.LT.OR P2, PT, R177.reuse, 0x1, P2 ;  /* 0x00000001b100780c */ /* 0x040fe40001741670 */
[----:B------:R-:W-:Y:S02]  /*6f50*/  ISETP.LT.OR P1, PT, R177, 0x2, P1 ;  /* 0x00000002b100780c */ /* 0x000fe40000f21670 */
[----:B------:R-:W-:Y:S02]  /*6f60*/  FSEL R192, R192, -INF , !P2 ;  /* 0xff800000c0c07808 */ /* 0x000fe40005000000 */
[----:B------:R-:W-:-:S02]  /*6f70*/  FSEL R193, R193, -INF , !P1 ;  /* 0xff800000c1c17808 */ /* 0x000fc40004800000 */
[C---:B------:R-:W-:Y:S02]  /*6f80*/  ISETP.GT.AND P2, PT, R178.reuse, 0x8, P0 ;  /* 0x00000008b200780c */ /* 0x040fe40000744270 */
[----:B------:R-:W-:Y:S01]  /*6f90*/  ISETP.GT.AND P1, PT, R178, 0x9, P0 ;  /* 0x00000009b200780c */ /* 0x000fe20000724270 */
[----:B-1----:R-:W-:Y:S01]  /*6fa0*/  IMAD.IADD R176, R179, 0x1, R10 ;  /* 0x00000001b3b07824 */ /* 0x002fe200078e020a */
[C---:B------:R-:W-:Y:S02]  /*6fb0*/  ISETP.LT.OR P2, PT, R177.reuse, 0x9, P2 ;  /* 0x00000009b100780c */ /* 0x040fe40001741670 */
[----:B------:R-:W-:Y:S02]  /*6fc0*/  ISETP.LT.OR P1, PT, R177, 0xa, P1 ;  /* 0x0000000ab100780c */ /* 0x000fe40000f21670 */
[----:B0-----:R-:W-:Y:S02]  /*6fd0*/  FSEL R194, R194, -INF , !P2 ;  /* 0xff800000c2c27808 */ /* 0x001fe40005000000 */
[----:B------:R-:W-:-:S02]  /*6fe0*/  FSEL R174, R195, -INF , !P1 ;  /* 0xff800000c3ae7808 */ /* 0x000fc40004800000 */
[C---:B------:R-:W-:Y:S02]  /*6ff0*/  ISETP.GT.AND P2, PT, R178.reuse, 0x10, P0 ;  /* 0x00000010b200780c */ /* 0x040fe40000744270 */
[----:B------:R-:W-:Y:S02]  /*7000*/  ISETP.GT.AND P1, PT, R178, 0x11, P0 ;  /* 0x00000011b200780c */ /* 0x000fe40000724270 */
[C---:B------:R-:W-:Y:S02]  /*7010*/  ISETP.LT.OR P2, PT, R177.reuse, 0x11, P2 ;  /* 0x00000011b100780c */ /* 0x040fe40001741670 */
[----:B------:R-:W-:Y:S02]  /*7020*/  ISETP.LT.OR P1, PT, R177, 0x12, P1 ;  /* 0x00000012b100780c */ /* 0x000fe40000f21670 */
[----:B------:R-:W-:Y:S02]  /*7030*/  FSEL R161, R196, -INF , !P2 ;  /* 0xff800000c4a17808 */ /* 0x000fe40005000000 */
        /* <DEDUP_REMOVED lines=28> */
[----:B------:R-:W-:Y:S01]  /*7200*/  ISETP.LT.OR P1, PT, R177, 0x3a, P1 ;  /* 0x0000003ab100780c */ /* 0x000fe20000f21670 */
[----:B------:R-:W-:Y:S01]  /*7210*/  IMAD.IADD R177, R181, 0x1, R10 ;  /* 0x00000001b5b17824 */ /* 0x000fe200078e020a */
[----:B------:R-:W-:Y:S02]  /*7220*/  FSEL R172, R172, -INF , !P2 ;  /* 0xff800000acac7808 */ /* 0x000fe40005000000 */
[----:B------:R-:W-:Y:S01]  /*7230*/  FSEL R173, R173, -INF , !P1 ;  /* 0xff800000adad7808 */ /* 0x000fe20004800000 */
[----:B------:R-:W-:Y:S08]  /*7240*/  @!P6 BRA `(.L_x_4981) ;  /* 0x00000000005ce947 */ /* 0x000ff00003800000 */
        /* <DEDUP_REMOVED lines=13> */
.L_x_4983:
[----:B------:R-:W-:-:S05]  /*7320*/  IMAD.U32 R178, RZ, RZ, UR25 ;  /* 0x00000019ffb27e24 */ /* 0x000fca000f8e00ff */
[----:B------:R-:W-:-:S13]  /*7330*/  ISETP.NE.AND P1, PT, R178, 0x1, PT ;  /* 0x00000001b200780c */ /* 0x000fda0003f25270 */
[----:B------:R-:W0:Y:S02]  /*7340*/  @P1 LDC.64 R10, c[0x0][0x9e8] ;  /* 0x00027a00ff0a1b82 */ /* 0x000e240000000a00 */
[----:B0-----:R-:W-:-:S05]  /*7350*/  @P1 IMAD.HI.U32 R10, R175, R10, RZ ;  /* 0x0000000aaf0a1227 */ /* 0x001fca00078e00ff */
[----:B------:R-:W-:-:S07]  /*7360*/  @P1 SHF.R.U32.HI R175, RZ, R11, R10 ;  /* 0x0000000bffaf1219 */ /* 0x000fce000001160a */
.L_x_4984:
[----:B------:R-:W-:Y:S05]  /*7370*/  BSYNC B0 ;  /* 0x0000000000007941 */ /* 0x000fea0003800000 */
.L_x_4982:
[----:B------:R-:W-:-:S04]  /*7380*/  IMAD R175, R175, R178, -UR6 ;  /* 0x80000006afaf7e24 */ /* 0x000fc8000f8e02b2 */
[----:B------:R-:W-:-:S05]  /*7390*/  IMAD.IADD R175, R175, 0x1, -R2 ;  /* 0x00000001afaf7824 */ /* 0x000fca00078e0a02 */
[----:B------:R-:W-:Y:S02]  /*73a0*/  VIADDMNMX R176, R175, R178, R176, PT ;  /* 0x000000b2afb07246 */ /* 0x000fe400038001b0 */
[----:B------:R-:W-:-:S07]  /*73b0*/  VIMNMX R177, R177, R175, !PT ;  /* 0x000000afb1b17248 */ /* 0x000fce0007fe0100 */
.L_x_4981:
[----:B------:R-:W-:Y:S01]  /*73c0*/  FMNMX.FTZ R10, R192, R5, !PT ;  /* 0x00000005c00a7209 */ /* 0x000fe20007810000 */
[----:B------:R-:W-:Y:S01]  /*73d0*/  UMOV UR10, UR23 ;  /* 0x00000017000a7c82 */ /* 0x000fe20008000000 */
[----:B------:R-:W-:Y:S01]  /*73e0*/  ISETP.GT.AND P2, PT, R177, 0x1, P0 ;  /* 0x00000001b100780c */ /* 0x000fe20000744270 */
[----:B------:R-:W-:Y:S01]  /*73f0*/  IMAD.MOV R183, RZ, RZ, -R17 ;  /* 0x000000ffffb77224 */ /* 0x000fe200078e0a11 */
[----:B------:R-:W-:Y:S02]  /*7400*/  FMNMX.FTZ R11, R193, R10, !PT ;  /* 0x0000000ac10b7209 */ /* 0x000fe40007810000 */
[----:B------:R-:W-:Y:S02]  /*7410*/  ISETP.LT.OR P2, PT, R176, 0x2, P2 ;  /* 0x00000002b000780c */ /* 0x000fe40001741670 */
[----:B------:R-:W-:Y:S02]  /*7420*/  FMNMX.FTZ R11, R194, R11, !PT ;  /* 0x0000000bc20b7209 */ /* 0x000fe40007810000 */
[----:B------:R-:W-:-:S02]  /*7430*/  FSEL R12, R12, -INF , !P2 ;  /* 0xff8000000c0c7808 */ /* 0x000fc40005000000 */
[----:B------:R-:W-:Y:S02]  /*7440*/  FMNMX.FTZ R10, R174, R11, !PT ;  /* 0x0000000bae0a7209 */ /* 0x000fe40007810000 */
[----:B------:R-:W-:Y:S02]  /*7450*/  ISETP.GT.AND P2, PT, R177, 0x9, P0 ;  /* 0x00000009b100780c */ /* 0x000fe40000744270 */
[----:B------:R-:W-:Y:S02]  /*7460*/  FMNMX.FTZ R11, R161, R10, !PT ;  /* 0x0000000aa10b7209 */ /* 0x000fe40007810000 */
[----:B------:R-:W-:Y:S02]  /*7470*/  ISETP.GT.AND P1, PT, R177, 0x8, P0 ;  /* 0x00000008b100780c */ /* 0x000fe40000724270 */
[----:B------:R-:W-:Y:S02]  /*7480*/  FMNMX.FTZ R10, R162, R11, !PT ;  /* 0x0000000ba20a7209 */ /* 0x000fe40007810000 */
[----:B------:R-:W-:-:S02]  /*7490*/  ISETP.LT.OR P2, PT, R176, 0xa, P2 ;  /* 0x0000000ab000780c */ /* 0x000fc40001741670 */
[----:B------:R-:W-:Y:S02]  /*74a0*/  FMNMX.FTZ R11, R163, R10, !PT ;  /* 0x0000000aa30b7209 */ /* 0x000fe40007810000 */
[----:B------:R-:W-:Y:S02]  /*74b0*/  ISETP.LT.OR P1, PT, R176, 0x9, P1 ;  /* 0x00000009b000780c */ /* 0x000fe40000f21670 */
[----:B------:R-:W-:Y:S02]  /*74c0*/  FMNMX.FTZ R10, R164, R11, !PT ;  /* 0x0000000ba40a7209 */ /* 0x000fe40007810000 */
[----:B------:R-:W-:Y:S02]  /*74d0*/  FSEL R14, R14, -INF , !P2 ;  /* 0xff8000000e0e7808 */ /* 0x000fe40005000000 */
[----:B------:R-:W-:Y:S02]  /*74e0*/  FMNMX.FTZ R11, R165, R10, !PT ;  /* 0x0000000aa50b7209 */ /* 0x000fe40007810000 */
[----:B------:R-:W-:-:S02]  /*74f0*/  ISETP.GT.AND P2, PT, R177, 0x11, P0 ;  /* 0x00000011b100780c */ /* 0x000fc40000744270 */
[----:B------:R-:W-:Y:S02]  /*7500*/  FMNMX.FTZ R10, R166, R11, !PT ;  /* 0x0000000ba60a7209 */ /* 0x000fe40007810000 */
[----:B------:R-:W-:Y:S02]  /*7510*/  FSEL R13, R13, -INF , !P1 ;  /* 0xff8000000d0d7808 */ /* 0x000fe40004800000 */
        /* <DEDUP_REMOVED lines=9> */
[----:B------:R-:W-:-:S02]  /*75b0*/  ISETP.GT.AND P2, PT, R177, RZ, P0 ;  /* 0x000000ffb100720c */ /* 0x000fc40000744270 */
[----:B------:R-:W-:Y:S02]  /*75c0*/  FMNMX.FTZ R10, R173, R10, !PT ;  /* 0x0000000aad0a7209 */ /* 0x000fe40007810000 */
[----:B------:R-:W-:Y:S02]  /*75d0*/  FSEL R15, R15, -INF , !P1 ;  /* 0xff8000000f0f7808 */ /* 0x000fe40004800000 */
[----:B------:R-:W-:Y:S01]  /*75e0*/  ISETP.GT.AND P1, PT, R177, 0x18, P0 ;  /* 0x00000018b100780c */ /* 0x000fe20000724270 */
[----:B------:R-:W0:Y:S01]  /*75f0*/  SHFL.BFLY PT, R11, R10, 0x2, 0x1f ;  /* 0x0c401f000a0b7f89 */ /* 0x000e2200000e0000 */
[C---:B------:R-:W-:Y:S02]  /*7600*/  ISETP.LT.OR P2, PT, R176.reuse, 0x1, P2 ;  /* 0x00000001b000780c */ /* 0x040fe40001741670 */
[----:B------:R-:W-:-:S04]  /*7610*/  ISETP.LT.OR P1, PT, R176, 0x19, P1 ;  /* 0x00000019b000780c */ /* 0x000fc80000f21670 */
[----:B------:R-:W-:Y:S02]  /*7620*/  FSEL R21, R21, -INF , !P1 ;  /* 0xff80000015157808 */ /* 0x000fe40004800000 */
[----:B------:R-:W-:-:S04]  /*7630*/  ISETP.GT.AND P1, PT, R177, 0x19, P0 ;  /* 0x00000019b100780c */ /* 0x000fc80000724270 */
[----:B------:R-:W-:-:S04]  /*7640*/  ISETP.LT.OR P1, PT, R176, 0x1a, P1 ;  /* 0x0000001ab000780c */ /* 0x000fc80000f21670 */
[----:B------:R-:W-:Y:S02]  /*7650*/  FSEL R152, R152, -INF , !P1 ;  /* 0xff80000098987808 */ /* 0x000fe40004800000 */
[----:B------:R-:W-:-:S04]  /*7660*/  ISETP.GT.AND P1, PT, R177, 0x21, P0 ;  /* 0x00000021b100780c */ /* 0x000fc80000724270 */
[----:B------:R-:W-:Y:S02]  /*7670*/  ISETP.LT.OR P1, PT, R176, 0x22, P1 ;  /* 0x00000022b000780c */ /* 0x000fe40000f21670 */
[----:B0-----:R-:W-:Y:S02]  /*7680*/  FMNMX.FTZ R178, R10, R11, !PT ;  /* 0x0000000b0ab27209 */ /* 0x001fe40007810000 */
[----:B------:R-:W-:Y:S02]  /*7690*/  FSEL R11, R9, -INF , !P2 ;  /* 0xff800000090b7808 */ /* 0x000fe40005000000 */
[----:B------:R-:W-:Y:S01]  /*76a0*/  ISETP.GT.AND P2, PT, R177, 0x20, P0 ;  /* 0x00000020b100780c */ /* 0x000fe20000744270 */
[----:B------:R-:W0:Y:S01]  /*76b0*/  SHFL.BFLY PT, R179, R178, 0x1, 0x1f ;  /* 0x0c201f00b2b37f89 */ /* 0x000e2200000e0000 */
[----:B------:R-:W-:Y:S02]  /*76c0*/  FMNMX.FTZ R175, R11, R6, !PT ;  /* 0x000000060baf7209 */ /* 0x000fe40007810000 */
[----:B------:R-:W-:-:S02]  /*76d0*/  ISETP.LT.OR P2, PT, R176, 0x21, P2 ;  /* 0x00000021b000780c */ /* 0x000fc40001741670 */
[----:B------:R-:W-:Y:S02]  /*76e0*/  FMNMX.FTZ R10, R12, R175, !PT ;  /* 0x000000af0c0a7209 */ /* 0x000fe40007810000 */
[----:B------:R-:W-:Y:S02]  /*76f0*/  FSEL R153, R153, -INF , !P2 ;  /* 0xff80000099997808 */ /* 0x000fe40005000000 */
[----:B------:R-:W-:Y:S02]  /*7700*/  FMNMX.FTZ R175, R13, R10, !PT ;  /* 0x0000000a0daf7209 */ /* 0x000fe40007810000 */
[----:B------:R-:W-:Y:S02]  /*7710*/  ISETP.GT.AND P2, PT, R177, 0x28, P0 ;  /* 0x00000028b100780c */ /* 0x000fe40000744270 */
[----:B------:R-:W-:Y:S02]  /*7720*/  FMNMX.FTZ R10, R14, R175, !PT ;  /* 0x000000af0e0a7209 */ /* 0x000fe40007810000 */
[----:B------:R-:W-:-:S02]  /*7730*/  FSEL R154, R154, -INF , !P1 ;  /* 0xff8000009a9a7808 */ /* 0x000fc40004800000 */
[----:B------:R-:W-:Y:S02]  /*7740*/  FMNMX.FTZ R175, R15, R10, !PT ;  /* 0x0000000a0faf7209 */ /* 0x000fe40007810000 */
[----:B------:R-:W-:Y:S02]  /*7750*/  ISETP.GT.AND P1, PT, R177, 0x29, P0 ;  /* 0x00000029b100780c */ /* 0x000fe40000724270 */
[----:B------:R-:W-:Y:S02]  /*7760*/  ISETP.LT.OR P2, PT, R176, 0x29, P2 ;  /* 0x00000029b000780c */ /* 0x000fe40001741670 */
[----:B------:R-:W-:Y:S02]  /*7770*/  FMNMX.FTZ R10, R20, R175, !PT ;  /* 0x000000af140a7209 */ /* 0x000fe40007810000 */
[----:B0-----:R-:W-:Y:S02]  /*7780*/  FMNMX.FTZ R9, R178, R179, !PT ;  /* 0x000000b3b2097209 */ /* 0x001fe40007810000 */
[----:B------:R-:W-:-:S02]  /*7790*/  ISETP.LT.OR P1, PT, R176, 0x2a, P1 ;  /* 0x0000002ab000780c */ /* 0x000fc40000f21670 */
[----:B------:R-:W-:Y:S01]  /*77a0*/  FSEL R155, R155, -INF , !P2 ;  /* 0xff8000009b9b7808 */ /* 0x000fe20005000000 */
[C---:B------:R-:W-:Y:S01]  /*77b0*/  FMUL.FTZ R178, R9.reuse, UR10 ;  /* 0x0000000a09b27c20 */ /* 0x040fe20008410000 */
[----:B------:R-:W-:Y:S02]  /*77c0*/  FSETP.NEU.FTZ.AND P2, PT, R9, -INF , PT ;  /* 0xff8000000900780b */ /* 0x000fe40003f5d000 */
[----:B------:R-:W-:Y:S02]  /*77d0*/  FMNMX.FTZ R179, R21, R10, !PT ;  /* 0x0000000a15b37209 */ /* 0x000fe40007810000 */
[----:B------:R-:W-:Y:S02]  /*77e0*/  FSEL R156, R156, -INF , !P1 ;  /* 0xff8000009c9c7808 */ /* 0x000fe40004800000 */
[----:B------:R-:W-:Y:S02]  /*77f0*/  ISETP.GT.AND P1, PT, R177, 0x30, P0 ;  /* 0x00000030b100780c */ /* 0x000fe40000724270 */
[----:B------:R-:W-:-:S02]  /*7800*/  FSEL R175, R178, RZ, P2 ;  /* 0x000000ffb2af7208 */ /* 0x000fc40001000000 */
[----:B------:R-:W-:Y:S02]  /*7810*/  FMNMX.FTZ R178, R152, R179, !PT ;  /* 0x000000b398b27209 */ /* 0x000fe40007810000 */
[----:B------:R-:W-:Y:S01]  /*7820*/  ISETP.LT.OR P1, PT, R176, 0x31, P1 ;  /* 0x00000031b000780c */ /* 0x000fe20000f21670 */
[--C-:B------:R-:W-:Y:S01]  /*7830*/  FFMA.FTZ R10, R192, UR10, -R175.reuse ;  /* 0x0000000ac00a7c23 */ /* 0x100fe200080108af */
[----:B------:R-:W-:Y:S01]  /*7840*/  FMNMX.FTZ R179, R153, R178, !PT ;  /* 0x000000b299b37209 */ /* 0x000fe20007810000 */
[--C-:B------:R-:W-:Y:S01]  /*7850*/  FFMA.FTZ R193, R193, UR10, -R175.reuse ;  /* 0x0000000ac1c17c23 */ /* 0x100fe200080108af */
[----:B------:R-:W-:Y:S01]  /*7860*/  FSEL R157, R157, -INF , !P1 ;  /* 0xff8000009d9d7808 */ /* 0x000fe20004800000 */
[--C-:B------:R-:W-:Y:S01]  /*7870*/  FFMA.FTZ R194, R194, UR10, -R175.reuse ;  /* 0x0000000ac2c27c23 */ /* 0x100fe200080108af */
[----:B------:R-:W-:Y:S01]  /*7880*/  ISETP.GT.AND P1, PT, R177, 0x31, P0 ;  /* 0x00000031b100780c */ /* 0x000fe20000724270 */
[----:B------:R-:W-:Y:S01]  /*7890*/  MUFU.EX2 R10, R10 ;  /* 0x0000000a000a7308 */ /* 0x000fe20000000800 */
[----:B------:R-:W-:Y:S01]  /*78a0*/  FMNMX.FTZ R178, R154, R179, !PT ;  /* 0x000000b39ab27209 */ /* 0x000fe20007810000 */
[--C-:B------:R-:W-:Y:S01]  /*78b0*/  FFMA.FTZ R161, R161, UR10, -R175.reuse ;  /* 0x0000000aa1a17c23 */ /* 0x100fe200080108af */
[----:B------:R-:W-:Y:S01]  /*78c0*/  ISETP.LT.OR P1, PT, R176, 0x32, P1 ;  /* 0x00000032b000780c */ /* 0x000fe20000f21670 */
[--C-:B------:R-:W-:Y:S01]  /*78d0*/  FFMA.FTZ R180, R169, UR10, -R175.reuse ;  /* 0x0000000aa9b47c23 */ /* 0x100fe200080108af */
[----:B------:R-:W-:Y:S01]  /*78e0*/  FMNMX.FTZ R181, R155, R178, !PT ;  /* 0x000000b29bb57209 */ /* 0x000fe20007810000 */
[--C-:B------:R-:W-:Y:S01]  /*78f0*/  FFMA.FTZ R162, R162, UR10, -R175.reuse ;  /* 0x0000000aa2a27c23 */ /* 0x100fe200080108af */
[----:B------:R-:W-:Y:S01]  /*7900*/  FSEL R158, R158, -INF , !P1 ;  /* 0xff8000009e9e7808 */ /* 0x000fe20004800000 */
[----:B------:R-:W-:Y:S01]  /*7910*/  MUFU.EX2 R179, R193 ;  /* 0x000000c100b37308 */ /* 0x000fe20000000800 */
[----:B------:R-:W-:Y:S01]  /*7920*/  ISETP.GT.AND P1, PT, R177, 0x38, P0 ;  /* 0x00000038b100780c */ /* 0x000fe20000724270 */
[--C-:B------:R-:W-:Y:S01]  /*7930*/  FFMA.FTZ R163, R163, UR10, -R175.reuse ;  /* 0x0000000aa3a37c23 */ /* 0x100fe200080108af */
[----:B------:R-:W-:Y:S01]  /*7940*/  FMNMX.FTZ R178, R156, R181, !PT ;  /* 0x000000b59cb27209 */ /* 0x000fe20007810000 */
[--C-:B------:R-:W-:Y:S01]  /*7950*/  FFMA.FTZ R164, R164, UR10, -R175.reuse ;  /* 0x0000000aa4a47c23 */ /* 0x100fe200080108af */
[----:B------:R-:W-:Y:S01]  /*7960*/  ISETP.GT.AND P0, PT, R177, 0x39, P0 ;  /* 0x00000039b100780c */ /* 0x000fe20000704270 */
[--C-:B------:R-:W-:Y:S01]  /*7970*/  FFMA.FTZ R165, R165, UR10, -R175.reuse ;  /* 0x0000000aa5a57c23 */ /* 0x100fe200080108af */
[----:B------:R-:W-:Y:S01]  /*7980*/  ISETP.LT.OR P1, PT, R176, 0x39, P1 ;  /* 0x00000039b000780c */ /* 0x000fe20000f21670 */
[----:B------:R-:W-:Y:S01]  /*7990*/  MUFU.EX2 R177, R194 ;  /* 0x000000c200b17308 */ /* 0x000fe20000000800 */
[----:B------:R-:W-:Y:S01]  /*79a0*/  FMNMX.FTZ R181, R157, R178, !PT ;  /* 0x000000b29db57209 */ /* 0x000fe20007810000 */
[--C-:B------:R-:W-:Y:S01]  /*79b0*/  FFMA.FTZ R178, R174, UR10, -R175.reuse ;  /* 0x0000000aaeb27c23 */ /* 0x100fe200080108af */
[----:B------:R-:W-:Y:S01]  /*79c0*/  ISETP.LT.OR P0, PT, R176, 0x3a, P0 ;  /* 0x0000003ab000780c */ /* 0x000fe20000701670 */
[--C-:B------:R-:W-:Y:S01]  /*79d0*/  FFMA.FTZ R166, R166, UR10, -R175.reuse ;  /* 0x0000000aa6a67c23 */ /* 0x100fe200080108af */
[----:B------:R-:W-:Y:S01]  /*79e0*/  FSEL R159, R159, -INF , !P1 ;  /* 0xff8000009f9f7808 */ /* 0x000fe20004800000 */
[--C-:B------:R-:W-:Y:S01]  /*79f0*/  FFMA.FTZ R167, R167, UR10, -R175.reuse ;  /* 0x0000000aa7a77c23 */ /* 0x100fe200080108af */
[----:B------:R-:W-:Y:S01]  /*7a00*/  FMNMX.FTZ R176, R158, R181, !PT ;  /* 0x000000b59eb07209 */ /* 0x000fe20007810000 */
[----:B------:R-:W-:Y:S01]  /*7a10*/  MUFU.EX2 R161, R161 ;  /* 0x000000a100a17308 */ /* 0x000fe20000000800 */
[----:B------:R-:W-:Y:S01]  /*7a20*/  FSEL R174, R160, -INF , !P0 ;  /* 0xff800000a0ae7808 */ /* 0x000fe20004000000 */
[--C-:B------:R-:W-:Y:S01]  /*7a30*/  FFMA.FTZ R170, R170, UR10, -R175.reuse ;  /* 0x0000000aaaaa7c23 */ /* 0x100fe200080108af */
[----:B------:R-:W-:Y:S01]  /*7a40*/  FMNMX.FTZ R181, R159, R176, !PT ;  /* 0x000000b09fb57209 */ /* 0x000fe20007810000 */
[--C-:B------:R-:W-:Y:S01]  /*7a50*/  FFMA.FTZ R171, R171, UR10, -R175.reuse ;  /* 0x0000000aabab7c23 */ /* 0x100fe200080108af */
[----:B------:R-:W-:Y:S01]  /*7a60*/  ISETP.NE.AND P0, PT, R2, R183, PT ;  /* 0x000000b70200720c */ /* 0x000fe20003f05270 */
[--C-:B------:R-:W-:Y:S01]  /*7a70*/  FFMA.FTZ R172, R172, UR10, -R175.reuse ;  /* 0x0000000aacac7c23 */ /* 0x100fe200080108af */
[----:B------:R-:W-:Y:S01]  /*7a80*/  FMNMX.FTZ R181, R174, R181, !PT ;  /* 0x000000b5aeb57209 */ /* 0x000fe20007810000 */
[----:B------:R0:W-:Y:S01]  /*7a90*/  MUFU.EX2 R160, R178 ;  /* 0x000000b200a07308 */ /* 0x0001e20000000800 */
[----:B------:R-:W-:Y:S01]  /*7aa0*/  FFMA.FTZ R173, R173, UR10, -R175 ;  /* 0x0000000aadad7c23 */ /* 0x000fe200080108af */
[----:B------:R-:W-:-:S02]  /*7ab0*/  IMAD.U32 R175, RZ, RZ, UR36 ;  /* 0x00000024ffaf7e24 */ /* 0x000fc4000f8e00ff */
[----:B------:R-:W0:Y:S04]  /*7ac0*/  SHFL.BFLY PT, R176, R181, 0x2, 0x1f ;  /* 0x0c401f00b5b07f89 */ /* 0x000e2800000e0000 */
[----:B------:R-:W-:Y:S02]  /*7ad0*/  MUFU.EX2 R162, R162 ;  /* 0x000000a200a27308 */ /* 0x000fe40000000800 */
[----:B------:R-:W-:-:S05]  /*7ae0*/  @!P0 IMAD R175, R175, 0x40, R16 ;  /* 0x00000040afaf8824 */ /* 0x000fca00078e0210 */
[----:B------:R-:W-:Y:S01]  /*7af0*/  @!P0 LEA R175, R175, UR43, 0x2 ;  /* 0x0000002bafaf8c11 */ /* 0x000fe2000f8e10ff */
[----:B------:R-:W-:Y:S08]  /*7b00*/  MUFU.EX2 R163, R163 ;  /* 0x000000a300a37308 */ /* 0x000ff00000000800 */
[----:B------:R-:W-:Y:S01]  /*7b10*/  MUFU.EX2 R164, R164 ;  /* 0x000000a400a47308 */ /* 0x000fe20000000800 */
[----:B0-----:R-:W-:-:S02]  /*7b20*/  FMNMX.FTZ R178, R181, R176, !PT ;  /* 0x000000b0b5b27209 */ /* 0x001fc40007810000 */
[----:B------:R-:W-:-:S05]  /*7b30*/  FSEL R176, R9, RZ, P2 ;  /* 0x000000ff09b07208 */ /* 0x000fca0001000000 */
[----:B------:R-:W-:Y:S01]  /*7b40*/  MUFU.EX2 R165, R165 ;  /* 0x000000a500a57308 */ /* 0x000fe20000000800 */
[----:B------:R-:W0:Y:S01]  /*7b50*/  SHFL.BFLY PT, R181, R178, 0x1, 0x1f ;  /* 0x0c201f00b2b57f89 */ /* 0x000e2200000e0000 */
[----:B------:R-:W-:-:S04]  /*7b60*/  FADD.FTZ R5, -R176, R5 ;  /* 0x00000005b0057221 */ /* 0x000fc80000010100 */
[----:B------:R-:W-:Y:S02]  /*7b70*/  FMUL.FTZ R5, R5, UR10 ;  /* 0x0000000a05057c20 */ /* 0x000fe40008410000 */
[----:B------:R-:W-:Y:S08]  /*7b80*/  MUFU.EX2 R176, R180 ;  /* 0x000000b400b07308 */ /* 0x000ff00000000800 */
[----:B------:R-:W1:Y:S08]  /*7b90*/  MUFU.EX2 R5, R5 ;  /* 0x0000000500057308 */ /* 0x000e700000000800 */
[----:B------:R-:W2:Y:S01]  /*7ba0*/  MUFU.EX2 R166, R166 ;  /* 0x000000a600a67308 */ /* 0x000ea20000000800 */
[----:B0-----:R-:W-:-:S04]  /*7bb0*/  FMNMX.FTZ R169, R178, R181, !PT ;  /* 0x000000b5b2a97209 */ /* 0x001fc80007810000 */
[----:B------:R-:W-:-:S03]  /*7bc0*/  FSETP.NEU.FTZ.AND P1, PT, R169, -INF , PT ;  /* 0xff800000a900780b */ /* 0x000fc60003f3d000 */
[----:B------:R-:W0:Y:S01]  /*7bd0*/  MUFU.EX2 R167, R167 ;  /* 0x000000a700a77308 */ /* 0x000e220000000800 */
[----:B-1----:R-:W-:Y:S01]  /*7be0*/  FFMA.FTZ R178, R5, R3, R10 ;  /* 0x0000000305b27223 */ /* 0x002fe2000001000a */
[----:B------:R-:W-:Y:S01]  /*7bf0*/  FMUL.FTZ R3, R169, UR10 ;  /* 0x0000000aa9037c20 */ /* 0x000fe20008410000 */
[----:B------:R1:W-:Y:S01]  /*7c00*/  @!P0 STS [R175+0x28800], R5 ;  /* 0x02880005af008388 */ /* 0x0003e20000000800 */
[-C--:B------:R-:W-:Y:S01]  /*7c10*/  FMUL.FTZ R24, R24, R5.reuse ;  /* 0x0000000518187220 */ /* 0x080fe20000410000 */
[----:B------:R-:W-:Y:S01]  /*7c20*/  FADD.FTZ R180, R179, R178 ;  /* 0x000000b2b3b47221 */ /* 0x000fe20000010000 */
[-C--:B------:R-:W-:Y:S01]  /*7c30*/  FMUL.FTZ R25, R25, R5.reuse ;  /* 0x0000000519197220 */ /* 0x080fe20000410000 */
[----:B------:R-:W-:Y:S01]  /*7c40*/  FSEL R178, R3, RZ, P1 ;  /* 0x000000ff03b27208 */ /* 0x000fe20000800000 */
[----:B------:R-:W3:Y:S01]  /*7c50*/  MUFU.EX2 R170, R170 ;  /* 0x000000aa00aa7308 */ /* 0x000ee20000000800 */
[----:B------:R-:W-:Y:S01]  /*7c60*/  FADD.FTZ R3, R177, R180 ;  /* 0x000000b4b1037221 */ /* 0x000fe20000010000 */
[-C--:B------:R-:W-:Y:S01]  /*7c70*/  FMUL.FTZ R28, R28, R5.reuse ;  /* 0x000000051c1c7220 */ /* 0x080fe20000410000 */
[----:B------:R-:W-:Y:S01]  /*7c80*/  FMUL.FTZ R29, R29, R5 ;  /* 0x000000051d1d7220 */ /* 0x000fe20000410000 */
[--C-:B------:R-:W-:Y:S01]  /*7c90*/  FFMA.FTZ R11, R11, UR10, -R178.reuse ;  /* 0x0000000a0b0b7c23 */ /* 0x100fe200080108b2 */
[----:B------:R-:W-:Y:S01]  /*7ca0*/  FADD.FTZ R180, R160, R3 ;  /* 0x00000003a0b47221 */ /* 0x000fe20000010000 */
[----:B------:R-:W-:Y:S01]  /*7cb0*/  FSEL R3, R169, RZ, P1 ;  /* 0x000000ffa9037208 */ /* 0x000fe20000800000 */
[--C-:B------:R-:W-:Y:S01]  /*7cc0*/  FFMA.FTZ R12, R12, UR10, -R178.reuse ;  /* 0x0000000a0c0c7c23 */ /* 0x100fe200080108b2 */
[----:B------:R-:W-:Y:S01]  /*7cd0*/  FFMA.FTZ R13, R13, UR10, -R178 ;  /* 0x0000000a0d0d7c23 */ /* 0x000fe200080108b2 */
[----:B------:R-:W-:Y:S01]  /*7ce0*/  FADD.FTZ R181, R161, R180 ;  /* 0x000000b4a1b57221 */ /* 0x000fe20000010000 */
[----:B------:R-:W-:Y:S01]  /*7cf0*/  MUFU.EX2 R11, R11 ;  /* 0x0000000b000b7308 */ /* 0x000fe20000000800 */
[----:B------:R-:W-:Y:S01]  /*7d00*/  FADD.FTZ R3, -R3, R6 ;  /* 0x0000000603037221 */ /* 0x000fe20000010100 */
[--C-:B------:R-:W-:Y:S01]  /*7d10*/  FFMA.FTZ R14, R14, UR10, -R178.reuse ;  /* 0x0000000a0e0e7c23 */ /* 0x100fe200080108b2 */
[----:B------:R-:W-:Y:S01]  /*7d20*/  FADD.FTZ R6, R162, R181 ;  /* 0x000000b5a2067221 */ /* 0x000fe20000010000 */
[--C-:B------:R-:W-:Y:S01]  /*7d30*/  FFMA.FTZ R182, R155, UR10, -R178.reuse ;  /* 0x0000000a9bb67c23 */ /* 0x100fe200080108b2 */
[----:B------:R-:W-:Y:S01]  /*7d40*/  FMUL.FTZ R3, R3, UR10 ;  /* 0x0000000a03037c20 */ /* 0x000fe20008410000 */
[----:B------:R-:W-:Y:S01]  /*7d50*/  FFMA.FTZ R15, R15, UR10, -R178 ;  /* 0x0000000a0f0f7c23 */ /* 0x000fe200080108b2 */
[----:B------:R-:W-:Y:S01]  /*7d60*/  FADD.FTZ R181, R163, R6 ;  /* 0x00000006a3b57221 */ /* 0x000fe20000010000 */
[----:B------:R-:W-:Y:S01]  /*7d70*/  MUFU.EX2 R12, R12 ;  /* 0x0000000c000c7308 */ /* 0x000fe20000000800 */
[--C-:B------:R-:W-:Y:S01]  /*7d80*/  FFMA.FTZ R20, R20, UR10, -R178.reuse ;  /* 0x0000000a14147c23 */ /* 0x100fe200080108b2 */
[--C-:B------:R-:W-:Y:S01]  /*7d90*/  FFMA.FTZ R21, R21, UR10, -R178.reuse ;  /* 0x0000000a15157c23 */ /* 0x100fe200080108b2 */
[----:B------:R-:W-:Y:S01]  /*7da0*/  FADD.FTZ R180, R164, R181 ;  /* 0x000000b5a4b47221 */ /* 0x000fe20000010000 */
[--C-:B------:R-:W-:Y:S01]  /*7db0*/  FFMA.FTZ R192, R158, UR10, -R178.reuse ;  /* 0x0000000a9ec07c23 */ /* 0x100fe200080108b2 */
[----:B------:R-:W-:Y:S01]  /*7dc0*/  F2FP.BF16.F32.PACK_AB R158, R164, R163 ;  /* 0x000000a3a49e723e */ /* 0x000fe200000010ff */
[----:B------:R-:W-:Y:S01]  /*7dd0*/  FFMA.FTZ R153, R153, UR10, -R178 ;  /* 0x0000000a99997c23 */ /* 0x000fe200080108b2 */
[----:B------:R-:W-:Y:S01]  /*7de0*/  FADD.FTZ R183, R165, R180 ;  /* 0x000000b4a5b77221 */ /* 0x000fe20000010000 */
[----:B------:R-:W4:Y:S01]  /*7df0*/  MUFU.EX2 R6, R3 ;  /* 0x0000000300067308 */ /* 0x000f220000000800 */
[--C-:B------:R-:W-:Y:S01]  /*7e00*/  FFMA.FTZ R180, R152, UR10, -R178.reuse ;  /* 0x0000000a98b47c23 */ /* 0x100fe200080108b2 */
[--C-:B------:R-:W-:Y:S01]  /*7e10*/  FFMA.FTZ R181, R154, UR10, -R178.reuse ;  /* 0x0000000a9ab57c23 */ /* 0x100fe200080108b2 */
[----:B--2---:R-:W-:Y:S01]  /*7e20*/  FADD.FTZ R152, R166, R183 ;  /* 0x000000b7a6987221 */ /* 0x004fe20000010000 */
[--C-:B------:R-:W-:Y:S01]  /*7e30*/  FFMA.FTZ R183, R156, UR10, -R178.reuse ;  /* 0x0000000a9cb77c23 */ /* 0x100fe200080108b2 */
[----:B------:R-:W-:Y:S01]  /*7e40*/  FFMA.FTZ R157, R157, UR10, -R178 ;  /* 0x0000000a9d9d7c23 */ /* 0x000fe200080108b2 */
[----:B------:R-:W-:Y:S01]  /*7e50*/  F2FP.BF16.F32.PACK_AB R154, R160, R177 ;  /* 0x000000b1a09a723e */ /* 0x000fe200000010ff */
[----:B0-----:R-:W-:Y:S01]  /*7e60*/  FADD.FTZ R193, R167, R152 ;  /* 0x00000098a7c17221 */ /* 0x001fe20000010000 */
[----:B------:R4:W0:Y:S01]  /*7e70*/  MUFU.EX2 R155, R13 ;  /* 0x0000000d009b7308 */ /* 0x0008220000000800 */
[----:B------:R-:W-:Y:S01]  /*7e80*/  F2FP.BF16.F32.PACK_AB R152, R179, R10 ;  /* 0x0000000ab398723e */ /* 0x000fe200000010ff */
[--C-:B------:R-:W-:Y:S01]  /*7e90*/  FFMA.FTZ R174, R174, UR10, -R178.reuse ;  /* 0x0000000aaeae7c23 */ /* 0x100fe200080108b2 */
[----:B------:R-:W-:Y:S01]  /*7ea0*/  FADD.FTZ R193, R176, R193 ;  /* 0x000000c1b0c17221 */ /* 0x000fe20000010000 */
[----:B------:R-:W-:Y:S01]  /*7eb0*/  F2FP.BF16.F32.PACK_AB R160, R166, R165 ;  /* 0x000000a5a6a0723e */ /* 0x000fe200000010ff */
[----:B------:R-:W-:Y:S01]  /*7ec0*/  FFMA.FTZ R159, R159, UR10, -R178 ;  /* 0x0000000a9f9f7c23 */ /* 0x000fe200080108b2 */
[-C--:B------:R-:W-:Y:S01]  /*7ed0*/  FMUL.FTZ R32, R32, R5.reuse ;  /* 0x0000000520207220 */ /* 0x080fe20000410000 */
[----:B---3--:R-:W-:Y:S01]  /*7ee0*/  FADD.FTZ R156, R170, R193 ;  /* 0x000000c1aa9c7221 */ /* 0x008fe20000010000 */
[----:B------:R-:W2:Y:S01]  /*7ef0*/  MUFU.EX2 R171, R171 ;  /* 0x000000ab00ab7308 */ /* 0x000ea20000000800 */
[----:B----4-:R-:W-:Y:S01]  /*7f00*/  FFMA.FTZ R13, R6, R4, R11 ;  /* 0x00000004060d7223 */ /* 0x010fe2000001000b */
[----:B------:R3:W-:Y:S01]  /*7f10*/  @!P0 STS [R175+0x28820], R6 ;  /* 0x02882006af008388 */ /* 0x0007e20000000800 */
[-C--:B------:R-:W-:Y:S01]  /*7f20*/  FMUL.FTZ R33, R33, R5.reuse ;  /* 0x0000000521217220 */ /* 0x080fe20000410000 */
[-C--:B------:R-:W-:Y:S01]  /*7f30*/  FMUL.FTZ R36, R36, R5.reuse ;  /* 0x0000000524247220 */ /* 0x080fe20000410000 */
[----:B------:R-:W-:Y:S01]  /*7f40*/  FADD.FTZ R4, R12, R13 ;  /* 0x0000000d0c047221 */ /* 0x000fe20000010000 */
[-C--:B------:R-:W-:Y:S01]  /*7f50*/  FMUL.FTZ R37, R37, R5.reuse ;  /* 0x0000000525257220 */ /* 0x080fe20000410000 */
[-C--:B------:R-:W-:Y:S01]  /*7f60*/  FMUL.FTZ R40, R40, R5.reuse ;  /* 0x0000000528287220 */ /* 0x080fe20000410000 */
[----:B------:R-:W4:Y:S01]  /*7f70*/  MUFU.EX2 R14, R14 ;  /* 0x0000000e000e7308 */ /* 0x000f220000000800 */
        /* <DEDUP_REMOVED lines=10> */
[----:B------:R-:W-:Y:S01]  /*8020*/  FMUL.FTZ R53, R53, R5 ;  /* 0x0000000535357220 */ /* 0x000fe20000410000 */
[----:B------:R-:W-:Y:S01]  /*8030*/  F2FP.BF16.F32.PACK_AB R156, R162, R161 ;  /* 0x000000a1a29c723e */ /* 0x000fe200000010ff */
[----:B------:R-:W-:Y:S01]  /*8040*/  FMUL.FTZ R56, R56, R5 ;  /* 0x0000000538387220 */ /* 0x000fe20000410000 */
[----:B------:R-:W-:Y:S01]  /*8050*/  F2FP.BF16.F32.PACK_AB R162, R176, R167 ;  /* 0x000000a7b0a2723e */ /* 0x000fe200000010ff */
[----:B------:R-:W-:Y:S01]  /*8060*/  FMUL.FTZ R57, R57, R5 ;  /* 0x0000000539397220 */ /* 0x000fe20000410000 */
[----:B------:R-:W2:Y:S01]  /*8070*/  MUFU.EX2 R15, R15 ;  /* 0x0000000f000f7308 */ /* 0x000ea20000000800 */
[C---:B----4-:R-:W-:Y:S01]  /*8080*/  FADD.FTZ R170, R14.reuse, R13 ;  /* 0x0000000d0eaa7221 */ /* 0x050fe20000010000 */
[----:B------:R-:W-:Y:S01]  /*8090*/  F2FP.BF16.F32.PACK_AB R155, R14, R155 ;  /* 0x0000009b0e9b723e */ /* 0x000fe200000010ff */
[-C--:B------:R-:W-:Y:S01]  /*80a0*/  FMUL.FTZ R60, R60, R5.reuse ;  /* 0x000000053c3c7220 */ /* 0x080fe20000410000 */
[-C--:B------:R-:W-:Y:S01]  /*80b0*/  FMUL.FTZ R61, R61, R5.reuse ;  /* 0x000000053d3d7220 */ /* 0x080fe20000410000 */
[-C--:B------:R-:W-:Y:S01]  /*80c0*/  FMUL.FTZ R64, R64, R5.reuse ;  /* 0x0000000540407220 */ /* 0x080fe20000410000 */
        /* <DEDUP_REMOVED lines=19> */
[----:B----4-:R-:W-:Y:S01]  /*8200*/  FADD.FTZ R3, R173, R10 ;  /* 0x0000000aad037221 */ /* 0x010fe20000010000 */
[-C--:B------:R-:W-:Y:S01]  /*8210*/  FMUL.FTZ R93, R93, R5.reuse ;  /* 0x000000055d5d7220 */ /* 0x080fe20000410000 */
        /* <DEDUP_REMOVED lines=22> */
[----:B----4-:R-:W-:Y:S01]  /*8380*/  FADD.FTZ R170, R180, R13 ;  /* 0x0000000db4aa7221 */ /* 0x010fe20000010000 */
[----:B0-----:R-:W-:Y:S01]  /*8390*/  F2FP.BF16.F32.PACK_AB R153, R12, R11 ;  /* 0x0000000b0c99723e */ /* 0x001fe200000010ff */
[----:B------:R-:W-:Y:S01]  /*83a0*/  BAR.SYNC.DEFER_BLOCKING 0xf, 0x100 ;  /* 0x03c4000000007b1d */ /* 0x000fe20000010000 */
[-C--:B------:R-:W-:Y:S01]  /*83b0*/  FMUL.FTZ R129, R129, R5.reuse ;  /* 0x0000000581817220 */ /* 0x080fe20000410000 */
[-C--:B------:R-:W-:Y:S01]  /*83c0*/  FMUL.FTZ R132, R132, R5.reuse ;  /* 0x0000000584847220 */ /* 0x080fe20000410000 */
[-C--:B------:R-:W-:Y:S01]  /*83d0*/  FMUL.FTZ R133, R133, R5.reuse ;  /* 0x0000000585857220 */ /* 0x080fe20000410000 */
[-C--:B------:R-:W-:Y:S01]  /*83e0*/  FMUL.FTZ R136, R136, R5.reuse ;  /* 0x0000000588887220 */ /* 0x080fe20000410000 */
[-C--:B------:R-:W-:Y:S01]  /*83f0*/  FMUL.FTZ R137, R137, R5.reuse ;  /* 0x0000000589897220 */ /* 0x080fe20000410000 */
[----:B------:R-:W0:Y:S01]  /*8400*/  MUFU.EX2 R163, R182 ;  /* 0x000000b600a37308 */ /* 0x000e220000000800 */
[----:B-----5:R-:W-:Y:S01]  /*8410*/  FADD.FTZ R13, R161, R170 ;  /* 0x000000aaa10d7221 */ /* 0x020fe20000010000 */
[-C--:B------:R-:W-:Y:S01]  /*8420*/  FMUL.FTZ R140, R140, R5.reuse ;  /* 0x000000058c8c7220 */ /* 0x080fe20000410000 */
[-C--:B------:R-:W-:Y:S01]  /*8430*/  FMUL.FTZ R141, R141, R5.reuse ;  /* 0x000000058d8d7220 */ /* 0x080fe20000410000 */
[-C--:B------:R-:W-:Y:S01]  /*8440*/  FMUL.FTZ R144, R144, R5.reuse ;  /* 0x0000000590907220 */ /* 0x080fe20000410000 */
[-C--:B------:R-:W-:Y:S01]  /*8450*/  FMUL.FTZ R145, R145, R5.reuse ;  /* 0x0000000591917220 */ /* 0x080fe20000410000 */
[-C--:B------:R-:W-:Y:S01]  /*8460*/  FMUL.FTZ R148, R148, R5.reuse ;  /* 0x0000000594947220 */ /* 0x080fe20000410000 */
[----:B------:R-:W-:Y:S01]  /*8470*/  FMUL.FTZ R149, R149, R5 ;  /* 0x0000000595957220 */ /* 0x000fe20000410000 */
[----:B------:R-:W4:Y:S01]  /*8480*/  MUFU.EX2 R4, R183 ;  /* 0x000000b700047308 */ /* 0x000f220000000800 */
[C---:B--2---:R-:W-:Y:S01]  /*8490*/  FADD.FTZ R170, R10.reuse, R13 ;  /* 0x0000000d0aaa7221 */ /* 0x044fe20000010000 */
[----:B------:R-:W-:Y:S01]  /*84a0*/  F2FP.BF16.F32.PACK_AB R161, R10, R161 ;  /* 0x000000a10aa1723e */ /* 0x000fe200000010ff */
[----:B------:R-:W-:Y:S01]  /*84b0*/  FMUL.FTZ R26, R26, R6 ;  /* 0x000000061a1a7220 */ /* 0x000fe20000410000 */
[----:B------:R-:W-:Y:S01]  /*84c0*/  F2FP.BF16.F32.PACK_AB R166, R173, R172 ;  /* 0x000000acada6723e */ /* 0x000fe200000010ff */
[-C--:B------:R-:W-:Y:S01]  /*84d0*/  FMUL.FTZ R27, R27, R6.reuse ;  /* 0x000000061b1b7220 */ /* 0x080fe20000410000 */
[-C--:B------:R-:W-:Y:S01]  /*84e0*/  FMUL.FTZ R30, R30, R6.reuse ;  /* 0x000000061e1e7220 */ /* 0x080fe20000410000 */
[-C--:B------:R-:W-:Y:S01]  /*84f0*/  FMUL.FTZ R31, R31, R6.reuse ;  /* 0x000000061f1f7220 */ /* 0x080fe20000410000 */
[----:B------:R2:W5:Y:S01]  /*8500*/  MUFU.EX2 R165, R157 ;  /* 0x0000009d00a57308 */ /* 0x0005620000000800 */
[----:B0-----:R-:W-:Y:S01]  /*8510*/  FADD.FTZ R13, R163, R170 ;  /* 0x000000aaa30d7221 */ /* 0x001fe20000010000 */
[----:B------:R3:W-:Y:S01]  /*8520*/  STSM.16.M88.4 [R18+0x26800], R152 ;  /* 0x0268009812007844 */ /* 0x0007e20000000200 */
[-C--:B------:R-:W-:Y:S01]  /*8530*/  FMUL.FTZ R34, R34, R6.reuse ;  /* 0x0000000622227220 */ /* 0x080fe20000410000 */
[-C--:B------:R-:W-:Y:S01]  /*8540*/  FMUL.FTZ R35, R35, R6.reuse ;  /* 0x0000000623237220 */ /* 0x080fe20000410000 */
[-C--:B------:R-:W-:Y:S01]  /*8550*/  FMUL.FTZ R38, R38, R6.reuse ;  /* 0x0000000626267220 */ /* 0x080fe20000410000 */
[-C--:B------:R-:W-:Y:S01]  /*8560*/  FMUL.FTZ R39, R39, R6.reuse ;  /* 0x0000000627277220 */ /* 0x080fe20000410000 */
[-C--:B------:R-:W-:Y:S01]  /*8570*/  FMUL.FTZ R42, R42, R6.reuse ;  /* 0x000000062a2a7220 */ /* 0x080fe20000410000 */
[----:B------:R-:W0:Y:S01]  /*8580*/  MUFU.EX2 R192, R192 ;  /* 0x000000c000c07308 */ /* 0x000e220000000800 */
[----:B----4-:R-:W-:Y:S01]  /*8590*/  FADD.FTZ R170, R4, R13 ;  /* 0x0000000d04aa7221 */ /* 0x010fe20000010000 */
[----:B--2---:R-:W-:Y:S01]  /*85a0*/  F2FP.BF16.F32.PACK_AB R157, R20, R15 ;  /* 0x0000000f149d723e */ /* 0x004fe200000010ff */
[-C--:B------:R-:W-:Y:S01]  /*85b0*/  FMUL.FTZ R43, R43, R6.reuse ;  /* 0x000000062b2b7220 */ /* 0x080fe20000410000 */
[----:B------:R-:W-:Y:S01]  /*85c0*/  F2FP.BF16.F32.PACK_AB R163, R4, R163 ;  /* 0x000000a304a3723e */ /* 0x000fe200000010ff */
[-C--:B------:R-:W-:Y:S01]  /*85d0*/  FMUL.FTZ R46, R46, R6.reuse ;  /* 0x000000062e2e7220 */ /* 0x080fe20000410000 */
[-C--:B------:R-:W-:Y:S01]  /*85e0*/  FMUL.FTZ R47, R47, R6.reuse ;  /* 0x000000062f2f7220 */ /* 0x080fe20000410000 */
[-C--:B------:R-:W-:Y:S01]  /*85f0*/  FMUL.FTZ R50, R50, R6.reuse ;  /* 0x0000000632327220 */ /* 0x080fe20000410000 */
[----:B------:R2:W1:Y:S01]  /*8600*/  MUFU.EX2 R167, R159 ;  /* 0x0000009f00a77308 */ /* 0x0004620000000800 */
[----:B-----5:R-:W-:Y:S01]  /*8610*/  FADD.FTZ R13, R165, R170 ;  /* 0x000000aaa50d7221 */ /* 0x020fe20000010000 */
        /* <DEDUP_REMOVED lines=8> */
[----:B--2---:R-:W-:Y:S01]  /*86a0*/  F2FP.BF16.F32.PACK_AB R159, R180, R21 ;  /* 0x00000015b49f723e */ /* 0x004fe200000010ff */
[-C--:B------:R-:W-:Y:S01]  /*86b0*/  FMUL.FTZ R63, R63, R6.reuse ;  /* 0x000000063f3f7220 */ /* 0x080fe20000410000 */
[----:B------:R-:W-:Y:S01]  /*86c0*/  F2FP.BF16.F32.PACK_AB R165, R192, R165 ;  /* 0x000000a5c0a5723e */ /* 0x000fe200000010ff */
[-C--:B------:R-:W-:Y:S01]  /*86d0*/  FMUL.FTZ R66, R66, R6.reuse ;  /* 0x0000000642427220 */ /* 0x080fe20000410000 */
[-C--:B------:R-:W-:Y:S01]  /*86e0*/  FMUL.FTZ R67, R67, R6.reuse ;  /* 0x0000000643437220 */ /* 0x080fe20000410000 */
[----:B------:R3:W-:Y:S01]  /*86f0*/  STSM.16.M88.4 [R23], R156 ;  /* 0x0000009c17007844 */ /* 0x0007e20000000200 */
[-C--:B------:R-:W-:Y:S01]  /*8700*/  FMUL.FTZ R70, R70, R6.reuse ;  /* 0x0000000646467220 */ /* 0x080fe20000410000 */
[----:B-1----:R-:W-:Y:S01]  /*8710*/  FADD.FTZ R5, R167, R12 ;  /* 0x0000000ca7057221 */ /* 0x002fe20000010000 */
[-C--:B------:R-:W-:Y:S01]  /*8720*/  FMUL.FTZ R71, R71, R6.reuse ;  /* 0x0000000647477220 */ /* 0x080fe20000410000 */
[----:B------:R3:W-:Y:S01]  /*8730*/  STSM.16.M88.4 [R19], R160 ;  /* 0x000000a013007844 */ /* 0x0007e20000000200 */
[-C--:B------:R-:W-:Y:S01]  /*8740*/  FMUL.FTZ R74, R74, R6.reuse ;  /* 0x000000064a4a7220 */ /* 0x080fe20000410000 */
[-C--:B------:R-:W-:Y:S01]  /*8750*/  FMUL.FTZ R75, R75, R6.reuse ;  /* 0x000000064b4b7220 */ /* 0x080fe20000410000 */
[-C--:B------:R-:W-:Y:S01]  /*8760*/  FMUL.FTZ R78, R78, R6.reuse ;  /* 0x000000064e4e7220 */ /* 0x080fe20000410000 */
[-C--:B------:R-:W-:Y:S01]  /*8770*/  FMUL.FTZ R79, R79, R6.reuse ;  /* 0x000000064f4f7220 */ /* 0x080fe20000410000 */
[-C--:B------:R-:W-:Y:S01]  /*8780*/  FMUL.FTZ R82, R82, R6.reuse ;  /* 0x0000000652527220 */ /* 0x080fe20000410000 */
[C---:B----4-:R-:W-:Y:S01]  /*8790*/  F2FP.BF16.F32.PACK_AB R167, R174.reuse, R167 ;  /* 0x000000a7aea7723e */ /* 0x050fe200000010ff */
[----:B------:R-:W-:Y:S01]  /*87a0*/  FADD.FTZ R4, R174, R5 ;  /* 0x00000005ae047221 */ /* 0x000fe20000010000 */
[-C--:B------:R-:W-:Y:S01]  /*87b0*/  FMUL.FTZ R83, R83, R6.reuse ;  /* 0x0000000653537220 */ /* 0x080fe20000410000 */
[-C--:B------:R-:W-:Y:S01]  /*87c0*/  FMUL.FTZ R86, R86, R6.reuse ;  /* 0x0000000656567220 */ /* 0x080fe20000410000 */
[-C--:B------:R-:W-:Y:S01]  /*87d0*/  FMUL.FTZ R87, R87, R6.reuse ;  /* 0x0000000657577220 */ /* 0x080fe20000410000 */
[----:B------:R3:W-:Y:S01]  /*87e0*/  STSM.16.M88.4 [R22], R164 ;  /* 0x000000a416007844 */ /* 0x0007e20000000200 */
        /* <DEDUP_REMOVED lines=32> */
[----:B---3--:R-:W-:Y:S06]  /*89f0*/  @!P3 BRA `(.L_x_4985) ;  /* 0x000000000004b947 */ /* 0x008fec0003800000 */
[----:B------:R-:W-:Y:S01]  /*8a00*/  BPT.TRAP 0x1 ;  /* 0x000000040000795c */ /* 0x000fe20000300000 */
.L_x_4985:
[----:B------:R0:W1:Y:S01]  /*8a10*/  SYNCS.PHASECHK.TRANS64.TRYWAIT P0, [UR28+0x28c50], R7 ;  /* 0x028c5007ff0075a7 */ /* 0x000062000800015c */
[----:B------:R-:W-:Y:S05]  /*8a20*/  @!P3 BRA `(.L_x_4986) ;  /* 0x000000000004b947 */ /* 0x000fea0003800000 */
[----:B------:R-:W-:Y:S01]  /*8a30*/  BPT.TRAP 0x1 ;  /* 0x000000040000795c */ /* 0x000fe20000300000 */
.L_x_4986:
[----:B-1----:R-:W-:Y:S05]  /*8a40*/  @P0 BRA `(.L_x_4987) ;  /* 0x0000000000080947 */ /* 0x002fea0003800000 */
[----:B------:R-:W1:Y:S02]  /*8a50*/  SYNCS.PHASECHK.TRANS64.TRYWAIT P0, [UR28+0x28c50], R7 ;  /* 0x028c5007ff0075a7 */ /* 0x000e64000800015c */
[----:B-1----:R-:W-:Y:S05]  /*8a60*/  @!P0 BRA `(.L_x_4988) ;  /* 0x000000d800708947 */ /* 0x002fea0003800000 */
.L_x_4987:
[----:B------:R-:W-:Y:S01]  /*8a70*/  ULEA UR15, UR24, UR48, 0xc ;  /* 0x00000030180f7291 */ /* 0x000fe2000f8e603f */
[----:B------:R-:W-:Y:S01]  /*8a80*/  WARPGROUP.ARRIVE ;  /* 0x00000000000079c5 */ /* 0x000fe20000000000 */
[----:B------:R-:W-:Y:S01]  /*8a90*/  UMOV UR7, 0x40000040 ;  /* 0x4000004000077882 */ /* 0x000fe20000000000 */
[----:B------:R-:W-:Y:S01]  /*8aa0*/  ISETP.LT.AND P0, PT, R8, UR50, PT ;  /* 0x0000003208007c0c */ /* 0x000fe2000bf01270 */
[----:B-1----:R-:W-:Y:S01]  /*8ab0*/  @!P4 VIADD R168, R168, 0x28c60 ;  /* 0x00028c60a8a8c836 */ /* 0x002fe20000000000 */
[----:B------:R-:W-:Y:S01]  /*8ac0*/  UIADD3 UR50, UR50, -0x1, URZ ;  /* 0xffffffff32327890 */ /* 0x000fe2000fffe03f */
[----:B------:R-:W-:Y:S01]  /*8ad0*/  IMAD.MOV.U32 R6, RZ, RZ, R169 ;  /* 0x000000ffff067224 */ /* 0x000fe200078e00a9 */
[----:B------:R-:W-:Y:S01]  /*8ae0*/  UMOV UR6, UR15 ;  /* 0x0000000f00067c82 */ /* 0x000fe20008000000 */
[----:B------:R-:W-:Y:S01]  /*8af0*/  UMOV UR36, UR24 ;  /* 0x0000001800247c82 */ /* 0x000fe20008000000 */
[----:B------:R-:W-:Y:S01]  /*8b00*/  HGMMA.64x256x16.F32.BF16 R24, R152, gdesc[UR4].tnspB, R24, gsb0 ;  /* 0x43e0000498187df0 */ /* 0x000fe20008001818 */
[----:B------:R-:W-:Y:S01]  /*8b10*/  UIADD3 UR6, UR15, 0x80, URZ ;  /* 0x000000800f067890 */ /* 0x000fe2000fffe03f */
[----:B------:R-:W-:Y:S01]  /*8b20*/  @!P4 PRMT R168, RZ, 0x654, R168 ;  /* 0x00000654ffa8c816 */ /* 0x000fe200000000a8 */
[----:B------:R-:W-:Y:S01]  /*8b30*/  UMOV UR7, 0x40000040 ;  /* 0x4000004000077882 */ /* 0x000fe20000000000 */
[----:B------:R-:W-:Y:S01]  /*8b40*/  IMAD.MOV.U32 R5, RZ, RZ, R9 ;  /* 0x000000ffff057224 */ /* 0x000fe200078e0009 */
[----:B------:R-:W-:-:S02]  /*8b50*/  WARPGROUP.DEPBAR.LE gsb0, 0x0 ;  /* 0x00008000000079c5 */ /* 0x000fc40000010000 */
        /* <DEDUP_REMOVED lines=26> */
[----:B------:R-:W-:Y:S01]  /*8d00*/  IMAD.MOV.U32 R6, RZ, RZ, R169 ;  /* 0x000000ffff067224 */ /* 0x000fe200078e00a9 */
[----:B------:R-:W-:Y:S01]  /*8d10*/  UMOV UR36, UR24 ;  /* 0x0000001800247c82 */ /* 0x000fe20008000000 */
[----:B------:R-:W-:-:S07]  /*8d20*/  IMAD.MOV.U32 R5, RZ, RZ, R9 ;  /* 0x000000ffff057224 */ /* 0x000fce00078e0009 */
.L_x_4972:
[----:B0-----:R-:W0:Y:S01]  /*8d30*/  LDC R7, c[0x0][0x448] ;  /* 0x00011200ff077b82 */ /* 0x001e220000000800 */
[----:B------:R-:W-:Y:S02]  /*8d40*/  UIADD3 UR6, UR40, 0x3f, URZ ;  /* 0x0000003f28067890 */ /* 0x000fe4000fffe03f */
[----:B------:R-:W-:-:S04]  /*8d50*/  UIADD3 UR14, -UR14, 0x1, URZ ;  /* 0x000000010e0e7890 */ /* 0x000fc8000fffe13f */
[----:B------:R-:W-:Y:S01]  /*8d60*/  UIMAD UR14, UR49, UR11, UR14 ;  /* 0x0000000b310e72a4 */ /* 0x000fe2000f8e020e */
[----:B------:R-:W2:Y:S01]  /*8d70*/  LDC R12, c[0x0][0x9e4] ;  /* 0x00027900ff0c7b82 */ /* 0x000ea20000000800 */
[----:B0-----:R-:W-:Y:S02]  /*8d80*/  ISETP.NE.AND P5, PT, R7, 0x1, PT ;  /* 0x000000010700780c */ /* 0x001fe40003fa5270 */
[----:B--2---:R-:W-:-:S11]  /*8d90*/  ISETP.GE.AND P6, PT, R12, 0x1, PT ;  /* 0x000000010c00780c */ /* 0x004fd60003fc6270 */
[----:B------:R-:W0:Y:S08]  /*8da0*/  @P5 LDC R7, c[0x0][0x44c] ;  /* 0x00011300ff075b82 */ /* 0x000e300000000800 */
[----:B------:R-:W2:Y:S01]  /*8db0*/  @P5 LDC R9, c[0x0][0x450] ;  /* 0x00011400ff095b82 */ /* 0x000ea20000000800 */
[----:B0-----:R-:W-:-:S04]  /*8dc0*/  @P5 IMAD.HI.U32 R8, R7, UR6, RZ ;  /* 0x0000000607085c27 */ /* 0x001fc8000f8e00ff */
[----:B------:R-:W-:Y:S01]  /*8dd0*/  IMAD.U32 R7, RZ, RZ, UR6 ;  /* 0x00000006ff077e24 */ /* 0x000fe2000f8e00ff */
[----:B------:R-:W-:Y:S01]  /*8de0*/  ULDC UR6, c[0x0][0x9dc] ;  /* 0x0002770000067ab9 */ /* 0x000fe20000000800 */
[----:B--2---:R-:W-:-:S05]  /*8df0*/  @P5 SHF.R.U32.HI R7, RZ, R9, R8 ;  /* 0x00000009ff075219 */ /* 0x004fca0000011608 */
[----:B------:R-:W-:-:S04]  /*8e00*/  VIADD R7, R7, UR14 ;  /* 0x0000000e07077c36 */ /* 0x000fc80008000000 */
        /* <DEDUP_REMOVED lines=11> */
.L_x_4991:
[----:B------:R-:W-:-:S13]  /*8ec0*/  ISETP.NE.AND P0, PT, R12, 0x1, PT ;  /* 0x000000010c00780c */ /* 0x000fda0003f05270 */
[----:B------:R-:W0:Y:S02]  /*8ed0*/  @P0 LDC.64 R10, c[0x0][0x9e8] ;  /* 0x00027a00ff0a0b82 */ /* 0x000e240000000a00 */
[----:B0-----:R-:W-:-:S05]  /*8ee0*/  @P0 IMAD.HI.U32 R10, R7, R10, RZ ;  /* 0x0000000a070a0227 */ /* 0x001fca00078e00ff */
[----:B------:R-:W-:-:S07]  /*8ef0*/  @P0 SHF.R.U32.HI R7, RZ, R11, R10 ;  /* 0x0000000bff070219 */ /* 0x000fce000001160a */
.L_x_4992:
[----:B------:R-:W-:-:S05]  /*8f00*/  IMAD R7, R7, R12, RZ ;  /* 0x0000000c07077224 */ /* 0x000fca00078e02ff */
[----:B------:R-:W-:-:S07]  /*8f10*/  VIMNMX R8, R8, R7, !PT ;  /* 0x0000000708087248 */ /* 0x000fce0007fe0100 */
.L_x_4990:
[----:B------:R-:W-:-:S05]  /*8f20*/  VIADD R8, R8, 0x3f ;  /* 0x0000003f08087836 */ /* 0x000fca0000000000 */
[----:B------:R-:W-:-:S04]  /*8f30*/  SHF.R.S32.HI R7, RZ, 0x1f, R8 ;  /* 0x0000001fff077819 */ /* 0x000fc80000011408 */
[----:B------:R-:W-:-:S04]  /*8f40*/  LEA.HI R7, R7, R8, RZ, 0x6 ;  /* 0x0000000807077211 */ /* 0x000fc800078f30ff */
[----:B------:R-:W-:-:S04]  /*8f50*/  SHF.R.S32.HI R7, RZ, 0x6, R7 ;  /* 0x00000006ff077819 */ /* 0x000fc80000011407 */
[----:B------:R-:W-:-:S04]  /*8f60*/  VIMNMX R7, R186, R7, !PT ;  /* 0x00000007ba077248 */ /* 0x000fc80007fe0100 */
[----:B------:R-:W-:-:S13]  /*8f70*/  ISETP.LE.AND P0, PT, R7, UR50, PT ;  /* 0x0000003207007c0c */ /* 0x000fda000bf03270 */
[----:B------:R-:W-:Y:S05]  /*8f80*/  @!P0 BRA `(.L_x_4993) ;  /* 0x0000001c003c8947 */ /* 0x000fea0003800000 */
[----:B------:R-:W-:Y:S01]  /*8f90*/  IMAD.MOV.U32 R9, RZ, RZ, R6 ;  /* 0x000000ffff097224 */ /* 0x000fe200078e0006 */
[----:B------:R-:W-:Y:S01]  /*8fa0*/  UMOV UR23, UR36 ;  /* 0x0000002400177c82 */ /* 0x000fe20008000000 */
[----:B------:R-:W-:Y:S01]  /*8fb0*/  IMAD.MOV.U32 R14, RZ, RZ, R5 ;  /* 0x000000ffff0e7224 */ /* 0x000fe200078e0005 */
[----:B------:R-:W-:Y:S01]  /*8fc0*/  ULDC UR24, c[0x0][0x9d8] ;  /* 0x0002760000187ab9 */ /* 0x000fe20000000800 */
[----:B------:R-:W-:-:S05]  /*8fd0*/  ULDC UR22, c[0x0][0x988] ;  /* 0x0002620000167ab9 */ /* 0x000fca0000000800 */
.L_x_5002:
[----:B------:R-:W-:Y:S01]  /*8fe0*/  UIADD3 UR36, UR23, 0x1, URZ ;  /* 0x0000000117247890 */ /* 0x000fe2000fffe03f */
[----:B------:R-:W-:Y:S01]  /*8ff0*/  IMAD.U32 R6, RZ, RZ, UR50 ;  /* 0x00000032ff067e24 */ /* 0x000fe2000f8e00ff */
[----:B------:R-:W-:Y:S02]  /*9000*/  UIADD3 UR21, UR50, -0x1, URZ ;  /* 0xffffffff32157890 */ /* 0x000fe4000fffe03f */
[----:B------:R-:W-:Y:S02]  /*9010*/  UISETP.NE.AND UP0, UPT, UR36, 0x2, UPT ;  /* 0x000000022400788c */ /* 0x000fe4000bf05270 */
[----:B------:R-:W-:Y:S02]  /*9020*/  ISETP.GT.AND P0, PT, R6, R7, PT ;  /* 0x000000070600720c */ /* 0x000fe40003f04270 */
[----:B------:R-:W-:Y:S02]  /*9030*/  USEL UR6, URZ, 0x1, UP0 ;  /* 0x000000013f067887 */ /* 0x000fe40008000000 */
[----:B------:R-:W-:-:S02]  /*9040*/  USEL UR36, UR36, URZ, UP0 ;  /* 0x0000003f24247287 */ /* 0x000fc40008000000 */
[----:B------:R-:W-:Y:S01]  /*9050*/  ULOP3.LUT UR37, UR37, UR6, URZ, 0x3c, !UPT ;  /* 0x0000000625257292 */ /* 0x000fe2000f8e3c3f */
[----:B------:R-:W-:Y:S01]  /*9060*/  UMOV UR50, UR21 ;  /* 0x0000001500327c82 */ /* 0x000fe20008000000 */
[----:B0123--:R-:W-:Y:S10]  /*9070*/  @!P3 BRA `(.L_x_4994) ;  /* 0x000000000004b947 */ /* 0x00fff40003800000 */
[----:B------:R-:W-:Y:S01]  /*9080*/  BPT.TRAP 0x1 ;  /* 0x000000040000795c */ /* 0x000fe20000300000 */
.L_x_4994:
[----:B------:R-:W-:Y:S01]  /*9090*/  ULEA UR25, UR36, UR43, 0x3 ;  /* 0x0000002b24197291 */ /* 0x000fe2000f8e183f */
[----:B------:R-:W-:-:S05]  /*90a0*/  IMAD.U32 R8, RZ, RZ, UR37 ;  /* 0x00000025ff087e24 */ /* 0x000fca000f8e00ff */
[----:B------:R-:W-:-:S04]  /*90b0*/  SHF.L.U32 R8, R8, 0x1f, RZ ;  /* 0x0000001f08087819 */ /* 0x000fc800000006ff */
[----:B------:R0:W2:Y:S01]  /*90c0*/  SYNCS.PHASECHK.TRANS64.TRYWAIT P1, [UR25+0x28c30], R8 ;  /* 0x028c3008ff0075a7 */ /* 0x0000a20008020159 */
[----:B------:R-:W-:Y:S05]  /*90d0*/  @!P3 BRA `(.L_x_4995) ;  /* 0x000000000004b947 */ /* 0x000fea0003800000 */
[----:B------:R-:W-:Y:S01]  /*90e0*/  BPT.TRAP 0x1 ;  /* 0x000000040000795c */ /* 0x000fe20000300000 */
.L_x_4995:
[----:B--2---:R-:W-:Y:S05]  /*90f0*/  @P1 BRA `(.L_x_4996) ;  /* 0x0000000000081947 */ /* 0x004fea0003800000 */
[----:B------:R-:W2:Y:S02]  /*9100*/  SYNCS.PHASECHK.TRANS64.TRYWAIT P1, [UR25+0x28c30], R8 ;  /* 0x028c3008ff0075a7 */ /* 0x000ea40008020159 */
[----:B--2---:R-:W-:Y:S05]  /*9110*/  @!P1 BRA `(.L_x_4997) ;  /* 0x000000d000d89947 */ /* 0x004fea0003800000 */
.L_x_4996:
[----:B------:R-:W-:Y:S01]  /*9120*/  R2UR UR18, R0 ;  /* 0x00000000001272ca */ /* 0x000fe200000e0000 */
[----:B-1----:R-:W-:Y:S01]  /*9130*/  WARPGROUP.ARRIVE ;  /* 0x00000000000079c5 */ /* 0x002fe20000000000 */
[----:B------:R-:W-:Y:S01]  /*9140*/  UMOV UR19, 0x40000040 ;  /* 0x4000004000137882 */ /* 0x000fe20000000000 */
[----:B------:R-:W-:Y:S01]  /*9150*/  UMOV UR7, 0x40000040 ;  /* 0x4000004000077882 */ /* 0x000fe20000000000 */
[----:B------:R-:W-:Y:S01]  /*9160*/  UMOV UR11, 0x40000040 ;  /* 0x40000040000b7882 */ /* 0x000fe20000000000 */
[----:B------:R-:W-:-:S08]  /*9170*/  UMOV UR15, 0x40000040 ;  /* 0x40000040000f7882 */ /* 0x000fd00000000000 */
[----:B------:R-:W-:-:S04]  /*9180*/  ULEA UR18, UR36, UR18, 0x9 ;  /* 0x0000001224127291 */ /* 0x000fc8000f8e483f */
[----:B------:R-:W-:Y:S02]  /*9190*/  UIADD3 UR6, UR18, 0x2, URZ ;  /* 0x0000000212067890 */ /* 0x000fe4000fffe03f */
[----:B------:R-:W-:Y:S02]  /*91a0*/  UIADD3 UR10, UR18, 0x4, URZ ;  /* 0x00000004120a7890 */ /* 0x000fe4000fffe03f */
[----:B------:R-:W-:Y:S02]  /*91b0*/  UIADD3 UR14, UR18, 0x6, URZ ;  /* 0x00000006120e7890 */ /* 0x000fe4000fffe03f */
[----:B------:R-:W-:Y:S03]  /*91c0*/  HGMMA.64x64x16.F32.BF16 R152, gdesc[UR16], RZ, !UPT, gsb0 ;  /* 0x00e00000109879f0 */ /* 0x000fe6000c0018ff */
[----:B------:R-:W-:Y:S02]  /*91d0*/  WARPGROUP.DEPBAR.LE gsb0, 0x0 ;  /* 0x00008000000079c5 */ /* 0x000fe40000010000 */
[----:B------:R-:W-:-:S06]  /*91e0*/  WARPGROUP.ARRIVE ;  /* 0x00000000000079c5 */ /* 0x000fcc0000000000 */
[----:B------:R-:W-:Y:S03]  /*91f0*/  HGMMA.64x64x16.F32.BF16 R152, gdesc[UR4], R152, gsb0 ;  /* 0x00e00000049879f0 */ /* 0x000fe60008001898 */
[----:B------:R-:W-:Y:S02]  /*9200*/  WARPGROUP.DEPBAR.LE gsb0, 0x0 ;  /* 0x00008000000079c5 */ /* 0x000fe40000010000 */
[----:B------:R-:W-:-:S06]  /*9210*/  WARPGROUP.ARRIVE ;  /* 0x00000000000079c5 */ /* 0x000fcc0000000000 */
[----:B------:R-:W-:Y:S01]  /*9220*/  HGMMA.64x64x16.F32.BF16 R152, gdesc[UR8], R152, gsb0 ;  /* 0x00e00000089879f0 */ /* 0x000fe20008001898 */
[----:B------:R-:W-:Y:S02]  /*9230*/  UMOV UR10, UR22 ;  /* 0x00000016000a7c82 */ /* 0x000fe40008000000 */
        /* <DEDUP_REMOVED lines=35> */
[----:B-1----:R-:W-:-:S07]  /*9470*/  FMNMX.FTZ R5, R6, R5, !PT ;  /* 0x0000000506057209 */ /* 0x002fce0007810000 */
[----:B------:R-:W1:Y:S01]  /*9480*/  MUFU.TANH R152, R152 ;  /* 0x0000009800987308 */ /* 0x000e620000002400 */
[----:B---3--:R-:W-:-:S07]  /*9490*/  FMNMX.FTZ R156, R20, R5, !PT ;  /* 0x00000005149c7209 */ /* 0x008fce0007810000 */
[----:B------:R-:W3:Y:S01]  /*94a0*/  MUFU.TANH R154, R154 ;  /* 0x0000009a009a7308 */ /* 0x000ee20000002400 */
[----:B--2---:R-:W-:-:S07]  /*94b0*/  FMNMX.FTZ R5, R21, R156, !PT ;  /* 0x0000009c15057209 */ /* 0x004fce0007810000 */
        /* <DEDUP_REMOVED lines=17> */
[----:B--2---:R-:W-:Y:S01]  /*95d0*/  FMNMX.FTZ R162, R165, R156, !PT ;  /* 0x0000009ca5a27209 */ /* 0x004fe20007810000 */
[----:B------:R-:W-:Y:S01]  /*95e0*/  FMUL.FTZ R156, R163, UR24 ;  /* 0x00000018a39c7c20 */ /* 0x000fe20008410000 */
[----:B------:R-:W-:Y:S01]  /*95f0*/  FMUL.FTZ R163, R170, UR24 ;  /* 0x00000018aaa37c20 */ /* 0x000fe20008410000 */
[----:B------:R-:W-:-:S04]  /*9600*/  FMUL.FTZ R170, R174, UR24 ;  /* 0x00000018aeaa7c20 */ /* 0x000fc80008410000 */
[----:B------:R-:W2:Y:S01]  /*9610*/  MUFU.TANH R168, R168 ;  /* 0x000000a800a87308 */ /* 0x000ea20000002400 */
[----:B-1----:R-:W-:Y:S01]  /*9620*/  FMNMX.FTZ R5, R169, R162, !PT ;  /* 0x000000a2a9057209 */ /* 0x002fe20007810000 */
[----:B------:R-:W-:Y:S01]  /*9630*/  FMUL.FTZ R162, R167, UR24 ;  /* 0x00000018a7a27c20 */ /* 0x000fe20008410000 */
[----:B------:R-:W-:-:S05]  /*9640*/  FMUL.FTZ R167, R179, UR24 ;  /* 0x00000018b3a77c20 */ /* 0x000fca0008410000 */
[----:B------:R-:W1:Y:S01]  /*9650*/  MUFU.TANH R10, R10 ;  /* 0x0000000a000a7308 */ /* 0x000e620000002400 */
[----:B---3--:R-:W-:-:S07]  /*9660*/  FMNMX.FTZ R5, R172, R5, !PT ;  /* 0x00000005ac057209 */ /* 0x008fce0007810000 */
[----:B------:R-:W3:Y:S01]  /*9670*/  MUFU.TANH R11, R11 ;  /* 0x0000000b000b7308 */ /* 0x000ee20000002400 */
[----:B--2---:R-:W-:-:S05]  /*9680*/  FMNMX.FTZ R5, R168, R5, !PT ;  /* 0x00000005a8057209 */ /* 0x004fca0007810000 */
[----:B------:R-:W2:Y:S02]  /*9690*/  SHFL.BFLY PT, R176, R5, 0x2, 0x1f ;  /* 0x0c401f0005b07f89 */ /* 0x000ea400000e0000 */
[----:B------:R-:W4:Y:S01]  /*96a0*/  MUFU.TANH R12, R12 ;  /* 0x0000000c000c7308 */ /* 0x000f220000002400 */
[----:B-1----:R-:W-:-:S07]  /*96b0*/  FMNMX.FTZ R174, R10, R9, !PT ;  /* 0x000000090aae7209 */ /* 0x002fce0007810000 */
[----:B------:R-:W1:Y:S08]  /*96c0*/  MUFU.TANH R13, R13 ;  /* 0x0000000d000d7308 */ /* 0x000e700000002400 */
        /* <DEDUP_REMOVED lines=8> */
[----:B-1----:R-:W-:-:S04]  /*9750*/  FMNMX.FTZ R176, R13, R176, !PT ;  /* 0x000000b00db07209 */ /* 0x002fc80007810000 */
[----:B-----5:R-:W-:-:S03]  /*9760*/  FMNMX.FTZ R177, R153, R176, !PT ;  /* 0x000000b099b17209 */ /* 0x020fc60007810000 */
[----:B------:R-:W1:Y:S01]  /*9770*/  MUFU.TANH R162, R162 ;  /* 0x000000a200a27308 */ /* 0x000e620000002400 */
[----:B--2---:R-:W-:-:S07]  /*9780*/  FMNMX.FTZ R176, R156, R177, !PT ;  /* 0x000000b19cb07209 */ /* 0x004fce0007810000 */
[----:B------:R-:W2:Y:S01]  /*9790*/  MUFU.TANH R163, R163 ;  /* 0x000000a300a37308 */ /* 0x000ea20000002400 */
[----:B----4-:R-:W-:Y:S02]  /*97a0*/  FMNMX.FTZ R177, R159, R176, !PT ;  /* 0x000000b09fb17209 */ /* 0x010fe40007810000 */
[----:B---3--:R-:W-:-:S05]  /*97b0*/  FMNMX.FTZ R5, R180, R181, !PT ;  /* 0x000000b5b4057209 */ /* 0x008fca0007810000 */
[----:B------:R-:W3:Y:S01]  /*97c0*/  MUFU.TANH R166, R166 ;  /* 0x000000a600a67308 */ /* 0x000ee20000002400 */
[----:B-1----:R-:W-:Y:S01]  /*97d0*/  FMNMX.FTZ R176, R162, R177, !PT ;  /* 0x000000b1a2b07209 */ /* 0x002fe20007810000 */
[C---:B------:R-:W-:Y:S01]  /*97e0*/  FMUL.FTZ R179, R5.reuse, UR10 ;  /* 0x0000000a05b37c20 */ /* 0x040fe20008410000 */
[----:B------:R-:W-:-:S03]  /*97f0*/  FADD.FTZ R14, -R5, R14 ;  /* 0x0000000e050e7221 */ /* 0x000fc60000010100 */
[--C-:B------:R-:W-:Y:S01]  /*9800*/  FFMA.FTZ R178, R6, UR10, -R179.reuse ;  /* 0x0000000a06b27c23 */ /* 0x100fe200080108b3 */
[----:B------:R-:W-:Y:S01]  /*9810*/  FMUL.FTZ R14, R14, UR10 ;  /* 0x0000000a0e0e7c20 */ /* 0x000fe20008410000 */
[----:B------:R-:W1:Y:S01]  /*9820*/  MUFU.TANH R170, R170 ;  /* 0x000000aa00aa7308 */ /* 0x000e620000002400 */
        /* <DEDUP_REMOVED lines=16> */
[----:B-1----:R-:W-:Y:S01]  /*9930*/  FMNMX.FTZ R176, R170, R177, !PT ;  /* 0x000000b1aab07209 */ /* 0x002fe20007810000 */
[----:B------:R-:W-:-:S06]  /*9940*/  FFMA.FTZ R168, R168, UR10, -R179 ;  /* 0x0000000aa8a87c23 */ /* 0x000fcc00080108b3 */
[----:B------:R-:W1:Y:S01]  /*9950*/  MUFU.TANH R167, R167 ;  /* 0x000000a700a77308 */ /* 0x000e620000002400 */
[----:B--2---:R-:W-:-:S07]  /*9960*/  FMNMX.FTZ R6, R173, R176, !PT ;  /* 0x000000b0ad067209 */ /* 0x004fce0007810000 */
[----:B------:R-:W2:Y:S01]  /*9970*/  MUFU.TANH R174, R174 ;  /* 0x000000ae00ae7308 */ /* 0x000ea20000002400 */
[----:B---3--:R-:W-:-:S07]  /*9980*/  FMNMX.FTZ R6, R171, R6, !PT ;  /* 0x00000006ab067209 */ /* 0x008fce0007810000 */
[----:B------:R-:W3:Y:S01]  /*9990*/  MUFU.TANH R175, R175 ;  /* 0x000000af00af7308 */ /* 0x000ee20000002400 */
[----:B-1----:R-:W-:-:S07]  /*99a0*/  FMNMX.FTZ R177, R167, R6, !PT ;  /* 0x00000006a7b17209 */ /* 0x002fce0007810000 */
[----:B------:R1:W-:Y:S01]  /*99b0*/  MUFU.EX2 R176, R178 ;  /* 0x000000b200b07308 */ /* 0x0003e20000000800 */
[----:B--2---:R-:W-:Y:S01]  /*99c0*/  FMNMX.FTZ R6, R174, R177, !PT ;  /* 0x000000b1ae067209 */ /* 0x004fe20007810000 */
[----:B------:R-:W-:-:S06]  /*99d0*/  FFMA.FTZ R177, R152, UR10, -R179 ;  /* 0x0000000a98b17c23 */ /* 0x000fcc00080108b3 */
[----:B------:R-:W2:Y:S01]  /*99e0*/  MUFU.EX2 R14, R14 ;  /* 0x0000000e000e7308 */ /* 0x000ea20000000800 */
[----:B---3--:R-:W-:Y:S01]  /*99f0*/  FMNMX.FTZ R6, R175, R6, !PT ;  /* 0x00000006af067209 */ /* 0x008fe20007810000 */
[----:B-1----:R-:W-:-:S04]  /*9a00*/  FFMA.FTZ R178, R154, UR10, -R179 ;  /* 0x0000000a9ab27c23 */ /* 0x002fc800080108b3 */
[----:B------:R-:W1:Y:S02]  /*9a10*/  SHFL.BFLY PT, R181, R6, 0x2, 0x1f ;  /* 0x0c401f0006b57f89 */ /* 0x000e6400000e0000 */
        /* <DEDUP_REMOVED lines=15> */
[----:B-1----:R-:W-:Y:S01]  /*9b10*/  FMNMX.FTZ R181, R6, R181, !PT ;  /* 0x000000b506b57209 */ /* 0x002fe20007810000 */
        /* <DEDUP_REMOVED lines=39> */
[----:B------:R-:W-:Y:S01]  /*9d90*/  FFMA.FTZ R172, R153, UR10, -R154 ;  /* 0x0000000a99ac7c23 */ /* 0x000fe2000801089a */
[----:B------:R-:W-:-:S02]  /*9da0*/  IMAD.MOV R153, RZ, RZ, -R17 ;  /* 0x000000ffff997224 */ /* 0x000fc400078e0a11 */
[--C-:B------:R-:W-:Y:S01]  /*9db0*/  FFMA.FTZ R11, R11, UR10, -R154.reuse ;  /* 0x0000000a0b0b7c23 */ /* 0x100fe2000801089a */
[--C-:B------:R-:W-:Y:S01]  /*9dc0*/  FFMA.FTZ R181, R173, UR10, -R154.reuse ;  /* 0x0000000aadb57c23 */ /* 0x100fe2000801089a */
[----:B------:R-:W-:Y:S01]  /*9dd0*/  MUFU.EX2 R9, R9 ;  /* 0x0000000900097308 */ /* 0x000fe20000000800 */
[--C-:B------:R-:W-:Y:S01]  /*9de0*/  FFMA.FTZ R12, R12, UR10, -R154.reuse ;  /* 0x0000000a0c0c7c23 */ /* 0x100fe2000801089a */
[----:B------:R-:W-:Y:S01]  /*9df0*/  ISETP.NE.AND P1, PT, R2, R153, PT ;  /* 0x000000990200720c */ /* 0x000fe20003f25270 */
[----:B------:R-:W-:Y:S02]  /*9e00*/  IMAD.U32 R173, RZ, RZ, UR25 ;  /* 0x00000019ffad7e24 */ /* 0x000fe4000f8e00ff */
[--C-:B------:R-:W-:Y:S01]  /*9e10*/  FFMA.FTZ R13, R13, UR10, -R154.reuse ;  /* 0x0000000a0d0d7c23 */ /* 0x100fe2000801089a */
[----:B------:R-:W-:Y:S02]  /*9e20*/  IMAD.U32 R153, RZ, RZ, UR23 ;  /* 0x00000017ff997e24 */ /* 0x000fe4000f8e00ff */
[--C-:B------:R-:W-:Y:S01]  /*9e30*/  FFMA.FTZ R179, R156, UR10, -R154.reuse ;  /* 0x0000000a9cb37c23 */ /* 0x100fe2000801089a */
[----:B------:R-:W-:Y:S01]  /*9e40*/  @!P4 VIADD R152, R173, 0x28c40 ;  /* 0x00028c40ad98c836 */ /* 0x000fe20000000000 */
[----:B------:R-:W1:Y:S01]  /*9e50*/  MUFU.EX2 R10, R10 ;  /* 0x0000000a000a7308 */ /* 0x000e620000000800 */
[--C-:B------:R-:W-:Y:S01]  /*9e60*/  FFMA.FTZ R159, R159, UR10, -R154.reuse ;  /* 0x0000000a9f9f7c23 */ /* 0x100fe2000801089a */
[--C-:B------:R-:W-:Y:S01]  /*9e70*/  FFMA.FTZ R192, R162, UR10, -R154.reuse ;  /* 0x0000000aa2c07c23 */ /* 0x100fe2000801089a */
[----:B------:R-:W-:Y:S01]  /*9e80*/  FFMA.FTZ R163, R163, UR10, -R154 ;  /* 0x0000000aa3a37c23 */ /* 0x000fe2000801089a */
[----:B------:R-:W-:Y:S01]  /*9e90*/  @!P4 PRMT R152, RZ, 0x654, R152 ;  /* 0x00000654ff98c816 */ /* 0x000fe20000000098 */
[--C-:B------:R-:W-:Y:S01]  /*9ea0*/  FFMA.FTZ R194, R166, UR10, -R154.reuse ;  /* 0x0000000aa6c27c23 */ /* 0x100fe2000801089a */
[----:B------:R-:W-:Y:S01]  /*9eb0*/  FFMA.FTZ R170, R170, UR10, -R154 ;  /* 0x0000000aaaaa7c23 */ /* 0x000fe2000801089a */
[----:B------:R-:W-:Y:S01]  /*9ec0*/  @!P1 IMAD R153, R153, 0x40, R16 ;  /* 0x0000004099999824 */ /* 0x000fe200078e0210 */
[----:B------:R-:W2:Y:S01]  /*9ed0*/  MUFU.EX2 R11, R11 ;  /* 0x0000000b000b7308 */ /* 0x000ea20000000800 */
[----:B------:R4:W-:Y:S01]  /*9ee0*/  @!P4 SYNCS.ARRIVE.TRANS64.RED.A1T0 RZ, [R152+URZ], RZ ;  /* 0x000000ff98ffc9a7 */ /* 0x0009e2000810043f */
[--C-:B------:R-:W-:Y:S01]  /*9ef0*/  FFMA.FTZ R171, R171, UR10, -R154.reuse ;  /* 0x0000000aabab7c23 */ /* 0x100fe2000801089a */
[--C-:B------:R-:W-:Y:S01]  /*9f00*/  FFMA.FTZ R167, R167, UR10, -R154.reuse ;  /* 0x0000000aa7a77c23 */ /* 0x100fe2000801089a */
[----:B------:R-:W-:Y:S01]  /*9f10*/  @!P1 LEA R153, R153, UR43, 0x2 ;  /* 0x0000002b99999c11 */ /* 0x000fe2000f8e10ff */
[--C-:B------:R-:W-:Y:S01]  /*9f20*/  FFMA.FTZ R162, R174, UR10, -R154.reuse ;  /* 0x0000000aaea27c23 */ /* 0x100fe2000801089a */
[----:B------:R-:W-:Y:S01]  /*9f30*/  FFMA.FTZ R175, R175, UR10, -R154 ;  /* 0x0000000aafaf7c23 */ /* 0x000fe2000801089a */
[----:B------:R-:W-:Y:S01]  /*9f40*/  FMUL.FTZ R100, R100, R14 ;  /* 0x0000000e64647220 */ /* 0x000fe20000410000 */
[----:B------:R-:W3:Y:S01]  /*9f50*/  MUFU.EX2 R12, R12 ;  /* 0x0000000c000c7308 */ /* 0x000ee20000000800 */
[----:B----4-:R-:W-:Y:S01]  /*9f60*/  FADD.FTZ R152, R20, R3 ;  /* 0x0000000314987221 */ /* 0x010fe20000010000 */
[----:B-1----:R-:W-:Y:S01]  /*9f70*/  FFMA.FTZ R4, R9, R4, R10 ;  /* 0x0000000409047223 */ /* 0x002fe2000001000a */
[----:B------:R-:W-:Y:S01]  /*9f80*/  @!P1 STS [R153+0x28800], R14 ;  /* 0x0288000e99009388 */ /* 0x000fe20000000800 */
[-C--:B------:R-:W-:Y:S01]  /*9f90*/  FMUL.FTZ R101, R101, R14.reuse ;  /* 0x0000000e65657220 */ /* 0x080fe20000410000 */
[----:B------:R-:W-:Y:S01]  /*9fa0*/  FADD.FTZ R152, R21, R152 ;  /* 0x0000009815987221 */ /* 0x000fe20000010000 */
[-C--:B------:R-:W-:Y:S01]  /*9fb0*/  FMUL.FTZ R104, R104, R14.reuse ;  /* 0x0000000e68687220 */ /* 0x080fe20000410000 */
[----:B------:R1:W-:Y:S01]  /*9fc0*/  @!P1 STS [R153+0x28820], R9 ;  /* 0x0288200999009388 */ /* 0x0003e20000000800 */
[----:B------:R-:W4:Y:S01]  /*9fd0*/  MUFU.EX2 R13, R13 ;  /* 0x0000000d000d7308 */ /* 0x000f220000000800 */
        /* <DEDUP_REMOVED lines=9> */
[----:B---3--:R-:W-:Y:S01]  /*a070*/  FADD.FTZ R4, R12, R3 ;  /* 0x000000030c047221 */ /* 0x008fe20000010000 */
[-C--:B------:R-:W-:Y:S01]  /*a080*/  FMUL.FTZ R117, R117, R14.reuse ;  /* 0x0000000e75757220 */ /* 0x080fe20000410000 */
[-C--:B------:R-:W-:Y:S01]  /*a090*/  FMUL.FTZ R120, R120, R14.reuse ;  /* 0x0000000e78787220 */ /* 0x080fe20000410000 */
[----:B------:R-:W-:Y:S01]  /*a0a0*/  FADD.FTZ R152, R178, R153 ;  /* 0x00000099b2987221 */ /* 0x000fe20000010000 */
[-C--:B------:R-:W-:Y:S01]  /*a0b0*/  FMUL.FTZ R121, R121, R14.reuse ;  /* 0x0000000e79797220 */ /* 0x080fe20000410000 */
[-C--:B------:R-:W-:Y:S01]  /*a0c0*/  FMUL.FTZ R124, R124, R14.reuse ;  /* 0x0000000e7c7c7220 */ /* 0x080fe20000410000 */
[----:B------:R-:W1:Y:S01]  /*a0d0*/  MUFU.EX2 R179, R179 ;  /* 0x000000b300b37308 */ /* 0x000e620000000800 */
        /* <DEDUP_REMOVED lines=8> */
[----:B--2---:R-:W-:Y:S01]  /*a160*/  FADD.FTZ R4, R172, R3 ;  /* 0x00000003ac047221 */ /* 0x004fe20000010000 */
[----:B------:R-:W-:Y:S01]  /*a170*/  FADD.FTZ R153, R157, R152 ;  /* 0x000000989d997221 */ /* 0x000fe20000010000 */
        /* <DEDUP_REMOVED lines=10> */
[----:B------:R-:W-:Y:S01]  /*a220*/  FMUL.FTZ R149, R149, R14 ;  /* 0x0000000e95957220 */ /* 0x000fe20000410000 */
[----:B------:R-:W-:Y:S01]  /*a230*/  F2FP.BF16.F32.PACK_AB R154, R21, R20 ;  /* 0x00000014159a723e */ /* 0x000fe200000010ff */
[----:B------:R-:W-:Y:S01]  /*a240*/  FMUL.FTZ R26, R26, R9 ;  /* 0x000000091a1a7220 */ /* 0x000fe20000410000 */
[----:B------:R-:W1:Y:S01]  /*a250*/  MUFU.EX2 R192, R192 ;  /* 0x000000c000c07308 */ /* 0x000e620000000800 */
[----:B---3--:R-:W-:Y:S01]  /*a260*/  FADD.FTZ R3, R159, R4 ;  /* 0x000000049f037221 */ /* 0x008fe20000010000 */
[----:B------:R-:W-:Y:S01]  /*a270*/  F2FP.BF16.F32.PACK_AB R158, R180, R155 ;  /* 0x0000009bb49e723e */ /* 0x000fe200000010ff */
[-C--:B------:R-:W-:Y:S01]  /*a280*/  FMUL.FTZ R27, R27, R9.reuse ;  /* 0x000000091b1b7220 */ /* 0x080fe20000410000 */
[----:B------:R-:W-:Y:S01]  /*a290*/  F2FP.BF16.F32.PACK_AB R155, R13, R12 ;  /* 0x0000000c0d9b723e */ /* 0x000fe200000010ff */
[----:B------:R-:W-:Y:S01]  /*a2a0*/  FMUL.FTZ R30, R30, R9 ;  /* 0x000000091e1e7220 */ /* 0x000fe20000410000 */
[----:B------:R-:W-:Y:S01]  /*a2b0*/  F2FP.BF16.F32.PACK_AB R156, R178, R177 ;  /* 0x000000b1b29c723e */ /* 0x000fe200000010ff */
[----:B------:R-:W-:Y:S01]  /*a2c0*/  FMUL.FTZ R31, R31, R9 ;  /* 0x000000091f1f7220 */ /* 0x000fe20000410000 */
[----:B------:R-:W3:Y:S01]  /*a2d0*/  MUFU.EX2 R161, R161 ;  /* 0x000000a100a17308 */ /* 0x000ee20000000800 */
[C---:B--2---:R-:W-:Y:S01]  /*a2e0*/  FADD.FTZ R152, R160.reuse, R153 ;  /* 0x00000099a0987221 */ /* 0x044fe20000010000 */
[----:B------:R-:W-:Y:S01]  /*a2f0*/  F2FP.BF16.F32.PACK_AB R160, R160, R157 ;  /* 0x0000009da0a0723e */ /* 0x000fe200000010ff */
[-C--:B------:R-:W-:Y:S01]  /*a300*/  FMUL.FTZ R34, R34, R9.reuse ;  /* 0x0000000922227220 */ /* 0x080fe20000410000 */
[----:B------:R-:W-:Y:S01]  /*a310*/  F2FP.BF16.F32.PACK_AB R157, R179, R172 ;  /* 0x000000acb39d723e */ /* 0x000fe200000010ff */
[-C--:B------:R-:W-:Y:S01]  /*a320*/  FMUL.FTZ R35, R35, R9.reuse ;  /* 0x0000000923237220 */ /* 0x080fe20000410000 */
[-C--:B------:R-:W-:Y:S01]  /*a330*/  FMUL.FTZ R38, R38, R9.reuse ;  /* 0x0000000926267220 */ /* 0x080fe20000410000 */
[----:B------:R-:W-:Y:S01]  /*a340*/  FMUL.FTZ R39, R39, R9 ;  /* 0x0000000927277220 */ /* 0x000fe20000410000 */
[----:B------:R-:W2:Y:S01]  /*a350*/  MUFU.EX2 R163, R163 ;  /* 0x000000a300a37308 */ /* 0x000ea20000000800 */
[C---:B-1----:R-:W-:Y:S01]  /*a360*/  FADD.FTZ R4, R192.reuse, R3 ;  /* 0x00000003c0047221 */ /* 0x042fe20000010000 */
[----:B------:R-:W-:Y:S01]  /*a370*/  F2FP.BF16.F32.PACK_AB R159, R192, R159 ;  /* 0x0000009fc09f723e */ /* 0x000fe200000010ff */
[-C--:B------:R-:W-:Y:S01]  /*a380*/  FMUL.FTZ R42, R42, R9.reuse ;  /* 0x000000092a2a7220 */ /* 0x080fe20000410000 */
[-C--:B------:R-:W-:Y:S01]  /*a390*/  FMUL.FTZ R43, R43, R9.reuse ;  /* 0x000000092b2b7220 */ /* 0x080fe20000410000 */
[-C--:B------:R-:W-:Y:S01]  /*a3a0*/  FMUL.FTZ R46, R46, R9.reuse ;  /* 0x000000092e2e7220 */ /* 0x080fe20000410000 */
[-C--:B------:R-:W-:Y:S01]  /*a3b0*/  FMUL.FTZ R47, R47, R9.reuse ;  /* 0x000000092f2f7220 */ /* 0x080fe20000410000 */
[----:B------:R-:W-:Y:S01]  /*a3c0*/  FMUL.FTZ R50, R50, R9 ;  /* 0x0000000932327220 */ /* 0x000fe20000410000 */
[----:B------:R-:W1:Y:S01]  /*a3d0*/  MUFU.EX2 R164, R164 ;  /* 0x000000a400a47308 */ /* 0x000e620000000800 */
        /* <DEDUP_REMOVED lines=70> */
[-C--:B------:R-:W-:Y:S01]  /*a840*/  FMUL.FTZ R147, R147, R9.reuse ;  /* 0x0000000993937220 */ /* 0x080fe20000410000 */
[----:B------:R-:W-:Y:S01]  /*a850*/  FMUL.FTZ R150, R150, R9 ;  /* 0x0000000996967220 */ /* 0x000fe20000410000 */
[----:B------:R-:W4:Y:S01]  /*a860*/  MUFU.EX2 R169, R169 ;  /* 0x000000a900a97308 */ /* 0x000f220000000800 */
[----:B---3--:R-:W-:Y:S01]  /*a870*/  FADD.FTZ R4, R174, R15 ;  /* 0x0000000fae047221 */ /* 0x008fe20000010000 */
[----:B--2---:R-:W-:Y:S01]  /*a880*/  F2FP.BF16.F32.PACK_AB R162, R164, R161 ;  /* 0x000000a1a4a2723e */ /* 0x004fe200000010ff */
[----:B------:R-:W-:Y:S01]  /*a890*/  FMUL.FTZ R151, R151, R9 ;  /* 0x0000000997977220 */ /* 0x000fe20000410000 */
[----:B------:R-:W-:-:S02]  /*a8a0*/  F2FP.BF16.F32.PACK_AB R161, R194, R163 ;  /* 0x000000a3c2a1723e */ /* 0x000fc400000010ff */
[----:B------:R-:W-:Y:S02]  /*a8b0*/  F2FP.BF16.F32.PACK_AB R164, R182, R165 ;  /* 0x000000a5b6a4723e */ /* 0x000fe400000010ff */
[----:B------:R-:W2:Y:S01]  /*a8c0*/  MUFU.EX2 R168, R168 ;  /* 0x000000a800a87308 */ /* 0x000ea20000000800 */
[----:B-----5:R-:W-:Y:S01]  /*a8d0*/  FADD.FTZ R11, R167, R4 ;  /* 0x00000004a70b7221 */ /* 0x020fe20000010000 */
[----:B------:R-:W-:Y:S02]  /*a8e0*/  F2FP.BF16.F32.PACK_AB R163, R181, R170 ;  /* 0x000000aab5a3723e */ /* 0x000fe400000010ff */
[----:B------:R-:W-:-:S03]  /*a8f0*/  F2FP.BF16.F32.PACK_AB R165, R174, R171 ;  /* 0x000000abaea5723e */ /* 0x000fc600000010ff */
[----:B------:R1:W-:Y:S01]  /*a900*/  STSM.16.M88.4 [R19], R160 ;  /* 0x000000a013007844 */ /* 0x0003e20000000200 */
[----:B------:R-:W3:Y:S01]  /*a910*/  MUFU.EX2 R14, R175 ;  /* 0x000000af000e7308 */ /* 0x000ee20000000800 */
[----:B----4-:R-:W-:Y:S01]  /*a920*/  FADD.FTZ R3, R169, R20 ;  /* 0x00000014a9037221 */ /* 0x010fe20000010000 */
[----:B--2---:R-:W-:-:S03]  /*a930*/  F2FP.BF16.F32.PACK_AB R166, R168, R169 ;  /* 0x000000a9a8a6723e */ /* 0x004fc600000010ff */
[----:B------:R-:W-:Y:S01]  /*a940*/  FADD.FTZ R3, R168, R3 ;  /* 0x00000003a8037221 */ /* 0x000fe20000010000 */
[C---:B---3--:R-:W-:Y:S01]  /*a950*/  F2FP.BF16.F32.PACK_AB R167, R14.reuse, R167 ;  /* 0x000000a70ea7723e */ /* 0x048fe200000010ff */
[----:B------:R-:W-:-:S04]  /*a960*/  FADD.FTZ R4, R14, R11 ;  /* 0x0000000b0e047221 */ /* 0x000fc80000010000 */
[----:B------:R1:W-:Y:S01]  /*a970*/  STSM.16.M88.4 [R22], R164 ;  /* 0x000000a416007844 */ /* 0x0003e20000000200 */
[----:B------:R-:W-:Y:S05]  /*a980*/  @!P3 BRA `(.L_x_4998) ;  /* 0x000000000004b947 */ /* 0x000fea0003800000 */
[----:B------:R-:W-:Y:S01]  /*a990*/  BPT.TRAP 0x1 ;  /* 0x000000040000795c */ /* 0x000fe20000300000 */
.L_x_4998:
[----:B------:R2:W3:Y:S01]  /*a9a0*/  SYNCS.PHASECHK.TRANS64.TRYWAIT P1, [UR25+0x28c50], R8 ;  /* 0x028c5008ff0075a7 */ /* 0x0004e20008020159 */
[----:B------:R-:W-:Y:S05]  /*a9b0*/  @!P3 BRA `(.L_x_4999) ;  /* 0x000000000004b947 */ /* 0x000fea0003800000 */
[----:B------:R-:W-:Y:S01]  /*a9c0*/  BPT.TRAP 0x1 ;  /* 0x000000040000795c */ /* 0x000fe20000300000 */
.L_x_4999:
[----:B---3--:R-:W-:Y:S05]  /*a9d0*/  @P1 BRA `(.L_x_5000) ;  /* 0x0000000000081947 */ /* 0x008fea0003800000 */
[----:B------:R-:W3:Y:S02]  /*a9e0*/  SYNCS.PHASECHK.TRANS64.TRYWAIT P1, [UR25+0x28c50], R8 ;  /* 0x028c5008ff0075a7 */ /* 0x000ee40008020159 */
[----:B---3--:R-:W-:Y:S05]  /*a9f0*/  @!P1 BRA `(.L_x_5001) ;  /* 0x000000b800b89947 */ /* 0x008fea0003800000 */
.L_x_5000:
        /* <DEDUP_REMOVED lines=39> */
[----:B------:R-:W-:-:S05]  /*ac70*/  UMOV UR50, UR21 ;  /* 0x0000001500327c82 */ /* 0x000fca0008000000 */
.L_x_4993:
[----:B------:R-:W-:-:S13]  /*ac80*/  ISETP.LE.AND P0, PT, R186, UR50, PT ;  /* 0x00000032ba007c0c */ /* 0x000fda000bf03270 */
[----:B------:R-:W-:Y:S05]  /*ac90*/  @!P0 BRA `(.L_x_5003) ;  /* 0x0000002400e88947 */ /* 0x000fea0003800000 */
[----:B------:R-:W-:Y:S01]  /*aca0*/  IMAD.MOV.U32 R11, RZ, RZ, R6 ;  /* 0x000000ffff0b7224 */ /* 0x000fe200078e0006 */
[----:B------:R-:W-:Y:S01]  /*acb0*/  UMOV UR22, UR36 ;  /* 0x0000002400167c82 */ /* 0x000fe20008000000 */
[----:B------:R-:W-:Y:S01]  /*acc0*/  IMAD.MOV.U32 R10, RZ, RZ, R5 ;  /* 0x000000ffff0a7224 */ /* 0x000fe200078e0005 */
[----:B------:R-:W-:Y:S01]  /*acd0*/  ULDC UR23, c[0x0][0x9e4] ;  /* 0x0002790000177ab9 */ /* 0x000fe20000000800 */
[----:B------:R-:W-:Y:S01]  /*ace0*/  ULDC UR24, c[0x0][0x288] ;  /* 0x0000a20000187ab9 */ /* 0x000fe20000000800 */
[----:B------:R-:W-:Y:S01]  /*acf0*/  ULDC UR25, c[0x0][0x9d8] ;  /* 0x0002760000197ab9 */ /* 0x000fe20000000800 */
[----:B------:R-:W-:Y:S01]  /*ad00*/  ULDC UR21, c[0x0][0x988] ;  /* 0x0002620000157ab9 */ /* 0x000fe20000000800 */
[----:B------:R-:W-:-:S05]  /*ad10*/  ULDC UR26, c[0x0][0x9e0] ;  /* 0x00027800001a7ab9 */ /* 0x000fca0000000800 */
.L_x_5020:
[----:B------:R-:W-:-:S04]  /*ad20*/  UIADD3 UR36, UR22, 0x1, URZ ;  /* 0x0000000116247890 */ /* 0x000fc8000fffe03f */
[----:B------:R-:W-:-:S04]  /*ad30*/  UISETP.NE.AND UP0, UPT, UR36, 0x2, UPT ;  /* 0x000000022400788c */ /* 0x000fc8000bf05270 */
[----:B------:R-:W-:Y:S02]  /*ad40*/  USEL UR6, URZ, 0x1, UP0 ;  /* 0x000000013f067887 */ /* 0x000fe40008000000 */
[----:B------:R-:W-:Y:S02]  /*ad50*/  USEL UR36, UR36, URZ, UP0 ;  /* 0x0000003f24247287 */ /* 0x000fe40008000000 */
[----:B------:R-:W-:Y:S01]  /*ad60*/  ULOP3.LUT UR37, UR37, UR6, URZ, 0x3c, !UPT ;  /* 0x0000000625257292 */ /* 0x000fe2000f8e3c3f */
[----:B012-4-:R-:W-:Y:S11]  /*ad70*/  @!P3 BRA `(.L_x_5004) ;  /* 0x000000000004b947 */ /* 0x017ff60003800000 */
[----:B------:R-:W-:Y:S01]  /*ad80*/  BPT.TRAP 0x1 ;  /* 0x000000040000795c */ /* 0x000fe20000300000 */
.L_x_5004:
[----:B------:R-:W-:Y:S01]  /*ad90*/  ULEA UR27, UR36, UR43, 0x3 ;  /* 0x0000002b241b7291 */ /* 0x000fe2000f8e183f */
[----:B------:R-:W-:-:S05]  /*ada0*/  IMAD.U32 R7, RZ, RZ, UR37 ;  /* 0x00000025ff077e24 */ /* 0x000fca000f8e00ff */
[----:B------:R-:W-:-:S04]  /*adb0*/  SHF.L.U32 R7, R7, 0x1f, RZ ;  /* 0x0000001f07077819 */ /* 0x000fc800000006ff */
[----:B------:R4:W0:Y:S01]  /*adc0*/  SYNCS.PHASECHK.TRANS64.TRYWAIT P0, [UR27+0x28c30], R7 ;  /* 0x028c3007ff0075a7 */ /* 0x000822000800015b */
[----:B------:R-:W-:Y:S05]  /*add0*/  @!P3 BRA `(.L_x_5005) ;  /* 0x000000000004b947 */ /* 0x000fea0003800000 */
[----:B------:R-:W-:Y:S01]  /*ade0*/  BPT.TRAP 0x1 ;  /* 0x000000040000795c */ /* 0x000fe20000300000 */
.L_x_5005:
[----:B0-----:R-:W-:Y:S05]  /*adf0*/  @P0 BRA `(.L_x_5006) ;  /* 0x0000000000080947 */ /* 0x001fea0003800000 */
[----:B------:R-:W0:Y:S02]  /*ae00*/  SYNCS.PHASECHK.TRANS64.TRYWAIT P0, [UR27+0x28c30], R7 ;  /* 0x028c3007ff0075a7 */ /* 0x000e24000800015b */
[----:B0-----:R-:W-:Y:S05]  /*ae10*/  @!P0 BRA `(.L_x_5007) ;  /* 0x000000b400c48947 */ /* 0x001fea0003800000 */
.L_x_5006:
[----:B------:R-:W-:Y:S01]  /*ae20*/  R2UR UR18, R0 ;  /* 0x00000000001272ca */ /* 0x000fe200000e0000 */
[----:B-1-3--:R-:W-:Y:S01]  /*ae30*/  WARPGROUP.ARRIVE ;  /* 0x00000000000079c5 */ /* 0x00afe20000000000 */
[----:B------:R-:W-:Y:S01]  /*ae40*/  UMOV UR19, 0x40000040 ;  /* 0x4000004000137882 */ /* 0x000fe20000000000 */
[----:B------:R-:W-:Y:S01]  /*ae50*/  UMOV UR7, 0x40000040 ;  /* 0x4000004000077882 */ /* 0x000fe20000000000 */
[----:B------:R-:W-:Y:S01]  /*ae60*/  UMOV UR11, 0x40000040 ;  /* 0x40000040000b7882 */ /* 0x000fe20000000000 */
[----:B------:R-:W-:Y:S01]  /*ae70*/  UMOV UR15, 0x40000040 ;  /* 0x40000040000f7882 */ /* 0x000fe20000000000 */
[----:B------:R-:W0:Y:S01]  /*ae80*/  @P5 LDC R9, c[0x0][0x44c] ;  /* 0x00011300ff095b82 */ /* 0x000e220000000800 */
[----:B------:R-:W-:-:S06]  /*ae90*/  IMAD.U32 R20, RZ, RZ, UR27 ;  /* 0x0000001bff147e24 */ /* 0x000fcc000f8e00ff */
[----:B------:R-:W-:Y:S01]  /*aea0*/  ULEA UR18, UR36, UR18, 0x9 ;  /* 0x0000001224127291 */ /* 0x000fe2000f8e483f */
[----:B--2---:R-:W1:Y:S03]  /*aeb0*/  @P5 LDC R8, c[0x0][0x450] ;  /* 0x00011400ff085b82 */ /* 0x004e660000000800 */
[----:B------:R-:W-:Y:S02]  /*aec0*/  UIADD3 UR6, UR18, 0x2, URZ ;  /* 0x0000000212067890 */ /* 0x000fe4000fffe03f */
[----:B------:R-:W-:Y:S02]  /*aed0*/  UIADD3 UR10, UR18, 0x4, URZ ;  /* 0x00000004120a7890 */ /* 0x000fe4000fffe03f */
[----:B------:R-:W-:Y:S02]  /*aee0*/  UIADD3 UR14, UR18, 0x6, URZ ;  /* 0x00000006120e7890 */ /* 0x000fe4000fffe03f */
[----:B------:R-:W-:Y:S03]  /*aef0*/  HGMMA.64x64x16.F32.BF16 R152, gdesc[UR16], RZ, !UPT, gsb0 ;  /* 0x00e00000109879f0 */ /* 0x000fe6000c0018ff */
[----:B------:R-:W-:-:S02]  /*af00*/  WARPGROUP.DEPBAR.LE gsb0, 0x0 ;  /* 0x00008000000079c5 */ /* 0x000fc40000010000 */
[----:B------:R-:W-:-:S06]  /*af10*/  WARPGROUP.ARRIVE ;  /* 0x00000000000079c5 */ /* 0x000fcc0000000000 */
[----:B------:R-:W-:Y:S01]  /*af20*/  HGMMA.64x64x16.F32.BF16 R152, gdesc[UR4], R152, gsb0 ;  /* 0x00e00000049879f0 */ /* 0x000fe20008001898 */
[----:B------:R-:W-:Y:S02]  /*af30*/  USHF.L.U32 UR6, UR50, 0x6, URZ ;  /* 0x0000000632067899 */ /* 0x000fe4000800063f */
        /* <DEDUP_REMOVED lines=12> */
[----:B------:R-:W-:-:S02]  /*b000*/  VIADD R178, R185, UR40 ;  /* 0x00000028b9b27c36 */ /* 0x000fc40008000000 */
[----:B------:R-:W-:Y:S01]  /*b010*/  FMUL.FTZ R172, R173, UR25 ;  /* 0x00000019adac7c20 */ /* 0x000fe20008410000 */
[----:B------:R-:W-:Y:S01]  /*b020*/  FMUL.FTZ R14, R162, UR25 ;  /* 0x00000019a20e7c20 */ /* 0x000fe20008410000 */
[----:B------:R-:W2:Y:S01]  /*b030*/  LDC R173, c[0x0][0x2f0] ;  /* 0x0000bc00ffad7b82 */ /* 0x000ea20000000800 */
[----:B0-----:R-:W-:-:S04]  /*b040*/  @P5 IMAD.HI.U32 R9, R178, R9, RZ ;  /* 0x00000009b2095227 */ /* 0x001fc800078e00ff */
[----:B------:R-:W-:Y:S01]  /*b050*/  FMUL.FTZ R162, R164, UR25 ;  /* 0x00000019a4a27c20 */ /* 0x000fe20008410000 */
[----:B------:R-:W-:Y:S01]  /*b060*/  FMUL.FTZ R164, R168, UR25 ;  /* 0x00000019a8a47c20 */ /* 0x000fe20008410000 */
[----:B------:R-:W-:Y:S01]  /*b070*/  FMUL.FTZ R6, R155, UR25 ;  /* 0x000000199b067c20 */ /* 0x000fe20008410000 */
[----:B------:R-:W-:Y:S01]  /*b080*/  FMUL.FTZ R194, R156, UR25 ;  /* 0x000000199cc27c20 */ /* 0x000fe20008410000 */
[----:B-1----:R-:W-:Y:S01]  /*b090*/  @P5 SHF.R.U32.HI R178, RZ, R8, R9 ;  /* 0x00000008ffb25219 */ /* 0x002fe20000011609 */
        /* <DEDUP_REMOVED lines=24> */
[----:B------:R-:W1:Y:S01]  /*b220*/  MUFU.TANH R192, R192 ;  /* 0x000000c000c07308 */ /* 0x000e620000002400 */
[----:B------:R-:W-:-:S03]  /*b230*/  @!P4 VIADD R8, R20, 0x28c40 ;  /* 0x00028c401408c836 */ /* 0x000fc60000000000 */
[----:B--2---:R-:W-:Y:S02]  /*b240*/  IMAD R166, R173, UR49, R166 ;  /* 0x00000031ada67c24 */ /* 0x004fe4000f8e02a6 */
[----:B------:R-:W-:Y:S02]  /*b250*/  @!P4 PRMT R8, RZ, 0x654, R8 ;  /* 0x00000654ff08c816 */ /* 0x000fe40000000008 */
[----:B------:R-:W2:Y:S01]  /*b260*/  MUFU.TANH R193, R193 ;  /* 0x000000c100c17308 */ /* 0x000ea20000002400 */
[----:B------:R-:W-:Y:S01]  /*b270*/  VIADD R166, R166, -UR24 ;  /* 0x80000018a6a67c36 */ /* 0x000fe20008000000 */
[----:B------:R3:W-:Y:S03]  /*b280*/  @!P4 SYNCS.ARRIVE.TRANS64.RED.A1T0 RZ, [R8+URZ], RZ ;  /* 0x000000ff08ffc9a7 */ /* 0x0007e6000810043f */
[C---:B------:R-:W-:Y:S02]  /*b290*/  VIADD R182, R166.reuse, UR26 ;  /* 0x0000001aa6b67c36 */ /* 0x040fe40008000000 */
[----:B------:R-:W-:Y:S01]  /*b2a0*/  VIADD R183, R166, UR20 ;  /* 0x00000014a6b77c36 */ /* 0x000fe20008000000 */
[----:B------:R-:W1:Y:S01]  /*b2b0*/  MUFU.TANH R5, R5 ;  /* 0x0000000500057308 */ /* 0x000e620000002400 */
[----:B0-----:R-:W-:-:S02]  /*b2c0*/  IMAD.IADD R180, R182, 0x1, R168 ;  /* 0x00000001b6b47824 */ /* 0x001fc400078e02a8 */
        /* <DEDUP_REMOVED lines=30> */
[----:B-123--:R-:W-:Y:S05]  /*b4b0*/  @!P6 BRA `(.L_x_5008) ;  /* 0x00000000005ce947 */ /* 0x00efea0003800000 */
        /* <DEDUP_REMOVED lines=13> */
.L_x_5010:
[----:B------:R-:W-:-:S05]  /*b590*/  IMAD.U32 R166, RZ, RZ, UR23 ;  /* 0x00000017ffa67e24 */ /* 0x000fca000f8e00ff */
[----:B------:R-:W-:-:S13]  /*b5a0*/  ISETP.NE.AND P0, PT, R166, 0x1, PT ;  /* 0x00000001a600780c */ /* 0x000fda0003f05270 */
[----:B------:R-:W1:Y:S02]  /*b5b0*/  @P0 LDC.64 R8, c[0x0][0x9e8] ;  /* 0x00027a00ff080b82 */ /* 0x000e640000000a00 */
[----:B-1----:R-:W-:-:S05]  /*b5c0*/  @P0 IMAD.HI.U32 R8, R165, R8, RZ ;  /* 0x00000008a5080227 */ /* 0x002fca00078e00ff */
[----:B------:R-:W-:-:S07]  /*b5d0*/  @P0 SHF.R.U32.HI R165, RZ, R9, R8 ;  /* 0x00000009ffa50219 */ /* 0x000fce0000011608 */
.L_x_5011:
[----:B------:R-:W-:Y:S05]  /*b5e0*/  BSYNC B0 ;  /* 0x0000000000007941 */ /* 0x000fea0003800000 */
.L_x_5009:
[----:B------:R-:W-:-:S04]  /*b5f0*/  IMAD R165, R165, R166, -UR6 ;  /* 0x80000006a5a57e24 */ /* 0x000fc8000f8e02a6 */
[----:B------:R-:W-:-:S05]  /*b600*/  IMAD.IADD R165, R165, 0x1, -R2 ;  /* 0x00000001a5a57824 */ /* 0x000fca00078e0a02 */
[----:B------:R-:W-:Y:S02]  /*b610*/  VIADDMNMX R180, R165, R166, R180, PT ;  /* 0x000000a6a5b47246 */ /* 0x000fe400038001b4 */
[----:B------:R-:W-:-:S07]  /*b620*/  VIMNMX R181, R181, R165, !PT ;  /* 0x000000a5b5b57248 */ /* 0x000fce0007fe0100 */
.L_x_5008:
        /* <DEDUP_REMOVED lines=43> */
[----:B------:R-:W-:Y:S01]  /*b8e0*/  FSEL R161, R174, -INF , !P2 ;  /* 0xff800000aea17808 */ /* 0x000fe20005000000 */
[--C-:B-1----:R-:W-:Y:S01]  /*b8f0*/  IMAD.IADD R174, R182, 0x1, R178.reuse ;  /* 0x00000001b6ae7824 */ /* 0x102fe200078e02b2 */
[----:B------:R-:W-:Y:S01]  /*b900*/  FSEL R162, R175, -INF , !P1 ;  /* 0xff800000afa27808 */ /* 0x000fe20004800000 */
[----:B------:R-:W-:Y:S01]  /*b910*/  IMAD.IADD R175, R183, 0x1, R178 ;  /* 0x00000001b7af7824 */ /* 0x000fe200078e02b2 */
[----:B------:R-:W-:-:S02]  /*b920*/  ISETP.GT.AND P2, PT, R181, 0x38, P0 ;  /* 0x00000038b500780c */ /* 0x000fc40000744270 */
[----:B------:R-:W-:Y:S02]  /*b930*/  ISETP.GT.AND P1, PT, R181, 0x39, P0 ;  /* 0x00000039b500780c */ /* 0x000fe40000724270 */
[C---:B------:R-:W-:Y:S02]  /*b940*/  ISETP.LT.OR P2, PT, R180.reuse, 0x39, P2 ;  /* 0x00000039b400780c */ /* 0x040fe40001741670 */
[----:B------:R-:W-:Y:S02]  /*b950*/  ISETP.LT.OR P1, PT, R180, 0x3a, P1 ;  /* 0x0000003ab400780c */ /* 0x000fe40000f21670 */
        /* <DEDUP_REMOVED lines=16> */
.L_x_5014:
[----:B------:R-:W-:-:S05]  /*ba60*/  IMAD.U32 R176, RZ, RZ, UR23 ;  /* 0x00000017ffb07e24 */ /* 0x000fca000f8e00ff */
[----:B------:R-:W-:-:S13]  /*ba70*/  ISETP.NE.AND P1, PT, R176, 0x1, PT ;  /* 0x00000001b000780c */ /* 0x000fda0003f25270 */
[----:B------:R-:W0:Y:S02]  /*ba80*/  @P1 LDC.64 R8, c[0x0][0x9e8] ;  /* 0x00027a00ff081b82 */ /* 0x000e240000000a00 */
[----:B0-----:R-:W-:-:S05]  /*ba90*/  @P1 IMAD.HI.U32 R8, R173, R8, RZ ;  /* 0x00000008ad081227 */ /* 0x001fca00078e00ff */
[----:B------:R-:W-:-:S07]  /*baa0*/  @P1 SHF.R.U32.HI R173, RZ, R9, R8 ;  /* 0x00000009ffad1219 */ /* 0x000fce0000011608 */
.L_x_5015:
[----:B------:R-:W-:Y:S05]  /*bab0*/  BSYNC B0 ;  /* 0x0000000000007941 */ /* 0x000fea0003800000 */
.L_x_5013:
[----:B------:R-:W-:-:S04]  /*bac0*/  IMAD R173, R173, R176, -UR6 ;  /* 0x80000006adad7e24 */ /* 0x000fc8000f8e02b0 */
[----:B------:R-:W-:-:S05]  /*bad0*/  IMAD.IADD R173, R173, 0x1, -R2 ;  /* 0x00000001adad7824 */ /* 0x000fca00078e0a02 */
[----:B------:R-:W-:Y:S02]  /*bae0*/  VIADDMNMX R174, R173, R176, R174, PT ;  /* 0x000000b0adae7246 */ /* 0x000fe400038001ae */
[----:B------:R-:W-:-:S07]  /*baf0*/  VIMNMX R175, R175, R173, !PT ;  /* 0x000000adafaf7248 */ /* 0x000fce0007fe0100 */
.L_x_5012:
[----:B------:R-:W-:Y:S01]  /*bb00*/  FMNMX.FTZ R8, R179, R10, !PT ;  /* 0x0000000ab3087209 */ /* 0x000fe20007810000 */
[----:B------:R-:W-:Y:S01]  /*bb10*/  UMOV UR10, UR21 ;  /* 0x00000015000a7c82 */ /* 0x000fe20008000000 */
[----:B------:R-:W-:Y:S01]  /*bb20*/  ISETP.GT.AND P2, PT, R175, 0x1, P0 ;  /* 0x00000001af00780c */ /* 0x000fe20000744270 */
[----:B------:R-:W-:Y:S01]  /*bb30*/  IMAD.MOV R181, RZ, RZ, -R17 ;  /* 0x000000ffffb57224 */ /* 0x000fe200078e0a11 */
[----:B------:R-:W-:Y:S02]  /*bb40*/  FMNMX.FTZ R9, R193, R8, !PT ;  /* 0x00000008c1097209 */ /* 0x000fe40007810000 */
[----:B------:R-:W-:Y:S02]  /*bb50*/  ISETP.LT.OR P2, PT, R174, 0x2, P2 ;  /* 0x00000002ae00780c */ /* 0x000fe40001741670 */
[----:B------:R-:W-:Y:S02]  /*bb60*/  FMNMX.FTZ R8, R194, R9, !PT ;  /* 0x00000009c2087209 */ /* 0x000fe40007810000 */
[----:B------:R-:W-:-:S02]  /*bb70*/  ISETP.GT.AND P1, PT, R175, 0x8, P0 ;  /* 0x00000008af00780c */ /* 0x000fc40000724270 */
[----:B------:R-:W-:Y:S02]  /*bb80*/  FMNMX.FTZ R8, R195, R8, !PT ;  /* 0x00000008c3087209 */ /* 0x000fe40007810000 */
[----:B------:R-:W-:Y:S02]  /*bb90*/  ISETP.LT.OR P1, PT, R174, 0x9, P1 ;  /* 0x00000009ae00780c */ /* 0x000fe40000f21670 */
[----:B------:R-:W-:Y:S02]  /*bba0*/  FMNMX.FTZ R9, R165, R8, !PT ;  /* 0x00000008a5097209 */ /* 0x000fe40007810000 */
[----:B------:R-:W-:Y:S02]  /*bbb0*/  FSEL R12, R12, -INF , !P1 ;  /* 0xff8000000c0c7808 */ /* 0x000fe40004800000 */
        /* <DEDUP_REMOVED lines=19> */
[----:B------:R-:W-:-:S02]  /*bcf0*/  FSEL R8, R6, -INF , !P2 ;  /* 0xff80000006087808 */ /* 0x000fc40005000000 */
[----:B------:R-:W-:Y:S02]  /*bd00*/  FMNMX.FTZ R9, R164, R9, !PT ;  /* 0x00000009a4097209 */ /* 0x000fe40007810000 */
[C---:B------:R-:W-:Y:S02]  /*bd10*/  ISETP.GT.AND P2, PT, R175.reuse, 0x9, P0 ;  /* 0x00000009af00780c */ /* 0x040fe40000744270 */
[----:B------:R-:W-:Y:S01]  /*bd20*/  ISETP.GT.AND P1, PT, R175, 0x21, P0 ;  /* 0x00000021af00780c */ /* 0x000fe20000724270 */
[----:B------:R-:W0:Y:S01]  /*bd30*/  SHFL.BFLY PT, R176, R9, 0x2, 0x1f ;  /* 0x0c401f0009b07f89 */ /* 0x000e2200000e0000 */
[C---:B------:R-:W-:Y:S02]  /*bd40*/  ISETP.LT.OR P2, PT, R174.reuse, 0xa, P2 ;  /* 0x0000000aae00780c */ /* 0x040fe40001741670 */
[----:B------:R-:W-:Y:S02]  /*bd50*/  ISETP.LT.OR P1, PT, R174, 0x22, P1 ;  /* 0x00000022ae00780c */ /* 0x000fe40000f21670 */
[----:B------:R-:W-:-:S02]  /*bd60*/  FSEL R13, R13, -INF , !P2 ;  /* 0xff8000000d0d7808 */ /* 0x000fc40005000000 */
[C---:B------:R-:W-:Y:S02]  /*bd70*/  ISETP.GT.AND P2, PT, R175.reuse, 0x11, P0 ;  /* 0x00000011af00780c */ /* 0x040fe40000744270 */
[----:B------:R-:W-:Y:S02]  /*bd80*/  FSEL R154, R154, -INF , !P1 ;  /* 0xff8000009a9a7808 */ /* 0x000fe40004800000 */
[----:B------:R-:W-:Y:S02]  /*bd90*/  ISETP.LT.OR P2, PT, R174, 0x12, P2 ;  /* 0x00000012ae00780c */ /* 0x000fe40001741670 */
[----:B------:R-:W-:Y:S02]  /*bda0*/  ISETP.GT.AND P1, PT, R175, 0x29, P0 ;  /* 0x00000029af00780c */ /* 0x000fe40000724270 */
[----:B------:R-:W-:Y:S02]  /*bdb0*/  FSEL R15, R15, -INF , !P2 ;  /* 0xff8000000f0f7808 */ /* 0x000fe40005000000 */
[----:B------:R-:W-:-:S02]  /*bdc0*/  ISETP.GT.AND P2, PT, R175, RZ, P0 ;  /* 0x000000ffaf00720c */ /* 0x000fc40000744270 */
[C---:B------:R-:W-:Y:S02]  /*bdd0*/  ISETP.LT.OR P1, PT, R174.reuse, 0x2a, P1 ;  /* 0x0000002aae00780c */ /* 0x040fe40000f21670 */
[----:B------:R-:W-:Y:S02]  /*bde0*/  ISETP.LT.OR P2, PT, R174, 0x1, P2 ;  /* 0x00000001ae00780c */ /* 0x000fe40001741670 */
[----:B------:R-:W-:Y:S02]  /*bdf0*/  FSEL R156, R156, -INF , !P1 ;  /* 0xff8000009c9c7808 */ /* 0x000fe40004800000 */
[----:B0-----:R-:W-:Y:S02]  /*be00*/  FMNMX.FTZ R6, R9, R176, !PT ;  /* 0x000000b009067209 */ /* 0x001fe40007810000 */
[----:B------:R-:W-:Y:S02]  /*be10*/  FSEL R176, R5, -INF , !P2 ;  /* 0xff80000005b07808 */ /* 0x000fe40005000000 */
[----:B------:R-:W-:Y:S01]  /*be20*/  ISETP.GT.AND P2, PT, R175, 0x20, P0 ;  /* 0x00000020af00780c */ /* 0x000fe20000744270 */
[----:B------:R-:W0:Y:S01]  /*be30*/  SHFL.BFLY PT, R173, R6, 0x1, 0x1f ;  /* 0x0c201f0006ad7f89 */ /* 0x000e2200000e0000 */
[----:B------:R-:W-:-:S02]  /*be40*/  FMNMX.FTZ R9, R176, R11, !PT ;  /* 0x0000000bb0097209 */ /* 0x000fc40007810000 */
[----:B------:R-:W-:Y:S02]  /*be50*/  ISETP.LT.OR P2, PT, R174, 0x21, P2 ;  /* 0x00000021ae00780c */ /* 0x000fe40001741670 */
[----:B------:R-:W-:Y:S02]  /*be60*/  FMNMX.FTZ R9, R8, R9, !PT ;  /* 0x0000000908097209 */ /* 0x000fe40007810000 */
[----:B------:R-:W-:Y:S02]  /*be70*/  ISETP.GT.AND P1, PT, R175, 0x30, P0 ;  /* 0x00000030af00780c */ /* 0x000fe40000724270 */
[----:B------:R-:W-:Y:S02]  /*be80*/  FSEL R153, R153, -INF , !P2 ;  /* 0xff80000099997808 */ /* 0x000fe40005000000 */
[----:B------:R-:W-:Y:S02]  /*be90*/  ISETP.GT.AND P2, PT, R175, 0x28, P0 ;  /* 0x00000028af00780c */ /* 0x000fe40000744270 */
[----:B------:R-:W-:-:S02]  /*bea0*/  ISETP.LT.OR P1, PT, R174, 0x31, P1 ;  /* 0x00000031ae00780c */ /* 0x000fc40000f21670 */
[C---:B------:R-:W-:Y:S02]  /*beb0*/  ISETP.LT.OR P2, PT, R174.reuse, 0x29, P2 ;  /* 0x00000029ae00780c */ /* 0x040fe40001741670 */
[----:B------:R-:W-:Y:S02]  /*bec0*/  FSEL R157, R157, -INF , !P1 ;  /* 0xff8000009d9d7808 */ /* 0x000fe40004800000 */
[----:B------:R-:W-:Y:S02]  /*bed0*/  ISETP.GT.AND P1, PT, R175, 0x31, P0 ;  /* 0x00000031af00780c */ /* 0x000fe40000724270 */
[----:B------:R-:W-:Y:S02]  /*bee0*/  FSEL R155, R155, -INF , !P2 ;  /* 0xff8000009b9b7808 */ /* 0x000fe40005000000 */
[----:B------:R-:W-:Y:S02]  /*bef0*/  ISETP.LT.OR P1, PT, R174, 0x32, P1 ;  /* 0x00000032ae00780c */ /* 0x000fe40000f21670 */
[----:B0-----:R-:W-:-:S02]  /*bf00*/  FMNMX.FTZ R5, R6, R173, !PT ;  /* 0x000000ad06057209 */ /* 0x001fc40007810000 */
[----:B------:R-:W-:Y:S02]  /*bf10*/  FMNMX.FTZ R6, R12, R9, !PT ;  /* 0x000000090c067209 */ /* 0x000fe40007810000 */
[----:B------:R-:W-:Y:S01]  /*bf20*/  FSEL R158, R158, -INF , !P1 ;  /* 0xff8000009e9e7808 */ /* 0x000fe20004800000 */
[----:B------:R-:W-:Y:S01]  /*bf30*/  FMUL.FTZ R180, R5, UR10 ;  /* 0x0000000a05b47c20 */ /* 0x000fe20008410000 */
[----:B------:R-:W-:Y:S02]  /*bf40*/  FMNMX.FTZ R9, R13, R6, !PT ;  /* 0x000000060d097209 */ /* 0x000fe40007810000 */
[C---:B------:R-:W-:Y:S02]  /*bf50*/  ISETP.GT.AND P1, PT, R175.reuse, 0x38, P0 ;  /* 0x00000038af00780c */ /* 0x040fe40000724270 */
[----:B------:R-:W-:Y:S02]  /*bf60*/  FMNMX.FTZ R6, R14, R9, !PT ;  /* 0x000000090e067209 */ /* 0x000fe40007810000 */
[----:B------:R-:W-:-:S02]  /*bf70*/  ISETP.GT.AND P0, PT, R175, 0x39, P0 ;  /* 0x00000039af00780c */ /* 0x000fc40000704270 */
[----:B------:R-:W-:Y:S02]  /*bf80*/  FMNMX.FTZ R6, R15, R6, !PT ;  /* 0x000000060f067209 */ /* 0x000fe40007810000 */
[C---:B------:R-:W-:Y:S02]  /*bf90*/  ISETP.LT.OR P1, PT, R174.reuse, 0x39, P1 ;  /* 0x00000039ae00780c */ /* 0x040fe40000f21670 */
[----:B------:R-:W-:Y:S02]  /*bfa0*/  FMNMX.FTZ R9, R21, R6, !PT ;  /* 0x0000000615097209 */ /* 0x000fe40007810000 */
[----:B------:R-:W-:Y:S02]  /*bfb0*/  ISETP.LT.OR P0, PT, R174, 0x3a, P0 ;  /* 0x0000003aae00780c */ /* 0x000fe40000701670 */
[----:B------:R-:W-:Y:S02]  /*bfc0*/  FMNMX.FTZ R6, R152, R9, !PT ;  /* 0x0000000998067209 */ /* 0x000fe40007810000 */
[----:B------:R-:W-:-:S02]  /*bfd0*/  FSEL R159, R159, -INF , !P1 ;  /* 0xff8000009f9f7808 */ /* 0x000fc40004800000 */
[----:B------:R-:W-:Y:S02]  /*bfe0*/  FMNMX.FTZ R9, R153, R6, !PT ;  /* 0x0000000699097209 */ /* 0x000fe40007810000 */
[----:B------:R-:W-:Y:S02]  /*bff0*/  FSEL R174, R160, -INF , !P0 ;  /* 0xff800000a0ae7808 */ /* 0x000fe40004000000 */
[----:B------:R-:W-:Y:S02]  /*c000*/  FMNMX.FTZ R6, R154, R9, !PT ;  /* 0x000000099a067209 */ /* 0x000fe40007810000 */
[----:B------:R-:W-:Y:S02]  /*c010*/  FSETP.NEU.FTZ.AND P2, PT, R5, -INF , PT ;  /* 0xff8000000500780b */ /* 0x000fe40003f5d000 */
[----:B------:R-:W-:Y:S02]  /*c020*/  FMNMX.FTZ R173, R155, R6, !PT ;  /* 0x000000069bad7209 */ /* 0x000fe40007810000 */
[----:B------:R-:W-:-:S02]  /*c030*/  FSEL R180, R180, RZ, P2 ;  /* 0x000000ffb4b47208 */ /* 0x000fc40001000000 */
[----:B------:R-:W-:Y:S02]  /*c040*/  FMNMX.FTZ R6, R156, R173, !PT ;  /* 0x000000ad9c067209 */ /* 0x000fe40007810000 */
[----:B------:R-:W-:Y:S01]  /*c050*/  ISETP.NE.AND P1, PT, R2, R181, PT ;  /* 0x000000b50200720c */ /* 0x000fe20003f25270 */
        /* <DEDUP_REMOVED lines=17> */
[--C-:B------:R-:W-:Y:S01]  /*c170*/  FFMA.FTZ R170, R170, UR10, -R180.reuse ;  /* 0x0000000aaaaa7c23 */ /* 0x100fe200080108b4 */
[----:B------:R-:W0:Y:S01]  /*c180*/  SHFL.BFLY PT, R6, R175, 0x2, 0x1f ;  /* 0x0c401f00af067f89 */ /* 0x000e2200000e0000 */
[--C-:B------:R-:W-:Y:S01]  /*c190*/  FFMA.FTZ R171, R171, UR10, -R180.reuse ;  /* 0x0000000aabab7c23 */ /* 0x100fe200080108b4 */
[--C-:B------:R-:W-:Y:S01]  /*c1a0*/  FFMA.FTZ R161, R161, UR10, -R180.reuse ;  /* 0x0000000aa1a17c23 */ /* 0x100fe200080108b4 */
[--C-:B------:R-:W-:Y:S01]  /*c1b0*/  FFMA.FTZ R163, R163, UR10, -R180.reuse ;  /* 0x0000000aa3a37c23 */ /* 0x100fe200080108b4 */
[----:B------:R-:W-:Y:S01]  /*c1c0*/  MUFU.EX2 R173, R194 ;  /* 0x000000c200ad7308 */ /* 0x000fe20000000800 */
[----:B------:R-:W-:-:S07]  /*c1d0*/  FFMA.FTZ R180, R164, UR10, -R180 ;  /* 0x0000000aa4b47c23 */ /* 0x000fce00080108b4 */
[----:B------:R-:W-:Y:S08]  /*c1e0*/  MUFU.EX2 R160, R195 ;  /* 0x000000c300a07308 */ /* 0x000ff00000000800 */
[----:B------:R-:W-:Y:S01]  /*c1f0*/  MUFU.EX2 R165, R165 ;  /* 0x000000a500a57308 */ /* 0x000fe20000000800 */
[----:B0-----:R-:W-:Y:S02]  /*c200*/  FMNMX.FTZ R6, R175, R6, !PT ;  /* 0x00000006af067209 */ /* 0x001fe40007810000 */
[----:B------:R-:W-:-:S05]  /*c210*/  FSEL R175, R5, RZ, P2 ;  /* 0x000000ff05af7208 */ /* 0x000fca0001000000 */
[----:B------:R-:W-:Y:S01]  /*c220*/  MUFU.EX2 R166, R166 ;  /* 0x000000a600a67308 */ /* 0x000fe20000000800 */
[----:B------:R-:W0:Y:S01]  /*c230*/  SHFL.BFLY PT, R177, R6, 0x1, 0x1f ;  /* 0x0c201f0006b17f89 */ /* 0x000e2200000e0000 */
[----:B------:R-:W-:-:S04]  /*c240*/  FADD.FTZ R175, -R175, R10 ;  /* 0x0000000aafaf7221 */ /* 0x000fc80000010100 */
[----:B------:R-:W-:Y:S02]  /*c250*/  FMUL.FTZ R175, R175, UR10 ;  /* 0x0000000aafaf7c20 */ /* 0x000fe40008410000 */
[----:B------:R1:W-:Y:S08]  /*c260*/  MUFU.EX2 R10, R179 ;  /* 0x000000b3000a7308 */ /* 0x0003f00000000800 */
[----:B------:R-:W2:Y:S08]  /*c270*/  MUFU.EX2 R175, R175 ;  /* 0x000000af00af7308 */ /* 0x000eb00000000800 */
[----:B------:R-:W3:Y:S01]  /*c280*/  MUFU.EX2 R167, R167 ;  /* 0x000000a700a77308 */ /* 0x000ee20000000800 */
[----:B0-----:R-:W-:-:S04]  /*c290*/  FMNMX.FTZ R6, R6, R177, !PT ;  /* 0x000000b106067209 */ /* 0x001fc80007810000 */
[C---:B------:R-:W-:Y:S01]  /*c2a0*/  FSETP.NEU.FTZ.AND P0, PT, R6.reuse, -INF , PT ;  /* 0xff8000000600780b */ /* 0x040fe20003f1d000 */
[----:B-1----:R-:W-:Y:S02]  /*c2b0*/  FMUL.FTZ R179, R6, UR10 ;  /* 0x0000000a06b37c20 */ /* 0x002fe40008410000 */
[----:B------:R-:W0:Y:S01]  /*c2c0*/  MUFU.EX2 R168, R168 ;  /* 0x000000a800a87308 */ /* 0x000e220000000800 */
[----:B--2---:R-:W-:Y:S01]  /*c2d0*/  FFMA.FTZ R162, R175, R3, R178 ;  /* 0x00000003afa27223 */ /* 0x004fe200000100b2 */
[-C--:B------:R-:W-:Y:S01]  /*c2e0*/  FMUL.FTZ R24, R24, R175.reuse ;  /* 0x000000af18187220 */ /* 0x080fe20000410000 */
[----:B------:R-:W-:Y:S01]  /*c2f0*/  FSEL R179, R179, RZ, P0 ;  /* 0x000000ffb3b37208 */ /* 0x000fe20000000000 */
[-C--:B------:R-:W-:Y:S01]  /*c300*/  FMUL.FTZ R25, R25, R175.reuse ;  /* 0x000000af19197220 */ /* 0x080fe20000410000 */
[----:B------:R-:W-:Y:S01]  /*c310*/  FADD.FTZ R162, R9, R162 ;  /* 0x000000a209a27221 */ /* 0x000fe20000010000 */
[-C--:B------:R-:W-:Y:S01]  /*c320*/  FMUL.FTZ R28, R28, R175.reuse ;  /* 0x000000af1c1c7220 */ /* 0x080fe20000410000 */
[----:B------:R-:W-:Y:S01]  /*c330*/  FMUL.FTZ R29, R29, R175 ;  /* 0x000000af1d1d7220 */ /* 0x000fe20000410000 */
[--C-:B------:R-:W-:Y:S01]  /*c340*/  FFMA.FTZ R164, R176, UR10, -R179.reuse ;  /* 0x0000000ab0a47c23 */ /* 0x100fe200080108b3 */
[----:B------:R-:W-:Y:S01]  /*c350*/  FADD.FTZ R3, R173, R162 ;  /* 0x000000a2ad037221 */ /* 0x000fe20000010000 */
[----:B------:R-:W1:Y:S01]  /*c360*/  MUFU.EX2 R169, R169 ;  /* 0x000000a900a97308 */ /* 0x000e620000000800 */
[----:B------:R-:W-:Y:S01]  /*c370*/  FSEL R162, R6, RZ, P0 ;  /* 0x000000ff06a27208 */ /* 0x000fe20000000000 */
[----:B------:R-:W-:Y:S01]  /*c380*/  FFMA.FTZ R14, R14, UR10, -R179 ;  /* 0x0000000a0e0e7c23 */ /* 0x000fe200080108b3 */
[----:B------:R-:W-:Y:S01]  /*c390*/  FADD.FTZ R176, R160, R3 ;  /* 0x00000003a0b07221 */ /* 0x000fe20000010000 */
[----:B------:R-:W-:-:S02]  /*c3a0*/  IMAD.U32 R3, RZ, RZ, UR22 ;  /* 0x00000016ff037e24 */ /* 0x000fc4000f8e00ff */
[----:B------:R-:W-:Y:S01]  /*c3b0*/  FFMA.FTZ R15, R15, UR10, -R179 ;  /* 0x0000000a0f0f7c23 */ /* 0x000fe200080108b3 */
[----:B------:R-:W-:Y:S01]  /*c3c0*/  FADD.FTZ R162, -R162, R11 ;  /* 0x0000000ba2a27221 */ /* 0x000fe20000010100 */
[----:B------:R-:W-:Y:S01]  /*c3d0*/  FADD.FTZ R181, R165, R176 ;  /* 0x000000b0a5b57221 */ /* 0x000fe20000010000 */
[----:B------:R-:W2:Y:S01]  /*c3e0*/  MUFU.EX2 R170, R170 ;  /* 0x000000aa00aa7308 */ /* 0x000ea20000000800 */
[--C-:B------:R-:W-:Y:S01]  /*c3f0*/  FFMA.FTZ R176, R8, UR10, -R179.reuse ;  /* 0x0000000a08b07c23 */ /* 0x100fe200080108b3 */
[----:B------:R-:W-:Y:S01]  /*c400*/  FFMA.FTZ R11, R12, UR10, -R179 ;  /* 0x0000000a0c0b7c23 */ /* 0x000fe200080108b3 */
[----:B------:R-:W-:Y:S01]  /*c410*/  FADD.FTZ R8, R166, R181 ;  /* 0x000000b5a6087221 */ /* 0x000fe20000010000 */
[--C-:B------:R-:W-:Y:S01]  /*c420*/  FFMA.FTZ R12, R13, UR10, -R179.reuse ;  /* 0x0000000a0d0c7c23 */ /* 0x100fe200080108b3 */
[--C-:B------:R-:W-:Y:S01]  /*c430*/  FFMA.FTZ R13, R152, UR10, -R179.reuse ;  /* 0x0000000a980d7c23 */ /* 0x100fe200080108b3 */
[--C-:B------:R-:W-:Y:S01]  /*c440*/  FFMA.FTZ R21, R21, UR10, -R179.reuse ;  /* 0x0000000a15157c23 */ /* 0x100fe200080108b3 */
[----:B---3--:R-:W-:Y:S01]  /*c450*/  FADD.FTZ R181, R167, R8 ;  /* 0x00000008a7b57221 */ /* 0x008fe20000010000 */
[----:B------:R-:W3:Y:S01]  /*c460*/  MUFU.EX2 R171, R171 ;  /* 0x000000ab00ab7308 */ /* 0x000ee20000000800 */
[----:B------:R-:W-:Y:S01]  /*c470*/  FMUL.FTZ R8, R162, UR10 ;  /* 0x0000000aa2087c20 */ /* 0x000fe20008410000 */
[----:B------:R-:W-:Y:S01]  /*c480*/  FFMA.FTZ R153, R153, UR10, -R179 ;  /* 0x0000000a99997c23 */ /* 0x000fe200080108b3 */
[----:B0-----:R-:W-:Y:S01]  /*c490*/  FADD.FTZ R162, R168, R181 ;  /* 0x000000b5a8a27221 */ /* 0x001fe20000010000 */
[--C-:B------:R-:W-:Y:S01]  /*c4a0*/  FFMA.FTZ R181, R154, UR10, -R179.reuse ;  /* 0x0000000a9ab57c23 */ /* 0x100fe200080108b3 */
[--C-:B------:R-:W-:Y:S01]  /*c4b0*/  FFMA.FTZ R182, R155, UR10, -R179.reuse ;  /* 0x0000000a9bb67c23 */ /* 0x100fe200080108b3 */
[--C-:B------:R-:W-:Y:S01]  /*c4c0*/  FFMA.FTZ R157, R157, UR10, -R179.reuse ;  /* 0x0000000a9d9d7c23 */ /* 0x100fe200080108b3 */
[----:B-1----:R-:W-:Y:S01]  /*c4d0*/  FADD.FTZ R183, R169, R162 ;  /* 0x000000a2a9b77221 */ /* 0x002fe20000010000 */
[----:B------:R-:W0:Y:S01]  /*c4e0*/  MUFU.EX2 R161, R161 ;  /* 0x000000a100a17308 */ /* 0x000e220000000800 */
[--C-:B------:R-:W-:Y:S01]  /*c4f0*/  FFMA.FTZ R192, R158, UR10, -R179.reuse ;  /* 0x0000000a9ec07c23 */ /* 0x100fe200080108b3 */
[----:B------:R-:W-:Y:S01]  /*c500*/  FFMA.FTZ R159, R159, UR10, -R179 ;  /* 0x0000000a9f9f7c23 */ /* 0x000fe200080108b3 */
[----:B--2---:R-:W-:Y:S01]  /*c510*/  FADD.FTZ R152, R170, R183 ;  /* 0x000000b7aa987221 */ /* 0x004fe20000010000 */
[--C-:B------:R-:W-:Y:S01]  /*c520*/  FFMA.FTZ R183, R156, UR10, -R179.reuse ;  /* 0x0000000a9cb77c23 */ /* 0x100fe200080108b3 */
[----:B------:R-:W-:Y:S01]  /*c530*/  FFMA.FTZ R174, R174, UR10, -R179 ;  /* 0x0000000aaeae7c23 */ /* 0x000fe200080108b3 */
[----:B------:R-:W-:Y:S01]  /*c540*/  @!P1 IMAD R3, R3, 0x40, R16 ;  /* 0x0000004003039824 */ /* 0x000fe200078e0210 */
[----:B------:R-:W-:Y:S01]  /*c550*/  F2FP.BF16.F32.PACK_AB R154, R160, R173 ;  /* 0x000000ada09a723e */ /* 0x000fe200000010ff */
[----:B------:R-:W1:Y:S01]  /*c560*/  MUFU.EX2 R172, R172 ;  /* 0x000000ac00ac7308 */ /* 0x000e620000000800 */
[----:B---3--:R-:W-:Y:S01]  /*c570*/  FADD.FTZ R193, R171, R152 ;  /* 0x00000098abc17221 */ /* 0x008fe20000010000 */
[----:B------:R-:W-:Y:S01]  /*c580*/  F2FP.BF16.F32.PACK_AB R162, R10, R171 ;  /* 0x000000ab0aa2723e */ /* 0x000fe200000010ff */
[----:B------:R-:W-:Y:S01]  /*c590*/  FMUL.FTZ R32, R32, R175 ;  /* 0x000000af20207220 */ /* 0x000fe20000410000 */
[----:B------:R-:W-:Y:S01]  /*c5a0*/  @!P1 LEA R3, R3, UR43, 0x2 ;  /* 0x0000002b03039c11 */ /* 0x000fe2000f8e10ff */
[----:B------:R-:W-:Y:S01]  /*c5b0*/  FADD.FTZ R152, R10, R193 ;  /* 0x000000c10a987221 */ /* 0x000fe20000010000 */
[----:B------:R-:W-:Y:S01]  /*c5c0*/  F2FP.BF16.F32.PACK_AB R158, R168, R167 ;  /* 0x000000a7a89e723e */ /* 0x000fe200000010ff */
[----:B------:R-:W-:Y:S01]  /*c5d0*/  FMUL.FTZ R33, R33, R175 ;  /* 0x000000af21217220 */ /* 0x000fe20000410000 */
[----:B------:R-:W2:Y:S01]  /*c5e0*/  MUFU.EX2 R177, R163 ;  /* 0x000000a300b17308 */ /* 0x000ea20000000800 */
[----:B0-----:R-:W-:Y:S01]  /*c5f0*/  FADD.FTZ R179, R161, R152 ;  /* 0x00000098a1b37221 */ /* 0x001fe20000010000 */
[----:B------:R-:W-:Y:S01]  /*c600*/  F2FP.BF16.F32.PACK_AB R152, R9, R178 ;  /* 0x000000b20998723e */ /* 0x000fe200000010ff */
[----:B------:R-:W-:Y:S01]  /*c610*/  @!P1 STS [R3+0x28800], R175 ;  /* 0x028800af03009388 */ /* 0x000fe20000000800 */
[----:B------:R-:W-:Y:S01]  /*c620*/  F2FP.BF16.F32.PACK_AB R156, R166, R165 ;  /* 0x000000a5a69c723e */ /* 0x000fe200000010ff */
[-C--:B------:R-:W-:Y:S01]  /*c630*/  FMUL.FTZ R36, R36, R175.reuse ;  /* 0x000000af24247220 */ /* 0x080fe20000410000 */
[-C--:B------:R-:W-:Y:S01]  /*c640*/  FMUL.FTZ R37, R37, R175.reuse ;  /* 0x000000af25257220 */ /* 0x080fe20000410000 */
[-C--:B------:R-:W-:Y:S01]  /*c650*/  FMUL.FTZ R40, R40, R175.reuse ;  /* 0x000000af28287220 */ /* 0x080fe20000410000 */
[----:B------:R-:W0:Y:S01]  /*c660*/  MUFU.EX2 R8, R8 ;  /* 0x0000000800087308 */ /* 0x000e220000000800 */
[----:B-1----:R-:W-:Y:S01]  /*c670*/  FADD.FTZ R160, R172, R179 ;  /* 0x000000b3aca07221 */ /* 0x002fe20000010000 */
[-C--:B------:R-:W-:Y:S01]  /*c680*/  FMUL.FTZ R41, R41, R175.reuse ;  /* 0x000000af29297220 */ /* 0x080fe20000410000 */
[-C--:B------:R-:W-:Y:S01]  /*c690*/  FMUL.FTZ R44, R44, R175.reuse ;  /* 0x000000af2c2c7220 */ /* 0x080fe20000410000 */
[-C--:B------:R-:W-:Y:S01]  /*c6a0*/  FMUL.FTZ R45, R45, R175.reuse ;  /* 0x000000af2d2d7220 */ /* 0x080fe20000410000 */
[-C--:B------:R-:W-:Y:S01]  /*c6b0*/  FMUL.FTZ R48, R48, R175.reuse ;  /* 0x000000af30307220 */ /* 0x080fe20000410000 */
[-C--:B------:R-:W-:Y:S01]  /*c6c0*/  FMUL.FTZ R49, R49, R175.reuse ;  /* 0x000000af31317220 */ /* 0x080fe20000410000 */
[----:B------:R-:W-:Y:S01]  /*c6d0*/  FMUL.FTZ R52, R52, R175 ;  /* 0x000000af34347220 */ /* 0x000fe20000410000 */
[----:B------:R-:W1:Y:S01]  /*c6e0*/  MUFU.EX2 R180, R180 ;  /* 0x000000b400b47308 */ /* 0x000e620000000800 */
[----:B--2---:R-:W-:Y:S01]  /*c6f0*/  FADD.FTZ R9, R177, R160 ;  /* 0x000000a0b1097221 */ /* 0x004fe20000010000 */
[----:B------:R-:W-:Y:S01]  /*c700*/  F2FP.BF16.F32.PACK_AB R160, R170, R169 ;  /* 0x000000a9aaa0723e */ /* 0x000fe200000010ff */
[-C--:B------:R-:W-:Y:S01]  /*c710*/  FMUL.FTZ R53, R53, R175.reuse ;  /* 0x000000af35357220 */ /* 0x080fe20000410000 */
[-C--:B------:R-:W-:Y:S01]  /*c720*/  FMUL.FTZ R56, R56, R175.reuse ;  /* 0x000000af38387220 */ /* 0x080fe20000410000 */
[-C--:B------:R-:W-:Y:S01]  /*c730*/  FMUL.FTZ R57, R57, R175.reuse ;  /* 0x000000af39397220 */ /* 0x080fe20000410000 */
[-C--:B------:R-:W-:Y:S01]  /*c740*/  FMUL.FTZ R60, R60, R175.reuse ;  /* 0x000000af3c3c7220 */ /* 0x080fe20000410000 */
[-C--:B------:R-:W-:Y:S01]  /*c750*/  FMUL.FTZ R61, R61, R175.reuse ;  /* 0x000000af3d3d7220 */ /* 0x080fe20000410000 */
[----:B------:R2:W3:Y:S01]  /*c760*/  MUFU.EX2 R163, R164 ;  /* 0x000000a400a37308 */ /* 0x0004e20000000800 */
[----:B0-----:R1:W-:Y:S01]  /*c770*/  @!P1 STS [R3+0x28820], R8 ;  /* 0x0288200803009388 */ /* 0x0013e20000000800 */
[-C--:B------:R-:W-:Y:S01]  /*c780*/  FMUL.FTZ R64, R64, R175.reuse ;  /* 0x000000af40407220 */ /* 0x080fe20000410000 */
[-C--:B------:R-:W-:Y:S01]  /*c790*/  FMUL.FTZ R65, R65, R175.reuse ;  /* 0x000000af41417220 */ /* 0x080fe20000410000 */
[-C--:B------:R-:W-:Y:S01]  /*c7a0*/  FMUL.FTZ R68, R68, R175.reuse ;  /* 0x000000af44447220 */ /* 0x080fe20000410000 */
[-C--:B------:R-:W-:Y:S01]  /*c7b0*/  FMUL.FTZ R69, R69, R175.reuse ;  /* 0x000000af45457220 */ /* 0x080fe20000410000 */
[-C--:B------:R-:W-:Y:S01]  /*c7c0*/  FMUL.FTZ R72, R72, R175.reuse ;  /* 0x000000af48487220 */ /* 0x080fe20000410000 */
[----:B------:R-:W-:Y:S01]  /*c7d0*/  FMUL.FTZ R73, R73, R175 ;  /* 0x000000af49497220 */ /* 0x000fe20000410000 */
[----:B------:R-:W0:Y:S01]  /*c7e0*/  MUFU.EX2 R176, R176 ;  /* 0x000000b000b07308 */ /* 0x000e220000000800 */
[----:B--2---:R-:W-:Y:S01]  /*c7f0*/  F2FP.BF16.F32.PACK_AB R164, R172, R161 ;  /* 0x000000a1aca4723e */ /* 0x004fe200000010ff */
[----:B------:R-:W-:Y:S01]  /*c800*/  FMUL.FTZ R76, R76, R175 ;  /* 0x000000af4c4c7220 */ /* 0x000fe20000410000 */
[C---:B-1----:R-:W-:Y:S01]  /*c810*/  FADD.FTZ R3, R180.reuse, R9 ;  /* 0x00000009b4037221 */ /* 0x042fe20000010000 */
[----:B------:R-:W-:Y:S01]  /*c820*/  F2FP.BF16.F32.PACK_AB R166, R180, R177 ;  /* 0x000000b1b4a6723e */ /* 0x000fe200000010ff */
[-C--:B------:R-:W-:Y:S01]  /*c830*/  FMUL.FTZ R77, R77, R175.reuse ;  /* 0x000000af4d4d7220 */ /* 0x080fe20000410000 */
[-C--:B------:R-:W-:Y:S01]  /*c840*/  FMUL.FTZ R80, R80, R175.reuse ;  /* 0x000000af50507220 */ /* 0x080fe20000410000 */
[-C--:B------:R-:W-:Y:S01]  /*c850*/  FMUL.FTZ R81, R81, R175.reuse ;  /* 0x000000af51517220 */ /* 0x080fe20000410000 */
[----:B------:R-:W1:Y:S01]  /*c860*/  MUFU.EX2 R155, R11 ;  /* 0x0000000b009b7308 */ /* 0x000e620000000800 */
[----:B---3--:R-:W-:Y:S01]  /*c870*/  FFMA.FTZ R9, R8, R4, R163 ;  /* 0x0000000408097223 */ /* 0x008fe200000100a3 */
[-C--:B------:R-:W-:Y:S01]  /*c880*/  FMUL.FTZ R84, R84, R175.reuse ;  /* 0x000000af54547220 */ /* 0x080fe20000410000 */
[-C--:B------:R-:W-:Y:S01]  /*c890*/  FMUL.FTZ R85, R85, R175.reuse ;  /* 0x000000af55557220 */ /* 0x080fe20000410000 */
[-C--:B------:R-:W-:Y:S01]  /*c8a0*/  FMUL.FTZ R88, R88, R175.reuse ;  /* 0x000000af58587220 */ /* 0x080fe20000410000 */
[-C--:B------:R-:W-:Y:S01]  /*c8b0*/  FMUL.FTZ R89, R89, R175.reuse ;  /* 0x000000af59597220 */ /* 0x080fe20000410000 */
[-C--:B------:R-:W-:Y:S01]  /*c8c0*/  FMUL.FTZ R92, R92, R175.reuse ;  /* 0x000000af5c5c7220 */ /* 0x080fe20000410000 */
[-C--:B------:R-:W-:Y:S01]  /*c8d0*/  FMUL.FTZ R93, R93, R175.reuse ;  /* 0x000000af5d5d7220 */ /* 0x080fe20000410000 */
[----:B------:R-:W2:Y:S01]  /*c8e0*/  MUFU.EX2 R12, R12 ;  /* 0x0000000c000c7308 */ /* 0x000ea20000000800 */
        /* <DEDUP_REMOVED lines=16> */
[C---:B--2---:R-:W-:Y:S01]  /*c9f0*/  FADD.FTZ R9, R12.reuse, R9 ;  /* 0x000000090c097221 */ /* 0x044fe20000010000 */
[----:B------:R-:W-:Y:S01]  /*ca00*/  F2FP.BF16.F32.PACK_AB R155, R12, R155 ;  /* 0x0000009b0c9b723e */ /* 0x000fe200000010ff */
        /* <DEDUP_REMOVED lines=19> */
[----:B------:R-:W-:Y:S01]  /*cb40*/  FMUL.FTZ R149, R149, R175 ;  /* 0x000000af95957220 */ /* 0x000fe20000410000 */
[-C--:B------:R-:W-:Y:S01]  /*cb50*/  FMUL.FTZ R26, R26, R8.reuse ;  /* 0x000000081a1a7220 */ /* 0x080fe20000410000 */
[----:B------:R1:W3:Y:S01]  /*cb60*/  MUFU.EX2 R161, R153 ;  /* 0x0000009900a17308 */ /* 0x0002e20000000800 */
        /* <DEDUP_REMOVED lines=9> */
[----:B-1----:R-:W-:Y:S01]  /*cc00*/  F2FP.BF16.F32.PACK_AB R153, R176, R163 ;  /* 0x000000a3b099723e */ /* 0x002fe200000010ff */
[----:B------:R-:W-:Y:S01]  /*cc10*/  BAR.SYNC.DEFER_BLOCKING 0xf, 0x100 ;  /* 0x03c4000000007b1d */ /* 0x000fe20000010000 */
        /* <DEDUP_REMOVED lines=21> */
[----:B------:R2:W3:Y:S01]  /*cd70*/  MUFU.EX2 R165, R157 ;  /* 0x0000009d00a57308 */ /* 0x0004e20000000800 */
[----:B0-----:R-:W-:Y:S01]  /*cd80*/  FADD.FTZ R4, R182, R9 ;  /* 0x00000009b6047221 */ /* 0x001fe20000010000 */
[----:B------:R0:W-:Y:S01]  /*cd90*/  STSM.16.M88.4 [R18+0x26800], R152 ;  /* 0x0268009812007844 */ /* 0x0001e20000000200 */
[-C--:B------:R-:W-:Y:S01]  /*cda0*/  FMUL.FTZ R71, R71, R8.reuse ;  /* 0x0000000847477220 */ /* 0x080fe20000410000 */
[-C--:B------:R-:W-:Y:S01]  /*cdb0*/  FMUL.FTZ R74, R74, R8.reuse ;  /* 0x000000084a4a7220 */ /* 0x080fe20000410000 */
[-C--:B------:R-:W-:Y:S01]  /*cdc0*/  FMUL.FTZ R75, R75, R8.reuse ;  /* 0x000000084b4b7220 */ /* 0x080fe20000410000 */
[-C--:B------:R-:W-:Y:S01]  /*cdd0*/  FMUL.FTZ R78, R78, R8.reuse ;  /* 0x000000084e4e7220 */ /* 0x080fe20000410000 */
[----:B------:R-:W-:Y:S01]  /*cde0*/  FMUL.FTZ R79, R79, R8 ;  /* 0x000000084f4f7220 */ /* 0x000fe20000410000 */
[----:B------:R-:W5:Y:S01]  /*cdf0*/  MUFU.EX2 R192, R192 ;  /* 0x000000c000c07308 */ /* 0x000f620000000800 */
[----:B-1----:R-:W-:Y:S01]  /*ce00*/  FADD.FTZ R4, R183, R4 ;  /* 0x00000004b7047221 */ /* 0x002fe20000010000 */
[----:B--2---:R-:W-:Y:S01]  /*ce10*/  F2FP.BF16.F32.PACK_AB R157, R15, R14 ;  /* 0x0000000e0f9d723e */ /* 0x004fe200000010ff */
[----:B------:R-:W-:Y:S01]  /*ce20*/  FMUL.FTZ R82, R82, R8 ;  /* 0x0000000852527220 */ /* 0x000fe20000410000 */
        /* <DEDUP_REMOVED lines=13> */
[----:B-----5:R-:W-:Y:S01]  /*cf00*/  FADD.FTZ R4, R192, R9 ;  /* 0x00000009c0047221 */ /* 0x020fe20000010000 */
[----:B-1----:R-:W-:Y:S01]  /*cf10*/  F2FP.BF16.F32.PACK_AB R159, R10, R21 ;  /* 0x000000150a9f723e */ /* 0x002fe200000010ff */
[-C--:B------:R-:W-:Y:S01]  /*cf20*/  FMUL.FTZ R102, R102, R8.reuse ;  /* 0x0000000866667220 */ /* 0x080fe20000410000 */
[----:B------:R-:W-:Y:S01]  /*cf30*/  F2FP.BF16.F32.PACK_AB R165, R192, R165 ;  /* 0x000000a5c0a5723e */ /* 0x000fe200000010ff */
[-C--:B------:R-:W-:Y:S01]  /*cf40*/  FMUL.FTZ R103, R103, R8.reuse ;  /* 0x0000000867677220 */ /* 0x080fe20000410000 */
[-C--:B------:R-:W-:Y:S01]  /*cf50*/  FMUL.FTZ R106, R106, R8.reuse ;  /* 0x000000086a6a7220 */ /* 0x080fe20000410000 */
[----:B------:R0:W-:Y:S01]  /*cf60*/  STSM.16.M88.4 [R23], R156 ;  /* 0x0000009c17007844 */ /* 0x0001e20000000200 */
[-C--:B------:R-:W-:Y:S01]  /*cf70*/  FMUL.FTZ R107, R107, R8.reuse ;  /* 0x000000086b6b7220 */ /* 0x080fe20000410000 */
[----:B--2---:R-:W-:Y:S01]  /*cf80*/  FADD.FTZ R9, R167, R4 ;  /* 0x00000004a7097221 */ /* 0x004fe20000010000 */
[-C--:B------:R-:W-:Y:S01]  /*cf90*/  FMUL.FTZ R110, R110, R8.reuse ;  /* 0x000000086e6e7220 */ /* 0x080fe20000410000 */
[----:B------:R0:W-:Y:S01]  /*cfa0*/  STSM.16.M88.4 [R19], R160 ;  /* 0x000000a013007844 */ /* 0x0001e20000000200 */
[-C--:B------:R-:W-:Y:S01]  /*cfb0*/  FMUL.FTZ R111, R111, R8.reuse ;  /* 0x000000086f6f7220 */ /* 0x080fe20000410000 */
[-C--:B------:R-:W-:Y:S01]  /*cfc0*/  FMUL.FTZ R114, R114, R8.reuse ;  /* 0x0000000872727220 */ /* 0x080fe20000410000 */
[-C--:B------:R-:W-:Y:S01]  /*cfd0*/  FMUL.FTZ R115, R115, R8.reuse ;  /* 0x0000000873737220 */ /* 0x080fe20000410000 */
[-C--:B------:R-:W-:Y:S01]  /*cfe0*/  FMUL.FTZ R118, R118, R8.reuse ;  /* 0x0000000876767220 */ /* 0x080fe20000410000 */
[-C--:B------:R-:W-:Y:S01]  /*cff0*/  FMUL.FTZ R119, R119, R8.reuse ;  /* 0x0000000877777220 */ /* 0x080fe20000410000 */
[C---:B---3--:R-:W-:Y:S01]  /*d000*/  F2FP.BF16.F32.PACK_AB R167, R174.reuse, R167 ;  /* 0x000000a7aea7723e */ /* 0x048fe200000010ff */
        /* <DEDUP_REMOVED lines=20> */
.L_x_5016:
[----:B------:R1:W2:Y:S01]  /*d150*/  SYNCS.PHASECHK.TRANS64.TRYWAIT P0, [UR27+0x28c50], R7 ;  /* 0x028c5007ff0075a7 */ /* 0x0002a2000800015b */
[----:B------:R-:W-:Y:S05]  /*d160*/  @!P3 BRA `(.L_x_5017) ;  /* 0x000000000004b947 */ /* 0x000fea0003800000 */
[----:B------:R-:W-:Y:S01]  /*d170*/  BPT.TRAP 0x1 ;  /* 0x000000040000795c */ /* 0x000fe20000300000 */
.L_x_5017:
[----:B--2---:R-:W-:Y:S05]  /*d180*/  @P0 BRA `(.L_x_5018) ;  /* 0x0000000000080947 */ /* 0x004fea0003800000 */
[----:B------:R-:W2:Y:S02]  /*d190*/  SYNCS.PHASECHK.TRANS64.TRYWAIT P0, [UR27+0x28c50], R7 ;  /* 0x028c5007ff0075a7 */ /* 0x000ea4000800015b */
[----:B--2---:R-:W-:Y:S05]  /*d1a0*/  @!P0 BRA `(.L_x_5019) ;  /* 0x0000009000f88947 */ /* 0x004fea0003800000 */
.L_x_5018:
[----:B------:R-:W-:Y:S01]  /*d1b0*/  ULEA UR11, UR36, UR48, 0xc ;  /* 0x00000030240b7291 */ /* 0x000fe2000f8e603f */
[----:B------:R-:W-:Y:S01]  /*d1c0*/  WARPGROUP.ARRIVE ;  /* 0x00000000000079c5 */ /* 0x000fe20000000000 */
[----:B------:R-:W-:Y:S01]  /*d1d0*/  UMOV UR7, 0x40000040 ;  /* 0x4000004000077882 */ /* 0x000fe20000000000 */
[----:B------:R-:W-:Y:S01]  /*d1e0*/  ISETP.LT.AND P0, PT, R186, UR50, PT ;  /* 0x00000032ba007c0c */ /* 0x000fe2000bf01270 */
[----:B--2---:R-:W-:Y:S01]  /*d1f0*/  @!P4 VIADD R20, R20, 0x28c60 ;  /* 0x00028c601414c836 */ /* 0x004fe20000000000 */
        /* <DEDUP_REMOVED lines=36> */
.L_x_5003:
[----:B------:R-:W5:Y:S01]  /*d440*/  SHFL.BFLY PT, R0, R3, 0x2, 0x1f ;  /* 0x0c401f0003007f89 */ /* 0x000f6200000e0000 */
[----:B------:R-:W-:Y:S01]  /*d450*/  IMAD.MOV.U32 R10, RZ, RZ, RZ ;  /* 0x000000ffff0a7224 */ /* 0x000fe200078e00ff */
[----:B------:R-:W-:Y:S01]  /*d460*/  UIADD3 UR38, UR38, 0x1, URZ ;  /* 0x0000000126267890 */ /* 0x000fe2000fffe03f */
[----:B------:R-:W-:Y:S01]  /*d470*/  IMAD.U32 R14, RZ, RZ, UR10 ;  /* 0x0000000aff0e7e24 */ /* 0x000fe2000f8e00ff */
[----:B------:R-:W0:Y:S01]  /*d480*/  SHFL.BFLY PT, R9, R4, 0x2, 0x1f ;  /* 0x0c401f0004097f89 */ /* 0x000e2200000e0000 */
[----:B------:R-:W-:Y:S08]  /*d490*/  BAR.ARV 0x8, 0x100 ;  /* 0x0204000000007b1d */ /* 0x000ff00000002000 */
[----:B------:R-:W-:Y:S01]  /*d4a0*/  BAR.SYNC.DEFER_BLOCKING 0xf, 0x100 ;  /* 0x03c4000000007b1d */ /* 0x000fe20000010000 */
[----:B-----5:R-:W-:Y:S01]  /*d4b0*/  FADD.FTZ R0, R0, R3 ;  /* 0x0000000300007221 */ /* 0x020fe20000010000 */
[----:B------:R-:W-:Y:S01]  /*d4c0*/  IMAD.U32 R3, RZ, RZ, UR36 ;  /* 0x00000024ff037e24 */ /* 0x000fe2000f8e00ff */
[----:B------:R-:W-:Y:S01]  /*d4d0*/  UIADD3 UR36, UR36, 0x1, URZ ;  /* 0x0000000124247890 */ /* 0x000fe2000fffe03f */
[----:B0-----:R-:W-:-:S02]  /*d4e0*/  FADD.FTZ R9, R9, R4 ;  /* 0x0000000409097221 */ /* 0x001fc40000010000 */
[----:B-1--4-:R-:W0:Y:S01]  /*d4f0*/  SHFL.BFLY PT, R7, R0, 0x1, 0x1f ;  /* 0x0c201f0000077f89 */ /* 0x012e2200000e0000 */
[----:B------:R-:W-:Y:S01]  /*d500*/  IMAD.MOV.U32 R4, RZ, RZ, RZ ;  /* 0x000000ffff047224 */ /* 0x000fe200078e00ff */
[----:B------:R-:W-:Y:S02]  /*d510*/  UISETP.NE.AND UP0, UPT, UR36, 0x2, UPT ;  /* 0x000000022400788c */ /* 0x000fe4000bf05270 */
[----:B--2---:R-:W1:Y:S02]  /*d520*/  SHFL.BFLY PT, R8, R9, 0x1, 0x1f ;  /* 0x0c201f0009087f89 */ /* 0x004e6400000e0000 */
[----:B------:R-:W-:Y:S02]  /*d530*/  USEL UR4, URZ, 0x1, UP0 ;  /* 0x000000013f047887 */ /* 0x000fe40008000000 */
[----:B------:R-:W-:Y:S02]  /*d540*/  USEL UR36, UR36, URZ, UP0 ;  /* 0x0000003f24247287 */ /* 0x000fe40008000000 */
[----:B------:R-:W-:Y:S01]  /*d550*/  ULOP3.LUT UR37, UR37, UR4, URZ, 0x3c, !UPT ;  /* 0x0000000425257292 */ /* 0x000fe2000f8e3c3f */
[----:B0-----:R-:W-:Y:S01]  /*d560*/  FADD.FTZ R12, R0, R7 ;  /* 0x00000007000c7221 */ /* 0x001fe20000010000 */
[----:B------:R-:W-:-:S02]  /*d570*/  IMAD.MOV R7, RZ, RZ, -R17 ;  /* 0x000000ffff077224 */ /* 0x000fc400078e0a11 */
[----:B-1----:R-:W-:Y:S02]  /*d580*/  FADD.FTZ R13, R9, R8 ;  /* 0x00000008090d7221 */ /* 0x002fe40000010000 */
[----:B------:R-:W-:Y:S01]  /*d590*/  FSETP.NE.FTZ.AND P1, PT, R12, RZ, PT ;  /* 0x000000ff0c00720b */ /* 0x000fe20003f35000 */
[----:B------:R-:W-:Y:S01]  /*d5a0*/  IMAD.U32 R8, RZ, RZ, UR10 ;  /* 0x0000000aff087e24 */ /* 0x000fe2000f8e00ff */
[----:B------:R-:W-:Y:S02]  /*d5b0*/  ISETP.NE.AND P0, PT, R2, R7, PT ;  /* 0x000000070200720c */ /* 0x000fe40003f05270 */
[----:B------:R-:W-:-:S09]  /*d5c0*/  FSETP.NE.FTZ.AND P2, PT, R13, RZ, PT ;  /* 0x000000ff0d00720b */ /* 0x000fd20003f55000 */
[----:B------:R-:W0:Y:S01]  /*d5d0*/  @P1 MUFU.RCP R10, R12 ;  /* 0x0000000c000a1308 */ /* 0x000e220000001000 */
[----:B------:R-:W-:Y:S01]  /*d5e0*/  @P1 FMUL.FTZ R8, R8, 0.69314718246459960938 ;  /* 0x3f31721808081820 */ /* 0x000fe20000410000 */
[----:B------:R-:W-:Y:S02]  /*d5f0*/  @!P0 IMAD R0, R3, 0x40, R16 ;  /* 0x0000004003008824 */ /* 0x000fe400078e0210 */
[----:B------:R-:W-:Y:S01]  /*d600*/  @P2 FMUL.FTZ R14, R14, 0.69314718246459960938 ;  /* 0x3f3172180e0e2820 */ /* 0x000fe20000410000 */
[----:B------:R-:W-:Y:S02]  /*d610*/  IMAD.MOV.U32 R3, RZ, RZ, -0x800000 ;  /* 0xff800000ff037424 */ /* 0x000fe400078e00ff */
        /* <DEDUP_REMOVED lines=73> */
[----:B------:R-:W-:Y:S01]  /*dab0*/  PLOP3.LUT P0, PT, PT, PT, PT, 0x8, 0x0 ;  /* 0x000000000000781c */ /* 0x000fe20003f0e170 */
[-C--:B------:R-:W-:Y:S01]  /*dac0*/  FMUL.FTZ R30, R30, R4.reuse ;  /* 0x000000041e1e7220 */ /* 0x080fe20000410000 */
[-C--:B------:R-:W-:Y:S01]  /*dad0*/  FMUL.FTZ R31, R31, R4.reuse ;  /* 0x000000041f1f7220 */ /* 0x080fe20000410000 */
[-C--:B------:R-:W-:Y:S01]  /*dae0*/  FMUL.FTZ R34, R34, R4.reuse ;  /* 0x0000000422227220 */ /* 0x080fe20000410000 */
[-C--:B------:R-:W-:Y:S01]  /*daf0*/  FMUL.FTZ R35, R35, R4.reuse ;  /* 0x0000000423237220 */ /* 0x080fe20000410000 */
[----:B0-----:R-:W1:Y:S01]  /*db00*/  @P2 MUFU.LG2 R10, R13 ;  /* 0x0000000d000a2308 */ /* 0x001e620000000c00 */
        /* <DEDUP_REMOVED lines=62> */
.L_x_4936:
[----:B------:R-:W0:Y:S08]  /*def0*/  S2UR UR4, SR_CgaCtaId ;  /* 0x00000000000479c3 */ /* 0x000e300000008800 */
[----:B------:R-:W-:Y:S06]  /*df00*/  BAR.SYNC.DEFER_BLOCKING 0x5, 0x180 ;  /* 0x0146000000007b1d */ /* 0x000fec0000010000 */
[----:B------:R-:W-:Y:S01]  /*df10*/  UMOV UR43, 0x400 ;  /* 0x00000400002b7882 */ /* 0x000fe20000000000 */
[----:B------:R-:W-:Y:S01]  /*df20*/  BSSY B0, `(.L_x_5021) ;  /* 0x00002a8000007945 */ /* 0x000fe20003800000 */
[----:B0-----:R-:W-:-:S09]  /*df30*/  ULEA UR43, UR4, UR43, 0x18 ;  /* 0x0000002b042b7291 */ /* 0x001fd2000f8ec03f */
[----:B------:R-:W0:Y:S02]  /*df40*/  LDS R4, [UR43+0x28cd0] ;  /* 0x028cd02bff047984 */ /* 0x000e240008000800 */
[----:B0-----:R-:W-:Y:S01]  /*df50*/  R2UR UR4, R4 ;  /* 0x00000000040472ca */ /* 0x001fe200000e0000 */
[----:B------:R-:W-:Y:S06]  /*df60*/  BAR.ARV 0x4, 0x180 ;  /* 0x0106000000007b1d */ /* 0x000fec0000002000 */
[----:B------:R-:W-:Y:S08]  /*df70*/  @P0 BRA `(.L_x_5022) ;  /* 0x0000001c00900947 */ /* 0x000ff00003800000 */
[----:B------:R-:W0:Y:S01]  /*df80*/  S2UR UR5, SR_SWINHI ;  /* 0x00000000000579c3 */ /* 0x000e220000002f00 */
[----:B------:R-:W-:Y:S01]  /*df90*/  IMAD R9, R211, 0x40, R184 ;  /* 0x00000040d3097824 */ /* 0x000fe200078e02b8 */
[----:B------:R-:W1:Y:S01]  /*dfa0*/  SHFL.IDX PT, R6, R212, RZ, 0x1f ;  /* 0x00001fffd4067589 */ /* 0x000e6200000e0000 */
[----:B------:R-:W-:Y:S01]  /*dfb0*/  F2FP.BF16.F32.PACK_AB R104, R105, R104 ;  /* 0x000000686968723e */ /* 0x000fe200000010ff */
[----:B------:R-:W-:Y:S01]  /*dfc0*/  USHF.R.S32.HI UR12, URZ, 0x1f, UR39 ;  /* 0x0000001f3f0c7899 */ /* 0x000fe20008011427 */
[----:B------:R-:W-:-:S03]  /*dfd0*/  F2FP.BF16.F32.PACK_AB R105, R107, R106 ;  /* 0x0000006a6b69723e */ /* 0x000fc600000010ff */
[----:B------:R-:W-:Y:S01]  /*dfe0*/  BAR.SYNC.DEFER_BLOCKING 0x1, 0x100 ;  /* 0x0044000000007b1d */ /* 0x000fe20000010000 */
[----:B------:R-:W-:Y:S01]  /*dff0*/  F2FP.BF16.F32.PACK_AB R106, R109, R108 ;  /* 0x0000006c6d6a723e */ /* 0x000fe200000010ff */
[----:B------:R-:W-:Y:S01]  /*e000*/  USHF.R.S32.HI UR13, URZ, 0x1f, UR42 ;  /* 0x0000001f3f0d7899 */ /* 0x000fe2000801142a */
[----:B------:R-:W-:Y:S02]  /*e010*/  F2FP.BF16.F32.PACK_AB R107, R111, R110 ;  /* 0x0000006e6f6b723e */ /* 0x000fe400000010ff */
[----:B------:R-:W-:Y:S02]  /*e020*/  F2FP.BF16.F32.PACK_AB R120, R121, R120 ;  /* 0x000000787978723e */ /* 0x000fe400000010ff */
[----:B------:R-:W-:Y:S02]  /*e030*/  F2FP.BF16.F32.PACK_AB R121, R155, R154 ;  /* 0x0000009a9b79723e */ /* 0x000fe400000010ff */
[----:B------:R-:W-:Y:S02]  /*e040*/  F2FP.BF16.F32.PACK_AB R128, R129, R128 ;  /* 0x000000808180723e */ /* 0x000fe400000010ff */
[----:B------:R-:W-:-:S02]  /*e050*/  F2FP.BF16.F32.PACK_AB R129, R160, R159 ;  /* 0x0000009fa081723e */ /* 0x000fc400000010ff */
[----:B------:R-:W-:Y:S02]  /*e060*/  F2FP.BF16.F32.PACK_AB R136, R137, R136 ;  /* 0x000000888988723e */ /* 0x000fe400000010ff */
[----:B------:R-:W-:Y:S01]  /*e070*/  F2FP.BF16.F32.PACK_AB R137, R164, R163 ;  /* 0x000000a3a489723e */ /* 0x000fe200000010ff */
[----:B------:R-:W-:Y:S01]  /*e080*/  UMOV UR6, UR43 ;  /* 0x0000002b00067c82 */ /* 0x000fe20008000000 */
[----:B0-----:R-:W-:Y:S01]  /*e090*/  UMOV UR7, UR5 ;  /* 0x0000000500077c82 */ /* 0x001fe20008000000 */
[----:B------:R-:W-:Y:S01]  /*e0a0*/  IMAD.U32 R114, RZ, RZ, UR6 ;  /* 0x00000006ff727e24 */ /* 0x000fe2000f8e00ff */
[----:B-1----:R-:W-:Y:S01]  /*e0b0*/  ISETP.NE.AND P0, PT, R6, RZ, PT ;  /* 0x000000ff0600720c */ /* 0x002fe20003f05270 */
[----:B------:R-:W-:Y:S02]  /*e0c0*/  IMAD.U32 R115, RZ, RZ, UR7 ;  /* 0x00000007ff737e24 */ /* 0x000fe4000f8e00ff */
[----:B------:R-:W-:-:S04]  /*e0d0*/  IMAD.WIDE R4, R215, 0x2, R114 ;  /* 0x00000002d7047825 */ /* 0x000fc800078e0272 */
[----:B------:R-:W-:Y:S01]  /*e0e0*/  IMAD.WIDE R114, R9, 0x2, R114 ;  /* 0x0000000209727825 */ /* 0x000fe200078e0272 */
[C---:B------:R-:W-:Y:S02]  /*e0f0*/  IADD3 R41, P2, R4.reuse, 0x20, RZ ;  /* 0x0000002004297810 */ /* 0x040fe40007f5e0ff */
[C---:B------:R-:W-:Y:S02]  /*e100*/  IADD3 R53, P4, R4.reuse, 0x60, RZ ;  /* 0x0000006004357810 */ /* 0x040fe40007f9e0ff */
[----:B------:R-:W-:Y:S01]  /*e110*/  LOP3.LUT R12, R41, 0x380, RZ, 0xc0, !PT ;  /* 0x00000380290c7812 */ /* 0x000fe200078ec0ff */
[--C-:B------:R-:W-:Y:S01]  /*e120*/  IMAD.X R13, RZ, RZ, R5.reuse, P2 ;  /* 0x000000ffff0d7224 */ /* 0x100fe200010e0605 */
[C---:B------:R-:W-:Y:S01]  /*e130*/  IADD3 R44, P2, R4.reuse, 0x2060, RZ ;  /* 0x00002060042c7810 */ /* 0x040fe20007f5e0ff */
[--C-:B------:R-:W-:Y:S01]  /*e140*/  IMAD.X R25, RZ, RZ, R5.reuse, P4 ;  /* 0x000000ffff197224 */ /* 0x100fe200020e0605 */
[----:B------:R-:W-:Y:S02]  /*e150*/  LOP3.LUT R24, R53, 0x380, RZ, 0xc0, !PT ;  /* 0x0000038035187812 */ /* 0x000fe400078ec0ff */
[C---:B------:R-:W-:Y:S01]  /*e160*/  IADD3 R57, P5, R4.reuse, 0x2000, RZ ;  /* 0x0000200004397810 */ /* 0x040fe20007fbe0ff */
[----:B------:R-:W-:Y:S01]  /*e170*/  IMAD.X R123, RZ, RZ, R5, P2 ;  /* 0x000000ffff7b7224 */ /* 0x000fe200010e0605 */
[----:B------:R-:W-:-:S02]  /*e180*/  IADD3 R20, P2, R4, 0x6020, RZ ;  /* 0x0000602004147810 */ /* 0x000fc40007f5e0ff */
[----:B------:R-:W-:Y:S01]  /*e190*/  SHF.R.U64 R12, R12, 0x3, RZ ;  /* 0x000000030c0c7819 */ /* 0x000fe200000012ff */
[--C-:B------:R-:W-:Y:S01]  /*e1a0*/  IMAD.X R29, RZ, RZ, R5.reuse, P5 ;  /* 0x000000ffff1d7224 */ /* 0x100fe200028e0605 */
[----:B------:R-:W-:Y:S01]  /*e1b0*/  SHF.R.U64 R24, R24, 0x3, RZ ;  /* 0x0000000318187819 */ /* 0x000fe200000012ff */
[--C-:B------:R-:W-:Y:S01]  /*e1c0*/  IMAD.X R147, RZ, RZ, R5.reuse, P2 ;  /* 0x000000ffff937224 */ /* 0x100fe200010e0605 */
[----:B------:R-:W-:Y:S02]  /*e1d0*/  IADD3 R81, P2, R114, 0x3000, RZ ;  /* 0x0000300072517810 */ /* 0x000fe40007f5e0ff */
[----:B------:R-:W-:Y:S02]  /*e1e0*/  IADD3 R56, P4, R4, 0x4020, RZ ;  /* 0x0000402004387810 */ /* 0x000fe40007f9e0ff */
[----:B------:R-:W-:Y:S02]  /*e1f0*/  LOP3.LUT R80, R81, 0x380, RZ, 0xc0, !PT ;  /* 0x0000038051507812 */ /* 0x000fe400078ec0ff */
[----:B------:R-:W-:Y:S01]  /*e200*/  LOP3.LUT R28, R57, 0x380, RZ, 0xc0, !PT ;  /* 0x00000380391c7812 */ /* 0x000fe200078ec0ff */
[----:B------:R-:W-:Y:S01]  /*e210*/  IMAD.X R131, RZ, RZ, R5, P4 ;  /* 0x000000ffff837224 */ /* 0x000fe200020e0605 */
[----:B------:R-:W-:-:S02]  /*e220*/  LOP3.LUT R12, R12, R41, RZ, 0x3c, !PT ;  /* 0x000000290c0c7212 */ /* 0x000fc400078e3cff */
[----:B------:R-:W-:Y:S02]  /*e230*/  LOP3.LUT R41, R44, 0x380, RZ, 0xc0, !PT ;  /* 0x000003802c297812 */ /* 0x000fe400078ec0ff */
[----:B------:R-:W-:Y:S02]  /*e240*/  LOP3.LUT R24, R24, R53, RZ, 0x3c, !PT ;  /* 0x0000003518187212 */ /* 0x000fe400078e3cff */
[----:B------:R-:W-:Y:S02]  /*e250*/  SHF.R.U64 R80, R80, 0x3, RZ ;  /* 0x0000000350507819 */ /* 0x000fe400000012ff */
[----:B------:R-:W-:Y:S02]  /*e260*/  IADD3 R45, P3, R4, 0x40, RZ ;  /* 0x00000040042d7810 */ /* 0x000fe40007f7e0ff */
[----:B------:R-:W-:Y:S02]  /*e270*/  SHF.R.U64 R28, R28, 0x3, RZ ;  /* 0x000000031c1c7819 */ /* 0x000fe400000012ff */
[----:B------:R-:W-:Y:S01]  /*e280*/  LOP3.LUT R53, R56, 0x380, RZ, 0xc0, !PT ;  /* 0x0000038038357812 */ /* 0x000fe200078ec0ff */
[----:B------:R-:W-:Y:S01]  /*e290*/  IMAD.X R15, RZ, RZ, R5, P3 ;  /* 0x000000ffff0f7224 */ /* 0x000fe200018e0605 */
[----:B------:R-:W-:-:S02]  /*e2a0*/  IADD3 R65, P1, R4, 0x2040, RZ ;  /* 0x0000204004417810 */ /* 0x000fc40007f3e0ff */
[----:B------:R-:W-:Y:S02]  /*e2b0*/  SHF.R.U64 R41, R41, 0x3, RZ ;  /* 0x0000000329297819 */ /* 0x000fe400000012ff */
[----:B------:R-:W-:Y:S01]  /*e2c0*/  IADD3 R10, P5, R4, 0x4040, RZ ;  /* 0x00004040040a7810 */ /* 0x000fe20007fbe0ff */
[----:B------:R-:W-:Y:S01]  /*e2d0*/  IMAD.X R49, RZ, RZ, R5, P1 ;  /* 0x000000ffff317224 */ /* 0x000fe200008e0605 */
[----:B------:R-:W-:Y:S01]  /*e2e0*/  LOP3.LUT R80, R80, R81, RZ, 0x3c, !PT ;  /* 0x0000005150507212 */ /* 0x000fe200078e3cff */
[----:B------:R-:W-:Y:S01]  /*e2f0*/  IMAD.X R81, RZ, RZ, R115, P2 ;  /* 0x000000ffff517224 */ /* 0x000fe200010e0673 */
[----:B------:R-:W-:Y:S01]  /*e300*/  IADD3 R61, P6, R4, 0x2020, RZ ;  /* 0x00002020043d7810 */ /* 0x000fe20007fde0ff */
[--C-:B------:R-:W-:Y:S01]  /*e310*/  IMAD.X R135, RZ, RZ, R5.reuse, P5 ;  /* 0x000000ffff877224 */ /* 0x100fe200028e0605 */
[----:B------:R-:W-:Y:S02]  /*e320*/  LOP3.LUT R28, R28, R57, RZ, 0x3c, !PT ;  /* 0x000000391c1c7212 */ /* 0x000fe400078e3cff */
[----:B------:R-:W-:Y:S01]  /*e330*/  SHF.R.U64 R53, R53, 0x3, RZ ;  /* 0x0000000335357819 */ /* 0x000fe200000012ff */
[----:B------:R-:W-:Y:S01]  /*e340*/  IMAD.X R33, RZ, RZ, R5, P6 ;  /* 0x000000ffff217224 */ /* 0x000fe200030e0605 */
[----:B------:R-:W-:-:S02]  /*e350*/  LOP3.LUT R9, R4, 0x380, RZ, 0xc0, !PT ;  /* 0x0000038004097812 */ /* 0x000fc400078ec0ff */
[----:B------:R-:W-:Y:S02]  /*e360*/  LOP3.LUT R40, R65, 0x380, RZ, 0xc0, !PT ;  /* 0x0000038041287812 */ /* 0x000fe400078ec0ff */
[----:B------:R-:W-:Y:S02]  /*e370*/  IADD3 R57, P2, R114, 0x9000, RZ ;  /* 0x0000900072397810 */ /* 0x000fe40007f5e0ff */
[----:B------:R-:W-:Y:S02]  /*e380*/  IADD3 R52, P3, R4, 0x4000, RZ ;  /* 0x0000400004347810 */ /* 0x000fe40007f7e0ff */
[----:B------:R-:W-:Y:S02]  /*e390*/  LOP3.LUT R122, R41, R44, RZ, 0x3c, !PT ;  /* 0x0000002c297a7212 */ /* 0x000fe400078e3cff */
[----:B------:R-:W-:Y:S01]  /*e3a0*/  LOP3.LUT R41, R10, 0x380, RZ, 0xc0, !PT ;  /* 0x000003800a297812 */ /* 0x000fe200078ec0ff */
[----:B------:R-:W-:Y:S01]  /*e3b0*/  IMAD.X R127, RZ, RZ, R5, P3 ;  /* 0x000000ffff7f7224 */ /* 0x000fe200018e0605 */
[----:B------:R-:W-:-:S02]  /*e3c0*/  LOP3.LUT R130, R53, R56, RZ, 0x3c, !PT ;  /* 0x0000003835827212 */ /* 0x000fc400078e3cff */
[----:B------:R-:W-:Y:S02]  /*e3d0*/  SHF.R.U64 R9, R9, 0x3, RZ ;  /* 0x0000000309097819 */ /* 0x000fe400000012ff */
[----:B------:R-:W-:Y:S02]  /*e3e0*/  SHF.R.U64 R40, R40, 0x3, RZ ;  /* 0x0000000328287819 */ /* 0x000fe400000012ff */
[----:B------:R-:W-:Y:S02]  /*e3f0*/  LOP3.LUT R56, R57, 0x380, RZ, 0xc0, !PT ;  /* 0x0000038039387812 */ /* 0x000fe400078ec0ff */
[C---:B------:R-:W-:Y:S02]  /*e400*/  IADD3 R37, P6, R4.reuse, 0x4060, RZ ;  /* 0x0000406004257810 */ /* 0x040fe40007fde0ff */
[----:B------:R-:W-:Y:S02]  /*e410*/  SHF.R.U64 R41, R41, 0x3, RZ ;  /* 0x0000000329297819 */ /* 0x000fe400000012ff */
[C---:B------:R-:W-:Y:S01]  /*e420*/  IADD3 R36, P1, R4.reuse, 0x6000, RZ ;  /* 0x0000600004247810 */ /* 0x040fe20007f3e0ff */
[----:B------:R-:W-:Y:S01]  /*e430*/  IMAD.X R139, RZ, RZ, R5, P6 ;  /* 0x000000ffff8b7224 */ /* 0x000fe200030e0605 */
[----:B------:R-:W-:-:S02]  /*e440*/  IADD3 R8, P3, R4, 0x6040, RZ ;  /* 0x0000604004087810 */ /* 0x000fc40007f7e0ff */
[----:B------:R-:W-:Y:S01]  /*e450*/  IADD3 R6, P4, R4, 0x6060, RZ ;  /* 0x0000606004067810 */ /* 0x000fe20007f9e0ff */
[--C-:B------:R-:W-:Y:S01]  /*e460*/  IMAD.X R143, RZ, RZ, R5.reuse, P1 ;  /* 0x000000ffff8f7224 */ /* 0x100fe200008e0605 */
[----:B------:R-:W-:Y:S01]  /*e470*/  LOP3.LUT R4, R9, R4, RZ, 0x3c, !PT ;  /* 0x0000000409047212 */ /* 0x000fe200078e3cff */
[--C-:B------:R-:W-:Y:S01]  /*e480*/  IMAD.X R9, RZ, RZ, R5.reuse, P3 ;  /* 0x000000ffff097224 */ /* 0x100fe200018e0605 */
[----:B------:R-:W-:Y:S01]  /*e490*/  LOP3.LUT R48, R40, R65, RZ, 0x3c, !PT ;  /* 0x0000004128307212 */ /* 0x000fe200078e3cff */
[----:B------:R-:W-:Y:S01]  /*e4a0*/  IMAD.X R11, RZ, RZ, R5, P4 ;  /* 0x000000ffff0b7224 */ /* 0x000fe200020e0605 */
[----:B------:R-:W-:Y:S02]  /*e4b0*/  SHF.R.U64 R56, R56, 0x3, RZ ;  /* 0x0000000338387819 */ /* 0x000fe400000012ff */
[----:B------:R-:W-:Y:S02]  /*e4c0*/  LOP3.LUT R40, R37, 0x380, RZ, 0xc0, !PT ;  /* 0x0000038025287812 */ /* 0x000fe400078ec0ff */
[----:B------:R-:W-:-:S02]  /*e4d0*/  LOP3.LUT R134, R41, R10, RZ, 0x3c, !PT ;  /* 0x0000000a29867212 */ /* 0x000fc400078e3cff */
[----:B------:R-:W-:Y:S02]  /*e4e0*/  LOP3.LUT R41, R6, 0x380, RZ, 0xc0, !PT ;  /* 0x0000038006297812 */ /* 0x000fe400078ec0ff */
[----:B------:R-:W-:Y:S01]  /*e4f0*/  LOP3.LUT R56, R56, R57, RZ, 0x3c, !PT ;  /* 0x0000003938387212 */ /* 0x000fe200078e3cff */
[----:B------:R-:W-:Y:S01]  /*e500*/  IMAD.X R57, RZ, RZ, R115, P2 ;  /* 0x000000ffff397224 */ /* 0x000fe200010e0673 */
[----:B------:R-:W-:Y:S02]  /*e510*/  MOV R224, R4 ;  /* 0x0000000400e07202 */ /* 0x000fe40000000f00 */
[----:B------:R-:W-:Y:S02]  /*e520*/  SHF.R.U64 R40, R40, 0x3, RZ ;  /* 0x0000000328287819 */ /* 0x000fe400000012ff */
[----:B------:R-:W-:Y:S02]  /*e530*/  F2FP.BF16.F32.PACK_AB R5, R27, R26 ;  /* 0x0000001a1b05723e */ /* 0x000fe400000010ff */
[----:B------:R-:W-:-:S02]  /*e540*/  IADD3 R27, P2, R114, 0xf000, RZ ;  /* 0x0000f000721b7810 */ /* 0x000fc40007f5e0ff */
[----:B------:R-:W-:Y:S02]  /*e550*/  SHF.R.U64 R41, R41, 0x3, RZ ;  /* 0x0000000329297819 */ /* 0x000fe400000012ff */
[----:B------:R-:W-:Y:S01]  /*e560*/  LOP3.LUT R138, R40, R37, RZ, 0x3c, !PT ;  /* 0x00000025288a7212 */ /* 0x000fe200078e3cff */
[----:B------:R-:W-:Y:S01]  /*e570*/  IMAD.X R119, RZ, RZ, R115, P2 ;  /* 0x000000ffff777224 */ /* 0x000fe200010e0673 */
[----:B------:R-:W-:Y:S02]  /*e580*/  LOP3.LUT R14, R45, 0x380, RZ, 0xc0, !PT ;  /* 0x000003802d0e7812 */ /* 0x000fe400078ec0ff */
[----:B------:R-:W-:Y:S02]  /*e590*/  LOP3.LUT R37, R8, 0x380, RZ, 0xc0, !PT ;  /* 0x0000038008257812 */ /* 0x000fe400078ec0ff */
[----:B------:R-:W-:Y:S02]  /*e5a0*/  LOP3.LUT R26, R27, 0x380, RZ, 0xc0, !PT ;  /* 0x000003801b1a7812 */ /* 0x000fe400078ec0ff */
[----:B------:R-:W-:-:S02]  /*e5b0*/  IADD3 R89, P4, R114, 0x1000, RZ ;  /* 0x0000100072597810 */ /* 0x000fc40007f9e0ff */
[C---:B------:R-:W-:Y:S02]  /*e5c0*/  IADD3 R85, P3, R114.reuse, 0x2000, RZ ;  /* 0x0000200072557810 */ /* 0x040fe40007f7e0ff */
[----:B------:R-:W-:Y:S02]  /*e5d0*/  LOP3.LUT R10, R41, R6, RZ, 0x3c, !PT ;  /* 0x00000006290a7212 */ /* 0x000fe400078e3cff */
[----:B------:R-:W-:Y:S02]  /*e5e0*/  IADD3 R77, P1, R114, 0x4000, RZ ;  /* 0x00004000724d7810 */ /* 0x000fe40007f3e0ff */
[----:B------:R-:W-:Y:S02]  /*e5f0*/  F2FP.BF16.F32.PACK_AB R6, R7, R205 ;  /* 0x000000cd0706723e */ /* 0x000fe400000010ff */
[----:B------:R-:W-:Y:S02]  /*e600*/  F2FP.BF16.F32.PACK_AB R4, R21, R208 ;  /* 0x000000d01504723e */ /* 0x000fe400000010ff */
[----:B------:R-:W-:-:S02]  /*e610*/  F2FP.BF16.F32.PACK_AB R7, R31, R30 ;  /* 0x0000001e1f07723e */ /* 0x000fc400000010ff */
[----:B------:R-:W-:Y:S02]  /*e620*/  LOP3.LUT R32, R61, 0x380, RZ, 0xc0, !PT ;  /* 0x000003803d207812 */ /* 0x000fe400078ec0ff */
[----:B------:R-:W-:Y:S01]  /*e630*/  SHF.R.U64 R14, R14, 0x3, RZ ;  /* 0x000000030e0e7819 */ /* 0x000fe200000012ff */
[----:B------:R0:W-:Y:S01]  /*e640*/  STSM.16.M88.4 [R224], R4 ;  /* 0x00000004e0007844 */ /* 0x0001e20000000200 */
[----:B------:R-:W-:Y:S02]  /*e650*/  SHF.R.U64 R37, R37, 0x3, RZ ;  /* 0x0000000325257819 */ /* 0x000fe400000012ff */
[----:B------:R-:W-:Y:S02]  /*e660*/  SHF.R.U64 R26, R26, 0x3, RZ ;  /* 0x000000031a1a7819 */ /* 0x000fe400000012ff */
[----:B------:R-:W-:Y:S02]  /*e670*/  LOP3.LUT R88, R89, 0x380, RZ, 0xc0, !PT ;  /* 0x0000038059587812 */ /* 0x000fe400078ec0ff */
[----:B------:R-:W-:-:S02]  /*e680*/  LOP3.LUT R84, R85, 0x380, RZ, 0xc0, !PT ;  /* 0x0000038055547812 */ /* 0x000fc400078ec0ff */
[----:B------:R-:W-:Y:S02]  /*e690*/  LOP3.LUT R76, R77, 0x380, RZ, 0xc0, !PT ;  /* 0x000003804d4c7812 */ /* 0x000fe400078ec0ff */
[----:B------:R-:W-:Y:S02]  /*e6a0*/  LOP3.LUT R53, R20, 0x380, RZ, 0xc0, !PT ;  /* 0x0000038014357812 */ /* 0x000fe400078ec0ff */
[----:B------:R-:W-:Y:S02]  /*e6b0*/  SHF.R.U64 R32, R32, 0x3, RZ ;  /* 0x0000000320207819 */ /* 0x000fe400000012ff */
[----:B------:R-:W-:Y:S02]  /*e6c0*/  LOP3.LUT R14, R14, R45, RZ, 0x3c, !PT ;  /* 0x0000002d0e0e7212 */ /* 0x000fe400078e3cff */
[----:B------:R-:W-:Y:S02]  /*e6d0*/  LOP3.LUT R8, R37, R8, RZ, 0x3c, !PT ;  /* 0x0000000825087212 */ /* 0x000fe400078e3cff */
[----:B------:R-:W-:-:S02]  /*e6e0*/  LOP3.LUT R118, R26, R27, RZ, 0x3c, !PT ;  /* 0x0000001b1a767212 */ /* 0x000fc400078e3cff */
[----:B------:R-:W-:Y:S02]  /*e6f0*/  LOP3.LUT R45, R52, 0x380, RZ, 0xc0, !PT ;  /* 0x00000380342d7812 */ /* 0x000fe400078ec0ff */
[----:B------:R-:W-:Y:S02]  /*e700*/  SHF.R.U64 R88, R88, 0x3, RZ ;  /* 0x0000000358587819 */ /* 0x000fe400000012ff */
[----:B------:R-:W-:Y:S02]  /*e710*/  SHF.R.U64 R84, R84, 0x3, RZ ;  /* 0x0000000354547819 */ /* 0x000fe400000012ff */
[----:B------:R-:W-:Y:S02]  /*e720*/  MOV R26, R12 ;  /* 0x0000000c001a7202 */ /* 0x000fe40000000f00 */
[----:B0-----:R-:W-:Y:S02]  /*e730*/  F2FP.BF16.F32.PACK_AB R4, R206, R209 ;  /* 0x000000d1ce04723e */ /* 0x001fe400000010ff */
[----:B------:R-:W-:-:S02]  /*e740*/  F2FP.BF16.F32.PACK_AB R5, R35, R34 ;  /* 0x000000222305723e */ /* 0x000fc400000010ff */
[----:B------:R-:W-:Y:S02]  /*e750*/  F2FP.BF16.F32.PACK_AB R6, R203, R207 ;  /* 0x000000cfcb06723e */ /* 0x000fe400000010ff */
[----:B------:R-:W-:Y:S02]  /*e760*/  F2FP.BF16.F32.PACK_AB R7, R39, R38 ;  /* 0x000000262707723e */ /* 0x000fe400000010ff */
[----:B------:R-:W-:Y:S02]  /*e770*/  SHF.R.U64 R76, R76, 0x3, RZ ;  /* 0x000000034c4c7819 */ /* 0x000fe400000012ff */
[----:B------:R-:W-:Y:S01]  /*e780*/  SHF.R.U64 R53, R53, 0x3, RZ ;  /* 0x0000000335357819 */ /* 0x000fe200000012ff */
[----:B------:R0:W-:Y:S01]  /*e790*/  STSM.16.M88.4 [R26], R4 ;  /* 0x000000041a007844 */ /* 0x0001e20000000200 */
[----:B------:R-:W-:Y:S02]  /*e7a0*/  LOP3.LUT R32, R32, R61, RZ, 0x3c, !PT ;  /* 0x0000003d20207212 */ /* 0x000fe400078e3cff */
[----:B------:R-:W-:-:S02]  /*e7b0*/  MOV R38, R8 ;  /* 0x0000000800267202 */ /* 0x000fc40000000f00 */
[----:B------:R-:W-:Y:S02]  /*e7c0*/  MOV R39, R10 ;  /* 0x0000000a00277202 */ /* 0x000fe40000000f00 */
[----:B------:R-:W-:Y:S02]  /*e7d0*/  SHF.R.U64 R45, R45, 0x3, RZ ;  /* 0x000000032d2d7819 */ /* 0x000fe400000012ff */
[----:B------:R-:W-:Y:S01]  /*e7e0*/  LOP3.LUT R88, R88, R89, RZ, 0x3c, !PT ;  /* 0x0000005958587212 */ /* 0x000fe200078e3cff */
[--C-:B------:R-:W-:Y:S01]  /*e7f0*/  IMAD.X R89, RZ, RZ, R115.reuse, P4 ;  /* 0x000000ffff597224 */ /* 0x100fe200020e0673 */
[----:B------:R-:W-:Y:S01]  /*e800*/  LOP3.LUT R84, R84, R85, RZ, 0x3c, !PT ;  /* 0x0000005554547212 */ /* 0x000fe200078e3cff */
[----:B------:R-:W-:Y:S01]  /*e810*/  IMAD.X R85, RZ, RZ, R115, P3 ;  /* 0x000000ffff557224 */ /* 0x000fe200018e0673 */
[----:B------:R-:W-:Y:S02]  /*e820*/  MOV R186, R14 ;  /* 0x0000000e00ba7202 */ /* 0x000fe40000000f00 */
[----:B------:R-:W-:-:S02]  /*e830*/  F2FP.BF16.F32.PACK_AB R8, R201, R204 ;  /* 0x000000ccc908723e */ /* 0x000fc400000010ff */
[----:B------:R-:W-:Y:S02]  /*e840*/  F2FP.BF16.F32.PACK_AB R9, R43, R42 ;  /* 0x0000002a2b09723e */ /* 0x000fe400000010ff */
[----:B------:R-:W-:Y:S02]  /*e850*/  F2FP.BF16.F32.PACK_AB R10, R199, R202 ;  /* 0x000000cac70a723e */ /* 0x000fe400000010ff */
[----:B------:R-:W-:Y:S02]  /*e860*/  F2FP.BF16.F32.PACK_AB R11, R47, R46 ;  /* 0x0000002e2f0b723e */ /* 0x000fe400000010ff */
[----:B------:R-:W-:Y:S01]  /*e870*/  LOP3.LUT R76, R76, R77, RZ, 0x3c, !PT ;  /* 0x0000004d4c4c7212 */ /* 0x000fe200078e3cff */
[----:B------:R-:W-:Y:S01]  /*e880*/  IMAD.X R77, RZ, RZ, R115, P1 ;  /* 0x000000ffff4d7224 */ /* 0x000fe200008e0673 */
[----:B------:R-:W-:Y:S01]  /*e890*/  MOV R205, R24 ;  /* 0x0000001800cd7202 */ /* 0x000fe20000000f00 */
[----:B------:R-:W-:Y:S01]  /*e8a0*/  STSM.16.M88.4 [R186], R8 ;  /* 0x00000008ba007844 */ /* 0x000fe20000000200 */
[----:B------:R-:W-:-:S02]  /*e8b0*/  F2FP.BF16.F32.PACK_AB R12, R197, R200 ;  /* 0x000000c8c50c723e */ /* 0x000fc400000010ff */
[----:B------:R-:W-:Y:S02]  /*e8c0*/  F2FP.BF16.F32.PACK_AB R13, R51, R50 ;  /* 0x00000032330d723e */ /* 0x000fe400000010ff */
[----:B------:R-:W-:Y:S02]  /*e8d0*/  F2FP.BF16.F32.PACK_AB R14, R195, R198 ;  /* 0x000000c6c30e723e */ /* 0x000fe400000010ff */
[----:B------:R-:W-:Y:S02]  /*e8e0*/  F2FP.BF16.F32.PACK_AB R15, R55, R54 ;  /* 0x00000036370f723e */ /* 0x000fe400000010ff */
[----:B------:R-:W-:Y:S02]  /*e8f0*/  LOP3.LUT R146, R53, R20, RZ, 0x3c, !PT ;  /* 0x0000001435927212 */ /* 0x000fe400078e3cff */
[C---:B------:R-:W-:Y:S01]  /*e900*/  IADD3 R73, P6, R114.reuse, 0x5000, RZ ;  /* 0x0000500072497810 */ /* 0x040fe20007fde0ff */
[----:B------:R-:W-:Y:S01]  /*e910*/  STSM.16.M88.4 [R205], R12 ;  /* 0x0000000ccd007844 */ /* 0x000fe20000000200 */
[----:B------:R-:W-:-:S02]  /*e920*/  IADD3 R69, P5, R114, 0x6000, RZ ;  /* 0x0000600072457810 */ /* 0x000fc40007fbe0ff */
[C---:B------:R-:W-:Y:S02]  /*e930*/  IADD3 R65, P4, R114.reuse, 0x7000, RZ ;  /* 0x0000700072417810 */ /* 0x040fe40007f9e0ff */
[----:B------:R-:W-:Y:S02]  /*e940*/  IADD3 R61, P3, R114, 0x8000, RZ ;  /* 0x00008000723d7810 */ /* 0x000fe40007f7e0ff */
[----:B------:R-:W-:Y:S02]  /*e950*/  MOV R208, R28 ;  /* 0x0000001c00d07202 */ /* 0x000fe40000000f00 */
[----:B0-----:R-:W-:Y:S02]  /*e960*/  F2FP.BF16.F32.PACK_AB R4, R193, R196 ;  /* 0x000000c4c104723e */ /* 0x001fe400000010ff */
[----:B------:R-:W-:Y:S02]  /*e970*/  F2FP.BF16.F32.PACK_AB R5, R59, R58 ;  /* 0x0000003a3b05723e */ /* 0x000fe400000010ff */
[----:B------:R-:W-:-:S02]  /*e980*/  F2FP.BF16.F32.PACK_AB R6, R183, R194 ;  /* 0x000000c2b706723e */ /* 0x000fc400000010ff */
[----:B------:R-:W-:Y:S02]  /*e990*/  F2FP.BF16.F32.PACK_AB R7, R63, R62 ;  /* 0x0000003e3f07723e */ /* 0x000fe400000010ff */
[----:B------:R-:W-:Y:S02]  /*e9a0*/  IADD3 R53, P1, R114, 0xa000, RZ ;  /* 0x0000a00072357810 */ /* 0x000fe40007f3e0ff */
[----:B------:R-:W-:Y:S01]  /*e9b0*/  MOV R32, R32 ;  /* 0x0000002000207202 */ /* 0x000fe20000000f00 */
[----:B------:R-:W-:Y:S01]  /*e9c0*/  STSM.16.M88.4 [R208], R4 ;  /* 0x00000004d0007844 */ /* 0x000fe20000000200 */
[----:B------:R-:W-:Y:S02]  /*e9d0*/  F2FP.BF16.F32.PACK_AB R24, R181, R192 ;  /* 0x000000c0b518723e */ /* 0x000fe400000010ff */
[----:B------:R-:W-:Y:S02]  /*e9e0*/  F2FP.BF16.F32.PACK_AB R25, R67, R66 ;  /* 0x000000424319723e */ /* 0x000fe400000010ff */
[----:B------:R-:W-:-:S02]  /*e9f0*/  F2FP.BF16.F32.PACK_AB R26, R179, R182 ;  /* 0x000000b6b31a723e */ /* 0x000fc400000010ff */
[----:B------:R-:W-:Y:S02]  /*ea00*/  F2FP.BF16.F32.PACK_AB R27, R71, R70 ;  /* 0x00000046471b723e */ /* 0x000fe400000010ff */
[----:B------:R-:W-:Y:S02]  /*ea10*/  LOP3.LUT R126, R45, R52, RZ, 0x3c, !PT ;  /* 0x000000342d7e7212 */ /* 0x000fe400078e3cff */
[----:B------:R-:W-:Y:S01]  /*ea20*/  MOV R48, R48 ;  /* 0x0000003000307202 */ /* 0x000fe20000000f00 */
[----:B------:R0:W-:Y:S01]  /*ea30*/  STSM.16.M88.4 [R32], R24 ;  /* 0x0000001820007844 */ /* 0x0001e20000000200 */
[----:B------:R-:W-:Y:S02]  /*ea40*/  F2FP.BF16.F32.PACK_AB R28, R177, R180 ;  /* 0x000000b4b11c723e */ /* 0x000fe400000010ff */
[----:B------:R-:W-:Y:S02]  /*ea50*/  F2FP.BF16.F32.PACK_AB R29, R75, R74 ;  /* 0x0000004a4b1d723e */ /* 0x000fe400000010ff */
[----:B------:R-:W-:-:S02]  /*ea60*/  F2FP.BF16.F32.PACK_AB R30, R175, R178 ;  /* 0x000000b2af1e723e */ /* 0x000fc400000010ff */
[----:B------:R-:W-:Y:S02]  /*ea70*/  F2FP.BF16.F32.PACK_AB R31, R79, R78 ;  /* 0x0000004e4f1f723e */ /* 0x000fe400000010ff */
[----:B------:R-:W-:Y:S02]  /*ea80*/  LOP3.LUT R45, R36, 0x380, RZ, 0xc0, !PT ;  /* 0x00000380242d7812 */ /* 0x000fe400078ec0ff */
[----:B------:R-:W-:Y:S01]  /*ea90*/  LOP3.LUT R72, R73, 0x380, RZ, 0xc0, !PT ;  /* 0x0000038049487812 */ /* 0x000fe200078ec0ff */
[----:B------:R1:W-:Y:S01]  /*eaa0*/  STSM.16.M88.4 [R48], R28 ;  /* 0x0000001c30007844 */ /* 0x0003e20000000200 */
[----:B------:R-:W-:Y:S02]  /*eab0*/  LOP3.LUT R68, R69, 0x380, RZ, 0xc0, !PT ;  /* 0x0000038045447812 */ /* 0x000fe400078ec0ff */
[----:B------:R-:W-:Y:S02]  /*eac0*/  LOP3.LUT R64, R65, 0x380, RZ, 0xc0, !PT ;  /* 0x0000038041407812 */ /* 0x000fe400078ec0ff */
[----:B------:R-:W-:-:S02]  /*ead0*/  LOP3.LUT R60, R61, 0x380, RZ, 0xc0, !PT ;  /* 0x000003803d3c7812 */ /* 0x000fc400078ec0ff */
[----:B------:R-:W-:Y:S02]  /*eae0*/  LOP3.LUT R52, R53, 0x380, RZ, 0xc0, !PT ;  /* 0x0000038035347812 */ /* 0x000fe400078ec0ff */
[----:B------:R-:W-:Y:S02]  /*eaf0*/  SHF.R.U64 R45, R45, 0x3, RZ ;  /* 0x000000032d2d7819 */ /* 0x000fe400000012ff */
[----:B------:R-:W-:Y:S02]  /*eb00*/  MOV R122, R122 ;  /* 0x0000007a007a7202 */ /* 0x000fe40000000f00 */
[----:B0-----:R-:W-:Y:S02]  /*eb10*/  F2FP.BF16.F32.PACK_AB R32, R173, R176 ;  /* 0x000000b0ad20723e */ /* 0x001fe400000010ff */
[----:B------:R-:W-:Y:S02]  /*eb20*/  F2FP.BF16.F32.PACK_AB R33, R83, R82 ;  /* 0x000000525321723e */ /* 0x000fe400000010ff */
[----:B------:R-:W-:-:S02]  /*eb30*/  F2FP.BF16.F32.PACK_AB R34, R171, R174 ;  /* 0x000000aeab22723e */ /* 0x000fc400000010ff */
[----:B------:R-:W-:Y:S02]  /*eb40*/  F2FP.BF16.F32.PACK_AB R35, R87, R86 ;  /* 0x000000565723723e */ /* 0x000fe400000010ff */
[----:B------:R-:W-:Y:S02]  /*eb50*/  SHF.R.U64 R72, R72, 0x3, RZ ;  /* 0x0000000348487819 */ /* 0x000fe400000012ff */
[----:B------:R-:W-:Y:S01]  /*eb60*/  SHF.R.U64 R68, R68, 0x3, RZ ;  /* 0x0000000344447819 */ /* 0x000fe200000012ff */
[----:B------:R0:W-:Y:S01]  /*eb70*/  STSM.16.M88.4 [R122], R32 ;  /* 0x000000207a007844 */ /* 0x0001e20000000200 */
[----:B------:R-:W-:Y:S02]  /*eb80*/  SHF.R.U64 R64, R64, 0x3, RZ ;  /* 0x0000000340407819 */ /* 0x000fe400000012ff */
[----:B------:R-:W-:Y:S02]  /*eb90*/  SHF.R.U64 R60, R60, 0x3, RZ ;  /* 0x000000033c3c7819 */ /* 0x000fe400000012ff */
[----:B------:R-:W-:-:S02]  /*eba0*/  MOV R126, R126 ;  /* 0x0000007e007e7202 */ /* 0x000fc40000000f00 */
[----:B-1----:R-:W-:Y:S02]  /*ebb0*/  F2FP.BF16.F32.PACK_AB R48, R169, R172 ;  /* 0x000000aca930723e */ /* 0x002fe400000010ff */
[----:B------:R-:W-:Y:S02]  /*ebc0*/  F2FP.BF16.F32.PACK_AB R49, R91, R90 ;  /* 0x0000005a5b31723e */ /* 0x000fe400000010ff */
[----:B------:R-:W-:Y:S02]  /*ebd0*/  F2FP.BF16.F32.PACK_AB R50, R93, R170 ;  /* 0x000000aa5d32723e */ /* 0x000fe400000010ff */
[----:B------:R-:W-:Y:S02]  /*ebe0*/  F2FP.BF16.F32.PACK_AB R51, R95, R94 ;  /* 0x0000005e5f33723e */ /* 0x000fe400000010ff */
[----:B------:R-:W-:Y:S02]  /*ebf0*/  SHF.R.U64 R52, R52, 0x3, RZ ;  /* 0x0000000334347819 */ /* 0x000fe400000012ff */
[----:B------:R-:W-:Y:S01]  /*ec00*/  MOV R130, R130 ;  /* 0x0000008200827202 */ /* 0x000fe20000000f00 */
[----:B------:R-:W-:Y:S01]  /*ec10*/  STSM.16.M88.4 [R126], R48 ;  /* 0x000000307e007844 */ /* 0x000fe20000000200 */
[----:B------:R-:W-:-:S02]  /*ec20*/  F2FP.BF16.F32.PACK_AB R4, R97, R156 ;  /* 0x0000009c6104723e */ /* 0x000fc400000010ff */
[----:B------:R-:W-:Y:S02]  /*ec30*/  F2FP.BF16.F32.PACK_AB R5, R99, R98 ;  /* 0x000000626305723e */ /* 0x000fe400000010ff */
[----:B------:R-:W-:Y:S02]  /*ec40*/  F2FP.BF16.F32.PACK_AB R6, R101, R100 ;  /* 0x000000646506723e */ /* 0x000fe400000010ff */
[----:B------:R-:W-:Y:S02]  /*ec50*/  F2FP.BF16.F32.PACK_AB R7, R103, R102 ;  /* 0x000000666707723e */ /* 0x000fe400000010ff */
[----:B------:R-:W-:Y:S02]  /*ec60*/  MOV R134, R134 ;  /* 0x0000008600867202 */ /* 0x000fe40000000f00 */
[----:B------:R-:W-:Y:S01]  /*ec70*/  LOP3.LUT R142, R45, R36, RZ, 0x3c, !PT ;  /* 0x000000242d8e7212 */ /* 0x000fe200078e3cff */
[----:B------:R1:W-:Y:S01]  /*ec80*/  STSM.16.M88.4 [R130], R4 ;  /* 0x0000000482007844 */ /* 0x0003e20000000200 */
[----:B------:R-:W-:-:S02]  /*ec90*/  MOV R138, R138 ;  /* 0x0000008a008a7202 */ /* 0x000fc40000000f00 */
[----:B------:R-:W-:Y:S01]  /*eca0*/  F2FP.BF16.F32.PACK_AB R8, R113, R112 ;  /* 0x000000707108723e */ /* 0x000fe200000010ff */
[----:B------:R-:W-:Y:S01]  /*ecb0*/  STSM.16.M88.4 [R134], R104 ;  /* 0x0000006886007844 */ /* 0x000fe20000000200 */
[----:B------:R-:W-:Y:S02]  /*ecc0*/  F2FP.BF16.F32.PACK_AB R9, R96, R92 ;  /* 0x0000005c6009723e */ /* 0x000fe400000010ff */
[----:B------:R-:W-:Y:S02]  /*ecd0*/  F2FP.BF16.F32.PACK_AB R10, R117, R116 ;  /* 0x00000074750a723e */ /* 0x000fe400000010ff */
[----:B------:R-:W-:Y:S02]  /*ece0*/  F2FP.BF16.F32.PACK_AB R11, R153, R152 ;  /* 0x00000098990b723e */ /* 0x000fe400000010ff */
        /* <DEDUP_REMOVED lines=8> */
[----:B------:R-:W-:Y:S01]  /*ed70*/  LOP3.LUT R52, R52, R53, RZ, 0x3c, !PT ;  /* 0x0000003534347212 */ /* 0x000fe200078e3cff */
[----:B------:R2:W-:Y:S01]  /*ed80*/  STSM.16.M88.4 [R138], R8 ;  /* 0x000000088a007844 */ /* 0x0005e20000000200 */
[----:B------:R-:W-:-:S02]  /*ed90*/  IADD3 R53, P6, R114, 0xb000, RZ ;  /* 0x0000b00072357810 */ /* 0x000fc40007fde0ff */
[C---:B------:R-:W-:Y:S02]  /*eda0*/  IADD3 R45, P5, R114.reuse, 0xc000, RZ ;  /* 0x0000c000722d7810 */ /* 0x040fe40007fbe0ff */
[C---:B------:R-:W-:Y:S02]  /*edb0*/  IADD3 R41, P4, R114.reuse, 0xd000, RZ ;  /* 0x0000d00072297810 */ /* 0x040fe40007f9e0ff */
[----:B------:R-:W-:Y:S02]  /*edc0*/  IADD3 R37, P3, R114, 0xe000, RZ ;  /* 0x0000e00072257810 */ /* 0x000fe40007f7e0ff */
[----:B------:R-:W-:Y:S02]  /*edd0*/  MOV R142, R142 ;  /* 0x0000008e008e7202 */ /* 0x000fe40000000f00 */
[----:B0-----:R-:W-:Y:S02]  /*ede0*/  F2FP.BF16.F32.PACK_AB R122, R125, R124 ;  /* 0x0000007c7d7a723e */ /* 0x001fe400000010ff */
[----:B------:R-:W-:-:S02]  /*edf0*/  F2FP.BF16.F32.PACK_AB R123, R158, R157 ;  /* 0x0000009d9e7b723e */ /* 0x000fc400000010ff */
[----:B------:R-:W-:Y:S02]  /*ee00*/  MOV R146, R146 ;  /* 0x0000009200927202 */ /* 0x000fe40000000f00 */
[----:B-1----:R-:W-:Y:S01]  /*ee10*/  F2FP.BF16.F32.PACK_AB R130, R133, R132 ;  /* 0x000000848582723e */ /* 0x002fe200000010ff */
[----:B------:R0:W-:Y:S01]  /*ee20*/  STSM.16.M88.4 [R142], R120 ;  /* 0x000000788e007844 */ /* 0x0001e20000000200 */
[----:B------:R-:W-:Y:S02]  /*ee30*/  F2FP.BF16.F32.PACK_AB R131, R162, R161 ;  /* 0x000000a1a283723e */ /* 0x000fe400000010ff */
[----:B--2---:R-:W-:Y:S02]  /*ee40*/  F2FP.BF16.F32.PACK_AB R138, R141, R140 ;  /* 0x0000008c8d8a723e */ /* 0x004fe400000010ff */
[----:B------:R-:W-:Y:S01]  /*ee50*/  F2FP.BF16.F32.PACK_AB R139, R166, R165 ;  /* 0x000000a5a68b723e */ /* 0x000fe200000010ff */
[----:B------:R0:W-:Y:S01]  /*ee60*/  STSM.16.M88.4 [R146], R128 ;  /* 0x0000008092007844 */ /* 0x0001e20000000200 */
[----:B------:R-:W-:-:S02]  /*ee70*/  LOP3.LUT R44, R53, 0x380, RZ, 0xc0, !PT ;  /* 0x00000380352c7812 */ /* 0x000fc400078ec0ff */
[----:B------:R-:W-:Y:S01]  /*ee80*/  LOP3.LUT R40, R45, 0x380, RZ, 0xc0, !PT ;  /* 0x000003802d287812 */ /* 0x000fe200078ec0ff */
[----:B------:R0:W-:Y:S01]  /*ee90*/  STSM.16.M88.4 [R38], R136 ;  /* 0x0000008826007844 */ /* 0x0001e20000000200 */
[----:B------:R-:W-:Y:S02]  /*eea0*/  LOP3.LUT R36, R41, 0x380, RZ, 0xc0, !PT ;  /* 0x0000038029247812 */ /* 0x000fe400078ec0ff */
[----:B------:R-:W-:Y:S02]  /*eeb0*/  LOP3.LUT R20, R37, 0x380, RZ, 0xc0, !PT ;  /* 0x0000038025147812 */ /* 0x000fe400078ec0ff */
[----:B------:R-:W-:Y:S02]  /*eec0*/  LOP3.LUT R21, R114, 0x380, RZ, 0xc0, !PT ;  /* 0x0000038072157812 */ /* 0x000fe400078ec0ff */
[----:B------:R-:W-:Y:S02]  /*eed0*/  F2FP.BF16.F32.PACK_AB R4, R145, R144 ;  /* 0x000000909104723e */ /* 0x000fe400000010ff */
[----:B------:R-:W-:-:S02]  /*eee0*/  F2FP.BF16.F32.PACK_AB R5, R168, R167 ;  /* 0x000000a7a805723e */ /* 0x000fc400000010ff */
[----:B------:R-:W-:Y:S02]  /*eef0*/  F2FP.BF16.F32.PACK_AB R6, R149, R148 ;  /* 0x000000949506723e */ /* 0x000fe400000010ff */
[----:B------:R-:W-:Y:S02]  /*ef00*/  F2FP.BF16.F32.PACK_AB R7, R151, R150 ;  /* 0x000000969707723e */ /* 0x000fe400000010ff */
[----:B------:R-:W-:Y:S02]  /*ef10*/  SHF.R.U64 R44, R44, 0x3, RZ ;  /* 0x000000032c2c7819 */ /* 0x000fe400000012ff */
[----:B------:R-:W-:Y:S01]  /*ef20*/  SHF.R.U64 R40, R40, 0x3, RZ ;  /* 0x0000000328287819 */ /* 0x000fe200000012ff */
[----:B------:R0:W-:Y:S01]  /*ef30*/  STSM.16.M88.4 [R39], R4 ;  /* 0x0000000427007844 */ /* 0x0001e20000000200 */
[----:B------:R-:W-:Y:S02]  /*ef40*/  SHF.R.U64 R36, R36, 0x3, RZ ;  /* 0x0000000324247819 */ /* 0x000fe400000012ff */
[----:B------:R-:W-:-:S02]  /*ef50*/  SHF.R.U64 R20, R20, 0x3, RZ ;  /* 0x0000000314147819 */ /* 0x000fc400000012ff */
        /* <DEDUP_REMOVED lines=11> */
[----:B------:R-:W-:Y:S06]  /*f010*/  BAR.SYNC.DEFER_BLOCKING 0x1, 0x100 ;  /* 0x0044000000007b1d */ /* 0x000fec0000010000 */
[----:B0-----:R-:W-:Y:S05]  /*f020*/  @P0 BRA `(.L_x_5023) ;  /* 0x0000000000b80947 */ /* 0x001fea0003800000 */
[----:B------:R-:W0:Y:S01]  /*f030*/  LDC R8, c[0x0][0xbe8] ;  /* 0x0002fa00ff087b82 */ /* 0x000e220000000800 */
[----:B------:R-:W-:Y:S01]  /*f040*/  VIADD R10, R185, UR40 ;  /* 0x00000028b90a7c36 */ /* 0x000fe20008000000 */
[----:B------:R-:W-:Y:S01]  /*f050*/  ULDC.64 UR8, c[0x0][0xb90] ;  /* 0x0002e40000087ab9 */ /* 0x000fe20000000a00 */
[----:B------:R-:W-:Y:S01]  /*f060*/  ULDC.64 UR10, c[0x0][0xb98] ;  /* 0x0002e600000a7ab9 */ /* 0x000fe20000000a00 */
[----:B------:R-:W-:Y:S01]  /*f070*/  UIMAD UR5, UR12, UR8, URZ ;  /* 0x000000080c0572a4 */ /* 0x000fe2000f8e023f */
[----:B------:R-:W-:Y:S01]  /*f080*/  IMAD.MOV.U32 R4, RZ, RZ, R10 ;  /* 0x000000ffff047224 */ /* 0x000fe200078e000a */
[----:B------:R-:W-:Y:S01]  /*f090*/  UIMAD.WIDE.U32 UR6, UR39, UR8, URZ ;  /* 0x00000008270672a5 */ /* 0x000fe2000f8e003f */
[----:B------:R-:W-:Y:S01]  /*f0a0*/  IMAD.MOV R9, RZ, RZ, -R17 ;  /* 0x000000ffff097224 */ /* 0x000fe200078e0a11 */
[----:B------:R-:W-:Y:S01]  /*f0b0*/  UIMAD UR5, UR39, UR9, UR5 ;  /* 0x00000009270572a4 */ /* 0x000fe2000f8e0205 */
[----:B------:R-:W-:Y:S01]  /*f0c0*/  VIADD R13, R16, UR40 ;  /* 0x00000028100d7c36 */ /* 0x000fe20008000000 */
[----:B------:R-:W-:-:S02]  /*f0d0*/  UIMAD UR8, UR13, UR10, URZ ;  /* 0x0000000a0d0872a4 */ /* 0x000fc4000f8e023f */
[----:B------:R-:W-:Y:S02]  /*f0e0*/  UIADD3 UR7, UR7, UR5, URZ ;  /* 0x0000000507077290 */ /* 0x000fe4000fffe03f */
[----:B------:R-:W-:Y:S02]  /*f0f0*/  UIMAD UR8, UR42, UR11, UR8 ;  /* 0x0000000b2a0872a4 */ /* 0x000fe4000f8e0208 */
[----:B------:R-:W-:Y:S01]  /*f100*/  UIMAD.WIDE.U32 UR6, UR42, UR10, UR6 ;  /* 0x0000000a2a0672a5 */ /* 0x000fe2000f8e0006 */
[----:B------:R-:W-:Y:S01]  /*f110*/  ULDC UR5, c[0x0][0xa88] ;  /* 0x0002a20000057ab9 */ /* 0x000fe20000000800 */
[----:B0-----:R-:W-:-:S13]  /*f120*/  ISETP.NE.AND P0, PT, R8, 0x1, PT ;  /* 0x000000010800780c */ /* 0x001fda0003f05270 */
[----:B------:R-:W0:Y:S08]  /*f130*/  @P0 LDC R5, c[0x0][0xbec] ;  /* 0x0002fb00ff050b82 */ /* 0x000e300000000800 */
[----:B------:R-:W1:Y:S01]  /*f140*/  @P0 LDC R6, c[0x0][0xbf0] ;  /* 0x0002fc00ff060b82 */ /* 0x000e620000000800 */
[----:B0-----:R-:W-:-:S05]  /*f150*/  @P0 IMAD.HI.U32 R5, R10, R5, RZ ;  /* 0x000000050a050227 */ /* 0x001fca00078e00ff */
[----:B-1----:R-:W-:-:S04]  /*f160*/  @P0 SHF.R.U32.HI R4, RZ, R6, R5 ;  /* 0x00000006ff040219 */ /* 0x002fc80000011605 */
[--C-:B------:R-:W-:Y:S01]  /*f170*/  SHF.R.S32.HI R5, RZ, 0x1f, R4.reuse ;  /* 0x0000001fff057819 */ /* 0x100fe20000011404 */
[----:B------:R-:W-:Y:S01]  /*f180*/  IMAD.MOV R7, RZ, RZ, -R4 ;  /* 0x000000ffff077224 */ /* 0x000fe200078e0a04 */
[----:B------:R-:W-:-:S03]  /*f190*/  IADD3 R4, P0, R4, UR6, RZ ;  /* 0x0000000604047c10 */ /* 0x000fc6000ff1e0ff */
[C---:B------:R-:W-:Y:S02]  /*f1a0*/  IMAD R7, R8.reuse, R7, R10 ;  /* 0x0000000708077224 */ /* 0x040fe400078e020a */
[----:B------:R-:W-:Y:S02]  /*f1b0*/  IMAD.U32 R10, RZ, RZ, UR8 ;  /* 0x00000008ff0a7e24 */ /* 0x000fe4000f8e00ff */
[----:B------:R-:W-:Y:S01]  /*f1c0*/  IMAD R8, R8, UR5, RZ ;  /* 0x0000000508087c24 */ /* 0x000fe2000f8e02ff */
[----:B------:R-:W-:Y:S02]  /*f1d0*/  SHF.R.S32.HI R6, RZ, 0x1f, R7 ;  /* 0x0000001fff067819 */ /* 0x000fe40000011407 */
[----:B------:R-:W-:Y:S01]  /*f1e0*/  IADD3.X R5, R5, UR7, R10, P0, !PT ;  /* 0x0000000705057c10 */ /* 0x000fe200087fe40a */
[----:B------:R-:W-:Y:S02]  /*f1f0*/  ULDC.64 UR6, c[0x0][0xb88] ;  /* 0x0002e20000067ab9 */ /* 0x000fe40000000a00 */
[----:B------:R-:W-:-:S02]  /*f200*/  IMAD R6, R6, UR6, RZ ;  /* 0x0000000606067c24 */ /* 0x000fc4000f8e02ff */
[----:B------:R-:W-:-:S04]  /*f210*/  IMAD.WIDE.U32 R4, R7, UR6, R4 ;  /* 0x0000000607047c25 */ /* 0x000fc8000f8e0004 */
[----:B------:R-:W-:Y:S01]  /*f220*/  IMAD R7, R7, UR7, R6 ;  /* 0x0000000707077c24 */ /* 0x000fe2000f8e0206 */
[----:B------:R-:W-:Y:S02]  /*f230*/  ULDC.64 UR6, c[0x0][0xb50] ;  /* 0x0002d40000067ab9 */ /* 0x000fe40000000a00 */
        /* <DEDUP_REMOVED lines=13> */
.L_x_5023:
[----:B------:R-:W1:Y:S01]  /*f310*/  LDC R15, c[0x0][0xbe8] ;  /* 0x0002fa00ff0f7b82 */ /* 0x000e620000000800 */
[----:B------:R-:W-:Y:S01]  /*f320*/  ULDC UR10, c[0x0][0xac8] ;  /* 0x0002b200000a7ab9 */ /* 0x000fe20000000800 */
[----:B------:R-:W-:Y:S01]  /*f330*/  ULDC.64 UR8, c[0x0][0xae8] ;  /* 0x0002ba0000087ab9 */ /* 0x000fe20000000a00 */
[----:B------:R-:W-:Y:S01]  /*f340*/  ISETP.GE.AND P0, PT, R191, UR10, PT ;  /* 0x0000000abf007c0c */ /* 0x000fe2000bf06270 */
[----:B------:R-:W5:Y:S01]  /*f350*/  LD.E.128 R112, desc[UR46][R114.64] ;  /* 0x0000002e72707980 */ /* 0x000f62000c101d00 */
[----:B------:R-:W-:Y:S02]  /*f360*/  ISETP.GE.AND P1, PT, R184, UR10, PT ;  /* 0x0000000ab8007c0c */ /* 0x000fe4000bf26270 */
[----:B0-----:R-:W-:Y:S01]  /*f370*/  SEL R3, RZ, 0xffffffff, P0 ;  /* 0xffffffffff037807 */ /* 0x001fe20000000000 */
[----:B------:R-:W5:Y:S01]  /*f380*/  LD.E.128 R88, desc[UR46][R88.64] ;  /* 0x0000002e58587980 */ /* 0x000f62000c101d00 */
[----:B------:R-:W-:Y:S02]  /*f390*/  ISETP.GE.AND P0, PT, R190, UR10, PT ;  /* 0x0000000abe007c0c */ /* 0x000fe4000bf06270 */
[----:B------:R-:W-:Y:S01]  /*f3a0*/  SEL R0, RZ, 0x1, P1 ;  /* 0x00000001ff007807 */ /* 0x000fe20000800000 */
[----:B------:R-:W-:Y:S01]  /*f3b0*/  IMAD.SHL.U32 R11, R3, 0x2, RZ ;  /* 0x00000002030b7824 */ /* 0x000fe200078e00ff */
[----:B------:R-:W5:Y:S04]  /*f3c0*/  LD.E.128 R84, desc[UR46][R84.64] ;  /* 0x0000002e54547980 */ /* 0x000f68000c101d00 */
[----:B------:R-:W5:Y:S04]  /*f3d0*/  LD.E.128 R80, desc[UR46][R80.64] ;  /* 0x0000002e50507980 */ /* 0x000f68000c101d00 */
[----:B------:R-:W5:Y:S01]  /*f3e0*/  LD.E.128 R76, desc[UR46][R76.64] ;  /* 0x0000002e4c4c7980 */ /* 0x000f62000c101d00 */
[----:B-1----:R-:W-:-:S03]  /*f3f0*/  ISETP.NE.AND P2, PT, R15, 0x1, PT ;  /* 0x000000010f00780c */ /* 0x002fc60003f45270 */
[----:B------:R-:W5:Y:S01]  /*f400*/  LD.E.128 R72, desc[UR46][R72.64] ;  /* 0x0000002e48487980 */ /* 0x000f62000c101d00 */
[----:B------:R-:W-:Y:S02]  /*f410*/  SEL R3, RZ, 0xffffffff, P0 ;  /* 0xffffffffff037807 */ /* 0x000fe40000000000 */
[----:B------:R-:W-:Y:S01]  /*f420*/  LOP3.LUT R0, R11, 0x2, R0, 0xe2, !PT ;  /* 0x000000020b007812 */ /* 0x000fe200078ee200 */
[----:B------:R-:W5:Y:S04]  /*f430*/  LD.E.128 R68, desc[UR46][R68.64] ;  /* 0x0000002e44447980 */ /* 0x000f68000c101d00 */
[----:B------:R-:W5:Y:S02]  /*f440*/  LD.E.128 R64, desc[UR46][R64.64] ;  /* 0x0000002e40407980 */ /* 0x000f64000c101d00 */
[----:B------:R-:W0:Y:S01]  /*f450*/  @P2 LDC R9, c[0x0][0xbec] ;  /* 0x0002fb00ff092b82 */ /* 0x000e220000000800 */
[----:B------:R-:W-:Y:S01]  /*f460*/  IMAD.SHL.U32 R3, R3, 0x4, RZ ;  /* 0x0000000403037824 */ /* 0x000fe200078e00ff */
[----:B------:R-:W-:Y:S01]  /*f470*/  ISETP.GE.AND P0, PT, R189, UR10, PT ;  /* 0x0000000abd007c0c */ /* 0x000fe2000bf06270 */
[----:B------:R-:W5:Y:S04]  /*f480*/  LD.E.128 R60, desc[UR46][R60.64] ;  /* 0x0000002e3c3c7980 */ /* 0x000f68000c101d00 */
[----:B------:R-:W5:Y:S01]  /*f490*/  LD.E.128 R56, desc[UR46][R56.64] ;  /* 0x0000002e38387980 */ /* 0x000f62000c101d00 */
[----:B------:R-:W1:Y:S01]  /*f4a0*/  @P2 LDC R11, c[0x0][0xbf0] ;  /* 0x0002fc00ff0b2b82 */ /* 0x000e620000000800 */
[----:B------:R-:W-:Y:S01]  /*f4b0*/  LOP3.LUT R3, R3, 0x4, R0, 0xe2, !PT ;  /* 0x0000000403037812 */ /* 0x000fe200078ee200 */
[----:B------:R-:W-:Y:S01]  /*f4c0*/  IMAD R0, R210, 0x20, R211 ;  /* 0x00000020d2007824 */ /* 0x000fe200078e02d3 */
[----:B------:R-:W-:Y:S01]  /*f4d0*/  SEL R8, RZ, 0xffffffff, P0 ;  /* 0xffffffffff087807 */ /* 0x000fe20000000000 */
[----:B------:R-:W5:Y:S01]  /*f4e0*/  LD.E.128 R52, desc[UR46][R52.64] ;  /* 0x0000002e34347980 */ /* 0x000f62000c101d00 */
[----:B------:R-:W-:Y:S01]  /*f4f0*/  ISETP.GE.AND P0, PT, R188, UR10, PT ;  /* 0x0000000abc007c0c */ /* 0x000fe2000bf06270 */
[----:B------:R-:W-:Y:S01]  /*f500*/  UIMAD UR5, UR12, UR8, URZ ;  /* 0x000000080c0572a4 */ /* 0x000fe2000f8e023f */
[----:B------:R-:W-:Y:S01]  /*f510*/  VIADD R14, R0, UR40 ;  /* 0x00000028000e7c36 */ /* 0x000fe20008000000 */
[----:B------:R-:W5:Y:S01]  /*f520*/  LD.E.128 R44, desc[UR46][R44.64] ;  /* 0x0000002e2c2c7980 */ /* 0x000f62000c101d00 */
[----:B------:R-:W-:Y:S01]  /*f530*/  SEL R0, RZ, 0xffffffff, P0 ;  /* 0xffffffffff007807 */ /* 0x000fe20000000000 */
[----:B------:R-:W-:Y:S01]  /*f540*/  UIMAD.WIDE.U32 UR6, UR39, UR8, URZ ;  /* 0x00000008270672a5 */ /* 0x000fe2000f8e003f */
[----:B------:R-:W-:Y:S01]  /*f550*/  IMAD.SHL.U32 R8, R8, 0x8, RZ ;  /* 0x0000000808087824 */ /* 0x000fe200078e00ff */
[----:B------:R-:W-:Y:S01]  /*f560*/  UIMAD UR5, UR39, UR9, UR5 ;  /* 0x00000009270572a4 */ /* 0x000fe2000f8e0205 */
[----:B------:R-:W5:Y:S01]  /*f570*/  LD.E.128 R40, desc[UR46][R40.64] ;  /* 0x0000002e28287980 */ /* 0x000f62000c101d00 */
[----:B------:R-:W-:Y:S01]  /*f580*/  IMAD.SHL.U32 R13, R0, 0x10, RZ ;  /* 0x00000010000d7824 */ /* 0x000fe200078e00ff */
[----:B------:R-:W-:Y:S01]  /*f590*/  ULDC.64 UR8, c[0x0][0xaf0] ;  /* 0x0002bc0000087ab9 */ /* 0x000fe20000000a00 */
[----:B0-----:R-:W-:Y:S01]  /*f5a0*/  @P2 IMAD.HI.U32 R0, R14, R9, RZ ;  /* 0x000000090e002227 */ /* 0x001fe200078e00ff */
[----:B------:R-:W-:Y:S01]  /*f5b0*/  UIADD3 UR7, UR7, UR5, URZ ;  /* 0x0000000507077290 */ /* 0x000fe2000fffe03f */
[----:B------:R-:W-:Y:S01]  /*f5c0*/  LOP3.LUT R8, R8, 0x8, R3, 0xe2, !PT ;  /* 0x0000000808087812 */ /* 0x000fe200078ee203 */
[----:B------:R-:W-:Y:S01]  /*f5d0*/  UIMAD UR5, UR13, UR8, URZ ;  /* 0x000000080d0572a4 */ /* 0x000fe2000f8e023f */
[----:B------:R-:W-:Y:S01]  /*f5e0*/  IMAD.MOV.U32 R3, RZ, RZ, R14 ;  /* 0x000000ffff037224 */ /* 0x000fe200078e000e */
[----:B------:R-:W-:Y:S01]  /*f5f0*/  UIMAD.WIDE.U32 UR6, UR42, UR8, UR6 ;  /* 0x000000082a0672a5 */ /* 0x000fe2000f8e0006 */
[----:B------:R-:W5:Y:S01]  /*f600*/  LD.E.128 R36, desc[UR46][R36.64] ;  /* 0x0000002e24247980 */ /* 0x000f62000c101d00 */
[----:B-1----:R-:W-:Y:S01]  /*f610*/  @P2 SHF.R.U32.HI R3, RZ, R11, R0 ;  /* 0x0000000bff032219 */ /* 0x002fe20000011600 */
[----:B------:R-:W-:Y:S01]  /*f620*/  UIMAD UR5, UR42, UR9, UR5 ;  /* 0x000000092a0572a4 */ /* 0x000fe2000f8e0205 */
[----:B------:R-:W-:Y:S01]  /*f630*/  LOP3.LUT R10, R13, 0x10, R8, 0xe2, !PT ;  /* 0x000000100d0a7812 */ /* 0x000fe200078ee208 */
[----:B------:R0:W5:Y:S01]  /*f640*/  LD.E.128 R4, desc[UR46][R20.64] ;  /* 0x0000002e14047980 */ /* 0x000162000c101d00 */
        /* <DEDUP_REMOVED lines=10> */
[----:B------:R-:W-:Y:S01]  /*f6f0*/  @!PT LDS RZ, [RZ] ;  /* 0x00000000fffff984 */ /* 0x000fe20000000800 */
[----:B------:R-:W-:Y:S01]  /*f700*/  @!PT LDS RZ, [RZ] ;  /* 0x00000000fffff984 */ /* 0x000fe20000000800 */
[----:B------:R-:W-:Y:S01]  /*f710*/  @!PT LDS RZ, [RZ] ;  /* 0x00000000fffff984 */ /* 0x000fe20000000800 */
[----:B------:R-:W-:Y:S01]  /*f720*/  @!PT LDS RZ, [RZ] ;  /* 0x00000000fffff984 */ /* 0x000fe20000000800 */
[----:B------:R1:W-:Y:S06]  /*f730*/  MEMBAR.ALL.CTA ;  /* 0x0000000000007992 */ /* 0x0003ec0000008000 */
[----:B-1----:R-:W1:Y:S01]  /*f740*/  FENCE.VIEW.ASYNC.S ;  /* 0x00000000000073c6 */ /* 0x002e620000000000 */
[----:B------:R-:W-:Y:S01]  /*f750*/  IMAD R11, R15, R13, R14 ;  /* 0x0000000d0f0b7224 */ /* 0x000fe200078e020e */
[----:B------:R-:W-:Y:S01]  /*f760*/  ISETP.GE.AND P0, PT, R214, UR10, PT ;  /* 0x0000000ad6007c0c */ /* 0x000fe2000bf06270 */
[----:B------:R-:W-:Y:S01]  /*f770*/  IMAD.U32 R9, RZ, RZ, UR5 ;  /* 0x00000005ff097e24 */ /* 0x000fe2000f8e00ff */
[----:B------:R-:W-:Y:S01]  /*f780*/  ULDC UR8, c[0x0][0xa88] ;  /* 0x0002a20000087ab9 */ /* 0x000fe20000000800 */
[----:B0-----:R-:W-:Y:S01]  /*f790*/  IMAD.SHL.U32 R21, R0, 0x20, RZ ;  /* 0x0000002000157824 */ /* 0x001fe200078e00ff */
[----:B------:R-:W-:Y:S01]  /*f7a0*/  SHF.R.S32.HI R0, RZ, 0x1f, R11 ;  /* 0x0000001fff007819 */ /* 0x000fe2000001140b */
[C---:B------:R-:W-:Y:S01]  /*f7b0*/  IMAD R13, R3.reuse, UR7, R12 ;  /* 0x00000007030d7c24 */ /* 0x040fe2000f8e020c */
[----:B------:R-:W-:Y:S01]  /*f7c0*/  UIADD3 UR5, UR43, 0x28c20, URZ ;  /* 0x00028c202b057890 */ /* 0x000fe2000fffe03f */
[----:B------:R-:W-:Y:S01]  /*f7d0*/  IMAD.WIDE.U32 R8, R3, UR6, R8 ;  /* 0x0000000603087c25 */ /* 0x000fe2000f8e0008 */
[----:B------:R-:W-:Y:S01]  /*f7e0*/  ULDC.64 UR6, c[0x0][0xad8] ;  /* 0x0002b60000067ab9 */ /* 0x000fe20000000a00 */
[----:B------:R-:W-:Y:S01]  /*f7f0*/  SEL R3, RZ, 0x40, P0 ;  /* 0x00000040ff037807 */ /* 0x000fe20000000000 */
[----:B------:R-:W-:Y:S01]  /*f800*/  UPRMT UR5, URZ, 0x654, UR5 ;  /* 0x000006543f057896 */ /* 0x000fe20008000005 */
[----:B------:R-:W-:Y:S01]  /*f810*/  IMAD.IADD R9, R9, 0x1, R13 ;  /* 0x0000000109097824 */ /* 0x000fe200078e020d */
[----:B------:R-:W-:Y:S01]  /*f820*/  ISETP.GE.AND P0, PT, R213, UR10, PT ;  /* 0x0000000ad5007c0c */ /* 0x000fe2000bf06270 */
[----:B------:R-:W-:Y:S01]  /*f830*/  IMAD R0, R0, UR6, RZ ;  /* 0x0000000600007c24 */ /* 0x000fe2000f8e02ff */
[----:B------:R-:W-:Y:S01]  /*f840*/  LOP3.LUT R10, R21, 0x20, R10, 0xe2, !PT ;  /* 0x00000020150a7812 */ /* 0x000fe200078ee20a */
[----:B------:R-:W-:Y:S01]  /*f850*/  VIADD R28, R211, UR40 ;  /* 0x00000028d31c7c36 */ /* 0x000fe20008000000 */
[----:B------:R-:W-:Y:S01]  /*f860*/  BSSY B1, `(.L_x_5024) ;  /* 0x000002f000017945 */ /* 0x000fe20003800000 */
[----:B------:R-:W-:Y:S01]  /*f870*/  IMAD R29, R15, UR8, RZ ;  /* 0x000000080f1d7c24 */ /* 0x000fe2000f8e02ff */
[----:B------:R-:W-:Y:S01]  /*f880*/  LOP3.LUT R3, R10, R3, RZ, 0xfc, !PT ;  /* 0x000000030a037212 */ /* 0x000fe200078efcff */
[C---:B------:R-:W-:Y:S01]  /*f890*/  IMAD R13, R11.reuse, UR7, R0 ;  /* 0x000000070b0d7c24 */ /* 0x040fe2000f8e0200 */
[----:B------:R-:W-:Y:S01]  /*f8a0*/  SEL R0, RZ, 0x80, P0 ;  /* 0x00000080ff007807 */ /* 0x000fe20000000000 */
[----:B------:R-:W-:Y:S01]  /*f8b0*/  IMAD.WIDE.U32 R8, R11, UR6, R8 ;  /* 0x000000060b087c25 */ /* 0x000fe2000f8e0008 */
[----:B------:R-:W-:Y:S01]  /*f8c0*/  ISETP.GE.AND P0, PT, R28, R29, PT ;  /* 0x0000001d1c00720c */ /* 0x000fe20003f06270 */
[----:B------:R-:W-:Y:S01]  /*f8d0*/  ULDC.64 UR6, c[0x0][0xa80] ;  /* 0x0002a00000067ab9 */ /* 0x000fe20000000a00 */
[----:B-1----:R-:W-:Y:S01]  /*f8e0*/  SYNCS.ARRIVE.TRANS64.RED.A1T0 RZ, [UR5], RZ ;  /* 0x000000ffffff79a7 */ /* 0x002fe20008100405 */
[----:B------:R-:W-:Y:S01]  /*f8f0*/  IMAD.IADD R9, R9, 0x1, R13 ;  /* 0x0000000109097824 */ /* 0x000fe200078e020d */
[----:B------:R-:W-:-:S02]  /*f900*/  LEA R26, P1, R8, UR6, 0x1 ;  /* 0x00000006081a7c11 */ /* 0x000fc4000f8208ff */
[----:B------:R-:W-:Y:S02]  /*f910*/  LOP3.LUT R0, R3, R0, RZ, 0xfc, !PT ;  /* 0x0000000003007212 */ /* 0x000fe400078efcff */
        /* <DEDUP_REMOVED lines=35> */
.L_x_5025:
[----:B------:R-:W-:Y:S05]  /*fb50*/  BSYNC B1 ;  /* 0x0000000000017941 */ /* 0x000fea0003800000 */
.L_x_5024:
[----:B---3-5:R-:W-:Y:S01]  /*fb60*/  VIADD R4, R28, 0x20 ;  /* 0x000000201c047836 */ /* 0x028fe20000000000 */
        /* <DEDUP_REMOVED lines=20> */
[-C--:B------:R-:W-:Y:S02]  /*fcb0*/  @!P2 LEA.HI.X R13, R189, R7.reuse, R221, 0x1, P5 ;  /* 0x00000007bd0da211 */ /* 0x080fe400028f0cdd */
[CC--:B------:R-:W-:Y:S02]  /*fcc0*/  @!P0 LEA R14, P3, R187.reuse, R6.reuse, 0x1 ;  /* 0x00000006bb0e8211 */ /* 0x0c0fe400078608ff */
[-C--:B0-----:R-:W-:Y:S01]  /*fcd0*/  @!P1 LEA R4, P6, R188, R6.reuse, 0x1 ;  /* 0x00000006bc049211 */ /* 0x081fe200078c08ff */
[----:B------:R4:W-:Y:S01]  /*fce0*/  @!P2 ST.E.128 desc[UR46][R12.64], R64 ;  /* 0x000000400c00a985 */ /* 0x0009e2000c101d2e */
[----:B------:R-:W-:Y:S02]  /*fcf0*/  @P4 LEA R20, P5, R214, R6, 0x1 ;  /* 0x00000006d6144211 */ /* 0x000fe400078a08ff */
[-C--:B------:R-:W-:Y:S02]  /*fd00*/  @!P1 LEA.HI.X R5, R188, R7.reuse, R220, 0x1, P6 ;  /* 0x00000007bc059211 */ /* 0x080fe400030f0cdc */
[----:B------:R-:W-:-:S02]  /*fd10*/  @!P0 LEA.HI.X R15, R187, R7, R219, 0x1, P3 ;  /* 0x00000007bb0f8211 */ /* 0x000fc400018f0cdb */
        /* <DEDUP_REMOVED lines=10> */
.L_x_5022:
[----:B------:R-:W0:Y:S01]  /*fdc0*/  LDC R10, c[0x0][0xbe8] ;  /* 0x0002fa00ff0a7b82 */ /* 0x000e220000000800 */
[----:B------:R-:W-:Y:S01]  /*fdd0*/  ISETP.GE.AND P2, PT, R216, 0x40, PT ;  /* 0x00000040d800780c */ /* 0x000fe20003f46270 */
[----:B------:R-:W-:Y:S01]  /*fde0*/  ULDC UR12, c[0x0][0xac8] ;  /* 0x0002b200000c7ab9 */ /* 0x000fe20000000800 */
[----:B------:R-:W-:Y:S01]  /*fdf0*/  IMAD R0, R210, 0x20, R211 ;  /* 0x00000020d2007824 */ /* 0x000fe200078e02d3 */
[----:B------:R-:W-:Y:S01]  /*fe00*/  ISETP.GE.AND P4, PT, R184, UR12, PT ;  /* 0x0000000cb8007c0c */ /* 0x000fe2000bf86270 */
[----:B------:R-:W-:Y:S01]  /*fe10*/  USHF.R.S32.HI UR8, URZ, 0x1f, UR39 ;  /* 0x0000001f3f087899 */ /* 0x000fe20008011427 */
[----:B------:R-:W-:Y:S01]  /*fe20*/  ISETP.GE.AND P3, PT, R191, UR12, PT ;  /* 0x0000000cbf007c0c */ /* 0x000fe2000bf66270 */
[----:B------:R-:W-:Y:S01]  /*fe30*/  USHF.R.S32.HI UR9, URZ, 0x1f, UR42 ;  /* 0x0000001f3f097899 */ /* 0x000fe2000801142a */
[----:B------:R-:W-:Y:S01]  /*fe40*/  BSSY B1, `(.L_x_5027) ;  /* 0x0000031000017945 */ /* 0x000fe20003800000 */
[----:B------:R-:W-:Y:S01]  /*fe50*/  ISETP.GE.AND P1, PT, R190, UR12, PT ;  /* 0x0000000cbe007c0c */ /* 0x000fe2000bf26270 */
[----:B------:R-:W-:Y:S01]  /*fe60*/  VIADD R8, R0, UR40 ;  /* 0x0000002800087c36 */ /* 0x000fe20008000000 */
[----:B------:R-:W-:-:S02]  /*fe70*/  SEL R12, RZ, 0x1, P4 ;  /* 0x00000001ff0c7807 */ /* 0x000fc40002000000 */
[----:B------:R-:W-:Y:S02]  /*fe80*/  SEL R13, RZ, 0xffffffff, P3 ;  /* 0xffffffffff0d7807 */ /* 0x000fe40001800000 */
        /* <DEDUP_REMOVED lines=14> */
[----:B------:R-:W-:Y:S01]  /*ff70*/  IMAD.MOV.U32 R4, RZ, RZ, R6 ;  /* 0x000000ffff047224 */ /* 0x000fe200078e0006 */
[----:B------:R-:W-:Y:S02]  /*ff80*/  UIMAD UR5, UR8, UR10, URZ ;  /* 0x0000000a080572a4 */ /* 0x000fe4000f8e023f */
[----:B------:R-:W-:Y:S02]  /*ff90*/  UIMAD.WIDE.U32 UR6, UR39, UR10, URZ ;  /* 0x0000000a270672a5 */ /* 0x000fe4000f8e003f */
[----:B------:R-:W-:-:S03]  /*ffa0*/  UIMAD UR5, UR39, UR11, UR5 ;  /* 0x0000000b270572a4 */ /* 0x000fc6000f8e0205 */
[----:B------:R-:W-:Y:S01]  /*ffb0*/  ULDC.64 UR10, c[0x0][0xb98] ;  /* 0x0002e600000a7ab9 */ /* 0x000fe20000000a00 */
[----:B------:R-:W-:Y:S02]  /*ffc0*/  UIADD3 UR7, UR7, UR5, URZ ;  /* 0x0000000507077290 */ /* 0x000fe4000fffe03f */
[----:B------:R-:W2:Y:S01]  /*ffd0*/  @P2 LDC R3, c[0x0][0xbec] ;  /* 0x0002fb00ff032b82 */ /* 0x000ea20000000800 */
[----:B------:R-:W-:Y:S02]  /*ffe0*/  UIMAD UR5, UR9, UR10, URZ ;  /* 0x0000000a090572a4 */ /* 0x000fe4000f8e023f */
[----:B------:R-:W-:Y:S02]  /*fff0*/  UIMAD.WIDE.U32 UR6, UR42, UR10, UR6 ;  /* 0x0000000a2a0672a5 */ /* 0x000fe4000f8e0006 */
[----:B------:R-:W-:-:S03]  /*10000*/  UIMAD UR5, UR42, UR11, UR5 ;  /* 0x0000000b2a0572a4 */ /* 0x000fc6000f8e0205 */
[----:B------:R-:W3:Y:S01]  /*10010*/  @P2 LDC R7, c[0x0][0xbf0] ;  /* 0x0002fc00ff072b82 */ /* 0x000ee20000000800 */
        /* <DEDUP_REMOVED lines=19> */
.L_x_5028:
[----:B------:R-:W-:Y:S05]  /*10150*/  BSYNC B1 ;  /* 0x0000000000017941 */ /* 0x000fea0003800000 */
.L_x_5027:
[----:B------:R-:W-:Y:S01]  /*10160*/  SEL R0, RZ, 0xffffffff, P1 ;  /* 0xffffffffff007807 */ /* 0x000fe20000800000 */
[----:B------:R-:W-:Y:S01]  /*10170*/  ULDC.64 UR10, c[0x0][0xae8] ;  /* 0x0002ba00000a7ab9 */ /* 0x000fe20000000a00 */
[----:B------:R-:W-:Y:S01]  /*10180*/  IMAD.SHL.U32 R13, R13, 0x2, RZ ;  /* 0x000000020d0d7824 */ /* 0x000fe200078e00ff */
[----:B------:R-:W-:Y:S01]  /*10190*/  UIMAD UR5, UR8, UR10, URZ ;  /* 0x0000000a080572a4 */ /* 0x000fe2000f8e023f */
[----:B------:R-:W-:Y:S01]  /*101a0*/  ISETP.GE.AND P1, PT, R189, UR12, PT ;  /* 0x0000000cbd007c0c */ /* 0x000fe2000bf26270 */
[----:B------:R-:W-:Y:S01]  /*101b0*/  IMAD.SHL.U32 R5, R0, 0x4, RZ ;  /* 0x0000000400057824 */ /* 0x000fe200078e00ff */
[----:B------:R-:W-:Y:S01]  /*101c0*/  UIMAD.WIDE.U32 UR6, UR39, UR10, URZ ;  /* 0x0000000a270672a5 */ /* 0x000fe2000f8e003f */
[----:B0-----:R-:W-:Y:S01]  /*101d0*/  @P0 IMAD.HI.U32 R0, R8, R9, RZ ;  /* 0x0000000908000227 */ /* 0x001fe200078e00ff */
[----:B------:R-:W-:Y:S01]  /*101e0*/  UIMAD UR5, UR39, UR11, UR5 ;  /* 0x0000000b270572a4 */ /* 0x000fe2000f8e0205 */
[----:B------:R-:W-:Y:S01]  /*101f0*/  LOP3.LUT R12, R13, 0x2, R12, 0xe2, !PT ;  /* 0x000000020d0c7812 */ /* 0x000fe200078ee20c */
[----:B------:R-:W-:Y:S01]  /*10200*/  BSSY B1, `(.L_x_5029) ;  /* 0x0000055000017945 */ /* 0x000fe20003800000 */
[----:B--2---:R-:W-:Y:S01]  /*10210*/  IMAD.MOV.U32 R3, RZ, RZ, R8 ;  /* 0x000000ffff037224 */ /* 0x004fe200078e0008 */
[----:B-1----:R-:W-:Y:S01]  /*10220*/  @P0 SHF.R.U32.HI R3, RZ, R11, R0 ;  /* 0x0000000bff030219 */ /* 0x002fe20000011600 */
[----:B------:R-:W-:Y:S01]  /*10230*/  ULDC.64 UR10, c[0x0][0xaf0] ;  /* 0x0002bc00000a7ab9 */ /* 0x000fe20000000a00 */
[----:B------:R-:W-:Y:S01]  /*10240*/  SEL R0, RZ, 0xffffffff, P1 ;  /* 0xffffffffff007807 */ /* 0x000fe20000800000 */
[----:B------:R-:W-:Y:S01]  /*10250*/  UIADD3 UR7, UR7, UR5, URZ ;  /* 0x0000000507077290 */ /* 0x000fe2000fffe03f */
[----:B------:R-:W-:Y:S01]  /*10260*/  LOP3.LUT R12, R5, 0x4, R12, 0xe2, !PT ;  /* 0x00000004050c7812 */ /* 0x000fe200078ee20c */
[----:B------:R-:W-:Y:S01]  /*10270*/  UIMAD UR5, UR9, UR10, URZ ;  /* 0x0000000a090572a4 */ /* 0x000fe2000f8e023f */
[----:B------:R-:W-:Y:S01]  /*10280*/  ISETP.GE.AND P1, PT, R188, UR12, PT ;  /* 0x0000000cbc007c0c */ /* 0x000fe2000bf26270 */
[----:B------:R-:W-:Y:S01]  /*10290*/  UIMAD.WIDE.U32 UR6, UR42, UR10, UR6 ;  /* 0x0000000a2a0672a5 */ /* 0x000fe2000f8e0006 */
[----:B------:R-:W-:Y:S01]  /*102a0*/  IMAD.SHL.U32 R5, R0, 0x8, RZ ;  /* 0x0000000800057824 */ /* 0x000fe200078e00ff */
[----:B------:R-:W-:Y:S01]  /*102b0*/  UIMAD UR5, UR42, UR11, UR5 ;  /* 0x0000000b2a0572a4 */ /* 0x000fe2000f8e0205 */
[--C-:B------:R-:W-:Y:S01]  /*102c0*/  SHF.R.S32.HI R0, RZ, 0x1f, R3.reuse ;  /* 0x0000001fff007819 */ /* 0x100fe20000011403 */
[----:B------:R-:W-:Y:S01]  /*102d0*/  IMAD.MOV R7, RZ, RZ, -R3 ;  /* 0x000000ffff077224 */ /* 0x000fe200078e0a03 */
[----:B------:R-:W-:Y:S01]  /*102e0*/  ISETP.GE.AND P0, PT, R187, UR12, PT ;  /* 0x0000000cbb007c0c */ /* 0x000fe2000bf06270 */
[----:B------:R-:W-:Y:S01]  /*102f0*/  UIADD3 UR5, UR7, UR5, URZ ;  /* 0x0000000507057290 */ /* 0x000fe2000fffe03f */
[----:B------:R-:W-:Y:S01]  /*10300*/  LOP3.LUT R12, R5, 0x8, R12, 0xe2, !PT ;  /* 0x00000008050c7812 */ /* 0x000fe200078ee20c */
[----:B------:R-:W-:Y:S01]  /*10310*/  IMAD.U32 R4, RZ, RZ, UR6 ;  /* 0x00000006ff047e24 */ /* 0x000fe2000f8e00ff */
[----:B------:R-:W-:Y:S01]  /*10320*/  SEL R6, RZ, 0xffffffff, P1 ;  /* 0xffffffffff067807 */ /* 0x000fe20000800000 */
[----:B------:R-:W-:Y:S01]  /*10330*/  IMAD.U32 R5, RZ, RZ, UR7 ;  /* 0x00000007ff057e24 */ /* 0x000fe2000f8e00ff */
[----:B------:R-:W-:Y:S01]  /*10340*/  ULDC.64 UR6, c[0x0][0xae0] ;  /* 0x0002b80000067ab9 */ /* 0x000fe20000000a00 */
[----:B------:R-:W-:Y:S01]  /*10350*/  IMAD R7, R10, R7, R8 ;  /* 0x000000070a077224 */ /* 0x000fe200078e0208 */
[----:B------:R-:W-:Y:S01]  /*10360*/  SEL R8, RZ, 0xffffffff, P0 ;  /* 0xffffffffff087807 */ /* 0x000fe20000000000 */
[----:B------:R-:W-:Y:S01]  /*10370*/  IMAD R0, R0, UR6, RZ ;  /* 0x0000000600007c24 */ /* 0x000fe2000f8e02ff */
[----:B------:R-:W-:Y:S01]  /*10380*/  ISETP.GE.AND P0, PT, R214, UR12, PT ;  /* 0x0000000cd6007c0c */ /* 0x000fe2000bf06270 */
[----:B------:R-:W-:Y:S01]  /*10390*/  IMAD.U32 R5, RZ, RZ, UR5 ;  /* 0x00000005ff057e24 */ /* 0x000fe2000f8e00ff */
[----:B------:R-:W-:Y:S01]  /*103a0*/  ULDC UR5, c[0x0][0xa88] ;  /* 0x0002a20000057ab9 */ /* 0x000fe20000000800 */
[----:B------:R-:W-:Y:S01]  /*103b0*/  IMAD.SHL.U32 R11, R6, 0x10, RZ ;  /* 0x00000010060b7824 */ /* 0x000fe200078e00ff */
[----:B------:R-:W-:Y:S01]  /*103c0*/  ISETP.GE.AND P2, PT, R213, UR12, PT ;  /* 0x0000000cd5007c0c */ /* 0x000fe2000bf46270 */
[C---:B------:R-:W-:Y:S01]  /*103d0*/  IMAD R9, R3.reuse, UR7, R0 ;  /* 0x0000000703097c24 */ /* 0x040fe2000f8e0200 */
[----:B------:R-:W-:Y:S01]  /*103e0*/  SHF.R.S32.HI R0, RZ, 0x1f, R7 ;  /* 0x0000001fff007819 */ /* 0x000fe20000011407 */
[----:B------:R-:W-:Y:S01]  /*103f0*/  IMAD.WIDE.U32 R4, R3, UR6, R4 ;  /* 0x0000000603047c25 */ /* 0x000fe2000f8e0004 */
[----:B------:R-:W-:Y:S01]  /*10400*/  ULDC.64 UR6, c[0x0][0xad8] ;  /* 0x0002b60000067ab9 */ /* 0x000fe20000000a00 */
[----:B------:R-:W-:-:S02]  /*10410*/  LOP3.LUT R12, R11, 0x10, R12, 0xe2, !PT ;  /* 0x000000100b0c7812 */ /* 0x000fc400078ee20c */
[----:B------:R-:W-:Y:S02]  /*10420*/  IMAD.SHL.U32 R3, R8, 0x20, RZ ;  /* 0x0000002008037824 */ /* 0x000fe400078e00ff */
[----:B------:R-:W-:Y:S02]  /*10430*/  IMAD R0, R0, UR6, RZ ;  /* 0x0000000600007c24 */ /* 0x000fe4000f8e02ff */
[----:B------:R-:W-:Y:S01]  /*10440*/  IMAD.IADD R5, R5, 0x1, R9 ;  /* 0x0000000105057824 */ /* 0x000fe200078e0209 */
[----:B------:R-:W-:Y:S01]  /*10450*/  LOP3.LUT R12, R3, 0x20, R12, 0xe2, !PT ;  /* 0x00000020030c7812 */ /* 0x000fe200078ee20c */
[----:B------:R-:W-:Y:S02]  /*10460*/  VIADD R26, R211, UR40 ;  /* 0x00000028d31a7c36 */ /* 0x000fe40008000000 */
[----:B------:R-:W-:Y:S02]  /*10470*/  IMAD R25, R10, UR5, RZ ;  /* 0x000000050a197c24 */ /* 0x000fe4000f8e02ff */
[C---:B------:R-:W-:Y:S01]  /*10480*/  IMAD R3, R7.reuse, UR7, R0 ;  /* 0x0000000707037c24 */ /* 0x040fe2000f8e0200 */
[----:B------:R-:W-:Y:S01]  /*10490*/  SEL R0, RZ, 0x80, P2 ;  /* 0x00000080ff007807 */ /* 0x000fe20001000000 */
[----:B------:R-:W-:Y:S01]  /*104a0*/  IMAD.WIDE.U32 R4, R7, UR6, R4 ;  /* 0x0000000607047c25 */ /* 0x000fe2000f8e0004 */
[----:B------:R-:W-:Y:S01]  /*104b0*/  SEL R7, RZ, 0x40, P0 ;  /* 0x00000040ff077807 */ /* 0x000fe20000000000 */
[----:B------:R-:W-:Y:S01]  /*104c0*/  ULDC.64 UR6, c[0x0][0xa80] ;  /* 0x0002a00000067ab9 */ /* 0x000fe20000000a00 */
[----:B------:R-:W-:Y:S01]  /*104d0*/  ISETP.GE.AND P0, PT, R26, R25, PT ;  /* 0x000000191a00720c */ /* 0x000fe20003f06270 */
[----:B------:R-:W-:Y:S01]  /*104e0*/  IMAD.IADD R3, R5, 0x1, R3 ;  /* 0x0000000105037824 */ /* 0x000fe200078e0203 */
[----:B------:R-:W-:-:S02]  /*104f0*/  LEA R20, P1, R4, UR6, 0x1 ;  /* 0x0000000604147c11 */ /* 0x000fc4000f8208ff */
[----:B------:R-:W-:Y:S02]  /*10500*/  LOP3.LUT R21, R12, R7, RZ, 0xfc, !PT ;  /* 0x000000070c157212 */ /* 0x000fe400078efcff */
[----:B------:R-:W-:Y:S01]  /*10510*/  LEA.HI.X R3, R4, UR7, R3, 0x1, P1 ;  /* 0x0000000704037c11 */ /* 0x000fe200088f0c03 */
[----:B------:R0:W1:Y:S01]  /*10520*/  SHFL.IDX PT, R6, R20, RZ, 0x181f ;  /* 0x00181fff14067589 */ /* 0x00006200000e0000 */
[----:B------:R-:W-:-:S03]  /*10530*/  LOP3.LUT R24, R21, R0, RZ, 0xfc, !PT ;  /* 0x0000000015187212 */ /* 0x000fc600078efcff */
        /* <DEDUP_REMOVED lines=33> */
.L_x_5030:
[----:B------:R-:W-:Y:S05]  /*10750*/  BSYNC B1 ;  /* 0x0000000000017941 */ /* 0x000fea0003800000 */
.L_x_5029:
        /* <DEDUP_REMOVED lines=26> */
[-C--:B0-----:R-:W-:Y:S02]  /*10900*/  @P1 LEA R20, P4, R214, R6.reuse, 0x1 ;  /* 0x00000006d6141211 */ /* 0x081fe400078808ff */
        /* <DEDUP_REMOVED lines=9> */
.L_x_5026:
[----:B------:R-:W-:Y:S05]  /*109a0*/  BSYNC B0 ;  /* 0x0000000000007941 */ /* 0x000fea0003800000 */
.L_x_5021:
[----:B------:R-:W-:Y:S02]  /*109b0*/  ULDC UR5, c[0x0][0xc38] ;  /* 0x00030e0000057ab9 */ /* 0x000fe40000000800 */
[----:B------:R-:W-:-:S06]  /*109c0*/  UISETP.GE.AND UP0, UPT, UR4, UR5, UPT ;  /* 0x000000050400728c */ /* 0x000fcc000bf06270 */
[----:B------:R-:W-:-:S13]  /*109d0*/  PLOP3.LUT P0, PT, PT, PT, UP0, 0x80, 0x0 ;  /* 0x000000000000781c */ /* 0x000fda0003f0f008 */
[----:B------:R-:W-:Y:S05]  /*109e0*/  @!P0 BRA `(.L_x_5031) ;  /* 0xffffff0400848947 */ /* 0x000fea000383ffff */
[----:B------:R-:W-:Y:S05]  /*109f0*/  EXIT ;  /* 0x000000000000794d */ /* 0x000fea0003800000 */
.L_x_4925:
[----:B------:R-:W-:-:S08]  /*10a00*/  NOP ;  /* 0x0000000000007918 */ /* 0x000fd00000000000 */
[----:B------:R-:W0:-:S00]  /*10a10*/  USETMAXREG.DEALLOC.CTAPOOL 0x18 ;  /* 0x00000018000079c8 */ /* 0x000e0000080e0500 */
        /* <DEDUP_REMOVED lines=12> */
[----:B------:R1:W-:Y:S07]  /*10ae0*/  STL [R1], R2 ;  /* 0x0000000201007387 */ /* 0x0003ee0000100800 */
[----:B------:R-:W-:Y:S05]  /*10af0*/  @P0 BRA `(.L_x_5032) ;  /* 0x0000005000d80947 */ /* 0x000fea0003800000 */
[----:B------:R-:W0:Y:S01]  /*10b00*/  S2UR UR5, SR_CgaCtaId ;  /* 0x00000000000579c3 */ /* 0x000e220000008800 */
[C---:B-1----:R-:W-:Y:S01]  /*10b10*/  IMAD.SHL.U32 R2, R0.reuse, 0x8, RZ ;  /* 0x0000000800027824 */ /* 0x042fe200078e00ff */
[----:B------:R-:W-:Y:S01]  /*10b20*/  LOP3.LUT R5, R0, 0x7f, RZ, 0xc0, !PT ;  /* 0x0000007f00057812 */ /* 0x000fe200078ec0ff */
[----:B------:R-:W-:Y:S01]  /*10b30*/  UMOV UR4, 0x400 ;  /* 0x0000040000047882 */ /* 0x000fe20000000000 */
[----:B------:R-:W-:Y:S01]  /*10b40*/  IMAD.MOV.U32 R18, RZ, RZ, RZ ;  /* 0x000000ffff127224 */ /* 0x000fe200078e00ff */
[----:B------:R-:W-:Y:S01]  /*10b50*/  ULDC UR42, c[0x0][0xc] ;  /* 0x00000300002a7ab9 */ /* 0x000fe20000000800 */
[----:B------:R-:W-:Y:S01]  /*10b60*/  LOP3.LUT R3, R2, 0x1f8, RZ, 0xc0, !PT ;  /* 0x000001f802037812 */ /* 0x000fe200078ec0ff */
[----:B------:R-:W-:Y:S01]  /*10b70*/  IMAD.U32 R2, RZ, RZ, UR6 ;  /* 0x00000006ff027e24 */ /* 0x000fe2000f8e00ff */
[----:B------:R-:W-:Y:S02]  /*10b80*/  ULDC.64 UR44, c[0x0][0x198] ;  /* 0x00006600002c7ab9 */ /* 0x000fe40000000a00 */
[----:B------:R-:W-:Y:S01]  /*10b90*/  LOP3.LUT R4, R3, 0x38, R0, 0x78, !PT ;  /* 0x0000003803047812 */ /* 0x000fe200078e7800 */
[----:B------:R-:W-:Y:S01]  /*10ba0*/  IMAD.SHL.U32 R3, R5, 0x8, RZ ;  /* 0x0000000805037824 */ /* 0x000fe200078e00ff */
[----:B------:R-:W-:-:S04]  /*10bb0*/  SHF.R.U32.HI R5, RZ, 0x3, R5 ;  /* 0x00000003ff057819 */ /* 0x000fc80000011605 */
[----:B------:R-:W-:Y:S01]  /*10bc0*/  LOP3.LUT R4, R4, 0x200, R3, 0xf8, !PT ;  /* 0x0000020004047812 */ /* 0x000fe200078ef803 */
[----:B------:R-:W-:-:S05]  /*10bd0*/  IMAD.SHL.U32 R3, R0, 0x10, RZ ;  /* 0x0000001000037824 */ /* 0x000fca00078e00ff */
[----:B------:R-:W-:Y:S01]  /*10be0*/  LOP3.LUT R0, R5, 0x70, R3, 0xf8, !PT ;  /* 0x0000007005007812 */ /* 0x000fe200078ef803 */
[----:B------:R-:W-:Y:S01]  /*10bf0*/  IMAD.MOV.U32 R0, RZ, RZ, 0x1 ;  /* 0x00000001ff007424 */ /* 0x000fe200078e00ff */
[----:B0-----:R-:W-:-:S06]  /*10c00*/  ULEA UR4, UR5, UR4, 0x18 ;  /* 0x0000000405047291 */ /* 0x001fcc000f8ec03f */
[----:B------:R-:W-:-:S04]  /*10c10*/  IMAD.U32 R17, RZ, RZ, UR4 ;  /* 0x00000004ff117e24 */ /* 0x000fc8000f8e00ff */
[----:B------:R-:W-:-:S05]  /*10c20*/  IMAD R3, R4, 0x2, R17 ;  /* 0x0000000204037824 */ /* 0x000fca00078e0211 */
[----:B------:R0:W-:Y:S04]  /*10c30*/  STL [R1+0x1c], R3 ;  /* 0x00001c0301007387 */ /* 0x0001e80000100800 */
[----:B------:R0:W-:Y:S04]  /*10c40*/  STL [R1+0x10], R2 ;  /* 0x0000100201007387 */ /* 0x0001e80000100800 */
[----:B------:R0:W-:Y:S04]  /*10c50*/  STL [R1+0x18], RZ ;  /* 0x000018ff01007387 */ /* 0x0001e80000100800 */
[----:B------:R0:W-:Y:S02]  /*10c60*/  STL [R1], R0 ;  /* 0x0000000001007387 */ /* 0x0001e40000100800 */
.L_x_5144:
[----:B0-2---:R-:W2:Y:S01]  /*10c70*/  LDL R0, [R1+0x10] ;  /* 0x0000100001007983 */ /* 0x005ea20000100800 */
        /* <DEDUP_REMOVED lines=13> */
[----:B-1----:R-:W-:Y:S05]  /*10d50*/  @!P0 BRA `(.L_x_5033) ;  /* 0x0000000000208947 */ /* 0x002fea0003800000 */
        /* <DEDUP_REMOVED lines=8> */
.L_x_5033:
[----:B------:R-:W-:Y:S01]  /*10de0*/  ULDC UR9, c[0x0][0xc54] ;  /* 0x0003150000097ab9 */ /* 0x000fe20000000800 */
[----:B------:R-:W-:Y:S01]  /*10df0*/  UMOV UR6, UR8 ;  /* 0x0000000800067c82 */ /* 0x000fe20008000000 */
[----:B------:R-:W-:-:S11]  /*10e00*/  UISETP.NE.AND UP0, UPT, UR9, 0x1, UPT ;  /* 0x000000010900788c */ /* 0x000fd6000bf05270 */
[----:B------:R-:W-:Y:S02]  /*10e10*/  @UP0 ULDC.64 UR10, c[0x0][0xc58] ;  /* 0x00031600000a0ab9 */ /* 0x000fe40000000a00 */
[----:B------:R-:W-:-:S04]  /*10e20*/  UIMAD.WIDE.U32 UR4, UR8, UR10, URZ ;  /* 0x0000000a080472a5 */ /* 0x000fc8000f8e003f */
[----:B------:R-:W-:-:S04]  /*10e30*/  @UP0 USHF.R.U32.HI UR6, URZ, UR11, UR5 ;  /* 0x0000000b3f060299 */ /* 0x000fc80008011605 */
[----:B------:R-:W-:-:S12]  /*10e40*/  UIMAD UR4, UR6, UR9, URZ ;  /* 0x00000009060472a4 */ /* 0x000fd8000f8e023f */
.L_x_5034:
        /* <DEDUP_REMOVED lines=48> */
.L_x_5036:
[----:B------:R-:W-:-:S11]  /*11150*/  UISETP.NE.AND UP0, UPT, UR5, 0x1, UPT ;  /* 0x000000010500788c */ /* 0x000fd6000bf05270 */
[----:B------:R-:W-:Y:S02]  /*11160*/  @UP0 ULDC.64 UR12, c[0x0][0x9e8] ;  /* 0x00027a00000c0ab9 */ /* 0x000fe40000000a00 */
[----:B------:R-:W-:-:S04]  /*11170*/  UIMAD.WIDE.U32 UR8, UR10, UR12, URZ ;  /* 0x0000000c0a0872a5 */ /* 0x000fc8000f8e003f */
[----:B------:R-:W-:-:S12]  /*11180*/  @UP0 USHF.R.U32.HI UR10, URZ, UR13, UR9 ;  /* 0x0000000d3f0a0299 */ /* 0x000fd80008011609 */
.L_x_5037:
[----:B------:R-:W-:-:S04]  /*11190*/  UIMAD UR10, UR10, UR5, UR5 ;  /* 0x000000050a0a72a4 */ /* 0x000fc8000f8e0205 */
[----:B------:R-:W-:-:S04]  /*111a0*/  UISETP.LT.AND UP0, UPT, UR4, UR10, UPT ;  /* 0x0000000a0400728c */ /* 0x000fc8000bf01270 */
[----:B------:R-:W-:-:S12]  /*111b0*/  USEL UR4, UR4, UR10, UP0 ;  /* 0x0000000a04047287 */ /* 0x000fd80008000000 */
.L_x_5035:
[----:B------:R-:W-:Y:S02]  /*111c0*/  UIMAD UR12, UR15, UR7, 0x3f ;  /* 0x0000003f0f0c74a4 */ /* 0x000fe4000f8e0207 */
[----:B------:R-:W-:Y:S02]  /*111d0*/  UIADD3 UR4, UR4, 0x3f, URZ ;  /* 0x0000003f04047890 */ /* 0x000fe4000fffe03f */
[----:B------:R-:W-:Y:S02]  /*111e0*/  USHF.R.S32.HI UR13, URZ, 0x1f, UR12 ;  /* 0x0000001f3f0d7899 */ /* 0x000fe4000801140c */
[----:B------:R-:W-:Y:S01]  /*111f0*/  USHF.R.S32.HI UR10, URZ, 0x1f, UR4 ;  /* 0x0000001f3f0a7899 */ /* 0x000fe20008011404 */
[----:B------:R-:W-:Y:S01]  /*11200*/  @UP2 ULDC UR8, c[0x0][0x44c] ;  /* 0x0001130000082ab9 */ /* 0x000fe20000000800 */
[----:B------:R-:W-:Y:S02]  /*11210*/  ULEA.HI UR13, UR13, UR12, URZ, 0x6 ;  /* 0x0000000c0d0d7291 */ /* 0x000fe4000f8f303f */
[----:B------:R-:W-:-:S02]  /*11220*/  UIMAD.WIDE.U32 UR8, UR40, UR8, URZ ;  /* 0x00000008280872a5 */ /* 0x000fc4000f8e003f */
[----:B------:R-:W-:Y:S01]  /*11230*/  ULEA.HI UR10, UR10, UR4, URZ, 0x6 ;  /* 0x000000040a0a7291 */ /* 0x000fe2000f8f303f */
[----:B------:R-:W-:Y:S01]  /*11240*/  @UP2 ULDC UR14, c[0x0][0x450] ;  /* 0x00011400000e2ab9 */ /* 0x000fe20000000800 */
[----:B------:R-:W-:Y:S01]  /*11250*/  UMOV UR11, UR40 ;  /* 0x00000028000b7c82 */ /* 0x000fe20008000000 */
[----:B------:R-:W-:Y:S02]  /*11260*/  UIMAD UR4, UR15, UR7, -UR6 ;  /* 0x000000070f0472a4 */ /* 0x000fe4000f8e0a06 */
[----:B------:R-:W-:Y:S02]  /*11270*/  USHF.R.S32.HI UR13, URZ, 0x6, UR13 ;  /* 0x000000063f0d7899 */ /* 0x000fe4000801140d */
[----:B------:R-:W-:Y:S02]  /*11280*/  USHF.R.S32.HI UR10, URZ, 0x6, UR10 ;  /* 0x000000063f0a7899 */ /* 0x000fe4000801140a */
[----:B------:R-:W-:Y:S02]  /*11290*/  @UP2 USHF.R.U32.HI UR11, URZ, UR14, UR9 ;  /* 0x0000000e3f0b2299 */ /* 0x000fe40008011609 */
[----:B------:R-:W-:-:S02]  /*112a0*/  UISETP.LT.AND UP0, UPT, UR13, UR10, UPT ;  /* 0x0000000a0d00728c */ /* 0x000fc4000bf01270 */
[----:B------:R-:W-:Y:S01]  /*112b0*/  UIADD3 UR4, UR4, UR11, URZ ;  /* 0x0000000b04047290 */ /* 0x000fe2000fffe03f */
[----:B------:R-:W-:Y:S01]  /*112c0*/  ULDC UR8, c[0x0][0x9dc] ;  /* 0x0002770000087ab9 */ /* 0x000fe20000000800 */
[----:B------:R-:W-:Y:S02]  /*112d0*/  USEL UR39, UR13, UR10, UP0 ;  /* 0x0000000a0d277287 */ /* 0x000fe40008000000 */
[----:B------:R-:W-:Y:S01]  /*112e0*/  UIADD3 UR8, UR4, -UR8, URZ ;  /* 0x8000000804087290 */ /* 0x000fe2000fffe03f */
[----:B------:R-:W-:Y:S11]  /*112f0*/  @!P1 BRA `(.L_x_5038) ;  /* 0x0000000000449947 */ /* 0x000ff60003800000 */
        /* <DEDUP_REMOVED lines=10> */
.L_x_5039:
[----:B------:R-:W-:-:S11]  /*113a0*/  UISETP.NE.AND UP0, UPT, UR5, 0x1, UPT ;  /* 0x000000010500788c */ /* 0x000fd6000bf05270 */
[----:B------:R-:W-:Y:S02]  /*113b0*/  @UP0 ULDC.64 UR10, c[0x0][0x9e8] ;  /* 0x00027a00000a0ab9 */ /* 0x000fe40000000a00 */
[----:B------:R-:W-:-:S04]  /*113c0*/  UIMAD.WIDE.U32 UR6, UR4, UR10, URZ ;  /* 0x0000000a040672a5 */ /* 0x000fc8000f8e003f */
[----:B------:R-:W-:-:S12]  /*113d0*/  @UP0 USHF.R.U32.HI UR4, URZ, UR11, UR7 ;  /* 0x0000000b3f040299 */ /* 0x000fd80008011607 */
.L_x_5040:
[----:B------:R-:W-:-:S04]  /*113e0*/  UIMAD UR4, UR4, UR5, URZ ;  /* 0x00000005040472a4 */ /* 0x000fc8000f8e023f */
[----:B------:R-:W-:-:S04]  /*113f0*/  UISETP.LT.AND UP0, UPT, UR8, UR4, UPT ;  /* 0x000000040800728c */ /* 0x000fc8000bf01270 */
[----:B------:R-:W-:-:S12]  /*11400*/  USEL UR8, UR8, UR4, !UP0 ;  /* 0x0000000408087287 */ /* 0x000fd8000c000000 */
.L_x_5038:
[----:B------:R-:W-:Y:S01]  /*11410*/  USHF.R.S32.HI UR4, URZ, 0x1f, UR8 ;  /* 0x0000001f3f047899 */ /* 0x000fe20008011408 */
[----:B------:R-:W-:Y:S03]  /*11420*/  BSSY B7, `(.L_x_5041) ;  /* 0x0000486000077945 */ /* 0x000fe60003800000 */
[----:B------:R-:W-:-:S04]  /*11430*/  ULEA.HI UR4, UR4, UR8, URZ, 0x6 ;  /* 0x0000000804047291 */ /* 0x000fc8000f8f303f */
[----:B------:R-:W-:-:S04]  /*11440*/  USHF.R.S32.HI UR4, URZ, 0x6, UR4 ;  /* 0x000000063f047899 */ /* 0x000fc80008011404 */
        /* <DEDUP_REMOVED lines=23> */
.L_x_5042:
        /* <DEDUP_REMOVED lines=20> */
.L_x_5045:
[----:B------:R-:W-:Y:S05]  /*11700*/  BSYNC B6 ;  /* 0x0000000000067941 */ /* 0x000fea0003800000 */
.L_x_5044:
        /* <DEDUP_REMOVED lines=20> */
.L_x_5048:
        /* <DEDUP_REMOVED lines=15> */
.L_x_5047:
[----:B------:R-:W-:Y:S05]  /*11940*/  BSYNC B6 ;  /* 0x0000000000067941 */ /* 0x000fea0003800000 */
.L_x_5046:
[----:B------:R-:W-:Y:S01]  /*11950*/  ULDC.64 UR4, c[0x0][0x9f8] ;  /* 0x00027e0000047ab9 */ /* 0x000fe20000000a00 */
[----:B------:R-:W-:Y:S01]  /*11960*/  IMAD.U32 R19, RZ, RZ, UR43 ;  /* 0x0000002bff137e24 */ /* 0x000fe2000f8e00ff */
[----:B------:R-:W-:-:S04]  /*11970*/  UISETP.NE.U32.AND UP0, UPT, UR4, URZ, UPT ;  /* 0x0000003f0400728c */ /* 0x000fc8000bf05070 */
        /* <DEDUP_REMOVED lines=16> */
[----:B------:R-:W-:-:S05]  /*11a80*/  P2R R5, PR, RZ, 0x2 ;  /* 0x00000002ff057803 */ /* 0x000fca0000000000 */
[----:B------:R0:W-:Y:S01]  /*11a90*/  STL [R1+0xc], R5 ;  /* 0x00000c0501007387 */ /* 0x0001e20000100800 */
[----:B--2---:R-:W-:Y:S02]  /*11aa0*/  SHF.R.S32.HI R7, RZ, 0x1f, R19 ;  /* 0x0000001fff077819 */ /* 0x004fe40000011413 */
[----:B------:R-:W-:-:S03]  /*11ab0*/  SEL R16, R19, RZ, !P1 ;  /* 0x000000ff13107207 */ /* 0x000fc60004800000 */
[----:B------:R0:W-:Y:S01]  /*11ac0*/  STL [R1+0x4], R7 ;  /* 0x0000040701007387 */ /* 0x0001e20000100800 */
[----:B------:R-:W-:Y:S05]  /*11ad0*/  BRA.DIV UR4, `(.L_x_5049) ;  /* 0x0000004a04c07947 */ /* 0x000fea000b800000 */
[----:B------:R1:W2:Y:S02]  /*11ae0*/  SHFL.IDX PT, R14, R4, RZ, 0x1f ;  /* 0x00001fff040e7589 */ /* 0x0002a400000e0000 */
.L_x_5160:
[----:B------:R-:W-:Y:S01]  /*11af0*/  PLOP3.LUT P2, PT, PT, PT, PT, 0x8, 0x0 ;  /* 0x000000000000781c */ /* 0x000fe20003f4e170 */
[----:B------:R3:W-:Y:S01]  /*11b00*/  STL [R1+0x14], R0 ;  /* 0x0000140001007387 */ /* 0x0007e20000100800 */
[----:B--2---:R-:W-:Y:S02]  /*11b10*/  ISETP.NE.AND P0, PT, R14, RZ, PT ;  /* 0x000000ff0e00720c */ /* 0x004fe40003f05270 */
[----:B-1----:R-:W-:-:S05]  /*11b20*/  P2R R4, PR, RZ, 0x4 ;  /* 0x00000004ff047803 */ /* 0x002fca0000000000 */
[----:B------:R3:W-:Y:S06]  /*11b30*/  STL [R1+0x8], R4 ;  /* 0x0000080401007387 */ /* 0x0007ec0000100800 */
[----:B------:R-:W-:Y:S05]  /*11b40*/  @P0 BRA `(.L_x_5050) ;  /* 0x0000000000f00947 */ /* 0x000fea0003800000 */
[----:B------:R-:W-:-:S03]  /*11b50*/  UMOV UR4, 0xffffffff ;  /* 0xffffffff00047882 */ /* 0x000fc60000000000 */
[----:B------:R-:W-:Y:S05]  /*11b60*/  BRA.DIV UR4, `(.L_x_5051) ;  /* 0x0000004a04bc7947 */ /* 0x000fea000b800000 */
[----:B------:R-:W-:-:S13]  /*11b70*/  ELECT P6, URZ, PT ;  /* 0x00000000003f782f */ /* 0x000fda00038c0000 */
.L_x_5163:
[----:B------:R-:W-:Y:S05]  /*11b80*/  @!P6 BRA `(.L_x_5050) ;  /* 0x0000000000e0e947 */ /* 0x000fea0003800000 */
[----:B------:R-:W-:Y:S01]  /*11b90*/  IMAD.MOV.U32 R16, RZ, RZ, R19 ;  /* 0x000000ffff107224 */ /* 0x000fe200078e0013 */
[----:B------:R-:W-:Y:S06]  /*11ba0*/  @!P1 BRA `(.L_x_5052) ;  /* 0x00000000004c9947 */ /* 0x000fec0003800000 */
[----:B------:R-:W1:Y:S01]  /*11bb0*/  LDC R6, c[0x0][0x43c] ;  /* 0x00010f00ff067b82 */ /* 0x000e620000000800 */
[----:B------:R-:W-:Y:S01]  /*11bc0*/  IMAD.MOV.U32 R8, RZ, RZ, R0 ;  /* 0x000000ffff087224 */ /* 0x000fe200078e0000 */
[----:B------:R-:W-:Y:S01]  /*11bd0*/  ULDC.64 UR4, c[0x0][0x428] ;  /* 0x00010a0000047ab9 */ /* 0x000fe20000000a00 */
[----:B-1----:R-:W-:-:S13]  /*11be0*/  ISETP.NE.AND P0, PT, R6, 0x1, PT ;  /* 0x000000010600780c */ /* 0x002fda0003f05270 */
[----:B0--3--:R-:W0:Y:S02]  /*11bf0*/  @P0 LDC.64 R4, c[0x0][0x440] ;  /* 0x00011000ff040b82 */ /* 0x009e240000000a00 */
[----:B0-----:R-:W-:-:S04]  /*11c00*/  @P0 IMAD.HI.U32 R0, R8, R4, RZ ;  /* 0x0000000408000227 */ /* 0x001fc800078e00ff */
[----:B------:R-:W-:Y:S01]  /*11c10*/  IMAD.MOV.U32 R4, RZ, RZ, R8 ;  /* 0x000000ffff047224 */ /* 0x000fe200078e0008 */
[----:B------:R-:W-:-:S04]  /*11c20*/  @P0 SHF.R.U32.HI R4, RZ, R5, R0 ;  /* 0x00000005ff040219 */ /* 0x000fc80000011600 */
[--C-:B------:R-:W-:Y:S01]  /*11c30*/  SHF.R.S32.HI R5, RZ, 0x1f, R4.reuse ;  /* 0x0000001fff057819 */ /* 0x100fe20000011404 */
[----:B------:R-:W-:-:S04]  /*11c40*/  IMAD.MOV R0, RZ, RZ, -R4 ;  /* 0x000000ffff007224 */ /* 0x000fc800078e0a04 */
[----:B------:R-:W-:Y:S02]  /*11c50*/  IMAD R8, R6, R0, R8 ;  /* 0x0000000006087224 */ /* 0x000fe400078e0208 */
[----:B------:R-:W-:Y:S02]  /*11c60*/  IMAD R0, R7, UR4, RZ ;  /* 0x0000000407007c24 */ /* 0x000fe4000f8e02ff */
[C---:B------:R-:W-:Y:S01]  /*11c70*/  IMAD.WIDE.U32 R4, R19.reuse, UR4, R4 ;  /* 0x0000000413047c25 */ /* 0x040fe2000f8e0004 */
[----:B------:R1:W-:Y:S03]  /*11c80*/  STL [R1+0x14], R8 ;  /* 0x0000140801007387 */ /* 0x0003e60000100800 */
[----:B------:R-:W-:Y:S01]  /*11c90*/  IMAD R0, R19, UR5, R0 ;  /* 0x0000000513007c24 */ /* 0x000fe2000f8e0200 */
[----:B------:R-:W-:-:S03]  /*11ca0*/  LEA R2, P0, R4, R2, 0x2 ;  /* 0x0000000204027211 */ /* 0x000fc600078010ff */
[----:B------:R-:W-:-:S05]  /*11cb0*/  IMAD.IADD R0, R5, 0x1, R0 ;  /* 0x0000000105007824 */ /* 0x000fca00078e0200 */
[----:B------:R-:W-:-:S05]  /*11cc0*/  LEA.HI.X R3, R4, R3, R0, 0x2, P0 ;  /* 0x0000000304037211 */ /* 0x000fca00000f1400 */
[----:B------:R1:W5:Y:S02]  /*11cd0*/  LDG.E R16, desc[UR46][R2.64] ;  /* 0x0000002e02107981 */ /* 0x000364000c1e1900 */
.L_x_5052:
[----:B---3--:R-:W2:Y:S01]  /*11ce0*/  LDL R0, [R1] ;  /* 0x0000000001007983 */ /* 0x008ea20000100800 */
[----:B-1----:R-:W-:Y:S01]  /*11cf0*/  IMAD R3, R18, 0x8, R17 ;  /* 0x0000000812037824 */ /* 0x002fe200078e0211 */
[----:B0-----:R-:W0:Y:S02]  /*11d00*/  S2R R7, SR_TID.X ;  /* 0x0000000000077919 */ /* 0x001e240000002100 */
[----:B0-----:R-:W-:-:S04]  /*11d10*/  LOP3.LUT R7, R7, 0x7f, RZ, 0xc0, !PT ;  /* 0x0000007f07077812 */ /* 0x001fc800078ec0ff */
[----:B------:R-:W-:Y:S02]  /*11d20*/  ISETP.NE.AND P1, PT, R7, RZ, PT ;  /* 0x000000ff0700720c */ /* 0x000fe40003f25270 */
[----:B--2---:R-:W-:-:S04]  /*11d30*/  SHF.L.U32 R0, R0, 0x1f, RZ ;  /* 0x0000001f00007819 */ /* 0x004fc800000006ff */
[----:B------:R-:W0:Y:S02]  /*11d40*/  SYNCS.PHASECHK.TRANS64.TRYWAIT P0, [R3+URZ+0x28c40], R0 ;  /* 0x028c4000030075a7 */ /* 0x000e24000800017f */
[----:B0-----:R-:W-:Y:S05]  /*11d50*/  @!P0 BRA `(.L_x_5053) ;  /* 0x0000004800608947 */ /* 0x001fea0003800000 */
.L_x_5164:
        /* <DEDUP_REMOVED lines=8> */
.L_x_5054:
[----:B------:R-:W2:Y:S01]  /*11de0*/  LDL R2, [R1+0x14] ;  /* 0x0000140001027983 */ /* 0x000ea20000100800 */
[----:B0-----:R-:W-:Y:S01]  /*11df0*/  IMAD R0, R18, 0x2000, R17 ;  /* 0x0000200012007824 */ /* 0x001fe200078e0211 */
        /* <DEDUP_REMOVED lines=8> */
[----:B------:R-:W-:-:S02]  /*11e80*/  UMOV UR34, URZ ;  /* 0x0000003f00227c82 */ /* 0x000fc40008000000 */
[----:B------:R-:W-:-:S03]  /*11e90*/  P2R R0, PR, RZ, 0x1 ;  /* 0x00000001ff007803 */ /* 0x000fc60000000000 */
[----:B------:R-:W-:Y:S02]  /*11ea0*/  UIADD3 UR33, UR33, 0x28c30, URZ ;  /* 0x00028c3021217890 */ /* 0x000fe4000fffe03f */
[----:B------:R1:W-:Y:S02]  /*11eb0*/  STL [R1+0x8], R0 ;  /* 0x0000080001007387 */ /* 0x0003e40000100800 */
[----:B------:R-:W-:Y:S01]  /*11ec0*/  UIADD3 UR32, UR32, 0x22400, URZ ;  /* 0x0002240020207890 */ /* 0x000fe2000fffe03f */
[----:B--2---:R-:W-:-:S13]  /*11ed0*/  R2UR UR35, R2 ;  /* 0x00000000022372ca */ /* 0x004fda00000e0000 */
[----:B------:R-:W-:-:S09]  /*11ee0*/  USHF.L.U32 UR35, UR35, 0x6, URZ ;  /* 0x0000000623237899 */ /* 0x000fd2000800063f */
[----:B------:R1:W-:Y:S02]  /*11ef0*/  UTMALDG.4D [UR32], [UR4], desc[UR6] ;  /* 0x00000620040075b4 */ /* 0x0003e40008019000 */
[----:B-1----:R-:W-:Y:S01]  /*11f00*/  NOP ;  /* 0x0000000000007918 */ /* 0x002fe20000000000 */
.L_x_5050:
[----:B---3--:R-:W-:Y:S01]  /*11f10*/  VIADD R0, R17, 0x20400 ;  /* 0x0002040011007836 */ /* 0x008fe20000000000 */
        /* <DEDUP_REMOVED lines=9> */
[----:B------:R-:W-:Y:S02]  /*11fb0*/  IMAD.U32 R4, RZ, RZ, UR4 ;  /* 0x00000004ff047e24 */ /* 0x000fe4000f8e00ff */
[----:B------:R-:W1:Y:S01]  /*11fc0*/  LDC.64 R2, c[0x4][R2] ;  /* 0x0100000002027b82 */ /* 0x000e620000000a00 */
[----:B0-----:R-:W-:Y:S02]  /*11fd0*/  IMAD.U32 R5, RZ, RZ, UR5 ;  /* 0x00000005ff057e24 */ /* 0x001fe4000f8e00ff */
        /* <DEDUP_REMOVED lines=8> */
[----:B-1----:R-:W-:Y:S05]  /*12060*/  CALL.ABS.NOINC R2 ;  /* 0x0000000002007343 */ /* 0x002fea0003c00000 */
.L_x_5056:
[----:B------:R-:W-:Y:S05]  /*12070*/  BSYNC B6 ;  /* 0x0000000000067941 */ /* 0x000fea0003800000 */
.L_x_5055:
[----:B------:R1:W5:Y:S01]  /*12080*/  LDL R9, [R1+0x1c] ;  /* 0x00001c0001097983 */ /* 0x0003620000100800 */
[----:B0-----:R-:W0:Y:S01]  /*12090*/  LDC R7, c[0x0][0x448] ;  /* 0x00011200ff077b82 */ /* 0x001e220000000800 */
[----:B------:R-:W2:Y:S01]  /*120a0*/  S2R R2, SR_TID.X ;  /* 0x0000000000027919 */ /* 0x000ea20000002100 */
[----:B------:R-:W-:Y:S01]  /*120b0*/  USHF.R.S32.HI UR4, URZ, 0x1f, UR36 ;  /* 0x0000001f3f047899 */ /* 0x000fe20008011424 */
[----:B------:R-:W-:Y:S01]  /*120c0*/  ULDC.64 UR8, c[0x0][0x2d8] ;  /* 0x0000b60000087ab9 */ /* 0x000fe20000000a00 */
[----:B0-----:R-:W-:Y:S02]  /*120d0*/  ISETP.NE.AND P0, PT, R7, 0x1, PT ;  /* 0x000000010700780c */ /* 0x001fe40003f05270 */
[----:B--2---:R-:W-:-:S11]  /*120e0*/  LOP3.LUT R2, R2, 0x7f, RZ, 0xc0, !PT ;  /* 0x0000007f02027812 */ /* 0x004fd600078ec0ff */
[----:B------:R-:W0:Y:S01]  /*120f0*/  @P0 LDC R3, c[0x0][0x44c] ;  /* 0x00011300ff030b82 */ /* 0x000e220000000800 */
[----:B------:R-:W-:Y:S02]  /*12100*/  SHF.R.U32.HI R0, RZ, 0x3, R2 ;  /* 0x00000003ff007819 */ /* 0x000fe40000011602 */
[----:B------:R-:W2:Y:S01]  /*12110*/  S2R R2, SR_TID.X ;  /* 0x0000000000027919 */ /* 0x000ea20000002100 */
[----:B------:R-:W-:Y:S02]  /*12120*/  UIMAD UR6, UR4, UR8, URZ ;  /* 0x00000008040672a4 */ /* 0x000fe4000f8e023f */
[----:B------:R-:W-:Y:S02]  /*12130*/  UIMAD.WIDE.U32 UR4, UR36, UR8, URZ ;  /* 0x00000008240472a5 */ /* 0x000fe4000f8e003f */
[----:B------:R-:W-:Y:S02]  /*12140*/  UIMAD UR6, UR36, UR9, UR6 ;  /* 0x00000009240672a4 */ /* 0x000fe4000f8e0206 */
[----:B------:R-:W-:Y:S01]  /*12150*/  USHF.R.S32.HI UR7, URZ, 0x1f, UR43 ;  /* 0x0000001f3f077899 */ /* 0x000fe2000801142b */
[----:B--2---:R-:W-:Y:S01]  /*12160*/  IMAD.SHL.U32 R2, R2, 0x10, RZ ;  /* 0x0000001002027824 */ /* 0x004fe200078e00ff */
[----:B------:R-:W-:-:S04]  /*12170*/  ULDC.64 UR8, c[0x0][0x2e0] ;  /* 0x0000b80000087ab9 */ /* 0x000fc80000000a00 */
[----:B------:R-:W-:Y:S02]  /*12180*/  LOP3.LUT R2, R0, 0x70, R2, 0xf8, !PT ;  /* 0x0000007000027812 */ /* 0x000fe400078ef802 */
[----:B------:R-:W2:Y:S03]  /*12190*/  @P0 LDC R0, c[0x0][0x450] ;  /* 0x00011400ff000b82 */ /* 0x000ea60000000800 */
[----:B------:R-:W-:Y:S01]  /*121a0*/  VIADD R2, R2, UR40 ;  /* 0x0000002802027c36 */ /* 0x000fe20008000000 */
[----:B------:R-:W-:-:S03]  /*121b0*/  UIADD3 UR5, UR5, UR6, URZ ;  /* 0x0000000605057290 */ /* 0x000fc6000fffe03f */
[----:B0-----:R-:W-:Y:S01]  /*121c0*/  @P0 IMAD.HI.U32 R3, R2, R3, RZ ;  /* 0x0000000302030227 */ /* 0x001fe200078e00ff */
[----:B------:R-:W-:-:S03]  /*121d0*/  UIMAD.WIDE.U32 UR4, UR43, UR8, UR4 ;  /* 0x000000082b0472a5 */ /* 0x000fc6000f8e0004 */
[----:B------:R-:W-:Y:S01]  /*121e0*/  IMAD.MOV.U32 R6, RZ, RZ, R2 ;  /* 0x000000ffff067224 */ /* 0x000fe200078e0002 */
[----:B------:R-:W-:Y:S01]  /*121f0*/  UIMAD UR6, UR7, UR8, URZ ;  /* 0x00000008070672a4 */ /* 0x000fe2000f8e023f */
[----:B------:R-:W0:Y:S01]  /*12200*/  S2R R10, SR_TID.X ;  /* 0x00000000000a7919 */ /* 0x000e220000002100 */
[----:B------:R-:W-:Y:S02]  /*12210*/  IMAD.U32 R4, RZ, RZ, UR4 ;  /* 0x00000004ff047e24 */ /* 0x000fe4000f8e00ff */
[----:B------:R-:W-:Y:S01]  /*12220*/  UIMAD UR6, UR43, UR9, UR6 ;  /* 0x000000092b0672a4 */ /* 0x000fe2000f8e0206 */
[----:B--2---:R-:W-:-:S05]  /*12230*/  @P0 SHF.R.U32.HI R6, RZ, R0, R3 ;  /* 0x00000000ff060219 */ /* 0x004fca0000011603 */
[----:B------:R-:W-:Y:S01]  /*12240*/  IMAD.MOV R0, RZ, RZ, -R6 ;  /* 0x000000ffff007224 */ /* 0x000fe200078e0a06 */
[----:B------:R-:W-:-:S03]  /*12250*/  UIADD3 UR6, UR5, UR6, URZ ;  /* 0x0000000605067290 */ /* 0x000fc6000fffe03f */
[----:B------:R-:W-:Y:S02]  /*12260*/  IMAD R0, R7, R0, R2 ;  /* 0x0000000007007224 */ /* 0x000fe400078e0202 */
[----:B------:R-:W-:Y:S01]  /*12270*/  IMAD.MOV.U32 R2, RZ, RZ, R4 ;  /* 0x000000ffff027224 */ /* 0x000fe200078e0004 */
[----:B------:R-:W-:Y:S01]  /*12280*/  SHF.R.S32.HI R4, RZ, 0x1f, R6 ;  /* 0x0000001fff047819 */ /* 0x000fe20000011406 */
[----:B------:R-:W-:Y:S01]  /*12290*/  IMAD.U32 R5, RZ, RZ, UR5 ;  /* 0x00000005ff057e24 */ /* 0x000fe2000f8e00ff */
[----:B------:R-:W-:Y:S01]  /*122a0*/  ULDC.64 UR4, c[0x0][0x2d0] ;  /* 0x0000b40000047ab9 */ /* 0x000fe20000000a00 */
[----:B------:R-:W-:Y:S01]  /*122b0*/  IMAD.U32 R3, RZ, RZ, UR6 ;  /* 0x00000006ff037e24 */ /* 0x000fe2000f8e00ff */
[----:B------:R-:W-:Y:S01]  /*122c0*/  ULDC UR6, c[0x0][0x2b8] ;  /* 0x0000ae0000067ab9 */ /* 0x000fe20000000800 */
[----:B------:R-:W-:Y:S02]  /*122d0*/  IMAD R4, R4, UR4, RZ ;  /* 0x0000000404047c24 */ /* 0x000fe4000f8e02ff */
[----:B------:R-:W-:-:S04]  /*122e0*/  IMAD.WIDE.U32 R2, R6, UR4, R2 ;  /* 0x0000000406027c25 */ /* 0x000fc8000f8e0002 */
[----:B------:R-:W-:Y:S01]  /*122f0*/  IMAD R4, R6, UR5, R4 ;  /* 0x0000000506047c24 */ /* 0x000fe2000f8e0204 */
[----:B------:R-:W-:-:S03]  /*12300*/  ULDC.64 UR4, c[0x0][0x2c8] ;  /* 0x0000b20000047ab9 */ /* 0x000fc60000000a00 */
[----:B------:R-:W-:Y:S01]  /*12310*/  IMAD.IADD R3, R3, 0x1, R4 ;  /* 0x0000000103037824 */ /* 0x000fe200078e0204 */
[----:B------:R-:W-:Y:S01]  /*12320*/  SHF.R.S32.HI R4, RZ, 0x1f, R0 ;  /* 0x0000001fff047819 */ /* 0x000fe20000011400 */
[----:B0-----:R-:W-:-:S04]  /*12330*/  IMAD.SHL.U32 R10, R10, 0x8, RZ ;  /* 0x000000080a0a7824 */ /* 0x001fc800078e00ff */
[----:B------:R-:W-:Y:S02]  /*12340*/  IMAD R4, R4, UR4, RZ ;  /* 0x0000000404047c24 */ /* 0x000fe4000f8e02ff */
[----:B------:R-:W-:-:S04]  /*12350*/  IMAD.WIDE.U32 R2, R0, UR4, R2 ;  /* 0x0000000400027c25 */ /* 0x000fc8000f8e0002 */
[----:B------:R-:W-:Y:S01]  /*12360*/  IMAD R4, R0, UR5, R4 ;  /* 0x0000000500047c24 */ /* 0x000fe2000f8e0204 */
[----:B------:R-:W-:Y:S01]  /*12370*/  ULDC.64 UR4, c[0x0][0x280] ;  /* 0x0000a00000047ab9 */ /* 0x000fe20000000a00 */
[----:B------:R-:W-:Y:S02]  /*12380*/  LOP3.LUT R10, R10, 0x38, RZ, 0xc0, !PT ;  /* 0x000000380a0a7812 */ /* 0x000fe400078ec0ff */
[----:B------:R-:W-:Y:S01]  /*12390*/  IMAD.IADD R3, R3, 0x1, R4 ;  /* 0x0000000103037824 */ /* 0x000fe200078e0204 */
[----:B------:R-:W-:Y:S01]  /*123a0*/  LEA R0, P1, R2, UR4, 0x1 ;  /* 0x0000000402007c11 */ /* 0x000fe2000f8208ff */
[----:B------:R-:W-:Y:S01]  /*123b0*/  UMOV UR4, 0xffffffff ;  /* 0xffffffff00047882 */ /* 0x000fe20000000000 */
[----:B------:R-:W-:Y:S02]  /*123c0*/  ISETP.GE.AND P0, PT, R10, UR6, PT ;  /* 0x000000060a007c0c */ /* 0x000fe4000bf06270 */
[----:B------:R-:W-:Y:S01]  /*123d0*/  LEA.HI.X R2, R2, UR5, R3, 0x1, P1 ;  /* 0x0000000502027c11 */ /* 0x000fe200088f0c03 */
[----:B-1----:R-:W-:Y:S10]  /*123e0*/  BRA.DIV UR4, `(.L_x_5057) ;  /* 0x0000004204d07947 */ /* 0x002ff4000b800000 */
[----:B------:R-:W0:Y:S01]  /*123f0*/  S2R R8, SR_TID.X ;  /* 0x0000000000087919 */ /* 0x000e220000002100 */
[----:B------:R-:W-:Y:S02]  /*12400*/  ULDC UR4, c[0x0][0x288] ;  /* 0x0000a20000047ab9 */ /* 0x000fe40000000800 */
[----:B------:R-:W-:Y:S01]  /*12410*/  IMAD R3, R7, UR4, RZ ;  /* 0x0000000407037c24 */ /* 0x000fe2000f8e02ff */
[----:B------:R-:W1:Y:S04]  /*12420*/  SHFL.IDX PT, R6, R0, RZ, 0x181f ;  /* 0x00181fff00067589 */ /* 0x000e6800000e0000 */
[----:B------:R-:W2:Y:S01]  /*12430*/  SHFL.IDX PT, R5, R2, RZ, 0x181f ;  /* 0x00181fff02057589 */ /* 0x000ea200000e0000 */
[----:B0-----:R-:W-:-:S04]  /*12440*/  LOP3.LUT R8, R8, 0x7f, RZ, 0xc0, !PT ;  /* 0x0000007f08087812 */ /* 0x001fc800078ec0ff */
[----:B------:R-:W-:-:S05]  /*12450*/  SHF.R.U32.HI R8, RZ, 0x3, R8 ;  /* 0x00000003ff087819 */ /* 0x000fca0000011608 */
[----:B------:R-:W-:-:S05]  /*12460*/  VIADD R4, R8, UR40 ;  /* 0x0000002808047c36 */ /* 0x000fca0008000000 */
[----:B------:R-:W-:-:S13]  /*12470*/  ISETP.GE.AND P1, PT, R4, R3, PT ;  /* 0x000000030400720c */ /* 0x000fda0003f26270 */
[----:B-1----:R-:W-:-:S05]  /*12480*/  @!P1 LEA R6, P2, R10, R6, 0x1 ;  /* 0x000000060a069211 */ /* 0x002fca00078408ff */
[----:B--2---:R-:W-:-:S04]  /*12490*/  @!P1 IMAD.X R5, RZ, RZ, R5, P2 ;  /* 0x000000ffff059224 */ /* 0x004fc800010e0605 */
[----:B------:R-:W-:Y:S02]  /*124a0*/  @!P1 IMAD.MOV.U32 R7, RZ, RZ, R5 ;  /* 0x000000ffff079224 */ /* 0x000fe400078e0005 */
[----:B------:R-:W-:-:S03]  /*124b0*/  VIADD R5, R4, 0x10 ;  /* 0x0000001004057836 */ /* 0x000fc60000000000 */
[----:B------:R-:W-:Y:S01]  /*124c0*/  @!PT LDS RZ, [RZ] ;  /* 0x00000000fffff984 */ /* 0x000fe20000000800 */
[----:B-----5:R0:W-:Y:S02]  /*124d0*/  @!P1 LDGSTS.E.BYPASS.LTC128B.128 [R9+0x20400], desc[UR46][R6.64], !P0 ;  /* 0x2040000006099fae */ /* 0x0201e4000c101d6e */
[----:B------:R-:W-:Y:S02]  /*124e0*/  ISETP.GE.AND P1, PT, R5, R3, PT ;  /* 0x000000030500720c */ /* 0x000fe40003f26270 */
[----:B------:R-:W-:Y:S04]  /*124f0*/  SHFL.IDX PT, R5, R2, 0x1, 0x181f ;  /* 0x00381f0002057f89 */ /* 0x000fe800000e0000 */
[----:B0-----:R-:W0:Y:S07]  /*12500*/  SHFL.IDX PT, R6, R0, 0x1, 0x181f ;  /* 0x00381f0000067f89 */ /* 0x001e2e00000e0000 */
[----:B0-----:R-:W-:-:S05]  /*12510*/  @!P1 LEA R6, P2, R10, R6, 0x1 ;  /* 0x000000060a069211 */ /* 0x001fca00078408ff */
[----:B------:R-:W-:-:S04]  /*12520*/  @!P1 IMAD.X R5, RZ, RZ, R5, P2 ;  /* 0x000000ffff059224 */ /* 0x000fc800010e0605 */
[----:B------:R-:W-:Y:S02]  /*12530*/  @!P1 IMAD.MOV.U32 R7, RZ, RZ, R5 ;  /* 0x000000ffff079224 */ /* 0x000fe400078e0005 */
[----:B------:R-:W-:-:S03]  /*12540*/  VIADD R5, R4, 0x20 ;  /* 0x0000002004057836 */ /* 0x000fc60000000000 */
[----:B------:R0:W-:Y:S02]  /*12550*/  @!P1 LDGSTS.E.BYPASS.LTC128B.128 [R9+0x20c00], desc[UR46][R6.64], !P0 ;  /* 0x20c0000006099fae */ /* 0x0001e4000c101d6e */
[----:B------:R-:W-:Y:S02]  /*12560*/  ISETP.GE.AND P1, PT, R5, R3, PT ;  /* 0x000000030500720c */ /* 0x000fe40003f26270 */
[----:B------:R-:W-:Y:S04]  /*12570*/  SHFL.IDX PT, R5, R2, 0x2, 0x181f ;  /* 0x00581f0002057f89 */ /* 0x000fe800000e0000 */
[----:B0-----:R-:W0:Y:S04]  /*12580*/  SHFL.IDX PT, R6, R0, 0x2, 0x181f ;  /* 0x00581f0000067f89 */ /* 0x001e2800000e0000 */
[----:B------:R-:W1:Y:S03]  /*12590*/  SHFL.IDX PT, R0, R0, 0x3, 0x181f ;  /* 0x00781f0000007f89 */ /* 0x000e6600000e0000 */
[----:B0-----:R-:W-:-:S05]  /*125a0*/  @!P1 LEA R6, P2, R10, R6, 0x1 ;  /* 0x000000060a069211 */ /* 0x001fca00078408ff */
[----:B------:R-:W-:-:S04]  /*125b0*/  @!P1 IMAD.X R5, RZ, RZ, R5, P2 ;  /* 0x000000ffff059224 */ /* 0x000fc800010e0605 */
[----:B------:R-:W-:Y:S02]  /*125c0*/  @!P1 IMAD.MOV.U32 R7, RZ, RZ, R5 ;  /* 0x000000ffff079224 */ /* 0x000fe400078e0005 */
[----:B------:R0:W2:Y:S04]  /*125d0*/  SHFL.IDX PT, R5, R2, 0x3, 0x181f ;  /* 0x00781f0002057f89 */ /* 0x0000a800000e0000 */
[----:B-1----:R0:W-:Y:S02]  /*125e0*/  @!P1 LDGSTS.E.BYPASS.LTC128B.128 [R9+0x21400], desc[UR46][R6.64], !P0 ;  /* 0x2140000006099fae */ /* 0x0021e4000c101d6e */
.L_x_5173:
        /* <DEDUP_REMOVED lines=10> */
.L_x_5058:
[----:B------:R-:W-:Y:S02]  /*12690*/  PLOP3.LUT P1, PT, P1, P0, PT, 0xa2, 0x0 ;  /* 0x000000000000781c */ /* 0x000fe40000f21472 */
[----:B------:R-:W-:-:S08]  /*126a0*/  @P0 R2UR P1, UR4, R17 ;  /* 0x00000000110402ca */ /* 0x000fd00000020000 */
[----:B------:R-:W-:-:S05]  /*126b0*/  @P0 PLOP3.LUT P0, PT, P1, PT, PT, 0x80, 0x0 ;  /* 0x000000000000081c */ /* 0x000fca0000f0f070 */
[----:B------:R-:W-:Y:S01]  /*126c0*/  @!P1 SYNCS.ARRIVE.TRANS64.RED.A0T1 RZ, [UR4+0x28c00], RZ ;  /* 0x028c00ffffff99a7 */ /* 0x000fe20008200404 */
[----:B------:R-:W-:Y:S07]  /*126d0*/  @!P1 ARRIVES.LDGSTSBAR.64.TRANSCNT [UR4+0x28c00] ;  /* 0x028c0000ff0099b0 */ /* 0x000fee0008000a84 */
[----:B------:R-:W-:Y:S05]  /*126e0*/  @P0 BRA.U.ANY `(.L_x_5058) ;  /* 0xfffffffd00e80947 */ /* 0x000fea000393ffff */
[----:B0-----:R-:W2:Y:S02]  /*126f0*/  LDL.LU R2, [R1+0x18] ;  /* 0x0000180001027983 */ /* 0x001ea40000300800 */
        /* <DEDUP_REMOVED lines=11> */
.L_x_5174:
[----:B------:R-:W-:Y:S05]  /*127b0*/  BSYNC B0 ;  /* 0x0000000000007941 */ /* 0x000fea0003800000 */
.L_x_5059:
[----:B------:R-:W2:Y:S01]  /*127c0*/  LDL R2, [R1+0x8] ;  /* 0x0000080001027983 */ /* 0x000ea20000100800 */
[----:B------:R-:W-:Y:S01]  /*127d0*/  BSSY B0, `(.L_x_5061) ;  /* 0x0000095000007945 */ /* 0x000fe20003800000 */
[----:B--2---:R-:W-:-:S13]  /*127e0*/  ISETP.NE.AND P0, PT, R2, RZ, PT ;  /* 0x000000ff0200720c */ /* 0x004fda0003f05270 */
[----:B------:R-:W-:Y:S05]  /*127f0*/  @!P0 BRA `(.L_x_5062) ;  /* 0x0000000800488947 */ /* 0x000fea0003800000 */
[----:B------:R-:W2:Y:S01]  /*12800*/  LDL R3, [R1] ;  /* 0x0000000001037983 */ /* 0x000ea20000100800 */
[----:B0-----:R-:W-:Y:S01]  /*12810*/  IMAD R0, R18, 0x8, R17 ;  /* 0x0000000812007824 */ /* 0x001fe200078e0211 */
[----:B------:R-:W-:Y:S01]  /*12820*/  BSSY B1, `(.L_x_5063) ;  /* 0x0000007000017945 */ /* 0x000fe20003800000 */
[----:B------:R-:W0:Y:S02]  /*12830*/  S2R R2, SR_TID.X ;  /* 0x0000000000027919 */ /* 0x000e240000002100 */
[----:B0-----:R-:W-:-:S04]  /*12840*/  LOP3.LUT R2, R2, 0x7f, RZ, 0xc0, !PT ;  /* 0x0000007f02027812 */ /* 0x001fc800078ec0ff */
[----:B------:R-:W-:Y:S02]  /*12850*/  ISETP.NE.AND P1, PT, R2, RZ, PT ;  /* 0x000000ff0200720c */ /* 0x000fe40003f25270 */
[----:B--2---:R-:W-:-:S04]  /*12860*/  SHF.L.U32 R3, R3, 0x1f, RZ ;  /* 0x0000001f03037819 */ /* 0x004fc800000006ff */
[----:B------:R-:W0:Y:S02]  /*12870*/  SYNCS.PHASECHK.TRANS64.TRYWAIT P0, [R0+URZ+0x28c60], R3 ;  /* 0x028c6003000075a7 */ /* 0x000e24000800017f */
[----:B0-----:R-:W-:Y:S05]  /*12880*/  @!P0 BRA `(.L_x_5064) ;  /* 0x0000004000f88947 */ /* 0x001fea0003800000 */
.L_x_5175:
[----:B------:R-:W-:Y:S05]  /*12890*/  BSYNC B1 ;  /* 0x0000000000017941 */ /* 0x000fea0003800000 */
.L_x_5063:
        /* <DEDUP_REMOVED lines=9> */
.L_x_5066:
[----:B------:R-:W-:Y:S05]  /*12930*/  BSYNC B1 ;  /* 0x0000000000017941 */ /* 0x000fea0003800000 */
.L_x_5065:
[----:B------:R-:W2:Y:S01]  /*12940*/  LDL.LU R2, [R1+0x14] ;  /* 0x0000140001027983 */ /* 0x000ea20000300800 */
[----:B------:R-:W-:Y:S01]  /*12950*/  UIADD3 UR4, UP0, UR44, 0x470, URZ ;  /* 0x000004702c047890 */ /* 0x000fe2000ff1e03f */
[----:B------:R-:W-:Y:S01]  /*12960*/  PLOP3.LUT P0, PT, PT, PT, PT, 0x80, 0x0 ;  /* 0x000000000000781c */ /* 0x000fe20003f0f070 */
[----:B0-----:R-:W-:Y:S01]  /*12970*/  VIADD R0, R0, 0x28c50 ;  /* 0x00028c5000007836 */ /* 0x001fe20000000000 */
[----:B------:R-:W-:Y:S01]  /*12980*/  UMOV UR6, 0x0 ;  /* 0x0000000000067882 */ /* 0x000fe20000000000 */
[----:B------:R-:W-:Y:S01]  /*12990*/  UIADD3.X UR5, URZ, UR45, URZ, UP0, !UPT ;  /* 0x0000002d3f057290 */ /* 0x000fe200087fe43f */
[----:B------:R-:W-:Y:S01]  /*129a0*/  UMOV UR7, 0x14f00000 ;  /* 0x14f0000000077882 */ /* 0x000fe20000000000 */
[----:B------:R-:W-:Y:S01]  /*129b0*/  UMOV UR10, URZ ;  /* 0x0000003f000a7c82 */ /* 0x000fe20008000000 */
[----:B--2---:R-:W-:Y:S02]  /*129c0*/  IMAD.SHL.U32 R3, R2, 0x40, RZ ;  /* 0x0000004002037824 */ /* 0x004fe400078e00ff */
[----:B------:R-:W-:-:S04]  /*129d0*/  IMAD R2, R18, 0x10000, R17 ;  /* 0x0001000012027824 */ /* 0x000fc800078e0211 */
[----:B------:R-:W-:-:S07]  /*129e0*/  VIADD R4, R2, 0x400 ;  /* 0x0000040002047836 */ /* 0x000fce0000000000 */
.L_x_5067:
        /* <DEDUP_REMOVED lines=15> */
.L_x_5068:
        /* <DEDUP_REMOVED lines=15> */
.L_x_5069:
        /* <DEDUP_REMOVED lines=15> */
.L_x_5070:
        /* <DEDUP_REMOVED lines=15> */
.L_x_5071:
        /* <DEDUP_REMOVED lines=15> */
.L_x_5072:
        /* <DEDUP_REMOVED lines=15> */
.L_x_5073:
        /* <DEDUP_REMOVED lines=15> */
.L_x_5074:
        /* <DEDUP_REMOVED lines=9> */
[----:B-1----:R-:W-:Y:S05]  /*13110*/  @P0 BRA.U.ANY `(.L_x_5074) ;  /* 0xfffffffd00d80947 */ /* 0x002fea000393ffff */
.L_x_5062:
[----:B------:R-:W-:Y:S05]  /*13120*/  BSYNC B0 ;  /* 0x0000000000007941 */ /* 0x000fea0003800000 */
.L_x_5061:
[----:B------:R-:W-:-:S04]  /*13130*/  UIADD3 UR4, UR39, -0x2, URZ ;  /* 0xfffffffe27047890 */ /* 0x000fc8000fffe03f */
[----:B------:R-:W-:-:S06]  /*13140*/  UISETP.GE.AND UP0, UPT, UR4, UR38, UPT ;  /* 0x000000260400728c */ /* 0x000fcc000bf06270 */
[----:B------:R-:W-:-:S13]  /*13150*/  PLOP3.LUT P0, PT, PT, PT, UP0, 0x80, 0x0 ;  /* 0x000000000000781c */ /* 0x000fda0003f0f008 */
[----:B------:R-:W-:Y:S05]  /*13160*/  @!P0 BRA `(.L_x_5075) ;  /* 0x00000028005c8947 */ /* 0x000fea0003800000 */
[----:B------:R-:W-:Y:S01]  /*13170*/  IMAD R3, RZ, RZ, -UR39 ;  /* 0x80000027ff037e24 */ /* 0x000fe2000f8e02ff */
[----:B------:R-:W-:-:S04]  /*13180*/  LOP3.LUT R6, RZ, UR38, RZ, 0x33, !PT ;  /* 0x00000026ff067c12 */ /* 0x000fc8000f8e33ff */
[----:B------:R-:W-:-:S05]  /*13190*/  VIADDMNMX R6, R3, 0x1, R6, !PT ;  /* 0x0000000103067846 */ /* 0x000fca0007800106 */
[----:B0-----:R-:W-:-:S05]  /*131a0*/  VIADD R0, R6, UR39 ;  /* 0x0000002706007c36 */ /* 0x001fca0008000000 */
[----:B------:R-:W-:-:S04]  /*131b0*/  LOP3.LUT R0, R0, 0x1, RZ, 0xc0, !PT ;  /* 0x0000000100007812 */ /* 0x000fc800078ec0ff */
[----:B------:R-:W-:Y:S01]  /*131c0*/  ISETP.NE.U32.AND P0, PT, R0, 0x1, PT ;  /* 0x000000010000780c */ /* 0x000fe20003f05070 */
[----:B------:R-:W-:-:S12]  /*131d0*/  IMAD.U32 R0, RZ, RZ, UR4 ;  /* 0x00000004ff007e24 */ /* 0x000fd8000f8e00ff */
[----:B------:R-:W-:Y:S05]  /*131e0*/  @P0 BRA `(.L_x_5076) ;  /* 0x0000000c00600947 */ /* 0x000fea0003800000 */
[----:B------:R-:W2:Y:S04]  /*131f0*/  LDL R4, [R1+0x8] ;  /* 0x0000080001047983 */ /* 0x000ea80000100800 */
[----:B------:R-:W3:Y:S01]  /*13200*/  LDL.LU R8, [R1] ;  /* 0x0000000001087983 */ /* 0x000ee20000300800 */
[----:B------:R-:W-:Y:S01]  /*13210*/  VIADD R18, R18, 0x1 ;  /* 0x0000000112127836 */ /* 0x000fe20000000000 */
[----:B------:R-:W-:Y:S04]  /*13220*/  BSSY B0, `(.L_x_5077) ;  /* 0x00000d2000007945 */ /* 0x000fe80003800000 */
[----:B------:R-:W-:-:S04]  /*13230*/  ISETP.NE.AND P0, PT, R18, 0x2, PT ;  /* 0x000000021200780c */ /* 0x000fc80003f05270 */
[----:B------:R-:W-:Y:S02]  /*13240*/  SEL R2, RZ, 0x1, P0 ;  /* 0x00000001ff027807 */ /* 0x000fe40000000000 */
[----:B------:R-:W-:Y:S02]  /*13250*/  SEL R18, R18, RZ, P0 ;  /* 0x000000ff12127207 */ /* 0x000fe40000000000 */
[----:B--2---:R-:W-:Y:S02]  /*13260*/  ISETP.NE.AND P2, PT, R4, RZ, PT ;  /* 0x000000ff0400720c */ /* 0x004fe40003f45270 */
[----:B---3--:R-:W-:-:S05]  /*13270*/  LOP3.LUT R8, R8, R2, RZ, 0x3c, !PT ;  /* 0x0000000208087212 */ /* 0x008fca00078e3cff */
[----:B------:R0:W-:Y:S06]  /*13280*/  STL [R1], R8 ;  /* 0x0000000801007387 */ /* 0x0001ec0000100800 */
[----:B------:R-:W-:Y:S05]  /*13290*/  @!P2 BRA `(.L_x_5078) ;  /* 0x0000000c0028a947 */ /* 0x000fea0003800000 */
[----:B------:R-:W2:Y:S02]  /*132a0*/  LDL R4, [R1+0xc] ;  /* 0x00000c0001047983 */ /* 0x000ea40000100800 */
[----:B--2---:R-:W-:-:S13]  /*132b0*/  ISETP.NE.AND P2, PT, R4, RZ, PT ;  /* 0x000000ff0400720c */ /* 0x004fda0003f45270 */
[----:B------:R-:W-:Y:S05]  /*132c0*/  @!P2 BRA `(.L_x_5079) ;  /* 0x00000000004ca947 */ /* 0x000fea0003800000 */
[----:B------:R-:W2:Y:S01]  /*132d0*/  LDL R7, [R1+0x4] ;  /* 0x0000040001077983 */ /* 0x000ea20000100800 */
[----:B------:R-:W1:Y:S01]  /*132e0*/  LDC R5, c[0x0][0x43c] ;  /* 0x00010f00ff057b82 */ /* 0x000e620000000800 */
[----:B------:R-:W-:Y:S01]  /*132f0*/  IMAD.MOV.U32 R4, RZ, RZ, R0 ;  /* 0x000000ffff047224 */ /* 0x000fe200078e0000 */
[----:B------:R-:W-:Y:S01]  /*13300*/  ULDC.64 UR4, c[0x0][0x428] ;  /* 0x00010a0000047ab9 */ /* 0x000fe20000000a00 */
[----:B-1----:R-:W-:-:S13]  /*13310*/  ISETP.NE.AND P0, PT, R5, 0x1, PT ;  /* 0x000000010500780c */ /* 0x002fda0003f05270 */
[----:B------:R-:W1:Y:S02]  /*13320*/  @P0 LDC.64 R2, c[0x0][0x440] ;  /* 0x00011000ff020b82 */ /* 0x000e640000000a00 */
[----:B-1----:R-:W-:-:S05]  /*13330*/  @P0 IMAD.HI.U32 R2, R0, R2, RZ ;  /* 0x0000000200020227 */ /* 0x002fca00078e00ff */
[----:B------:R-:W-:-:S05]  /*13340*/  @P0 SHF.R.U32.HI R4, RZ, R3, R2 ;  /* 0x00000003ff040219 */ /* 0x000fca0000011602 */
[----:B------:R-:W-:-:S04]  /*13350*/  IMAD.MOV R2, RZ, RZ, -R4 ;  /* 0x000000ffff027224 */ /* 0x000fc800078e0a04 */
[----:B------:R-:W-:Y:S01]  /*13360*/  IMAD R0, R5, R2, R0 ;  /* 0x0000000205007224 */ /* 0x000fe200078e0200 */
[--C-:B------:R-:W-:Y:S01]  /*13370*/  SHF.R.S32.HI R5, RZ, 0x1f, R4.reuse ;  /* 0x0000001fff057819 */ /* 0x100fe20000011404 */
[----:B------:R-:W1:Y:S02]  /*13380*/  LDC.64 R2, c[0x0][0x418] ;  /* 0x00010600ff027b82 */ /* 0x000e640000000a00 */
[----:B------:R-:W-:-:S03]  /*13390*/  IMAD.WIDE.U32 R4, R19, UR4, R4 ;  /* 0x0000000413047c25 */ /* 0x000fc6000f8e0004 */
[----:B-1----:R-:W-:Y:S01]  /*133a0*/  LEA R2, P0, R4, R2, 0x2 ;  /* 0x0000000204027211 */ /* 0x002fe200078010ff */
[----:B--2---:R-:W-:-:S04]  /*133b0*/  IMAD R7, R7, UR4, RZ ;  /* 0x0000000407077c24 */ /* 0x004fc8000f8e02ff */
[----:B------:R-:W-:-:S04]  /*133c0*/  IMAD R7, R19, UR5, R7 ;  /* 0x0000000513077c24 */ /* 0x000fc8000f8e0207 */
[----:B------:R-:W-:-:S05]  /*133d0*/  IMAD.IADD R7, R7, 0x1, R5 ;  /* 0x0000000107077824 */ /* 0x000fca00078e0205 */
[----:B------:R-:W-:-:S05]  /*133e0*/  LEA.HI.X R3, R4, R3, R7, 0x2, P0 ;  /* 0x0000000304037211 */ /* 0x000fca00000f1407 */
[----:B------:R1:W5:Y:S02]  /*133f0*/  LDG.E R16, desc[UR46][R2.64] ;  /* 0x0000002e02107981 */ /* 0x000364000c1e1900 */
.L_x_5079:
[----:B-1----:R-:W-:Y:S01]  /*13400*/  IMAD R2, R18, 0x8, R17 ;  /* 0x0000000812027824 */ /* 0x002fe200078e0211 */
[----:B------:R-:W-:Y:S01]  /*13410*/  SHF.L.U32 R4, R8, 0x1f, RZ ;  /* 0x0000001f08047819 */ /* 0x000fe200000006ff */
[----:B------:R-:W1:Y:S01]  /*13420*/  S2R R3, SR_TID.X ;  /* 0x0000000000037919 */ /* 0x000e620000002100 */
[----:B------:R-:W-:Y:S02]  /*13430*/  BSSY B1, `(.L_x_5080) ;  /* 0x0000005000017945 */ /* 0x000fe40003800000 */
[----:B------:R-:W2:Y:S01]  /*13440*/  SYNCS.PHASECHK.TRANS64.TRYWAIT P0, [R2+URZ+0x28c40], R4 ;  /* 0x028c4004020075a7 */ /* 0x000ea2000800017f */
[----:B-1----:R-:W-:-:S04]  /*13450*/  LOP3.LUT R3, R3, 0x7f, RZ, 0xc0, !PT ;  /* 0x0000007f03037812 */ /* 0x002fc800078ec0ff */
[----:B------:R-:W-:Y:S01]  /*13460*/  ISETP.NE.AND P1, PT, R3, RZ, PT ;  /* 0x000000ff0300720c */ /* 0x000fe20003f25270 */
[----:B--2---:R-:W-:-:S12]  /*13470*/  @!P0 BRA `(.L_x_5081) ;  /* 0x0000003800108947 */ /* 0x004fd80003800000 */
.L_x_5176:
[----:B------:R-:W-:Y:S05]  /*13480*/  BSYNC B1 ;  /* 0x0000000000017941 */ /* 0x000fea0003800000 */
.L_x_5080:
        /* <DEDUP_REMOVED lines=9> */
.L_x_5083:
[----:B------:R-:W-:Y:S05]  /*13520*/  BSYNC B1 ;  /* 0x0000000000017941 */ /* 0x000fea0003800000 */
.L_x_5082:
[----:B------:R-:W-:Y:S01]  /*13530*/  IMAD.MOV.U32 R7, RZ, RZ, RZ ;  /* 0x000000ffff077224 */ /* 0x000fe200078e00ff */
[----:B------:R-:W-:Y:S01]  /*13540*/  UIADD3 UR4, UP0, UR44, 0x370, URZ ;  /* 0x000003702c047890 */ /* 0x000fe2000ff1e03f */
[----:B------:R-:W-:Y:S01]  /*13550*/  IMAD R5, R18, 0x2000, R17 ;  /* 0x0000200012057824 */ /* 0x000fe200078e0211 */
        /* <DEDUP_REMOVED lines=8> */
.L_x_5084:
        /* <DEDUP_REMOVED lines=9> */
[----:B--2---:R-:W-:Y:S05]  /*13670*/  @P0 BRA.U.ANY `(.L_x_5084) ;  /* 0xfffffffd00d80947 */ /* 0x004fea000393ffff */
[----:B------:R-:W2:Y:S01]  /*13680*/  SYNCS.PHASECHK.TRANS64.TRYWAIT P0, [R2+URZ+0x28c60], R4 ;  /* 0x028c6004020075a7 */ /* 0x000ea2000800017f */
[----:B------:R-:W-:Y:S04]  /*13690*/  BSSY B1, `(.L_x_5085) ;  /* 0x0000002000017945 */ /* 0x000fe80003800000 */
[----:B--2---:R-:W-:Y:S05]  /*136a0*/  @!P0 BRA `(.L_x_5086) ;  /* 0x0000003400988947 */ /* 0x004fea0003800000 */
.L_x_5177:
[----:B------:R-:W-:Y:S05]  /*136b0*/  BSYNC B1 ;  /* 0x0000000000017941 */ /* 0x000fea0003800000 */
.L_x_5085:
[----:B------:R-:W-:Y:S01]  /*136c0*/  BSSY B1, `(.L_x_5087) ;  /* 0x000000b000017945 */ /* 0x000fe20003800000 */
[----:B0-----:R-:W-:Y:S02]  /*136d0*/  IMAD.MOV.U32 R8, RZ, RZ, 0x0 ;  /* 0x00000000ff087424 */ /* 0x001fe400078e00ff */
[----:B------:R-:W-:Y:S01]  /*136e0*/  IMAD.MOV.U32 R9, RZ, RZ, 0x14f00000 ;  /* 0x14f00000ff097424 */ /* 0x000fe200078e00ff */
[----:B------:R-:W-:Y:S06]  /*136f0*/  @P1 BRA `(.L_x_5088) ;  /* 0x00000000001c1947 */ /* 0x000fec0003800000 */
[----:B------:R-:W0:Y:S01]  /*13700*/  S2R R5, SR_TID.X ;  /* 0x0000000000057919 */ /* 0x000e220000002100 */
[----:B------:R-:W-:-:S04]  /*13710*/  IMAD.MOV.U32 R0, RZ, RZ, 0x10000 ;  /* 0x00010000ff007424 */ /* 0x000fc800078e00ff */
[----:B------:R3:W-:Y:S01]  /*13720*/  SYNCS.ARRIVE.TRANS64 RZ, [R2+URZ+0x28c50], R0 ;  /* 0x028c500002ff79a7 */ /* 0x0007e2000800003f */
[----:B0-----:R-:W-:-:S04]  /*13730*/  LOP3.LUT R5, R5, 0x1f, RZ, 0xc0, !PT ;  /* 0x0000001f05057812 */ /* 0x001fc800078ec0ff */
[----:B------:R-:W-:-:S13]  /*13740*/  ISETP.NE.AND P0, PT, R5, RZ, PT ;  /* 0x000000ff0500720c */ /* 0x000fda0003f05270 */
[----:B---3--:R-:W-:Y:S05]  /*13750*/  @!P0 BRA `(.L_x_5088) ;  /* 0x0000000000048947 */ /* 0x008fea0003800000 */
[----:B------:R-:W-:Y:S01]  /*13760*/  BPT.TRAP 0x1 ;  /* 0x000000040000795c */ /* 0x000fe20000300000 */
.L_x_5088:
[----:B------:R-:W-:Y:S05]  /*13770*/  BSYNC B1 ;  /* 0x0000000000017941 */ /* 0x000fea0003800000 */
.L_x_5087:
[----:B------:R-:W-:Y:S01]  /*13780*/  R2UR UR10, R7 ;  /* 0x00000000070a72ca */ /* 0x000fe200000e0000 */
[----:B------:R-:W-:Y:S01]  /*13790*/  IMAD R0, R18, 0x10000, R17 ;  /* 0x0001000012007824 */ /* 0x000fe200078e0211 */
[----:B------:R-:W-:Y:S01]  /*137a0*/  R2UR UR6, R8 ;  /* 0x00000000080672ca */ /* 0x000fe200000e0000 */
[----:B------:R-:W-:Y:S01]  /*137b0*/  UIADD3 UR4, UP0, UR44, 0x470, URZ ;  /* 0x000004702c047890 */ /* 0x000fe2000ff1e03f */
[----:B------:R-:W-:Y:S01]  /*137c0*/  R2UR UR7, R9 ;  /* 0x00000000090772ca */ /* 0x000fe200000e0000 */
[----:B-12---:R-:W-:Y:S01]  /*137d0*/  VIADD R2, R2, 0x28c50 ;  /* 0x00028c5002027836 */ /* 0x006fe20000000000 */
[----:B------:R-:W-:Y:S01]  /*137e0*/  PLOP3.LUT P0, PT, PT, PT, PT, 0x80, 0x0 ;  /* 0x000000000000781c */ /* 0x000fe20003f0f070 */
[----:B------:R-:W-:Y:S01]  /*137f0*/  VIADD R4, R0, 0x400 ;  /* 0x0000040000047836 */ /* 0x000fe20000000000 */
[----:B------:R-:W-:-:S12]  /*13800*/  UIADD3.X UR5, URZ, UR45, URZ, UP0, !UPT ;  /* 0x0000002d3f057290 */ /* 0x000fd800087fe43f */
.L_x_5089:
        /* <DEDUP_REMOVED lines=15> */
.L_x_5090:
        /* <DEDUP_REMOVED lines=15> */
.L_x_5091:
        /* <DEDUP_REMOVED lines=15> */
.L_x_5092:
        /* <DEDUP_REMOVED lines=15> */
.L_x_5093:
        /* <DEDUP_REMOVED lines=15> */
.L_x_5094:
        /* <DEDUP_REMOVED lines=15> */
.L_x_5095:
        /* <DEDUP_REMOVED lines=15> */
.L_x_5096:
        /* <DEDUP_REMOVED lines=10> */
.L_x_5078:
[----:B------:R-:W-:Y:S05]  /*13f40*/  BSYNC B0 ;  /* 0x0000000000007941 */ /* 0x000fea0003800000 */
.L_x_5077:
[----:B------:R-:W-:-:S06]  /*13f50*/  UIADD3 UR4, UR39, -0x3, URZ ;  /* 0xfffffffd27047890 */ /* 0x000fcc000fffe03f */
[----:B------:R-:W-:-:S07]  /*13f60*/  IMAD.U32 R0, RZ, RZ, UR4 ;  /* 0x00000004ff007e24 */ /* 0x000fce000f8e00ff */
.L_x_5076:
[----:B------:R-:W-:Y:S01]  /*13f70*/  ULOP3.LUT UR4, URZ, UR39, URZ, 0x33, !UPT ;  /* 0x000000273f047292 */ /* 0x000fe2000f8e333f */
[----:B------:R-:W-:Y:S01]  /*13f80*/  VIADD R6, R6, 0xfffffffe ;  /* 0xfffffffe06067836 */ /* 0x000fe20000000000 */
[----:B------:R-:W-:Y:S04]  /*13f90*/  BSSY B0, `(.L_x_5075) ;  /* 0x00001b4000007945 */ /* 0x000fe80003800000 */
[----:B------:R-:W-:-:S13]  /*13fa0*/  ISETP.NE.AND P0, PT, R6, UR4, PT ;  /* 0x0000000406007c0c */ /* 0x000fda000bf05270 */
[----:B------:R-:W-:Y:S05]  /*13fb0*/  @!P0 BRA `(.L_x_5097) ;  /* 0x0000001800c48947 */ /* 0x000fea0003800000 */
.L_x_5138:
[----:B------:R-:W2:Y:S04]  /*13fc0*/  LDL R3, [R1+0x8] ;  /* 0x0000080001037983 */ /* 0x000ea80000100800 */
[----:B------:R-:W3:Y:S01]  /*13fd0*/  LDL.LU R2, [R1] ;  /* 0x0000000001027983 */ /* 0x000ee20000300800 */
        /* <DEDUP_REMOVED lines=8> */
[----:B------:R-:W-:Y:S05]  /*14060*/  @!P1 BRA `(.L_x_5099) ;  /* 0x0000000c002c9947 */ /* 0x000fea0003800000 */
[----:B------:R-:W2:Y:S01]  /*14070*/  LDL R2, [R1+0xc] ;  /* 0x00000c0001027983 */ /* 0x000ea20000100800 */
[----:B0-----:R-:W-:Y:S01]  /*14080*/  IMAD.MOV.U32 R8, RZ, RZ, R0 ;  /* 0x000000ffff087224 */ /* 0x001fe200078e0000 */
[----:B--2---:R-:W-:-:S13]  /*14090*/  ISETP.NE.AND P1, PT, R2, RZ, PT ;  /* 0x000000ff0200720c */ /* 0x004fda0003f25270 */
[----:B------:R-:W-:Y:S05]  /*140a0*/  @!P1 BRA `(.L_x_5100) ;  /* 0x00000000004c9947 */ /* 0x000fea0003800000 */
[----:B------:R-:W2:Y:S01]  /*140b0*/  LDL R5, [R1+0x4] ;  /* 0x0000040001057983 */ /* 0x000ea20000100800 */
        /* <DEDUP_REMOVED lines=18> */
.L_x_5100:
[----:B0-----:R-:W-:Y:S01]  /*141e0*/  IMAD R4, R7, 0x8, R17 ;  /* 0x0000000807047824 */ /* 0x001fe200078e0211 */
[----:B------:R-:W-:Y:S01]  /*141f0*/  SHF.L.U32 R2, R6, 0x1f, RZ ;  /* 0x0000001f06027819 */ /* 0x000fe200000006ff */
[----:B------:R-:W0:Y:S01]  /*14200*/  S2R R3, SR_TID.X ;  /* 0x0000000000037919 */ /* 0x000e220000002100 */
[----:B------:R-:W-:Y:S02]  /*14210*/  BSSY B2, `(.L_x_5101) ;  /* 0x0000005000027945 */ /* 0x000fe40003800000 */
[----:B------:R-:W1:Y:S01]  /*14220*/  SYNCS.PHASECHK.TRANS64.TRYWAIT P0, [R4+URZ+0x28c40], R2 ;  /* 0x028c4002040075a7 */ /* 0x000e62000800017f */
[----:B0-----:R-:W-:-:S04]  /*14230*/  LOP3.LUT R3, R3, 0x7f, RZ, 0xc0, !PT ;  /* 0x0000007f03037812 */ /* 0x001fc800078ec0ff */
[----:B------:R-:W-:Y:S01]  /*14240*/  ISETP.NE.AND P1, PT, R3, RZ, PT ;  /* 0x000000ff0300720c */ /* 0x000fe20003f25270 */
[----:B-1----:R-:W-:-:S12]  /*14250*/  @!P0 BRA `(.L_x_5102) ;  /* 0x0000002800c08947 */ /* 0x002fd80003800000 */
.L_x_5178:
[----:B------:R-:W-:Y:S05]  /*14260*/  BSYNC B2 ;  /* 0x0000000000027941 */ /* 0x000fea0003800000 */
.L_x_5101:
[----:B------:R-:W-:Y:S04]  /*14270*/  BSSY B2, `(.L_x_5103) ;  /* 0x0000009000027945 */ /* 0x000fe80003800000 */
[----:B------:R-:W-:Y:S05]  /*14280*/  @P1 BRA `(.L_x_5104) ;  /* 0x00000000001c1947 */ /* 0x000fea0003800000 */
[----:B------:R-:W1:Y:S01]  /*14290*/  S2R R5, SR_TID.X ;  /* 0x0000000000057919 */ /* 0x000e620000002100 */
[----:B------:R-:W-:-:S04]  /*142a0*/  IMAD.MOV.U32 R3, RZ, RZ, 0x2000 ;  /* 0x00002000ff037424 */ /* 0x000fc800078e00ff */
[----:B------:R2:W-:Y:S01]  /*142b0*/  SYNCS.ARRIVE.TRANS64 RZ, [R4+URZ+0x28c30], R3 ;  /* 0x028c300304ff79a7 */ /* 0x0005e2000800003f */
[----:B-1----:R-:W-:-:S04]  /*142c0*/  LOP3.LUT R5, R5, 0x1f, RZ, 0xc0, !PT ;  /* 0x0000001f05057812 */ /* 0x002fc800078ec0ff */
[----:B------:R-:W-:-:S13]  /*142d0*/  ISETP.NE.AND P0, PT, R5, RZ, PT ;  /* 0x000000ff0500720c */ /* 0x000fda0003f05270 */
[----:B--2---:R-:W-:Y:S05]  /*142e0*/  @!P0 BRA `(.L_x_5104) ;  /* 0x0000000000048947 */ /* 0x004fea0003800000 */
[----:B------:R-:W-:Y:S01]  /*142f0*/  BPT.TRAP 0x1 ;  /* 0x000000040000795c */ /* 0x000fe20000300000 */
.L_x_5104:
[----:B------:R-:W-:Y:S05]  /*14300*/  BSYNC B2 ;  /* 0x0000000000027941 */ /* 0x000fea0003800000 */
.L_x_5103:
        /* <DEDUP_REMOVED lines=11> */
.L_x_5105:
        /* <DEDUP_REMOVED lines=10> */
[----:B------:R-:W1:Y:S01]  /*14460*/  SYNCS.PHASECHK.TRANS64.TRYWAIT P0, [R4+URZ+0x28c60], R2 ;  /* 0x028c6002040075a7 */ /* 0x000e62000800017f */
[----:B------:R-:W-:Y:S04]  /*14470*/  BSSY B2, `(.L_x_5106) ;  /* 0x0000002000027945 */ /* 0x000fe80003800000 */
[----:B-1----:R-:W-:Y:S05]  /*14480*/  @!P0 BRA `(.L_x_5107) ;  /* 0x0000002800488947 */ /* 0x002fea0003800000 */
.L_x_5179:
[----:B------:R-:W-:Y:S05]  /*14490*/  BSYNC B2 ;  /* 0x0000000000027941 */ /* 0x000fea0003800000 */
.L_x_5106:
        /* <DEDUP_REMOVED lines=11> */
.L_x_5109:
[----:B------:R-:W-:Y:S05]  /*14550*/  BSYNC B2 ;  /* 0x0000000000027941 */ /* 0x000fea0003800000 */
.L_x_5108:
[----:B------:R-:W-:Y:S01]  /*14560*/  R2UR UR6, R2 ;  /* 0x00000000020672ca */ /* 0x000fe200000e0000 */
[----:B------:R-:W-:Y:S01]  /*14570*/  UIADD3 UR4, UP0, UR44, 0x470, URZ ;  /* 0x000004702c047890 */ /* 0x000fe2000ff1e03f */
[----:B------:R-:W-:Y:S01]  /*14580*/  R2UR UR7, R3 ;  /* 0x00000000030772ca */ /* 0x000fe200000e0000 */
[----:B------:R-:W-:Y:S01]  /*14590*/  VIADD R4, R4, 0x28c50 ;  /* 0x00028c5004047836 */ /* 0x000fe20000000000 */
[----:B------:R-:W-:Y:S01]  /*145a0*/  R2UR UR10, R5 ;  /* 0x00000000050a72ca */ /* 0x000fe200000e0000 */
[----:B------:R-:W-:Y:S01]  /*145b0*/  IMAD R5, R7, 0x10000, R17 ;  /* 0x0001000007057824 */ /* 0x000fe200078e0211 */
[----:B------:R-:W-:Y:S01]  /*145c0*/  PLOP3.LUT P0, PT, PT, PT, PT, 0x80, 0x0 ;  /* 0x000000000000781c */ /* 0x000fe20003f0f070 */
[----:B------:R-:W-:Y:S02]  /*145d0*/  UIADD3.X UR5, URZ, UR45, URZ, UP0, !UPT ;  /* 0x0000002d3f057290 */ /* 0x000fe400087fe43f */
[----:B------:R-:W-:-:S10]  /*145e0*/  VIADD R9, R5, 0x400 ;  /* 0x0000040005097836 */ /* 0x000fd40000000000 */
.L_x_5110:
        /* <DEDUP_REMOVED lines=15> */
.L_x_5111:
        /* <DEDUP_REMOVED lines=15> */
.L_x_5112:
        /* <DEDUP_REMOVED lines=15> */
.L_x_5113:
        /* <DEDUP_REMOVED lines=15> */
.L_x_5114:
        /* <DEDUP_REMOVED lines=15> */
.L_x_5115:
        /* <DEDUP_REMOVED lines=15> */
.L_x_5116:
        /* <DEDUP_REMOVED lines=15> */
.L_x_5117:
        /* <DEDUP_REMOVED lines=10> */
.L_x_5099:
[----:B------:R-:W-:Y:S05]  /*14d20*/  BSYNC B1 ;  /* 0x0000000000017941 */ /* 0x000fea0003800000 */
.L_x_5098:
[----:B------:R-:W2:Y:S01]  /*14d30*/  LDL R2, [R1+0x8] ;  /* 0x0000080001027983 */ /* 0x000ea20000100800 */
[----:B------:R-:W-:Y:S01]  /*14d40*/  VIADD R7, R7, 0x1 ;  /* 0x0000000107077836 */ /* 0x000fe20000000000 */
[----:B------:R-:W-:Y:S04]  /*14d50*/  BSSY B1, `(.L_x_5118) ;  /* 0x00000d4000017945 */ /* 0x000fe80003800000 */
[----:B------:R-:W-:-:S04]  /*14d60*/  ISETP.NE.AND P0, PT, R7, 0x2, PT ;  /* 0x000000020700780c */ /* 0x000fc80003f05270 */
[----:B------:R-:W-:Y:S02]  /*14d70*/  SEL R3, RZ, 0x1, P0 ;  /* 0x00000001ff037807 */ /* 0x000fe40000000000 */
[----:B------:R-:W-:Y:S02]  /*14d80*/  SEL R18, R7, RZ, P0 ;  /* 0x000000ff07127207 */ /* 0x000fe40000000000 */
[----:B0-----:R-:W-:Y:S01]  /*14d90*/  LOP3.LUT R8, R6, R3, RZ, 0x3c, !PT ;  /* 0x0000000306087212 */ /* 0x001fe200078e3cff */
[----:B------:R-:W-:-:S04]  /*14da0*/  VIADD R6, R0, 0xffffffff ;  /* 0xffffffff00067836 */ /* 0x000fc80000000000 */
[----:B------:R0:W-:Y:S01]  /*14db0*/  STL [R1], R8 ;  /* 0x0000000801007387 */ /* 0x0001e20000100800 */
[----:B--2---:R-:W-:-:S13]  /*14dc0*/  ISETP.NE.AND P2, PT, R2, RZ, PT ;  /* 0x000000ff0200720c */ /* 0x004fda0003f45270 */
[----:B0-----:R-:W-:Y:S05]  /*14dd0*/  @!P2 BRA `(.L_x_5119) ;  /* 0x0000000c002ca947 */ /* 0x001fea0003800000 */
[----:B------:R-:W2:Y:S01]  /*14de0*/  LDL R2, [R1+0xc] ;  /* 0x00000c0001027983 */ /* 0x000ea20000100800 */
[----:B------:R-:W-:Y:S01]  /*14df0*/  IMAD.MOV.U32 R7, RZ, RZ, R6 ;  /* 0x000000ffff077224 */ /* 0x000fe200078e0006 */
        /* <DEDUP_REMOVED lines=21> */
.L_x_5120:
        /* <DEDUP_REMOVED lines=8> */
.L_x_5180:
[----:B------:R-:W-:Y:S05]  /*14fd0*/  BSYNC B2 ;  /* 0x0000000000027941 */ /* 0x000fea0003800000 */
.L_x_5121:
        /* <DEDUP_REMOVED lines=9> */
.L_x_5124:
[----:B------:R-:W-:Y:S05]  /*15070*/  BSYNC B2 ;  /* 0x0000000000027941 */ /* 0x000fea0003800000 */
.L_x_5123:
        /* <DEDUP_REMOVED lines=11> */
.L_x_5125:
        /* <DEDUP_REMOVED lines=13> */
.L_x_5181:
[----:B------:R-:W-:Y:S05]  /*15200*/  BSYNC B2 ;  /* 0x0000000000027941 */ /* 0x000fea0003800000 */
.L_x_5126:
        /* <DEDUP_REMOVED lines=11> */
.L_x_5129:
[----:B------:R-:W-:Y:S05]  /*152c0*/  BSYNC B2 ;  /* 0x0000000000027941 */ /* 0x000fea0003800000 */
.L_x_5128:
        /* <DEDUP_REMOVED lines=9> */
.L_x_5130:
        /* <DEDUP_REMOVED lines=15> */
.L_x_5131:
        /* <DEDUP_REMOVED lines=15> */
.L_x_5132:
        /* <DEDUP_REMOVED lines=15> */
.L_x_5133:
        /* <DEDUP_REMOVED lines=15> */
.L_x_5134:
        /* <DEDUP_REMOVED lines=15> */
.L_x_5135:
        /* <DEDUP_REMOVED lines=15> */
.L_x_5136:
        /* <DEDUP_REMOVED lines=15> */
.L_x_5137:
        /* <DEDUP_REMOVED lines=10> */
.L_x_5119:
[----:B------:R-:W-:Y:S05]  /*15a90*/  BSYNC B1 ;  /* 0x0000000000017941 */ /* 0x000fea0003800000 */
.L_x_5118:
[----:B------:R-:W-:Y:S01]  /*15aa0*/  ISETP.GT.AND P0, PT, R6, UR38, PT ;  /* 0x0000002606007c0c */ /* 0x000fe2000bf04270 */
[----:B------:R-:W-:-:S12]  /*15ab0*/  VIADD R0, R0, 0xfffffffe ;  /* 0xfffffffe00007836 */ /* 0x000fd80000000000 */
[----:B------:R-:W-:Y:S05]  /*15ac0*/  @P0 BRA `(.L_x_5138) ;  /* 0xffffffe4003c0947 */ /* 0x000fea000383ffff */
.L_x_5097:
[----:B------:R-:W-:Y:S05]  /*15ad0*/  BSYNC B0 ;  /* 0x0000000000007941 */ /* 0x000fea0003800000 */
.L_x_5075:
[----:B------:R-:W2:Y:S01]  /*15ae0*/  LDL.LU R2, [R1] ;  /* 0x0000000001027983 */ /* 0x000ea20000300800 */
[----:B0-----:R-:W0:Y:S01]  /*15af0*/  S2R R0, SR_TID.X ;  /* 0x0000000000007919 */ /* 0x001e220000002100 */
[----:B------:R-:W-:-:S05]  /*15b00*/  VIADD R18, R18, 0x1 ;  /* 0x0000000112127836 */ /* 0x000fca0000000000 */
[----:B------:R-:W-:Y:S02]  /*15b10*/  ISETP.NE.AND P0, PT, R18, 0x2, PT ;  /* 0x000000021200780c */ /* 0x000fe40003f05270 */
[----:B0-----:R-:W-:-:S04]  /*15b20*/  LOP3.LUT R0, R0, 0x7f, RZ, 0xc0, !PT ;  /* 0x0000007f00007812 */ /* 0x001fc800078ec0ff */
[----:B------:R-:W-:Y:S02]  /*15b30*/  ISETP.NE.AND P2, PT, R0, RZ, PT ;  /* 0x000000ff0000720c */ /* 0x000fe40003f45270 */
[----:B------:R-:W-:Y:S01]  /*15b40*/  SEL R0, RZ, 0x1, P0 ;  /* 0x00000001ff007807 */ /* 0x000fe20000000000 */
[----:B------:R-:W-:Y:S03]  /*15b50*/  BSSY B0, `(.L_x_5139) ;  /* 0x0000011000007945 */ /* 0x000fe60003800000 */
[----:B--2---:R-:W-:-:S05]  /*15b60*/  LOP3.LUT R2, R2, R0, RZ, 0x3c, !PT ;  /* 0x0000000002027212 */ /* 0x004fca00078e3cff */
[----:B------:R0:W-:Y:S02]  /*15b70*/  STL [R1], R2 ;  /* 0x0000000201007387 */ /* 0x0001e40000100800 */
[----:B------:R-:W-:Y:S05]  /*15b80*/  @P2 BRA `(.L_x_5140) ;  /* 0x0000000000342947 */ /* 0x000fea0003800000 */
[----:B------:R-:W1:Y:S01]  /*15b90*/  S2R R5, SR_LANEID ;  /* 0x0000000000057919 */ /* 0x000e620000000000 */
[----:B------:R-:W-:Y:S01]  /*15ba0*/  VOTEU.ANY UR4, UPT, PT ;  /* 0x0000000000047886 */ /* 0x000fe200038e0100 */
[----:B0-----:R-:W0:Y:S01]  /*15bb0*/  LDC.64 R2, c[0x0][0xc80] ;  /* 0x00032000ff027b82 */ /* 0x001e220000000a00 */
[----:B------:R-:W1:Y:S02]  /*15bc0*/  FLO.U32 R0, UR4 ;  /* 0x0000000400007d00 */ /* 0x000e6400080e0000 */
[----:B-1----:R-:W-:-:S06]  /*15bd0*/  ISETP.EQ.U32.AND P1, PT, R0, R5, PT ;  /* 0x000000050000720c */ /* 0x002fcc0003f22070 */
[----:B------:R-:W0:Y:S07]  /*15be0*/  POPC R5, UR4 ;  /* 0x0000000400057d09 */ /* 0x000e2e0008000000 */
[----:B0-----:R-:W2:Y:S01]  /*15bf0*/  @P1 ATOMG.E.ADD.STRONG.GPU PT, R3, desc[UR46][R2.64], R5 ;  /* 0x00000005020319a8 */ /* 0x001ea200081ee1ee */
[----:B------:R-:W0:Y:S02]  /*15c00*/  S2R R4, SR_LTMASK ;  /* 0x0000000000047919 */ /* 0x000e240000003900 */
[----:B0-----:R-:W-:-:S04]  /*15c10*/  LOP3.LUT R4, R4, UR4, RZ, 0xc0, !PT ;  /* 0x0000000404047c12 */ /* 0x001fc8000f8ec0ff */
[----:B------:R-:W0:Y:S01]  /*15c20*/  POPC R7, R4 ;  /* 0x0000000400077309 */ /* 0x000e220000000000 */
[----:B--2---:R-:W0:Y:S02]  /*15c30*/  SHFL.IDX PT, R0, R3, R0, 0x1f ;  /* 0x00001f0003007589 */ /* 0x004e2400000e0000 */
[----:B0-----:R-:W-:-:S05]  /*15c40*/  IADD3 R0, R0, UR42, R7 ;  /* 0x0000002a00007c10 */ /* 0x001fca000fffe007 */
[----:B------:R1:W-:Y:S02]  /*15c50*/  STL [R1+0x10], R0 ;  /* 0x0000100001007387 */ /* 0x0003e40000100800 */
.L_x_5140:
[----:B------:R-:W-:Y:S05]  /*15c60*/  BSYNC B0 ;  /* 0x0000000000007941 */ /* 0x000fea0003800000 */
.L_x_5139:
[----:B------:R-:W-:-:S07]  /*15c70*/  SEL R18, R18, RZ, P0 ;  /* 0x000000ff12127207 */ /* 0x000fce0000000000 */
.L_x_5043:
[----:B------:R-:W-:Y:S05]  /*15c80*/  BSYNC B7 ;  /* 0x0000000000077941 */ /* 0x000fea0003800000 */
.L_x_5041:
[----:B01----:R-:W2:Y:S04]  /*15c90*/  LDL R0, [R1+0x20] ;  /* 0x0000200001007983 */ /* 0x003ea80000100800 */
[----:B------:R0:W5:Y:S01]  /*15ca0*/  LDL R2, [R1+0x10] ;  /* 0x0000100001027983 */ /* 0x0001620000100800 */
[----:B--2---:R-:W-:-:S13]  /*15cb0*/  ISETP.NE.AND P0, PT, R0, RZ, PT ;  /* 0x000000ff0000720c */ /* 0x004fda0003f05270 */
        /* <DEDUP_REMOVED lines=11> */
.L_x_5141:
[----:B------:R-:W-:-:S03]  /*15d70*/  UMOV UR4, 0xffffffff ;  /* 0xffffffff00047882 */ /* 0x000fc60000000000 */
[----:B------:R-:W-:Y:S05]  /*15d80*/  BRA.DIV UR4, `(.L_x_5143) ;  /* 0x0000001204447947 */ /* 0x000fea000b800000 */
[----:B-----5:R0:W1:Y:S02]  /*15d90*/  SHFL.IDX PT, R14, R2, RZ, 0x1f ;  /* 0x00001fff020e7589 */ /* 0x02006400000e0000 */
.L_x_5184:
[----:B------:R-:W2:Y:S01]  /*15da0*/  @!P2 S2R R3, SR_CgaCtaId ;  /* 0x000000000003a919 */ /* 0x000ea20000008800 */
[----:B------:R-:W-:Y:S05]  /*15db0*/  WARPSYNC.ALL ;  /* 0x0000000000007948 */ /* 0x000fea0003800000 */
[----:B------:R-:W-:Y:S01]  /*15dc0*/  BAR.SYNC.DEFER_BLOCKING 0x4, 0x180 ;  /* 0x0106000000007b1d */ /* 0x000fe20000010000 */
[----:B------:R-:W-:-:S05]  /*15dd0*/  @!P2 MOV R0, 0x400 ;  /* 0x000004000000a802 */ /* 0x000fca0000000f00 */
[----:B-1----:R1:W-:Y:S01]  /*15de0*/  STL [R1+0x10], R14 ;  /* 0x0000100e01007387 */ /* 0x0023e20000100800 */
[----:B--2---:R-:W-:-:S05]  /*15df0*/  @!P2 LEA R17, R3, R0, 0x18 ;  /* 0x000000000311a211 */ /* 0x004fca00078ec0ff */
[----:B------:R1:W-:Y:S01]  /*15e00*/  @!P2 STS [R17+0x28cd0], R2 ;  /* 0x028cd0021100a388 */ /* 0x0003e20000000800 */
[----:B------:R-:W-:Y:S06]  /*15e10*/  BAR.ARV 0x5, 0x180 ;  /* 0x0146000000007b1d */ /* 0x000fec0000002000 */
.L_x_5142:
[----:B------:R-:W3:Y:S01]  /*15e20*/  LDL R0, [R1+0x10] ;  /* 0x0000100001007983 */ /* 0x000ee20000100800 */
[----:B------:R-:W-:Y:S02]  /*15e30*/  ULDC UR4, c[0x0][0xc38] ;  /* 0x00030e0000047ab9 */ /* 0x000fe40000000800 */
[----:B---3--:R-:W-:-:S13]  /*15e40*/  ISETP.GE.AND P0, PT, R0, UR4, PT ;  /* 0x0000000400007c0c */ /* 0x008fda000bf06270 */
[----:B------:R-:W-:Y:S05]  /*15e50*/  @!P0 BRA `(.L_x_5144) ;  /* 0xffffffac00848947 */ /* 0x000fea000383ffff */
.L_x_5032:
[----:B------:R-:W3:Y:S01]  /*15e60*/  LDL.LU R0, [R1+0x18] ;  /* 0x0000180001007983 */ /* 0x000ee20000300800 */
[----:B------:R-:W-:Y:S01]  /*15e70*/  BSSY B0, `(.L_x_5145) ;  /* 0x000000b000007945 */ /* 0x000fe20003800000 */
[----:B------:R-:W4:Y:S01]  /*15e80*/  S2R R5, SR_CgaCtaId ;  /* 0x0000000000057919 */ /* 0x000f220000008800 */
[----:B---3--:R-:W-:-:S05]  /*15e90*/  VIADD R0, R0, 0x1 ;  /* 0x0000000100007836 */ /* 0x008fca0000000000 */
[----:B012---:R-:W-:-:S04]  /*15ea0*/  LEA.HI R2, R0, R0, RZ, 0x1 ;  /* 0x0000000000027211 */ /* 0x007fc800078f08ff */
[----:B------:R-:W-:-:S05]  /*15eb0*/  LOP3.LUT R3, R2, 0xfffffffe, RZ, 0xc0, !PT ;  /* 0xfffffffe02037812 */ /* 0x000fca00078ec0ff */
[----:B------:R-:W-:Y:S01]  /*15ec0*/  IMAD.IADD R3, R0, 0x1, -R3 ;  /* 0x0000000100037824 */ /* 0x000fe200078e0a03 */
[----:B------:R-:W-:-:S04]  /*15ed0*/  MOV R0, 0x400 ;  /* 0x0000040000007802 */ /* 0x000fc80000000f00 */
[----:B----4-:R-:W-:Y:S02]  /*15ee0*/  LEA R0, R5, R0, 0x18 ;  /* 0x0000000005007211 */ /* 0x010fe400078ec0ff */
[----:B------:R-:W-:-:S04]  /*15ef0*/  SHF.L.U32 R3, R3, 0x1f, RZ ;  /* 0x0000001f03037819 */ /* 0x000fc800000006ff */
[----:B------:R-:W0:Y:S02]  /*15f00*/  SYNCS.PHASECHK.TRANS64.TRYWAIT P0, [R0+URZ+0x28c20], R3 ;  /* 0x028c2003000075a7 */ /* 0x000e24000800017f */
[----:B0-----:R-:W-:Y:S05]  /*15f10*/  @!P0 BRA `(.L_x_5146) ;  /* 0x0000001000088947 */ /* 0x001fea0003800000 */
.L_x_5185:
[----:B------:R-:W-:Y:S05]  /*15f20*/  BSYNC B0 ;  /* 0x0000000000007941 */ /* 0x000fea0003800000 */
.L_x_5145:
[----:B------:R-:W-:-:S03]  /*15f30*/  UMOV UR4, 0xffffffff ;  /* 0xffffffff00047882 */ /* 0x000fc60000000000 */
[----:B------:R-:W-:Y:S05]  /*15f40*/  BRA.DIV UR4, `(.L_x_5147) ;  /* 0x0000001204107947 */ /* 0x000fea000b800000 */
[----:B------:R-:W1:Y:S02]  /*15f50*/  S2R R2, SR_TID.X ;  /* 0x0000000000027919 */ /* 0x000e640000002100 */
[----:B-1----:R-:W-:-:S04]  /*15f60*/  SHF.R.U32.HI R2, RZ, 0x5, R2 ;  /* 0x00000005ff027819 */ /* 0x002fc80000011602 */
[----:B------:R-:W-:-:S05]  /*15f70*/  LOP3.LUT R2, R2, 0x3, RZ, 0xc0, !PT ;  /* 0x0000000302027812 */ /* 0x000fca00078ec0ff */
[----:B------:R1:W2:Y:S02]  /*15f80*/  SHFL.IDX PT, R14, R2, RZ, 0x1f ;  /* 0x00001fff020e7589 */ /* 0x0002a400000e0000 */
.L_x_5188:
[----:B--2---:R-:W-:Y:S01]  /*15f90*/  ISETP.NE.AND P0, PT, R14, RZ, PT ;  /* 0x000000ff0e00720c */ /* 0x004fe20003f05270 */
[----:B------:R-:W-:-:S12]  /*15fa0*/  BSSY B0, `(.L_x_5148) ;  /* 0x0000025000007945 */ /* 0x000fd80003800000 */
[----:B------:R-:W-:Y:S05]  /*15fb0*/  @P0 BRA `(.L_x_5149) ;  /* 0x00000000008c0947 */ /* 0x000fea0003800000 */
[----:B------:R-:W-:-:S03]  /*15fc0*/  UMOV UR4, 0xffffffff ;  /* 0xffffffff00047882 */ /* 0x000fc60000000000 */
[----:B------:R-:W-:Y:S05]  /*15fd0*/  BRA.DIV UR4, `(.L_x_5150) ;  /* 0x0000001204207947 */ /* 0x000fea000b800000 */
[----:B------:R-:W-:-:S13]  /*15fe0*/  ELECT P6, URZ, PT ;  /* 0x00000000003f782f */ /* 0x000fda00038c0000 */
.L_x_5191:
[----:B------:R-:W-:Y:S05]  /*15ff0*/  @!P6 BRA `(.L_x_5149) ;  /* 0x00000000007ce947 */ /* 0x000fea0003800000 */
[----:B------:R-:W-:-:S06]  /*16000*/  ULOP3.LUT UR4, UR41, 0x2, URZ, 0xfc, !UPT ;  /* 0x0000000229047892 */ /* 0x000fcc000f8efc3f */
[----:B-1----:R-:W-:-:S05]  /*16010*/  IMAD.U32 R2, RZ, RZ, UR4 ;  /* 0x00000004ff027e24 */ /* 0x002fca000f8e00ff */
[----:B------:R-:W-:-:S13]  /*16020*/  ISETP.NE.AND P2, PT, R2, 0x3, PT ;  /* 0x000000030200780c */ /* 0x000fda0003f45270 */
[----:B------:R-:W-:Y:S05]  /*16030*/  @!P2 BRA `(.L_x_5151) ;  /* 0x000000000004a947 */ /* 0x000fea0003800000 */
[----:B------:R-:W-:Y:S01]  /*16040*/  BPT.TRAP 0x1 ;  /* 0x000000040000795c */ /* 0x000fe20000300000 */
.L_x_5151:
[----:B------:R-:W2:Y:S01]  /*16050*/  LDL.LU R7, [R1] ;  /* 0x0000000001077983 */ /* 0x000ea20000300800 */
        /* <DEDUP_REMOVED lines=12> */
.L_x_5192:
[----:B------:R-:W1:Y:S02]  /*16120*/  SYNCS.PHASECHK.TRANS64.TRYWAIT P0, [R3+URZ], R2 ;  /* 0x00000002030075a7 */ /* 0x000e64000800017f */
[----:B-1----:R-:W-:Y:S05]  /*16130*/  @!P0 BRA `(.L_x_5153) ;  /* 0x0000000c00fc8947 */ /* 0x002fea0003800000 */
.L_x_5193:
[----:B------:R-:W-:Y:S05]  /*16140*/  @!P2 BRA `(.L_x_5154) ;  /* 0x000000000004a947 */ /* 0x000fea0003800000 */
[----:B------:R-:W-:Y:S01]  /*16150*/  BPT.TRAP 0x1 ;  /* 0x000000040000795c */ /* 0x000fe20000300000 */
.L_x_5154:
[----:B-1----:R-:W-:-:S04]  /*16160*/  VIADD R3, R0, 0x28c60 ;  /* 0x00028c6000037836 */ /* 0x002fc80000000000 */
[----:B------:R-:W-:-:S04]  /*16170*/  IMAD R18, R18, 0x8, R3 ;  /* 0x0000000812127824 */ /* 0x000fc800078e0203 */
[----:B------:R-:W1:Y:S02]  /*16180*/  SYNCS.PHASECHK.TRANS64.TRYWAIT P0, [R18+URZ], R5 ;  /* 0x00000005120075a7 */ /* 0x000e64000800017f */
[----:B-1----:R-:W-:Y:S05]  /*16190*/  @!P0 BRA `(.L_x_5155) ;  /* 0x0000000c00f88947 */ /* 0x002fea0003800000 */
.L_x_5194:
[----:B------:R-:W-:-:S07]  /*161a0*/  IMAD R3, R4, 0x8, R3 ;  /* 0x0000000804037824 */ /* 0x000fce00078e0203 */
.L_x_5156:
[----:B--2---:R2:W3:Y:S02]  /*161b0*/  SYNCS.PHASECHK.TRANS64.TRYWAIT P0, [R3+URZ], R2 ;  /* 0x00000002030075a7 */ /* 0x0044e4000800017f */
[----:B---3--:R-:W-:Y:S05]  /*161c0*/  @!P0 NANOSLEEP.SYNCS 0x989680 ;  /* 0x009896800000895d */ /* 0x008fea0003900000 */
[----:B------:R-:W3:Y:S02]  /*161d0*/  @!P0 SYNCS.PHASECHK.TRANS64 P0, [R3+URZ], R2 ;  /* 0x00000002030085a7 */ /* 0x000ee4000800007f */
[----:B---3--:R-:W-:Y:S05]  /*161e0*/  @!P0 BRA `(.L_x_5156) ;  /* 0xfffffffc00f08947 */ /* 0x008fea000383ffff */
.L_x_5149:
[----:B------:R-:W-:Y:S05]  /*161f0*/  BSYNC B0 ;  /* 0x0000000000007941 */ /* 0x000fea0003800000 */
.L_x_5148:
[----:B------:R-:W-:Y:S05]  /*16200*/  EXIT ;  /* 0x000000000000794d */ /* 0x000fea0003800000 */
.L_x_4938:
[----:B0-----:R-:W-:-:S04]  /*16210*/  IMAD.U32 R3, RZ, RZ, UR21 ;  /* 0x00000015ff037e24 */ /* 0x001fc8000f8e00ff */
[----:B------:R0:W1:Y:S03]  /*16220*/  SYNCS.PHASECHK.TRANS64.TRYWAIT P1, [R3+URZ+0x28c50], R0 ;  /* 0x028c5000030075a7 */ /* 0x000066000802017f */
[----:B-1----:R-:W-:Y:S05]  /*16230*/  @!P1 NANOSLEEP.SYNCS 0x989680 ;  /* 0x009896800000995d */ /* 0x002fea0003900000 */
[----:B------:R-:W1:Y:S02]  /*16240*/  @!P1 SYNCS.PHASECHK.TRANS64 P1, [R3+URZ+0x28c50], R0 ;  /* 0x028c5000030095a7 */ /* 0x000e64000802007f */
[----:B-1----:R-:W-:Y:S05]  /*16250*/  @!P1 BRA `(.L_x_4938) ;  /* 0xfffffffc00ec9947 */ /* 0x002fea000383ffff */
[----:B------:R-:W-:Y:S05]  /*16260*/  BRA `(.L_x_5157) ;  /* 0xfffffeb800b47947 */ /* 0x000fea000383ffff */
.L_x_4943:
[----:B-1----:R-:W-:-:S04]  /*16270*/  IMAD.U32 R3, RZ, RZ, UR21 ;  /* 0x00000015ff037e24 */ /* 0x002fc8000f8e00ff */
[----:B------:R1:W2:Y:S03]  /*16280*/  SYNCS.PHASECHK.TRANS64.TRYWAIT P1, [R3+URZ+0x28c50], R0 ;  /* 0x028c5000030075a7 */ /* 0x0002a6000802017f */
[----:B--2---:R-:W-:Y:S05]  /*16290*/  @!P1 NANOSLEEP.SYNCS 0x989680 ;  /* 0x009896800000995d */ /* 0x004fea0003900000 */
[----:B------:R-:W2:Y:S02]  /*162a0*/  @!P1 SYNCS.PHASECHK.TRANS64 P1, [R3+URZ+0x28c50], R0 ;  /* 0x028c5000030095a7 */ /* 0x000ea4000802007f */
[----:B--2---:R-:W-:Y:S05]  /*162b0*/  @!P1 BRA `(.L_x_4943) ;  /* 0xfffffffc00ec9947 */ /* 0x004fea000383ffff */
[----:B------:R-:W-:Y:S05]  /*162c0*/  BRA `(.L_x_4942) ;  /* 0xfffffec400b07947 */ /* 0x000fea000383ffff */
.L_x_4952:
[----:B0-----:R-:W-:-:S04]  /*162d0*/  IMAD.U32 R3, RZ, RZ, UR43 ;  /* 0x0000002bff037e24 */ /* 0x001fc8000f8e00ff */
[----:B------:R0:W1:Y:S03]  /*162e0*/  SYNCS.PHASECHK.TRANS64.TRYWAIT P0, [R3+URZ+0x28c00], R0 ;  /* 0x028c0000030075a7 */ /* 0x000066000800017f */
[----:B-1----:R-:W-:Y:S05]  /*162f0*/  @!P0 NANOSLEEP.SYNCS 0x989680 ;  /* 0x009896800000895d */ /* 0x002fea0003900000 */
[----:B------:R-:W1:Y:S02]  /*16300*/  @!P0 SYNCS.PHASECHK.TRANS64 P0, [R3+URZ+0x28c00], R0 ;  /* 0x028c0000030085a7 */ /* 0x000e64000800007f */
[----:B-1----:R-:W-:Y:S05]  /*16310*/  @!P0 BRA `(.L_x_4952) ;  /* 0xfffffffc00ec8947 */ /* 0x002fea000383ffff */
[----:B------:R-:W-:Y:S05]  /*16320*/  BRA `(.L_x_5158) ;  /* 0xfffffedc00187947 */ /* 0x000fea000383ffff */
.L_x_4956:
[----:B--2---:R2:W3:Y:S02]  /*16330*/  SYNCS.PHASECHK.TRANS64.TRYWAIT P0, [R7+URZ+0x28c30], R10 ;  /* 0x028c300a070075a7 */ /* 0x0044e4000800017f */
[----:B---3--:R-:W-:Y:S05]  /*16340*/  @!P0 NANOSLEEP.SYNCS 0x989680 ;  /* 0x009896800000895d */ /* 0x008fea0003900000 */
[----:B------:R-:W3:Y:S02]  /*16350*/  @!P0 SYNCS.PHASECHK.TRANS64 P0, [R7+URZ+0x28c30], R10 ;  /* 0x028c300a070085a7 */ /* 0x000ee4000800007f */
[----:B---3--:R-:W-:Y:S05]  /*16360*/  @!P0 BRA `(.L_x_4956) ;  /* 0xfffffffc00f08947 */ /* 0x008fea000383ffff */
[----:B------:R-:W-:Y:S05]  /*16370*/  BRA `(.L_x_4955) ;  /* 0xfffffedc00347947 */ /* 0x000fea000383ffff */
.L_x_4968:
[----:B--2---:R2:W3:Y:S02]  /*16380*/  SYNCS.PHASECHK.TRANS64.TRYWAIT P0, [R7+URZ+0x28c50], R10 ;  /* 0x028c500a070075a7 */ /* 0x0044e4000800017f */
[----:B---3--:R-:W-:Y:S05]  /*16390*/  @!P0 NANOSLEEP.SYNCS 0x989680 ;  /* 0x009896800000895d */ /* 0x008fea0003900000 */
[----:B------:R-:W3:Y:S02]  /*163a0*/  @!P0 SYNCS.PHASECHK.TRANS64 P0, [R7+URZ+0x28c50], R10 ;  /* 0x028c500a070085a7 */ /* 0x000ee4000800007f */
[----:B---3--:R-:W-:Y:S05]  /*163b0*/  @!P0 BRA `(.L_x_4968) ;  /* 0xfffffffc00f08947 */ /* 0x008fea000383ffff */
[----:B------:R-:W-:Y:S05]  /*163c0*/  BRA `(.L_x_4967) ;  /* 0xfffffefc00587947 */ /* 0x000fea000383ffff */
.L_x_4976:
[----:B--2---:R-:W-:-:S04]  /*163d0*/  IMAD.U32 R10, RZ, RZ, UR28 ;  /* 0x0000001cff0a7e24 */ /* 0x004fc8000f8e00ff */
[----:B------:R2:W3:Y:S03]  /*163e0*/  SYNCS.PHASECHK.TRANS64.TRYWAIT P0, [R10+URZ+0x28c30], R7 ;  /* 0x028c30070a0075a7 */ /* 0x0004e6000800017f */
[----:B---3--:R-:W-:Y:S05]  /*163f0*/  @!P0 NANOSLEEP.SYNCS 0x989680 ;  /* 0x009896800000895d */ /* 0x008fea0003900000 */
[----:B------:R-:W3:Y:S02]  /*16400*/  @!P0 SYNCS.PHASECHK.TRANS64 P0, [R10+URZ+0x28c30], R7 ;  /* 0x028c30070a0085a7 */ /* 0x000ee4000800007f */
[----:B---3--:R-:W-:Y:S05]  /*16410*/  @!P0 BRA `(.L_x_4976) ;  /* 0xfffffffc00ec8947 */ /* 0x008fea000383ffff */
[----:B------:R-:W-:Y:S05]  /*16420*/  BRA `(.L_x_4975) ;  /* 0xffffff0000a47947 */ /* 0x000fea000383ffff */
.L_x_4988:
[----:B-1----:R1:W2:Y:S02]  /*16430*/  SYNCS.PHASECHK.TRANS64.TRYWAIT P0, [R168+URZ+0x28c50], R7 ;  /* 0x028c5007a80075a7 */ /* 0x0022a4000800017f */
[----:B--2---:R-:W-:Y:S05]  /*16440*/  @!P0 NANOSLEEP.SYNCS 0x989680 ;  /* 0x009896800000895d */ /* 0x004fea0003900000 */
[----:B------:R-:W2:Y:S02]  /*16450*/  @!P0 SYNCS.PHASECHK.TRANS64 P0, [R168+URZ+0x28c50], R7 ;  /* 0x028c5007a80085a7 */ /* 0x000ea4000800007f */
[----:B--2---:R-:W-:Y:S05]  /*16460*/  @!P0 BRA `(.L_x_4988) ;  /* 0xfffffffc00f08947 */ /* 0x004fea000383ffff */
[----:B------:R-:W-:Y:S05]  /*16470*/  BRA `(.L_x_4987) ;  /* 0xffffff24007c7947 */ /* 0x000fea000383ffff */
.L_x_4997:
[----:B--2---:R-:W-:-:S04]  /*16480*/  IMAD.U32 R5, RZ, RZ, UR25 ;  /* 0x00000019ff057e24 */ /* 0x004fc8000f8e00ff */
[----:B------:R2:W3:Y:S03]  /*16490*/  SYNCS.PHASECHK.TRANS64.TRYWAIT P1, [R5+URZ+0x28c30], R8 ;  /* 0x028c3008050075a7 */ /* 0x0004e6000802017f */
[----:B---3--:R-:W-:Y:S05]  /*164a0*/  @!P1 NANOSLEEP.SYNCS 0x989680 ;  /* 0x009896800000995d */ /* 0x008fea0003900000 */
[----:B------:R-:W3:Y:S02]  /*164b0*/  @!P1 SYNCS.PHASECHK.TRANS64 P1, [R5+URZ+0x28c30], R8 ;  /* 0x028c3008050095a7 */ /* 0x000ee4000802007f */
[----:B---3--:R-:W-:Y:S05]  /*164c0*/  @!P1 BRA `(.L_x_4997) ;  /* 0xfffffffc00ec9947 */ /* 0x008fea000383ffff */
[----:B------:R-:W-:Y:S05]  /*164d0*/  BRA `(.L_x_4996) ;  /* 0xffffff2c00107947 */ /* 0x000fea000383ffff */
.L_x_5001:
[----:B---3--:R3:W4:Y:S02]  /*164e0*/  SYNCS.PHASECHK.TRANS64.TRYWAIT P1, [R173+URZ+0x28c50], R8 ;  /* 0x028c5008ad0075a7 */ /* 0x008724000802017f */
[----:B----4-:R-:W-:Y:S05]  /*164f0*/  @!P1 NANOSLEEP.SYNCS 0x989680 ;  /* 0x009896800000995d */ /* 0x010fea0003900000 */
[----:B------:R-:W4:Y:S02]  /*16500*/  @!P1 SYNCS.PHASECHK.TRANS64 P1, [R173+URZ+0x28c50], R8 ;  /* 0x028c5008ad0095a7 */ /* 0x000f24000802007f */
[----:B----4-:R-:W-:Y:S05]  /*16510*/  @!P1 BRA `(.L_x_5001) ;  /* 0xfffffffc00f09947 */ /* 0x010fea000383ffff */
[----:B------:R-:W-:Y:S05]  /*16520*/  BRA `(.L_x_5000) ;  /* 0xffffff4400347947 */ /* 0x000fea000383ffff */
.L_x_5007:
[----:B------:R-:W-:-:S04]  /*16530*/  IMAD.U32 R6, RZ, RZ, UR27 ;  /* 0x0000001bff067e24 */ /* 0x000fc8000f8e00ff */
[----:B------:R0:W0:Y:S03]  /*16540*/  SYNCS.PHASECHK.TRANS64.TRYWAIT P0, [R6+URZ+0x28c30], R7 ;  /* 0x028c3007060075a7 */ /* 0x000026000800017f */
[----:B0-----:R-:W-:Y:S05]  /*16550*/  @!P0 NANOSLEEP.SYNCS 0x989680 ;  /* 0x009896800000895d */ /* 0x001fea0003900000 */
[----:B------:R-:W0:Y:S02]  /*16560*/  @!P0 SYNCS.PHASECHK.TRANS64 P0, [R6+URZ+0x28c30], R7 ;  /* 0x028c3007060085a7 */ /* 0x000e24000800007f */
[----:B0-----:R-:W-:Y:S05]  /*16570*/  @!P0 BRA `(.L_x_5007) ;  /* 0xfffffffc00ec8947 */ /* 0x001fea000383ffff */
[----:B------:R-:W-:Y:S05]  /*16580*/  BRA `(.L_x_5006) ;  /* 0xffffff4800247947 */ /* 0x000fea000383ffff */
.L_x_5019:
[----:B--2---:R2:W3:Y:S02]  /*16590*/  SYNCS.PHASECHK.TRANS64.TRYWAIT P0, [R20+URZ+0x28c50], R7 ;  /* 0x028c5007140075a7 */ /* 0x0044e4000800017f */
[----:B---3--:R-:W-:Y:S05]  /*165a0*/  @!P0 NANOSLEEP.SYNCS 0x989680 ;  /* 0x009896800000895d */ /* 0x008fea0003900000 */
[----:B------:R-:W3:Y:S02]  /*165b0*/  @!P0 SYNCS.PHASECHK.TRANS64 P0, [R20+URZ+0x28c50], R7 ;  /* 0x028c5007140085a7 */ /* 0x000ee4000800007f */
[----:B---3--:R-:W-:Y:S05]  /*165c0*/  @!P0 BRA `(.L_x_5019) ;  /* 0xfffffffc00f08947 */ /* 0x008fea000383ffff */
[----:B------:R-:W-:Y:S05]  /*165d0*/  BRA `(.L_x_5018) ;  /* 0xffffff6800f47947 */ /* 0x000fea000383ffff */
.L_x_5049:
[----:B------:R-:W-:Y:S02]  /*165e0*/  IMAD.MOV.U32 R13, RZ, RZ, R4 ;  /* 0x000000ffff0d7224 */ /* 0x000fe400078e0004 */
[----:B------:R-:W-:Y:S02]  /*165f0*/  IMAD.MOV.U32 R12, RZ, RZ, RZ ;  /* 0x000000ffff0c7224 */ /* 0x000fe400078e00ff */
[----:B------:R-:W-:Y:S02]  /*16600*/  IMAD.MOV.U32 R11, RZ, RZ, 0x1f ;  /* 0x0000001fff0b7424 */ /* 0x000fe400078e00ff */
[----:B------:R-:W-:-:S07]  /*16610*/  IMAD.MOV.U32 R15, RZ, RZ, -0x1 ;  /* 0xffffffffff0f7424 */ /* 0x000fce00078e00ff */
[----:B0-----:R-:W-:Y:S05]  /*16620*/  WARPSYNC.COLLECTIVE R15, `(.L_x_5159) ;  /* 0x000000000f087348 */ /* 0x001fea0003c00000 */
[----:B------:R1:W2:Y:S02]  /*16630*/  SHFL.IDX P6, R14, R13, R12, R11 ;  /* 0x0000000c0d0e7389 */ /* 0x0002a400000c000b */
[----:B012---:R-:W-:Y:S01]  /*16640*/  ENDCOLLECTIVE ;  /* 0x000000000000791b */ /* 0x007fe20003800000 */
.L_x_5159:
[----:B------:R-:W-:Y:S05]  /*16650*/  BRA `(.L_x_5160) ;  /* 0xffffffb400247947 */ /* 0x000fea000383ffff */
.L_x_5051:
[----:B------:R-:W-:Y:S01]  /*16660*/  BSSY B0, `(.L_x_5161) ;  /* 0x0000006000007945 */ /* 0x000fe20003800000 */
[----:B------:R-:W-:-:S07]  /*16670*/  IMAD.MOV.U32 R15, RZ, RZ, -0x1 ;  /* 0xffffffffff0f7424 */ /* 0x000fce00078e00ff */
[----:B0--3--:R-:W-:Y:S05]  /*16680*/  WARPSYNC.COLLECTIVE R15, `(.L_x_5162) ;  /* 0x000000000f0c7348 */ /* 0x009fea0003c00000 */
[----:B------:R-:W-:Y:S02]  /*16690*/  ELECT P6, UR62, PT ;  /* 0x00000000003e782f */ /* 0x000fe400038c0000 */
[----:B------:R-:W-:Y:S01]  /*166a0*/  MOV R14, UR62 ;  /* 0x0000003e000e7c02 */ /* 0x000fe20008000f00 */
[----:B0--3--:R-:W-:Y:S10]  /*166b0*/  ENDCOLLECTIVE ;  /* 0x000000000000791b */ /* 0x009ff40003800000 */
.L_x_5162:
[----:B------:R-:W-:Y:S05]  /*166c0*/  BSYNC B0 ;  /* 0x0000000000007941 */ /* 0x000fea0003800000 */
.L_x_5161:
[----:B------:R-:W-:Y:S05]  /*166d0*/  BRA `(.L_x_5163) ;  /* 0xffffffb400287947 */ /* 0x000fea000383ffff */
.L_x_5053:
[----:B0-----:R0:W1:Y:S02]  /*166e0*/  SYNCS.PHASECHK.TRANS64.TRYWAIT P0, [R3+URZ+0x28c40], R0 ;  /* 0x028c4000030075a7 */ /* 0x001064000800017f */
[----:B-1----:R-:W-:Y:S05]  /*166f0*/  @!P0 NANOSLEEP.SYNCS 0x989680 ;  /* 0x009896800000895d */ /* 0x002fea0003900000 */
[----:B------:R-:W1:Y:S02]  /*16700*/  @!P0 SYNCS.PHASECHK.TRANS64 P0, [R3+URZ+0x28c40], R0 ;  /* 0x028c4000030085a7 */ /* 0x000e64000800007f */
[----:B-1----:R-:W-:Y:S05]  /*16710*/  @!P0 BRA `(.L_x_5053) ;  /* 0xfffffffc00f08947 */ /* 0x002fea000383ffff */
[----:B------:R-:W-:Y:S05]  /*16720*/  BRA `(.L_x_5164) ;  /* 0xffffffb4008c7947 */ /* 0x000fea000383ffff */
.L_x_5057:
        /* <DEDUP_REMOVED lines=8> */
.L_x_5165:
[----:B------:R-:W-:Y:S01]  /*167b0*/  IMAD.MOV.U32 R13, RZ, RZ, R0 ;  /* 0x000000ffff0d7224 */ /* 0x000fe200078e0000 */
[----:B------:R-:W-:Y:S01]  /*167c0*/  LOP3.LUT R8, R8, 0x7f, RZ, 0xc0, !PT ;  /* 0x0000007f08087812 */ /* 0x000fe200078ec0ff */
[----:B------:R-:W-:-:S07]  /*167d0*/  IMAD.MOV.U32 R5, RZ, RZ, R14 ;  /* 0x000000ffff057224 */ /* 0x000fce00078e000e */
[----:B------:R-:W-:Y:S05]  /*167e0*/  WARPSYNC.COLLECTIVE R15, `(.L_x_5166) ;  /* 0x000000000f087348 */ /* 0x000fea0003c00000 */
[----:B------:R0:W1:Y:S02]  /*167f0*/  SHFL.IDX P6, R14, R13, R12, R11 ;  /* 0x0000000c0d0e7389 */ /* 0x00006400000c000b */
[----:B01----:R-:W-:Y:S01]  /*16800*/  ENDCOLLECTIVE ;  /* 0x000000000000791b */ /* 0x003fe20003800000 */
.L_x_5166:
[----:B------:R-:W-:Y:S01]  /*16810*/  SHF.R.U32.HI R8, RZ, 0x3, R8 ;  /* 0x00000003ff087819 */ /* 0x000fe20000011608 */
[----:B------:R-:W-:Y:S02]  /*16820*/  ULDC UR4, c[0x0][0x288] ;  /* 0x0000a20000047ab9 */ /* 0x000fe40000000800 */
[----:B------:R-:W-:Y:S02]  /*16830*/  IMAD R3, R7, UR4, RZ ;  /* 0x0000000407037c24 */ /* 0x000fe4000f8e02ff */
[----:B------:R-:W-:-:S04]  /*16840*/  VIADD R4, R8, UR40 ;  /* 0x0000002808047c36 */ /* 0x000fc80008000000 */
        /* <DEDUP_REMOVED lines=8> */
.L_x_5167:
[----:B------:R-:W-:-:S05]  /*168d0*/  @!P1 LEA R6, P2, R10, R6, 0x1 ;  /* 0x000000060a069211 */ /* 0x000fca00078408ff */
[----:B------:R-:W-:-:S04]  /*168e0*/  @!P1 IMAD.X R5, RZ, RZ, R5, P2 ;  /* 0x000000ffff059224 */ /* 0x000fc800010e0605 */
[----:B------:R-:W-:Y:S02]  /*168f0*/  @!P1 IMAD.MOV.U32 R7, RZ, RZ, R5 ;  /* 0x000000ffff079224 */ /* 0x000fe400078e0005 */
[----:B------:R-:W-:-:S03]  /*16900*/  IMAD.MOV.U32 R13, RZ, RZ, R0 ;  /* 0x000000ffff0d7224 */ /* 0x000fc600078e0000 */
[----:B------:R-:W-:Y:S01]  /*16910*/  @!PT LDS RZ, [RZ] ;  /* 0x00000000fffff984 */ /* 0x000fe20000000800 */
[----:B------:R-:W-:Y:S01]  /*16920*/  @!PT LDS RZ, [RZ] ;  /* 0x00000000fffff984 */ /* 0x000fe20000000800 */
[----:B------:R-:W-:Y:S01]  /*16930*/  @!PT LDS RZ, [RZ] ;  /* 0x00000000fffff984 */ /* 0x000fe20000000800 */
[----:B------:R0:W-:Y:S01]  /*16940*/  @!P1 LDGSTS.E.BYPASS.LTC128B.128 [R9+0x20400], desc[UR46][R6.64], !P0 ;  /* 0x2040000006099fae */ /* 0x0001e2000c101d6e */
[----:B------:R-:W-:Y:S01]  /*16950*/  ISETP.GE.AND P1, PT, R8, R3, PT ;  /* 0x000000030800720c */ /* 0x000fe20003f26270 */
[----:B------:R-:W-:-:S12]  /*16960*/  IMAD.MOV.U32 R5, RZ, RZ, R14 ;  /* 0x000000ffff057224 */ /* 0x000fd800078e000e */
[----:B0-----:R-:W-:Y:S05]  /*16970*/  WARPSYNC.COLLECTIVE R15, `(.L_x_5168) ;  /* 0x000000000f087348 */ /* 0x001fea0003c00000 */
[----:B------:R1:W2:Y:S02]  /*16980*/  SHFL.IDX P6, R14, R13, R12, R11 ;  /* 0x0000000c0d0e7389 */ /* 0x0002a400000c000b */
[----:B012---:R-:W-:Y:S01]  /*16990*/  ENDCOLLECTIVE ;  /* 0x000000000000791b */ /* 0x007fe20003800000 */
.L_x_5168:
[----:B------:R-:W-:Y:S02]  /*169a0*/  IMAD.MOV.U32 R13, RZ, RZ, R2 ;  /* 0x000000ffff0d7224 */ /* 0x000fe400078e0002 */
[----:B------:R-:W-:Y:S02]  /*169b0*/  IMAD.MOV.U32 R12, RZ, RZ, 0x2 ;  /* 0x00000002ff0c7424 */ /* 0x000fe400078e00ff */
[----:B------:R-:W-:-:S07]  /*169c0*/  IMAD.MOV.U32 R6, RZ, RZ, R14 ;  /* 0x000000ffff067224 */ /* 0x000fce00078e000e */
[----:B------:R-:W-:Y:S05]  /*169d0*/  WARPSYNC.COLLECTIVE R15, `(.L_x_5169) ;  /* 0x000000000f087348 */ /* 0x000fea0003c00000 */
[----:B------:R0:W1:Y:S02]  /*169e0*/  SHFL.IDX P6, R14, R13, R12, R11 ;  /* 0x0000000c0d0e7389 */ /* 0x00006400000c000b */
[----:B01----:R-:W-:Y:S01]  /*169f0*/  ENDCOLLECTIVE ;  /* 0x000000000000791b */ /* 0x003fe20003800000 */
.L_x_5169:
        /* <DEDUP_REMOVED lines=8> */
[----:B------:R0:W-:Y:S02]  /*16a80*/  @!P1 LDGSTS.E.BYPASS.LTC128B.128 [R9+0x20c00], desc[UR46][R6.64], !P0 ;  /* 0x20c0000006099fae */ /* 0x0001e4000c101d6e */
[----:B------:R-:W-:Y:S01]  /*16a90*/  ISETP.GE.AND P1, PT, R5, R3, PT ;  /* 0x000000030500720c */ /* 0x000fe20003f26270 */
[----:B------:R-:W-:-:S12]  /*16aa0*/  IMAD.MOV.U32 R5, RZ, RZ, R14 ;  /* 0x000000ffff057224 */ /* 0x000fd800078e000e */
[----:B0-----:R-:W-:Y:S05]  /*16ab0*/  WARPSYNC.COLLECTIVE R15, `(.L_x_5170) ;  /* 0x000000000f087348 */ /* 0x001fea0003c00000 */
[----:B------:R1:W2:Y:S02]  /*16ac0*/  SHFL.IDX P6, R14, R13, R12, R11 ;  /* 0x0000000c0d0e7389 */ /* 0x0002a400000c000b */
[----:B012---:R-:W-:Y:S01]  /*16ad0*/  ENDCOLLECTIVE ;  /* 0x000000000000791b */ /* 0x007fe20003800000 */
.L_x_5170:
[----:B------:R-:W-:Y:S02]  /*16ae0*/  IMAD.MOV.U32 R13, RZ, RZ, R2 ;  /* 0x000000ffff0d7224 */ /* 0x000fe400078e0002 */
[----:B------:R-:W-:Y:S02]  /*16af0*/  IMAD.MOV.U32 R12, RZ, RZ, 0x3 ;  /* 0x00000003ff0c7424 */ /* 0x000fe400078e00ff */
[----:B------:R-:W-:-:S07]  /*16b00*/  IMAD.MOV.U32 R6, RZ, RZ, R14 ;  /* 0x000000ffff067224 */ /* 0x000fce00078e000e */
[----:B------:R-:W-:Y:S05]  /*16b10*/  WARPSYNC.COLLECTIVE R15, `(.L_x_5171) ;  /* 0x000000000f087348 */ /* 0x000fea0003c00000 */
[----:B------:R0:W1:Y:S02]  /*16b20*/  SHFL.IDX P6, R14, R13, R12, R11 ;  /* 0x0000000c0d0e7389 */ /* 0x00006400000c000b */
[----:B01----:R-:W-:Y:S01]  /*16b30*/  ENDCOLLECTIVE ;  /* 0x000000000000791b */ /* 0x003fe20003800000 */
.L_x_5171:
        /* <DEDUP_REMOVED lines=8> */
[----:B------:R-:W-:-:S07]  /*16bc0*/  IMAD.MOV.U32 R5, RZ, RZ, R14 ;  /* 0x000000ffff057224 */ /* 0x000fce00078e000e */
[----:B0-----:R-:W-:Y:S05]  /*16bd0*/  WARPSYNC.COLLECTIVE R15, `(.L_x_5172) ;  /* 0x000000000f087348 */ /* 0x001fea0003c00000 */
[----:B------:R1:W2:Y:S02]  /*16be0*/  SHFL.IDX P6, R14, R13, R12, R11 ;  /* 0x0000000c0d0e7389 */ /* 0x0002a400000c000b */
[----:B012---:R-:W-:Y:S01]  /*16bf0*/  ENDCOLLECTIVE ;  /* 0x000000000000791b */ /* 0x007fe20003800000 */
.L_x_5172:
[----:B------:R-:W-:Y:S01]  /*16c00*/  IMAD.MOV.U32 R0, RZ, RZ, R14 ;  /* 0x000000ffff007224 */ /* 0x000fe200078e000e */
[----:B------:R-:W-:Y:S06]  /*16c10*/  BRA `(.L_x_5173) ;  /* 0xffffffb800747947 */ /* 0x000fec000383ffff */
.L_x_5060:
[----:B0-----:R0:W1:Y:S02]  /*16c20*/  SYNCS.PHASECHK.TRANS64.TRYWAIT P0, [R17+URZ+0x28c20], R0 ;  /* 0x028c2000110075a7 */ /* 0x001064000800017f */
[----:B-1----:R-:W-:Y:S05]  /*16c30*/  @!P0 NANOSLEEP.SYNCS 0x989680 ;  /* 0x009896800000895d */ /* 0x002fea0003900000 */
[----:B------:R-:W1:Y:S02]  /*16c40*/  @!P0 SYNCS.PHASECHK.TRANS64 P0, [R17+URZ+0x28c20], R0 ;  /* 0x028c2000110085a7 */ /* 0x000e64000800007f */
[----:B-1----:R-:W-:Y:S05]  /*16c50*/  @!P0 BRA `(.L_x_5060) ;  /* 0xfffffffc00f08947 */ /* 0x002fea000383ffff */
[----:B------:R-:W-:Y:S05]  /*16c60*/  BRA `(.L_x_5174) ;  /* 0xffffffb800d07947 */ /* 0x000fea000383ffff */
.L_x_5064:
[----:B0-----:R0:W1:Y:S02]  /*16c70*/  SYNCS.PHASECHK.TRANS64.TRYWAIT P0, [R0+URZ+0x28c60], R3 ;  /* 0x028c6003000075a7 */ /* 0x001064000800017f */
[----:B-1----:R-:W-:Y:S05]  /*16c80*/  @!P0 NANOSLEEP.SYNCS 0x989680 ;  /* 0x009896800000895d */ /* 0x002fea0003900000 */
[----:B------:R-:W1:Y:S02]  /*16c90*/  @!P0 SYNCS.PHASECHK.TRANS64 P0, [R0+URZ+0x28c60], R3 ;  /* 0x028c6003000085a7 */ /* 0x000e64000800007f */
[----:B-1----:R-:W-:Y:S05]  /*16ca0*/  @!P0 BRA `(.L_x_5064) ;  /* 0xfffffffc00f08947 */ /* 0x002fea000383ffff */
[----:B------:R-:W-:Y:S05]  /*16cb0*/  BRA `(.L_x_5175) ;  /* 0xffffffb800f47947 */ /* 0x000fea000383ffff */
.L_x_5081:
[----:B-1----:R1:W2:Y:S02]  /*16cc0*/  SYNCS.PHASECHK.TRANS64.TRYWAIT P0, [R2+URZ+0x28c40], R4 ;  /* 0x028c4004020075a7 */ /* 0x0022a4000800017f */
[----:B--2---:R-:W-:Y:S05]  /*16cd0*/  @!P0 NANOSLEEP.SYNCS 0x989680 ;  /* 0x009896800000895d */ /* 0x004fea0003900000 */
[----:B------:R-:W2:Y:S02]  /*16ce0*/  @!P0 SYNCS.PHASECHK.TRANS64 P0, [R2+URZ+0x28c40], R4 ;  /* 0x028c4004020085a7 */ /* 0x000ea4000800007f */
[----:B--2---:R-:W-:Y:S05]  /*16cf0*/  @!P0 BRA `(.L_x_5081) ;  /* 0xfffffffc00f08947 */ /* 0x004fea000383ffff */
[----:B------:R-:W-:Y:S05]  /*16d00*/  BRA `(.L_x_5176) ;  /* 0xffffffc400dc7947 */ /* 0x000fea000383ffff */
.L_x_5086:
[----:B--2---:R2:W3:Y:S02]  /*16d10*/  SYNCS.PHASECHK.TRANS64.TRYWAIT P0, [R2+URZ+0x28c60], R4 ;  /* 0x028c6004020075a7 */ /* 0x0044e4000800017f */
[----:B---3--:R-:W-:Y:S05]  /*16d20*/  @!P0 NANOSLEEP.SYNCS 0x989680 ;  /* 0x009896800000895d */ /* 0x008fea0003900000 */
[----:B------:R-:W3:Y:S02]  /*16d30*/  @!P0 SYNCS.PHASECHK.TRANS64 P0, [R2+URZ+0x28c60], R4 ;  /* 0x028c6004020085a7 */ /* 0x000ee4000800007f */
[----:B---3--:R-:W-:Y:S05]  /*16d40*/  @!P0 BRA `(.L_x_5086) ;  /* 0xfffffffc00f08947 */ /* 0x008fea000383ffff */
[----:B------:R-:W-:Y:S05]  /*16d50*/  BRA `(.L_x_5177) ;  /* 0xffffffc800547947 */ /* 0x000fea000383ffff */
.L_x_5102:
[----:B0-----:R0:W1:Y:S02]  /*16d60*/  SYNCS.PHASECHK.TRANS64.TRYWAIT P0, [R4+URZ+0x28c40], R2 ;  /* 0x028c4002040075a7 */ /* 0x001064000800017f */
[----:B-1----:R-:W-:Y:S05]  /*16d70*/  @!P0 NANOSLEEP.SYNCS 0x989680 ;  /* 0x009896800000895d */ /* 0x002fea0003900000 */
[----:B------:R-:W1:Y:S02]  /*16d80*/  @!P0 SYNCS.PHASECHK.TRANS64 P0, [R4+URZ+0x28c40], R2 ;  /* 0x028c4002040085a7 */ /* 0x000e64000800007f */
[----:B-1----:R-:W-:Y:S05]  /*16d90*/  @!P0 BRA `(.L_x_5102) ;  /* 0xfffffffc00f08947 */ /* 0x002fea000383ffff */
[----:B------:R-:W-:Y:S05]  /*16da0*/  BRA `(.L_x_5178) ;  /* 0xffffffd4002c7947 */ /* 0x000fea000383ffff */
.L_x_5107:
[----:B-1----:R1:W2:Y:S02]  /*16db0*/  SYNCS.PHASECHK.TRANS64.TRYWAIT P0, [R4+URZ+0x28c60], R2 ;  /* 0x028c6002040075a7 */ /* 0x0022a4000800017f */
[----:B--2---:R-:W-:Y:S05]  /*16dc0*/  @!P0 NANOSLEEP.SYNCS 0x989680 ;  /* 0x009896800000895d */ /* 0x004fea0003900000 */
[----:B------:R-:W2:Y:S02]  /*16dd0*/  @!P0 SYNCS.PHASECHK.TRANS64 P0, [R4+URZ+0x28c60], R2 ;  /* 0x028c6002040085a7 */ /* 0x000ea4000800007f */
[----:B--2---:R-:W-:Y:S05]  /*16de0*/  @!P0 BRA `(.L_x_5107) ;  /* 0xfffffffc00f08947 */ /* 0x004fea000383ffff */
[----:B------:R-:W-:Y:S05]  /*16df0*/  BRA `(.L_x_5179) ;  /* 0xffffffd400a47947 */ /* 0x000fea000383ffff */
.L_x_5122:
[----:B0-----:R0:W1:Y:S02]  /*16e00*/  SYNCS.PHASECHK.TRANS64.TRYWAIT P0, [R4+URZ+0x28c40], R2 ;  /* 0x028c4002040075a7 */ /* 0x001064000800017f */
[----:B-1----:R-:W-:Y:S05]  /*16e10*/  @!P0 NANOSLEEP.SYNCS 0x989680 ;  /* 0x009896800000895d */ /* 0x002fea0003900000 */
[----:B------:R-:W1:Y:S02]  /*16e20*/  @!P0 SYNCS.PHASECHK.TRANS64 P0, [R4+URZ+0x28c40], R2 ;  /* 0x028c4002040085a7 */ /* 0x000e64000800007f */
[----:B-1----:R-:W-:Y:S05]  /*16e30*/  @!P0 BRA `(.L_x_5122) ;  /* 0xfffffffc00f08947 */ /* 0x002fea000383ffff */
[----:B------:R-:W-:Y:S05]  /*16e40*/  BRA `(.L_x_5180) ;  /* 0xffffffe000607947 */ /* 0x000fea000383ffff */
.L_x_5127:
[----:B-1----:R1:W2:Y:S02]  /*16e50*/  SYNCS.PHASECHK.TRANS64.TRYWAIT P0, [R4+URZ+0x28c60], R2 ;  /* 0x028c6002040075a7 */ /* 0x0022a4000800017f */
[----:B--2---:R-:W-:Y:S05]  /*16e60*/  @!P0 NANOSLEEP.SYNCS 0x989680 ;  /* 0x009896800000895d */ /* 0x004fea0003900000 */
[----:B------:R-:W2:Y:S02]  /*16e70*/  @!P0 SYNCS.PHASECHK.TRANS64 P0, [R4+URZ+0x28c60], R2 ;  /* 0x028c6002040085a7 */ /* 0x000ea4000800007f */
[----:B--2---:R-:W-:Y:S05]  /*16e80*/  @!P0 BRA `(.L_x_5127) ;  /* 0xfffffffc00f08947 */ /* 0x004fea000383ffff */
[----:B------:R-:W-:Y:S05]  /*16e90*/  BRA `(.L_x_5181) ;  /* 0xffffffe000d87947 */ /* 0x000fea000383ffff */
.L_x_5143:
[----:B------:R-:W-:Y:S01]  /*16ea0*/  BSSY B0, `(.L_x_5182) ;  /* 0x0000008000007945 */ /* 0x000fe20003800000 */
[----:B-----5:R-:W-:Y:S02]  /*16eb0*/  IMAD.MOV.U32 R13, RZ, RZ, R2 ;  /* 0x000000ffff0d7224 */ /* 0x020fe400078e0002 */
[----:B------:R-:W-:Y:S02]  /*16ec0*/  IMAD.MOV.U32 R12, RZ, RZ, RZ ;  /* 0x000000ffff0c7224 */ /* 0x000fe400078e00ff */
[----:B------:R-:W-:Y:S02]  /*16ed0*/  IMAD.MOV.U32 R11, RZ, RZ, 0x1f ;  /* 0x0000001fff0b7424 */ /* 0x000fe400078e00ff */
[----:B------:R-:W-:-:S07]  /*16ee0*/  IMAD.MOV.U32 R15, RZ, RZ, -0x1 ;  /* 0xffffffffff0f7424 */ /* 0x000fce00078e00ff */
[----:B------:R-:W-:Y:S05]  /*16ef0*/  WARPSYNC.COLLECTIVE R15, `(.L_x_5183) ;  /* 0x000000000f087348 */ /* 0x000fea0003c00000 */
[----:B------:R0:W1:Y:S02]  /*16f00*/  SHFL.IDX P6, R14, R13, R12, R11 ;  /* 0x0000000c0d0e7389 */ /* 0x00006400000c000b */
[----:B01----:R-:W-:Y:S01]  /*16f10*/  ENDCOLLECTIVE ;  /* 0x000000000000791b */ /* 0x003fe20003800000 */
.L_x_5183:
[----:B------:R-:W-:Y:S05]  /*16f20*/  BSYNC B0 ;  /* 0x0000000000007941 */ /* 0x000fea0003800000 */
.L_x_5182:
[----:B------:R-:W-:Y:S05]  /*16f30*/  BRA `(.L_x_5184) ;  /* 0xffffffec00987947 */ /* 0x000fea000383ffff */
.L_x_5146:
[----:B0-----:R0:W1:Y:S02]  /*16f40*/  SYNCS.PHASECHK.TRANS64.TRYWAIT P0, [R0+URZ+0x28c20], R3 ;  /* 0x028c2003000075a7 */ /* 0x001064000800017f */
[----:B-1----:R-:W-:Y:S05]  /*16f50*/  @!P0 NANOSLEEP.SYNCS 0x989680 ;  /* 0x009896800000895d */ /* 0x002fea0003900000 */
[----:B------:R-:W1:Y:S02]  /*16f60*/  @!P0 SYNCS.PHASECHK.TRANS64 P0, [R0+URZ+0x28c20], R3 ;  /* 0x028c2003000085a7 */ /* 0x000e64000800007f */
[----:B-1----:R-:W-:Y:S05]  /*16f70*/  @!P0 BRA `(.L_x_5146) ;  /* 0xfffffffc00f08947 */ /* 0x002fea000383ffff */
[----:B------:R-:W-:Y:S05]  /*16f80*/  BRA `(.L_x_5185) ;  /* 0xffffffec00e47947 */ /* 0x000fea000383ffff */
.L_x_5147:
        /* <DEDUP_REMOVED lines=11> */
.L_x_5187:
[----:B------:R-:W-:Y:S05]  /*17040*/  BSYNC B0 ;  /* 0x0000000000007941 */ /* 0x000fea0003800000 */
.L_x_5186:
[----:B------:R-:W-:Y:S05]  /*17050*/  BRA `(.L_x_5188) ;  /* 0xffffffec00cc7947 */ /* 0x000fea000383ffff */
.L_x_5150:
[----:B------:R-:W-:Y:S01]  /*17060*/  BSSY B1, `(.L_x_5189) ;  /* 0x0000006000017945 */ /* 0x000fe20003800000 */
[----:B------:R-:W-:-:S07]  /*17070*/  IMAD.MOV.U32 R15, RZ, RZ, -0x1 ;  /* 0xffffffffff0f7424 */ /* 0x000fce00078e00ff */
[----:B01----:R-:W-:Y:S05]  /*17080*/  WARPSYNC.COLLECTIVE R15, `(.L_x_5190) ;  /* 0x000000000f0c7348 */ /* 0x003fea0003c00000 */
[----:B------:R-:W-:Y:S02]  /*17090*/  ELECT P6, UR62, PT ;  /* 0x00000000003e782f */ /* 0x000fe400038c0000 */
[----:B------:R-:W-:Y:S01]  /*170a0*/  MOV R14, UR62 ;  /* 0x0000003e000e7c02 */ /* 0x000fe20008000f00 */
[----:B01----:R-:W-:Y:S10]  /*170b0*/  ENDCOLLECTIVE ;  /* 0x000000000000791b */ /* 0x003ff40003800000 */
.L_x_5190:
[----:B------:R-:W-:Y:S05]  /*170c0*/  BSYNC B1 ;  /* 0x0000000000017941 */ /* 0x000fea0003800000 */
.L_x_5189:
[----:B------:R-:W-:Y:S05]  /*170d0*/  BRA `(.L_x_5191) ;  /* 0xffffffec00c47947 */ /* 0x000fea000383ffff */
.L_x_5152:
[----:B0-----:R0:W1:Y:S02]  /*170e0*/  SYNCS.PHASECHK.TRANS64.TRYWAIT P0, [R6+URZ], R5 ;  /* 0x00000005060075a7 */ /* 0x001064000800017f */
[----:B-1----:R-:W-:Y:S05]  /*170f0*/  @!P0 NANOSLEEP.SYNCS 0x989680 ;  /* 0x009896800000895d */ /* 0x002fea0003900000 */
[----:B------:R-:W1:Y:S02]  /*17100*/  @!P0 SYNCS.PHASECHK.TRANS64 P0, [R6+URZ], R5 ;  /* 0x00000005060085a7 */ /* 0x000e64000800007f */
[----:B-1----:R-:W-:Y:S05]  /*17110*/  @!P0 BRA `(.L_x_5152) ;  /* 0xfffffffc00f08947 */ /* 0x002fea000383ffff */
[----:B------:R-:W-:Y:S05]  /*17120*/  BRA `(.L_x_5192) ;  /* 0xffffffec00fc7947 */ /* 0x000fea000383ffff */
.L_x_5153:
[----:B-1----:R1:W2:Y:S02]  /*17130*/  SYNCS.PHASECHK.TRANS64.TRYWAIT P0, [R3+URZ], R2 ;  /* 0x00000002030075a7 */ /* 0x0022a4000800017f */
[----:B--2---:R-:W-:Y:S05]  /*17140*/  @!P0 NANOSLEEP.SYNCS 0x989680 ;  /* 0x009896800000895d */ /* 0x004fea0003900000 */
[----:B------:R-:W2:Y:S02]  /*17150*/  @!P0 SYNCS.PHASECHK.TRANS64 P0, [R3+URZ], R2 ;  /* 0x00000002030085a7 */ /* 0x000ea4000800007f */
[----:B--2---:R-:W-:Y:S05]  /*17160*/  @!P0 BRA `(.L_x_5153) ;  /* 0xfffffffc00f08947 */ /* 0x004fea000383ffff */
[----:B------:R-:W-:Y:S05]  /*17170*/  BRA `(.L_x_5193) ;  /* 0xffffffec00f07947 */ /* 0x000fea000383ffff */
.L_x_5155:
[----:B-1----:R1:W2:Y:S02]  /*17180*/  SYNCS.PHASECHK.TRANS64.TRYWAIT P0, [R18+URZ], R5 ;  /* 0x00000005120075a7 */ /* 0x0022a4000800017f */
[----:B--2---:R-:W-:Y:S05]  /*17190*/  @!P0 NANOSLEEP.SYNCS 0x989680 ;  /* 0x009896800000895d */ /* 0x004fea0003900000 */
[----:B------:R-:W2:Y:S02]  /*171a0*/  @!P0 SYNCS.PHASECHK.TRANS64 P0, [R18+URZ], R5 ;  /* 0x00000005120085a7 */ /* 0x000ea4000800007f */
[----:B--2---:R-:W-:Y:S05]  /*171b0*/  @!P0 BRA `(.L_x_5155) ;  /* 0xfffffffc00f08947 */ /* 0x004fea000383ffff */
[----:B------:R-:W-:Y:S05]  /*171c0*/  BRA `(.L_x_5194) ;  /* 0xffffffec00f47947 */ /* 0x000fea000383ffff */
.L_x_5195:
        /* <DEDUP_REMOVED lines=11> */
.L_x_15290:


//--------------------- .text._ZN7cutlass13device_kernelIN5flash11enable_sm90INS1_16FlashAttnFwdSm90INS1_25CollectiveMainloopFwdSm90ILi2EN4cute5tupleIJNS5_1CILi1EEES8_S8_EEENS6_IJNS7_ILi64EEESA_SA_EEELi512ENS_10bfloat16_tEfNS_4arch4Sm90ELb0ELb1ELb1ELb0ELb0ELb0ELb1ELb0ELb0ELb1ELb0ELb0EEENS1_21CollectiveEpilogueFwdINS6_IJSA_NS7_ILi512EEESA_EEES9_SC_SE_Li256ELb0ELb1ELb0ELb0EEENS1_30DynamicPersistentTileSchedulerILi256ELi128ELb0ELb1ELb1EEEEEEEEEvNT_6ParamsE --------------------------
	.section	.text._ZN7cutlass13device_kernelIN5flash11enable_sm90INS1_16FlashAttnFwdSm90INS1_25CollectiveMainloopFwdSm90ILi2EN4cute5tupleIJNS5_1CILi1EEES8_S8_EEENS6_IJNS7_ILi64EEESA_SA_EEELi512ENS_10bfloat16_tEfNS_4arch4Sm90ELb0ELb1ELb1ELb0ELb0ELb0ELb1ELb0ELb0ELb1ELb0ELb0EEENS1_21CollectiveEpilogueFwdINS6_IJSA_NS7_ILi512EEESA_EEES9_SC_SE_Li256ELb0ELb1ELb0ELb0EEENS1_30DynamicPersistentTileSchedulerILi256ELi128ELb0ELb1ELb1EEEEEEEEEvNT_6ParamsE,"ax",@progbits
	.align	128
.text._ZN7cutlass13device_kernelIN5flash11enable_sm90INS1_16FlashAttnFwdSm90INS1_25CollectiveMainloopFwdSm90ILi2EN4cute5tupleIJNS5_1CILi1EEES8_S8_EEENS6_IJNS7_ILi64EEESA_SA_EEELi512ENS_10bfloat16_tEfNS_4arch4Sm90ELb0ELb1ELb1ELb0ELb0ELb0ELb1ELb0ELb0ELb1ELb0ELb0EEENS1_21CollectiveEpilogueFwdINS6_IJSA_NS7_ILi512EEESA_EEES9_SC_SE_Li256ELb0ELb1ELb0ELb0EEENS1_30DynamicPersistentTileSchedulerILi256ELi128ELb0ELb1ELb1EEEEEEEEEvNT_6ParamsE:
        .type           _ZN7cutlass13device_kernelIN5flash11enable_sm90INS1_16FlashAttnFwdSm90INS1_25CollectiveMainloopFwdSm90ILi2EN4cute5tupleIJNS5_1CILi1EEES8_S8_EEENS6_IJNS7_ILi64EEESA_SA_EEELi512ENS_10bfloat16_tEfNS_4arch4Sm90ELb0ELb1ELb1ELb0ELb0ELb0ELb1ELb0ELb0ELb1ELb0ELb0EEENS1_21CollectiveEpilogueFwdINS6_IJSA_NS7_ILi512EEESA_EEES9_SC_SE_Li256ELb0ELb1ELb0ELb0EEENS1_30DynamicPersistentTileSchedulerILi256ELi128ELb0ELb1ELb1EEEEEEEEEvNT_6ParamsE,@function
        .size           _ZN7cutlass13device_kernelIN5flash11enable_sm90INS1_16FlashAttnFwdSm90INS1_25CollectiveMainloopFwdSm90ILi2EN4cute5tupleIJNS5_1CILi1EEES8_S8_EEENS6_IJNS7_ILi64EEESA_SA_EEELi512ENS_10bfloat16_tEfNS_4arch4Sm90ELb0ELb1ELb1ELb0ELb0ELb0ELb1ELb0ELb0ELb1ELb0ELb0EEENS1_21CollectiveEpilogueFwdINS6_IJSA_NS7_ILi512EEESA_EEES9_SC_SE_Li256ELb0ELb1ELb0ELb0EEENS1_30DynamicPersistentTileSchedulerILi256ELi128ELb0ELb1ELb1EEEEEEEEEvNT_6ParamsE,(.L_x_15291 - _ZN7cutlass13device_kernelIN5flash11enable_sm90INS1_16FlashAttnFwdSm90INS1_25CollectiveMainloopFwdSm90ILi2EN4cute5tupleIJNS5_1CILi1EEES8_S8_EEENS6_IJNS7_ILi64EEESA_SA_EEELi512ENS_10bfloat16_tEfNS_4arch4Sm90ELb0ELb1ELb1ELb0ELb0ELb0ELb1ELb0ELb0ELb1ELb0ELb0EEENS1_21CollectiveEpilogueFwdINS6_IJSA_NS7_ILi512EEESA_EEES9_SC_SE_Li256ELb0ELb1ELb0ELb0EEENS1_30DynamicPersistentTileSchedulerILi256ELi128ELb0ELb1ELb1EEEEEEEEEvNT_6ParamsE)
        .other          _ZN7cutlass13device_kernelIN5flash11enable_sm90INS1_16FlashAttnFwdSm90INS1_25CollectiveMainloopFwdSm90ILi2EN4cute5tupleIJNS5_1CILi1EEES8_S8_EEENS6_IJNS7_ILi64EEESA_SA_EEELi512ENS_10bfloat16_tEfNS_4arch4Sm90ELb0ELb1ELb1ELb0ELb0ELb0ELb1ELb0ELb0ELb1ELb0ELb0EEENS1_21CollectiveEpilogueFwdINS6_IJSA_NS7_ILi512EEESA_EEES9_SC_SE_Li256ELb0ELb1ELb0ELb0EEENS1_30DynamicPersistentTileSchedulerILi256ELi128ELb0ELb1ELb1EEEEEEEEEvNT_6ParamsE,@"STO_CUDA_ENTRY STV_DEFAULT"
_ZN7cutlass13device_kernelIN5flash11enable_sm90INS1_16FlashAttnFwdSm90INS1_25CollectiveMainloopFwdSm90ILi2EN4cute5tupleIJNS5_1CILi1EEES8_S8_EEENS6_IJNS7_ILi64EEESA_SA_EEELi512ENS_10bfloat16_tEfNS_4arch4Sm90ELb0ELb1ELb1ELb0ELb0ELb0ELb1ELb0ELb0ELb1ELb0ELb0EEENS1_21CollectiveEpilogueFwdINS6_IJSA_NS7_ILi512EEESA_EEES9_SC_SE_Li256ELb0ELb1ELb0ELb0EEENS1_30DynamicPersistentTileSchedulerILi256ELi128ELb0ELb1ELb1EEEEEEEEEvNT_6ParamsE:
[----:B------:R-:W0:Y:S02]  /*0000*/  LDC R1, c[0x0][0x28] ;  /* 0x00000a00ff017b82 */ /* 0x000e240000000800 */
[----:B0-----:R-:W-:Y:S01]  /*0010*/  VIADD R1, R1, 0xfffffb70 ;  /* 0xfffffb7001017836 */ /* 0x001fe20000000000 */
[----:B------:R-:W0:Y:S01]  /*0020*/  S2R R4, SR_TID.X ;  /* 0x0000000000047919 */ /* 0x000e220000002100 */
[----:B------:R-:W-:Y:S01]  /*0030*/  ELECT P0, URZ, PT ;  /* 0x00000000003f782f */ /* 0x000fe20003800000 */
[----:B------:R-:W-:Y:S01]  /*0040*/  BSSY B0, `(.L_x_5196) ;  /* 0x0000011000007945 */ /* 0x000fe20003800000 */
[----:B------:R-:W-:Y:S01]  /*0050*/  ULDC UR4, c[0x0][0x20] ;  /* 0x0000080000047ab9 */ /* 0x000fe20000000800 */
[----:B0-----:R-:W-:-:S05]  /*0060*/  SHF.R.U32.HI R0, RZ, 0x5, R4 ;  /* 0x00000005ff007819 */ /* 0x001fca0000011604 */
[----:B------:R-:W0:Y:S02]  /*0070*/  SHFL.IDX PT, R2, R0, RZ, 0x1f ;  /* 0x00001fff00027589 */ /* 0x000e2400000e0000 */
[----:B0-----:R-:W-:Y:S02]  /*0080*/  ISETP.EQ.AND P0, PT, R2, RZ, P0 ;  /* 0x000000ff0200720c */ /* 0x001fe40000702270 */
[----:B------:R-:W-:Y:S01]  /*0090*/  IADD3 R2, P1, R1, UR4, RZ ;  /* 0x0000000401027c10 */ /* 0x000fe2000ff3e0ff */
[----:B------:R-:W-:-:S04]  /*00a0*/  ULDC UR4, c[0x0][0x24] ;  /* 0x0000090000047ab9 */ /* 0x000fc80000000800 */
[----:B------:R-:W-:-:S06]  /*00b0*/  IMAD.X R16, RZ, RZ, UR4, P1 ;  /* 0x00000004ff107e24 */ /* 0x000fcc00088e06ff */
        /* <DEDUP_REMOVED lines=9> */
.L_x_5197:
[----:B------:R-:W-:Y:S05]  /*0150*/  BSYNC B0 ;  /* 0x0000000000007941 */ /* 0x000fea0003800000 */
.L_x_5196:
[----:B------:R-:W-:Y:S01]  /*0160*/  VOTEU.ANY UP0, P0 ;  /* 0x00000000003f7886 */ /* 0x000fe20000000100 */
[----:B------:R-:W0:Y:S01]  /*0170*/  SHFL.IDX PT, R3, R0, RZ, 0x1f ;  /* 0x00001fff00037589 */ /* 0x000e2200000e0000 */
[----:B------:R-:W-:Y:S01]  /*0180*/  UMOV UR4, 0x80 ;  /* 0x0000008000047882 */ /* 0x000fe20000000000 */
[----:B------:R-:W-:Y:S01]  /*0190*/  UMOV UR7, 0x100 ;  /* 0x0000010000077882 */ /* 0x000fe20000000000 */
[----:B------:R-:W-:Y:S01]  /*01a0*/  SHF.R.U32.HI R4, RZ, 0x7, R4 ;  /* 0x00000007ff047819 */ /* 0x000fe20000011604 */
[----:B------:R-:W1:Y:S01]  /*01b0*/  @UP0 S2UR UR8, SR_CgaCtaId ;  /* 0x00000000000809c3 */ /* 0x000e620000008800 */
[----:B------:R-:W-:Y:S01]  /*01c0*/  @UP0 UMOV UR6, 0x400 ;  /* 0x0000040000060882 */ /* 0x000fe20000000000 */
[----:B------:R-:W-:-:S04]  /*01d0*/  @UP0 UIADD3 UR4, -UR4, 0x100000, URZ ;  /* 0x0010000004040890 */ /* 0x000fc8000fffe13f */
[----:B------:R-:W-:Y:S02]  /*01e0*/  @UP0 USHF.L.U32 UR5, UR4, 0xb, URZ ;  /* 0x0000000b04050899 */ /* 0x000fe4000800063f */
[----:B------:R-:W-:Y:S01]  /*01f0*/  @UP0 USHF.L.U32 UR4, UR4, 0x1, URZ ;  /* 0x0000000104040899 */ /* 0x000fe2000800063f */
[----:B------:R-:W-:Y:S01]  /*0200*/  VOTEU.ANY UP1, P0 ;  /* 0x00000000003f7886 */ /* 0x000fe20000020100 */
[----:B------:R-:W-:Y:S01]  /*0210*/  VOTEU.ANY UP2, P0 ;  /* 0x00000000003f7886 */ /* 0x000fe20000040100 */
[----:B------:R-:W2:Y:S01]  /*0220*/  SHFL.IDX PT, R4, R4, RZ, 0x1f ;  /* 0x00001fff04047589 */ /* 0x000ea200000e0000 */
[----:B0-----:R-:W-:Y:S01]  /*0230*/  ISETP.NE.AND P1, PT, R3, RZ, PT ;  /* 0x000000ff0300720c */ /* 0x001fe20003f25270 */
[----:B-1----:R-:W-:Y:S02]  /*0240*/  @UP0 ULEA UR8, UR8, UR6, 0x18 ;  /* 0x0000000608080291 */ /* 0x002fe4000f8ec03f */
[----:B------:R-:W-:-:S04]  /*0250*/  @UP0 UIADD3 UR6, -UR7, 0x100000, URZ ;  /* 0x0010000007060890 */ /* 0x000fc8000fffe13f */
[----:B------:R-:W-:Y:S02]  /*0260*/  @UP0 USHF.L.U32 UR7, UR6, 0xb, URZ ;  /* 0x0000000b06070899 */ /* 0x000fe4000800063f */
[----:B------:R-:W-:Y:S01]  /*0270*/  @UP0 USHF.L.U32 UR6, UR6, 0x1, URZ ;  /* 0x0000000106060899 */ /* 0x000fe2000800063f */
[----:B------:R-:W-:Y:S01]  /*0280*/  VOTEU.ANY UP0, P0 ;  /* 0x00000000003f7886 */ /* 0x000fe20000000100 */
[----:B------:R-:W0:Y:S04]  /*0290*/  FENCE.VIEW.ASYNC.S ;  /* 0x00000000000073c6 */ /* 0x000e280000000000 */
[----:B0-----:R0:W1:Y:S01]  /*02a0*/  @UP0 SYNCS.EXCH.64 URZ, [UR8+0x38800], UR4 ;  /* 0x03880004083f05b2 */ /* 0x0010620008000100 */
[----:B------:R0:W3:Y:S05]  /*02b0*/  @UP1 SYNCS.EXCH.64 URZ, [UR8+0x38810], UR4 ;  /* 0x03881004083f15b2 */ /* 0x0000ea0008000100 */
[----:B------:R0:W4:Y:S01]  /*02c0*/  @UP2 SYNCS.EXCH.64 URZ, [UR8+0x38820], UR6 ;  /* 0x03882006083f25b2 */ /* 0x0001220008000100 */
[----:B--2---:R-:W-:Y:S05]  /*02d0*/  @P1 BRA `(.L_x_5198) ;  /* 0x0000000000381947 */ /* 0x004fea0003800000 */
        /* <DEDUP_REMOVED lines=13> */
[----:B--2---:R-:W-:Y:S01]  /*03b0*/  NOP ;  /* 0x0000000000007918 */ /* 0x004fe20000000000 */
.L_x_5198:
[----:B------:R-:W2:Y:S01]  /*03c0*/  SHFL.IDX PT, R3, R0, RZ, 0x1f ;  /* 0x00001fff00037589 */ /* 0x000ea200000e0000 */
[----:B------:R-:W-:Y:S01]  /*03d0*/  NOP ;  /* 0x0000000000007918 */ /* 0x000fe20000000000 */
[----:B--2---:R-:W-:-:S13]  /*03e0*/  ISETP.NE.AND P0, PT, R3, RZ, PT ;  /* 0x000000ff0300720c */ /* 0x004fda0003f05270 */
        /* <DEDUP_REMOVED lines=18> */
[----:B--2---:R-:W-:Y:S01]  /*0510*/  NOP ;  /* 0x0000000000007918 */ /* 0x004fe20000000000 */
.L_x_5199:
[----:B------:R-:W2:Y:S01]  /*0520*/  SHFL.IDX PT, R3, R0, RZ, 0x1f ;  /* 0x00001fff00037589 */ /* 0x000ea200000e0000 */
[----:B------:R-:W-:Y:S01]  /*0530*/  NOP ;  /* 0x0000000000007918 */ /* 0x000fe20000000000 */
[----:B--2---:R-:W-:-:S13]  /*0540*/  ISETP.NE.AND P0, PT, R3, RZ, PT ;  /* 0x000000ff0300720c */ /* 0x004fda0003f05270 */
        /* <DEDUP_REMOVED lines=15> */
.L_x_5200:
        /* <DEDUP_REMOVED lines=22> */
.L_x_5201:
[----:B------:R-:W2:Y:S01]  /*07a0*/  SHFL.IDX PT, R3, R0, RZ, 0x1f ;  /* 0x00001fff00037589 */ /* 0x000ea200000e0000 */
[----:B------:R-:W-:Y:S01]  /*07b0*/  R2UR UR38, R4 ;  /* 0x00000000042672ca */ /* 0x000fe200000e0000 */
        /* <DEDUP_REMOVED lines=21> */
.L_x_5202:
[----:B------:R-:W-:Y:S01]  /*0910*/  UISETP.NE.AND UP0, UPT, UR38, URZ, UPT ;  /* 0x0000003f2600728c */ /* 0x000fe2000bf05270 */
[C---:B------:R-:W-:Y:S01]  /*0920*/  IADD3 R163, P0, R2.reuse, 0x70, RZ ;  /* 0x0000007002a37810 */ /* 0x040fe20007f1e0ff */
[----:B------:R-:W-:Y:S01]  /*0930*/  NOP ;  /* 0x0000000000007918 */ /* 0x000fe20000000000 */
[----:B01-34-:R-:W-:Y:S01]  /*0940*/  BAR.SYNC.DEFER_BLOCKING 0x0 ;  /* 0x0000000000007b1d */ /* 0x01bfe20000010000 */
[----:B------:R-:W-:Y:S01]  /*0950*/  IADD3 R22, P1, R2, 0x200, RZ ;  /* 0x0000020002167810 */ /* 0x000fe20007f3e0ff */
[----:B------:R-:W-:Y:S01]  /*0960*/  UP2UR UR4, UPR, URZ, 0x1 ;  /* 0x000000013f047883 */ /* 0x000fe20008000000 */
[----:B------:R-:W-:Y:S01]  /*0970*/  PLOP3.LUT P2, PT, PT, PT, UP0, 0x40, 0x0 ;  /* 0x000000000000781c */ /* 0x000fe20003f4e808 */
[--C-:B------:R-:W-:Y:S02]  /*0980*/  IMAD.X R162, RZ, RZ, R16.reuse, P0 ;  /* 0x000000ffffa27224 */ /* 0x100fe400000e0610 */
[----:B------:R-:W-:Y:S01]  /*0990*/  ULDC.64 UR46, c[0x0][0x208] ;  /* 0x00008200002e7ab9 */ /* 0x000fe20000000a00 */
[----:B------:R-:W-:-:S02]  /*09a0*/  IMAD.X R19, RZ, RZ, R16, P1 ;  /* 0x000000ffff137224 */ /* 0x000fc400008e0610 */
[----:B------:R-:W-:Y:S02]  /*09b0*/  IMAD.MOV.U32 R152, RZ, RZ, R2 ;  /* 0x000000ffff987224 */ /* 0x000fe400078e0002 */
[----:B------:R-:W-:-:S05]  /*09c0*/  IMAD.MOV.U32 R153, RZ, RZ, R16 ;  /* 0x000000ffff997224 */ /* 0x000fca00078e0010 */
[----:B------:R-:W-:Y:S05]  /*09d0*/  @P2 BRA `(.L_x_5203) ;  /* 0x00000298007c2947 */ /* 0x000fea0003800000 */
.L_x_5204:
[----:B------:R-:W-:-:S08]  /*09e0*/  NOP ;  /* 0x0000000000007918 */ /* 0x000fd00000000000 */
[----:B------:R-:W0:Y:S02]  /*09f0*/  USETMAXREG.TRY_ALLOC.CTAPOOL UP0, 0xf0 ;  /* 0x000000f0000079c8 */ /* 0x000e240008000600 */
[----:B0-----:R-:W-:-:S13]  /*0a00*/  PLOP3.LUT P0, PT, PT, PT, UP0, 0x80, 0x0 ;  /* 0x000000000000781c */ /* 0x001fda0003f0f008 */
[----:B------:R-:W-:Y:S05]  /*0a10*/  @!P0 BRA `(.L_x_5204) ;  /* 0xfffffffc00f08947 */ /* 0x000fea000383ffff */
[----:B------:R-:W0:Y:S01]  /*0a20*/  S2R R3, SR_TID.X ;  /* 0x0000000000037919 */ /* 0x000e220000002100 */
[----:B------:R-:W1:Y:S08]  /*0a30*/  S2UR UR5, SR_CTAID.X ;  /* 0x00000000000579c3 */ /* 0x000e700000002500 */
[----:B------:R-:W-:Y:S06]  /*0a40*/  BAR.ARV 0x4, 0x180 ;  /* 0x0106000000007b1d */ /* 0x000fec0000002000 */
[----:B------:R-:W-:-:S02]  /*0a50*/  IADD3 R230, P1, R2, 0x1e8, RZ ;  /* 0x000001e802e67810 */ /* 0x000fc40007f3e0ff */
[----:B------:R-:W-:Y:S01]  /*0a60*/  IADD3 R233, P2, R2, 0x1f4, RZ ;  /* 0x000001f402e97810 */ /* 0x000fe20007f5e0ff */
[----:B------:R2:W-:Y:S02]  /*0a70*/  STL.64 [R1+0x1e8], RZ ;  /* 0x0001e8ff01007387 */ /* 0x0005e40000100a00 */
[--C-:B------:R-:W-:Y:S02]  /*0a80*/  IMAD.X R231, RZ, RZ, R16.reuse, P1 ;  /* 0x000000ffffe77224 */ /* 0x100fe400008e0610 */
[----:B------:R2:W-:Y:S01]  /*0a90*/  STL [R1+0x1f0], RZ ;  /* 0x0001f0ff01007387 */ /* 0x0005e20000100800 */
[----:B------:R-:W-:-:S03]  /*0aa0*/  IMAD.X R232, RZ, RZ, R16, P2 ;  /* 0x000000ffffe87224 */ /* 0x000fc600010e0610 */
[----:B------:R2:W-:Y:S01]  /*0ab0*/  STL [R1+0x1f4], RZ ;  /* 0x0001f4ff01007387 */ /* 0x0005e20000100800 */
[----:B0-----:R-:W-:-:S04]  /*0ac0*/  LOP3.LUT R0, R3, 0xffffff80, RZ, 0xc0, !PT ;  /* 0xffffff8003007812 */ /* 0x001fc800078ec0ff */
[----:B------:R-:W-:Y:S02]  /*0ad0*/  ISETP.NE.AND P0, PT, R0, 0x80, PT ;  /* 0x000000800000780c */ /* 0x000fe40003f05270 */
[----:B------:R-:W1:Y:S11]  /*0ae0*/  LDC R0, c[0x0][0xd38] ;  /* 0x00034e00ff007b82 */ /* 0x000e760000000800 */
[----:B------:R-:W-:Y:S06]  /*0af0*/  @!P0 BAR.ARV 0x8, 0x100 ;  /* 0x0204000000008b1d */ /* 0x000fec0000002000 */
[----:B------:R-:W-:-:S13]  /*0b00*/  ISETP.GE.U32.AND P0, PT, R3, 0x100, PT ;  /* 0x000001000300780c */ /* 0x000fda0003f06070 */
[----:B------:R-:W-:Y:S06]  /*0b10*/  @P0 BAR.ARV 0xf, 0x100 ;  /* 0x03c4000000000b1d */ /* 0x000fec0000002000 */
[----:B-1----:R-:W-:-:S13]  /*0b20*/  ISETP.LE.AND P0, PT, R0, UR5, PT ;  /* 0x0000000500007c0c */ /* 0x002fda000bf03270 */
[----:B--2---:R-:W-:Y:S05]  /*0b30*/  @P0 EXIT ;  /* 0x000000000000094d */ /* 0x004fea0003800000 */
[----:B------:R-:W-:Y:S01]  /*0b40*/  VIADD R20, R3, 0xffffff80 ;  /* 0xffffff8003147836 */ /* 0x000fe20000000000 */
[----:B------:R-:W0:Y:S01]  /*0b50*/  S2UR UR6, SR_CgaCtaId ;  /* 0x00000000000679c3 */ /* 0x000e220000008800 */
[----:B------:R-:W-:-:S03]  /*0b60*/  UMOV UR44, 0x400 ;  /* 0x00000400002c7882 */ /* 0x000fc60000000000 */
[----:B------:R-:W-:-:S04]  /*0b70*/  SHF.R.S32.HI R3, RZ, 0x1f, R20 ;  /* 0x0000001fff037819 */ /* 0x000fc80000011414 */
[CC--:B------:R-:W-:Y:S01]  /*0b80*/  LEA.HI R0, R3.reuse, R20.reuse, RZ, 0x4 ;  /* 0x0000001403007211 */ /* 0x0c0fe200078f20ff */
[----:B------:R-:W1:Y:S01]  /*0b90*/  S2UR UR4, SR_SWINHI ;  /* 0x00000000000479c3 */ /* 0x000e620000002f00 */
[CC--:B------:R-:W-:Y:S02]  /*0ba0*/  LEA.HI R8, R3.reuse, R20.reuse, RZ, 0x2 ;  /* 0x0000001403087211 */ /* 0x0c0fe400078f10ff */
[----:B------:R-:W-:Y:S02]  /*0bb0*/  SHF.R.S32.HI R5, RZ, 0x4, R0 ;  /* 0x00000004ff057819 */ /* 0x000fe40000011400 */
[----:B------:R-:W-:Y:S02]  /*0bc0*/  LEA.HI R6, R3, R20, RZ, 0x7 ;  /* 0x0000001403067211 */ /* 0x000fe400078f38ff */
[----:B------:R-:W-:Y:S02]  /*0bd0*/  LEA.HI R4, R0, R5, RZ, 0x1 ;  /* 0x0000000500047211 */ /* 0x000fe400078f08ff */
[----:B------:R-:W-:-:S02]  /*0be0*/  LOP3.LUT R11, R8, 0xfffffffc, RZ, 0xc0, !PT ;  /* 0xfffffffc080b7812 */ /* 0x000fc400078ec0ff */
[----:B------:R-:W-:Y:S02]  /*0bf0*/  LOP3.LUT R4, R4, 0x1ffffffe, RZ, 0xc0, !PT ;  /* 0x1ffffffe04047812 */ /* 0x000fe400078ec0ff */
[----:B------:R-:W-:Y:S01]  /*0c00*/  LOP3.LUT R9, R6, 0xffffff80, RZ, 0xc0, !PT ;  /* 0xffffff8006097812 */ /* 0x000fe200078ec0ff */
[C---:B------:R-:W-:Y:S01]  /*0c10*/  IMAD.IADD R11, R20.reuse, 0x1, -R11 ;  /* 0x00000001140b7824 */ /* 0x040fe200078e0a0b */
[-C--:B------:R-:W-:Y:S01]  /*0c20*/  LEA.HI R7, R3, R20.reuse, RZ, 0x3 ;  /* 0x0000001403077211 */ /* 0x080fe200078f18ff */
[----:B------:R-:W-:Y:S01]  /*0c30*/  IMAD.IADD R5, R5, 0x1, -R4 ;  /* 0x0000000105057824 */ /* 0x000fe200078e0a04 */
[----:B------:R-:W-:Y:S01]  /*0c40*/  LEA.HI R4, R3, R20, RZ, 0x5 ;  /* 0x0000001403047211 */ /* 0x000fe200078f28ff */
[----:B------:R-:W-:Y:S01]  /*0c50*/  IMAD.IADD R9, R20, 0x1, -R9 ;  /* 0x0000000114097824 */ /* 0x000fe200078e0a09 */
[----:B------:R-:W-:Y:S01]  /*0c60*/  LOP3.LUT R3, R0, 0xfffffff0, RZ, 0xc0, !PT ;  /* 0xfffffff000037812 */ /* 0x000fe200078ec0ff */
[----:B0-----:R-:W-:Y:S01]  /*0c70*/  ULEA UR44, UR6, UR44, 0x18 ;  /* 0x0000002c062c7291 */ /* 0x001fe2000f8ec03f */
[--C-:B------:R-:W-:Y:S01]  /*0c80*/  SHF.R.S32.HI R235, RZ, 0x5, R4.reuse ;  /* 0x00000005ffeb7819 */ /* 0x100fe20000011404 */
[----:B------:R-:W-:Y:S01]  /*0c90*/  IMAD.SHL.U32 R12, R5, 0x8, RZ ;  /* 0x00000008050c7824 */ /* 0x000fe200078e00ff */
[----:B------:R-:W-:Y:S01]  /*0ca0*/  SHF.R.S32.HI R4, RZ, 0x1f, R4 ;  /* 0x0000001fff047819 */ /* 0x000fe20000011404 */
[----:B------:R-:W-:Y:S01]  /*0cb0*/  IMAD.IADD R236, R20, 0x1, -R3 ;  /* 0x0000000114ec7824 */ /* 0x000fe200078e0a03 */
[----:B------:R-:W-:-:S02]  /*0cc0*/  SHF.R.S32.HI R188, RZ, 0x3, R7 ;  /* 0x00000003ffbc7819 */ /* 0x000fc40000011407 */
[----:B------:R-:W-:Y:S01]  /*0cd0*/  LEA.HI R4, R4, R235, RZ, 0x2 ;  /* 0x000000eb04047211 */ /* 0x000fe200078f10ff */
[----:B------:R-:W-:Y:S01]  /*0ce0*/  UMOV UR36, UR44 ;  /* 0x0000002c00247c82 */ /* 0x000fe20008000000 */
[----:B-1----:R-:W-:Y:S01]  /*0cf0*/  UMOV UR37, UR4 ;  /* 0x0000000400257c82 */ /* 0x002fe20008000000 */
[----:B------:R-:W-:Y:S01]  /*0d00*/  LOP3.LUT R7, R7, 0xfffffff8, RZ, 0xc0, !PT ;  /* 0xfffffff807077812 */ /* 0x000fe200078ec0ff */
[----:B------:R-:W-:Y:S01]  /*0d10*/  IMAD.U32 R156, RZ, RZ, UR36 ;  /* 0x00000024ff9c7e24 */ /* 0x000fe2000f8e00ff */
[----:B------:R-:W-:Y:S01]  /*0d20*/  SHF.R.S32.HI R197, RZ, 0x7, R6 ;  /* 0x00000007ffc57819 */ /* 0x000fe20000011406 */
[----:B------:R-:W-:Y:S01]  /*0d30*/  IMAD.U32 R157, RZ, RZ, UR37 ;  /* 0x00000025ff9d7e24 */ /* 0x000fe2000f8e00ff */
[----:B------:R-:W-:Y:S01]  /*0d40*/  LOP3.LUT R4, R4, 0x3ffffc, RZ, 0xc0, !PT ;  /* 0x003ffffc04047812 */ /* 0x000fe200078ec0ff */
[----:B------:R-:W-:Y:S01]  /*0d50*/  IMAD.IADD R198, R20, 0x1, -R7 ;  /* 0x0000000114c67824 */ /* 0x000fe200078e0a07 */
[----:B------:R-:W-:Y:S01]  /*0d60*/  LEA.HI R3, R11, R11, RZ, 0x1 ;  /* 0x0000000b0b037211 */ /* 0x000fe200078f08ff */
[----:B------:R-:W-:Y:S01]  /*0d70*/  IMAD R7, R197, 0x100, R236 ;  /* 0x00000100c5077824 */ /* 0x000fe200078e02ec */
[----:B------:R-:W-:Y:S01]  /*0d80*/  SHF.R.S32.HI R0, RZ, 0x1f, R9 ;  /* 0x0000001fff007819 */ /* 0x000fe20000011409 */
[----:B------:R-:W-:Y:S01]  /*0d90*/  IMAD.IADD R4, R235, 0x1, -R4 ;  /* 0x00000001eb047824 */ /* 0x000fe200078e0a04 */
[----:B------:R-:W-:Y:S01]  /*0da0*/  LOP3.LUT R8, R3, 0x1ffffffe, RZ, 0xc0, !PT ;  /* 0x1ffffffe03087812 */ /* 0x000fe200078ec0ff */
[----:B------:R-:W-:Y:S01]  /*0db0*/  IMAD.SHL.U32 R164, R198, 0x8, RZ ;  /* 0x00000008c6a47824 */ /* 0x000fe200078e00ff */
[-C--:B------:R-:W-:Y:S01]  /*0dc0*/  LEA.HI R3, R0, R9.reuse, RZ, 0x2 ;  /* 0x0000000900037211 */ /* 0x080fe200078f10ff */
[----:B------:R-:W-:Y:S01]  /*0dd0*/  IMAD R10, R4, 0x10, R7 ;  /* 0x00000010040a7824 */ /* 0x000fe200078e0207 */
[----:B------:R-:W-:Y:S01]  /*0de0*/  LEA.HI R0, R0, R9, RZ, 0x5 ;  /* 0x0000000900007211 */ /* 0x000fe200078f28ff */
[----:B------:R-:W-:Y:S01]  /*0df0*/  IMAD R159, R188, 0x40, R164 ;  /* 0x00000040bc9f7824 */ /* 0x000fe200078e02a4 */
[--C-:B------:R-:W-:Y:S01]  /*0e00*/  SHF.R.S32.HI R4, RZ, 0x2, R3.reuse ;  /* 0x00000002ff047819 */ /* 0x100fe20000011403 */
[----:B------:R-:W-:Y:S01]  /*0e10*/  IMAD.IADD R11, R11, 0x1, -R8 ;  /* 0x000000010b0b7824 */ /* 0x000fe200078e0a08 */
[----:B------:R-:W-:Y:S01]  /*0e20*/  SHF.R.S32.HI R7, RZ, 0x1f, R3 ;  /* 0x0000001fff077819 */ /* 0x000fe20000011403 */
[----:B------:R-:W-:Y:S01]  /*0e30*/  IMAD.WIDE R158, R159, 0x2, R156 ;  /* 0x000000029f9e7825 */ /* 0x000fe200078e029c */
[----:B------:R-:W-:Y:S01]  /*0e40*/  SHF.R.S32.HI R0, RZ, 0x5, R0 ;  /* 0x00000005ff007819 */ /* 0x000fe20000011400 */
[----:B------:R0:W-:Y:S01]  /*0e50*/  STL [R1+0x444], R12 ;  /* 0x0004440c01007387 */ /* 0x0001e20000100800 */
[----:B------:R-:W-:Y:S01]  /*0e60*/  LEA.HI R7, R7, R4, RZ, 0x3 ;  /* 0x0000000407077211 */ /* 0x000fe200078f18ff */
[----:B------:R-:W-:Y:S01]  /*0e70*/  VIADD R184, R164, 0x40 ;  /* 0x00000040a4b87836 */ /* 0x000fe20000000000 */
[----:B------:R-:W-:Y:S01]  /*0e80*/  IADD3 R229, P5, R158, 0x7000, RZ ;  /* 0x000070009ee57810 */ /* 0x000fe20007fbe0ff */
[C---:B------:R-:W-:Y:S01]  /*0e90*/  VIADD R185, R164.reuse, 0x80 ;  /* 0x00000080a4b97836 */ /* 0x040fe20000000000 */
[----:B------:R-:W-:Y:S01]  /*0ea0*/  LOP3.LUT R7, R7, 0xfffffff8, RZ, 0xc0, !PT ;  /* 0xfffffff807077812 */ /* 0x000fe200078ec0ff */
[----:B------:R-:W-:Y:S01]  /*0eb0*/  VIADD R167, R164, 0xc0 ;  /* 0x000000c0a4a77836 */ /* 0x000fe20000000000 */
[----:B------:R-:W-:Y:S01]  /*0ec0*/  IADD3 R227, P6, R158, 0x8000, RZ ;  /* 0x000080009ee37810 */ /* 0x000fe20007fde0ff */
[----:B------:R-:W-:Y:S01]  /*0ed0*/  VIADD R166, R164, 0x100 ;  /* 0x00000100a4a67836 */ /* 0x000fe20000000000 */
[----:B------:R-:W-:Y:S01]  /*0ee0*/  LOP3.LUT R228, R229, 0x380, RZ, 0xc0, !PT ;  /* 0x00000380e5e47812 */ /* 0x000fe200078ec0ff */
[----:B------:R-:W-:Y:S01]  /*0ef0*/  IMAD.IADD R7, R4, 0x1, -R7 ;  /* 0x0000000104077824 */ /* 0x000fe200078e0a07 */
[----:B------:R-:W-:Y:S01]  /*0f00*/  LOP3.LUT R226, R227, 0x380, RZ, 0xc0, !PT ;  /* 0x00000380e3e27812 */ /* 0x000fe200078ec0ff */
[----:B------:R-:W-:Y:S01]  /*0f10*/  VIADD R165, R164, 0x140 ;  /* 0x00000140a4a57836 */ /* 0x000fe20000000000 */
[----:B------:R-:W-:Y:S01]  /*0f20*/  SHF.R.U64 R228, R228, 0x3, RZ ;  /* 0x00000003e4e47819 */ /* 0x000fe200000012ff */
[----:B------:R-:W-:Y:S01]  /*0f30*/  IMAD R160, R0, 0x10, R7 ;  /* 0x0000001000a07824 */ /* 0x000fe200078e0207 */
[----:B------:R-:W-:Y:S01]  /*0f40*/  IADD3 R225, P0, R158, 0x9000, RZ ;  /* 0x000090009ee17810 */ /* 0x000fe20007f1e0ff */
[----:B------:R-:W-:Y:S01]  /*0f50*/  VIADD R187, R164, 0x180 ;  /* 0x00000180a4bb7836 */ /* 0x000fe20000000000 */
[----:B------:R-:W-:Y:S01]  /*0f60*/  SHF.R.U64 R226, R226, 0x3, RZ ;  /* 0x00000003e2e27819 */ /* 0x000fe200000012ff */
[----:B------:R-:W-:Y:S01]  /*0f70*/  IMAD R0, R11, 0x8, R160 ;  /* 0x000000080b007824 */ /* 0x000fe200078e02a0 */
[----:B------:R-:W-:Y:S01]  /*0f80*/  LEA.HI R6, R6, R197, RZ, 0x1 ;  /* 0x000000c506067211 */ /* 0x000fe200078f08ff */
[----:B------:R-:W-:Y:S01]  /*0f90*/  VIADD R186, R164, 0x1c0 ;  /* 0x000001c0a4ba7836 */ /* 0x000fe20000000000 */
[----:B------:R-:W-:Y:S01]  /*0fa0*/  LOP3.LUT R228, R228, R229, RZ, 0x3c, !PT ;  /* 0x000000e5e4e47212 */ /* 0x000fe200078e3cff */
[--C-:B------:R-:W-:Y:S01]  /*0fb0*/  IMAD.X R229, RZ, RZ, R159.reuse, P5 ;  /* 0x000000ffffe57224 */ /* 0x100fe200028e069f */
[----:B------:R0:W-:Y:S01]  /*0fc0*/  STL [R1+0x448], R0 ;  /* 0x0004480001007387 */ /* 0x0001e20000100800 */
[----:B------:R-:W-:Y:S01]  /*0fd0*/  LOP3.LUT R224, R225, 0x380, RZ, 0xc0, !PT ;  /* 0x00000380e1e07812 */ /* 0x000fe200078ec0ff */
[----:B------:R-:W-:Y:S01]  /*0fe0*/  UMOV UR4, UR5 ;  /* 0x0000000500047c82 */ /* 0x000fe20008000000 */
[----:B------:R-:W-:Y:S01]  /*0ff0*/  LOP3.LUT R226, R226, R227, RZ, 0x3c, !PT ;  /* 0x000000e3e2e27212 */ /* 0x000fe200078e3cff */
[----:B------:R-:W-:Y:S01]  /*1000*/  IMAD.X R227, RZ, RZ, R159, P6 ;  /* 0x000000ffffe37224 */ /* 0x000fe200030e069f */
[----:B------:R-:W-:Y:S01]  /*1010*/  LOP3.LUT R8, R3, 0x7ffffffc, RZ, 0xc0, !PT ;  /* 0x7ffffffc03087812 */ /* 0x000fe200078ec0ff */
[----:B------:R-:W-:Y:S01]  /*1020*/  IMAD.U32 R3, R10, 0x40, R12 ;  /* 0x000000400a037824 */ /* 0x000fe200078e000c */
[----:B------:R-:W-:-:S02]  /*1030*/  IADD3 R223, P1, R158, 0xa000, RZ ;  /* 0x0000a0009edf7810 */ /* 0x000fc40007f3e0ff */
[C---:B------:R-:W-:Y:S01]  /*1040*/  IADD3 R221, P2, R158.reuse, 0xb000, RZ ;  /* 0x0000b0009edd7810 */ /* 0x040fe20007f5e0ff */
[----:B------:R-:W-:Y:S01]  /*1050*/  IMAD.IADD R8, R9, 0x1, -R8 ;  /* 0x0000000109087824 */ /* 0x000fe200078e0a08 */
[C---:B------:R-:W-:Y:S01]  /*1060*/  IADD3 R219, P3, R158.reuse, 0xc000, RZ ;  /* 0x0000c0009edb7810 */ /* 0x040fe20007f7e0ff */
[----:B------:R-:W-:Y:S01]  /*1070*/  IMAD.WIDE R156, R3, 0x2, R156 ;  /* 0x00000002039c7825 */ /* 0x000fe200078e029c */
[C---:B------:R-:W-:Y:S02]  /*1080*/  IADD3 R217, P4, R158.reuse, 0xd000, RZ ;  /* 0x0000d0009ed97810 */ /* 0x040fe40007f9e0ff */
[----:B------:R-:W-:Y:S01]  /*1090*/  IADD3 R215, P5, R158, 0xe000, RZ ;  /* 0x0000e0009ed77810 */ /* 0x000fe20007fbe0ff */
[----:B------:R-:W-:Y:S01]  /*10a0*/  IMAD.SHL.U32 R237, R8, 0x2, RZ ;  /* 0x0000000208ed7824 */ /* 0x000fe200078e00ff */
[----:B------:R-:W-:Y:S02]  /*10b0*/  IADD3 R201, P6, R158, 0xf000, RZ ;  /* 0x0000f0009ec97810 */ /* 0x000fe40007fde0ff */
[----:B------:R-:W-:-:S02]  /*10c0*/  LOP3.LUT R6, R6, 0xfffffe, RZ, 0xc0, !PT ;  /* 0x00fffffe06067812 */ /* 0x000fc400078ec0ff */
[----:B------:R-:W-:Y:S02]  /*10d0*/  SHF.R.U64 R224, R224, 0x3, RZ ;  /* 0x00000003e0e07819 */ /* 0x000fe400000012ff */
[----:B------:R-:W-:Y:S01]  /*10e0*/  LOP3.LUT R222, R223, 0x380, RZ, 0xc0, !PT ;  /* 0x00000380dfde7812 */ /* 0x000fe200078ec0ff */
[----:B------:R-:W-:Y:S01]  /*10f0*/  IMAD.IADD R6, R197, 0x1, -R6 ;  /* 0x00000001c5067824 */ /* 0x000fe200078e0a06 */
[----:B------:R-:W-:Y:S02]  /*1100*/  LOP3.LUT R220, R221, 0x380, RZ, 0xc0, !PT ;  /* 0x00000380dddc7812 */ /* 0x000fe400078ec0ff */
[----:B------:R-:W-:Y:S01]  /*1110*/  LOP3.LUT R218, R219, 0x380, RZ, 0xc0, !PT ;  /* 0x00000380dbda7812 */ /* 0x000fe200078ec0ff */
[----:B------:R-:W-:Y:S01]  /*1120*/  IMAD.SHL.U32 R234, R6, 0x100, RZ ;  /* 0x0000010006ea7824 */ /* 0x000fe200078e00ff */
[----:B------:R-:W-:Y:S02]  /*1130*/  LOP3.LUT R216, R217, 0x380, RZ, 0xc0, !PT ;  /* 0x00000380d9d87812 */ /* 0x000fe400078ec0ff */
[----:B------:R-:W-:Y:S01]  /*1140*/  LOP3.LUT R214, R215, 0x380, RZ, 0xc0, !PT ;  /* 0x00000380d7d67812 */ /* 0x000fe200078ec0ff */
[----:B------:R-:W-:Y:S01]  /*1150*/  IMAD.IADD R161, R237, 0x1, R234 ;  /* 0x00000001eda17824 */ /* 0x000fe200078e02ea */
[----:B------:R-:W-:-:S02]  /*1160*/  LOP3.LUT R200, R201, 0x380, RZ, 0xc0, !PT ;  /* 0x00000380c9c87812 */ /* 0x000fc400078ec0ff */
[----:B------:R-:W-:Y:S01]  /*1170*/  LOP3.LUT R224, R224, R225, RZ, 0x3c, !PT ;  /* 0x000000e1e0e07212 */ /* 0x000fe200078e3cff */
[----:B------:R-:W-:Y:S01]  /*1180*/  IMAD.X R225, RZ, RZ, R159, P0 ;  /* 0x000000ffffe17224 */ /* 0x000fe200000e069f */
[----:B------:R-:W-:Y:S02]  /*1190*/  SHF.R.U64 R222, R222, 0x3, RZ ;  /* 0x00000003dede7819 */ /* 0x000fe400000012ff */
[----:B------:R-:W-:Y:S02]  /*11a0*/  SHF.R.U64 R220, R220, 0x3, RZ ;  /* 0x00000003dcdc7819 */ /* 0x000fe400000012ff */
[----:B------:R-:W-:Y:S02]  /*11b0*/  SHF.R.U64 R218, R218, 0x3, RZ ;  /* 0x00000003dada7819 */ /* 0x000fe400000012ff */
[----:B------:R-:W-:Y:S02]  /*11c0*/  SHF.R.U64 R216, R216, 0x3, RZ ;  /* 0x00000003d8d87819 */ /* 0x000fe400000012ff */
[----:B------:R-:W-:-:S02]  /*11d0*/  SHF.R.U64 R214, R214, 0x3, RZ ;  /* 0x00000003d6d67819 */ /* 0x000fc400000012ff */
[----:B------:R-:W-:Y:S02]  /*11e0*/  SHF.R.U64 R200, R200, 0x3, RZ ;  /* 0x00000003c8c87819 */ /* 0x000fe400000012ff */
[----:B------:R-:W-:Y:S02]  /*11f0*/  IADD3 R17, P0, R2, 0xec, RZ ;  /* 0x000000ec02117810 */ /* 0x000fe40007f1e0ff */
[----:B------:R-:W-:Y:S01]  /*1200*/  LOP3.LUT R222, R222, R223, RZ, 0x3c, !PT ;  /* 0x000000dfdede7212 */ /* 0x000fe200078e3cff */
[--C-:B------:R-:W-:Y:S01]  /*1210*/  IMAD.X R223, RZ, RZ, R159.reuse, P1 ;  /* 0x000000ffffdf7224 */ /* 0x100fe200008e069f */
[----:B------:R-:W-:Y:S01]  /*1220*/  LOP3.LUT R220, R220, R221, RZ, 0x3c, !PT ;  /* 0x000000dddcdc7212 */ /* 0x000fe200078e3cff */
[----:B------:R-:W-:Y:S01]  /*1230*/  IMAD.X R23, RZ, RZ, R16, P0 ;  /* 0x000000ffff177224 */ /* 0x000fe200000e0610 */
        /* <DEDUP_REMOVED lines=8> */
[----:B------:R-:W-:Y:S01]  /*12c0*/  SHF.R.S32.HI R196, RZ, 0x1f, R164 ;  /* 0x0000001fffc47819 */ /* 0x000fe200000114a4 */
[----:B------:R-:W-:Y:S01]  /*12d0*/  IMAD.X R201, RZ, RZ, R159, P6 ;  /* 0x000000ffffc97224 */ /* 0x000fe200030e069f */
[----:B------:R-:W-:-:S02]  /*12e0*/  SHF.R.S32.HI R195, RZ, 0x1f, R184 ;  /* 0x0000001fffc37819 */ /* 0x000fc400000114b8 */
[----:B------:R-:W-:Y:S02]  /*12f0*/  SHF.R.S32.HI R194, RZ, 0x1f, R185 ;  /* 0x0000001fffc27819 */ /* 0x000fe400000114b9 */
[----:B------:R-:W-:Y:S02]  /*1300*/  SHF.R.S32.HI R193, RZ, 0x1f, R167 ;  /* 0x0000001fffc17819 */ /* 0x000fe400000114a7 */
[----:B------:R-:W-:Y:S02]  /*1310*/  SHF.R.S32.HI R192, RZ, 0x1f, R166 ;  /* 0x0000001fffc07819 */ /* 0x000fe400000114a6 */
[----:B------:R-:W-:Y:S02]  /*1320*/  SHF.R.S32.HI R191, RZ, 0x1f, R165 ;  /* 0x0000001fffbf7819 */ /* 0x000fe400000114a5 */
[----:B------:R-:W-:Y:S02]  /*1330*/  SHF.R.S32.HI R190, RZ, 0x1f, R187 ;  /* 0x0000001fffbe7819 */ /* 0x000fe400000114bb */
[----:B0-----:R-:W-:-:S07]  /*1340*/  SHF.R.S32.HI R189, RZ, 0x1f, R186 ;  /* 0x0000001fffbd7819 */ /* 0x001fce00000114ba */
.L_x_5340:
        /* <DEDUP_REMOVED lines=21> */
.L_x_5205:
[----:B------:R-:W-:Y:S01]  /*14a0*/  ULDC UR7, c[0x0][0xd54] ;  /* 0x0003550000077ab9 */ /* 0x000fe20000000800 */
[----:B------:R-:W-:Y:S01]  /*14b0*/  UMOV UR6, UR9 ;  /* 0x0000000900067c82 */ /* 0x000fe20008000000 */
[----:B------:R-:W-:-:S11]  /*14c0*/  UISETP.NE.AND UP0, UPT, UR7, 0x1, UPT ;  /* 0x000000010700788c */ /* 0x000fd6000bf05270 */
[----:B------:R-:W-:Y:S02]  /*14d0*/  @UP0 ULDC.64 UR10, c[0x0][0xd58] ;  /* 0x00035600000a0ab9 */ /* 0x000fe40000000a00 */
[----:B------:R-:W-:-:S04]  /*14e0*/  UIMAD.WIDE.U32 UR4, UR9, UR10, URZ ;  /* 0x0000000a090472a5 */ /* 0x000fc8000f8e003f */
[----:B------:R-:W-:-:S04]  /*14f0*/  @UP0 USHF.R.U32.HI UR6, URZ, UR11, UR5 ;  /* 0x0000000b3f060299 */ /* 0x000fc80008011605 */
[----:B------:R-:W-:-:S12]  /*1500*/  UIMAD UR4, UR6, UR7, URZ ;  /* 0x00000007060472a4 */ /* 0x000fd8000f8e023f */
.L_x_5206:
[----:B------:R-:W0:Y:S01]  /*1510*/  LDC R0, c[0x0][0xa80] ;  /* 0x0002a000ff007b82 */ /* 0x000e220000000800 */
[----:B------:R-:W-:Y:S01]  /*1520*/  ULDC UR41, c[0x0][0xd48] ;  /* 0x0003520000297ab9 */ /* 0x000fe20000000800 */
[----:B------:R-:W-:Y:S01]  /*1530*/  UIADD3 UR4, UR9, -UR4, URZ ;  /* 0x8000000409047290 */ /* 0x000fe2000fffe03f */
[----:B------:R1:W-:Y:S01]  /*1540*/  STL.128 [R1+0x410], RZ ;  /* 0x000410ff01007387 */ /* 0x0003e20000100c00 */
[----:B------:R-:W-:Y:S01]  /*1550*/  UISETP.NE.AND UP1, UPT, UR41, 0x1, UPT ;  /* 0x000000012900788c */ /* 0x000fe2000bf25270 */
[----:B------:R-:W-:Y:S01]  /*1560*/  IADD3 R28, P0, R2, 0x410, RZ ;  /* 0x00000410021c7810 */ /* 0x000fe20007f1e0ff */
[----:B------:R-:W-:Y:S01]  /*1570*/  ULDC UR5, c[0x0][0xd54] ;  /* 0x0003550000057ab9 */ /* 0x000fe20000000800 */
[----:B------:R-:W-:Y:S01]  /*1580*/  UISETP.NE.AND UP2, UPT, UR38, 0x1, UPT ;  /* 0x000000012600788c */ /* 0x000fe2000bf45270 */
[----:B------:R1:W-:Y:S01]  /*1590*/  STL.128 [R1+0x420], RZ ;  /* 0x000420ff01007387 */ /* 0x0003e20000100c00 */
[----:B------:R-:W-:Y:S01]  /*15a0*/  UIMAD UR8, UR8, UR5, UR4 ;  /* 0x00000005080872a4 */ /* 0x000fe2000f8e0204 */
[----:B------:R-:W-:Y:S01]  /*15b0*/  IMAD.X R39, RZ, RZ, R16, P0 ;  /* 0x000000ffff277224 */ /* 0x000fe200000e0610 */
[----:B------:R-:W-:Y:S01]  /*15c0*/  ULOP3.LUT UR39, URZ, UR6, URZ, 0x33, !UPT ;  /* 0x000000063f277292 */ /* 0x000fe2000f8e333f */
[----:B------:R1:W-:Y:S01]  /*15d0*/  STL.128 [R1+0x200], RZ ;  /* 0x000200ff01007387 */ /* 0x0003e20000100c00 */
[----:B------:R-:W-:Y:S01]  /*15e0*/  ULDC.64 UR10, c[0x0][0x418] ;  /* 0x00010600000a7ab9 */ /* 0x000fe20000000a00 */
[----:B------:R-:W-:Y:S01]  /*15f0*/  ULDC UR6, c[0x0][0xd3c] ;  /* 0x00034f0000067ab9 */ /* 0x000fe20000000800 */
[----:B------:R-:W-:Y:S01]  /*1600*/  @UP1 ULDC UR4, c[0x0][0xd4c] ;  /* 0x0003530000041ab9 */ /* 0x000fe20000000800 */
[----:B------:R1:W-:Y:S01]  /*1610*/  STL.128 [R1+0x210], RZ ;  /* 0x000210ff01007387 */ /* 0x0003e20000100c00 */
[----:B------:R-:W-:Y:S01]  /*1620*/  UISETP.NE.U32.AND UP0, UPT, UR10, URZ, UPT ;  /* 0x0000003f0a00728c */ /* 0x000fe2000bf05070 */
[----:B------:R-:W-:Y:S01]  /*1630*/  PLOP3.LUT P1, PT, PT, PT, UP2, 0x80, 0x0 ;  /* 0x000000000000781c */ /* 0x000fe20003f2f028 */
[----:B------:R-:W-:Y:S01]  /*1640*/  UIMAD.WIDE.U32 UR4, UR8, UR4, URZ ;  /* 0x00000004080472a5 */ /* 0x000fe2000f8e003f */
[----:B------:R1:W-:Y:S01]  /*1650*/  STL.128 [R1+0x220], RZ ;  /* 0x000220ff01007387 */ /* 0x0003e20000100c00 */
[----:B------:R-:W-:Y:S01]  /*1660*/  UIADD3 UR39, UR39, UR6, URZ ;  /* 0x0000000627277290 */ /* 0x000fe2000fffe03f */
[----:B------:R-:W-:-:S02]  /*1670*/  UMOV UR40, UR8 ;  /* 0x0000000800287c82 */ /* 0x000fc40008000000 */
[----:B0-----:R1:W-:Y:S01]  /*1680*/  STL [R1+0x430], R0 ;  /* 0x0004300001007387 */ /* 0x0013e20000100800 */
[----:B------:R-:W-:Y:S01]  /*1690*/  @UP1 ULDC UR6, c[0x0][0xd50] ;  /* 0x0003540000061ab9 */ /* 0x000fe20000000800 */
[----:B------:R-:W-:Y:S02]  /*16a0*/  UISETP.NE.AND.EX UP0, UPT, UR11, URZ, UPT, UP0 ;  /* 0x0000003f0b00728c */ /* 0x000fe4000bf05300 */
[----:B------:R1:W-:Y:S01]  /*16b0*/  STL.128 [R1+0x230], RZ ;  /* 0x000230ff01007387 */ /* 0x0003e20000100c00 */
[----:B------:R-:W-:Y:S01]  /*16c0*/  @UP1 USHF.R.U32.HI UR40, URZ, UR6, UR5 ;  /* 0x000000063f281299 */ /* 0x000fe20008011605 */
[----:B------:R-:W-:Y:S02]  /*16d0*/  ULDC UR45, c[0x0][0x424] ;  /* 0x00010900002d7ab9 */ /* 0x000fe40000000800 */
[----:B------:R1:W-:Y:S01]  /*16e0*/  STL.128 [R1+0x240], RZ ;  /* 0x000240ff01007387 */ /* 0x0003e20000100c00 */
[----:B------:R-:W-:Y:S02]  /*16f0*/  USEL UR45, UR45, 0x1, UP0 ;  /* 0x000000012d2d7887 */ /* 0x000fe40008000000 */
[----:B------:R-:W-:Y:S01]  /*1700*/  UIADD3 UR4, -UR40, URZ, URZ ;  /* 0x0000003f28047290 */ /* 0x000fe2000fffe13f */
[----:B------:R1:W-:Y:S01]  /*1710*/  STL.128 [R1+0x250], RZ ;  /* 0x000250ff01007387 */ /* 0x0003e20000100c00 */
[----:B------:R-:W-:-:S02]  /*1720*/  ULDC UR7, c[0x0][0x2f0] ;  /* 0x0000bc0000077ab9 */ /* 0x000fc40000000800 */
[----:B------:R-:W-:Y:S01]  /*1730*/  UIMAD UR45, UR45, UR7, URZ ;  /* 0x000000072d2d72a4 */ /* 0x000fe2000f8e023f */
[----:B------:R1:W-:Y:S01]  /*1740*/  STL.128 [R1+0x260], RZ ;  /* 0x000260ff01007387 */ /* 0x0003e20000100c00 */
[----:B------:R-:W-:-:S03]  /*1750*/  UIMAD UR41, UR41, UR4, UR8 ;  /* 0x00000004292972a4 */ /* 0x000fc6000f8e0208 */
[----:B------:R1:W-:Y:S04]  /*1760*/  STL.128 [R1+0x270], RZ ;  /* 0x000270ff01007387 */ /* 0x0003e80000100c00 */
        /* <DEDUP_REMOVED lines=23> */
[----:B------:R1:W-:Y:S01]  /*18e0*/  STL.128 [R1+0x3f0], RZ ;  /* 0x0003f0ff01007387 */ /* 0x0003e20000100c00 */
[----:B------:R-:W-:Y:S05]  /*18f0*/  @!P1 BRA `(.L_x_5207) ;  /* 0x0000008000049947 */ /* 0x000fea0003800000 */
[----:B------:R-:W-:Y:S01]  /*1900*/  ULDC UR4, c[0x0][0x448] ;  /* 0x0001120000047ab9 */ /* 0x000fe20000000800 */
[----:B------:R-:W-:Y:S02]  /*1910*/  USHF.L.U32 UR8, UR39, 0x6, URZ ;  /* 0x0000000627087899 */ /* 0x000fe4000800063f */
[----:B------:R-:W-:Y:S01]  /*1920*/  UISETP.NE.AND UP0, UPT, UR4, 0x1, UPT ;  /* 0x000000010400788c */ /* 0x000fe2000bf05270 */
[----:B------:R-:W-:Y:S02]  /*1930*/  ULDC UR12, c[0x0][0x288] ;  /* 0x0000a200000c7ab9 */ /* 0x000fe40000000800 */
[----:B------:R-:W-:Y:S01]  /*1940*/  ULDC.64 UR4, c[0x0][0xad8] ;  /* 0x0002b60000047ab9 */ /* 0x000fe20000000a00 */
[----:B------:R-:W-:Y:S02]  /*1950*/  UIADD3 UR9, UR8, 0x3f, URZ ;  /* 0x0000003f08097890 */ /* 0x000fe4000fffe03f */
[----:B------:R-:W-:Y:S02]  /*1960*/  UISETP.GE.AND UP1, UPT, UR5, 0x1, UPT ;  /* 0x000000010500788c */ /* 0x000fe4000bf26270 */
[----:B------:R-:W-:-:S03]  /*1970*/  UIADD3 UR10, UR45, 0x1, -UR12 ;  /* 0x000000012d0a7890 */ /* 0x000fc6000fffe80c */
[----:B------:R-:W-:Y:S01]  /*1980*/  @UP0 UIADD3 UR6, UR8, 0x3f, URZ ;  /* 0x0000003f08060890 */ /* 0x000fe2000fffe03f */
[----:B------:R-:W-:Y:S01]  /*1990*/  PLOP3.LUT P1, PT, PT, PT, UP1, 0x80, 0x0 ;  /* 0x000000000000781c */ /* 0x000fe20003f2f018 */
[----:B------:R-:W-:Y:S01]  /*19a0*/  @UP0 ULDC UR7, c[0x0][0x44c] ;  /* 0x0001130000070ab9 */ /* 0x000fe20000000800 */
[----:B------:R-:W-:Y:S01]  /*19b0*/  @UP0 ULDC UR11, c[0x0][0x450] ;  /* 0x00011400000b0ab9 */ /* 0x000fe20000000800 */
[----:B------:R-:W-:-:S04]  /*19c0*/  UIMAD.WIDE.U32 UR6, UR6, UR7, URZ ;  /* 0x00000007060672a5 */ /* 0x000fc8000f8e003f */
        /* <DEDUP_REMOVED lines=14> */
.L_x_5209:
[----:B------:R-:W-:-:S11]  /*1ab0*/  UISETP.NE.AND UP1, UPT, UR5, 0x1, UPT ;  /* 0x000000010500788c */ /* 0x000fd6000bf25270 */
[----:B------:R-:W-:Y:S02]  /*1ac0*/  @UP1 ULDC.64 UR10, c[0x0][0xae0] ;  /* 0x0002b800000a1ab9 */ /* 0x000fe40000000a00 */
[----:B------:R-:W-:-:S04]  /*1ad0*/  UIMAD.WIDE.U32 UR6, UR9, UR10, URZ ;  /* 0x0000000a090672a5 */ /* 0x000fc8000f8e003f */
[----:B------:R-:W-:-:S12]  /*1ae0*/  @UP1 USHF.R.U32.HI UR9, URZ, UR11, UR7 ;  /* 0x0000000b3f091299 */ /* 0x000fd80008011607 */
.L_x_5210:
[----:B------:R-:W-:-:S04]  /*1af0*/  UIMAD UR9, UR9, UR5, UR5 ;  /* 0x00000005090972a4 */ /* 0x000fc8000f8e0205 */
[----:B------:R-:W-:-:S04]  /*1b00*/  UISETP.LT.AND UP1, UPT, UR4, UR9, UPT ;  /* 0x000000090400728c */ /* 0x000fc8000bf21270 */
[----:B------:R-:W-:-:S12]  /*1b10*/  USEL UR4, UR4, UR9, UP1 ;  /* 0x0000000904047287 */ /* 0x000fd80008800000 */
.L_x_5208:
[----:B------:R-:W-:Y:S02]  /*1b20*/  UIADD3 UR9, UR45, 0x3f, URZ ;  /* 0x0000003f2d097890 */ /* 0x000fe4000fffe03f */
[----:B------:R-:W-:Y:S02]  /*1b30*/  UIADD3 UR10, UR4, 0x3f, URZ ;  /* 0x0000003f040a7890 */ /* 0x000fe4000fffe03f */
[----:B------:R-:W-:Y:S02]  /*1b40*/  USHF.R.S32.HI UR4, URZ, 0x1f, UR9 ;  /* 0x0000001f3f047899 */ /* 0x000fe40008011409 */
[----:B------:R-:W-:Y:S01]  /*1b50*/  USHF.R.S32.HI UR11, URZ, 0x1f, UR10 ;  /* 0x0000001f3f0b7899 */ /* 0x000fe2000801140a */
[----:B------:R-:W-:Y:S01]  /*1b60*/  @UP0 ULDC UR6, c[0x0][0x44c] ;  /* 0x0001130000060ab9 */ /* 0x000fe20000000800 */
[----:B------:R-:W-:Y:S02]  /*1b70*/  ULEA.HI UR4, UR4, UR9, URZ, 0x6 ;  /* 0x0000000904047291 */ /* 0x000fe4000f8f303f */
[----:B------:R-:W-:-:S02]  /*1b80*/  ULEA.HI UR11, UR11, UR10, URZ, 0x6 ;  /* 0x0000000a0b0b7291 */ /* 0x000fc4000f8f303f */
[----:B------:R-:W-:Y:S01]  /*1b90*/  UIMAD.WIDE.U32 UR6, UR8, UR6, URZ ;  /* 0x00000006080672a5 */ /* 0x000fe2000f8e003f */
[----:B------:R-:W-:Y:S01]  /*1ba0*/  @UP0 ULDC UR9, c[0x0][0x450] ;  /* 0x0001140000090ab9 */ /* 0x000fe20000000800 */
[----:B------:R-:W-:Y:S02]  /*1bb0*/  USHF.R.S32.HI UR4, URZ, 0x6, UR4 ;  /* 0x000000063f047899 */ /* 0x000fe40008011404 */
[----:B------:R-:W-:Y:S02]  /*1bc0*/  USHF.R.S32.HI UR11, URZ, 0x6, UR11 ;  /* 0x000000063f0b7899 */ /* 0x000fe4000801140b */
[----:B------:R-:W-:Y:S02]  /*1bd0*/  @UP0 USHF.R.U32.HI UR8, URZ, UR9, UR7 ;  /* 0x000000093f080299 */ /* 0x000fe40008011607 */
[----:B------:R-:W-:Y:S02]  /*1be0*/  UISETP.LT.AND UP0, UPT, UR4, UR11, UPT ;  /* 0x0000000b0400728c */ /* 0x000fe4000bf01270 */
[----:B------:R-:W-:Y:S01]  /*1bf0*/  UIADD3 UR8, UR8, -UR12, UR45 ;  /* 0x8000000c08087290 */ /* 0x000fe2000fffe02d */
[----:B------:R-:W-:Y:S01]  /*1c00*/  ULDC UR6, c[0x0][0xad4] ;  /* 0x0002b50000067ab9 */ /* 0x000fe20000000800 */
[----:B------:R-:W-:-:S02]  /*1c10*/  USEL UR21, UR4, UR11, UP0 ;  /* 0x0000000b04157287 */ /* 0x000fc40008000000 */
        /* <DEDUP_REMOVED lines=12> */
.L_x_5212:
[----:B------:R-:W-:-:S11]  /*1ce0*/  UISETP.NE.AND UP0, UPT, UR5, 0x1, UPT ;  /* 0x000000010500788c */ /* 0x000fd6000bf05270 */
[----:B------:R-:W-:Y:S02]  /*1cf0*/  @UP0 ULDC.64 UR10, c[0x0][0xae0] ;  /* 0x0002b800000a0ab9 */ /* 0x000fe40000000a00 */
[----:B------:R-:W-:-:S04]  /*1d00*/  UIMAD.WIDE.U32 UR6, UR8, UR10, URZ ;  /* 0x0000000a080672a5 */ /* 0x000fc8000f8e003f */
[----:B------:R-:W-:-:S12]  /*1d10*/  @UP0 USHF.R.U32.HI UR8, URZ, UR11, UR7 ;  /* 0x0000000b3f080299 */ /* 0x000fd80008011607 */
.L_x_5213:
[----:B------:R-:W-:-:S04]  /*1d20*/  UIMAD UR5, UR8, UR5, URZ ;  /* 0x00000005080572a4 */ /* 0x000fc8000f8e023f */
[----:B------:R-:W-:-:S04]  /*1d30*/  UISETP.LT.AND UP0, UPT, UR4, UR5, UPT ;  /* 0x000000050400728c */ /* 0x000fc8000bf01270 */
[----:B------:R-:W-:-:S12]  /*1d40*/  USEL UR4, UR4, UR5, !UP0 ;  /* 0x0000000504047287 */ /* 0x000fd8000c000000 */
.L_x_5211:
[----:B------:R-:W-:Y:S01]  /*1d50*/  USHF.R.S32.HI UR5, URZ, 0x1f, UR4 ;  /* 0x0000001f3f057899 */ /* 0x000fe20008011404 */
[----:B-1----:R-:W-:-:S03]  /*1d60*/  PRMT R0, RZ, 0x7610, R0 ;  /* 0x00007610ff007816 */ /* 0x002fc60000000000 */
[----:B------:R-:W-:-:S04]  /*1d70*/  ULEA.HI UR5, UR5, UR4, URZ, 0x6 ;  /* 0x0000000405057291 */ /* 0x000fc8000f8f303f */
[----:B------:R-:W-:-:S04]  /*1d80*/  USHF.R.S32.HI UR5, URZ, 0x6, UR5 ;  /* 0x000000063f057899 */ /* 0x000fc80008011405 */
[----:B------:R-:W-:-:S04]  /*1d90*/  UISETP.LT.AND UP0, UPT, URZ, UR5, UPT ;  /* 0x000000053f00728c */ /* 0x000fc8000bf01270 */
[----:B------:R-:W-:-:S04]  /*1da0*/  USEL UR20, URZ, UR5, !UP0 ;  /* 0x000000053f147287 */ /* 0x000fc8000c000000 */
[----:B------:R-:W-:-:S06]  /*1db0*/  UISETP.GT.AND UP0, UPT, UR21, UR20, UPT ;  /* 0x000000141500728c */ /* 0x000fcc000bf04270 */
[----:B------:R-:W-:-:S13]  /*1dc0*/  PLOP3.LUT P0, PT, PT, PT, UP0, 0x80, 0x0 ;  /* 0x000000000000781c */ /* 0x000fda0003f0f008 */
[----:B------:R-:W-:Y:S05]  /*1dd0*/  @!P0 BRA `(.L_x_5214) ;  /* 0x0000025800c48947 */ /* 0x000fea0003800000 */
[----:B------:R-:W2:Y:S04]  /*1de0*/  LDL R5, [R1+0x2e8] ;  /* 0x0002e80001057983 */ /* 0x000ea80000100800 */
[----:B------:R-:W3:Y:S04]  /*1df0*/  LDL R4, [R1+0x1e8] ;  /* 0x0001e80001047983 */ /* 0x000ee80000100800 */
[----:B------:R-:W4:Y:S04]  /*1e00*/  LDL R24, [R1+0x200] ;  /* 0x0002000001187983 */ /* 0x000f280000100800 */
[----:B------:R-:W5:Y:S04]  /*1e10*/  LDL R66, [R1+0x204] ;  /* 0x0002040001427983 */ /* 0x000f680000100800 */
        /* <DEDUP_REMOVED lines=125> */
[----:B------:R-:W0:Y:S02]  /*25f0*/  SHFL.IDX PT, R63, R197, RZ, 0x1f ;  /* 0x00001fffc53f7589 */ /* 0x000e2400000e0000 */
[----:B0-----:R-:W-:-:S13]  /*2600*/  R2UR UR4, R63 ;  /* 0x000000003f0472ca */ /* 0x001fda00000e0000 */
[----:B------:R-:W-:-:S04]  /*2610*/  ULEA.HI UR5, UR4, UR4, URZ, 0x1 ;  /* 0x0000000404057291 */ /* 0x000fc8000f8f083f */
[----:B------:R-:W-:-:S04]  /*2620*/  ULOP3.LUT UR5, UR5, 0x1fffe, URZ, 0xc0, !UPT ;  /* 0x0001fffe05057892 */ /* 0x000fc8000f8ec03f */
[----:B------:R-:W-:-:S04]  /*2630*/  UIADD3 UR5, UR4, -UR5, URZ ;  /* 0x8000000504057290 */ /* 0x000fc8000fffe03f */
[----:B------:R-:W-:-:S04]  /*2640*/  ULEA UR5, UR5, UR44, 0xf ;  /* 0x0000002c05057291 */ /* 0x000fc8000f8e783f */
[----:B------:R-:W-:-:S04]  /*2650*/  UIADD3 UR5, UR5, 0x400, URZ ;  /* 0x0000040005057890 */ /* 0x000fc8000fffe03f */
[----:B------:R-:W-:-:S04]  /*2660*/  USHF.R.U32.HI UR5, URZ, 0x4, UR5 ;  /* 0x000000043f057899 */ /* 0x000fc80008011605 */
[----:B------:R-:W-:Y:S02]  /*2670*/  ULOP3.LUT UR5, UR5, 0x3fff, URZ, 0xc0, !UPT ;  /* 0x00003fff05057892 */ /* 0x000fe4000f8ec03f */
[----:B------:R-:W-:Y:S02]  /*2680*/  UIADD3 UR4, UR44, 0x36400, URZ ;  /* 0x000364002c047890 */ /* 0x000fe4000fffe03f */
[----:B------:R-:W-:Y:S01]  /*2690*/  ULOP3.LUT UR22, UR5, 0x2000000, URZ, 0xfc, !UPT ;  /* 0x0200000005167892 */ /* 0x000fe2000f8efc3f */
[----:B--2---:R0:W-:Y:S01]  /*26a0*/  STL [R1+0x2e8], R5 ;  /* 0x0002e80501007387 */ /* 0x0041e20000100800 */
[----:B------:R-:W-:-:S04]  /*26b0*/  USHF.R.U32.HI UR4, URZ, 0x4, UR4 ;  /* 0x000000043f047899 */ /* 0x000fc80008011604 */
[----:B---3--:R-:W-:Y:S01]  /*26c0*/  LEA R4, R4, UR22, 0xc ;  /* 0x0000001604047c11 */ /* 0x008fe2000f8e60ff */
[----:B0-----:R-:W-:-:S03]  /*26d0*/  IMAD.MOV.U32 R5, RZ, RZ, 0x40000040 ;  /* 0x40000040ff057424 */ /* 0x001fc600078e00ff */
[----:B------:R-:W-:Y:S01]  /*26e0*/  R2UR UR14, R4 ;  /* 0x00000000040e72ca */ /* 0x000fe200000e0000 */
[----:B------:R-:W-:Y:S01]  /*26f0*/  ULOP3.LUT UR4, UR4, 0x3fff, URZ, 0xc0, !UPT ;  /* 0x00003fff04047892 */ /* 0x000fe2000f8ec03f */
[----:B------:R-:W-:-:S03]  /*2700*/  R2UR UR15, R5 ;  /* 0x00000000050f72ca */ /* 0x000fc600000e0000 */
[----:B------:R-:W-:Y:S01]  /*2710*/  ULOP3.LUT UR12, UR4, 0x10000, URZ, 0xfc, !UPT ;  /* 0x00010000040c7892 */ /* 0x000fe2000f8efc3f */
[----:B----4-:R-:W-:Y:S04]  /*2720*/  STL [R1+0x200], R24 ;  /* 0x0002001801007387 */ /* 0x010fe80000100800 */
[----:B-----5:R-:W-:Y:S04]  /*2730*/  STL [R1+0x204], R66 ;  /* 0x0002044201007387 */ /* 0x020fe80000100800 */
[----:B------:R-:W-:Y:S04]  /*2740*/  STL [R1+0x208], R68 ;  /* 0x0002084401007387 */ /* 0x000fe80000100800 */
        /* <DEDUP_REMOVED lines=79> */
[----:B------:R0:W-:Y:S01]  /*2c40*/  STL [R1+0x364], R61 ;  /* 0x0003643d01007387 */ /* 0x0001e20000100800 */
[----:B------:R-:W-:Y:S06]  /*2c50*/  BAR.SYNC.DEFER_BLOCKING 0xe, 0x100 ;  /* 0x0384000000007b1d */ /* 0x000fec0000010000 */
[----:B------:R-:W-:Y:S01]  /*2c60*/  UMOV UR13, 0x40000040 ;  /* 0x40000040000d7882 */ /* 0x000fe20000000000 */
[----:B0-----:R-:W-:-:S06]  /*2c70*/  WARPGROUP.ARRIVE ;  /* 0x00000000000079c5 */ /* 0x001fcc0000000000 */
[----:B------:R-:W-:Y:S01]  /*2c80*/  HGMMA.64x256x16.F32.BF16 R24, gdesc[UR12].tnspB, RZ, !UPT, gsb0 ;  /* 0x43e000000c1879f0 */ /* 0x000fe2000c0018ff */
[----:B------:R0:W-:Y:S04]  /*2c90*/  STL [R1+0x368], R6 ;  /* 0x0003680601007387 */ /* 0x0001e80000100800 */
[----:B------:R1:W-:Y:S01]  /*2ca0*/  STL [R1+0x3b4], R7 ;  /* 0x0003b40701007387 */ /* 0x0003e20000100800 */
[----:B0-----:R-:W-:Y:S02]  /*2cb0*/  VIADD R6, R4, 0x80 ;  /* 0x0000008004067836 */ /* 0x001fe40000000000 */
[----:B-1----:R-:W-:-:S03]  /*2cc0*/  IMAD.MOV.U32 R7, RZ, RZ, 0x40000040 ;  /* 0x40000040ff077424 */ /* 0x002fc600078e00ff */
[----:B------:R-:W-:Y:S02]  /*2cd0*/  R2UR UR18, R6 ;  /* 0x00000000061272ca */ /* 0x000fe400000e0000 */
[----:B------:R-:W-:Y:S01]  /*2ce0*/  R2UR UR19, R7 ;  /* 0x00000000071372ca */ /* 0x000fe200000e0000 */
[----:B------:R-:W-:Y:S01]  /*2cf0*/  UIADD3 UR16, UR12, 0x2, URZ ;  /* 0x000000020c107890 */ /* 0x000fe2000fffe03f */
        /* <DEDUP_REMOVED lines=41> */
[----:B------:R-:W-:Y:S01]  /*2f90*/  STL [R1+0x3fc], R10 ;  /* 0x0003fc0a01007387 */ /* 0x000fe20000100800 */
[----:B------:R-:W-:Y:S01]  /*2fa0*/  UMOV UR17, 0x40000040 ;  /* 0x4000004000117882 */ /* 0x000fe20000000000 */
[----:B------:R-:W-:-:S02]  /*2fb0*/  WARPGROUP.DEPBAR.LE gsb0, 0x0 ;  /* 0x00008000000079c5 */ /* 0x000fc40000010000 */
[----:B------:R-:W-:Y:S04]  /*2fc0*/  STL.128 [R1+0x200], R24 ;  /* 0x0002001801007387 */ /* 0x000fe80000100c00 */
        /* <DEDUP_REMOVED lines=30> */
[----:B------:R0:W-:Y:S02]  /*31b0*/  STL.128 [R1+0x3f0], R148 ;  /* 0x0003f09401007387 */ /* 0x0001e40000100c00 */
[----:B0-----:R-:W-:-:S06]  /*31c0*/  WARPGROUP.ARRIVE ;  /* 0x00000000000079c5 */ /* 0x001fcc0000000000 */
[----:B------:R-:W-:Y:S01]  /*31d0*/  HGMMA.64x256x16.F32.BF16 R24, gdesc[UR16].tnspB, R24, gsb0 ;  /* 0x43e00000101879f0 */ /* 0x000fe20008001818 */
[----:B------:R-:W-:Y:S02]  /*31e0*/  VIADD R6, R4, 0x100 ;  /* 0x0000010004067836 */ /* 0x000fe40000000000 */
[----:B------:R-:W-:-:S03]  /*31f0*/  IMAD.MOV.U32 R7, RZ, RZ, 0x40000040 ;  /* 0x40000040ff077424 */ /* 0x000fc600078e00ff */
[----:B------:R-:W-:Y:S02]  /*3200*/  R2UR UR6, R6 ;  /* 0x00000000060672ca */ /* 0x000fe400000e0000 */
[----:B------:R-:W-:Y:S01]  /*3210*/  R2UR UR7, R7 ;  /* 0x00000000070772ca */ /* 0x000fe200000e0000 */
[----:B------:R-:W-:Y:S01]  /*3220*/  UIADD3 UR4, UR12, 0x4, URZ ;  /* 0x000000040c047890 */ /* 0x000fe2000fffe03f */
[----:B------:R-:W-:Y:S01]  /*3230*/  UMOV UR5, 0x40000040 ;  /* 0x4000004000057882 */ /* 0x000fe20000000000 */
[----:B------:R-:W-:Y:S02]  /*3240*/  VIADD R4, R4, 0x180 ;  /* 0x0000018004047836 */ /* 0x000fe40000000000 */
[----:B------:R-:W-:-:S03]  /*3250*/  IMAD.MOV.U32 R5, RZ, RZ, 0x40000040 ;  /* 0x40000040ff057424 */ /* 0x000fc600078e00ff */
[----:B------:R-:W-:Y:S02]  /*3260*/  R2UR UR10, R4 ;  /* 0x00000000040a72ca */ /* 0x000fe400000e0000 */
[----:B------:R-:W-:Y:S01]  /*3270*/  R2UR UR11, R5 ;  /* 0x00000000050b72ca */ /* 0x000fe200000e0000 */
[----:B------:R-:W-:Y:S01]  /*3280*/  UIADD3 UR8, UR12, 0x6, URZ ;  /* 0x000000060c087890 */ /* 0x000fe2000fffe03f */
[----:B------:R-:W-:Y:S01]  /*3290*/  UMOV UR9, 0x40000040 ;  /* 0x4000004000097882 */ /* 0x000fe20000000000 */
[----:B------:R-:W-:Y:S02]  /*32a0*/  WARPGROUP.DEPBAR.LE gsb0, 0x0 ;  /* 0x00008000000079c5 */ /* 0x000fe40000010000 */
        /* <DEDUP_REMOVED lines=33> */
[----:B------:R-:W-:Y:S03]  /*34c0*/  HGMMA.64x256x16.F32.BF16 R24, gdesc[UR4].tnspB, R24, gsb0 ;  /* 0x43e00000041879f0 */ /* 0x000fe60008001818 */
        /* <DEDUP_REMOVED lines=48> */
[----:B------:R0:W-:Y:S04]  /*37d0*/  STL.128 [R1+0x2c0], R72 ;  /* 0x0002c04801007387 */ /* 0x0001e80000100c00 */
        /* <DEDUP_REMOVED lines=19> */
[----:B------:R-:W5:Y:S04]  /*3910*/  LDL R0, [R1+0x200] ;  /* 0x0002000001007983 */ /* 0x000f680000100800 */
[----:B0-----:R-:W5:Y:S04]  /*3920*/  LDL R74, [R1+0x204] ;  /* 0x00020400014a7983 */ /* 0x001f680000100800 */
[----:B-1----:R-:W5:Y:S04]  /*3930*/  LDL R76, [R1+0x208] ;  /* 0x00020800014c7983 */ /* 0x002f680000100800 */
[----:B------:R-:W5:Y:S04]  /*3940*/  LDL R78, [R1+0x20c] ;  /* 0x00020c00014e7983 */ /* 0x000f680000100800 */
[----:B------:R-:W5:Y:S04]  /*3950*/  LDL R4, [R1+0x210] ;  /* 0x0002100001047983 */ /* 0x000f680000100800 */
[----:B--2---:R-:W2:Y:S04]  /*3960*/  LDL R80, [R1+0x214] ;  /* 0x0002140001507983 */ /* 0x004ea80000100800 */
[----:B------:R-:W2:Y:S04]  /*3970*/  LDL R82, [R1+0x218] ;  /* 0x0002180001527983 */ /* 0x000ea80000100800 */
[----:B---3--:R-:W3:Y:S04]  /*3980*/  LDL R84, [R1+0x21c] ;  /* 0x00021c0001547983 */ /* 0x008ee80000100800 */
[----:B------:R-:W3:Y:S04]  /*3990*/  LDL R6, [R1+0x220] ;  /* 0x0002200001067983 */ /* 0x000ee80000100800 */
[----:B------:R-:W3:Y:S04]  /*39a0*/  LDL R86, [R1+0x224] ;  /* 0x0002240001567983 */ /* 0x000ee80000100800 */
[----:B----4-:R-:W4:Y:S04]  /*39b0*/  LDL R88, [R1+0x228] ;  /* 0x0002280001587983 */ /* 0x010f280000100800 */
[----:B------:R-:W4:Y:S04]  /*39c0*/  LDL R90, [R1+0x22c] ;  /* 0x00022c00015a7983 */ /* 0x000f280000100800 */
[----:B------:R-:W4:Y:S04]  /*39d0*/  LDL R8, [R1+0x230] ;  /* 0x0002300001087983 */ /* 0x000f280000100800 */
[----:B-----5:R-:W5:Y:S04]  /*39e0*/  LDL R92, [R1+0x234] ;  /* 0x00023400015c7983 */ /* 0x020f680000100800 */
        /* <DEDUP_REMOVED lines=113> */
[----:B------:R-:W5:Y:S01]  /*4100*/  LDL R91, [R1+0x3fc] ;  /* 0x0003fc00015b7983 */ /* 0x000f620000100800 */
[----:B------:R-:W0:Y:S03]  /*4110*/  S2R R207, SR_TID.X ;  /* 0x0000000000cf7919 */ /* 0x000e260000002100 */
[----:B------:R1:W-:Y:S04]  /*4120*/  STL [R1+0x200], R0 ;  /* 0x0002000001007387 */ /* 0x0003e80000100800 */
[----:B------:R1:W-:Y:S04]  /*4130*/  STL [R1+0x204], R74 ;  /* 0x0002044a01007387 */ /* 0x0003e80000100800 */
[----:B------:R1:W-:Y:S04]  /*4140*/  STL [R1+0x208], R76 ;  /* 0x0002084c01007387 */ /* 0x0003e80000100800 */
[----:B------:R1:W-:Y:S04]  /*4150*/  STL [R1+0x20c], R78 ;  /* 0x00020c4e01007387 */ /* 0x0003e80000100800 */
[----:B------:R1:W-:Y:S04]  /*4160*/  STL [R1+0x210], R4 ;  /* 0x0002100401007387 */ /* 0x0003e80000100800 */
[----:B--2---:R1:W-:Y:S04]  /*4170*/  STL [R1+0x214], R80 ;  /* 0x0002145001007387 */ /* 0x0043e80000100800 */
[----:B------:R1:W-:Y:S04]  /*4180*/  STL [R1+0x218], R82 ;  /* 0x0002185201007387 */ /* 0x0003e80000100800 */
[----:B---3--:R1:W-:Y:S01]  /*4190*/  STL [R1+0x21c], R84 ;  /* 0x00021c5401007387 */ /* 0x0083e20000100800 */
[----:B0-----:R-:W-:-:S03]  /*41a0*/  LOP3.LUT R207, R207, 0x7f, RZ, 0xc0, !PT ;  /* 0x0000007fcfcf7812 */ /* 0x001fc600078ec0ff */
[----:B------:R1:W-:Y:S04]  /*41b0*/  STL [R1+0x220], R6 ;  /* 0x0002200601007387 */ /* 0x0003e80000100800 */
[----:B------:R1:W-:Y:S04]  /*41c0*/  STL [R1+0x224], R86 ;  /* 0x0002245601007387 */ /* 0x0003e80000100800 */
[----:B----4-:R1:W-:Y:S04]  /*41d0*/  STL [R1+0x228], R88 ;  /* 0x0002285801007387 */ /* 0x0103e80000100800 */
[----:B------:R1:W-:Y:S04]  /*41e0*/  STL [R1+0x22c], R90 ;  /* 0x00022c5a01007387 */ /* 0x0003e80000100800 */
[----:B------:R1:W-:Y:S04]  /*41f0*/  STL [R1+0x230], R8 ;  /* 0x0002300801007387 */ /* 0x0003e80000100800 */
[----:B-----5:R1:W-:Y:S04]  /*4200*/  STL [R1+0x234], R92 ;  /* 0x0002345c01007387 */ /* 0x0203e80000100800 */
[----:B------:R1:W-:Y:S04]  /*4210*/  STL [R1+0x238], R94 ;  /* 0x0002385e01007387 */ /* 0x0003e80000100800 */
        /* <DEDUP_REMOVED lines=112> */
[----:B------:R1:W-:Y:S01]  /*4920*/  STL [R1+0x3fc], R91 ;  /* 0x0003fc5b01007387 */ /* 0x0003e20000100800 */
[----:B------:R-:W-:Y:S06]  /*4930*/  BAR.ARV 0xf, 0x100 ;  /* 0x03c4000000007b1d */ /* 0x000fec0000002000 */
[----:B------:R-:W-:Y:S01]  /*4940*/  ISETP.NE.AND P1, PT, R207, RZ, PT ;  /* 0x000000ffcf00720c */ /* 0x000fe20003f25270 */
[----:B------:R-:W-:-:S12]  /*4950*/  BSSY B0, `(.L_x_5215) ;  /* 0x0000007000007945 */ /* 0x000fd80003800000 */
[----:B-1----:R-:W-:Y:S05]  /*4960*/  @P1 BRA `(.L_x_5216) ;  /* 0x0000000000141947 */ /* 0x002fea0003800000 */
[----:B------:R-:W2:Y:S02]  /*4970*/  LDL R0, [R1+0x1e8] ;  /* 0x0001e80001007983 */ /* 0x000ea40000100800 */
[----:B--2---:R-:W-:-:S05]  /*4980*/  LEA R0, R0, UR44, 0x3 ;  /* 0x0000002c00007c11 */ /* 0x004fca000f8e18ff */
[----:B------:R-:W-:-:S05]  /*4990*/  VIADD R0, R0, 0x38860 ;  /* 0x0003886000007836 */ /* 0x000fca0000000000 */
[----:B------:R-:W-:-:S04]  /*49a0*/  PRMT R0, RZ, 0x654, R0 ;  /* 0x00000654ff007816 */ /* 0x000fc80000000000 */
[----:B------:R0:W-:Y:S03]  /*49b0*/  SYNCS.ARRIVE.TRANS64.RED.A1T0 RZ, [R0+URZ], RZ ;  /* 0x000000ff00ff79a7 */ /* 0x0001e6000810043f */
.L_x_5216:
[----:B------:R-:W-:Y:S05]  /*49c0*/  BSYNC B0 ;  /* 0x0000000000007941 */ /* 0x000fea0003800000 */
.L_x_5215:
[----:B------:R-:W-:-:S04]  /*49d0*/  UIADD3 UR21, UR21, -0x2, URZ ;  /* 0xfffffffe15157890 */ /* 0x000fc8000fffe03f */
[----:B------:R-:W-:-:S06]  /*49e0*/  UISETP.GE.AND UP0, UPT, UR21, UR20, UPT ;  /* 0x000000141500728c */ /* 0x000fcc000bf06270 */
[----:B------:R-:W-:-:S13]  /*49f0*/  PLOP3.LUT P0, PT, PT, PT, UP0, 0x80, 0x0 ;  /* 0x000000000000781c */ /* 0x000fda0003f0f008 */
[----:B------:R-:W-:Y:S05]  /*4a00*/  @!P0 BRA `(.L_x_5217) ;  /* 0x0000003c00648947 */ /* 0x000fea0003800000 */
.L_x_5220:
[----:B0-----:R-:W0:Y:S04]  /*4a10*/  LDL R3, [R1+0x1e8] ;  /* 0x0001e80001037983 */ /* 0x001e280000100800 */
[----:B------:R-:W2:Y:S04]  /*4a20*/  LDL.64 R120, [R1+0x260] ;  /* 0x0002600001787983 */ /* 0x000ea80000100a00 */
[----:B------:R-:W3:Y:S04]  /*4a30*/  LDL.64 R14, [R1+0x310] ;  /* 0x00031000010e7983 */ /* 0x000ee80000100a00 */
[----:B------:R-:W4:Y:S04]  /*4a40*/  LDL.64 R136, [R1+0x210] ;  /* 0x0002100001887983 */ /* 0x000f280000100a00 */
[----:B------:R-:W5:Y:S04]  /*4a50*/  LDL.64 R134, [R1+0x220] ;  /* 0x0002200001867983 */ /* 0x000f680000100a00 */
        /* <DEDUP_REMOVED lines=55> */
[----:B-1----:R-:W5:Y:S04]  /*4dd0*/  LDL.64 R4, [R1+0x3b8] ;  /* 0x0003b80001047983 */ /* 0x002f680000100a00 */
[----:B------:R-:W5:Y:S04]  /*4de0*/  LDL.64 R12, [R1+0x3c8] ;  /* 0x0003c800010c7983 */ /* 0x000f680000100a00 */
[----:B------:R-:W5:Y:S04]  /*4df0*/  LDL.64 R10, [R1+0x3d8] ;  /* 0x0003d800010a7983 */ /* 0x000f680000100a00 */
[----:B------:R-:W5:Y:S04]  /*4e00*/  LDL.64 R8, [R1+0x3e8] ;  /* 0x0003e80001087983 */ /* 0x000f680000100a00 */
[----:B------:R-:W5:Y:S01]  /*4e10*/  LDL.64 R6, [R1+0x3f8] ;  /* 0x0003f80001067983 */ /* 0x000f620000100a00 */
[----:B0-----:R-:W-:-:S05]  /*4e20*/  IMAD R0, R3, 0x40, R160 ;  /* 0x0000004003007824 */ /* 0x001fca00078e02a0 */
[----:B------:R-:W-:Y:S01]  /*4e30*/  LEA R21, R0, UR44, 0x2 ;  /* 0x0000002c00157c11 */ /* 0x000fe2000f8e10ff */
[----:B------:R-:W-:Y:S06]  /*4e40*/  BAR.SYNC.DEFER_BLOCKING 0xe, 0x100 ;  /* 0x0384000000007b1d */ /* 0x000fec0000010000 */
[----:B------:R-:W2:Y:S02]  /*4e50*/  LDS R0, [R21+0x38400] ;  /* 0x0384000015007984 */ /* 0x000ea40000000800 */
[C---:B--2---:R-:W-:Y:S01]  /*4e60*/  FMUL.FTZ R121, R0.reuse, R121 ;  /* 0x0000007900797220 */ /* 0x044fe20000410000 */
[----:B------:R-:W-:-:S05]  /*4e70*/  FMUL.FTZ R120, R0, R120 ;  /* 0x0000007800787220 */ /* 0x000fca0000410000 */
[----:B------:R3:W-:Y:S02]  /*4e80*/  STL.64 [R1+0x260], R120 ;  /* 0x0002607801007387 */ /* 0x0007e40000100a00 */
[C---:B---3--:R-:W-:Y:S02]  /*4e90*/  FMUL.FTZ R120, R0.reuse, R14 ;  /* 0x0000000e00787220 */ /* 0x048fe40000410000 */
[----:B------:R-:W0:Y:S01]  /*4ea0*/  LDS R14, [R21+0x38420] ;  /* 0x03842000150e7984 */ /* 0x000e220000000800 */
[C---:B----4-:R-:W-:Y:S01]  /*4eb0*/  FMUL.FTZ R137, R0.reuse, R137 ;  /* 0x0000008900897220 */ /* 0x050fe20000410000 */
[C---:B------:R-:W-:Y:S01]  /*4ec0*/  FMUL.FTZ R136, R0.reuse, R136 ;  /* 0x0000008800887220 */ /* 0x040fe20000410000 */
[C---:B-----5:R-:W-:Y:S01]  /*4ed0*/  FMUL.FTZ R135, R0.reuse, R135 ;  /* 0x0000008700877220 */ /* 0x060fe20000410000 */
[C---:B------:R-:W-:Y:S01]  /*4ee0*/  FMUL.FTZ R134, R0.reuse, R134 ;  /* 0x0000008600867220 */ /* 0x040fe20000410000 */
        /* <DEDUP_REMOVED lines=52> */
[----:B------:R-:W-:Y:S01]  /*5230*/  FMUL.FTZ R74, R0, R74 ;  /* 0x0000004a004a7220 */ /* 0x000fe20000410000 */
[-C--:B------:R-:W-:Y:S01]  /*5240*/  FMUL.FTZ R82, R82, R0.reuse ;  /* 0x0000000052527220 */ /* 0x080fe20000410000 */
[----:B------:R-:W-:Y:S01]  /*5250*/  FMUL.FTZ R83, R83, R0 ;  /* 0x0000000053537220 */ /* 0x000fe20000410000 */
[C---:B------:R-:W-:Y:S01]  /*5260*/  FMUL.FTZ R81, R0.reuse, R81 ;  /* 0x0000005100517220 */ /* 0x040fe20000410000 */
[----:B------:R-:W-:Y:S01]  /*5270*/  FMUL.FTZ R80, R0, R80 ;  /* 0x0000005000507220 */ /* 0x000fe20000410000 */
[C---:B0-----:R-:W-:Y:S01]  /*5280*/  FMUL.FTZ R79, R14.reuse, R79 ;  /* 0x0000004f0e4f7220 */ /* 0x041fe20000410000 */
        /* <DEDUP_REMOVED lines=63> */
[----:B------:R-:W-:Y:S04]  /*5680*/  STL.64 [R1+0x210], R136 ;  /* 0x0002108801007387 */ /* 0x000fe80000100a00 */
        /* <DEDUP_REMOVED lines=33> */
[----:B------:R0:W-:Y:S04]  /*58a0*/  STL.64 [R1+0x238], R72 ;  /* 0x0002384801007387 */ /* 0x0001e80000100a00 */
        /* <DEDUP_REMOVED lines=27> */
[----:B------:R2:W-:Y:S04]  /*5a60*/  STL.64 [R1+0x3f8], R6 ;  /* 0x0003f80601007387 */ /* 0x0005e80000100a00 */
[----:B0-----:R-:W3:Y:S04]  /*5a70*/  LDL R72, [R1+0x204] ;  /* 0x0002040001487983 */ /* 0x001ee80000100800 */
[----:B------:R-:W4:Y:S04]  /*5a80*/  LDL R74, [R1+0x208] ;  /* 0x00020800014a7983 */ /* 0x000f280000100800 */
[----:B------:R-:W5:Y:S04]  /*5a90*/  LDL R76, [R1+0x20c] ;  /* 0x00020c00014c7983 */ /* 0x000f680000100800 */
[----:B------:R-:W5:Y:S04]  /*5aa0*/  LDL R0, [R1+0x210] ;  /* 0x0002100001007983 */ /* 0x000f680000100800 */
[----:B------:R-:W5:Y:S04]  /*5ab0*/  LDL R78, [R1+0x214] ;  /* 0x00021400014e7983 */ /* 0x000f680000100800 */
[----:B------:R-:W5:Y:S04]  /*5ac0*/  LDL R80, [R1+0x218] ;  /* 0x0002180001507983 */ /* 0x000f680000100800 */
[----:B------:R-:W5:Y:S04]  /*5ad0*/  LDL R84, [R1+0x21c] ;  /* 0x00021c0001547983 */ /* 0x000f680000100800 */
[----:B-1----:R-:W5:Y:S04]  /*5ae0*/  LDL R4, [R1+0x220] ;  /* 0x0002200001047983 */ /* 0x002f680000100800 */
[----:B------:R-:W5:Y:S04]  /*5af0*/  LDL R86, [R1+0x224] ;  /* 0x0002240001567983 */ /* 0x000f680000100800 */
[----:B------:R-:W5:Y:S04]  /*5b00*/  LDL R88, [R1+0x228] ;  /* 0x0002280001587983 */ /* 0x000f680000100800 */
[----:B------:R-:W5:Y:S04]  /*5b10*/  LDL R90, [R1+0x22c] ;  /* 0x00022c00015a7983 */ /* 0x000f680000100800 */
[----:B--2---:R-:W2:Y:S04]  /*5b20*/  LDL R6, [R1+0x230] ;  /* 0x0002300001067983 */ /* 0x004ea80000100800 */
[----:B------:R-:W2:Y:S04]  /*5b30*/  LDL R92, [R1+0x234] ;  /* 0x00023400015c7983 */ /* 0x000ea80000100800 */
        /* <DEDUP_REMOVED lines=114> */
[----:B------:R-:W-:Y:S04]  /*6260*/  STL [R1+0x200], R82 ;  /* 0x0002005201007387 */ /* 0x000fe80000100800 */
[----:B---3--:R-:W-:Y:S04]  /*6270*/  STL [R1+0x204], R72 ;  /* 0x0002044801007387 */ /* 0x008fe80000100800 */
        /* <DEDUP_REMOVED lines=10> */
[----:B--2---:R-:W-:Y:S04]  /*6320*/  STL [R1+0x230], R6 ;  /* 0x0002300601007387 */ /* 0x004fe80000100800 */
        /* <DEDUP_REMOVED lines=70> */
[----:B------:R0:W-:Y:S04]  /*6790*/  STL [R1+0x34c], R27 ;  /* 0x00034c1b01007387 */ /* 0x0001e80000100800 */
[----:B------:R-:W-:Y:S04]  /*67a0*/  STL [R1+0x350], R50 ;  /* 0x0003503201007387 */ /* 0x000fe80000100800 */
[----:B------:R-:W-:Y:S04]  /*67b0*/  STL [R1+0x354], R29 ;  /* 0x0003541d01007387 */ /* 0x000fe80000100800 */
[----:B------:R1:W-:Y:S04]  /*67c0*/  STL [R1+0x358], R31 ;  /* 0x0003581f01007387 */ /* 0x0003e80000100800 */
[----:B------:R-:W-:Y:S04]  /*67d0*/  STL [R1+0x35c], R33 ;  /* 0x00035c2101007387 */ /* 0x000fe80000100800 */
[----:B------:R-:W-:Y:S04]  /*67e0*/  STL [R1+0x360], R52 ;  /* 0x0003603401007387 */ /* 0x000fe80000100800 */
[----:B------:R2:W-:Y:S04]  /*67f0*/  STL [R1+0x364], R35 ;  /* 0x0003642301007387 */ /* 0x0005e80000100800 */
        /* <DEDUP_REMOVED lines=36> */
[----:B------:R5:W-:Y:S04]  /*6a40*/  STL [R1+0x3f8], R91 ;  /* 0x0003f85b01007387 */ /* 0x000be80000100800 */
[----:B------:R5:W-:Y:S04]  /*6a50*/  STL [R1+0x3fc], R93 ;  /* 0x0003fc5d01007387 */ /* 0x000be80000100800 */
[----:B0-----:R-:W5:Y:S04]  /*6a60*/  LDL.128 R24, [R1+0x200] ;  /* 0x0002000001187983 */ /* 0x001f680000100c00 */
[----:B-1----:R-:W5:Y:S04]  /*6a70*/  LDL.128 R28, [R1+0x210] ;  /* 0x00021000011c7983 */ /* 0x002f680000100c00 */
[----:B--2---:R-:W2:Y:S04]  /*6a80*/  LDL.128 R32, [R1+0x220] ;  /* 0x0002200001207983 */ /* 0x004ea80000100c00 */
[----:B---3--:R-:W2:Y:S04]  /*6a90*/  LDL.128 R36, [R1+0x230] ;  /* 0x0002300001247983 */ /* 0x008ea80000100c00 */
[----:B----4-:R-:W2:Y:S04]  /*6aa0*/  LDL.128 R40, [R1+0x240] ;  /* 0x0002400001287983 */ /* 0x010ea80000100c00 */
[----:B-----5:R-:W2:Y:S04]  /*6ab0*/  LDL.128 R44, [R1+0x250] ;  /* 0x00025000012c7983 */ /* 0x020ea80000100c00 */
[----:B------:R-:W2:Y:S04]  /*6ac0*/  LDL.128 R48, [R1+0x260] ;  /* 0x0002600001307983 */ /* 0x000ea80000100c00 */
        /* <DEDUP_REMOVED lines=24> */
[----:B------:R-:W2:Y:S01]  /*6c50*/  LDL.128 R148, [R1+0x3f0] ;  /* 0x0003f00001947983 */ /* 0x000ea20000100c00 */
[----:B------:R-:W-:-:S05]  /*6c60*/  VIADD R0, R3, 0x1 ;  /* 0x0000000103007836 */ /* 0x000fca0000000000 */
[----:B------:R-:W-:Y:S01]  /*6c70*/  ISETP.NE.AND P0, PT, R0, 0x2, PT ;  /* 0x000000020000780c */ /* 0x000fe20003f05270 */
[----:B------:R0:W-:Y:S01]  /*6c80*/  STL [R1+0x1e8], R0 ;  /* 0x0001e80001007387 */ /* 0x0001e20000100800 */
[----:B------:R-:W-:-:S11]  /*6c90*/  IMAD.MOV.U32 R5, RZ, RZ, 0x40000040 ;  /* 0x40000040ff057424 */ /* 0x000fd600078e00ff */
[----:B0-----:R-:W-:Y:S01]  /*6ca0*/  @!P0 IMAD.MOV.U32 R0, RZ, RZ, RZ ;  /* 0x000000ffff008224 */ /* 0x001fe200078e00ff */
[----:B------:R-:W-:-:S04]  /*6cb0*/  R2UR UR15, R5 ;  /* 0x00000000050f72ca */ /* 0x000fc800000e0000 */
[----:B------:R-:W-:Y:S01]  /*6cc0*/  LEA R4, R0, UR22, 0xc ;  /* 0x0000001600047c11 */ /* 0x000fe2000f8e60ff */
[----:B------:R-:W-:Y:S01]  /*6cd0*/  IMAD.MOV.U32 R7, RZ, RZ, 0x40000040 ;  /* 0x40000040ff077424 */ /* 0x000fe200078e00ff */
[----:B------:R-:W3:Y:S02]  /*6ce0*/  LDL R0, [R1+0x1f0] ;  /* 0x0001f00001007983 */ /* 0x000ee40000100800 */
[C---:B------:R-:W-:Y:S01]  /*6cf0*/  R2UR UR14, R4.reuse ;  /* 0x00000000040e72ca */ /* 0x040fe200000e0000 */
[----:B------:R-:W-:Y:S01]  /*6d00*/  VIADD R6, R4, 0x80 ;  /* 0x0000008004067836 */ /* 0x000fe20000000000 */
[----:B------:R-:W-:-:S04]  /*6d10*/  R2UR UR19, R7 ;  /* 0x00000000071372ca */ /* 0x000fc800000e0000 */
[----:B------:R-:W-:Y:S01]  /*6d20*/  R2UR UR18, R6 ;  /* 0x00000000061272ca */ /* 0x000fe200000e0000 */
[----:B--2---:R-:W-:-:S06]  /*6d30*/  WARPGROUP.ARRIVE ;  /* 0x00000000000079c5 */ /* 0x004fcc0000000000 */
[----:B------:R-:W-:Y:S01]  /*6d40*/  HGMMA.64x256x16.F32.BF16 R24, gdesc[UR12].tnspB, R24, gsb0 ;  /* 0x43e000000c1879f0 */ /* 0x000fe20008001818 */
[----:B------:R-:W-:Y:S02]  /*6d50*/  VIADD R6, R4, 0x100 ;  /* 0x0000010004067836 */ /* 0x000fe40000000000 */
[----:B------:R-:W-:-:S03]  /*6d60*/  IMAD.MOV.U32 R7, RZ, RZ, 0x40000040 ;  /* 0x40000040ff077424 */ /* 0x000fc600078e00ff */
[----:B------:R-:W-:Y:S02]  /*6d70*/  R2UR UR6, R6 ;  /* 0x00000000060672ca */ /* 0x000fe400000e0000 */
[----:B------:R-:W-:Y:S01]  /*6d80*/  R2UR UR7, R7 ;  /* 0x00000000070772ca */ /* 0x000fe200000e0000 */
        /* <DEDUP_REMOVED lines=39> */
[----:B------:R-:W2:Y:S01]  /*7000*/  @!P0 LDL R4, [R1+0x1ec] ;  /* 0x0001ec0001048983 */ /* 0x000ea20000100800 */
[----:B------:R-:W-:-:S03]  /*7010*/  WARPGROUP.DEPBAR.LE gsb0, 0x0 ;  /* 0x00008000000079c5 */ /* 0x000fc60000010000 */
        /* <DEDUP_REMOVED lines=102> */
[----:B------:R-:W2:Y:S04]  /*7680*/  LDL R6, [R1+0x200] ;  /* 0x0002000001067983 */ /* 0x000ea80000100800 */
[----:B0-----:R-:W2:Y:S04]  /*7690*/  LDL R78, [R1+0x204] ;  /* 0x00020400014e7983 */ /* 0x001ea80000100800 */
[----:B-1----:R-:W2:Y:S04]  /*76a0*/  LDL R80, [R1+0x208] ;  /* 0x0002080001507983 */ /* 0x002ea80000100800 */
[----:B------:R-:W2:Y:S04]  /*76b0*/  LDL R82, [R1+0x20c] ;  /* 0x00020c0001527983 */ /* 0x000ea80000100800 */
[----:B------:R-:W2:Y:S04]  /*76c0*/  LDL R8, [R1+0x210] ;  /* 0x0002100001087983 */ /* 0x000ea80000100800 */
[----:B----4-:R-:W4:Y:S04]  /*76d0*/  LDL R84, [R1+0x214] ;  /* 0x0002140001547983 */ /* 0x010f280000100800 */
[----:B------:R-:W4:Y:S04]  /*76e0*/  LDL R86, [R1+0x218] ;  /* 0x0002180001567983 */ /* 0x000f280000100800 */
[----:B-----5:R-:W5:Y:S04]  /*76f0*/  LDL R88, [R1+0x21c] ;  /* 0x00021c0001587983 */ /* 0x020f680000100800 */
[----:B------:R-:W5:Y:S04]  /*7700*/  LDL R10, [R1+0x220] ;  /* 0x00022000010a7983 */ /* 0x000f680000100800 */
[----:B------:R-:W5:Y:S04]  /*7710*/  LDL R90, [R1+0x224] ;  /* 0x00022400015a7983 */ /* 0x000f680000100800 */
[----:B---3--:R-:W3:Y:S04]  /*7720*/  LDL R92, [R1+0x228] ;  /* 0x00022800015c7983 */ /* 0x008ee80000100800 */
[----:B------:R-:W3:Y:S04]  /*7730*/  LDL R94, [R1+0x22c] ;  /* 0x00022c00015e7983 */ /* 0x000ee80000100800 */
[----:B------:R-:W3:Y:S04]  /*7740*/  LDL R12, [R1+0x230] ;  /* 0x00023000010c7983 */ /* 0x000ee80000100800 */
        /* <DEDUP_REMOVED lines=116> */
[----:B------:R-:W-:Y:S04]  /*7e90*/  STL [R1+0x204], R78 ;  /* 0x0002044e01007387 */ /* 0x000fe80000100800 */
[----:B------:R-:W-:Y:S04]  /*7ea0*/  STL [R1+0x208], R80 ;  /* 0x0002085001007387 */ /* 0x000fe80000100800 */
[----:B------:R-:W-:Y:S04]  /*7eb0*/  STL [R1+0x20c], R82 ;  /* 0x00020c5201007387 */ /* 0x000fe80000100800 */
[----:B------:R-:W-:Y:S04]  /*7ec0*/  STL [R1+0x210], R8 ;  /* 0x0002100801007387 */ /* 0x000fe80000100800 */
[----:B----4-:R-:W-:Y:S04]  /*7ed0*/  STL [R1+0x214], R84 ;  /* 0x0002145401007387 */ /* 0x010fe80000100800 */
[----:B------:R-:W-:Y:S04]  /*7ee0*/  STL [R1+0x218], R86 ;  /* 0x0002185601007387 */ /* 0x000fe80000100800 */
[----:B-----5:R-:W-:Y:S04]  /*7ef0*/  STL [R1+0x21c], R88 ;  /* 0x00021c5801007387 */ /* 0x020fe80000100800 */
[----:B------:R-:W-:Y:S04]  /*7f00*/  STL [R1+0x220], R10 ;  /* 0x0002200a01007387 */ /* 0x000fe80000100800 */
[----:B------:R-:W-:Y:S04]  /*7f10*/  STL [R1+0x224], R90 ;  /* 0x0002245a01007387 */ /* 0x000fe80000100800 */
[----:B---3--:R-:W-:Y:S04]  /*7f20*/  STL [R1+0x228], R92 ;  /* 0x0002285c01007387 */ /* 0x008fe80000100800 */
        /* <DEDUP_REMOVED lines=117> */
[----:B------:R-:W-:Y:S01]  /*8680*/  VIADD R0, R0, 0x1 ;  /* 0x0000000100007836 */ /* 0x000fe20000000000 */
[----:B------:R-:W-:Y:S01]  /*8690*/  @!P0 LOP3.LUT R4, R4, 0x1, RZ, 0x3c, !PT ;  /* 0x0000000104048812 */ /* 0x000fe200078e3cff */
[----:B------:R-:W-:Y:S03]  /*86a0*/  BSSY B0, `(.L_x_5218) ;  /* 0x000000e000007945 */ /* 0x000fe60003800000 */
[----:B------:R0:W-:Y:S04]  /*86b0*/  STL [R1+0x1f0], R0 ;  /* 0x0001f00001007387 */ /* 0x0001e80000100800 */
[----:B------:R1:W-:Y:S01]  /*86c0*/  @!P0 STL [R1+0x1ec], R4 ;  /* 0x0001ec0401008387 */ /* 0x0003e20000100800 */
[----:B0-----:R-:W-:Y:S01]  /*86d0*/  IMAD.U32 R0, RZ, RZ, UR21 ;  /* 0x00000015ff007e24 */ /* 0x001fe2000f8e00ff */
[----:B------:R-:W-:-:S02]  /*86e0*/  UIADD3 UR21, UR21, -0x1, URZ ;  /* 0xffffffff15157890 */ /* 0x000fc4000fffe03f */
[----:B------:R1:W-:Y:S01]  /*86f0*/  @!P0 STL [R1+0x1e8], RZ ;  /* 0x0001e8ff01008387 */ /* 0x0003e20000100800 */
[----:B------:R-:W-:Y:S06]  /*8700*/  BAR.ARV 0xf, 0x100 ;  /* 0x03c4000000007b1d */ /* 0x000fec0000002000 */
[----:B------:R-:W-:Y:S01]  /*8710*/  ISETP.GT.AND P0, PT, R0, UR20, PT ;  /* 0x0000001400007c0c */ /* 0x000fe2000bf04270 */
[----:B------:R-:W-:-:S12]  /*8720*/  @P1 BRA `(.L_x_5219) ;  /* 0x0000000000141947 */ /* 0x000fd80003800000 */
[----:B------:R-:W2:Y:S02]  /*8730*/  LDL R0, [R1+0x1e8] ;  /* 0x0001e80001007983 */ /* 0x000ea40000100800 */
[----:B--2---:R-:W-:-:S05]  /*8740*/  LEA R0, R0, UR44, 0x3 ;  /* 0x0000002c00007c11 */ /* 0x004fca000f8e18ff */
[----:B------:R-:W-:-:S05]  /*8750*/  VIADD R0, R0, 0x38860 ;  /* 0x0003886000007836 */ /* 0x000fca0000000000 */
[----:B------:R-:W-:-:S04]  /*8760*/  PRMT R0, RZ, 0x654, R0 ;  /* 0x00000654ff007816 */ /* 0x000fc80000000000 */
[----:B------:R0:W-:Y:S03]  /*8770*/  SYNCS.ARRIVE.TRANS64.RED.A1T0 RZ, [R0+URZ], RZ ;  /* 0x000000ff00ff79a7 */ /* 0x0001e6000810043f */
.L_x_5219:
[----:B------:R-:W-:Y:S05]  /*8780*/  BSYNC B0 ;  /* 0x0000000000007941 */ /* 0x000fea0003800000 */
.L_x_5218:
[----:B------:R-:W-:Y:S05]  /*8790*/  @P0 BRA `(.L_x_5220) ;  /* 0xffffffc0009c0947 */ /* 0x000fea000383ffff */
.L_x_5217:
[----:B------:R-:W2:Y:S04]  /*87a0*/  LDL R21, [R1+0x1e8] ;  /* 0x0001e80001157983 */ /* 0x000ea80000100800 */
        /* <DEDUP_REMOVED lines=64> */
[----:B------:R-:W5:Y:S04]  /*8bb0*/  LDL R3, [R1+0x1f0] ;  /* 0x0001f00001037983 */ /* 0x000f680000100800 */
[----:B0-----:R-:W5:Y:S01]  /*8bc0*/  LDL R0, [R1+0x1e8] ;  /* 0x0001e80001007983 */ /* 0x001f620000100800 */
[----:B--2---:R-:W-:-:S05]  /*8bd0*/  IMAD R21, R21, 0x40, R160 ;  /* 0x0000004015157824 */ /* 0x004fca00078e02a0 */
[----:B------:R-:W-:Y:S01]  /*8be0*/  LEA R140, R21, UR44, 0x2 ;  /* 0x0000002c158c7c11 */ /* 0x000fe2000f8e10ff */
[----:B------:R-:W-:Y:S06]  /*8bf0*/  BAR.SYNC.DEFER_BLOCKING 0xe, 0x100 ;  /* 0x0384000000007b1d */ /* 0x000fec0000010000 */
[----:B------:R-:W3:Y:S02]  /*8c00*/  LDS R21, [R140+0x38400] ;  /* 0x038400008c157984 */ /* 0x000ee40000000800 */
[C---:B---3--:R-:W-:Y:S01]  /*8c10*/  FMUL.FTZ R129, R21.reuse, R129 ;  /* 0x0000008115817220 */ /* 0x048fe20000410000 */
[----:B------:R-:W-:-:S05]  /*8c20*/  FMUL.FTZ R128, R21, R128 ;  /* 0x0000008015807220 */ /* 0x000fca0000410000 */
[----:B------:R4:W-:Y:S02]  /*8c30*/  STL.64 [R1+0x250], R128 ;  /* 0x0002508001007387 */ /* 0x0009e40000100a00 */
[C---:B----4-:R-:W-:Y:S02]  /*8c40*/  FMUL.FTZ R128, R21.reuse, R108 ;  /* 0x0000006c15807220 */ /* 0x050fe40000410000 */
[----:B------:R-:W0:Y:S01]  /*8c50*/  LDS R108, [R140+0x38420] ;  /* 0x038420008c6c7984 */ /* 0x000e220000000800 */
        /* <DEDUP_REMOVED lines=34> */
[C---:B0-----:R-:W-:Y:S01]  /*8e80*/  FMUL.FTZ R29, R108.reuse, R29 ;  /* 0x0000001d6c1d7220 */ /* 0x041fe20000410000 */
[C---:B------:R-:W-:Y:S01]  /*8e90*/  FMUL.FTZ R28, R108.reuse, R28 ;  /* 0x0000001c6c1c7220 */ /* 0x040fe20000410000 */
[C---:B------:R-:W-:Y:S01]  /*8ea0*/  FMUL.FTZ R11, R108.reuse, R11 ;  /* 0x0000000b6c0b7220 */ /* 0x040fe20000410000 */
[C---:B------:R-:W-:Y:S01]  /*8eb0*/  FMUL.FTZ R10, R108.reuse, R10 ;  /* 0x0000000a6c0a7220 */ /* 0x040fe20000410000 */
[C---:B------:R-:W-:Y:S01]  /*8ec0*/  FMUL.FTZ R104, R21.reuse, R104 ;  /* 0x0000006815687220 */ /* 0x040fe20000410000 */
[C---:B------:R-:W-:Y:S01]  /*8ed0*/  FMUL.FTZ R103, R21.reuse, R103 ;  /* 0x0000006715677220 */ /* 0x040fe20000410000 */
[----:B------:R0:W-:Y:S01]  /*8ee0*/  STL.64 [R1+0x338], R28 ;  /* 0x0003381c01007387 */ /* 0x0001e20000100a00 */
[C---:B------:R-:W-:Y:S01]  /*8ef0*/  FMUL.FTZ R102, R21.reuse, R102 ;  /* 0x0000006615667220 */ /* 0x040fe20000410000 */
[C---:B------:R-:W-:Y:S01]  /*8f00*/  FMUL.FTZ R101, R21.reuse, R101 ;  /* 0x0000006515657220 */ /* 0x040fe20000410000 */
[C---:B------:R-:W-:Y:S01]  /*8f10*/  FMUL.FTZ R100, R21.reuse, R100 ;  /* 0x0000006415647220 */ /* 0x040fe20000410000 */
[----:B------:R1:W-:Y:S01]  /*8f20*/  STL.64 [R1+0x388], R10 ;  /* 0x0003880a01007387 */ /* 0x0003e20000100a00 */
        /* <DEDUP_REMOVED lines=82> */
[----:B0-----:R-:W-:-:S02]  /*9450*/  VIADD R28, R3, 0x1 ;  /* 0x00000001031c7836 */ /* 0x001fc40000000000 */
[----:B-1----:R-:W-:Y:S01]  /*9460*/  VIADD R10, R0, 0x1 ;  /* 0x00000001000a7836 */ /* 0x002fe20000000000 */
[----:B------:R0:W-:Y:S04]  /*9470*/  STL.64 [R1+0x200], R138 ;  /* 0x0002008a01007387 */ /* 0x0001e80000100a00 */
        /* <DEDUP_REMOVED lines=60> */
[----:B------:R0:W-:Y:S04]  /*9840*/  STL [R1+0x1f0], R28 ;  /* 0x0001f01c01007387 */ /* 0x0001e80000100800 */
[----:B------:R0:W-:Y:S01]  /*9850*/  STL [R1+0x1e8], R10 ;  /* 0x0001e80a01007387 */ /* 0x0001e20000100800 */
[----:B------:R-:W-:Y:S06]  /*9860*/  BAR.ARV 0xf, 0x100 ;  /* 0x03c4000000007b1d */ /* 0x000fec0000002000 */
[----:B------:R-:W-:Y:S01]  /*9870*/  ISETP.NE.AND P0, PT, R10, 0x2, PT ;  /* 0x000000020a00780c */ /* 0x000fe20003f05270 */
[----:B------:R-:W-:Y:S01]  /*9880*/  BSSY B0, `(.L_x_5221) ;  /* 0x0000007000007945 */ /* 0x000fe20003800000 */
[----:B------:R-:W-:-:S11]  /*9890*/  IMAD.MOV.U32 R0, RZ, RZ, 0x1 ;  /* 0x00000001ff007424 */ /* 0x000fd600078e00ff */
[----:B0-----:R-:W-:Y:S05]  /*98a0*/  @P0 BRA `(.L_x_5222) ;  /* 0x0000000000100947 */ /* 0x001fea0003800000 */
[----:B------:R-:W2:Y:S04]  /*98b0*/  LDL R4, [R1+0x1ec] ;  /* 0x0001ec0001047983 */ /* 0x000ea80000100800 */
[----:B------:R0:W-:Y:S01]  /*98c0*/  STL [R1+0x1e8], RZ ;  /* 0x0001e8ff01007387 */ /* 0x0001e20000100800 */
[----:B--2---:R-:W-:-:S05]  /*98d0*/  LOP3.LUT R4, R4, 0x1, RZ, 0x3c, !PT ;  /* 0x0000000104047812 */ /* 0x004fca00078e3cff */
[----:B------:R0:W-:Y:S02]  /*98e0*/  STL [R1+0x1ec], R4 ;  /* 0x0001ec0401007387 */ /* 0x0001e40000100800 */
.L_x_5222:
[----:B------:R-:W-:Y:S05]  /*98f0*/  BSYNC B0 ;  /* 0x0000000000007941 */ /* 0x000fea0003800000 */
.L_x_5221:
[----:B------:R-:W-:Y:S05]  /*9900*/  BRA `(.L_x_5214) ;  /* 0x000001dc00f87947 */ /* 0x000fea0003800000 */
.L_x_5207:
[----:B------:R-:W0:Y:S01]  /*9910*/  S2R R3, SR_TID.X ;  /* 0x0000000000037919 */ /* 0x000e220000002100 */
[----:B------:R-:W-:Y:S01]  /*9920*/  UISETP.NE.AND UP0, UPT, UR38, URZ, UPT ;  /* 0x0000003f2600728c */ /* 0x000fe2000bf05270 */
[----:B-1----:R-:W-:Y:S01]  /*9930*/  IMAD.U32 R0, RZ, RZ, UR39 ;  /* 0x00000027ff007e24 */ /* 0x002fe2000f8e00ff */
[----:B------:R-:W-:Y:S01]  /*9940*/  UMOV UR4, 0x1 ;  /* 0x0000000100047882 */ /* 0x000fe20000000000 */
[----:B------:R-:W-:Y:S01]  /*9950*/  UIADD3 UR8, UP3, UR36, 0x38860, URZ ;  /* 0x0003886024087890 */ /* 0x000fe2000ff7e03f */
[----:B------:R-:W-:Y:S01]  /*9960*/  IMAD.MOV.U32 R4, RZ, RZ, 0x1 ;  /* 0x00000001ff047424 */ /* 0x000fe200078e00ff */
[----:B------:R-:W-:Y:S01]  /*9970*/  USEL UR4, UR4, 0x2, !UP0 ;  /* 0x0000000204047887 */ /* 0x000fe2000c000000 */
[----:B------:R-:W-:Y:S01]  /*9980*/  IMAD.MOV.U32 R5, RZ, RZ, RZ ;  /* 0x000000ffff057224 */ /* 0x000fe200078e00ff */
[----:B------:R-:W-:Y:S01]  /*9990*/  UIADD3.X UR9, URZ, UR37, URZ, UP3, !UPT ;  /* 0x000000253f097290 */ /* 0x000fe20009ffe43f */
[----:B------:R1:W-:Y:S01]  /*99a0*/  STL [R1+0x70], R0 ;  /* 0x0000700001007387 */ /* 0x0003e20000100800 */
[----:B------:R-:W-:Y:S01]  /*99b0*/  UIADD3 UR6, UP1, UR36, 0x38830, URZ ;  /* 0x0003883024067890 */ /* 0x000fe2000ff3e03f */
[----:B------:R-:W-:Y:S01]  /*99c0*/  IMAD.MOV.U32 R9, RZ, RZ, 0x80 ;  /* 0x00000080ff097424 */ /* 0x000fe200078e00ff */
[----:B------:R-:W-:Y:S01]  /*99d0*/  UIADD3 UR7, UP0, UR36, 0x38840, URZ ;  /* 0x0003884024077890 */ /* 0x000fe2000ff1e03f */
[----:B------:R-:W-:Y:S01]  /*99e0*/  IMAD.U32 R13, RZ, RZ, UR4 ;  /* 0x00000004ff0d7e24 */ /* 0x000fe2000f8e00ff */
[----:B------:R-:W-:Y:S01]  /*99f0*/  UIADD3 UR4, UP2, UR36, 0x38850, URZ ;  /* 0x0003885024047890 */ /* 0x000fe2000ff5e03f */
[----:B------:R2:W-:Y:S01]  /*9a00*/  STL.64 [R1+0x60], R4 ;  /* 0x0000600401007387 */ /* 0x0005e20000100a00 */
[----:B------:R-:W-:Y:S01]  /*9a10*/  ULDC UR10, c[0x0][0x448] ;  /* 0x00011200000a7ab9 */ /* 0x000fe20000000800 */
[----:B------:R-:W-:Y:S01]  /*9a20*/  IMAD.U32 R15, RZ, RZ, UR9 ;  /* 0x00000009ff0f7e24 */ /* 0x000fe2000f8e00ff */
[----:B------:R-:W-:Y:S01]  /*9a30*/  UIADD3.X UR5, URZ, UR37, URZ, UP2, !UPT ;  /* 0x000000253f057290 */ /* 0x000fe200097fe43f */
[----:B------:R-:W-:Y:S01]  /*9a40*/  IMAD.MOV.U32 R10, RZ, RZ, 0x1 ;  /* 0x00000001ff0a7424 */ /* 0x000fe200078e00ff */
[----:B------:R-:W-:Y:S01]  /*9a50*/  UIADD3.X UR9, URZ, UR37, URZ, UP0, !UPT ;  /* 0x000000253f097290 */ /* 0x000fe200087fe43f */
[----:B-1----:R-:W-:Y:S01]  /*9a60*/  IMAD.U32 R0, RZ, RZ, UR4 ;  /* 0x00000004ff007e24 */ /* 0x002fe2000f8e00ff */
[----:B------:R-:W-:Y:S01]  /*9a70*/  UIADD3.X UR4, URZ, UR37, URZ, UP1, !UPT ;  /* 0x000000253f047290 */ /* 0x000fe20008ffe43f */
[----:B------:R-:W-:Y:S01]  /*9a80*/  IMAD.MOV.U32 R11, RZ, RZ, RZ ;  /* 0x000000ffff0b7224 */ /* 0x000fe200078e00ff */
[----:B------:R-:W-:Y:S01]  /*9a90*/  UISETP.NE.AND UP1, UPT, UR10, 0x1, UPT ;  /* 0x000000010a00788c */ /* 0x000fe2000bf25270 */
[----:B------:R-:W-:Y:S01]  /*9aa0*/  IMAD.MOV.U32 R12, RZ, RZ, 0x2000 ;  /* 0x00002000ff0c7424 */ /* 0x000fe200078e00ff */
[----:B------:R-:W-:Y:S01]  /*9ab0*/  STL.64 [R1], RZ ;  /* 0x000000ff01007387 */ /* 0x000fe20000100a00 */
[----:B--2---:R-:W-:Y:S01]  /*9ac0*/  IMAD.MOV.U32 R4, RZ, RZ, 0x10000 ;  /* 0x00010000ff047424 */ /* 0x004fe200078e00ff */
[----:B------:R-:W-:Y:S01]  /*9ad0*/  ULDC UR48, c[0x0][0x288] ;  /* 0x0000a20000307ab9 */ /* 0x000fe20000000800 */
[----:B------:R-:W-:Y:S01]  /*9ae0*/  IMAD.MOV.U32 R7, RZ, RZ, 0x100 ;  /* 0x00000100ff077424 */ /* 0x000fe200078e00ff */
[----:B------:R1:W-:Y:S01]  /*9af0*/  STL.64 [R1+0x18], R12 ;  /* 0x0000180c01007387 */ /* 0x0003e20000100a00 */
[----:B------:R-:W-:Y:S01]  /*9b00*/  IMAD.MOV.U32 R5, RZ, RZ, R13 ;  /* 0x000000ffff057224 */ /* 0x000fe200078e000d */
[----:B0-----:R-:W-:Y:S01]  /*9b10*/  LOP3.LUT R3, R3, 0x7f, RZ, 0xc0, !PT ;  /* 0x0000007f03037812 */ /* 0x001fe200078ec0ff */
[----:B------:R-:W-:Y:S01]  /*9b20*/  IMAD.U32 R14, RZ, RZ, UR8 ;  /* 0x00000008ff0e7e24 */ /* 0x000fe2000f8e00ff */
[----:B------:R-:W-:Y:S01]  /*9b30*/  USHF.L.U32 UR8, UR39, 0x6, URZ ;  /* 0x0000000627087899 */ /* 0x000fe2000800063f */
[----:B------:R-:W-:Y:S01]  /*9b40*/  STL.64 [R1+0x38], RZ ;  /* 0x000038ff01007387 */ /* 0x000fe20000100a00 */
[----:B------:R-:W-:Y:S01]  /*9b50*/  ISETP.NE.AND P0, PT, R3, RZ, PT ;  /* 0x000000ff0300720c */ /* 0x000fe20003f05270 */
[----:B------:R-:W-:Y:S01]  /*9b60*/  @UP1 ULDC UR10, c[0x0][0x450] ;  /* 0x00011400000a1ab9 */ /* 0x000fe20000000800 */
[----:B------:R-:W-:Y:S01]  /*9b70*/  UIADD3 UR42, UR45, 0x1, -UR48 ;  /* 0x000000012d2a7890 */ /* 0x000fe2000fffe830 */
[----:B------:R-:W-:Y:S01]  /*9b80*/  STL.64 [R1+0x68], R14 ;  /* 0x0000680e01007387 */ /* 0x000fe20000100a00 */
[----:B------:R-:W-:Y:S01]  /*9b90*/  SEL R8, RZ, 0x1, P0 ;  /* 0x00000001ff087807 */ /* 0x000fe20000000000 */
[----:B-1----:R-:W-:Y:S01]  /*9ba0*/  IMAD.U32 R13, RZ, RZ, UR5 ;  /* 0x00000005ff0d7e24 */ /* 0x002fe2000f8e00ff */
[----:B------:R-:W-:Y:S01]  /*9bb0*/  IADD3 R37, P0, R2, 0x38, RZ ;  /* 0x0000003802257810 */ /* 0x000fe20007f1e0ff */
[----:B------:R-:W-:-:S02]  /*9bc0*/  IMAD.MOV.U32 R12, RZ, RZ, R0 ;  /* 0x000000ffff0c7224 */ /* 0x000fc400078e0000 */
[----:B------:R0:W-:Y:S01]  /*9bd0*/  STL.128 [R1+0x20], R8 ;  /* 0x0000200801007387 */ /* 0x0001e20000100c00 */
[----:B------:R-:W-:Y:S02]  /*9be0*/  IMAD.MOV.U32 R6, RZ, RZ, R8 ;  /* 0x000000ffff067224 */ /* 0x000fe400078e0008 */
[----:B------:R-:W-:Y:S01]  /*9bf0*/  IMAD.X R38, RZ, RZ, R16, P0 ;  /* 0x000000ffff267224 */ /* 0x000fe200000e0610 */
[----:B------:R-:W-:Y:S04]  /*9c00*/  STL.128 [R1+0x40], R12 ;  /* 0x0000400c01007387 */ /* 0x000fe80000100c00 */
[----:B------:R1:W-:Y:S01]  /*9c10*/  STL.128 [R1+0x50], R4 ;  /* 0x0000500401007387 */ /* 0x0003e20000100c00 */
[----:B0-----:R-:W-:Y:S01]  /*9c20*/  IMAD.U32 R8, RZ, RZ, UR6 ;  /* 0x00000006ff087e24 */ /* 0x001fe2000f8e00ff */
[----:B------:R-:W-:Y:S01]  /*9c30*/  @UP1 UIADD3 UR6, UR8, 0x3f, URZ ;  /* 0x0000003f08061890 */ /* 0x000fe2000fffe03f */
[----:B------:R-:W-:Y:S01]  /*9c40*/  IMAD.U32 R9, RZ, RZ, UR4 ;  /* 0x00000004ff097e24 */ /* 0x000fe2000f8e00ff */
[----:B------:R-:W-:-:S02]  /*9c50*/  ULDC.64 UR4, c[0x0][0xad8] ;  /* 0x0002b60000047ab9 */ /* 0x000fc40000000a00 */
[----:B------:R-:W-:Y:S02]  /*9c60*/  UISETP.GE.AND UP0, UPT, UR5, 0x1, UPT ;  /* 0x000000010500788c */ /* 0x000fe4000bf06270 */
[----:B------:R0:W-:Y:S01]  /*9c70*/  STL.64 [R1+0x8], R8 ;  /* 0x0000080801007387 */ /* 0x0001e20000100a00 */
[----:B-1----:R-:W-:Y:S01]  /*9c80*/  IMAD.U32 R4, RZ, RZ, UR7 ;  /* 0x00000007ff047e24 */ /* 0x002fe2000f8e00ff */
[----:B------:R-:W-:Y:S01]  /*9c90*/  @UP1 ULDC UR7, c[0x0][0x44c] ;  /* 0x0001130000071ab9 */ /* 0x000fe20000000800 */
[----:B------:R-:W-:Y:S01]  /*9ca0*/  IMAD.U32 R5, RZ, RZ, UR9 ;  /* 0x00000009ff057e24 */ /* 0x000fe2000f8e00ff */
[----:B------:R-:W-:Y:S01]  /*9cb0*/  UIMAD.WIDE.U32 UR6, UR6, UR7, URZ ;  /* 0x00000007060672a5 */ /* 0x000fe2000f8e003f */
[----:B------:R-:W-:Y:S01]  /*9cc0*/  PLOP3.LUT P1, PT, PT, PT, UP0, 0x80, 0x0 ;  /* 0x000000000000781c */ /* 0x000fe20003f2f008 */
[----:B------:R-:W-:Y:S02]  /*9cd0*/  UIADD3 UR9, UR8, 0x3f, URZ ;  /* 0x0000003f08097890 */ /* 0x000fe4000fffe03f */
[----:B------:R0:W-:Y:S01]  /*9ce0*/  STL.64 [R1+0x10], R4 ;  /* 0x0000100401007387 */ /* 0x0001e20000100a00 */
[----:B------:R-:W-:-:S03]  /*9cf0*/  @UP1 USHF.R.U32.HI UR9, URZ, UR10, UR7 ;  /* 0x0000000a3f091299 */ /* 0x000fc60008011607 */
[----:B------:R0:W-:Y:S01]  /*9d00*/  STL.64 [R1+0x30], R4 ;  /* 0x0000300401007387 */ /* 0x0001e20000100a00 */
        /* <DEDUP_REMOVED lines=13> */
.L_x_5224:
[----:B------:R-:W-:-:S11]  /*9de0*/  UISETP.NE.AND UP0, UPT, UR5, 0x1, UPT ;  /* 0x000000010500788c */ /* 0x000fd6000bf05270 */
[----:B------:R-:W-:Y:S02]  /*9df0*/  @UP0 ULDC.64 UR10, c[0x0][0xae0] ;  /* 0x0002b800000a0ab9 */ /* 0x000fe40000000a00 */
[----:B------:R-:W-:-:S04]  /*9e00*/  UIMAD.WIDE.U32 UR6, UR9, UR10, URZ ;  /* 0x0000000a090672a5 */ /* 0x000fc8000f8e003f */
[----:B------:R-:W-:-:S12]  /*9e10*/  @UP0 USHF.R.U32.HI UR9, URZ, UR11, UR7 ;  /* 0x0000000b3f090299 */ /* 0x000fd80008011607 */
.L_x_5225:
[----:B------:R-:W-:-:S04]  /*9e20*/  UIMAD UR9, UR9, UR5, UR5 ;  /* 0x00000005090972a4 */ /* 0x000fc8000f8e0205 */
[----:B------:R-:W-:-:S04]  /*9e30*/  UISETP.LT.AND UP0, UPT, UR4, UR9, UPT ;  /* 0x000000090400728c */ /* 0x000fc8000bf01270 */
[----:B------:R-:W-:-:S12]  /*9e40*/  USEL UR4, UR4, UR9, UP0 ;  /* 0x0000000904047287 */ /* 0x000fd80008000000 */
.L_x_5223:
[----:B------:R-:W-:Y:S02]  /*9e50*/  UIADD3 UR10, UR45, 0x3f, URZ ;  /* 0x0000003f2d0a7890 */ /* 0x000fe4000fffe03f */
        /* <DEDUP_REMOVED lines=8> */
[----:B------:R-:W-:Y:S02]  /*9ee0*/  UIADD3 UR48, UR45, -UR48, URZ ;  /* 0x800000302d307290 */ /* 0x000fe4000fffe03f */
        /* <DEDUP_REMOVED lines=19> */
.L_x_5227:
[----:B------:R-:W-:-:S11]  /*a020*/  UISETP.NE.AND UP0, UPT, UR5, 0x1, UPT ;  /* 0x000000010500788c */ /* 0x000fd6000bf05270 */
[----:B------:R-:W-:Y:S02]  /*a030*/  @UP0 ULDC.64 UR10, c[0x0][0xae0] ;  /* 0x0002b800000a0ab9 */ /* 0x000fe40000000a00 */
[----:B------:R-:W-:-:S04]  /*a040*/  UIMAD.WIDE.U32 UR6, UR8, UR10, URZ ;  /* 0x0000000a080672a5 */ /* 0x000fc8000f8e003f */
[----:B------:R-:W-:-:S12]  /*a050*/  @UP0 USHF.R.U32.HI UR8, URZ, UR11, UR7 ;  /* 0x0000000b3f080299 */ /* 0x000fd80008011607 */
.L_x_5228:
[----:B------:R-:W-:-:S04]  /*a060*/  UIMAD UR5, UR8, UR5, URZ ;  /* 0x00000005080572a4 */ /* 0x000fc8000f8e023f */
[----:B------:R-:W-:-:S04]  /*a070*/  UISETP.LT.AND UP0, UPT, UR4, UR5, UPT ;  /* 0x000000050400728c */ /* 0x000fc8000bf01270 */
[----:B------:R-:W-:-:S12]  /*a080*/  USEL UR4, UR4, UR5, !UP0 ;  /* 0x0000000504047287 */ /* 0x000fd8000c000000 */
.L_x_5226:
[----:B------:R-:W-:Y:S01]  /*a090*/  USHF.R.S32.HI UR5, URZ, 0x1f, UR4 ;  /* 0x0000001f3f057899 */ /* 0x000fe20008011404 */
[----:B------:R-:W-:-:S03]  /*a0a0*/  PRMT R0, RZ, 0x7610, R0 ;  /* 0x00007610ff007816 */ /* 0x000fc60000000000 */
[----:B------:R-:W-:-:S04]  /*a0b0*/  ULEA.HI UR5, UR5, UR4, URZ, 0x6 ;  /* 0x0000000405057291 */ /* 0x000fc8000f8f303f */
[----:B------:R-:W-:-:S04]  /*a0c0*/  USHF.R.S32.HI UR5, URZ, 0x6, UR5 ;  /* 0x000000063f057899 */ /* 0x000fc80008011405 */
[----:B------:R-:W-:-:S04]  /*a0d0*/  UISETP.LT.AND UP0, UPT, URZ, UR5, UPT ;  /* 0x000000053f00728c */ /* 0x000fc8000bf01270 */
[----:B------:R-:W-:-:S04]  /*a0e0*/  USEL UR43, URZ, UR5, !UP0 ;  /* 0x000000053f2b7287 */ /* 0x000fc8000c000000 */
[----:B------:R-:W-:-:S06]  /*a0f0*/  UISETP.GT.AND UP0, UPT, UR49, UR43, UPT ;  /* 0x0000002b3100728c */ /* 0x000fcc000bf04270 */
[----:B------:R-:W-:-:S13]  /*a100*/  PLOP3.LUT P0, PT, PT, PT, UP0, 0x80, 0x0 ;  /* 0x000000000000781c */ /* 0x000fda0003f0f008 */
[----:B------:R-:W-:Y:S05]  /*a110*/  @!P0 BRA `(.L_x_5214) ;  /* 0x000001d400f48947 */ /* 0x000fea0003800000 */
[----:B------:R-:W-:Y:S01]  /*a120*/  UIADD3 UR8, UR44, 0x400, URZ ;  /* 0x000004002c087890 */ /* 0x000fe2000fffe03f */
[----:B0-----:R-:W-:Y:S01]  /*a130*/  IMAD.MOV.U32 R4, RZ, RZ, 0x1 ;  /* 0x00000001ff047424 */ /* 0x001fe200078e00ff */
[----:B------:R-:W-:Y:S01]  /*a140*/  UIADD3 UR6, UR44, 0x26400, URZ ;  /* 0x000264002c067890 */ /* 0x000fe2000fffe03f */
[----:B------:R-:W-:Y:S01]  /*a150*/  IMAD.MOV.U32 R5, RZ, RZ, RZ ;  /* 0x000000ffff057224 */ /* 0x000fe200078e00ff */
[----:B------:R-:W-:Y:S01]  /*a160*/  USHF.R.U32.HI UR7, URZ, 0x4, UR8 ;  /* 0x000000043f077899 */ /* 0x000fe20008011608 */
[----:B------:R-:W-:Y:S01]  /*a170*/  IMAD.MOV.U32 R6, RZ, RZ, 0x1 ;  /* 0x00000001ff067424 */ /* 0x000fe200078e00ff */
[----:B------:R-:W-:Y:S01]  /*a180*/  USHF.R.U32.HI UR6, URZ, 0x4, UR6 ;  /* 0x000000043f067899 */ /* 0x000fe20008011606 */
[----:B------:R-:W-:Y:S01]  /*a190*/  IMAD.MOV.U32 R7, RZ, RZ, RZ ;  /* 0x000000ffff077224 */ /* 0x000fe200078e00ff */
[----:B------:R-:W-:Y:S01]  /*a1a0*/  ULOP3.LUT UR7, UR7, 0x3fff, URZ, 0xc0, !UPT ;  /* 0x00003fff07077892 */ /* 0x000fe2000f8ec03f */
[----:B------:R-:W0:Y:S01]  /*a1b0*/  SHFL.IDX PT, R0, R197, RZ, 0x1f ;  /* 0x00001fffc5007589 */ /* 0x000e2200000e0000 */
[----:B------:R-:W-:Y:S01]  /*a1c0*/  ULOP3.LUT UR6, UR6, 0x3fff, URZ, 0xc0, !UPT ;  /* 0x00003fff06067892 */ /* 0x000fe2000f8ec03f */
[----:B------:R-:W-:Y:S01]  /*a1d0*/  IMAD.MOV.U32 R11, RZ, RZ, 0x40000040 ;  /* 0x40000040ff0b7424 */ /* 0x000fe200078e00ff */
[----:B------:R-:W-:Y:S01]  /*a1e0*/  ULOP3.LUT UR7, UR7, 0x10000, URZ, 0xfc, !UPT ;  /* 0x0001000007077892 */ /* 0x000fe2000f8efc3f */
[----:B------:R1:W-:Y:S01]  /*a1f0*/  STL.128 [R1+0x80], R4 ;  /* 0x0000800401007387 */ /* 0x0003e20000100c00 */
[----:B------:R-:W-:Y:S01]  /*a200*/  ULOP3.LUT UR6, UR6, 0x10000, URZ, 0xfc, !UPT ;  /* 0x0001000006067892 */ /* 0x000fe2000f8efc3f */
[----:B------:R-:W-:Y:S01]  /*a210*/  IMAD.MOV.U32 R13, RZ, RZ, 0x40000040 ;  /* 0x40000040ff0d7424 */ /* 0x000fe200078e00ff */
[----:B------:R-:W-:Y:S01]  /*a220*/  UIADD3 UR5, UR44, 0x22400, URZ ;  /* 0x000224002c057890 */ /* 0x000fe2000fffe03f */
[----:B------:R-:W2:Y:S01]  /*a230*/  S2R R48, SR_TID.X ;  /* 0x0000000000307919 */ /* 0x000ea20000002100 */
[----:B------:R-:W-:Y:S01]  /*a240*/  UIADD3 UR4, UR44, 0x20400, URZ ;  /* 0x000204002c047890 */ /* 0x000fe2000fffe03f */
[----:B------:R-:W-:Y:S01]  /*a250*/  IMAD.MOV.U32 R15, RZ, RZ, 0x40000040 ;  /* 0x40000040ff0f7424 */ /* 0x000fe200078e00ff */
[----:B------:R-:W-:Y:S01]  /*a260*/  USHF.R.U32.HI UR5, URZ, 0x4, UR5 ;  /* 0x000000043f057899 */ /* 0x000fe20008011605 */
[C---:B------:R-:W-:Y:S01]  /*a270*/  IADD3 R33, P5, R2.reuse, 0xa8, RZ ;  /* 0x000000a802217810 */ /* 0x040fe20007fbe0ff */
[----:B------:R-:W-:Y:S01]  /*a280*/  USHF.R.U32.HI UR4, URZ, 0x4, UR4 ;  /* 0x000000043f047899 */ /* 0x000fe20008011604 */
[C---:B------:R-:W-:Y:S01]  /*a290*/  IADD3 R35, P1, R2.reuse, 0xb8, RZ ;  /* 0x000000b802237810 */ /* 0x040fe20007f3e0ff */
[----:B------:R-:W-:Y:S01]  /*a2a0*/  ULOP3.LUT UR5, UR5, 0x3fff, URZ, 0xc0, !UPT ;  /* 0x00003fff05057892 */ /* 0x000fe2000f8ec03f */
[C---:B------:R-:W-:Y:S01]  /*a2b0*/  IADD3 R34, P6, R2.reuse, 0xb0, RZ ;  /* 0x000000b002227810 */ /* 0x040fe20007fde0ff */
[----:B------:R-:W-:Y:S01]  /*a2c0*/  ULOP3.LUT UR4, UR4, 0x3fff, URZ, 0xc0, !UPT ;  /* 0x00003fff04047892 */ /* 0x000fe2000f8ec03f */
[----:B------:R-:W-:Y:S01]  /*a2d0*/  IADD3 R32, P0, R2, 0xa0, RZ ;  /* 0x000000a002207810 */ /* 0x000fe20007f1e0ff */
[----:B------:R-:W-:Y:S01]  /*a2e0*/  UIADD3 UR9, UP0, UR36, 0x38400, URZ ;  /* 0x0003840024097890 */ /* 0x000fe2000ff1e03f */
[----:B-1----:R-:W-:Y:S01]  /*a2f0*/  IMAD.U32 R4, RZ, RZ, UR6 ;  /* 0x00000006ff047e24 */ /* 0x002fe2000f8e00ff */
[----:B------:R-:W-:Y:S01]  /*a300*/  ULOP3.LUT UR5, UR5, 0x10000, URZ, 0xfc, !UPT ;  /* 0x0001000005057892 */ /* 0x000fe2000f8efc3f */
[----:B------:R-:W-:Y:S01]  /*a310*/  IMAD.U32 R6, RZ, RZ, UR7 ;  /* 0x00000007ff067e24 */ /* 0x000fe2000f8e00ff */
[----:B------:R-:W-:Y:S01]  /*a320*/  ULOP3.LUT UR4, UR4, 0x10000, URZ, 0xfc, !UPT ;  /* 0x0001000004047892 */ /* 0x000fe2000f8efc3f */
[----:B------:R-:W-:Y:S01]  /*a330*/  IMAD.MOV.U32 R5, RZ, RZ, 0x40000040 ;  /* 0x40000040ff057424 */ /* 0x000fe200078e00ff */
[----:B0-----:R-:W-:Y:S01]  /*a340*/  LEA.HI R3, R0, R0, RZ, 0x1 ;  /* 0x0000000000037211 */ /* 0x001fe200078f08ff */
[----:B------:R-:W-:Y:S01]  /*a350*/  IMAD.MOV.U32 R7, RZ, RZ, 0x40000040 ;  /* 0x40000040ff077424 */ /* 0x000fe200078e00ff */
[----:B------:R-:W-:Y:S01]  /*a360*/  UIADD3.X UR10, URZ, UR37, URZ, UP0, !UPT ;  /* 0x000000253f0a7290 */ /* 0x000fe200087fe43f */
[----:B------:R-:W-:Y:S01]  /*a370*/  IMAD.U32 R8, RZ, RZ, UR9 ;  /* 0x00000009ff087e24 */ /* 0x000fe2000f8e00ff */
[----:B------:R-:W-:Y:S01]  /*a380*/  LOP3.LUT R3, R3, 0x6, RZ, 0xc0, !PT ;  /* 0x0000000603037812 */ /* 0x000fe200078ec0ff */
[----:B------:R-:W-:Y:S01]  /*a390*/  IMAD.U32 R10, RZ, RZ, UR4 ;  /* 0x00000004ff0a7e24 */ /* 0x000fe2000f8e00ff */
[----:B------:R0:W-:Y:S01]  /*a3a0*/  STL.128 [R1+0xb0], R4 ;  /* 0x0000b00401007387 */ /* 0x0001e20000100c00 */
[----:B------:R-:W-:Y:S01]  /*a3b0*/  UIADD3 UR4, UR44, 0x36400, URZ ;  /* 0x000364002c047890 */ /* 0x000fe2000fffe03f */
[----:B------:R-:W-:Y:S01]  /*a3c0*/  IMAD.U32 R9, RZ, RZ, UR10 ;  /* 0x0000000aff097e24 */ /* 0x000fe2000f8e00ff */
[----:B------:R-:W-:Y:S01]  /*a3d0*/  IADD3 R154, P4, R2, 0x98, RZ ;  /* 0x00000098029a7810 */ /* 0x000fe20007f9e0ff */
[----:B------:R-:W-:Y:S01]  /*a3e0*/  IMAD.IADD R0, R0, 0x1, -R3 ;  /* 0x0000000100007824 */ /* 0x000fe200078e0a03 */
[----:B------:R-:W-:Y:S01]  /*a3f0*/  ULOP3.LUT UP0, URZ, UR4, 0x3ff, URZ, 0xc0, !UPT ;  /* 0x000003ff043f7892 */ /* 0x000fe2000f80c03f */
[----:B------:R-:W-:Y:S01]  /*a400*/  IMAD.U32 R3, RZ, RZ, UR5 ;  /* 0x00000005ff037e24 */ /* 0x000fe2000f8e00ff */
[----:B------:R-:W-:Y:S01]  /*a410*/  STL.64 [R1+0x78], R8 ;  /* 0x0000780801007387 */ /* 0x000fe20000100a00 */
[----:B------:R-:W-:Y:S01]  /*a420*/  IADD3 R31, P3, R2, 0x94, RZ ;  /* 0x00000094021f7810 */ /* 0x000fe20007f7e0ff */
[----:B--2---:R-:W-:Y:S01]  /*a430*/  VIADD R12, R48, 0xffffff80 ;  /* 0xffffff80300c7836 */ /* 0x004fe20000000000 */
[----:B------:R-:W-:Y:S01]  /*a440*/  LEA R0, R0, UR8, 0xf ;  /* 0x0000000800007c11 */ /* 0x000fe2000f8e78ff */
[----:B------:R-:W-:Y:S01]  /*a450*/  STL.64 [R1+0x98], R10 ;  /* 0x0000980a01007387 */ /* 0x000fe20000100a00 */
[--C-:B------:R-:W-:Y:S01]  /*a460*/  IMAD.X R46, RZ, RZ, R16.reuse, P5 ;  /* 0x000000ffff2e7224 */ /* 0x100fe200028e0610 */
[----:B------:R-:W-:Y:S01]  /*a470*/  IADD3 R30, P2, R2, 0x88, RZ ;  /* 0x00000088021e7810 */ /* 0x000fe20007f5e0ff */
[----:B------:R-:W-:Y:S01]  /*a480*/  IMAD.X R36, RZ, RZ, R16, P1 ;  /* 0x000000ffff247224 */ /* 0x000fe200008e0610 */
[----:B------:R-:W-:Y:S01]  /*a490*/  SHF.R.U32.HI R0, RZ, 0x4, R0 ;  /* 0x00000004ff007819 */ /* 0x000fe20000011600 */
[----:B0-----:R0:W5:Y:S01]  /*a4a0*/  LDL R5, [R1+0x444] ;  /* 0x0004440001057983 */ /* 0x0011620000100800 */
[----:B------:R-:W-:-:S03]  /*a4b0*/  IMAD.X R47, RZ, RZ, R16, P6 ;  /* 0x000000ffff2f7224 */ /* 0x000fc600030e0610 */
[----:B------:R1:W-:Y:S01]  /*a4c0*/  STL [R1+0x94], R12 ;  /* 0x0000940c01007387 */ /* 0x0003e20000100800 */
[----:B------:R-:W-:Y:S02]  /*a4d0*/  LOP3.LUT R0, R0, 0x3fff, RZ, 0xc0, !PT ;  /* 0x00003fff00007812 */ /* 0x000fe400078ec0ff */
[----:B------:R-:W-:Y:S02]  /*a4e0*/  PLOP3.LUT P5, PT, PT, PT, UP0, 0x80, 0x0 ;  /* 0x000000000000781c */ /* 0x000fe40003faf008 */
[----:B------:R-:W-:Y:S02]  /*a4f0*/  LOP3.LUT R0, R0, 0x2000000, RZ, 0xfc, !PT ;  /* 0x0200000000007812 */ /* 0x000fe400078efcff */
[C---:B------:R-:W-:Y:S02]  /*a500*/  IADD3 R29, P1, R2.reuse, 0x80, RZ ;  /* 0x00000080021d7810 */ /* 0x040fe40007f3e0ff */
[----:B------:R-:W-:Y:S01]  /*a510*/  IADD3 R26, P6, R2, 0x78, RZ ;  /* 0x00000078021a7810 */ /* 0x000fe20007fde0ff */
[----:B-1----:R-:W-:-:S02]  /*a520*/  IMAD.MOV.U32 R12, RZ, RZ, R3 ;  /* 0x000000ffff0c7224 */ /* 0x002fc400078e0003 */
[----:B------:R-:W-:Y:S02]  /*a530*/  IMAD.MOV.U32 R14, RZ, RZ, R0 ;  /* 0x000000ffff0e7224 */ /* 0x000fe400078e0000 */
[----:B------:R-:W-:-:S03]  /*a540*/  IMAD.MOV.U32 R0, RZ, RZ, R235 ;  /* 0x000000ffff007224 */ /* 0x000fc600078e00eb */
[----:B------:R0:W-:Y:S01]  /*a550*/  STL.128 [R1+0xa0], R12 ;  /* 0x0000a00c01007387 */ /* 0x0001e20000100c00 */
[----:B------:R-:W-:Y:S02]  /*a560*/  IMAD.MOV.U32 R3, RZ, RZ, R236 ;  /* 0x000000ffff037224 */ /* 0x000fe400078e00ec */
[--C-:B------:R-:W-:Y:S02]  /*a570*/  IMAD.X R45, RZ, RZ, R16.reuse, P0 ;  /* 0x000000ffff2d7224 */ /* 0x100fe400000e0610 */
[--C-:B------:R-:W-:Y:S02]  /*a580*/  IMAD.X R155, RZ, RZ, R16.reuse, P4 ;  /* 0x000000ffff9b7224 */ /* 0x100fe400020e0610 */
[--C-:B------:R-:W-:Y:S02]  /*a590*/  IMAD.X R44, RZ, RZ, R16.reuse, P3 ;  /* 0x000000ffff2c7224 */ /* 0x100fe400018e0610 */
[--C-:B------:R-:W-:Y:S02]  /*a5a0*/  IMAD.X R43, RZ, RZ, R16.reuse, P2 ;  /* 0x000000ffff2b7224 */ /* 0x100fe400010e0610 */
[----:B------:R-:W-:-:S02]  /*a5b0*/  IMAD.X R42, RZ, RZ, R16, P1 ;  /* 0x000000ffff2a7224 */ /* 0x000fc400008e0610 */
[----:B------:R-:W-:Y:S01]  /*a5c0*/  IMAD.X R27, RZ, RZ, R16, P6 ;  /* 0x000000ffff1b7224 */ /* 0x000fe200030e0610 */
[----:B------:R-:W-:Y:S06]  /*a5d0*/  @!P5 BRA `(.L_x_5229) ;  /* 0x000000000070d947 */ /* 0x000fec0003800000 */
[----:B------:R-:W-:Y:S01]  /*a5e0*/  MOV R0, 0x0 ;  /* 0x0000000000007802 */ /* 0x000fe20000000f00 */
[----:B------:R-:W-:Y:S01]  /*a5f0*/  ULDC.64 UR4, c[0x4][0x118] ;  /* 0x0100460000047ab9 */ /* 0x000fe20000000a00 */
[----:B------:R-:W-:Y:S01]  /*a600*/  ULDC.64 UR6, c[0x4][0x58] ;  /* 0x0100160000067ab9 */ /* 0x000fe20000000a00 */
[----:B------:R-:W-:Y:S01]  /*a610*/  IMAD.U32 R4, RZ, RZ, UR4 ;  /* 0x00000004ff047e24 */ /* 0x000fe2000f8e00ff */
[----:B0-----:R0:W1:Y:S01]  /*a620*/  LDC.64 R14, c[0x4][R0] ;  /* 0x01000000000e7b82 */ /* 0x0010620000000a00 */
[----:B-----5:R-:W-:Y:S01]  /*a630*/  IMAD.U32 R5, RZ, RZ, UR5 ;  /* 0x00000005ff057e24 */ /* 0x020fe2000f8e00ff */
        /* <DEDUP_REMOVED lines=10> */
.L_x_5230:
[----:B------:R-:W2:Y:S02]  /*a6e0*/  LDL R7, [R1+0x94] ;  /* 0x0000940001077983 */ /* 0x000ea40000100800 */
[----:B--2---:R-:W-:-:S04]  /*a6f0*/  SHF.R.S32.HI R0, RZ, 0x1f, R7 ;  /* 0x0000001fff007819 */ /* 0x004fc80000011407 */
[CC--:B------:R-:W-:Y:S02]  /*a700*/  LEA.HI R3, R0.reuse, R7.reuse, RZ, 0x4 ;  /* 0x0000000700037211 */ /* 0x0c0fe400078f20ff */
[----:B------:R-:W-:Y:S02]  /*a710*/  LEA.HI R0, R0, R7, RZ, 0x5 ;  /* 0x0000000700007211 */ /* 0x000fe400078f28ff */
[----:B------:R-:W-:Y:S02]  /*a720*/  SHF.R.S32.HI R4, RZ, 0x4, R3 ;  /* 0x00000004ff047819 */ /* 0x000fe40000011403 */
[----:B------:R-:W-:Y:S02]  /*a730*/  SHF.R.S32.HI R0, RZ, 0x5, R0 ;  /* 0x00000005ff007819 */ /* 0x000fe40000011400 */
[C---:B------:R-:W-:Y:S02]  /*a740*/  LEA.HI R5, R3.reuse, R4, RZ, 0x1 ;  /* 0x0000000403057211 */ /* 0x040fe400078f08ff */
[----:B------:R-:W-:-:S02]  /*a750*/  LOP3.LUT R3, R3, 0xfffffff0, RZ, 0xc0, !PT ;  /* 0xfffffff003037812 */ /* 0x000fc400078ec0ff */
[----:B------:R-:W-:-:S03]  /*a760*/  LOP3.LUT R5, R5, 0x1ffffffe, RZ, 0xc0, !PT ;  /* 0x1ffffffe05057812 */ /* 0x000fc600078ec0ff */
[----:B------:R-:W-:Y:S02]  /*a770*/  IMAD.IADD R3, R7, 0x1, -R3 ;  /* 0x0000000107037824 */ /* 0x000fe400078e0a03 */
[----:B------:R-:W-:-:S04]  /*a780*/  IMAD.IADD R5, R4, 0x1, -R5 ;  /* 0x0000000104057824 */ /* 0x000fc800078e0a05 */
[----:B------:R-:W-:-:S07]  /*a790*/  IMAD.SHL.U32 R5, R5, 0x8, RZ ;  /* 0x0000000805057824 */ /* 0x000fce00078e00ff */
.L_x_5229:
[----:B------:R-:W-:Y:S01]  /*a7a0*/  SHF.R.S32.HI R4, RZ, 0x1f, R3 ;  /* 0x0000001fff047819 */ /* 0x000fe20000011403 */
[----:B------:R-:W1:Y:S01]  /*a7b0*/  LDC.64 R40, c[0x0][0xad0] ;  /* 0x0002b400ff287b82 */ /* 0x000e620000000a00 */
[----:B0-----:R-:W-:Y:S01]  /*a7c0*/  IMAD.U32 R14, RZ, RZ, UR36 ;  /* 0x00000024ff0e7e24 */ /* 0x001fe2000f8e00ff */
[----:B------:R-:W-:Y:S01]  /*a7d0*/  IADD3 R24, P2, R2, 0xd0, RZ ;  /* 0x000000d002187810 */ /* 0x000fe20007f5e0ff */
[----:B------:R-:W-:Y:S01]  /*a7e0*/  IMAD.U32 R15, RZ, RZ, UR37 ;  /* 0x00000025ff0f7e24 */ /* 0x000fe2000f8e00ff */
[----:B------:R-:W-:Y:S01]  /*a7f0*/  LEA.HI R4, R4, R3, RZ, 0x3 ;  /* 0x0000000304047211 */ /* 0x000fe200078f18ff */
[----:B------:R-:W-:Y:S01]  /*a800*/  IMAD.MOV.U32 R10, RZ, RZ, 0x10 ;  /* 0x00000010ff0a7424 */ /* 0x000fe200078e00ff */
[----:B------:R-:W-:Y:S01]  /*a810*/  ULDC UR4, c[0x0][0x20] ;  /* 0x0000080000047ab9 */ /* 0x000fe20000000800 */
[----:B------:R-:W-:Y:S01]  /*a820*/  IMAD.MOV.U32 R11, RZ, RZ, 0x20 ;  /* 0x00000020ff0b7424 */ /* 0x000fe200078e00ff */
[C---:B------:R-:W-:Y:S01]  /*a830*/  LOP3.LUT R6, R4.reuse, 0xfffffff8, RZ, 0xc0, !PT ;  /* 0xfffffff804067812 */ /* 0x040fe200078ec0ff */
[----:B------:R-:W-:Y:S01]  /*a840*/  IMAD.SHL.U32 R7, R4, 0x40, RZ ;  /* 0x0000004004077824 */ /* 0x000fe200078e00ff */
[----:B------:R-:W0:Y:S01]  /*a850*/  LDC.64 R8, c[0x0][0x448] ;  /* 0x00011200ff087b82 */ /* 0x000e220000000a00 */
[----:B------:R2:W-:Y:S01]  /*a860*/  STL.64 [R1+0xe0], R26 ;  /* 0x0000e01a01007387 */ /* 0x0005e20000100a00 */
[----:B------:R-:W-:-:S02]  /*a870*/  IMAD.X R25, RZ, RZ, R16, P2 ;  /* 0x000000ffff197224 */ /* 0x000fc400010e0610 */
[----:B------:R-:W-:Y:S01]  /*a880*/  IMAD.IADD R6, R3, 0x1, -R6 ;  /* 0x0000000103067824 */ /* 0x000fe200078e0a06 */
[----:B------:R-:W-:Y:S01]  /*a890*/  LOP3.LUT R7, R7, 0xfffffe00, RZ, 0xc0, !PT ;  /* 0xfffffe0007077812 */ /* 0x000fe200078ec0ff */
[----:B------:R-:W-:Y:S01]  /*a8a0*/  VIADD R20, R48, 0xffffff80 ;  /* 0xffffff8030147836 */ /* 0x000fe20000000000 */
[----:B------:R-:W-:Y:S01]  /*a8b0*/  STL.64 [R1+0xd8], R24 ;  /* 0x0000d81801007387 */ /* 0x000fe20000100a00 */
[C---:B------:R-:W-:Y:S01]  /*a8c0*/  IMAD.SHL.U32 R3, R6.reuse, 0x40, RZ ;  /* 0x0000004006037824 */ /* 0x040fe200078e00ff */
[----:B------:R-:W-:Y:S01]  /*a8d0*/  LOP3.LUT P0, RZ, R6, 0x2, RZ, 0xc0, !PT ;  /* 0x0000000206ff7812 */ /* 0x000fe2000780c0ff */
[----:B------:R-:W-:Y:S01]  /*a8e0*/  IMAD R7, R0, 0x400, R7 ;  /* 0x0000040000077824 */ /* 0x000fe200078e0207 */
[----:B------:R-:W-:Y:S01]  /*a8f0*/  LOP3.LUT P1, RZ, R6, 0x4, RZ, 0xc0, !PT ;  /* 0x0000000406ff7812 */ /* 0x000fe2000782c0ff */
[----:B------:R-:W3:Y:S01]  /*a900*/  LDC R0, c[0x0][0x288] ;  /* 0x0000a200ff007b82 */ /* 0x000ee20000000800 */
[----:B------:R-:W-:Y:S01]  /*a910*/  LOP3.LUT R4, R3, 0x1c0, RZ, 0xc0, !PT ;  /* 0x000001c003047812 */ /* 0x000fe200078ec0ff */
[----:B--2---:R-:W-:Y:S01]  /*a920*/  IMAD.U32 R26, RZ, RZ, UR45 ;  /* 0x0000002dff1a7e24 */ /* 0x004fe2000f8e00ff */
[----:B------:R-:W-:Y:S01]  /*a930*/  SEL R10, R10, 0xfffffff0, !P0 ;  /* 0xfffffff00a0a7807 */ /* 0x000fe20004000000 */
[----:B------:R-:W-:Y:S01]  /*a940*/  STL.64 [R1+0xd0], R160 ;  /* 0x0000d0a001007387 */ /* 0x000fe20000100a00 */
[----:B-----5:R-:W-:-:S02]  /*a950*/  LOP3.LUT R3, R4, 0x8, R5, 0xf8, !PT ;  /* 0x0000000804037812 */ /* 0x020fc400078ef805 */
[----:B------:R-:W-:Y:S01]  /*a960*/  SHF.R.U32.HI R4, RZ, 0x3, R4 ;  /* 0x00000003ff047819 */ /* 0x000fe20000011604 */
[----:B------:R-:W2:Y:S01]  /*a970*/  LDC R210, c[0x0][0x450] ;  /* 0x00011400ffd27b82 */ /* 0x000ea20000000800 */
[----:B------:R-:W-:Y:S01]  /*a980*/  SEL R11, R11, 0xffffffe0, !P1 ;  /* 0xffffffe00b0b7807 */ /* 0x000fe20004800000 */
[----:B------:R-:W-:Y:S01]  /*a990*/  STL.U8 [R1+0xe8], RZ ;  /* 0x0000e8ff01007387 */ /* 0x000fe20000100000 */
[----:B------:R-:W-:-:S03]  /*a9a0*/  LOP3.LUT R4, R3, R4, RZ, 0x3c, !PT ;  /* 0x0000000403047212 */ /* 0x000fc600078e3cff */
[----:B------:R4:W-:Y:S02]  /*a9b0*/  STL.64 [R1+0xc0], R10 ;  /* 0x0000c00a01007387 */ /* 0x0009e40000100a00 */
[----:B------:R-:W-:Y:S02]  /*a9c0*/  IMAD.IADD R3, R7, 0x1, R4 ;  /* 0x0000000107037824 */ /* 0x000fe400078e0204 */
[----:B------:R-:W4:Y:S02]  /*a9d0*/  LDC.64 R4, c[0x0][0xad8] ;  /* 0x0002b600ff047b82 */ /* 0x000f240000000a00 */
[----:B------:R-:W-:-:S04]  /*a9e0*/  IMAD.WIDE.U32 R12, R3, 0x2, R14 ;  /* 0x00000002030c7825 */ /* 0x000fc800078e000e */
[----:B------:R-:W-:Y:S01]  /*a9f0*/  VIADD R3, R17, -UR4 ;  /* 0x8000000411037c36 */ /* 0x000fe20008000000 */
[----:B------:R-:W-:Y:S01]  /*aa00*/  IADD3 R12, P0, R12, 0x36400, RZ ;  /* 0x000364000c0c7810 */ /* 0x000fe20007f1e0ff */
[----:B------:R-:W0:Y:S04]  /*aa10*/  LDC.64 R6, c[0x0][0xae0] ;  /* 0x0002b800ff067b82 */ /* 0x000e280000000a00 */
[----:B------:R-:W-:-:S05]  /*aa20*/  IMAD.X R13, RZ, RZ, R13, P0 ;  /* 0x000000ffff0d7224 */ /* 0x000fca00000e060d */
[----:B------:R-:W-:Y:S04]  /*aa30*/  STL.64 [R1+0xc8], R12 ;  /* 0x0000c80c01007387 */ /* 0x000fe80000100a00 */
[----:B------:R2:W-:Y:S04]  /*aa40*/  STL [R3+0x8], R26 ;  /* 0x0000081a03007387 */ /* 0x0005e80000100800 */
[----:B---3--:R-:W-:Y:S04]  /*aa50*/  STL [R3+0x4], R0 ;  /* 0x0000040003007387 */ /* 0x008fe80000100800 */
[----:B-1----:R-:W-:Y:S04]  /*aa60*/  STL [R3+0xc], R41 ;  /* 0x00000c2903007387 */ /* 0x002fe80000100800 */
[----:B------:R-:W-:Y:S04]  /*aa70*/  STL [R3+0x14], RZ ;  /* 0x000014ff03007387 */ /* 0x000fe80000100800 */
[----:B------:R-:W-:Y:S04]  /*aa80*/  STL [R3], R20 ;  /* 0x0000001403007387 */ /* 0x000fe80000100800 */
[----:B----4-:R-:W-:Y:S04]  /*aa90*/  STL [R3+0x10], R4 ;  /* 0x0000100403007387 */ /* 0x010fe80000100800 */
[----:B------:R-:W-:Y:S04]  /*aaa0*/  STL [R3+0x18], R5 ;  /* 0x0000180503007387 */ /* 0x000fe80000100800 */
[----:B0-----:R-:W-:Y:S04]  /*aab0*/  STL [R3+0x1c], R6 ;  /* 0x00001c0603007387 */ /* 0x001fe80000100800 */
[----:B------:R-:W-:Y:S04]  /*aac0*/  STL [R3+0x20], R7 ;  /* 0x0000200703007387 */ /* 0x000fe80000100800 */
[----:B------:R-:W-:Y:S04]  /*aad0*/  STL [R3+0x24], R8 ;  /* 0x0000240803007387 */ /* 0x000fe80000100800 */
[----:B------:R-:W-:Y:S04]  /*aae0*/  STL [R3+0x28], R9 ;  /* 0x0000280903007387 */ /* 0x000fe80000100800 */
[----:B--2---:R-:W-:Y:S04]  /*aaf0*/  STL [R3+0x2c], R210 ;  /* 0x00002cd203007387 */ /* 0x004fe80000100800 */
[----:B------:R-:W2:Y:S01]  /*ab00*/  LDL R11, [R1+0x1f4] ;  /* 0x0001f400010b7983 */ /* 0x000ea20000100800 */
[C---:B------:R-:W-:Y:S01]  /*ab10*/  IADD3 R24, P1, R2.reuse, 0x11c, RZ ;  /* 0x0000011c02187810 */ /* 0x040fe20007f3e0ff */
[----:B------:R-:W-:Y:S01]  /*ab20*/  BSSY B0, `(.L_x_5231) ;  /* 0x0000014000007945 */ /* 0x000fe20003800000 */
[C---:B------:R-:W-:Y:S01]  /*ab30*/  IADD3 R26, P2, R2.reuse, 0x90, RZ ;  /* 0x00000090021a7810 */ /* 0x040fe20007f5e0ff */
[----:B------:R-:W-:Y:S01]  /*ab40*/  STL [R1+0x11c], R40 ;  /* 0x00011c2801007387 */ /* 0x000fe20000100800 */
[----:B------:R-:W-:Y:S01]  /*ab50*/  IADD3 R10, P0, R2, 0xc0, RZ ;  /* 0x000000c0020a7810 */ /* 0x000fe20007f1e0ff */
[----:B------:R-:W-:-:S02]  /*ab60*/  IMAD.X R25, RZ, RZ, R16, P1 ;  /* 0x000000ffff197224 */ /* 0x000fc400008e0610 */
[----:B------:R-:W-:Y:S01]  /*ab70*/  IMAD.X R27, RZ, RZ, R16, P2 ;  /* 0x000000ffff1b7224 */ /* 0x000fe200010e0610 */
[----:B------:R-:W-:Y:S04]  /*ab80*/  STL.U8 [R1+0x140], RZ ;  /* 0x000140ff01007387 */ /* 0x000fe80000100000 */
[----:B------:R0:W-:Y:S02]  /*ab90*/  STL.128 [R1+0x120], R24 ;  /* 0x0001201801007387 */ /* 0x0001e40000100c00 */
[----:B0-----:R-:W-:Y:S02]  /*aba0*/  IMAD.MOV.U32 R24, RZ, RZ, R31 ;  /* 0x000000ffff187224 */ /* 0x001fe400078e001f */
[----:B------:R-:W-:Y:S02]  /*abb0*/  IMAD.MOV.U32 R25, RZ, RZ, R44 ;  /* 0x000000ffff197224 */ /* 0x000fe400078e002c */
[----:B------:R-:W-:Y:S01]  /*abc0*/  IMAD.MOV.U32 R26, RZ, RZ, R10 ;  /* 0x000000ffff1a7224 */ /* 0x000fe200078e000a */
[----:B--2---:R-:W-:-:S04]  /*abd0*/  LEA.HI R0, R11, R11, RZ, 0x1 ;  /* 0x0000000b0b007211 */ /* 0x004fc800078f08ff */
[----:B------:R-:W-:-:S05]  /*abe0*/  LOP3.LUT R0, R0, 0xfffffffe, RZ, 0xc0, !PT ;  /* 0xfffffffe00007812 */ /* 0x000fca00078ec0ff */
[----:B------:R-:W-:Y:S02]  /*abf0*/  IMAD.IADD R0, R11, 0x1, -R0 ;  /* 0x000000010b007824 */ /* 0x000fe400078e0a00 */
[----:B------:R-:W-:-:S03]  /*ac00*/  IMAD.X R11, RZ, RZ, R16, P0 ;  /* 0x000000ffff0b7224 */ /* 0x000fc600000e0610 */
[----:B------:R-:W-:Y:S01]  /*ac10*/  SHF.L.U32 R0, R0, 0x1f, RZ ;  /* 0x0000001f00007819 */ /* 0x000fe200000006ff */
[----:B------:R-:W-:-:S05]  /*ac20*/  IMAD.MOV.U32 R27, RZ, RZ, R11 ;  /* 0x000000ffff1b7224 */ /* 0x000fca00078e000b */
[----:B------:R0:W-:Y:S01]  /*ac30*/  STL.128 [R1+0x130], R24 ;  /* 0x0001301801007387 */ /* 0x0001e20000100c00 */
[----:B------:R-:W1:Y:S02]  /*ac40*/  SYNCS.PHASECHK.TRANS64.TRYWAIT P0, [UR44+0x38800], R0 ;  /* 0x03880000ff0075a7 */ /* 0x000e64000800016c */
[----:B01----:R-:W-:Y:S05]  /*ac50*/  @!P0 BRA `(.L_x_5232) ;  /* 0x0000025c00fc8947 */ /* 0x003fea0003800000 */
.L_x_5470:
[----:B------:R-:W-:Y:S05]  /*ac60*/  BSYNC B0 ;  /* 0x0000000000007941 */ /* 0x000fea0003800000 */
.L_x_5231:
[----:B------:R-:W2:Y:S04]  /*ac70*/  LDL R31, [R1+0x1c] ;  /* 0x00001c00011f7983 */ /* 0x000ea80000100800 */
[----:B0-----:R0:W5:Y:S01]  /*ac80*/  LDL.64 R10, [R1+0x1e8] ;  /* 0x0001e800010a7983 */ /* 0x0011620000100a00 */
[----:B------:R-:W-:Y:S01]  /*ac90*/  IMAD.MOV.U32 R12, RZ, RZ, R32 ;  /* 0x000000ffff0c7224 */ /* 0x000fe200078e0020 */
[C---:B------:R-:W-:Y:S01]  /*aca0*/  IADD3 R26, P0, R2.reuse, 0xe8, RZ ;  /* 0x000000e8021a7810 */ /* 0x040fe20007f1e0ff */
[----:B------:R-:W-:Y:S01]  /*acb0*/  IMAD.MOV.U32 R13, RZ, RZ, R45 ;  /* 0x000000ffff0d7224 */ /* 0x000fe200078e002d */
[----:B------:R-:W-:Y:S01]  /*acc0*/  STL.128 [R1+0x160], R152 ;  /* 0x0001609801007387 */ /* 0x000fe20000100c00 */
[----:B------:R-:W-:Y:S01]  /*acd0*/  IMAD.MOV.U32 R24, RZ, RZ, R29 ;  /* 0x000000ffff187224 */ /* 0x000fe200078e001d */
[C---:B------:R-:W-:Y:S01]  /*ace0*/  IADD3 R29, P1, R2.reuse, 0x120, RZ ;  /* 0x00000120021d7810 */ /* 0x040fe20007f3e0ff */
[----:B------:R-:W-:Y:S01]  /*acf0*/  IMAD.X R27, RZ, RZ, R16, P0 ;  /* 0x000000ffff1b7224 */ /* 0x000fe200000e0610 */
[----:B------:R1:W-:Y:S01]  /*ad00*/  STL.128 [R1+0x170], R12 ;  /* 0x0001700c01007387 */ /* 0x0003e20000100c00 */
[----:B------:R-:W-:Y:S01]  /*ad10*/  IADD3 R0, P0, R2, 0x400, RZ ;  /* 0x0000040002007810 */ /* 0x000fe20007f1e0ff */
[----:B------:R-:W-:Y:S01]  /*ad20*/  IMAD.MOV.U32 R25, RZ, RZ, R42 ;  /* 0x000000ffff197224 */ /* 0x000fe200078e002a */
[----:B------:R-:W-:Y:S01]  /*ad30*/  BSSY B0, `(.L_x_5233) ;  /* 0x000002e000007945 */ /* 0x000fe20003800000 */
[----:B------:R-:W-:Y:S02]  /*ad40*/  STL.64 [R1+0x148], R230 ;  /* 0x000148e601007387 */ /* 0x000fe40000100a00 */
[----:B------:R-:W-:-:S02]  /*ad50*/  IMAD.X R21, RZ, RZ, R16, P0 ;  /* 0x000000ffff157224 */ /* 0x000fc400000e0610 */
[----:B------:R3:W-:Y:S01]  /*ad60*/  STL.128 [R1+0x150], R24 ;  /* 0x0001501801007387 */ /* 0x0007e20000100c00 */
[----:B-1----:R-:W-:Y:S02]  /*ad70*/  IMAD.MOV.U32 R14, RZ, RZ, R37 ;  /* 0x000000ffff0e7224 */ /* 0x002fe400078e0025 */
[----:B------:R-:W-:Y:S02]  /*ad80*/  IMAD.MOV.U32 R15, RZ, RZ, R38 ;  /* 0x000000ffff0f7224 */ /* 0x000fe400078e0026 */
[----:B------:R-:W-:Y:S02]  /*ad90*/  IMAD.MOV.U32 R12, RZ, RZ, R233 ;  /* 0x000000ffff0c7224 */ /* 0x000fe400078e00e9 */
[----:B------:R-:W-:Y:S02]  /*ada0*/  IMAD.MOV.U32 R13, RZ, RZ, R232 ;  /* 0x000000ffff0d7224 */ /* 0x000fe400078e00e8 */
[----:B---3--:R-:W-:Y:S01]  /*adb0*/  IMAD.X R26, RZ, RZ, R16, P1 ;  /* 0x000000ffff1a7224 */ /* 0x008fe200008e0610 */
[----:B------:R-:W-:-:S02]  /*adc0*/  IADD3 R27, P0, R2, 0x128, RZ ;  /* 0x00000128021b7810 */ /* 0x000fc40007f1e0ff */
[----:B------:R1:W-:Y:S01]  /*add0*/  STL.128 [R1+0x180], R12 ;  /* 0x0001800c01007387 */ /* 0x0003e20000100c00 */
[----:B------:R-:W-:-:S05]  /*ade0*/  IADD3 R24, P2, R2, 0xd8, RZ ;  /* 0x000000d802187810 */ /* 0x000fca0007f5e0ff */
[----:B------:R-:W-:Y:S02]  /*adf0*/  IMAD.X R25, RZ, RZ, R16, P2 ;  /* 0x000000ffff197224 */ /* 0x000fe400010e0610 */
[----:B-1----:R-:W-:Y:S02]  /*ae00*/  IMAD.MOV.U32 R12, RZ, RZ, R30 ;  /* 0x000000ffff0c7224 */ /* 0x002fe400078e001e */
[----:B------:R-:W-:Y:S02]  /*ae10*/  IMAD.MOV.U32 R13, RZ, RZ, R43 ;  /* 0x000000ffff0d7224 */ /* 0x000fe400078e002b */
[----:B------:R-:W-:Y:S02]  /*ae20*/  IMAD.MOV.U32 R14, RZ, RZ, R34 ;  /* 0x000000ffff0e7224 */ /* 0x000fe400078e0022 */
[----:B------:R-:W-:-:S05]  /*ae30*/  IMAD.MOV.U32 R15, RZ, RZ, R47 ;  /* 0x000000ffff0f7224 */ /* 0x000fca00078e002f */
[----:B------:R1:W-:Y:S02]  /*ae40*/  STL.128 [R1+0x190], R12 ;  /* 0x0001900c01007387 */ /* 0x0003e40000100c00 */
[----:B-1----:R-:W-:Y:S02]  /*ae50*/  IMAD.MOV.U32 R12, RZ, RZ, R35 ;  /* 0x000000ffff0c7224 */ /* 0x002fe400078e0023 */
[----:B------:R-:W-:Y:S02]  /*ae60*/  IMAD.MOV.U32 R13, RZ, RZ, R36 ;  /* 0x000000ffff0d7224 */ /* 0x000fe400078e0024 */
[----:B------:R-:W-:Y:S02]  /*ae70*/  IMAD.MOV.U32 R14, RZ, RZ, R0 ;  /* 0x000000ffff0e7224 */ /* 0x000fe400078e0000 */
[----:B------:R-:W-:Y:S02]  /*ae80*/  IMAD.MOV.U32 R15, RZ, RZ, R21 ;  /* 0x000000ffff0f7224 */ /* 0x000fe400078e0015 */
[----:B------:R-:W-:-:S03]  /*ae90*/  IMAD.X R0, RZ, RZ, R16, P0 ;  /* 0x000000ffff007224 */ /* 0x000fc600000e0610 */
[----:B------:R1:W-:Y:S02]  /*aea0*/  STL.128 [R1+0x1a0], R12 ;  /* 0x0001a00c01007387 */ /* 0x0003e40000100c00 */
[----:B-1----:R-:W-:Y:S02]  /*aeb0*/  IMAD.MOV.U32 R14, RZ, RZ, R28 ;  /* 0x000000ffff0e7224 */ /* 0x002fe400078e001c */
[----:B------:R-:W-:Y:S02]  /*aec0*/  IMAD.MOV.U32 R15, RZ, RZ, R39 ;  /* 0x000000ffff0f7224 */ /* 0x000fe400078e0027 */
[----:B------:R-:W-:Y:S02]  /*aed0*/  IMAD.MOV.U32 R12, RZ, RZ, R29 ;  /* 0x000000ffff0c7224 */ /* 0x000fe400078e001d */
[----:B------:R-:W-:Y:S01]  /*aee0*/  IMAD.MOV.U32 R13, RZ, RZ, R26 ;  /* 0x000000ffff0d7224 */ /* 0x000fe200078e001a */
[----:B------:R-:W-:-:S04]  /*aef0*/  IADD3 R26, P0, R2, 0x140, RZ ;  /* 0x00000140021a7810 */ /* 0x000fc80007f1e0ff */
[----:B------:R1:W-:Y:S02]  /*af00*/  STL.128 [R1+0x1b0], R12 ;  /* 0x0001b00c01007387 */ /* 0x0003e40000100c00 */
[----:B-1----:R-:W-:Y:S02]  /*af10*/  IMAD.MOV.U32 R12, RZ, RZ, R24 ;  /* 0x000000ffff0c7224 */ /* 0x002fe400078e0018 */
[----:B------:R-:W-:Y:S02]  /*af20*/  IMAD.MOV.U32 R13, RZ, RZ, R25 ;  /* 0x000000ffff0d7224 */ /* 0x000fe400078e0019 */
[----:B------:R-:W-:Y:S02]  /*af30*/  IMAD.MOV.U32 R14, RZ, RZ, R27 ;  /* 0x000000ffff0e7224 */ /* 0x000fe400078e001b */
[----:B------:R-:W-:Y:S02]  /*af40*/  IMAD.MOV.U32 R15, RZ, RZ, R0 ;  /* 0x000000ffff0f7224 */ /* 0x000fe400078e0000 */
[----:B------:R-:W-:-:S03]  /*af50*/  IMAD.X R27, RZ, RZ, R16, P0 ;  /* 0x000000ffff1b7224 */ /* 0x000fc600000e0610 */
[----:B------:R1:W-:Y:S04]  /*af60*/  STL.128 [R1+0x1c0], R12 ;  /* 0x0001c00c01007387 */ /* 0x0003e80000100c00 */
[----:B------:R0:W-:Y:S01]  /*af70*/  STL.64 [R1+0x1e0], R26 ;  /* 0x0001e01a01007387 */ /* 0x0001e20000100a00 */
[----:B-1----:R-:W-:Y:S02]  /*af80*/  IMAD.MOV.U32 R14, RZ, RZ, R33 ;  /* 0x000000ffff0e7224 */ /* 0x002fe400078e0021 */
[----:B------:R-:W-:Y:S02]  /*af90*/  IMAD.MOV.U32 R15, RZ, RZ, R46 ;  /* 0x000000ffff0f7224 */ /* 0x000fe400078e002e */
[----:B------:R-:W-:Y:S02]  /*afa0*/  IMAD.MOV.U32 R12, RZ, RZ, R22 ;  /* 0x000000ffff0c7224 */ /* 0x000fe400078e0016 */
[----:B------:R-:W-:-:S05]  /*afb0*/  IMAD.MOV.U32 R13, RZ, RZ, R19 ;  /* 0x000000ffff0d7224 */ /* 0x000fca00078e0013 */
[----:B------:R0:W-:Y:S01]  /*afc0*/  STL.128 [R1+0x1d0], R12 ;  /* 0x0001d00c01007387 */ /* 0x0001e20000100c00 */
[----:B--2---:R-:W-:-:S04]  /*afd0*/  LOP3.LUT R0, R31, 0x1, RZ, 0xfc, !PT ;  /* 0x000000011f007812 */ /* 0x004fc800078efcff */
[----:B------:R-:W-:-:S13]  /*afe0*/  ISETP.NE.AND P1, PT, R0, 0x3, PT ;  /* 0x000000030000780c */ /* 0x000fda0003f25270 */
[----:B0-----:R-:W-:Y:S05]  /*aff0*/  @!P1 BRA `(.L_x_5234) ;  /* 0x0000000000049947 */ /* 0x001fea0003800000 */
[----:B------:R-:W-:Y:S01]  /*b000*/  BPT.TRAP 0x1 ;  /* 0x000000040000795c */ /* 0x000fe20000300000 */
.L_x_5234:
[----:B------:R-:W-:Y:S05]  /*b010*/  BSYNC B0 ;  /* 0x0000000000007941 */ /* 0x000fea0003800000 */
.L_x_5233:
[----:B------:R-:W2:Y:S01]  /*b020*/  LDL.64 R12, [R1+0x8] ;  /* 0x00000800010c7983 */ /* 0x000ea20000100a00 */
[----:B-----5:R-:W-:Y:S01]  /*b030*/  SHF.L.U32 R11, R11, 0x1f, RZ ;  /* 0x0000001f0b0b7819 */ /* 0x020fe200000006ff */
[----:B------:R-:W-:Y:S01]  /*b040*/  BSSY B0, `(.L_x_5235) ;  /* 0x0000006000007945 */ /* 0x000fe20003800000 */
[----:B--2---:R-:W-:-:S05]  /*b050*/  MOV R13, R12 ;  /* 0x0000000c000d7202 */ /* 0x004fca0000000f00 */
[----:B------:R-:W-:-:S04]  /*b060*/  IMAD R10, R10, 0x8, R13 ;  /* 0x000000080a0a7824 */ /* 0x000fc800078e020d */
[----:B------:R0:W1:Y:S01]  /*b070*/  SYNCS.PHASECHK.TRANS64.TRYWAIT P0, [R10+URZ], R11 ;  /* 0x0000000b0a0075a7 */ /* 0x000062000800017f */
[----:B------:R-:W-:Y:S05]  /*b080*/  @!P1 BRA `(.L_x_5236) ;  /* 0x0000000000049947 */ /* 0x000fea0003800000 */
[----:B------:R-:W-:Y:S01]  /*b090*/  BPT.TRAP 0x1 ;  /* 0x000000040000795c */ /* 0x000fe20000300000 */
.L_x_5236:
[----:B------:R-:W-:Y:S05]  /*b0a0*/  BSYNC B0 ;  /* 0x0000000000007941 */ /* 0x000fea0003800000 */
.L_x_5235:
[----:B------:R-:W-:Y:S04]  /*b0b0*/  BSSY B0, `(.L_x_5237) ;  /* 0x0000004000007945 */ /* 0x000fe80003800000 */
[----:B-1----:R-:W-:Y:S05]  /*b0c0*/  @P0 BRA `(.L_x_5238) ;  /* 0x0000000000080947 */ /* 0x002fea0003800000 */
[----:B------:R-:W1:Y:S02]  /*b0d0*/  SYNCS.PHASECHK.TRANS64.TRYWAIT P0, [R10+URZ], R11 ;  /* 0x0000000b0a0075a7 */ /* 0x000e64000800017f */
[----:B-1----:R-:W-:Y:S05]  /*b0e0*/  @!P0 BRA `(.L_x_5239) ;  /* 0x0000025800f08947 */ /* 0x002fea0003800000 */
.L_x_5238:
[----:B------:R-:W-:Y:S05]  /*b0f0*/  BSYNC B0 ;  /* 0x0000000000007941 */ /* 0x000fea0003800000 */
.L_x_5237:
[----:B------:R-:W2:Y:S04]  /*b100*/  LDL R15, [R1+0x1e8] ;  /* 0x0001e800010f7983 */ /* 0x000ea80000100800 */
[----:B01----:R-:W2:Y:S01]  /*b110*/  LDL.64 R10, [R1+0xa0] ;  /* 0x0000a000010a7983 */ /* 0x003ea20000100a00 */
[----:B------:R-:W-:Y:S05]  /*b120*/  WARPSYNC.ALL ;  /* 0x0000000000007948 */ /* 0x000fea0003800000 */
[----:B------:R-:W3:Y:S04]  /*b130*/  LDL.64 R24, [R1+0x98] ;  /* 0x0000980001187983 */ /* 0x000ee80000100a00 */
[----:B------:R-:W4:Y:S04]  /*b140*/  LDL.64 R12, [R1+0x98] ;  /* 0x00009800010c7983 */ /* 0x000f280000100a00 */
[----:B------:R-:W5:Y:S04]  /*b150*/  LDL.64 R56, [R1+0x98] ;  /* 0x0000980001387983 */ /* 0x000f680000100a00 */
[----:B------:R-:W5:Y:S01]  /*b160*/  LDL.64 R58, [R1+0x98] ;  /* 0x00009800013a7983 */ /* 0x000f620000100a00 */
[----:B--2---:R-:W-:Y:S01]  /*b170*/  IMAD R10, R15, 0x200, R10 ;  /* 0x000002000f0a7824 */ /* 0x004fe200078e020a */
[----:B------:R-:W-:-:S02]  /*b180*/  R2UR UR7, R11 ;  /* 0x000000000b0772ca */ /* 0x000fc400000e0000 */
[----:B------:R-:W2:Y:S01]  /*b190*/  LDL R21, [R1+0x1f4] ;  /* 0x0001f40001157983 */ /* 0x000ea20000100800 */
[C---:B------:R-:W-:Y:S01]  /*b1a0*/  VIADD R14, R10.reuse, 0x2 ;  /* 0x000000020a0e7836 */ /* 0x040fe20000000000 */
[----:B------:R-:W-:Y:S01]  /*b1b0*/  R2UR UR6, R10 ;  /* 0x000000000a0672ca */ /* 0x000fe200000e0000 */
[----:B------:R-:W-:Y:S01]  /*b1c0*/  IMAD.MOV.U32 R15, RZ, RZ, R11 ;  /* 0x000000ffff0f7224 */ /* 0x000fe200078e000b */
[----:B------:R0:W-:Y:S01]  /*b1d0*/  STL [R1+0x80], RZ ;  /* 0x000080ff01007387 */ /* 0x0001e20000100800 */
[----:B------:R-:W-:Y:S01]  /*b1e0*/  BSSY B0, `(.L_x_5240) ;  /* 0x000002c000007945 */ /* 0x000fe20003800000 */
[----:B---3--:R-:W-:Y:S02]  /*b1f0*/  R2UR UR4, R24 ;  /* 0x00000000180472ca */ /* 0x008fe400000e0000 */
[----:B------:R-:W-:Y:S02]  /*b200*/  R2UR UR5, R25 ;  /* 0x00000000190572ca */ /* 0x000fe400000e0000 */
[----:B------:R-:W-:Y:S01]  /*b210*/  WARPGROUP.ARRIVE ;  /* 0x00000000000079c5 */ /* 0x000fe20000000000 */
[----:B----4-:R-:W-:-:S02]  /*b220*/  VIADD R12, R12, 0x2 ;  /* 0x000000020c0c7836 */ /* 0x010fc40000000000 */
[----:B-----5:R-:W-:Y:S02]  /*b230*/  VIADD R56, R56, 0x4 ;  /* 0x0000000438387836 */ /* 0x020fe40000000000 */
[----:B------:R-:W-:-:S06]  /*b240*/  VIADD R58, R58, 0x6 ;  /* 0x000000063a3a7836 */ /* 0x000fcc0000000000 */
[----:B------:R-:W-:Y:S01]  /*b250*/  HGMMA.64x64x16.F32.BF16 R24, gdesc[UR4], RZ, !UPT, gsb0 ;  /* 0x00e00000041879f0 */ /* 0x000fe2000c0018ff */
[----:B------:R-:W-:Y:S02]  /*b260*/  R2UR UR6, R14 ;  /* 0x000000000e0672ca */ /* 0x000fe400000e0000 */
[----:B------:R-:W-:Y:S02]  /*b270*/  R2UR UR7, R15 ;  /* 0x000000000f0772ca */ /* 0x000fe400000e0000 */
[----:B------:R-:W-:Y:S01]  /*b280*/  R2UR UR4, R12 ;  /* 0x000000000c0472ca */ /* 0x000fe200000e0000 */
[C---:B------:R-:W-:Y:S01]  /*b290*/  VIADD R12, R10.reuse, 0x4 ;  /* 0x000000040a0c7836 */ /* 0x040fe20000000000 */
[----:B------:R-:W-:Y:S01]  /*b2a0*/  R2UR UR5, R13 ;  /* 0x000000000d0572ca */ /* 0x000fe200000e0000 */
[----:B------:R-:W-:Y:S01]  /*b2b0*/  IMAD.MOV.U32 R13, RZ, RZ, R11 ;  /* 0x000000ffff0d7224 */ /* 0x000fe200078e000b */
[----:B--2---:R-:W-:Y:S01]  /*b2c0*/  LEA.HI R0, R21, R21, RZ, 0x1 ;  /* 0x0000001515007211 */ /* 0x004fe200078f08ff */
[----:B------:R-:W-:Y:S01]  /*b2d0*/  VIADD R10, R10, 0x6 ;  /* 0x000000060a0a7836 */ /* 0x000fe20000000000 */
[----:B------:R-:W-:-:S02]  /*b2e0*/  WARPGROUP.DEPBAR.LE gsb0, 0x0 ;  /* 0x00008000000079c5 */ /* 0x000fc40000010000 */
        /* <DEDUP_REMOVED lines=13> */
[----:B------:R-:W-:Y:S01]  /*b3c0*/  LOP3.LUT R10, R0, 0xfffffffe, RZ, 0xc0, !PT ;  /* 0xfffffffe000a7812 */ /* 0x000fe200078ec0ff */
[----:B------:R-:W-:-:S04]  /*b3d0*/  IMAD.MOV.U32 R0, RZ, RZ, 0x1 ;  /* 0x00000001ff007424 */ /* 0x000fc800078e00ff */
[----:B------:R-:W-:Y:S01]  /*b3e0*/  IMAD.IADD R10, R21, 0x1, -R10 ;  /* 0x00000001150a7824 */ /* 0x000fe200078e0a0a */
[----:B------:R0:W-:Y:S04]  /*b3f0*/  STL [R1+0x80], R0 ;  /* 0x0000800001007387 */ /* 0x0001e80000100800 */
[----:B------:R-:W-:Y:S01]  /*b400*/  SHF.L.U32 R10, R10, 0x1f, RZ ;  /* 0x0000001f0a0a7819 */ /* 0x000fe200000006ff */
[----:B------:R0:W-:Y:S04]  /*b410*/  STL [R1+0x80], R0 ;  /* 0x0000800001007387 */ /* 0x0001e80000100800 */
[----:B------:R0:W-:Y:S04]  /*b420*/  STL [R1+0x80], R0 ;  /* 0x0000800001007387 */ /* 0x0001e80000100800 */
[----:B------:R0:W-:Y:S01]  /*b430*/  STL [R1+0x80], R0 ;  /* 0x0000800001007387 */ /* 0x0001e20000100800 */
[----:B------:R-:W-:-:S02]  /*b440*/  WARPGROUP.DEPBAR.LE gsb0, 0x0 ;  /* 0x00008000000079c5 */ /* 0x000fc40000010000 */
[----:B------:R-:W-:-:S06]  /*b450*/  WARPGROUP.ARRIVE ;  /* 0x00000000000079c5 */ /* 0x000fcc0000000000 */
[----:B------:R-:W-:Y:S03]  /*b460*/  HGMMA.64x64x16.F32.BF16 R24, gdesc[UR4], R24, gsb0 ;  /* 0x00e00000041879f0 */ /* 0x000fe60008001818 */
[----:B------:R-:W-:Y:S02]  /*b470*/  WARPGROUP.DEPBAR.LE gsb0, 0x0 ;  /* 0x00008000000079c5 */ /* 0x000fe40000010000 */
[----:B------:R-:W1:Y:S02]  /*b480*/  SYNCS.PHASECHK.TRANS64.TRYWAIT P0, [UR44+0x38810], R10 ;  /* 0x0388100aff0075a7 */ /* 0x000e64000800016c */
[----:B01----:R-:W-:Y:S05]  /*b490*/  @!P0 BRA `(.L_x_5241) ;  /* 0x0000025800188947 */ /* 0x003fea0003800000 */
.L_x_5471:
[----:B------:R-:W-:Y:S05]  /*b4a0*/  BSYNC B0 ;  /* 0x0000000000007941 */ /* 0x000fea0003800000 */
.L_x_5240:
[----:B------:R-:W2:Y:S04]  /*b4b0*/  LDL R12, [R1+0x54] ;  /* 0x00005400010c7983 */ /* 0x000ea80000100800 */
[----:B0-----:R0:W5:Y:S01]  /*b4c0*/  LDL.64 R10, [R1+0x1e8] ;  /* 0x0001e800010a7983 */ /* 0x0011620000100a00 */
[----:B------:R-:W-:Y:S01]  /*b4d0*/  BSSY B0, `(.L_x_5242) ;  /* 0x0000005000007945 */ /* 0x000fe20003800000 */
[----:B--2---:R-:W-:-:S04]  /*b4e0*/  LOP3.LUT R12, R12, 0x1, RZ, 0xfc, !PT ;  /* 0x000000010c0c7812 */ /* 0x004fc800078efcff */
[----:B------:R-:W-:-:S13]  /*b4f0*/  ISETP.NE.AND P1, PT, R12, 0x3, PT ;  /* 0x000000030c00780c */ /* 0x000fda0003f25270 */
[----:B0-----:R-:W-:Y:S05]  /*b500*/  @!P1 BRA `(.L_x_5243) ;  /* 0x0000000000049947 */ /* 0x001fea0003800000 */
[----:B------:R-:W-:Y:S01]  /*b510*/  BPT.TRAP 0x1 ;  /* 0x000000040000795c */ /* 0x000fe20000300000 */
.L_x_5243:
[----:B------:R-:W-:Y:S05]  /*b520*/  BSYNC B0 ;  /* 0x0000000000007941 */ /* 0x000fea0003800000 */
.L_x_5242:
        /* <DEDUP_REMOVED lines=8> */
.L_x_5245:
[----:B------:R-:W-:Y:S05]  /*b5b0*/  BSYNC B0 ;  /* 0x0000000000007941 */ /* 0x000fea0003800000 */
.L_x_5244:
[----:B------:R-:W-:Y:S04]  /*b5c0*/  BSSY B0, `(.L_x_5246) ;  /* 0x0000004000007945 */ /* 0x000fe80003800000 */
[----:B-1----:R-:W-:Y:S05]  /*b5d0*/  @P0 BRA `(.L_x_5247) ;  /* 0x0000000000080947 */ /* 0x002fea0003800000 */
[----:B------:R-:W1:Y:S02]  /*b5e0*/  SYNCS.PHASECHK.TRANS64.TRYWAIT P0, [R10+URZ], R11 ;  /* 0x0000000b0a0075a7 */ /* 0x000e64000800017f */
[----:B-1----:R-:W-:Y:S05]  /*b5f0*/  @!P0 BRA `(.L_x_5248) ;  /* 0x0000025400d88947 */ /* 0x002fea0003800000 */
.L_x_5247:
[----:B------:R-:W-:Y:S05]  /*b600*/  BSYNC B0 ;  /* 0x0000000000007941 */ /* 0x000fea0003800000 */
.L_x_5246:
[----:B------:R-:W2:Y:S04]  /*b610*/  LDL R21, [R1+0x1e8] ;  /* 0x0001e80001157983 */ /* 0x000ea80000100800 */
[----:B01----:R-:W2:Y:S01]  /*b620*/  LDL.64 R10, [R1+0xb8] ;  /* 0x0000b800010a7983 */ /* 0x003ea20000100a00 */
[----:B------:R-:W0:Y:S01]  /*b630*/  S2R R12, SR_TID.X ;  /* 0x00000000000c7919 */ /* 0x000e220000002100 */
[----:B------:R-:W-:Y:S05]  /*b640*/  WARPSYNC.ALL ;  /* 0x0000000000007948 */ /* 0x000fea0003800000 */
[----:B0-----:R-:W-:-:S04]  /*b650*/  LOP3.LUT R12, R12, 0x7f, RZ, 0xc0, !PT ;  /* 0x0000007f0c0c7812 */ /* 0x001fc800078ec0ff */
[----:B------:R-:W-:Y:S01]  /*b660*/  ISETP.NE.AND P0, PT, R12, RZ, PT ;  /* 0x000000ff0c00720c */ /* 0x000fe20003f05270 */
[----:B------:R-:W3:Y:S04]  /*b670*/  LDL R60, [R1+0x88] ;  /* 0x00008800013c7983 */ /* 0x000ee80000100800 */
[----:B------:R-:W4:Y:S04]  /*b680*/  LDL.64 R12, [R1+0xb0] ;  /* 0x0000b000010c7983 */ /* 0x000f280000100a00 */
[----:B------:R-:W5:Y:S04]  /*b690*/  LDL.64 R14, [R1+0xb0] ;  /* 0x0000b000010e7983 */ /* 0x000f680000100a00 */
[----:B------:R-:W5:Y:S04]  /*b6a0*/  LDL.64 R56, [R1+0xb0] ;  /* 0x0000b00001387983 */ /* 0x000f680000100a00 */
[----:B------:R-:W5:Y:S01]  /*b6b0*/  LDL.64 R58, [R1+0xb0] ;  /* 0x0000b000013a7983 */ /* 0x000f620000100a00 */
[----:B--2---:R-:W-:Y:S01]  /*b6c0*/  IMAD R10, R21, 0x1000, R10 ;  /* 0x00001000150a7824 */ /* 0x004fe200078e020a */
[----:B------:R-:W-:Y:S01]  /*b6d0*/  R2UR UR7, R11 ;  /* 0x000000000b0772ca */ /* 0x000fe200000e0000 */
[----:B------:R-:W-:Y:S01]  /*b6e0*/  WARPGROUP.ARRIVE ;  /* 0x00000000000079c5 */ /* 0x000fe20000000000 */
[----:B------:R-:W2:Y:S02]  /*b6f0*/  LDL.64 R62, [R1+0xb0] ;  /* 0x0000b000013e7983 */ /* 0x000ea40000100a00 */
[----:B------:R-:W-:-:S02]  /*b700*/  R2UR UR6, R10 ;  /* 0x000000000a0672ca */ /* 0x000fc400000e0000 */
[----:B------:R-:W2:Y:S01]  /*b710*/  LDL.64 R64, [R1+0xb0] ;  /* 0x0000b00001407983 */ /* 0x000ea20000100a00 */
[----:B------:R-:W0:Y:S03]  /*b720*/  S2R R66, SR_TID.X ;  /* 0x0000000000427919 */ /* 0x000e260000002100 */
[----:B------:R-:W2:Y:S04]  /*b730*/  LDL.64 R68, [R1+0xb0] ;  /* 0x0000b00001447983 */ /* 0x000ea80000100a00 */
[----:B------:R-:W2:Y:S04]  /*b740*/  LDL.64 R70, [R1+0xb0] ;  /* 0x0000b00001467983 */ /* 0x000ea80000100a00 */
[----:B------:R-:W2:Y:S01]  /*b750*/  LDL.64 R72, [R1+0xb0] ;  /* 0x0000b00001487983 */ /* 0x000ea20000100a00 */
[----:B---3--:R-:W-:-:S03]  /*b760*/  ISETP.NE.U32.AND P1, PT, R60, RZ, PT ;  /* 0x000000ff3c00720c */ /* 0x008fc60003f25070 */
[----:B------:R-:W3:Y:S01]  /*b770*/  LDL.64 R60, [R1+0xb0] ;  /* 0x0000b000013c7983 */ /* 0x000ee20000100a00 */
[----:B----4-:R-:W-:Y:S01]  /*b780*/  R2UR UR4, R12 ;  /* 0x000000000c0472ca */ /* 0x010fe200000e0000 */
[----:B------:R-:W-:Y:S01]  /*b790*/  VIADD R12, R10, 0x2 ;  /* 0x000000020a0c7836 */ /* 0x000fe20000000000 */
[----:B------:R-:W-:Y:S01]  /*b7a0*/  R2UR UR5, R13 ;  /* 0x000000000d0572ca */ /* 0x000fe200000e0000 */
[----:B-----5:R-:W-:-:S06]  /*b7b0*/  VIADD R14, R14, 0x2 ;  /* 0x000000020e0e7836 */ /* 0x020fcc0000000000 */
[----:B------:R-:W-:-:S06]  /*b7c0*/  VOTEU.ANY UP0, P1 ;  /* 0x00000000003f7886 */ /* 0x000fcc0000800100 */
[----:B------:R-:W-:Y:S01]  /*b7d0*/  HGMMA.64x64x16.F32.BF16 R24, gdesc[UR4], R24, UP0, gsb0 ;  /* 0x00e00000041879f0 */ /* 0x000fe2000b801818 */
[----:B------:R-:W-:Y:S01]  /*b7e0*/  IMAD.MOV.U32 R13, RZ, RZ, R11 ;  /* 0x000000ffff0d7224 */ /* 0x000fe200078e000b */
[----:B------:R-:W-:Y:S02]  /*b7f0*/  R2UR UR6, R12 ;  /* 0x000000000c0672ca */ /* 0x000fe400000e0000 */
[----:B------:R-:W-:Y:S02]  /*b800*/  R2UR UR4, R14 ;  /* 0x000000000e0472ca */ /* 0x000fe400000e0000 */
[----:B------:R-:W-:Y:S02]  /*b810*/  R2UR UR7, R13 ;  /* 0x000000000d0772ca */ /* 0x000fe400000e0000 */
[----:B------:R-:W-:Y:S01]  /*b820*/  R2UR UR5, R15 ;  /* 0x000000000f0572ca */ /* 0x000fe200000e0000 */
[----:B------:R-:W-:Y:S02]  /*b830*/  WARPGROUP.DEPBAR.LE gsb0, 0x0 ;  /* 0x00008000000079c5 */ /* 0x000fe40000010000 */
[----:B------:R-:W-:Y:S01]  /*b840*/  WARPGROUP.ARRIVE ;  /* 0x00000000000079c5 */ /* 0x000fe20000000000 */
[----:B------:R-:W-:Y:S01]  /*b850*/  VIADD R56, R56, 0x4 ;  /* 0x0000000438387836 */ /* 0x000fe20000000000 */
[----:B------:R-:W4:Y:S08]  /*b860*/  LDL.64 R14, [R1+0xb0] ;  /* 0x0000b000010e7983 */ /* 0x000f300000100a00 */
[----:B------:R-:W-:Y:S01]  /*b870*/  HGMMA.64x64x16.F32.BF16 R24, gdesc[UR4], R24, gsb0 ;  /* 0x00e00000041879f0 */ /* 0x000fe20008001818 */
[----:B------:R-:W-:-:S02]  /*b880*/  VIADD R12, R10, 0x4 ;  /* 0x000000040a0c7836 */ /* 0x000fc40000000000 */
        /* <DEDUP_REMOVED lines=8> */
[----:B------:R-:W5:Y:S08]  /*b910*/  LDL.64 R56, [R1+0xb0] ;  /* 0x0000b00001387983 */ /* 0x000f700000100a00 */
[----:B------:R-:W-:Y:S01]  /*b920*/  HGMMA.64x64x16.F32.BF16 R24, gdesc[UR4], R24, gsb0 ;  /* 0x00e00000041879f0 */ /* 0x000fe20008001818 */
[----:B------:R-:W-:-:S02]  /*b930*/  VIADD R12, R10, 0x6 ;  /* 0x000000060a0c7836 */ /* 0x000fc40000000000 */
[--C-:B------:R-:W-:Y:S01]  /*b940*/  IMAD.MOV.U32 R13, RZ, RZ, R11.reuse ;  /* 0x000000ffff0d7224 */ /* 0x100fe200078e000b */
        /* <DEDUP_REMOVED lines=9> */
[----:B------:R-:W-:Y:S01]  /*b9e0*/  IMAD.MOV.U32 R13, RZ, RZ, R11 ;  /* 0x000000ffff0d7224 */ /* 0x000fe200078e000b */
[----:B------:R-:W-:-:S04]  /*b9f0*/  R2UR UR6, R12 ;  /* 0x000000000c0672ca */ /* 0x000fc800000e0000 */
[----:B------:R-:W-:Y:S01]  /*ba00*/  R2UR UR7, R13 ;  /* 0x000000000d0772ca */ /* 0x000fe200000e0000 */
[----:B---3--:R-:W-:Y:S01]  /*ba10*/  VIADD R60, R60, 0x200 ;  /* 0x000002003c3c7836 */ /* 0x008fe20000000000 */
[----:B------:R-:W-:-:S04]  /*ba20*/  R2UR UR5, R61 ;  /* 0x000000003d0572ca */ /* 0x000fc800000e0000 */
[----:B------:R-:W-:Y:S01]  /*ba30*/  R2UR UR4, R60 ;  /* 0x000000003c0472ca */ /* 0x000fe200000e0000 */
[----:B------:R-:W-:Y:S02]  /*ba40*/  WARPGROUP.DEPBAR.LE gsb0, 0x0 ;  /* 0x00008000000079c5 */ /* 0x000fe40000010000 */
[----:B------:R-:W-:Y:S01]  /*ba50*/  WARPGROUP.ARRIVE ;  /* 0x00000000000079c5 */ /* 0x000fe20000000000 */
[----:B--2---:R-:W-:Y:S01]  /*ba60*/  VIADD R62, R62, 0x202 ;  /* 0x000002023e3e7836 */ /* 0x004fe20000000000 */
[----:B------:R-:W2:Y:S08]  /*ba70*/  LDL.64 R60, [R1+0xb0] ;  /* 0x0000b000013c7983 */ /* 0x000eb00000100a00 */
        /* <DEDUP_REMOVED lines=9> */
[----:B----4-:R-:W-:Y:S01]  /*bb10*/  VIADD R14, R14, 0x204 ;  /* 0x000002040e0e7836 */ /* 0x010fe20000000000 */
[----:B------:R-:W3:Y:S08]  /*bb20*/  LDL.64 R62, [R1+0xb0] ;  /* 0x0000b000013e7983 */ /* 0x000ef00000100a00 */
        /* <DEDUP_REMOVED lines=9> */
[----:B-----5:R-:W-:Y:S01]  /*bbc0*/  VIADD R56, R56, 0x206 ;  /* 0x0000020638387836 */ /* 0x020fe20000000000 */
        /* <DEDUP_REMOVED lines=32> */
[----:B---3--:R-:W-:Y:S01]  /*bdd0*/  VIADD R62, R62, 0x404 ;  /* 0x000004043e3e7836 */ /* 0x008fe20000000000 */
        /* <DEDUP_REMOVED lines=42> */
[----:B------:R-:W-:-:S10]  /*c080*/  WARPGROUP.ARRIVE ;  /* 0x00000000000079c5 */ /* 0x000fd40000000000 */
[----:B------:R-:W-:Y:S01]  /*c090*/  HGMMA.64x64x16.F32.BF16 R24, gdesc[UR4], R24, gsb0 ;  /* 0x00e00000041879f0 */ /* 0x000fe20008001818 */
[----:B---3--:R-:W-:Y:S02]  /*c0a0*/  VIADD R60, R60, 0x604 ;  /* 0x000006043c3c7836 */ /* 0x008fe40000000000 */
[----:B------:R-:W-:Y:S02]  /*c0b0*/  VIADD R12, R10, 0x604 ;  /* 0x000006040a0c7836 */ /* 0x000fe40000000000 */
[----:B------:R-:W-:Y:S01]  /*c0c0*/  IMAD.MOV.U32 R13, RZ, RZ, R11 ;  /* 0x000000ffff0d7224 */ /* 0x000fe200078e000b */
[----:B------:R-:W-:Y:S02]  /*c0d0*/  R2UR UR4, R60 ;  /* 0x000000003c0472ca */ /* 0x000fe400000e0000 */
[----:B------:R-:W-:Y:S02]  /*c0e0*/  R2UR UR6, R12 ;  /* 0x000000000c0672ca */ /* 0x000fe400000e0000 */
[----:B------:R-:W-:-:S02]  /*c0f0*/  R2UR UR7, R13 ;  /* 0x000000000d0772ca */ /* 0x000fc400000e0000 */
[----:B------:R-:W-:Y:S01]  /*c100*/  R2UR UR5, R61 ;  /* 0x000000003d0572ca */ /* 0x000fe200000e0000 */
[----:B------:R-:W-:Y:S02]  /*c110*/  WARPGROUP.DEPBAR.LE gsb0, 0x0 ;  /* 0x00008000000079c5 */ /* 0x000fe40000010000 */
[----:B------:R-:W-:Y:S01]  /*c120*/  WARPGROUP.ARRIVE ;  /* 0x00000000000079c5 */ /* 0x000fe20000000000 */
[----:B----4-:R-:W-:Y:S01]  /*c130*/  VIADD R62, R62, 0x606 ;  /* 0x000006063e3e7836 */ /* 0x010fe20000000000 */
[----:B------:R-:W3:Y:S08]  /*c140*/  LDL.64 R60, [R1+0xb0] ;  /* 0x0000b000013c7983 */ /* 0x000ef00000100a00 */
[----:B------:R-:W-:Y:S01]  /*c150*/  HGMMA.64x64x16.F32.BF16 R24, gdesc[UR4], R24, gsb0 ;  /* 0x00e00000041879f0 */ /* 0x000fe20008001818 */
[----:B------:R-:W-:-:S02]  /*c160*/  VIADD R12, R10, 0x606 ;  /* 0x000006060a0c7836 */ /* 0x000fc40000000000 */
[--C-:B------:R-:W-:Y:S01]  /*c170*/  IMAD.MOV.U32 R13, RZ, RZ, R11.reuse ;  /* 0x000000ffff0d7224 */ /* 0x100fe200078e000b */
[----:B------:R-:W-:Y:S02]  /*c180*/  R2UR UR4, R62 ;  /* 0x000000003e0472ca */ /* 0x000fe400000e0000 */
[----:B------:R-:W-:Y:S02]  /*c190*/  R2UR UR6, R12 ;  /* 0x000000000c0672ca */ /* 0x000fe400000e0000 */
[----:B------:R-:W-:Y:S02]  /*c1a0*/  R2UR UR7, R13 ;  /* 0x000000000d0772ca */ /* 0x000fe400000e0000 */
[----:B------:R-:W-:Y:S02]  /*c1b0*/  R2UR UR5, R63 ;  /* 0x000000003f0572ca */ /* 0x000fe400000e0000 */
[----:B0-----:R-:W-:Y:S01]  /*c1c0*/  SHF.R.U32.HI R66, RZ, 0x7, R66 ;  /* 0x00000007ff427819 */ /* 0x001fe20000011642 */
[----:B------:R-:W-:Y:S01]  /*c1d0*/  IMAD.MOV.U32 R59, RZ, RZ, R11 ;  /* 0x000000ffff3b7224 */ /* 0x000fe200078e000b */
[----:B------:R-:W4:Y:S04]  /*c1e0*/  LDL.64 R62, [R1+0xb0] ;  /* 0x0000b000013e7983 */ /* 0x000f280000100a00 */
[----:B------:R0:W1:Y:S01]  /*c1f0*/  SHFL.IDX PT, R12, R66, RZ, 0x1f ;  /* 0x00001fff420c7589 */ /* 0x00006200000e0000 */
[----:B------:R-:W-:-:S02]  /*c200*/  WARPGROUP.DEPBAR.LE gsb0, 0x0 ;  /* 0x00008000000079c5 */ /* 0x000fc40000010000 */
[----:B------:R-:W-:Y:S01]  /*c210*/  WARPGROUP.ARRIVE ;  /* 0x00000000000079c5 */ /* 0x000fe20000000000 */
[----:B------:R-:W-:Y:S01]  /*c220*/  R2UR UR11, R59 ;  /* 0x000000003b0b72ca */ /* 0x000fe200000e0000 */
[----:B0-----:R-:W4:Y:S04]  /*c230*/  LDL.64 R66, [R1+0xb0] ;  /* 0x0000b00001427983 */ /* 0x001f280000100a00 */
[----:B------:R-:W-:Y:S01]  /*c240*/  HGMMA.64x64x16.F32.BF16 R24, gdesc[UR4], R24, gsb0 ;  /* 0x00e00000041879f0 */ /* 0x000fe20008001818 */
[----:B-1----:R-:W-:Y:S01]  /*c250*/  ISETP.GT.AND P1, PT, R12, 0x7f, PT ;  /* 0x0000007f0c00780c */ /* 0x002fe20003f24270 */
[----:B------:R-:W-:-:S03]  /*c260*/  VIADD R12, R10, 0x800 ;  /* 0x000008000a0c7836 */ /* 0x000fc60000000000 */
[----:B------:R-:W-:-:S04]  /*c270*/  SEL R13, RZ, 0x2, !P1 ;  /* 0x00000002ff0d7807 */ /* 0x000fc80004800000 */
[----:B-----5:R-:W-:Y:S01]  /*c280*/  IADD3 R14, R14, 0x800, R13 ;  /* 0x000008000e0e7810 */ /* 0x020fe20007ffe00d */
[----:B------:R-:W-:Y:S01]  /*c290*/  IMAD.IADD R58, R13, 0x1, R12 ;  /* 0x000000010d3a7824 */ /* 0x000fe200078e020c */
[----:B------:R-:W-:Y:S01]  /*c2a0*/  R2UR UR9, R15 ;  /* 0x000000000f0972ca */ /* 0x000fe200000e0000 */
[----:B------:R-:W-:Y:S01]  /*c2b0*/  UMOV UR4, 0x1 ;  /* 0x0000000100047882 */ /* 0x000fe20000000000 */
[----:B------:R-:W-:Y:S02]  /*c2c0*/  R2UR UR8, R14 ;  /* 0x000000000e0872ca */ /* 0x000fe400000e0000 */
[----:B------:R-:W-:Y:S01]  /*c2d0*/  R2UR UR10, R58 ;  /* 0x000000003a0a72ca */ /* 0x000fe200000e0000 */
[----:B------:R-:W-:Y:S01]  /*c2e0*/  UISETP.NE.U32.AND UP0, UPT, UR4, URZ, UPT ;  /* 0x0000003f0400728c */ /* 0x000fe2000bf05070 */
[----:B------:R-:W-:Y:S01]  /*c2f0*/  IMAD.MOV.U32 R21, RZ, RZ, 0x4 ;  /* 0x00000004ff157424 */ /* 0x000fe200078e00ff */
[----:B------:R-:W5:Y:S01]  /*c300*/  @!P0 LDL R14, [R1+0x1e8] ;  /* 0x0001e800010e8983 */ /* 0x000f620000100800 */
[----:B------:R-:W-:-:S02]  /*c310*/  WARPGROUP.DEPBAR.LE gsb0, 0x0 ;  /* 0x00008000000079c5 */ /* 0x000fc40000010000 */
[----:B------:R-:W-:-:S07]  /*c320*/  WARPGROUP.ARRIVE ;  /* 0x00000000000079c5 */ /* 0x000fce0000000000 */
[----:B------:R-:W-:Y:S01]  /*c330*/  HGMMA.64x64x16.F32.BF16 R24, gdesc[UR8], R24, UP0, gsb0 ;  /* 0x00e00000081879f0 */ /* 0x000fe2000b801818 */
[----:B------:R-:W-:Y:S01]  /*c340*/  SEL R15, R21, 0x2, P1 ;  /* 0x00000002150f7807 */ /* 0x000fe20000800000 */
[----:B------:R-:W-:-:S03]  /*c350*/  IMAD.MOV.U32 R59, RZ, RZ, R11 ;  /* 0x000000ffff3b7224 */ /* 0x000fc600078e000b */
[----:B--2---:R-:W-:Y:S01]  /*c360*/  IADD3 R56, R15, 0x800, R56 ;  /* 0x000008000f387810 */ /* 0x004fe20007ffe038 */
[----:B------:R-:W-:Y:S01]  /*c370*/  IMAD.IADD R58, R12, 0x1, R15 ;  /* 0x000000010c3a7824 */ /* 0x000fe200078e020f */
[----:B------:R-:W-:Y:S02]  /*c380*/  R2UR UR7, R59 ;  /* 0x000000003b0772ca */ /* 0x000fe400000e0000 */
[----:B------:R-:W-:Y:S02]  /*c390*/  R2UR UR4, R56 ;  /* 0x00000000380472ca */ /* 0x000fe400000e0000 */
[----:B------:R-:W-:Y:S02]  /*c3a0*/  R2UR UR6, R58 ;  /* 0x000000003a0672ca */ /* 0x000fe400000e0000 */
[----:B------:R-:W-:Y:S01]  /*c3b0*/  R2UR UR5, R57 ;  /* 0x00000000390572ca */ /* 0x000fe200000e0000 */
[----:B------:R-:W-:Y:S02]  /*c3c0*/  WARPGROUP.DEPBAR.LE gsb0, 0x0 ;  /* 0x00008000000079c5 */ /* 0x000fe40000010000 */
[----:B------:R-:W-:-:S10]  /*c3d0*/  WARPGROUP.ARRIVE ;  /* 0x00000000000079c5 */ /* 0x000fd40000000000 */
[----:B------:R-:W-:Y:S01]  /*c3e0*/  HGMMA.64x64x16.F32.BF16 R24, gdesc[UR4], R24, gsb0 ;  /* 0x00e00000041879f0 */ /* 0x000fe20008001818 */
[----:B------:R-:W-:Y:S01]  /*c3f0*/  SEL R21, R21, 0x6, !P1 ;  /* 0x0000000615157807 */ /* 0x000fe20004800000 */
[----:B------:R-:W-:-:S03]  /*c400*/  IMAD.MOV.U32 R57, RZ, RZ, R11 ;  /* 0x000000ffff397224 */ /* 0x000fc600078e000b */
[----:B------:R-:W-:Y:S01]  /*c410*/  IADD3 R64, R21, 0x800, R64 ;  /* 0x0000080015407810 */ /* 0x000fe20007ffe040 */
[----:B------:R-:W-:Y:S01]  /*c420*/  IMAD.IADD R56, R12, 0x1, R21 ;  /* 0x000000010c387824 */ /* 0x000fe200078e0215 */
[----:B------:R-:W-:Y:S02]  /*c430*/  R2UR UR7, R57 ;  /* 0x00000000390772ca */ /* 0x000fe400000e0000 */
[----:B------:R-:W-:Y:S02]  /*c440*/  R2UR UR4, R64 ;  /* 0x00000000400472ca */ /* 0x000fe400000e0000 */
[----:B------:R-:W-:Y:S02]  /*c450*/  R2UR UR6, R56 ;  /* 0x00000000380672ca */ /* 0x000fe400000e0000 */
[----:B------:R-:W-:Y:S01]  /*c460*/  R2UR UR5, R65 ;  /* 0x00000000410572ca */ /* 0x000fe200000e0000 */
[----:B------:R-:W-:Y:S01]  /*c470*/  IMAD.MOV.U32 R12, RZ, RZ, 0x28 ;  /* 0x00000028ff0c7424 */ /* 0x000fe200078e00ff */
[----:B------:R-:W2:Y:S01]  /*c480*/  LDL.64 R64, [R1+0xb0] ;  /* 0x0000b00001407983 */ /* 0x000ea20000100a00 */
[----:B------:R-:W-:-:S03]  /*c490*/  IMAD.MOV.U32 R57, RZ, RZ, 0xa00 ;  /* 0x00000a00ff397424 */ /* 0x000fc600078e00ff */
[----:B------:R-:W-:Y:S01]  /*c4a0*/  SEL R12, R12, 0x26, P1 ;  /* 0x000000260c0c7807 */ /* 0x000fe20000800000 */
[----:B------:R-:W-:Y:S02]  /*c4b0*/  WARPGROUP.DEPBAR.LE gsb0, 0x0 ;  /* 0x00008000000079c5 */ /* 0x000fe40000010000 */
[----:B------:R-:W-:-:S06]  /*c4c0*/  WARPGROUP.ARRIVE ;  /* 0x00000000000079c5 */ /* 0x000fcc0000000000 */
[----:B------:R-:W-:Y:S01]  /*c4d0*/  HGMMA.64x64x16.F32.BF16 R24, gdesc[UR4], R24, gsb0 ;  /* 0x00e00000041879f0 */ /* 0x000fe20008001818 */
[----:B------:R-:W-:-:S05]  /*c4e0*/  SEL R57, R57, 0x980, P1 ;  /* 0x0000098039397807 */ /* 0x000fca0000800000 */
[----:B------:R-:W-:-:S05]  /*c4f0*/  IMAD.IADD R12, R12, 0x1, R57 ;  /* 0x000000010c0c7824 */ /* 0x000fca00078e0239 */
[----:B------:R-:W-:-:S05]  /*c500*/  LOP3.LUT R57, R12, 0xa06, RZ, 0xc0, !PT ;  /* 0x00000a060c397812 */ /* 0x000fca00078ec0ff */
[----:B---3--:R-:W-:Y:S02]  /*c510*/  IMAD.IADD R60, R57, 0x1, R60 ;  /* 0x00000001393c7824 */ /* 0x008fe400078e023c */
[----:B------:R-:W-:Y:S02]  /*c520*/  IMAD.IADD R56, R10, 0x1, R57 ;  /* 0x000000010a387824 */ /* 0x000fe400078e0239 */
[----:B------:R-:W-:Y:S01]  /*c530*/  IMAD.MOV.U32 R57, RZ, RZ, R11 ;  /* 0x000000ffff397224 */ /* 0x000fe200078e000b */
[----:B------:R-:W-:Y:S02]  /*c540*/  R2UR UR4, R60 ;  /* 0x000000003c0472ca */ /* 0x000fe400000e0000 */
[----:B------:R-:W-:Y:S02]  /*c550*/  R2UR UR6, R56 ;  /* 0x00000000380672ca */ /* 0x000fe400000e0000 */
[----:B------:R-:W-:Y:S02]  /*c560*/  R2UR UR7, R57 ;  /* 0x00000000390772ca */ /* 0x000fe400000e0000 */
[----:B------:R-:W-:Y:S01]  /*c570*/  R2UR UR5, R61 ;  /* 0x000000003d0572ca */ /* 0x000fe200000e0000 */
[----:B------:R-:W-:-:S02]  /*c580*/  WARPGROUP.DEPBAR.LE gsb0, 0x0 ;  /* 0x00008000000079c5 */ /* 0x000fc40000010000 */
[----:B------:R-:W-:Y:S01]  /*c590*/  WARPGROUP.ARRIVE ;  /* 0x00000000000079c5 */ /* 0x000fe20000000000 */
[----:B------:R-:W-:Y:S01]  /*c5a0*/  VIADD R12, R10, 0xa00 ;  /* 0x00000a000a0c7836 */ /* 0x000fe20000000000 */
[C---:B----4-:R-:W-:Y:S01]  /*c5b0*/  IADD3 R56, R13.reuse, 0xa00, R66 ;  /* 0x00000a000d387810 */ /* 0x050fe20007ffe042 */
[----:B------:R-:W-:Y:S01]  /*c5c0*/  IMAD.MOV.U32 R57, RZ, RZ, R67 ;  /* 0x000000ffff397224 */ /* 0x000fe200078e0043 */
[----:B------:R-:W3:Y:S06]  /*c5d0*/  LDL.64 R60, [R1+0xb0] ;  /* 0x0000b000013c7983 */ /* 0x000eec0000100a00 */
[----:B------:R-:W-:Y:S01]  /*c5e0*/  HGMMA.64x64x16.F32.BF16 R24, gdesc[UR4], R24, gsb0 ;  /* 0x00e00000041879f0 */ /* 0x000fe20008001818 */
[----:B------:R-:W-:-:S02]  /*c5f0*/  IMAD.IADD R58, R13, 0x1, R12 ;  /* 0x000000010d3a7824 */ /* 0x000fc400078e020c */
[----:B------:R-:W-:Y:S01]  /*c600*/  IMAD.MOV.U32 R59, RZ, RZ, R11 ;  /* 0x000000ffff3b7224 */ /* 0x000fe200078e000b */
[----:B------:R-:W-:Y:S01]  /*c610*/  R2UR UR4, R56 ;  /* 0x00000000380472ca */ /* 0x000fe200000e0000 */
[----:B------:R-:W4:Y:S01]  /*c620*/  LDL.64 R66, [R1+0xb0] ;  /* 0x0000b00001427983 */ /* 0x000f220000100a00 */
[----:B------:R-:W-:Y:S02]  /*c630*/  R2UR UR6, R58 ;  /* 0x000000003a0672ca */ /* 0x000fe400000e0000 */
[----:B------:R-:W-:Y:S02]  /*c640*/  R2UR UR7, R59 ;  /* 0x000000003b0772ca */ /* 0x000fe400000e0000 */
[----:B------:R-:W-:Y:S01]  /*c650*/  R2UR UR5, R57 ;  /* 0x00000000390572ca */ /* 0x000fe200000e0000 */
[----:B------:R-:W-:Y:S02]  /*c660*/  WARPGROUP.DEPBAR.LE gsb0, 0x0 ;  /* 0x00008000000079c5 */ /* 0x000fe40000010000 */
[----:B------:R-:W-:-:S10]  /*c670*/  WARPGROUP.ARRIVE ;  /* 0x00000000000079c5 */ /* 0x000fd40000000000 */
[----:B------:R-:W-:Y:S01]  /*c680*/  HGMMA.64x64x16.F32.BF16 R24, gdesc[UR4], R24, gsb0 ;  /* 0x00e00000041879f0 */ /* 0x000fe20008001818 */
[C---:B------:R-:W-:Y:S01]  /*c690*/  IMAD.IADD R58, R15.reuse, 0x1, R12 ;  /* 0x000000010f3a7824 */ /* 0x040fe200078e020c */
[----:B------:R-:W-:Y:S01]  /*c6a0*/  IADD3 R56, R15, 0xa00, R68 ;  /* 0x00000a000f387810 */ /* 0x000fe20007ffe044 */
[----:B------:R-:W-:Y:S02]  /*c6b0*/  IMAD.MOV.U32 R57, RZ, RZ, R69 ;  /* 0x000000ffff397224 */ /* 0x000fe400078e0045 */
[----:B------:R-:W-:Y:S01]  /*c6c0*/  IMAD.MOV.U32 R59, RZ, RZ, R11 ;  /* 0x000000ffff3b7224 */ /* 0x000fe200078e000b */
[----:B------:R-:W-:Y:S01]  /*c6d0*/  R2UR UR6, R58 ;  /* 0x000000003a0672ca */ /* 0x000fe200000e0000 */
[----:B------:R-:W5:Y:S01]  /*c6e0*/  @!P0 LDL.64 R68, [R1+0x30] ;  /* 0x0000300001448983 */ /* 0x000f620000100a00 */
[----:B------:R-:W-:Y:S02]  /*c6f0*/  R2UR UR4, R56 ;  /* 0x00000000380472ca */ /* 0x000fe400000e0000 */
[----:B------:R-:W-:-:S02]  /*c700*/  R2UR UR7, R59 ;  /* 0x000000003b0772ca */ /* 0x000fc400000e0000 */
[----:B------:R-:W-:Y:S01]  /*c710*/  R2UR UR5, R57 ;  /* 0x00000000390572ca */ /* 0x000fe200000e0000 */
[----:B------:R-:W-:Y:S02]  /*c720*/  WARPGROUP.DEPBAR.LE gsb0, 0x0 ;  /* 0x00008000000079c5 */ /* 0x000fe40000010000 */
[----:B------:R-:W-:Y:S01]  /*c730*/  WARPGROUP.ARRIVE ;  /* 0x00000000000079c5 */ /* 0x000fe20000000000 */
[C---:B------:R-:W-:Y:S01]  /*c740*/  IMAD.IADD R56, R21.reuse, 0x1, R12 ;  /* 0x0000000115387824 */ /* 0x040fe200078e020c */
[----:B------:R-:W-:Y:S01]  /*c750*/  IADD3 R62, R21, 0xa00, R62 ;  /* 0x00000a00153e7810 */ /* 0x000fe20007ffe03e */
[----:B------:R-:W4:Y:S07]  /*c760*/  LDL.64 R58, [R1+0xb0] ;  /* 0x0000b000013a7983 */ /* 0x000f2e0000100a00 */
[----:B------:R-:W-:Y:S01]  /*c770*/  HGMMA.64x64x16.F32.BF16 R24, gdesc[UR4], R24, gsb0 ;  /* 0x00e00000041879f0 */ /* 0x000fe20008001818 */
[----:B------:R-:W-:Y:S01]  /*c780*/  IMAD.MOV.U32 R57, RZ, RZ, R11 ;  /* 0x000000ffff397224 */ /* 0x000fe200078e000b */
[----:B------:R-:W-:-:S02]  /*c790*/  R2UR UR6, R56 ;  /* 0x00000000380672ca */ /* 0x000fc400000e0000 */
[----:B------:R-:W-:Y:S02]  /*c7a0*/  R2UR UR4, R62 ;  /* 0x000000003e0472ca */ /* 0x000fe400000e0000 */
[----:B------:R-:W-:Y:S02]  /*c7b0*/  R2UR UR7, R57 ;  /* 0x00000000390772ca */ /* 0x000fe400000e0000 */
[----:B------:R-:W-:Y:S01]  /*c7c0*/  R2UR UR5, R63 ;  /* 0x000000003f0572ca */ /* 0x000fe200000e0000 */
[----:B------:R-:W-:Y:S02]  /*c7d0*/  IMAD.MOV.U32 R12, RZ, RZ, 0x30 ;  /* 0x00000030ff0c7424 */ /* 0x000fe400078e00ff */
[----:B------:R-:W-:-:S03]  /*c7e0*/  IMAD.MOV.U32 R57, RZ, RZ, 0xc00 ;  /* 0x00000c00ff397424 */ /* 0x000fc600078e00ff */
[----:B------:R-:W-:Y:S02]  /*c7f0*/  SEL R12, R12, 0x2e, P1 ;  /* 0x0000002e0c0c7807 */ /* 0x000fe40000800000 */
[----:B------:R-:W-:Y:S01]  /*c800*/  SEL R57, R57, 0xb80, P1 ;  /* 0x00000b8039397807 */ /* 0x000fe20000800000 */
[----:B------:R-:W-:Y:S02]  /*c810*/  WARPGROUP.DEPBAR.LE gsb0, 0x0 ;  /* 0x00008000000079c5 */ /* 0x000fe40000010000 */
[----:B------:R-:W-:-:S06]  /*c820*/  WARPGROUP.ARRIVE ;  /* 0x00000000000079c5 */ /* 0x000fcc0000000000 */
[----:B------:R-:W-:Y:S01]  /*c830*/  HGMMA.64x64x16.F32.BF16 R24, gdesc[UR4], R24, gsb0 ;  /* 0x00e00000041879f0 */ /* 0x000fe20008001818 */
[----:B------:R-:W-:-:S05]  /*c840*/  IMAD.IADD R12, R12, 0x1, R57 ;  /* 0x000000010c0c7824 */ /* 0x000fca00078e0239 */
[----:B------:R-:W-:Y:S01]  /*c850*/  LOP3.LUT R63, R12, 0xe06, RZ, 0xc0, !PT ;  /* 0x00000e060c3f7812 */ /* 0x000fe200078ec0ff */
[----:B------:R-:W-:-:S04]  /*c860*/  IMAD.MOV.U32 R57, RZ, RZ, R71 ;  /* 0x000000ffff397224 */ /* 0x000fc800078e0047 */
[----:B------:R-:W-:Y:S02]  /*c870*/  IMAD.IADD R56, R63, 0x1, R70 ;  /* 0x000000013f387824 */ /* 0x000fe400078e0246 */
        /* <DEDUP_REMOVED lines=9> */
[C---:B---3--:R-:W-:Y:S01]  /*c910*/  IADD3 R60, R13.reuse, 0xc00, R60 ;  /* 0x00000c000d3c7810 */ /* 0x048fe20007ffe03c */
[----:B------:R-:W3:Y:S07]  /*c920*/  LDL.64 R62, [R1+0xb0] ;  /* 0x0000b000013e7983 */ /* 0x000eee0000100a00 */
[----:B------:R-:W-:Y:S01]  /*c930*/  HGMMA.64x64x16.F32.BF16 R24, gdesc[UR4], R24, gsb0 ;  /* 0x00e00000041879f0 */ /* 0x000fe20008001818 */
[----:B------:R-:W-:-:S02]  /*c940*/  IMAD.IADD R56, R13, 0x1, R12 ;  /* 0x000000010d387824 */ /* 0x000fc400078e020c */
[--C-:B------:R-:W-:Y:S01]  /*c950*/  IMAD.MOV.U32 R57, RZ, RZ, R11.reuse ;  /* 0x000000ffff397224 */ /* 0x100fe200078e000b */
[----:B------:R-:W-:Y:S02]  /*c960*/  R2UR UR4, R60 ;  /* 0x000000003c0472ca */ /* 0x000fe400000e0000 */
[----:B------:R-:W-:Y:S02]  /*c970*/  R2UR UR6, R56 ;  /* 0x00000000380672ca */ /* 0x000fe400000e0000 */
[----:B------:R-:W-:Y:S02]  /*c980*/  R2UR UR7, R57 ;  /* 0x00000000390772ca */ /* 0x000fe400000e0000 */
[----:B------:R-:W-:Y:S01]  /*c990*/  R2UR UR5, R61 ;  /* 0x000000003d0572ca */ /* 0x000fe200000e0000 */
[----:B------:R-:W-:Y:S02]  /*c9a0*/  WARPGROUP.DEPBAR.LE gsb0, 0x0 ;  /* 0x00008000000079c5 */ /* 0x000fe40000010000 */
[----:B------:R-:W-:Y:S01]  /*c9b0*/  WARPGROUP.ARRIVE ;  /* 0x00000000000079c5 */ /* 0x000fe20000000000 */
[C---:B------:R-:W-:Y:S01]  /*c9c0*/  IMAD.IADD R56, R15.reuse, 0x1, R12 ;  /* 0x000000010f387824 */ /* 0x040fe200078e020c */
[----:B--2---:R-:W-:Y:S01]  /*c9d0*/  IADD3 R64, R15, 0xc00, R64 ;  /* 0x00000c000f407810 */ /* 0x004fe20007ffe040 */
[----:B------:R-:W-:Y:S01]  /*c9e0*/  IMAD.MOV.U32 R57, RZ, RZ, R11 ;  /* 0x000000ffff397224 */ /* 0x000fe200078e000b */
[----:B------:R-:W2:Y:S06]  /*c9f0*/  LDL.64 R60, [R1+0xb0] ;  /* 0x0000b000013c7983 */ /* 0x000eac0000100a00 */
[----:B------:R-:W-:Y:S01]  /*ca00*/  HGMMA.64x64x16.F32.BF16 R24, gdesc[UR4], R24, gsb0 ;  /* 0x00e00000041879f0 */ /* 0x000fe20008001818 */
[----:B------:R-:W-:-:S02]  /*ca10*/  R2UR UR6, R56 ;  /* 0x00000000380672ca */ /* 0x000fc400000e0000 */
[----:B------:R-:W-:Y:S02]  /*ca20*/  R2UR UR7, R57 ;  /* 0x00000000390772ca */ /* 0x000fe400000e0000 */
[----:B------:R-:W-:Y:S02]  /*ca30*/  R2UR UR4, R64 ;  /* 0x00000000400472ca */ /* 0x000fe400000e0000 */
[----:B------:R-:W-:Y:S01]  /*ca40*/  R2UR UR5, R65 ;  /* 0x00000000410572ca */ /* 0x000fe200000e0000 */
[----:B------:R-:W-:Y:S02]  /*ca50*/  WARPGROUP.DEPBAR.LE gsb0, 0x0 ;  /* 0x00008000000079c5 */ /* 0x000fe40000010000 */
[----:B------:R-:W-:Y:S01]  /*ca60*/  WARPGROUP.ARRIVE ;  /* 0x00000000000079c5 */ /* 0x000fe20000000000 */
[C---:B------:R-:W-:Y:S01]  /*ca70*/  IMAD.IADD R56, R21.reuse, 0x1, R12 ;  /* 0x0000000115387824 */ /* 0x040fe200078e020c */
[----:B----4-:R-:W-:Y:S01]  /*ca80*/  IADD3 R58, R21, 0xc00, R58 ;  /* 0x00000c00153a7810 */ /* 0x010fe20007ffe03a */
[----:B------:R-:W-:Y:S01]  /*ca90*/  IMAD.MOV.U32 R57, RZ, RZ, R11 ;  /* 0x000000ffff397224 */ /* 0x000fe200078e000b */
[----:B------:R-:W4:Y:S06]  /*caa0*/  LDL.64 R64, [R1+0xb0] ;  /* 0x0000b00001407983 */ /* 0x000f2c0000100a00 */
[----:B------:R-:W-:Y:S01]  /*cab0*/  HGMMA.64x64x16.F32.BF16 R24, gdesc[UR4], R24, gsb0 ;  /* 0x00e00000041879f0 */ /* 0x000fe20008001818 */
        /* <DEDUP_REMOVED lines=22> */
[----:B------:R-:W-:-:S10]  /*cc20*/  WARPGROUP.ARRIVE ;  /* 0x00000000000079c5 */ /* 0x000fd40000000000 */
[----:B------:R-:W-:Y:S01]  /*cc30*/  HGMMA.64x64x16.F32.BF16 R24, gdesc[UR4], R24, gsb0 ;  /* 0x00e00000041879f0 */ /* 0x000fe20008001818 */
[----:B------:R-:W-:Y:S01]  /*cc40*/  VIADD R56, R10, 0xe00 ;  /* 0x00000e000a387836 */ /* 0x000fe20000000000 */
[----:B---3--:R-:W-:-:S03]  /*cc50*/  IADD3 R62, R13, 0xe00, R62 ;  /* 0x00000e000d3e7810 */ /* 0x008fc60007ffe03e */
        /* <DEDUP_REMOVED lines=9> */
[C---:B------:R-:W-:Y:S01]  /*ccf0*/  IMAD.IADD R12, R15.reuse, 0x1, R56 ;  /* 0x000000010f0c7824 */ /* 0x040fe200078e0238 */
[----:B--2---:R-:W-:Y:S01]  /*cd00*/  IADD3 R60, R15, 0xe00, R60 ;  /* 0x00000e000f3c7810 */ /* 0x004fe20007ffe03c */
        /* <DEDUP_REMOVED lines=9> */
[----:B----4-:R-:W-:Y:S01]  /*cda0*/  IADD3 R64, R21, 0xe00, R64 ;  /* 0x00000e0015407810 */ /* 0x010fe20007ffe040 */
[----:B------:R-:W-:Y:S01]  /*cdb0*/  IMAD.MOV.U32 R13, RZ, RZ, R11 ;  /* 0x000000ffff0d7224 */ /* 0x000fe200078e000b */
[----:B------:R-:W-:Y:S02]  /*cdc0*/  R2UR UR5, R65 ;  /* 0x00000000410572ca */ /* 0x000fe400000e0000 */
[----:B------:R-:W-:Y:S02]  /*cdd0*/  R2UR UR6, R12 ;  /* 0x000000000c0672ca */ /* 0x000fe400000e0000 */
[----:B------:R-:W-:Y:S02]  /*cde0*/  R2UR UR7, R13 ;  /* 0x000000000d0772ca */ /* 0x000fe400000e0000 */
[----:B------:R-:W-:Y:S01]  /*cdf0*/  R2UR UR4, R64 ;  /* 0x00000000400472ca */ /* 0x000fe200000e0000 */
[----:B------:R-:W-:-:S02]  /*ce00*/  IMAD.MOV.U32 R12, RZ, RZ, 0x40 ;  /* 0x00000040ff0c7424 */ /* 0x000fc400078e00ff */
[----:B------:R-:W-:-:S03]  /*ce10*/  IMAD.MOV.U32 R13, RZ, RZ, 0x1000 ;  /* 0x00001000ff0d7424 */ /* 0x000fc600078e00ff */
[----:B------:R-:W-:Y:S02]  /*ce20*/  SEL R12, R12, 0x3e, P1 ;  /* 0x0000003e0c0c7807 */ /* 0x000fe40000800000 */
[----:B------:R-:W-:Y:S01]  /*ce30*/  SEL R13, R13, 0xf80, P1 ;  /* 0x00000f800d0d7807 */ /* 0x000fe20000800000 */
[----:B------:R-:W-:Y:S02]  /*ce40*/  WARPGROUP.DEPBAR.LE gsb0, 0x0 ;  /* 0x00008000000079c5 */ /* 0x000fe40000010000 */
[----:B------:R-:W-:-:S06]  /*ce50*/  WARPGROUP.ARRIVE ;  /* 0x00000000000079c5 */ /* 0x000fcc0000000000 */
[----:B------:R-:W-:Y:S01]  /*ce60*/  HGMMA.64x64x16.F32.BF16 R24, gdesc[UR4], R24, gsb0 ;  /* 0x00e00000041879f0 */ /* 0x000fe20008001818 */
[----:B------:R-:W-:-:S05]  /*ce70*/  IMAD.IADD R12, R12, 0x1, R13 ;  /* 0x000000010c0c7824 */ /* 0x000fca00078e020d */
[----:B------:R-:W-:-:S05]  /*ce80*/  LOP3.LUT R13, R12, 0x1e06, RZ, 0xc0, !PT ;  /* 0x00001e060c0d7812 */ /* 0x000fca00078ec0ff */
[----:B------:R-:W-:Y:S02]  /*ce90*/  IMAD.IADD R10, R10, 0x1, R13 ;  /* 0x000000010a0a7824 */ /* 0x000fe400078e020d */
[----:B------:R-:W-:Y:S01]  /*cea0*/  IMAD.IADD R66, R13, 0x1, R66 ;  /* 0x000000010d427824 */ /* 0x000fe200078e0242 */
[----:B------:R-:W-:Y:S02]  /*ceb0*/  R2UR UR7, R11 ;  /* 0x000000000b0772ca */ /* 0x000fe400000e0000 */
[----:B------:R-:W-:Y:S02]  /*cec0*/  R2UR UR6, R10 ;  /* 0x000000000a0672ca */ /* 0x000fe400000e0000 */
[----:B------:R-:W-:Y:S02]  /*ced0*/  R2UR UR4, R66 ;  /* 0x00000000420472ca */ /* 0x000fe400000e0000 */
[----:B------:R-:W-:Y:S01]  /*cee0*/  R2UR UR5, R67 ;  /* 0x00000000430572ca */ /* 0x000fe200000e0000 */
[----:B------:R-:W-:Y:S01]  /*cef0*/  STL [R1+0x88], R0 ;  /* 0x0000880001007387 */ /* 0x000fe20000100800 */
[----:B------:R-:W-:-:S02]  /*cf00*/  WARPGROUP.DEPBAR.LE gsb0, 0x0 ;  /* 0x00008000000079c5 */ /* 0x000fc40000010000 */
[----:B------:R-:W-:-:S09]  /*cf10*/  WARPGROUP.ARRIVE ;  /* 0x00000000000079c5 */ /* 0x000fd20000000000 */
[----:B------:R-:W-:Y:S01]  /*cf20*/  HGMMA.64x64x16.F32.BF16 R24, gdesc[UR4], R24, gsb0 ;  /* 0x00e00000041879f0 */ /* 0x000fe20008001818 */
        /* <DEDUP_REMOVED lines=14> */
[----:B-----5:R-:W-:-:S03]  /*d010*/  @!P0 MOV R69, R68 ;  /* 0x0000004400458202 */ /* 0x020fc60000000f00 */
[----:B------:R-:W-:Y:S04]  /*d020*/  STL [R1+0x88], R0 ;  /* 0x0000880001007387 */ /* 0x000fe80000100800 */
[----:B------:R-:W-:Y:S04]  /*d030*/  STL [R1+0x88], R0 ;  /* 0x0000880001007387 */ /* 0x000fe80000100800 */
[----:B------:R-:W-:Y:S04]  /*d040*/  STL [R1+0x88], R0 ;  /* 0x0000880001007387 */ /* 0x000fe80000100800 */
[----:B------:R-:W-:Y:S04]  /*d050*/  STL [R1+0x88], R0 ;  /* 0x0000880001007387 */ /* 0x000fe80000100800 */
[----:B------:R-:W-:Y:S01]  /*d060*/  STL [R1+0x88], R0 ;  /* 0x0000880001007387 */ /* 0x000fe20000100800 */
[----:B------:R-:W-:-:S03]  /*d070*/  @!P0 IMAD R14, R14, 0x8, R69 ;  /* 0x000000080e0e8824 */ /* 0x000fc600078e0245 */
[----:B------:R-:W-:Y:S04]  /*d080*/  STL [R1+0x88], R0 ;  /* 0x0000880001007387 */ /* 0x000fe80000100800 */
[----:B------:R-:W-:Y:S04]  /*d090*/  STL [R1+0x88], R0 ;  /* 0x0000880001007387 */ /* 0x000fe80000100800 */
[----:B------:R-:W-:Y:S04]  /*d0a0*/  STL [R1+0x88], R0 ;  /* 0x0000880001007387 */ /* 0x000fe80000100800 */
[----:B------:R-:W-:Y:S04]  /*d0b0*/  STL [R1+0x88], R0 ;  /* 0x0000880001007387 */ /* 0x000fe80000100800 */
[----:B------:R-:W-:Y:S01]  /*d0c0*/  STL [R1+0x88], R0 ;  /* 0x0000880001007387 */ /* 0x000fe20000100800 */
[----:B------:R-:W-:-:S03]  /*d0d0*/  @!P0 PRMT R10, RZ, 0x654, R14 ;  /* 0x00000654ff0a8816 */ /* 0x000fc6000000000e */
[----:B------:R-:W-:Y:S04]  /*d0e0*/  STL [R1+0x88], R0 ;  /* 0x0000880001007387 */ /* 0x000fe80000100800 */
[----:B------:R-:W-:Y:S04]  /*d0f0*/  STL [R1+0x88], R0 ;  /* 0x0000880001007387 */ /* 0x000fe80000100800 */
[----:B------:R-:W-:Y:S01]  /*d100*/  STL [R1+0x88], R0 ;  /* 0x0000880001007387 */ /* 0x000fe20000100800 */
[----:B------:R-:W-:-:S03]  /*d110*/  WARPGROUP.DEPBAR.LE gsb0, 0x0 ;  /* 0x00008000000079c5 */ /* 0x000fc60000010000 */
[----:B------:R-:W-:Y:S04]  /*d120*/  STL [R1+0x88], R0 ;  /* 0x0000880001007387 */ /* 0x000fe80000100800 */
[----:B------:R-:W-:Y:S04]  /*d130*/  STL [R1+0x88], R0 ;  /* 0x0000880001007387 */ /* 0x000fe80000100800 */
[----:B------:R-:W-:Y:S04]  /*d140*/  STL [R1+0x88], R0 ;  /* 0x0000880001007387 */ /* 0x000fe80000100800 */
[----:B------:R0:W-:Y:S01]  /*d150*/  STL [R1+0x88], R0 ;  /* 0x0000880001007387 */ /* 0x0001e20000100800 */
[----:B------:R1:W-:Y:S03]  /*d160*/  @!P0 SYNCS.ARRIVE.TRANS64.RED.A1T0 RZ, [R10+URZ], RZ ;  /* 0x000000ff0aff89a7 */ /* 0x0003e6000810043f */
[----:B------:R-:W2:Y:S04]  /*d170*/  LDL.64 R12, [R1+0x120] ;  /* 0x00012000010c7983 */ /* 0x000ea80000100a00 */
[----:B------:R-:W3:Y:S04]  /*d180*/  LDL R14, [R3] ;  /* 0x00000000030e7983 */ /* 0x000ee80000100800 */
[----:B-1----:R-:W4:Y:S04]  /*d190*/  LDL R10, [R3+0x24] ;  /* 0x00002400030a7983 */ /* 0x002f280000100800 */
[----:B------:R-:W5:Y:S04]  /*d1a0*/  LDL R15, [R1+0x70] ;  /* 0x00007000010f7983 */ /* 0x000f680000100800 */
[----:B------:R-:W5:Y:S04]  /*d1b0*/  LDL R11, [R3+0x8] ;  /* 0x00000800030b7983 */ /* 0x000f680000100800 */
[----:B0-----:R-:W3:Y:S04]  /*d1c0*/  LDL R0, [R3+0x18] ;  /* 0x0000180003007983 */ /* 0x001ee80000100800 */
[----:B------:R-:W5:Y:S04]  /*d1d0*/  LDL R58, [R3+0xc] ;  /* 0x00000c00033a7983 */ /* 0x000f680000100800 */
[----:B------:R-:W5:Y:S04]  /*d1e0*/  LDL R57, [R3+0x10] ;  /* 0x0000100003397983 */ /* 0x000f680000100800 */
[----:B------:R-:W5:Y:S04]  /*d1f0*/  LDL R59, [R3+0x14] ;  /* 0x00001400033b7983 */ /* 0x000f680000100800 */
[----:B--2---:R-:W2:Y:S01]  /*d200*/  LD.E R13, desc[UR46][R12.64] ;  /* 0x0000002e0c0d7980 */ /* 0x004ea2000c101900 */
[----:B----4-:R-:W-:-:S03]  /*d210*/  ISETP.NE.AND P1, PT, R10, 0x1, PT ;  /* 0x000000010a00780c */ /* 0x010fc60003f25270 */
[----:B------:R-:W4:Y:S10]  /*d220*/  LDL R10, [R3+0x4] ;  /* 0x00000400030a7983 */ /* 0x000f340000100800 */
[----:B------:R-:W4:Y:S04]  /*d230*/  @P1 LDL R21, [R3+0x28] ;  /* 0x0000280003151983 */ /* 0x000f280000100800 */
[----:B------:R-:W4:Y:S01]  /*d240*/  @P1 LDL R56, [R3+0x2c] ;  /* 0x00002c0003381983 */ /* 0x000f220000100800 */
[----:B------:R-:W-:-:S02]  /*d250*/  UMOV UR4, 0xffffffc0 ;  /* 0xffffffc000047882 */ /* 0x000fc40000000000 */
[----:B------:R-:W-:Y:S01]  /*d260*/  UIMAD UR4, UR49, UR4, 0x41 ;  /* 0x00000041310474a4 */ /* 0x000fe2000f8e0204 */
[----:B---3--:R-:W-:Y:S01]  /*d270*/  ISETP.GE.AND P2, PT, R0, 0x1, PT ;  /* 0x000000010000780c */ /* 0x008fe20003f46270 */
[----:B------:R-:W-:Y:S01]  /*d280*/  BSSY B0, `(.L_x_5249) ;  /* 0x0000083000007945 */ /* 0x000fe20003800000 */
[-C--:B--2---:R-:W-:Y:S01]  /*d290*/  FMUL.FTZ R37, R37, R13.reuse ;  /* 0x0000000d25257220 */ /* 0x084fe20000410000 */
[-C--:B------:R-:W-:Y:S01]  /*d2a0*/  FMUL.FTZ R12, R24, R13.reuse ;  /* 0x0000000d180c7220 */ /* 0x080fe20000410000 */
[-C--:B------:R-:W-:Y:S01]  /*d2b0*/  FMUL.FTZ R24, R26, R13.reuse ;  /* 0x0000000d1a187220 */ /* 0x080fe20000410000 */
[-C--:B------:R-:W-:Y:S01]  /*d2c0*/  FMUL.FTZ R26, R28, R13.reuse ;  /* 0x0000000d1c1a7220 */ /* 0x080fe20000410000 */
[----:B------:R0:W1:Y:S01]  /*d2d0*/  MUFU.TANH R66, R37 ;  /* 0x0000002500427308 */ /* 0x0000620000002400 */
[----:B------:R-:W-:Y:S01]  /*d2e0*/  FMUL.FTZ R33, R33, R13 ;  /* 0x0000000d21217220 */ /* 0x000fe20000410000 */
[----:B0-----:R-:W-:-:S06]  /*d2f0*/  SHF.R.S32.HI R37, RZ, 0x1f, R14 ;  /* 0x0000001fff257819 */ /* 0x001fcc000001140e */
[----:B------:R0:W2:Y:S02]  /*d300*/  MUFU.TANH R61, R26 ;  /* 0x0000001a003d7308 */ /* 0x0000a40000002400 */
[----:B0-----:R-:W-:-:S06]  /*d310*/  LEA.HI R26, R37, R14, RZ, 0x7 ;  /* 0x0000000e251a7211 */ /* 0x001fcc00078f38ff */
[----:B------:R0:W3:Y:S01]  /*d320*/  MUFU.TANH R64, R33 ;  /* 0x0000002100407308 */ /* 0x0000e20000002400 */
[-C--:B------:R-:W-:Y:S01]  /*d330*/  FMUL.FTZ R36, R36, R13.reuse ;  /* 0x0000000d24247220 */ /* 0x080fe20000410000 */
[-C--:B0-----:R-:W-:Y:S01]  /*d340*/  FMUL.FTZ R33, R39, R13.reuse ;  /* 0x0000000d27217220 */ /* 0x081fe20000410000 */
[----:B------:R-:W-:Y:S01]  /*d350*/  LOP3.LUT R39, R26, 0xffffff80, RZ, 0xc0, !PT ;  /* 0xffffff801a277812 */ /* 0x000fe200078ec0ff */
[-C--:B------:R-:W-:Y:S01]  /*d360*/  FMUL.FTZ R41, R41, R13.reuse ;  /* 0x0000000d29297220 */ /* 0x080fe20000410000 */
[----:B------:R-:W-:-:S03]  /*d370*/  FMUL.FTZ R32, R32, R13 ;  /* 0x0000000d20207220 */ /* 0x000fc60000410000 */
[----:B------:R-:W-:Y:S01]  /*d380*/  IMAD.IADD R39, R14, 0x1, -R39 ;  /* 0x000000010e277824 */ /* 0x000fe200078e0a27 */
[----:B------:R0:W1:Y:S01]  /*d390*/  MUFU.TANH R65, R36 ;  /* 0x0000002400417308 */ /* 0x0000620000002400 */
[----:B------:R-:W-:-:S07]  /*d3a0*/  FMUL.FTZ R40, R40, R13 ;  /* 0x0000000d28287220 */ /* 0x000fce0000410000 */
[----:B------:R5:W1:Y:S01]  /*d3b0*/  MUFU.TANH R68, R41 ;  /* 0x0000002900447308 */ /* 0x000a620000002400 */
[----:B0-----:R-:W-:-:S07]  /*d3c0*/  SHF.R.S32.HI R36, RZ, 0x1f, R39 ;  /* 0x0000001fff247819 */ /* 0x001fce0000011427 */
[----:B------:R0:W1:Y:S01]  /*d3d0*/  MUFU.TANH R63, R32 ;  /* 0x00000020003f7308 */ /* 0x0000620000002400 */
[----:B-----5:R-:W-:-:S04]  /*d3e0*/  LEA.HI R41, R37, R14, RZ, 0x2 ;  /* 0x0000000e25297211 */ /* 0x020fc800078f10ff */
[----:B------:R-:W-:Y:S01]  /*d3f0*/  LOP3.LUT R41, R41, 0xfffffffc, RZ, 0xc0, !PT ;  /* 0xfffffffc29297812 */ /* 0x000fe200078ec0ff */
[----:B0-----:R-:W-:Y:S01]  /*d400*/  FMUL.FTZ R32, R38, R13 ;  /* 0x0000000d26207220 */ /* 0x001fe20000410000 */
[-C--:B------:R-:W-:Y:S01]  /*d410*/  LEA.HI R38, R36, R39.reuse, RZ, 0x2 ;  /* 0x0000002724267211 */ /* 0x080fe200078f10ff */
[----:B------:R0:W1:Y:S03]  /*d420*/  MUFU.TANH R67, R40 ;  /* 0x0000002800437308 */ /* 0x0000660000002400 */
[--C-:B------:R-:W-:Y:S01]  /*d430*/  SHF.R.S32.HI R37, RZ, 0x2, R38.reuse ;  /* 0x00000002ff257819 */ /* 0x100fe20000011426 */
[----:B------:R-:W-:Y:S01]  /*d440*/  IMAD.IADD R41, R14, 0x1, -R41 ;  /* 0x000000010e297824 */ /* 0x000fe200078e0a29 */
[----:B------:R-:W-:Y:S02]  /*d450*/  LEA.HI R36, R36, R39, RZ, 0x5 ;  /* 0x0000002724247211 */ /* 0x000fe400078f28ff */
[----:B0-----:R-:W-:-:S04]  /*d460*/  SHF.R.S32.HI R40, RZ, 0x1f, R38 ;  /* 0x0000001fff287819 */ /* 0x001fc80000011426 */
[----:B------:R-:W-:Y:S01]  /*d470*/  LEA.HI R40, R40, R37, RZ, 0x3 ;  /* 0x0000002528287211 */ /* 0x000fe200078f18ff */
[----:B------:R-:W-:Y:S01]  /*d480*/  FMUL.FTZ R28, R30, R13 ;  /* 0x0000000d1e1c7220 */ /* 0x000fe20000410000 */
[----:B------:R-:W-:Y:S02]  /*d490*/  LEA.HI R14, R41, R41, RZ, 0x1 ;  /* 0x00000029290e7211 */ /* 0x000fe400078f08ff */
[----:B------:R-:W-:Y:S02]  /*d4a0*/  LOP3.LUT R40, R40, 0xfffffff8, RZ, 0xc0, !PT ;  /* 0xfffffff828287812 */ /* 0x000fe400078ec0ff */
[----:B------:R-:W-:Y:S01]  /*d4b0*/  SHF.R.S32.HI R36, RZ, 0x5, R36 ;  /* 0x00000005ff247819 */ /* 0x000fe20000011424 */
[-C--:B------:R-:W-:Y:S01]  /*d4c0*/  FMUL.FTZ R30, R34, R13.reuse ;  /* 0x0000000d221e7220 */ /* 0x080fe20000410000 */
[----:B------:R-:W-:Y:S01]  /*d4d0*/  FMUL.FTZ R34, R42, R13 ;  /* 0x0000000d2a227220 */ /* 0x000fe20000410000 */
[----:B------:R-:W-:Y:S01]  /*d4e0*/  LOP3.LUT R42, R14, 0x1ffffffe, RZ, 0xc0, !PT ;  /* 0x1ffffffe0e2a7812 */ /* 0x000fe200078ec0ff */
[----:B------:R-:W-:-:S02]  /*d4f0*/  IMAD.IADD R40, R37, 0x1, -R40 ;  /* 0x0000000125287824 */ /* 0x000fc400078e0a28 */
[----:B------:R-:W-:Y:S02]  /*d500*/  IMAD R15, R15, 0x4, R36 ;  /* 0x000000040f0f7824 */ /* 0x000fe400078e0224 */
[----:B------:R-:W-:Y:S02]  /*d510*/  IMAD.IADD R42, R41, 0x1, -R42 ;  /* 0x00000001292a7824 */ /* 0x000fe400078e0a2a */
[----:B------:R-:W-:-:S04]  /*d520*/  IMAD.U32 R15, R15, 0x10, R40 ;  /* 0x000000100f0f7824 */ /* 0x000fc800078e0028 */
[----:B------:R-:W-:-:S04]  /*d530*/  IMAD R42, R42, 0x8, R15 ;  /* 0x000000082a2a7824 */ /* 0x000fc800078e020f */
[----:B----4-:R-:W-:-:S04]  /*d540*/  @P1 IMAD.HI.U32 R21, R42, R21, RZ ;  /* 0x000000152a151227 */ /* 0x010fc800078e00ff */
[-C--:B------:R-:W-:Y:S01]  /*d550*/  FMUL.FTZ R60, R25, R13.reuse ;  /* 0x0000000d193c7220 */ /* 0x080fe20000410000 */
[----:B------:R-:W-:Y:S01]  /*d560*/  @P1 SHF.R.U32.HI R42, RZ, R56, R21 ;  /* 0x00000038ff2a1219 */ /* 0x000fe20000011615 */
[-C--:B------:R-:W-:Y:S01]  /*d570*/  FMUL.FTZ R25, R27, R13.reuse ;  /* 0x0000000d1b197220 */ /* 0x080fe20000410000 */
[-C--:B------:R-:W-:Y:S01]  /*d580*/  FMUL.FTZ R27, R29, R13.reuse ;  /* 0x0000000d1d1b7220 */ /* 0x080fe20000410000 */
[----:B------:R-:W-:Y:S02]  /*d590*/  LOP3.LUT R38, R38, 0x7ffffffc, RZ, 0xc0, !PT ;  /* 0x7ffffffc26267812 */ /* 0x000fe400078ec0ff */
[----:B------:R-:W0:Y:S01]  /*d5a0*/  SHFL.IDX PT, R40, R42, RZ, 0x1c1f ;  /* 0x001c1fff2a287589 */ /* 0x000e2200000e0000 */
[-C--:B------:R-:W-:Y:S01]  /*d5b0*/  FMUL.FTZ R29, R31, R13.reuse ;  /* 0x0000000d1f1d7220 */ /* 0x080fe20000410000 */
[----:B------:R4:W0:Y:S01]  /*d5c0*/  MUFU.TANH R62, R27 ;  /* 0x0000001b003e7308 */ /* 0x0008220000002400 */
        /* <DEDUP_REMOVED lines=8> */
[-C--:B----4-:R-:W-:Y:S01]  /*d650*/  FMUL.FTZ R27, R46, R13.reuse ;  /* 0x0000000d2e1b7220 */ /* 0x090fe20000410000 */
[-C--:B------:R-:W-:Y:S01]  /*d660*/  FMUL.FTZ R52, R52, R13.reuse ;  /* 0x0000000d34347220 */ /* 0x080fe20000410000 */
[-C--:B------:R-:W-:Y:S01]  /*d670*/  FMUL.FTZ R53, R53, R13.reuse ;  /* 0x0000000d35357220 */ /* 0x080fe20000410000 */
[----:B------:R-:W-:Y:S01]  /*d680*/  FMUL.FTZ R54, R54, R13 ;  /* 0x0000000d36367220 */ /* 0x000fe20000410000 */
[----:B------:R-:W-:-:S02]  /*d690*/  IMAD.IADD R38, R39, 0x1, -R38 ;  /* 0x0000000127267824 */ /* 0x000fc400078e0a26 */
[-C--:B------:R-:W-:Y:S01]  /*d6a0*/  FMUL.FTZ R51, R51, R13.reuse ;  /* 0x0000000d33337220 */ /* 0x080fe20000410000 */
[----:B------:R-:W-:Y:S02]  /*d6b0*/  VIADD R15, R11, UR4 ;  /* 0x000000040b0f7c36 */ /* 0x000fe40008000000 */
[----:B------:R-:W-:Y:S01]  /*d6c0*/  FMUL.FTZ R13, R55, R13 ;  /* 0x0000000d370d7220 */ /* 0x000fe20000410000 */
[----:B------:R-:W-:Y:S01]  /*d6d0*/  ULEA UR4, UR49, 0xffffffc0, 0x6 ;  /* 0xffffffc031047891 */ /* 0x000fe2000f8e303f */
[----:B------:R-:W-:Y:S01]  /*d6e0*/  IMAD R21, R38, -0x2, R15 ;  /* 0xfffffffe26157824 */ /* 0x000fe200078e020f */
[----:B------:R-:W4:Y:S03]  /*d6f0*/  MUFU.TANH R12, R12 ;  /* 0x0000000c000c7308 */ /* 0x000f260000002400 */
[----:B------:R-:W-:Y:S01]  /*d700*/  IMAD.IADD R36, R21, 0x1, -R10 ;  /* 0x0000000115247824 */ /* 0x000fe200078e0a0a */
[----:B------:R-:W-:Y:S01]  /*d710*/  LOP3.LUT R21, RZ, R58, RZ, 0x33, !PT ;  /* 0x0000003aff157212 */ /* 0x000fe200078e33ff */
[----:B------:R-:W-:-:S03]  /*d720*/  VIADD R15, R11, -UR4 ;  /* 0x800000040b0f7c36 */ /* 0x000fc60008000000 */
        /* <DEDUP_REMOVED lines=23> */
[----:B------:R-:W1:Y:S08]  /*d8a0*/  MUFU.TANH R54, R54 ;  /* 0x0000003600367308 */ /* 0x000e700000002400 */
[----:B------:R1:W1:Y:S01]  /*d8b0*/  MUFU.TANH R39, R13 ;  /* 0x0000000d00277308 */ /* 0x0002620000002400 */
[----:B------:R-:W-:Y:S01]  /*d8c0*/  IMAD.IADD R43, R36, 0x1, R21 ;  /* 0x00000001242b7824 */ /* 0x000fe200078e0215 */
[----:B0-----:R-:W-:Y:S01]  /*d8d0*/  VIADDMNMX R15, R40, R46, R41, PT ;  /* 0x0000002e280f7246 */ /* 0x001fe20003800129 */
[----:B------:R-:W-:-:S02]  /*d8e0*/  VIADD R59, R59, -UR4 ;  /* 0x800000043b3b7c36 */ /* 0x000fc40008000000 */
[----:B------:R-:W-:Y:S01]  /*d8f0*/  IMAD.IADD R21, R43, 0x1, R40 ;  /* 0x000000012b157824 */ /* 0x000fe200078e0228 */
[----:B--234-:R-:W-:Y:S06]  /*d900*/  @!P2 BRA `(.L_x_5250) ;  /* 0x000000000068a947 */ /* 0x01cfec0003800000 */
[----:B-1----:R-:W-:Y:S01]  /*d910*/  IADD3 R13, -R10, R11, R40 ;  /* 0x0000000b0a0d7210 */ /* 0x002fe20007ffe128 */
[----:B------:R-:W-:Y:S03]  /*d920*/  BSSY B1, `(.L_x_5251) ;  /* 0x0000014000017945 */ /* 0x000fe60003800000 */
[----:B------:R-:W-:-:S13]  /*d930*/  ISETP.GT.AND P1, PT, R13, -0x1, PT ;  /* 0xffffffff0d00780c */ /* 0x000fda0003f24270 */
[----:B------:R-:W-:Y:S05]  /*d940*/  @P1 BRA `(.L_x_5252) ;  /* 0x00000000002c1947 */ /* 0x000fea0003800000 */
[----:B------:R-:W-:Y:S01]  /*d950*/  ISETP.NE.AND P1, PT, R0, 0x1, PT ;  /* 0x000000010000780c */ /* 0x000fe20003f25270 */
[----:B------:R-:W-:Y:S01]  /*d960*/  BSSY B2, `(.L_x_5253) ;  /* 0x0000007000027945 */ /* 0x000fe20003800000 */
[----:B------:R-:W-:-:S11]  /*d970*/  LOP3.LUT R13, RZ, R13, RZ, 0x33, !PT ;  /* 0x0000000dff0d7212 */ /* 0x000fd600078e33ff */
[----:B------:R-:W-:Y:S05]  /*d980*/  @!P1 BRA `(.L_x_5254) ;  /* 0x0000000000109947 */ /* 0x000fea0003800000 */
[----:B------:R-:W2:Y:S04]  /*d990*/  LDL R36, [R3+0x1c] ;  /* 0x00001c0003247983 */ /* 0x000ea80000100800 */
[----:B------:R-:W3:Y:S01]  /*d9a0*/  LDL R40, [R3+0x20] ;  /* 0x0000200003287983 */ /* 0x000ee20000100800 */
[----:B--2---:R-:W-:-:S05]  /*d9b0*/  IMAD.HI.U32 R13, R13, R36, RZ ;  /* 0x000000240d0d7227 */ /* 0x004fca00078e00ff */
[----:B---3--:R-:W-:-:S07]  /*d9c0*/  SHF.R.U32.HI R13, RZ, R40, R13 ;  /* 0x00000028ff0d7219 */ /* 0x008fce000001160d */
.L_x_5254:
[----:B------:R-:W-:Y:S05]  /*d9d0*/  BSYNC B2 ;  /* 0x0000000000027941 */ /* 0x000fea0003800000 */
.L_x_5253:
[----:B------:R-:W-:Y:S01]  /*d9e0*/  LOP3.LUT R13, RZ, R13, RZ, 0x33, !PT ;  /* 0x0000000dff0d7212 */ /* 0x000fe200078e33ff */
[----:B------:R-:W-:Y:S06]  /*d9f0*/  BRA `(.L_x_5255) ;  /* 0x0000000000187947 */ /* 0x000fec0003800000 */
.L_x_5252:
[----:B------:R-:W-:-:S13]  /*da00*/  ISETP.NE.AND P1, PT, R0, 0x1, PT ;  /* 0x000000010000780c */ /* 0x000fda0003f25270 */
[----:B------:R-:W-:Y:S05]  /*da10*/  @!P1 BRA `(.L_x_5255) ;  /* 0x0000000000109947 */ /* 0x000fea0003800000 */
[----:B------:R-:W2:Y:S04]  /*da20*/  LDL R36, [R3+0x1c] ;  /* 0x00001c0003247983 */ /* 0x000ea80000100800 */
[----:B------:R-:W3:Y:S01]  /*da30*/  LDL R40, [R3+0x20] ;  /* 0x0000200003287983 */ /* 0x000ee20000100800 */
[----:B--2---:R-:W-:-:S05]  /*da40*/  IMAD.HI.U32 R13, R13, R36, RZ ;  /* 0x000000240d0d7227 */ /* 0x004fca00078e00ff */
[----:B---3--:R-:W-:-:S07]  /*da50*/  SHF.R.U32.HI R13, RZ, R40, R13 ;  /* 0x00000028ff0d7219 */ /* 0x008fce000001160d */
.L_x_5255:
[----:B------:R-:W-:Y:S05]  /*da60*/  BSYNC B1 ;  /* 0x0000000000017941 */ /* 0x000fea0003800000 */
.L_x_5251:
[----:B------:R-:W-:-:S04]  /*da70*/  IMAD R13, R0, R13, -UR4 ;  /* 0x80000004000d7e24 */ /* 0x000fc8000f8e020d */
[----:B------:R-:W-:-:S05]  /*da80*/  IMAD R36, R38, -0x2, R13 ;  /* 0xfffffffe26247824 */ /* 0x000fca00078e020d */
[----:B------:R-:W-:Y:S02]  /*da90*/  VIMNMX R21, R21, R36, !PT ;  /* 0x0000002415157248 */ /* 0x000fe40007fe0100 */
[----:B------:R-:W-:-:S07]  /*daa0*/  VIADDMNMX R15, R36, R0, R15, PT ;  /* 0x00000000240f7246 */ /* 0x000fce000380010f */
.L_x_5250:
[----:B------:R-:W-:Y:S05]  /*dab0*/  BSYNC B0 ;  /* 0x0000000000007941 */ /* 0x000fea0003800000 */
.L_x_5249:
[C---:B------:R-:W-:Y:S01]  /*dac0*/  ISETP.GE.AND P1, PT, R59.reuse, 0x2, PT ;  /* 0x000000023b00780c */ /* 0x040fe20003f26270 */
[----:B------:R-:W0:Y:S01]  /*dad0*/  SHFL.IDX PT, R42, R42, 0x1, 0x1c1f ;  /* 0x003c1f002a2a7f89 */ /* 0x000e2200000e0000 */
[----:B------:R-:W-:Y:S01]  /*dae0*/  ISETP.GE.AND P5, PT, R59, 0xa, PT ;  /* 0x0000000a3b00780c */ /* 0x000fe20003fa6270 */
[----:B------:R-:W-:Y:S01]  /*daf0*/  BSSY B0, `(.L_x_5256) ;  /* 0x0000068000007945 */ /* 0x000fe20003800000 */
[----:B------:R-:W-:Y:S02]  /*db00*/  ISETP.GT.AND P3, PT, R21, 0x1, !P1 ;  /* 0x000000011500780c */ /* 0x000fe40004f64270 */
[----:B------:R-:W-:Y:S02]  /*db10*/  ISETP.GE.AND P2, PT, R59, 0x9, PT ;  /* 0x000000093b00780c */ /* 0x000fe40003f46270 */
[----:B------:R-:W-:Y:S02]  /*db20*/  ISETP.LT.OR P3, PT, R15, 0x2, P3 ;  /* 0x000000020f00780c */ /* 0x000fe40001f61670 */
[----:B------:R-:W-:-:S02]  /*db30*/  P2R R50, PR, RZ, 0x20 ;  /* 0x00000020ff327803 */ /* 0x000fc40000000000 */
[----:B------:R-:W-:Y:S02]  /*db40*/  FSEL R47, R60, -INF , !P3 ;  /* 0xff8000003c2f7808 */ /* 0x000fe40005800000 */
[C---:B------:R-:W-:Y:S02]  /*db50*/  ISETP.GT.AND P3, PT, R21.reuse, 0x9, !P5 ;  /* 0x000000091500780c */ /* 0x040fe40006f64270 */
[----:B------:R-:W-:Y:S02]  /*db60*/  ISETP.GT.AND P4, PT, R21, 0x8, !P2 ;  /* 0x000000081500780c */ /* 0x000fe40005784270 */
[----:B------:R-:W-:Y:S02]  /*db70*/  ISETP.LT.OR P3, PT, R15, 0xa, P3 ;  /* 0x0000000a0f00780c */ /* 0x000fe40001f61670 */
[----:B------:R-:W-:Y:S02]  /*db80*/  ISETP.GE.AND P5, PT, R59, 0x11, PT ;  /* 0x000000113b00780c */ /* 0x000fe40003fa6270 */
[----:B------:R-:W-:-:S02]  /*db90*/  FSEL R51, R62, -INF , !P3 ;  /* 0xff8000003e337808 */ /* 0x000fc40005800000 */
[----:B------:R-:W-:Y:S02]  /*dba0*/  ISETP.LT.OR P4, PT, R15, 0x9, P4 ;  /* 0x000000090f00780c */ /* 0x000fe40002781670 */
[----:B------:R-:W-:Y:S02]  /*dbb0*/  ISETP.GT.AND P3, PT, R21, 0x10, !P5 ;  /* 0x000000101500780c */ /* 0x000fe40006f64270 */
[----:B------:R-:W-:Y:S02]  /*dbc0*/  FSEL R61, R61, -INF , !P4 ;  /* 0xff8000003d3d7808 */ /* 0x000fe40006000000 */
[----:B------:R-:W-:Y:S02]  /*dbd0*/  ISETP.LT.OR P3, PT, R15, 0x11, P3 ;  /* 0x000000110f00780c */ /* 0x000fe40001f61670 */
[----:B------:R-:W-:Y:S02]  /*dbe0*/  ISETP.GE.AND P4, PT, R59, 0x12, PT ;  /* 0x000000123b00780c */ /* 0x000fe40003f86270 */
[----:B-1----:R-:W-:-:S02]  /*dbf0*/  FSEL R63, R63, -INF , !P3 ;  /* 0xff8000003f3f7808 */ /* 0x002fc40005800000 */
        /* <DEDUP_REMOVED lines=33> */
[----:B------:R-:W-:Y:S02]  /*de10*/  P2R R56, PR, RZ, 0x20 ;  /* 0x00000020ff387803 */ /* 0x000fe40000000000 */
[----:B------:R-:W-:Y:S02]  /*de20*/  FSEL R139, R45, -INF , !P3 ;  /* 0xff8000002d8b7808 */ /* 0x000fe40005800000 */
[----:B------:R-:W-:-:S02]  /*de30*/  ISETP.GE.AND P3, PT, R59, 0x31, PT ;  /* 0x000000313b00780c */ /* 0x000fc40003f66270 */
[----:B0-----:R-:W-:Y:S02]  /*de40*/  VIADDMNMX R13, R42, R46, R41, PT ;  /* 0x0000002e2a0d7246 */ /* 0x001fe40003800129 */
        /* <DEDUP_REMOVED lines=36> */
.L_x_5261:
[----:B------:R-:W-:Y:S05]  /*e090*/  BSYNC B2 ;  /* 0x0000000000027941 */ /* 0x000fea0003800000 */
.L_x_5260:
[----:B------:R-:W-:Y:S01]  /*e0a0*/  LOP3.LUT R11, RZ, R11, RZ, 0x33, !PT ;  /* 0x0000000bff0b7212 */ /* 0x000fe200078e33ff */
[----:B------:R-:W-:Y:S06]  /*e0b0*/  BRA `(.L_x_5262) ;  /* 0x0000000000187947 */ /* 0x000fec0003800000 */
.L_x_5259:
[----:B------:R-:W-:-:S13]  /*e0c0*/  ISETP.NE.AND P6, PT, R0, 0x1, PT ;  /* 0x000000010000780c */ /* 0x000fda0003fc5270 */
[----:B------:R-:W-:Y:S05]  /*e0d0*/  @!P6 BRA `(.L_x_5262) ;  /* 0x000000000010e947 */ /* 0x000fea0003800000 */
[----:B------:R-:W2:Y:S04]  /*e0e0*/  LDL R10, [R3+0x1c] ;  /* 0x00001c00030a7983 */ /* 0x000ea80000100800 */
[----:B------:R-:W3:Y:S01]  /*e0f0*/  LDL R36, [R3+0x20] ;  /* 0x0000200003247983 */ /* 0x000ee20000100800 */
[----:B--2---:R-:W-:-:S05]  /*e100*/  IMAD.HI.U32 R11, R11, R10, RZ ;  /* 0x0000000a0b0b7227 */ /* 0x004fca00078e00ff */
[----:B---3--:R-:W-:-:S07]  /*e110*/  SHF.R.U32.HI R11, RZ, R36, R11 ;  /* 0x00000024ff0b7219 */ /* 0x008fce000001160b */
.L_x_5262:
[----:B------:R-:W-:Y:S05]  /*e120*/  BSYNC B1 ;  /* 0x0000000000017941 */ /* 0x000fea0003800000 */
.L_x_5258:
[----:B------:R-:W-:-:S04]  /*e130*/  IMAD R11, R0, R11, -UR4 ;  /* 0x80000004000b7e24 */ /* 0x000fc8000f8e020b */
[----:B------:R-:W-:-:S05]  /*e140*/  IMAD R11, R38, -0x2, R11 ;  /* 0xfffffffe260b7824 */ /* 0x000fca00078e020b */
[----:B------:R-:W-:Y:S02]  /*e150*/  VIADDMNMX R13, R11, R0, R13, PT ;  /* 0x000000000b0d7246 */ /* 0x000fe4000380010d */
[----:B------:R-:W-:-:S07]  /*e160*/  VIMNMX R12, R12, R11, !PT ;  /* 0x0000000b0c0c7248 */ /* 0x000fce0007fe0100 */
.L_x_5257:
[----:B------:R-:W-:Y:S05]  /*e170*/  BSYNC B0 ;  /* 0x0000000000007941 */ /* 0x000fea0003800000 */
.L_x_5256:
[----:B------:R-:W-:Y:S01]  /*e180*/  ISETP.GT.AND P1, PT, R12, 0x1, !P1 ;  /* 0x000000010c00780c */ /* 0x000fe20004f24270 */
[----:B------:R-:W2:Y:S01]  /*e190*/  LDL R41, [R1+0x430] ;  /* 0x0004300001297983 */ /* 0x000ea20000100800 */
[----:B------:R-:W-:Y:S02]  /*e1a0*/  FMNMX.FTZ R0, R45, R47, !PT ;  /* 0x0000002f2d007209 */ /* 0x000fe40007810000 */
[----:B------:R-:W-:Y:S01]  /*e1b0*/  ISETP.LT.OR P1, PT, R13, 0x2, P1 ;  /* 0x000000020d00780c */ /* 0x000fe20000f21670 */
[----:B------:R-:W3:Y:S01]  /*e1c0*/  LDL.64 R42, [R1+0x138] ;  /* 0x00013800012a7983 */ /* 0x000ee20000100a00 */
[----:B------:R-:W-:Y:S02]  /*e1d0*/  FMNMX.FTZ R0, R61, R0, !PT ;  /* 0x000000003d007209 */ /* 0x000fe40007810000 */
[----:B------:R-:W-:Y:S01]  /*e1e0*/  FSEL R25, R25, -INF , !P1 ;  /* 0xff80000019197808 */ /* 0x000fe20004800000 */
[----:B------:R-:W4:Y:S01]  /*e1f0*/  LDL R117, [R1+0x1e8] ;  /* 0x0001e80001757983 */ /* 0x000f220000100800 */
[----:B------:R-:W-:-:S02]  /*e200*/  ISETP.NE.AND P1, PT, R50, RZ, PT ;  /* 0x000000ff3200720c */ /* 0x000fc40003f25270 */
[----:B------:R-:W-:Y:S01]  /*e210*/  FMNMX.FTZ R0, R51, R0, !PT ;  /* 0x0000000033007209 */ /* 0x000fe20007810000 */
[----:B------:R-:W5:Y:S01]  /*e220*/  LDL R46, [R1+0x228] ;  /* 0x00022800012e7983 */ /* 0x000f620000100800 */
[----:B------:R-:W-:Y:S02]  /*e230*/  ISETP.GT.AND P1, PT, R12, 0x9, !P1 ;  /* 0x000000090c00780c */ /* 0x000fe40004f24270 */
[----:B------:R-:W-:Y:S01]  /*e240*/  FMNMX.FTZ R0, R63, R0, !PT ;  /* 0x000000003f007209 */ /* 0x000fe20007810000 */
[----:B------:R-:W4:Y:S01]  /*e250*/  LDL R50, [R1+0x230] ;  /* 0x0002300001327983 */ /* 0x000f220000100800 */
[----:B------:R-:W-:Y:S02]  /*e260*/  ISETP.LT.OR P1, PT, R13, 0xa, P1 ;  /* 0x0000000a0d00780c */ /* 0x000fe40000f21670 */
[----:B------:R-:W-:Y:S01]  /*e270*/  FMNMX.FTZ R0, R145, R0, !PT ;  /* 0x0000000091007209 */ /* 0x000fe20007810000 */
[----:B------:R-:W4:Y:S01]  /*e280*/  LDL R52, [R1+0x234] ;  /* 0x0002340001347983 */ /* 0x000f220000100800 */
[----:B------:R-:W-:-:S02]  /*e290*/  FSEL R29, R29, -INF , !P1 ;  /* 0xff8000001d1d7808 */ /* 0x000fc40004800000 */
[----:B------:R-:W-:Y:S01]  /*e2a0*/  ISETP.NE.AND P1, PT, R56, RZ, PT ;  /* 0x000000ff3800720c */ /* 0x000fe20003f25270 */
[----:B------:R-:W4:Y:S01]  /*e2b0*/  LDL R70, [R1+0x258] ;  /* 0x0002580001467983 */ /* 0x000f220000100800 */
[C---:B------:R-:W-:Y:S02]  /*e2c0*/  ISETP.GT.AND P2, PT, R12.reuse, 0x8, !P2 ;  /* 0x000000080c00780c */ /* 0x040fe40005744270 */
[----:B------:R-:W-:Y:S01]  /*e2d0*/  ISETP.GT.AND P1, PT, R12, 0x10, !P1 ;  /* 0x000000100c00780c */ /* 0x000fe20004f24270 */
[----:B------:R-:W4:Y:S01]  /*e2e0*/  LDL R56, [R1+0x23c] ;  /* 0x00023c0001387983 */ /* 0x000f220000100800 */
[----:B------:R-:W-:Y:S02]  /*e2f0*/  FMNMX.FTZ R0, R65, R0, !PT ;  /* 0x0000000041007209 */ /* 0x000fe40007810000 */
[C---:B------:R-:W-:Y:S01]  /*e300*/  ISETP.LT.OR P1, PT, R13.reuse, 0x11, P1 ;  /* 0x000000110d00780c */ /* 0x040fe20000f21670 */
[----:B------:R-:W4:Y:S01]  /*e310*/  LDL R72, [R1+0x25c] ;  /* 0x00025c0001487983 */ /* 0x000f220000100800 */
[----:B------:R-:W-:-:S02]  /*e320*/  ISETP.LT.OR P2, PT, R13, 0x9, P2 ;  /* 0x000000090d00780c */ /* 0x000fc40001741670 */
[----:B------:R-:W-:Y:S01]  /*e330*/  FSEL R30, R30, -INF , !P1 ;  /* 0xff8000001e1e7808 */ /* 0x000fe20004800000 */
[----:B------:R-:W4:Y:S01]  /*e340*/  LDL R74, [R1+0x260] ;  /* 0x00026000014a7983 */ /* 0x000f220000100800 */
[----:B------:R-:W-:Y:S02]  /*e350*/  ISETP.NE.AND P1, PT, R58, RZ, PT ;  /* 0x000000ff3a00720c */ /* 0x000fe40003f25270 */
[----:B------:R-:W-:Y:S01]  /*e360*/  FMNMX.FTZ R0, R141, R0, !PT ;  /* 0x000000008d007209 */ /* 0x000fe20007810000 */
[----:B------:R-:W4:Y:S01]  /*e370*/  LDL R58, [R1+0x240] ;  /* 0x00024000013a7983 */ /* 0x000f220000100800 */
[----:B------:R-:W-:Y:S02]  /*e380*/  ISETP.GT.AND P1, PT, R12, 0x11, !P1 ;  /* 0x000000110c00780c */ /* 0x000fe40004f24270 */
[----:B------:R-:W-:Y:S01]  /*e390*/  FSEL R28, R28, -INF , !P2 ;  /* 0xff8000001c1c7808 */ /* 0x000fe20005000000 */
[----:B------:R-:W4:Y:S01]  /*e3a0*/  LDL R76, [R1+0x264] ;  /* 0x00026400014c7983 */ /* 0x000f220000100800 */
[----:B------:R-:W-:-:S02]  /*e3b0*/  ISETP.LT.OR P1, PT, R13, 0x12, P1 ;  /* 0x000000120d00780c */ /* 0x000fc40000f21670 */
[----:B------:R-:W-:Y:S01]  /*e3c0*/  ISETP.NE.AND P2, PT, R66, RZ, PT ;  /* 0x000000ff4200720c */ /* 0x000fe20003f45270 */
[----:B------:R-:W4:Y:S01]  /*e3d0*/  LDL R78, [R1+0x268] ;  /* 0x00026800014e7983 */ /* 0x000f220000100800 */
[----:B------:R-:W-:Y:S02]  /*e3e0*/  FSEL R31, R31, -INF , !P1 ;  /* 0xff8000001f1f7808 */ /* 0x000fe40004800000 */
[----:B------:R-:W-:Y:S01]  /*e3f0*/  ISETP.NE.AND P1, PT, R60, RZ, PT ;  /* 0x000000ff3c00720c */ /* 0x000fe20003f25270 */
[----:B------:R-:W4:Y:S01]  /*e400*/  LDL R66, [R1+0x250] ;  /* 0x0002500001427983 */ /* 0x000f220000100800 */
[----:B------:R-:W-:Y:S02]  /*e410*/  FMNMX.FTZ R0, R67, R0, !PT ;  /* 0x0000000043007209 */ /* 0x000fe40007810000 */
[----:B------:R-:W-:Y:S01]  /*e420*/  ISETP.GT.AND P1, PT, R12, 0x18, !P1 ;  /* 0x000000180c00780c */ /* 0x000fe20004f24270 */
[----:B------:R-:W4:Y:S01]  /*e430*/  LDL R60, [R1+0x244] ;  /* 0x00024400013c7983 */ /* 0x000f220000100800 */
[----:B------:R-:W-:-:S02]  /*e440*/  FMNMX.FTZ R0, R143, R0, !PT ;  /* 0x000000008f007209 */ /* 0x000fc40007810000 */
[----:B------:R-:W-:Y:S01]  /*e450*/  ISETP.LT.OR P1, PT, R13, 0x19, P1 ;  /* 0x000000190d00780c */ /* 0x000fe20000f21670 */
[----:B------:R-:W4:Y:S01]  /*e460*/  LDL R80, [R1+0x26c] ;  /* 0x00026c0001507983 */ /* 0x000f220000100800 */
[----:B------:R-:W-:Y:S02]  /*e470*/  FMNMX.FTZ R0, R55, R0, !PT ;  /* 0x0000000037007209 */ /* 0x000fe40007810000 */
[----:B------:R-:W-:Y:S01]  /*e480*/  FSEL R32, R32, -INF , !P1 ;  /* 0xff80000020207808 */ /* 0x000fe20004800000 */
[----:B------:R-:W4:Y:S01]  /*e490*/  LDL R82, [R1+0x270] ;  /* 0x0002700001527983 */ /* 0x000f220000100800 */
[----:B------:R-:W-:Y:S02]  /*e4a0*/  ISETP.NE.AND P1, PT, R62, RZ, PT ;  /* 0x000000ff3e00720c */ /* 0x000fe40003f25270 */
[----:B------:R-:W-:Y:S01]  /*e4b0*/  ISETP.NE.AND P6, PT, R40, RZ, PT ;  /* 0x000000ff2800720c */ /* 0x000fe20003fc5270 */
[----:B------:R-:W4:Y:S01]  /*e4c0*/  LDL R62, [R1+0x248] ;  /* 0x00024800013e7983 */ /* 0x000f220000100800 */
[----:B------:R-:W-:-:S02]  /*e4d0*/  ISETP.GT.AND P1, PT, R12, 0x19, !P1 ;  /* 0x000000190c00780c */ /* 0x000fc40004f24270 */
[----:B------:R-:W-:Y:S01]  /*e4e0*/  FMNMX.FTZ R0, R139, R0, !PT ;  /* 0x000000008b007209 */ /* 0x000fe20007810000 */
[----:B------:R-:W4:Y:S01]  /*e4f0*/  LDL R84, [R1+0x274] ;  /* 0x0002740001547983 */ /* 0x000f220000100800 */
[----:B------:R-:W-:Y:S02]  /*e500*/  ISETP.LT.OR P1, PT, R13, 0x1a, P1 ;  /* 0x0000001a0d00780c */ /* 0x000fe40000f21670 */
[----:B------:R-:W-:Y:S01]  /*e510*/  FMNMX.FTZ R0, R57, R0, !PT ;  /* 0x0000000039007209 */ /* 0x000fe20007810000 */
[----:B------:R-:W4:Y:S01]  /*e520*/  LDL R86, [R1+0x278] ;  /* 0x0002780001567983 */ /* 0x000f220000100800 */
[----:B------:R-:W-:Y:S02]  /*e530*/  FSEL R33, R33, -INF , !P1 ;  /* 0xff80000021217808 */ /* 0x000fe40004800000 */
[----:B------:R-:W-:Y:S01]  /*e540*/  ISETP.NE.AND P1, PT, R64, RZ, PT ;  /* 0x000000ff4000720c */ /* 0x000fe20003f25270 */
[----:B------:R-:W4:Y:S01]  /*e550*/  LDL R88, [R1+0x27c] ;  /* 0x00027c0001587983 */ /* 0x000f220000100800 */
[----:B------:R-:W-:-:S02]  /*e560*/  FMNMX.FTZ R0, R49, R0, !PT ;  /* 0x0000000031007209 */ /* 0x000fc40007810000 */
[----:B------:R-:W-:Y:S01]  /*e570*/  ISETP.GT.AND P1, PT, R12, 0x20, !P1 ;  /* 0x000000200c00780c */ /* 0x000fe20004f24270 */
[----:B------:R-:W4:Y:S01]  /*e580*/  LDL R64, [R1+0x24c] ;  /* 0x00024c0001407983 */ /* 0x000f220000100800 */
[----:B------:R-:W-:Y:S02]  /*e590*/  FMNMX.FTZ R0, R69, R0, !PT ;  /* 0x0000000045007209 */ /* 0x000fe40007810000 */
[----:B------:R-:W-:Y:S01]  /*e5a0*/  ISETP.LT.OR P1, PT, R13, 0x21, P1 ;  /* 0x000000210d00780c */ /* 0x000fe20000f21670 */
[----:B------:R-:W4:Y:S01]  /*e5b0*/  LDL R90, [R1+0x280] ;  /* 0x00028000015a7983 */ /* 0x000f220000100800 */
[----:B------:R-:W-:Y:S02]  /*e5c0*/  FMNMX.FTZ R10, R53, R0, !PT ;  /* 0x00000000350a7209 */ /* 0x000fe40007810000 */
[----:B------:R-:W-:Y:S01]  /*e5d0*/  FSEL R34, R34, -INF , !P1 ;  /* 0xff80000022227808 */ /* 0x000fe20004800000 */
[----:B------:R-:W4:Y:S01]  /*e5e0*/  LDL R92, [R1+0x284] ;  /* 0x00028400015c7983 */ /* 0x000f220000100800 */
[----:B------:R-:W-:-:S02]  /*e5f0*/  ISETP.GT.AND P1, PT, R12, 0x21, !P2 ;  /* 0x000000210c00780c */ /* 0x000fc40005724270 */
[----:B------:R-:W-:Y:S01]  /*e600*/  ISETP.NE.AND P2, PT, R44, RZ, PT ;  /* 0x000000ff2c00720c */ /* 0x000fe20003f45270 */
[----:B------:R-:W0:Y:S01]  /*e610*/  SHFL.BFLY PT, R15, R10, 0x2, 0x1f ;  /* 0x0c401f000a0f7f89 */ /* 0x000e2200000e0000 */
[----:B------:R-:W-:Y:S02]  /*e620*/  ISETP.LT.OR P1, PT, R13, 0x22, P1 ;  /* 0x000000220d00780c */ /* 0x000fe40000f21670 */
[C---:B------:R-:W-:Y:S01]  /*e630*/  ISETP.GT.AND P2, PT, R12.reuse, 0x29, !P2 ;  /* 0x000000290c00780c */ /* 0x040fe20005744270 */
[----:B------:R-:W5:Y:S01]  /*e640*/  LDL R44, [R1+0x224] ;  /* 0x00022400012c7983 */ /* 0x000f620000100800 */
[----:B------:R-:W-:Y:S02]  /*e650*/  FSEL R35, R35, -INF , !P1 ;  /* 0xff80000023237808 */ /* 0x000fe40004800000 */
[C---:B------:R-:W-:Y:S01]  /*e660*/  ISETP.GT.AND P1, PT, R12.reuse, RZ, !P6 ;  /* 0x000000ff0c00720c */ /* 0x040fe20007724270 */
[----:B------:R-:W4:Y:S01]  /*e670*/  LDL R94, [R1+0x288] ;  /* 0x00028800015e7983 */ /* 0x000f220000100800 */
[----:B------:R-:W-:-:S02]  /*e680*/  ISETP.GT.AND P3, PT, R12, 0x30, !P3 ;  /* 0x000000300c00780c */ /* 0x000fc40005f64270 */
[C---:B------:R-:W-:Y:S01]  /*e690*/  ISETP.LT.OR P1, PT, R13.reuse, 0x1, P1 ;  /* 0x000000010d00780c */ /* 0x040fe20000f21670 */
[----:B------:R-:W4:Y:S01]  /*e6a0*/  LDL R96, [R1+0x28c] ;  /* 0x00028c0001607983 */ /* 0x000f220000100800 */
[----:B------:R-:W-:Y:S02]  /*e6b0*/  ISETP.LT.OR P2, PT, R13, 0x2a, P2 ;  /* 0x0000002a0d00780c */ /* 0x000fe40001741670 */
[----:B------:R-:W-:Y:S01]  /*e6c0*/  FSEL R24, R24, -INF , !P1 ;  /* 0xff80000018187808 */ /* 0x000fe20004800000 */
[----:B------:R-:W4:Y:S01]  /*e6d0*/  LDL R98, [R1+0x290] ;  /* 0x0002900001627983 */ /* 0x000f220000100800 */
[----:B------:R-:W-:Y:S02]  /*e6e0*/  ISETP.NE.AND P1, PT, R68, RZ, PT ;  /* 0x000000ff4400720c */ /* 0x000fe40003f25270 */
[----:B------:R-:W-:Y:S01]  /*e6f0*/  FMNMX.FTZ R11, R24, R25, !PT ;  /* 0x00000019180b7209 */ /* 0x000fe20007810000 */
        /* <DEDUP_REMOVED lines=19> */
[----:B------:R-:W-:-:S02]  /*e830*/  ISETP.NE.AND P6, PT, R48, RZ, PT ;  /* 0x000000ff3000720c */ /* 0x000fc40003fc5270 */
[----:B------:R-:W-:Y:S01]  /*e840*/  FMNMX.FTZ R0, R34, R11, !PT ;  /* 0x0000000b22007209 */ /* 0x000fe20007810000 */
[----:B------:R-:W4:Y:S01]  /*e850*/  LDL R48, [R1+0x22c] ;  /* 0x00022c0001307983 */ /* 0x000f220000100800 */
[----:B------:R-:W-:Y:S02]  /*e860*/  ISETP.GT.AND P5, PT, R12, 0x38, !P5 ;  /* 0x000000380c00780c */ /* 0x000fe40006fa4270 */
[----:B------:R-:W-:Y:S01]  /*e870*/  FMNMX.FTZ R0, R35, R0, !PT ;  /* 0x0000000023007209 */ /* 0x000fe20007810000 */
[----:B------:R-:W4:Y:S01]  /*e880*/  LDL R112, [R1+0x2ac] ;  /* 0x0002ac0001707983 */ /* 0x000f220000100800 */
[----:B------:R-:W-:Y:S02]  /*e890*/  ISETP.LT.OR P4, PT, R13, 0x32, P4 ;  /* 0x000000320d00780c */ /* 0x000fe40002781670 */
[----:B------:R-:W-:Y:S01]  /*e8a0*/  FMNMX.FTZ R11, R27, R0, !PT ;  /* 0x000000001b0b7209 */ /* 0x000fe20007810000 */
[----:B------:R-:W4:Y:S01]  /*e8b0*/  LDL R114, [R1+0x2b0] ;  /* 0x0002b00001727983 */ /* 0x000f220000100800 */
[----:B------:R-:W-:-:S02]  /*e8c0*/  FSEL R36, R14, -INF , !P3 ;  /* 0xff8000000e247808 */ /* 0x000fc40005800000 */
[----:B------:R-:W-:Y:S01]  /*e8d0*/  FMNMX.FTZ R11, R26, R11, !PT ;  /* 0x0000000b1a0b7209 */ /* 0x000fe20007810000 */
[----:B------:R-:W4:Y:S01]  /*e8e0*/  LDL R116, [R1+0x2b4] ;  /* 0x0002b40001747983 */ /* 0x000f220000100800 */
[----:B------:R-:W-:Y:S02]  /*e8f0*/  ISETP.GT.AND P1, PT, R12, 0x39, !P6 ;  /* 0x000000390c00780c */ /* 0x000fe40007724270 */
[----:B------:R-:W-:Y:S01]  /*e900*/  ISETP.LT.OR P5, PT, R13, 0x39, P5 ;  /* 0x000000390d00780c */ /* 0x000fe20002fa1670 */
[----:B------:R-:W4:Y:S01]  /*e910*/  LDL R118, [R1+0x2b8] ;  /* 0x0002b80001767983 */ /* 0x000f220000100800 */
[----:B------:R-:W-:Y:S02]  /*e920*/  FSEL R37, R37, -INF , !P4 ;  /* 0xff80000025257808 */ /* 0x000fe40006000000 */
[----:B------:R-:W-:Y:S01]  /*e930*/  FMNMX.FTZ R0, R36, R11, !PT ;  /* 0x0000000b24007209 */ /* 0x000fe20007810000 */
[----:B------:R-:W4:Y:S01]  /*e940*/  LDL R120, [R1+0x2bc] ;  /* 0x0002bc0001787983 */ /* 0x000f220000100800 */
[----:B------:R-:W-:-:S02]  /*e950*/  ISETP.LT.OR P1, PT, R13, 0x3a, P1 ;  /* 0x0000003a0d00780c */ /* 0x000fc40000f21670 */
[----:B------:R-:W-:Y:S01]  /*e960*/  FSEL R38, R54, -INF , !P5 ;  /* 0xff80000036267808 */ /* 0x000fe20006800000 */
[----:B------:R-:W4:Y:S01]  /*e970*/  LDL R122, [R1+0x2c0] ;  /* 0x0002c000017a7983 */ /* 0x000f220000100800 */
[----:B------:R-:W-:Y:S02]  /*e980*/  FMNMX.FTZ R11, R37, R0, !PT ;  /* 0x00000000250b7209 */ /* 0x000fe40007810000 */
[----:B------:R-:W-:Y:S01]  /*e990*/  FSEL R39, R39, -INF , !P1 ;  /* 0xff80000027277808 */ /* 0x000fe20004800000 */
[----:B------:R-:W4:Y:S01]  /*e9a0*/  LDL R54, [R1+0x238] ;  /* 0x0002380001367983 */ /* 0x000f220000100800 */
[----:B------:R-:W-:Y:S02]  /*e9b0*/  FMNMX.FTZ R0, R38, R11, !PT ;  /* 0x0000000b26007209 */ /* 0x000fe40007810000 */
[----:B0-----:R-:W-:Y:S01]  /*e9c0*/  FMNMX.FTZ R15, R10, R15, !PT ;  /* 0x0000000f0a0f7209 */ /* 0x001fe20007810000 */
[----:B------:R-:W4:Y:S01]  /*e9d0*/  LDL R124, [R1+0x2c4] ;  /* 0x0002c400017c7983 */ /* 0x000f220000100800 */
[----:B------:R-:W-:-:S03]  /*e9e0*/  FMNMX.FTZ R11, R39, R0, !PT ;  /* 0x00000000270b7209 */ /* 0x000fc60007810000 */
[----:B------:R-:W0:Y:S04]  /*e9f0*/  SHFL.BFLY PT, R40, R15, 0x1, 0x1f ;  /* 0x0c201f000f287f89 */ /* 0x000e2800000e0000 */
[----:B------:R-:W-:Y:S04]  /*ea00*/  STL.64 [R1+0x410], R10 ;  /* 0x0004100a01007387 */ /* 0x000fe80000100a00 */
[----:B------:R-:W2:Y:S04]  /*ea10*/  LDL R13, [R1+0x414] ;  /* 0x00041400010d7983 */ /* 0x000ea80000100800 */
[----:B------:R-:W4:Y:S04]  /*ea20*/  LDL R126, [R1+0x2c8] ;  /* 0x0002c800017e7983 */ /* 0x000f280000100800 */
[----:B------:R-:W4:Y:S04]  /*ea30*/  LDL R128, [R1+0x2cc] ;  /* 0x0002cc0001807983 */ /* 0x000f280000100800 */
[----:B------:R-:W4:Y:S01]  /*ea40*/  LDL R130, [R1+0x2d0] ;  /* 0x0002d00001827983 */ /* 0x000f220000100800 */
[----:B0-----:R-:W-:-:S03]  /*ea50*/  FMNMX.FTZ R0, R15, R40, !PT ;  /* 0x000000280f007209 */ /* 0x001fc60007810000 */
[----:B------:R-:W4:Y:S04]  /*ea60*/  LDL R132, [R1+0x2d4] ;  /* 0x0002d40001847983 */ /* 0x000f280000100800 */
[----:B------:R-:W-:Y:S04]  /*ea70*/  STL [R1+0x410], R0 ;  /* 0x0004100001007387 */ /* 0x000fe80000100800 */
[----:B------:R-:W3:Y:S04]  /*ea80*/  LDL R14, [R1+0x410] ;  /* 0x00041000010e7983 */ /* 0x000ee80000100800 */
[----:B------:R-:W5:Y:S04]  /*ea90*/  LDL R40, [R1+0x21c] ;  /* 0x00021c0001287983 */ /* 0x000f680000100800 */
[----:B------:R-:W4:Y:S04]  /*eaa0*/  LDL R134, [R1+0x2d8] ;  /* 0x0002d80001867983 */ /* 0x000f280000100800 */
        /* <DEDUP_REMOVED lines=46> */
[----:B--2---:R-:W0:Y:S02]  /*ed90*/  SHFL.BFLY PT, R10, R13, 0x2, 0x1f ;  /* 0x0c401f000d0a7f89 */ /* 0x004e2400000e0000 */
[----:B0-----:R-:W-:-:S05]  /*eda0*/  FMNMX.FTZ R10, R10, R13, !PT ;  /* 0x0000000d0a0a7209 */ /* 0x001fca0007810000 */
[----:B------:R-:W0:Y:S01]  /*edb0*/  SHFL.BFLY PT, R11, R10, 0x1, 0x1f ;  /* 0x0c201f000a0b7f89 */ /* 0x000e2200000e0000 */
[----:B---3--:R-:W-:Y:S01]  /*edc0*/  FMUL.FTZ R12, R41, R14 ;  /* 0x0000000e290c7220 */ /* 0x008fe20000410000 */
[----:B------:R-:W-:Y:S01]  /*edd0*/  BAR.SYNC.DEFER_BLOCKING 0xf, 0x100 ;  /* 0x03c4000000007b1d */ /* 0x000fe20000010000 */
[----:B------:R-:W-:-:S04]  /*ede0*/  FSETP.NEU.FTZ.AND P1, PT, R14, -INF , PT ;  /* 0xff8000000e00780b */ /* 0x000fc80003f3d000 */
[----:B------:R-:W-:-:S05]  /*edf0*/  FSEL R12, R12, RZ, P1 ;  /* 0x000000ff0c0c7208 */ /* 0x000fca0000800000 */
        /* <DEDUP_REMOVED lines=11> */
[--C-:B------:R-:W-:Y:S01]  /*eeb0*/  FFMA.FTZ R178, R55, R41, -R12.reuse ;  /* 0x0000002937b27223 */ /* 0x100fe2000001080c */
[----:B------:R-:W-:Y:S01]  /*eec0*/  MUFU.EX2 R168, R168 ;  /* 0x000000a800a87308 */ /* 0x000fe20000000800 */
[----:B0-----:R-:W-:Y:S01]  /*eed0*/  FMNMX.FTZ R0, R10, R11, !PT ;  /* 0x0000000b0a007209 */ /* 0x001fe20007810000 */
[-CC-:B------:R-:W-:Y:S01]  /*eee0*/  FFMA.FTZ R139, R139, R41.reuse, -R12.reuse ;  /* 0x000000298b8b7223 */ /* 0x180fe2000001080c */
[-CC-:B------:R-:W-:Y:S01]  /*eef0*/  FFMA.FTZ R180, R57, R41.reuse, -R12.reuse ;  /* 0x0000002939b47223 */ /* 0x180fe2000001080c */
[-CC-:B------:R-:W-:Y:S01]  /*ef00*/  FFMA.FTZ R21, R49, R41.reuse, -R12.reuse ;  /* 0x0000002931157223 */ /* 0x180fe2000001080c */
[C---:B------:R-:W-:Y:S01]  /*ef10*/  FSETP.NEU.FTZ.AND P1, PT, R0.reuse, -INF , PT ;  /* 0xff8000000000780b */ /* 0x040fe20003f3d000 */
[-C--:B------:R-:W-:Y:S01]  /*ef20*/  FMUL.FTZ R10, R0, R41.reuse ;  /* 0x00000029000a7220 */ /* 0x080fe20000410000 */
[-CC-:B------:R-:W-:Y:S01]  /*ef30*/  FFMA.FTZ R182, R69, R41.reuse, -R12.reuse ;  /* 0x0000002945b67223 */ /* 0x180fe2000001080c */
[----:B------:R-:W0:Y:S01]  /*ef40*/  MUFU.EX2 R15, R15 ;  /* 0x0000000f000f7308 */ /* 0x000e220000000800 */
[----:B------:R-:W-:Y:S01]  /*ef50*/  FFMA.FTZ R137, R53, R41, -R12 ;  /* 0x0000002935897223 */ /* 0x000fe2000001080c */
[----:B------:R-:W2:Y:S01]  /*ef60*/  LDL R45, [R1+0x324] ;  /* 0x00032400012d7983 */ /* 0x000ea20000100800 */
[----:B------:R-:W-:-:S03]  /*ef70*/  FSEL R10, R10, RZ, P1 ;  /* 0x000000ff0a0a7208 */ /* 0x000fc60000800000 */
[----:B------:R-:W3:Y:S02]  /*ef80*/  LDL R47, [R1+0x328] ;  /* 0x00032800012f7983 */ /* 0x000ee40000100800 */
        /* <DEDUP_REMOVED lines=8> */
[----:B------:R-:W3:Y:S04]  /*f010*/  LDL R51, [R1+0x330] ;  /* 0x0003300001337983 */ /* 0x000ee80000100800 */
[----:B------:R-:W-:Y:S01]  /*f020*/  MUFU.EX2 R169, R169 ;  /* 0x000000a900a97308 */ /* 0x000fe20000000800 */
[----:B0-----:R-:W-:Y:S01]  /*f030*/  FADD.FTZ R11, R168, R15 ;  /* 0x0000000fa80b7221 */ /* 0x001fe20000010000 */
[-CC-:B------:R-:W-:Y:S01]  /*f040*/  FFMA.FTZ R129, R33, R41.reuse, -R10.reuse ;  /* 0x0000002921817223 */ /* 0x180fe2000001080a */
[----:B------:R-:W3:Y:S04]  /*f050*/  LDL R61, [R1+0x344] ;  /* 0x00034400013d7983 */ /* 0x000ee80000100800 */
[----:B------:R-:W3:Y:S01]  /*f060*/  LDL R63, [R1+0x348] ;  /* 0x00034800013f7983 */ /* 0x000ee20000100800 */
[----:B------:R-:W0:Y:S08]  /*f070*/  MUFU.EX2 R135, R135 ;  /* 0x0000008700877308 */ /* 0x000e300000000800 */
[----:B------:R-:W-:Y:S01]  /*f080*/  MUFU.EX2 R172, R172 ;  /* 0x000000ac00ac7308 */ /* 0x000fe20000000800 */
[----:B------:R-:W-:-:S07]  /*f090*/  FFMA.FTZ R177, R34, R41, -R10 ;  /* 0x0000002922b17223 */ /* 0x000fce000001080a */
[----:B------:R-:W-:Y:S01]  /*f0a0*/  MUFU.EX2 R145, R145 ;  /* 0x0000009100917308 */ /* 0x000fe20000000800 */
[-CC-:B------:R-:W-:Y:S01]  /*f0b0*/  FFMA.FTZ R127, R35, R41.reuse, -R10.reuse ;  /* 0x00000029237f7223 */ /* 0x180fe2000001080a */
[----:B------:R-:W3:Y:S06]  /*f0c0*/  LDL R65, [R1+0x34c] ;  /* 0x00034c0001417983 */ /* 0x000eec0000100800 */
        /* <DEDUP_REMOVED lines=13> */
[----:B------:R-:W-:Y:S01]  /*f1a0*/  FFMA.FTZ R121, R39, R41, -R10 ;  /* 0x0000002927797223 */ /* 0x000fe2000001080a */
[----:B------:R1:W-:Y:S04]  /*f1b0*/  STL [R1+0x414], R0 ;  /* 0x0004140001007387 */ /* 0x0003e80000100800 */
[----:B------:R-:W2:Y:S02]  /*f1c0*/  LDL R28, [R1+0x204] ;  /* 0x00020400011c7983 */ /* 0x000ea40000100800 */
[----:B------:R-:W5:Y:S02]  /*f1d0*/  MUFU.EX2 R171, R171 ;  /* 0x000000ab00ab7308 */ /* 0x000f640000000800 */
[----:B------:R-:W3:Y:S04]  /*f1e0*/  LDL R29, [R1+0x304] ;  /* 0x00030400011d7983 */ /* 0x000ee80000100800 */
[----:B------:R-:W3:Y:S02]  /*f1f0*/  LDL R49, [R1+0x32c] ;  /* 0x00032c0001317983 */ /* 0x000ee40000100800 */
[----:B------:R-:W1:Y:S01]  /*f200*/  MUFU.EX2 R133, R133 ;  /* 0x0000008500857308 */ /* 0x000e620000000800 */
[----:B0-----:R-:W-:Y:S01]  /*f210*/  FADD.FTZ R12, R169, R135 ;  /* 0x00000087a90c7221 */ /* 0x001fe20000010000 */
[----:B------:R-:W3:Y:S04]  /*f220*/  LDL R30, [R1+0x208] ;  /* 0x00020800011e7983 */ /* 0x000ee80000100800 */
[----:B------:R-:W3:Y:S02]  /*f230*/  LDL R53, [R1+0x334] ;  /* 0x0003340001357983 */ /* 0x000ee40000100800 */
[----:B------:R-:W0:Y:S01]  /*f240*/  MUFU.EX2 R173, R173 ;  /* 0x000000ad00ad7308 */ /* 0x000e220000000800 */
[----:B------:R-:W-:Y:S01]  /*f250*/  FADD.FTZ R14, R170, R11 ;  /* 0x0000000baa0e7221 */ /* 0x000fe20000010000 */
[----:B-----5:R-:W-:Y:S01]  /*f260*/  FADD.FTZ R12, R171, R12 ;  /* 0x0000000cab0c7221 */ /* 0x020fe20000010000 */
[----:B------:R-:W5:Y:S04]  /*f270*/  LDL R26, [R1+0x200] ;  /* 0x00020000011a7983 */ /* 0x000f680000100800 */
[----:B------:R-:W5:Y:S01]  /*f280*/  LDL R32, [R1+0x20c] ;  /* 0x00020c0001207983 */ /* 0x000f620000100800 */
[----:B------:R-:W0:Y:S01]  /*f290*/  MUFU.EX2 R131, R131 ;  /* 0x0000008300837308 */ /* 0x000e220000000800 */
[----:B------:R-:W-:Y:S01]  /*f2a0*/  FADD.FTZ R11, R147, R14 ;  /* 0x0000000e930b7221 */ /* 0x000fe20000010000 */
[----:B-1----:R-:W-:Y:S01]  /*f2b0*/  FADD.FTZ R12, R133, R12 ;  /* 0x0000000c850c7221 */ /* 0x002fe20000010000 */
[----:B------:R-:W5:Y:S04]  /*f2c0*/  LDL R34, [R1+0x210] ;  /* 0x0002100001227983 */ /* 0x000f680000100800 */
[----:B------:R-:W5:Y:S01]  /*f2d0*/  LDL R31, [R1+0x308] ;  /* 0x00030800011f7983 */ /* 0x000f620000100800 */
[----:B------:R-:W1:Y:S01]  /*f2e0*/  MUFU.EX2 R175, R175 ;  /* 0x000000af00af7308 */ /* 0x000e620000000800 */
[----:B------:R-:W-:Y:S01]  /*f2f0*/  FADD.FTZ R14, R172, R11 ;  /* 0x0000000bac0e7221 */ /* 0x000fe20000010000 */
[----:B0-----:R-:W-:Y:S01]  /*f300*/  FADD.FTZ R12, R173, R12 ;  /* 0x0000000cad0c7221 */ /* 0x001fe20000010000 */
[----:B------:R-:W5:Y:S04]  /*f310*/  LDL R38, [R1+0x218] ;  /* 0x0002180001267983 */ /* 0x000f680000100800 */
[----:B------:R-:W5:Y:S01]  /*f320*/  LDL R33, [R1+0x30c] ;  /* 0x00030c0001217983 */ /* 0x000f620000100800 */
[----:B------:R-:W0:Y:S01]  /*f330*/  MUFU.EX2 R129, R129 ;  /* 0x0000008100817308 */ /* 0x000e220000000800 */
[----:B------:R-:W-:Y:S01]  /*f340*/  FADD.FTZ R11, R145, R14 ;  /* 0x0000000e910b7221 */ /* 0x000fe20000010000 */
[----:B------:R-:W-:Y:S01]  /*f350*/  FADD.FTZ R12, R131, R12 ;  /* 0x0000000c830c7221 */ /* 0x000fe20000010000 */
[----:B------:R-:W5:Y:S04]  /*f360*/  LDL R27, [R1+0x300] ;  /* 0x00030000011b7983 */ /* 0x000f680000100800 */
[----:B------:R-:W5:Y:S01]  /*f370*/  LDL R35, [R1+0x310] ;  /* 0x0003100001237983 */ /* 0x000f620000100800 */
[----:B------:R-:W4:Y:S01]  /*f380*/  MUFU.EX2 R177, R177 ;  /* 0x000000b100b17308 */ /* 0x000f220000000800 */
        /* <DEDUP_REMOVED lines=11> */
[----:B----4-:R-:W-:-:S06]  /*f440*/  FADD.FTZ R12, R177, R12 ;  /* 0x0000000cb10c7221 */ /* 0x010fcc0000010000 */
[----:B------:R-:W-:Y:S08]  /*f450*/  MUFU.EX2 R180, R180 ;  /* 0x000000b400b47308 */ /* 0x000ff00000000800 */
[----:B------:R-:W4:Y:S01]  /*f460*/  MUFU.EX2 R125, R125 ;  /* 0x0000007d007d7308 */ /* 0x000f220000000800 */
[----:B------:R-:W-:Y:S01]  /*f470*/  FADD.FTZ R11, R143, R14 ;  /* 0x0000000e8f0b7221 */ /* 0x000fe20000010000 */
[----:B-1----:R-:W-:-:S06]  /*f480*/  FADD.FTZ R12, R127, R12 ;  /* 0x0000000c7f0c7221 */ /* 0x002fcc0000010000 */
[----:B------:R-:W-:Y:S08]  /*f490*/  MUFU.EX2 R21, R21 ;  /* 0x0000001500157308 */ /* 0x000ff00000000800 */
[----:B------:R-:W1:Y:S01]  /*f4a0*/  MUFU.EX2 R181, R181 ;  /* 0x000000b500b57308 */ /* 0x000e620000000800 */
[----:B------:R-:W-:Y:S01]  /*f4b0*/  FADD.FTZ R10, R178, R11 ;  /* 0x0000000bb20a7221 */ /* 0x000fe20000010000 */
[----:B0-----:R-:W-:-:S06]  /*f4c0*/  FADD.FTZ R12, R179, R12 ;  /* 0x0000000cb30c7221 */ /* 0x001fcc0000010000 */
[----:B------:R-:W-:Y:S08]  /*f4d0*/  MUFU.EX2 R182, R182 ;  /* 0x000000b600b67308 */ /* 0x000ff00000000800 */
[----:B------:R-:W0:Y:S01]  /*f4e0*/  MUFU.EX2 R123, R123 ;  /* 0x0000007b007b7308 */ /* 0x000e220000000800 */
[----:B------:R-:W-:Y:S01]  /*f4f0*/  FADD.FTZ R11, R139, R10 ;  /* 0x0000000a8b0b7221 */ /* 0x000fe20000010000 */
[----:B----4-:R-:W-:-:S06]  /*f500*/  FADD.FTZ R12, R125, R12 ;  /* 0x0000000c7d0c7221 */ /* 0x010fcc0000010000 */
[----:B------:R-:W-:Y:S08]  /*f510*/  MUFU.EX2 R137, R137 ;  /* 0x0000008900897308 */ /* 0x000ff00000000800 */
[----:B------:R-:W4:Y:S01]  /*f520*/  MUFU.EX2 R183, R183 ;  /* 0x000000b700b77308 */ /* 0x000f220000000800 */
[----:B------:R-:W-:Y:S01]  /*f530*/  FADD.FTZ R10, R180, R11 ;  /* 0x0000000bb40a7221 */ /* 0x000fe20000010000 */
[----:B-1----:R-:W-:Y:S01]  /*f540*/  FADD.FTZ R12, R181, R12 ;  /* 0x0000000cb50c7221 */ /* 0x002fe20000010000 */
[----:B------:R-:W-:Y:S01]  /*f550*/  F2FP.BF16.F32.PACK_AB R168, R15, R168 ;  /* 0x000000a80fa8723e */ /* 0x000fe200000010ff */
[----:B------:R-:W5:Y:S04]  /*f560*/  LDL R14, [R1+0x3c0] ;  /* 0x0003c000010e7983 */ /* 0x000f680000100800 */
[----:B------:R-:W1:Y:S01]  /*f570*/  MUFU.EX2 R121, R121 ;  /* 0x0000007900797308 */ /* 0x000e620000000800 */
[----:B------:R-:W-:Y:S01]  /*f580*/  FADD.FTZ R11, R21, R10 ;  /* 0x0000000a150b7221 */ /* 0x000fe20000010000 */
[----:B0-----:R-:W-:Y:S01]  /*f590*/  FADD.FTZ R12, R123, R12 ;  /* 0x0000000c7b0c7221 */ /* 0x001fe20000010000 */
[----:B------:R-:W-:Y:S01]  /*f5a0*/  F2FP.BF16.F32.PACK_AB R180, R21, R180 ;  /* 0x000000b415b4723e */ /* 0x000fe200000010ff */
[----:B------:R-:W5:Y:S01]  /*f5b0*/  LDL R15, [R1+0x3c4] ;  /* 0x0003c400010f7983 */ /* 0x000f620000100800 */
[----:B------:R-:W-:-:S03]  /*f5c0*/  FADD.FTZ R36, R182, R11 ;  /* 0x0000000bb6247221 */ /* 0x000fc60000010000 */
[----:B------:R-:W5:Y:S01]  /*f5d0*/  LDL.64 R10, [R1+0xa8] ;  /* 0x0000a800010a7983 */ /* 0x000f620000100a00 */
[----:B----4-:R-:W-:Y:S01]  /*f5e0*/  FADD.FTZ R12, R183, R12 ;  /* 0x0000000cb70c7221 */ /* 0x010fe20000010000 */
[----:B------:R-:W-:Y:S02]  /*f5f0*/  FADD.FTZ R36, R137, R36 ;  /* 0x0000002489247221 */ /* 0x000fe40000010000 */
[----:B------:R-:W4:Y:S04]  /*f600*/  LDL R21, [R1+0x3c8] ;  /* 0x0003c80001157983 */ /* 0x000f280000100800 */
[----:B------:R-:W4:Y:S01]  /*f610*/  LDL R0, [R1+0x3f8] ;  /* 0x0003f80001007983 */ /* 0x000f220000100800 */
[----:B-1----:R-:W-:-:S05]  /*f620*/  FADD.FTZ R37, R121, R12 ;  /* 0x0000000c79257221 */ /* 0x002fca0000010000 */
[----:B------:R0:W-:Y:S04]  /*f630*/  STL.64 [R1+0x420], R36 ;  /* 0x0004202401007387 */ /* 0x0001e80000100a00 */
[----:B------:R-:W5:Y:S04]  /*f640*/  LD.E.64 R12, desc[UR46][R42.64+0x8] ;  /* 0x0000082e2a0c7980 */ /* 0x000f68000c101b00 */
[----:B------:R-:W4:Y:S04]  /*f650*/  LD.E.64 R24, desc[UR46][R42.64] ;  /* 0x0000002e2a187980 */ /* 0x000f28000c101b00 */
[----:B0-----:R-:W4:Y:S04]  /*f660*/  LDL R36, [R1+0x214] ;  /* 0x0002140001247983 */ /* 0x001f280000100800 */
[----:B------:R-:W4:Y:S04]  /*f670*/  LDL R37, [R1+0x314] ;  /* 0x0003140001257983 */ /* 0x000f280000100800 */
[----:B------:R-:W4:Y:S04]  /*f680*/  LDL R42, [R1+0x220] ;  /* 0x00022000012a7983 */ /* 0x000f280000100800 */
[----:B------:R-:W4:Y:S01]  /*f690*/  LDL R43, [R1+0x320] ;  /* 0x00032000012b7983 */ /* 0x000f220000100800 */
        /* <DEDUP_REMOVED lines=13> */
[----:B------:R-:W-:Y:S01]  /*f770*/  F2FP.BF16.F32.PACK_AB R181, R123, R181 ;  /* 0x000000b57bb5723e */ /* 0x000fe200000010ff */
        /* <DEDUP_REMOVED lines=25> */
[----:B---3--:R-:W-:Y:S04]  /*f910*/  STL [R1+0x208], R30 ;  /* 0x0002081e01007387 */ /* 0x008fe80000100800 */
[----:B------:R-:W-:Y:S04]  /*f920*/  STL [R1+0x280], R90 ;  /* 0x0002805a01007387 */ /* 0x000fe80000100800 */
[----:B------:R-:W-:Y:S01]  /*f930*/  STL [R1+0x284], R92 ;  /* 0x0002845c01007387 */ /* 0x000fe20000100800 */
[----:B-----5:R-:W-:-:S03]  /*f940*/  MOV R119, R12 ;  /* 0x0000000c00777202 */ /* 0x020fc60000000f00 */
[----:B------:R-:W2:Y:S04]  /*f950*/  LDL R12, [R1+0x3bc] ;  /* 0x0003bc00010c7983 */ /* 0x000ea80000100800 */
[----:B------:R-:W3:Y:S01]  /*f960*/  LDL R13, [R1+0x3fc] ;  /* 0x0003fc00010d7983 */ /* 0x000ee20000100800 */
[----:B------:R-:W-:Y:S02]  /*f970*/  IMAD R10, R117, 0x1000, R10 ;  /* 0x00001000750a7824 */ /* 0x000fe400078e020a */
[--C-:B----4-:R-:W-:Y:S01]  /*f980*/  IMAD R25, R25, 0x2, R119.reuse ;  /* 0x0000000219197824 */ /* 0x110fe200078e0277 */
[----:B------:R-:W-:Y:S01]  /*f990*/  R2UR UR7, R11 ;  /* 0x000000000b0772ca */ /* 0x000fe200000e0000 */
[----:B------:R-:W-:Y:S01]  /*f9a0*/  IMAD R121, R24, 0x2, R119 ;  /* 0x0000000218797824 */ /* 0x000fe200078e0277 */
[----:B------:R-:W-:Y:S01]  /*f9b0*/  R2UR UR6, R10 ;  /* 0x000000000a0672ca */ /* 0x000fe200000e0000 */
[----:B------:R-:W-:Y:S01]  /*f9c0*/  IMAD R24, R24, 0x2, R25 ;  /* 0x0000000218187824 */ /* 0x000fe200078e0219 */
[----:B------:R-:W-:Y:S04]  /*f9d0*/  STSM.16.M88.4 [R119], R168 ;  /* 0x000000a877007844 */ /* 0x000fe80000000200 */
[----:B------:R-:W-:Y:S04]  /*f9e0*/  STSM.16.M88.4 [R121], R172 ;  /* 0x000000ac79007844 */ /* 0x000fe80000000200 */
[----:B------:R-:W-:Y:S04]  /*f9f0*/  STSM.16.M88.4 [R25], R176 ;  /* 0x000000b019007844 */ /* 0x000fe80000000200 */
[----:B------:R-:W-:Y:S04]  /*fa00*/  STSM.16.M88.4 [R24], R180 ;  /* 0x000000b418007844 */ /* 0x000fe80000000200 */
        /* <DEDUP_REMOVED lines=79> */
[----:B------:R0:W-:Y:S02]  /*ff00*/  STL [R1+0x3b8], R115 ;  /* 0x0003b87301007387 */ /* 0x0001e40000100800 */
[----:B0-----:R-:W-:-:S06]  /*ff10*/  WARPGROUP.ARRIVE ;  /* 0x00000000000079c5 */ /* 0x001fcc0000000000 */
[----:B------:R-:W-:Y:S01]  /*ff20*/  HGMMA.64x256x16.F32.BF16 R24, R168, gdesc[UR4].tnspB, RZ, !UPT, gsb0 ;  /* 0x43e00004a8187df0 */ /* 0x000fe2000c0018ff */
[----:B--2---:R0:W-:Y:S04]  /*ff30*/  STL [R1+0x3bc], R12 ;  /* 0x0003bc0c01007387 */ /* 0x0041e80000100800 */
[----:B---3--:R1:W-:Y:S01]  /*ff40*/  STL [R1+0x3fc], R13 ;  /* 0x0003fc0d01007387 */ /* 0x0083e20000100800 */
[----:B0-----:R-:W-:Y:S02]  /*ff50*/  VIADD R12, R10, 0x80 ;  /* 0x000000800a0c7836 */ /* 0x001fe40000000000 */
[----:B-1----:R-:W-:-:S03]  /*ff60*/  IMAD.MOV.U32 R13, RZ, RZ, R11 ;  /* 0x000000ffff0d7224 */ /* 0x002fc600078e000b */
[----:B------:R-:W-:Y:S02]  /*ff70*/  R2UR UR6, R12 ;  /* 0x000000000c0672ca */ /* 0x000fe400000e0000 */
[----:B------:R-:W-:Y:S01]  /*ff80*/  R2UR UR7, R13 ;  /* 0x000000000d0772ca */ /* 0x000fe200000e0000 */
        /* <DEDUP_REMOVED lines=18> */
[----:B------:R-:W-:-:S02]  /*100b0*/  VIADD R12, R10, 0x100 ;  /* 0x000001000a0c7836 */ /* 0x000fc40000000000 */
[----:B------:R-:W-:Y:S01]  /*100c0*/  IMAD.MOV.U32 R13, RZ, RZ, R11 ;  /* 0x000000ffff0d7224 */ /* 0x000fe200078e000b */
        /* <DEDUP_REMOVED lines=34> */
[----:B------:R-:W-:Y:S01]  /*102f0*/  HGMMA.64x256x16.F32.BF16 R24, R172, gdesc[UR4].tnspB, R24, gsb0 ;  /* 0x43e00004ac187df0 */ /* 0x000fe20008001818 */
[----:B------:R-:W-:Y:S02]  /*10300*/  R2UR UR6, R12 ;  /* 0x000000000c0672ca */ /* 0x000fe400000e0000 */
[----:B------:R-:W-:Y:S01]  /*10310*/  R2UR UR7, R13 ;  /* 0x000000000d0772ca */ /* 0x000fe200000e0000 */
[----:B------:R-:W-:Y:S01]  /*10320*/  VIADD R10, R10, 0x180 ;  /* 0x000001800a0a7836 */ /* 0x000fe20000000000 */
        /* <DEDUP_REMOVED lines=71> */
[----:B------:R-:W-:Y:S03]  /*107a0*/  HGMMA.64x256x16.F32.BF16 R24, R180, gdesc[UR4].tnspB, R24, gsb0 ;  /* 0x43e00004b4187df0 */ /* 0x000fe60008001818 */
        /* <DEDUP_REMOVED lines=35> */
[----:B------:R-:W5:Y:S04]  /*109e0*/  LDL R82, [R1+0x208] ;  /* 0x0002080001527983 */ /* 0x000f680000100800 */
[----:B-1----:R-:W5:Y:S04]  /*109f0*/  LDL R84, [R1+0x20c] ;  /* 0x00020c0001547983 */ /* 0x002f680000100800 */
[----:B------:R-:W5:Y:S04]  /*10a00*/  LDL R10, [R1+0x210] ;  /* 0x00021000010a7983 */ /* 0x000f680000100800 */
[----:B------:R-:W5:Y:S04]  /*10a10*/  LDL R86, [R1+0x214] ;  /* 0x0002140001567983 */ /* 0x000f680000100800 */
[----:B--2---:R-:W2:Y:S04]  /*10a20*/  LDL R88, [R1+0x218] ;  /* 0x0002180001587983 */ /* 0x004ea80000100800 */
[----:B------:R-:W2:Y:S04]  /*10a30*/  LDL R90, [R1+0x21c] ;  /* 0x00021c00015a7983 */ /* 0x000ea80000100800 */
[----:B------:R-:W2:Y:S04]  /*10a40*/  LDL R12, [R1+0x220] ;  /* 0x00022000010c7983 */ /* 0x000ea80000100800 */
[----:B---3--:R-:W3:Y:S04]  /*10a50*/  LDL R92, [R1+0x224] ;  /* 0x00022400015c7983 */ /* 0x008ee80000100800 */
        /* <DEDUP_REMOVED lines=118> */
[----:B------:R-:W-:Y:S01]  /*111c0*/  @!PT LDS RZ, [RZ] ;  /* 0x00000000fffff984 */ /* 0x000fe20000000800 */
[----:B------:R-:W-:Y:S01]  /*111d0*/  @!PT LDS RZ, [RZ] ;  /* 0x00000000fffff984 */ /* 0x000fe20000000800 */
[----:B------:R-:W-:Y:S01]  /*111e0*/  @!PT LDS RZ, [RZ] ;  /* 0x00000000fffff984 */ /* 0x000fe20000000800 */
[----:B------:R-:W-:Y:S01]  /*111f0*/  @!PT LDS RZ, [RZ] ;  /* 0x00000000fffff984 */ /* 0x000fe20000000800 */
[----:B------:R0:W-:Y:S06]  /*11200*/  MEMBAR.ALL.CTA ;  /* 0x0000000000007992 */ /* 0x0001ec0000008000 */
[----:B0-----:R-:W0:Y:S04]  /*11210*/  FENCE.VIEW.ASYNC.S ;  /* 0x00000000000073c6 */ /* 0x001e280000000000 */
        /* <DEDUP_REMOVED lines=11> */
[----:B----4-:R-:W-:Y:S04]  /*112d0*/  STL [R1+0x22c], R96 ;  /* 0x00022c6001007387 */ /* 0x010fe80000100800 */
[----:B------:R-:W-:Y:S04]  /*112e0*/  STL [R1+0x230], R14 ;  /* 0x0002300e01007387 */ /* 0x000fe80000100800 */
[----:B------:R-:W-:Y:S04]  /*112f0*/  STL [R1+0x234], R98 ;  /* 0x0002346201007387 */ /* 0x000fe80000100800 */
        /* <DEDUP_REMOVED lines=114> */
[----:B0-----:R-:W-:-:S03]  /*11a20*/  NOP ;  /* 0x0000000000007918 */ /* 0x001fc60000000000 */
[----:B-1----:R-:W3:Y:S04]  /*11a30*/  @!P0 LDL.64 R10, [R1+0x68] ;  /* 0x00006800010a8983 */ /* 0x002ee80000100a00 */
[----:B------:R-:W4:Y:S01]  /*11a40*/  @!P0 LDL R0, [R1+0x1e8] ;  /* 0x0001e80001008983 */ /* 0x000f220000100800 */
[----:B------:R-:W-:Y:S06]  /*11a50*/  BAR.ARV 0xe, 0x100 ;  /* 0x0384000000007b1d */ /* 0x000fec0000002000 */
[----:B---3--:R-:W-:-:S05]  /*11a60*/  @!P0 MOV R11, R10 ;  /* 0x0000000a000b8202 */ /* 0x008fca0000000f00 */
[----:B----4-:R-:W-:-:S05]  /*11a70*/  @!P0 IMAD R0, R0, 0x8, R11 ;  /* 0x0000000800008824 */ /* 0x010fca00078e020b */
[----:B------:R-:W-:-:S04]  /*11a80*/  @!P0 PRMT R0, RZ, 0x654, R0 ;  /* 0x00000654ff008816 */ /* 0x000fc80000000000 */
[----:B------:R0:W-:Y:S02]  /*11a90*/  @!P0 SYNCS.ARRIVE.TRANS64.RED.A1T0 RZ, [R0+URZ], RZ ;  /* 0x000000ff00ff89a7 */ /* 0x0001e4000810043f */
[----:B0-----:R-:W3:Y:S01]  /*11aa0*/  LDL R0, [R1+0x70] ;  /* 0x0000700001007983 */ /* 0x001ee20000100800 */
[----:B------:R-:W-:Y:S01]  /*11ab0*/  ISETP.NE.AND P1, PT, R8, 0x1, PT ;  /* 0x000000010800780c */ /* 0x000fe20003f25270 */
[----:B------:R-:W-:Y:S01]  /*11ac0*/  UIADD3 UR49, UR49, -0x2, URZ ;  /* 0xfffffffe31317890 */ /* 0x000fe2000fffe03f */
[----:B---3--:R-:W-:-:S11]  /*11ad0*/  IMAD.SHL.U32 R8, R0, 0x40, RZ ;  /* 0x0000004000087824 */ /* 0x008fd600078e00ff */
[----:B------:R-:W-:-:S04]  /*11ae0*/  @P1 IMAD.HI.U32 R9, R8, R9, RZ ;  /* 0x0000000908091227 */ /* 0x000fc800078e00ff */
[----:B------:R-:W-:Y:S01]  /*11af0*/  IMAD.MOV.U32 R0, RZ, RZ, R8 ;  /* 0x000000ffff007224 */ /* 0x000fe200078e0008 */
[----:B------:R-:W-:Y:S02]  /*11b00*/  @P1 SHF.R.U32.HI R0, RZ, R210, R9 ;  /* 0x000000d2ff001219 */ /* 0x000fe40000011609 */
[----:B------:R-:W-:-:S03]  /*11b10*/  ISETP.GE.AND P1, PT, R5, 0x1, PT ;  /* 0x000000010500780c */ /* 0x000fc60003f26270 */
[----:B------:R-:W-:Y:S02]  /*11b20*/  VIADD R9, R0, UR48 ;  /* 0x0000003000097c36 */ /* 0x000fe40008000000 */
[----:B------:R-:W-:Y:S02]  /*11b30*/  IMAD.U32 R0, RZ, RZ, UR49 ;  /* 0x00000031ff007e24 */ /* 0x000fe4000f8e00ff */
[----:B------:R-:W-:-:S06]  /*11b40*/  IMAD.IADD R4, R9, 0x1, R4 ;  /* 0x0000000109047824 */ /* 0x000fcc00078e0204 */
[----:B--2---:R-:W-:Y:S05]  /*11b50*/  @!P1 BRA `(.L_x_5263) ;  /* 0x0000000000409947 */ /* 0x004fea0003800000 */
[C---:B------:R-:W-:Y:S01]  /*11b60*/  ISETP.GT.AND P1, PT, R9.reuse, RZ, PT ;  /* 0x000000ff0900720c */ /* 0x040fe20003f24270 */
[----:B------:R-:W-:Y:S01]  /*11b70*/  BSSY B0, `(.L_x_5264) ;  /* 0x000000c000007945 */ /* 0x000fe20003800000 */
[----:B------:R-:W-:-:S11]  /*11b80*/  VIADD R10, R9, 0xffffffff ;  /* 0xffffffff090a7836 */ /* 0x000fd60000000000 */
[----:B------:R-:W-:Y:S05]  /*11b90*/  @P1 BRA `(.L_x_5265) ;  /* 0x0000000000181947 */ /* 0x000fea0003800000 */
[----:B------:R-:W-:Y:S01]  /*11ba0*/  ISETP.NE.AND P1, PT, R5, 0x1, PT ;  /* 0x000000010500780c */ /* 0x000fe20003f25270 */
[----:B------:R-:W-:-:S12]  /*11bb0*/  IMAD.MOV R9, RZ, RZ, -R9 ;  /* 0x000000ffff097224 */ /* 0x000fd800078e0a09 */
[----:B------:R-:W-:-:S05]  /*11bc0*/  @P1 IMAD.HI.U32 R6, R9, R6, RZ ;  /* 0x0000000609061227 */ /* 0x000fca00078e00ff */
[----:B------:R-:W-:-:S04]  /*11bd0*/  @P1 SHF.R.U32.HI R9, RZ, R7, R6 ;  /* 0x00000007ff091219 */ /* 0x000fc80000011606 */
[----:B------:R-:W-:Y:S01]  /*11be0*/  LOP3.LUT R10, RZ, R9, RZ, 0x33, !PT ;  /* 0x00000009ff0a7212 */ /* 0x000fe200078e33ff */
[----:B------:R-:W-:Y:S06]  /*11bf0*/  BRA `(.L_x_5266) ;  /* 0x00000000000c7947 */ /* 0x000fec0003800000 */
.L_x_5265:
[----:B------:R-:W-:-:S13]  /*11c00*/  ISETP.NE.AND P1, PT, R5, 0x1, PT ;  /* 0x000000010500780c */ /* 0x000fda0003f25270 */
[----:B------:R-:W-:-:S05]  /*11c10*/  @P1 IMAD.HI.U32 R6, R10, R6, RZ ;  /* 0x000000060a061227 */ /* 0x000fca00078e00ff */
[----:B------:R-:W-:-:S07]  /*11c20*/  @P1 SHF.R.U32.HI R10, RZ, R7, R6 ;  /* 0x00000007ff0a1219 */ /* 0x000fce0000011606 */
.L_x_5266:
[----:B------:R-:W-:Y:S05]  /*11c30*/  BSYNC B0 ;  /* 0x0000000000007941 */ /* 0x000fea0003800000 */
.L_x_5264:
[----:B------:R-:W-:-:S05]  /*11c40*/  IMAD R5, R10, R5, R5 ;  /* 0x000000050a057224 */ /* 0x000fca00078e0205 */
[----:B------:R-:W-:-:S07]  /*11c50*/  VIMNMX R4, R4, R5, PT ;  /* 0x0000000504047248 */ /* 0x000fce0003fe0100 */
.L_x_5263:
[----:B------:R-:W-:Y:S01]  /*11c60*/  SHF.R.S32.HI R5, RZ, 0x1f, R4 ;  /* 0x0000001fff057819 */ /* 0x000fe20000011404 */
[----:B------:R-:W-:Y:S03]  /*11c70*/  BSSY B2, `(.L_x_5267) ;  /* 0x0000012000027945 */ /* 0x000fe60003800000 */
[----:B------:R-:W-:-:S04]  /*11c80*/  LEA.HI R5, R5, R4, RZ, 0x6 ;  /* 0x0000000405057211 */ /* 0x000fc800078f30ff */
[----:B------:R-:W-:-:S04]  /*11c90*/  SHF.R.S32.HI R5, RZ, 0x6, R5 ;  /* 0x00000006ff057819 */ /* 0x000fc80000011405 */
[----:B------:R-:W-:-:S04]  /*11ca0*/  VIMNMX R7, R5, UR43, !PT ;  /* 0x0000002b05077c48 */ /* 0x000fc8000ffe0100 */
[----:B------:R-:W-:-:S13]  /*11cb0*/  ISETP.GE.AND P1, PT, R0, R7, PT ;  /* 0x000000070000720c */ /* 0x000fda0003f26270 */
[----:B------:R-:W-:Y:S05]  /*11cc0*/  @!P1 BRA `(.L_x_5268) ;  /* 0x0000000000309947 */ /* 0x000fea0003800000 */
[----:B------:R-:W-:Y:S01]  /*11cd0*/  BSSY B1, `(.L_x_5269) ;  /* 0x0000009000017945 */ /* 0x000fe20003800000 */
.L_x_5271:
[----:B------:R-:W-:Y:S01]  /*11ce0*/  BSSY B0, `(.L_x_5270) ;  /* 0x0000004000007945 */ /* 0x000fe20003800000 */
[----:B------:R-:W-:Y:S01]  /*11cf0*/  VIADD R8, R2, 0x148 ;  /* 0x0000014802087836 */ /* 0x000fe20000000000 */
[----:B------:R-:W-:-:S07]  /*11d00*/  MOV R6, 0x11d20 ;  /* 0x00011d2000067802 */ /* 0x000fce0000000f00 */
[----:B------:R-:W-:Y:S05]  /*11d10*/  CALL.REL.NOINC `($_ZN7cutlass13device_kernelIN5flash11enable_sm90INS1_16FlashAttnFwdSm90INS1_25CollectiveMainloopFwdSm90ILi2EN4cute5tupleIJNS5_1CILi1EEES8_S8_EEENS6_IJNS7_ILi64EEESA_SA_EEELi512ENS_10bfloat16_tEfNS_4arch4Sm90ELb0ELb1ELb1ELb0ELb0ELb0ELb1ELb0ELb0ELb1ELb0ELb0EEENS1_21CollectiveEpilogueFwdINS6_IJSA_NS7_ILi512EEESA_EEES9_SC_SE_Li256ELb0ELb1ELb0ELb0EEENS1_30DynamicPersistentTileSchedulerILi256ELi128ELb0ELb1ELb1EEEEEEEEEvNT_6ParamsE$_ZZN5flash25CollectiveMainloopFwdSm90ILi2EN4cute5tupleIJNS1_1CILi1EEES4_S4_EEENS2_IJNS3_ILi64EEES6_S6_EEELi512EN7cutlass10bfloat16_tEfNS8_4arch4Sm90ELb0ELb1ELb1ELb0ELb0ELb0ELb1ELb0ELb0ELb1ELb0ELb0EE3mmaINS_16FlashAttnFwdSm90ISC_NS_21CollectiveEpilogueFwdINS2_IJS6_NS3_ILi512EEES6_EEES5_S9_SB_Li256ELb0ELb1ELb0ELb0EEENS_30DynamicPersistentTileSchedulerILi256ELi128ELb0ELb1ELb1EEEE13SharedStorageENS1_6TensorINS1_11ArrayEngineIfLm128EEENS1_6LayoutINS2_IJNS2_IJNS3_ILi2EEESR_NS3_ILi32EEEEEES4_S4_EEENS2_IJNS2_IJS4_SR_NS3_ILi4EEEEEENS3_ILi0EEESX_EEEEEEENS_7SoftmaxILi2ELi0EEEEEbRKNSC_6ParamsENS8_25PipelineTmaAsyncNoClusterILi2ENS8_16PipelineTmaAsyncILi2EEEEES19_RNS8_13PipelineStateILj2EEERT0_RT1_iRiRKNS_16SeqlenInfoQKNewKILb0ELb0EEENS2_IJiiiiEEERT_ENKUliT_T0_T1_E_clIZSD_ISM_S10_S12_EbS15_S19_S19_S1C_S1E_S1G_iS1H_S1L_S1M_S1O_EUlRS1P_iE1_NS3_ILb0EEENS3_ILb1EEEEEDaiS1P_S1Q_S1R_) ;  /* 0x0000020400dc7944 */ /* 0x000fea0003c00000 */
[----:B------:R-:W-:Y:S05]  /*11d20*/  BSYNC B0 ;  /* 0x0000000000007941 */ /* 0x000fea0003800000 */
.L_x_5270:
[C---:B------:R-:W-:Y:S01]  /*11d30*/  ISETP.GT.AND P1, PT, R0.reuse, R7, PT ;  /* 0x000000070000720c */ /* 0x040fe20003f24270 */
[----:B------:R-:W-:-:S12]  /*11d40*/  VIADD R0, R0, 0xffffffff ;  /* 0xffffffff00007836 */ /* 0x000fd80000000000 */
[----:B------:R-:W-:Y:S05]  /*11d50*/  @P1 BRA `(.L_x_5271) ;  /* 0xfffffffc00e01947 */ /* 0x000fea000383ffff */
[----:B------:R-:W-:Y:S05]  /*11d60*/  BSYNC B1 ;  /* 0x0000000000017941 */ /* 0x000fea0003800000 */
.L_x_5269:
[----:B------:R-:W2:Y:S02]  /*11d70*/  LDL R8, [R1+0x70] ;  /* 0x0000700001087983 */ /* 0x000ea40000100800 */
[----:B--2---:R-:W-:-:S07]  /*11d80*/  IMAD.SHL.U32 R8, R8, 0x40, RZ ;  /* 0x0000004008087824 */ /* 0x004fce00078e00ff */
.L_x_5268:
[----:B------:R-:W-:Y:S05]  /*11d90*/  BSYNC B2 ;  /* 0x0000000000027941 */ /* 0x000fea0003800000 */
.L_x_5267:
[----:B------:R-:W0:Y:S01]  /*11da0*/  LDC R4, c[0x0][0x448] ;  /* 0x00011200ff047b82 */ /* 0x000e220000000800 */
[----:B------:R-:W-:Y:S01]  /*11db0*/  VIADD R8, R8, 0x3f ;  /* 0x0000003f08087836 */ /* 0x000fe20000000000 */
[----:B------:R-:W-:-:S06]  /*11dc0*/  ULDC UR4, c[0x0][0xad4] ;  /* 0x0002b50000047ab9 */ /* 0x000fcc0000000800 */
[----:B------:R-:W1:Y:S01]  /*11dd0*/  LDC R9, c[0x0][0xadc] ;  /* 0x0002b700ff097b82 */ /* 0x000e620000000800 */
[----:B0-----:R-:W-:-:S13]  /*11de0*/  ISETP.NE.AND P1, PT, R4, 0x1, PT ;  /* 0x000000010400780c */ /* 0x001fda0003f25270 */
[----:B------:R-:W0:Y:S08]  /*11df0*/  @P1 LDC R5, c[0x0][0x44c] ;  /* 0x00011300ff051b82 */ /* 0x000e300000000800 */
[----:B------:R-:W2:Y:S01]  /*11e00*/  @P1 LDC R7, c[0x0][0x450] ;  /* 0x00011400ff071b82 */ /* 0x000ea20000000800 */
[----:B0-----:R-:W-:-:S05]  /*11e10*/  @P1 IMAD.HI.U32 R4, R8, R5, RZ ;  /* 0x0000000508041227 */ /* 0x001fca00078e00ff */
[----:B--2---:R-:W-:Y:S02]  /*11e20*/  @P1 SHF.R.U32.HI R8, RZ, R7, R4 ;  /* 0x00000007ff081219 */ /* 0x004fe40000011604 */
[----:B-1----:R-:W-:-:S03]  /*11e30*/  ISETP.GE.AND P1, PT, R9, 0x1, PT ;  /* 0x000000010900780c */ /* 0x002fc60003f26270 */
[----:B------:R-:W-:-:S04]  /*11e40*/  VIADD R8, R8, UR42 ;  /* 0x0000002a08087c36 */ /* 0x000fc80008000000 */
        /* <DEDUP_REMOVED lines=12> */
.L_x_5274:
[----:B------:R-:W-:-:S13]  /*11f10*/  ISETP.NE.AND P1, PT, R9, 0x1, PT ;  /* 0x000000010900780c */ /* 0x000fda0003f25270 */
[----:B------:R-:W0:Y:S02]  /*11f20*/  @P1 LDC.64 R6, c[0x0][0xae0] ;  /* 0x0002b800ff061b82 */ /* 0x000e240000000a00 */
[----:B0-----:R-:W-:-:S05]  /*11f30*/  @P1 IMAD.HI.U32 R6, R8, R6, RZ ;  /* 0x0000000608061227 */ /* 0x001fca00078e00ff */
[----:B------:R-:W-:-:S07]  /*11f40*/  @P1 SHF.R.U32.HI R8, RZ, R7, R6 ;  /* 0x00000007ff081219 */ /* 0x000fce0000011606 */
.L_x_5275:
[----:B------:R-:W-:Y:S05]  /*11f50*/  BSYNC B0 ;  /* 0x0000000000007941 */ /* 0x000fea0003800000 */
.L_x_5273:
[----:B------:R-:W-:-:S05]  /*11f60*/  IMAD R5, R8, R9, RZ ;  /* 0x0000000908057224 */ /* 0x000fca00078e02ff */
[----:B------:R-:W-:-:S07]  /*11f70*/  VIMNMX R4, R4, R5, !PT ;  /* 0x0000000504047248 */ /* 0x000fce0007fe0100 */
.L_x_5272:
[----:B------:R-:W-:-:S05]  /*11f80*/  VIADD R4, R4, 0x3f ;  /* 0x0000003f04047836 */ /* 0x000fca0000000000 */
[----:B------:R-:W-:-:S04]  /*11f90*/  SHF.R.S32.HI R5, RZ, 0x1f, R4 ;  /* 0x0000001fff057819 */ /* 0x000fc80000011404 */
[----:B------:R-:W-:-:S04]  /*11fa0*/  LEA.HI R5, R5, R4, RZ, 0x6 ;  /* 0x0000000405057211 */ /* 0x000fc800078f30ff */
[----:B------:R-:W-:-:S04]  /*11fb0*/  SHF.R.S32.HI R4, RZ, 0x6, R5 ;  /* 0x00000006ff047819 */ /* 0x000fc80000011405 */
[----:B------:R-:W-:-:S04]  /*11fc0*/  VIMNMX R4, R4, UR43, !PT ;  /* 0x0000002b04047c48 */ /* 0x000fc8000ffe0100 */
[----:B------:R-:W-:-:S13]  /*11fd0*/  ISETP.GE.AND P1, PT, R0, R4, PT ;  /* 0x000000040000720c */ /* 0x000fda0003f26270 */
[----:B------:R-:W-:Y:S05]  /*11fe0*/  @!P1 BRA `(.L_x_5276) ;  /* 0x00000098008c9947 */ /* 0x000fea0003800000 */
.L_x_5295:
[----:B01----:R-:W2:Y:S04]  /*11ff0*/  LD.E R5, desc[UR46][R152.64+0x1e8] ;  /* 0x0001e82e98057980 */ /* 0x003ea8000c101900 */
[----:B------:R-:W3:Y:S04]  /*12000*/  LD.E R6, desc[UR46][R152.64+0x1f0] ;  /* 0x0001f02e98067980 */ /* 0x000ee8000c101900 */
[----:B------:R-:W4:Y:S01]  /*12010*/  LD.E R10, desc[UR46][R152.64+0x1c] ;  /* 0x00001c2e980a7980 */ /* 0x000f22000c101900 */
[----:B--2---:R-:W-:-:S05]  /*12020*/  VIADD R9, R5, 0x1 ;  /* 0x0000000105097836 */ /* 0x004fca0000000000 */
[----:B------:R-:W-:-:S13]  /*12030*/  ISETP.NE.AND P2, PT, R9, 0x2, PT ;  /* 0x000000020900780c */ /* 0x000fda0003f45270 */
[----:B------:R0:W5:Y:S04]  /*12040*/  @P2 LD.E R11, desc[UR46][R152.64+0x1ec] ;  /* 0x0001ec2e980b2980 */ /* 0x000168000c101900 */
[----:B------:R-:W2:Y:S01]  /*12050*/  @!P2 LD.E R8, desc[UR46][R152.64+0x1ec] ;  /* 0x0001ec2e9808a980 */ /* 0x000ea2000c101900 */
[----:B---3--:R-:W-:Y:S01]  /*12060*/  VIADD R7, R6, 0x1 ;  /* 0x0000000106077836 */ /* 0x008fe20000000000 */
[----:B----4-:R-:W-:Y:S02]  /*12070*/  LOP3.LUT R10, R10, 0x1, RZ, 0xfc, !PT ;  /* 0x000000010a0a7812 */ /* 0x010fe400078efcff */
[----:B------:R1:W-:Y:S04]  /*12080*/  ST.E desc[UR46][R152.64+0x1e8], R9 ;  /* 0x0001e80998007985 */ /* 0x0003e8000c10192e */
[----:B------:R0:W-:Y:S04]  /*12090*/  ST.E desc[UR46][R152.64+0x1f0], R7 ;  /* 0x0001f00798007985 */ /* 0x0001e8000c10192e */
[----:B------:R0:W-:Y:S01]  /*120a0*/  @!P2 ST.E desc[UR46][R152.64+0x1e8], RZ ;  /* 0x0001e8ff9800a985 */ /* 0x0001e2000c10192e */
[----:B------:R-:W-:Y:S01]  /*120b0*/  ISETP.NE.AND P3, PT, R10, 0x3, PT ;  /* 0x000000030a00780c */ /* 0x000fe20003f65270 */
[----:B------:R-:W-:Y:S01]  /*120c0*/  IMAD.MOV.U32 R13, RZ, RZ, R0 ;  /* 0x000000ffff0d7224 */ /* 0x000fe200078e0000 */
[----:B------:R-:W-:Y:S05]  /*120d0*/  YIELD ;  /* 0x0000000000007946 */ /* 0x000fea0003800000 */
[----:B------:R-:W-:Y:S01]  /*120e0*/  BSSY B0, `(.L_x_5277) ;  /* 0x0000008000007945 */ /* 0x000fe20003800000 */
[----:B------:R-:W-:Y:S01]  /*120f0*/  VIADD R0, R0, 0xffffffff ;  /* 0xffffffff00007836 */ /* 0x000fe20000000000 */
[----:B------:R-:W-:Y:S01]  /*12100*/  ISETP.GT.AND P1, PT, R13, R4, PT ;  /* 0x000000040d00720c */ /* 0x000fe20003f24270 */
[----:B-1----:R-:W-:Y:S01]  /*12110*/  @!P2 IMAD.MOV.U32 R9, RZ, RZ, RZ ;  /* 0x000000ffff09a224 */ /* 0x002fe200078e00ff */
[----:B--2---:R-:W-:-:S05]  /*12120*/  @!P2 LOP3.LUT R11, R8, 0x1, RZ, 0x3c, !PT ;  /* 0x00000001080ba812 */ /* 0x004fca00078e3cff */
[----:B------:R0:W-:Y:S01]  /*12130*/  @!P2 ST.E desc[UR46][R152.64+0x1ec], R11 ;  /* 0x0001ec0b9800a985 */ /* 0x0001e2000c10192e */
[----:B------:R-:W-:Y:S05]  /*12140*/  @!P3 BRA `(.L_x_5278) ;  /* 0x000000000004b947 */ /* 0x000fea0003800000 */
[----:B------:R-:W-:Y:S01]  /*12150*/  BPT.TRAP 0x1 ;  /* 0x000000040000795c */ /* 0x000fe20000300000 */
.L_x_5278:
[----:B------:R-:W-:Y:S05]  /*12160*/  BSYNC B0 ;  /* 0x0000000000007941 */ /* 0x000fea0003800000 */
.L_x_5277:
[----:B0-----:R-:W2:Y:S01]  /*12170*/  LD.E.64 R6, desc[UR46][R152.64+0x8] ;  /* 0x0000082e98067980 */ /* 0x001ea2000c101b00 */
[----:B-----5:R-:W-:Y:S02]  /*12180*/  SHF.L.U32 R12, R11, 0x1f, RZ ;  /* 0x0000001f0b0c7819 */ /* 0x020fe400000006ff */
[----:B--2---:R-:W-:-:S05]  /*12190*/  MOV R6, R6 ;  /* 0x0000000600067202 */ /* 0x004fca0000000f00 */
[----:B------:R-:W-:-:S04]  /*121a0*/  IMAD R9, R9, 0x8, R6 ;  /* 0x0000000809097824 */ /* 0x000fc800078e0206 */
[----:B------:R0:W1:Y:S01]  /*121b0*/  SYNCS.PHASECHK.TRANS64.TRYWAIT P2, [R9+URZ], R12 ;  /* 0x0000000c090075a7 */ /* 0x000062000804017f */
[----:B------:R-:W2:Y:S04]  /*121c0*/  LD.E R6, desc[UR46][R152.64+0x1c] ;  /* 0x00001c2e98067980 */ /* 0x000ea8000c101900 */
[----:B------:R0:W5:Y:S04]  /*121d0*/  LD.E R8, desc[UR46][R152.64+0x1e8] ;  /* 0x0001e82e98087980 */ /* 0x000168000c101900 */
[----:B------:R0:W5:Y:S01]  /*121e0*/  LD.E R10, desc[UR46][R152.64+0x1ec] ;  /* 0x0001ec2e980a7980 */ /* 0x000162000c101900 */
[----:B------:R-:W-:Y:S01]  /*121f0*/  BSSY B0, `(.L_x_5279) ;  /* 0x0000005000007945 */ /* 0x000fe20003800000 */
[----:B--2---:R-:W-:-:S04]  /*12200*/  LOP3.LUT R6, R6, 0x1, RZ, 0xfc, !PT ;  /* 0x0000000106067812 */ /* 0x004fc800078efcff */
[----:B------:R-:W-:-:S13]  /*12210*/  ISETP.NE.AND P3, PT, R6, 0x3, PT ;  /* 0x000000030600780c */ /* 0x000fda0003f65270 */
[----:B01----:R-:W-:Y:S05]  /*12220*/  @!P3 BRA `(.L_x_5280) ;  /* 0x000000000004b947 */ /* 0x003fea0003800000 */
[----:B------:R-:W-:Y:S01]  /*12230*/  BPT.TRAP 0x1 ;  /* 0x000000040000795c */ /* 0x000fe20000300000 */
.L_x_5280:
[----:B------:R-:W-:Y:S05]  /*12240*/  BSYNC B0 ;  /* 0x0000000000007941 */ /* 0x000fea0003800000 */
.L_x_5279:
[----:B------:R-:W-:Y:S04]  /*12250*/  BSSY B0, `(.L_x_5281) ;  /* 0x0000008000007945 */ /* 0x000fe80003800000 */
[----:B------:R-:W-:Y:S05]  /*12260*/  @P2 BRA `(.L_x_5282) ;  /* 0x0000000000182947 */ /* 0x000fea0003800000 */
[----:B------:R-:W2:Y:S01]  /*12270*/  LD.E.64 R6, desc[UR46][R152.64+0x8] ;  /* 0x0000082e98067980 */ /* 0x000ea2000c101b00 */
[----:B-----5:R-:W-:Y:S02]  /*12280*/  SHF.L.U32 R9, R10, 0x1f, RZ ;  /* 0x0000001f0a097819 */ /* 0x020fe400000006ff */
[----:B--2---:R-:W-:-:S05]  /*12290*/  MOV R7, R6 ;  /* 0x0000000600077202 */ /* 0x004fca0000000f00 */
[----:B------:R-:W-:-:S04]  /*122a0*/  IMAD R8, R8, 0x8, R7 ;  /* 0x0000000808087824 */ /* 0x000fc800078e0207 */
[----:B------:R-:W0:Y:S02]  /*122b0*/  SYNCS.PHASECHK.TRANS64.TRYWAIT P2, [R8+URZ], R9 ;  /* 0x00000009080075a7 */ /* 0x000e24000804017f */
[----:B0-----:R-:W-:Y:S05]  /*122c0*/  @!P2 BRA `(.L_x_5283) ;  /* 0x000001e800b8a947 */ /* 0x001fea0003800000 */
.L_x_5282:
[----:B------:R-:W-:Y:S05]  /*122d0*/  BSYNC B0 ;  /* 0x0000000000007941 */ /* 0x000fea0003800000 */
.L_x_5281:
[----:B0-----:R-:W2:Y:S04]  /*122e0*/  LD.E R9, desc[UR46][R152.64+0x1e8] ;  /* 0x0001e82e98097980 */ /* 0x001ea8000c101900 */
[----:B------:R-:W2:Y:S01]  /*122f0*/  LD.E.64 R6, desc[UR46][R152.64+0xa0] ;  /* 0x0000a02e98067980 */ /* 0x000ea2000c101b00 */
[----:B------:R-:W-:Y:S05]  /*12300*/  WARPSYNC.ALL ;  /* 0x0000000000007948 */ /* 0x000fea0003800000 */
[----:B------:R-:W3:Y:S04]  /*12310*/  LD.E.64 R24, desc[UR46][R152.64+0x98] ;  /* 0x0000982e98187980 */ /* 0x000ee8000c101b00 */
[----:B-----5:R-:W4:Y:S04]  /*12320*/  LD.E.64 R10, desc[UR46][R152.64+0x98] ;  /* 0x0000982e980a7980 */ /* 0x020f28000c101b00 */
[----:B------:R-:W4:Y:S04]  /*12330*/  LD.E.64 R12, desc[UR46][R152.64+0x98] ;  /* 0x0000982e980c7980 */ /* 0x000f28000c101b00 */
[----:B------:R-:W4:Y:S01]  /*12340*/  LD.E.64 R14, desc[UR46][R152.64+0x98] ;  /* 0x0000982e980e7980 */ /* 0x000f22000c101b00 */
[----:B--2---:R-:W-:Y:S01]  /*12350*/  IMAD R6, R9, 0x200, R6 ;  /* 0x0000020009067824 */ /* 0x004fe200078e0206 */
[----:B------:R-:W-:-:S02]  /*12360*/  R2UR UR7, R7 ;  /* 0x00000000070772ca */ /* 0x000fc400000e0000 */
[----:B------:R-:W2:Y:S02]  /*12370*/  LD.E R57, desc[UR46][R152.64+0x54] ;  /* 0x0000542e98397980 */ /* 0x000ea4000c101900 */
[----:B------:R-:W-:Y:S02]  /*12380*/  R2UR UR6, R6 ;  /* 0x00000000060672ca */ /* 0x000fe400000e0000 */
[----:B------:R0:W-:Y:S01]  /*12390*/  ST.E desc[UR46][R152.64+0x80], RZ ;  /* 0x000080ff98007985 */ /* 0x0001e2000c10192e */
[----:B---3--:R-:W-:Y:S02]  /*123a0*/  R2UR UR4, R24 ;  /* 0x00000000180472ca */ /* 0x008fe400000e0000 */
[----:B------:R-:W-:Y:S02]  /*123b0*/  R2UR UR5, R25 ;  /* 0x00000000190572ca */ /* 0x000fe400000e0000 */
[----:B------:R-:W-:-:S11]  /*123c0*/  WARPGROUP.ARRIVE ;  /* 0x00000000000079c5 */ /* 0x000fd60000000000 */
[----:B------:R-:W-:Y:S01]  /*123d0*/  HGMMA.64x64x16.F32.BF16 R24, gdesc[UR4], RZ, !UPT, gsb0 ;  /* 0x00e00000041879f0 */ /* 0x000fe2000c0018ff */
[----:B----4-:R-:W-:Y:S02]  /*123e0*/  VIADD R8, R10, 0x2 ;  /* 0x000000020a087836 */ /* 0x010fe40000000000 */
[----:B------:R-:W-:Y:S02]  /*123f0*/  IMAD.MOV.U32 R9, RZ, RZ, R11 ;  /* 0x000000ffff097224 */ /* 0x000fe400078e000b */
[----:B------:R-:W-:Y:S02]  /*12400*/  VIADD R10, R6, 0x2 ;  /* 0x00000002060a7836 */ /* 0x000fe40000000000 */
[----:B------:R-:W-:Y:S01]  /*12410*/  IMAD.MOV.U32 R11, RZ, RZ, R7 ;  /* 0x000000ffff0b7224 */ /* 0x000fe200078e0007 */
[----:B------:R-:W-:Y:S02]  /*12420*/  R2UR UR4, R8 ;  /* 0x00000000080472ca */ /* 0x000fe400000e0000 */
[----:B------:R-:W-:-:S02]  /*12430*/  R2UR UR6, R10 ;  /* 0x000000000a0672ca */ /* 0x000fc400000e0000 */
[----:B------:R-:W-:Y:S02]  /*12440*/  R2UR UR7, R11 ;  /* 0x000000000b0772ca */ /* 0x000fe400000e0000 */
[----:B------:R-:W-:Y:S01]  /*12450*/  R2UR UR5, R9 ;  /* 0x00000000090572ca */ /* 0x000fe200000e0000 */
[----:B------:R-:W-:Y:S01]  /*12460*/  IMAD.MOV.U32 R9, RZ, RZ, 0x1 ;  /* 0x00000001ff097424 */ /* 0x000fe200078e00ff */
[----:B------:R-:W-:Y:S02]  /*12470*/  WARPGROUP.DEPBAR.LE gsb0, 0x0 ;  /* 0x00008000000079c5 */ /* 0x000fe40000010000 */
[----:B------:R0:W5:Y:S04]  /*12480*/  LD.E R21, desc[UR46][R152.64+0x1e8] ;  /* 0x0001e82e98157980 */ /* 0x000168000c101900 */
[----:B------:R0:W5:Y:S04]  /*12490*/  LD.E R56, desc[UR46][R152.64+0x1ec] ;  /* 0x0001ec2e98387980 */ /* 0x000168000c101900 */
[----:B------:R0:W-:Y:S01]  /*124a0*/  ST.E desc[UR46][R152.64+0x80], R9 ;  /* 0x0000800998007985 */ /* 0x0001e2000c10192e */
[----:B------:R-:W-:-:S06]  /*124b0*/  WARPGROUP.ARRIVE ;  /* 0x00000000000079c5 */ /* 0x000fcc0000000000 */
[----:B------:R-:W-:Y:S01]  /*124c0*/  HGMMA.64x64x16.F32.BF16 R24, gdesc[UR4], R24, gsb0 ;  /* 0x00e00000041879f0 */ /* 0x000fe20008001818 */
[----:B------:R-:W-:Y:S02]  /*124d0*/  VIADD R10, R12, 0x4 ;  /* 0x000000040c0a7836 */ /* 0x000fe40000000000 */
[----:B------:R-:W-:Y:S02]  /*124e0*/  IMAD.MOV.U32 R11, RZ, RZ, R13 ;  /* 0x000000ffff0b7224 */ /* 0x000fe400078e000d */
[----:B------:R-:W-:Y:S02]  /*124f0*/  VIADD R12, R6, 0x4 ;  /* 0x00000004060c7836 */ /* 0x000fe40000000000 */
[----:B------:R-:W-:Y:S01]  /*12500*/  IMAD.MOV.U32 R13, RZ, RZ, R7 ;  /* 0x000000ffff0d7224 */ /* 0x000fe200078e0007 */
[----:B------:R-:W-:Y:S02]  /*12510*/  R2UR UR4, R10 ;  /* 0x000000000a0472ca */ /* 0x000fe400000e0000 */
[----:B------:R-:W-:-:S02]  /*12520*/  R2UR UR6, R12 ;  /* 0x000000000c0672ca */ /* 0x000fc400000e0000 */
[----:B------:R-:W-:Y:S02]  /*12530*/  R2UR UR7, R13 ;  /* 0x000000000d0772ca */ /* 0x000fe400000e0000 */
[----:B------:R-:W-:Y:S01]  /*12540*/  R2UR UR5, R11 ;  /* 0x000000000b0572ca */ /* 0x000fe200000e0000 */
[----:B------:R-:W-:Y:S02]  /*12550*/  WARPGROUP.DEPBAR.LE gsb0, 0x0 ;  /* 0x00008000000079c5 */ /* 0x000fe40000010000 */
[----:B------:R0:W-:Y:S01]  /*12560*/  ST.E desc[UR46][R152.64+0x80], R9 ;  /* 0x0000800998007985 */ /* 0x0001e2000c10192e */
[----:B------:R-:W-:-:S09]  /*12570*/  WARPGROUP.ARRIVE ;  /* 0x00000000000079c5 */ /* 0x000fd20000000000 */
        /* <DEDUP_REMOVED lines=13> */
[----:B--2---:R-:W-:-:S04]  /*12650*/  LOP3.LUT R57, R57, 0x1, RZ, 0xfc, !PT ;  /* 0x0000000139397812 */ /* 0x004fc800078efcff */
[----:B------:R-:W-:Y:S01]  /*12660*/  ISETP.NE.AND P2, PT, R57, 0x3, PT ;  /* 0x000000033900780c */ /* 0x000fe20003f45270 */
[----:B------:R-:W-:Y:S01]  /*12670*/  BSSY B0, `(.L_x_5284) ;  /* 0x0000005000007945 */ /* 0x000fe20003800000 */
[----:B------:R-:W-:Y:S02]  /*12680*/  WARPGROUP.DEPBAR.LE gsb0, 0x0 ;  /* 0x00008000000079c5 */ /* 0x000fe40000010000 */
[----:B------:R0:W-:Y:S09]  /*12690*/  ST.E desc[UR46][R152.64+0x80], R9 ;  /* 0x0000800998007985 */ /* 0x0001f2000c10192e */
[----:B------:R-:W-:Y:S05]  /*126a0*/  @!P2 BRA `(.L_x_5285) ;  /* 0x000000000004a947 */ /* 0x000fea0003800000 */
[----:B------:R-:W-:Y:S01]  /*126b0*/  BPT.TRAP 0x1 ;  /* 0x000000040000795c */ /* 0x000fe20000300000 */
.L_x_5285:
[----:B------:R-:W-:Y:S05]  /*126c0*/  BSYNC B0 ;  /* 0x0000000000007941 */ /* 0x000fea0003800000 */
.L_x_5284:
[----:B------:R-:W2:Y:S01]  /*126d0*/  LD.E.64 R6, desc[UR46][R152.64+0x40] ;  /* 0x0000402e98067980 */ /* 0x000ea2000c101b00 */
[----:B-----5:R-:W-:Y:S02]  /*126e0*/  SHF.L.U32 R56, R56, 0x1f, RZ ;  /* 0x0000001f38387819 */ /* 0x020fe400000006ff */
[----:B--2---:R-:W-:-:S05]  /*126f0*/  MOV R6, R6 ;  /* 0x0000000600067202 */ /* 0x004fca0000000f00 */
[----:B------:R-:W-:-:S04]  /*12700*/  IMAD R21, R21, 0x8, R6 ;  /* 0x0000000815157824 */ /* 0x000fc800078e0206 */
[----:B------:R1:W2:Y:S01]  /*12710*/  SYNCS.PHASECHK.TRANS64.TRYWAIT P2, [R21+URZ], R56 ;  /* 0x00000038150075a7 */ /* 0x0002a2000804017f */
[----:B------:R-:W3:Y:S04]  /*12720*/  LD.E R6, desc[UR46][R152.64+0x54] ;  /* 0x0000542e98067980 */ /* 0x000ee8000c101900 */
[----:B------:R1:W5:Y:S04]  /*12730*/  LD.E R8, desc[UR46][R152.64+0x1e8] ;  /* 0x0001e82e98087980 */ /* 0x000368000c101900 */
[----:B------:R1:W5:Y:S01]  /*12740*/  LD.E R10, desc[UR46][R152.64+0x1ec] ;  /* 0x0001ec2e980a7980 */ /* 0x000362000c101900 */
[----:B------:R-:W-:Y:S01]  /*12750*/  BSSY B0, `(.L_x_5286) ;  /* 0x0000005000007945 */ /* 0x000fe20003800000 */
[----:B---3--:R-:W-:-:S04]  /*12760*/  LOP3.LUT R6, R6, 0x1, RZ, 0xfc, !PT ;  /* 0x0000000106067812 */ /* 0x008fc800078efcff */
[----:B------:R-:W-:-:S13]  /*12770*/  ISETP.NE.AND P3, PT, R6, 0x3, PT ;  /* 0x000000030600780c */ /* 0x000fda0003f65270 */
[----:B-12---:R-:W-:Y:S05]  /*12780*/  @!P3 BRA `(.L_x_5287) ;  /* 0x000000000004b947 */ /* 0x006fea0003800000 */
[----:B------:R-:W-:Y:S01]  /*12790*/  BPT.TRAP 0x1 ;  /* 0x000000040000795c */ /* 0x000fe20000300000 */
.L_x_5287:
[----:B------:R-:W-:Y:S05]  /*127a0*/  BSYNC B0 ;  /* 0x0000000000007941 */ /* 0x000fea0003800000 */
.L_x_5286:
[----:B------:R-:W-:Y:S04]  /*127b0*/  BSSY B0, `(.L_x_5288) ;  /* 0x0000008000007945 */ /* 0x000fe80003800000 */
[----:B------:R-:W-:Y:S05]  /*127c0*/  @P2 BRA `(.L_x_5289) ;  /* 0x0000000000182947 */ /* 0x000fea0003800000 */
[----:B------:R-:W2:Y:S01]  /*127d0*/  LD.E.64 R6, desc[UR46][R152.64+0x40] ;  /* 0x0000402e98067980 */ /* 0x000ea2000c101b00 */
[----:B-----5:R-:W-:Y:S02]  /*127e0*/  SHF.L.U32 R11, R10, 0x1f, RZ ;  /* 0x0000001f0a0b7819 */ /* 0x020fe400000006ff */
[----:B--2---:R-:W-:-:S05]  /*127f0*/  MOV R7, R6 ;  /* 0x0000000600077202 */ /* 0x004fca0000000f00 */
[----:B------:R-:W-:-:S04]  /*12800*/  IMAD R8, R8, 0x8, R7 ;  /* 0x0000000808087824 */ /* 0x000fc800078e0207 */
[----:B------:R-:W1:Y:S02]  /*12810*/  SYNCS.PHASECHK.TRANS64.TRYWAIT P2, [R8+URZ], R11 ;  /* 0x0000000b080075a7 */ /* 0x000e64000804017f */
[----:B-1----:R-:W-:Y:S05]  /*12820*/  @!P2 BRA `(.L_x_5290) ;  /* 0x000001e40074a947 */ /* 0x002fea0003800000 */
.L_x_5289:
[----:B------:R-:W-:Y:S05]  /*12830*/  BSYNC B0 ;  /* 0x0000000000007941 */ /* 0x000fea0003800000 */
.L_x_5288:
[----:B------:R-:W2:Y:S04]  /*12840*/  LD.E R13, desc[UR46][R152.64+0x1e8] ;  /* 0x0001e82e980d7980 */ /* 0x000ea8000c101900 */
[----:B------:R-:W2:Y:S01]  /*12850*/  LD.E.64 R6, desc[UR46][R152.64+0xb8] ;  /* 0x0000b82e98067980 */ /* 0x000ea2000c101b00 */
[----:B------:R-:W-:Y:S05]  /*12860*/  WARPSYNC.ALL ;  /* 0x0000000000007948 */ /* 0x000fea0003800000 */
[----:B-1---5:R-:W3:Y:S04]  /*12870*/  LD.E R8, desc[UR46][R152.64+0x88] ;  /* 0x0000882e98087980 */ /* 0x022ee8000c101900 */
[----:B------:R-:W4:Y:S04]  /*12880*/  LD.E.64 R10, desc[UR46][R152.64+0xb0] ;  /* 0x0000b02e980a7980 */ /* 0x000f28000c101b00 */
[----:B------:R-:W4:Y:S04]  /*12890*/  LD.E.64 R14, desc[UR46][R152.64+0xb0] ;  /* 0x0000b02e980e7980 */ /* 0x000f28000c101b00 */
[----:B------:R-:W4:Y:S04]  /*128a0*/  LD.E.64 R56, desc[UR46][R152.64+0xb0] ;  /* 0x0000b02e98387980 */ /* 0x000f28000c101b00 */
[----:B------:R-:W4:Y:S01]  /*128b0*/  LD.E.64 R58, desc[UR46][R152.64+0xb0] ;  /* 0x0000b02e983a7980 */ /* 0x000f22000c101b00 */
[----:B--2---:R-:W-:Y:S01]  /*128c0*/  IMAD R6, R13, 0x1000, R6 ;  /* 0x000010000d067824 */ /* 0x004fe200078e0206 */
[----:B------:R-:W-:-:S02]  /*128d0*/  R2UR UR7, R7 ;  /* 0x00000000070772ca */ /* 0x000fc400000e0000 */
[----:B------:R-:W2:Y:S02]  /*128e0*/  LD.E.64 R60, desc[UR46][R152.64+0xb0] ;  /* 0x0000b02e983c7980 */ /* 0x000ea4000c101b00 */
[C---:B------:R-:W-:Y:S01]  /*128f0*/  R2UR UR6, R6.reuse ;  /* 0x00000000060672ca */ /* 0x040fe200000e0000 */
[----:B------:R-:W-:Y:S01]  /*12900*/  WARPGROUP.ARRIVE ;  /* 0x00000000000079c5 */ /* 0x000fe20000000000 */
[----:B------:R-:W-:Y:S02]  /*12910*/  VIADD R12, R6, 0x2 ;  /* 0x00000002060c7836 */ /* 0x000fe40000000000 */
[----:B------:R-:W-:Y:S01]  /*12920*/  IMAD.MOV.U32 R13, RZ, RZ, R7 ;  /* 0x000000ffff0d7224 */ /* 0x000fe200078e0007 */
[----:B---3--:R-:W-:Y:S02]  /*12930*/  ISETP.NE.U32.AND P2, PT, R8, RZ, PT ;  /* 0x000000ff0800720c */ /* 0x008fe40003f45070 */
[----:B----4-:R-:W-:Y:S02]  /*12940*/  R2UR UR4, R10 ;  /* 0x000000000a0472ca */ /* 0x010fe400000e0000 */
[----:B------:R-:W-:-:S09]  /*12950*/  R2UR UR5, R11 ;  /* 0x000000000b0572ca */ /* 0x000fd200000e0000 */
[----:B------:R-:W-:-:S05]  /*12960*/  VOTEU.ANY UP0, P2 ;  /* 0x00000000003f7886 */ /* 0x000fca0001000100 */
[----:B------:R-:W-:Y:S01]  /*12970*/  HGMMA.64x64x16.F32.BF16 R24, gdesc[UR4], R24, UP0, gsb0 ;  /* 0x00e00000041879f0 */ /* 0x000fe2000b801818 */
[----:B------:R-:W-:Y:S02]  /*12980*/  VIADD R10, R14, 0x2 ;  /* 0x000000020e0a7836 */ /* 0x000fe40000000000 */
[----:B------:R-:W-:Y:S01]  /*12990*/  IMAD.MOV.U32 R11, RZ, RZ, R15 ;  /* 0x000000ffff0b7224 */ /* 0x000fe200078e000f */
[----:B------:R-:W-:Y:S02]  /*129a0*/  R2UR UR6, R12 ;  /* 0x000000000c0672ca */ /* 0x000fe400000e0000 */
[----:B------:R-:W-:Y:S02]  /*129b0*/  R2UR UR7, R13 ;  /* 0x000000000d0772ca */ /* 0x000fe400000e0000 */
[----:B------:R-:W-:Y:S02]  /*129c0*/  R2UR UR4, R10 ;  /* 0x000000000a0472ca */ /* 0x000fe400000e0000 */
[----:B------:R-:W-:Y:S01]  /*129d0*/  R2UR UR5, R11 ;  /* 0x000000000b0572ca */ /* 0x000fe200000e0000 */
[----:B------:R-:W-:-:S02]  /*129e0*/  WARPGROUP.DEPBAR.LE gsb0, 0x0 ;  /* 0x00008000000079c5 */ /* 0x000fc40000010000 */
[----:B------:R-:W3:Y:S04]  /*129f0*/  LD.E.64 R62, desc[UR46][R152.64+0xb0] ;  /* 0x0000b02e983e7980 */ /* 0x000ee8000c101b00 */
[----:B------:R-:W-:Y:S01]  /*12a00*/  ST.E desc[UR46][R152.64+0x88], R9 ;  /* 0x0000880998007985 */ /* 0x000fe2000c10192e */
[----:B------:R-:W-:-:S06]  /*12a10*/  WARPGROUP.ARRIVE ;  /* 0x00000000000079c5 */ /* 0x000fcc0000000000 */
[----:B------:R-:W-:Y:S01]  /*12a20*/  HGMMA.64x64x16.F32.BF16 R24, gdesc[UR4], R24, gsb0 ;  /* 0x00e00000041879f0 */ /* 0x000fe20008001818 */
[----:B------:R-:W-:Y:S02]  /*12a30*/  VIADD R10, R56, 0x4 ;  /* 0x00000004380a7836 */ /* 0x000fe40000000000 */
[----:B------:R-:W-:Y:S02]  /*12a40*/  VIADD R12, R6, 0x4 ;  /* 0x00000004060c7836 */ /* 0x000fe40000000000 */
[----:B------:R-:W-:Y:S02]  /*12a50*/  IMAD.MOV.U32 R11, RZ, RZ, R57 ;  /* 0x000000ffff0b7224 */ /* 0x000fe400078e0039 */
[----:B------:R-:W-:Y:S01]  /*12a60*/  IMAD.MOV.U32 R13, RZ, RZ, R7 ;  /* 0x000000ffff0d7224 */ /* 0x000fe200078e0007 */
[----:B------:R-:W-:Y:S02]  /*12a70*/  R2UR UR6, R12 ;  /* 0x000000000c0672ca */ /* 0x000fe400000e0000 */
[----:B------:R-:W-:-:S02]  /*12a80*/  R2UR UR4, R10 ;  /* 0x000000000a0472ca */ /* 0x000fc400000e0000 */
[----:B------:R-:W-:Y:S02]  /*12a90*/  R2UR UR7, R13 ;  /* 0x000000000d0772ca */ /* 0x000fe400000e0000 */
[----:B------:R-:W-:Y:S01]  /*12aa0*/  R2UR UR5, R11 ;  /* 0x000000000b0572ca */ /* 0x000fe200000e0000 */
[----:B------:R-:W-:Y:S02]  /*12ab0*/  WARPGROUP.DEPBAR.LE gsb0, 0x0 ;  /* 0x00008000000079c5 */ /* 0x000fe40000010000 */
[----:B------:R-:W4:Y:S04]  /*12ac0*/  LD.E.64 R14, desc[UR46][R152.64+0xb0] ;  /* 0x0000b02e980e7980 */ /* 0x000f28000c101b00 */
        /* <DEDUP_REMOVED lines=16> */
[----:B--2---:R-:W-:Y:S02]  /*12bd0*/  VIADD R10, R60, 0x200 ;  /* 0x000002003c0a7836 */ /* 0x004fe40000000000 */
        /* <DEDUP_REMOVED lines=8> */
[----:B------:R-:W2:Y:S04]  /*12c60*/  LD.E.64 R58, desc[UR46][R152.64+0xb0] ;  /* 0x0000b02e983a7980 */ /* 0x000ea8000c101b00 */
[----:B------:R-:W-:Y:S01]  /*12c70*/  ST.E desc[UR46][R152.64+0x88], R9 ;  /* 0x0000880998007985 */ /* 0x000fe2000c10192e */
[----:B------:R-:W-:-:S06]  /*12c80*/  WARPGROUP.ARRIVE ;  /* 0x00000000000079c5 */ /* 0x000fcc0000000000 */
[----:B------:R-:W-:Y:S01]  /*12c90*/  HGMMA.64x64x16.F32.BF16 R24, gdesc[UR4], R24, gsb0 ;  /* 0x00e00000041879f0 */ /* 0x000fe20008001818 */
[----:B------:R-:W-:Y:S02]  /*12ca0*/  VIADD R12, R6, 0x202 ;  /* 0x00000202060c7836 */ /* 0x000fe40000000000 */
[----:B------:R-:W-:-:S03]  /*12cb0*/  IMAD.MOV.U32 R13, RZ, RZ, R7 ;  /* 0x000000ffff0d7224 */ /* 0x000fc600078e0007 */
[----:B------:R-:W-:Y:S02]  /*12cc0*/  R2UR UR6, R12 ;  /* 0x000000000c0672ca */ /* 0x000fe400000e0000 */
[----:B------:R-:W-:Y:S01]  /*12cd0*/  R2UR UR7, R13 ;  /* 0x000000000d0772ca */ /* 0x000fe200000e0000 */
[----:B---3--:R-:W-:Y:S02]  /*12ce0*/  VIADD R10, R62, 0x202 ;  /* 0x000002023e0a7836 */ /* 0x008fe40000000000 */
[----:B------:R-:W-:-:S03]  /*12cf0*/  IMAD.MOV.U32 R11, RZ, RZ, R63 ;  /* 0x000000ffff0b7224 */ /* 0x000fc600078e003f */
[----:B------:R-:W-:Y:S02]  /*12d00*/  R2UR UR4, R10 ;  /* 0x000000000a0472ca */ /* 0x000fe400000e0000 */
[----:B------:R-:W-:Y:S01]  /*12d10*/  R2UR UR5, R11 ;  /* 0x000000000b0572ca */ /* 0x000fe200000e0000 */
[----:B------:R-:W-:Y:S02]  /*12d20*/  WARPGROUP.DEPBAR.LE gsb0, 0x0 ;  /* 0x00008000000079c5 */ /* 0x000fe40000010000 */
[----:B------:R-:W3:Y:S04]  /*12d30*/  LD.E.64 R60, desc[UR46][R152.64+0xb0] ;  /* 0x0000b02e983c7980 */ /* 0x000ee8000c101b00 */
[----:B------:R-:W-:Y:S01]  /*12d40*/  ST.E desc[UR46][R152.64+0x88], R9 ;  /* 0x0000880998007985 */ /* 0x000fe2000c10192e */
[----:B------:R-:W-:-:S06]  /*12d50*/  WARPGROUP.ARRIVE ;  /* 0x00000000000079c5 */ /* 0x000fcc0000000000 */
[----:B------:R-:W-:Y:S01]  /*12d60*/  HGMMA.64x64x16.F32.BF16 R24, gdesc[UR4], R24, gsb0 ;  /* 0x00e00000041879f0 */ /* 0x000fe20008001818 */
[----:B------:R-:W-:Y:S02]  /*12d70*/  VIADD R12, R6, 0x204 ;  /* 0x00000204060c7836 */ /* 0x000fe40000000000 */
[----:B------:R-:W-:-:S03]  /*12d80*/  IMAD.MOV.U32 R13, RZ, RZ, R7 ;  /* 0x000000ffff0d7224 */ /* 0x000fc600078e0007 */
[----:B------:R-:W-:Y:S02]  /*12d90*/  R2UR UR6, R12 ;  /* 0x000000000c0672ca */ /* 0x000fe400000e0000 */
[----:B------:R-:W-:Y:S01]  /*12da0*/  R2UR UR7, R13 ;  /* 0x000000000d0772ca */ /* 0x000fe200000e0000 */
[----:B----4-:R-:W-:Y:S02]  /*12db0*/  VIADD R10, R14, 0x204 ;  /* 0x000002040e0a7836 */ /* 0x010fe40000000000 */
[----:B------:R-:W-:-:S03]  /*12dc0*/  IMAD.MOV.U32 R11, RZ, RZ, R15 ;  /* 0x000000ffff0b7224 */ /* 0x000fc600078e000f */
        /* <DEDUP_REMOVED lines=8> */
[----:B------:R-:W-:-:S03]  /*12e50*/  IMAD.MOV.U32 R13, RZ, RZ, R7 ;  /* 0x000000ffff0d7224 */ /* 0x000fc600078e0007 */
[----:B------:R-:W-:Y:S02]  /*12e60*/  R2UR UR6, R12 ;  /* 0x000000000c0672ca */ /* 0x000fe400000e0000 */
[----:B------:R-:W-:Y:S01]  /*12e70*/  R2UR UR7, R13 ;  /* 0x000000000d0772ca */ /* 0x000fe200000e0000 */
[----:B------:R-:W-:Y:S02]  /*12e80*/  VIADD R10, R56, 0x206 ;  /* 0x00000206380a7836 */ /* 0x000fe40000000000 */
        /* <DEDUP_REMOVED lines=12> */
[----:B--2---:R-:W-:Y:S02]  /*12f50*/  VIADD R10, R58, 0x400 ;  /* 0x000004003a0a7836 */ /* 0x004fe40000000000 */
[----:B------:R-:W-:-:S03]  /*12f60*/  IMAD.MOV.U32 R11, RZ, RZ, R59 ;  /* 0x000000ffff0b7224 */ /* 0x000fc600078e003b */
        /* <DEDUP_REMOVED lines=93> */
[----:B------:R-:W1:Y:S01]  /*13540*/  S2R R21, SR_TID.X ;  /* 0x0000000000157919 */ /* 0x000e620000002100 */
[----:B------:R-:W-:Y:S02]  /*13550*/  WARPGROUP.DEPBAR.LE gsb0, 0x0 ;  /* 0x00008000000079c5 */ /* 0x000fe40000010000 */
[----:B------:R-:W4:Y:S04]  /*13560*/  LD.E.64 R60, desc[UR46][R152.64+0xb0] ;  /* 0x0000b02e983c7980 */ /* 0x000f28000c101b00 */
[----:B------:R-:W-:Y:S01]  /*13570*/  ST.E desc[UR46][R152.64+0x88], R9 ;  /* 0x0000880998007985 */ /* 0x000fe2000c10192e */
[----:B------:R-:W-:-:S06]  /*13580*/  WARPGROUP.ARRIVE ;  /* 0x00000000000079c5 */ /* 0x000fcc0000000000 */
[----:B------:R-:W-:Y:S01]  /*13590*/  HGMMA.64x64x16.F32.BF16 R24, gdesc[UR4], R24, gsb0 ;  /* 0x00e00000041879f0 */ /* 0x000fe20008001818 */
[----:B-1----:R-:W-:-:S05]  /*135a0*/  SHF.R.U32.HI R21, RZ, 0x7, R21 ;  /* 0x00000007ff157819 */ /* 0x002fca0000011615 */
[----:B------:R-:W1:Y:S01]  /*135b0*/  SHFL.IDX PT, R8, R21, RZ, 0x1f ;  /* 0x00001fff15087589 */ /* 0x000e6200000e0000 */
[----:B------:R-:W-:Y:S01]  /*135c0*/  IMAD.MOV.U32 R13, RZ, RZ, R7 ;  /* 0x000000ffff0d7224 */ /* 0x000fe200078e0007 */
[----:B------:R-:W-:Y:S02]  /*135d0*/  UMOV UR4, 0x1 ;  /* 0x0000000100047882 */ /* 0x000fe40000000000 */
[----:B------:R-:W-:Y:S02]  /*135e0*/  UISETP.NE.U32.AND UP0, UPT, UR4, URZ, UPT ;  /* 0x0000003f0400728c */ /* 0x000fe4000bf05070 */
[----:B------:R-:W-:Y:S02]  /*135f0*/  R2UR UR11, R13 ;  /* 0x000000000d0b72ca */ /* 0x000fe400000e0000 */
[----:B-1----:R-:W-:Y:S01]  /*13600*/  ISETP.GT.AND P2, PT, R8, 0x7f, PT ;  /* 0x0000007f0800780c */ /* 0x002fe20003f44270 */
[----:B------:R-:W-:-:S03]  /*13610*/  VIADD R8, R6, 0x800 ;  /* 0x0000080006087836 */ /* 0x000fc60000000000 */
[----:B------:R-:W-:Y:S01]  /*13620*/  SEL R21, RZ, 0x2, !P2 ;  /* 0x00000002ff157807 */ /* 0x000fe20005000000 */
[----:B--2---:R-:W-:-:S03]  /*13630*/  IMAD.MOV.U32 R11, RZ, RZ, R15 ;  /* 0x000000ffff0b7224 */ /* 0x004fc600078e000f */
[----:B------:R-:W-:Y:S01]  /*13640*/  IADD3 R10, R14, 0x800, R21 ;  /* 0x000008000e0a7810 */ /* 0x000fe20007ffe015 */
[----:B------:R-:W-:Y:S01]  /*13650*/  IMAD.IADD R12, R21, 0x1, R8 ;  /* 0x00000001150c7824 */ /* 0x000fe200078e0208 */
[----:B------:R-:W-:Y:S02]  /*13660*/  R2UR UR9, R11 ;  /* 0x000000000b0972ca */ /* 0x000fe400000e0000 */
[----:B------:R-:W-:Y:S02]  /*13670*/  R2UR UR8, R10 ;  /* 0x000000000a0872ca */ /* 0x000fe400000e0000 */
[----:B------:R-:W-:Y:S01]  /*13680*/  R2UR UR10, R12 ;  /* 0x000000000c0a72ca */ /* 0x000fe200000e0000 */
[----:B------:R-:W-:Y:S02]  /*13690*/  WARPGROUP.DEPBAR.LE gsb0, 0x0 ;  /* 0x00008000000079c5 */ /* 0x000fe40000010000 */
[----:B------:R-:W2:Y:S04]  /*136a0*/  LD.E.64 R14, desc[UR46][R152.64+0xb0] ;  /* 0x0000b02e980e7980 */ /* 0x000ea8000c101b00 */
[----:B------:R-:W-:Y:S01]  /*136b0*/  ST.E desc[UR46][R152.64+0x88], R9 ;  /* 0x0000880998007985 */ /* 0x000fe2000c10192e */
[----:B------:R-:W-:-:S06]  /*136c0*/  WARPGROUP.ARRIVE ;  /* 0x00000000000079c5 */ /* 0x000fcc0000000000 */
[----:B------:R-:W-:Y:S01]  /*136d0*/  HGMMA.64x64x16.F32.BF16 R24, gdesc[UR8], R24, UP0, gsb0 ;  /* 0x00e00000081879f0 */ /* 0x000fe2000b801818 */
[----:B------:R-:W-:-:S05]  /*136e0*/  IMAD.MOV.U32 R59, RZ, RZ, 0x4 ;  /* 0x00000004ff3b7424 */ /* 0x000fca00078e00ff */
[----:B------:R-:W-:Y:S01]  /*136f0*/  SEL R57, R59, 0x2, P2 ;  /* 0x000000023b397807 */ /* 0x000fe20001000000 */
[----:B------:R-:W-:-:S04]  /*13700*/  IMAD.MOV.U32 R13, RZ, RZ, R7 ;  /* 0x000000ffff0d7224 */ /* 0x000fc800078e0007 */
[----:B------:R-:W-:Y:S01]  /*13710*/  IMAD.IADD R12, R8, 0x1, R57 ;  /* 0x00000001080c7824 */ /* 0x000fe200078e0239 */
[----:B------:R-:W-:-:S04]  /*13720*/  R2UR UR7, R13 ;  /* 0x000000000d0772ca */ /* 0x000fc800000e0000 */
[----:B------:R-:W-:Y:S01]  /*13730*/  R2UR UR6, R12 ;  /* 0x000000000c0672ca */ /* 0x000fe200000e0000 */
[----:B---3--:R-:W-:Y:S01]  /*13740*/  IMAD.MOV.U32 R11, RZ, RZ, R65 ;  /* 0x000000ffff0b7224 */ /* 0x008fe200078e0041 */
[----:B------:R-:W-:-:S04]  /*13750*/  IADD3 R10, R57, 0x800, R64 ;  /* 0x00000800390a7810 */ /* 0x000fc80007ffe040 */
[----:B------:R-:W-:Y:S02]  /*13760*/  R2UR UR4, R10 ;  /* 0x000000000a0472ca */ /* 0x000fe400000e0000 */
[----:B------:R-:W-:Y:S01]  /*13770*/  R2UR UR5, R11 ;  /* 0x000000000b0572ca */ /* 0x000fe200000e0000 */
[----:B------:R-:W-:Y:S02]  /*13780*/  WARPGROUP.DEPBAR.LE gsb0, 0x0 ;  /* 0x00008000000079c5 */ /* 0x000fe40000010000 */
[----:B------:R-:W3:Y:S04]  /*13790*/  LD.E.64 R62, desc[UR46][R152.64+0xb0] ;  /* 0x0000b02e983e7980 */ /* 0x000ee8000c101b00 */
[----:B------:R-:W-:Y:S01]  /*137a0*/  ST.E desc[UR46][R152.64+0x88], R9 ;  /* 0x0000880998007985 */ /* 0x000fe2000c10192e */
[----:B------:R-:W-:-:S06]  /*137b0*/  WARPGROUP.ARRIVE ;  /* 0x00000000000079c5 */ /* 0x000fcc0000000000 */
[----:B------:R-:W-:Y:S01]  /*137c0*/  HGMMA.64x64x16.F32.BF16 R24, gdesc[UR4], R24, gsb0 ;  /* 0x00e00000041879f0 */ /* 0x000fe20008001818 */
[----:B------:R-:W-:Y:S01]  /*137d0*/  SEL R59, R59, 0x6, !P2 ;  /* 0x000000063b3b7807 */ /* 0x000fe20005000000 */
[----:B------:R-:W-:-:S04]  /*137e0*/  IMAD.MOV.U32 R13, RZ, RZ, R7 ;  /* 0x000000ffff0d7224 */ /* 0x000fc800078e0007 */
[----:B------:R-:W-:Y:S01]  /*137f0*/  IMAD.IADD R12, R8, 0x1, R59 ;  /* 0x00000001080c7824 */ /* 0x000fe200078e023b */
[----:B------:R-:W-:-:S04]  /*13800*/  R2UR UR7, R13 ;  /* 0x000000000d0772ca */ /* 0x000fc800000e0000 */
[----:B------:R-:W-:Y:S01]  /*13810*/  R2UR UR6, R12 ;  /* 0x000000000c0672ca */ /* 0x000fe200000e0000 */
[----:B----4-:R-:W-:Y:S01]  /*13820*/  IMAD.MOV.U32 R11, RZ, RZ, R67 ;  /* 0x000000ffff0b7224 */ /* 0x010fe200078e0043 */
[----:B------:R-:W-:-:S04]  /*13830*/  IADD3 R10, R59, 0x800, R66 ;  /* 0x000008003b0a7810 */ /* 0x000fc80007ffe042 */
[----:B------:R-:W-:Y:S02]  /*13840*/  R2UR UR4, R10 ;  /* 0x000000000a0472ca */ /* 0x000fe400000e0000 */
[----:B------:R-:W-:Y:S01]  /*13850*/  R2UR UR5, R11 ;  /* 0x000000000b0572ca */ /* 0x000fe200000e0000 */
[----:B------:R-:W-:Y:S02]  /*13860*/  WARPGROUP.DEPBAR.LE gsb0, 0x0 ;  /* 0x00008000000079c5 */ /* 0x000fe40000010000 */
[----:B------:R-:W4:Y:S04]  /*13870*/  LD.E.64 R64, desc[UR46][R152.64+0xb0] ;  /* 0x0000b02e98407980 */ /* 0x000f28000c101b00 */
[----:B------:R-:W-:Y:S01]  /*13880*/  ST.E desc[UR46][R152.64+0x88], R9 ;  /* 0x0000880998007985 */ /* 0x000fe2000c10192e */
[----:B------:R-:W-:-:S06]  /*13890*/  WARPGROUP.ARRIVE ;  /* 0x00000000000079c5 */ /* 0x000fcc0000000000 */
[----:B------:R-:W-:Y:S01]  /*138a0*/  HGMMA.64x64x16.F32.BF16 R24, gdesc[UR4], R24, gsb0 ;  /* 0x00e00000041879f0 */ /* 0x000fe20008001818 */
[----:B------:R-:W-:Y:S02]  /*138b0*/  IMAD.MOV.U32 R8, RZ, RZ, 0x28 ;  /* 0x00000028ff087424 */ /* 0x000fe400078e00ff */
[----:B------:R-:W-:-:S03]  /*138c0*/  IMAD.MOV.U32 R11, RZ, RZ, 0xa00 ;  /* 0x00000a00ff0b7424 */ /* 0x000fc600078e00ff */
[----:B------:R-:W-:Y:S02]  /*138d0*/  SEL R8, R8, 0x26, P2 ;  /* 0x0000002608087807 */ /* 0x000fe40001000000 */
[----:B------:R-:W-:-:S05]  /*138e0*/  SEL R11, R11, 0x980, P2 ;  /* 0x000009800b0b7807 */ /* 0x000fca0001000000 */
        /* <DEDUP_REMOVED lines=11> */
[----:B------:R-:W4:Y:S04]  /*139a0*/  LD.E.64 R66, desc[UR46][R152.64+0xb0] ;  /* 0x0000b02e98427980 */ /* 0x000f28000c101b00 */
[----:B------:R-:W-:Y:S01]  /*139b0*/  ST.E desc[UR46][R152.64+0x88], R9 ;  /* 0x0000880998007985 */ /* 0x000fe2000c10192e */
[----:B------:R-:W-:-:S06]  /*139c0*/  WARPGROUP.ARRIVE ;  /* 0x00000000000079c5 */ /* 0x000fcc0000000000 */
[----:B------:R-:W-:Y:S01]  /*139d0*/  HGMMA.64x64x16.F32.BF16 R24, gdesc[UR4], R24, gsb0 ;  /* 0x00e00000041879f0 */ /* 0x000fe20008001818 */
[----:B------:R-:W-:Y:S02]  /*139e0*/  VIADD R8, R6, 0xa00 ;  /* 0x00000a0006087836 */ /* 0x000fe40000000000 */
[----:B------:R-:W-:Y:S02]  /*139f0*/  IMAD.MOV.U32 R13, RZ, RZ, R7 ;  /* 0x000000ffff0d7224 */ /* 0x000fe400078e0007 */
[----:B------:R-:W-:-:S03]  /*13a00*/  IMAD.IADD R12, R21, 0x1, R8 ;  /* 0x00000001150c7824 */ /* 0x000fc600078e0208 */
[----:B------:R-:W-:Y:S02]  /*13a10*/  R2UR UR7, R13 ;  /* 0x000000000d0772ca */ /* 0x000fe400000e0000 */
[----:B------:R-:W-:Y:S01]  /*13a20*/  R2UR UR6, R12 ;  /* 0x000000000c0672ca */ /* 0x000fe200000e0000 */
[----:B--2---:R-:W-:Y:S01]  /*13a30*/  IMAD.MOV.U32 R11, RZ, RZ, R15 ;  /* 0x000000ffff0b7224 */ /* 0x004fe200078e000f */
[----:B------:R-:W-:-:S04]  /*13a40*/  IADD3 R10, R21, 0xa00, R14 ;  /* 0x00000a00150a7810 */ /* 0x000fc80007ffe00e */
[----:B------:R-:W-:Y:S02]  /*13a50*/  R2UR UR4, R10 ;  /* 0x000000000a0472ca */ /* 0x000fe400000e0000 */
[----:B------:R-:W-:Y:S01]  /*13a60*/  R2UR UR5, R11 ;  /* 0x000000000b0572ca */ /* 0x000fe200000e0000 */
[----:B------:R-:W-:Y:S02]  /*13a70*/  WARPGROUP.DEPBAR.LE gsb0, 0x0 ;  /* 0x00008000000079c5 */ /* 0x000fe40000010000 */
[----:B------:R-:W2:Y:S04]  /*13a80*/  LD.E.64 R60, desc[UR46][R152.64+0xb0] ;  /* 0x0000b02e983c7980 */ /* 0x000ea8000c101b00 */
[----:B------:R-:W-:Y:S01]  /*13a90*/  ST.E desc[UR46][R152.64+0x88], R9 ;  /* 0x0000880998007985 */ /* 0x000fe2000c10192e */
[----:B------:R-:W-:-:S06]  /*13aa0*/  WARPGROUP.ARRIVE ;  /* 0x00000000000079c5 */ /* 0x000fcc0000000000 */
[----:B------:R-:W-:Y:S01]  /*13ab0*/  HGMMA.64x64x16.F32.BF16 R24, gdesc[UR4], R24, gsb0 ;  /* 0x00e00000041879f0 */ /* 0x000fe20008001818 */
[----:B------:R-:W-:Y:S02]  /*13ac0*/  IMAD.IADD R12, R57, 0x1, R8 ;  /* 0x00000001390c7824 */ /* 0x000fe400078e0208 */
[----:B------:R-:W-:-:S03]  /*13ad0*/  IMAD.MOV.U32 R13, RZ, RZ, R7 ;  /* 0x000000ffff0d7224 */ /* 0x000fc600078e0007 */
[----:B------:R-:W-:Y:S02]  /*13ae0*/  R2UR UR6, R12 ;  /* 0x000000000c0672ca */ /* 0x000fe400000e0000 */
        /* <DEDUP_REMOVED lines=10> */
[----:B------:R-:W-:Y:S02]  /*13b90*/  IMAD.IADD R12, R59, 0x1, R8 ;  /* 0x000000013b0c7824 */ /* 0x000fe400078e0208 */
[----:B------:R-:W-:-:S03]  /*13ba0*/  IMAD.MOV.U32 R13, RZ, RZ, R7 ;  /* 0x000000ffff0d7224 */ /* 0x000fc600078e0007 */
[----:B------:R-:W-:Y:S02]  /*13bb0*/  R2UR UR6, R12 ;  /* 0x000000000c0672ca */ /* 0x000fe400000e0000 */
        /* <DEDUP_REMOVED lines=85> */
[----:B------:R-:W4:Y:S04]  /*14110*/  @!P0 LD.E.64 R14, desc[UR46][R152.64+0x30] ;  /* 0x0000302e980e8980 */ /* 0x000f28000c101b00 */
[----:B------:R-:W4:Y:S04]  /*14120*/  @!P0 LD.E R56, desc[UR46][R152.64+0x1e8] ;  /* 0x0001e82e98388980 */ /* 0x000f28000c101900 */
[----:B------:R-:W-:Y:S01]  /*14130*/  ST.E desc[UR46][R152.64+0x88], R9 ;  /* 0x0000880998007985 */ /* 0x000fe2000c10192e */
[----:B------:R-:W-:-:S06]  /*14140*/  WARPGROUP.ARRIVE ;  /* 0x00000000000079c5 */ /* 0x000fcc0000000000 */
[----:B------:R-:W-:Y:S01]  /*14150*/  HGMMA.64x64x16.F32.BF16 R24, gdesc[UR4], R24, gsb0 ;  /* 0x00e00000041879f0 */ /* 0x000fe20008001818 */
[----:B------:R-:W-:Y:S02]  /*14160*/  VIADD R8, R6, 0xe00 ;  /* 0x00000e0006087836 */ /* 0x000fe40000000000 */
[----:B------:R-:W-:Y:S02]  /*14170*/  IMAD.MOV.U32 R13, RZ, RZ, R7 ;  /* 0x000000ffff0d7224 */ /* 0x000fe400078e0007 */
[----:B------:R-:W-:-:S03]  /*14180*/  IMAD.IADD R12, R21, 0x1, R8 ;  /* 0x00000001150c7824 */ /* 0x000fc600078e0208 */
[----:B------:R-:W-:Y:S01]  /*14190*/  R2UR UR7, R13 ;  /* 0x000000000d0772ca */ /* 0x000fe200000e0000 */
[----:B--2---:R-:W-:Y:S01]  /*141a0*/  IMAD.MOV.U32 R11, RZ, RZ, R67 ;  /* 0x000000ffff0b7224 */ /* 0x004fe200078e0043 */
[----:B------:R-:W-:Y:S02]  /*141b0*/  IADD3 R10, R21, 0xe00, R66 ;  /* 0x00000e00150a7810 */ /* 0x000fe40007ffe042 */
[----:B------:R-:W-:Y:S02]  /*141c0*/  R2UR UR6, R12 ;  /* 0x000000000c0672ca */ /* 0x000fe400000e0000 */
[----:B------:R-:W-:Y:S02]  /*141d0*/  R2UR UR4, R10 ;  /* 0x000000000a0472ca */ /* 0x000fe400000e0000 */
[----:B------:R-:W-:Y:S01]  /*141e0*/  R2UR UR5, R11 ;  /* 0x000000000b0572ca */ /* 0x000fe200000e0000 */
[----:B------:R-:W-:Y:S02]  /*141f0*/  WARPGROUP.DEPBAR.LE gsb0, 0x0 ;  /* 0x00008000000079c5 */ /* 0x000fe40000010000 */
[----:B------:R-:W-:Y:S01]  /*14200*/  ST.E desc[UR46][R152.64+0x88], R9 ;  /* 0x0000880998007985 */ /* 0x000fe2000c10192e */
[----:B------:R-:W-:-:S09]  /*14210*/  WARPGROUP.ARRIVE ;  /* 0x00000000000079c5 */ /* 0x000fd20000000000 */
        /* <DEDUP_REMOVED lines=22> */
[----:B------:R-:W-:Y:S01]  /*14380*/  ST.E desc[UR46][R152.64+0x88], R9 ;  /* 0x0000880998007985 */ /* 0x000fe2000c10192e */
[----:B------:R-:W-:-:S09]  /*14390*/  WARPGROUP.ARRIVE ;  /* 0x00000000000079c5 */ /* 0x000fd20000000000 */
[----:B------:R-:W-:Y:S01]  /*143a0*/  HGMMA.64x64x16.F32.BF16 R24, gdesc[UR4], R24, gsb0 ;  /* 0x00e00000041879f0 */ /* 0x000fe20008001818 */
[----:B------:R-:W-:Y:S02]  /*143b0*/  IMAD.MOV.U32 R8, RZ, RZ, 0x40 ;  /* 0x00000040ff087424 */ /* 0x000fe400078e00ff */
[----:B------:R-:W-:-:S03]  /*143c0*/  IMAD.MOV.U32 R11, RZ, RZ, 0x1000 ;  /* 0x00001000ff0b7424 */ /* 0x000fc600078e00ff */
[----:B------:R-:W-:Y:S02]  /*143d0*/  SEL R8, R8, 0x3e, P2 ;  /* 0x0000003e08087807 */ /* 0x000fe40001000000 */
[----:B------:R-:W-:-:S05]  /*143e0*/  SEL R11, R11, 0xf80, P2 ;  /* 0x00000f800b0b7807 */ /* 0x000fca0001000000 */
[----:B------:R-:W-:-:S05]  /*143f0*/  IMAD.IADD R8, R8, 0x1, R11 ;  /* 0x0000000108087824 */ /* 0x000fca00078e020b */
[----:B------:R-:W-:-:S05]  /*14400*/  LOP3.LUT R11, R8, 0x1e06, RZ, 0xc0, !PT ;  /* 0x00001e06080b7812 */ /* 0x000fca00078ec0ff */
[----:B------:R-:W-:Y:S02]  /*14410*/  IMAD.IADD R10, R6, 0x1, R11 ;  /* 0x00000001060a7824 */ /* 0x000fe400078e020b */
[----:B------:R-:W-:Y:S02]  /*14420*/  IMAD.IADD R6, R11, 0x1, R62 ;  /* 0x000000010b067824 */ /* 0x000fe400078e023e */
[----:B------:R-:W-:Y:S02]  /*14430*/  IMAD.MOV.U32 R11, RZ, RZ, R7 ;  /* 0x000000ffff0b7224 */ /* 0x000fe400078e0007 */
[----:B------:R-:W-:Y:S01]  /*14440*/  IMAD.MOV.U32 R7, RZ, RZ, R63 ;  /* 0x000000ffff077224 */ /* 0x000fe200078e003f */
[----:B------:R-:W-:Y:S02]  /*14450*/  R2UR UR6, R10 ;  /* 0x000000000a0672ca */ /* 0x000fe400000e0000 */
[----:B------:R-:W-:Y:S02]  /*14460*/  R2UR UR7, R11 ;  /* 0x000000000b0772ca */ /* 0x000fe400000e0000 */
[----:B------:R-:W-:-:S02]  /*14470*/  R2UR UR4, R6 ;  /* 0x00000000060472ca */ /* 0x000fc400000e0000 */
[----:B------:R-:W-:Y:S01]  /*14480*/  R2UR UR5, R7 ;  /* 0x00000000070572ca */ /* 0x000fe200000e0000 */
[----:B------:R-:W-:Y:S02]  /*14490*/  WARPGROUP.DEPBAR.LE gsb0, 0x0 ;  /* 0x00008000000079c5 */ /* 0x000fe40000010000 */
[----:B------:R-:W-:Y:S01]  /*144a0*/  ST.E desc[UR46][R152.64+0x88], R9 ;  /* 0x0000880998007985 */ /* 0x000fe2000c10192e */
[----:B------:R-:W-:-:S09]  /*144b0*/  WARPGROUP.ARRIVE ;  /* 0x00000000000079c5 */ /* 0x000fd20000000000 */
[----:B------:R-:W-:Y:S01]  /*144c0*/  HGMMA.64x64x16.F32.BF16 R24, gdesc[UR4], R24, gsb0 ;  /* 0x00e00000041879f0 */ /* 0x000fe20008001818 */
[----:B------:R-:W-:-:S05]  /*144d0*/  @!P0 MOV R15, R14 ;  /* 0x0000000e000f8202 */ /* 0x000fca0000000f00 */
[----:B------:R-:W-:-:S05]  /*144e0*/  @!P0 IMAD R56, R56, 0x8, R15 ;  /* 0x0000000838388824 */ /* 0x000fca00078e020f */
[----:B------:R-:W-:Y:S01]  /*144f0*/  @!P0 PRMT R56, RZ, 0x654, R56 ;  /* 0x00000654ff388816 */ /* 0x000fe20000000038 */
[----:B------:R-:W-:Y:S02]  /*14500*/  WARPGROUP.DEPBAR.LE gsb0, 0x0 ;  /* 0x00008000000079c5 */ /* 0x000fe40000010000 */
[----:B------:R0:W-:Y:S01]  /*14510*/  ST.E desc[UR46][R152.64+0x88], R9 ;  /* 0x0000880998007985 */ /* 0x0001e2000c10192e */
[----:B------:R1:W-:Y:S03]  /*14520*/  @!P0 SYNCS.ARRIVE.TRANS64.RED.A1T0 RZ, [R56+URZ], RZ ;  /* 0x000000ff38ff89a7 */ /* 0x0003e6000810043f */
[----:B------:R-:W2:Y:S04]  /*14530*/  LD.E.64 R14, desc[UR46][R152.64+0x120] ;  /* 0x0001202e980e7980 */ /* 0x000ea8000c101b00 */
[----:B------:R-:W0:Y:S04]  /*14540*/  LD.E.64 R6, desc[UR46][R152.64+0x410] ;  /* 0x0004102e98067980 */ /* 0x000e28000c101b00 */
[----:B--2---:R-:W2:Y:S02]  /*14550*/  LD.E R8, desc[UR46][R14.64] ;  /* 0x0000002e0e087980 */ /* 0x004ea4000c101900 */
[-C--:B--2---:R-:W-:Y:S01]  /*14560*/  FMUL.FTZ R11, R24, R8.reuse ;  /* 0x00000008180b7220 */ /* 0x084fe20000410000 */
[-C--:B------:R-:W-:Y:S01]  /*14570*/  FMUL.FTZ R10, R25, R8.reuse ;  /* 0x00000008190a7220 */ /* 0x080fe20000410000 */
[----:B------:R-:W-:-:S04]  /*14580*/  FMUL.FTZ R28, R28, R8 ;  /* 0x000000081c1c7220 */ /* 0x000fc80000410000 */
[----:B------:R-:W0:Y:S01]  /*14590*/  MUFU.TANH R11, R11 ;  /* 0x0000000b000b7308 */ /* 0x000e220000002400 */
[-C--:B------:R-:W-:Y:S01]  /*145a0*/  FMUL.FTZ R29, R29, R8.reuse ;  /* 0x000000081d1d7220 */ /* 0x080fe20000410000 */
[----:B-1----:R-:W-:-:S06]  /*145b0*/  FMUL.FTZ R56, R32, R8 ;  /* 0x0000000820387220 */ /* 0x002fcc0000410000 */
[----:B------:R-:W1:Y:S01]  /*145c0*/  MUFU.TANH R10, R10 ;  /* 0x0000000a000a7308 */ /* 0x000e620000002400 */
[----:B------:R-:W-:-:S07]  /*145d0*/  FMUL.FTZ R33, R33, R8 ;  /* 0x0000000821217220 */ /* 0x000fce0000410000 */
[----:B------:R-:W2:Y:S01]  /*145e0*/  MUFU.TANH R28, R28 ;  /* 0x0000001c001c7308 */ /* 0x000ea20000002400 */
[----:B0-----:R-:W-:Y:S01]  /*145f0*/  FMNMX.FTZ R9, R11, R6, !PT ;  /* 0x000000060b097209 */ /* 0x001fe20007810000 */
[----:B------:R-:W-:-:S06]  /*14600*/  FMUL.FTZ R57, R36, R8 ;  /* 0x0000000824397220 */ /* 0x000fcc0000410000 */
[----:B------:R-:W0:Y:S01]  /*14610*/  MUFU.TANH R29, R29 ;  /* 0x0000001d001d7308 */ /* 0x000e220000002400 */
[----:B-1----:R-:W-:Y:S01]  /*14620*/  FMNMX.FTZ R9, R10, R9, !PT ;  /* 0x000000090a097209 */ /* 0x002fe20007810000 */
[----:B------:R-:W-:-:S06]  /*14630*/  FMUL.FTZ R37, R37, R8 ;  /* 0x0000000825257220 */ /* 0x000fcc0000410000 */
[----:B------:R-:W1:Y:S01]  /*14640*/  MUFU.TANH R56, R56 ;  /* 0x0000003800387308 */ /* 0x000e620000002400 */
[----:B------:R-:W-:Y:S01]  /*14650*/  FMUL.FTZ R14, R30, R8 ;  /* 0x000000081e0e7220 */ /* 0x000fe20000410000 */
[----:B--2---:R-:W-:-:S06]  /*14660*/  FMNMX.FTZ R30, R28, R9, !PT ;  /* 0x000000091c1e7209 */ /* 0x004fcc0007810000 */
[----:B------:R-:W2:Y:S01]  /*14670*/  MUFU.TANH R33, R33 ;  /* 0x0000002100217308 */ /* 0x000ea20000002400 */
[----:B------:R-:W-:Y:S01]  /*14680*/  FMUL.FTZ R40, R40, R8 ;  /* 0x0000000828287220 */ /* 0x000fe20000410000 */
[----:B0-----:R-:W-:-:S06]  /*14690*/  FMNMX.FTZ R9, R29, R30, !PT ;  /* 0x0000001e1d097209 */ /* 0x001fcc0007810000 */
[----:B------:R-:W0:Y:S01]  /*146a0*/  MUFU.TANH R57, R57 ;  /* 0x0000003900397308 */ /* 0x000e220000002400 */
[----:B------:R-:W-:Y:S01]  /*146b0*/  FMUL.FTZ R41, R41, R8 ;  /* 0x0000000829297220 */ /* 0x000fe20000410000 */
[----:B-1----:R-:W-:-:S06]  /*146c0*/  FMNMX.FTZ R30, R56, R9, !PT ;  /* 0x00000009381e7209 */ /* 0x002fcc0007810000 */
        /* <DEDUP_REMOVED lines=13> */
[-C--:B------:R-:W-:Y:S01]  /*147a0*/  FMUL.FTZ R52, R52, R8.reuse ;  /* 0x0000000834347220 */ /* 0x080fe20000410000 */
[----:B------:R-:W-:Y:S01]  /*147b0*/  FMUL.FTZ R12, R26, R8 ;  /* 0x000000081a0c7220 */ /* 0x000fe20000410000 */
[----:B0-----:R-:W-:-:S05]  /*147c0*/  FMNMX.FTZ R30, R60, R30, !PT ;  /* 0x0000001e3c1e7209 */ /* 0x001fca0007810000 */
[----:B------:R-:W0:Y:S01]  /*147d0*/  MUFU.TANH R48, R48 ;  /* 0x0000003000307308 */ /* 0x000e220000002400 */
[-C--:B------:R-:W-:Y:S01]  /*147e0*/  FMUL.FTZ R13, R27, R8.reuse ;  /* 0x000000081b0d7220 */ /* 0x080fe20000410000 */
[----:B------:R-:W-:Y:S01]  /*147f0*/  FMUL.FTZ R53, R53, R8 ;  /* 0x0000000835357220 */ /* 0x000fe20000410000 */
[----:B-1----:R-:W-:-:S05]  /*14800*/  FMNMX.FTZ R30, R62, R30, !PT ;  /* 0x0000001e3e1e7209 */ /* 0x002fca0007810000 */
[----:B------:R-:W1:Y:S01]  /*14810*/  MUFU.TANH R66, R49 ;  /* 0x0000003100427308 */ /* 0x000e620000002400 */
[----:B--2---:R-:W-:-:S07]  /*14820*/  FMNMX.FTZ R30, R64, R30, !PT ;  /* 0x0000001e401e7209 */ /* 0x004fce0007810000 */
[----:B------:R-:W2:Y:S01]  /*14830*/  MUFU.TANH R52, R52 ;  /* 0x0000003400347308 */ /* 0x000ea20000002400 */
[----:B------:R-:W-:-:S07]  /*14840*/  FMUL.FTZ R15, R31, R8 ;  /* 0x000000081f0f7220 */ /* 0x000fce0000410000 */
[----:B------:R-:W3:Y:S01]  /*14850*/  MUFU.TANH R12, R12 ;  /* 0x0000000c000c7308 */ /* 0x000ee20000002400 */
[----:B0-----:R-:W-:-:S07]  /*14860*/  FMNMX.FTZ R30, R48, R30, !PT ;  /* 0x0000001e301e7209 */ /* 0x001fce0007810000 */
[----:B------:R-:W0:Y:S01]  /*14870*/  MUFU.TANH R68, R53 ;  /* 0x0000003500447308 */ /* 0x000e220000002400 */
[----:B------:R-:W-:-:S07]  /*14880*/  FMUL.FTZ R21, R34, R8 ;  /* 0x0000000822157220 */ /* 0x000fce0000410000 */
[----:B------:R-:W4:Y:S01]  /*14890*/  MUFU.TANH R13, R13 ;  /* 0x0000000d000d7308 */ /* 0x000f220000002400 */
[----:B-1----:R-:W-:Y:S01]  /*148a0*/  FMNMX.FTZ R9, R66, R30, !PT ;  /* 0x0000001e42097209 */ /* 0x002fe20007810000 */
[----:B------:R-:W-:-:S06]  /*148b0*/  FMUL.FTZ R24, R35, R8 ;  /* 0x0000000823187220 */ /* 0x000fcc0000410000 */
[----:B------:R-:W1:Y:S01]  /*148c0*/  MUFU.TANH R14, R14 ;  /* 0x0000000e000e7308 */ /* 0x000e620000002400 */
[----:B--2---:R-:W-:Y:S01]  /*148d0*/  FMNMX.FTZ R31, R52, R9, !PT ;  /* 0x00000009341f7209 */ /* 0x004fe20007810000 */
[----:B------:R-:W-:Y:S01]  /*148e0*/  FMUL.FTZ R25, R38, R8 ;  /* 0x0000000826197220 */ /* 0x000fe20000410000 */
[----:B---3--:R-:W-:-:S05]  /*148f0*/  FMNMX.FTZ R30, R12, R7, !PT ;  /* 0x000000070c1e7209 */ /* 0x008fca0007810000 */
[----:B------:R-:W2:Y:S01]  /*14900*/  MUFU.TANH R15, R15 ;  /* 0x0000000f000f7308 */ /* 0x000ea20000002400 */
[----:B0-----:R-:W-:Y:S01]  /*14910*/  FMNMX.FTZ R41, R68, R31, !PT ;  /* 0x0000001f44297209 */ /* 0x001fe20007810000 */
[----:B------:R-:W-:Y:S01]  /*14920*/  FMUL.FTZ R26, R39, R8 ;  /* 0x00000008271a7220 */ /* 0x000fe20000410000 */
[----:B----4-:R-:W-:-:S05]  /*14930*/  FMNMX.FTZ R9, R13, R30, !PT ;  /* 0x0000001e0d097209 */ /* 0x010fca0007810000 */
[----:B------:R-:W0:Y:S01]  /*14940*/  MUFU.TANH R21, R21 ;  /* 0x0000001500157308 */ /* 0x000e220000002400 */
[----:B-1----:R-:W-:Y:S01]  /*14950*/  FMNMX.FTZ R30, R14, R9, !PT ;  /* 0x000000090e1e7209 */ /* 0x002fe20007810000 */
[----:B------:R-:W1:Y:S06]  /*14960*/  SHFL.BFLY PT, R40, R41, 0x2, 0x1f ;  /* 0x0c401f0029287f89 */ /* 0x000e6c00000e0000 */
[----:B------:R-:W3:Y:S01]  /*14970*/  MUFU.TANH R24, R24 ;  /* 0x0000001800187308 */ /* 0x000ee20000002400 */
[----:B------:R-:W-:Y:S01]  /*14980*/  FMUL.FTZ R27, R42, R8 ;  /* 0x000000082a1b7220 */ /* 0x000fe20000410000 */
[----:B--2---:R-:W-:-:S06]  /*14990*/  FMNMX.FTZ R30, R15, R30, !PT ;  /* 0x0000001e0f1e7209 */ /* 0x004fcc0007810000 */
[----:B------:R-:W2:Y:S01]  /*149a0*/  MUFU.TANH R25, R25 ;  /* 0x0000001900197308 */ /* 0x000ea20000002400 */
[----:B------:R-:W-:Y:S01]  /*149b0*/  FMUL.FTZ R36, R43, R8 ;  /* 0x000000082b247220 */ /* 0x000fe20000410000 */
[----:B0-----:R-:W-:-:S06]  /*149c0*/  FMNMX.FTZ R9, R21, R30, !PT ;  /* 0x0000001e15097209 */ /* 0x001fcc0007810000 */
[----:B------:R-:W0:Y:S01]  /*149d0*/  MUFU.TANH R26, R26 ;  /* 0x0000001a001a7308 */ /* 0x000e220000002400 */
[----:B------:R-:W-:Y:S01]  /*149e0*/  FMUL.FTZ R39, R46, R8 ;  /* 0x000000082e277220 */ /* 0x000fe20000410000 */
[----:B---3--:R-:W-:-:S06]  /*149f0*/  FMNMX.FTZ R30, R24, R9, !PT ;  /* 0x00000009181e7209 */ /* 0x008fcc0007810000 */
        /* <DEDUP_REMOVED lines=10> */
[----:B-1----:R-:W-:Y:S01]  /*14aa0*/  FMNMX.FTZ R40, R41, R40, !PT ;  /* 0x0000002829287209 */ /* 0x002fe20007810000 */
[----:B------:R-:W-:Y:S01]  /*14ab0*/  FMUL.FTZ R32, R54, R8 ;  /* 0x0000000836207220 */ /* 0x000fe20000410000 */
[----:B--2---:R-:W-:-:S05]  /*14ac0*/  FMNMX.FTZ R30, R36, R9, !PT ;  /* 0x00000009241e7209 */ /* 0x004fca0007810000 */
[----:B------:R-:W1:Y:S01]  /*14ad0*/  MUFU.TANH R35, R35 ;  /* 0x0000002300237308 */ /* 0x000e620000002400 */
[----:B------:R-:W2:Y:S01]  /*14ae0*/  SHFL.BFLY PT, R45, R40, 0x1, 0x1f ;  /* 0x0c201f00282d7f89 */ /* 0x000ea200000e0000 */
[----:B------:R-:W-:Y:S01]  /*14af0*/  FMUL.FTZ R31, R55, R8 ;  /* 0x00000008371f7220 */ /* 0x000fe20000410000 */
[----:B0-----:R-:W-:-:S05]  /*14b00*/  FMNMX.FTZ R9, R39, R30, !PT ;  /* 0x0000001e27097209 */ /* 0x001fca0007810000 */
[----:B------:R-:W0:Y:S01]  /*14b10*/  MUFU.TANH R34, R34 ;  /* 0x0000002200227308 */ /* 0x000e220000002400 */
[----:B---3--:R-:W-:-:S07]  /*14b20*/  FMNMX.FTZ R8, R38, R9, !PT ;  /* 0x0000000926087209 */ /* 0x008fce0007810000 */
[----:B------:R-:W3:Y:S01]  /*14b30*/  MUFU.TANH R32, R32 ;  /* 0x0000002000207308 */ /* 0x000ee20000002400 */
[----:B-1----:R-:W-:-:S07]  /*14b40*/  FMNMX.FTZ R9, R35, R8, !PT ;  /* 0x0000000823097209 */ /* 0x002fce0007810000 */
[----:B------:R-:W1:Y:S01]  /*14b50*/  MUFU.TANH R31, R31 ;  /* 0x0000001f001f7308 */ /* 0x000e620000002400 */
[----:B0-----:R-:W-:Y:S02]  /*14b60*/  FMNMX.FTZ R9, R34, R9, !PT ;  /* 0x0000000922097209 */ /* 0x001fe40007810000 */
[----:B------:R-:W-:Y:S02]  /*14b70*/  IADD3 R8, P2, R2, 0x410, RZ ;  /* 0x0000041002087810 */ /* 0x000fe40007f5e0ff */
[----:B---3--:R-:W-:-:S03]  /*14b80*/  FMNMX.FTZ R30, R32, R9, !PT ;  /* 0x00000009201e7209 */ /* 0x008fc60007810000 */
[----:B------:R-:W-:Y:S01]  /*14b90*/  IMAD.X R9, RZ, RZ, R16, P2 ;  /* 0x000000ffff097224 */ /* 0x000fe200010e0610 */
[----:B------:R-:W-:Y:S02]  /*14ba0*/  LOP3.LUT R8, R8, 0x4, RZ, 0xfc, !PT ;  /* 0x0000000408087812 */ /* 0x000fe400078efcff */
[----:B--2---:R-:W-:Y:S02]  /*14bb0*/  FMNMX.FTZ R45, R40, R45, !PT ;  /* 0x0000002d282d7209 */ /* 0x004fe40007810000 */
[----:B-1----:R-:W-:Y:S01]  /*14bc0*/  FMNMX.FTZ R43, R31, R30, !PT ;  /* 0x0000001e1f2b7209 */ /* 0x002fe20007810000 */
[----:B------:R-:W-:Y:S04]  /*14bd0*/  ST.E desc[UR46][R152.64+0x410], R41 ;  /* 0x0004102998007985 */ /* 0x000fe8000c10192e */
[----:B------:R-:W-:Y:S04]  /*14be0*/  ST.E desc[UR46][R8.64], R43 ;  /* 0x0000002b08007985 */ /* 0x000fe8000c10192e */
[----:B------:R-:W-:Y:S04]  /*14bf0*/  ST.E desc[UR46][R152.64+0x410], R45 ;  /* 0x0004102d98007985 */ /* 0x000fe8000c10192e */
[----:B------:R-:W2:Y:S04]  /*14c00*/  LD.E R30, desc[UR46][R8.64] ;  /* 0x0000002e081e7980 */ /* 0x000ea8000c101900 */
[----:B--2---:R-:W0:Y:S02]  /*14c10*/  SHFL.BFLY PT, R47, R30, 0x2, 0x1f ;  /* 0x0c401f001e2f7f89 */ /* 0x004e2400000e0000 */
[----:B0-----:R-:W-:-:S05]  /*14c20*/  FMNMX.FTZ R47, R30, R47, !PT ;  /* 0x0000002f1e2f7209 */ /* 0x001fca0007810000 */
[----:B------:R-:W0:Y:S02]  /*14c30*/  SHFL.BFLY PT, R40, R47, 0x1, 0x1f ;  /* 0x0c201f002f287f89 */ /* 0x000e2400000e0000 */
[----:B0-----:R-:W-:-:S05]  /*14c40*/  FMNMX.FTZ R42, R47, R40, !PT ;  /* 0x000000282f2a7209 */ /* 0x001fca0007810000 */
[----:B------:R0:W-:Y:S04]  /*14c50*/  ST.E desc[UR46][R8.64], R42 ;  /* 0x0000002a08007985 */ /* 0x0001e8000c10192e */
[----:B------:R-:W2:Y:S04]  /*14c60*/  LD.E R49, desc[UR46][R152.64+0x410] ;  /* 0x0004102e98317980 */ /* 0x000ea8000c101900 */
[----:B------:R-:W3:Y:S04]  /*14c70*/  LD.E R44, desc[UR46][R152.64+0x430] ;  /* 0x0004302e982c7980 */ /* 0x000ee8000c101900 */
[----:B------:R-:W4:Y:S04]  /*14c80*/  LD.E R51, desc[UR46][R152.64+0x424] ;  /* 0x0004242e98337980 */ /* 0x000f28000c101900 */
[----:B------:R-:W4:Y:S04]  /*14c90*/  LD.E R43, desc[UR46][R152.64+0x420] ;  /* 0x0004202e982b7980 */ /* 0x000f28000c101900 */
[----:B------:R-:W0:Y:S01]  /*14ca0*/  LD.E.64 R40, desc[UR46][R152.64+0xd8] ;  /* 0x0000d82e98287980 */ /* 0x000e22000c101b00 */
[----:B------:R-:W-:Y:S01]  /*14cb0*/  FADD.FTZ R7, R7, -R42 ;  /* 0x8000002a07077221 */ /* 0x000fe20000010000 */
[----:B--2---:R-:W-:-:S04]  /*14cc0*/  FADD.FTZ R49, R6, -R49 ;  /* 0x8000003106317221 */ /* 0x004fc80000010000 */
[----:B---3--:R-:W-:Y:S01]  /*14cd0*/  FMUL.FTZ R6, R49, R44 ;  /* 0x0000002c31067220 */ /* 0x008fe20000410000 */
[----:B------:R-:W-:-:S04]  /*14ce0*/  FMUL.FTZ R7, R44, R7 ;  /* 0x000000072c077220 */ /* 0x000fc80000410000 */
[----:B------:R-:W4:Y:S08]  /*14cf0*/  MUFU.EX2 R30, R7 ;  /* 0x00000007001e7308 */ /* 0x000f300000000800 */
[----:B------:R-:W1:Y:S01]  /*14d00*/  MUFU.EX2 R6, R6 ;  /* 0x0000000600067308 */ /* 0x000e620000000800 */
[----:B----4-:R-:W-:Y:S01]  /*14d10*/  FMUL.FTZ R51, R30, R51 ;  /* 0x000000331e337220 */ /* 0x010fe20000410000 */
[----:B-1----:R-:W-:-:S04]  /*14d20*/  FMUL.FTZ R43, R6, R43 ;  /* 0x0000002b062b7220 */ /* 0x002fc80000410000 */
[----:B------:R1:W-:Y:S04]  /*14d30*/  ST.E desc[UR46][R152.64+0x424], R51 ;  /* 0x0004243398007985 */ /* 0x0003e8000c10192e */
[----:B------:R1:W-:Y:S04]  /*14d40*/  ST.E desc[UR46][R152.64+0x420], R43 ;  /* 0x0004202b98007985 */ /* 0x0003e8000c10192e */
[----:B0-----:R-:W2:Y:S01]  /*14d50*/  LD.E R42, desc[UR46][R40.64+0x4] ;  /* 0x0000042e282a7980 */ /* 0x001ea2000c101900 */
[----:B------:R-:W-:Y:S01]  /*14d60*/  BSSY B0, `(.L_x_5291) ;  /* 0x000000c000007945 */ /* 0x000fe20003800000 */
[----:B--2---:R-:W-:-:S13]  /*14d70*/  ISETP.NE.AND P2, PT, R42, RZ, PT ;  /* 0x000000ff2a00720c */ /* 0x004fda0003f45270 */
[----:B-1----:R-:W-:Y:S05]  /*14d80*/  @P2 BRA `(.L_x_5292) ;  /* 0x0000000000242947 */ /* 0x002fea0003800000 */
[----:B------:R-:W2:Y:S04]  /*14d90*/  LD.E.64 R42, desc[UR46][R152.64+0xe0] ;  /* 0x0000e02e982a7980 */ /* 0x000ea8000c101b00 */
[----:B------:R-:W3:Y:S04]  /*14da0*/  LD.E R40, desc[UR46][R40.64] ;  /* 0x0000002e28287980 */ /* 0x000ee8000c101900 */
[----:B--2---:R-:W2:Y:S01]  /*14db0*/  LD.E.64 R42, desc[UR46][R42.64] ;  /* 0x0000002e2a2a7980 */ /* 0x004ea2000c101b00 */
[----:B---3--:R-:W-:-:S04]  /*14dc0*/  IMAD R45, R5, 0x40, R40 ;  /* 0x00000040052d7824 */ /* 0x008fc800078e0228 */
[----:B--2---:R-:W-:-:S05]  /*14dd0*/  IMAD.WIDE R44, R45, 0x4, R42 ;  /* 0x000000042d2c7825 */ /* 0x004fca00078e022a */
[----:B------:R0:W-:Y:S04]  /*14de0*/  ST.E desc[UR46][R44.64], R6 ;  /* 0x000000062c007985 */ /* 0x0001e8000c10192e */
[----:B------:R-:W2:Y:S04]  /*14df0*/  LD.E.64 R40, desc[UR46][R152.64+0xd8] ;  /* 0x0000d82e98287980 */ /* 0x000ea8000c101b00 */
[----:B--2---:R-:W2:Y:S02]  /*14e00*/  LD.E R7, desc[UR46][R40.64+0x4] ;  /* 0x0000042e28077980 */ /* 0x004ea4000c101900 */
[----:B0-2---:R-:W-:-:S13]  /*14e10*/  ISETP.NE.AND P2, PT, R7, RZ, PT ;  /* 0x000000ff0700720c */ /* 0x005fda0003f45270 */
.L_x_5292:
[----:B------:R-:W-:Y:S05]  /*14e20*/  BSYNC B0 ;  /* 0x0000000000007941 */ /* 0x000fea0003800000 */
.L_x_5291:
[----:B------:R-:W2:Y:S04]  /*14e30*/  @!P2 LD.E.64 R42, desc[UR46][R152.64+0xe0] ;  /* 0x0000e02e982aa980 */ /* 0x000ea8000c101b00 */
[----:B------:R-:W3:Y:S04]  /*14e40*/  @!P2 LD.E R40, desc[UR46][R40.64] ;  /* 0x0000002e2828a980 */ /* 0x000ee8000c101900 */
[----:B--2---:R-:W2:Y:S01]  /*14e50*/  @!P2 LD.E.64 R42, desc[UR46][R42.64] ;  /* 0x0000002e2a2aa980 */ /* 0x004ea2000c101b00 */
[----:B---3--:R-:W-:-:S04]  /*14e60*/  @!P2 IMAD R5, R5, 0x40, R40 ;  /* 0x000000400505a824 */ /* 0x008fc800078e0228 */
[----:B------:R-:W-:-:S04]  /*14e70*/  @!P2 VIADD R5, R5, 0x8 ;  /* 0x000000080505a836 */ /* 0x000fc80000000000 */
[----:B--2---:R-:W-:-:S05]  /*14e80*/  @!P2 IMAD.WIDE R44, R5, 0x4, R42 ;  /* 0x00000004052ca825 */ /* 0x004fca00078e022a */
[----:B------:R0:W-:Y:S04]  /*14e90*/  @!P2 ST.E desc[UR46][R44.64], R30 ;  /* 0x0000001e2c00a985 */ /* 0x0001e8000c10192e */
[----:B------:R-:W2:Y:S04]  /*14ea0*/  LD.E R18, desc[UR46][R152.64+0x430] ;  /* 0x0004302e98127980 */ /* 0x000ea8000c101900 */
[----:B------:R-:W2:Y:S04]  /*14eb0*/  LD.E R47, desc[UR46][R8.64] ;  /* 0x0000002e082f7980 */ /* 0x000ea8000c101900 */
[----:B------:R-:W3:Y:S04]  /*14ec0*/  LD.E R5, desc[UR46][R152.64+0x410] ;  /* 0x0004102e98057980 */ /* 0x000ee8000c101900 */
[----:B------:R-:W4:Y:S04]  /*14ed0*/  LD.E R49, desc[UR46][R152.64+0x420] ;  /* 0x0004202e98317980 */ /* 0x000f28000c101900 */
[----:B------:R-:W5:Y:S01]  /*14ee0*/  LD.E R51, desc[UR46][R152.64+0x424] ;  /* 0x0004242e98337980 */ /* 0x000f62000c101900 */
[----:B--2---:R-:W-:Y:S01]  /*14ef0*/  FMUL.FTZ R47, R18, R47 ;  /* 0x0000002f122f7220 */ /* 0x004fe20000410000 */
[----:B---3--:R-:W-:-:S03]  /*14f00*/  FMUL.FTZ R5, R5, R18 ;  /* 0x0000001205057220 */ /* 0x008fc60000410000 */
[-C--:B------:R-:W-:Y:S01]  /*14f10*/  FFMA.FTZ R12, R12, R18.reuse, -R47 ;  /* 0x000000120c0c7223 */ /* 0x080fe2000001082f */
[-C--:B------:R-:W-:Y:S01]  /*14f20*/  FFMA.FTZ R11, R11, R18.reuse, -R5 ;  /* 0x000000120b0b7223 */ /* 0x080fe20000010805 */
[-C--:B------:R-:W-:Y:S01]  /*14f30*/  FFMA.FTZ R13, R13, R18.reuse, -R47 ;  /* 0x000000120d0d7223 */ /* 0x080fe2000001082f */
[----:B------:R-:W-:-:S03]  /*14f40*/  FFMA.FTZ R10, R10, R18, -R5 ;  /* 0x000000120a0a7223 */ /* 0x000fc60000010805 */
[----:B------:R-:W-:Y:S01]  /*14f50*/  MUFU.EX2 R12, R12 ;  /* 0x0000000c000c7308 */ /* 0x000fe20000000800 */
[-C--:B------:R-:W-:Y:S01]  /*14f60*/  FFMA.FTZ R28, R28, R18.reuse, -R5 ;  /* 0x000000121c1c7223 */ /* 0x080fe20000010805 */
[----:B------:R-:W-:-:S06]  /*14f70*/  FFMA.FTZ R14, R14, R18, -R47 ;  /* 0x000000120e0e7223 */ /* 0x000fcc000001082f */
[----:B------:R-:W4:Y:S01]  /*14f80*/  MUFU.EX2 R168, R11 ;  /* 0x0000000b00a87308 */ /* 0x000f220000000800 */
[-CC-:B------:R-:W-:Y:S01]  /*14f90*/  FFMA.FTZ R29, R29, R18.reuse, -R5.reuse ;  /* 0x000000121d1d7223 */ /* 0x180fe20000010805 */
[-C--:B------:R-:W-:Y:S01]  /*14fa0*/  FFMA.FTZ R8, R58, R18.reuse, -R5 ;  /* 0x000000123a087223 */ /* 0x080fe20000010805 */
[----:B------:R-:W-:-:S05]  /*14fb0*/  FFMA.FTZ R15, R15, R18, -R47 ;  /* 0x000000120f0f7223 */ /* 0x000fca000001082f */
[----:B------:R1:W2:Y:S01]  /*14fc0*/  MUFU.EX2 R7, R10 ;  /* 0x0000000a00077308 */ /* 0x0002a20000000800 */
[-C--:B------:R-:W-:Y:S01]  /*14fd0*/  FFMA.FTZ R56, R56, R18.reuse, -R5 ;  /* 0x0000001238387223 */ /* 0x080fe20000010805 */
[----:B------:R-:W-:-:S06]  /*14fe0*/  FFMA.FTZ R21, R21, R18, -R47 ;  /* 0x0000001215157223 */ /* 0x000fcc000001082f */
[----:B------:R-:W3:Y:S01]  /*14ff0*/  MUFU.EX2 R13, R13 ;  /* 0x0000000d000d7308 */ /* 0x000ee20000000800 */
[-CC-:B-1----:R-:W-:Y:S01]  /*15000*/  FFMA.FTZ R10, R62, R18.reuse, -R5.reuse ;  /* 0x000000123e0a7223 */ /* 0x182fe20000010805 */
[----:B------:R-:W-:-:S06]  /*15010*/  FFMA.FTZ R33, R33, R18, -R5 ;  /* 0x0000001221217223 */ /* 0x000fcc0000010805 */
[----:B------:R-:W1:Y:S01]  /*15020*/  MUFU.EX2 R28, R28 ;  /* 0x0000001c001c7308 */ /* 0x000e620000000800 */
[----:B------:R-:W-:-:S07]  /*15030*/  FFMA.FTZ R24, R24, R18, -R47 ;  /* 0x0000001218187223 */ /* 0x000fce000001082f */
[----:B------:R-:W0:Y:S01]  /*15040*/  MUFU.EX2 R14, R14 ;  /* 0x0000000e000e7308 */ /* 0x000e220000000800 */
[-CC-:B------:R-:W-:Y:S01]  /*15050*/  FFMA.FTZ R9, R60, R18.reuse, -R5.reuse ;  /* 0x000000123c097223 */ /* 0x180fe20000010805 */
[----:B------:R-:W-:-:S06]  /*15060*/  FFMA.FTZ R11, R64, R18, -R5 ;  /* 0x00000012400b7223 */ /* 0x000fcc0000010805 */
[----:B------:R5:W-:Y:S01]  /*15070*/  MUFU.EX2 R176, R8 ;  /* 0x0000000800b07308 */ /* 0x000be20000000800 */
[----:B------:R-:W-:-:S07]  /*15080*/  FFMA.FTZ R57, R57, R18, -R5 ;  /* 0x0000001239397223 */ /* 0x000fce0000010805 */
[----:B------:R-:W0:Y:S01]  /*15090*/  MUFU.EX2 R29, R29 ;  /* 0x0000001d001d7308 */ /* 0x000e220000000800 */
[-C--:B-----5:R-:W-:Y:S01]  /*150a0*/  FFMA.FTZ R8, R52, R18.reuse, -R5 ;  /* 0x0000001234087223 */ /* 0x0a0fe20000010805 */
[----:B------:R-:W-:-:S06]  /*150b0*/  FFMA.FTZ R25, R25, R18, -R47 ;  /* 0x0000001219197223 */ /* 0x000fcc000001082f */
[----:B------:R-:W5:Y:S01]  /*150c0*/  MUFU.EX2 R15, R15 ;  /* 0x0000000f000f7308 */ /* 0x000f620000000800 */
[----:B------:R-:W-:-:S07]  /*150d0*/  FFMA.FTZ R26, R26, R18, -R47 ;  /* 0x000000121a1a7223 */ /* 0x000fce000001082f */
[----:B------:R-:W5:Y:S08]  /*150e0*/  MUFU.EX2 R56, R56 ;  /* 0x0000003800387308 */ /* 0x000f700000000800 */
[----:B------:R4:W-:Y:S01]  /*150f0*/  MUFU.EX2 R182, R8 ;  /* 0x0000000800b67308 */ /* 0x0009e20000000800 */
[----:B------:R-:W-:-:S07]  /*15100*/  FFMA.FTZ R37, R37, R18, -R5 ;  /* 0x0000001225257223 */ /* 0x000fce0000010805 */
[----:B------:R2:W-:Y:S01]  /*15110*/  MUFU.EX2 R178, R10 ;  /* 0x0000000a00b27308 */ /* 0x0005e20000000800 */
[----:B----4-:R-:W-:-:S07]  /*15120*/  FADD.FTZ R8, R168, R49 ;  /* 0x00000031a8087221 */ /* 0x010fce0000010000 */
[----:B------:R-:W4:Y:S01]  /*15130*/  MUFU.EX2 R21, R21 ;  /* 0x0000001500157308 */ /* 0x000f220000000800 */
[----:B--2---:R-:W-:-:S07]  /*15140*/  FADD.FTZ R10, R12, R51 ;  /* 0x000000330c0a7221 */ /* 0x004fce0000010000 */
[----:B------:R-:W2:Y:S01]  /*15150*/  MUFU.EX2 R33, R33 ;  /* 0x0000002100217308 */ /* 0x000ea20000000800 */
[----:B------:R-:W-:-:S07]  /*15160*/  FFMA.FTZ R27, R27, R18, -R47 ;  /* 0x000000121b1b7223 */ /* 0x000fce000001082f */
[----:B------:R3:W-:Y:S08]  /*15170*/  MUFU.EX2 R41, R9 ;  /* 0x0000000900297308 */ /* 0x0007f00000000800 */
[----:B------:R1:W-:Y:S01]  /*15180*/  MUFU.EX2 R43, R11 ;  /* 0x0000000b002b7308 */ /* 0x0003e20000000800 */
[----:B---3--:R-:W-:-:S07]  /*15190*/  FADD.FTZ R9, R7, R8 ;  /* 0x0000000807097221 */ /* 0x008fce0000010000 */
[----:B------:R-:W3:Y:S01]  /*151a0*/  MUFU.EX2 R24, R24 ;  /* 0x0000001800187308 */ /* 0x000ee20000000800 */
[----:B-1----:R-:W-:Y:S01]  /*151b0*/  FADD.FTZ R11, R13, R10 ;  /* 0x0000000a0d0b7221 */ /* 0x002fe20000010000 */
[----:B------:R-:W-:-:S03]  /*151c0*/  FADD.FTZ R8, R28, R9 ;  /* 0x000000091c087221 */ /* 0x000fc60000010000 */
[----:B0-----:R-:W-:-:S03]  /*151d0*/  FADD.FTZ R10, R14, R11 ;  /* 0x0000000b0e0a7221 */ /* 0x001fc60000010000 */
[----:B------:R-:W0:Y:S01]  /*151e0*/  MUFU.EX2 R57, R57 ;  /* 0x0000003900397308 */ /* 0x000e220000000800 */
[----:B------:R-:W-:Y:S01]  /*151f0*/  FADD.FTZ R9, R29, R8 ;  /* 0x000000081d097221 */ /* 0x000fe20000010000 */
[----:B-----5:R-:W-:-:S06]  /*15200*/  FADD.FTZ R10, R15, R10 ;  /* 0x0000000a0f0a7221 */ /* 0x020fcc0000010000 */
[----:B------:R-:W1:Y:S01]  /*15210*/  MUFU.EX2 R25, R25 ;  /* 0x0000001900197308 */ /* 0x000e620000000800 */
[----:B------:R-:W-:Y:S01]  /*15220*/  FFMA.FTZ R36, R36, R18, -R47 ;  /* 0x0000001224247223 */ /* 0x000fe2000001082f */
[----:B------:R-:W-:-:S06]  /*15230*/  FADD.FTZ R8, R56, R9 ;  /* 0x0000000938087221 */ /* 0x000fcc0000010000 */
[----:B------:R-:W5:Y:S01]  /*15240*/  MUFU.EX2 R174, R37 ;  /* 0x0000002500ae7308 */ /* 0x000f620000000800 */
[----:B----4-:R-:W-:Y:S01]  /*15250*/  FADD.FTZ R9, R21, R10 ;  /* 0x0000000a15097221 */ /* 0x010fe20000010000 */
[----:B------:R-:W-:-:S06]  /*15260*/  FFMA.FTZ R39, R39, R18, -R47 ;  /* 0x0000001227277223 */ /* 0x000fcc000001082f */
[----:B------:R-:W4:Y:S01]  /*15270*/  MUFU.EX2 R26, R26 ;  /* 0x0000001a001a7308 */ /* 0x000f220000000800 */
[----:B--2---:R-:W-:Y:S01]  /*15280*/  FADD.FTZ R8, R33, R8 ;  /* 0x0000000821087221 */ /* 0x004fe20000010000 */
[----:B---3--:R-:W-:-:S06]  /*15290*/  FADD.FTZ R10, R24, R9 ;  /* 0x00000009180a7221 */ /* 0x008fcc0000010000 */
[----:B------:R-:W2:Y:S01]  /*152a0*/  MUFU.EX2 R27, R27 ;  /* 0x0000001b001b7308 */ /* 0x000ea20000000800 */
[----:B------:R-:W-:Y:S01]  /*152b0*/  FFMA.FTZ R38, R38, R18, -R47 ;  /* 0x0000001226267223 */ /* 0x000fe2000001082f */
[----:B0-----:R-:W-:Y:S01]  /*152c0*/  FADD.FTZ R9, R57, R8 ;  /* 0x0000000839097221 */ /* 0x001fe20000010000 */
[----:B-1----:R-:W-:-:S05]  /*152d0*/  FADD.FTZ R11, R25, R10 ;  /* 0x0000000a190b7221 */ /* 0x002fca0000010000 */
[----:B------:R-:W0:Y:S01]  /*152e0*/  MUFU.EX2 R36, R36 ;  /* 0x0000002400247308 */ /* 0x000e220000000800 */
[-C--:B------:R-:W-:Y:S01]  /*152f0*/  FFMA.FTZ R40, R48, R18.reuse, -R5 ;  /* 0x0000001230287223 */ /* 0x080fe20000010805 */
[----:B------:R-:W-:Y:S01]  /*15300*/  FFMA.FTZ R35, R35, R18, -R47 ;  /* 0x0000001223237223 */ /* 0x000fe2000001082f */
[----:B-----5:R-:W-:-:S05]  /*15310*/  FADD.FTZ R9, R174, R9 ;  /* 0x00000009ae097221 */ /* 0x020fca0000010000 */
[----:B------:R-:W1:Y:S01]  /*15320*/  MUFU.EX2 R39, R39 ;  /* 0x0000002700277308 */ /* 0x000e620000000800 */
[----:B----4-:R-:W-:Y:S01]  /*15330*/  FADD.FTZ R8, R26, R11 ;  /* 0x0000000b1a087221 */ /* 0x010fe20000010000 */
[-C--:B------:R-:W-:Y:S01]  /*15340*/  FFMA.FTZ R37, R66, R18.reuse, -R5 ;  /* 0x0000001242257223 */ /* 0x080fe20000010805 */
[----:B------:R-:W-:Y:S01]  /*15350*/  FFMA.FTZ R34, R34, R18, -R47 ;  /* 0x0000001222227223 */ /* 0x000fe2000001082f */
[----:B------:R-:W-:-:S04]  /*15360*/  FADD.FTZ R10, R176, R9 ;  /* 0x00000009b00a7221 */ /* 0x000fc80000010000 */
[----:B------:R-:W3:Y:S01]  /*15370*/  MUFU.EX2 R38, R38 ;  /* 0x0000002600267308 */ /* 0x000ee20000000800 */
[----:B--2---:R-:W-:Y:S01]  /*15380*/  FADD.FTZ R9, R27, R8 ;  /* 0x000000081b097221 */ /* 0x004fe20000010000 */
[----:B------:R-:W-:Y:S01]  /*15390*/  FFMA.FTZ R32, R32, R18, -R47 ;  /* 0x0000001220207223 */ /* 0x000fe2000001082f */
[----:B------:R-:W-:-:S05]  /*153a0*/  FADD.FTZ R11, R41, R10 ;  /* 0x0000000a290b7221 */ /* 0x000fca0000010000 */
[----:B------:R-:W2:Y:S01]  /*153b0*/  MUFU.EX2 R40, R40 ;  /* 0x0000002800287308 */ /* 0x000ea20000000800 */
[----:B0-----:R-:W-:Y:S01]  /*153c0*/  FADD.FTZ R8, R36, R9 ;  /* 0x0000000924087221 */ /* 0x001fe20000010000 */
[----:B------:R-:W-:-:S06]  /*153d0*/  FFMA.FTZ R5, R68, R18, -R5 ;  /* 0x0000001244057223 */ /* 0x000fcc0000010805 */
[----:B------:R-:W0:Y:S01]  /*153e0*/  MUFU.EX2 R35, R35 ;  /* 0x0000002300237308 */ /* 0x000e220000000800 */
[----:B------:R-:W-:Y:S01]  /*153f0*/  FFMA.FTZ R18, R31, R18, -R47 ;  /* 0x000000121f127223 */ /* 0x000fe2000001082f */
[----:B------:R-:W-:Y:S01]  /*15400*/  FADD.FTZ R10, R178, R11 ;  /* 0x0000000bb20a7221 */ /* 0x000fe20000010000 */
[----:B-1----:R-:W-:-:S05]  /*15410*/  FADD.FTZ R9, R39, R8 ;  /* 0x0000000827097221 */ /* 0x002fca0000010000 */
[----:B------:R-:W1:Y:S08]  /*15420*/  MUFU.EX2 R37, R37 ;  /* 0x0000002500257308 */ /* 0x000e700000000800 */
[----:B------:R-:W4:Y:S01]  /*15430*/  MUFU.EX2 R34, R34 ;  /* 0x0000002200227308 */ /* 0x000f220000000800 */
[----:B------:R-:W-:Y:S01]  /*15440*/  FADD.FTZ R11, R43, R10 ;  /* 0x0000000a2b0b7221 */ /* 0x000fe20000010000 */
[----:B---3--:R-:W-:-:S06]  /*15450*/  FADD.FTZ R8, R38, R9 ;  /* 0x0000000926087221 */ /* 0x008fcc0000010000 */
[----:B------:R-:W3:Y:S01]  /*15460*/  MUFU.EX2 R32, R32 ;  /* 0x0000002000207308 */ /* 0x000ee20000000800 */
[----:B--2---:R-:W-:Y:S01]  /*15470*/  FADD.FTZ R10, R40, R11 ;  /* 0x0000000b280a7221 */ /* 0x004fe20000010000 */
[----:B0-----:R-:W-:-:S06]  /*15480*/  FADD.FTZ R9, R35, R8 ;  /* 0x0000000823097221 */ /* 0x001fcc0000010000 */
[----:B------:R-:W0:Y:S08]  /*15490*/  MUFU.EX2 R5, R5 ;  /* 0x0000000500057308 */ /* 0x000e300000000800 */
[----:B------:R-:W2:Y:S01]  /*154a0*/  MUFU.EX2 R183, R18 ;  /* 0x0000001200b77308 */ /* 0x000ea20000000800 */
[----:B-1----:R-:W-:Y:S01]  /*154b0*/  FADD.FTZ R11, R37, R10 ;  /* 0x0000000a250b7221 */ /* 0x002fe20000010000 */
[----:B----4-:R-:W-:-:S03]  /*154c0*/  FADD.FTZ R9, R34, R9 ;  /* 0x0000000922097221 */ /* 0x010fc60000010000 */
[----:B------:R-:W-:Y:S01]  /*154d0*/  FADD.FTZ R8, R182, R11 ;  /* 0x0000000bb6087221 */ /* 0x000fe20000010000 */
[----:B---3--:R-:W-:-:S03]  /*154e0*/  FADD.FTZ R10, R32, R9 ;  /* 0x00000009200a7221 */ /* 0x008fc60000010000 */
[----:B0-----:R-:W-:Y:S01]  /*154f0*/  FADD.FTZ R31, R5, R8 ;  /* 0x00000008051f7221 */ /* 0x001fe20000010000 */
[----:B--2---:R-:W-:-:S04]  /*15500*/  FADD.FTZ R45, R183, R10 ;  /* 0x0000000ab72d7221 */ /* 0x004fc80000010000 */
[----:B------:R-:W-:Y:S04]  /*15510*/  ST.E desc[UR46][R152.64+0x420], R31 ;  /* 0x0004201f98007985 */ /* 0x000fe8000c10192e */
[----:B------:R-:W-:Y:S01]  /*15520*/  ST.E desc[UR46][R152.64+0x424], R45 ;  /* 0x0004242d98007985 */ /* 0x000fe2000c10192e */
[----:B------:R-:W-:Y:S06]  /*15530*/  BAR.SYNC.DEFER_BLOCKING 0xf, 0x100 ;  /* 0x03c4000000007b1d */ /* 0x000fec0000010000 */
[----:B------:R-:W2:Y:S04]  /*15540*/  LD.E.64 R8, desc[UR46][R152.64+0x138] ;  /* 0x0001382e98087980 */ /* 0x000ea8000c101b00 */
[----:B--2---:R-:W2:Y:S04]  /*15550*/  LD.E.64 R10, desc[UR46][R8.64+0x8] ;  /* 0x0000082e080a7980 */ /* 0x004ea8000c101b00 */
[----:B------:R-:W3:Y:S01]  /*15560*/  LD.E.64 R46, desc[UR46][R8.64] ;  /* 0x0000002e082e7980 */ /* 0x000ee2000c101b00 */
        /* <DEDUP_REMOVED lines=16> */
[----:B--2---:R-:W-:-:S05]  /*15670*/  MOV R10, R10 ;  /* 0x0000000a000a7202 */ /* 0x004fca0000000f00 */
[--C-:B---3--:R-:W-:Y:S02]  /*15680*/  IMAD R47, R47, 0x2, R10.reuse ;  /* 0x000000022f2f7824 */ /* 0x108fe400078e020a */
[C---:B------:R-:W-:Y:S02]  /*15690*/  IMAD R7, R46.reuse, 0x2, R10 ;  /* 0x000000022e077824 */ /* 0x040fe400078e020a */
[----:B------:R-:W-:Y:S01]  /*156a0*/  IMAD R46, R46, 0x2, R47 ;  /* 0x000000022e2e7824 */ /* 0x000fe200078e022f */
[----:B------:R-:W-:Y:S04]  /*156b0*/  STSM.16.M88.4 [R10], R168 ;  /* 0x000000a80a007844 */ /* 0x000fe80000000200 */
[----:B------:R0:W-:Y:S04]  /*156c0*/  STSM.16.M88.4 [R7], R172 ;  /* 0x000000ac07007844 */ /* 0x0001e80000000200 */
[----:B------:R-:W-:Y:S04]  /*156d0*/  STSM.16.M88.4 [R47], R176 ;  /* 0x000000b02f007844 */ /* 0x000fe80000000200 */
[----:B------:R-:W-:Y:S04]  /*156e0*/  STSM.16.M88.4 [R46], R180 ;  /* 0x000000b42e007844 */ /* 0x000fe80000000200 */
[----:B------:R-:W2:Y:S01]  /*156f0*/  LD.E R5, desc[UR46][R152.64+0x200] ;  /* 0x0002002e98057980 */ /* 0x000ea2000c101900 */
[----:B------:R-:W-:Y:S01]  /*15700*/  LOP3.LUT R18, R22, 0x4, RZ, 0xfc, !PT ;  /* 0x0000000416127812 */ /* 0x000fe200078efcff */
[----:B--2---:R-:W-:-:S05]  /*15710*/  FMUL.FTZ R5, R6, R5 ;  /* 0x0000000506057220 */ /* 0x004fca0000410000 */
[----:B------:R1:W-:Y:S04]  /*15720*/  ST.E desc[UR46][R152.64+0x200], R5 ;  /* 0x0002000598007985 */ /* 0x0003e8000c10192e */
[----:B------:R-:W2:Y:S02]  /*15730*/  LD.E R9, desc[UR46][R18.64] ;  /* 0x0000002e12097980 */ /* 0x000ea4000c101900 */
[----:B--2---:R-:W-:-:S05]  /*15740*/  FMUL.FTZ R9, R6, R9 ;  /* 0x0000000906097220 */ /* 0x004fca0000410000 */
[----:B------:R2:W-:Y:S04]  /*15750*/  ST.E desc[UR46][R18.64], R9 ;  /* 0x0000000912007985 */ /* 0x0005e8000c10192e */
[----:B0-----:R-:W3:Y:S04]  /*15760*/  LD.E R7, desc[UR46][R152.64+0x210] ;  /* 0x0002102e98077980 */ /* 0x001ee8000c101900 */
[----:B------:R-:W4:Y:S04]  /*15770*/  LD.E R133, desc[UR46][R152.64+0x3f4] ;  /* 0x0003f42e98857980 */ /* 0x000f28000c101900 */
[----:B------:R-:W5:Y:S04]  /*15780*/  LD.E R11, desc[UR46][R152.64+0x214] ;  /* 0x0002142e980b7980 */ /* 0x000f68000c101900 */
[----:B------:R-:W5:Y:S04]  /*15790*/  LD.E R13, desc[UR46][R152.64+0x220] ;  /* 0x0002202e980d7980 */ /* 0x000f68000c101900 */
[----:B------:R-:W5:Y:S04]  /*157a0*/  LD.E R15, desc[UR46][R152.64+0x224] ;  /* 0x0002242e980f7980 */ /* 0x000f68000c101900 */
[----:B------:R-:W5:Y:S04]  /*157b0*/  LD.E R21, desc[UR46][R152.64+0x230] ;  /* 0x0002302e98157980 */ /* 0x000f68000c101900 */
[----:B------:R-:W5:Y:S04]  /*157c0*/  LD.E R25, desc[UR46][R152.64+0x234] ;  /* 0x0002342e98197980 */ /* 0x000f68000c101900 */
[----:B-1----:R-:W5:Y:S04]  /*157d0*/  LD.E R5, desc[UR46][R152.64+0x240] ;  /* 0x0002402e98057980 */ /* 0x002f68000c101900 */
[----:B------:R-:W5:Y:S04]  /*157e0*/  LD.E R27, desc[UR46][R152.64+0x244] ;  /* 0x0002442e981b7980 */ /* 0x000f68000c101900 */
[----:B------:R-:W5:Y:S04]  /*157f0*/  LD.E R29, desc[UR46][R152.64+0x250] ;  /* 0x0002502e981d7980 */ /* 0x000f68000c101900 */
[----:B--2---:R-:W2:Y:S04]  /*15800*/  LD.E R9, desc[UR46][R152.64+0x254] ;  /* 0x0002542e98097980 */ /* 0x004ea8000c101900 */
[----:B------:R-:W2:Y:S04]  /*15810*/  LD.E R31, desc[UR46][R152.64+0x260] ;  /* 0x0002602e981f7980 */ /* 0x000ea8000c101900 */
        /* <DEDUP_REMOVED lines=49> */
[----:B------:R-:W2:Y:S01]  /*15b30*/  LD.E R131, desc[UR46][R152.64+0x3f0] ;  /* 0x0003f02e98837980 */ /* 0x000ea2000c101900 */
[C---:B---3--:R-:W-:Y:S01]  /*15b40*/  FMUL.FTZ R7, R6.reuse, R7 ;  /* 0x0000000706077220 */ /* 0x048fe20000410000 */
[----:B----4-:R-:W-:-:S04]  /*15b50*/  FMUL.FTZ R133, R6, R133 ;  /* 0x0000008506857220 */ /* 0x010fc80000410000 */
[----:B------:R0:W-:Y:S01]  /*15b60*/  ST.E desc[UR46][R152.64+0x210], R7 ;  /* 0x0002100798007985 */ /* 0x0001e2000c10192e */
[C---:B-----5:R-:W-:Y:S01]  /*15b70*/  FMUL.FTZ R11, R6.reuse, R11 ;  /* 0x0000000b060b7220 */ /* 0x060fe20000410000 */
[C---:B------:R-:W-:Y:S01]  /*15b80*/  FMUL.FTZ R13, R6.reuse, R13 ;  /* 0x0000000d060d7220 */ /* 0x040fe20000410000 */
[C---:B------:R-:W-:Y:S01]  /*15b90*/  FMUL.FTZ R15, R6.reuse, R15 ;  /* 0x0000000f060f7220 */ /* 0x040fe20000410000 */
[--C-:B0-----:R-:W-:Y:S02]  /*15ba0*/  IMAD.MOV.U32 R7, RZ, RZ, R19.reuse ;  /* 0x000000ffff077224 */ /* 0x101fe400078e0013 */
[C---:B------:R-:W-:Y:S01]  /*15bb0*/  FMUL.FTZ R21, R6.reuse, R21 ;  /* 0x0000001506157220 */ /* 0x040fe20000410000 */
[C---:B------:R-:W-:Y:S01]  /*15bc0*/  FMUL.FTZ R25, R6.reuse, R25 ;  /* 0x0000001906197220 */ /* 0x040fe20000410000 */
[C---:B------:R-:W-:Y:S01]  /*15bd0*/  FMUL.FTZ R5, R6.reuse, R5 ;  /* 0x0000000506057220 */ /* 0x040fe20000410000 */
[C---:B------:R-:W-:Y:S01]  /*15be0*/  FMUL.FTZ R27, R6.reuse, R27 ;  /* 0x0000001b061b7220 */ /* 0x040fe20000410000 */
[C---:B------:R-:W-:Y:S01]  /*15bf0*/  FMUL.FTZ R29, R6.reuse, R29 ;  /* 0x0000001d061d7220 */ /* 0x040fe20000410000 */
[C---:B--2---:R-:W-:Y:S01]  /*15c00*/  FMUL.FTZ R9, R6.reuse, R9 ;  /* 0x0000000906097220 */ /* 0x044fe20000410000 */
        /* <DEDUP_REMOVED lines=51> */
[C---:B------:R-:W-:Y:S01]  /*15f40*/  LOP3.LUT R6, R22.reuse, 0x8, RZ, 0xfc, !PT ;  /* 0x0000000816067812 */ /* 0x040fe200078efcff */
[----:B------:R-:W-:Y:S04]  /*15f50*/  ST.E desc[UR46][R152.64+0x3f4], R133 ;  /* 0x0003f48598007985 */ /* 0x000fe8000c10192e */
[----:B------:R-:W-:Y:S04]  /*15f60*/  ST.E desc[UR46][R152.64+0x214], R11 ;  /* 0x0002140b98007985 */ /* 0x000fe8000c10192e */
[----:B------:R-:W-:Y:S04]  /*15f70*/  ST.E desc[UR46][R152.64+0x220], R13 ;  /* 0x0002200d98007985 */ /* 0x000fe8000c10192e */
[----:B------:R-:W-:Y:S04]  /*15f80*/  ST.E desc[UR46][R152.64+0x224], R15 ;  /* 0x0002240f98007985 */ /* 0x000fe8000c10192e */
[----:B------:R-:W-:Y:S04]  /*15f90*/  ST.E desc[UR46][R152.64+0x230], R21 ;  /* 0x0002301598007985 */ /* 0x000fe8000c10192e */
[----:B------:R-:W-:Y:S04]  /*15fa0*/  ST.E desc[UR46][R152.64+0x234], R25 ;  /* 0x0002341998007985 */ /* 0x000fe8000c10192e */
[----:B------:R0:W-:Y:S04]  /*15fb0*/  ST.E desc[UR46][R152.64+0x240], R5 ;  /* 0x0002400598007985 */ /* 0x0001e8000c10192e */
[----:B------:R-:W-:Y:S04]  /*15fc0*/  ST.E desc[UR46][R152.64+0x244], R27 ;  /* 0x0002441b98007985 */ /* 0x000fe8000c10192e */
[----:B------:R-:W-:Y:S04]  /*15fd0*/  ST.E desc[UR46][R152.64+0x250], R29 ;  /* 0x0002501d98007985 */ /* 0x000fe8000c10192e */
[----:B------:R1:W-:Y:S04]  /*15fe0*/  ST.E desc[UR46][R152.64+0x254], R9 ;  /* 0x0002540998007985 */ /* 0x0003e8000c10192e */
[----:B------:R-:W-:Y:S04]  /*15ff0*/  ST.E desc[UR46][R152.64+0x260], R31 ;  /* 0x0002601f98007985 */ /* 0x000fe8000c10192e */
        /* <DEDUP_REMOVED lines=50> */
[----:B0-----:R-:W2:Y:S01]  /*16320*/  LD.E R5, desc[UR46][R6.64] ;  /* 0x0000002e06057980 */ /* 0x001ea2000c101900 */
[----:B------:R-:W-:Y:S01]  /*16330*/  LOP3.LUT R8, R22, 0xc, RZ, 0xfc, !PT ;  /* 0x0000000c16087812 */ /* 0x000fe200078efcff */
[----:B-1----:R-:W-:-:S02]  /*16340*/  IMAD.MOV.U32 R9, RZ, RZ, R19 ;  /* 0x000000ffff097224 */ /* 0x002fc400078e0013 */
[----:B--2---:R-:W-:-:S05]  /*16350*/  FMUL.FTZ R5, R30, R5 ;  /* 0x000000051e057220 */ /* 0x004fca0000410000 */
[----:B------:R0:W-:Y:S04]  /*16360*/  ST.E desc[UR46][R6.64], R5 ;  /* 0x0000000506007985 */ /* 0x0001e8000c10192e */
[----:B------:R-:W2:Y:S02]  /*16370*/  LD.E R11, desc[UR46][R8.64] ;  /* 0x0000002e080b7980 */ /* 0x000ea4000c101900 */
[----:B--2---:R-:W-:-:S05]  /*16380*/  FMUL.FTZ R11, R30, R11 ;  /* 0x0000000b1e0b7220 */ /* 0x004fca0000410000 */
[----:B------:R1:W-:Y:S04]  /*16390*/  ST.E desc[UR46][R8.64], R11 ;  /* 0x0000000b08007985 */ /* 0x0003e8000c10192e */
[----:B------:R-:W2:Y:S04]  /*163a0*/  LD.E R137, desc[UR46][R152.64+0x3fc] ;  /* 0x0003fc2e98897980 */ /* 0x000ea8000c101900 */
[----:B------:R-:W3:Y:S04]  /*163b0*/  LD.E R13, desc[UR46][R152.64+0x218] ;  /* 0x0002182e980d7980 */ /* 0x000ee8000c101900 */
[----:B------:R-:W4:Y:S04]  /*163c0*/  LD.E R15, desc[UR46][R152.64+0x21c] ;  /* 0x00021c2e980f7980 */ /* 0x000f28000c101900 */
[----:B------:R-:W5:Y:S04]  /*163d0*/  LD.E R21, desc[UR46][R152.64+0x228] ;  /* 0x0002282e98157980 */ /* 0x000f68000c101900 */
[----:B------:R-:W5:Y:S04]  /*163e0*/  LD.E R25, desc[UR46][R152.64+0x22c] ;  /* 0x00022c2e98197980 */ /* 0x000f68000c101900 */
[----:B------:R-:W5:Y:S04]  /*163f0*/  LD.E R27, desc[UR46][R152.64+0x238] ;  /* 0x0002382e981b7980 */ /* 0x000f68000c101900 */
[----:B------:R-:W5:Y:S04]  /*16400*/  LD.E R29, desc[UR46][R152.64+0x23c] ;  /* 0x00023c2e981d7980 */ /* 0x000f68000c101900 */
[----:B0-----:R-:W5:Y:S04]  /*16410*/  LD.E R5, desc[UR46][R152.64+0x248] ;  /* 0x0002482e98057980 */ /* 0x001f68000c101900 */
[----:B------:R-:W5:Y:S04]  /*16420*/  LD.E R31, desc[UR46][R152.64+0x24c] ;  /* 0x00024c2e981f7980 */ /* 0x000f68000c101900 */
[----:B------:R-:W5:Y:S04]  /*16430*/  LD.E R33, desc[UR46][R152.64+0x258] ;  /* 0x0002582e98217980 */ /* 0x000f68000c101900 */
[----:B-1----:R-:W5:Y:S04]  /*16440*/  LD.E R11, desc[UR46][R152.64+0x25c] ;  /* 0x00025c2e980b7980 */ /* 0x002f68000c101900 */
[----:B------:R-:W5:Y:S04]  /*16450*/  LD.E R35, desc[UR46][R152.64+0x268] ;  /* 0x0002682e98237980 */ /* 0x000f68000c101900 */
        /* <DEDUP_REMOVED lines=50> */
[----:B------:R-:W5:Y:S01]  /*16780*/  LD.E R139, desc[UR46][R152.64+0x200] ;  /* 0x0002002e988b7980 */ /* 0x000f62000c101900 */
[C---:B--2---:R-:W-:Y:S01]  /*16790*/  FMUL.FTZ R137, R30.reuse, R137 ;  /* 0x000000891e897220 */ /* 0x044fe20000410000 */
[C---:B---3--:R-:W-:Y:S01]  /*167a0*/  FMUL.FTZ R13, R30.reuse, R13 ;  /* 0x0000000d1e0d7220 */ /* 0x048fe20000410000 */
[C---:B----4-:R-:W-:Y:S01]  /*167b0*/  FMUL.FTZ R15, R30.reuse, R15 ;  /* 0x0000000f1e0f7220 */ /* 0x050fe20000410000 */
        /* <DEDUP_REMOVED lines=59> */
[----:B------:R-:W-:Y:S04]  /*16b70*/  ST.E desc[UR46][R152.64+0x3fc], R137 ;  /* 0x0003fc8998007985 */ /* 0x000fe8000c10192e */
[----:B------:R0:W-:Y:S04]  /*16b80*/  ST.E desc[UR46][R152.64+0x218], R13 ;  /* 0x0002180d98007985 */ /* 0x0001e8000c10192e */
        /* <DEDUP_REMOVED lines=61> */
[----:B0-----:R-:W4:Y:S04]  /*16f60*/  LD.E R13, desc[UR46][R18.64] ;  /* 0x0000002e120d7980 */ /* 0x001f28000c101900 */
[----:B-1----:R-:W5:Y:S04]  /*16f70*/  LD.E R5, desc[UR46][R152.64+0x1e8] ;  /* 0x0001e82e98057980 */ /* 0x002f68000c101900 */
[----:B--2---:R-:W5:Y:S04]  /*16f80*/  LD.E.64 R10, desc[UR46][R152.64+0xa8] ;  /* 0x0000a82e980a7980 */ /* 0x004f68000c101b00 */
[----:B----4-:R0:W-:Y:S04]  /*16f90*/  ST.E desc[UR46][R18.64], R13 ;  /* 0x0000000d12007985 */ /* 0x0101e8000c10192e */
[----:B------:R-:W2:Y:S04]  /*16fa0*/  LD.E R15, desc[UR46][R6.64] ;  /* 0x0000002e060f7980 */ /* 0x000ea8000c101900 */
[----:B--2---:R1:W-:Y:S04]  /*16fb0*/  ST.E desc[UR46][R6.64], R15 ;  /* 0x0000000f06007985 */ /* 0x0043e8000c10192e */
[----:B------:R-:W2:Y:S04]  /*16fc0*/  LD.E R21, desc[UR46][R8.64] ;  /* 0x0000002e08157980 */ /* 0x000ea8000c101900 */
[----:B--2---:R2:W-:Y:S04]  /*16fd0*/  ST.E desc[UR46][R8.64], R21 ;  /* 0x0000001508007985 */ /* 0x0045e8000c10192e */
[----:B------:R-:W4:Y:S04]  /*16fe0*/  LD.E R25, desc[UR46][R152.64+0x210] ;  /* 0x0002102e98197980 */ /* 0x000f28000c101900 */
[----:B------:R-:W5:Y:S04]  /*16ff0*/  LD.E R27, desc[UR46][R152.64+0x214] ;  /* 0x0002142e981b7980 */ /* 0x000f68000c101900 */
[----:B------:R-:W5:Y:S04]  /*17000*/  LD.E R29, desc[UR46][R152.64+0x218] ;  /* 0x0002182e981d7980 */ /* 0x000f68000c101900 */
[----:B------:R-:W5:Y:S04]  /*17010*/  LD.E R31, desc[UR46][R152.64+0x21c] ;  /* 0x00021c2e981f7980 */ /* 0x000f68000c101900 */
[----:B------:R-:W5:Y:S04]  /*17020*/  LD.E R33, desc[UR46][R152.64+0x220] ;  /* 0x0002202e98217980 */ /* 0x000f68000c101900 */
[----:B---3--:R-:W3:Y:S04]  /*17030*/  LD.E R35, desc[UR46][R152.64+0x224] ;  /* 0x0002242e98237980 */ /* 0x008ee8000c101900 */
[----:B0-----:R-:W3:Y:S04]  /*17040*/  LD.E R13, desc[UR46][R152.64+0x228] ;  /* 0x0002282e980d7980 */ /* 0x001ee8000c101900 */
[----:B------:R-:W3:Y:S04]  /*17050*/  LD.E R37, desc[UR46][R152.64+0x22c] ;  /* 0x00022c2e98257980 */ /* 0x000ee8000c101900 */
[----:B-1----:R-:W3:Y:S04]  /*17060*/  LD.E R15, desc[UR46][R152.64+0x230] ;  /* 0x0002302e980f7980 */ /* 0x002ee8000c101900 */
[----:B------:R-:W3:Y:S04]  /*17070*/  LD.E R39, desc[UR46][R152.64+0x234] ;  /* 0x0002342e98277980 */ /* 0x000ee8000c101900 */
        /* <DEDUP_REMOVED lines=114> */
[----:B----4-:R-:W-:Y:S04]  /*177a0*/  ST.E desc[UR46][R152.64+0x210], R25 ;  /* 0x0002101998007985 */ /* 0x010fe8000c10192e */
[----:B-----5:R-:W-:Y:S04]  /*177b0*/  ST.E desc[UR46][R152.64+0x214], R27 ;  /* 0x0002141b98007985 */ /* 0x020fe8000c10192e */
[----:B------:R-:W-:Y:S04]  /*177c0*/  ST.E desc[UR46][R152.64+0x218], R29 ;  /* 0x0002181d98007985 */ /* 0x000fe8000c10192e */
[----:B------:R-:W-:Y:S04]  /*177d0*/  ST.E desc[UR46][R152.64+0x21c], R31 ;  /* 0x00021c1f98007985 */ /* 0x000fe8000c10192e */
[----:B------:R-:W-:Y:S04]  /*177e0*/  ST.E desc[UR46][R152.64+0x220], R33 ;  /* 0x0002202198007985 */ /* 0x000fe8000c10192e */
[----:B---3--:R-:W-:Y:S04]  /*177f0*/  ST.E desc[UR46][R152.64+0x224], R35 ;  /* 0x0002242398007985 */ /* 0x008fe8000c10192e */
[----:B------:R-:W-:Y:S04]  /*17800*/  ST.E desc[UR46][R152.64+0x228], R13 ;  /* 0x0002280d98007985 */ /* 0x000fe8000c10192e */
[----:B------:R-:W-:Y:S04]  /*17810*/  ST.E desc[UR46][R152.64+0x22c], R37 ;  /* 0x00022c2598007985 */ /* 0x000fe8000c10192e */
[----:B------:R-:W-:Y:S04]  /*17820*/  ST.E desc[UR46][R152.64+0x230], R15 ;  /* 0x0002300f98007985 */ /* 0x000fe8000c10192e */
[----:B------:R-:W-:Y:S04]  /*17830*/  ST.E desc[UR46][R152.64+0x234], R39 ;  /* 0x0002342798007985 */ /* 0x000fe8000c10192e */
[----:B--2---:R-:W-:Y:S04]  /*17840*/  ST.E desc[UR46][R152.64+0x238], R21 ;  /* 0x0002381598007985 */ /* 0x004fe8000c10192e */
        /* <DEDUP_REMOVED lines=68> */
[----:B------:R1:W-:Y:S04]  /*17c90*/  ST.E desc[UR46][R152.64+0x34c], R28 ;  /* 0x00034c1c98007985 */ /* 0x0003e8000c10192e */
        /* <DEDUP_REMOVED lines=44> */
[----:B0-----:R-:W5:Y:S04]  /*17f60*/  LD.E R24, desc[UR46][R152.64+0x200] ;  /* 0x0002002e98187980 */ /* 0x001f68000c101900 */
[----:B-1----:R-:W5:Y:S04]  /*17f70*/  LD.E R28, desc[UR46][R152.64+0x210] ;  /* 0x0002102e981c7980 */ /* 0x002f68000c101900 */
[----:B------:R-:W5:Y:S04]  /*17f80*/  LD.E R29, desc[UR46][R152.64+0x214] ;  /* 0x0002142e981d7980 */ /* 0x000f68000c101900 */
[----:B--2---:R-:W2:Y:S04]  /*17f90*/  LD.E R30, desc[UR46][R152.64+0x218] ;  /* 0x0002182e981e7980 */ /* 0x004ea8000c101900 */
[----:B------:R-:W2:Y:S04]  /*17fa0*/  LD.E R31, desc[UR46][R152.64+0x21c] ;  /* 0x00021c2e981f7980 */ /* 0x000ea8000c101900 */
[----:B---3--:R-:W2:Y:S04]  /*17fb0*/  LD.E R32, desc[UR46][R152.64+0x220] ;  /* 0x0002202e98207980 */ /* 0x008ea8000c101900 */
[----:B------:R-:W2:Y:S04]  /*17fc0*/  LD.E R33, desc[UR46][R152.64+0x224] ;  /* 0x0002242e98217980 */ /* 0x000ea8000c101900 */
[----:B----4-:R-:W2:Y:S04]  /*17fd0*/  LD.E R34, desc[UR46][R152.64+0x228] ;  /* 0x0002282e98227980 */ /* 0x010ea8000c101900 */
[----:B------:R-:W2:Y:S04]  /*17fe0*/  LD.E R35, desc[UR46][R152.64+0x22c] ;  /* 0x00022c2e98237980 */ /* 0x000ea8000c101900 */
[----:B-----5:R-:W2:Y:S04]  /*17ff0*/  LD.E R36, desc[UR46][R152.64+0x230] ;  /* 0x0002302e98247980 */ /* 0x020ea8000c101900 */
        /* <DEDUP_REMOVED lines=118> */
[----:B------:R-:W-:Y:S01]  /*18760*/  IMAD R10, R5, 0x1000, R10 ;  /* 0x00001000050a7824 */ /* 0x000fe200078e020a */
[----:B------:R-:W-:-:S04]  /*18770*/  R2UR UR7, R11 ;  /* 0x000000000b0772ca */ /* 0x000fc800000e0000 */
[C---:B------:R-:W-:Y:S01]  /*18780*/  R2UR UR6, R10.reuse ;  /* 0x000000000a0672ca */ /* 0x040fe200000e0000 */
[----:B------:R-:W-:Y:S02]  /*18790*/  VIADD R12, R10, 0x80 ;  /* 0x000000800a0c7836 */ /* 0x000fe40000000000 */
[----:B------:R-:W-:Y:S01]  /*187a0*/  IMAD.MOV.U32 R13, RZ, RZ, R11 ;  /* 0x000000ffff0d7224 */ /* 0x000fe200078e000b */
[----:B--2---:R-:W-:-:S09]  /*187b0*/  WARPGROUP.ARRIVE ;  /* 0x00000000000079c5 */ /* 0x004fd20000000000 */
[----:B------:R-:W-:Y:S01]  /*187c0*/  HGMMA.64x256x16.F32.BF16 R24, R168, gdesc[UR4].tnspB, R24, gsb0 ;  /* 0x43e00004a8187df0 */ /* 0x000fe20008001818 */
[----:B------:R-:W-:Y:S02]  /*187d0*/  R2UR UR6, R12 ;  /* 0x000000000c0672ca */ /* 0x000fe400000e0000 */
[----:B------:R-:W-:Y:S01]  /*187e0*/  R2UR UR7, R13 ;  /* 0x000000000d0772ca */ /* 0x000fe200000e0000 */
[----:B------:R-:W-:Y:S02]  /*187f0*/  VIADD R12, R10, 0x100 ;  /* 0x000001000a0c7836 */ /* 0x000fe40000000000 */
[----:B------:R-:W-:Y:S01]  /*18800*/  IMAD.MOV.U32 R13, RZ, RZ, R11 ;  /* 0x000000ffff0d7224 */ /* 0x000fe200078e000b */
[----:B------:R-:W-:Y:S02]  /*18810*/  WARPGROUP.DEPBAR.LE gsb0, 0x0 ;  /* 0x00008000000079c5 */ /* 0x000fe40000010000 */
        /* <DEDUP_REMOVED lines=127> */
[----:B------:R0:W-:Y:S02]  /*19010*/  ST.E desc[UR46][R152.64+0x3fc], R151 ;  /* 0x0003fc9798007985 */ /* 0x0001e4000c10192e */
[----:B0-----:R-:W-:-:S06]  /*19020*/  WARPGROUP.ARRIVE ;  /* 0x00000000000079c5 */ /* 0x001fcc0000000000 */
[----:B------:R-:W-:Y:S01]  /*19030*/  HGMMA.64x256x16.F32.BF16 R24, R172, gdesc[UR4].tnspB, R24, gsb0 ;  /* 0x43e00004ac187df0 */ /* 0x000fe20008001818 */
[----:B------:R-:W-:Y:S02]  /*19040*/  R2UR UR6, R12 ;  /* 0x000000000c0672ca */ /* 0x000fe400000e0000 */
[----:B------:R-:W-:Y:S01]  /*19050*/  R2UR UR7, R13 ;  /* 0x000000000d0772ca */ /* 0x000fe200000e0000 */
[----:B------:R-:W-:Y:S01]  /*19060*/  VIADD R10, R10, 0x180 ;  /* 0x000001800a0a7836 */ /* 0x000fe20000000000 */
        /* <DEDUP_REMOVED lines=263> */
[----:B------:R-:W-:Y:S03]  /*1a0e0*/  HGMMA.64x256x16.F32.BF16 R24, R180, gdesc[UR4].tnspB, R24, gsb0 ;  /* 0x43e00004b4187df0 */ /* 0x000fe60008001818 */
[----:B------:R-:W-:Y:S02]  /*1a0f0*/  WARPGROUP.DEPBAR.LE gsb0, 0x0 ;  /* 0x00008000000079c5 */ /* 0x000fe40000010000 */
[----:B------:R-:W-:Y:S04]  /*1a100*/  ST.E desc[UR46][R152.64+0x200], R24 ;  /* 0x0002001898007985 */ /* 0x000fe8000c10192e */
[----:B------:R0:W-:Y:S04]  /*1a110*/  ST.E desc[UR46][R18.64], R25 ;  /* 0x0000001912007985 */ /* 0x0001e8000c10192e */
[----:B------:R-:W-:Y:S04]  /*1a120*/  ST.E desc[UR46][R6.64], R26 ;  /* 0x0000001a06007985 */ /* 0x000fe8000c10192e */
[----:B------:R1:W-:Y:S04]  /*1a130*/  ST.E desc[UR46][R8.64], R27 ;  /* 0x0000001b08007985 */ /* 0x0003e8000c10192e */
[----:B------:R-:W2:Y:S04]  /*1a140*/  LD.E R5, desc[UR46][R152.64+0x200] ;  /* 0x0002002e98057980 */ /* 0x000ea8000c101900 */
        /* <DEDUP_REMOVED lines=124> */
[----:B--2---:R2:W-:Y:S04]  /*1a910*/  ST.E desc[UR46][R152.64+0x200], R5 ;  /* 0x0002000598007985 */ /* 0x0045e8000c10192e */
[----:B------:R-:W4:Y:S04]  /*1a920*/  LD.E R11, desc[UR46][R18.64] ;  /* 0x0000002e120b7980 */ /* 0x000f28000c101900 */
[----:B----4-:R4:W-:Y:S04]  /*1a930*/  ST.E desc[UR46][R18.64], R11 ;  /* 0x0000000b12007985 */ /* 0x0109e8000c10192e */
[----:B------:R-:W5:Y:S04]  /*1a940*/  LD.E R13, desc[UR46][R6.64] ;  /* 0x0000002e060d7980 */ /* 0x000f68000c101900 */
[----:B-----5:R5:W-:Y:S04]  /*1a950*/  ST.E desc[UR46][R6.64], R13 ;  /* 0x0000000d06007985 */ /* 0x020be8000c10192e */
[----:B------:R-:W3:Y:S04]  /*1a960*/  LD.E R15, desc[UR46][R8.64] ;  /* 0x0000002e080f7980 */ /* 0x000ee8000c101900 */
[----:B---3--:R3:W-:Y:S04]  /*1a970*/  ST.E desc[UR46][R8.64], R15 ;  /* 0x0000000f08007985 */ /* 0x0087e8000c10192e */
[----:B------:R-:W3:Y:S04]  /*1a980*/  LD.E R21, desc[UR46][R152.64+0x210] ;  /* 0x0002102e98157980 */ /* 0x000ee8000c101900 */
[----:B0-----:R-:W3:Y:S04]  /*1a990*/  LD.E R25, desc[UR46][R152.64+0x214] ;  /* 0x0002142e98197980 */ /* 0x001ee8000c101900 */
[----:B-1----:R-:W3:Y:S04]  /*1a9a0*/  LD.E R27, desc[UR46][R152.64+0x218] ;  /* 0x0002182e981b7980 */ /* 0x002ee8000c101900 */
[----:B------:R-:W3:Y:S04]  /*1a9b0*/  LD.E R29, desc[UR46][R152.64+0x21c] ;  /* 0x00021c2e981d7980 */ /* 0x000ee8000c101900 */
[----:B--2---:R-:W2:Y:S04]  /*1a9c0*/  LD.E R5, desc[UR46][R152.64+0x220] ;  /* 0x0002202e98057980 */ /* 0x004ea8000c101900 */
[----:B------:R-:W2:Y:S04]  /*1a9d0*/  LD.E R31, desc[UR46][R152.64+0x224] ;  /* 0x0002242e981f7980 */ /* 0x000ea8000c101900 */
[----:B----4-:R-:W4:Y:S04]  /*1a9e0*/  LD.E R11, desc[UR46][R152.64+0x228] ;  /* 0x0002282e980b7980 */ /* 0x010f28000c101900 */
[----:B------:R-:W4:Y:S04]  /*1a9f0*/  LD.E R33, desc[UR46][R152.64+0x22c] ;  /* 0x00022c2e98217980 */ /* 0x000f28000c101900 */
[----:B-----5:R-:W5:Y:S04]  /*1aa00*/  LD.E R7, desc[UR46][R152.64+0x230] ;  /* 0x0002302e98077980 */ /* 0x020f68000c101900 */
[----:B------:R-:W5:Y:S04]  /*1aa10*/  LD.E R13, desc[UR46][R152.64+0x234] ;  /* 0x0002342e980d7980 */ /* 0x000f68000c101900 */
[----:B---3--:R-:W3:Y:S04]  /*1aa20*/  LD.E R9, desc[UR46][R152.64+0x238] ;  /* 0x0002382e98097980 */ /* 0x008ee8000c101900 */
[----:B------:R-:W3:Y:S04]  /*1aa30*/  LD.E R15, desc[UR46][R152.64+0x23c] ;  /* 0x00023c2e980f7980 */ /* 0x000ee8000c101900 */
        /* <DEDUP_REMOVED lines=112> */
[----:B------:R0:W-:Y:S04]  /*1b140*/  ST.E desc[UR46][R152.64+0x210], R21 ;  /* 0x0002101598007985 */ /* 0x0001e8000c10192e */
[----:B------:R0:W-:Y:S04]  /*1b150*/  ST.E desc[UR46][R152.64+0x214], R25 ;  /* 0x0002141998007985 */ /* 0x0001e8000c10192e */
[----:B------:R0:W-:Y:S04]  /*1b160*/  ST.E desc[UR46][R152.64+0x218], R27 ;  /* 0x0002181b98007985 */ /* 0x0001e8000c10192e */
[----:B------:R0:W-:Y:S04]  /*1b170*/  ST.E desc[UR46][R152.64+0x21c], R29 ;  /* 0x00021c1d98007985 */ /* 0x0001e8000c10192e */
[----:B--2---:R0:W-:Y:S04]  /*1b180*/  ST.E desc[UR46][R152.64+0x220], R5 ;  /* 0x0002200598007985 */ /* 0x0041e8000c10192e */
[----:B------:R0:W-:Y:S04]  /*1b190*/  ST.E desc[UR46][R152.64+0x224], R31 ;  /* 0x0002241f98007985 */ /* 0x0001e8000c10192e */
[----:B----4-:R0:W-:Y:S04]  /*1b1a0*/  ST.E desc[UR46][R152.64+0x228], R11 ;  /* 0x0002280b98007985 */ /* 0x0101e8000c10192e */
[----:B------:R0:W-:Y:S04]  /*1b1b0*/  ST.E desc[UR46][R152.64+0x22c], R33 ;  /* 0x00022c2198007985 */ /* 0x0001e8000c10192e */
[----:B-----5:R0:W-:Y:S04]  /*1b1c0*/  ST.E desc[UR46][R152.64+0x230], R7 ;  /* 0x0002300798007985 */ /* 0x0201e8000c10192e */
[----:B------:R0:W-:Y:S04]  /*1b1d0*/  ST.E desc[UR46][R152.64+0x234], R13 ;  /* 0x0002340d98007985 */ /* 0x0001e8000c10192e */
[----:B---3--:R0:W-:Y:S04]  /*1b1e0*/  ST.E desc[UR46][R152.64+0x238], R9 ;  /* 0x0002380998007985 */ /* 0x0081e8000c10192e */
        /* <DEDUP_REMOVED lines=112> */
[----:B------:R0:W-:Y:S01]  /*1b8f0*/  ST.E desc[UR46][R152.64+0x3fc], R86 ;  /* 0x0003fc5698007985 */ /* 0x0001e2000c10192e */
[----:B------:R-:W-:Y:S01]  /*1b900*/  @!PT LDS RZ, [RZ] ;  /* 0x00000000fffff984 */ /* 0x000fe20000000800 */
[----:B------:R-:W-:Y:S01]  /*1b910*/  @!PT LDS RZ, [RZ] ;  /* 0x00000000fffff984 */ /* 0x000fe20000000800 */
[----:B------:R-:W-:Y:S01]  /*1b920*/  @!PT LDS RZ, [RZ] ;  /* 0x00000000fffff984 */ /* 0x000fe20000000800 */
[----:B------:R-:W-:Y:S01]  /*1b930*/  @!PT LDS RZ, [RZ] ;  /* 0x00000000fffff984 */ /* 0x000fe20000000800 */
[----:B------:R1:W-:Y:S06]  /*1b940*/  MEMBAR.ALL.CTA ;  /* 0x0000000000007992 */ /* 0x0003ec0000008000 */
[----:B-1----:R-:W1:Y:S01]  /*1b950*/  FENCE.VIEW.ASYNC.S ;  /* 0x00000000000073c6 */ /* 0x002e620000000000 */
[----:B------:R-:W-:Y:S01]  /*1b960*/  BSSY B0, `(.L_x_5293) ;  /* 0x000000a000007945 */ /* 0x000fe20003800000 */
[----:B-1----:R-:W-:Y:S01]  /*1b970*/  NOP ;  /* 0x0000000000007918 */ /* 0x002fe20000000000 */
[----:B------:R-:W-:Y:S06]  /*1b980*/  BAR.ARV 0xe, 0x100 ;  /* 0x0384000000007b1d */ /* 0x000fec0000002000 */
[----:B------:R-:W-:Y:S05]  /*1b990*/  @P0 BRA `(.L_x_5294) ;  /* 0x0000000000180947 */ /* 0x000fea0003800000 */
[----:B0-----:R-:W2:Y:S04]  /*1b9a0*/  LD.E.64 R6, desc[UR46][R152.64+0x68] ;  /* 0x0000682e98067980 */ /* 0x001ea8000c101b00 */
[----:B------:R-:W3:Y:S01]  /*1b9b0*/  LD.E R5, desc[UR46][R152.64+0x1e8] ;  /* 0x0001e82e98057980 */ /* 0x000ee2000c101900 */
[----:B--2---:R-:W-:-:S05]  /*1b9c0*/  MOV R6, R6 ;  /* 0x0000000600067202 */ /* 0x004fca0000000f00 */
[----:B---3--:R-:W-:-:S05]  /*1b9d0*/  IMAD R5, R5, 0x8, R6 ;  /* 0x0000000805057824 */ /* 0x008fca00078e0206 */
[----:B------:R-:W-:-:S04]  /*1b9e0*/  PRMT R5, RZ, 0x654, R5 ;  /* 0x00000654ff057816 */ /* 0x000fc80000000005 */
[----:B------:R1:W-:Y:S03]  /*1b9f0*/  SYNCS.ARRIVE.TRANS64.RED.A1T0 RZ, [R5+URZ], RZ ;  /* 0x000000ff05ff79a7 */ /* 0x0003e6000810043f */
.L_x_5294:
[----:B------:R-:W-:Y:S05]  /*1ba00*/  BSYNC B0 ;  /* 0x0000000000007941 */ /* 0x000fea0003800000 */
.L_x_5293:
[----:B------:R-:W-:Y:S05]  /*1ba10*/  @P1 BRA `(.L_x_5295) ;  /* 0xffffff6400741947 */ /* 0x000fea000383ffff */
.L_x_5276:
[----:B------:R-:W-:-:S13]  /*1ba20*/  ISETP.GE.AND P1, PT, R0, UR43, PT ;  /* 0x0000002b00007c0c */ /* 0x000fda000bf26270 */
[----:B------:R-:W-:Y:S05]  /*1ba30*/  @!P1 BRA `(.L_x_5296) ;  /* 0x000000a800849947 */ /* 0x000fea0003800000 */
.L_x_5329:
[----:B0-----:R-:W2:Y:S04]  /*1ba40*/  LD.E R13, desc[UR46][R152.64+0x1e8] ;  /* 0x0001e82e980d7980 */ /* 0x001ea8000c101900 */
[----:B-1----:R-:W1:Y:S04]  /*1ba50*/  LD.E R4, desc[UR46][R152.64+0x1f0] ;  /* 0x0001f02e98047980 */ /* 0x002e68000c101900 */
[----:B------:R-:W3:Y:S01]  /*1ba60*/  LD.E R8, desc[UR46][R152.64+0x1c] ;  /* 0x00001c2e98087980 */ /* 0x000ee2000c101900 */
[----:B--2---:R-:W-:-:S05]  /*1ba70*/  VIADD R7, R13, 0x1 ;  /* 0x000000010d077836 */ /* 0x004fca0000000000 */
[----:B------:R-:W-:-:S13]  /*1ba80*/  ISETP.NE.AND P1, PT, R7, 0x2, PT ;  /* 0x000000020700780c */ /* 0x000fda0003f25270 */
[----:B------:R0:W5:Y:S04]  /*1ba90*/  @P1 LD.E R9, desc[UR46][R152.64+0x1ec] ;  /* 0x0001ec2e98091980 */ /* 0x000168000c101900 */
[----:B------:R-:W2:Y:S01]  /*1baa0*/  @!P1 LD.E R6, desc[UR46][R152.64+0x1ec] ;  /* 0x0001ec2e98069980 */ /* 0x000ea2000c101900 */
[----:B-1----:R-:W-:Y:S01]  /*1bab0*/  VIADD R5, R4, 0x1 ;  /* 0x0000000104057836 */ /* 0x002fe20000000000 */
[----:B---3--:R-:W-:Y:S02]  /*1bac0*/  LOP3.LUT R8, R8, 0x1, RZ, 0xfc, !PT ;  /* 0x0000000108087812 */ /* 0x008fe400078efcff */
[----:B------:R1:W-:Y:S04]  /*1bad0*/  ST.E desc[UR46][R152.64+0x1e8], R7 ;  /* 0x0001e80798007985 */ /* 0x0003e8000c10192e */
[----:B------:R0:W-:Y:S04]  /*1bae0*/  ST.E desc[UR46][R152.64+0x1f0], R5 ;  /* 0x0001f00598007985 */ /* 0x0001e8000c10192e */
[----:B------:R0:W-:Y:S01]  /*1baf0*/  @!P1 ST.E desc[UR46][R152.64+0x1e8], RZ ;  /* 0x0001e8ff98009985 */ /* 0x0001e2000c10192e */
[----:B------:R-:W-:Y:S01]  /*1bb00*/  ISETP.NE.AND P2, PT, R8, 0x3, PT ;  /* 0x000000030800780c */ /* 0x000fe20003f45270 */
[----:B------:R-:W-:Y:S05]  /*1bb10*/  YIELD ;  /* 0x0000000000007946 */ /* 0x000fea0003800000 */
[----:B------:R-:W-:Y:S01]  /*1bb20*/  BSSY B0, `(.L_x_5297) ;  /* 0x0000006000007945 */ /* 0x000fe20003800000 */
[----:B-1----:R-:W-:Y:S01]  /*1bb30*/  @!P1 IMAD.MOV.U32 R7, RZ, RZ, RZ ;  /* 0x000000ffff079224 */ /* 0x002fe200078e00ff */
[----:B--2---:R-:W-:-:S05]  /*1bb40*/  @!P1 LOP3.LUT R9, R6, 0x1, RZ, 0x3c, !PT ;  /* 0x0000000106099812 */ /* 0x004fca00078e3cff */
[----:B------:R0:W-:Y:S01]  /*1bb50*/  @!P1 ST.E desc[UR46][R152.64+0x1ec], R9 ;  /* 0x0001ec0998009985 */ /* 0x0001e2000c10192e */
[----:B------:R-:W-:Y:S05]  /*1bb60*/  @!P2 BRA `(.L_x_5298) ;  /* 0x000000000004a947 */ /* 0x000fea0003800000 */
[----:B------:R-:W-:Y:S01]  /*1bb70*/  BPT.TRAP 0x1 ;  /* 0x000000040000795c */ /* 0x000fe20000300000 */
.L_x_5298:
[----:B------:R-:W-:Y:S05]  /*1bb80*/  BSYNC B0 ;  /* 0x0000000000007941 */ /* 0x000fea0003800000 */
.L_x_5297:
        /* <DEDUP_REMOVED lines=13> */
.L_x_5300:
[----:B------:R-:W-:Y:S05]  /*1bc60*/  BSYNC B0 ;  /* 0x0000000000007941 */ /* 0x000fea0003800000 */
.L_x_5299:
        /* <DEDUP_REMOVED lines=8> */
.L_x_5302:
[----:B------:R-:W-:Y:S05]  /*1bcf0*/  BSYNC B0 ;  /* 0x0000000000007941 */ /* 0x000fea0003800000 */
.L_x_5301:
        /* <DEDUP_REMOVED lines=62> */
.L_x_5305:
[----:B------:R-:W-:Y:S05]  /*1c0e0*/  BSYNC B0 ;  /* 0x0000000000007941 */ /* 0x000fea0003800000 */
.L_x_5304:
        /* <DEDUP_REMOVED lines=13> */
.L_x_5307:
[----:B------:R-:W-:Y:S05]  /*1c1c0*/  BSYNC B0 ;  /* 0x0000000000007941 */ /* 0x000fea0003800000 */
.L_x_5306:
        /* <DEDUP_REMOVED lines=8> */
.L_x_5309:
[----:B------:R-:W-:Y:S05]  /*1c250*/  BSYNC B0 ;  /* 0x0000000000007941 */ /* 0x000fea0003800000 */
.L_x_5308:
[----:B-1---5:R-:W2:Y:S04]  /*1c260*/  LD.E R6, desc[UR46][R152.64+0x88] ;  /* 0x0000882e98067980 */ /* 0x022ea8000c101900 */
[----:B------:R-:W3:Y:S04]  /*1c270*/  LD.E R11, desc[UR46][R152.64+0x1e8] ;  /* 0x0001e82e980b7980 */ /* 0x000ee8000c101900 */
[----:B------:R-:W3:Y:S04]  /*1c280*/  LD.E.64 R4, desc[UR46][R152.64+0xb8] ;  /* 0x0000b82e98047980 */ /* 0x000ee8000c101b00 */
[----:B------:R-:W4:Y:S04]  /*1c290*/  LD.E.64 R8, desc[UR46][R152.64+0xb0] ;  /* 0x0000b02e98087980 */ /* 0x000f28000c101b00 */
[----:B------:R-:W4:Y:S04]  /*1c2a0*/  LD.E.64 R14, desc[UR46][R152.64+0xb0] ;  /* 0x0000b02e980e7980 */ /* 0x000f28000c101b00 */
[----:B------:R-:W4:Y:S04]  /*1c2b0*/  LD.E.64 R56, desc[UR46][R152.64+0xb0] ;  /* 0x0000b02e98387980 */ /* 0x000f28000c101b00 */
[----:B------:R-:W4:Y:S01]  /*1c2c0*/  LD.E.64 R58, desc[UR46][R152.64+0xb0] ;  /* 0x0000b02e983a7980 */ /* 0x000f22000c101b00 */
[----:B------:R-:W-:Y:S05]  /*1c2d0*/  WARPSYNC.ALL ;  /* 0x0000000000007948 */ /* 0x000fea0003800000 */
[----:B------:R-:W4:Y:S01]  /*1c2e0*/  LD.E.64 R60, desc[UR46][R152.64+0xb0] ;  /* 0x0000b02e983c7980 */ /* 0x000f22000c101b00 */
[----:B------:R-:W-:Y:S01]  /*1c2f0*/  WARPGROUP.ARRIVE ;  /* 0x00000000000079c5 */ /* 0x000fe20000000000 */
[----:B--2---:R-:W-:Y:S01]  /*1c300*/  ISETP.NE.U32.AND P1, PT, R6, RZ, PT ;  /* 0x000000ff0600720c */ /* 0x004fe20003f25070 */
[----:B---3--:R-:W-:Y:S01]  /*1c310*/  IMAD R4, R11, 0x1000, R4 ;  /* 0x000010000b047824 */ /* 0x008fe200078e0204 */
[----:B------:R-:W-:-:S02]  /*1c320*/  R2UR UR7, R5 ;  /* 0x00000000050772ca */ /* 0x000fc400000e0000 */
[----:B----4-:R-:W-:Y:S02]  /*1c330*/  R2UR UR4, R8 ;  /* 0x00000000080472ca */ /* 0x010fe400000e0000 */
[----:B------:R-:W-:Y:S02]  /*1c340*/  R2UR UR6, R4 ;  /* 0x00000000040672ca */ /* 0x000fe400000e0000 */
[----:B------:R-:W-:-:S05]  /*1c350*/  R2UR UR5, R9 ;  /* 0x00000000090572ca */ /* 0x000fca00000e0000 */
[----:B------:R-:W-:-:S08]  /*1c360*/  VOTEU.ANY UP0, P1 ;  /* 0x00000000003f7886 */ /* 0x000fd00000800100 */
[----:B------:R-:W-:Y:S01]  /*1c370*/  HGMMA.64x64x16.F32.BF16 R24, gdesc[UR4], R24, UP0, gsb0 ;  /* 0x00e00000041879f0 */ /* 0x000fe2000b801818 */
        /* <DEDUP_REMOVED lines=205> */
[----:B------:R-:W-:-:S03]  /*1d050*/  IMAD.MOV.U32 R9, RZ, RZ, R15 ;  /* 0x000000ffff097224 */ /* 0x000fc600078e000f */
[----:B------:R-:W-:Y:S01]  /*1d060*/  IADD3 R8, R14, 0x800, R21 ;  /* 0x000008000e087810 */ /* 0x000fe20007ffe015 */
[----:B------:R-:W-:Y:S01]  /*1d070*/  IMAD.IADD R10, R21, 0x1, R6 ;  /* 0x00000001150a7824 */ /* 0x000fe200078e0206 */
[----:B------:R-:W-:Y:S02]  /*1d080*/  R2UR UR9, R9 ;  /* 0x00000000090972ca */ /* 0x000fe400000e0000 */
[----:B------:R-:W-:Y:S02]  /*1d090*/  R2UR UR8, R8 ;  /* 0x00000000080872ca */ /* 0x000fe400000e0000 */
[----:B------:R-:W-:Y:S01]  /*1d0a0*/  R2UR UR10, R10 ;  /* 0x000000000a0a72ca */ /* 0x000fe200000e0000 */
[----:B------:R-:W-:Y:S02]  /*1d0b0*/  WARPGROUP.DEPBAR.LE gsb0, 0x0 ;  /* 0x00008000000079c5 */ /* 0x000fe40000010000 */
[----:B------:R-:W4:Y:S04]  /*1d0c0*/  LD.E.64 R14, desc[UR46][R152.64+0xb0] ;  /* 0x0000b02e980e7980 */ /* 0x000f28000c101b00 */
        /* <DEDUP_REMOVED lines=38> */
[----:B----4-:R-:W-:-:S04]  /*1d330*/  IMAD.MOV.U32 R9, RZ, RZ, R61 ;  /* 0x000000ffff097224 */ /* 0x010fc800078e003d */
        /* <DEDUP_REMOVED lines=17> */
[----:B------:R-:W-:Y:S01]  /*1d450*/  IMAD.MOV.U32 R9, RZ, RZ, R15 ;  /* 0x000000ffff097224 */ /* 0x000fe200078e000f */
        /* <DEDUP_REMOVED lines=8> */
[----:B------:R-:W-:Y:S02]  /*1d4e0*/  IMAD.IADD R10, R57, 0x1, R6 ;  /* 0x00000001390a7824 */ /* 0x000fe400078e0206 */
[----:B------:R-:W-:-:S03]  /*1d4f0*/  IMAD.MOV.U32 R11, RZ, RZ, R5 ;  /* 0x000000ffff0b7224 */ /* 0x000fc600078e0005 */
        /* <DEDUP_REMOVED lines=108> */
[----:B------:R-:W-:Y:S01]  /*1dbc0*/  IMAD.MOV.U32 R9, RZ, RZ, R67 ;  /* 0x000000ffff097224 */ /* 0x000fe200078e0043 */
        /* <DEDUP_REMOVED lines=39> */
[----:B----4-:R-:W-:Y:S02]  /*1de40*/  IMAD.IADD R4, R9, 0x1, R62 ;  /* 0x0000000109047824 */ /* 0x010fe400078e023e */
        /* <DEDUP_REMOVED lines=17> */
[----:B------:R-:W3:Y:S04]  /*1df60*/  LDL R4, [R3+0x24] ;  /* 0x0000240003047983 */ /* 0x000ee80000100800 */
[----:B------:R-:W4:Y:S04]  /*1df70*/  LDL R58, [R3] ;  /* 0x00000000033a7983 */ /* 0x000f280000100800 */
[----:B------:R-:W4:Y:S04]  /*1df80*/  LDL R59, [R1+0x70] ;  /* 0x00007000013b7983 */ /* 0x000f280000100800 */
[----:B------:R-:W4:Y:S04]  /*1df90*/  LDL R6, [R3+0x8] ;  /* 0x0000080003067983 */ /* 0x000f280000100800 */
[----:B------:R-:W4:Y:S04]  /*1dfa0*/  LDL R5, [R3+0x4] ;  /* 0x0000040003057983 */ /* 0x000f280000100800 */
[----:B------:R-:W4:Y:S04]  /*1dfb0*/  LDL R11, [R3+0xc] ;  /* 0x00000c00030b7983 */ /* 0x000f280000100800 */
[----:B------:R-:W4:Y:S04]  /*1dfc0*/  LDL R10, [R3+0x10] ;  /* 0x00001000030a7983 */ /* 0x000f280000100800 */
[----:B-1----:R-:W4:Y:S04]  /*1dfd0*/  LDL R12, [R3+0x14] ;  /* 0x00001400030c7983 */ /* 0x002f280000100800 */
[----:B--2---:R-:W2:Y:S01]  /*1dfe0*/  LD.E R21, desc[UR46][R14.64] ;  /* 0x0000002e0e157980 */ /* 0x004ea2000c101900 */
[----:B---3--:R-:W-:-:S03]  /*1dff0*/  ISETP.NE.AND P1, PT, R4, 0x1, PT ;  /* 0x000000010400780c */ /* 0x008fc60003f25270 */
[----:B------:R-:W3:Y:S10]  /*1e000*/  LDL R4, [R3+0x18] ;  /* 0x0000180003047983 */ /* 0x000ef40000100800 */
[----:B------:R-:W3:Y:S04]  /*1e010*/  @P1 LDL R8, [R3+0x28] ;  /* 0x0000280003081983 */ /* 0x000ee80000100800 */
[----:B------:R-:W3:Y:S01]  /*1e020*/  @P1 LDL R9, [R3+0x2c] ;  /* 0x00002c0003091983 */ /* 0x000ee20000100800 */
[----:B------:R-:W-:Y:S01]  /*1e030*/  BSSY B0, `(.L_x_5311) ;  /* 0x0000082000007945 */ /* 0x000fe20003800000 */
[----:B--2---:R-:W-:-:S04]  /*1e040*/  FMUL.FTZ R29, R29, R21 ;  /* 0x000000151d1d7220 */ /* 0x004fc80000410000 */
[----:B------:R4:W1:Y:S01]  /*1e050*/  MUFU.TANH R62, R29 ;  /* 0x0000001d003e7308 */ /* 0x0008620000002400 */
[-C--:B------:R-:W-:Y:S01]  /*1e060*/  FMUL.FTZ R14, R26, R21.reuse ;  /* 0x000000151a0e7220 */ /* 0x080fe20000410000 */
[-C--:B0-----:R-:W-:Y:S01]  /*1e070*/  FMUL.FTZ R7, R24, R21.reuse ;  /* 0x0000001518077220 */ /* 0x081fe20000410000 */
[-C--:B------:R-:W-:Y:S01]  /*1e080*/  FMUL.FTZ R24, R30, R21.reuse ;  /* 0x000000151e187220 */ /* 0x080fe20000410000 */
[----:B----4-:R-:W-:Y:S01]  /*1e090*/  SHF.R.S32.HI R29, RZ, 0x1f, R58 ;  /* 0x0000001fff1d7819 */ /* 0x010fe2000001143a */
[----:B------:R-:W-:-:S03]  /*1e0a0*/  FMUL.FTZ R30, R31, R21 ;  /* 0x000000151f1e7220 */ /* 0x000fc60000410000 */
[----:B------:R-:W-:-:S04]  /*1e0b0*/  LEA.HI R26, R29, R58, RZ, 0x7 ;  /* 0x0000003a1d1a7211 */ /* 0x000fc800078f38ff */
[----:B------:R-:W-:Y:S01]  /*1e0c0*/  LOP3.LUT R31, R26, 0xffffff80, RZ, 0xc0, !PT ;  /* 0xffffff801a1f7812 */ /* 0x000fe200078ec0ff */
[----:B------:R-:W-:-:S04]  /*1e0d0*/  FMUL.FTZ R32, R32, R21 ;  /* 0x0000001520207220 */ /* 0x000fc80000410000 */
[----:B------:R-:W-:Y:S01]  /*1e0e0*/  IMAD.IADD R31, R58, 0x1, -R31 ;  /* 0x000000013a1f7824 */ /* 0x000fe200078e0a1f */
[----:B------:R0:W2:Y:S01]  /*1e0f0*/  MUFU.TANH R63, R32 ;  /* 0x00000020003f7308 */ /* 0x0000a20000002400 */
[-C--:B------:R-:W-:Y:S01]  /*1e100*/  FMUL.FTZ R33, R33, R21.reuse ;  /* 0x0000001521217220 */ /* 0x080fe20000410000 */
[-C--:B------:R-:W-:Y:S01]  /*1e110*/  FMUL.FTZ R15, R27, R21.reuse ;  /* 0x000000151b0f7220 */ /* 0x080fe20000410000 */
[-C--:B------:R-:W-:Y:S01]  /*1e120*/  FMUL.FTZ R28, R28, R21.reuse ;  /* 0x000000151c1c7220 */ /* 0x080fe20000410000 */
[----:B------:R-:W-:Y:S01]  /*1e130*/  FMUL.FTZ R27, R35, R21 ;  /* 0x00000015231b7220 */ /* 0x000fe20000410000 */
[----:B------:R-:W-:Y:S02]  /*1e140*/  LEA.HI R35, R29, R58, RZ, 0x2 ;  /* 0x0000003a1d237211 */ /* 0x000fe400078f10ff */
[----:B0-----:R-:W-:Y:S01]  /*1e150*/  SHF.R.S32.HI R32, RZ, 0x1f, R31 ;  /* 0x0000001fff207819 */ /* 0x001fe2000001141f */
[----:B------:R0:W4:Y:S01]  /*1e160*/  MUFU.TANH R64, R33 ;  /* 0x0000002100407308 */ /* 0x0001220000002400 */
[----:B------:R-:W-:-:S02]  /*1e170*/  LOP3.LUT R35, R35, 0xfffffffc, RZ, 0xc0, !PT ;  /* 0xfffffffc23237812 */ /* 0x000fc400078ec0ff */
[----:B0-----:R-:W-:-:S05]  /*1e180*/  LEA.HI R33, R32, R31, RZ, 0x2 ;  /* 0x0000001f20217211 */ /* 0x001fca00078f10ff */
[----:B------:R0:W1:Y:S01]  /*1e190*/  MUFU.TANH R61, R28 ;  /* 0x0000001c003d7308 */ /* 0x0000620000002400 */
[--C-:B------:R-:W-:Y:S01]  /*1e1a0*/  SHF.R.S32.HI R29, RZ, 0x2, R33.reuse ;  /* 0x00000002ff1d7819 */ /* 0x100fe20000011421 */
[-C--:B------:R-:W-:Y:S01]  /*1e1b0*/  FMUL.FTZ R36, R36, R21.reuse ;  /* 0x0000001524247220 */ /* 0x080fe20000410000 */
[----:B0-----:R-:W-:Y:S01]  /*1e1c0*/  FMUL.FTZ R28, R34, R21 ;  /* 0x00000015221c7220 */ /* 0x001fe20000410000 */
[----:B------:R-:W-:Y:S01]  /*1e1d0*/  SHF.R.S32.HI R34, RZ, 0x1f, R33 ;  /* 0x0000001fff227819 */ /* 0x000fe20000011421 */
[----:B------:R-:W-:Y:S01]  /*1e1e0*/  IMAD.IADD R35, R58, 0x1, -R35 ;  /* 0x000000013a237824 */ /* 0x000fe200078e0a23 */
[----:B------:R-:W-:Y:S02]  /*1e1f0*/  LEA.HI R32, R32, R31, RZ, 0x5 ;  /* 0x0000001f20207211 */ /* 0x000fe400078f28ff */
[----:B------:R-:W-:Y:S01]  /*1e200*/  LEA.HI R34, R34, R29, RZ, 0x3 ;  /* 0x0000001d22227211 */ /* 0x000fe200078f18ff */
[----:B------:R0:W1:Y:S01]  /*1e210*/  MUFU.TANH R65, R36 ;  /* 0x0000002400417308 */ /* 0x0000620000002400 */
[----:B------:R-:W-:-:S02]  /*1e220*/  SHF.R.S32.HI R32, RZ, 0x5, R32 ;  /* 0x00000005ff207819 */ /* 0x000fc40000011420 */
[----:B------:R-:W-:Y:S02]  /*1e230*/  LOP3.LUT R34, R34, 0xfffffff8, RZ, 0xc0, !PT ;  /* 0xfffffff822227812 */ /* 0x000fe400078ec0ff */
[----:B0-----:R-:W-:-:S03]  /*1e240*/  LEA.HI R36, R35, R35, RZ, 0x1 ;  /* 0x0000002323247211 */ /* 0x001fc600078f08ff */
[----:B------:R-:W-:Y:S02]  /*1e250*/  IMAD.IADD R34, R29, 0x1, -R34 ;  /* 0x000000011d227824 */ /* 0x000fe400078e0a22 */
[----:B------:R-:W-:Y:S01]  /*1e260*/  IMAD R29, R59, 0x4, R32 ;  /* 0x000000043b1d7824 */ /* 0x000fe200078e0220 */
[----:B------:R-:W-:Y:S01]  /*1e270*/  LOP3.LUT R36, R36, 0x1ffffffe, RZ, 0xc0, !PT ;  /* 0x1ffffffe24247812 */ /* 0x000fe200078ec0ff */
[----:B------:R-:W-:Y:S02]  /*1e280*/  FMUL.FTZ R45, R45, R21 ;  /* 0x000000152d2d7220 */ /* 0x000fe40000410000 */
[----:B------:R-:W-:Y:S02]  /*1e290*/  IMAD.U32 R29, R29, 0x10, R34 ;  /* 0x000000101d1d7824 */ /* 0x000fe400078e0022 */
[----:B------:R-:W-:Y:S01]  /*1e2a0*/  IMAD.IADD R36, R35, 0x1, -R36 ;  /* 0x0000000123247824 */ /* 0x000fe200078e0a24 */
[----:B------:R0:W1:Y:S03]  /*1e2b0*/  MUFU.TANH R70, R45 ;  /* 0x0000002d00467308 */ /* 0x0000660000002400 */
[----:B0-----:R-:W-:-:S04]  /*1e2c0*/  IMAD R45, R36, 0x8, R29 ;  /* 0x00000008242d7824 */ /* 0x001fc800078e021d */
[----:B---3--:R-:W-:-:S05]  /*1e2d0*/  @P1 IMAD.HI.U32 R8, R45, R8, RZ ;  /* 0x000000082d081227 */ /* 0x008fca00078e00ff */
[----:B------:R-:W-:Y:S01]  /*1e2e0*/  @P1 SHF.R.U32.HI R45, RZ, R9, R8 ;  /* 0x00000009ff2d1219 */ /* 0x000fe20000011608 */
[----:B------:R-:W-:Y:S02]  /*1e2f0*/  IMAD.SHL.U32 R59, R0, 0x40, RZ ;  /* 0x00000040003b7824 */ /* 0x000fe400078e00ff */
[-C--:B------:R-:W-:Y:S01]  /*1e300*/  FMUL.FTZ R25, R25, R21.reuse ;  /* 0x0000001519197220 */ /* 0x080fe20000410000 */
[-C--:B------:R-:W-:Y:S01]  /*1e310*/  FMUL.FTZ R41, R41, R21.reuse ;  /* 0x0000001529297220 */ /* 0x080fe20000410000 */
[----:B------:R-:W-:Y:S01]  /*1e320*/  LOP3.LUT R8, R33, 0x7ffffffc, RZ, 0xc0, !PT ;  /* 0x7ffffffc21087812 */ /* 0x000fe200078ec0ff */
[----:B------:R-:W0:Y:S01]  /*1e330*/  SHFL.IDX PT, R29, R45, RZ, 0x1c1f ;  /* 0x001c1fff2d1d7589 */ /* 0x000e2200000e0000 */
[-C--:B------:R-:W-:Y:S01]  /*1e340*/  FMUL.FTZ R56, R38, R21.reuse ;  /* 0x0000001526387220 */ /* 0x080fe20000410000 */
[----:B------:R3:W0:Y:S01]  /*1e350*/  MUFU.TANH R60, R25 ;  /* 0x00000019003c7308 */ /* 0x0006220000002400 */
[----:B------:R-:W-:Y:S01]  /*1e360*/  IADD3 R9, -R59, 0x1, RZ ;  /* 0x000000013b097810 */ /* 0x000fe20007ffe1ff */
[-C--:B------:R-:W-:Y:S01]  /*1e370*/  FMUL.FTZ R57, R39, R21.reuse ;  /* 0x0000001527397220 */ /* 0x080fe20000410000 */
[-C--:B------:R-:W-:Y:S01]  /*1e380*/  FMUL.FTZ R40, R40, R21.reuse ;  /* 0x0000001528287220 */ /* 0x080fe20000410000 */
[-C--:B------:R-:W-:Y:S01]  /*1e390*/  FMUL.FTZ R26, R47, R21.reuse ;  /* 0x000000152f1a7220 */ /* 0x080fe20000410000 */
[-C--:B------:R-:W-:Y:S01]  /*1e3a0*/  FMUL.FTZ R48, R48, R21.reuse ;  /* 0x0000001530307220 */ /* 0x080fe20000410000 */
[-C--:B------:R-:W-:Y:S01]  /*1e3b0*/  FMUL.FTZ R49, R49, R21.reuse ;  /* 0x0000001531317220 */ /* 0x080fe20000410000 */
[-C--:B------:R-:W-:Y:S01]  /*1e3c0*/  FMUL.FTZ R52, R52, R21.reuse ;  /* 0x0000001534347220 */ /* 0x080fe20000410000 */
[----:B------:R2:W0:Y:S01]  /*1e3d0*/  MUFU.TANH R38, R41 ;  /* 0x0000002900267308 */ /* 0x0004220000002400 */
[-C--:B---3--:R-:W-:Y:S01]  /*1e3e0*/  FMUL.FTZ R25, R46, R21.reuse ;  /* 0x000000152e197220 */ /* 0x088fe20000410000 */
[----:B------:R-:W-:Y:S01]  /*1e3f0*/  FMUL.FTZ R53, R53, R21 ;  /* 0x0000001535357220 */ /* 0x000fe20000410000 */
[----:B------:R-:W-:-:S02]  /*1e400*/  IMAD.IADD R34, R31, 0x1, -R8 ;  /* 0x000000011f227824 */ /* 0x000fc400078e0a08 */
[-C--:B------:R-:W-:Y:S01]  /*1e410*/  FMUL.FTZ R54, R54, R21.reuse ;  /* 0x0000001536367220 */ /* 0x080fe20000410000 */
[-C--:B------:R-:W-:Y:S01]  /*1e420*/  FMUL.FTZ R37, R37, R21.reuse ;  /* 0x0000001525257220 */ /* 0x080fe20000410000 */
[-C--:B------:R-:W-:Y:S01]  /*1e430*/  FMUL.FTZ R42, R42, R21.reuse ;  /* 0x000000152a2a7220 */ /* 0x080fe20000410000 */
[-C--:B------:R-:W-:Y:S01]  /*1e440*/  FMUL.FTZ R43, R43, R21.reuse ;  /* 0x000000152b2b7220 */ /* 0x080fe20000410000 */
[-C--:B------:R-:W-:Y:S01]  /*1e450*/  FMUL.FTZ R44, R44, R21.reuse ;  /* 0x000000152c2c7220 */ /* 0x080fe20000410000 */
[-C--:B--2---:R-:W-:Y:S01]  /*1e460*/  FMUL.FTZ R41, R50, R21.reuse ;  /* 0x0000001532297220 */ /* 0x084fe20000410000 */
[-C--:B------:R-:W-:Y:S01]  /*1e470*/  FMUL.FTZ R51, R51, R21.reuse ;  /* 0x0000001533337220 */ /* 0x080fe20000410000 */
[----:B------:R-:W-:Y:S01]  /*1e480*/  FMUL.FTZ R21, R55, R21 ;  /* 0x0000001537157220 */ /* 0x000fe20000410000 */
[----:B------:R-:W-:Y:S01]  /*1e490*/  ISETP.GE.AND P2, PT, R4, 0x1, PT ;  /* 0x000000010400780c */ /* 0x000fe20003f46270 */
[----:B------:R-:W-:Y:S01]  /*1e4a0*/  IMAD R9, R34, -0x2, R9 ;  /* 0xfffffffe22097824 */ /* 0x000fe200078e0209 */
[----:B------:R-:W2:Y:S01]  /*1e4b0*/  MUFU.TANH R7, R7 ;  /* 0x0000000700077308 */ /* 0x000ea20000002400 */
[----:B------:R-:W-:-:S03]  /*1e4c0*/  LOP3.LUT R8, RZ, R11, RZ, 0x33, !PT ;  /* 0x0000000bff087212 */ /* 0x000fc600078e33ff */
[----:B------:R-:W-:-:S04]  /*1e4d0*/  IADD3 R9, -R5, R9, R6 ;  /* 0x0000000905097210 */ /* 0x000fc80007ffe106 */
        /* <DEDUP_REMOVED lines=22> */
[----:B------:R-:W-:-:S02]  /*1e640*/  IMAD.IADD R46, R9, 0x1, R10 ;  /* 0x00000001092e7824 */ /* 0x000fc400078e020a */
[----:B------:R-:W-:-:S05]  /*1e650*/  IMAD.IADD R12, R12, 0x1, -R59 ;  /* 0x000000010c0c7824 */ /* 0x000fca00078e0a3b */
[----:B------:R4:W1:Y:S02]  /*1e660*/  MUFU.TANH R50, R51 ;  /* 0x0000003300327308 */ /* 0x0008640000002400 */
[----:B----4-:R-:W-:Y:S02]  /*1e670*/  IMAD.IADD R51, R9, 0x1, R8 ;  /* 0x0000000109337824 */ /* 0x010fe400078e0208 */
[--C-:B0-----:R-:W-:Y:S02]  /*1e680*/  IMAD.IADD R9, R46, 0x1, R29.reuse ;  /* 0x000000012e097824 */ /* 0x101fe400078e021d */
[----:B------:R-:W-:Y:S01]  /*1e690*/  IMAD.IADD R11, R51, 0x1, R29 ;  /* 0x00000001330b7824 */ /* 0x000fe200078e021d */
[----:B--23--:R-:W-:Y:S06]  /*1e6a0*/  @!P2 BRA `(.L_x_5312) ;  /* 0x000000000068a947 */ /* 0x00cfec0003800000 */
        /* <DEDUP_REMOVED lines=12> */
.L_x_5316:
[----:B------:R-:W-:Y:S05]  /*1e770*/  BSYNC B2 ;  /* 0x0000000000027941 */ /* 0x000fea0003800000 */
.L_x_5315:
[----:B------:R-:W-:Y:S01]  /*1e780*/  LOP3.LUT R21, RZ, R21, RZ, 0x33, !PT ;  /* 0x00000015ff157212 */ /* 0x000fe200078e33ff */
[----:B------:R-:W-:Y:S06]  /*1e790*/  BRA `(.L_x_5317) ;  /* 0x0000000000187947 */ /* 0x000fec0003800000 */
.L_x_5314:
[----:B------:R-:W-:-:S13]  /*1e7a0*/  ISETP.NE.AND P1, PT, R4, 0x1, PT ;  /* 0x000000010400780c */ /* 0x000fda0003f25270 */
[----:B------:R-:W-:Y:S05]  /*1e7b0*/  @!P1 BRA `(.L_x_5317) ;  /* 0x0000000000109947 */ /* 0x000fea0003800000 */
[----:B------:R-:W2:Y:S04]  /*1e7c0*/  LDL R8, [R3+0x1c] ;  /* 0x00001c0003087983 */ /* 0x000ea80000100800 */
[----:B------:R-:W3:Y:S01]  /*1e7d0*/  LDL R10, [R3+0x20] ;  /* 0x00002000030a7983 */ /* 0x000ee20000100800 */
[----:B--2---:R-:W-:-:S05]  /*1e7e0*/  IMAD.HI.U32 R21, R21, R8, RZ ;  /* 0x0000000815157227 */ /* 0x004fca00078e00ff */
[----:B---3--:R-:W-:-:S07]  /*1e7f0*/  SHF.R.U32.HI R21, RZ, R10, R21 ;  /* 0x0000000aff157219 */ /* 0x008fce0000011615 */
.L_x_5317:
[----:B------:R-:W-:Y:S05]  /*1e800*/  BSYNC B1 ;  /* 0x0000000000017941 */ /* 0x000fea0003800000 */
.L_x_5313:
[----:B------:R-:W-:-:S04]  /*1e810*/  IMAD R21, R4, R21, -R59 ;  /* 0x0000001504157224 */ /* 0x000fc800078e0a3b */
[----:B------:R-:W-:-:S05]  /*1e820*/  IMAD R8, R34, -0x2, R21 ;  /* 0xfffffffe22087824 */ /* 0x000fca00078e0215 */
[----:B------:R-:W-:Y:S02]  /*1e830*/  VIMNMX R11, R11, R8, !PT ;  /* 0x000000080b0b7248 */ /* 0x000fe40007fe0100 */
[----:B------:R-:W-:-:S07]  /*1e840*/  VIADDMNMX R9, R8, R4, R9, PT ;  /* 0x0000000408097246 */ /* 0x000fce0003800109 */
.L_x_5312:
[----:B------:R-:W-:Y:S05]  /*1e850*/  BSYNC B0 ;  /* 0x0000000000007941 */ /* 0x000fea0003800000 */
.L_x_5311:
[C---:B------:R-:W-:Y:S01]  /*1e860*/  ISETP.GE.AND P1, PT, R12.reuse, 0x2, PT ;  /* 0x000000020c00780c */ /* 0x040fe20003f26270 */
[----:B------:R-:W0:Y:S01]  /*1e870*/  SHFL.IDX PT, R45, R45, 0x1, 0x1c1f ;  /* 0x003c1f002d2d7f89 */ /* 0x000e2200000e0000 */
[C---:B------:R-:W-:Y:S01]  /*1e880*/  ISETP.GE.AND P3, PT, R12.reuse, 0xa, PT ;  /* 0x0000000a0c00780c */ /* 0x040fe20003f66270 */
[----:B------:R-:W-:Y:S01]  /*1e890*/  BSSY B0, `(.L_x_5318) ;  /* 0x0000068000007945 */ /* 0x000fe20003800000 */
[----:B------:R-:W-:Y:S02]  /*1e8a0*/  P2R R58, PR, RZ, 0x2 ;  /* 0x00000002ff3a7803 */ /* 0x000fe40000000000 */
[----:B------:R-:W-:Y:S02]  /*1e8b0*/  ISETP.GT.AND P1, PT, R11, 0x1, !P1 ;  /* 0x000000010b00780c */ /* 0x000fe40004f24270 */
[----:B------:R-:W-:Y:S02]  /*1e8c0*/  ISETP.GE.AND P2, PT, R12, 0x9, PT ;  /* 0x000000090c00780c */ /* 0x000fe40003f46270 */
[----:B------:R-:W-:-:S02]  /*1e8d0*/  ISETP.LT.OR P1, PT, R9, 0x2, P1 ;  /* 0x000000020900780c */ /* 0x000fc40000f21670 */
[----:B------:R-:W-:Y:S02]  /*1e8e0*/  P2R R71, PR, RZ, 0x4 ;  /* 0x00000004ff477803 */ /* 0x000fe40000000000 */
[----:B------:R-:W-:Y:S02]  /*1e8f0*/  FSEL R44, R60, -INF , !P1 ;  /* 0xff8000003c2c7808 */ /* 0x000fe40004800000 */
[----:B------:R-:W-:Y:S02]  /*1e900*/  ISETP.GT.AND P1, PT, R11, 0x9, !P3 ;  /* 0x000000090b00780c */ /* 0x000fe40005f24270 */
[----:B------:R-:W-:Y:S02]  /*1e910*/  P2R R60, PR, RZ, 0x8 ;  /* 0x00000008ff3c7803 */ /* 0x000fe40000000000 */
[----:B------:R-:W-:Y:S02]  /*1e920*/  ISETP.LT.OR P1, PT, R9, 0xa, P1 ;  /* 0x0000000a0900780c */ /* 0x000fe40000f21670 */
[----:B------:R-:W-:-:S02]  /*1e930*/  ISETP.GT.AND P2, PT, R11, 0x8, !P2 ;  /* 0x000000080b00780c */ /* 0x000fc40005744270 */
[----:B------:R-:W-:Y:S02]  /*1e940*/  ISETP.GE.AND P3, PT, R12, 0x11, PT ;  /* 0x000000110c00780c */ /* 0x000fe40003f66270 */
[----:B-1----:R-:W-:Y:S02]  /*1e950*/  FSEL R42, R62, -INF , !P1 ;  /* 0xff8000003e2a7808 */ /* 0x002fe40004800000 */
[----:B------:R-:W-:Y:S02]  /*1e960*/  ISETP.LT.OR P2, PT, R9, 0x9, P2 ;  /* 0x000000090900780c */ /* 0x000fe40001741670 */
[----:B------:R-:W-:Y:S02]  /*1e970*/  ISETP.GT.AND P1, PT, R11, 0x10, !P3 ;  /* 0x000000100b00780c */ /* 0x000fe40005f24270 */
[----:B------:R-:W-:Y:S02]  /*1e980*/  FSEL R43, R61, -INF , !P2 ;  /* 0xff8000003d2b7808 */ /* 0x000fe40005000000 */
[----:B------:R-:W-:-:S02]  /*1e990*/  ISETP.LT.OR P1, PT, R9, 0x11, P1 ;  /* 0x000000110900780c */ /* 0x000fc40000f21670 */
[C---:B------:R-:W-:Y:S02]  /*1e9a0*/  ISETP.GE.AND P2, PT, R12.reuse, 0x12, PT ;  /* 0x000000120c00780c */ /* 0x040fe40003f46270 */
        /* <DEDUP_REMOVED lines=29> */
[----:B------:R-:W-:Y:S02]  /*1eb80*/  P2R R61, PR, RZ, 0x8 ;  /* 0x00000008ff3d7803 */ /* 0x000fe40000000000 */
        /* <DEDUP_REMOVED lines=20> */
[----:B------:R-:W-:Y:S01]  /*1ecd0*/  FSEL R47, R7, -INF , !P6 ;  /* 0xff800000072f7808 */ /* 0x000fe20007000000 */
[--C-:B0-----:R-:W-:Y:S01]  /*1ece0*/  IMAD.IADD R7, R46, 0x1, R45.reuse ;  /* 0x000000012e077824 */ /* 0x101fe200078e022d */
[----:B------:R-:W-:Y:S01]  /*1ecf0*/  ISETP.GE.AND P6, PT, R12, 0x3a, PT ;  /* 0x0000003a0c00780c */ /* 0x000fe20003fc6270 */
[----:B------:R-:W-:-:S03]  /*1ed00*/  IMAD.IADD R46, R51, 0x1, R45 ;  /* 0x00000001332e7824 */ /* 0x000fc600078e022d */
        /* <DEDUP_REMOVED lines=18> */
.L_x_5323:
[----:B------:R-:W-:Y:S05]  /*1ee30*/  BSYNC B2 ;  /* 0x0000000000027941 */ /* 0x000fea0003800000 */
.L_x_5322:
[----:B------:R-:W-:Y:S01]  /*1ee40*/  LOP3.LUT R5, RZ, R5, RZ, 0x33, !PT ;  /* 0x00000005ff057212 */ /* 0x000fe200078e33ff */
[----:B------:R-:W-:Y:S06]  /*1ee50*/  BRA `(.L_x_5324) ;  /* 0x0000000000187947 */ /* 0x000fec0003800000 */
.L_x_5321:
[----:B------:R-:W-:-:S13]  /*1ee60*/  ISETP.NE.AND P6, PT, R4, 0x1, PT ;  /* 0x000000010400780c */ /* 0x000fda0003fc5270 */
[----:B------:R-:W-:Y:S05]  /*1ee70*/  @!P6 BRA `(.L_x_5324) ;  /* 0x000000000010e947 */ /* 0x000fea0003800000 */
[----:B------:R-:W2:Y:S04]  /*1ee80*/  LDL R6, [R3+0x1c] ;  /* 0x00001c0003067983 */ /* 0x000ea80000100800 */
[----:B------:R-:W3:Y:S01]  /*1ee90*/  LDL R12, [R3+0x20] ;  /* 0x00002000030c7983 */ /* 0x000ee20000100800 */
[----:B--2---:R-:W-:-:S05]  /*1eea0*/  IMAD.HI.U32 R5, R5, R6, RZ ;  /* 0x0000000605057227 */ /* 0x004fca00078e00ff */
[----:B---3--:R-:W-:-:S07]  /*1eeb0*/  SHF.R.U32.HI R5, RZ, R12, R5 ;  /* 0x0000000cff057219 */ /* 0x008fce0000011605 */
.L_x_5324:
[----:B------:R-:W-:Y:S05]  /*1eec0*/  BSYNC B1 ;  /* 0x0000000000017941 */ /* 0x000fea0003800000 */
.L_x_5320:
[----:B------:R-:W-:-:S04]  /*1eed0*/  IMAD R5, R4, R5, -R59 ;  /* 0x0000000504057224 */ /* 0x000fc800078e0a3b */
[----:B------:R-:W-:-:S05]  /*1eee0*/  IMAD R5, R34, -0x2, R5 ;  /* 0xfffffffe22057824 */ /* 0x000fca00078e0205 */
[----:B------:R-:W-:Y:S02]  /*1eef0*/  VIADDMNMX R7, R5, R4, R7, PT ;  /* 0x0000000405077246 */ /* 0x000fe40003800107 */
[----:B------:R-:W-:-:S07]  /*1ef00*/  VIMNMX R46, R46, R5, !PT ;  /* 0x000000052e2e7248 */ /* 0x000fce0007fe0100 */
.L_x_5319:
[----:B------:R-:W-:Y:S05]  /*1ef10*/  BSYNC B0 ;  /* 0x0000000000007941 */ /* 0x000fea0003800000 */
.L_x_5318:
[----:B------:R-:W2:Y:S01]  /*1ef20*/  LD.E.64 R4, desc[UR46][R152.64+0x410] ;  /* 0x0004102e98047980 */ /* 0x000ea2000c101b00 */
[----:B------:R-:W-:Y:S02]  /*1ef30*/  ISETP.GT.AND P5, PT, R46, RZ, !P5 ;  /* 0x000000ff2e00720c */ /* 0x000fe40006fa4270 */
        /* <DEDUP_REMOVED lines=39> */
[----:B------:R-:W-:-:S04]  /*1f1b0*/  ISETP.NE.AND P5, PT, R66, RZ, PT ;  /* 0x000000ff4200720c */ /* 0x000fc80003fa5270 */
[C---:B------:R-:W-:Y:S02]  /*1f1c0*/  ISETP.GT.AND P5, PT, R46.reuse, 0x28, !P5 ;  /* 0x000000282e00780c */ /* 0x040fe40006fa4270 */
[C---:B------:R-:W-:Y:S02]  /*1f1d0*/  ISETP.GT.AND P1, PT, R46.reuse, 0x29, !P1 ;  /* 0x000000292e00780c */ /* 0x040fe40004f24270 */
[C---:B------:R-:W-:Y:S02]  /*1f1e0*/  ISETP.LT.OR P5, PT, R7.reuse, 0x29, P5 ;  /* 0x000000290700780c */ /* 0x040fe40002fa1670 */
[----:B------:R-:W-:Y:S02]  /*1f1f0*/  ISETP.GT.AND P2, PT, R46, 0x30, !P2 ;  /* 0x000000302e00780c */ /* 0x000fe40005744270 */
[----:B------:R-:W-:Y:S02]  /*1f200*/  ISETP.LT.OR P1, PT, R7, 0x2a, P1 ;  /* 0x0000002a0700780c */ /* 0x000fe40000f21670 */
[----:B------:R-:W-:-:S02]  /*1f210*/  FSEL R56, R25, -INF , !P5 ;  /* 0xff80000019387808 */ /* 0x000fc40006800000 */
[----:B------:R-:W-:Y:S02]  /*1f220*/  ISETP.GT.AND P3, PT, R46, 0x31, !P3 ;  /* 0x000000312e00780c */ /* 0x000fe40005f64270 */
[C---:B------:R-:W-:Y:S02]  /*1f230*/  ISETP.LT.OR P2, PT, R7.reuse, 0x31, P2 ;  /* 0x000000310700780c */ /* 0x040fe40001741670 */
[----:B------:R-:W-:Y:S02]  /*1f240*/  FSEL R58, R26, -INF , !P1 ;  /* 0xff8000001a3a7808 */ /* 0x000fe40004800000 */
[----:B------:R-:W-:Y:S02]  /*1f250*/  ISETP.GT.AND P4, PT, R46, 0x38, !P4 ;  /* 0x000000382e00780c */ /* 0x000fe40006784270 */
[----:B------:R-:W-:Y:S02]  /*1f260*/  ISETP.LT.OR P3, PT, R7, 0x32, P3 ;  /* 0x000000320700780c */ /* 0x000fe40001f61670 */
[----:B------:R-:W-:-:S02]  /*1f270*/  FSEL R60, R41, -INF , !P2 ;  /* 0xff800000293c7808 */ /* 0x000fc40005000000 */
[----:B------:R-:W-:Y:S02]  /*1f280*/  ISETP.GT.AND P1, PT, R46, 0x39, !P6 ;  /* 0x000000392e00780c */ /* 0x000fe40007724270 */
[C---:B------:R-:W-:Y:S02]  /*1f290*/  ISETP.LT.OR P4, PT, R7.reuse, 0x39, P4 ;  /* 0x000000390700780c */ /* 0x040fe40002781670 */
[----:B------:R-:W-:Y:S02]  /*1f2a0*/  ISETP.LT.OR P1, PT, R7, 0x3a, P1 ;  /* 0x0000003a0700780c */ /* 0x000fe40000f21670 */
[----:B------:R-:W-:Y:S02]  /*1f2b0*/  FSEL R41, R54, -INF , !P4 ;  /* 0xff80000036297808 */ /* 0x000fe40006000000 */
[----:B------:R-:W-:Y:S02]  /*1f2c0*/  IADD3 R7, P2, R2, 0x410, RZ ;  /* 0x0000041002077810 */ /* 0x000fe40007f5e0ff */
[----:B--2---:R-:W-:-:S04]  /*1f2d0*/  FMNMX.FTZ R27, R47, R4, !PT ;  /* 0x000000042f1b7209 */ /* 0x004fc80007810000 */
        /* <DEDUP_REMOVED lines=26> */
[----:B------:R-:W-:-:S03]  /*1f480*/  FMNMX.FTZ R27, R12, R27, !PT ;  /* 0x0000001b0c1b7209 */ /* 0x000fc60007810000 */
[----:B------:R-:W0:Y:S01]  /*1f490*/  SHFL.BFLY PT, R51, R48, 0x1, 0x1f ;  /* 0x0c201f0030337f89 */ /* 0x000e2200000e0000 */
[----:B------:R-:W-:-:S04]  /*1f4a0*/  FMNMX.FTZ R27, R56, R27, !PT ;  /* 0x0000001b381b7209 */ /* 0x000fc80007810000 */
[----:B------:R-:W-:Y:S02]  /*1f4b0*/  FMNMX.FTZ R27, R58, R27, !PT ;  /* 0x0000001b3a1b7209 */ /* 0x000fe40007810000 */
[----:B------:R-:W-:Y:S02]  /*1f4c0*/  FSEL R45, R50, -INF , !P3 ;  /* 0xff800000322d7808 */ /* 0x000fe40005800000 */
[----:B------:R-:W-:-:S04]  /*1f4d0*/  FMNMX.FTZ R6, R60, R27, !PT ;  /* 0x0000001b3c067209 */ /* 0x000fc80007810000 */
[----:B------:R-:W-:Y:S02]  /*1f4e0*/  FMNMX.FTZ R6, R45, R6, !PT ;  /* 0x000000062d067209 */ /* 0x000fe40007810000 */
[----:B------:R-:W-:Y:S02]  /*1f4f0*/  FSEL R27, R55, -INF , !P1 ;  /* 0xff800000371b7808 */ /* 0x000fe40004800000 */
[----:B------:R-:W-:Y:S02]  /*1f500*/  FMNMX.FTZ R26, R41, R6, !PT ;  /* 0x00000006291a7209 */ /* 0x000fe40007810000 */
[----:B------:R-:W-:Y:S01]  /*1f510*/  LOP3.LUT R6, R7, 0x4, RZ, 0xfc, !PT ;  /* 0x0000000407067812 */ /* 0x000fe200078efcff */
[----:B------:R-:W-:Y:S01]  /*1f520*/  IMAD.X R7, RZ, RZ, R16, P2 ;  /* 0x000000ffff077224 */ /* 0x000fe200010e0610 */
[----:B------:R-:W-:Y:S02]  /*1f530*/  FMNMX.FTZ R25, R27, R26, !PT ;  /* 0x0000001a1b197209 */ /* 0x000fe40007810000 */
[----:B0-----:R-:W-:Y:S01]  /*1f540*/  FMNMX.FTZ R51, R48, R51, !PT ;  /* 0x0000003330337209 */ /* 0x001fe20007810000 */
        /* <DEDUP_REMOVED lines=12> */
[----:B------:R-:W5:Y:S04]  /*1f610*/  LD.E R57, desc[UR46][R152.64+0x420] ;  /* 0x0004202e98397980 */ /* 0x000f68000c101900 */
[----:B------:R-:W5:Y:S01]  /*1f620*/  LD.E.64 R48, desc[UR46][R152.64+0xd8] ;  /* 0x0000d82e98307980 */ /* 0x000f62000c101b00 */
[----:B------:R-:W-:-:S04]  /*1f630*/  FSETP.NEU.FTZ.AND P1, PT, R55, -INF , PT ;  /* 0xff8000003700780b */ /* 0x000fc80003f3d000 */
[----:B------:R-:W-:-:S05]  /*1f640*/  FSEL R26, R55, RZ, P1 ;  /* 0x000000ff371a7208 */ /* 0x000fca0000800000 */
[----:B------:R-:W-:Y:S01]  /*1f650*/  FADD.FTZ R25, R5, -R26 ;  /* 0x8000001a05197221 */ /* 0x000fe20000010000 */
[----:B--2---:R-:W-:-:S04]  /*1f660*/  FSETP.NEU.FTZ.AND P1, PT, R46, -INF , PT ;  /* 0xff8000002e00780b */ /* 0x004fc80003f3d000 */
[----:B------:R-:W-:Y:S01]  /*1f670*/  FSEL R5, R46, RZ, P1 ;  /* 0x000000ff2e057208 */ /* 0x000fe20000800000 */
[----:B---3--:R-:W-:-:S04]  /*1f680*/  FMUL.FTZ R25, R50, R25 ;  /* 0x0000001932197220 */ /* 0x008fc80000410000 */
[----:B------:R-:W-:-:S04]  /*1f690*/  FADD.FTZ R5, R4, -R5 ;  /* 0x8000000504057221 */ /* 0x000fc80000010000 */
[----:B------:R-:W-:Y:S01]  /*1f6a0*/  FMUL.FTZ R5, R5, R50 ;  /* 0x0000003205057220 */ /* 0x000fe20000410000 */
[----:B------:R-:W4:Y:S08]  /*1f6b0*/  MUFU.EX2 R25, R25 ;  /* 0x0000001900197308 */ /* 0x000f300000000800 */
[----:B------:R-:W5:Y:S01]  /*1f6c0*/  MUFU.EX2 R26, R5 ;  /* 0x00000005001a7308 */ /* 0x000f620000000800 */
[----:B----4-:R-:W-:Y:S01]  /*1f6d0*/  FMUL.FTZ R51, R25, R52 ;  /* 0x0000003419337220 */ /* 0x010fe20000410000 */
[----:B-----5:R-:W-:-:S04]  /*1f6e0*/  FMUL.FTZ R57, R26, R57 ;  /* 0x000000391a397220 */ /* 0x020fc80000410000 */
[----:B------:R0:W-:Y:S04]  /*1f6f0*/  ST.E desc[UR46][R152.64+0x424], R51 ;  /* 0x0004243398007985 */ /* 0x0001e8000c10192e */
[----:B------:R0:W-:Y:S04]  /*1f700*/  ST.E desc[UR46][R152.64+0x420], R57 ;  /* 0x0004203998007985 */ /* 0x0001e8000c10192e */
[----:B------:R-:W2:Y:S01]  /*1f710*/  LD.E R4, desc[UR46][R48.64+0x4] ;  /* 0x0000042e30047980 */ /* 0x000ea2000c101900 */
[----:B------:R-:W-:Y:S01]  /*1f720*/  BSSY B0, `(.L_x_5325) ;  /* 0x000000c000007945 */ /* 0x000fe20003800000 */
[----:B--2---:R-:W-:-:S13]  /*1f730*/  ISETP.NE.AND P1, PT, R4, RZ, PT ;  /* 0x000000ff0400720c */ /* 0x004fda0003f25270 */
[----:B0-----:R-:W-:Y:S05]  /*1f740*/  @P1 BRA `(.L_x_5326) ;  /* 0x0000000000241947 */ /* 0x001fea0003800000 */
        /* <DEDUP_REMOVED lines=9> */
.L_x_5326:
[----:B------:R-:W-:Y:S05]  /*1f7e0*/  BSYNC B0 ;  /* 0x0000000000007941 */ /* 0x000fea0003800000 */
.L_x_5325:
[----:B------:R-:W2:Y:S04]  /*1f7f0*/  @!P1 LD.E.64 R4, desc[UR46][R152.64+0xe0] ;  /* 0x0000e02e98049980 */ /* 0x000ea8000c101b00 */
[----:B------:R-:W3:Y:S04]  /*1f800*/  @!P1 LD.E R48, desc[UR46][R48.64] ;  /* 0x0000002e30309980 */ /* 0x000ee8000c101900 */
[----:B--2---:R-:W2:Y:S01]  /*1f810*/  @!P1 LD.E.64 R4, desc[UR46][R4.64] ;  /* 0x0000002e04049980 */ /* 0x004ea2000c101b00 */
[----:B---3--:R-:W-:-:S04]  /*1f820*/  @!P1 IMAD R13, R13, 0x40, R48 ;  /* 0x000000400d0d9824 */ /* 0x008fc800078e0230 */
[----:B------:R-:W-:-:S04]  /*1f830*/  @!P1 VIADD R13, R13, 0x8 ;  /* 0x000000080d0d9836 */ /* 0x000fc80000000000 */
[----:B--2---:R-:W-:-:S05]  /*1f840*/  @!P1 IMAD.WIDE R50, R13, 0x4, R4 ;  /* 0x000000040d329825 */ /* 0x004fca00078e0204 */
[----:B------:R-:W-:Y:S04]  /*1f850*/  @!P1 ST.E desc[UR46][R50.64], R25 ;  /* 0x0000001932009985 */ /* 0x000fe8000c10192e */
[----:B------:R-:W2:Y:S04]  /*1f860*/  LD.E R13, desc[UR46][R152.64+0x410] ;  /* 0x0004102e980d7980 */ /* 0x000ea8000c101900 */
[----:B------:R-:W3:Y:S04]  /*1f870*/  LD.E R46, desc[UR46][R152.64+0x430] ;  /* 0x0004302e982e7980 */ /* 0x000ee8000c101900 */
[----:B------:R-:W4:Y:S04]  /*1f880*/  LD.E R7, desc[UR46][R6.64] ;  /* 0x0000002e06077980 */ /* 0x000f28000c101900 */
[----:B------:R-:W5:Y:S04]  /*1f890*/  LD.E R52, desc[UR46][R152.64+0x420] ;  /* 0x0004202e98347980 */ /* 0x000f68000c101900 */
[----:B------:R-:W5:Y:S01]  /*1f8a0*/  LD.E R53, desc[UR46][R152.64+0x424] ;  /* 0x0004242e98357980 */ /* 0x000f62000c101900 */
[C---:B--2---:R-:W-:Y:S01]  /*1f8b0*/  FSETP.NEU.FTZ.AND P1, PT, R13.reuse, -INF , PT ;  /* 0xff8000000d00780b */ /* 0x044fe20003f3d000 */
[----:B---3--:R-:W-:Y:S01]  /*1f8c0*/  FMUL.FTZ R48, R13, R46 ;  /* 0x0000002e0d307220 */ /* 0x008fe20000410000 */
[----:B----4-:R-:W-:-:S04]  /*1f8d0*/  FMUL.FTZ R4, R46, R7 ;  /* 0x000000072e047220 */ /* 0x010fc80000410000 */
[----:B------:R-:W-:Y:S02]  /*1f8e0*/  FSEL R5, R48, RZ, P1 ;  /* 0x000000ff30057208 */ /* 0x000fe40000800000 */
[----:B------:R-:W-:-:S03]  /*1f8f0*/  FSETP.NEU.FTZ.AND P1, PT, R7, -INF , PT ;  /* 0xff8000000700780b */ /* 0x000fc60003f3d000 */
[-CC-:B------:R-:W-:Y:S01]  /*1f900*/  FFMA.FTZ R47, R47, R46.reuse, -R5.reuse ;  /* 0x0000002e2f2f7223 */ /* 0x180fe20000010805 */
[----:B------:R-:W-:Y:S01]  /*1f910*/  FSEL R7, R4, RZ, P1 ;  /* 0x000000ff04077208 */ /* 0x000fe20000800000 */
[-CC-:B------:R-:W-:Y:S01]  /*1f920*/  FFMA.FTZ R44, R44, R46.reuse, -R5.reuse ;  /* 0x0000002e2c2c7223 */ /* 0x180fe20000010805 */
[-CC-:B------:R-:W-:Y:S01]  /*1f930*/  FFMA.FTZ R43, R43, R46.reuse, -R5.reuse ;  /* 0x0000002e2b2b7223 */ /* 0x180fe20000010805 */
[-CC-:B------:R-:W-:Y:S01]  /*1f940*/  FFMA.FTZ R42, R42, R46.reuse, -R5.reuse ;  /* 0x0000002e2a2a7223 */ /* 0x180fe20000010805 */
[-C--:B------:R-:W-:Y:S01]  /*1f950*/  FFMA.FTZ R39, R39, R46.reuse, -R5 ;  /* 0x0000002e27277223 */ /* 0x080fe20000010805 */
[-CC-:B------:R-:W-:Y:S01]  /*1f960*/  FFMA.FTZ R40, R40, R46.reuse, -R7.reuse ;  /* 0x0000002e28287223 */ /* 0x180fe20000010807 */
[----:B------:R-:W-:Y:S01]  /*1f970*/  MUFU.EX2 R47, R47 ;  /* 0x0000002f002f7308 */ /* 0x000fe20000000800 */
[-CC-:B------:R-:W-:Y:S01]  /*1f980*/  FFMA.FTZ R38, R38, R46.reuse, -R7.reuse ;  /* 0x0000002e26267223 */ /* 0x180fe20000010807 */
[-CC-:B------:R-:W-:Y:S01]  /*1f990*/  FFMA.FTZ R34, R34, R46.reuse, -R7.reuse ;  /* 0x0000002e22227223 */ /* 0x180fe20000010807 */
[-C--:B------:R-:W-:Y:S01]  /*1f9a0*/  FFMA.FTZ R30, R30, R46.reuse, -R7 ;  /* 0x0000002e1e1e7223 */ /* 0x080fe20000010807 */
[-CC-:B------:R-:W-:Y:S01]  /*1f9b0*/  FFMA.FTZ R37, R37, R46.reuse, -R5.reuse ;  /* 0x0000002e25257223 */ /* 0x180fe20000010805 */
[-CC-:B------:R-:W-:Y:S01]  /*1f9c0*/  FFMA.FTZ R36, R36, R46.reuse, -R5.reuse ;  /* 0x0000002e24247223 */ /* 0x180fe20000010805 */
[-CC-:B------:R-:W-:Y:S01]  /*1f9d0*/  FFMA.FTZ R35, R35, R46.reuse, -R5.reuse ;  /* 0x0000002e23237223 */ /* 0x180fe20000010805 */
[-CC-:B------:R-:W-:Y:S01]  /*1f9e0*/  FFMA.FTZ R33, R33, R46.reuse, -R5.reuse ;  /* 0x0000002e21217223 */ /* 0x180fe20000010805 */
[----:B------:R-:W5:Y:S01]  /*1f9f0*/  MUFU.EX2 R40, R40 ;  /* 0x0000002800287308 */ /* 0x000f620000000800 */
[-CC-:B------:R-:W-:Y:S01]  /*1fa00*/  FFMA.FTZ R32, R32, R46.reuse, -R5.reuse ;  /* 0x0000002e20207223 */ /* 0x180fe20000010805 */
[-CC-:B------:R-:W-:Y:S01]  /*1fa10*/  FFMA.FTZ R31, R31, R46.reuse, -R5.reuse ;  /* 0x0000002e1f1f7223 */ /* 0x180fe20000010805 */
[-CC-:B------:R-:W-:Y:S01]  /*1fa20*/  FFMA.FTZ R29, R29, R46.reuse, -R5.reuse ;  /* 0x0000002e1d1d7223 */ /* 0x180fe20000010805 */
[-CC-:B------:R-:W-:Y:S01]  /*1fa30*/  FFMA.FTZ R21, R21, R46.reuse, -R5.reuse ;  /* 0x0000002e15157223 */ /* 0x180fe20000010805 */
[-CC-:B------:R-:W-:Y:S01]  /*1fa40*/  FFMA.FTZ R10, R10, R46.reuse, -R5.reuse ;  /* 0x0000002e0a0a7223 */ /* 0x180fe20000010805 */
[-C--:B------:R-:W-:Y:S01]  /*1fa50*/  FFMA.FTZ R8, R8, R46.reuse, -R5 ;  /* 0x0000002e08087223 */ /* 0x080fe20000010805 */
[-C--:B------:R-:W-:Y:S01]  /*1fa60*/  FFMA.FTZ R28, R28, R46.reuse, -R7 ;  /* 0x0000002e1c1c7223 */ /* 0x080fe20000010807 */
[----:B------:R-:W-:Y:S01]  /*1fa70*/  MUFU.EX2 R44, R44 ;  /* 0x0000002c002c7308 */ /* 0x000fe20000000800 */
[-C--:B------:R-:W-:Y:S01]  /*1fa80*/  FFMA.FTZ R5, R9, R46.reuse, -R5 ;  /* 0x0000002e09057223 */ /* 0x080fe20000010805 */
[-CC-:B------:R-:W-:Y:S01]  /*1fa90*/  FFMA.FTZ R24, R24, R46.reuse, -R7.reuse ;  /* 0x0000002e18187223 */ /* 0x180fe20000010807 */
[-CC-:B------:R-:W-:Y:S01]  /*1faa0*/  FFMA.FTZ R15, R15, R46.reuse, -R7.reuse ;  /* 0x0000002e0f0f7223 */ /* 0x180fe20000010807 */
[-CC-:B------:R-:W-:Y:S01]  /*1fab0*/  FFMA.FTZ R14, R14, R46.reuse, -R7.reuse ;  /* 0x0000002e0e0e7223 */ /* 0x180fe20000010807 */
[-CC-:B------:R-:W-:Y:S01]  /*1fac0*/  FFMA.FTZ R11, R11, R46.reuse, -R7.reuse ;  /* 0x0000002e0b0b7223 */ /* 0x180fe20000010807 */
[-CC-:B------:R-:W-:Y:S01]  /*1fad0*/  FFMA.FTZ R4, R56, R46.reuse, -R7.reuse ;  /* 0x0000002e38047223 */ /* 0x180fe20000010807 */
[-C--:B------:R-:W-:Y:S01]  /*1fae0*/  FFMA.FTZ R12, R12, R46.reuse, -R7 ;  /* 0x0000002e0c0c7223 */ /* 0x080fe20000010807 */
[----:B------:R-:W0:Y:S01]  /*1faf0*/  MUFU.EX2 R169, R38 ;  /* 0x0000002600a97308 */ /* 0x000e220000000800 */
[----:B-----5:R-:W-:Y:S01]  /*1fb00*/  FADD.FTZ R6, R40, R53 ;  /* 0x0000003528067221 */ /* 0x020fe20000010000 */
[-CC-:B------:R-:W-:Y:S01]  /*1fb10*/  FFMA.FTZ R45, R45, R46.reuse, -R7.reuse ;  /* 0x0000002e2d2d7223 */ /* 0x180fe20000010807 */
[----:B------:R-:W-:-:S05]  /*1fb20*/  FFMA.FTZ R41, R41, R46, -R7 ;  /* 0x0000002e29297223 */ /* 0x000fca0000010807 */
[----:B------:R-:W-:Y:S08]  /*1fb30*/  MUFU.EX2 R43, R43 ;  /* 0x0000002b002b7308 */ /* 0x000ff00000000800 */
[----:B------:R-:W1:Y:S01]  /*1fb40*/  MUFU.EX2 R34, R34 ;  /* 0x0000002200227308 */ /* 0x000e620000000800 */
[----:B0-----:R-:W-:-:S07]  /*1fb50*/  FADD.FTZ R13, R169, R6 ;  /* 0x00000006a90d7221 */ /* 0x001fce0000010000 */
[----:B------:R-:W-:Y:S08]  /*1fb60*/  MUFU.EX2 R42, R42 ;  /* 0x0000002a002a7308 */ /* 0x000ff00000000800 */
[----:B------:R-:W0:Y:S01]  /*1fb70*/  MUFU.EX2 R171, R30 ;  /* 0x0000001e00ab7308 */ /* 0x000e220000000800 */
[----:B-1----:R-:W-:-:S07]  /*1fb80*/  FADD.FTZ R6, R34, R13 ;  /* 0x0000000d22067221 */ /* 0x002fce0000010000 */
[----:B------:R-:W1:Y:S08]  /*1fb90*/  MUFU.EX2 R39, R39 ;  /* 0x0000002700277308 */ /* 0x000e700000000800 */
[----:B------:R2:W-:Y:S01]  /*1fba0*/  MUFU.EX2 R9, R5 ;  /* 0x0000000500097308 */ /* 0x0005e20000000800 */
[----:B0-----:R-:W-:Y:S01]  /*1fbb0*/  FADD.FTZ R13, R171, R6 ;  /* 0x00000006ab0d7221 */ /* 0x001fe20000010000 */
[----:B------:R-:W-:-:S06]  /*1fbc0*/  FFMA.FTZ R6, R60, R46, -R7 ;  /* 0x0000002e3c067223 */ /* 0x000fcc0000010807 */
[----:B------:R-:W-:Y:S01]  /*1fbd0*/  MUFU.EX2 R28, R28 ;  /* 0x0000001c001c7308 */ /* 0x000fe20000000800 */
[----:B--2---:R-:W-:-:S07]  /*1fbe0*/  FADD.FTZ R5, R47, R52 ;  /* 0x000000342f057221 */ /* 0x004fce0000010000 */
[----:B------:R-:W0:Y:S08]  /*1fbf0*/  MUFU.EX2 R172, R37 ;  /* 0x0000002500ac7308 */ /* 0x000e300000000800 */
[----:B------:R2:W-:Y:S08]  /*1fc00*/  MUFU.EX2 R173, R24 ;  /* 0x0000001800ad7308 */ /* 0x0005f00000000800 */
[----:B------:R-:W3:Y:S01]  /*1fc10*/  MUFU.EX2 R36, R36 ;  /* 0x0000002400247308 */ /* 0x000ee20000000800 */
[----:B--2---:R-:W-:Y:S01]  /*1fc20*/  FADD.FTZ R24, R44, R5 ;  /* 0x000000052c187221 */ /* 0x004fe20000010000 */
[-CC-:B------:R-:W-:Y:S01]  /*1fc30*/  FFMA.FTZ R5, R58, R46.reuse, -R7.reuse ;  /* 0x0000002e3a057223 */ /* 0x180fe20000010807 */
[----:B------:R-:W-:-:S05]  /*1fc40*/  FFMA.FTZ R7, R27, R46, -R7 ;  /* 0x0000002e1b077223 */ /* 0x000fca0000010807 */
[----:B------:R2:W-:Y:S08]  /*1fc50*/  MUFU.EX2 R178, R29 ;  /* 0x0000001d00b27308 */ /* 0x0005f00000000800 */
[----:B------:R-:W-:Y:S01]  /*1fc60*/  MUFU.EX2 R15, R15 ;  /* 0x0000000f000f7308 */ /* 0x000fe20000000800 */
[----:B--2---:R-:W-:-:S04]  /*1fc70*/  FADD.FTZ R29, R43, R24 ;  /* 0x000000182b1d7221 */ /* 0x004fc80000010000 */
[----:B------:R-:W-:-:S03]  /*1fc80*/  FADD.FTZ R30, R42, R29 ;  /* 0x0000001d2a1e7221 */ /* 0x000fc60000010000 */
[----:B------:R-:W2:Y:S01]  /*1fc90*/  MUFU.EX2 R35, R35 ;  /* 0x0000002300237308 */ /* 0x000ea20000000800 */
[----:B-1----:R-:W-:-:S04]  /*1fca0*/  FADD.FTZ R29, R39, R30 ;  /* 0x0000001e271d7221 */ /* 0x002fc80000010000 */
[----:B0-----:R-:W-:-:S03]  /*1fcb0*/  FADD.FTZ R29, R172, R29 ;  /* 0x0000001dac1d7221 */ /* 0x001fc60000010000 */
[----:B------:R-:W0:Y:S01]  /*1fcc0*/  MUFU.EX2 R14, R14 ;  /* 0x0000000e000e7308 */ /* 0x000e220000000800 */
[----:B---3--:R-:W-:-:S07]  /*1fcd0*/  FADD.FTZ R38, R36, R29 ;  /* 0x0000001d24267221 */ /* 0x008fce0000010000 */
[----:B------:R-:W1:Y:S01]  /*1fce0*/  MUFU.EX2 R33, R33 ;  /* 0x0000002100217308 */ /* 0x000e620000000800 */
[----:B--2---:R-:W-:-:S07]  /*1fcf0*/  FADD.FTZ R38, R35, R38 ;  /* 0x0000002623267221 */ /* 0x004fce0000010000 */
[----:B------:R-:W2:Y:S08]  /*1fd00*/  MUFU.EX2 R11, R11 ;  /* 0x0000000b000b7308 */ /* 0x000eb00000000800 */
[----:B------:R3:W-:Y:S08]  /*1fd10*/  MUFU.EX2 R179, R4 ;  /* 0x0000000400b37308 */ /* 0x0007f00000000800 */
[----:B------:R-:W4:Y:S01]  /*1fd20*/  MUFU.EX2 R32, R32 ;  /* 0x0000002000207308 */ /* 0x000f220000000800 */
[----:B---3--:R-:W-:-:S04]  /*1fd30*/  FADD.FTZ R4, R28, R13 ;  /* 0x0000000d1c047221 */ /* 0x008fc80000010000 */
[----:B------:R-:W-:-:S03]  /*1fd40*/  FADD.FTZ R4, R173, R4 ;  /* 0x00000004ad047221 */ /* 0x000fc60000010000 */
[----:B------:R-:W-:Y:S08]  /*1fd50*/  MUFU.EX2 R12, R12 ;  /* 0x0000000c000c7308 */ /* 0x000ff00000000800 */
[----:B------:R-:W3:Y:S08]  /*1fd60*/  MUFU.EX2 R31, R31 ;  /* 0x0000001f001f7308 */ /* 0x000ef00000000800 */
[----:B------:R5:W-:Y:S08]  /*1fd70*/  MUFU.EX2 R24, R5 ;  /* 0x0000000500187308 */ /* 0x000bf00000000800 */
[----:B------:R-:W3:Y:S01]  /*1fd80*/  MUFU.EX2 R21, R21 ;  /* 0x0000001500157308 */ /* 0x000ee20000000800 */
[----:B-----5:R-:W-:-:S04]  /*1fd90*/  FADD.FTZ R5, R15, R4 ;  /* 0x000000040f057221 */ /* 0x020fc80000010000 */
[----:B0-----:R-:W-:Y:S01]  /*1fda0*/  FADD.FTZ R4, R14, R5 ;  /* 0x000000050e047221 */ /* 0x001fe20000010000 */
[----:B-1----:R-:W-:Y:S02]  /*1fdb0*/  FADD.FTZ R5, R33, R38 ;  /* 0x0000002621057221 */ /* 0x002fe40000010000 */
[----:B------:R0:W1:Y:S01]  /*1fdc0*/  MUFU.EX2 R181, R6 ;  /* 0x0000000600b57308 */ /* 0x0000620000000800 */
[----:B--2---:R-:W-:Y:S01]  /*1fdd0*/  FADD.FTZ R13, R11, R4 ;  /* 0x000000040b0d7221 */ /* 0x004fe20000010000 */
[----:B----4-:R-:W-:-:S04]  /*1fde0*/  FADD.FTZ R4, R32, R5 ;  /* 0x0000000520047221 */ /* 0x010fc80000010000 */
[----:B---3--:R-:W-:Y:S02]  /*1fdf0*/  FADD.FTZ R5, R31, R4 ;  /* 0x000000041f057221 */ /* 0x008fe40000010000 */
[----:B------:R-:W2:Y:S01]  /*1fe00*/  MUFU.EX2 R10, R10 ;  /* 0x0000000a000a7308 */ /* 0x000ea20000000800 */
[----:B0-----:R-:W-:Y:S01]  /*1fe10*/  FADD.FTZ R6, R12, R13 ;  /* 0x0000000d0c067221 */ /* 0x001fe20000010000 */
[----:B------:R-:W-:-:S03]  /*1fe20*/  FADD.FTZ R4, R178, R5 ;  /* 0x00000005b2047221 */ /* 0x000fc60000010000 */
[----:B------:R-:W-:Y:S01]  /*1fe30*/  FADD.FTZ R13, R179, R6 ;  /* 0x00000006b30d7221 */ /* 0x000fe20000010000 */
[----:B------:R-:W-:Y:S02]  /*1fe40*/  FADD.FTZ R5, R21, R4 ;  /* 0x0000000415057221 */ /* 0x000fe40000010000 */
[----:B------:R-:W0:Y:S01]  /*1fe50*/  MUFU.EX2 R30, R45 ;  /* 0x0000002d001e7308 */ /* 0x000e220000000800 */
[----:B------:R-:W-:-:S04]  /*1fe60*/  FADD.FTZ R6, R24, R13 ;  /* 0x0000000d18067221 */ /* 0x000fc80000010000 */
[----:B-1----:R-:W-:-:S03]  /*1fe70*/  FADD.FTZ R13, R181, R6 ;  /* 0x00000006b50d7221 */ /* 0x002fc60000010000 */
[----:B------:R-:W1:Y:S01]  /*1fe80*/  MUFU.EX2 R8, R8 ;  /* 0x0000000800087308 */ /* 0x000e620000000800 */
[----:B--2---:R-:W-:-:S07]  /*1fe90*/  FADD.FTZ R5, R10, R5 ;  /* 0x000000050a057221 */ /* 0x004fce0000010000 */
[----:B------:R-:W2:Y:S01]  /*1fea0*/  MUFU.EX2 R41, R41 ;  /* 0x0000002900297308 */ /* 0x000ea20000000800 */
[----:B0-----:R-:W-:-:S07]  /*1feb0*/  FADD.FTZ R4, R30, R13 ;  /* 0x0000000d1e047221 */ /* 0x001fce0000010000 */
[----:B------:R-:W0:Y:S01]  /*1fec0*/  MUFU.EX2 R38, R7 ;  /* 0x0000000700267308 */ /* 0x000e220000000800 */
[----:B-1----:R-:W-:-:S04]  /*1fed0*/  FADD.FTZ R6, R8, R5 ;  /* 0x0000000508067221 */ /* 0x002fc80000010000 */
[----:B------:R-:W-:Y:S01]  /*1fee0*/  FADD.FTZ R13, R9, R6 ;  /* 0x00000006090d7221 */ /* 0x000fe20000010000 */
[----:B--2---:R-:W-:-:S04]  /*1fef0*/  FADD.FTZ R5, R41, R4 ;  /* 0x0000000429057221 */ /* 0x004fc80000010000 */
[----:B------:R-:W-:Y:S01]  /*1ff00*/  ST.E desc[UR46][R152.64+0x420], R13 ;  /* 0x0004200d98007985 */ /* 0x000fe2000c10192e */
[----:B0-----:R-:W-:-:S05]  /*1ff10*/  FADD.FTZ R27, R38, R5 ;  /* 0x00000005261b7221 */ /* 0x001fca0000010000 */
        /* <DEDUP_REMOVED lines=22> */
[--C-:B---3--:R-:W-:Y:S01]  /*20080*/  IMAD R49, R49, 0x2, R29.reuse ;  /* 0x0000000231317824 */ /* 0x108fe200078e021d */
[----:B------:R-:W-:Y:S01]  /*20090*/  STSM.16.M88.4 [R29], R168 ;  /* 0x000000a81d007844 */ /* 0x000fe20000000200 */
[C---:B------:R-:W-:Y:S02]  /*200a0*/  IMAD R6, R48.reuse, 0x2, R29 ;  /* 0x0000000230067824 */ /* 0x040fe400078e021d */
[----:B------:R-:W-:-:S03]  /*200b0*/  IMAD R48, R48, 0x2, R49 ;  /* 0x0000000230307824 */ /* 0x000fc600078e0231 */
[----:B------:R-:W-:Y:S04]  /*200c0*/  STSM.16.M88.4 [R6], R172 ;  /* 0x000000ac06007844 */ /* 0x000fe80000000200 */
[----:B------:R-:W-:Y:S04]  /*200d0*/  STSM.16.M88.4 [R49], R176 ;  /* 0x000000b031007844 */ /* 0x000fe80000000200 */
[----:B------:R-:W-:Y:S04]  /*200e0*/  STSM.16.M88.4 [R48], R180 ;  /* 0x000000b430007844 */ /* 0x000fe80000000200 */
[----:B------:R-:W2:Y:S01]  /*200f0*/  LD.E R5, desc[UR46][R152.64+0x200] ;  /* 0x0002002e98057980 */ /* 0x000ea2000c101900 */
[----:B------:R-:W-:Y:S01]  /*20100*/  LOP3.LUT R4, R22, 0x4, RZ, 0xfc, !PT ;  /* 0x0000000416047812 */ /* 0x000fe200078efcff */
[----:B--2---:R-:W-:Y:S01]  /*20110*/  FMUL.FTZ R7, R26, R5 ;  /* 0x000000051a077220 */ /* 0x004fe20000410000 */
[----:B------:R-:W-:-:S04]  /*20120*/  IMAD.MOV.U32 R5, RZ, RZ, R19 ;  /* 0x000000ffff057224 */ /* 0x000fc800078e0013 */
[----:B------:R0:W-:Y:S04]  /*20130*/  ST.E desc[UR46][R152.64+0x200], R7 ;  /* 0x0002000798007985 */ /* 0x0001e8000c10192e */
[----:B------:R-:W2:Y:S02]  /*20140*/  LD.E R9, desc[UR46][R4.64] ;  /* 0x0000002e04097980 */ /* 0x000ea4000c101900 */
[----:B--2---:R-:W-:-:S05]  /*20150*/  FMUL.FTZ R9, R26, R9 ;  /* 0x000000091a097220 */ /* 0x004fca0000410000 */
[----:B------:R1:W-:Y:S04]  /*20160*/  ST.E desc[UR46][R4.64], R9 ;  /* 0x0000000904007985 */ /* 0x0003e8000c10192e */
[----:B0-----:R-:W2:Y:S04]  /*20170*/  LD.E R7, desc[UR46][R152.64+0x240] ;  /* 0x0002402e98077980 */ /* 0x001ea8000c101900 */
[----:B------:R-:W3:Y:S04]  /*20180*/  LD.E R137, desc[UR46][R152.64+0x3f4] ;  /* 0x0003f42e98897980 */ /* 0x000ee8000c101900 */
[----:B------:R-:W4:Y:S04]  /*20190*/  LD.E R11, desc[UR46][R152.64+0x210] ;  /* 0x0002102e980b7980 */ /* 0x000f28000c101900 */
[----:B------:R-:W5:Y:S04]  /*201a0*/  LD.E R13, desc[UR46][R152.64+0x214] ;  /* 0x0002142e980d7980 */ /* 0x000f68000c101900 */
[----:B------:R-:W5:Y:S04]  /*201b0*/  LD.E R15, desc[UR46][R152.64+0x220] ;  /* 0x0002202e980f7980 */ /* 0x000f68000c101900 */
        /* <DEDUP_REMOVED lines=57> */
[----:B------:R-:W-:Y:S01]  /*20550*/  LOP3.LUT R6, R22, 0x8, RZ, 0xfc, !PT ;  /* 0x0000000816067812 */ /* 0x000fe200078efcff */
[C---:B--2---:R-:W-:Y:S01]  /*20560*/  FMUL.FTZ R7, R26.reuse, R7 ;  /* 0x000000071a077220 */ /* 0x044fe20000410000 */
[----:B---3--:R-:W-:-:S04]  /*20570*/  FMUL.FTZ R137, R26, R137 ;  /* 0x000000891a897220 */ /* 0x008fc80000410000 */
[----:B------:R0:W-:Y:S01]  /*20580*/  ST.E desc[UR46][R152.64+0x240], R7 ;  /* 0x0002400798007985 */ /* 0x0001e2000c10192e */
[C---:B----4-:R-:W-:Y:S01]  /*20590*/  FMUL.FTZ R11, R26.reuse, R11 ;  /* 0x0000000b1a0b7220 */ /* 0x050fe20000410000 */
[C---:B-----5:R-:W-:Y:S01]  /*205a0*/  FMUL.FTZ R13, R26.reuse, R13 ;  /* 0x0000000d1a0d7220 */ /* 0x060fe20000410000 */
[C---:B------:R-:W-:Y:S01]  /*205b0*/  FMUL.FTZ R15, R26.reuse, R15 ;  /* 0x0000000f1a0f7220 */ /* 0x040fe20000410000 */
[--C-:B0-----:R-:W-:Y:S02]  /*205c0*/  IMAD.MOV.U32 R7, RZ, RZ, R19.reuse ;  /* 0x000000ffff077224 */ /* 0x101fe400078e0013 */
        /* <DEDUP_REMOVED lines=118> */
[----:B------:R-:W2:Y:S01]  /*20d30*/  LD.E R10, desc[UR46][R6.64] ;  /* 0x0000002e060a7980 */ /* 0x000ea2000c101900 */
[----:B------:R-:W-:Y:S01]  /*20d40*/  LOP3.LUT R8, R22, 0xc, RZ, 0xfc, !PT ;  /* 0x0000000c16087812 */ /* 0x000fe200078efcff */
[----:B0-----:R-:W-:-:S02]  /*20d50*/  IMAD.MOV.U32 R9, RZ, RZ, R19 ;  /* 0x000000ffff097224 */ /* 0x001fc400078e0013 */
[----:B--2---:R-:W-:-:S05]  /*20d60*/  FMUL.FTZ R11, R25, R10 ;  /* 0x0000000a190b7220 */ /* 0x004fca0000410000 */
[----:B------:R0:W-:Y:S04]  /*20d70*/  ST.E desc[UR46][R6.64], R11 ;  /* 0x0000000b06007985 */ /* 0x0001e8000c10192e */
[----:B------:R-:W2:Y:S02]  /*20d80*/  LD.E R10, desc[UR46][R8.64] ;  /* 0x0000002e080a7980 */ /* 0x000ea4000c101900 */
[----:B--2---:R-:W-:-:S05]  /*20d90*/  FMUL.FTZ R13, R25, R10 ;  /* 0x0000000a190d7220 */ /* 0x004fca0000410000 */
[----:B------:R2:W-:Y:S04]  /*20da0*/  ST.E desc[UR46][R8.64], R13 ;  /* 0x0000000d08007985 */ /* 0x0005e8000c10192e */
[----:B------:R-:W3:Y:S04]  /*20db0*/  LD.E R140, desc[UR46][R152.64+0x3fc] ;  /* 0x0003fc2e988c7980 */ /* 0x000ee8000c101900 */
[----:B------:R-:W0:Y:S04]  /*20dc0*/  LD.E R10, desc[UR46][R152.64+0x218] ;  /* 0x0002182e980a7980 */ /* 0x000e28000c101900 */
[----:B------:R-:W2:Y:S04]  /*20dd0*/  LD.E R12, desc[UR46][R152.64+0x21c] ;  /* 0x00021c2e980c7980 */ /* 0x000ea8000c101900 */
        /* <DEDUP_REMOVED lines=59> */
[----:B-1----:R-:W5:Y:S01]  /*21190*/  LD.E R39, desc[UR46][R152.64+0x200] ;  /* 0x0002002e98277980 */ /* 0x002f62000c101900 */
[C---:B---3--:R-:W-:Y:S01]  /*211a0*/  FMUL.FTZ R31, R25.reuse, R140 ;  /* 0x0000008c191f7220 */ /* 0x048fe20000410000 */
[----:B0-----:R-:W-:-:S04]  /*211b0*/  FMUL.FTZ R11, R25, R10 ;  /* 0x0000000a190b7220 */ /* 0x001fc80000410000 */
[----:B------:R0:W-:Y:S01]  /*211c0*/  ST.E desc[UR46][R152.64+0x3fc], R31 ;  /* 0x0003fc1f98007985 */ /* 0x0001e2000c10192e */
[C---:B--2---:R-:W-:Y:S01]  /*211d0*/  FMUL.FTZ R13, R25.reuse, R12 ;  /* 0x0000000c190d7220 */ /* 0x044fe20000410000 */
[C---:B----4-:R-:W-:Y:S01]  /*211e0*/  FMUL.FTZ R15, R25.reuse, R14 ;  /* 0x0000000e190f7220 */ /* 0x050fe20000410000 */
[C---:B-----5:R-:W-:Y:S01]  /*211f0*/  FMUL.FTZ R21, R25.reuse, R24 ;  /* 0x0000001819157220 */ /* 0x060fe20000410000 */
[C---:B------:R-:W-:Y:S01]  /*21200*/  FMUL.FTZ R27, R25.reuse, R26 ;  /* 0x0000001a191b7220 */ /* 0x040fe20000410000 */
[C---:B------:R-:W-:Y:S01]  /*21210*/  FMUL.FTZ R29, R25.reuse, R28 ;  /* 0x0000001c191d7220 */ /* 0x040fe20000410000 */
[C---:B0-----:R-:W-:Y:S01]  /*21220*/  FMUL.FTZ R31, R25.reuse, R32 ;  /* 0x00000020191f7220 */ /* 0x041fe20000410000 */
[C---:B------:R-:W-:Y:S01]  /*21230*/  FMUL.FTZ R33, R25.reuse, R34 ;  /* 0x0000002219217220 */ /* 0x040fe20000410000 */
[C---:B------:R-:W-:Y:S01]  /*21240*/  FMUL.FTZ R35, R25.reuse, R36 ;  /* 0x0000002419237220 */ /* 0x040fe20000410000 */
[C---:B------:R-:W-:Y:S01]  /*21250*/  FMUL.FTZ R37, R25.reuse, R38 ;  /* 0x0000002619257220 */ /* 0x040fe20000410000 */
[----:B------:R0:W-:Y:S04]  /*21260*/  ST.E desc[UR46][R152.64+0x218], R11 ;  /* 0x0002180b98007985 */ /* 0x0001e8000c10192e */
[----:B------:R1:W-:Y:S04]  /*21270*/  ST.E desc[UR46][R152.64+0x21c], R13 ;  /* 0x00021c0d98007985 */ /* 0x0003e8000c10192e */
[----:B------:R2:W-:Y:S04]  /*21280*/  ST.E desc[UR46][R152.64+0x228], R15 ;  /* 0x0002280f98007985 */ /* 0x0005e8000c10192e */
[----:B------:R3:W-:Y:S01]  /*21290*/  ST.E desc[UR46][R152.64+0x22c], R21 ;  /* 0x00022c1598007985 */ /* 0x0007e2000c10192e */
[----:B0-----:R-:W-:-:S03]  /*212a0*/  FMUL.FTZ R11, R25, R30 ;  /* 0x0000001e190b7220 */ /* 0x001fc60000410000 */
[----:B------:R0:W-:Y:S01]  /*212b0*/  ST.E desc[UR46][R152.64+0x238], R27 ;  /* 0x0002381b98007985 */ /* 0x0001e2000c10192e */
[----:B-1----:R-:W-:-:S03]  /*212c0*/  FMUL.FTZ R13, R25, R40 ;  /* 0x00000028190d7220 */ /* 0x002fc60000410000 */
[----:B------:R1:W-:Y:S01]  /*212d0*/  ST.E desc[UR46][R152.64+0x23c], R29 ;  /* 0x00023c1d98007985 */ /* 0x0003e2000c10192e */
[----:B--2---:R-:W-:-:S03]  /*212e0*/  FMUL.FTZ R15, R25, R42 ;  /* 0x0000002a190f7220 */ /* 0x004fc60000410000 */
[----:B------:R2:W-:Y:S01]  /*212f0*/  ST.E desc[UR46][R152.64+0x24c], R31 ;  /* 0x00024c1f98007985 */ /* 0x0005e2000c10192e */
[----:B---3--:R-:W-:-:S03]  /*21300*/  FMUL.FTZ R21, R25, R44 ;  /* 0x0000002c19157220 */ /* 0x008fc60000410000 */
[----:B------:R3:W-:Y:S01]  /*21310*/  ST.E desc[UR46][R152.64+0x258], R33 ;  /* 0x0002582198007985 */ /* 0x0007e2000c10192e */
[----:B0-----:R-:W-:-:S03]  /*21320*/  FMUL.FTZ R27, R25, R46 ;  /* 0x0000002e191b7220 */ /* 0x001fc60000410000 */
[----:B------:R0:W-:Y:S01]  /*21330*/  ST.E desc[UR46][R152.64+0x25c], R35 ;  /* 0x00025c2398007985 */ /* 0x0001e2000c10192e */
[----:B-1----:R-:W-:-:S03]  /*21340*/  FMUL.FTZ R29, R25, R48 ;  /* 0x00000030191d7220 */ /* 0x002fc60000410000 */
[----:B------:R1:W-:Y:S01]  /*21350*/  ST.E desc[UR46][R152.64+0x268], R37 ;  /* 0x0002682598007985 */ /* 0x0003e2000c10192e */
[C---:B--2---:R-:W-:Y:S01]  /*21360*/  FMUL.FTZ R31, R25.reuse, R52 ;  /* 0x00000034191f7220 */ /* 0x044fe20000410000 */
[C---:B---3--:R-:W-:Y:S01]  /*21370*/  FMUL.FTZ R33, R25.reuse, R54 ;  /* 0x0000003619217220 */ /* 0x048fe20000410000 */
[C---:B0-----:R-:W-:Y:S01]  /*21380*/  FMUL.FTZ R35, R25.reuse, R56 ;  /* 0x0000003819237220 */ /* 0x041fe20000410000 */
[C---:B-1----:R-:W-:Y:S01]  /*21390*/  FMUL.FTZ R37, R25.reuse, R58 ;  /* 0x0000003a19257220 */ /* 0x042fe20000410000 */
        /* <DEDUP_REMOVED lines=80> */
[----:B------:R-:W-:Y:S01]  /*218a0*/  FMUL.FTZ R25, R25, R138 ;  /* 0x0000008a19197220 */ /* 0x000fe20000410000 */
[----:B------:R-:W-:Y:S04]  /*218b0*/  ST.E desc[UR46][R152.64+0x388], R11 ;  /* 0x0003880b98007985 */ /* 0x000fe8000c10192e */
[----:B------:R-:W-:Y:S04]  /*218c0*/  ST.E desc[UR46][R152.64+0x3ac], R13 ;  /* 0x0003ac0d98007985 */ /* 0x000fe8000c10192e */
[----:B------:R0:W-:Y:S04]  /*218d0*/  ST.E desc[UR46][R152.64+0x3b8], R15 ;  /* 0x0003b80f98007985 */ /* 0x0001e8000c10192e */
[----:B------:R1:W-:Y:S04]  /*218e0*/  ST.E desc[UR46][R152.64+0x3bc], R21 ;  /* 0x0003bc1598007985 */ /* 0x0003e8000c10192e */
[----:B------:R2:W-:Y:S04]  /*218f0*/  ST.E desc[UR46][R152.64+0x3c8], R27 ;  /* 0x0003c81b98007985 */ /* 0x0005e8000c10192e */
[----:B------:R3:W-:Y:S04]  /*21900*/  ST.E desc[UR46][R152.64+0x3cc], R29 ;  /* 0x0003cc1d98007985 */ /* 0x0007e8000c10192e */
[----:B------:R-:W-:Y:S04]  /*21910*/  ST.E desc[UR46][R152.64+0x3d8], R31 ;  /* 0x0003d81f98007985 */ /* 0x000fe8000c10192e */
[----:B------:R-:W-:Y:S04]  /*21920*/  ST.E desc[UR46][R152.64+0x3dc], R33 ;  /* 0x0003dc2198007985 */ /* 0x000fe8000c10192e */
[----:B------:R-:W-:Y:S04]  /*21930*/  ST.E desc[UR46][R152.64+0x3e8], R35 ;  /* 0x0003e82398007985 */ /* 0x000fe8000c10192e */
[----:B------:R-:W-:Y:S04]  /*21940*/  ST.E desc[UR46][R152.64+0x3ec], R37 ;  /* 0x0003ec2598007985 */ /* 0x000fe8000c10192e */
[----:B------:R4:W-:Y:S04]  /*21950*/  ST.E desc[UR46][R152.64+0x3f8], R25 ;  /* 0x0003f81998007985 */ /* 0x0009e8000c10192e */
[----:B------:R-:W-:Y:S04]  /*21960*/  ST.E desc[UR46][R152.64+0x200], R39 ;  /* 0x0002002798007985 */ /* 0x000fe8000c10192e */
[----:B0-----:R-:W5:Y:S04]  /*21970*/  LD.E R15, desc[UR46][R4.64] ;  /* 0x0000002e040f7980 */ /* 0x001f68000c101900 */
[----:B------:R-:W4:Y:S04]  /*21980*/  LD.E R13, desc[UR46][R152.64+0x1e8] ;  /* 0x0001e82e980d7980 */ /* 0x000f28000c101900 */
[----:B------:R-:W4:Y:S04]  /*21990*/  LD.E.64 R10, desc[UR46][R152.64+0xa8] ;  /* 0x0000a82e980a7980 */ /* 0x000f28000c101b00 */
[----:B-----5:R0:W-:Y:S04]  /*219a0*/  ST.E desc[UR46][R4.64], R15 ;  /* 0x0000000f04007985 */ /* 0x0201e8000c10192e */
[----:B-1----:R-:W5:Y:S04]  /*219b0*/  LD.E R21, desc[UR46][R6.64] ;  /* 0x0000002e06157980 */ /* 0x002f68000c101900 */
[----:B-----5:R1:W-:Y:S04]  /*219c0*/  ST.E desc[UR46][R6.64], R21 ;  /* 0x0000001506007985 */ /* 0x0203e8000c10192e */
[----:B--2---:R-:W2:Y:S04]  /*219d0*/  LD.E R27, desc[UR46][R8.64] ;  /* 0x0000002e081b7980 */ /* 0x004ea8000c101900 */
[----:B--2---:R2:W-:Y:S04]  /*219e0*/  ST.E desc[UR46][R8.64], R27 ;  /* 0x0000001b08007985 */ /* 0x0045e8000c10192e */
[----:B---3--:R-:W3:Y:S04]  /*219f0*/  LD.E R29, desc[UR46][R152.64+0x210] ;  /* 0x0002102e981d7980 */ /* 0x008ee8000c101900 */
[----:B----4-:R-:W4:Y:S04]  /*21a00*/  LD.E R25, desc[UR46][R152.64+0x214] ;  /* 0x0002142e98197980 */ /* 0x010f28000c101900 */
[----:B------:R-:W5:Y:S04]  /*21a10*/  LD.E R31, desc[UR46][R152.64+0x218] ;  /* 0x0002182e981f7980 */ /* 0x000f68000c101900 */
[----:B------:R-:W5:Y:S04]  /*21a20*/  LD.E R33, desc[UR46][R152.64+0x21c] ;  /* 0x00021c2e98217980 */ /* 0x000f68000c101900 */
[----:B------:R-:W5:Y:S04]  /*21a30*/  LD.E R35, desc[UR46][R152.64+0x220] ;  /* 0x0002202e98237980 */ /* 0x000f68000c101900 */
[----:B------:R-:W5:Y:S04]  /*21a40*/  LD.E R37, desc[UR46][R152.64+0x224] ;  /* 0x0002242e98257980 */ /* 0x000f68000c101900 */
[----:B0-----:R-:W5:Y:S04]  /*21a50*/  LD.E R15, desc[UR46][R152.64+0x228] ;  /* 0x0002282e980f7980 */ /* 0x001f68000c101900 */
[----:B------:R-:W5:Y:S04]  /*21a60*/  LD.E R39, desc[UR46][R152.64+0x22c] ;  /* 0x00022c2e98277980 */ /* 0x000f68000c101900 */
[----:B-1----:R-:W5:Y:S04]  /*21a70*/  LD.E R21, desc[UR46][R152.64+0x230] ;  /* 0x0002302e98157980 */ /* 0x002f68000c101900 */
        /* <DEDUP_REMOVED lines=115> */
[----:B---3--:R-:W-:Y:S04]  /*221b0*/  ST.E desc[UR46][R152.64+0x210], R29 ;  /* 0x0002101d98007985 */ /* 0x008fe8000c10192e */
[----:B----4-:R-:W-:Y:S04]  /*221c0*/  ST.E desc[UR46][R152.64+0x214], R25 ;  /* 0x0002141998007985 */ /* 0x010fe8000c10192e */
[----:B-----5:R-:W-:Y:S04]  /*221d0*/  ST.E desc[UR46][R152.64+0x218], R31 ;  /* 0x0002181f98007985 */ /* 0x020fe8000c10192e */
[----:B------:R-:W-:Y:S04]  /*221e0*/  ST.E desc[UR46][R152.64+0x21c], R33 ;  /* 0x00021c2198007985 */ /* 0x000fe8000c10192e */
[----:B------:R-:W-:Y:S04]  /*221f0*/  ST.E desc[UR46][R152.64+0x220], R35 ;  /* 0x0002202398007985 */ /* 0x000fe8000c10192e */
[----:B------:R-:W-:Y:S04]  /*22200*/  ST.E desc[UR46][R152.64+0x224], R37 ;  /* 0x0002242598007985 */ /* 0x000fe8000c10192e */
        /* <DEDUP_REMOVED lines=786> */
[----:B------:R-:W5:Y:S04]  /*25330*/  LD.E R13, desc[UR46][R4.64] ;  /* 0x0000002e040d7980 */ /* 0x000f68000c101900 */
[----:B-----5:R5:W-:Y:S04]  /*25340*/  ST.E desc[UR46][R4.64], R13 ;  /* 0x0000000d04007985 */ /* 0x020be8000c10192e */
[----:B------:R-:W3:Y:S04]  /*25350*/  LD.E R15, desc[UR46][R6.64] ;  /* 0x0000002e060f7980 */ /* 0x000ee8000c101900 */
[----:B---3--:R3:W-:Y:S04]  /*25360*/  ST.E desc[UR46][R6.64], R15 ;  /* 0x0000000f06007985 */ /* 0x0087e8000c10192e */
[----:B------:R-:W4:Y:S04]  /*25370*/  LD.E R21, desc[UR46][R8.64] ;  /* 0x0000002e08157980 */ /* 0x000f28000c101900 */
[----:B----4-:R4:W-:Y:S04]  /*25380*/  ST.E desc[UR46][R8.64], R21 ;  /* 0x0000001508007985 */ /* 0x0109e8000c10192e */
[----:B0-----:R-:W4:Y:S04]  /*25390*/  LD.E R25, desc[UR46][R152.64+0x210] ;  /* 0x0002102e98197980 */ /* 0x001f28000c101900 */
[----:B-1----:R-:W4:Y:S04]  /*253a0*/  LD.E R27, desc[UR46][R152.64+0x214] ;  /* 0x0002142e981b7980 */ /* 0x002f28000c101900 */
[----:B------:R-:W4:Y:S04]  /*253b0*/  LD.E R29, desc[UR46][R152.64+0x218] ;  /* 0x0002182e981d7980 */ /* 0x000f28000c101900 */
[----:B------:R-:W4:Y:S04]  /*253c0*/  LD.E R31, desc[UR46][R152.64+0x21c] ;  /* 0x00021c2e981f7980 */ /* 0x000f28000c101900 */
[----:B--2---:R-:W2:Y:S04]  /*253d0*/  LD.E R11, desc[UR46][R152.64+0x220] ;  /* 0x0002202e980b7980 */ /* 0x004ea8000c101900 */
[----:B------:R-:W2:Y:S04]  /*253e0*/  LD.E R33, desc[UR46][R152.64+0x224] ;  /* 0x0002242e98217980 */ /* 0x000ea8000c101900 */
[----:B-----5:R-:W5:Y:S04]  /*253f0*/  LD.E R5, desc[UR46][R152.64+0x228] ;  /* 0x0002282e98057980 */ /* 0x020f68000c101900 */
[----:B------:R-:W5:Y:S04]  /*25400*/  LD.E R13, desc[UR46][R152.64+0x22c] ;  /* 0x00022c2e980d7980 */ /* 0x000f68000c101900 */
[----:B---3--:R-:W3:Y:S04]  /*25410*/  LD.E R7, desc[UR46][R152.64+0x230] ;  /* 0x0002302e98077980 */ /* 0x008ee8000c101900 */
[----:B------:R-:W3:Y:S04]  /*25420*/  LD.E R15, desc[UR46][R152.64+0x234] ;  /* 0x0002342e980f7980 */ /* 0x000ee8000c101900 */
[----:B----4-:R-:W4:Y:S04]  /*25430*/  LD.E R9, desc[UR46][R152.64+0x238] ;  /* 0x0002382e98097980 */ /* 0x010f28000c101900 */
[----:B------:R-:W4:Y:S04]  /*25440*/  LD.E R21, desc[UR46][R152.64+0x23c] ;  /* 0x00023c2e98157980 */ /* 0x000f28000c101900 */
        /* <DEDUP_REMOVED lines=112> */
[----:B------:R0:W-:Y:S04]  /*25b50*/  ST.E desc[UR46][R152.64+0x210], R25 ;  /* 0x0002101998007985 */ /* 0x0001e8000c10192e */
[----:B------:R0:W-:Y:S04]  /*25b60*/  ST.E desc[UR46][R152.64+0x214], R27 ;  /* 0x0002141b98007985 */ /* 0x0001e8000c10192e */
[----:B------:R0:W-:Y:S04]  /*25b70*/  ST.E desc[UR46][R152.64+0x218], R29 ;  /* 0x0002181d98007985 */ /* 0x0001e8000c10192e */
[----:B------:R0:W-:Y:S04]  /*25b80*/  ST.E desc[UR46][R152.64+0x21c], R31 ;  /* 0x00021c1f98007985 */ /* 0x0001e8000c10192e */
[----:B--2---:R0:W-:Y:S04]  /*25b90*/  ST.E desc[UR46][R152.64+0x220], R11 ;  /* 0x0002200b98007985 */ /* 0x0041e8000c10192e */
[----:B------:R0:W-:Y:S04]  /*25ba0*/  ST.E desc[UR46][R152.64+0x224], R33 ;  /* 0x0002242198007985 */ /* 0x0001e8000c10192e */
[----:B-----5:R0:W-:Y:S04]  /*25bb0*/  ST.E desc[UR46][R152.64+0x228], R5 ;  /* 0x0002280598007985 */ /* 0x0201e8000c10192e */
[----:B------:R0:W-:Y:S04]  /*25bc0*/  ST.E desc[UR46][R152.64+0x22c], R13 ;  /* 0x00022c0d98007985 */ /* 0x0001e8000c10192e */
[----:B---3--:R0:W-:Y:S04]  /*25bd0*/  ST.E desc[UR46][R152.64+0x230], R7 ;  /* 0x0002300798007985 */ /* 0x0081e8000c10192e */
[----:B------:R0:W-:Y:S04]  /*25be0*/  ST.E desc[UR46][R152.64+0x234], R15 ;  /* 0x0002340f98007985 */ /* 0x0001e8000c10192e */
[----:B----4-:R0:W-:Y:S04]  /*25bf0*/  ST.E desc[UR46][R152.64+0x238], R9 ;  /* 0x0002380998007985 */ /* 0x0101e8000c10192e */
        /* <DEDUP_REMOVED lines=129> */
.L_x_5328:
[----:B------:R-:W-:Y:S05]  /*26410*/  BSYNC B0 ;  /* 0x0000000000007941 */ /* 0x000fea0003800000 */
.L_x_5327:
[C---:B------:R-:W-:Y:S01]  /*26420*/  ISETP.GT.AND P1, PT, R0.reuse, UR43, PT ;  /* 0x0000002b00007c0c */ /* 0x040fe2000bf24270 */
[----:B------:R-:W-:-:S12]  /*26430*/  VIADD R0, R0, 0xffffffff ;  /* 0xffffffff00007836 */ /* 0x000fd80000000000 */
[----:B------:R-:W-:Y:S05]  /*26440*/  @P1 BRA `(.L_x_5329) ;  /* 0xffffff54007c1947 */ /* 0x000fea000383ffff */
.L_x_5296:
[----:B------:R-:W-:Y:S05]  /*26450*/  WARPSYNC.ALL ;  /* 0x0000000000007948 */ /* 0x000fea0003800000 */
[----:B01----:R-:W2:Y:S04]  /*26460*/  LDL R5, [R1+0x420] ;  /* 0x0004200001057983 */ /* 0x003ea80000100800 */
[----:B------:R-:W3:Y:S04]  /*26470*/  LDL R8, [R1+0x424] ;  /* 0x0004240001087983 */ /* 0x000ee80000100800 */
[----:B------:R-:W4:Y:S01]  /*26480*/  LDL.64 R14, [R1+0xd8] ;  /* 0x0000d800010e7983 */ /* 0x000f220000100a00 */
[----:B------:R-:W-:Y:S08]  /*26490*/  BAR.ARV 0x8, 0x100 ;  /* 0x0204000000007b1d */ /* 0x000ff00000002000 */
[----:B------:R-:W-:Y:S06]  /*264a0*/  BAR.SYNC.DEFER_BLOCKING 0xf, 0x100 ;  /* 0x03c4000000007b1d */ /* 0x000fec0000010000 */
[----:B--2---:R-:W0:Y:S02]  /*264b0*/  SHFL.BFLY PT, R0, R5, 0x2, 0x1f ;  /* 0x0c401f0005007f89 */ /* 0x004e2400000e0000 */
[----:B0-----:R-:W-:-:S05]  /*264c0*/  FADD.FTZ R0, R5, R0 ;  /* 0x0000000005007221 */ /* 0x001fca0000010000 */
[----:B------:R-:W0:Y:S02]  /*264d0*/  SHFL.BFLY PT, R3, R0, 0x1, 0x1f ;  /* 0x0c201f0000037f89 */ /* 0x000e2400000e0000 */
[----:B0-----:R-:W-:-:S05]  /*264e0*/  FADD.FTZ R4, R0, R3 ;  /* 0x0000000300047221 */ /* 0x001fca0000010000 */
[----:B------:R-:W-:Y:S04]  /*264f0*/  STL [R1+0x420], R4 ;  /* 0x0004200401007387 */ /* 0x000fe80000100800 */
[----:B------:R-:W2:Y:S04]  /*26500*/  LDL R21, [R1+0x420] ;  /* 0x0004200001157983 */ /* 0x000ea80000100800 */
[----:B---3--:R-:W0:Y:S02]  /*26510*/  SHFL.BFLY PT, R3, R8, 0x2, 0x1f ;  /* 0x0c401f0008037f89 */ /* 0x008e2400000e0000 */
[----:B0-----:R-:W-:-:S05]  /*26520*/  FADD.FTZ R3, R3, R8 ;  /* 0x0000000803037221 */ /* 0x001fca0000010000 */
[----:B------:R-:W0:Y:S02]  /*26530*/  SHFL.BFLY PT, R6, R3, 0x1, 0x1f ;  /* 0x0c201f0003067f89 */ /* 0x000e2400000e0000 */
[----:B0-----:R-:W-:-:S05]  /*26540*/  FADD.FTZ R6, R3, R6 ;  /* 0x0000000603067221 */ /* 0x001fca0000010000 */
[----:B------:R-:W-:-:S13]  /*26550*/  FSETP.NE.FTZ.AND P2, PT, R6, RZ, PT ;  /* 0x000000ff0600720b */ /* 0x000fda0003f55000 */
[----:B------:R-:W3:Y:S04]  /*26560*/  @P2 LDL R9, [R1+0x430] ;  /* 0x0004300001092983 */ /* 0x000ee80000100800 */
[----:B------:R-:W5:Y:S01]  /*26570*/  @P2 LDL R10, [R1+0x414] ;  /* 0x00041400010a2983 */ /* 0x000f620000100800 */
[----:B--2---:R-:W-:-:S13]  /*26580*/  FSETP.NE.FTZ.AND P1, PT, R21, RZ, PT ;  /* 0x000000ff1500720b */ /* 0x004fda0003f35000 */
[----:B------:R-:W2:Y:S04]  /*26590*/  @P1 LDL R0, [R1+0x430] ;  /* 0x0004300001001983 */ /* 0x000ea80000100800 */
[----:B------:R-:W4:Y:S01]  /*265a0*/  @P1 LDL R5, [R1+0x410] ;  /* 0x0004100001051983 */ /* 0x000f220000100800 */
[----:B------:R-:W0:Y:S08]  /*265b0*/  @P2 MUFU.LG2 R11, R6 ;  /* 0x00000006000b2308 */ /* 0x000e300000000c00 */
[----:B------:R-:W1:Y:S01]  /*265c0*/  @P1 MUFU.LG2 R7, R21 ;  /* 0x0000001500071308 */ /* 0x000e620000000c00 */
[----:B------:R-:W-:-:S02]  /*265d0*/  IMAD.MOV.U32 R4, RZ, RZ, -0x800000 ;  /* 0xff800000ff047424 */ /* 0x000fc400078e00ff */
[----:B------:R-:W-:Y:S02]  /*265e0*/  IMAD.MOV.U32 R8, RZ, RZ, -0x800000 ;  /* 0xff800000ff087424 */ /* 0x000fe400078e00ff */
[----:B0-----:R-:W-:Y:S01]  /*265f0*/  @P2 FMUL.FTZ R12, R11, 0.69314718246459960938 ;  /* 0x3f3172180b0c2820 */ /* 0x001fe20000410000 */
[----:B-1----:R-:W-:Y:S01]  /*26600*/  @P1 FMUL.FTZ R7, R7, 0.69314718246459960938 ;  /* 0x3f31721807071820 */ /* 0x002fe20000410000 */
[----:B------:R-:W-:Y:S01]  /*26610*/  STL [R1+0x424], R6 ;  /* 0x0004240601007387 */ /* 0x000fe20000100800 */
[----:B---3--:R-:W-:-:S04]  /*26620*/  @P2 FMUL.FTZ R9, R9, 0.69314718246459960938 ;  /* 0x3f31721809092820 */ /* 0x008fc80000410000 */
[----:B-----5:R-:W-:-:S05]  /*26630*/  @P2 FFMA.FTZ R8, R9, R10, R12 ;  /* 0x0000000a09082223 */ /* 0x020fca000001000c */
[----:B------:R0:W-:Y:S01]  /*26640*/  STL [R1+0x424], R8 ;  /* 0x0004240801007387 */ /* 0x0001e20000100800 */
[----:B--2---:R-:W-:-:S04]  /*26650*/  @P1 FMUL.FTZ R0, R0, 0.69314718246459960938 ;  /* 0x3f31721800001820 */ /* 0x004fc80000410000 */
[----:B----4-:R-:W-:Y:S02]  /*26660*/  @P1 FFMA.FTZ R4, R0, R5, R7 ;  /* 0x0000000500041223 */ /* 0x010fe40000010007 */
[----:B------:R-:W2:Y:S04]  /*26670*/  LDL R5, [R1+0x1e8] ;  /* 0x0001e80001057983 */ /* 0x000ea80000100800 */
[----:B------:R1:W-:Y:S04]  /*26680*/  STL [R1+0x420], R4 ;  /* 0x0004200401007387 */ /* 0x0003e80000100800 */
[----:B------:R-:W3:Y:S02]  /*26690*/  LD.E R0, desc[UR46][R14.64+0x4] ;  /* 0x0000042e0e007980 */ /* 0x000ee4000c101900 */
[----:B---3--:R-:W-:-:S13]  /*266a0*/  ISETP.NE.AND P0, PT, R0, RZ, PT ;  /* 0x000000ff0000720c */ /* 0x008fda0003f05270 */
[----:B------:R-:W3:Y:S04]  /*266b0*/  @!P0 LDL.64 R12, [R1+0xe0] ;  /* 0x0000e000010c8983 */ /* 0x000ee80000100a00 */
[----:B------:R-:W2:Y:S01]  /*266c0*/  @!P0 LD.E R10, desc[UR46][R14.64] ;  /* 0x0000002e0e0a8980 */ /* 0x000ea2000c101900 */
[----:B------:R-:W-:-:S06]  /*266d0*/  IMAD.MOV.U32 R0, RZ, RZ, RZ ;  /* 0x000000ffff007224 */ /* 0x000fcc00078e00ff */
[----:B------:R-:W4:Y:S01]  /*266e0*/  @P1 MUFU.RCP R0, R21 ;  /* 0x0000001500001308 */ /* 0x000f220000001000 */
[----:B---3--:R-:W3:Y:S01]  /*266f0*/  @!P0 LD.E.64 R12, desc[UR46][R12.64] ;  /* 0x0000002e0c0c8980 */ /* 0x008ee2000c101b00 */
[----:B--2---:R-:W-:-:S04]  /*26700*/  @!P0 IMAD R10, R5, 0x40, R10 ;  /* 0x00000040050a8824 */ /* 0x004fc800078e020a */
[----:B---3--:R-:W-:-:S05]  /*26710*/  @!P0 IMAD.WIDE R10, R10, 0x4, R12 ;  /* 0x000000040a0a8825 */ /* 0x008fca00078e020c */
[----:B----4-:R2:W-:Y:S04]  /*26720*/  @!P0 ST.E desc[UR46][R10.64], R0 ;  /* 0x000000000a008985 */ /* 0x0105e8000c10192e */
[----:B------:R-:W3:Y:S04]  /*26730*/  @!P0 LDL.64 R14, [R1+0xd8] ;  /* 0x0000d800010e8983 */ /* 0x000ee80000100a00 */
[----:B---3--:R-:W3:Y:S02]  /*26740*/  @!P0 LD.E R3, desc[UR46][R14.64+0x4] ;  /* 0x0000042e0e038980 */ /* 0x008ee4000c101900 */
[----:B---3--:R-:W-:-:S13]  /*26750*/  @!P0 ISETP.NE.AND P0, PT, R3, RZ, PT ;  /* 0x000000ff0300820c */ /* 0x008fda0003f05270 */
[----:B0-----:R-:W3:Y:S04]  /*26760*/  @!P0 LDL.64 R8, [R1+0xe0] ;  /* 0x0000e00001088983 */ /* 0x001ee80000100a00 */
[----:B-1----:R-:W4:Y:S01]  /*26770*/  @!P0 LD.E R4, desc[UR46][R14.64] ;  /* 0x0000002e0e048980 */ /* 0x002f22000c101900 */
[----:B------:R-:W-:-:S06]  /*26780*/  IMAD.MOV.U32 R3, RZ, RZ, RZ ;  /* 0x000000ffff037224 */ /* 0x000fcc00078e00ff */
[----:B------:R-:W0:Y:S01]  /*26790*/  @P2 MUFU.RCP R3, R6 ;  /* 0x0000000600032308 */ /* 0x000e220000001000 */
[----:B---3--:R-:W3:Y:S01]  /*267a0*/  @!P0 LD.E.64 R8, desc[UR46][R8.64] ;  /* 0x0000002e08088980 */ /* 0x008ee2000c101b00 */
[----:B----4-:R-:W-:-:S04]  /*267b0*/  @!P0 IMAD R4, R5, 0x40, R4 ;  /* 0x0000004005048824 */ /* 0x010fc800078e0204 */
[----:B------:R-:W-:-:S04]  /*267c0*/  @!P0 VIADD R4, R4, 0x8 ;  /* 0x0000000804048836 */ /* 0x000fc80000000000 */
[----:B---3--:R-:W-:-:S05]  /*267d0*/  @!P0 IMAD.WIDE R4, R4, 0x4, R8 ;  /* 0x0000000404048825 */ /* 0x008fca00078e0208 */
[----:B0-----:R0:W-:Y:S04]  /*267e0*/  @!P0 ST.E desc[UR46][R4.64], R3 ;  /* 0x0000000304008985 */ /* 0x0011e8000c10192e */
[----:B------:R-:W3:Y:S04]  /*267f0*/  LDL R142, [R1+0x1e8] ;  /* 0x0001e800018e7983 */ /* 0x000ee80000100800 */
        /* <DEDUP_REMOVED lines=59> */
[----:B--2---:R-:W2:Y:S04]  /*26bb0*/  LDL.64 R10, [R1+0x3a8] ;  /* 0x0003a800010a7983 */ /* 0x004ea80000100a00 */
[----:B------:R-:W2:Y:S04]  /*26bc0*/  LDL.64 R6, [R1+0x3b8] ;  /* 0x0003b80001067983 */ /* 0x000ea80000100a00 */
[----:B------:R-:W2:Y:S04]  /*26bd0*/  LDL.64 R12, [R1+0x3c8] ;  /* 0x0003c800010c7983 */ /* 0x000ea80000100a00 */
[----:B0-----:R-:W2:Y:S04]  /*26be0*/  LDL.64 R4, [R1+0x3d8] ;  /* 0x0003d80001047983 */ /* 0x001ea80000100a00 */
[----:B------:R-:W2:Y:S04]  /*26bf0*/  LDL.64 R8, [R1+0x3e8] ;  /* 0x0003e80001087983 */ /* 0x000ea80000100a00 */
[----:B------:R-:W2:Y:S04]  /*26c00*/  LDL R141, [R1+0x1f0] ;  /* 0x0001f000018d7983 */ /* 0x000ea80000100800 */
[----:B------:R-:W2:Y:S01]  /*26c10*/  LDL R21, [R1+0x1f4] ;  /* 0x0001f40001157983 */ /* 0x000ea20000100800 */
[----:B---3--:R-:W-:-:S05]  /*26c20*/  VIADD R142, R142, 0x1 ;  /* 0x000000018e8e7836 */ /* 0x008fca0000000000 */
[----:B------:R-:W-:-:S13]  /*26c30*/  ISETP.NE.AND P0, PT, R142, 0x2, PT ;  /* 0x000000028e00780c */ /* 0x000fda0003f05270 */
[----:B------:R-:W3:Y:S01]  /*26c40*/  @!P0 LDL R140, [R1+0x1ec] ;  /* 0x0001ec00018c8983 */ /* 0x000ee20000100800 */
[-C--:B----4-:R-:W-:Y:S01]  /*26c50*/  FMUL.FTZ R15, R15, R3.reuse ;  /* 0x000000030f0f7220 */ /* 0x090fe20000410000 */
[-C--:B------:R-:W-:Y:S01]  /*26c60*/  FMUL.FTZ R14, R14, R3.reuse ;  /* 0x000000030e0e7220 */ /* 0x080fe20000410000 */
[-C--:B-----5:R-:W-:Y:S01]  /*26c70*/  FMUL.FTZ R25, R25, R3.reuse ;  /* 0x0000000319197220 */ /* 0x0a0fe20000410000 */
[-C--:B------:R-:W-:Y:S01]  /*26c80*/  FMUL.FTZ R24, R24, R3.reuse ;  /* 0x0000000318187220 */ /* 0x080fe20000410000 */
[-C--:B------:R-:W-:Y:S01]  /*26c90*/  FMUL.FTZ R135, R135, R0.reuse ;  /* 0x0000000087877220 */ /* 0x080fe20000410000 */
[-C--:B------:R-:W-:Y:S01]  /*26ca0*/  FMUL.FTZ R134, R134, R0.reuse ;  /* 0x0000000086867220 */ /* 0x080fe20000410000 */
[----:B------:R0:W-:Y:S01]  /*26cb0*/  STL.64 [R1+0x358], R14 ;  /* 0x0003580e01007387 */ /* 0x0001e20000100a00 */
[-C--:B------:R-:W-:Y:S01]  /*26cc0*/  FMUL.FTZ R139, R139, R3.reuse ;  /* 0x000000038b8b7220 */ /* 0x080fe20000410000 */
[-C--:B------:R-:W-:Y:S01]  /*26cd0*/  FMUL.FTZ R138, R138, R3.reuse ;  /* 0x000000038a8a7220 */ /* 0x080fe20000410000 */
[-C--:B------:R-:W-:Y:S01]  /*26ce0*/  FMUL.FTZ R137, R137, R0.reuse ;  /* 0x0000000089897220 */ /* 0x080fe20000410000 */
[----:B------:R1:W-:Y:S01]  /*26cf0*/  STL.64 [R1+0x398], R24 ;  /* 0x0003981801007387 */ /* 0x0003e20000100a00 */
        /* <DEDUP_REMOVED lines=119> */
[----:B0-----:R-:W-:-:S02]  /*27470*/  VIADD R14, R141, 0x1 ;  /* 0x000000018d0e7836 */ /* 0x001fc40000000000 */
[----:B-1----:R-:W-:Y:S01]  /*27480*/  VIADD R24, R21, 0x1 ;  /* 0x0000000115187836 */ /* 0x002fe20000000000 */
[----:B------:R1:W-:Y:S04]  /*27490*/  STL [R1+0x1e8], R142 ;  /* 0x0001e88e01007387 */ /* 0x0003e80000100800 */
        /* <DEDUP_REMOVED lines=11> */
[----:B------:R1:W-:Y:S01]  /*27550*/  STL.64 [R1+0x290], R118 ;  /* 0x0002907601007387 */ /* 0x0003e20000100a00 */
[----:B---3--:R-:W-:-:S03]  /*27560*/  @!P0 LOP3.LUT R140, R140, 0x1, RZ, 0x3c, !PT ;  /* 0x000000018c8c8812 */ /* 0x008fc600078e3cff */
        /* <DEDUP_REMOVED lines=51> */
[----:B------:R1:W-:Y:S04]  /*278a0*/  @!P0 STL [R1+0x1ec], R140 ;  /* 0x0001ec8c01008387 */ /* 0x0003e80000100800 */
[----:B------:R1:W-:Y:S04]  /*278b0*/  STL [R1+0x1f4], R24 ;  /* 0x0001f41801007387 */ /* 0x0003e80000100800 */
[----:B------:R1:W-:Y:S01]  /*278c0*/  @!P0 STL [R1+0x1e8], RZ ;  /* 0x0001e8ff01008387 */ /* 0x0003e20000100800 */
[----:B------:R-:W-:Y:S01]  /*278d0*/  IMAD.MOV.U32 R0, RZ, RZ, 0x1 ;  /* 0x00000001ff007424 */ /* 0x000fe200078e00ff */
[----:B------:R-:W-:Y:S06]  /*278e0*/  BAR.ARV 0xe, 0x100 ;  /* 0x0384000000007b1d */ /* 0x000fec0000002000 */
.L_x_5214:
[----:B------:R-:W2:Y:S08]  /*278f0*/  S2UR UR4, SR_CgaCtaId ;  /* 0x00000000000479c3 */ /* 0x000eb00000008800 */
[----:B------:R-:W-:Y:S01]  /*27900*/  BAR.SYNC.DEFER_BLOCKING 0x5, 0x180 ;  /* 0x0146000000007b1d */ /* 0x000fe20000010000 */
[----:B------:R-:W-:-:S04]  /*27910*/  PRMT R0, R0, 0x9910, RZ ;  /* 0x0000991000007816 */ /* 0x000fc800000000ff */
[----:B------:R-:W-:Y:S01]  /*27920*/  ISETP.NE.AND P0, PT, R0, RZ, PT ;  /* 0x000000ff0000720c */ /* 0x000fe20003f05270 */
[----:B------:R-:W-:Y:S01]  /*27930*/  UMOV UR44, 0x400 ;  /* 0x00000400002c7882 */ /* 0x000fe20000000000 */
[----:B------:R-:W-:Y:S01]  /*27940*/  BSSY B0, `(.L_x_5330) ;  /* 0x00002a3000007945 */ /* 0x000fe20003800000 */
[----:B--2---:R-:W-:-:S09]  /*27950*/  ULEA UR44, UR4, UR44, 0x18 ;  /* 0x0000002c042c7291 */ /* 0x004fd2000f8ec03f */
[----:B------:R-:W2:Y:S02]  /*27960*/  LDS R3, [UR44+0x388d0] ;  /* 0x0388d02cff037984 */ /* 0x000ea40008000800 */
[----:B--2---:R-:W-:Y:S01]  /*27970*/  R2UR UR4, R3 ;  /* 0x00000000030472ca */ /* 0x004fe200000e0000 */
[----:B------:R-:W-:Y:S06]  /*27980*/  BAR.ARV 0x4, 0x180 ;  /* 0x0106000000007b1d */ /* 0x000fec0000002000 */
[----:B------:R-:W-:Y:S08]  /*27990*/  @!P0 BRA `(.L_x_5331) ;  /* 0x0000001c00688947 */ /* 0x000ff00003800000 */
[----:B-1----:R-:W2:Y:S04]  /*279a0*/  LDL.128 R136, [R1+0x200] ;  /* 0x0002000001887983 */ /* 0x002ea80000100c00 */
[----:B------:R-:W3:Y:S04]  /*279b0*/  LDL.128 R128, [R1+0x220] ;  /* 0x0002200001807983 */ /* 0x000ee80000100c00 */
[----:B------:R-:W4:Y:S04]  /*279c0*/  LDL.128 R132, [R1+0x210] ;  /* 0x0002100001847983 */ /* 0x000f280000100c00 */
[----:B------:R-:W5:Y:S04]  /*279d0*/  LDL.128 R120, [R1+0x240] ;  /* 0x0002400001787983 */ /* 0x000f680000100c00 */
        /* <DEDUP_REMOVED lines=24> */
[----:B0-----:R-:W5:Y:S04]  /*27b60*/  LDL.128 R8, [R1+0x3e0] ;  /* 0x0003e00001087983 */ /* 0x001f680000100c00 */
[----:B------:R-:W5:Y:S04]  /*27b70*/  LDL.128 R28, [R1+0x3b0] ;  /* 0x0003b000011c7983 */ /* 0x000f680000100c00 */
[----:B------:R-:W5:Y:S04]  /*27b80*/  LDL.128 R12, [R1+0x3d0] ;  /* 0x0003d000010c7983 */ /* 0x000f680000100c00 */
[----:B------:R-:W5:Y:S01]  /*27b90*/  LDL.128 R4, [R1+0x3f0] ;  /* 0x0003f00001047983 */ /* 0x000f620000100c00 */
[----:B------:R-:W-:-:S04]  /*27ba0*/  IADD3 R208, P2, R156, 0x2000, RZ ;  /* 0x000020009cd07810 */ /* 0x000fc80007f5e0ff */
[----:B------:R-:W-:Y:S02]  /*27bb0*/  LOP3.LUT R209, R208, 0x380, RZ, 0xc0, !PT ;  /* 0x00000380d0d17812 */ /* 0x000fe400078ec0ff */
[C---:B------:R-:W-:Y:S02]  /*27bc0*/  IADD3 R212, P0, R156.reuse, 0x40, RZ ;  /* 0x000000409cd47810 */ /* 0x040fe40007f1e0ff */
[----:B------:R-:W-:Y:S02]  /*27bd0*/  SHF.R.U64 R209, R209, 0x3, RZ ;  /* 0x00000003d1d17819 */ /* 0x000fe400000012ff */
[----:B------:R-:W-:Y:S02]  /*27be0*/  IADD3 R210, P1, R156, 0x60, RZ ;  /* 0x000000609cd27810 */ /* 0x000fe40007f3e0ff */
[----:B------:R-:W-:Y:S01]  /*27bf0*/  LOP3.LUT R208, R209, R208, RZ, 0x3c, !PT ;  /* 0x000000d0d1d07212 */ /* 0x000fe200078e3cff */
[----:B------:R-:W-:Y:S01]  /*27c00*/  IMAD.X R209, RZ, RZ, R157, P2 ;  /* 0x000000ffffd17224 */ /* 0x000fe200010e069d */
[----:B------:R-:W-:-:S02]  /*27c10*/  LOP3.LUT R0, R212, 0x380, RZ, 0xc0, !PT ;  /* 0x00000380d4007812 */ /* 0x000fc400078ec0ff */
[C---:B------:R-:W-:Y:S01]  /*27c20*/  IADD3 R179, P2, R156.reuse, 0x4060, RZ ;  /* 0x000040609cb37810 */ /* 0x040fe20007f5e0ff */
[----:B------:R-:W-:Y:S01]  /*27c30*/  IMAD.X R211, RZ, RZ, R157, P1 ;  /* 0x000000ffffd37224 */ /* 0x000fe200008e069d */
[----:B------:R-:W-:Y:S02]  /*27c40*/  IADD3 R170, P3, R156, 0x2020, RZ ;  /* 0x000020209caa7810 */ /* 0x000fe40007f7e0ff */
[----:B------:R-:W-:Y:S02]  /*27c50*/  SHF.R.U64 R213, R0, 0x3, RZ ;  /* 0x0000000300d57819 */ /* 0x000fe400000012ff */
[C---:B------:R-:W-:Y:S02]  /*27c60*/  IADD3 R181, P1, R156.reuse, 0x4040, RZ ;  /* 0x000040409cb57810 */ /* 0x040fe40007f3e0ff */
[----:B------:R-:W-:Y:S02]  /*27c70*/  IADD3 R207, P4, R156, 0x2040, RZ ;  /* 0x000020409ccf7810 */ /* 0x000fe40007f9e0ff */
[----:B------:R-:W-:-:S02]  /*27c80*/  LOP3.LUT R178, R179, 0x380, RZ, 0xc0, !PT ;  /* 0x00000380b3b27812 */ /* 0x000fc400078ec0ff */
[----:B------:R-:W-:Y:S02]  /*27c90*/  IADD3 R205, P5, R156, 0x2060, RZ ;  /* 0x000020609ccd7810 */ /* 0x000fe40007fbe0ff */
[----:B------:R-:W-:Y:S02]  /*27ca0*/  LOP3.LUT R171, R170, 0x380, RZ, 0xc0, !PT ;  /* 0x00000380aaab7812 */ /* 0x000fe400078ec0ff */
[----:B------:R-:W-:Y:S01]  /*27cb0*/  LOP3.LUT R212, R213, R212, RZ, 0x3c, !PT ;  /* 0x000000d4d5d47212 */ /* 0x000fe200078e3cff */
[----:B------:R-:W-:Y:S01]  /*27cc0*/  IMAD.X R213, RZ, RZ, R157, P0 ;  /* 0x000000ffffd57224 */ /* 0x000fe200000e069d */
[----:B------:R-:W-:Y:S02]  /*27cd0*/  LOP3.LUT R180, R181, 0x380, RZ, 0xc0, !PT ;  /* 0x00000380b5b47812 */ /* 0x000fe400078ec0ff */
[----:B------:R-:W-:Y:S02]  /*27ce0*/  LOP3.LUT R206, R207, 0x380, RZ, 0xc0, !PT ;  /* 0x00000380cfce7812 */ /* 0x000fe400078ec0ff */
[----:B------:R-:W-:-:S02]  /*27cf0*/  SHF.R.U64 R178, R178, 0x3, RZ ;  /* 0x00000003b2b27819 */ /* 0x000fc400000012ff */
[C---:B------:R-:W-:Y:S02]  /*27d00*/  IADD3 R141, P6, R156.reuse, 0x20, RZ ;  /* 0x000000209c8d7810 */ /* 0x040fe40007fde0ff */
[----:B------:R-:W-:Y:S02]  /*27d10*/  IADD3 R183, P0, R156, 0x4020, RZ ;  /* 0x000040209cb77810 */ /* 0x000fe40007f1e0ff */
[----:B------:R-:W-:Y:S02]  /*27d20*/  LOP3.LUT R204, R205, 0x380, RZ, 0xc0, !PT ;  /* 0x00000380cdcc7812 */ /* 0x000fe400078ec0ff */
[----:B------:R-:W-:Y:S02]  /*27d30*/  SHF.R.U64 R171, R171, 0x3, RZ ;  /* 0x00000003abab7819 */ /* 0x000fe400000012ff */
[----:B------:R-:W-:Y:S02]  /*27d40*/  SHF.R.U64 R180, R180, 0x3, RZ ;  /* 0x00000003b4b47819 */ /* 0x000fe400000012ff */
[----:B------:R-:W-:-:S02]  /*27d50*/  SHF.R.U64 R206, R206, 0x3, RZ ;  /* 0x00000003cece7819 */ /* 0x000fc400000012ff */
[----:B------:R-:W-:Y:S01]  /*27d60*/  LOP3.LUT R178, R178, R179, RZ, 0x3c, !PT ;  /* 0x000000b3b2b27212 */ /* 0x000fe200078e3cff */
[--C-:B------:R-:W-:Y:S01]  /*27d70*/  IMAD.X R179, RZ, RZ, R157.reuse, P2 ;  /* 0x000000ffffb37224 */ /* 0x100fe200010e069d */
[----:B------:R-:W-:Y:S02]  /*27d80*/  LOP3.LUT R140, R141, 0x380, RZ, 0xc0, !PT ;  /* 0x000003808d8c7812 */ /* 0x000fe400078ec0ff */
[----:B------:R-:W-:Y:S02]  /*27d90*/  LOP3.LUT R182, R183, 0x380, RZ, 0xc0, !PT ;  /* 0x00000380b7b67812 */ /* 0x000fe400078ec0ff */
[----:B------:R-:W-:Y:S02]  /*27da0*/  SHF.R.U64 R204, R204, 0x3, RZ ;  /* 0x00000003cccc7819 */ /* 0x000fe400000012ff */
[----:B------:R-:W-:Y:S02]  /*27db0*/  IADD3 R147, P2, R158, 0x3000, RZ ;  /* 0x000030009e937810 */ /* 0x000fe40007f5e0ff */
[----:B------:R-:W-:Y:S01]  /*27dc0*/  LOP3.LUT R170, R171, R170, RZ, 0x3c, !PT ;  /* 0x000000aaabaa7212 */ /* 0x000fe200078e3cff */
[--C-:B------:R-:W-:Y:S01]  /*27dd0*/  IMAD.X R171, RZ, RZ, R157.reuse, P3 ;  /* 0x000000ffffab7224 */ /* 0x100fe200018e069d */
[----:B------:R-:W-:Y:S01]  /*27de0*/  LOP3.LUT R180, R180, R181, RZ, 0x3c, !PT ;  /* 0x000000b5b4b47212 */ /* 0x000fe200078e3cff */
[--C-:B------:R-:W-:Y:S01]  /*27df0*/  IMAD.X R181, RZ, RZ, R157.reuse, P1 ;  /* 0x000000ffffb57224 */ /* 0x100fe200008e069d */
[----:B------:R-:W-:Y:S01]  /*27e00*/  LOP3.LUT R206, R206, R207, RZ, 0x3c, !PT ;  /* 0x000000cfcece7212 */ /* 0x000fe200078e3cff */
[----:B------:R-:W-:Y:S01]  /*27e10*/  IMAD.X R207, RZ, RZ, R157, P4 ;  /* 0x000000ffffcf7224 */ /* 0x000fe200020e069d */
[----:B------:R-:W-:-:S02]  /*27e20*/  SHF.R.U64 R140, R140, 0x3, RZ ;  /* 0x000000038c8c7819 */ /* 0x000fc400000012ff */
[----:B------:R-:W-:Y:S02]  /*27e30*/  SHF.R.U64 R182, R182, 0x3, RZ ;  /* 0x00000003b6b67819 */ /* 0x000fe400000012ff */
[----:B------:R-:W-:Y:S01]  /*27e40*/  LOP3.LUT R204, R204, R205, RZ, 0x3c, !PT ;  /* 0x000000cdcccc7212 */ /* 0x000fe200078e3cff */
[----:B------:R-:W-:Y:S01]  /*27e50*/  IMAD.X R205, RZ, RZ, R157, P5 ;  /* 0x000000ffffcd7224 */ /* 0x000fe200028e069d */
[----:B------:R-:W-:Y:S02]  /*27e60*/  IADD3 R177, P3, R156, 0x6000, RZ ;  /* 0x000060009cb17810 */ /* 0x000fe40007f7e0ff */
[----:B------:R-:W-:Y:S02]  /*27e70*/  IADD3 R145, P1, R158, 0x2000, RZ ;  /* 0x000020009e917810 */ /* 0x000fe40007f3e0ff */
[----:B------:R-:W-:Y:S02]  /*27e80*/  IADD3 R175, P4, R156, 0x6020, RZ ;  /* 0x000060209caf7810 */ /* 0x000fe40007f9e0ff */
[----:B------:R-:W-:-:S02]  /*27e90*/  LOP3.LUT R146, R147, 0x380, RZ, 0xc0, !PT ;  /* 0x0000038093927812 */ /* 0x000fc400078ec0ff */
[----:B------:R-:W-:Y:S02]  /*27ea0*/  IADD3 R173, P5, R156, 0x6040, RZ ;  /* 0x000060409cad7810 */ /* 0x000fe40007fbe0ff */
[----:B------:R-:W-:Y:S01]  /*27eb0*/  LOP3.LUT R140, R140, R141, RZ, 0x3c, !PT ;  /* 0x0000008d8c8c7212 */ /* 0x000fe200078e3cff */
[--C-:B------:R-:W-:Y:S01]  /*27ec0*/  IMAD.X R141, RZ, RZ, R157.reuse, P6 ;  /* 0x000000ffff8d7224 */ /* 0x100fe200030e069d */
[----:B------:R-:W-:Y:S01]  /*27ed0*/  LOP3.LUT R182, R182, R183, RZ, 0x3c, !PT ;  /* 0x000000b7b6b67212 */ /* 0x000fe200078e3cff */
[----:B------:R-:W-:Y:S01]  /*27ee0*/  IMAD.X R183, RZ, RZ, R157, P0 ;  /* 0x000000ffffb77224 */ /* 0x000fe200000e069d */
[----:B------:R-:W-:Y:S02]  /*27ef0*/  LOP3.LUT R176, R177, 0x380, RZ, 0xc0, !PT ;  /* 0x00000380b1b07812 */ /* 0x000fe400078ec0ff */
[----:B------:R-:W-:Y:S02]  /*27f00*/  LOP3.LUT R144, R145, 0x380, RZ, 0xc0, !PT ;  /* 0x0000038091907812 */ /* 0x000fe400078ec0ff */
[----:B------:R-:W-:-:S02]  /*27f10*/  LOP3.LUT R174, R175, 0x380, RZ, 0xc0, !PT ;  /* 0x00000380afae7812 */ /* 0x000fc400078ec0ff */
[----:B------:R-:W-:Y:S02]  /*27f20*/  SHF.R.U64 R146, R146, 0x3, RZ ;  /* 0x0000000392927819 */ /* 0x000fe400000012ff */
[----:B------:R-:W-:Y:S02]  /*27f30*/  IADD3 R203, P6, R156, 0x4000, RZ ;  /* 0x000040009ccb7810 */ /* 0x000fe40007fde0ff */
[----:B------:R-:W-:Y:S02]  /*27f40*/  LOP3.LUT R172, R173, 0x380, RZ, 0xc0, !PT ;  /* 0x00000380adac7812 */ /* 0x000fe400078ec0ff */
[----:B------:R-:W-:Y:S02]  /*27f50*/  IADD3 R143, P0, R158, 0x1000, RZ ;  /* 0x000010009e8f7810 */ /* 0x000fe40007f1e0ff */
[----:B------:R-:W-:Y:S02]  /*27f60*/  SHF.R.U64 R176, R176, 0x3, RZ ;  /* 0x00000003b0b07819 */ /* 0x000fe400000012ff */
[----:B------:R-:W-:-:S02]  /*27f70*/  SHF.R.U64 R144, R144, 0x3, RZ ;  /* 0x0000000390907819 */ /* 0x000fc400000012ff */
[----:B------:R-:W-:Y:S02]  /*27f80*/  SHF.R.U64 R174, R174, 0x3, RZ ;  /* 0x00000003aeae7819 */ /* 0x000fe400000012ff */
[----:B------:R-:W-:Y:S02]  /*27f90*/  LOP3.LUT R146, R146, R147, RZ, 0x3c, !PT ;  /* 0x0000009392927212 */ /* 0x000fe400078e3cff */
[----:B------:R-:W-:Y:S01]  /*27fa0*/  LOP3.LUT R202, R203, 0x380, RZ, 0xc0, !PT ;  /* 0x00000380cbca7812 */ /* 0x000fe200078ec0ff */
[----:B------:R-:W0:Y:S01]  /*27fb0*/  SHFL.IDX PT, R147, R197, RZ, 0x1f ;  /* 0x00001fffc5937589 */ /* 0x000e2200000e0000 */
[----:B------:R-:W-:Y:S02]  /*27fc0*/  SHF.R.U64 R172, R172, 0x3, RZ ;  /* 0x00000003acac7819 */ /* 0x000fe400000012ff */
[----:B------:R-:W-:Y:S02]  /*27fd0*/  LOP3.LUT R142, R143, 0x380, RZ, 0xc0, !PT ;  /* 0x000003808f8e7812 */ /* 0x000fe400078ec0ff */
[----:B------:R-:W-:Y:S01]  /*27fe0*/  LOP3.LUT R176, R176, R177, RZ, 0x3c, !PT ;  /* 0x000000b1b0b07212 */ /* 0x000fe200078e3cff */
[----:B------:R-:W-:Y:S01]  /*27ff0*/  IMAD.X R177, RZ, RZ, R157, P3 ;  /* 0x000000ffffb17224 */ /* 0x000fe200018e069d */
[----:B------:R-:W-:-:S02]  /*28000*/  LOP3.LUT R144, R144, R145, RZ, 0x3c, !PT ;  /* 0x0000009190907212 */ /* 0x000fc400078e3cff */
[----:B------:R-:W-:Y:S01]  /*28010*/  LOP3.LUT R174, R174, R175, RZ, 0x3c, !PT ;  /* 0x000000afaeae7212 */ /* 0x000fe200078e3cff */
[--C-:B------:R-:W-:Y:S01]  /*28020*/  IMAD.X R175, RZ, RZ, R157.reuse, P4 ;  /* 0x000000ffffaf7224 */ /* 0x100fe200020e069d */
[----:B------:R-:W-:Y:S02]  /*28030*/  LOP3.LUT R145, R156, 0x380, RZ, 0xc0, !PT ;  /* 0x000003809c917812 */ /* 0x000fe400078ec0ff */
[----:B------:R-:W-:Y:S02]  /*28040*/  SHF.R.U64 R202, R202, 0x3, RZ ;  /* 0x00000003caca7819 */ /* 0x000fe400000012ff */
[----:B------:R-:W-:Y:S01]  /*28050*/  LOP3.LUT R172, R172, R173, RZ, 0x3c, !PT ;  /* 0x000000adacac7212 */ /* 0x000fe200078e3cff */
[----:B------:R-:W-:Y:S01]  /*28060*/  IMAD.X R173, RZ, RZ, R157, P5 ;  /* 0x000000ffffad7224 */ /* 0x000fe200028e069d */
[----:B------:R-:W-:Y:S02]  /*28070*/  SHF.R.U64 R142, R142, 0x3, RZ ;  /* 0x000000038e8e7819 */ /* 0x000fe400000012ff */
[----:B------:R-:W-:-:S02]  /*28080*/  IADD3 R148, P3, R158, 0x4000, RZ ;  /* 0x000040009e947810 */ /* 0x000fc40007f7e0ff */
[----:B------:R-:W-:Y:S02]  /*28090*/  IADD3 R150, P4, R158, 0x5000, RZ ;  /* 0x000050009e967810 */ /* 0x000fe40007f9e0ff */
[----:B------:R-:W-:Y:S02]  /*280a0*/  LOP3.LUT R3, R210, 0x380, RZ, 0xc0, !PT ;  /* 0x00000380d2037812 */ /* 0x000fe400078ec0ff */
[----:B------:R-:W-:Y:S02]  /*280b0*/  IADD3 R154, P5, R158, 0x6000, RZ ;  /* 0x000060009e9a7810 */ /* 0x000fe40007fbe0ff */
[----:B------:R-:W-:Y:S02]  /*280c0*/  SHF.R.U64 R145, R145, 0x3, RZ ;  /* 0x0000000391917819 */ /* 0x000fe400000012ff */
[----:B------:R-:W-:Y:S01]  /*280d0*/  LOP3.LUT R202, R202, R203, RZ, 0x3c, !PT ;  /* 0x000000cbcaca7212 */ /* 0x000fe200078e3cff */
[----:B------:R-:W-:Y:S01]  /*280e0*/  IMAD.X R203, RZ, RZ, R157, P6 ;  /* 0x000000ffffcb7224 */ /* 0x000fe200030e069d */
[----:B------:R-:W-:-:S02]  /*280f0*/  LOP3.LUT R142, R142, R143, RZ, 0x3c, !PT ;  /* 0x0000008f8e8e7212 */ /* 0x000fc400078e3cff */
[----:B------:R-:W-:Y:S02]  /*28100*/  LOP3.LUT R149, R148, 0x380, RZ, 0xc0, !PT ;  /* 0x0000038094957812 */ /* 0x000fe400078ec0ff */
[----:B------:R-:W-:Y:S02]  /*28110*/  LOP3.LUT R151, R150, 0x380, RZ, 0xc0, !PT ;  /* 0x0000038096977812 */ /* 0x000fe400078ec0ff */
[----:B------:R-:W-:Y:S01]  /*28120*/  MOV R143, R176 ;  /* 0x000000b0008f7202 */ /* 0x000fe20000000f00 */
[----:B------:R-:W-:Y:S01]  /*28130*/  IMAD.MOV.U32 R177, RZ, RZ, R157 ;  /* 0x000000ffffb17224 */ /* 0x000fe200078e009d */
[----:B------:R-:W-:Y:S02]  /*28140*/  SHF.R.U64 R3, R3, 0x3, RZ ;  /* 0x0000000303037819 */ /* 0x000fe400000012ff */
[----:B------:R-:W-:Y:S02]  /*28150*/  IADD3 R169, P6, R156, 0x6060, RZ ;  /* 0x000060609ca97810 */ /* 0x000fe40007fde0ff */
[----:B------:R-:W-:-:S02]  /*28160*/  LOP3.LUT R155, R154, 0x380, RZ, 0xc0, !PT ;  /* 0x000003809a9b7812 */ /* 0x000fc400078ec0ff */
[----:B------:R-:W-:Y:S02]  /*28170*/  LOP3.LUT R176, R145, R156, RZ, 0x3c, !PT ;  /* 0x0000009c91b07212 */ /* 0x000fe400078e3cff */
[----:B------:R-:W-:Y:S02]  /*28180*/  SHF.R.U64 R149, R149, 0x3, RZ ;  /* 0x0000000395957819 */ /* 0x000fe400000012ff */
[----:B------:R-:W-:Y:S02]  /*28190*/  SHF.R.U64 R151, R151, 0x3, RZ ;  /* 0x0000000397977819 */ /* 0x000fe400000012ff */
[----:B------:R-:W-:Y:S02]  /*281a0*/  LOP3.LUT R210, R3, R210, RZ, 0x3c, !PT ;  /* 0x000000d203d27212 */ /* 0x000fe400078e3cff */
[----:B------:R-:W-:Y:S02]  /*281b0*/  LOP3.LUT R168, R169, 0x380, RZ, 0xc0, !PT ;  /* 0x00000380a9a87812 */ /* 0x000fe400078ec0ff */
[----:B------:R-:W-:-:S02]  /*281c0*/  SHF.R.U64 R155, R155, 0x3, RZ ;  /* 0x000000039b9b7819 */ /* 0x000fc400000012ff */
[----:B------:R-:W-:Y:S02]  /*281d0*/  MOV R176, R176 ;  /* 0x000000b000b07202 */ /* 0x000fe40000000f00 */
[----:B------:R-:W-:Y:S02]  /*281e0*/  LOP3.LUT R148, R149, R148, RZ, 0x3c, !PT ;  /* 0x0000009495947212 */ /* 0x000fe400078e3cff */
[----:B------:R-:W-:Y:S02]  /*281f0*/  MOV R199, R140 ;  /* 0x0000008c00c77202 */ /* 0x000fe40000000f00 */
[----:B--2---:R-:W-:Y:S02]  /*28200*/  F2FP.BF16.F32.PACK_AB R136, R137, R136 ;  /* 0x000000888988723e */ /* 0x004fe400000010ff */
[----:B------:R-:W-:Y:S02]  /*28210*/  F2FP.BF16.F32.PACK_AB R137, R139, R138 ;  /* 0x0000008a8b89723e */ /* 0x000fe400000010ff */
[----:B---3--:R-:W-:-:S02]  /*28220*/  F2FP.BF16.F32.PACK_AB R128, R129, R128 ;  /* 0x000000808180723e */ /* 0x008fc400000010ff */
[----:B------:R-:W-:Y:S02]  /*28230*/  F2FP.BF16.F32.PACK_AB R129, R131, R130 ;  /* 0x000000828381723e */ /* 0x000fe400000010ff */
[----:B----4-:R-:W-:Y:S02]  /*28240*/  F2FP.BF16.F32.PACK_AB R138, R133, R132 ;  /* 0x00000084858a723e */ /* 0x010fe400000010ff */
[----:B------:R-:W-:Y:S01]  /*28250*/  F2FP.BF16.F32.PACK_AB R139, R135, R134 ;  /* 0x00000086878b723e */ /* 0x000fe200000010ff */
[----:B------:R-:W-:Y:S01]  /*28260*/  BAR.SYNC.DEFER_BLOCKING 0x1, 0x100 ;  /* 0x0044000000007b1d */ /* 0x000fe20000010000 */
[----:B-----5:R-:W-:Y:S02]  /*28270*/  F2FP.BF16.F32.PACK_AB R120, R121, R120 ;  /* 0x000000787978723e */ /* 0x020fe400000010ff */
[----:B------:R-:W-:Y:S02]  /*28280*/  F2FP.BF16.F32.PACK_AB R121, R123, R122 ;  /* 0x0000007a7b79723e */ /* 0x000fe400000010ff */
[----:B------:R-:W-:-:S02]  /*28290*/  F2FP.BF16.F32.PACK_AB R130, R125, R124 ;  /* 0x0000007c7d82723e */ /* 0x000fc400000010ff */
[----:B------:R-:W-:Y:S02]  /*282a0*/  F2FP.BF16.F32.PACK_AB R131, R127, R126 ;  /* 0x0000007e7f83723e */ /* 0x000fe400000010ff */
[----:B------:R-:W-:Y:S02]  /*282b0*/  F2FP.BF16.F32.PACK_AB R112, R113, R112 ;  /* 0x000000707170723e */ /* 0x000fe400000010ff */
[----:B------:R-:W-:Y:S02]  /*282c0*/  LOP3.LUT R150, R151, R150, RZ, 0x3c, !PT ;  /* 0x0000009697967212 */ /* 0x000fe400078e3cff */
[----:B------:R-:W-:Y:S02]  /*282d0*/  MOV R149, R212 ;  /* 0x000000d400957202 */ /* 0x000fe40000000f00 */
[----:B------:R-:W-:Y:S02]  /*282e0*/  F2FP.BF16.F32.PACK_AB R122, R117, R116 ;  /* 0x00000074757a723e */ /* 0x000fe400000010ff */
[----:B------:R-:W-:-:S02]  /*282f0*/  F2FP.BF16.F32.PACK_AB R123, R119, R118 ;  /* 0x00000076777b723e */ /* 0x000fc400000010ff */
[----:B------:R-:W-:Y:S02]  /*28300*/  F2FP.BF16.F32.PACK_AB R113, R115, R114 ;  /* 0x000000727371723e */ /* 0x000fe400000010ff */
[----:B------:R-:W-:Y:S02]  /*28310*/  F2FP.BF16.F32.PACK_AB R104, R105, R104 ;  /* 0x000000686968723e */ /* 0x000fe400000010ff */
[----:B------:R-:W-:Y:S02]  /*28320*/  SHF.R.U64 R168, R168, 0x3, RZ ;  /* 0x00000003a8a87819 */ /* 0x000fe400000012ff */
[----:B------:R-:W-:Y:S02]  /*28330*/  LOP3.LUT R154, R155, R154, RZ, 0x3c, !PT ;  /* 0x0000009a9b9a7212 */ /* 0x000fe400078e3cff */
        /* <DEDUP_REMOVED lines=17> */
[----:B------:R1:W-:Y:S01]  /*28450*/  STSM.16.M88.4 [R149], R120 ;  /* 0x0000007895007844 */ /* 0x0003e20000000200 */
[----:B------:R-:W-:Y:S02]  /*28460*/  MOV R171, R206 ;  /* 0x000000ce00ab7202 */ /* 0x000fe40000000f00 */
[----:B------:R-:W-:Y:S02]  /*28470*/  F2FP.BF16.F32.PACK_AB R90, R85, R84 ;  /* 0x00000054555a723e */ /* 0x000fe400000010ff */
[----:B------:R-:W-:Y:S02]  /*28480*/  F2FP.BF16.F32.PACK_AB R91, R87, R86 ;  /* 0x00000056575b723e */ /* 0x000fe400000010ff */
[----:B------:R-:W-:Y:S02]  /*28490*/  F2FP.BF16.F32.PACK_AB R81, R83, R82 ;  /* 0x000000525351723e */ /* 0x000fe400000010ff */
[----:B------:R-:W-:Y:S01]  /*284a0*/  F2FP.BF16.F32.PACK_AB R72, R73, R72 ;  /* 0x000000484948723e */ /* 0x000fe200000010ff */
[----:B------:R2:W-:Y:S01]  /*284b0*/  STSM.16.M88.4 [R151], R112 ;  /* 0x0000007097007844 */ /* 0x0005e20000000200 */
[----:B------:R-:W-:Y:S01]  /*284c0*/  LOP3.LUT R168, R168, R169, RZ, 0x3c, !PT ;  /* 0x000000a9a8a87212 */ /* 0x000fe200078e3cff */
[----:B------:R-:W-:Y:S01]  /*284d0*/  IMAD.X R169, RZ, RZ, R157, P6 ;  /* 0x000000ffffa97224 */ /* 0x000fe200030e069d */
        /* <DEDUP_REMOVED lines=13> */
[----:B0-----:R-:W-:Y:S02]  /*285b0*/  ISETP.NE.AND P6, PT, R147, RZ, PT ;  /* 0x000000ff9300720c */ /* 0x001fe40003fc5270 */
        /* <DEDUP_REMOVED lines=32> */
[----:B------:R-:W-:Y:S01]  /*287c0*/  F2FP.BF16.F32.PACK_AB R11, R7, R6 ;  /* 0x00000006070b723e */ /* 0x000fe200000010ff */
[----:B------:R-:W-:Y:S01]  /*287d0*/  STSM.16.M88.4 [R141], R48 ;  /* 0x000000308d007844 */ /* 0x000fe20000000200 */
[----:B------:R-:W-:Y:S02]  /*287e0*/  MOV R168, R168 ;  /* 0x000000a800a87202 */ /* 0x000fe40000000f00 */
[----:B------:R-:W-:Y:S02]  /*287f0*/  F2FP.BF16.F32.PACK_AB R10, R5, R4 ;  /* 0x00000004050a723e */ /* 0x000fe400000010ff */
[----:B------:R-:W-:Y:S01]  /*28800*/  LOP3.LUT R7, R158, 0x380, RZ, 0xc0, !PT ;  /* 0x000003809e077812 */ /* 0x000fe200078ec0ff */
[----:B------:R0:W-:Y:S01]  /*28810*/  STSM.16.M88.4 [R143], R40 ;  /* 0x000000288f007844 */ /* 0x0001e20000000200 */
[----:B------:R-:W-:-:S02]  /*28820*/  USHF.R.S32.HI UR12, URZ, 0x1f, UR41 ;  /* 0x0000001f3f0c7899 */ /* 0x000fc40008011429 */
[----:B------:R-:W-:Y:S01]  /*28830*/  SHF.R.U64 R7, R7, 0x3, RZ ;  /* 0x0000000307077819 */ /* 0x000fe200000012ff */
[----:B------:R3:W-:Y:S01]  /*28840*/  STSM.16.M88.4 [R145], R32 ;  /* 0x0000002091007844 */ /* 0x0007e20000000200 */
[----:B------:R-:W-:-:S03]  /*28850*/  USHF.R.S32.HI UR13, URZ, 0x1f, UR40 ;  /* 0x0000001f3f0d7899 */ /* 0x000fc60008011428 */
[----:B------:R4:W-:Y:S01]  /*28860*/  STSM.16.M88.4 [R147], R24 ;  /* 0x0000001893007844 */ /* 0x0009e20000000200 */
[----:B------:R-:W-:-:S03]  /*28870*/  LOP3.LUT R6, R7, R158, RZ, 0x3c, !PT ;  /* 0x0000009e07067212 */ /* 0x000fc600078e3cff */
[----:B------:R4:W-:Y:S01]  /*28880*/  STSM.16.M88.4 [R168], R8 ;  /* 0x00000008a8007844 */ /* 0x0009e20000000200 */
[--C-:B-1----:R-:W-:Y:S02]  /*28890*/  IMAD.X R149, RZ, RZ, R159.reuse, P3 ;  /* 0x000000ffff957224 */ /* 0x102fe400018e069f */
[--C-:B--2---:R-:W-:Y:S02]  /*288a0*/  IMAD.X R151, RZ, RZ, R159.reuse, P4 ;  /* 0x000000ffff977224 */ /* 0x104fe400020e069f */
[--C-:B0-----:R-:W-:Y:S02]  /*288b0*/  IMAD.X R143, RZ, RZ, R159.reuse, P0 ;  /* 0x000000ffff8f7224 */ /* 0x101fe400000e069f */
[--C-:B------:R-:W-:Y:S02]  /*288c0*/  IMAD.X R155, RZ, RZ, R159.reuse, P5 ;  /* 0x000000ffff9b7224 */ /* 0x100fe400028e069f */
[--C-:B---3--:R-:W-:Y:S02]  /*288d0*/  IMAD.X R145, RZ, RZ, R159.reuse, P1 ;  /* 0x000000ffff917224 */ /* 0x108fe400008e069f */
[----:B------:R-:W-:-:S02]  /*288e0*/  IMAD.MOV.U32 R7, RZ, RZ, R159 ;  /* 0x000000ffff077224 */ /* 0x000fc400078e009f */
[----:B----4-:R-:W-:Y:S01]  /*288f0*/  IMAD.X R147, RZ, RZ, R159, P2 ;  /* 0x000000ffff937224 */ /* 0x010fe200010e069f */
[----:B------:R-:W-:Y:S06]  /*28900*/  BAR.SYNC.DEFER_BLOCKING 0x1, 0x100 ;  /* 0x0044000000007b1d */ /* 0x000fec0000010000 */
[----:B------:R-:W-:Y:S05]  /*28910*/  @P6 BRA `(.L_x_5332) ;  /* 0x0000000000cc6947 */ /* 0x000fea0003800000 */
[----:B------:R-:W2:Y:S01]  /*28920*/  LDL R213, [R1+0x448] ;  /* 0x0004480001d57983 */ /* 0x000ea20000100800 */
[----:B------:R-:W0:Y:S01]  /*28930*/  LDC R8, c[0x0][0xce8] ;  /* 0x00033a00ff087b82 */ /* 0x000e220000000800 */
[----:B------:R-:W-:Y:S01]  /*28940*/  IMAD.MOV R0, RZ, RZ, -R234 ;  /* 0x000000ffff007224 */ /* 0x000fe200078e0aea */
[----:B------:R-:W-:Y:S01]  /*28950*/  ULDC UR5, c[0x0][0xb88] ;  /* 0x0002e20000057ab9 */ /* 0x000fe20000000800 */
[----:B------:R-:W-:Y:S01]  /*28960*/  IMAD.U32 R13, RZ, RZ, UR39 ;  /* 0x00000027ff0d7e24 */ /* 0x000fe2000f8e00ff */
[----:B------:R-:W-:Y:S01]  /*28970*/  ULDC.64 UR8, c[0x0][0xc90] ;  /* 0x0003240000087ab9 */ /* 0x000fe20000000a00 */
[----:B------:R-:W-:Y:S01]  /*28980*/  IMAD.U32 R5, RZ, RZ, UR39 ;  /* 0x00000027ff057e24 */ /* 0x000fe2000f8e00ff */
[----:B------:R-:W-:Y:S01]  /*28990*/  ISETP.NE.AND P0, PT, R237, R0, PT ;  /* 0x00000000ed00720c */ /* 0x000fe20003f05270 */
[----:B------:R-:W-:Y:S01]  /*289a0*/  IMAD R13, R13, 0x40, R160 ;  /* 0x000000400d0d7824 */ /* 0x000fe200078e02a0 */
[----:B------:R-:W-:Y:S01]  /*289b0*/  ULDC.64 UR10, c[0x0][0xc98] ;  /* 0x00032600000a7ab9 */ /* 0x000fe20000000a00 */
[----:B0-----:R-:W-:-:S05]  /*289c0*/  IMAD R10, R8, UR5, RZ ;  /* 0x00000005080a7c24 */ /* 0x001fca000f8e02ff */
[----:B------:R-:W-:-:S13]  /*289d0*/  ISETP.GE.OR P1, PT, R13, R10, P0 ;  /* 0x0000000a0d00720c */ /* 0x000fda0000726670 */
[----:B------:R-:W3:Y:S01]  /*289e0*/  @!P1 LDL R11, [R1+0x420] ;  /* 0x00042000010b9983 */ /* 0x000ee20000100800 */
[----:B------:R-:W-:Y:S01]  /*289f0*/  ISETP.NE.AND P2, PT, R8, 0x1, PT ;  /* 0x000000010800780c */ /* 0x000fe20003f45270 */
[----:B------:R-:W-:Y:S02]  /*28a00*/  UIMAD UR5, UR12, UR8, URZ ;  /* 0x000000080c0572a4 */ /* 0x000fe4000f8e023f */
[----:B------:R-:W-:Y:S02]  /*28a10*/  UIMAD.WIDE.U32 UR6, UR41, UR8, URZ ;  /* 0x00000008290672a5 */ /* 0x000fe4000f8e003f */
[----:B------:R-:W-:Y:S02]  /*28a20*/  UIMAD UR5, UR41, UR9, UR5 ;  /* 0x00000009290572a4 */ /* 0x000fe4000f8e0205 */
[----:B------:R-:W-:Y:S02]  /*28a30*/  UIMAD UR8, UR13, UR10, URZ ;  /* 0x0000000a0d0872a4 */ /* 0x000fe4000f8e023f */
[----:B------:R-:W-:-:S02]  /*28a40*/  UIADD3 UR7, UR7, UR5, URZ ;  /* 0x0000000507077290 */ /* 0x000fc4000fffe03f */
[----:B------:R-:W-:Y:S02]  /*28a50*/  UIMAD UR8, UR40, UR11, UR8 ;  /* 0x0000000b280872a4 */ /* 0x000fe4000f8e0208 */
[----:B------:R-:W0:Y:S01]  /*28a60*/  @P2 LDC R0, c[0x0][0xcec] ;  /* 0x00033b00ff002b82 */ /* 0x000e220000000800 */
[----:B------:R-:W-:-:S07]  /*28a70*/  UIMAD.WIDE.U32 UR6, UR40, UR10, UR6 ;  /* 0x0000000a280672a5 */ /* 0x000fce000f8e0006 */
[----:B------:R-:W1:Y:S01]  /*28a80*/  @P2 LDC R3, c[0x0][0xcf0] ;  /* 0x00033c00ff032b82 */ /* 0x000e620000000800 */
[----:B--2---:R-:W-:-:S04]  /*28a90*/  IMAD R5, R5, 0x40, R213 ;  /* 0x0000004005057824 */ /* 0x004fc800078e02d5 */
[----:B0-----:R-:W-:-:S04]  /*28aa0*/  @P2 IMAD.HI.U32 R0, R5, R0, RZ ;  /* 0x0000000005002227 */ /* 0x001fc800078e00ff */
[----:B------:R-:W-:Y:S01]  /*28ab0*/  IMAD.MOV.U32 R4, RZ, RZ, R5 ;  /* 0x000000ffff047224 */ /* 0x000fe200078e0005 */
[----:B-1----:R-:W-:-:S05]  /*28ac0*/  @P2 SHF.R.U32.HI R4, RZ, R3, R0 ;  /* 0x00000003ff042219 */ /* 0x002fca0000011600 */
        /* <DEDUP_REMOVED lines=14> */
[----:B------:R-:W-:Y:S01]  /*28bb0*/  SHFL.IDX PT, R8, R0, RZ, 0x1c1f ;  /* 0x001c1fff00087589 */ /* 0x000fe200000e0000 */
[----:B------:R-:W-:Y:S01]  /*28bc0*/  LEA.HI.X R12, R4, UR7, R3, 0x2, P2 ;  /* 0x00000007040c7c11 */ /* 0x000fe200090f1403 */
[----:B------:R-:W-:-:S04]  /*28bd0*/  VIADD R3, R13, 0x8 ;  /* 0x000000080d037836 */ /* 0x000fc80000000000 */
[----:B------:R-:W3:Y:S01]  /*28be0*/  SHFL.IDX PT, R9, R12, RZ, 0x1c1f ;  /* 0x001c1fff0c097589 */ /* 0x000ee200000e0000 */
[----:B------:R-:W-:-:S03]  /*28bf0*/  ISETP.GE.OR P0, PT, R3, R10, P0 ;  /* 0x0000000a0300720c */ /* 0x000fc60000706670 */
[----:B---3--:R-:W-:Y:S10]  /*28c00*/  @!P1 ST.E desc[UR46][R8.64], R11 ;  /* 0x0000000b08009985 */ /* 0x008ff4000c10192e */
[----:B------:R-:W2:Y:S04]  /*28c10*/  @!P0 LDL R3, [R1+0x424] ;  /* 0x0004240001038983 */ /* 0x000ea80000100800 */
[----:B------:R-:W-:Y:S04]  /*28c20*/  SHFL.IDX PT, R4, R0, 0x1, 0x1c1f ;  /* 0x003c1f0000047f89 */ /* 0x000fe800000e0000 */
[----:B------:R-:W2:Y:S04]  /*28c30*/  SHFL.IDX PT, R5, R12, 0x1, 0x1c1f ;  /* 0x003c1f000c057f89 */ /* 0x000ea800000e0000 */
[----:B--2---:R0:W-:Y:S02]  /*28c40*/  @!P0 ST.E desc[UR46][R4.64], R3 ;  /* 0x0000000304008985 */ /* 0x0041e4000c10192e */
.L_x_5332:
[----:B------:R-:W1:Y:S01]  /*28c50*/  LDC R69, c[0x0][0xce8] ;  /* 0x00033a00ff457b82 */ /* 0x000e620000000800 */
[----:B------:R-:W-:Y:S01]  /*28c60*/  ULDC UR10, c[0x0][0xbc8] ;  /* 0x0002f200000a7ab9 */ /* 0x000fe20000000800 */
[----:B------:R-:W-:Y:S01]  /*28c70*/  IMAD R0, R198, 0x20, R188 ;  /* 0x00000020c6007824 */ /* 0x000fe200078e02bc */
[----:B------:R-:W-:Y:S01]  /*28c80*/  ISETP.GE.AND P1, PT, R184, UR10, PT ;  /* 0x0000000ab8007c0c */ /* 0x000fe2000bf26270 */
[----:B------:R-:W-:Y:S01]  /*28c90*/  IMAD.U32 R71, RZ, RZ, UR39 ;  /* 0x00000027ff477e24 */ /* 0x000fe2000f8e00ff */
[----:B------:R-:W-:Y:S01]  /*28ca0*/  ULDC.64 UR8, c[0x0][0xbe8] ;  /* 0x0002fa0000087ab9 */ /* 0x000fe20000000a00 */
[----:B------:R2:W5:Y:S04]  /*28cb0*/  LD.E.128 R8, desc[UR46][R144.64] ;  /* 0x0000002e90087980 */ /* 0x000568000c101d00 */
[----:B------:R2:W5:Y:S04]  /*28cc0*/  LD.E.128 R12, desc[UR46][R148.64] ;  /* 0x0000002e940c7980 */ /* 0x000568000c101d00 */
[----:B0-----:R-:W5:Y:S04]  /*28cd0*/  LD.E.128 R4, desc[UR46][R6.64] ;  /* 0x0000002e06047980 */ /* 0x001f68000c101d00 */
[----:B------:R-:W5:Y:S04]  /*28ce0*/  LD.E.128 R140, desc[UR46][R142.64] ;  /* 0x0000002e8e8c7980 */ /* 0x000f68000c101d00 */
[----:B------:R2:W5:Y:S01]  /*28cf0*/  LD.E.128 R24, desc[UR46][R154.64] ;  /* 0x0000002e9a187980 */ /* 0x000562000c101d00 */
[----:B-1----:R-:W-:-:S02]  /*28d00*/  ISETP.NE.AND P3, PT, R69, 0x1, PT ;  /* 0x000000014500780c */ /* 0x002fc40003f65270 */
[----:B------:R-:W-:Y:S01]  /*28d10*/  SEL R21, RZ, 0xffffffff, P1 ;  /* 0xffffffffff157807 */ /* 0x000fe20000800000 */
[----:B------:R2:W5:Y:S01]  /*28d20*/  LD.E.128 R28, desc[UR46][R228.64] ;  /* 0x0000002ee41c7980 */ /* 0x000562000c101d00 */
[----:B------:R-:W-:Y:S02]  /*28d30*/  ISETP.GE.AND P2, PT, R164, UR10, PT ;  /* 0x0000000aa4007c0c */ /* 0x000fe4000bf46270 */
[----:B------:R-:W-:Y:S01]  /*28d40*/  ISETP.GE.AND P0, PT, R185, UR10, PT ;  /* 0x0000000ab9007c0c */ /* 0x000fe2000bf06270 */
[----:B------:R-:W-:Y:S01]  /*28d50*/  IMAD R70, R71, 0x40, R0 ;  /* 0x0000004047467824 */ /* 0x000fe200078e0200 */
[----:B------:R-:W-:Y:S01]  /*28d60*/  UIMAD UR5, UR12, UR8, URZ ;  /* 0x000000080c0572a4 */ /* 0x000fe2000f8e023f */
[----:B------:R-:W5:Y:S04]  /*28d70*/  LD.E.128 R144, desc[UR46][R146.64] ;  /* 0x0000002e92907980 */ /* 0x000f68000c101d00 */
[----:B------:R-:W0:Y:S01]  /*28d80*/  @P3 LDC R65, c[0x0][0xcec] ;  /* 0x00033b00ff413b82 */ /* 0x000e220000000800 */
[----:B------:R-:W-:Y:S01]  /*28d90*/  IMAD.SHL.U32 R64, R21, 0x2, RZ ;  /* 0x0000000215407824 */ /* 0x000fe200078e00ff */
[----:B------:R-:W-:Y:S01]  /*28da0*/  SEL R3, RZ, 0x1, P2 ;  /* 0x00000001ff037807 */ /* 0x000fe20001000000 */
[----:B------:R-:W-:Y:S01]  /*28db0*/  UIMAD.WIDE.U32 UR6, UR41, UR8, URZ ;  /* 0x00000008290672a5 */ /* 0x000fe2000f8e003f */
[----:B------:R-:W5:Y:S04]  /*28dc0*/  LD.E.128 R148, desc[UR46][R150.64] ;  /* 0x0000002e96947980 */ /* 0x000f68000c101d00 */
[----:B------:R-:W1:Y:S01]  /*28dd0*/  @P3 LDC R67, c[0x0][0xcf0] ;  /* 0x00033c00ff433b82 */ /* 0x000e620000000800 */
[----:B------:R-:W-:Y:S01]  /*28de0*/  SEL R21, RZ, 0xffffffff, P0 ;  /* 0xffffffffff157807 */ /* 0x000fe20000000000 */
[----:B------:R2:W5:Y:S01]  /*28df0*/  LD.E.128 R32, desc[UR46][R226.64] ;  /* 0x0000002ee2207980 */ /* 0x000562000c101d00 */
[----:B------:R-:W-:-:S02]  /*28e00*/  ISETP.GE.AND P1, PT, R167, UR10, PT ;  /* 0x0000000aa7007c0c */ /* 0x000fc4000bf26270 */
[----:B------:R-:W-:Y:S01]  /*28e10*/  LOP3.LUT R3, R64, 0x2, R3, 0xe2, !PT ;  /* 0x0000000240037812 */ /* 0x000fe200078ee203 */
[----:B------:R-:W-:Y:S01]  /*28e20*/  IMAD.SHL.U32 R64, R21, 0x4, RZ ;  /* 0x0000000415407824 */ /* 0x000fe200078e00ff */
[----:B------:R-:W-:Y:S01]  /*28e30*/  ISETP.GE.AND P0, PT, R166, UR10, PT ;  /* 0x0000000aa6007c0c */ /* 0x000fe2000bf06270 */
[----:B------:R2:W5:Y:S01]  /*28e40*/  LD.E.128 R36, desc[UR46][R224.64] ;  /* 0x0000002ee0247980 */ /* 0x000562000c101d00 */
[----:B------:R-:W-:Y:S01]  /*28e50*/  SEL R0, RZ, 0xffffffff, P1 ;  /* 0xffffffffff007807 */ /* 0x000fe20000800000 */
[----:B------:R-:W-:Y:S01]  /*28e60*/  UIMAD UR5, UR41, UR9, UR5 ;  /* 0x00000009290572a4 */ /* 0x000fe2000f8e0205 */
[----:B------:R-:W-:Y:S01]  /*28e70*/  LOP3.LUT R21, R64, 0x4, R3, 0xe2, !PT ;  /* 0x0000000440157812 */ /* 0x000fe200078ee203 */
[----:B------:R2:W5:Y:S01]  /*28e80*/  LD.E.128 R40, desc[UR46][R222.64] ;  /* 0x0000002ede287980 */ /* 0x000562000c101d00 */
[----:B------:R-:W-:Y:S01]  /*28e90*/  SEL R64, RZ, 0xffffffff, P0 ;  /* 0xffffffffff407807 */ /* 0x000fe20000000000 */
[----:B------:R-:W-:Y:S01]  /*28ea0*/  IMAD.SHL.U32 R66, R0, 0x8, RZ ;  /* 0x0000000800427824 */ /* 0x000fe200078e00ff */
[----:B------:R-:W-:Y:S01]  /*28eb0*/  ULDC.64 UR8, c[0x0][0xbf0] ;  /* 0x0002fc0000087ab9 */ /* 0x000fe20000000a00 */
[----:B0-----:R-:W-:Y:S01]  /*28ec0*/  @P3 IMAD.HI.U32 R0, R70, R65, RZ ;  /* 0x0000004146003227 */ /* 0x001fe200078e00ff */
[----:B------:R-:W-:Y:S01]  /*28ed0*/  UIADD3 UR7, UR7, UR5, URZ ;  /* 0x0000000507077290 */ /* 0x000fe2000fffe03f */
[----:B------:R2:W5:Y:S01]  /*28ee0*/  LD.E.128 R44, desc[UR46][R220.64] ;  /* 0x0000002edc2c7980 */ /* 0x000562000c101d00 */
[----:B------:R-:W-:Y:S01]  /*28ef0*/  UIMAD UR5, UR13, UR8, URZ ;  /* 0x000000080d0572a4 */ /* 0x000fe2000f8e023f */
[----:B------:R-:W-:Y:S01]  /*28f00*/  IMAD.SHL.U32 R64, R64, 0x10, RZ ;  /* 0x0000001040407824 */ /* 0x000fe200078e00ff */
[----:B------:R-:W-:Y:S01]  /*28f10*/  LOP3.LUT R21, R66, 0x8, R21, 0xe2, !PT ;  /* 0x0000000842157812 */ /* 0x000fe200078ee215 */
[----:B------:R-:W-:Y:S01]  /*28f20*/  IMAD.MOV.U32 R3, RZ, RZ, R70 ;  /* 0x000000ffff037224 */ /* 0x000fe200078e0046 */
[----:B------:R-:W-:Y:S01]  /*28f30*/  UIMAD UR5, UR40, UR9, UR5 ;  /* 0x00000009280572a4 */ /* 0x000fe2000f8e0205 */
[----:B-1----:R-:W-:Y:S01]  /*28f40*/  @P3 SHF.R.U32.HI R3, RZ, R67, R0 ;  /* 0x00000043ff033219 */ /* 0x002fe20000011600 */
[----:B------:R-:W-:Y:S01]  /*28f50*/  UIMAD.WIDE.U32 UR40, UR40, UR8, UR6 ;  /* 0x00000008282872a5 */ /* 0x000fe2000f8e0006 */
[----:B------:R-:W-:Y:S01]  /*28f60*/  LOP3.LUT R0, R64, 0x10, R21, 0xe2, !PT ;  /* 0x0000001040007812 */ /* 0x000fe200078ee215 */
[----:B------:R2:W5:Y:S01]  /*28f70*/  LD.E.128 R48, desc[UR46][R218.64] ;  /* 0x0000002eda307980 */ /* 0x000562000c101d00 */
[--C-:B------:R-:W-:Y:S01]  /*28f80*/  SHF.R.S32.HI R21, RZ, 0x1f, R3.reuse ;  /* 0x0000001fff157819 */ /* 0x100fe20000011403 */
[----:B------:R-:W-:Y:S01]  /*28f90*/  UIADD3 UR5, UR41, UR5, URZ ;  /* 0x0000000529057290 */ /* 0x000fe2000fffe03f */
[----:B------:R-:W-:Y:S01]  /*28fa0*/  ISETP.GE.AND P0, PT, R165, UR10, PT ;  /* 0x0000000aa5007c0c */ /* 0x000fe2000bf06270 */
[----:B------:R-:W-:Y:S01]  /*28fb0*/  IMAD.MOV R67, RZ, RZ, -R3 ;  /* 0x000000ffff437224 */ /* 0x000fe200078e0a03 */
[----:B------:R-:W-:Y:S01]  /*28fc0*/  ULDC.64 UR6, c[0x0][0xbe0] ;  /* 0x0002f80000067ab9 */ /* 0x000fe20000000a00 */
[----:B------:R2:W5:Y:S01]  /*28fd0*/  LD.E.128 R52, desc[UR46][R216.64] ;  /* 0x0000002ed8347980 */ /* 0x000562000c101d00 */
[----:B------:R-:W-:Y:S01]  /*28fe0*/  SEL R66, RZ, 0xffffffff, P0 ;  /* 0xffffffffff427807 */ /* 0x000fe20000000000 */
[----:B------:R-:W-:Y:S01]  /*28ff0*/  IMAD R68, R21, UR6, RZ ;  /* 0x0000000615447c24 */ /* 0x000fe2000f8e02ff */
[----:B------:R-:W-:Y:S01]  /*29000*/  ULDC UR8, c[0x0][0xb88] ;  /* 0x0002e20000087ab9 */ /* 0x000fe20000000800 */
[----:B------:R-:W-:Y:S01]  /*29010*/  IMAD R21, R69, R67, R70 ;  /* 0x0000004345157224 */ /* 0x000fe200078e0246 */
[----:B------:R2:W5:Y:S01]  /*29020*/  LD.E.128 R56, desc[UR46][R214.64] ;  /* 0x0000002ed6387980 */ /* 0x000562000c101d00 */
[----:B------:R-:W-:-:S02]  /*29030*/  IMAD.U32 R65, RZ, RZ, UR41 ;  /* 0x00000029ff417e24 */ /* 0x000fc4000f8e00ff */
[----:B------:R-:W-:Y:S01]  /*29040*/  IMAD.U32 R64, RZ, RZ, UR40 ;  /* 0x00000028ff407e24 */ /* 0x000fe2000f8e00ff */
[----:B------:R2:W5:Y:S01]  /*29050*/  LD.E.128 R60, desc[UR46][R200.64] ;  /* 0x0000002ec83c7980 */ /* 0x000562000c101d00 */
[----:B------:R-:W-:Y:S02]  /*29060*/  IMAD.U32 R65, RZ, RZ, UR5 ;  /* 0x00000005ff417e24 */ /* 0x000fe4000f8e00ff */
[----:B------:R-:W-:Y:S01]  /*29070*/  IMAD.SHL.U32 R71, R66, 0x20, RZ ;  /* 0x0000002042477824 */ /* 0x000fe200078e00ff */
[----:B------:R-:W-:Y:S01]  /*29080*/  @!PT LDS RZ, [RZ] ;  /* 0x00000000fffff984 */ /* 0x000fe20000000800 */
[----:B------:R-:W-:Y:S01]  /*29090*/  @!PT LDS RZ, [RZ] ;  /* 0x00000000fffff984 */ /* 0x000fe20000000800 */
[----:B------:R-:W-:Y:S01]  /*290a0*/  @!PT LDS RZ, [RZ] ;  /* 0x00000000fffff984 */ /* 0x000fe20000000800 */
[----:B------:R-:W-:Y:S01]  /*290b0*/  @!PT LDS RZ, [RZ] ;  /* 0x00000000fffff984 */ /* 0x000fe20000000800 */
[----:B------:R0:W-:Y:S06]  /*290c0*/  MEMBAR.ALL.CTA ;  /* 0x0000000000007992 */ /* 0x0001ec0000008000 */
[----:B0-----:R-:W0:Y:S01]  /*290d0*/  FENCE.VIEW.ASYNC.S ;  /* 0x00000000000073c6 */ /* 0x001e220000000000 */
[----:B------:R-:W-:Y:S01]  /*290e0*/  SHF.R.S32.HI R66, RZ, 0x1f, R21 ;  /* 0x0000001fff427819 */ /* 0x000fe20000011415 */
[----:B------:R-:W-:Y:S01]  /*290f0*/  IMAD R67, R3, UR7, R68 ;  /* 0x0000000703437c24 */ /* 0x000fe2000f8e0244 */
[----:B------:R-:W-:Y:S01]  /*29100*/  ISETP.GE.AND P0, PT, R187, UR10, PT ;  /* 0x0000000abb007c0c */ /* 0x000fe2000bf06270 */
[----:B------:R-:W-:Y:S01]  /*29110*/  IMAD.WIDE.U32 R64, R3, UR6, R64 ;  /* 0x0000000603407c25 */ /* 0x000fe2000f8e0040 */
[----:B------:R-:W-:-:S03]  /*29120*/  ULDC.64 UR6, c[0x0][0xbd8] ;  /* 0x0002f60000067ab9 */ /* 0x000fc60000000a00 */
[----:B------:R-:W-:Y:S01]  /*29130*/  IMAD.U32 R75, RZ, RZ, UR39 ;  /* 0x00000027ff4b7e24 */ /* 0x000fe2000f8e00ff */
[----:B------:R-:W-:Y:S01]  /*29140*/  LOP3.LUT R0, R71, 0x20, R0, 0xe2, !PT ;  /* 0x0000002047007812 */ /* 0x000fe200078ee200 */
[----:B------:R-:W-:Y:S01]  /*29150*/  IMAD.IADD R65, R65, 0x1, R67 ;  /* 0x0000000141417824 */ /* 0x000fe200078e0243 */
[----:B------:R-:W-:Y:S01]  /*29160*/  SEL R3, RZ, 0x40, P0 ;  /* 0x00000040ff037807 */ /* 0x000fe20000000000 */
[----:B------:R-:W-:Y:S01]  /*29170*/  IMAD R66, R66, UR6, RZ ;  /* 0x0000000642427c24 */ /* 0x000fe2000f8e02ff */
[----:B------:R-:W-:Y:S01]  /*29180*/  ISETP.GE.AND P0, PT, R186, UR10, PT ;  /* 0x0000000aba007c0c */ /* 0x000fe2000bf06270 */
[----:B------:R-:W-:Y:S02]  /*29190*/  IMAD R75, R75, 0x40, R188 ;  /* 0x000000404b4b7824 */ /* 0x000fe400078e02bc */
[----:B------:R-:W-:Y:S01]  /*291a0*/  IMAD R76, R69, UR8, RZ ;  /* 0x00000008454c7c24 */ /* 0x000fe2000f8e02ff */
[----:B------:R-:W-:Y:S01]  /*291b0*/  LOP3.LUT R0, R0, R3, RZ, 0xfc, !PT ;  /* 0x0000000300007212 */ /* 0x000fe200078efcff */
[C---:B------:R-:W-:Y:S01]  /*291c0*/  IMAD R67, R21.reuse, UR7, R66 ;  /* 0x0000000715437c24 */ /* 0x040fe2000f8e0242 */
[----:B------:R-:W-:Y:S01]  /*291d0*/  UIADD3 UR5, UR44, 0x38820, URZ ;  /* 0x000388202c057890 */ /* 0x000fe2000fffe03f */
[----:B------:R-:W-:Y:S01]  /*291e0*/  IMAD.WIDE.U32 R64, R21, UR6, R64 ;  /* 0x0000000615407c25 */ /* 0x000fe2000f8e0040 */
[----:B------:R-:W-:Y:S01]  /*291f0*/  SEL R3, RZ, 0x80, P0 ;  /* 0x00000080ff037807 */ /* 0x000fe20000000000 */
[----:B------:R-:W-:Y:S01]  /*29200*/  ULDC.64 UR6, c[0x0][0xb80] ;  /* 0x0002e00000067ab9 */ /* 0x000fe20000000a00 */
[----:B------:R-:W-:Y:S01]  /*29210*/  ISETP.GE.AND P0, PT, R75, R76, PT ;  /* 0x0000004c4b00720c */ /* 0x000fe20003f06270 */
[----:B------:R-:W-:Y:S01]  /*29220*/  IMAD.IADD R21, R65, 0x1, R67 ;  /* 0x0000000141157824 */ /* 0x000fe200078e0243 */
[----:B------:R-:W-:Y:S01]  /*29230*/  UPRMT UR5, URZ, 0x654, UR5 ;  /* 0x000006543f057896 */ /* 0x000fe20008000005 */
[----:B------:R-:W-:-:S04]  /*29240*/  LEA R72, P1, R64, UR6, 0x1 ;  /* 0x0000000640487c11 */ /* 0x000fc8000f8208ff */
[----:B------:R-:W-:Y:S01]  /*29250*/  LEA.HI.X R21, R64, UR7, R21, 0x1, P1 ;  /* 0x0000000740157c11 */ /* 0x000fe200088f0c15 */
[----:B0-----:R2:W0:Y:S01]  /*29260*/  SHFL.IDX PT, R74, R72, RZ, 0x181f ;  /* 0x00181fff484a7589 */ /* 0x00142200000e0000 */
[----:B------:R-:W-:Y:S02]  /*29270*/  BSSY B1, `(.L_x_5333) ;  /* 0x0000025000017945 */ /* 0x000fe40003800000 */
[----:B------:R-:W-:Y:S01]  /*29280*/  SYNCS.ARRIVE.TRANS64.RED.A1T0 RZ, [UR5], RZ ;  /* 0x000000ffffff79a7 */ /* 0x000fe20008100405 */
[----:B------:R2:W1:Y:S01]  /*29290*/  SHFL.IDX PT, R73, R21, RZ, 0x181f ;  /* 0x00181fff15497589 */ /* 0x00046200000e0000 */
[----:B------:R-:W-:Y:S01]  /*292a0*/  LOP3.LUT R3, R0, R3, RZ, 0xfc, !PT ;  /* 0x0000000300037212 */ /* 0x000fe200078efcff */
[----:B------:R-:W-:Y:S06]  /*292b0*/  @P0 BRA `(.L_x_5334) ;  /* 0x0000000000800947 */ /* 0x000fec0003800000 */
[----:B------:R-:W-:Y:S02]  /*292c0*/  ISETP.GE.AND P0, PT, R164, UR10, PT ;  /* 0x0000000aa4007c0c */ /* 0x000fe4000bf06270 */
[----:B------:R-:W-:Y:S02]  /*292d0*/  ISETP.GE.AND P1, PT, R184, UR10, PT ;  /* 0x0000000ab8007c0c */ /* 0x000fe4000bf26270 */
[----:B------:R-:W-:Y:S02]  /*292e0*/  ISETP.GE.AND P5, PT, R185, UR10, PT ;  /* 0x0000000ab9007c0c */ /* 0x000fe4000bfa6270 */
[----:B------:R-:W-:-:S07]  /*292f0*/  ISETP.GE.AND P3, PT, R167, UR10, PT ;  /* 0x0000000aa7007c0c */ /* 0x000fce000bf66270 */
[-C--:B0-----:R-:W-:Y:S02]  /*29300*/  @!P0 LEA R64, P2, R164, R74.reuse, 0x1 ;  /* 0x0000004aa4408211 */ /* 0x081fe400078408ff */
[-C--:B------:R-:W-:Y:S02]  /*29310*/  @!P1 LEA R66, P4, R184, R74.reuse, 0x1 ;  /* 0x0000004ab8429211 */ /* 0x080fe400078808ff */
[-C--:B-1----:R-:W-:Y:S02]  /*29320*/  @!P0 LEA.HI.X R65, R164, R73.reuse, R196, 0x1, P2 ;  /* 0x00000049a4418211 */ /* 0x082fe400010f0cc4 */
[----:B------:R-:W-:Y:S02]  /*29330*/  @!P1 LEA.HI.X R67, R184, R73, R195, 0x1, P4 ;  /* 0x00000049b8439211 */ /* 0x000fe400020f0cc3 */
[----:B------:R-:W-:Y:S01]  /*29340*/  ISETP.GE.AND P2, PT, R166, UR10, PT ;  /* 0x0000000aa6007c0c */ /* 0x000fe2000bf46270 */
[----:B-----5:R0:W-:Y:S01]  /*29350*/  @!P0 ST.E.128 desc[UR46][R64.64], R4 ;  /* 0x0000000440008985 */ /* 0x0201e2000c101d2e */
[----:B------:R-:W-:-:S02]  /*29360*/  @!P5 LEA R68, P4, R185, R74, 0x1 ;  /* 0x0000004ab944d211 */ /* 0x000fc400078808ff */
[----:B------:R-:W-:Y:S01]  /*29370*/  LOP3.LUT P0, RZ, R0, 0x40, RZ, 0xc0, !PT ;  /* 0x0000004000ff7812 */ /* 0x000fe2000780c0ff */
[----:B------:R1:W-:Y:S01]  /*29380*/  @!P1 ST.E.128 desc[UR46][R66.64], R8 ;  /* 0x0000000842009985 */ /* 0x0003e2000c101d2e */
[----:B------:R-:W-:Y:S02]  /*29390*/  ISETP.GE.AND P1, PT, R165, UR10, PT ;  /* 0x0000000aa5007c0c */ /* 0x000fe4000bf26270 */
[-C--:B------:R-:W-:Y:S02]  /*293a0*/  @!P5 LEA.HI.X R69, R185, R73.reuse, R194, 0x1, P4 ;  /* 0x00000049b945d211 */ /* 0x080fe400020f0cc2 */
[----:B------:R-:W-:Y:S02]  /*293b0*/  LOP3.LUT P4, RZ, R3, 0x80, RZ, 0xc0, !PT ;  /* 0x0000008003ff7812 */ /* 0x000fe4000788c0ff */
[C---:B------:R-:W-:Y:S01]  /*293c0*/  @!P3 LEA R70, P6, R167.reuse, R74, 0x1 ;  /* 0x0000004aa746b211 */ /* 0x040fe200078c08ff */
[----:B------:R3:W-:Y:S03]  /*293d0*/  @!P5 ST.E.128 desc[UR46][R68.64], R12 ;  /* 0x0000000c4400d985 */ /* 0x0007e6000c101d2e */
[----:B------:R-:W-:-:S02]  /*293e0*/  @!P3 LEA.HI.X R71, R167, R73, R193, 0x1, P6 ;  /* 0x00000049a747b211 */ /* 0x000fc400030f0cc1 */
[----:B0-----:R-:W-:-:S03]  /*293f0*/  @!P2 LEA R4, P5, R166, R74, 0x1 ;  /* 0x0000004aa604a211 */ /* 0x001fc600078a08ff */
[----:B------:R3:W-:Y:S01]  /*29400*/  @!P3 ST.E.128 desc[UR46][R70.64], R24 ;  /* 0x000000184600b985 */ /* 0x0007e2000c101d2e */
[-C--:B------:R-:W-:Y:S02]  /*29410*/  @!P1 LEA R6, P6, R165, R74.reuse, 0x1 ;  /* 0x0000004aa5069211 */ /* 0x080fe400078c08ff */
[-C--:B-1----:R-:W-:Y:S02]  /*29420*/  @P0 LEA R8, P3, R187, R74.reuse, 0x1 ;  /* 0x0000004abb080211 */ /* 0x082fe400078608ff */
        /* <DEDUP_REMOVED lines=9> */
.L_x_5334:
[----:B------:R-:W-:Y:S05]  /*294c0*/  BSYNC B1 ;  /* 0x0000000000017941 */ /* 0x000fea0003800000 */
.L_x_5333:
[----:B---3-5:R-:W-:Y:S01]  /*294d0*/  VIADD R4, R75, 0x20 ;  /* 0x000000204b047836 */ /* 0x028fe20000000000 */
[----:B--2---:R-:W2:Y:S04]  /*294e0*/  SHFL.IDX PT, R21, R21, 0x1, 0x181f ;  /* 0x00381f0015157f89 */ /* 0x004ea800000e0000 */
[----:B------:R-:W-:Y:S01]  /*294f0*/  ISETP.GE.AND P0, PT, R4, R76, PT ;  /* 0x0000004c0400720c */ /* 0x000fe20003f06270 */
[----:B------:R-:W3:-:S12]  /*29500*/  SHFL.IDX PT, R72, R72, 0x1, 0x181f ;  /* 0x00381f0048487f89 */ /* 0x000ed800000e0000 */
[----:B------:R-:W-:Y:S05]  /*29510*/  @P0 BRA `(.L_x_5335) ;  /* 0x0000000c00940947 */ /* 0x000fea0003800000 */
[----:B------:R-:W-:Y:S02]  /*29520*/  ISETP.GE.AND P1, PT, R164, UR10, PT ;  /* 0x0000000aa4007c0c */ /* 0x000fe4000bf26270 */
[----:B------:R-:W-:Y:S02]  /*29530*/  ISETP.GE.AND P5, PT, R184, UR10, PT ;  /* 0x0000000ab8007c0c */ /* 0x000fe4000bfa6270 */
[----:B------:R-:W-:Y:S02]  /*29540*/  ISETP.GE.AND P3, PT, R185, UR10, PT ;  /* 0x0000000ab9007c0c */ /* 0x000fe4000bf66270 */
[----:B------:R-:W-:-:S07]  /*29550*/  ISETP.GE.AND P2, PT, R167, UR10, PT ;  /* 0x0000000aa7007c0c */ /* 0x000fce000bf46270 */
[-C--:B---3--:R-:W-:Y:S02]  /*29560*/  @!P1 LEA R4, P0, R164, R72.reuse, 0x1 ;  /* 0x00000048a4049211 */ /* 0x088fe400078008ff */
[----:B------:R-:W-:Y:S02]  /*29570*/  @!P5 LEA R6, P4, R184, R72, 0x1 ;  /* 0x00000048b806d211 */ /* 0x000fe400078808ff */
[-C--:B--2---:R-:W-:Y:S02]  /*29580*/  @!P1 LEA.HI.X R5, R164, R21.reuse, R196, 0x1, P0 ;  /* 0x00000015a4059211 */ /* 0x084fe400000f0cc4 */
[----:B------:R-:W-:Y:S02]  /*29590*/  ISETP.GE.AND P0, PT, R165, UR10, PT ;  /* 0x0000000aa5007c0c */ /* 0x000fe4000bf06270 */
[----:B------:R-:W-:Y:S01]  /*295a0*/  @!P5 LEA.HI.X R7, R184, R21, R195, 0x1, P4 ;  /* 0x00000015b807d211 */ /* 0x000fe200020f0cc3 */
[----:B------:R2:W-:Y:S01]  /*295b0*/  @!P1 ST.E.128 desc[UR46][R4.64], R140 ;  /* 0x0000008c04009985 */ /* 0x0005e2000c101d2e */
[----:B------:R-:W-:-:S02]  /*295c0*/  ISETP.GE.AND P1, PT, R166, UR10, PT ;  /* 0x0000000aa6007c0c */ /* 0x000fc4000bf26270 */
[----:B------:R-:W-:Y:S01]  /*295d0*/  LOP3.LUT P4, RZ, R0, 0x40, RZ, 0xc0, !PT ;  /* 0x0000004000ff7812 */ /* 0x000fe2000788c0ff */
[----:B------:R3:W-:Y:S01]  /*295e0*/  @!P5 ST.E.128 desc[UR46][R6.64], R144 ;  /* 0x000000900600d985 */ /* 0x0007e2000c101d2e */
[-C--:B------:R-:W-:Y:S02]  /*295f0*/  @!P3 LEA R8, P6, R185, R72.reuse, 0x1 ;  /* 0x00000048b908b211 */ /* 0x080fe400078c08ff */
[----:B------:R-:W-:Y:S02]  /*29600*/  @!P2 LEA R10, P5, R167, R72, 0x1 ;  /* 0x00000048a70aa211 */ /* 0x000fe400078a08ff */
[-C--:B------:R-:W-:Y:S02]  /*29610*/  @!P3 LEA.HI.X R9, R185, R21.reuse, R194, 0x1, P6 ;  /* 0x00000015b909b211 */ /* 0x080fe400030f0cc2 */
[----:B------:R-:W-:-:S03]  /*29620*/  @!P2 LEA.HI.X R11, R167, R21, R193, 0x1, P5 ;  /* 0x00000015a70ba211 */ /* 0x000fc600028f0cc1 */
[----:B------:R3:W-:Y:S01]  /*29630*/  @!P3 ST.E.128 desc[UR46][R8.64], R148 ;  /* 0x000000940800b985 */ /* 0x0007e2000c101d2e */
[-C--:B------:R-:W-:Y:S02]  /*29640*/  @!P0 LEA R12, P3, R165, R72.reuse, 0x1 ;  /* 0x00000048a50c8211 */ /* 0x080fe400078608ff */
[-C--:B------:R-:W-:Y:S01]  /*29650*/  @P4 LEA R14, P5, R187, R72.reuse, 0x1 ;  /* 0x00000048bb0e4211 */ /* 0x080fe200078a08ff */
[----:B------:R3:W-:Y:S01]  /*29660*/  @!P2 ST.E.128 desc[UR46][R10.64], R28 ;  /* 0x0000001c0a00a985 */ /* 0x0007e2000c101d2e */
[C---:B--2---:R-:W-:Y:S02]  /*29670*/  @!P1 LEA R4, P6, R166.reuse, R72, 0x1 ;  /* 0x00000048a6049211 */ /* 0x044fe400078c08ff */
[-C--:B------:R-:W-:Y:S02]  /*29680*/  @!P0 LEA.HI.X R13, R165, R21.reuse, R191, 0x1, P3 ;  /* 0x00000015a50d8211 */ /* 0x080fe400018f0cbf */
[-C--:B------:R-:W-:Y:S02]  /*29690*/  @!P1 LEA.HI.X R5, R166, R21.reuse, R192, 0x1, P6 ;  /* 0x00000015a6059211 */ /* 0x080fe400030f0cc0 */
[----:B------:R-:W-:-:S03]  /*296a0*/  @P4 LEA.HI.X R15, R187, R21, R190, 0x1, P5 ;  /* 0x00000015bb0f4211 */ /* 0x000fc600028f0cbe */
[----:B------:R3:W-:Y:S04]  /*296b0*/  @!P1 ST.E.128 desc[UR46][R4.64], R36 ;  /* 0x0000002404009985 */ /* 0x0007e8000c101d2e */
[----:B------:R3:W-:Y:S01]  /*296c0*/  @!P0 ST.E.128 desc[UR46][R12.64], R44 ;  /* 0x0000002c0c008985 */ /* 0x0007e2000c101d2e */
[----:B------:R-:W-:-:S03]  /*296d0*/  LOP3.LUT P0, RZ, R3, 0x80, RZ, 0xc0, !PT ;  /* 0x0000008003ff7812 */ /* 0x000fc6000780c0ff */
[----:B------:R3:W-:Y:S10]  /*296e0*/  @P4 ST.E.128 desc[UR46][R14.64], R52 ;  /* 0x000000340e004985 */ /* 0x0007f4000c101d2e */
[----:B------:R-:W-:Y:S05]  /*296f0*/  @!P0 BRA `(.L_x_5335) ;  /* 0x0000000c001c8947 */ /* 0x000fea0003800000 */
[----:B---3--:R-:W-:-:S04]  /*29700*/  LEA R4, P0, R186, R72, 0x1 ;  /* 0x00000048ba047211 */ /* 0x008fc800078008ff */
[----:B------:R-:W-:-:S05]  /*29710*/  LEA.HI.X R5, R186, R21, R189, 0x1, P0 ;  /* 0x00000015ba057211 */ /* 0x000fca00000f0cbd */
[----:B------:R2:W-:Y:S01]  /*29720*/  ST.E.128 desc[UR46][R4.64], R60 ;  /* 0x0000003c04007985 */ /* 0x0005e2000c101d2e */
[----:B------:R-:W-:Y:S05]  /*29730*/  BRA `(.L_x_5335) ;  /* 0x0000000c000c7947 */ /* 0x000fea0003800000 */
.L_x_5331:
[----:B-1----:R-:W1:Y:S01]  /*29740*/  LDC R10, c[0x0][0xce8] ;  /* 0x00033a00ff0a7b82 */ /* 0x002e620000000800 */
[----:B------:R-:W-:Y:S01]  /*29750*/  ISETP.GE.AND P2, PT, R20, 0x40, PT ;  /* 0x000000401400780c */ /* 0x000fe20003f46270 */
[----:B------:R-:W-:Y:S01]  /*29760*/  ULDC UR12, c[0x0][0xbc8] ;  /* 0x0002f200000c7ab9 */ /* 0x000fe20000000800 */
[----:B------:R-:W-:Y:S01]  /*29770*/  IMAD R0, R198, 0x20, R188 ;  /* 0x00000020c6007824 */ /* 0x000fe200078e02bc */
[----:B------:R-:W-:Y:S01]  /*29780*/  ISETP.GE.AND P4, PT, R164, UR12, PT ;  /* 0x0000000ca4007c0c */ /* 0x000fe2000bf86270 */
[----:B------:R-:W-:Y:S01]  /*29790*/  IMAD.U32 R3, RZ, RZ, UR39 ;  /* 0x00000027ff037e24 */ /* 0x000fe2000f8e00ff */
[----:B------:R-:W-:Y:S01]  /*297a0*/  ISETP.GE.AND P3, PT, R184, UR12, PT ;  /* 0x0000000cb8007c0c */ /* 0x000fe2000bf66270 */
[----:B------:R-:W-:Y:S01]  /*297b0*/  USHF.R.S32.HI UR8, URZ, 0x1f, UR41 ;  /* 0x0000001f3f087899 */ /* 0x000fe20008011429 */
[----:B------:R-:W-:Y:S01]  /*297c0*/  BSSY B1, `(.L_x_5336) ;  /* 0x0000033000017945 */ /* 0x000fe20003800000 */
[----:B------:R-:W-:Y:S01]  /*297d0*/  USHF.R.S32.HI UR9, URZ, 0x1f, UR40 ;  /* 0x0000001f3f097899 */ /* 0x000fe20008011428 */
[----:B------:R-:W-:Y:S01]  /*297e0*/  ISETP.GE.AND P1, PT, R185, UR12, PT ;  /* 0x0000000cb9007c0c */ /* 0x000fe2000bf26270 */
[----:B0-----:R-:W-:Y:S01]  /*297f0*/  IMAD R8, R3, 0x40, R0 ;  /* 0x0000004003087824 */ /* 0x001fe200078e0200 */
[----:B------:R-:W-:-:S02]  /*29800*/  SEL R12, RZ, 0x1, P4 ;  /* 0x00000001ff0c7807 */ /* 0x000fc40002000000 */
[----:B------:R-:W-:Y:S02]  /*29810*/  SEL R13, RZ, 0xffffffff, P3 ;  /* 0xffffffffff0d7807 */ /* 0x000fe40001800000 */
[----:B-1----:R-:W-:-:S13]  /*29820*/  ISETP.NE.AND P0, PT, R10, 0x1, PT ;  /* 0x000000010a00780c */ /* 0x002fda0003f05270 */
        /* <DEDUP_REMOVED lines=8> */
[----:B--2---:R-:W-:-:S04]  /*298b0*/  IMAD R0, R0, 0x40, R4 ;  /* 0x0000004000007824 */ /* 0x004fc800078e0204 */
[----:B------:R-:W-:-:S05]  /*298c0*/  VIADD R6, R0, 0xffffff80 ;  /* 0xffffff8000067836 */ /* 0x000fca0000000000 */
        /* <DEDUP_REMOVED lines=34> */
.L_x_5337:
[----:B------:R-:W-:Y:S05]  /*29af0*/  BSYNC B1 ;  /* 0x0000000000017941 */ /* 0x000fea0003800000 */
.L_x_5336:
[----:B------:R-:W-:Y:S01]  /*29b00*/  ULDC.64 UR10, c[0x0][0xbe8] ;  /* 0x0002fa00000a7ab9 */ /* 0x000fe20000000a00 */
[----:B------:R-:W-:Y:S01]  /*29b10*/  SEL R0, RZ, 0xffffffff, P1 ;  /* 0xffffffffff007807 */ /* 0x000fe20000800000 */
[----:B------:R-:W-:Y:S01]  /*29b20*/  UIMAD UR5, UR8, UR10, URZ ;  /* 0x0000000a080572a4 */ /* 0x000fe2000f8e023f */
[----:B------:R-:W-:Y:S01]  /*29b30*/  IMAD.SHL.U32 R13, R13, 0x2, RZ ;  /* 0x000000020d0d7824 */ /* 0x000fe200078e00ff */
[----:B------:R-:W-:Y:S01]  /*29b40*/  UIMAD.WIDE.U32 UR6, UR41, UR10, URZ ;  /* 0x0000000a290672a5 */ /* 0x000fe2000f8e003f */
[----:B------:R-:W-:Y:S01]  /*29b50*/  ISETP.GE.AND P1, PT, R167, UR12, PT ;  /* 0x0000000ca7007c0c */ /* 0x000fe2000bf26270 */
[----:B------:R-:W-:Y:S01]  /*29b60*/  UIMAD UR5, UR41, UR11, UR5 ;  /* 0x0000000b290572a4 */ /* 0x000fe2000f8e0205 */
[----:B------:R-:W-:Y:S01]  /*29b70*/  IMAD.SHL.U32 R5, R0, 0x4, RZ ;  /* 0x0000000400057824 */ /* 0x000fe200078e00ff */
[----:B------:R-:W-:Y:S01]  /*29b80*/  LOP3.LUT R12, R13, 0x2, R12, 0xe2, !PT ;  /* 0x000000020d0c7812 */ /* 0x000fe200078ee20c */
[----:B0-----:R-:W-:Y:S01]  /*29b90*/  @P0 IMAD.HI.U32 R0, R8, R9, RZ ;  /* 0x0000000908000227 */ /* 0x001fe200078e00ff */
[----:B------:R-:W-:Y:S01]  /*29ba0*/  ULDC.64 UR10, c[0x0][0xbf0] ;  /* 0x0002fc00000a7ab9 */ /* 0x000fe20000000a00 */
[----:B------:R-:W-:Y:S01]  /*29bb0*/  UIADD3 UR7, UR7, UR5, URZ ;  /* 0x0000000507077290 */ /* 0x000fe2000fffe03f */
[----:B------:R-:W-:Y:S01]  /*29bc0*/  LOP3.LUT R12, R5, 0x4, R12, 0xe2, !PT ;  /* 0x00000004050c7812 */ /* 0x000fe200078ee20c */
[----:B--2---:R-:W-:Y:S01]  /*29bd0*/  IMAD.MOV.U32 R3, RZ, RZ, R8 ;  /* 0x000000ffff037224 */ /* 0x004fe200078e0008 */
[----:B------:R-:W-:Y:S01]  /*29be0*/  UIMAD UR5, UR9, UR10, URZ ;  /* 0x0000000a090572a4 */ /* 0x000fe2000f8e023f */
[----:B-1----:R-:W-:Y:S01]  /*29bf0*/  @P0 SHF.R.U32.HI R3, RZ, R11, R0 ;  /* 0x0000000bff030219 */ /* 0x002fe20000011600 */
[----:B------:R-:W-:Y:S01]  /*29c00*/  BSSY B1, `(.L_x_5338) ;  /* 0x0000051000017945 */ /* 0x000fe20003800000 */
[----:B------:R-:W-:Y:S01]  /*29c10*/  SEL R0, RZ, 0xffffffff, P1 ;  /* 0xffffffffff007807 */ /* 0x000fe20000800000 */
[----:B------:R-:W-:Y:S01]  /*29c20*/  UIMAD UR5, UR40, UR11, UR5 ;  /* 0x0000000b280572a4 */ /* 0x000fe2000f8e0205 */
[----:B------:R-:W-:Y:S01]  /*29c30*/  ISETP.GE.AND P1, PT, R166, UR12, PT ;  /* 0x0000000ca6007c0c */ /* 0x000fe2000bf26270 */
[----:B------:R-:W-:Y:S01]  /*29c40*/  UIMAD.WIDE.U32 UR40, UR40, UR10, UR6 ;  /* 0x0000000a282872a5 */ /* 0x000fe2000f8e0006 */
[--C-:B------:R-:W-:Y:S01]  /*29c50*/  IMAD.MOV R7, RZ, RZ, -R3.reuse ;  /* 0x000000ffff077224 */ /* 0x100fe200078e0a03 */
[----:B------:R-:W-:Y:S01]  /*29c60*/  ISETP.GE.AND P0, PT, R165, UR12, PT ;  /* 0x0000000ca5007c0c */ /* 0x000fe2000bf06270 */
[----:B------:R-:W-:Y:S01]  /*29c70*/  IMAD.SHL.U32 R5, R0, 0x8, RZ ;  /* 0x0000000800057824 */ /* 0x000fe200078e00ff */
[----:B------:R-:W-:Y:S01]  /*29c80*/  SHF.R.S32.HI R0, RZ, 0x1f, R3 ;  /* 0x0000001fff007819 */ /* 0x000fe20000011403 */
[----:B------:R-:W-:Y:S01]  /*29c90*/  UIADD3 UR5, UR41, UR5, URZ ;  /* 0x0000000529057290 */ /* 0x000fe2000fffe03f */
[----:B------:R-:W-:Y:S01]  /*29ca0*/  SEL R6, RZ, 0xffffffff, P1 ;  /* 0xffffffffff067807 */ /* 0x000fe20000800000 */
[----:B------:R-:W-:Y:S01]  /*29cb0*/  ULDC.64 UR6, c[0x0][0xbe0] ;  /* 0x0002f80000067ab9 */ /* 0x000fe20000000a00 */
[----:B------:R-:W-:Y:S01]  /*29cc0*/  LOP3.LUT R12, R5, 0x8, R12, 0xe2, !PT ;  /* 0x00000008050c7812 */ /* 0x000fe200078ee20c */
[----:B------:R-:W-:Y:S01]  /*29cd0*/  IMAD R7, R10, R7, R8 ;  /* 0x000000070a077224 */ /* 0x000fe200078e0208 */
[----:B------:R-:W-:Y:S01]  /*29ce0*/  SEL R8, RZ, 0xffffffff, P0 ;  /* 0xffffffffff087807 */ /* 0x000fe20000000000 */
[----:B------:R-:W-:Y:S01]  /*29cf0*/  IMAD R0, R0, UR6, RZ ;  /* 0x0000000600007c24 */ /* 0x000fe2000f8e02ff */
[----:B------:R-:W-:Y:S01]  /*29d00*/  ISETP.GE.AND P0, PT, R187, UR12, PT ;  /* 0x0000000cbb007c0c */ /* 0x000fe2000bf06270 */
[----:B------:R-:W-:Y:S01]  /*29d10*/  IMAD.U32 R5, RZ, RZ, UR41 ;  /* 0x00000029ff057e24 */ /* 0x000fe2000f8e00ff */
[----:B------:R-:W-:Y:S01]  /*29d20*/  ISETP.GE.AND P2, PT, R186, UR12, PT ;  /* 0x0000000cba007c0c */ /* 0x000fe2000bf46270 */
[----:B------:R-:W-:-:S02]  /*29d30*/  IMAD.U32 R4, RZ, RZ, UR40 ;  /* 0x00000028ff047e24 */ /* 0x000fc4000f8e00ff */
[----:B------:R-:W-:Y:S01]  /*29d40*/  IMAD.U32 R5, RZ, RZ, UR5 ;  /* 0x00000005ff057e24 */ /* 0x000fe2000f8e00ff */
[----:B------:R-:W-:Y:S01]  /*29d50*/  ULDC UR5, c[0x0][0xb88] ;  /* 0x0002e20000057ab9 */ /* 0x000fe20000000800 */
[----:B------:R-:W-:Y:S02]  /*29d60*/  IMAD.SHL.U32 R11, R6, 0x10, RZ ;  /* 0x00000010060b7824 */ /* 0x000fe400078e00ff */
[C---:B------:R-:W-:Y:S01]  /*29d70*/  IMAD R9, R3.reuse, UR7, R0 ;  /* 0x0000000703097c24 */ /* 0x040fe2000f8e0200 */
[----:B------:R-:W-:Y:S01]  /*29d80*/  SHF.R.S32.HI R0, RZ, 0x1f, R7 ;  /* 0x0000001fff007819 */ /* 0x000fe20000011407 */
[----:B------:R-:W-:Y:S01]  /*29d90*/  IMAD.WIDE.U32 R4, R3, UR6, R4 ;  /* 0x0000000603047c25 */ /* 0x000fe2000f8e0004 */
[----:B------:R-:W-:Y:S01]  /*29da0*/  ULDC.64 UR6, c[0x0][0xbd8] ;  /* 0x0002f60000067ab9 */ /* 0x000fe20000000a00 */
[----:B------:R-:W-:Y:S02]  /*29db0*/  LOP3.LUT R12, R11, 0x10, R12, 0xe2, !PT ;  /* 0x000000100b0c7812 */ /* 0x000fe400078ee20c */
[----:B------:R-:W-:-:S02]  /*29dc0*/  IMAD.SHL.U32 R3, R8, 0x20, RZ ;  /* 0x0000002008037824 */ /* 0x000fc400078e00ff */
[----:B------:R-:W-:Y:S02]  /*29dd0*/  IMAD R0, R0, UR6, RZ ;  /* 0x0000000600007c24 */ /* 0x000fe4000f8e02ff */
[----:B------:R-:W-:Y:S01]  /*29de0*/  IMAD.IADD R5, R5, 0x1, R9 ;  /* 0x0000000105057824 */ /* 0x000fe200078e0209 */
[----:B------:R-:W-:Y:S01]  /*29df0*/  LOP3.LUT R12, R3, 0x20, R12, 0xe2, !PT ;  /* 0x00000020030c7812 */ /* 0x000fe200078ee20c */
[C---:B------:R-:W-:Y:S01]  /*29e00*/  IMAD R3, R7.reuse, UR7, R0 ;  /* 0x0000000707037c24 */ /* 0x040fe2000f8e0200 */
[----:B------:R-:W-:Y:S01]  /*29e10*/  SEL R0, RZ, 0x80, P2 ;  /* 0x00000080ff007807 */ /* 0x000fe20001000000 */
[----:B------:R-:W-:Y:S01]  /*29e20*/  IMAD.WIDE.U32 R4, R7, UR6, R4 ;  /* 0x0000000607047c25 */ /* 0x000fe2000f8e0004 */
[----:B------:R-:W-:-:S03]  /*29e30*/  ULDC.64 UR6, c[0x0][0xb80] ;  /* 0x0002e00000067ab9 */ /* 0x000fc60000000a00 */
[----:B------:R-:W-:Y:S01]  /*29e40*/  IMAD.U32 R7, RZ, RZ, UR39 ;  /* 0x00000027ff077e24 */ /* 0x000fe2000f8e00ff */
[----:B------:R-:W-:Y:S01]  /*29e50*/  LEA R21, P1, R4, UR6, 0x1 ;  /* 0x0000000604157c11 */ /* 0x000fe2000f8208ff */
[----:B------:R-:W-:Y:S02]  /*29e60*/  IMAD R27, R10, UR5, RZ ;  /* 0x000000050a1b7c24 */ /* 0x000fe4000f8e02ff */
[----:B------:R-:W-:Y:S01]  /*29e70*/  IMAD R28, R7, 0x40, R188 ;  /* 0x00000040071c7824 */ /* 0x000fe200078e02bc */
[----:B------:R-:W-:Y:S01]  /*29e80*/  SEL R7, RZ, 0x40, P0 ;  /* 0x00000040ff077807 */ /* 0x000fe20000000000 */
[----:B------:R-:W-:Y:S01]  /*29e90*/  IMAD.IADD R3, R5, 0x1, R3 ;  /* 0x0000000105037824 */ /* 0x000fe200078e0203 */
[----:B------:R0:W1:Y:S02]  /*29ea0*/  SHFL.IDX PT, R14, R21, RZ, 0x181f ;  /* 0x00181fff150e7589 */ /* 0x00006400000e0000 */
[----:B------:R-:W-:Y:S02]  /*29eb0*/  ISETP.GE.AND P0, PT, R28, R27, PT ;  /* 0x0000001b1c00720c */ /* 0x000fe40003f06270 */
[----:B------:R-:W-:-:S02]  /*29ec0*/  LOP3.LUT R25, R12, R7, RZ, 0xfc, !PT ;  /* 0x000000070c197212 */ /* 0x000fc400078efcff */
[----:B------:R-:W-:Y:S02]  /*29ed0*/  LEA.HI.X R24, R4, UR7, R3, 0x1, P1 ;  /* 0x0000000704187c11 */ /* 0x000fe400088f0c03 */
[----:B------:R-:W-:-:S03]  /*29ee0*/  LOP3.LUT R26, R25, R0, RZ, 0xfc, !PT ;  /* 0x00000000191a7212 */ /* 0x000fc600078efcff */
[----:B------:R0:W2:Y:S04]  /*29ef0*/  SHFL.IDX PT, R0, R24, RZ, 0x181f ;  /* 0x00181fff18007589 */ /* 0x0000a800000e0000 */
[----:B------:R-:W-:Y:S05]  /*29f00*/  @P0 BRA `(.L_x_5339) ;  /* 0x0000000000800947 */ /* 0x000fea0003800000 */
[----:B------:R-:W-:Y:S02]  /*29f10*/  ISETP.GE.AND P2, PT, R164, UR12, PT ;  /* 0x0000000ca4007c0c */ /* 0x000fe4000bf46270 */
[----:B------:R-:W-:Y:S02]  /*29f20*/  ISETP.GE.AND P4, PT, R184, UR12, PT ;  /* 0x0000000cb8007c0c */ /* 0x000fe4000bf86270 */
[----:B------:R-:W-:Y:S02]  /*29f30*/  ISETP.GE.AND P5, PT, R185, UR12, PT ;  /* 0x0000000cb9007c0c */ /* 0x000fe4000bfa6270 */
[----:B------:R-:W-:-:S07]  /*29f40*/  ISETP.GE.AND P3, PT, R167, UR12, PT ;  /* 0x0000000ca7007c0c */ /* 0x000fce000bf66270 */
[-C--:B-1----:R-:W-:Y:S02]  /*29f50*/  @!P2 LEA R4, P0, R164, R14.reuse, 0x1 ;  /* 0x0000000ea404a211 */ /* 0x082fe400078008ff */
[----:B------:R-:W-:Y:S02]  /*29f60*/  @!P4 LEA R6, P1, R184, R14, 0x1 ;  /* 0x0000000eb806c211 */ /* 0x000fe400078208ff */
[-C--:B--2---:R-:W-:Y:S02]  /*29f70*/  @!P2 LEA.HI.X R5, R164, R0.reuse, R196, 0x1, P0 ;  /* 0x00000000a405a211 */ /* 0x084fe400000f0cc4 */
[----:B------:R-:W-:Y:S02]  /*29f80*/  @!P4 LEA.HI.X R7, R184, R0, R195, 0x1, P1 ;  /* 0x00000000b807c211 */ /* 0x000fe400008f0cc3 */
[----:B------:R-:W-:Y:S01]  /*29f90*/  ISETP.GE.AND P1, PT, R165, UR12, PT ;  /* 0x0000000ca5007c0c */ /* 0x000fe2000bf26270 */
[----:B------:R1:W-:Y:S01]  /*29fa0*/  @!P2 ST.E.128 desc[UR46][R4.64], RZ ;  /* 0x000000ff0400a985 */ /* 0x0003e2000c101d2e */
[----:B------:R-:W-:-:S02]  /*29fb0*/  ISETP.GE.AND P2, PT, R166, UR12, PT ;  /* 0x0000000ca6007c0c */ /* 0x000fc4000bf46270 */
[----:B------:R-:W-:Y:S01]  /*29fc0*/  LOP3.LUT P0, RZ, R25, 0x40, RZ, 0xc0, !PT ;  /* 0x0000004019ff7812 */ /* 0x000fe2000780c0ff */
[----:B------:R2:W-:Y:S01]  /*29fd0*/  @!P4 ST.E.128 desc[UR46][R6.64], RZ ;  /* 0x000000ff0600c985 */ /* 0x0005e2000c101d2e */
[-C--:B------:R-:W-:Y:S02]  /*29fe0*/  @!P5 LEA R8, P4, R185, R14.reuse, 0x1 ;  /* 0x0000000eb908d211 */ /* 0x080fe400078808ff */
[----:B------:R-:W-:Y:S02]  /*29ff0*/  @!P3 LEA R10, P6, R167, R14, 0x1 ;  /* 0x0000000ea70ab211 */ /* 0x000fe400078c08ff */
[-C--:B------:R-:W-:Y:S02]  /*2a000*/  @!P5 LEA.HI.X R9, R185, R0.reuse, R194, 0x1, P4 ;  /* 0x00000000b909d211 */ /* 0x080fe400020f0cc2 */
[----:B------:R-:W-:Y:S02]  /*2a010*/  LOP3.LUT P4, RZ, R26, 0x80, RZ, 0xc0, !PT ;  /* 0x000000801aff7812 */ /* 0x000fe4000788c0ff */
[----:B------:R-:W-:Y:S01]  /*2a020*/  @!P3 LEA.HI.X R11, R167, R0, R193, 0x1, P6 ;  /* 0x00000000a70bb211 */ /* 0x000fe200030f0cc1 */
[----:B------:R3:W-:Y:S01]  /*2a030*/  @!P5 ST.E.128 desc[UR46][R8.64], RZ ;  /* 0x000000ff0800d985 */ /* 0x0007e2000c101d2e */
[----:B-1----:R-:W-:-:S02]  /*2a040*/  @!P2 LEA R4, P5, R166, R14, 0x1 ;  /* 0x0000000ea604a211 */ /* 0x002fc400078a08ff */
[-C--:B--2---:R-:W-:Y:S01]  /*2a050*/  @!P1 LEA R6, P6, R165, R14.reuse, 0x1 ;  /* 0x0000000ea5069211 */ /* 0x084fe200078c08ff */
[----:B------:R3:W-:Y:S01]  /*2a060*/  @!P3 ST.E.128 desc[UR46][R10.64], RZ ;  /* 0x000000ff0a00b985 */ /* 0x0007e2000c101d2e */
[----:B------:R-:W-:Y:S02]  /*2a070*/  @P0 LEA R12, P3, R187, R14, 0x1 ;  /* 0x0000000ebb0c0211 */ /* 0x000fe400078608ff */
[-C--:B------:R-:W-:Y:S02]  /*2a080*/  @!P2 LEA.HI.X R5, R166, R0.reuse, R192, 0x1, P5 ;  /* 0x00000000a605a211 */ /* 0x080fe400028f0cc0 */
[----:B------:R-:W-:Y:S02]  /*2a090*/  @!P1 LEA.HI.X R7, R165, R0, R191, 0x1, P6 ;  /* 0x00000000a5079211 */ /* 0x000fe400030f0cbf */
[----:B------:R-:W-:Y:S01]  /*2a0a0*/  @P4 LEA R14, P5, R186, R14, 0x1 ;  /* 0x0000000eba0e4211 */ /* 0x000fe200078a08ff */
[----:B------:R3:W-:Y:S01]  /*2a0b0*/  @!P2 ST.E.128 desc[UR46][R4.64], RZ ;  /* 0x000000ff0400a985 */ /* 0x0007e2000c101d2e */
[----:B------:R-:W-:-:S02]  /*2a0c0*/  @P0 LEA.HI.X R13, R187, R0, R190, 0x1, P3 ;  /* 0x00000000bb0d0211 */ /* 0x000fc400018f0cbe */
[----:B------:R-:W-:Y:S01]  /*2a0d0*/  @P4 LEA.HI.X R15, R186, R0, R189, 0x1, P5 ;  /* 0x00000000ba0f4211 */ /* 0x000fe200028f0cbd */
[----:B------:R3:W-:Y:S04]  /*2a0e0*/  @!P1 ST.E.128 desc[UR46][R6.64], RZ ;  /* 0x000000ff06009985 */ /* 0x0007e8000c101d2e */
[----:B------:R3:W-:Y:S04]  /*2a0f0*/  @P0 ST.E.128 desc[UR46][R12.64], RZ ;  /* 0x000000ff0c000985 */ /* 0x0007e8000c101d2e */
[----:B------:R3:W-:Y:S02]  /*2a100*/  @P4 ST.E.128 desc[UR46][R14.64], RZ ;  /* 0x000000ff0e004985 */ /* 0x0007e4000c101d2e */
.L_x_5339:
[----:B------:R-:W-:Y:S05]  /*2a110*/  BSYNC B1 ;  /* 0x0000000000017941 */ /* 0x000fea0003800000 */
.L_x_5338:
[----:B---3--:R-:W-:Y:S01]  /*2a120*/  VIADD R4, R28, 0x20 ;  /* 0x000000201c047836 */ /* 0x008fe20000000000 */
[----:B--2---:R2:W3:Y:S04]  /*2a130*/  SHFL.IDX PT, R0, R24, 0x1, 0x181f ;  /* 0x00381f0018007f89 */ /* 0x0044e800000e0000 */
[----:B------:R-:W-:Y:S01]  /*2a140*/  ISETP.GE.AND P0, PT, R4, R27, PT ;  /* 0x0000001b0400720c */ /* 0x000fe20003f06270 */
[----:B------:R2:W4:-:S12]  /*2a150*/  SHFL.IDX PT, R3, R21, 0x1, 0x181f ;  /* 0x00381f0015037f89 */ /* 0x00051800000e0000 */
[----:B--2---:R-:W-:Y:S05]  /*2a160*/  @P0 BRA `(.L_x_5335) ;  /* 0x0000000000800947 */ /* 0x004fea0003800000 */
[----:B------:R-:W-:Y:S02]  /*2a170*/  ISETP.GE.AND P5, PT, R164, UR12, PT ;  /* 0x0000000ca4007c0c */ /* 0x000fe4000bfa6270 */
[----:B------:R-:W-:Y:S02]  /*2a180*/  ISETP.GE.AND P4, PT, R184, UR12, PT ;  /* 0x0000000cb8007c0c */ /* 0x000fe4000bf86270 */
[----:B------:R-:W-:Y:S02]  /*2a190*/  ISETP.GE.AND P1, PT, R185, UR12, PT ;  /* 0x0000000cb9007c0c */ /* 0x000fe4000bf26270 */
[----:B------:R-:W-:-:S07]  /*2a1a0*/  ISETP.GE.AND P3, PT, R167, UR12, PT ;  /* 0x0000000ca7007c0c */ /* 0x000fce000bf66270 */
[-C--:B----4-:R-:W-:Y:S02]  /*2a1b0*/  @!P5 LEA R4, P0, R164, R3.reuse, 0x1 ;  /* 0x00000003a404d211 */ /* 0x090fe400078008ff */
[-C--:B------:R-:W-:Y:S02]  /*2a1c0*/  @!P4 LEA R6, P2, R184, R3.reuse, 0x1 ;  /* 0x00000003b806c211 */ /* 0x080fe400078408ff */
[-C--:B---3--:R-:W-:Y:S02]  /*2a1d0*/  @!P5 LEA.HI.X R5, R164, R0.reuse, R196, 0x1, P0 ;  /* 0x00000000a405d211 */ /* 0x088fe400000f0cc4 */
[----:B------:R-:W-:Y:S02]  /*2a1e0*/  @!P4 LEA.HI.X R7, R184, R0, R195, 0x1, P2 ;  /* 0x00000000b807c211 */ /* 0x000fe400010f0cc3 */
[----:B------:R-:W-:Y:S01]  /*2a1f0*/  ISETP.GE.AND P2, PT, R166, UR12, PT ;  /* 0x0000000ca6007c0c */ /* 0x000fe2000bf46270 */
[----:B------:R2:W-:Y:S01]  /*2a200*/  @!P5 ST.E.128 desc[UR46][R4.64], RZ ;  /* 0x000000ff0400d985 */ /* 0x0005e2000c101d2e */
[----:B------:R-:W-:-:S02]  /*2a210*/  @!P1 LEA R8, P6, R185, R3, 0x1 ;  /* 0x00000003b9089211 */ /* 0x000fc400078c08ff */
[----:B------:R-:W-:Y:S01]  /*2a220*/  LOP3.LUT P0, RZ, R25, 0x40, RZ, 0xc0, !PT ;  /* 0x0000004019ff7812 */ /* 0x000fe2000780c0ff */
[----:B------:R3:W-:Y:S01]  /*2a230*/  @!P4 ST.E.128 desc[UR46][R6.64], RZ ;  /* 0x000000ff0600c985 */ /* 0x0007e2000c101d2e */
[----:B------:R-:W-:Y:S02]  /*2a240*/  ISETP.GE.AND P4, PT, R165, UR12, PT ;  /* 0x0000000ca5007c0c */ /* 0x000fe4000bf86270 */
[----:B------:R-:W-:Y:S02]  /*2a250*/  @!P1 LEA.HI.X R9, R185, R0, R194, 0x1, P6 ;  /* 0x00000000b9099211 */ /* 0x000fe400030f0cc2 */
[----:B------:R-:W-:Y:S02]  /*2a260*/  LOP3.LUT P6, RZ, R26, 0x80, RZ, 0xc0, !PT ;  /* 0x000000801aff7812 */ /* 0x000fe400078cc0ff */
[-C--:B------:R-:W-:Y:S01]  /*2a270*/  @!P3 LEA R10, P5, R167, R3.reuse, 0x1 ;  /* 0x00000003a70ab211 */ /* 0x080fe200078a08ff */
[----:B------:R4:W-:Y:S01]  /*2a280*/  @!P1 ST.E.128 desc[UR46][R8.64], RZ ;  /* 0x000000ff08009985 */ /* 0x0009e2000c101d2e */
[----:B------:R-:W-:-:S02]  /*2a290*/  @!P2 LEA R12, P1, R166, R3, 0x1 ;  /* 0x00000003a60ca211 */ /* 0x000fc400078208ff */
[-C--:B------:R-:W-:Y:S02]  /*2a2a0*/  @!P3 LEA.HI.X R11, R167, R0.reuse, R193, 0x1, P5 ;  /* 0x00000000a70bb211 */ /* 0x080fe400028f0cc1 */
[-C--:B------:R-:W-:Y:S02]  /*2a2b0*/  @!P2 LEA.HI.X R13, R166, R0.reuse, R192, 0x1, P1 ;  /* 0x00000000a60da211 */ /* 0x080fe400008f0cc0 */
[-C--:B--2---:R-:W-:Y:S01]  /*2a2c0*/  @!P4 LEA R4, P5, R165, R3.reuse, 0x1 ;  /* 0x00000003a504c211 */ /* 0x084fe200078a08ff */
[----:B------:R4:W-:Y:S01]  /*2a2d0*/  @!P3 ST.E.128 desc[UR46][R10.64], RZ ;  /* 0x000000ff0a00b985 */ /* 0x0009e2000c101d2e */
[-C--:B-1----:R-:W-:Y:S02]  /*2a2e0*/  @P0 LEA R14, P3, R187, R3.reuse, 0x1 ;  /* 0x00000003bb0e0211 */ /* 0x082fe400078608ff */
[----:B---3--:R-:W-:Y:S01]  /*2a2f0*/  @P6 LEA R6, P1, R186, R3, 0x1 ;  /* 0x00000003ba066211 */ /* 0x008fe200078208ff */
[----:B------:R4:W-:Y:S01]  /*2a300*/  @!P2 ST.E.128 desc[UR46][R12.64], RZ ;  /* 0x000000ff0c00a985 */ /* 0x0009e2000c101d2e */
[----:B------:R-:W-:-:S02]  /*2a310*/  @!P4 LEA.HI.X R5, R165, R0, R191, 0x1, P5 ;  /* 0x00000000a505c211 */ /* 0x000fc400028f0cbf */
[-C--:B------:R-:W-:Y:S02]  /*2a320*/  @P0 LEA.HI.X R15, R187, R0.reuse, R190, 0x1, P3 ;  /* 0x00000000bb0f0211 */ /* 0x080fe400018f0cbe */
[----:B------:R-:W-:Y:S01]  /*2a330*/  @P6 LEA.HI.X R7, R186, R0, R189, 0x1, P1 ;  /* 0x00000000ba076211 */ /* 0x000fe200008f0cbd */
[----:B------:R4:W-:Y:S04]  /*2a340*/  @!P4 ST.E.128 desc[UR46][R4.64], RZ ;  /* 0x000000ff0400c985 */ /* 0x0009e8000c101d2e */
[----:B------:R4:W-:Y:S04]  /*2a350*/  @P0 ST.E.128 desc[UR46][R14.64], RZ ;  /* 0x000000ff0e000985 */ /* 0x0009e8000c101d2e */
[----:B------:R4:W-:Y:S02]  /*2a360*/  @P6 ST.E.128 desc[UR46][R6.64], RZ ;  /* 0x000000ff06006985 */ /* 0x0009e4000c101d2e */
.L_x_5335:
[----:B------:R-:W-:Y:S05]  /*2a370*/  BSYNC B0 ;  /* 0x0000000000007941 */ /* 0x000fea0003800000 */
.L_x_5330:
[----:B------:R-:W-:Y:S02]  /*2a380*/  ULDC UR5, c[0x0][0xd38] ;  /* 0x00034e0000057ab9 */ /* 0x000fe40000000800 */
[----:B------:R-:W-:-:S06]  /*2a390*/  UISETP.GE.AND UP0, UPT, UR4, UR5, UPT ;  /* 0x000000050400728c */ /* 0x000fcc000bf06270 */
[----:B------:R-:W-:-:S13]  /*2a3a0*/  PLOP3.LUT P0, PT, PT, PT, UP0, 0x80, 0x0 ;  /* 0x000000000000781c */ /* 0x000fda0003f0f008 */
[----:B------:R-:W-:Y:S05]  /*2a3b0*/  @!P0 BRA `(.L_x_5340) ;  /* 0xfffffd6c00e48947 */ /* 0x000fea000383ffff */
[----:B------:R-:W-:Y:S05]  /*2a3c0*/  EXIT ;  /* 0x000000000000794d */ /* 0x000fea0003800000 */
.L_x_5203:
[----:B------:R-:W-:-:S08]  /*2a3d0*/  NOP ;  /* 0x0000000000007918 */ /* 0x000fd00000000000 */
[----:B------:R-:W0:-:S00]  /*2a3e0*/  USETMAXREG.DEALLOC.CTAPOOL 0x18 ;  /* 0x00000018000079c8 */ /* 0x000e0000080e0500 */
[----:B0-----:R-:W-:-:S06]  /*2a3f0*/  LOP3.LUT R0, R0, 0x3, RZ, 0xc0, !PT ;  /* 0x0000000300007812 */ /* 0x001fcc00078ec0ff */
[----:B------:R-:W0:Y:S01]  /*2a400*/  S2UR UR6, SR_CTAID.X ;  /* 0x00000000000679c3 */ /* 0x000e220000002500 */
[----:B------:R-:W-:Y:S01]  /*2a410*/  LOP3.LUT R18, R18, 0xffffff7f, RZ, 0xc0, !PT ;  /* 0xffffff7f12127812 */ /* 0x000fe200078ec0ff */
[----:B------:R-:W-:Y:S01]  /*2a420*/  STL [R1+0x468], RZ ;  /* 0x000468ff01007387 */ /* 0x000fe20000100800 */
[----:B------:R-:W-:-:S03]  /*2a430*/  IMAD.MOV.U32 R19, RZ, RZ, RZ ;  /* 0x000000ffff137224 */ /* 0x000fc600078e00ff */
[----:B------:R-:W1:Y:S02]  /*2a440*/  SHFL.IDX PT, R0, R0, RZ, 0x1f ;  /* 0x00001fff00007589 */ /* 0x000e6400000e0000 */
[----:B-1----:R-:W-:Y:S02]  /*2a450*/  ISETP.NE.AND P0, PT, R0, RZ, PT ;  /* 0x000000ff0000720c */ /* 0x002fe40003f05270 */
[----:B------:R-:W0:Y:S11]  /*2a460*/  LDC R0, c[0x0][0xd38] ;  /* 0x00034e00ff007b82 */ /* 0x000e360000000800 */
[----:B------:R-:W-:Y:S01]  /*2a470*/  @P0 LOP3.LUT R18, R18, 0x80, RZ, 0xfc, !PT ;  /* 0x0000008012120812 */ /* 0x000fe200078efcff */
[----:B------:R-:W-:Y:S06]  /*2a480*/  @P0 BAR.ARV 0x4, 0x180 ;  /* 0x0106000000000b1d */ /* 0x000fec0000002000 */
[----:B0-----:R-:W-:Y:S01]  /*2a490*/  ISETP.LE.AND P0, PT, R0, UR6, PT ;  /* 0x0000000600007c0c */ /* 0x001fe2000bf03270 */
[----:B------:R-:W-:-:S05]  /*2a4a0*/  IMAD.MOV.U32 R0, RZ, RZ, 0x1 ;  /* 0x00000001ff007424 */ /* 0x000fca00078e00ff */
[----:B------:R0:W-:Y:S07]  /*2a4b0*/  STL [R1+0x448], R0 ;  /* 0x0004480001007387 */ /* 0x0001ee0000100800 */
[----:B------:R-:W-:Y:S05]  /*2a4c0*/  @P0 BRA `(.L_x_5341) ;  /* 0x0000006400100947 */ /* 0x000fea0003800000 */
[----:B------:R-:W1:Y:S01]  /*2a4d0*/  S2R R5, SR_TID.X ;  /* 0x0000000000057919 */ /* 0x000e620000002100 */
[----:B------:R-:W2:Y:S01]  /*2a4e0*/  S2UR UR5, SR_CgaCtaId ;  /* 0x00000000000579c3 */ /* 0x000ea20000008800 */
[----:B------:R-:W-:Y:S01]  /*2a4f0*/  UMOV UR4, 0x400 ;  /* 0x0000040000047882 */ /* 0x000fe20000000000 */
[----:B------:R-:W-:Y:S01]  /*2a500*/  IMAD.MOV.U32 R19, RZ, RZ, RZ ;  /* 0x000000ffff137224 */ /* 0x000fe200078e00ff */
[----:B------:R-:W-:Y:S01]  /*2a510*/  STL [R1+0x468], RZ ;  /* 0x000468ff01007387 */ /* 0x000fe20000100800 */
        /* <DEDUP_REMOVED lines=9> */
[----:B------:R-:W-:Y:S01]  /*2a5b0*/  IMAD.SHL.U32 R2, R4, 0x8, RZ ;  /* 0x0000000804027824 */ /* 0x000fe200078e00ff */
[----:B------:R-:W-:-:S04]  /*2a5c0*/  SHF.R.U32.HI R4, RZ, 0x3, R4 ;  /* 0x00000003ff047819 */ /* 0x000fc80000011604 */
[----:B------:R-:W-:Y:S01]  /*2a5d0*/  LOP3.LUT R2, R3, 0x200, R2, 0xf8, !PT ;  /* 0x0000020003027812 */ /* 0x000fe200078ef802 */
[----:B------:R-:W-:-:S05]  /*2a5e0*/  IMAD.SHL.U32 R3, R5, 0x10, RZ ;  /* 0x0000001005037824 */ /* 0x000fca00078e00ff */
[----:B------:R-:W-:Y:S01]  /*2a5f0*/  LOP3.LUT R5, R4, 0x70, R3, 0xf8, !PT ;  /* 0x0000007004057812 */ /* 0x000fe200078ef803 */
[----:B------:R-:W-:Y:S02]  /*2a600*/  IMAD R4, R2, 0x2, R17 ;  /* 0x0000000202047824 */ /* 0x000fe400078e0211 */
[----:B------:R-:W-:Y:S02]  /*2a610*/  IMAD.U32 R3, RZ, RZ, UR6 ;  /* 0x00000006ff037e24 */ /* 0x000fe4000f8e00ff */
[----:B------:R-:W-:Y:S01]  /*2a620*/  IMAD.MOV.U32 R2, RZ, RZ, 0x1 ;  /* 0x00000001ff027424 */ /* 0x000fe200078e00ff */
[----:B------:R0:W-:Y:S04]  /*2a630*/  STL [R1+0x444], R4 ;  /* 0x0004440401007387 */ /* 0x0001e80000100800 */
[----:B------:R1:W-:Y:S04]  /*2a640*/  STL [R1+0x450], R3 ;  /* 0x0004500301007387 */ /* 0x0003e80000100800 */
[----:B------:R2:W-:Y:S01]  /*2a650*/  STL [R1+0x448], R2 ;  /* 0x0004480201007387 */ /* 0x0005e20000100800 */
[----:B0-----:R-:W-:-:S02]  /*2a660*/  LOP3.LUT R4, R0, 0x40, RZ, 0xfc, !PT ;  /* 0x0000004000047812 */ /* 0x001fc400078efcff */
[C---:B------:R-:W-:Y:S02]  /*2a670*/  LOP3.LUT R4, R0.reuse, 0x100, RZ, 0xfc, !PT ;  /* 0x0000010000047812 */ /* 0x040fe400078efcff */
[C---:B-1----:R-:W-:Y:S02]  /*2a680*/  LOP3.LUT R3, R0.reuse, 0x80, RZ, 0xfc, !PT ;  /* 0x0000008000037812 */ /* 0x042fe400078efcff */
[C---:B------:R-:W-:Y:S02]  /*2a690*/  LOP3.LUT R3, R0.reuse, 0x140, RZ, 0xfc, !PT ;  /* 0x0000014000037812 */ /* 0x040fe400078efcff */
[C---:B--2---:R-:W-:Y:S02]  /*2a6a0*/  LOP3.LUT R2, R0.reuse, 0xc0, RZ, 0xfc, !PT ;  /* 0x000000c000027812 */ /* 0x044fe400078efcff */
[C---:B------:R-:W-:Y:S02]  /*2a6b0*/  LOP3.LUT R2, R0.reuse, 0x180, RZ, 0xfc, !PT ;  /* 0x0000018000027812 */ /* 0x040fe400078efcff */
[----:B------:R-:W-:-:S07]  /*2a6c0*/  LOP3.LUT R0, R0, 0x1c0, RZ, 0xfc, !PT ;  /* 0x000001c000007812 */ /* 0x000fce00078efcff */
.L_x_5459:
[----:B------:R-:W2:Y:S01]  /*2a6d0*/  LDL R0, [R1+0x450] ;  /* 0x0004500001007983 */ /* 0x000ea20000100800 */
        /* <DEDUP_REMOVED lines=13> */
[----:B01--4-:R-:W-:Y:S05]  /*2a7b0*/  @!P0 BRA `(.L_x_5342) ;  /* 0x0000000000208947 */ /* 0x013fea0003800000 */
        /* <DEDUP_REMOVED lines=8> */
.L_x_5342:
[----:B------:R-:W-:Y:S01]  /*2a840*/  ULDC UR9, c[0x0][0xd54] ;  /* 0x0003550000097ab9 */ /* 0x000fe20000000800 */
[----:B------:R-:W-:Y:S01]  /*2a850*/  UMOV UR6, UR8 ;  /* 0x0000000800067c82 */ /* 0x000fe20008000000 */
[----:B------:R-:W-:-:S11]  /*2a860*/  UISETP.NE.AND UP0, UPT, UR9, 0x1, UPT ;  /* 0x000000010900788c */ /* 0x000fd6000bf05270 */
[----:B------:R-:W-:Y:S02]  /*2a870*/  @UP0 ULDC.64 UR10, c[0x0][0xd58] ;  /* 0x00035600000a0ab9 */ /* 0x000fe40000000a00 */
[----:B------:R-:W-:-:S04]  /*2a880*/  UIMAD.WIDE.U32 UR4, UR8, UR10, URZ ;  /* 0x0000000a080472a5 */ /* 0x000fc8000f8e003f */
[----:B------:R-:W-:-:S04]  /*2a890*/  @UP0 USHF.R.U32.HI UR6, URZ, UR11, UR5 ;  /* 0x0000000b3f060299 */ /* 0x000fc80008011605 */
[----:B------:R-:W-:-:S12]  /*2a8a0*/  UIMAD UR4, UR6, UR9, URZ ;  /* 0x00000009060472a4 */ /* 0x000fd8000f8e023f */
.L_x_5343:
        /* <DEDUP_REMOVED lines=48> */
.L_x_5345:
[----:B------:R-:W-:-:S11]  /*2abb0*/  UISETP.NE.AND UP0, UPT, UR5, 0x1, UPT ;  /* 0x000000010500788c */ /* 0x000fd6000bf05270 */
[----:B------:R-:W-:Y:S02]  /*2abc0*/  @UP0 ULDC.64 UR12, c[0x0][0xae0] ;  /* 0x0002b800000c0ab9 */ /* 0x000fe40000000a00 */
[----:B------:R-:W-:-:S04]  /*2abd0*/  UIMAD.WIDE.U32 UR8, UR10, UR12, URZ ;  /* 0x0000000c0a0872a5 */ /* 0x000fc8000f8e003f */
[----:B------:R-:W-:-:S12]  /*2abe0*/  @UP0 USHF.R.U32.HI UR10, URZ, UR13, UR9 ;  /* 0x0000000d3f0a0299 */ /* 0x000fd80008011609 */
.L_x_5346:
[----:B------:R-:W-:-:S04]  /*2abf0*/  UIMAD UR10, UR10, UR5, UR5 ;  /* 0x000000050a0a72a4 */ /* 0x000fc8000f8e0205 */
[----:B------:R-:W-:-:S04]  /*2ac00*/  UISETP.LT.AND UP0, UPT, UR4, UR10, UPT ;  /* 0x0000000a0400728c */ /* 0x000fc8000bf01270 */
[----:B------:R-:W-:-:S12]  /*2ac10*/  USEL UR4, UR4, UR10, UP0 ;  /* 0x0000000a04047287 */ /* 0x000fd80008000000 */
.L_x_5344:
        /* <DEDUP_REMOVED lines=31> */
.L_x_5348:
[----:B------:R-:W-:-:S11]  /*2ae10*/  UISETP.NE.AND UP0, UPT, UR5, 0x1, UPT ;  /* 0x000000010500788c */ /* 0x000fd6000bf05270 */
[----:B------:R-:W-:Y:S02]  /*2ae20*/  @UP0 ULDC.64 UR10, c[0x0][0xae0] ;  /* 0x0002b800000a0ab9 */ /* 0x000fe40000000a00 */
[----:B------:R-:W-:-:S04]  /*2ae30*/  UIMAD.WIDE.U32 UR6, UR4, UR10, URZ ;  /* 0x0000000a040672a5 */ /* 0x000fc8000f8e003f */
[----:B------:R-:W-:-:S12]  /*2ae40*/  @UP0 USHF.R.U32.HI UR4, URZ, UR11, UR7 ;  /* 0x0000000b3f040299 */ /* 0x000fd80008011607 */
.L_x_5349:
[----:B------:R-:W-:-:S04]  /*2ae50*/  UIMAD UR4, UR4, UR5, URZ ;  /* 0x00000005040472a4 */ /* 0x000fc8000f8e023f */
[----:B------:R-:W-:-:S04]  /*2ae60*/  UISETP.LT.AND UP0, UPT, UR8, UR4, UPT ;  /* 0x000000040800728c */ /* 0x000fc8000bf01270 */
[----:B------:R-:W-:-:S12]  /*2ae70*/  USEL UR8, UR8, UR4, !UP0 ;  /* 0x0000000408087287 */ /* 0x000fd8000c000000 */
.L_x_5347:
        /* <DEDUP_REMOVED lines=24> */
[----:B0-----:R-:W-:-:S05]  /*2b000*/  IADD3 R0, R0, UR41, R3 ;  /* 0x0000002900007c10 */ /* 0x001fca000fffe003 */
[----:B------:R3:W-:Y:S01]  /*2b010*/  STL [R1+0x450], R0 ;  /* 0x0004500001007387 */ /* 0x0007e20000100800 */
[----:B------:R-:W-:Y:S05]  /*2b020*/  BRA `(.L_x_5352) ;  /* 0x0000005400c47947 */ /* 0x000fea0003800000 */
.L_x_5351:
        /* <DEDUP_REMOVED lines=20> */
.L_x_5354:
[----:B------:R-:W-:Y:S05]  /*2b170*/  BSYNC B6 ;  /* 0x0000000000067941 */ /* 0x000fea0003800000 */
.L_x_5353:
        /* <DEDUP_REMOVED lines=20> */
.L_x_5357:
        /* <DEDUP_REMOVED lines=15> */
.L_x_5356:
[----:B------:R-:W-:Y:S05]  /*2b3b0*/  BSYNC B6 ;  /* 0x0000000000067941 */ /* 0x000fea0003800000 */
.L_x_5355:
        /* <DEDUP_REMOVED lines=12> */
[----:B------:R-:W-:Y:S01]  /*2b480*/  LOP3.LUT R18, R18, 0xfffffffe, RZ, 0xc0, !PT ;  /* 0xfffffffe12127812 */ /* 0x000fe200078ec0ff */
[----:B------:R-:W1:Y:S02]  /*2b490*/  S2R R4, SR_TID.X ;  /* 0x0000000000047919 */ /* 0x000e640000002100 */
[----:B------:R-:W-:Y:S01]  /*2b4a0*/  VIADD R0, R0, 0xffffffff ;  /* 0xffffffff00007836 */ /* 0x000fe20000000000 */
[----:B0-----:R-:W0:Y:S02]  /*2b4b0*/  LDC.64 R2, c[0x0][0x418] ;  /* 0x00010600ff027b82 */ /* 0x001e240000000a00 */
[----:B0-----:R-:W-:Y:S02]  /*2b4c0*/  ISETP.NE.U32.AND P0, PT, R2, RZ, PT ;  /* 0x000000ff0200720c */ /* 0x001fe40003f05070 */
[----:B-1----:R-:W-:-:S02]  /*2b4d0*/  SHF.R.U32.HI R4, RZ, 0x5, R4 ;  /* 0x00000005ff047819 */ /* 0x002fc40000011604 */
[----:B------:R-:W-:Y:S02]  /*2b4e0*/  ISETP.NE.AND.EX P1, PT, R3, RZ, PT, P0 ;  /* 0x000000ff0300720c */ /* 0x000fe40003f25300 */
[----:B------:R-:W-:-:S11]  /*2b4f0*/  LOP3.LUT R4, R4, 0x3, RZ, 0xc0, !PT ;  /* 0x0000000304047812 */ /* 0x000fd600078ec0ff */
[----:B------:R-:W-:Y:S02]  /*2b500*/  @P1 LOP3.LUT R18, R18, 0x1, RZ, 0xfc, !PT ;  /* 0x0000000112121812 */ /* 0x000fe400078efcff */
[----:B--2---:R-:W-:Y:S01]  /*2b510*/  SHF.R.S32.HI R8, RZ, 0x1f, R7 ;  /* 0x0000001fff087819 */ /* 0x004fe20000011407 */
[----:B------:R0:W-:Y:S01]  /*2b520*/  STL [R1+0x440], R7 ;  /* 0x0004400701007387 */ /* 0x0001e20000100800 */
[----:B------:R-:W-:-:S03]  /*2b530*/  SEL R16, R7, RZ, !P1 ;  /* 0x000000ff07107207 */ /* 0x000fc60004800000 */
[----:B------:R0:W-:Y:S01]  /*2b540*/  STL [R1+0x44c], R8 ;  /* 0x00044c0801007387 */ /* 0x0001e20000100800 */
[----:B------:R-:W-:Y:S05]  /*2b550*/  BRA.DIV UR4, `(.L_x_5358) ;  /* 0x0000005a04647947 */ /* 0x000fea000b800000 */
[----:B------:R1:W2:Y:S02]  /*2b560*/  SHFL.IDX PT, R14, R4, RZ, 0x1f ;  /* 0x00001fff040e7589 */ /* 0x0002a400000e0000 */
.L_x_5473:
[----:B------:R3:W-:Y:S01]  /*2b570*/  STL [R1+0x45c], R0 ;  /* 0x00045c0001007387 */ /* 0x0007e20000100800 */
[----:B--2---:R-:W-:Y:S02]  /*2b580*/  ISETP.NE.AND P0, PT, R14, RZ, PT ;  /* 0x000000ff0e00720c */ /* 0x004fe40003f05270 */
[----:B------:R-:W-:Y:S02]  /*2b590*/  PLOP3.LUT P2, PT, PT, PT, PT, 0x8, 0x0 ;  /* 0x000000000000781c */ /* 0x000fe40003f4e170 */
[----:B------:R-:W-:-:S11]  /*2b5a0*/  LOP3.LUT R18, R18, 0xfffffffd, RZ, 0xc0, !PT ;  /* 0xfffffffd12127812 */ /* 0x000fd600078ec0ff */
[----:B------:R-:W-:Y:S01]  /*2b5b0*/  @P2 LOP3.LUT R18, R18, 0x2, RZ, 0xfc, !PT ;  /* 0x0000000212122812 */ /* 0x000fe200078efcff */
[----:B---3--:R-:W-:Y:S06]  /*2b5c0*/  @P0 BRA `(.L_x_5359) ;  /* 0x0000000000f00947 */ /* 0x008fec0003800000 */
[----:B------:R-:W-:-:S03]  /*2b5d0*/  UMOV UR4, 0xffffffff ;  /* 0xffffffff00047882 */ /* 0x000fc60000000000 */
[----:B------:R-:W-:Y:S05]  /*2b5e0*/  BRA.DIV UR4, `(.L_x_5360) ;  /* 0x0000005a04607947 */ /* 0x000fea000b800000 */
[----:B------:R-:W-:-:S13]  /*2b5f0*/  ELECT P6, URZ, PT ;  /* 0x00000000003f782f */ /* 0x000fda00038c0000 */
.L_x_5476:
[----:B------:R-:W-:Y:S05]  /*2b600*/  @!P6 BRA `(.L_x_5359) ;  /* 0x0000000000e0e947 */ /* 0x000fea0003800000 */
[----:B------:R-:W-:Y:S01]  /*2b610*/  IMAD.MOV.U32 R16, RZ, RZ, R7 ;  /* 0x000000ffff107224 */ /* 0x000fe200078e0007 */
[----:B------:R-:W-:Y:S06]  /*2b620*/  @!P1 BRA `(.L_x_5361) ;  /* 0x00000000004c9947 */ /* 0x000fec0003800000 */
[----:B------:R-:W2:Y:S01]  /*2b630*/  LDC R6, c[0x0][0x43c] ;  /* 0x00010f00ff067b82 */ /* 0x000ea20000000800 */
[----:B------:R-:W-:Y:S01]  /*2b640*/  IMAD.MOV.U32 R9, RZ, RZ, R0 ;  /* 0x000000ffff097224 */ /* 0x000fe200078e0000 */
[----:B------:R-:W-:Y:S01]  /*2b650*/  ULDC.64 UR4, c[0x0][0x428] ;  /* 0x00010a0000047ab9 */ /* 0x000fe20000000a00 */
[----:B--2---:R-:W-:-:S13]  /*2b660*/  ISETP.NE.AND P0, PT, R6, 0x1, PT ;  /* 0x000000010600780c */ /* 0x004fda0003f05270 */
[----:B-1----:R-:W1:Y:S02]  /*2b670*/  @P0 LDC.64 R4, c[0x0][0x440] ;  /* 0x00011000ff040b82 */ /* 0x002e640000000a00 */
[----:B-1----:R-:W-:-:S04]  /*2b680*/  @P0 IMAD.HI.U32 R0, R9, R4, RZ ;  /* 0x0000000409000227 */ /* 0x002fc800078e00ff */
        /* <DEDUP_REMOVED lines=13> */
.L_x_5361:
[----:B--2---:R-:W2:Y:S01]  /*2b760*/  LDL R2, [R1+0x448] ;  /* 0x0004480001027983 */ /* 0x004ea20000100800 */
[----:B------:R-:W-:Y:S01]  /*2b770*/  IMAD R0, R19, 0x8, R17 ;  /* 0x0000000813007824 */ /* 0x000fe200078e0211 */
[----:B--2---:R-:W-:-:S04]  /*2b780*/  SHF.L.U32 R2, R2, 0x1f, RZ ;  /* 0x0000001f02027819 */ /* 0x004fc800000006ff */
[----:B------:R-:W2:Y:S02]  /*2b790*/  SYNCS.PHASECHK.TRANS64.TRYWAIT P0, [R0+URZ+0x38840], R2 ;  /* 0x03884002000075a7 */ /* 0x000ea4000800017f */
[----:B--2---:R-:W-:Y:S05]  /*2b7a0*/  @!P0 BRA `(.L_x_5362) ;  /* 0x0000005800108947 */ /* 0x004fea0003800000 */
.L_x_5477:
        /* <DEDUP_REMOVED lines=11> */
.L_x_5363:
[----:B--2---:R-:W2:Y:S01]  /*2b860*/  LDL R2, [R1+0x45c] ;  /* 0x00045c0001027983 */ /* 0x004ea20000100800 */
[----:B------:R-:W-:Y:S01]  /*2b870*/  R2UR UR33, R0 ;  /* 0x00000000002172ca */ /* 0x000fe200000e0000 */
[----:B------:R-:W-:Y:S01]  /*2b880*/  IMAD R0, R19, 0x2000, R17 ;  /* 0x0000200013007824 */ /* 0x000fe200078e0211 */
[----:B------:R-:W-:Y:S01]  /*2b890*/  UIADD3 UR4, UP0, UR44, 0x370, URZ ;  /* 0x000003702c047890 */ /* 0x000fe2000ff1e03f */
[----:B-----5:R-:W-:Y:S01]  /*2b8a0*/  R2UR UR37, R16 ;  /* 0x00000000102572ca */ /* 0x020fe200000e0000 */
[----:B------:R-:W-:Y:S01]  /*2b8b0*/  UMOV UR6, 0x0 ;  /* 0x0000000000067882 */ /* 0x000fe20000000000 */
[----:B------:R-:W-:Y:S01]  /*2b8c0*/  UMOV UR7, 0x14f00000 ;  /* 0x14f0000000077882 */ /* 0x000fe20000000000 */
[----:B------:R-:W-:Y:S01]  /*2b8d0*/  R2UR UR32, R0 ;  /* 0x00000000002072ca */ /* 0x000fe200000e0000 */
[----:B------:R-:W-:Y:S01]  /*2b8e0*/  UIADD3.X UR5, URZ, UR45, URZ, UP0, !UPT ;  /* 0x0000002d3f057290 */ /* 0x000fe200087fe43f */
[----:B------:R-:W-:Y:S01]  /*2b8f0*/  PLOP3.LUT P0, PT, PT, PT, PT, 0x80, 0x0 ;  /* 0x000000000000781c */ /* 0x000fe20003f0f070 */
[----:B------:R-:W-:Y:S01]  /*2b900*/  UMOV UR34, URZ ;  /* 0x0000003f00227c82 */ /* 0x000fe20008000000 */
[----:B------:R-:W-:-:S03]  /*2b910*/  LOP3.LUT R18, R18, 0xfffffffd, RZ, 0xc0, !PT ;  /* 0xfffffffd12127812 */ /* 0x000fc600078ec0ff */
[----:B------:R-:W-:-:S06]  /*2b920*/  UIADD3 UR33, UR33, 0x38830, URZ ;  /* 0x0003883021217890 */ /* 0x000fcc000fffe03f */
[----:B------:R-:W-:Y:S02]  /*2b930*/  UIADD3 UR32, UR32, 0x22400, URZ ;  /* 0x0002240020207890 */ /* 0x000fe4000fffe03f */
[----:B------:R-:W-:Y:S02]  /*2b940*/  @P0 LOP3.LUT R18, R18, 0x2, RZ, 0xfc, !PT ;  /* 0x0000000212120812 */ /* 0x000fe400078efcff */
[----:B--2---:R-:W-:-:S13]  /*2b950*/  R2UR UR35, R2 ;  /* 0x00000000022372ca */ /* 0x004fda00000e0000 */
[----:B------:R-:W-:-:S09]  /*2b960*/  USHF.L.U32 UR35, UR35, 0x6, URZ ;  /* 0x0000000623237899 */ /* 0x000fd2000800063f */
[----:B------:R2:W-:Y:S02]  /*2b970*/  UTMALDG.4D [UR32], [UR4], desc[UR6] ;  /* 0x00000620040075b4 */ /* 0x0005e40008019000 */
[----:B--2---:R-:W-:Y:S01]  /*2b980*/  NOP ;  /* 0x0000000000007918 */ /* 0x004fe20000000000 */
.L_x_5359:
[----:B------:R-:W-:Y:S05]  /*2b990*/  WARPSYNC.ALL ;  /* 0x0000000000007948 */ /* 0x000fea0003800000 */
[----:B------:R-:W-:Y:S01]  /*2b9a0*/  VIADD R0, R17, 0x20400 ;  /* 0x0002040011007836 */ /* 0x000fe20000000000 */
[----:B------:R-:W-:Y:S01]  /*2b9b0*/  BAR.SYNC.DEFER_BLOCKING 0x8, 0x100 ;  /* 0x0204000000007b1d */ /* 0x000fe20000010000 */
[----:B------:R-:W-:Y:S02]  /*2b9c0*/  USHF.R.S32.HI UR43, URZ, 0x1f, UR36 ;  /* 0x0000001f3f2b7899 */ /* 0x000fe40008011424 */
[----:B------:R-:W-:Y:S01]  /*2b9d0*/  USHF.R.S32.HI UR37, URZ, 0x1f, UR42 ;  /* 0x0000001f3f257899 */ /* 0x000fe2000801142a */
[----:B------:R-:W-:-:S02]  /*2b9e0*/  LOP3.LUT P0, RZ, R0, 0x3ff, RZ, 0xc0, !PT ;  /* 0x000003ff00ff7812 */ /* 0x000fc4000780c0ff */
[----:B------:R-:W-:Y:S11]  /*2b9f0*/  BSSY B6, `(.L_x_5364) ;  /* 0x0000012000067945 */ /* 0x000ff60003800000 */
[----:B------:R-:W-:Y:S05]  /*2ba00*/  @!P0 BRA `(.L_x_5365) ;  /* 0x0000000000408947 */ /* 0x000fea0003800000 */
[----:B------:R-:W-:Y:S01]  /*2ba10*/  MOV R2, 0x0 ;  /* 0x0000000000027802 */ /* 0x000fe20000000f00 */
[----:B------:R-:W-:Y:S01]  /*2ba20*/  ULDC.64 UR4, c[0x4][0x118] ;  /* 0x0100460000047ab9 */ /* 0x000fe20000000a00 */
[----:B------:R-:W-:Y:S01]  /*2ba30*/  ULDC.64 UR6, c[0x4][0x120] ;  /* 0x0100480000067ab9 */ /* 0x000fe20000000a00 */
[----:B------:R-:W-:Y:S01]  /*2ba40*/  ULDC.64 UR8, c[0x4][0x58] ;  /* 0x0100160000087ab9 */ /* 0x000fe20000000a00 */
[----:B-1----:R-:W-:Y:S02]  /*2ba50*/  IMAD.U32 R4, RZ, RZ, UR4 ;  /* 0x00000004ff047e24 */ /* 0x002fe4000f8e00ff */
        /* <DEDUP_REMOVED lines=10> */
[----:B-1----:R-:W-:Y:S05]  /*2bb00*/  CALL.ABS.NOINC R2 ;  /* 0x0000000002007343 */ /* 0x002fea0003c00000 */
.L_x_5365:
[----:B------:R-:W-:Y:S05]  /*2bb10*/  BSYNC B6 ;  /* 0x0000000000067941 */ /* 0x000fea0003800000 */
.L_x_5364:
[----:B------:R-:W2:Y:S01]  /*2bb20*/  LDC R6, c[0x0][0x448] ;  /* 0x00011200ff067b82 */ /* 0x000ea20000000800 */
[----:B------:R-:W1:Y:S01]  /*2bb30*/  S2R R2, SR_TID.X ;  /* 0x0000000000027919 */ /* 0x000e620000002100 */
[----:B------:R-:W-:Y:S02]  /*2bb40*/  ULDC.64 UR8, c[0x0][0x2d8] ;  /* 0x0000b60000087ab9 */ /* 0x000fe40000000a00 */
[----:B------:R-:W-:Y:S01]  /*2bb50*/  UIMAD UR6, UR43, UR8, URZ ;  /* 0x000000082b0672a4 */ /* 0x000fe2000f8e023f */
[----:B------:R-:W3:Y:S01]  /*2bb60*/  S2R R0, SR_TID.X ;  /* 0x0000000000007919 */ /* 0x000ee20000002100 */
[----:B------:R-:W-:Y:S02]  /*2bb70*/  UIMAD.WIDE.U32 UR4, UR36, UR8, URZ ;  /* 0x00000008240472a5 */ /* 0x000fe4000f8e003f */
[----:B------:R-:W-:-:S03]  /*2bb80*/  UIMAD UR6, UR36, UR9, UR6 ;  /* 0x00000009240672a4 */ /* 0x000fc6000f8e0206 */
[----:B------:R-:W-:Y:S01]  /*2bb90*/  ULDC.64 UR8, c[0x0][0x2e0] ;  /* 0x0000b80000087ab9 */ /* 0x000fe20000000a00 */
[----:B------:R-:W-:Y:S02]  /*2bba0*/  UIADD3 UR5, UR5, UR6, URZ ;  /* 0x0000000605057290 */ /* 0x000fe4000fffe03f */
[----:B------:R-:W-:Y:S02]  /*2bbb0*/  UIMAD UR6, UR37, UR8, URZ ;  /* 0x00000008250672a4 */ /* 0x000fe4000f8e023f */
[----:B------:R-:W-:Y:S02]  /*2bbc0*/  UIMAD.WIDE.U32 UR4, UR42, UR8, UR4 ;  /* 0x000000082a0472a5 */ /* 0x000fe4000f8e0004 */
[----:B------:R-:W-:-:S04]  /*2bbd0*/  UIMAD UR6, UR42, UR9, UR6 ;  /* 0x000000092a0672a4 */ /* 0x000fc8000f8e0206 */
[----:B------:R-:W-:Y:S02]  /*2bbe0*/  UIADD3 UR6, UR5, UR6, URZ ;  /* 0x0000000605067290 */ /* 0x000fe4000fffe03f */
[----:B------:R-:W-:Y:S01]  /*2bbf0*/  IMAD.U32 R5, RZ, RZ, UR5 ;  /* 0x00000005ff057e24 */ /* 0x000fe2000f8e00ff */
[----:B--2---:R-:W-:Y:S02]  /*2bc00*/  ISETP.NE.AND P0, PT, R6, 0x1, PT ;  /* 0x000000010600780c */ /* 0x004fe40003f05270 */
[----:B-1----:R-:W-:-:S11]  /*2bc10*/  LOP3.LUT R4, R2, 0x7f, RZ, 0xc0, !PT ;  /* 0x0000007f02047812 */ /* 0x002fd600078ec0ff */
[----:B------:R-:W1:Y:S01]  /*2bc20*/  @P0 LDC R3, c[0x0][0x44c] ;  /* 0x00011300ff030b82 */ /* 0x000e620000000800 */
[----:B---3--:R-:W-:Y:S01]  /*2bc30*/  IMAD.SHL.U32 R0, R0, 0x10, RZ ;  /* 0x0000001000007824 */ /* 0x008fe200078e00ff */
[----:B------:R-:W-:-:S04]  /*2bc40*/  SHF.R.U32.HI R4, RZ, 0x3, R4 ;  /* 0x00000003ff047819 */ /* 0x000fc80000011604 */
[----:B------:R-:W-:Y:S01]  /*2bc50*/  LOP3.LUT R0, R4, 0x70, R0, 0xf8, !PT ;  /* 0x0000007004007812 */ /* 0x000fe200078ef800 */
[----:B------:R-:W-:Y:S01]  /*2bc60*/  IMAD.U32 R4, RZ, RZ, UR4 ;  /* 0x00000004ff047e24 */ /* 0x000fe2000f8e00ff */
[----:B------:R-:W2:Y:S01]  /*2bc70*/  @P0 LDC R2, c[0x0][0x450] ;  /* 0x00011400ff020b82 */ /* 0x000ea20000000800 */
[----:B------:R-:W-:Y:S02]  /*2bc80*/  ULDC.64 UR4, c[0x0][0x2d0] ;  /* 0x0000b40000047ab9 */ /* 0x000fe40000000a00 */
[----:B0-----:R-:W-:-:S04]  /*2bc90*/  VIADD R7, R0, UR40 ;  /* 0x0000002800077c36 */ /* 0x001fc80008000000 */
[----:B------:R-:W-:Y:S01]  /*2bca0*/  IMAD.MOV.U32 R0, RZ, RZ, R7 ;  /* 0x000000ffff007224 */ /* 0x000fe200078e0007 */
[----:B------:R0:W-:Y:S01]  /*2bcb0*/  STL [R1+0x458], R7 ;  /* 0x0004580701007387 */ /* 0x0001e20000100800 */
[----:B-1----:R-:W-:-:S05]  /*2bcc0*/  @P0 IMAD.HI.U32 R3, R7, R3, RZ ;  /* 0x0000000307030227 */ /* 0x002fca00078e00ff */
[----:B--2---:R-:W-:Y:S01]  /*2bcd0*/  @P0 SHF.R.U32.HI R0, RZ, R2, R3 ;  /* 0x00000002ff000219 */ /* 0x004fe20000011603 */
[----:B------:R-:W-:Y:S02]  /*2bce0*/  IMAD.MOV.U32 R2, RZ, RZ, R4 ;  /* 0x000000ffff027224 */ /* 0x000fe400078e0004 */
[----:B------:R-:W-:Y:S01]  /*2bcf0*/  IMAD.U32 R3, RZ, RZ, UR6 ;  /* 0x00000006ff037e24 */ /* 0x000fe2000f8e00ff */
[----:B------:R-:W-:Y:S01]  /*2bd00*/  SHF.R.S32.HI R4, RZ, 0x1f, R0 ;  /* 0x0000001fff047819 */ /* 0x000fe20000011400 */
[----:B------:R-:W1:Y:S01]  /*2bd10*/  S2R R9, SR_TID.X ;  /* 0x0000000000097919 */ /* 0x000e620000002100 */
[----:B------:R-:W-:Y:S01]  /*2bd20*/  ULDC.64 UR6, c[0x0][0x280] ;  /* 0x0000a00000067ab9 */ /* 0x000fe20000000a00 */
[----:B------:R-:W-:-:S04]  /*2bd30*/  IMAD.WIDE.U32 R2, R0, UR4, R2 ;  /* 0x0000000400027c25 */ /* 0x000fc8000f8e0002 */
[----:B------:R-:W-:-:S04]  /*2bd40*/  IMAD R4, R4, UR4, RZ ;  /* 0x0000000404047c24 */ /* 0x000fc8000f8e02ff */
[----:B------:R-:W-:Y:S01]  /*2bd50*/  IMAD R4, R0, UR5, R4 ;  /* 0x0000000500047c24 */ /* 0x000fe2000f8e0204 */
[----:B------:R-:W-:Y:S01]  /*2bd60*/  ULDC.64 UR4, c[0x0][0x2c8] ;  /* 0x0000b20000047ab9 */ /* 0x000fe20000000a00 */
[----:B------:R-:W-:Y:S02]  /*2bd70*/  IMAD.MOV R0, RZ, RZ, -R0 ;  /* 0x000000ffff007224 */ /* 0x000fe400078e0a00 */
[----:B------:R-:W-:Y:S02]  /*2bd80*/  IMAD.IADD R3, R3, 0x1, R4 ;  /* 0x0000000103037824 */ /* 0x000fe400078e0204 */
[----:B------:R-:W-:Y:S02]  /*2bd90*/  IMAD R0, R6, R0, R7 ;  /* 0x0000000006007224 */ /* 0x000fe400078e0207 */
[----:B0-----:R0:W5:Y:S02]  /*2bda0*/  LDL R7, [R1+0x444] ;  /* 0x0004440001077983 */ /* 0x0011640000100800 */
[----:B------:R-:W-:Y:S01]  /*2bdb0*/  IMAD.WIDE.U32 R2, R0, UR4, R2 ;  /* 0x0000000400027c25 */ /* 0x000fe2000f8e0002 */
[----:B------:R-:W-:-:S05]  /*2bdc0*/  SHF.R.S32.HI R4, RZ, 0x1f, R0 ;  /* 0x0000001fff047819 */ /* 0x000fca0000011400 */
[----:B------:R-:W-:Y:S01]  /*2bdd0*/  IMAD R4, R4, UR4, RZ ;  /* 0x0000000404047c24 */ /* 0x000fe2000f8e02ff */
[----:B------:R-:W-:-:S03]  /*2bde0*/  ULDC UR4, c[0x0][0x2b8] ;  /* 0x0000ae0000047ab9 */ /* 0x000fc60000000800 */
[----:B------:R-:W-:Y:S01]  /*2bdf0*/  IMAD R4, R0, UR5, R4 ;  /* 0x0000000500047c24 */ /* 0x000fe2000f8e0204 */
[----:B------:R-:W-:Y:S01]  /*2be00*/  LEA R0, P1, R2, UR6, 0x1 ;  /* 0x0000000602007c11 */ /* 0x000fe2000f8208ff */
[C---:B-1----:R-:W-:Y:S01]  /*2be10*/  IMAD.SHL.U32 R8, R9.reuse, 0x8, RZ ;  /* 0x0000000809087824 */ /* 0x042fe200078e00ff */
[----:B------:R-:W-:Y:S01]  /*2be20*/  LOP3.LUT R9, R9, 0x7f, RZ, 0xc0, !PT ;  /* 0x0000007f09097812 */ /* 0x000fe200078ec0ff */
[----:B------:R-:W-:-:S03]  /*2be30*/  IMAD.IADD R3, R3, 0x1, R4 ;  /* 0x0000000103037824 */ /* 0x000fc600078e0204 */
[----:B------:R-:W-:Y:S02]  /*2be40*/  LOP3.LUT R8, R8, 0x38, RZ, 0xc0, !PT ;  /* 0x0000003808087812 */ /* 0x000fe400078ec0ff */
[----:B------:R-:W-:Y:S02]  /*2be50*/  LEA.HI.X R3, R2, UR7, R3, 0x1, P1 ;  /* 0x0000000702037c11 */ /* 0x000fe400088f0c03 */
[----:B------:R-:W-:Y:S01]  /*2be60*/  ISETP.GE.AND P0, PT, R8, UR4, PT ;  /* 0x0000000408007c0c */ /* 0x000fe2000bf06270 */
[----:B------:R-:W-:Y:S01]  /*2be70*/  UMOV UR4, 0xffffffff ;  /* 0xffffffff00047882 */ /* 0x000fe20000000000 */
[----:B------:R-:W-:Y:S02]  /*2be80*/  SHF.R.U32.HI R9, RZ, 0x3, R9 ;  /* 0x00000003ff097819 */ /* 0x000fe40000011609 */
[----:B0-----:R-:W-:Y:S09]  /*2be90*/  BRA.DIV UR4, `(.L_x_5366) ;  /* 0x0000005204687947 */ /* 0x001ff2000b800000 */
[----:B------:R-:W0:Y:S01]  /*2bea0*/  SHFL.IDX PT, R5, R0, RZ, 0x181f ;  /* 0x00181fff00057589 */ /* 0x000e2200000e0000 */
[----:B------:R-:W-:Y:S01]  /*2beb0*/  ULDC UR4, c[0x0][0x288] ;  /* 0x0000a20000047ab9 */ /* 0x000fe20000000800 */
[----:B------:R-:W-:Y:S02]  /*2bec0*/  VIADD R9, R9, UR40 ;  /* 0x0000002809097c36 */ /* 0x000fe40008000000 */
[----:B------:R-:W1:Y:S01]  /*2bed0*/  SHFL.IDX PT, R4, R3, RZ, 0x181f ;  /* 0x00181fff03047589 */ /* 0x000e6200000e0000 */
[----:B------:R-:W-:Y:S02]  /*2bee0*/  IMAD R2, R6, UR4, RZ ;  /* 0x0000000406027c24 */ /* 0x000fe4000f8e02ff */
[C---:B------:R-:W-:Y:S01]  /*2bef0*/  VIADD R6, R9.reuse, 0x10 ;  /* 0x0000001009067836 */ /* 0x040fe20000000000 */
[----:B------:R-:W-:Y:S02]  /*2bf00*/  STL [R1+0x454], R9 ;  /* 0x0004540901007387 */ /* 0x000fe40000100800 */
[----:B------:R-:W-:-:S02]  /*2bf10*/  ISETP.GE.AND P1, PT, R9, R2, PT ;  /* 0x000000020900720c */ /* 0x000fc40003f26270 */
[----:B------:R2:W-:Y:S11]  /*2bf20*/  STL [R1+0x460], R6 ;  /* 0x0004600601007387 */ /* 0x0005f60000100800 */
[----:B0-----:R-:W-:-:S05]  /*2bf30*/  @!P1 LEA R5, P2, R8, R5, 0x1 ;  /* 0x0000000508059211 */ /* 0x001fca00078408ff */
[----:B-1----:R-:W-:-:S05]  /*2bf40*/  @!P1 IMAD.X R4, RZ, RZ, R4, P2 ;  /* 0x000000ffff049224 */ /* 0x002fca00010e0604 */
[----:B------:R-:W-:-:S04]  /*2bf50*/  @!P1 LOP3.LUT R5, R5, R4, RZ, 0x3c, !PT ;  /* 0x0000000405059212 */ /* 0x000fc800078e3cff */
[----:B------:R-:W-:-:S04]  /*2bf60*/  @!P1 LOP3.LUT R4, R5, R4, RZ, 0x3c, !PT ;  /* 0x0000000405049212 */ /* 0x000fc800078e3cff */
[----:B------:R-:W-:-:S05]  /*2bf70*/  @!P1 LOP3.LUT R5, R5, R4, RZ, 0x3c, !PT ;  /* 0x0000000405059212 */ /* 0x000fca00078e3cff */
[----:B------:R-:W-:Y:S01]  /*2bf80*/  @!PT LDS RZ, [RZ] ;  /* 0x00000000fffff984 */ /* 0x000fe20000000800 */
[----:B-----5:R0:W-:Y:S01]  /*2bf90*/  @!P1 LDGSTS.E.BYPASS.LTC128B.128 [R7+0x20400], desc[UR46][R4.64], !P0 ;  /* 0x2040000004079fae */ /* 0x0201e2000c101d6e */
[----:B------:R-:W-:Y:S01]  /*2bfa0*/  ISETP.GE.AND P1, PT, R6, R2, PT ;  /* 0x000000020600720c */ /* 0x000fe20003f26270 */
[----:B--2---:R-:W-:-:S05]  /*2bfb0*/  VIADD R6, R9, 0x20 ;  /* 0x0000002009067836 */ /* 0x004fca0000000000 */
[----:B------:R-:W-:Y:S04]  /*2bfc0*/  STL [R1+0x464], R6 ;  /* 0x0004640601007387 */ /* 0x000fe80000100800 */
[----:B0-----:R-:W0:Y:S04]  /*2bfd0*/  SHFL.IDX PT, R5, R0, 0x1, 0x181f ;  /* 0x00381f0000057f89 */ /* 0x001e2800000e0000 */
[----:B------:R-:W1:Y:S01]  /*2bfe0*/  SHFL.IDX PT, R4, R3, 0x1, 0x181f ;  /* 0x00381f0003047f89 */ /* 0x000e6200000e0000 */
[----:B0-----:R-:W-:-:S05]  /*2bff0*/  @!P1 LEA R5, P2, R8, R5, 0x1 ;  /* 0x0000000508059211 */ /* 0x001fca00078408ff */
[----:B-1----:R-:W-:-:S05]  /*2c000*/  @!P1 IMAD.X R4, RZ, RZ, R4, P2 ;  /* 0x000000ffff049224 */ /* 0x002fca00010e0604 */
[----:B------:R-:W-:-:S04]  /*2c010*/  @!P1 LOP3.LUT R5, R5, R4, RZ, 0x3c, !PT ;  /* 0x0000000405059212 */ /* 0x000fc800078e3cff */
[----:B------:R-:W-:-:S04]  /*2c020*/  @!P1 LOP3.LUT R4, R5, R4, RZ, 0x3c, !PT ;  /* 0x0000000405049212 */ /* 0x000fc800078e3cff */
[----:B------:R-:W-:-:S05]  /*2c030*/  @!P1 LOP3.LUT R5, R5, R4, RZ, 0x3c, !PT ;  /* 0x0000000405059212 */ /* 0x000fca00078e3cff */
[----:B------:R0:W-:Y:S01]  /*2c040*/  @!P1 LDGSTS.E.BYPASS.LTC128B.128 [R7+0x20c00], desc[UR46][R4.64], !P0 ;  /* 0x20c0000004079fae */ /* 0x0001e2000c101d6e */
[----:B------:R-:W-:-:S03]  /*2c050*/  ISETP.GE.AND P1, PT, R6, R2, PT ;  /* 0x000000020600720c */ /* 0x000fc60003f26270 */
[----:B0-----:R-:W0:Y:S04]  /*2c060*/  SHFL.IDX PT, R5, R0, 0x2, 0x181f ;  /* 0x00581f0000057f89 */ /* 0x001e2800000e0000 */
[----:B------:R-:W1:Y:S04]  /*2c070*/  SHFL.IDX PT, R4, R3, 0x2, 0x181f ;  /* 0x00581f0003047f89 */ /* 0x000e6800000e0000 */
[----:B------:R-:W2:Y:S04]  /*2c080*/  SHFL.IDX PT, R0, R0, 0x3, 0x181f ;  /* 0x00781f0000007f89 */ /* 0x000ea800000e0000 */
[----:B------:R-:W3:Y:S01]  /*2c090*/  SHFL.IDX PT, R3, R3, 0x3, 0x181f ;  /* 0x00781f0003037f89 */ /* 0x000ee200000e0000 */
[----:B0-----:R-:W-:-:S05]  /*2c0a0*/  @!P1 LEA R5, P2, R8, R5, 0x1 ;  /* 0x0000000508059211 */ /* 0x001fca00078408ff */
[----:B-1----:R-:W-:-:S05]  /*2c0b0*/  @!P1 IMAD.X R4, RZ, RZ, R4, P2 ;  /* 0x000000ffff049224 */ /* 0x002fca00010e0604 */
[----:B------:R-:W-:-:S04]  /*2c0c0*/  @!P1 LOP3.LUT R5, R5, R4, RZ, 0x3c, !PT ;  /* 0x0000000405059212 */ /* 0x000fc800078e3cff */
[----:B------:R-:W-:-:S04]  /*2c0d0*/  @!P1 LOP3.LUT R4, R5, R4, RZ, 0x3c, !PT ;  /* 0x0000000405049212 */ /* 0x000fc800078e3cff */
[----:B------:R-:W-:-:S05]  /*2c0e0*/  @!P1 LOP3.LUT R5, R5, R4, RZ, 0x3c, !PT ;  /* 0x0000000405059212 */ /* 0x000fca00078e3cff */
[----:B--23--:R1:W-:Y:S02]  /*2c0f0*/  @!P1 LDGSTS.E.BYPASS.LTC128B.128 [R7+0x21400], desc[UR46][R4.64], !P0 ;  /* 0x2140000004079fae */ /* 0x00c3e4000c101d6e */
.L_x_5486:
[----:B01----:R-:W2:Y:S02]  /*2c100*/  LDL R4, [R1+0x454] ;  /* 0x0004540001047983 */ /* 0x003ea40000100800 */
[----:B--2---:R-:W-:-:S05]  /*2c110*/  VIADD R4, R4, 0x30 ;  /* 0x0000003004047836 */ /* 0x004fca0000000000 */
[----:B------:R-:W-:Y:S01]  /*2c120*/  ISETP.GE.AND P1, PT, R4, R2, PT ;  /* 0x000000020400720c */ /* 0x000fe20003f26270 */
[----:B------:R0:W-:-:S12]  /*2c130*/  STL [R1+0x478], R4 ;  /* 0x0004780401007387 */ /* 0x0001d80000100800 */
[----:B------:R-:W-:-:S05]  /*2c140*/  @!P1 LEA R2, P2, R8, R0, 0x1 ;  /* 0x0000000008029211 */ /* 0x000fca00078408ff */
[----:B------:R-:W-:-:S05]  /*2c150*/  @!P1 IMAD.X R3, RZ, RZ, R3, P2 ;  /* 0x000000ffff039224 */ /* 0x000fca00010e0603 */
[----:B------:R-:W-:Y:S01]  /*2c160*/  @!PT LDS RZ, [RZ] ;  /* 0x00000000fffff984 */ /* 0x000fe20000000800 */
[----:B------:R-:W-:Y:S01]  /*2c170*/  @!PT LDS RZ, [RZ] ;  /* 0x00000000fffff984 */ /* 0x000fe20000000800 */
[----:B------:R-:W-:Y:S01]  /*2c180*/  @!PT LDS RZ, [RZ] ;  /* 0x00000000fffff984 */ /* 0x000fe20000000800 */
[----:B------:R0:W-:Y:S01]  /*2c190*/  @!P1 LDGSTS.E.BYPASS.LTC128B.128 [R7+0x21c00], desc[UR46][R2.64], !P0 ;  /* 0x21c0000002079fae */ /* 0x0001e2000c101d6e */
[----:B------:R-:W-:Y:S01]  /*2c1a0*/  PLOP3.LUT P0, PT, PT, PT, PT, 0x80, 0x0 ;  /* 0x000000000000781c */ /* 0x000fe20003f0f070 */
[----:B------:R-:W-:-:S12]  /*2c1b0*/  NOP ;  /* 0x0000000000007918 */ /* 0x000fd80000000000 */
.L_x_5367:
[----:B------:R-:W-:Y:S02]  /*2c1c0*/  PLOP3.LUT P1, PT, P1, P0, PT, 0xa2, 0x0 ;  /* 0x000000000000781c */ /* 0x000fe40000f21472 */
[----:B------:R-:W-:-:S08]  /*2c1d0*/  @P0 R2UR P1, UR4, R17 ;  /* 0x00000000110402ca */ /* 0x000fd00000020000 */
[----:B------:R-:W-:-:S05]  /*2c1e0*/  @P0 PLOP3.LUT P0, PT, P1, PT, PT, 0x80, 0x0 ;  /* 0x000000000000081c */ /* 0x000fca0000f0f070 */
[----:B------:R-:W-:Y:S01]  /*2c1f0*/  @!P1 SYNCS.ARRIVE.TRANS64.RED.A0T1 RZ, [UR4+0x38800], RZ ;  /* 0x038800ffffff99a7 */ /* 0x000fe20008200404 */
[----:B------:R-:W-:Y:S07]  /*2c200*/  @!P1 ARRIVES.LDGSTSBAR.64.TRANSCNT [UR4+0x38800] ;  /* 0x03880000ff0099b0 */ /* 0x000fee0008000a84 */
[----:B------:R-:W-:Y:S05]  /*2c210*/  @P0 BRA.U.ANY `(.L_x_5367) ;  /* 0xfffffffd00e80947 */ /* 0x000fea000393ffff */
[----:B0-----:R-:W0:Y:S01]  /*2c220*/  LDC.64 R2, c[0x0][0x3d8] ;  /* 0x0000f600ff027b82 */ /* 0x001e220000000a00 */
[----:B------:R-:W-:Y:S01]  /*2c230*/  NOP ;  /* 0x0000000000007918 */ /* 0x000fe20000000000 */
[C---:B0-----:R-:W-:Y:S01]  /*2c240*/  IMAD R0, R2.reuse, UR43, RZ ;  /* 0x0000002b02007c24 */ /* 0x041fe2000f8e02ff */
[----:B------:R0:W-:Y:S01]  /*2c250*/  SYNCS.ARRIVE.TRANS64.A1T0 RZ, [R17+URZ+0x38800], RZ ;  /* 0x038800ff11ff79a7 */ /* 0x0001e2000810003f */
[----:B------:R-:W-:Y:S01]  /*2c260*/  IMAD.WIDE.U32 R4, R2, UR36, RZ ;  /* 0x0000002402047c25 */ /* 0x000fe2000f8e00ff */
[----:B------:R-:W-:Y:S03]  /*2c270*/  BSSY B6, `(.L_x_5368) ;  /* 0x0000018000067945 */ /* 0x000fe60003800000 */
[----:B------:R-:W-:Y:S01]  /*2c280*/  IMAD R3, R3, UR36, R0 ;  /* 0x0000002403037c24 */ /* 0x000fe2000f8e0200 */
[----:B------:R0:W-:Y:S01]  /*2c290*/  STL.64 [R1+0x470], R4 ;  /* 0x0004700401007387 */ /* 0x0001e20000100a00 */
[----:B------:R-:W-:-:S05]  /*2c2a0*/  VIADD R0, R17, 0x26400 ;  /* 0x0002640011007836 */ /* 0x000fca0000000000 */
[----:B------:R-:W-:Y:S01]  /*2c2b0*/  LOP3.LUT P0, RZ, R0, 0x3ff, RZ, 0xc0, !PT ;  /* 0x000003ff00ff7812 */ /* 0x000fe2000780c0ff */
[----:B------:R-:W-:-:S05]  /*2c2c0*/  IMAD.IADD R0, R5, 0x1, R3 ;  /* 0x0000000105007824 */ /* 0x000fca00078e0203 */
[----:B------:R0:W-:Y:S07]  /*2c2d0*/  STL [R1+0x47c], R0 ;  /* 0x00047c0001007387 */ /* 0x0001ee0000100800 */
        /* <DEDUP_REMOVED lines=17> */
.L_x_5369:
[----:B------:R-:W-:Y:S05]  /*2c3f0*/  BSYNC B6 ;  /* 0x0000000000067941 */ /* 0x000fea0003800000 */
.L_x_5368:
[----:B0-----:R-:W2:Y:S01]  /*2c400*/  LDL.LU.64 R4, [R1+0x470] ;  /* 0x0004700001047983 */ /* 0x001ea20000300a00 */
[----:B------:R-:W0:Y:S01]  /*2c410*/  LDC R8, c[0x0][0x448] ;  /* 0x00011200ff087b82 */ /* 0x000e220000000800 */
[----:B------:R-:W-:Y:S02]  /*2c420*/  ULDC.64 UR8, c[0x0][0x3e0] ;  /* 0x0000f80000087ab9 */ /* 0x000fe40000000a00 */
[----:B------:R-:W3:Y:S04]  /*2c430*/  LDL.LU R2, [R1+0x47c] ;  /* 0x00047c0001027983 */ /* 0x000ee80000300800 */
[----:B------:R-:W4:Y:S01]  /*2c440*/  LDL.LU R3, [R1+0x458] ;  /* 0x0004580001037983 */ /* 0x000f220000300800 */
[----:B------:R-:W-:Y:S01]  /*2c450*/  UIMAD UR6, UR37, UR8, URZ ;  /* 0x00000008250672a4 */ /* 0x000fe2000f8e023f */
[----:B------:R-:W-:Y:S01]  /*2c460*/  LOP3.LUT R18, R18, 0xffffffef, RZ, 0xc0, !PT ;  /* 0xffffffef12127812 */ /* 0x000fe200078ec0ff */
[----:B------:R-:W1:Y:S02]  /*2c470*/  S2R R10, SR_TID.X ;  /* 0x00000000000a7919 */ /* 0x000e640000002100 */
[----:B------:R-:W-:Y:S01]  /*2c480*/  UIMAD UR6, UR42, UR9, UR6 ;  /* 0x000000092a0672a4 */ /* 0x000fe2000f8e0206 */
[----:B------:R-:W5:Y:S01]  /*2c490*/  S2R R11, SR_TID.X ;  /* 0x00000000000b7919 */ /* 0x000f620000002100 */
[----:B0-----:R-:W-:-:S13]  /*2c4a0*/  ISETP.NE.AND P0, PT, R8, 0x1, PT ;  /* 0x000000010800780c */ /* 0x001fda0003f05270 */
[----:B------:R-:W0:Y:S01]  /*2c4b0*/  @P0 LDC R0, c[0x0][0x450] ;  /* 0x00011400ff000b82 */ /* 0x000e220000000800 */
[----:B-1----:R-:W-:Y:S02]  /*2c4c0*/  IMAD.SHL.U32 R10, R10, 0x8, RZ ;  /* 0x000000080a0a7824 */ /* 0x002fe400078e00ff */
[----:B-----5:R-:W-:-:S03]  /*2c4d0*/  IMAD.SHL.U32 R9, R11, 0x8, RZ ;  /* 0x000000080b097824 */ /* 0x020fc600078e00ff */
[----:B------:R-:W-:-:S04]  /*2c4e0*/  LOP3.LUT R10, R10, 0x38, RZ, 0xc0, !PT ;  /* 0x000000380a0a7812 */ /* 0x000fc800078ec0ff */
[C---:B------:R-:W-:Y:S02]  /*2c4f0*/  LOP3.LUT R12, R10.reuse, 0x80, RZ, 0xfc, !PT ;  /* 0x000000800a0c7812 */ /* 0x040fe400078efcff */
[----:B------:R-:W-:Y:S02]  /*2c500*/  LOP3.LUT R10, R10, 0x40, RZ, 0xfc, !PT ;  /* 0x000000400a0a7812 */ /* 0x000fe400078efcff */
[----:B------:R-:W-:Y:S02]  /*2c510*/  LOP3.LUT R9, R9, 0x38, RZ, 0xc0, !PT ;  /* 0x0000003809097812 */ /* 0x000fe400078ec0ff */
[----:B--2---:R-:W-:Y:S02]  /*2c520*/  R2UR UR5, R5 ;  /* 0x00000000050572ca */ /* 0x004fe400000e0000 */
[----:B------:R-:W-:Y:S02]  /*2c530*/  R2UR UR4, R4 ;  /* 0x00000000040472ca */ /* 0x000fe400000e0000 */
[----:B---3--:R-:W-:-:S02]  /*2c540*/  R2UR UR5, R2 ;  /* 0x00000000020572ca */ /* 0x008fc400000e0000 */
[----:B------:R-:W1:Y:S01]  /*2c550*/  @P0 LDC R2, c[0x0][0x44c] ;  /* 0x00011300ff020b82 */ /* 0x000e620000000800 */
[----:B----4-:R-:W-:-:S10]  /*2c560*/  IMAD.MOV.U32 R4, RZ, RZ, R3 ;  /* 0x000000ffff047224 */ /* 0x010fd400078e0003 */
[----:B------:R-:W-:-:S04]  /*2c570*/  UIMAD.WIDE.U32 UR4, UR42, UR8, UR4 ;  /* 0x000000082a0472a5 */ /* 0x000fc8000f8e0004 */
[----:B------:R-:W-:Y:S02]  /*2c580*/  UIADD3 UR6, UR5, UR6, URZ ;  /* 0x0000000605067290 */ /* 0x000fe4000fffe03f */
[----:B------:R-:W-:Y:S02]  /*2c590*/  IMAD.U32 R6, RZ, RZ, UR4 ;  /* 0x00000004ff067e24 */ /* 0x000fe4000f8e00ff */
[----:B------:R-:W-:Y:S01]  /*2c5a0*/  IMAD.U32 R7, RZ, RZ, UR5 ;  /* 0x00000005ff077e24 */ /* 0x000fe2000f8e00ff */
[----:B------:R-:W-:Y:S01]  /*2c5b0*/  ULDC.64 UR4, c[0x0][0x3d0] ;  /* 0x0000f40000047ab9 */ /* 0x000fe20000000a00 */
[----:B-1----:R-:W-:-:S05]  /*2c5c0*/  @P0 IMAD.HI.U32 R2, R3, R2, RZ ;  /* 0x0000000203020227 */ /* 0x002fca00078e00ff */
[----:B0-----:R-:W-:Y:S01]  /*2c5d0*/  @P0 SHF.R.U32.HI R4, RZ, R0, R2 ;  /* 0x00000000ff040219 */ /* 0x001fe20000011602 */
[----:B------:R-:W-:-:S03]  /*2c5e0*/  IMAD.MOV.U32 R2, RZ, RZ, R6 ;  /* 0x000000ffff027224 */ /* 0x000fc600078e0006 */
[--C-:B------:R-:W-:Y:S01]  /*2c5f0*/  SHF.R.S32.HI R5, RZ, 0x1f, R4.reuse ;  /* 0x0000001fff057819 */ /* 0x100fe20000011404 */
[----:B------:R-:W-:-:S04]  /*2c600*/  IMAD.MOV R0, RZ, RZ, -R4 ;  /* 0x000000ffff007224 */ /* 0x000fc800078e0a04 */
[----:B------:R-:W-:Y:S02]  /*2c610*/  IMAD R0, R8, R0, R3 ;  /* 0x0000000008007224 */ /* 0x000fe400078e0203 */
[----:B------:R-:W-:Y:S02]  /*2c620*/  IMAD.U32 R3, RZ, RZ, UR6 ;  /* 0x00000006ff037e24 */ /* 0x000fe4000f8e00ff */
[----:B------:R-:W-:Y:S02]  /*2c630*/  IMAD R5, R5, UR4, RZ ;  /* 0x0000000405057c24 */ /* 0x000fe4000f8e02ff */
[----:B------:R-:W-:-:S04]  /*2c640*/  IMAD.WIDE.U32 R2, R4, UR4, R2 ;  /* 0x0000000404027c25 */ /* 0x000fc8000f8e0002 */
        /* <DEDUP_REMOVED lines=14> */
[----:B------:R-:W-:Y:S01]  /*2c730*/  ISETP.GE.AND P3, PT, R9, UR4, PT ;  /* 0x0000000409007c0c */ /* 0x000fe2000bf66270 */
[----:B------:R-:W1:Y:S01]  /*2c740*/  S2R R12, SR_TID.X ;  /* 0x00000000000c7919 */ /* 0x000e620000002100 */
[----:B------:R-:W-:-:S02]  /*2c750*/  LEA.HI.X R6, R2, UR5, R6, 0x1, P0 ;  /* 0x0000000502067c11 */ /* 0x000fc400080f0c06 */
[----:B------:R-:W-:Y:S02]  /*2c760*/  SEL R2, RZ, 0x1, P3 ;  /* 0x00000001ff027807 */ /* 0x000fe40001800000 */
[----:B------:R-:W-:Y:S02]  /*2c770*/  SEL R3, RZ, 0x4, P2 ;  /* 0x00000004ff037807 */ /* 0x000fe40001000000 */
[----:B------:R-:W-:-:S04]  /*2c780*/  SEL R4, RZ, 0x2, P1 ;  /* 0x00000002ff047807 */ /* 0x000fc80000800000 */
[----:B------:R-:W-:Y:S02]  /*2c790*/  IADD3 R2, R3, R4, R2 ;  /* 0x0000000403027210 */ /* 0x000fe40007ffe002 */
[----:B------:R-:W-:-:S04]  /*2c7a0*/  @P3 LOP3.LUT R18, R18, 0x10, RZ, 0xfc, !PT ;  /* 0x0000001012123812 */ /* 0x000fc800078efcff */
[----:B------:R-:W-:-:S04]  /*2c7b0*/  LOP3.LUT R18, R18, 0xfffffffb, RZ, 0xc0, !PT ;  /* 0xfffffffb12127812 */ /* 0x000fc800078ec0ff */
[----:B------:R-:W-:-:S04]  /*2c7c0*/  @P2 LOP3.LUT R18, R18, 0x4, RZ, 0xfc, !PT ;  /* 0x0000000412122812 */ /* 0x000fc800078efcff */
[----:B------:R-:W-:Y:S01]  /*2c7d0*/  LOP3.LUT R18, R18, 0xfffffff7, RZ, 0xc0, !PT ;  /* 0xfffffff712127812 */ /* 0x000fe200078ec0ff */
[----:B0-----:R-:W-:-:S03]  /*2c7e0*/  IMAD.SHL.U32 R10, R10, 0x8, RZ ;  /* 0x000000080a0a7824 */ /* 0x001fc600078e00ff */
[----:B------:R-:W-:Y:S01]  /*2c7f0*/  @P1 LOP3.LUT R18, R18, 0x8, RZ, 0xfc, !PT ;  /* 0x0000000812121812 */ /* 0x000fe200078efcff */
[----:B-1----:R-:W-:Y:S01]  /*2c800*/  IMAD.SHL.U32 R12, R12, 0x8, RZ ;  /* 0x000000080c0c7824 */ /* 0x002fe200078e00ff */
[----:B------:R-:W-:-:S04]  /*2c810*/  LOP3.LUT R10, R10, 0x38, RZ, 0xc0, !PT ;  /* 0x000000380a0a7812 */ /* 0x000fc800078ec0ff */
[----:B------:R-:W-:Y:S02]  /*2c820*/  LOP3.LUT R10, R10, 0x100, RZ, 0xfc, !PT ;  /* 0x000001000a0a7812 */ /* 0x000fe400078efcff */
[----:B------:R-:W-:Y:S02]  /*2c830*/  LOP3.LUT R12, R12, 0x38, RZ, 0xc0, !PT ;  /* 0x000000380c0c7812 */ /* 0x000fe400078ec0ff */
[----:B------:R-:W-:Y:S01]  /*2c840*/  ISETP.GE.AND P0, PT, R10, UR4, PT ;  /* 0x000000040a007c0c */ /* 0x000fe2000bf06270 */
[C---:B------:R-:W-:Y:S01]  /*2c850*/  IMAD.SHL.U32 R10, R11.reuse, 0x8, RZ ;  /* 0x000000080b0a7824 */ /* 0x040fe200078e00ff */
[----:B------:R-:W-:Y:S01]  /*2c860*/  LOP3.LUT R12, R12, 0xc0, RZ, 0xfc, !PT ;  /* 0x000000c00c0c7812 */ /* 0x000fe200078efcff */
[----:B------:R-:W-:Y:S01]  /*2c870*/  IMAD.SHL.U32 R11, R11, 0x8, RZ ;  /* 0x000000080b0b7824 */ /* 0x000fe200078e00ff */
[----:B------:R-:W-:Y:S02]  /*2c880*/  SEL R3, RZ, 0x10, P0 ;  /* 0x00000010ff037807 */ /* 0x000fe40000000000 */
[----:B------:R-:W-:-:S02]  /*2c890*/  LOP3.LUT R10, R10, 0x38, RZ, 0xc0, !PT ;  /* 0x000000380a0a7812 */ /* 0x000fc400078ec0ff */
[----:B------:R-:W-:Y:S02]  /*2c8a0*/  ISETP.GE.AND P5, PT, R12, UR4, PT ;  /* 0x000000040c007c0c */ /* 0x000fe4000bfa6270 */
[----:B------:R-:W-:Y:S02]  /*2c8b0*/  LOP3.LUT R12, R10, 0x180, RZ, 0xfc, !PT ;  /* 0x000001800a0c7812 */ /* 0x000fe400078efcff */
[----:B------:R-:W-:Y:S02]  /*2c8c0*/  LOP3.LUT R11, R11, 0x38, RZ, 0xc0, !PT ;  /* 0x000000380b0b7812 */ /* 0x000fe400078ec0ff */
[----:B------:R-:W-:Y:S02]  /*2c8d0*/  ISETP.GE.AND P1, PT, R12, UR4, PT ;  /* 0x000000040c007c0c */ /* 0x000fe4000bf26270 */
[----:B------:R-:W-:Y:S02]  /*2c8e0*/  LOP3.LUT R10, R11, 0x140, RZ, 0xfc, !PT ;  /* 0x000001400b0a7812 */ /* 0x000fe400078efcff */
[----:B------:R-:W-:-:S02]  /*2c8f0*/  SEL R4, RZ, 0x8, P5 ;  /* 0x00000008ff047807 */ /* 0x000fc40002800000 */
[----:B------:R-:W-:Y:S02]  /*2c900*/  SEL R5, RZ, 0x40, P1 ;  /* 0x00000040ff057807 */ /* 0x000fe40000800000 */
[----:B------:R-:W-:Y:S02]  /*2c910*/  LOP3.LUT R7, R11, 0x1c0, RZ, 0xfc, !PT ;  /* 0x000001c00b077812 */ /* 0x000fe400078efcff */
[----:B------:R-:W-:Y:S02]  /*2c920*/  ISETP.GE.AND P1, PT, R10, UR4, PT ;  /* 0x000000040a007c0c */ /* 0x000fe4000bf26270 */
[----:B------:R-:W-:Y:S02]  /*2c930*/  IADD3 R2, R3, R2, R4 ;  /* 0x0000000203027210 */ /* 0x000fe40007ffe004 */
[----:B------:R-:W-:Y:S02]  /*2c940*/  SEL R3, RZ, 0x20, P1 ;  /* 0x00000020ff037807 */ /* 0x000fe40000800000 */
[----:B------:R-:W-:Y:S01]  /*2c950*/  ISETP.GE.AND P2, PT, R7, UR4, PT ;  /* 0x0000000407007c0c */ /* 0x000fe2000bf46270 */
[----:B------:R-:W-:Y:S01]  /*2c960*/  UMOV UR4, 0xffffffff ;  /* 0xffffffff00047882 */ /* 0x000fe20000000000 */
[----:B------:R-:W-:-:S02]  /*2c970*/  IADD3 R5, R5, R2, R3 ;  /* 0x0000000205057210 */ /* 0x000fc40007ffe003 */
[----:B------:R-:W-:-:S05]  /*2c980*/  SEL R7, RZ, 0x80, P2 ;  /* 0x00000080ff077807 */ /* 0x000fca0001000000 */
[----:B------:R-:W-:Y:S01]  /*2c990*/  IMAD.IADD R7, R5, 0x1, R7 ;  /* 0x0000000105077824 */ /* 0x000fe200078e0207 */
[----:B------:R-:W-:Y:S06]  /*2c9a0*/  BRA.DIV UR4, `(.L_x_5370) ;  /* 0x0000004a04f87947 */ /* 0x000fec000b800000 */
[----:B------:R-:W2:Y:S01]  /*2c9b0*/  LDL.LU R2, [R1+0x460] ;  /* 0x0004600001027983 */ /* 0x000ea20000300800 */
[----:B------:R-:W-:-:S03]  /*2c9c0*/  ULDC UR4, c[0x0][0x288] ;  /* 0x0000a20000047ab9 */ /* 0x000fc60000000800 */
[----:B------:R-:W3:Y:S04]  /*2c9d0*/  LDL.LU R3, [R1+0x454] ;  /* 0x0004540001037983 */ /* 0x000ee80000300800 */
[----:B------:R-:W4:Y:S04]  /*2c9e0*/  LDL R11, [R1+0x444] ;  /* 0x00044400010b7983 */ /* 0x000f280000100800 */
[----:B------:R-:W5:Y:S01]  /*2c9f0*/  LDL.LU R13, [R1+0x464] ;  /* 0x00046400010d7983 */ /* 0x000f620000300800 */
[----:B------:R-:W-:Y:S01]  /*2ca00*/  IMAD R4, R8, UR4, RZ ;  /* 0x0000000408047c24 */ /* 0x000fe2000f8e02ff */
[----:B------:R-:W-:-:S04]  /*2ca10*/  LOP3.LUT R18, R18, 0xffff7fff, RZ, 0xc0, !PT ;  /* 0xffff7fff12127812 */ /* 0x000fc800078ec0ff */
[----:B------:R-:W-:-:S04]  /*2ca20*/  @P0 LOP3.LUT R18, R18, 0x8000, RZ, 0xfc, !PT ;  /* 0x0000800012120812 */ /* 0x000fc800078efcff */
[C---:B------:R-:W-:Y:S02]  /*2ca30*/  LOP3.LUT P0, RZ, R18.reuse, 0x10, RZ, 0xc0, !PT ;  /* 0x0000001012ff7812 */ /* 0x040fe4000780c0ff */
[----:B------:R-:W-:-:S04]  /*2ca40*/  LOP3.LUT R18, R18, 0xffffbfff, RZ, 0xc0, !PT ;  /* 0xffffbfff12127812 */ /* 0x000fc800078ec0ff */
[----:B------:R-:W-:-:S04]  /*2ca50*/  @P1 LOP3.LUT R18, R18, 0x4000, RZ, 0xfc, !PT ;  /* 0x0000400012121812 */ /* 0x000fc800078efcff */
[C---:B------:R-:W-:Y:S02]  /*2ca60*/  LOP3.LUT P1, RZ, R18.reuse, 0x8, RZ, 0xc0, !PT ;  /* 0x0000000812ff7812 */ /* 0x040fe4000782c0ff */
[----:B------:R-:W-:Y:S01]  /*2ca70*/  LOP3.LUT R18, R18, 0xffffdfff, RZ, 0xc0, !PT ;  /* 0xffffdfff12127812 */ /* 0x000fe200078ec0ff */
[----:B------:R-:W-:Y:S01]  /*2ca80*/  SHFL.IDX PT, R14, R0, 0x1, 0x181f ;  /* 0x00381f00000e7f89 */ /* 0x000fe200000e0000 */
[-C--:B--2---:R-:W-:Y:S02]  /*2ca90*/  ISETP.GE.AND P3, PT, R2, R4.reuse, PT ;  /* 0x000000040200720c */ /* 0x084fe40003f66270 */
[----:B------:R-:W0:Y:S01]  /*2caa0*/  S2R R2, SR_TID.X ;  /* 0x0000000000027919 */ /* 0x000e220000002100 */
[----:B---3--:R-:W-:Y:S02]  /*2cab0*/  ISETP.GE.AND P2, PT, R3, R4, PT ;  /* 0x000000040300720c */ /* 0x008fe40003f46270 */
[----:B------:R-:W1:Y:S01]  /*2cac0*/  SHFL.IDX PT, R3, R0, RZ, 0x181f ;  /* 0x00181fff00037589 */ /* 0x000e6200000e0000 */
[----:B0-----:R-:W-:-:S03]  /*2cad0*/  IMAD.SHL.U32 R12, R2, 0x8, RZ ;  /* 0x00000008020c7824 */ /* 0x001fc600078e00ff */
[----:B------:R-:W0:Y:S02]  /*2cae0*/  SHFL.IDX PT, R2, R6, RZ, 0x181f ;  /* 0x00181fff06027589 */ /* 0x000e2400000e0000 */
[----:B------:R-:W-:-:S05]  /*2caf0*/  LOP3.LUT R12, R12, 0x38, RZ, 0xc0, !PT ;  /* 0x000000380c0c7812 */ /* 0x000fca00078ec0ff */
[----:B-1----:R-:W-:Y:S02]  /*2cb00*/  @!P2 LEA R3, P6, R12, R3, 0x1 ;  /* 0x000000030c03a211 */ /* 0x002fe400078c08ff */
[----:B------:R-:W-:Y:S02]  /*2cb10*/  @!P2 LOP3.LUT R8, R5, 0x40, RZ, 0xc0, !PT ;  /* 0x000000400508a812 */ /* 0x000fe400078ec0ff */
[----:B------:R-:W-:Y:S01]  /*2cb20*/  @P3 LOP3.LUT R18, R18, 0x2000, RZ, 0xfc, !PT ;  /* 0x0000200012123812 */ /* 0x000fe200078efcff */
[----:B0-----:R-:W-:-:S05]  /*2cb30*/  @!P2 IMAD.X R2, RZ, RZ, R2, P6 ;  /* 0x000000ffff02a224 */ /* 0x001fca00030e0602 */
[----:B------:R-:W-:-:S04]  /*2cb40*/  @!P2 LOP3.LUT R3, R3, R2, RZ, 0x3c, !PT ;  /* 0x000000020303a212 */ /* 0x000fc800078e3cff */
[C---:B------:R-:W-:Y:S02]  /*2cb50*/  @!P2 LOP3.LUT R2, R3.reuse, R2, RZ, 0x3c, !PT ;  /* 0x000000020302a212 */ /* 0x040fe400078e3cff */
[----:B------:R-:W-:Y:S02]  /*2cb60*/  @!P2 SHF.R.U32.HI R8, RZ, 0x2, R8 ;  /* 0x00000002ff08a819 */ /* 0x000fe40000011608 */
[----:B------:R-:W-:Y:S02]  /*2cb70*/  @!P2 LOP3.LUT R3, R3, R2, RZ, 0x3c, !PT ;  /* 0x000000020303a212 */ /* 0x000fe400078e3cff */
[----:B------:R-:W-:Y:S02]  /*2cb80*/  LOP3.LUT P6, RZ, R18, 0x4, RZ, 0xc0, !PT ;  /* 0x0000000412ff7812 */ /* 0x000fe400078cc0ff */
[----:B------:R-:W-:Y:S01]  /*2cb90*/  @!P2 ISETP.NE.U32.AND P3, PT, R8, RZ, PT ;  /* 0x000000ff0800a20c */ /* 0x000fe20003f65070 */
[----:B----4-:R-:W-:Y:S01]  /*2cba0*/  @!P2 LDGSTS.E.BYPASS.LTC128B.128 [R11+0x26400], desc[UR46][R2.64], !P0 ;  /* 0x26400000020bafae */ /* 0x010fe2000c101d6e */
[----:B------:R-:W-:-:S02]  /*2cbb0*/  @!P2 LOP3.LUT R8, R7, 0x80, RZ, 0xc0, !PT ;  /* 0x000000800708a812 */ /* 0x000fc400078ec0ff */
[C---:B------:R-:W-:Y:S01]  /*2cbc0*/  LOP3.LUT P0, RZ, R18.reuse, 0x8000, RZ, 0xc0, !PT ;  /* 0x0000800012ff7812 */ /* 0x040fe2000780c0ff */
[----:B------:R-:W-:Y:S01]  /*2cbd0*/  @!P2 LDGSTS.E.BYPASS.LTC128B.128 [R11+0x28400], desc[UR46][R2.64+0x80], !P1 ;  /* 0x28400080020bafae */ /* 0x000fe2000c901d6e */
        /* <DEDUP_REMOVED lines=57> */
.L_x_5496:
        /* <DEDUP_REMOVED lines=15> */
[----:B--2---:R-:W-:Y:S01]  /*2d060*/  LEA R2, P2, R2, R0, 0x1 ;  /* 0x0000000002027211 */ /* 0x004fe200078408ff */
[----:B---3--:R-:W-:-:S04]  /*2d070*/  IMAD.MOV.U32 R8, RZ, RZ, R3 ;  /* 0x000000ffff087224 */ /* 0x008fc800078e0003 */
[----:B-1----:R-:W-:Y:S01]  /*2d080*/  IMAD.X R3, RZ, RZ, R6, P2 ;  /* 0x000000ffff037224 */ /* 0x002fe200010e0606 */
[----:B------:R-:W-:-:S04]  /*2d090*/  ISETP.NE.U32.AND P2, PT, R5, RZ, PT ;  /* 0x000000ff0500720c */ /* 0x000fc80003f45070 */
[----:B------:R-:W-:Y:S01]  /*2d0a0*/  @!PT LDS RZ, [RZ] ;  /* 0x00000000fffff984 */ /* 0x000fe20000000800 */
[----:B------:R-:W-:Y:S01]  /*2d0b0*/  @!PT LDS RZ, [RZ] ;  /* 0x00000000fffff984 */ /* 0x000fe20000000800 */
[----:B------:R-:W-:Y:S01]  /*2d0c0*/  @!PT LDS RZ, [RZ] ;  /* 0x00000000fffff984 */ /* 0x000fe20000000800 */
[----:B------:R0:W-:Y:S04]  /*2d0d0*/  LDGSTS.E.BYPASS.LTC128B.128 [R8+0x27c00], desc[UR46][R2.64], !P6 ;  /* 0x27c0000002087fae */ /* 0x0001e8000f101d6e */
        /* <DEDUP_REMOVED lines=8> */
.L_x_5372:
[----:B------:R-:W-:Y:S05]  /*2d160*/  BSYNC B0 ;  /* 0x0000000000007941 */ /* 0x000fea0003800000 */
.L_x_5371:
[----:B------:R-:W-:Y:S01]  /*2d170*/  NOP ;  /* 0x0000000000007918 */ /* 0x000fe20000000000 */
[----:B------:R-:W-:-:S13]  /*2d180*/  PLOP3.LUT P0, PT, PT, PT, PT, 0x80, 0x0 ;  /* 0x000000000000781c */ /* 0x000fda0003f0f070 */
.L_x_5373:
[----:B------:R-:W-:Y:S02]  /*2d190*/  PLOP3.LUT P1, PT, P1, P0, PT, 0xa2, 0x0 ;  /* 0x000000000000781c */ /* 0x000fe40000f21472 */
[----:B------:R-:W-:-:S08]  /*2d1a0*/  @P0 R2UR P1, UR4, R17 ;  /* 0x00000000110402ca */ /* 0x000fd00000020000 */
[----:B------:R-:W-:-:S05]  /*2d1b0*/  @P0 PLOP3.LUT P0, PT, P1, PT, PT, 0x80, 0x0 ;  /* 0x000000000000081c */ /* 0x000fca0000f0f070 */
[----:B------:R-:W-:Y:S01]  /*2d1c0*/  @!P1 SYNCS.ARRIVE.TRANS64.RED.A0T1 RZ, [UR4+0x38810], RZ ;  /* 0x038810ffffff99a7 */ /* 0x000fe20008200404 */
[----:B------:R-:W-:Y:S07]  /*2d1d0*/  @!P1 ARRIVES.LDGSTSBAR.64.TRANSCNT [UR4+0x38810] ;  /* 0x03881000ff0099b0 */ /* 0x000fee0008000a84 */
[----:B------:R-:W-:Y:S05]  /*2d1e0*/  @P0 BRA.U.ANY `(.L_x_5373) ;  /* 0xfffffffd00e80947 */ /* 0x000fea000393ffff */
[----:B0-----:R-:W3:Y:S02]  /*2d1f0*/  LDL.LU R2, [R1+0x468] ;  /* 0x0004680001027983 */ /* 0x001ee40000300800 */
[----:B---3--:R-:W-:-:S05]  /*2d200*/  VIADD R2, R2, 0x1 ;  /* 0x0000000102027836 */ /* 0x008fca0000000000 */
[----:B------:R0:W-:Y:S01]  /*2d210*/  STL [R1+0x468], R2 ;  /* 0x0004680201007387 */ /* 0x0001e20000100800 */
[----:B--2---:R-:W-:-:S04]  /*2d220*/  LEA.HI R0, R2, R2, RZ, 0x1 ;  /* 0x0000000202007211 */ /* 0x004fc800078f08ff */
        /* <DEDUP_REMOVED lines=8> */
.L_x_5497:
[----:B------:R-:W-:Y:S05]  /*2d2b0*/  BSYNC B0 ;  /* 0x0000000000007941 */ /* 0x000fea0003800000 */
.L_x_5374:
[----:B------:R-:W-:Y:S01]  /*2d2c0*/  LOP3.LUT P0, RZ, R18, 0x2, RZ, 0xc0, !PT ;  /* 0x0000000212ff7812 */ /* 0x000fe2000780c0ff */
[----:B------:R-:W-:-:S12]  /*2d2d0*/  BSSY B0, `(.L_x_5376) ;  /* 0x0000094000007945 */ /* 0x000fd80003800000 */
[----:B------:R-:W-:Y:S05]  /*2d2e0*/  @!P0 BRA `(.L_x_5377) ;  /* 0x0000000800488947 */ /* 0x000fea0003800000 */
[----:B------:R-:W2:Y:S01]  /*2d2f0*/  LDL R2, [R1+0x448] ;  /* 0x0004480001027983 */ /* 0x000ea20000100800 */
[----:B0-----:R-:W-:Y:S01]  /*2d300*/  IMAD R0, R19, 0x8, R17 ;  /* 0x0000000813007824 */ /* 0x001fe200078e0211 */
[----:B------:R-:W0:Y:S01]  /*2d310*/  S2R R3, SR_TID.X ;  /* 0x0000000000037919 */ /* 0x000e220000002100 */
[----:B------:R-:W-:Y:S01]  /*2d320*/  BSSY B1, `(.L_x_5378) ;  /* 0x0000006000017945 */ /* 0x000fe20003800000 */
[----:B0-----:R-:W-:-:S04]  /*2d330*/  LOP3.LUT R3, R3, 0x7f, RZ, 0xc0, !PT ;  /* 0x0000007f03037812 */ /* 0x001fc800078ec0ff */
[----:B------:R-:W-:Y:S02]  /*2d340*/  ISETP.NE.AND P1, PT, R3, RZ, PT ;  /* 0x000000ff0300720c */ /* 0x000fe40003f25270 */
[----:B--2---:R-:W-:-:S04]  /*2d350*/  SHF.L.U32 R2, R2, 0x1f, RZ ;  /* 0x0000001f02027819 */ /* 0x004fc800000006ff */
[----:B------:R-:W0:Y:S02]  /*2d360*/  SYNCS.PHASECHK.TRANS64.TRYWAIT P0, [R0+URZ+0x38860], R2 ;  /* 0x03886002000075a7 */ /* 0x000e24000800017f */
[----:B0-----:R-:W-:Y:S05]  /*2d370*/  @!P0 BRA `(.L_x_5379) ;  /* 0x0000004800ec8947 */ /* 0x001fea0003800000 */
.L_x_5498:
[----:B------:R-:W-:Y:S05]  /*2d380*/  BSYNC B1 ;  /* 0x0000000000017941 */ /* 0x000fea0003800000 */
.L_x_5378:
        /* <DEDUP_REMOVED lines=9> */
.L_x_5381:
[----:B------:R-:W-:Y:S05]  /*2d420*/  BSYNC B1 ;  /* 0x0000000000017941 */ /* 0x000fea0003800000 */
.L_x_5380:
[----:B0-----:R-:W2:Y:S01]  /*2d430*/  LDL.LU R2, [R1+0x45c] ;  /* 0x00045c0001027983 */ /* 0x001ea20000300800 */
[----:B------:R-:W-:Y:S01]  /*2d440*/  UIADD3 UR4, UP0, UR44, 0x470, URZ ;  /* 0x000004702c047890 */ /* 0x000fe2000ff1e03f */
[----:B------:R-:W-:Y:S01]  /*2d450*/  PLOP3.LUT P0, PT, PT, PT, PT, 0x80, 0x0 ;  /* 0x000000000000781c */ /* 0x000fe20003f0f070 */
[----:B------:R-:W-:Y:S01]  /*2d460*/  VIADD R0, R0, 0x38850 ;  /* 0x0003885000007836 */ /* 0x000fe20000000000 */
[----:B------:R-:W-:Y:S01]  /*2d470*/  UMOV UR6, 0x0 ;  /* 0x0000000000067882 */ /* 0x000fe20000000000 */
[----:B------:R-:W-:Y:S01]  /*2d480*/  UIADD3.X UR5, URZ, UR45, URZ, UP0, !UPT ;  /* 0x0000002d3f057290 */ /* 0x000fe200087fe43f */
[----:B------:R-:W-:Y:S01]  /*2d490*/  UMOV UR7, 0x14f00000 ;  /* 0x14f0000000077882 */ /* 0x000fe20000000000 */
[----:B------:R-:W-:Y:S01]  /*2d4a0*/  UMOV UR10, URZ ;  /* 0x0000003f000a7c82 */ /* 0x000fe20008000000 */
[----:B--2---:R-:W-:Y:S02]  /*2d4b0*/  IMAD.SHL.U32 R3, R2, 0x40, RZ ;  /* 0x0000004002037824 */ /* 0x004fe400078e00ff */
[----:B------:R-:W-:-:S04]  /*2d4c0*/  IMAD R2, R19, 0x10000, R17 ;  /* 0x0001000013027824 */ /* 0x000fc800078e0211 */
[----:B------:R-:W-:-:S07]  /*2d4d0*/  VIADD R4, R2, 0x400 ;  /* 0x0000040002047836 */ /* 0x000fce0000000000 */
.L_x_5382:
        /* <DEDUP_REMOVED lines=15> */
.L_x_5383:
        /* <DEDUP_REMOVED lines=15> */
.L_x_5384:
        /* <DEDUP_REMOVED lines=15> */
.L_x_5385:
        /* <DEDUP_REMOVED lines=15> */
.L_x_5386:
        /* <DEDUP_REMOVED lines=15> */
.L_x_5387:
        /* <DEDUP_REMOVED lines=15> */
.L_x_5388:
        /* <DEDUP_REMOVED lines=15> */
.L_x_5389:
        /* <DEDUP_REMOVED lines=10> */
.L_x_5377:
[----:B------:R-:W-:Y:S05]  /*2dc10*/  BSYNC B0 ;  /* 0x0000000000007941 */ /* 0x000fea0003800000 */
.L_x_5376:
[----:B------:R-:W-:-:S04]  /*2dc20*/  UIADD3 UR4, UR39, -0x2, URZ ;  /* 0xfffffffe27047890 */ /* 0x000fc8000fffe03f */
[----:B------:R-:W-:-:S06]  /*2dc30*/  UISETP.GE.AND UP0, UPT, UR4, UR38, UPT ;  /* 0x000000260400728c */ /* 0x000fcc000bf06270 */
[----:B------:R-:W-:-:S13]  /*2dc40*/  PLOP3.LUT P0, PT, PT, PT, UP0, 0x80, 0x0 ;  /* 0x000000000000781c */ /* 0x000fda0003f0f008 */
[----:B------:R-:W-:Y:S05]  /*2dc50*/  @!P0 BRA `(.L_x_5390) ;  /* 0x0000002800508947 */ /* 0x000fea0003800000 */
[----:B0-----:R-:W-:Y:S01]  /*2dc60*/  IMAD R0, RZ, RZ, -UR39 ;  /* 0x80000027ff007e24 */ /* 0x001fe2000f8e02ff */
[----:B-1----:R-:W-:-:S04]  /*2dc70*/  LOP3.LUT R6, RZ, UR38, RZ, 0x33, !PT ;  /* 0x00000026ff067c12 */ /* 0x002fc8000f8e33ff */
[----:B------:R-:W-:-:S05]  /*2dc80*/  VIADDMNMX R6, R0, 0x1, R6, !PT ;  /* 0x0000000100067846 */ /* 0x000fca0007800106 */
[----:B------:R-:W-:-:S05]  /*2dc90*/  VIADD R0, R6, UR39 ;  /* 0x0000002706007c36 */ /* 0x000fca0008000000 */
[----:B------:R-:W-:-:S04]  /*2dca0*/  LOP3.LUT R0, R0, 0x1, RZ, 0xc0, !PT ;  /* 0x0000000100007812 */ /* 0x000fc800078ec0ff */
[----:B------:R-:W-:Y:S01]  /*2dcb0*/  ISETP.NE.U32.AND P0, PT, R0, 0x1, PT ;  /* 0x000000010000780c */ /* 0x000fe20003f05070 */
[----:B------:R-:W-:-:S12]  /*2dcc0*/  IMAD.U32 R0, RZ, RZ, UR4 ;  /* 0x00000004ff007e24 */ /* 0x000fd8000f8e00ff */
[----:B------:R-:W-:Y:S05]  /*2dcd0*/  @P0 BRA `(.L_x_5391) ;  /* 0x0000000c005c0947 */ /* 0x000fea0003800000 */
[----:B------:R-:W2:Y:S01]  /*2dce0*/  LDL.LU R8, [R1+0x448] ;  /* 0x0004480001087983 */ /* 0x000ea20000300800 */
[----:B------:R-:W-:Y:S01]  /*2dcf0*/  VIADD R19, R19, 0x1 ;  /* 0x0000000113137836 */ /* 0x000fe20000000000 */
[----:B------:R-:W-:Y:S01]  /*2dd00*/  LOP3.LUT P2, RZ, R18, 0x2, RZ, 0xc0, !PT ;  /* 0x0000000212ff7812 */ /* 0x000fe2000784c0ff */
[----:B------:R-:W-:Y:S03]  /*2dd10*/  BSSY B0, `(.L_x_5392) ;  /* 0x00000d1000007945 */ /* 0x000fe60003800000 */
[----:B------:R-:W-:-:S04]  /*2dd20*/  ISETP.NE.AND P0, PT, R19, 0x2, PT ;  /* 0x000000021300780c */ /* 0x000fc80003f05270 */
[----:B------:R-:W-:Y:S02]  /*2dd30*/  SEL R2, RZ, 0x1, P0 ;  /* 0x00000001ff027807 */ /* 0x000fe40000000000 */
[----:B------:R-:W-:Y:S02]  /*2dd40*/  SEL R19, R19, RZ, P0 ;  /* 0x000000ff13137207 */ /* 0x000fe40000000000 */
[----:B--2---:R-:W-:-:S05]  /*2dd50*/  LOP3.LUT R8, R8, R2, RZ, 0x3c, !PT ;  /* 0x0000000208087212 */ /* 0x004fca00078e3cff */
[----:B------:R0:W-:Y:S01]  /*2dd60*/  STL [R1+0x448], R8 ;  /* 0x0004480801007387 */ /* 0x0001e20000100800 */
[----:B------:R-:W-:Y:S05]  /*2dd70*/  @!P2 BRA `(.L_x_5393) ;  /* 0x0000000c0028a947 */ /* 0x000fea0003800000 */
[----:B------:R-:W-:-:S13]  /*2dd80*/  LOP3.LUT P2, RZ, R18, 0x1, RZ, 0xc0, !PT ;  /* 0x0000000112ff7812 */ /* 0x000fda000784c0ff */
[----:B------:R-:W-:Y:S05]  /*2dd90*/  @!P2 BRA `(.L_x_5394) ;  /* 0x000000000050a947 */ /* 0x000fea0003800000 */
[----:B------:R-:W2:Y:S01]  /*2dda0*/  LDL R7, [R1+0x44c] ;  /* 0x00044c0001077983 */ /* 0x000ea20000100800 */
[----:B------:R-:W1:Y:S03]  /*2ddb0*/  LDC R5, c[0x0][0x43c] ;  /* 0x00010f00ff057b82 */ /* 0x000e660000000800 */
[----:B------:R-:W3:Y:S01]  /*2ddc0*/  LDL R9, [R1+0x440] ;  /* 0x0004400001097983 */ /* 0x000ee20000100800 */
        /* <DEDUP_REMOVED lines=8> */
[----:B------:R-:W-:Y:S01]  /*2de50*/  SHF.R.S32.HI R5, RZ, 0x1f, R4 ;  /* 0x0000001fff057819 */ /* 0x000fe20000011404 */
[----:B------:R-:W1:Y:S01]  /*2de60*/  LDC.64 R2, c[0x0][0x418] ;  /* 0x00010600ff027b82 */ /* 0x000e620000000a00 */
[----:B--2---:R-:W-:-:S04]  /*2de70*/  IMAD R7, R7, UR4, RZ ;  /* 0x0000000407077c24 */ /* 0x004fc8000f8e02ff */
[C---:B---3--:R-:W-:Y:S02]  /*2de80*/  IMAD R7, R9.reuse, UR5, R7 ;  /* 0x0000000509077c24 */ /* 0x048fe4000f8e0207 */
[----:B------:R-:W-:-:S04]  /*2de90*/  IMAD.WIDE.U32 R4, R9, UR4, R4 ;  /* 0x0000000409047c25 */ /* 0x000fc8000f8e0004 */
[----:B------:R-:W-:Y:S01]  /*2dea0*/  IMAD.IADD R7, R7, 0x1, R5 ;  /* 0x0000000107077824 */ /* 0x000fe200078e0205 */
[----:B-1----:R-:W-:-:S04]  /*2deb0*/  LEA R2, P0, R4, R2, 0x2 ;  /* 0x0000000204027211 */ /* 0x002fc800078010ff */
[----:B------:R-:W-:-:S05]  /*2dec0*/  LEA.HI.X R3, R4, R3, R7, 0x2, P0 ;  /* 0x0000000304037211 */ /* 0x000fca00000f1407 */
[----:B------:R1:W5:Y:S04]  /*2ded0*/  LDG.E R16, desc[UR46][R2.64] ;  /* 0x0000002e02107981 */ /* 0x000368000c1e1900 */
.L_x_5394:
[----:B-1----:R-:W1:Y:S01]  /*2dee0*/  S2R R2, SR_TID.X ;  /* 0x0000000000027919 */ /* 0x002e620000002100 */
[----:B------:R-:W-:Y:S01]  /*2def0*/  IMAD R3, R19, 0x8, R17 ;  /* 0x0000000813037824 */ /* 0x000fe200078e0211 */
[----:B------:R-:W-:Y:S01]  /*2df00*/  BSSY B1, `(.L_x_5395) ;  /* 0x0000006000017945 */ /* 0x000fe20003800000 */
[----:B-1----:R-:W-:Y:S02]  /*2df10*/  LOP3.LUT R4, R2, 0x7f, RZ, 0xc0, !PT ;  /* 0x0000007f02047812 */ /* 0x002fe400078ec0ff */
[----:B------:R-:W-:Y:S02]  /*2df20*/  SHF.L.U32 R2, R8, 0x1f, RZ ;  /* 0x0000001f08027819 */ /* 0x000fe400000006ff */
[----:B------:R-:W-:Y:S02]  /*2df30*/  ISETP.NE.AND P1, PT, R4, RZ, PT ;  /* 0x000000ff0400720c */ /* 0x000fe40003f25270 */
[----:B------:R-:W1:Y:S02]  /*2df40*/  SYNCS.PHASECHK.TRANS64.TRYWAIT P0, [R3+URZ+0x38840], R2 ;  /* 0x03884002030075a7 */ /* 0x000e64000800017f */
[----:B-1----:R-:W-:Y:S09]  /*2df50*/  @!P0 BRA `(.L_x_5396) ;  /* 0x0000004000088947 */ /* 0x002ff20003800000 */
.L_x_5499:
[----:B------:R-:W-:Y:S05]  /*2df60*/  BSYNC B1 ;  /* 0x0000000000017941 */ /* 0x000fea0003800000 */
.L_x_5395:
        /* <DEDUP_REMOVED lines=9> */
.L_x_5398:
[----:B------:R-:W-:Y:S05]  /*2e000*/  BSYNC B1 ;  /* 0x0000000000017941 */ /* 0x000fea0003800000 */
.L_x_5397:
        /* <DEDUP_REMOVED lines=11> */
.L_x_5399:
        /* <DEDUP_REMOVED lines=13> */
.L_x_5500:
[----:B------:R-:W-:Y:S05]  /*2e190*/  BSYNC B1 ;  /* 0x0000000000017941 */ /* 0x000fea0003800000 */
.L_x_5400:
[----:B------:R-:W-:Y:S01]  /*2e1a0*/  BSSY B1, `(.L_x_5402) ;  /* 0x000000b000017945 */ /* 0x000fe20003800000 */
[----:B0-----:R-:W-:Y:S02]  /*2e1b0*/  IMAD.MOV.U32 R8, RZ, RZ, 0x0 ;  /* 0x00000000ff087424 */ /* 0x001fe400078e00ff */
[----:B------:R-:W-:Y:S01]  /*2e1c0*/  IMAD.MOV.U32 R9, RZ, RZ, 0x14f00000 ;  /* 0x14f00000ff097424 */ /* 0x000fe200078e00ff */
        /* <DEDUP_REMOVED lines=8> */
.L_x_5403:
[----:B------:R-:W-:Y:S05]  /*2e250*/  BSYNC B1 ;  /* 0x0000000000017941 */ /* 0x000fea0003800000 */
.L_x_5402:
[----:B------:R-:W-:Y:S01]  /*2e260*/  R2UR UR10, R7 ;  /* 0x00000000070a72ca */ /* 0x000fe200000e0000 */
[----:B-12---:R-:W-:Y:S01]  /*2e270*/  IMAD R2, R19, 0x10000, R17 ;  /* 0x0001000013027824 */ /* 0x006fe200078e0211 */
[----:B------:R-:W-:Y:S01]  /*2e280*/  R2UR UR6, R8 ;  /* 0x00000000080672ca */ /* 0x000fe200000e0000 */
[----:B------:R-:W-:Y:S01]  /*2e290*/  UIADD3 UR4, UP0, UR44, 0x470, URZ ;  /* 0x000004702c047890 */ /* 0x000fe2000ff1e03f */
[----:B------:R-:W-:Y:S01]  /*2e2a0*/  R2UR UR7, R9 ;  /* 0x00000000090772ca */ /* 0x000fe200000e0000 */
[----:B------:R-:W-:Y:S01]  /*2e2b0*/  VIADD R3, R3, 0x38850 ;  /* 0x0003885003037836 */ /* 0x000fe20000000000 */
[----:B------:R-:W-:Y:S01]  /*2e2c0*/  PLOP3.LUT P0, PT, PT, PT, PT, 0x80, 0x0 ;  /* 0x000000000000781c */ /* 0x000fe20003f0f070 */
[----:B------:R-:W-:Y:S01]  /*2e2d0*/  VIADD R4, R2, 0x400 ;  /* 0x0000040002047836 */ /* 0x000fe20000000000 */
[----:B------:R-:W-:-:S12]  /*2e2e0*/  UIADD3.X UR5, URZ, UR45, URZ, UP0, !UPT ;  /* 0x0000002d3f057290 */ /* 0x000fd800087fe43f */
.L_x_5404:
        /* <DEDUP_REMOVED lines=15> */
.L_x_5405:
        /* <DEDUP_REMOVED lines=15> */
.L_x_5406:
        /* <DEDUP_REMOVED lines=15> */
.L_x_5407:
        /* <DEDUP_REMOVED lines=15> */
.L_x_5408:
        /* <DEDUP_REMOVED lines=15> */
.L_x_5409:
        /* <DEDUP_REMOVED lines=15> */
.L_x_5410:
        /* <DEDUP_REMOVED lines=15> */
.L_x_5411:
        /* <DEDUP_REMOVED lines=10> */
.L_x_5393:
[----:B------:R-:W-:Y:S05]  /*2ea20*/  BSYNC B0 ;  /* 0x0000000000007941 */ /* 0x000fea0003800000 */
.L_x_5392:
[----:B------:R-:W-:-:S06]  /*2ea30*/  UIADD3 UR4, UR39, -0x3, URZ ;  /* 0xfffffffd27047890 */ /* 0x000fcc000fffe03f */
[----:B------:R-:W-:-:S07]  /*2ea40*/  IMAD.U32 R0, RZ, RZ, UR4 ;  /* 0x00000004ff007e24 */ /* 0x000fce000f8e00ff */
.L_x_5391:
[----:B------:R-:W-:Y:S01]  /*2ea50*/  ULOP3.LUT UR4, URZ, UR39, URZ, 0x33, !UPT ;  /* 0x000000273f047292 */ /* 0x000fe2000f8e333f */
[----:B------:R-:W-:Y:S01]  /*2ea60*/  VIADD R6, R6, 0xfffffffe ;  /* 0xfffffffe06067836 */ /* 0x000fe20000000000 */
[----:B------:R-:W-:Y:S04]  /*2ea70*/  BSSY B0, `(.L_x_5390) ;  /* 0x00001b2000007945 */ /* 0x000fe80003800000 */
[----:B------:R-:W-:-:S13]  /*2ea80*/  ISETP.NE.AND P0, PT, R6, UR4, PT ;  /* 0x0000000406007c0c */ /* 0x000fda000bf05270 */
[----:B------:R-:W-:Y:S05]  /*2ea90*/  @!P0 BRA `(.L_x_5412) ;  /* 0x0000001800bc8947 */ /* 0x000fea0003800000 */
.L_x_5453:
[----:B------:R-:W2:Y:S01]  /*2eaa0*/  LDL.LU R2, [R1+0x448] ;  /* 0x0004480001027983 */ /* 0x000ea20000300800 */
[----:B------:R-:W-:Y:S01]  /*2eab0*/  LOP3.LUT P1, RZ, R18, 0x2, RZ, 0xc0, !PT ;  /* 0x0000000212ff7812 */ /* 0x000fe2000782c0ff */
[----:B------:R-:W-:Y:S01]  /*2eac0*/  VIADD R7, R19, 0x1 ;  /* 0x0000000113077836 */ /* 0x000fe20000000000 */
[----:B------:R-:W-:Y:S05]  /*2ead0*/  YIELD ;  /* 0x0000000000007946 */ /* 0x000fea0003800000 */
[----:B------:R-:W-:Y:S01]  /*2eae0*/  ISETP.NE.AND P0, PT, R7, 0x2, PT ;  /* 0x000000020700780c */ /* 0x000fe20003f05270 */
[----:B------:R-:W-:Y:S03]  /*2eaf0*/  BSSY B1, `(.L_x_5413) ;  /* 0x00000d0000017945 */ /* 0x000fe60003800000 */
[----:B------:R-:W-:-:S02]  /*2eb00*/  SEL R6, RZ, 0x1, P0 ;  /* 0x00000001ff067807 */ /* 0x000fc40000000000 */
[----:B------:R-:W-:Y:S02]  /*2eb10*/  SEL R7, R7, RZ, P0 ;  /* 0x000000ff07077207 */ /* 0x000fe40000000000 */
[----:B--2---:R-:W-:Y:S01]  /*2eb20*/  LOP3.LUT R6, R2, R6, RZ, 0x3c, !PT ;  /* 0x0000000602067212 */ /* 0x004fe200078e3cff */
[----:B------:R-:W-:Y:S06]  /*2eb30*/  @!P1 BRA `(.L_x_5414) ;  /* 0x0000000c002c9947 */ /* 0x000fec0003800000 */
[----:B------:R-:W-:Y:S01]  /*2eb40*/  LOP3.LUT P1, RZ, R18, 0x1, RZ, 0xc0, !PT ;  /* 0x0000000112ff7812 */ /* 0x000fe2000782c0ff */
[----:B0-----:R-:W-:-:S12]  /*2eb50*/  IMAD.MOV.U32 R8, RZ, RZ, R0 ;  /* 0x000000ffff087224 */ /* 0x001fd800078e0000 */
        /* <DEDUP_REMOVED lines=21> */
.L_x_5415:
[----:B------:R-:W1:Y:S01]  /*2ecb0*/  S2R R2, SR_TID.X ;  /* 0x0000000000027919 */ /* 0x000e620000002100 */
[----:B0-----:R-:W-:Y:S01]  /*2ecc0*/  IMAD R4, R7, 0x8, R17 ;  /* 0x0000000807047824 */ /* 0x001fe200078e0211 */
[----:B------:R-:W-:Y:S01]  /*2ecd0*/  BSSY B2, `(.L_x_5416) ;  /* 0x0000006000027945 */ /* 0x000fe20003800000 */
[----:B-1----:R-:W-:Y:S02]  /*2ece0*/  LOP3.LUT R3, R2, 0x7f, RZ, 0xc0, !PT ;  /* 0x0000007f02037812 */ /* 0x002fe400078ec0ff */
[----:B------:R-:W-:Y:S02]  /*2ecf0*/  SHF.L.U32 R2, R6, 0x1f, RZ ;  /* 0x0000001f06027819 */ /* 0x000fe400000006ff */
[----:B------:R-:W-:Y:S02]  /*2ed00*/  ISETP.NE.AND P1, PT, R3, RZ, PT ;  /* 0x000000ff0300720c */ /* 0x000fe40003f25270 */
[----:B------:R-:W0:Y:S02]  /*2ed10*/  SYNCS.PHASECHK.TRANS64.TRYWAIT P0, [R4+URZ+0x38840], R2 ;  /* 0x03884002040075a7 */ /* 0x000e24000800017f */
[----:B0-----:R-:W-:Y:S09]  /*2ed20*/  @!P0 BRA `(.L_x_5417) ;  /* 0x0000003000bc8947 */ /* 0x001ff20003800000 */
.L_x_5501:
[----:B------:R-:W-:Y:S05]  /*2ed30*/  BSYNC B2 ;  /* 0x0000000000027941 */ /* 0x000fea0003800000 */
.L_x_5416:
        /* <DEDUP_REMOVED lines=9> */
.L_x_5419:
[----:B------:R-:W-:Y:S05]  /*2edd0*/  BSYNC B2 ;  /* 0x0000000000027941 */ /* 0x000fea0003800000 */
.L_x_5418:
        /* <DEDUP_REMOVED lines=11> */
.L_x_5420:
        /* <DEDUP_REMOVED lines=13> */
.L_x_5502:
[----:B------:R-:W-:Y:S05]  /*2ef60*/  BSYNC B2 ;  /* 0x0000000000027941 */ /* 0x000fea0003800000 */
.L_x_5421:
        /* <DEDUP_REMOVED lines=11> */
.L_x_5424:
[----:B------:R-:W-:Y:S05]  /*2f020*/  BSYNC B2 ;  /* 0x0000000000027941 */ /* 0x000fea0003800000 */
.L_x_5423:
        /* <DEDUP_REMOVED lines=9> */
.L_x_5425:
        /* <DEDUP_REMOVED lines=15> */
.L_x_5426:
        /* <DEDUP_REMOVED lines=15> */
.L_x_5427:
        /* <DEDUP_REMOVED lines=15> */
.L_x_5428:
        /* <DEDUP_REMOVED lines=15> */
.L_x_5429:
        /* <DEDUP_REMOVED lines=15> */
.L_x_5430:
        /* <DEDUP_REMOVED lines=15> */
.L_x_5431:
        /* <DEDUP_REMOVED lines=15> */
.L_x_5432:
        /* <DEDUP_REMOVED lines=10> */
.L_x_5414:
[----:B------:R-:W-:Y:S05]  /*2f7f0*/  BSYNC B1 ;  /* 0x0000000000017941 */ /* 0x000fea0003800000 */
.L_x_5413:
[----:B------:R-:W-:Y:S01]  /*2f800*/  VIADD R7, R7, 0x1 ;  /* 0x0000000107077836 */ /* 0x000fe20000000000 */
[----:B------:R-:W-:Y:S01]  /*2f810*/  LOP3.LUT P2, RZ, R18, 0x2, RZ, 0xc0, !PT ;  /* 0x0000000212ff7812 */ /* 0x000fe2000784c0ff */
[----:B------:R-:W-:Y:S03]  /*2f820*/  BSSY B1, `(.L_x_5433) ;  /* 0x00000d3000017945 */ /* 0x000fe60003800000 */
[----:B------:R-:W-:-:S04]  /*2f830*/  ISETP.NE.AND P0, PT, R7, 0x2, PT ;  /* 0x000000020700780c */ /* 0x000fc80003f05270 */
[----:B------:R-:W-:Y:S02]  /*2f840*/  SEL R2, RZ, 0x1, P0 ;  /* 0x00000001ff027807 */ /* 0x000fe40000000000 */
[----:B------:R-:W-:Y:S02]  /*2f850*/  SEL R19, R7, RZ, P0 ;  /* 0x000000ff07137207 */ /* 0x000fe40000000000 */
[----:B0-----:R-:W-:Y:S01]  /*2f860*/  LOP3.LUT R8, R6, R2, RZ, 0x3c, !PT ;  /* 0x0000000206087212 */ /* 0x001fe200078e3cff */
[----:B------:R-:W-:-:S04]  /*2f870*/  VIADD R6, R0, 0xffffffff ;  /* 0xffffffff00067836 */ /* 0x000fc80000000000 */
[----:B------:R0:W-:Y:S01]  /*2f880*/  STL [R1+0x448], R8 ;  /* 0x0004480801007387 */ /* 0x0001e20000100800 */
[----:B------:R-:W-:Y:S05]  /*2f890*/  @!P2 BRA `(.L_x_5434) ;  /* 0x0000000c002ca947 */ /* 0x000fea0003800000 */
[----:B------:R-:W-:Y:S01]  /*2f8a0*/  LOP3.LUT P2, RZ, R18, 0x1, RZ, 0xc0, !PT ;  /* 0x0000000112ff7812 */ /* 0x000fe2000784c0ff */
[----:B------:R-:W-:-:S12]  /*2f8b0*/  IMAD.MOV.U32 R7, RZ, RZ, R6 ;  /* 0x000000ffff077224 */ /* 0x000fd800078e0006 */
        /* <DEDUP_REMOVED lines=21> */
.L_x_5435:
[----:B------:R-:W2:Y:S01]  /*2fa10*/  S2R R2, SR_TID.X ;  /* 0x0000000000027919 */ /* 0x000ea20000002100 */
[----:B-1----:R-:W-:Y:S01]  /*2fa20*/  IMAD R4, R19, 0x8, R17 ;  /* 0x0000000813047824 */ /* 0x002fe200078e0211 */
[----:B------:R-:W-:Y:S01]  /*2fa30*/  BSSY B2, `(.L_x_5436) ;  /* 0x0000006000027945 */ /* 0x000fe20003800000 */
[----:B--2---:R-:W-:Y:S02]  /*2fa40*/  LOP3.LUT R3, R2, 0x7f, RZ, 0xc0, !PT ;  /* 0x0000007f02037812 */ /* 0x004fe400078ec0ff */
[----:B------:R-:W-:Y:S02]  /*2fa50*/  SHF.L.U32 R2, R8, 0x1f, RZ ;  /* 0x0000001f08027819 */ /* 0x000fe400000006ff */
[----:B------:R-:W-:Y:S02]  /*2fa60*/  ISETP.NE.AND P1, PT, R3, RZ, PT ;  /* 0x000000ff0300720c */ /* 0x000fe40003f25270 */
[----:B------:R-:W1:Y:S02]  /*2fa70*/  SYNCS.PHASECHK.TRANS64.TRYWAIT P0, [R4+URZ+0x38840], R2 ;  /* 0x03884002040075a7 */ /* 0x000e64000800017f */
[----:B-1----:R-:W-:Y:S09]  /*2fa80*/  @!P0 BRA `(.L_x_5437) ;  /* 0x00000024008c8947 */ /* 0x002ff20003800000 */
.L_x_5503:
[----:B------:R-:W-:Y:S05]  /*2fa90*/  BSYNC B2 ;  /* 0x0000000000027941 */ /* 0x000fea0003800000 */
.L_x_5436:
        /* <DEDUP_REMOVED lines=9> */
.L_x_5439:
[----:B------:R-:W-:Y:S05]  /*2fb30*/  BSYNC B2 ;  /* 0x0000000000027941 */ /* 0x000fea0003800000 */
.L_x_5438:
        /* <DEDUP_REMOVED lines=11> */
.L_x_5440:
        /* <DEDUP_REMOVED lines=10> */
[----:B------:R-:W0:Y:S01]  /*2fc90*/  SYNCS.PHASECHK.TRANS64.TRYWAIT P0, [R4+URZ+0x38860], R2 ;  /* 0x03886002040075a7 */ /* 0x000e22000800017f */
[----:B------:R-:W-:Y:S04]  /*2fca0*/  BSSY B2, `(.L_x_5441) ;  /* 0x0000002000027945 */ /* 0x000fe80003800000 */
[----:B0-----:R-:W-:Y:S05]  /*2fcb0*/  @!P0 BRA `(.L_x_5442) ;  /* 0x0000002400148947 */ /* 0x001fea0003800000 */
.L_x_5504:
[----:B------:R-:W-:Y:S05]  /*2fcc0*/  BSYNC B2 ;  /* 0x0000000000027941 */ /* 0x000fea0003800000 */
.L_x_5441:
        /* <DEDUP_REMOVED lines=11> */
.L_x_5444:
[----:B------:R-:W-:Y:S05]  /*2fd80*/  BSYNC B2 ;  /* 0x0000000000027941 */ /* 0x000fea0003800000 */
.L_x_5443:
        /* <DEDUP_REMOVED lines=9> */
.L_x_5445:
        /* <DEDUP_REMOVED lines=15> */
.L_x_5446:
        /* <DEDUP_REMOVED lines=15> */
.L_x_5447:
        /* <DEDUP_REMOVED lines=15> */
.L_x_5448:
        /* <DEDUP_REMOVED lines=15> */
.L_x_5449:
        /* <DEDUP_REMOVED lines=15> */
.L_x_5450:
        /* <DEDUP_REMOVED lines=15> */
.L_x_5451:
        /* <DEDUP_REMOVED lines=15> */
.L_x_5452:
        /* <DEDUP_REMOVED lines=10> */
.L_x_5434:
[----:B------:R-:W-:Y:S05]  /*30550*/  BSYNC B1 ;  /* 0x0000000000017941 */ /* 0x000fea0003800000 */
.L_x_5433:
[----:B------:R-:W-:Y:S01]  /*30560*/  ISETP.GT.AND P0, PT, R6, UR38, PT ;  /* 0x0000002606007c0c */ /* 0x000fe2000bf04270 */
[----:B------:R-:W-:-:S12]  /*30570*/  VIADD R0, R0, 0xfffffffe ;  /* 0xfffffffe00007836 */ /* 0x000fd80000000000 */
[----:B------:R-:W-:Y:S05]  /*30580*/  @P0 BRA `(.L_x_5453) ;  /* 0xffffffe400440947 */ /* 0x000fea000383ffff */
.L_x_5412:
[----:B------:R-:W-:Y:S05]  /*30590*/  BSYNC B0 ;  /* 0x0000000000007941 */ /* 0x000fea0003800000 */
.L_x_5390:
[----:B------:R-:W2:Y:S01]  /*305a0*/  LDL.LU R2, [R1+0x448] ;  /* 0x0004480001027983 */ /* 0x000ea20000300800 */
        /* <DEDUP_REMOVED lines=8> */
[----:B------:R0:W-:Y:S02]  /*30630*/  STL [R1+0x448], R2 ;  /* 0x0004480201007387 */ /* 0x0001e40000100800 */
[----:B------:R-:W-:Y:S05]  /*30640*/  @P2 BRA `(.L_x_5455) ;  /* 0x0000000000342947 */ /* 0x000fea0003800000 */
[----:B------:R-:W2:Y:S01]  /*30650*/  S2R R3, SR_LANEID ;  /* 0x0000000000037919 */ /* 0x000ea20000000000 */
[----:B------:R-:W-:Y:S01]  /*30660*/  VOTEU.ANY UR4, UPT, PT ;  /* 0x0000000000047886 */ /* 0x000fe200038e0100 */
[----:B------:R-:W3:Y:S01]  /*30670*/  LDC.64 R4, c[0x0][0xd80] ;  /* 0x00036000ff047b82 */ /* 0x000ee20000000a00 */
[----:B------:R-:W2:Y:S08]  /*30680*/  FLO.U32 R0, UR4 ;  /* 0x0000000400007d00 */ /* 0x000eb000080e0000 */
[----:B0-----:R-:W3:Y:S01]  /*30690*/  POPC R2, UR4 ;  /* 0x0000000400027d09 */ /* 0x001ee20008000000 */
[----:B--2---:R-:W-:-:S13]  /*306a0*/  ISETP.EQ.U32.AND P1, PT, R0, R3, PT ;  /* 0x000000030000720c */ /* 0x004fda0003f22070 */
[----:B---3--:R-:W2:Y:S01]  /*306b0*/  @P1 ATOMG.E.ADD.STRONG.GPU PT, R5, desc[UR46][R4.64], R2 ;  /* 0x00000002040519a8 */ /* 0x008ea200081ee1ee */
[----:B------:R-:W0:Y:S02]  /*306c0*/  S2R R3, SR_LTMASK ;  /* 0x0000000000037919 */ /* 0x000e240000003900 */
[----:B0-----:R-:W-:-:S06]  /*306d0*/  LOP3.LUT R3, R3, UR4, RZ, 0xc0, !PT ;  /* 0x0000000403037c12 */ /* 0x001fcc000f8ec0ff */
[----:B------:R-:W0:Y:S01]  /*306e0*/  POPC R3, R3 ;  /* 0x0000000300037309 */ /* 0x000e220000000000 */
[----:B--2---:R-:W0:Y:S02]  /*306f0*/  SHFL.IDX PT, R0, R5, R0, 0x1f ;  /* 0x00001f0005007589 */ /* 0x004e2400000e0000 */
[----:B0-----:R-:W-:-:S05]  /*30700*/  IADD3 R0, R0, UR41, R3 ;  /* 0x0000002900007c10 */ /* 0x001fca000fffe003 */
[----:B------:R2:W-:Y:S02]  /*30710*/  STL [R1+0x450], R0 ;  /* 0x0004500001007387 */ /* 0x0005e40000100800 */
.L_x_5455:
[----:B------:R-:W-:Y:S05]  /*30720*/  BSYNC B0 ;  /* 0x0000000000007941 */ /* 0x000fea0003800000 */
.L_x_5454:
[----:B------:R-:W-:-:S07]  /*30730*/  SEL R19, R19, RZ, P0 ;  /* 0x000000ff13137207 */ /* 0x000fce0000000000 */
.L_x_5352:
[----:B------:R-:W-:Y:S05]  /*30740*/  BSYNC B7 ;  /* 0x0000000000077941 */ /* 0x000fea0003800000 */
.L_x_5350:
[----:B------:R4:W5:Y:S01]  /*30750*/  LDL R3, [R1+0x450] ;  /* 0x0004500001037983 */ /* 0x0009620000100800 */
[----:B------:R-:W-:-:S13]  /*30760*/  LOP3.LUT P0, RZ, R18, 0x80, RZ, 0xc0, !PT ;  /* 0x0000008012ff7812 */ /* 0x000fda000780c0ff */
[----:B----4-:R-:W-:Y:S05]  /*30770*/  @!P0 BRA `(.L_x_5456) ;  /* 0x0000000000288947 */ /* 0x010fea0003800000 */
[----:B------:R-:W-:Y:S05]  /*30780*/  WARPSYNC.ALL ;  /* 0x0000000000007948 */ /* 0x000fea0003800000 */
[----:B------:R-:W4:Y:S08]  /*30790*/  S2UR UR5, SR_CgaCtaId ;  /* 0x00000000000579c3 */ /* 0x000f300000008800 */
[----:B------:R-:W-:Y:S06]  /*307a0*/  BAR.SYNC.DEFER_BLOCKING 0x5, 0x180 ;  /* 0x0146000000007b1d */ /* 0x000fec0000010000 */
[----:B------:R-:W-:-:S02]  /*307b0*/  UMOV UR4, 0x400 ;  /* 0x0000040000047882 */ /* 0x000fc40000000000 */
[----:B----4-:R-:W-:-:S06]  /*307c0*/  ULEA UR4, UR5, UR4, 0x18 ;  /* 0x0000000405047291 */ /* 0x010fcc000f8ec03f */
[----:B------:R-:W-:-:S05]  /*307d0*/  IMAD.U32 R17, RZ, RZ, UR4 ;  /* 0x00000004ff117e24 */ /* 0x000fca000f8e00ff */
[----:B-----5:R-:W4:Y:S04]  /*307e0*/  LDS R3, [R17+0x388d0] ;  /* 0x0388d00011037984 */ /* 0x020f280000000800 */
[----:B----4-:R4:W-:Y:S01]  /*307f0*/  STL [R1+0x450], R3 ;  /* 0x0004500301007387 */ /* 0x0109e20000100800 */
[----:B------:R-:W-:Y:S06]  /*30800*/  BAR.ARV 0x4, 0x180 ;  /* 0x0106000000007b1d */ /* 0x000fec0000002000 */
[----:B------:R-:W-:Y:S05]  /*30810*/  BRA `(.L_x_5457) ;  /* 0x00000000002c7947 */ /* 0x000fea0003800000 */
.L_x_5456:
[----:B------:R-:W-:-:S03]  /*30820*/  UMOV UR4, 0xffffffff ;  /* 0xffffffff00047882 */ /* 0x000fc60000000000 */
[----:B------:R-:W-:Y:S05]  /*30830*/  BRA.DIV UR4, `(.L_x_5458) ;  /* 0x0000001a04487947 */ /* 0x000fea000b800000 */
[----:B-----5:R4:W0:Y:S02]  /*30840*/  SHFL.IDX PT, R14, R3, RZ, 0x1f ;  /* 0x00001fff030e7589 */ /* 0x02082400000e0000 */
.L_x_5507:
[----:B--23--:R-:W2:Y:S01]  /*30850*/  @!P2 S2R R0, SR_CgaCtaId ;  /* 0x000000000000a919 */ /* 0x00cea20000008800 */
[----:B------:R-:W-:Y:S05]  /*30860*/  WARPSYNC.ALL ;  /* 0x0000000000007948 */ /* 0x000fea0003800000 */
[----:B------:R-:W-:Y:S01]  /*30870*/  BAR.SYNC.DEFER_BLOCKING 0x4, 0x180 ;  /* 0x0106000000007b1d */ /* 0x000fe20000010000 */
[----:B0-----:R-:W-:-:S05]  /*30880*/  @!P2 MOV R2, 0x400 ;  /* 0x000004000002a802 */ /* 0x001fca0000000f00 */
[----:B------:R0:W-:Y:S01]  /*30890*/  STL [R1+0x450], R14 ;  /* 0x0004500e01007387 */ /* 0x0001e20000100800 */
[----:B--2---:R-:W-:-:S05]  /*308a0*/  @!P2 LEA R17, R0, R2, 0x18 ;  /* 0x000000020011a211 */ /* 0x004fca00078ec0ff */
[----:B------:R0:W-:Y:S01]  /*308b0*/  @!P2 STS [R17+0x388d0], R3 ;  /* 0x0388d0031100a388 */ /* 0x0001e20000000800 */
[----:B------:R-:W-:Y:S06]  /*308c0*/  BAR.ARV 0x5, 0x180 ;  /* 0x0146000000007b1d */ /* 0x000fec0000002000 */
.L_x_5457:
[----:B--23--:R-:W2:Y:S01]  /*308d0*/  LDL R0, [R1+0x450] ;  /* 0x0004500001007983 */ /* 0x00cea20000100800 */
[----:B------:R-:W-:Y:S02]  /*308e0*/  ULDC UR4, c[0x0][0xd38] ;  /* 0x00034e0000047ab9 */ /* 0x000fe40000000800 */
[----:B--2---:R-:W-:-:S13]  /*308f0*/  ISETP.GE.AND P0, PT, R0, UR4, PT ;  /* 0x0000000400007c0c */ /* 0x004fda000bf06270 */
[----:B------:R-:W-:Y:S05]  /*30900*/  @!P0 BRA `(.L_x_5459) ;  /* 0xffffff9c00708947 */ /* 0x000fea000383ffff */
.L_x_5341:
[----:B0-----:R-:W2:Y:S01]  /*30910*/  LDL.LU R0, [R1+0x468] ;  /* 0x0004680001007983 */ /* 0x001ea20000300800 */
[----:B------:R-:W-:Y:S01]  /*30920*/  BSSY B0, `(.L_x_5460) ;  /* 0x000000b000007945 */ /* 0x000fe20003800000 */
[----:B------:R-:W0:Y:S01]  /*30930*/  S2R R5, SR_CgaCtaId ;  /* 0x0000000000057919 */ /* 0x000e220000008800 */
[----:B--2---:R-:W-:-:S05]  /*30940*/  VIADD R0, R0, 0x1 ;  /* 0x0000000100007836 */ /* 0x004fca0000000000 */
[----:B------:R-:W-:-:S04]  /*30950*/  LEA.HI R2, R0, R0, RZ, 0x1 ;  /* 0x0000000000027211 */ /* 0x000fc800078f08ff */
[----:B----4-:R-:W-:Y:S02]  /*30960*/  LOP3.LUT R3, R2, 0xfffffffe, RZ, 0xc0, !PT ;  /* 0xfffffffe02037812 */ /* 0x010fe400078ec0ff */
[----:B------:R-:W-:-:S03]  /*30970*/  MOV R2, 0x400 ;  /* 0x0000040000027802 */ /* 0x000fc60000000f00 */
[----:B------:R-:W-:Y:S01]  /*30980*/  IMAD.IADD R0, R0, 0x1, -R3 ;  /* 0x0000000100007824 */ /* 0x000fe200078e0a03 */
[----:B0-----:R-:W-:-:S04]  /*30990*/  LEA R9, R5, R2, 0x18 ;  /* 0x0000000205097211 */ /* 0x001fc800078ec0ff */
[----:B------:R-:W-:-:S04]  /*309a0*/  SHF.L.U32 R0, R0, 0x1f, RZ ;  /* 0x0000001f00007819 */ /* 0x000fc800000006ff */
[----:B------:R-:W0:Y:S02]  /*309b0*/  SYNCS.PHASECHK.TRANS64.TRYWAIT P0, [R9+URZ+0x38820], R0 ;  /* 0x03882000090075a7 */ /* 0x000e24000800017f */
[----:B0-----:R-:W-:Y:S05]  /*309c0*/  @!P0 BRA `(.L_x_5461) ;  /* 0x00000018000c8947 */ /* 0x001fea0003800000 */
.L_x_5508:
[----:B------:R-:W-:Y:S05]  /*309d0*/  BSYNC B0 ;  /* 0x0000000000007941 */ /* 0x000fea0003800000 */
.L_x_5460:
[----:B------:R-:W-:-:S03]  /*309e0*/  UMOV UR4, 0xffffffff ;  /* 0xffffffff00047882 */ /* 0x000fc60000000000 */
[----:B------:R-:W-:Y:S05]  /*309f0*/  BRA.DIV UR4, `(.L_x_5462) ;  /* 0x0000001a04147947 */ /* 0x000fea000b800000 */
[----:B0-----:R-:W0:Y:S02]  /*30a00*/  S2R R0, SR_TID.X ;  /* 0x0000000000007919 */ /* 0x001e240000002100 */
[----:B0-----:R-:W-:-:S04]  /*30a10*/  SHF.R.U32.HI R0, RZ, 0x5, R0 ;  /* 0x00000005ff007819 */ /* 0x001fc80000011600 */
[----:B------:R-:W-:-:S05]  /*30a20*/  LOP3.LUT R0, R0, 0x3, RZ, 0xc0, !PT ;  /* 0x0000000300007812 */ /* 0x000fca00078ec0ff */
[----:B------:R0:W2:Y:S02]  /*30a30*/  SHFL.IDX PT, R14, R0, RZ, 0x1f ;  /* 0x00001fff000e7589 */ /* 0x0000a400000e0000 */
.L_x_5511:
[----:B--2---:R-:W-:Y:S01]  /*30a40*/  ISETP.NE.AND P0, PT, R14, RZ, PT ;  /* 0x000000ff0e00720c */ /* 0x004fe20003f05270 */
[----:B------:R-:W-:-:S12]  /*30a50*/  BSSY B0, `(.L_x_5463) ;  /* 0x000001e000007945 */ /* 0x000fd80003800000 */
[----:B------:R-:W-:Y:S05]  /*30a60*/  @P0 BRA `(.L_x_5464) ;  /* 0x0000000000700947 */ /* 0x000fea0003800000 */
[----:B------:R-:W-:-:S03]  /*30a70*/  UMOV UR4, 0xffffffff ;  /* 0xffffffff00047882 */ /* 0x000fc60000000000 */
[----:B------:R-:W-:Y:S05]  /*30a80*/  BRA.DIV UR4, `(.L_x_5465) ;  /* 0x0000001a04247947 */ /* 0x000fea000b800000 */
[----:B------:R-:W-:-:S13]  /*30a90*/  ELECT P6, URZ, PT ;  /* 0x00000000003f782f */ /* 0x000fda00038c0000 */
.L_x_5514:
[----:B------:R-:W-:Y:S05]  /*30aa0*/  @!P6 BRA `(.L_x_5464) ;  /* 0x000000000060e947 */ /* 0x000fea0003800000 */
[----:B-1----:R-:W2:Y:S01]  /*30ab0*/  LDL.LU R6, [R1+0x448] ;  /* 0x0004480001067983 */ /* 0x002ea20000300800 */
        /* <DEDUP_REMOVED lines=12> */
.L_x_5515:
[----:B------:R-:W1:Y:S01]  /*30b80*/  SYNCS.PHASECHK.TRANS64.TRYWAIT P0, [R7+URZ], R2 ;  /* 0x00000002070075a7 */ /* 0x000e62000800017f */
[----:B------:R-:W-:-:S04]  /*30b90*/  VIADD R0, R9, 0x38860 ;  /* 0x0003886009007836 */ /* 0x000fc80000000000 */
[----:B------:R-:W-:Y:S01]  /*30ba0*/  IMAD R19, R19, 0x8, R0 ;  /* 0x0000000813137824 */ /* 0x000fe200078e0200 */
[----:B-1----:R-:W-:Y:S06]  /*30bb0*/  @!P0 BRA `(.L_x_5467) ;  /* 0x00000018000c8947 */ /* 0x002fec0003800000 */
.L_x_5516:
[----:B------:R-:W2:Y:S02]  /*30bc0*/  SYNCS.PHASECHK.TRANS64.TRYWAIT P0, [R19+URZ], R4 ;  /* 0x00000004130075a7 */ /* 0x000ea4000800017f */
[----:B--2---:R-:W-:Y:S05]  /*30bd0*/  @!P0 BRA `(.L_x_5468) ;  /* 0x0000001800188947 */ /* 0x004fea0003800000 */
.L_x_5517:
[----:B------:R-:W-:-:S07]  /*30be0*/  IMAD R3, R3, 0x8, R0 ;  /* 0x0000000803037824 */ /* 0x000fce00078e0200 */
.L_x_5469:
[----:B---3--:R3:W4:Y:S02]  /*30bf0*/  SYNCS.PHASECHK.TRANS64.TRYWAIT P0, [R3+URZ], R2 ;  /* 0x00000002030075a7 */ /* 0x008724000800017f */
[----:B----4-:R-:W-:Y:S05]  /*30c00*/  @!P0 NANOSLEEP.SYNCS 0x989680 ;  /* 0x009896800000895d */ /* 0x010fea0003900000 */
[----:B------:R-:W4:Y:S02]  /*30c10*/  @!P0 SYNCS.PHASECHK.TRANS64 P0, [R3+URZ], R2 ;  /* 0x00000002030085a7 */ /* 0x000f24000800007f */
[----:B----4-:R-:W-:Y:S05]  /*30c20*/  @!P0 BRA `(.L_x_5469) ;  /* 0xfffffffc00f08947 */ /* 0x010fea000383ffff */
.L_x_5464:
[----:B------:R-:W-:Y:S05]  /*30c30*/  BSYNC B0 ;  /* 0x0000000000007941 */ /* 0x000fea0003800000 */
.L_x_5463:
[----:B------:R-:W-:Y:S05]  /*30c40*/  EXIT ;  /* 0x000000000000794d */ /* 0x000fea0003800000 */
.L_x_5232:
[----:B0-----:R-:W-:-:S04]  /*30c50*/  IMAD.U32 R11, RZ, RZ, UR44 ;  /* 0x0000002cff0b7e24 */ /* 0x001fc8000f8e00ff */
[----:B------:R0:W1:Y:S03]  /*30c60*/  SYNCS.PHASECHK.TRANS64.TRYWAIT P0, [R11+URZ+0x38800], R0 ;  /* 0x038800000b0075a7 */ /* 0x000066000800017f */
[----:B-1----:R-:W-:Y:S05]  /*30c70*/  @!P0 NANOSLEEP.SYNCS 0x989680 ;  /* 0x009896800000895d */ /* 0x002fea0003900000 */
[----:B------:R-:W1:Y:S02]  /*30c80*/  @!P0 SYNCS.PHASECHK.TRANS64 P0, [R11+URZ+0x38800], R0 ;  /* 0x038800000b0085a7 */ /* 0x000e64000800007f */
[----:B-1----:R-:W-:Y:S05]  /*30c90*/  @!P0 BRA `(.L_x_5232) ;  /* 0xfffffffc00ec8947 */ /* 0x002fea000383ffff */
[----:B------:R-:W-:Y:S05]  /*30ca0*/  BRA `(.L_x_5470) ;  /* 0xfffffd9c00ec7947 */ /* 0x000fea000383ffff */
.L_x_5239:
[----:B-1----:R1:W2:Y:S02]  /*30cb0*/  SYNCS.PHASECHK.TRANS64.TRYWAIT P0, [R10+URZ], R11 ;  /* 0x0000000b0a0075a7 */ /* 0x0022a4000800017f */
[----:B--2---:R-:W-:Y:S05]  /*30cc0*/  @!P0 NANOSLEEP.SYNCS 0x989680 ;  /* 0x009896800000895d */ /* 0x004fea0003900000 */
[----:B------:R-:W2:Y:S02]  /*30cd0*/  @!P0 SYNCS.PHASECHK.TRANS64 P0, [R10+URZ], R11 ;  /* 0x0000000b0a0085a7 */ /* 0x000ea4000800007f */
[----:B--2---:R-:W-:Y:S05]  /*30ce0*/  @!P0 BRA `(.L_x_5239) ;  /* 0xfffffffc00f08947 */ /* 0x004fea000383ffff */
[----:B------:R-:W-:Y:S05]  /*30cf0*/  BRA `(.L_x_5238) ;  /* 0xfffffda000fc7947 */ /* 0x000fea000383ffff */
.L_x_5241:
[----:B0-----:R-:W-:-:S04]  /*30d00*/  IMAD.U32 R11, RZ, RZ, UR44 ;  /* 0x0000002cff0b7e24 */ /* 0x001fc8000f8e00ff */
[----:B------:R0:W1:Y:S03]  /*30d10*/  SYNCS.PHASECHK.TRANS64.TRYWAIT P0, [R11+URZ+0x38810], R10 ;  /* 0x0388100a0b0075a7 */ /* 0x000066000800017f */
[----:B-1----:R-:W-:Y:S05]  /*30d20*/  @!P0 NANOSLEEP.SYNCS 0x989680 ;  /* 0x009896800000895d */ /* 0x002fea0003900000 */
[----:B------:R-:W1:Y:S02]  /*30d30*/  @!P0 SYNCS.PHASECHK.TRANS64 P0, [R11+URZ+0x38810], R10 ;  /* 0x0388100a0b0085a7 */ /* 0x000e64000800007f */
[----:B-1----:R-:W-:Y:S05]  /*30d40*/  @!P0 BRA `(.L_x_5241) ;  /* 0xfffffffc00ec8947 */ /* 0x002fea000383ffff */
[----:B------:R-:W-:Y:S05]  /*30d50*/  BRA `(.L_x_5471) ;  /* 0xfffffda400d07947 */ /* 0x000fea000383ffff */
.L_x_5248:
[----:B-1----:R1:W2:Y:S02]  /*30d60*/  SYNCS.PHASECHK.TRANS64.TRYWAIT P0, [R10+URZ], R11 ;  /* 0x0000000b0a0075a7 */ /* 0x0022a4000800017f */
[----:B--2---:R-:W-:Y:S05]  /*30d70*/  @!P0 NANOSLEEP.SYNCS 0x989680 ;  /* 0x009896800000895d */ /* 0x004fea0003900000 */
[----:B------:R-:W2:Y:S02]  /*30d80*/  @!P0 SYNCS.PHASECHK.TRANS64 P0, [R10+URZ], R11 ;  /* 0x0000000b0a0085a7 */ /* 0x000ea4000800007f */
[----:B--2---:R-:W-:Y:S05]  /*30d90*/  @!P0 BRA `(.L_x_5248) ;  /* 0xfffffffc00f08947 */ /* 0x004fea000383ffff */
[----:B------:R-:W-:Y:S05]  /*30da0*/  BRA `(.L_x_5247) ;  /* 0xfffffda800147947 */ /* 0x000fea000383ffff */
.L_x_5283:
[----:B0-----:R0:W1:Y:S02]  /*30db0*/  SYNCS.PHASECHK.TRANS64.TRYWAIT P2, [R8+URZ], R9 ;  /* 0x00000009080075a7 */ /* 0x001064000804017f */
[----:B-1----:R-:W-:Y:S05]  /*30dc0*/  @!P2 NANOSLEEP.SYNCS 0x989680 ;  /* 0x009896800000a95d */ /* 0x002fea0003900000 */
[----:B------:R-:W1:Y:S02]  /*30dd0*/  @!P2 SYNCS.PHASECHK.TRANS64 P2, [R8+URZ], R9 ;  /* 0x000000090800a5a7 */ /* 0x000e64000804007f */
[----:B-1----:R-:W-:Y:S05]  /*30de0*/  @!P2 BRA `(.L_x_5283) ;  /* 0xfffffffc00f0a947 */ /* 0x002fea000383ffff */
[----:B------:R-:W-:Y:S05]  /*30df0*/  BRA `(.L_x_5282) ;  /* 0xfffffe1400347947 */ /* 0x000fea000383ffff */
.L_x_5290:
[----:B-1----:R1:W2:Y:S02]  /*30e00*/  SYNCS.PHASECHK.TRANS64.TRYWAIT P2, [R8+URZ], R11 ;  /* 0x0000000b080075a7 */ /* 0x0022a4000804017f */
[----:B--2---:R-:W-:Y:S05]  /*30e10*/  @!P2 NANOSLEEP.SYNCS 0x989680 ;  /* 0x009896800000a95d */ /* 0x004fea0003900000 */
[----:B------:R-:W2:Y:S02]  /*30e20*/  @!P2 SYNCS.PHASECHK.TRANS64 P2, [R8+URZ], R11 ;  /* 0x0000000b0800a5a7 */ /* 0x000ea4000804007f */
[----:B--2---:R-:W-:Y:S05]  /*30e30*/  @!P2 BRA `(.L_x_5290) ;  /* 0xfffffffc00f0a947 */ /* 0x004fea000383ffff */
[----:B------:R-:W-:Y:S05]  /*30e40*/  BRA `(.L_x_5289) ;  /* 0xfffffe1800787947 */ /* 0x000fea000383ffff */
.L_x_5303:
[----:B0-----:R0:W1:Y:S02]  /*30e50*/  SYNCS.PHASECHK.TRANS64.TRYWAIT P1, [R6+URZ], R7 ;  /* 0x00000007060075a7 */ /* 0x001064000802017f */
[----:B-1----:R-:W-:Y:S05]  /*30e60*/  @!P1 NANOSLEEP.SYNCS 0x989680 ;  /* 0x009896800000995d */ /* 0x002fea0003900000 */
[----:B------:R-:W1:Y:S02]  /*30e70*/  @!P1 SYNCS.PHASECHK.TRANS64 P1, [R6+URZ], R7 ;  /* 0x00000007060095a7 */ /* 0x000e64000802007f */
[----:B-1----:R-:W-:Y:S05]  /*30e80*/  @!P1 BRA `(.L_x_5303) ;  /* 0xfffffffc00f09947 */ /* 0x002fea000383ffff */
[----:B------:R-:W-:Y:S05]  /*30e90*/  BRA `(.L_x_5302) ;  /* 0xfffffeac00947947 */ /* 0x000fea000383ffff */
.L_x_5310:
[----:B-1----:R1:W2:Y:S02]  /*30ea0*/  SYNCS.PHASECHK.TRANS64.TRYWAIT P1, [R6+URZ], R9 ;  /* 0x00000009060075a7 */ /* 0x0022a4000802017f */
[----:B--2---:R-:W-:Y:S05]  /*30eb0*/  @!P1 NANOSLEEP.SYNCS 0x989680 ;  /* 0x009896800000995d */ /* 0x004fea0003900000 */
[----:B------:R-:W2:Y:S02]  /*30ec0*/  @!P1 SYNCS.PHASECHK.TRANS64 P1, [R6+URZ], R9 ;  /* 0x00000009060095a7 */ /* 0x000ea4000802007f */
[----:B--2---:R-:W-:Y:S05]  /*30ed0*/  @!P1 BRA `(.L_x_5310) ;  /* 0xfffffffc00f09947 */ /* 0x004fea000383ffff */
[----:B------:R-:W-:Y:S05]  /*30ee0*/  BRA `(.L_x_5309) ;  /* 0xfffffeb000d87947 */ /* 0x000fea000383ffff */
.L_x_5358:
[----:B------:R-:W-:Y:S02]  /*30ef0*/  IMAD.MOV.U32 R13, RZ, RZ, R4 ;  /* 0x000000ffff0d7224 */ /* 0x000fe400078e0004 */
[----:B------:R-:W-:Y:S02]  /*30f00*/  IMAD.MOV.U32 R12, RZ, RZ, RZ ;  /* 0x000000ffff0c7224 */ /* 0x000fe400078e00ff */
[----:B------:R-:W-:Y:S02]  /*30f10*/  IMAD.MOV.U32 R11, RZ, RZ, 0x1f ;  /* 0x0000001fff0b7424 */ /* 0x000fe400078e00ff */
[----:B------:R-:W-:-:S07]  /*30f20*/  IMAD.MOV.U32 R15, RZ, RZ, -0x1 ;  /* 0xffffffffff0f7424 */ /* 0x000fce00078e00ff */
[----:B0-----:R-:W-:Y:S05]  /*30f30*/  WARPSYNC.COLLECTIVE R15, `(.L_x_5472) ;  /* 0x000000000f087348 */ /* 0x001fea0003c00000 */
[----:B------:R1:W2:Y:S02]  /*30f40*/  SHFL.IDX P6, R14, R13, R12, R11 ;  /* 0x0000000c0d0e7389 */ /* 0x0002a400000c000b */
[----:B012---:R-:W-:Y:S01]  /*30f50*/  ENDCOLLECTIVE ;  /* 0x000000000000791b */ /* 0x007fe20003800000 */
.L_x_5472:
[----:B------:R-:W-:Y:S05]  /*30f60*/  BRA `(.L_x_5473) ;  /* 0xffffffa400807947 */ /* 0x000fea000383ffff */
.L_x_5360:
[----:B------:R-:W-:Y:S01]  /*30f70*/  BSSY B0, `(.L_x_5474) ;  /* 0x0000006000007945 */ /* 0x000fe20003800000 */
[----:B------:R-:W-:-:S07]  /*30f80*/  IMAD.MOV.U32 R15, RZ, RZ, -0x1 ;  /* 0xffffffffff0f7424 */ /* 0x000fce00078e00ff */
[----:B01----:R-:W-:Y:S05]  /*30f90*/  WARPSYNC.COLLECTIVE R15, `(.L_x_5475) ;  /* 0x000000000f0c7348 */ /* 0x003fea0003c00000 */
[----:B------:R-:W-:Y:S02]  /*30fa0*/  ELECT P6, UR62, PT ;  /* 0x00000000003e782f */ /* 0x000fe400038c0000 */
[----:B------:R-:W-:Y:S01]  /*30fb0*/  MOV R14, UR62 ;  /* 0x0000003e000e7c02 */ /* 0x000fe20008000f00 */
[----:B01----:R-:W-:Y:S10]  /*30fc0*/  ENDCOLLECTIVE ;  /* 0x000000000000791b */ /* 0x003ff40003800000 */
.L_x_5475:
[----:B------:R-:W-:Y:S05]  /*30fd0*/  BSYNC B0 ;  /* 0x0000000000007941 */ /* 0x000fea0003800000 */
.L_x_5474:
[----:B------:R-:W-:Y:S05]  /*30fe0*/  BRA `(.L_x_5476) ;  /* 0xffffffa400847947 */ /* 0x000fea000383ffff */
.L_x_5362:
[----:B--2---:R2:W3:Y:S02]  /*30ff0*/  SYNCS.PHASECHK.TRANS64.TRYWAIT P0, [R0+URZ+0x38840], R2 ;  /* 0x03884002000075a7 */ /* 0x0044e4000800017f */
[----:B---3--:R-:W-:Y:S05]  /*31000*/  @!P0 NANOSLEEP.SYNCS 0x989680 ;  /* 0x009896800000895d */ /* 0x008fea0003900000 */
[----:B------:R-:W3:Y:S02]  /*31010*/  @!P0 SYNCS.PHASECHK.TRANS64 P0, [R0+URZ+0x38840], R2 ;  /* 0x03884002000085a7 */ /* 0x000ee4000800007f */
[----:B---3--:R-:W-:Y:S05]  /*31020*/  @!P0 BRA `(.L_x_5362) ;  /* 0xfffffffc00f08947 */ /* 0x008fea000383ffff */
[----:B------:R-:W-:Y:S05]  /*31030*/  BRA `(.L_x_5477) ;  /* 0xffffffa400dc7947 */ /* 0x000fea000383ffff */
.L_x_5366:
[----:B------:R-:W-:Y:S02]  /*31040*/  IMAD.MOV.U32 R13, RZ, RZ, R3 ;  /* 0x000000ffff0d7224 */ /* 0x000fe400078e0003 */
[----:B------:R-:W-:Y:S02]  /*31050*/  IMAD.MOV.U32 R12, RZ, RZ, RZ ;  /* 0x000000ffff0c7224 */ /* 0x000fe400078e00ff */
[----:B------:R-:W-:Y:S02]  /*31060*/  IMAD.MOV.U32 R11, RZ, RZ, 0x181f ;  /* 0x0000181fff0b7424 */ /* 0x000fe400078e00ff */
[----:B------:R-:W-:Y:S02]  /*31070*/  IMAD.MOV.U32 R15, RZ, RZ, -0x1 ;  /* 0xffffffffff0f7424 */ /* 0x000fe400078e00ff */
[----:B------:R-:W-:-:S07]  /*31080*/  VIADD R9, R9, UR40 ;  /* 0x0000002809097c36 */ /* 0x000fce0008000000 */
[----:B-----5:R-:W-:Y:S05]  /*31090*/  WARPSYNC.COLLECTIVE R15, `(.L_x_5478) ;  /* 0x000000000f087348 */ /* 0x020fea0003c00000 */
[----:B------:R0:W1:Y:S02]  /*310a0*/  SHFL.IDX P6, R14, R13, R12, R11 ;  /* 0x0000000c0d0e7389 */ /* 0x00006400000c000b */
[----:B01---5:R-:W-:Y:S01]  /*310b0*/  ENDCOLLECTIVE ;  /* 0x000000000000791b */ /* 0x023fe20003800000 */
.L_x_5478:
[----:B------:R-:W-:Y:S01]  /*310c0*/  VIADD R10, R9, 0x10 ;  /* 0x00000010090a7836 */ /* 0x000fe20000000000 */
[----:B------:R0:W-:Y:S04]  /*310d0*/  STL [R1+0x454], R9 ;  /* 0x0004540901007387 */ /* 0x0001e80000100800 */
[----:B------:R0:W-:Y:S01]  /*310e0*/  STL [R1+0x460], R10 ;  /* 0x0004600a01007387 */ /* 0x0001e20000100800 */
[----:B------:R-:W-:Y:S02]  /*310f0*/  IMAD.MOV.U32 R13, RZ, RZ, R0 ;  /* 0x000000ffff0d7224 */ /* 0x000fe400078e0000 */
[----:B------:R-:W-:-:S07]  /*31100*/  IMAD.MOV.U32 R4, RZ, RZ, R14 ;  /* 0x000000ffff047224 */ /* 0x000fce00078e000e */
[----:B0-----:R-:W-:Y:S05]  /*31110*/  WARPSYNC.COLLECTIVE R15, `(.L_x_5479) ;  /* 0x000000000f087348 */ /* 0x001fea0003c00000 */
[----:B------:R1:W2:Y:S02]  /*31120*/  SHFL.IDX P6, R14, R13, R12, R11 ;  /* 0x0000000c0d0e7389 */ /* 0x0002a400000c000b */
[----:B012---:R-:W-:Y:S01]  /*31130*/  ENDCOLLECTIVE ;  /* 0x000000000000791b */ /* 0x007fe20003800000 */
.L_x_5479:
[----:B------:R-:W-:Y:S02]  /*31140*/  ULDC UR4, c[0x0][0x288] ;  /* 0x0000a20000047ab9 */ /* 0x000fe40000000800 */
[----:B------:R-:W-:Y:S02]  /*31150*/  IMAD R2, R6, UR4, RZ ;  /* 0x0000000406027c24 */ /* 0x000fe4000f8e02ff */
[----:B------:R-:W-:-:S03]  /*31160*/  VIADD R6, R9, 0x20 ;  /* 0x0000002009067836 */ /* 0x000fc60000000000 */
[----:B------:R-:W-:Y:S02]  /*31170*/  ISETP.GE.AND P1, PT, R9, R2, PT ;  /* 0x000000020900720c */ /* 0x000fe40003f26270 */
[----:B------:R0:W-:Y:S01]  /*31180*/  STL [R1+0x464], R6 ;  /* 0x0004640601007387 */ /* 0x0001e20000100800 */
[----:B------:R-:W-:Y:S02]  /*31190*/  IMAD.MOV.U32 R13, RZ, RZ, R3 ;  /* 0x000000ffff0d7224 */ /* 0x000fe400078e0003 */
[----:B------:R-:W-:Y:S02]  /*311a0*/  IMAD.MOV.U32 R12, RZ, RZ, 0x1 ;  /* 0x00000001ff0c7424 */ /* 0x000fe400078e00ff */
[----:B------:R-:W-:-:S07]  /*311b0*/  IMAD.MOV.U32 R5, RZ, RZ, R14 ;  /* 0x000000ffff057224 */ /* 0x000fce00078e000e */
[----:B0-----:R-:W-:Y:S05]  /*311c0*/  WARPSYNC.COLLECTIVE R15, `(.L_x_5480) ;  /* 0x000000000f087348 */ /* 0x001fea0003c00000 */
[----:B------:R1:W2:Y:S02]  /*311d0*/  SHFL.IDX P6, R14, R13, R12, R11 ;  /* 0x0000000c0d0e7389 */ /* 0x0002a400000c000b */
[----:B012---:R-:W-:Y:S01]  /*311e0*/  ENDCOLLECTIVE ;  /* 0x000000000000791b */ /* 0x007fe20003800000 */
.L_x_5480:
        /* <DEDUP_REMOVED lines=15> */
.L_x_5481:
[----:B------:R-:W-:Y:S02]  /*312e0*/  IMAD.MOV.U32 R13, RZ, RZ, R3 ;  /* 0x000000ffff0d7224 */ /* 0x000fe400078e0003 */
[----:B------:R-:W-:Y:S02]  /*312f0*/  IMAD.MOV.U32 R12, RZ, RZ, 0x2 ;  /* 0x00000002ff0c7424 */ /* 0x000fe400078e00ff */
[----:B------:R-:W-:-:S07]  /*31300*/  IMAD.MOV.U32 R5, RZ, RZ, R14 ;  /* 0x000000ffff057224 */ /* 0x000fce00078e000e */
[----:B------:R-:W-:Y:S05]  /*31310*/  WARPSYNC.COLLECTIVE R15, `(.L_x_5482) ;  /* 0x000000000f087348 */ /* 0x000fea0003c00000 */
[----:B------:R0:W1:Y:S02]  /*31320*/  SHFL.IDX P6, R14, R13, R12, R11 ;  /* 0x0000000c0d0e7389 */ /* 0x00006400000c000b */
[----:B01----:R-:W-:Y:S01]  /*31330*/  ENDCOLLECTIVE ;  /* 0x000000000000791b */ /* 0x003fe20003800000 */
.L_x_5482:
        /* <DEDUP_REMOVED lines=15> */
.L_x_5483:
[----:B------:R-:W-:Y:S02]  /*31430*/  IMAD.MOV.U32 R13, RZ, RZ, R3 ;  /* 0x000000ffff0d7224 */ /* 0x000fe400078e0003 */
[----:B------:R-:W-:Y:S02]  /*31440*/  IMAD.MOV.U32 R12, RZ, RZ, 0x3 ;  /* 0x00000003ff0c7424 */ /* 0x000fe400078e00ff */
[----:B------:R-:W-:-:S07]  /*31450*/  IMAD.MOV.U32 R5, RZ, RZ, R14 ;  /* 0x000000ffff057224 */ /* 0x000fce00078e000e */
[----:B------:R-:W-:Y:S05]  /*31460*/  WARPSYNC.COLLECTIVE R15, `(.L_x_5484) ;  /* 0x000000000f087348 */ /* 0x000fea0003c00000 */
[----:B------:R0:W1:Y:S02]  /*31470*/  SHFL.IDX P6, R14, R13, R12, R11 ;  /* 0x0000000c0d0e7389 */ /* 0x00006400000c000b */
[----:B01----:R-:W-:Y:S01]  /*31480*/  ENDCOLLECTIVE ;  /* 0x000000000000791b */ /* 0x003fe20003800000 */
.L_x_5484:
        /* <DEDUP_REMOVED lines=10> */
.L_x_5485:
[----:B------:R-:W-:Y:S01]  /*31530*/  @!PT LDS RZ, [RZ] ;  /* 0x00000000fffff984 */ /* 0x000fe20000000800 */
[----:B------:R-:W-:Y:S01]  /*31540*/  @!PT LDS RZ, [RZ] ;  /* 0x00000000fffff984 */ /* 0x000fe20000000800 */
[----:B------:R-:W-:Y:S01]  /*31550*/  @!PT LDS RZ, [RZ] ;  /* 0x00000000fffff984 */ /* 0x000fe20000000800 */
[----:B------:R0:W-:Y:S01]  /*31560*/  @!P1 LDGSTS.E.BYPASS.LTC128B.128 [R7+0x21400], desc[UR46][R4.64], !P0 ;  /* 0x2140000004079fae */ /* 0x0001e2000c101d6e */
[----:B------:R-:W-:Y:S01]  /*31570*/  IMAD.MOV.U32 R0, RZ, RZ, R14 ;  /* 0x000000ffff007224 */ /* 0x000fe200078e000e */
[----:B------:R-:W-:Y:S06]  /*31580*/  BRA `(.L_x_5486) ;  /* 0xffffffa800dc7947 */ /* 0x000fec000383ffff */
.L_x_5370:
        /* <DEDUP_REMOVED lines=8> */
.L_x_5488:
[----:B------:R-:W-:Y:S05]  /*31610*/  BSYNC B0 ;  /* 0x0000000000007941 */ /* 0x000fea0003800000 */
.L_x_5487:
        /* <DEDUP_REMOVED lines=10> */
.L_x_5489:
[----:B------:R-:W-:Y:S01]  /*316c0*/  ULDC UR4, c[0x0][0x288] ;  /* 0x0000a20000047ab9 */ /* 0x000fe20000000800 */
[----:B------:R-:W2:Y:S01]  /*316d0*/  LDL R16, [R1+0x444] ;  /* 0x0004440001107983 */ /* 0x000ea20000100800 */
[----:B------:R-:W-:-:S03]  /*316e0*/  LOP3.LUT R18, R18, 0xffffbfff, RZ, 0xc0, !PT ;  /* 0xffffbfff12127812 */ /* 0x000fc600078ec0ff */
[----:B------:R-:W3:Y:S04]  /*316f0*/  LDL.LU R11, [R1+0x454] ;  /* 0x00045400010b7983 */ /* 0x000ee80000300800 */
[----:B------:R-:W4:Y:S01]  /*31700*/  LDL.LU R15, [R1+0x460] ;  /* 0x00046000010f7983 */ /* 0x000f220000300800 */
[----:B------:R-:W-:Y:S01]  /*31710*/  IMAD R4, R8, UR4, RZ ;  /* 0x0000000408047c24 */ /* 0x000fe2000f8e02ff */
[----:B------:R-:W-:Y:S01]  /*31720*/  @P1 LOP3.LUT R18, R18, 0x4000, RZ, 0xfc, !PT ;  /* 0x0000400012121812 */ /* 0x000fe200078efcff */
[----:B------:R-:W-:-:S03]  /*31730*/  IMAD.MOV.U32 R3, RZ, RZ, R14 ;  /* 0x000000ffff037224 */ /* 0x000fc600078e000e */
[C---:B------:R-:W-:Y:S02]  /*31740*/  LOP3.LUT P1, RZ, R18.reuse, 0x10, RZ, 0xc0, !PT ;  /* 0x0000001012ff7812 */ /* 0x040fe4000782c0ff */
[----:B------:R-:W-:Y:S01]  /*31750*/  LOP3.LUT R18, R18, 0xffffdfff, RZ, 0xc0, !PT ;  /* 0xffffdfff12127812 */ /* 0x000fe200078ec0ff */
[----:B------:R-:W-:Y:S02]  /*31760*/  IMAD.MOV.U32 R13, RZ, RZ, R6 ;  /* 0x000000ffff0d7224 */ /* 0x000fe400078e0006 */
[----:B------:R-:W-:Y:S01]  /*31770*/  IMAD.MOV.U32 R12, RZ, RZ, 0x1 ;  /* 0x00000001ff0c7424 */ /* 0x000fe200078e00ff */
[-C--:B------:R-:W-:Y:S02]  /*31780*/  ISETP.GE.AND P3, PT, R10, R4.reuse, PT ;  /* 0x000000040a00720c */ /* 0x080fe40003f66270 */
[----:B---3--:R-:W-:-:S11]  /*31790*/  ISETP.GE.AND P4, PT, R11, R4, PT ;  /* 0x000000040b00720c */ /* 0x008fd60003f86270 */
[----:B------:R-:W-:Y:S02]  /*317a0*/  @P3 LOP3.LUT R18, R18, 0x2000, RZ, 0xfc, !PT ;  /* 0x0000200012123812 */ /* 0x000fe400078efcff */
[----:B------:R-:W-:-:S05]  /*317b0*/  @!P4 LEA R3, P6, R9, R3, 0x1 ;  /* 0x000000030903c211 */ /* 0x000fca00078c08ff */
[----:B------:R-:W-:Y:S01]  /*317c0*/  @!P4 IMAD.X R2, RZ, RZ, R2, P6 ;  /* 0x000000ffff02c224 */ /* 0x000fe200030e0602 */
[----:B------:R-:W-:-:S04]  /*317d0*/  LOP3.LUT P6, RZ, R18, 0x8, RZ, 0xc0, !PT ;  /* 0x0000000812ff7812 */ /* 0x000fc800078cc0ff */
[----:B------:R-:W-:-:S04]  /*317e0*/  @!P4 LOP3.LUT R3, R3, R2, RZ, 0x3c, !PT ;  /* 0x000000020303c212 */ /* 0x000fc800078e3cff */
[----:B------:R-:W-:Y:S02]  /*317f0*/  @!P4 LOP3.LUT R2, R3, R2, RZ, 0x3c, !PT ;  /* 0x000000020302c212 */ /* 0x000fe400078e3cff */
[----:B------:R-:W-:Y:S02]  /*31800*/  @!P4 LOP3.LUT R8, R5, 0x40, RZ, 0xc0, !PT ;  /* 0x000000400508c812 */ /* 0x000fe400078ec0ff */
[----:B------:R-:W-:Y:S02]  /*31810*/  @!P4 LOP3.LUT R3, R3, R2, RZ, 0x3c, !PT ;  /* 0x000000020303c212 */ /* 0x000fe400078e3cff */
[C---:B------:R-:W-:Y:S02]  /*31820*/  LOP3.LUT P3, RZ, R18.reuse, 0x4, RZ, 0xc0, !PT ;  /* 0x0000000412ff7812 */ /* 0x040fe4000786c0ff */
[----:B------:R-:W-:Y:S01]  /*31830*/  @!P4 SHF.R.U32.HI R8, RZ, 0x2, R8 ;  /* 0x00000002ff08c819 */ /* 0x000fe20000011608 */
[----:B------:R-:W-:Y:S01]  /*31840*/  @!PT LDS RZ, [RZ] ;  /* 0x00000000fffff984 */ /* 0x000fe20000000800 */
[----:B------:R-:W-:Y:S01]  /*31850*/  @!PT LDS RZ, [RZ] ;  /* 0x00000000fffff984 */ /* 0x000fe20000000800 */
[----:B------:R-:W-:Y:S01]  /*31860*/  @!PT LDS RZ, [RZ] ;  /* 0x00000000fffff984 */ /* 0x000fe20000000800 */
[----:B--2---:R0:W-:Y:S01]  /*31870*/  @!P4 LDGSTS.E.BYPASS.LTC128B.128 [R16+0x26400], desc[UR46][R2.64], !P1 ;  /* 0x264000000210cfae */ /* 0x0041e2000c901d6e */
[----:B------:R-:W-:-:S03]  /*31880*/  LOP3.LUT P1, RZ, R18, 0x4000, RZ, 0xc0, !PT ;  /* 0x0000400012ff7812 */ /* 0x000fc6000782c0ff */
        /* <DEDUP_REMOVED lines=8> */
[----:B------:R0:W-:Y:S01]  /*31910*/  @!P4 LDGSTS.E.BYPASS.LTC128B.128 [R16+0x32400], desc[UR46][R2.64+0x300], P6 ;  /* 0x324003000210cfae */ /* 0x0001e2000b101d6e */
[----:B------:R-:W-:Y:S01]  /*31920*/  @!P4 ISETP.NE.U32.AND P6, PT, R8, RZ, PT ;  /* 0x000000ff0800c20c */ /* 0x000fe20003fc5070 */
[----:B------:R-:W-:Y:S01]  /*31930*/  IMAD.MOV.U32 R11, RZ, RZ, 0x181f ;  /* 0x0000181fff0b7424 */ /* 0x000fe200078e00ff */
[----:B----4-:R-:W-:Y:S01]  /*31940*/  ISETP.GE.AND P2, PT, R15, R4, PT ;  /* 0x000000040f00720c */ /* 0x010fe20003f46270 */
[----:B------:R-:W-:-:S10]  /*31950*/  IMAD.MOV.U32 R15, RZ, RZ, -0x1 ;  /* 0xffffffffff0f7424 */ /* 0x000fd400078e00ff */
[----:B------:R0:W-:Y:S02]  /*31960*/  @!P4 LDGSTS.E.BYPASS.LTC128B.128 [R16+0x34400], desc[UR46][R2.64+0x380], P6 ;  /* 0x344003800210cfae */ /* 0x0001e4000b101d6e */
[----:B0-----:R-:W-:Y:S05]  /*31970*/  WARPSYNC.COLLECTIVE R15, `(.L_x_5490) ;  /* 0x000000000f087348 */ /* 0x001fea0003c00000 */
[----:B------:R1:W2:Y:S02]  /*31980*/  SHFL.IDX P6, R14, R13, R12, R11 ;  /* 0x0000000c0d0e7389 */ /* 0x0002a400000c000b */
[----:B012---:R-:W-:Y:S01]  /*31990*/  ENDCOLLECTIVE ;  /* 0x000000000000791b */ /* 0x007fe20003800000 */
.L_x_5490:
[----:B------:R-:W-:Y:S02]  /*319a0*/  IMAD.MOV.U32 R13, RZ, RZ, R0 ;  /* 0x000000ffff0d7224 */ /* 0x000fe400078e0000 */
[----:B------:R-:W-:-:S07]  /*319b0*/  IMAD.MOV.U32 R8, RZ, RZ, R14 ;  /* 0x000000ffff087224 */ /* 0x000fce00078e000e */
[----:B------:R-:W-:Y:S05]  /*319c0*/  WARPSYNC.COLLECTIVE R15, `(.L_x_5491) ;  /* 0x000000000f087348 */ /* 0x000fea0003c00000 */
[----:B------:R0:W1:Y:S02]  /*319d0*/  SHFL.IDX P6, R14, R13, R12, R11 ;  /* 0x0000000c0d0e7389 */ /* 0x00006400000c000b */
[----:B01----:R-:W-:Y:S01]  /*319e0*/  ENDCOLLECTIVE ;  /* 0x000000000000791b */ /* 0x003fe20003800000 */
.L_x_5491:
[----:B------:R-:W-:-:S05]  /*319f0*/  @!P2 LEA R9, P4, R9, R14, 0x1 ;  /* 0x0000000e0909a211 */ /* 0x000fca00078808ff */
[----:B------:R-:W-:Y:S01]  /*31a00*/  @!P2 IMAD.X R10, RZ, RZ, R8, P4 ;  /* 0x000000ffff0aa224 */ /* 0x000fe200020e0608 */
[C---:B------:R-:W-:Y:S02]  /*31a10*/  LOP3.LUT P4, RZ, R18.reuse, 0x10, RZ, 0xc0, !PT ;  /* 0x0000001012ff7812 */ /* 0x040fe4000788c0ff */
[----:B------:R-:W-:Y:S02]  /*31a20*/  LOP3.LUT P6, RZ, R18, 0x8, RZ, 0xc0, !PT ;  /* 0x0000000812ff7812 */ /* 0x000fe400078cc0ff */
[----:B------:R-:W-:Y:S01]  /*31a30*/  @!P2 LOP3.LUT R8, R5, 0x40, RZ, 0xc0, !PT ;  /* 0x000000400508a812 */ /* 0x000fe200078ec0ff */
[----:B------:R-:W-:Y:S02]  /*31a40*/  @!P2 IMAD.MOV.U32 R2, RZ, RZ, R9 ;  /* 0x000000ffff02a224 */ /* 0x000fe400078e0009 */
[----:B------:R-:W-:Y:S01]  /*31a50*/  @!P2 IMAD.MOV.U32 R3, RZ, RZ, R10 ;  /* 0x000000ffff03a224 */ /* 0x000fe200078e000a */
[----:B------:R-:W-:Y:S01]  /*31a60*/  @!P2 SHF.R.U32.HI R8, RZ, 0x2, R8 ;  /* 0x00000002ff08a819 */ /* 0x000fe20000011608 */
[----:B------:R-:W-:-:S02]  /*31a70*/  IMAD.MOV.U32 R13, RZ, RZ, R6 ;  /* 0x000000ffff0d7224 */ /* 0x000fc400078e0006 */
[----:B------:R-:W-:Y:S02]  /*31a80*/  IMAD.MOV.U32 R12, RZ, RZ, 0x2 ;  /* 0x00000002ff0c7424 */ /* 0x000fe400078e00ff */
[----:B------:R-:W-:Y:S01]  /*31a90*/  @!PT LDS RZ, [RZ] ;  /* 0x00000000fffff984 */ /* 0x000fe20000000800 */
[----:B------:R-:W-:Y:S01]  /*31aa0*/  @!PT LDS RZ, [RZ] ;  /* 0x00000000fffff984 */ /* 0x000fe20000000800 */
[----:B------:R-:W-:Y:S01]  /*31ab0*/  @!PT LDS RZ, [RZ] ;  /* 0x00000000fffff984 */ /* 0x000fe20000000800 */
[----:B------:R0:W-:Y:S01]  /*31ac0*/  @!P2 LDGSTS.E.BYPASS.LTC128B.128 [R16+0x26c00], desc[UR46][R2.64], !P4 ;  /* 0x26c000000210afae */ /* 0x0001e2000e101d6e */
[----:B------:R-:W-:-:S03]  /*31ad0*/  @!P2 ISETP.NE.U32.AND P4, PT, R8, RZ, PT ;  /* 0x000000ff0800a20c */ /* 0x000fc60003f85070 */
[----:B------:R0:W-:Y:S01]  /*31ae0*/  @!P2 LDGSTS.E.BYPASS.LTC128B.128 [R16+0x28c00], desc[UR46][R2.64+0x80], !P6 ;  /* 0x28c000800210afae */ /* 0x0001e2000f101d6e */
[----:B------:R-:W-:-:S09]  /*31af0*/  @!P2 LOP3.LUT R8, R7, 0x80, RZ, 0xc0, !PT ;  /* 0x000000800708a812 */ /* 0x000fd200078ec0ff */
[----:B0-----:R-:W-:Y:S05]  /*31b00*/  WARPSYNC.COLLECTIVE R15, `(.L_x_5492) ;  /* 0x000000000f087348 */ /* 0x001fea0003c00000 */
[----:B------:R1:W2:Y:S02]  /*31b10*/  SHFL.IDX P6, R14, R13, R12, R11 ;  /* 0x0000000c0d0e7389 */ /* 0x0002a400000c000b */
[----:B012---:R-:W-:Y:S01]  /*31b20*/  ENDCOLLECTIVE ;  /* 0x000000000000791b */ /* 0x007fe20003800000 */
.L_x_5492:
[----:B------:R-:W-:Y:S01]  /*31b30*/  @!P2 SHF.R.U32.HI R8, RZ, 0x3, R8 ;  /* 0x00000003ff08a819 */ /* 0x000fe20000011608 */
[----:B------:R-:W-:Y:S01]  /*31b40*/  @!PT LDS RZ, [RZ] ;  /* 0x00000000fffff984 */ /* 0x000fe20000000800 */
[----:B------:R-:W-:Y:S01]  /*31b50*/  @!PT LDS RZ, [RZ] ;  /* 0x00000000fffff984 */ /* 0x000fe20000000800 */
[----:B------:R-:W-:Y:S01]  /*31b60*/  @!PT LDS RZ, [RZ] ;  /* 0x00000000fffff984 */ /* 0x000fe20000000800 */
[----:B------:R-:W-:Y:S04]  /*31b70*/  @!P2 LDGSTS.E.BYPASS.LTC128B.128 [R16+0x2ac00], desc[UR46][R2.64+0x100], !P3 ;  /* 0x2ac001000210afae */ /* 0x000fe8000d901d6e */
[----:B------:R-:W-:Y:S04]  /*31b80*/  @!P2 LDGSTS.E.BYPASS.LTC128B.128 [R16+0x2cc00], desc[UR46][R2.64+0x180], !P5 ;  /* 0x2cc001800210afae */ /* 0x000fe8000e901d6e */
[----:B------:R-:W-:Y:S04]  /*31b90*/  @!P2 LDGSTS.E.BYPASS.LTC128B.128 [R16+0x2ec00], desc[UR46][R2.64+0x200], !P0 ;  /* 0x2ec002000210afae */ /* 0x000fe8000c101d6e */
[----:B------:R-:W-:Y:S04]  /*31ba0*/  @!P2 LDGSTS.E.BYPASS.LTC128B.128 [R16+0x30c00], desc[UR46][R2.64+0x280], !P1 ;  /* 0x30c002800210afae */ /* 0x000fe8000c901d6e */
[----:B------:R-:W-:Y:S01]  /*31bb0*/  @!P2 LDGSTS.E.BYPASS.LTC128B.128 [R16+0x32c00], desc[UR46][R2.64+0x300], P4 ;  /* 0x32c003000210afae */ /* 0x000fe2000a101d6e */
[----:B------:R-:W-:Y:S01]  /*31bc0*/  @!P2 ISETP.NE.U32.AND P4, PT, R8, RZ, PT ;  /* 0x000000ff0800a20c */ /* 0x000fe20003f85070 */
[----:B------:R-:W0:Y:S01]  /*31bd0*/  S2R R10, SR_TID.X ;  /* 0x00000000000a7919 */ /* 0x000e220000002100 */
[----:B------:R-:W-:-:S11]  /*31be0*/  IMAD.MOV.U32 R13, RZ, RZ, R0 ;  /* 0x000000ffff0d7224 */ /* 0x000fd600078e0000 */
[----:B------:R1:W-:Y:S02]  /*31bf0*/  @!P2 LDGSTS.E.BYPASS.LTC128B.128 [R16+0x34c00], desc[UR46][R2.64+0x380], P4 ;  /* 0x34c003800210afae */ /* 0x0003e4000a101d6e */
[----:B-1----:R-:W-:-:S07]  /*31c00*/  IMAD.MOV.U32 R2, RZ, RZ, R14 ;  /* 0x000000ffff027224 */ /* 0x002fce00078e000e */
[----:B0-----:R-:W-:Y:S05]  /*31c10*/  WARPSYNC.COLLECTIVE R15, `(.L_x_5493) ;  /* 0x000000000f087348 */ /* 0x001fea0003c00000 */
[----:B------:R1:W2:Y:S02]  /*31c20*/  SHFL.IDX P6, R14, R13, R12, R11 ;  /* 0x0000000c0d0e7389 */ /* 0x0002a400000c000b */
[----:B012---:R-:W-:Y:S01]  /*31c30*/  ENDCOLLECTIVE ;  /* 0x000000000000791b */ /* 0x007fe20003800000 */
.L_x_5493:
[----:B------:R-:W-:Y:S01]  /*31c40*/  LOP3.LUT P3, RZ, R18, 0x2000, RZ, 0xc0, !PT ;  /* 0x0000200012ff7812 */ /* 0x000fe2000786c0ff */
[----:B------:R-:W-:-:S05]  /*31c50*/  IMAD.SHL.U32 R10, R10, 0x8, RZ ;  /* 0x000000080a0a7824 */ /* 0x000fca00078e00ff */
[----:B------:R-:W-:Y:S01]  /*31c60*/  LOP3.LUT R10, R10, 0x38, RZ, 0xc0, !PT ;  /* 0x000000380a0a7812 */ /* 0x000fe200078ec0ff */
[----:B------:R-:W-:-:S06]  /*31c70*/  IMAD.MOV.U32 R3, RZ, RZ, R14 ;  /* 0x000000ffff037224 */ /* 0x000fcc00078e000e */
[----:B------:R-:W-:-:S05]  /*31c80*/  @!P3 LEA R3, P4, R10, R3, 0x1 ;  /* 0x000000030a03b211 */ /* 0x000fca00078808ff */
[----:B------:R-:W-:Y:S01]  /*31c90*/  @!P3 IMAD.X R2, RZ, RZ, R2, P4 ;  /* 0x000000ffff02b224 */ /* 0x000fe200020e0602 */
[----:B------:R-:W-:-:S04]  /*31ca0*/  LOP3.LUT P4, RZ, R18, 0x10, RZ, 0xc0, !PT ;  /* 0x0000001012ff7812 */ /* 0x000fc8000788c0ff */
[-C--:B------:R-:W-:Y:S02]  /*31cb0*/  @!P3 LOP3.LUT R3, R3, R2.reuse, RZ, 0x3c, !PT ;  /* 0x000000020303b212 */ /* 0x080fe400078e3cff */
[----:B------:R-:W-:Y:S02]  /*31cc0*/  @!P3 LOP3.LUT R8, R5, 0x40, RZ, 0xc0, !PT ;  /* 0x000000400508b812 */ /* 0x000fe400078ec0ff */
[C---:B------:R-:W-:Y:S02]  /*31cd0*/  @!P3 LOP3.LUT R2, R3.reuse, R2, RZ, 0x3c, !PT ;  /* 0x000000020302b212 */ /* 0x040fe400078e3cff */
[C---:B------:R-:W-:Y:S02]  /*31ce0*/  LOP3.LUT P6, RZ, R18.reuse, 0x8, RZ, 0xc0, !PT ;  /* 0x0000000812ff7812 */ /* 0x040fe400078cc0ff */
[----:B------:R-:W-:Y:S02]  /*31cf0*/  @!P3 LOP3.LUT R3, R3, R2, RZ, 0x3c, !PT ;  /* 0x000000020303b212 */ /* 0x000fe400078e3cff */
[----:B------:R-:W-:-:S02]  /*31d00*/  LOP3.LUT P2, RZ, R18, 0x4, RZ, 0xc0, !PT ;  /* 0x0000000412ff7812 */ /* 0x000fc4000784c0ff */
[----:B------:R-:W-:Y:S01]  /*31d10*/  @!P3 SHF.R.U32.HI R8, RZ, 0x2, R8 ;  /* 0x00000002ff08b819 */ /* 0x000fe20000011608 */
[----:B------:R-:W-:Y:S01]  /*31d20*/  @!PT LDS RZ, [RZ] ;  /* 0x00000000fffff984 */ /* 0x000fe20000000800 */
[----:B------:R-:W-:Y:S01]  /*31d30*/  @!PT LDS RZ, [RZ] ;  /* 0x00000000fffff984 */ /* 0x000fe20000000800 */
[----:B------:R-:W-:Y:S01]  /*31d40*/  @!PT LDS RZ, [RZ] ;  /* 0x00000000fffff984 */ /* 0x000fe20000000800 */
[----:B------:R0:W-:Y:S03]  /*31d50*/  @!P3 LDGSTS.E.BYPASS.LTC128B.128 [R16+0x27400], desc[UR46][R2.64], !P4 ;  /* 0x274000000210bfae */ /* 0x0001e6000e101d6e */
        /* <DEDUP_REMOVED lines=17> */
.L_x_5494:
[----:B------:R-:W-:Y:S02]  /*31e70*/  IMAD.MOV.U32 R13, RZ, RZ, R0 ;  /* 0x000000ffff0d7224 */ /* 0x000fe400078e0000 */
[----:B------:R-:W-:-:S07]  /*31e80*/  IMAD.MOV.U32 R6, RZ, RZ, R14 ;  /* 0x000000ffff067224 */ /* 0x000fce00078e000e */
[----:B------:R-:W-:Y:S05]  /*31e90*/  WARPSYNC.COLLECTIVE R15, `(.L_x_5495) ;  /* 0x000000000f087348 */ /* 0x000fea0003c00000 */
[----:B------:R0:W1:Y:S02]  /*31ea0*/  SHFL.IDX P6, R14, R13, R12, R11 ;  /* 0x0000000c0d0e7389 */ /* 0x00006400000c000b */
[----:B01----:R-:W-:Y:S01]  /*31eb0*/  ENDCOLLECTIVE ;  /* 0x000000000000791b */ /* 0x003fe20003800000 */
.L_x_5495:
[----:B------:R-:W-:Y:S01]  /*31ec0*/  IMAD.MOV.U32 R0, RZ, RZ, R14 ;  /* 0x000000ffff007224 */ /* 0x000fe200078e000e */
[----:B------:R-:W-:Y:S06]  /*31ed0*/  BRA `(.L_x_5496) ;  /* 0xffffffb000247947 */ /* 0x000fec000383ffff */
.L_x_5375:
[----:B0-----:R0:W2:Y:S02]  /*31ee0*/  SYNCS.PHASECHK.TRANS64.TRYWAIT P0, [R17+URZ+0x38820], R0 ;  /* 0x03882000110075a7 */ /* 0x0010a4000800017f */
[----:B--2---:R-:W-:Y:S05]  /*31ef0*/  @!P0 NANOSLEEP.SYNCS 0x989680 ;  /* 0x009896800000895d */ /* 0x004fea0003900000 */
[----:B------:R-:W2:Y:S02]  /*31f00*/  @!P0 SYNCS.PHASECHK.TRANS64 P0, [R17+URZ+0x38820], R0 ;  /* 0x03882000110085a7 */ /* 0x000ea4000800007f */
[----:B--2---:R-:W-:Y:S05]  /*31f10*/  @!P0 BRA `(.L_x_5375) ;  /* 0xfffffffc00f08947 */ /* 0x004fea000383ffff */
[----:B------:R-:W-:Y:S05]  /*31f20*/  BRA `(.L_x_5497) ;  /* 0xffffffb000e07947 */ /* 0x000fea000383ffff */
.L_x_5379:
[----:B0-----:R0:W2:Y:S02]  /*31f30*/  SYNCS.PHASECHK.TRANS64.TRYWAIT P0, [R0+URZ+0x38860], R2 ;  /* 0x03886002000075a7 */ /* 0x0010a4000800017f */
[----:B--2---:R-:W-:Y:S05]  /*31f40*/  @!P0 NANOSLEEP.SYNCS 0x989680 ;  /* 0x009896800000895d */ /* 0x004fea0003900000 */
[----:B------:R-:W2:Y:S02]  /*31f50*/  @!P0 SYNCS.PHASECHK.TRANS64 P0, [R0+URZ+0x38860], R2 ;  /* 0x03886002000085a7 */ /* 0x000ea4000800007f */
[----:B--2---:R-:W-:Y:S05]  /*31f60*/  @!P0 BRA `(.L_x_5379) ;  /* 0xfffffffc00f08947 */ /* 0x004fea000383ffff */
[----:B------:R-:W-:Y:S05]  /*31f70*/  BRA `(.L_x_5498) ;  /* 0xffffffb400007947 */ /* 0x000fea000383ffff */
.L_x_5396:
[----:B-1----:R1:W2:Y:S02]  /*31f80*/  SYNCS.PHASECHK.TRANS64.TRYWAIT P0, [R3+URZ+0x38840], R2 ;  /* 0x03884002030075a7 */ /* 0x0022a4000800017f */
[----:B--2---:R-:W-:Y:S05]  /*31f90*/  @!P0 NANOSLEEP.SYNCS 0x989680 ;  /* 0x009896800000895d */ /* 0x004fea0003900000 */
[----:B------:R-:W2:Y:S02]  /*31fa0*/  @!P0 SYNCS.PHASECHK.TRANS64 P0, [R3+URZ+0x38840], R2 ;  /* 0x03884002030085a7 */ /* 0x000ea4000800007f */
[----:B--2---:R-:W-:Y:S05]  /*31fb0*/  @!P0 BRA `(.L_x_5396) ;  /* 0xfffffffc00f08947 */ /* 0x004fea000383ffff */
[----:B------:R-:W-:Y:S05]  /*31fc0*/  BRA `(.L_x_5499) ;  /* 0xffffffbc00e47947 */ /* 0x000fea000383ffff */
.L_x_5401:
[----:B--2---:R2:W3:Y:S02]  /*31fd0*/  SYNCS.PHASECHK.TRANS64.TRYWAIT P0, [R3+URZ+0x38860], R2 ;  /* 0x03886002030075a7 */ /* 0x0044e4000800017f */
[----:B---3--:R-:W-:Y:S05]  /*31fe0*/  @!P0 NANOSLEEP.SYNCS 0x989680 ;  /* 0x009896800000895d */ /* 0x008fea0003900000 */
[----:B------:R-:W3:Y:S02]  /*31ff0*/  @!P0 SYNCS.PHASECHK.TRANS64 P0, [R3+URZ+0x38860], R2 ;  /* 0x03886002030085a7 */ /* 0x000ee4000800007f */
[----:B---3--:R-:W-:Y:S05]  /*32000*/  @!P0 BRA `(.L_x_5401) ;  /* 0xfffffffc00f08947 */ /* 0x008fea000383ffff */
[----:B------:R-:W-:Y:S05]  /*32010*/  BRA `(.L_x_5500) ;  /* 0xffffffc0005c7947 */ /* 0x000fea000383ffff */
.L_x_5417:
[----:B0-----:R0:W1:Y:S02]  /*32020*/  SYNCS.PHASECHK.TRANS64.TRYWAIT P0, [R4+URZ+0x38840], R2 ;  /* 0x03884002040075a7 */ /* 0x001064000800017f */
[----:B-1----:R-:W-:Y:S05]  /*32030*/  @!P0 NANOSLEEP.SYNCS 0x989680 ;  /* 0x009896800000895d */ /* 0x002fea0003900000 */
[----:B------:R-:W1:Y:S02]  /*32040*/  @!P0 SYNCS.PHASECHK.TRANS64 P0, [R4+URZ+0x38840], R2 ;  /* 0x03884002040085a7 */ /* 0x000e64000800007f */
[----:B-1----:R-:W-:Y:S05]  /*32050*/  @!P0 BRA `(.L_x_5417) ;  /* 0xfffffffc00f08947 */ /* 0x002fea000383ffff */
[----:B------:R-:W-:Y:S05]  /*32060*/  BRA `(.L_x_5501) ;  /* 0xffffffcc00307947 */ /* 0x000fea000383ffff */
.L_x_5422:
[----:B-1----:R1:W2:Y:S02]  /*32070*/  SYNCS.PHASECHK.TRANS64.TRYWAIT P0, [R4+URZ+0x38860], R2 ;  /* 0x03886002040075a7 */ /* 0x0022a4000800017f */
[----:B--2---:R-:W-:Y:S05]  /*32080*/  @!P0 NANOSLEEP.SYNCS 0x989680 ;  /* 0x009896800000895d */ /* 0x004fea0003900000 */
[----:B------:R-:W2:Y:S02]  /*32090*/  @!P0 SYNCS.PHASECHK.TRANS64 P0, [R4+URZ+0x38860], R2 ;  /* 0x03886002040085a7 */ /* 0x000ea4000800007f */
[----:B--2---:R-:W-:Y:S05]  /*320a0*/  @!P0 BRA `(.L_x_5422) ;  /* 0xfffffffc00f08947 */ /* 0x004fea000383ffff */
[----:B------:R-:W-:Y:S05]  /*320b0*/  BRA `(.L_x_5502) ;  /* 0xffffffcc00a87947 */ /* 0x000fea000383ffff */
.L_x_5437:
[----:B-1----:R1:W2:Y:S02]  /*320c0*/  SYNCS.PHASECHK.TRANS64.TRYWAIT P0, [R4+URZ+0x38840], R2 ;  /* 0x03884002040075a7 */ /* 0x0022a4000800017f */
[----:B--2---:R-:W-:Y:S05]  /*320d0*/  @!P0 NANOSLEEP.SYNCS 0x989680 ;  /* 0x009896800000895d */ /* 0x004fea0003900000 */
[----:B------:R-:W2:Y:S02]  /*320e0*/  @!P0 SYNCS.PHASECHK.TRANS64 P0, [R4+URZ+0x38840], R2 ;  /* 0x03884002040085a7 */ /* 0x000ea4000800007f */
[----:B--2---:R-:W-:Y:S05]  /*320f0*/  @!P0 BRA `(.L_x_5437) ;  /* 0xfffffffc00f08947 */ /* 0x004fea000383ffff */
[----:B------:R-:W-:Y:S05]  /*32100*/  BRA `(.L_x_5503) ;  /* 0xffffffd800607947 */ /* 0x000fea000383ffff */
.L_x_5442:
[----:B0-----:R0:W2:Y:S02]  /*32110*/  SYNCS.PHASECHK.TRANS64.TRYWAIT P0, [R4+URZ+0x38860], R2 ;  /* 0x03886002040075a7 */ /* 0x0010a4000800017f */
[----:B--2---:R-:W-:Y:S05]  /*32120*/  @!P0 NANOSLEEP.SYNCS 0x989680 ;  /* 0x009896800000895d */ /* 0x004fea0003900000 */
[----:B------:R-:W2:Y:S02]  /*32130*/  @!P0 SYNCS.PHASECHK.TRANS64 P0, [R4+URZ+0x38860], R2 ;  /* 0x03886002040085a7 */ /* 0x000ea4000800007f */
[----:B--2---:R-:W-:Y:S05]  /*32140*/  @!P0 BRA `(.L_x_5442) ;  /* 0xfffffffc00f08947 */ /* 0x004fea000383ffff */
[----:B------:R-:W-:Y:S05]  /*32150*/  BRA `(.L_x_5504) ;  /* 0xffffffd800d87947 */ /* 0x000fea000383ffff */
.L_x_5458:
[----:B------:R-:W-:Y:S01]  /*32160*/  BSSY B0, `(.L_x_5505) ;  /* 0x0000008000007945 */ /* 0x000fe20003800000 */
[----:B-----5:R-:W-:Y:S02]  /*32170*/  IMAD.MOV.U32 R13, RZ, RZ, R3 ;  /* 0x000000ffff0d7224 */ /* 0x020fe400078e0003 */
[----:B------:R-:W-:Y:S02]  /*32180*/  IMAD.MOV.U32 R12, RZ, RZ, RZ ;  /* 0x000000ffff0c7224 */ /* 0x000fe400078e00ff */
[----:B------:R-:W-:Y:S02]  /*32190*/  IMAD.MOV.U32 R11, RZ, RZ, 0x1f ;  /* 0x0000001fff0b7424 */ /* 0x000fe400078e00ff */
[----:B------:R-:W-:-:S07]  /*321a0*/  IMAD.MOV.U32 R15, RZ, RZ, -0x1 ;  /* 0xffffffffff0f7424 */ /* 0x000fce00078e00ff */
[----:B0123--:R-:W-:Y:S05]  /*321b0*/  WARPSYNC.COLLECTIVE R15, `(.L_x_5506) ;  /* 0x000000000f087348 */ /* 0x00ffea0003c00000 */
[----:B------:R4:W0:Y:S02]  /*321c0*/  SHFL.IDX P6, R14, R13, R12, R11 ;  /* 0x0000000c0d0e7389 */ /* 0x00082400000c000b */
[----:B01234-:R-:W-:Y:S01]  /*321d0*/  ENDCOLLECTIVE ;  /* 0x000000000000791b */ /* 0x01ffe20003800000 */
.L_x_5506:
[----:B------:R-:W-:Y:S05]  /*321e0*/  BSYNC B0 ;  /* 0x0000000000007941 */ /* 0x000fea0003800000 */
.L_x_5505:
[----:B------:R-:W-:Y:S05]  /*321f0*/  BRA `(.L_x_5507) ;  /* 0xffffffe400947947 */ /* 0x000fea000383ffff */
.L_x_5461:
[----:B0-----:R0:W2:Y:S02]  /*32200*/  SYNCS.PHASECHK.TRANS64.TRYWAIT P0, [R9+URZ+0x38820], R0 ;  /* 0x03882000090075a7 */ /* 0x0010a4000800017f */
[----:B--2---:R-:W-:Y:S05]  /*32210*/  @!P0 NANOSLEEP.SYNCS 0x989680 ;  /* 0x009896800000895d */ /* 0x004fea0003900000 */
[----:B------:R-:W2:Y:S02]  /*32220*/  @!P0 SYNCS.PHASECHK.TRANS64 P0, [R9+URZ+0x38820], R0 ;  /* 0x03882000090085a7 */ /* 0x000ea4000800007f */
[----:B--2---:R-:W-:Y:S05]  /*32230*/  @!P0 BRA `(.L_x_5461) ;  /* 0xfffffffc00f08947 */ /* 0x004fea000383ffff */
[----:B------:R-:W-:Y:S05]  /*32240*/  BRA `(.L_x_5508) ;  /* 0xffffffe400e07947 */ /* 0x000fea000383ffff */
.L_x_5462:
        /* <DEDUP_REMOVED lines=11> */
.L_x_5510:
[----:B------:R-:W-:Y:S05]  /*32300*/  BSYNC B0 ;  /* 0x0000000000007941 */ /* 0x000fea0003800000 */
.L_x_5509:
[----:B------:R-:W-:Y:S05]  /*32310*/  BRA `(.L_x_5511) ;  /* 0xffffffe400c87947 */ /* 0x000fea000383ffff */
.L_x_5465:
[----:B------:R-:W-:Y:S01]  /*32320*/  BSSY B1, `(.L_x_5512) ;  /* 0x0000006000017945 */ /* 0x000fe20003800000 */
[----:B------:R-:W-:-:S07]  /*32330*/  IMAD.MOV.U32 R15, RZ, RZ, -0x1 ;  /* 0xffffffffff0f7424 */ /* 0x000fce00078e00ff */
[----:B01----:R-:W-:Y:S05]  /*32340*/  WARPSYNC.COLLECTIVE R15, `(.L_x_5513) ;  /* 0x000000000f0c7348 */ /* 0x003fea0003c00000 */
[----:B------:R-:W-:Y:S02]  /*32350*/  ELECT P6, UR62, PT ;  /* 0x00000000003e782f */ /* 0x000fe400038c0000 */
[----:B------:R-:W-:Y:S01]  /*32360*/  MOV R14, UR62 ;  /* 0x0000003e000e7c02 */ /* 0x000fe20008000f00 */
[----:B01----:R-:W-:Y:S10]  /*32370*/  ENDCOLLECTIVE ;  /* 0x000000000000791b */ /* 0x003ff40003800000 */
.L_x_5513:
[----:B------:R-:W-:Y:S05]  /*32380*/  BSYNC B1 ;  /* 0x0000000000017941 */ /* 0x000fea0003800000 */
.L_x_5512:
[----:B------:R-:W-:Y:S05]  /*32390*/  BRA `(.L_x_5514) ;  /* 0xffffffe400c07947 */ /* 0x000fea000383ffff */
.L_x_5466:
[----:B0-----:R0:W1:Y:S02]  /*323a0*/  SYNCS.PHASECHK.TRANS64.TRYWAIT P0, [R5+URZ], R4 ;  /* 0x00000004050075a7 */ /* 0x001064000800017f */
[----:B-1----:R-:W-:Y:S05]  /*323b0*/  @!P0 NANOSLEEP.SYNCS 0x989680 ;  /* 0x009896800000895d */ /* 0x002fea0003900000 */
[----:B------:R-:W1:Y:S02]  /*323c0*/  @!P0 SYNCS.PHASECHK.TRANS64 P0, [R5+URZ], R4 ;  /* 0x00000004050085a7 */ /* 0x000e64000800007f */
[----:B-1----:R-:W-:Y:S05]  /*323d0*/  @!P0 BRA `(.L_x_5466) ;  /* 0xfffffffc00f08947 */ /* 0x002fea000383ffff */
[----:B------:R-:W-:Y:S05]  /*323e0*/  BRA `(.L_x_5515) ;  /* 0xffffffe400e47947 */ /* 0x000fea000383ffff */
.L_x_5467:
[----:B-1----:R1:W2:Y:S02]  /*323f0*/  SYNCS.PHASECHK.TRANS64.TRYWAIT P0, [R7+URZ], R2 ;  /* 0x00000002070075a7 */ /* 0x0022a4000800017f */
[----:B--2---:R-:W-:Y:S05]  /*32400*/  @!P0 NANOSLEEP.SYNCS 0x989680 ;  /* 0x009896800000895d */ /* 0x004fea0003900000 */
[----:B------:R-:W2:Y:S02]  /*32410*/  @!P0 SYNCS.PHASECHK.TRANS64 P0, [R7+URZ], R2 ;  /* 0x00000002070085a7 */ /* 0x000ea4000800007f */
[----:B--2---:R-:W-:Y:S05]  /*32420*/  @!P0 BRA `(.L_x_5467) ;  /* 0xfffffffc00f08947 */ /* 0x004fea000383ffff */
[----:B------:R-:W-:Y:S05]  /*32430*/  BRA `(.L_x_5516) ;  /* 0xffffffe400e07947 */ /* 0x000fea000383ffff */
.L_x_5468:
[----:B--2---:R2:W3:Y:S02]  /*32440*/  SYNCS.PHASECHK.TRANS64.TRYWAIT P0, [R19+URZ], R4 ;  /* 0x00000004130075a7 */ /* 0x0044e4000800017f */
[----:B---3--:R-:W-:Y:S05]  /*32450*/  @!P0 NANOSLEEP.SYNCS 0x989680 ;  /* 0x009896800000895d */ /* 0x008fea0003900000 */
[----:B------:R-:W3:Y:S02]  /*32460*/  @!P0 SYNCS.PHASECHK.TRANS64 P0, [R19+URZ], R4 ;  /* 0x00000004130085a7 */ /* 0x000ee4000800007f */
[----:B---3--:R-:W-:Y:S05]  /*32470*/  @!P0 BRA `(.L_x_5468) ;  /* 0xfffffffc00f08947 */ /* 0x008fea000383ffff */
[----:B------:R-:W-:Y:S05]  /*32480*/  BRA `(.L_x_5517) ;  /* 0xffffffe400d47947 */ /* 0x000fea000383ffff */
        .type           $_ZN7cutlass13device_kernelIN5flash11enable_sm90INS1_16FlashAttnFwdSm90INS1_25CollectiveMainloopFwdSm90ILi2EN4cute5tupleIJNS5_1CILi1EEES8_S8_EEENS6_IJNS7_ILi64EEESA_SA_EEELi512ENS_10bfloat16_tEfNS_4arch4Sm90ELb0ELb1ELb1ELb0ELb0ELb0ELb1ELb0ELb0ELb1ELb0ELb0EEENS1_21CollectiveEpilogueFwdINS6_IJSA_NS7_ILi512EEESA_EEES9_SC_SE_Li256ELb0ELb1ELb0ELb0EEENS1_30DynamicPersistentTileSchedulerILi256ELi128ELb0ELb1ELb1EEEEEEEEEvNT_6ParamsE$_ZZN5flash25CollectiveMainloopFwdSm90ILi2EN4cute5tupleIJNS1_1CILi1EEES4_S4_EEENS2_IJNS3_ILi64EEES6_S6_EEELi512EN7cutlass10bfloat16_tEfNS8_4arch4Sm90ELb0ELb1ELb1ELb0ELb0ELb0ELb1ELb0ELb0ELb1ELb0ELb0EE3mmaINS_16FlashAttnFwdSm90ISC_NS_21CollectiveEpilogueFwdINS2_IJS6_NS3_ILi512EEES6_EEES5_S9_SB_Li256ELb0ELb1ELb0ELb0EEENS_30DynamicPersistentTileSchedulerILi256ELi128ELb0ELb1ELb1EEEE13SharedStorageENS1_6TensorINS1_11ArrayEngineIfLm128EEENS1_6LayoutINS2_IJNS2_IJNS3_ILi2EEESR_NS3_ILi32EEEEEES4_S4_EEENS2_IJNS2_IJS4_SR_NS3_ILi4EEEEEENS3_ILi0EEESX_EEEEEEENS_7SoftmaxILi2ELi0EEEEEbRKNSC_6ParamsENS8_25PipelineTmaAsyncNoClusterILi2ENS8_16PipelineTmaAsyncILi2EEEEES19_RNS8_13PipelineStateILj2EEERT0_RT1_iRiRKNS_16SeqlenInfoQKNewKILb0ELb0EEENS2_IJiiiiEEERT_ENKUliT_T0_T1_E_clIZSD_ISM_S10_S12_EbS15_S19_S19_S1C_S1E_S1G_iS1H_S1L_S1M_S1O_EUlRS1P_iE1_NS3_ILb0EEENS3_ILb1EEEEEDaiS1P_S1Q_S1R_,@function
        .size           $_ZN7cutlass13device_kernelIN5flash11enable_sm90INS1_16FlashAttnFwdSm90INS1_25CollectiveMainloopFwdSm90ILi2EN4cute5tupleIJNS5_1CILi1EEES8_S8_EEENS6_IJNS7_ILi64EEESA_SA_EEELi512ENS_10bfloat16_tEfNS_4arch4Sm90ELb0ELb1ELb1ELb0ELb0ELb0ELb1ELb0ELb0ELb1ELb0ELb0EEENS1_21CollectiveEpilogueFwdINS6_IJSA_NS7_ILi512EEESA_EEES9_SC_SE_Li256ELb0ELb1ELb0ELb0EEENS1_30DynamicPersistentTileSchedulerILi256ELi128ELb0ELb1ELb1EEEEEEEEEvNT_6ParamsE$_ZZN5flash25CollectiveMainloopFwdSm90ILi2EN4cute5tupleIJNS1_1CILi1EEES4_S4_EEENS2_IJNS3_ILi64EEES6_S6_EEELi512EN7cutlass10bfloat16_tEfNS8_4arch4Sm90ELb0ELb1ELb1ELb0ELb0ELb0ELb1ELb0ELb0ELb1ELb0ELb0EE3mmaINS_16FlashAttnFwdSm90ISC_NS_21CollectiveEpilogueFwdINS2_IJS6_NS3_ILi512EEES6_EEES5_S9_SB_Li256ELb0ELb1ELb0ELb0EEENS_30DynamicPersistentTileSchedulerILi256ELi128ELb0ELb1ELb1EEEE13SharedStorageENS1_6TensorINS1_11ArrayEngineIfLm128EEENS1_6LayoutINS2_IJNS2_IJNS3_ILi2EEESR_NS3_ILi32EEEEEES4_S4_EEENS2_IJNS2_IJS4_SR_NS3_ILi4EEEEEENS3_ILi0EEESX_EEEEEEENS_7SoftmaxILi2ELi0EEEEEbRKNSC_6ParamsENS8_25PipelineTmaAsyncNoClusterILi2ENS8_16PipelineTmaAsyncILi2EEEEES19_RNS8_13PipelineStateILj2EEERT0_RT1_iRiRKNS_16SeqlenInfoQKNewKILb0ELb0EEENS2_IJiiiiEEERT_ENKUliT_T0_T1_E_clIZSD_ISM_S10_S12_EbS15_S19_S19_S1C_S1E_S1G_iS1H_S1L_S1M_S1O_EUlRS1P_iE1_NS3_ILb0EEENS3_ILb1EEEEEDaiS1P_S1Q_S1R_,(.L_x_15291 - $_ZN7cutlass13device_kernelIN5flash11enable_sm90INS1_16FlashAttnFwdSm90INS1_25CollectiveMainloopFwdSm90ILi2EN4cute5tupleIJNS5_1CILi1EEES8_S8_EEENS6_IJNS7_ILi64EEESA_SA_EEELi512ENS_10bfloat16_tEfNS_4arch4Sm90ELb0ELb1ELb1ELb0ELb0ELb0ELb1ELb0ELb0ELb1ELb0ELb0EEENS1_21CollectiveEpilogueFwdINS6_IJSA_NS7_ILi512EEESA_EEES9_SC_SE_Li256ELb0ELb1ELb0ELb0EEENS1_30DynamicPersistentTileSchedulerILi256ELi128ELb0ELb1ELb1EEEEEEEEEvNT_6ParamsE$_ZZN5flash25CollectiveMainloopFwdSm90ILi2EN4cute5tupleIJNS1_1CILi1EEES4_S4_EEENS2_IJNS3_ILi64EEES6_S6_EEELi512EN7cutlass10bfloat16_tEfNS8_4arch4Sm90ELb0ELb1ELb1ELb0ELb0ELb0ELb1ELb0ELb0ELb1ELb0ELb0EE3mmaINS_16FlashAttnFwdSm90ISC_NS_21CollectiveEpilogueFwdINS2_IJS6_NS3_ILi512EEES6_EEES5_S9_SB_Li256ELb0ELb1ELb0ELb0EEENS_30DynamicPersistentTileSchedulerILi256ELi128ELb0ELb1ELb1EEEE13SharedStorageENS1_6TensorINS1_11ArrayEngineIfLm128EEENS1_6LayoutINS2_IJNS2_IJNS3_ILi2EEESR_NS3_ILi32EEEEEES4_S4_EEENS2_IJNS2_IJS4_SR_NS3_ILi4EEEEEENS3_ILi0EEESX_EEEEEEENS_7SoftmaxILi2ELi0EEEEEbRKNSC_6ParamsENS8_25PipelineTmaAsyncNoClusterILi2ENS8_16PipelineTmaAsyncILi2EEEEES19_RNS8_13PipelineStateILj2EEERT0_RT1_iRiRKNS_16SeqlenInfoQKNewKILb0ELb0EEENS2_IJiiiiEEERT_ENKUliT_T0_T1_E_clIZSD_ISM_S10_S12_EbS15_S19_S19_S1C_S1E_S1G_iS1H_S1L_S1M_S1O_EUlRS1P_iE1_NS3_ILb0EEENS3_ILb1EEEEEDaiS1P_S1Q_S1R_)
$_ZN7cutlass13device_kernelIN5flash11enable_sm90INS1_16FlashAttnFwdSm90INS1_25CollectiveMainloopFwdSm90ILi2EN4cute5tupleIJNS5_1CILi1EEES8_S8_EEENS6_IJNS7_ILi64EEESA_SA_EEELi512ENS_10bfloat16_tEfNS_4arch4Sm90ELb0ELb1ELb1ELb0ELb0ELb0ELb1ELb0ELb0ELb1ELb0ELb0EEENS1_21CollectiveEpilogueFwdINS6_IJSA_NS7_ILi512EEESA_EEES9_SC_SE_Li256ELb0ELb1ELb0ELb0EEENS1_30DynamicPersistentTileSchedulerILi256ELi128ELb0ELb1ELb1EEEEEEEEEvNT_6ParamsE$_ZZN5flash25CollectiveMainloopFwdSm90ILi2EN4cute5tupleIJNS1_1CILi1EEES4_S4_EEENS2_IJNS3_ILi64EEES6_S6_EEELi512EN7cutlass10bfloat16_tEfNS8_4arch4Sm90ELb0ELb1ELb1ELb0ELb0ELb0ELb1ELb0ELb0ELb1ELb0ELb0EE3mmaINS_16FlashAttnFwdSm90ISC_NS_21CollectiveEpilogueFwdINS2_IJS6_NS3_ILi512EEES6_EEES5_S9_SB_Li256ELb0ELb1ELb0ELb0EEENS_30DynamicPersistentTileSchedulerILi256ELi128ELb0ELb1ELb1EEEE13SharedStorageENS1_6TensorINS1_11ArrayEngineIfLm128EEENS1_6LayoutINS2_IJNS2_IJNS3_ILi2EEESR_NS3_ILi32EEEEEES4_S4_EEENS2_IJNS2_IJS4_SR_NS3_ILi4EEEEEENS3_ILi0EEESX_EEEEEEENS_7SoftmaxILi2ELi0EEEEEbRKNSC_6ParamsENS8_25PipelineTmaAsyncNoClusterILi2ENS8_16PipelineTmaAsyncILi2EEEEES19_RNS8_13PipelineStateILj2EEERT0_RT1_iRiRKNS_16SeqlenInfoQKNewKILb0ELb0EEENS2_IJiiiiEEERT_ENKUliT_T0_T1_E_clIZSD_ISM_S10_S12_EbS15_S19_S19_S1C_S1E_S1G_iS1H_S1L_S1M_S1O_EUlRS1P_iE1_NS3_ILb0EEENS3_ILb1EEEEEDaiS1P_S1Q_S1R_:
[----:B------:R-:W-:Y:S05]  /*32490*/  YIELD ;  /* 0x0000000000007946 */ /* 0x000fea0003800000 */
[----:B------:R-:W-:Y:S02]  /*324a0*/  ULDC UR4, c[0x0][0x20] ;  /* 0x0000080000047ab9 */ /* 0x000fe40000000800 */
[----:B------:R-:W-:-:S05]  /*324b0*/  VIADD R8, R8, -UR4 ;  /* 0x8000000408087c36 */ /* 0x000fca0008000000 */
[----:B------:R-:W2:Y:S01]  /*324c0*/  LDL.64 R10, [R8] ;  /* 0x00000000080a7983 */ /* 0x000ea20000100a00 */
[----:B------:R-:W0:Y:S02]  /*324d0*/  LDC.64 R4, c[0x0][0x208] ;  /* 0x00008200ff047b82 */ /* 0x000e240000000a00 */
[----:B0-----:R-:W-:Y:S02]  /*324e0*/  R2UR UR4, R4 ;  /* 0x00000000040472ca */ /* 0x001fe400000e0000 */
[----:B------:R-:W-:-:S13]  /*324f0*/  R2UR UR5, R5 ;  /* 0x00000000050572ca */ /* 0x000fda00000e0000 */
[----:B--2---:R-:W2:Y:S01]  /*32500*/  LD.E R9, desc[UR4][R10.64] ;  /* 0x000000040a097980 */ /* 0x004ea2000c101900 */
[----:B------:R-:W-:Y:S02]  /*32510*/  R2UR UR4, R4 ;  /* 0x00000000040472ca */ /* 0x000fe400000e0000 */
[----:B------:R-:W-:-:S13]  /*32520*/  R2UR UR5, R5 ;  /* 0x00000000050572ca */ /* 0x000fda00000e0000 */
[----:B------:R-:W3:Y:S01]  /*32530*/  LD.E R12, desc[UR4][R10.64+0x8] ;  /* 0x000008040a0c7980 */ /* 0x000ee2000c101900 */
[----:B--2---:R-:W-:-:S05]  /*32540*/  VIADD R21, R9, 0x1 ;  /* 0x0000000109157836 */ /* 0x004fca0000000000 */
[----:B------:R-:W-:-:S13]  /*32550*/  ISETP.NE.AND P1, PT, R21, 0x2, PT ;  /* 0x000000021500780c */ /* 0x000fda0003f25270 */
[----:B------:R-:W-:Y:S02]  /*32560*/  @!P1 R2UR UR6, R4 ;  /* 0x00000000040692ca */ /* 0x000fe400000e0000 */
[----:B------:R-:W-:-:S13]  /*32570*/  @!P1 R2UR UR7, R5 ;  /* 0x00000000050792ca */ /* 0x000fda00000e0000 */
[----:B------:R-:W2:Y:S01]  /*32580*/  @!P1 LD.E R13, desc[UR6][R10.64+0x4] ;  /* 0x000004060a0d9980 */ /* 0x000ea2000c101900 */
[C---:B------:R-:W-:Y:S02]  /*32590*/  R2UR UR4, R4.reuse ;  /* 0x00000000040472ca */ /* 0x040fe400000e0000 */
[C---:B------:R-:W-:Y:S02]  /*325a0*/  R2UR UR5, R5.reuse ;  /* 0x00000000050572ca */ /* 0x040fe400000e0000 */
[C---:B------:R-:W-:Y:S02]  /*325b0*/  R2UR UR6, R4.reuse ;  /* 0x00000000040672ca */ /* 0x040fe400000e0000 */
[C---:B------:R-:W-:Y:S02]  /*325c0*/  R2UR UR7, R5.reuse ;  /* 0x00000000050772ca */ /* 0x040fe400000e0000 */
[----:B------:R-:W-:Y:S02]  /*325d0*/  @!P1 R2UR UR8, R4 ;  /* 0x00000000040892ca */ /* 0x000fe400000e0000 */
[----:B------:R-:W-:-:S02]  /*325e0*/  @!P1 R2UR UR9, R5 ;  /* 0x00000000050992ca */ /* 0x000fc400000e0000 */
[----:B------:R-:W-:Y:S02]  /*325f0*/  @!P1 R2UR UR10, R4 ;  /* 0x00000000040a92ca */ /* 0x000fe400000e0000 */
[----:B------:R-:W-:Y:S01]  /*32600*/  @!P1 R2UR UR11, R5 ;  /* 0x00000000050b92ca */ /* 0x000fe200000e0000 */
[----:B---3--:R-:W-:Y:S01]  /*32610*/  VIADD R25, R12, 0x1 ;  /* 0x000000010c197836 */ /* 0x008fe20000000000 */
[----:B------:R-:W-:Y:S04]  /*32620*/  ST.E desc[UR4][R10.64], R21 ;  /* 0x000000150a007985 */ /* 0x000fe8000c101904 */
[----:B------:R-:W-:Y:S04]  /*32630*/  ST.E desc[UR6][R10.64+0x8], R25 ;  /* 0x000008190a007985 */ /* 0x000fe8000c101906 */
[----:B------:R-:W-:Y:S01]  /*32640*/  @!P1 ST.E desc[UR8][R10.64], RZ ;  /* 0x000000ff0a009985 */ /* 0x000fe2000c101908 */
[----:B--2---:R-:W-:-:S05]  /*32650*/  @!P1 LOP3.LUT R27, R13, 0x1, RZ, 0x3c, !PT ;  /* 0x000000010d1b9812 */ /* 0x004fca00078e3cff */
[----:B------:R0:W-:Y:S04]  /*32660*/  @!P1 ST.E desc[UR10][R10.64+0x4], R27 ;  /* 0x0000041b0a009985 */ /* 0x0001e8000c10190a */
[----:B------:R-:W2:Y:S01]  /*32670*/  LDL.64 R14, [R8+0x18] ;  /* 0x00001800080e7983 */ /* 0x000ea20000100a00 */
[----:B------:R-:W-:Y:S02]  /*32680*/  R2UR UR4, R4 ;  /* 0x00000000040472ca */ /* 0x000fe400000e0000 */
[----:B------:R-:W-:Y:S01]  /*32690*/  R2UR UR5, R5 ;  /* 0x00000000050572ca */ /* 0x000fe200000e0000 */
[----:B------:R-:W3:-:S12]  /*326a0*/  LDL.64 R12, [R8] ;  /* 0x00000000080c7983 */ /* 0x000ed80000100a00 */
[----:B--2---:R-:W2:Y:S01]  /*326b0*/  LD.E R24, desc[UR4][R14.64+0x1c] ;  /* 0x00001c040e187980 */ /* 0x004ea2000c101900 */
[C---:B------:R-:W-:Y:S02]  /*326c0*/  R2UR UR4, R4.reuse ;  /* 0x00000000040472ca */ /* 0x040fe400000e0000 */
[C---:B------:R-:W-:Y:S02]  /*326d0*/  R2UR UR5, R5.reuse ;  /* 0x00000000050572ca */ /* 0x040fe400000e0000 */
[----:B------:R-:W-:Y:S02]  /*326e0*/  R2UR UR6, R4 ;  /* 0x00000000040672ca */ /* 0x000fe400000e0000 */
[----:B------:R-:W-:Y:S01]  /*326f0*/  R2UR UR7, R5 ;  /* 0x00000000050772ca */ /* 0x000fe200000e0000 */
[----:B------:R-:W-:Y:S01]  /*32700*/  BSSY B3, `(.L_x_5518) ;  /* 0x0000009000037945 */ /* 0x000fe20003800000 */
[----:B0-----:R-:W-:Y:S02]  /*32710*/  IMAD.MOV.U32 R10, RZ, RZ, R17 ;  /* 0x000000ffff0a7224 */ /* 0x001fe400078e0011 */
[----:B------:R-:W-:-:S05]  /*32720*/  IMAD.MOV.U32 R11, RZ, RZ, R23 ;  /* 0x000000ffff0b7224 */ /* 0x000fca00078e0017 */
[----:B---3--:R0:W5:Y:S04]  /*32730*/  LD.E R26, desc[UR4][R12.64] ;  /* 0x000000040c1a7980 */ /* 0x008168000c101900 */
[----:B------:R0:W5:Y:S01]  /*32740*/  LD.E R21, desc[UR6][R12.64+0x4] ;  /* 0x000004060c157980 */ /* 0x000162000c101900 */
[----:B--2---:R-:W-:-:S04]  /*32750*/  LOP3.LUT R24, R24, 0x1, RZ, 0xfc, !PT ;  /* 0x0000000118187812 */ /* 0x004fc800078efcff */
[----:B------:R-:W-:-:S13]  /*32760*/  ISETP.NE.AND P1, PT, R24, 0x3, PT ;  /* 0x000000031800780c */ /* 0x000fda0003f25270 */
[----:B0-----:R-:W-:Y:S05]  /*32770*/  @!P1 BRA `(.L_x_5519) ;  /* 0x0000000000049947 */ /* 0x001fea0003800000 */
[----:B------:R-:W-:Y:S01]  /*32780*/  BPT.TRAP 0x1 ;  /* 0x000000040000795c */ /* 0x000fe20000300000 */
.L_x_5519:
[----:B------:R-:W-:Y:S05]  /*32790*/  BSYNC B3 ;  /* 0x0000000000037941 */ /* 0x000fea0003800000 */
.L_x_5518:
[----:B------:R-:W-:Y:S02]  /*327a0*/  R2UR UR4, R4 ;  /* 0x00000000040472ca */ /* 0x000fe400000e0000 */
[----:B------:R-:W-:-:S13]  /*327b0*/  R2UR UR5, R5 ;  /* 0x00000000050572ca */ /* 0x000fda00000e0000 */
[----:B------:R-:W2:Y:S01]  /*327c0*/  LD.E.64 R24, desc[UR4][R14.64+0x8] ;  /* 0x000008040e187980 */ /* 0x000ea2000c101b00 */
[----:B-----5:R-:W-:Y:S02]  /*327d0*/  SHF.L.U32 R27, R21, 0x1f, RZ ;  /* 0x0000001f151b7819 */ /* 0x020fe400000006ff */
[----:B--2---:R-:W-:-:S05]  /*327e0*/  MOV R25, R24 ;  /* 0x0000001800197202 */ /* 0x004fca0000000f00 */
[----:B------:R-:W-:-:S04]  /*327f0*/  IMAD R26, R26, 0x8, R25 ;  /* 0x000000081a1a7824 */ /* 0x000fc800078e0219 */
[----:B------:R0:W1:Y:S01]  /*32800*/  SYNCS.PHASECHK.TRANS64.TRYWAIT P1, [R26+URZ], R27 ;  /* 0x0000001b1a0075a7 */ /* 0x000062000802017f */
[----:B------:R-:W2:Y:S01]  /*32810*/  LD.E R25, desc[UR4][R14.64+0x1c] ;  /* 0x00001c040e197980 */ /* 0x000ea2000c101900 */
[----:B------:R-:W-:Y:S02]  /*32820*/  R2UR UR6, R4 ;  /* 0x00000000040672ca */ /* 0x000fe400000e0000 */
[----:B------:R-:W-:Y:S01]  /*32830*/  R2UR UR7, R5 ;  /* 0x00000000050772ca */ /* 0x000fe200000e0000 */
[----:B------:R0:W5:Y:S01]  /*32840*/  LD.E R21, desc[UR4][R12.64] ;  /* 0x000000040c157980 */ /* 0x000162000c101900 */
[----:B------:R-:W-:Y:S11]  /*32850*/  BSSY B3, `(.L_x_5520) ;  /* 0x0000006000037945 */ /* 0x000ff60003800000 */
[----:B------:R0:W5:Y:S01]  /*32860*/  LD.E R24, desc[UR6][R12.64+0x4] ;  /* 0x000004060c187980 */ /* 0x000162000c101900 */
[----:B--2---:R-:W-:-:S04]  /*32870*/  LOP3.LUT R25, R25, 0x1, RZ, 0xfc, !PT ;  /* 0x0000000119197812 */ /* 0x004fc800078efcff */
[----:B------:R-:W-:-:S13]  /*32880*/  ISETP.NE.AND P2, PT, R25, 0x3, PT ;  /* 0x000000031900780c */ /* 0x000fda0003f45270 */
[----:B01----:R-:W-:Y:S05]  /*32890*/  @!P2 BRA `(.L_x_5521) ;  /* 0x000000000004a947 */ /* 0x003fea0003800000 */
[----:B------:R-:W-:Y:S01]  /*328a0*/  BPT.TRAP 0x1 ;  /* 0x000000040000795c */ /* 0x000fe20000300000 */
.L_x_5521:
[----:B------:R-:W-:Y:S05]  /*328b0*/  BSYNC B3 ;  /* 0x0000000000037941 */ /* 0x000fea0003800000 */
.L_x_5520:
[----:B------:R-:W-:Y:S04]  /*328c0*/  BSSY B3, `(.L_x_5522) ;  /* 0x000000a000037945 */ /* 0x000fe80003800000 */
[----:B------:R-:W-:Y:S05]  /*328d0*/  @P1 BRA `(.L_x_5523) ;  /* 0x0000000000201947 */ /* 0x000fea0003800000 */
[----:B------:R-:W-:Y:S02]  /*328e0*/  R2UR UR4, R4 ;  /* 0x00000000040472ca */ /* 0x000fe400000e0000 */
[----:B------:R-:W-:-:S13]  /*328f0*/  R2UR UR5, R5 ;  /* 0x00000000050572ca */ /* 0x000fda00000e0000 */
[----:B------:R-:W2:Y:S01]  /*32900*/  LD.E.64 R14, desc[UR4][R14.64+0x8] ;  /* 0x000008040e0e7980 */ /* 0x000ea2000c101b00 */
[----:B-----5:R-:W-:Y:S02]  /*32910*/  SHF.L.U32 R24, R24, 0x1f, RZ ;  /* 0x0000001f18187819 */ /* 0x020fe400000006ff */
[----:B--2---:R-:W-:-:S05]  /*32920*/  MOV R12, R14 ;  /* 0x0000000e000c7202 */ /* 0x004fca0000000f00 */
[----:B------:R-:W-:-:S04]  /*32930*/  IMAD R21, R21, 0x8, R12 ;  /* 0x0000000815157824 */ /* 0x000fc800078e020c */
[----:B------:R-:W0:Y:S02]  /*32940*/  SYNCS.PHASECHK.TRANS64.TRYWAIT P1, [R21+URZ], R24 ;  /* 0x00000018150075a7 */ /* 0x000e24000802017f */
[----:B0-----:R-:W-:Y:S05]  /*32950*/  @!P1 BRA `(.L_x_5524) ;  /* 0x0000011800089947 */ /* 0x001fea0003800000 */
.L_x_5523:
[----:B------:R-:W-:Y:S05]  /*32960*/  BSYNC B3 ;  /* 0x0000000000037941 */ /* 0x000fea0003800000 */
.L_x_5522:
[----:B0----5:R-:W2:Y:S04]  /*32970*/  LDL.64 R24, [R8] ;  /* 0x0000000008187983 */ /* 0x021ea80000100a00 */
[----:B------:R-:W3:Y:S01]  /*32980*/  LDL.64 R14, [R8+0x28] ;  /* 0x00002800080e7983 */ /* 0x000ee20000100a00 */
[C---:B------:R-:W-:Y:S02]  /*32990*/  R2UR UR6, R4.reuse ;  /* 0x00000000040672ca */ /* 0x040fe400000e0000 */
[C---:B------:R-:W-:Y:S01]  /*329a0*/  R2UR UR7, R5.reuse ;  /* 0x00000000050772ca */ /* 0x040fe200000e0000 */
[----:B------:R-:W4:Y:S01]  /*329b0*/  LDL.64 R12, [R8+0x20] ;  /* 0x00002000080c7983 */ /* 0x000f220000100a00 */
[C---:B------:R-:W-:Y:S02]  /*329c0*/  R2UR UR4, R4.reuse ;  /* 0x00000000040472ca */ /* 0x040fe400000e0000 */
[----:B------:R-:W-:Y:S01]  /*329d0*/  R2UR UR5, R5 ;  /* 0x00000000050572ca */ /* 0x000fe200000e0000 */
[----:B------:R-:W4:Y:S08]  /*329e0*/  LDL.64 R56, [R8+0x8] ;  /* 0x0000080008387983 */ /* 0x000f300000100a00 */
[----:B--2---:R-:W2:Y:S04]  /*329f0*/  LD.E R25, desc[UR6][R24.64] ;  /* 0x0000000618197980 */ /* 0x004ea8000c101900 */
[----:B---3--:R-:W2:Y:S01]  /*32a00*/  LD.E.64 R58, desc[UR4][R14.64] ;  /* 0x000000040e3a7980 */ /* 0x008ea2000c101b00 */
[----:B------:R-:W-:Y:S05]  /*32a10*/  WARPSYNC.ALL ;  /* 0x0000000000007948 */ /* 0x000fea0003800000 */
[----:B------:R-:W-:-:S02]  /*32a20*/  R2UR UR4, R4 ;  /* 0x00000000040472ca */ /* 0x000fc400000e0000 */
[C---:B------:R-:W-:Y:S02]  /*32a30*/  R2UR UR5, R5.reuse ;  /* 0x00000000050572ca */ /* 0x040fe400000e0000 */
[----:B------:R-:W-:Y:S02]  /*32a40*/  R2UR UR6, R4 ;  /* 0x00000000040672ca */ /* 0x000fe400000e0000 */
[----:B------:R-:W-:-:S09]  /*32a50*/  R2UR UR7, R5 ;  /* 0x00000000050772ca */ /* 0x000fd200000e0000 */
[----:B----4-:R0:W-:Y:S04]  /*32a60*/  ST.E desc[UR4][R56.64], RZ ;  /* 0x000000ff38007985 */ /* 0x0101e8000c101904 */
[----:B------:R-:W3:Y:S01]  /*32a70*/  LD.E.64 R14, desc[UR6][R12.64] ;  /* 0x000000060c0e7980 */ /* 0x000ee2000c101b00 */
[----:B--2---:R-:W-:Y:S01]  /*32a80*/  IMAD R58, R25, 0x200, R58 ;  /* 0x00000200193a7824 */ /* 0x004fe200078e023a */
[----:B------:R-:W-:Y:S01]  /*32a90*/  R2UR UR7, R59 ;  /* 0x000000003b0772ca */ /* 0x000fe200000e0000 */
[----:B------:R-:W-:Y:S01]  /*32aa0*/  WARPGROUP.ARRIVE ;  /* 0x00000000000079c5 */ /* 0x000fe20000000000 */
[----:B------:R-:W-:Y:S01]  /*32ab0*/  R2UR UR8, R4 ;  /* 0x00000000040872ca */ /* 0x000fe200000e0000 */
[----:B------:R-:W-:Y:S01]  /*32ac0*/  IMAD.MOV.U32 R21, RZ, RZ, 0x1 ;  /* 0x00000001ff157424 */ /* 0x000fe200078e00ff */
[----:B------:R-:W-:-:S02]  /*32ad0*/  R2UR UR6, R58 ;  /* 0x000000003a0672ca */ /* 0x000fc400000e0000 */
[C---:B------:R-:W-:Y:S02]  /*32ae0*/  R2UR UR9, R5.reuse ;  /* 0x00000000050972ca */ /* 0x040fe400000e0000 */
[----:B------:R-:W-:Y:S02]  /*32af0*/  R2UR UR10, R4 ;  /* 0x00000000040a72ca */ /* 0x000fe400000e0000 */
[----:B------:R-:W-:Y:S02]  /*32b00*/  R2UR UR11, R5 ;  /* 0x00000000050b72ca */ /* 0x000fe400000e0000 */
[----:B---3--:R-:W-:Y:S02]  /*32b10*/  R2UR UR4, R14 ;  /* 0x000000000e0472ca */ /* 0x008fe400000e0000 */
[----:B------:R-:W-:-:S13]  /*32b20*/  R2UR UR5, R15 ;  /* 0x000000000f0572ca */ /* 0x000fda00000e0000 */
[----:B------:R-:W-:Y:S03]  /*32b30*/  HGMMA.64x64x16.F32.BF16 R24, gdesc[UR4], RZ, !UPT, gsb0 ;  /* 0x00e00000041879f0 */ /* 0x000fe6000c0018ff */
[----:B------:R-:W-:Y:S02]  /*32b40*/  WARPGROUP.DEPBAR.LE gsb0, 0x0 ;  /* 0x00008000000079c5 */ /* 0x000fe40000010000 */
[----:B------:R0:W-:Y:S04]  /*32b50*/  ST.E desc[UR8][R56.64], R21 ;  /* 0x0000001538007985 */ /* 0x0001e8000c101908 */
[----:B------:R-:W2:Y:S01]  /*32b60*/  LD.E.64 R14, desc[UR10][R12.64] ;  /* 0x0000000a0c0e7980 */ /* 0x000ea2000c101b00 */
[----:B------:R-:W-:Y:S01]  /*32b70*/  VIADD R60, R58, 0x2 ;  /* 0x000000023a3c7836 */ /* 0x000fe20000000000 */
[----:B------:R-:W-:Y:S01]  /*32b80*/  WARPGROUP.ARRIVE ;  /* 0x00000000000079c5 */ /* 0x000fe20000000000 */
[----:B------:R-:W-:Y:S01]  /*32b90*/  IMAD.MOV.U32 R61, RZ, RZ, R59 ;  /* 0x000000ffff3d7224 */ /* 0x000fe200078e003b */
[----:B------:R-:W-:-:S02]  /*32ba0*/  R2UR UR8, R4 ;  /* 0x00000000040872ca */ /* 0x000fc400000e0000 */
[----:B------:R-:W-:Y:S02]  /*32bb0*/  R2UR UR6, R60 ;  /* 0x000000003c0672ca */ /* 0x000fe400000e0000 */
[----:B------:R-:W-:Y:S02]  /*32bc0*/  R2UR UR7, R61 ;  /* 0x000000003d0772ca */ /* 0x000fe400000e0000 */
[C---:B------:R-:W-:Y:S02]  /*32bd0*/  R2UR UR9, R5.reuse ;  /* 0x00000000050972ca */ /* 0x040fe400000e0000 */
[----:B------:R-:W-:Y:S02]  /*32be0*/  R2UR UR10, R4 ;  /* 0x00000000040a72ca */ /* 0x000fe400000e0000 */
[----:B------:R-:W-:Y:S01]  /*32bf0*/  R2UR UR11, R5 ;  /* 0x00000000050b72ca */ /* 0x000fe200000e0000 */
[----:B--2---:R-:W-:Y:S01]  /*32c00*/  VIADD R14, R14, 0x2 ;  /* 0x000000020e0e7836 */ /* 0x004fe20000000000 */
[----:B------:R-:W-:-:S04]  /*32c10*/  R2UR UR5, R15 ;  /* 0x000000000f0572ca */ /* 0x000fc800000e0000 */
[----:B------:R-:W-:-:S13]  /*32c20*/  R2UR UR4, R14 ;  /* 0x000000000e0472ca */ /* 0x000fda00000e0000 */
[----:B------:R-:W-:Y:S03]  /*32c30*/  HGMMA.64x64x16.F32.BF16 R24, gdesc[UR4], R24, gsb0 ;  /* 0x00e00000041879f0 */ /* 0x000fe60008001818 */
        /* <DEDUP_REMOVED lines=20> */
[----:B------:R-:W-:Y:S01]  /*32d80*/  R2UR UR7, R59 ;  /* 0x000000003b0772ca */ /* 0x000fe200000e0000 */
[----:B------:R-:W-:Y:S01]  /*32d90*/  WARPGROUP.ARRIVE ;  /* 0x00000000000079c5 */ /* 0x000fe20000000000 */
[----:B------:R-:W-:-:S02]  /*32da0*/  R2UR UR8, R4 ;  /* 0x00000000040872ca */ /* 0x000fc400000e0000 */
        /* <DEDUP_REMOVED lines=8> */
[----:B------:R-:W2:Y:S01]  /*32e30*/  LDL.64 R14, [R8+0x40] ;  /* 0x00004000080e7983 */ /* 0x000ea20000100a00 */
[----:B------:R-:W-:-:S02]  /*32e40*/  R2UR UR4, R4 ;  /* 0x00000000040472ca */ /* 0x000fc400000e0000 */
[----:B------:R-:W-:Y:S01]  /*32e50*/  R2UR UR5, R5 ;  /* 0x00000000050572ca */ /* 0x000fe200000e0000 */
[----:B------:R-:W3:-:S12]  /*32e60*/  LDL.64 R12, [R8] ;  /* 0x00000000080c7983 */ /* 0x000ed80000100a00 */
[----:B--2---:R-:W2:Y:S01]  /*32e70*/  LD.E R60, desc[UR4][R14.64+0x1c] ;  /* 0x00001c040e3c7980 */ /* 0x004ea2000c101900 */
[C---:B------:R-:W-:Y:S02]  /*32e80*/  R2UR UR4, R4.reuse ;  /* 0x00000000040472ca */ /* 0x040fe400000e0000 */
[C---:B------:R-:W-:Y:S02]  /*32e90*/  R2UR UR5, R5.reuse ;  /* 0x00000000050572ca */ /* 0x040fe400000e0000 */
[----:B------:R-:W-:Y:S02]  /*32ea0*/  R2UR UR6, R4 ;  /* 0x00000000040672ca */ /* 0x000fe400000e0000 */
[----:B------:R-:W-:Y:S01]  /*32eb0*/  R2UR UR7, R5 ;  /* 0x00000000050772ca */ /* 0x000fe200000e0000 */
[----:B------:R-:W-:Y:S08]  /*32ec0*/  BSSY B3, `(.L_x_5525) ;  /* 0x0000007000037945 */ /* 0x000ff00003800000 */
[----:B---3--:R0:W5:Y:S04]  /*32ed0*/  LD.E R58, desc[UR4][R12.64] ;  /* 0x000000040c3a7980 */ /* 0x008168000c101900 */
[----:B------:R0:W5:Y:S01]  /*32ee0*/  LD.E R59, desc[UR6][R12.64+0x4] ;  /* 0x000004060c3b7980 */ /* 0x000162000c101900 */
[----:B--2---:R-:W-:-:S04]  /*32ef0*/  LOP3.LUT R60, R60, 0x1, RZ, 0xfc, !PT ;  /* 0x000000013c3c7812 */ /* 0x004fc800078efcff */
[----:B------:R-:W-:-:S13]  /*32f00*/  ISETP.NE.AND P1, PT, R60, 0x3, PT ;  /* 0x000000033c00780c */ /* 0x000fda0003f25270 */
[----:B0-----:R-:W-:Y:S05]  /*32f10*/  @!P1 BRA `(.L_x_5526) ;  /* 0x0000000000049947 */ /* 0x001fea0003800000 */
[----:B------:R-:W-:Y:S01]  /*32f20*/  BPT.TRAP 0x1 ;  /* 0x000000040000795c */ /* 0x000fe20000300000 */
.L_x_5526:
[----:B------:R-:W-:Y:S05]  /*32f30*/  BSYNC B3 ;  /* 0x0000000000037941 */ /* 0x000fea0003800000 */
.L_x_5525:
        /* <DEDUP_REMOVED lines=17> */
.L_x_5528:
[----:B------:R-:W-:Y:S05]  /*33050*/  BSYNC B3 ;  /* 0x0000000000037941 */ /* 0x000fea0003800000 */
.L_x_5527:
        /* <DEDUP_REMOVED lines=10> */
.L_x_5530:
[----:B------:R-:W-:Y:S05]  /*33100*/  BSYNC B3 ;  /* 0x0000000000037941 */ /* 0x000fea0003800000 */
.L_x_5529:
[----:B------:R-:W2:Y:S04]  /*33110*/  LDL.64 R60, [R8] ;  /* 0x00000000083c7983 */ /* 0x000ea80000100a00 */
[----:B------:R-:W0:Y:S04]  /*33120*/  LDL.64 R58, [R8+0x58] ;  /* 0x00005800083a7983 */ /* 0x000e280000100a00 */
[----:B------:R-:W3:Y:S04]  /*33130*/  LDL.64 R12, [R8+0x48] ;  /* 0x00004800080c7983 */ /* 0x000ee80000100a00 */
[----:B------:R-:W4:Y:S01]  /*33140*/  LDL.64 R14, [R8+0x50] ;  /* 0x00005000080e7983 */ /* 0x000f220000100a00 */
[----:B------:R-:W-:-:S02]  /*33150*/  R2UR UR6, R4 ;  /* 0x00000000040672ca */ /* 0x000fc400000e0000 */
[C---:B------:R-:W-:Y:S02]  /*33160*/  R2UR UR7, R5.reuse ;  /* 0x00000000050772ca */ /* 0x040fe400000e0000 */
[----:B------:R-:W-:Y:S02]  /*33170*/  R2UR UR4, R4 ;  /* 0x00000000040472ca */ /* 0x000fe400000e0000 */
[----:B------:R-:W-:-:S09]  /*33180*/  R2UR UR5, R5 ;  /* 0x00000000050572ca */ /* 0x000fd200000e0000 */
[----:B--2---:R-:W2:Y:S04]  /*33190*/  LD.E R61, desc[UR6][R60.64] ;  /* 0x000000063c3d7980 */ /* 0x004ea8000c101900 */
[----:B0----5:R-:W2:Y:S01]  /*331a0*/  LD.E.64 R56, desc[UR4][R58.64] ;  /* 0x000000043a387980 */ /* 0x021ea2000c101b00 */
[----:B------:R-:W-:Y:S05]  /*331b0*/  WARPSYNC.ALL ;  /* 0x0000000000007948 */ /* 0x000fea0003800000 */
[----:B------:R-:W-:-:S02]  /*331c0*/  R2UR UR6, R4 ;  /* 0x00000000040672ca */ /* 0x000fc400000e0000 */
[C---:B------:R-:W-:Y:S02]  /*331d0*/  R2UR UR7, R5.reuse ;  /* 0x00000000050772ca */ /* 0x040fe400000e0000 */
[----:B------:R-:W-:Y:S02]  /*331e0*/  R2UR UR4, R4 ;  /* 0x00000000040472ca */ /* 0x000fe400000e0000 */
[----:B------:R-:W-:-:S09]  /*331f0*/  R2UR UR5, R5 ;  /* 0x00000000050572ca */ /* 0x000fd200000e0000 */
[----:B---3--:R-:W3:Y:S04]  /*33200*/  LD.E R64, desc[UR6][R12.64] ;  /* 0x000000060c407980 */ /* 0x008ee8000c101900 */
[----:B----4-:R-:W4:Y:S01]  /*33210*/  LD.E.64 R62, desc[UR4][R14.64] ;  /* 0x000000040e3e7980 */ /* 0x010f22000c101b00 */
[----:B------:R-:W-:Y:S01]  /*33220*/  WARPGROUP.ARRIVE ;  /* 0x00000000000079c5 */ /* 0x000fe20000000000 */
[C---:B------:R-:W-:Y:S02]  /*33230*/  R2UR UR8, R4.reuse ;  /* 0x00000000040872ca */ /* 0x040fe400000e0000 */
[----:B------:R-:W-:Y:S02]  /*33240*/  R2UR UR9, R5 ;  /* 0x00000000050972ca */ /* 0x000fe400000e0000 */
[----:B------:R-:W-:-:S02]  /*33250*/  R2UR UR10, R4 ;  /* 0x00000000040a72ca */ /* 0x000fc400000e0000 */
[----:B------:R-:W-:Y:S01]  /*33260*/  R2UR UR11, R5 ;  /* 0x00000000050b72ca */ /* 0x000fe200000e0000 */
[----:B--2---:R-:W-:Y:S01]  /*33270*/  IMAD R56, R61, 0x1000, R56 ;  /* 0x000010003d387824 */ /* 0x004fe200078e0238 */
[----:B------:R-:W-:-:S04]  /*33280*/  R2UR UR7, R57 ;  /* 0x00000000390772ca */ /* 0x000fc800000e0000 */
[----:B------:R-:W-:Y:S02]  /*33290*/  R2UR UR6, R56 ;  /* 0x00000000380672ca */ /* 0x000fe400000e0000 */
[----:B---3--:R-:W-:Y:S02]  /*332a0*/  ISETP.NE.U32.AND P1, PT, R64, RZ, PT ;  /* 0x000000ff4000720c */ /* 0x008fe40003f25070 */
[----:B----4-:R-:W-:Y:S02]  /*332b0*/  R2UR UR4, R62 ;  /* 0x000000003e0472ca */ /* 0x010fe400000e0000 */
[----:B------:R-:W-:-:S09]  /*332c0*/  R2UR UR5, R63 ;  /* 0x000000003f0572ca */ /* 0x000fd200000e0000 */
[----:B------:R-:W-:-:S05]  /*332d0*/  VOTEU.ANY UP0, P1 ;  /* 0x00000000003f7886 */ /* 0x000fca0000800100 */
[----:B------:R-:W-:Y:S03]  /*332e0*/  HGMMA.64x64x16.F32.BF16 R24, gdesc[UR4], R24, UP0, gsb0 ;  /* 0x00e00000041879f0 */ /* 0x000fe6000b801818 */
[----:B------:R-:W-:Y:S02]  /*332f0*/  WARPGROUP.DEPBAR.LE gsb0, 0x0 ;  /* 0x00008000000079c5 */ /* 0x000fe40000010000 */
[----:B------:R-:W-:Y:S04]  /*33300*/  ST.E desc[UR8][R12.64], R21 ;  /* 0x000000150c007985 */ /* 0x000fe8000c101908 */
        /* <DEDUP_REMOVED lines=242> */
[----:B------:R-:W-:Y:S01]  /*34230*/  UMOV UR4, 0x1 ;  /* 0x0000000100047882 */ /* 0x000fe20000000000 */
[----:B------:R-:W-:Y:S01]  /*34240*/  IMAD.MOV.U32 R63, RZ, RZ, R57 ;  /* 0x000000ffff3f7224 */ /* 0x000fe200078e0039 */
[----:B------:R-:W0:Y:S01]  /*34250*/  S2R R58, SR_TID.X ;  /* 0x00000000003a7919 */ /* 0x000e220000002100 */
[----:B------:R-:W-:Y:S01]  /*34260*/  UISETP.NE.U32.AND UP0, UPT, UR4, URZ, UPT ;  /* 0x0000003f0400728c */ /* 0x000fe2000bf05070 */
[----:B------:R-:W-:Y:S01]  /*34270*/  WARPGROUP.ARRIVE ;  /* 0x00000000000079c5 */ /* 0x000fe20000000000 */
[----:B------:R-:W-:-:S02]  /*34280*/  R2UR UR6, R4 ;  /* 0x00000000040672ca */ /* 0x000fc400000e0000 */
[----:B------:R-:W-:Y:S02]  /*34290*/  R2UR UR11, R63 ;  /* 0x000000003f0b72ca */ /* 0x000fe400000e0000 */
[C---:B------:R-:W-:Y:S02]  /*342a0*/  R2UR UR7, R5.reuse ;  /* 0x00000000050772ca */ /* 0x040fe400000e0000 */
[----:B------:R-:W-:Y:S02]  /*342b0*/  R2UR UR12, R4 ;  /* 0x00000000040c72ca */ /* 0x000fe400000e0000 */
[----:B------:R-:W-:Y:S02]  /*342c0*/  R2UR UR13, R5 ;  /* 0x00000000050d72ca */ /* 0x000fe400000e0000 */
[----:B0-----:R-:W-:-:S06]  /*342d0*/  SHF.R.U32.HI R59, RZ, 0x7, R58 ;  /* 0x00000007ff3b7819 */ /* 0x001fcc000001163a */
[----:B------:R-:W0:Y:S02]  /*342e0*/  SHFL.IDX PT, R59, R59, RZ, 0x1f ;  /* 0x00001fff3b3b7589 */ /* 0x000e2400000e0000 */
[----:B0-----:R-:W-:-:S04]  /*342f0*/  ISETP.GT.AND P1, PT, R59, 0x7f, PT ;  /* 0x0000007f3b00780c */ /* 0x001fc80003f24270 */
[----:B------:R-:W-:-:S05]  /*34300*/  SEL R65, RZ, 0x2, !P1 ;  /* 0x00000002ff417807 */ /* 0x000fca0004800000 */
[----:B------:R-:W-:-:S05]  /*34310*/  IMAD.IADD R62, R65, 0x1, R64 ;  /* 0x00000001413e7824 */ /* 0x000fca00078e0240 */
[----:B------:R-:W-:Y:S02]  /*34320*/  R2UR UR10, R62 ;  /* 0x000000003e0a72ca */ /* 0x000fe400000e0000 */
[----:B--2---:R-:W-:Y:S02]  /*34330*/  IADD3 R60, R65, 0x800, R60 ;  /* 0x00000800413c7810 */ /* 0x004fe40007ffe03c */
[----:B------:R-:W-:Y:S02]  /*34340*/  R2UR UR9, R61 ;  /* 0x000000003d0972ca */ /* 0x000fe400000e0000 */
[----:B------:R-:W-:-:S13]  /*34350*/  R2UR UR8, R60 ;  /* 0x000000003c0872ca */ /* 0x000fda00000e0000 */
[----:B------:R-:W-:Y:S03]  /*34360*/  HGMMA.64x64x16.F32.BF16 R24, gdesc[UR8], R24, UP0, gsb0 ;  /* 0x00e00000081879f0 */ /* 0x000fe6000b801818 */
[----:B------:R-:W-:Y:S02]  /*34370*/  WARPGROUP.DEPBAR.LE gsb0, 0x0 ;  /* 0x00008000000079c5 */ /* 0x000fe40000010000 */
[----:B------:R-:W-:Y:S04]  /*34380*/  ST.E desc[UR6][R12.64], R21 ;  /* 0x000000150c007985 */ /* 0x000fe8000c101906 */
[----:B------:R-:W2:Y:S01]  /*34390*/  LD.E.64 R60, desc[UR12][R14.64] ;  /* 0x0000000c0e3c7980 */ /* 0x000ea2000c101b00 */
[----:B------:R-:W-:Y:S01]  /*343a0*/  IMAD.MOV.U32 R67, RZ, RZ, 0x4 ;  /* 0x00000004ff437424 */ /* 0x000fe200078e00ff */
[----:B------:R-:W-:Y:S01]  /*343b0*/  WARPGROUP.ARRIVE ;  /* 0x00000000000079c5 */ /* 0x000fe20000000000 */
[----:B------:R-:W-:Y:S01]  /*343c0*/  IMAD.MOV.U32 R63, RZ, RZ, R57 ;  /* 0x000000ffff3f7224 */ /* 0x000fe200078e0039 */
[----:B------:R-:W-:-:S02]  /*343d0*/  R2UR UR8, R4 ;  /* 0x00000000040872ca */ /* 0x000fc400000e0000 */
[----:B------:R-:W-:Y:S02]  /*343e0*/  SEL R59, R67, 0x2, P1 ;  /* 0x00000002433b7807 */ /* 0x000fe40000800000 */
[----:B------:R-:W-:Y:S02]  /*343f0*/  R2UR UR7, R63 ;  /* 0x000000003f0772ca */ /* 0x000fe400000e0000 */
[C---:B------:R-:W-:Y:S01]  /*34400*/  R2UR UR9, R5.reuse ;  /* 0x00000000050972ca */ /* 0x040fe200000e0000 */
[----:B------:R-:W-:Y:S01]  /*34410*/  IMAD.IADD R62, R64, 0x1, R59 ;  /* 0x00000001403e7824 */ /* 0x000fe200078e023b */
[----:B------:R-:W-:Y:S02]  /*34420*/  R2UR UR10, R4 ;  /* 0x00000000040a72ca */ /* 0x000fe400000e0000 */
[----:B------:R-:W-:Y:S02]  /*34430*/  R2UR UR11, R5 ;  /* 0x00000000050b72ca */ /* 0x000fe400000e0000 */
[----:B------:R-:W-:-:S02]  /*34440*/  R2UR UR6, R62 ;  /* 0x000000003e0672ca */ /* 0x000fc400000e0000 */
[----:B--2---:R-:W-:Y:S02]  /*34450*/  IADD3 R60, R59, 0x800, R60 ;  /* 0x000008003b3c7810 */ /* 0x004fe40007ffe03c */
[----:B------:R-:W-:Y:S02]  /*34460*/  R2UR UR5, R61 ;  /* 0x000000003d0572ca */ /* 0x000fe400000e0000 */
[----:B------:R-:W-:-:S13]  /*34470*/  R2UR UR4, R60 ;  /* 0x000000003c0472ca */ /* 0x000fda00000e0000 */
[----:B------:R-:W-:Y:S03]  /*34480*/  HGMMA.64x64x16.F32.BF16 R24, gdesc[UR4], R24, gsb0 ;  /* 0x00e00000041879f0 */ /* 0x000fe60008001818 */
[----:B------:R-:W-:Y:S02]  /*34490*/  WARPGROUP.DEPBAR.LE gsb0, 0x0 ;  /* 0x00008000000079c5 */ /* 0x000fe40000010000 */
[----:B------:R-:W-:Y:S04]  /*344a0*/  ST.E desc[UR8][R12.64], R21 ;  /* 0x000000150c007985 */ /* 0x000fe8000c101908 */
[----:B------:R-:W2:Y:S01]  /*344b0*/  LD.E.64 R60, desc[UR10][R14.64] ;  /* 0x0000000a0e3c7980 */ /* 0x000ea2000c101b00 */
[----:B------:R-:W-:Y:S01]  /*344c0*/  SEL R67, R67, 0x6, !P1 ;  /* 0x0000000643437807 */ /* 0x000fe20004800000 */
[----:B------:R-:W-:Y:S01]  /*344d0*/  IMAD.MOV.U32 R63, RZ, RZ, R57 ;  /* 0x000000ffff3f7224 */ /* 0x000fe200078e0039 */
[----:B------:R-:W-:Y:S01]  /*344e0*/  WARPGROUP.ARRIVE ;  /* 0x00000000000079c5 */ /* 0x000fe20000000000 */
[----:B------:R-:W-:-:S02]  /*344f0*/  R2UR UR8, R4 ;  /* 0x00000000040872ca */ /* 0x000fc400000e0000 */
[----:B------:R-:W-:Y:S01]  /*34500*/  IMAD.IADD R62, R64, 0x1, R67 ;  /* 0x00000001403e7824 */ /* 0x000fe200078e0243 */
[----:B------:R-:W-:Y:S02]  /*34510*/  R2UR UR7, R63 ;  /* 0x000000003f0772ca */ /* 0x000fe400000e0000 */
[C---:B------:R-:W-:Y:S02]  /*34520*/  R2UR UR9, R5.reuse ;  /* 0x00000000050972ca */ /* 0x040fe400000e0000 */
[----:B------:R-:W-:Y:S02]  /*34530*/  R2UR UR6, R62 ;  /* 0x000000003e0672ca */ /* 0x000fe400000e0000 */
[----:B------:R-:W-:Y:S02]  /*34540*/  R2UR UR10, R4 ;  /* 0x00000000040a72ca */ /* 0x000fe400000e0000 */
[----:B------:R-:W-:Y:S02]  /*34550*/  R2UR UR11, R5 ;  /* 0x00000000050b72ca */ /* 0x000fe400000e0000 */
[----:B--2---:R-:W-:-:S02]  /*34560*/  IADD3 R60, R67, 0x800, R60 ;  /* 0x00000800433c7810 */ /* 0x004fc40007ffe03c */
[----:B------:R-:W-:Y:S02]  /*34570*/  R2UR UR5, R61 ;  /* 0x000000003d0572ca */ /* 0x000fe400000e0000 */
[----:B------:R-:W-:-:S13]  /*34580*/  R2UR UR4, R60 ;  /* 0x000000003c0472ca */ /* 0x000fda00000e0000 */
[----:B------:R-:W-:Y:S03]  /*34590*/  HGMMA.64x64x16.F32.BF16 R24, gdesc[UR4], R24, gsb0 ;  /* 0x00e00000041879f0 */ /* 0x000fe60008001818 */
[----:B------:R-:W-:Y:S02]  /*345a0*/  WARPGROUP.DEPBAR.LE gsb0, 0x0 ;  /* 0x00008000000079c5 */ /* 0x000fe40000010000 */
[----:B------:R-:W-:Y:S04]  /*345b0*/  ST.E desc[UR8][R12.64], R21 ;  /* 0x000000150c007985 */ /* 0x000fe8000c101908 */
[----:B------:R-:W2:Y:S01]  /*345c0*/  LD.E.64 R68, desc[UR10][R14.64] ;  /* 0x0000000a0e447980 */ /* 0x000ea2000c101b00 */
[----:B------:R-:W-:Y:S01]  /*345d0*/  IMAD.MOV.U32 R60, RZ, RZ, 0x28 ;  /* 0x00000028ff3c7424 */ /* 0x000fe200078e00ff */
[----:B------:R-:W-:Y:S01]  /*345e0*/  WARPGROUP.ARRIVE ;  /* 0x00000000000079c5 */ /* 0x000fe20000000000 */
[----:B------:R-:W-:Y:S01]  /*345f0*/  IMAD.MOV.U32 R61, RZ, RZ, 0xa00 ;  /* 0x00000a00ff3d7424 */ /* 0x000fe200078e00ff */
[----:B------:R-:W-:Y:S01]  /*34600*/  R2UR UR8, R4 ;  /* 0x00000000040872ca */ /* 0x000fe200000e0000 */
[----:B------:R-:W-:Y:S01]  /*34610*/  IMAD.MOV.U32 R63, RZ, RZ, R57 ;  /* 0x000000ffff3f7224 */ /* 0x000fe200078e0039 */
[----:B------:R-:W-:-:S02]  /*34620*/  SEL R60, R60, 0x26, P1 ;  /* 0x000000263c3c7807 */ /* 0x000fc40000800000 */
[----:B------:R-:W-:Y:S02]  /*34630*/  SEL R61, R61, 0x980, P1 ;  /* 0x000009803d3d7807 */ /* 0x000fe40000800000 */
[----:B------:R-:W-:Y:S02]  /*34640*/  R2UR UR7, R63 ;  /* 0x000000003f0772ca */ /* 0x000fe400000e0000 */
[C---:B------:R-:W-:Y:S01]  /*34650*/  R2UR UR9, R5.reuse ;  /* 0x00000000050972ca */ /* 0x040fe200000e0000 */
[----:B------:R-:W-:Y:S01]  /*34660*/  IMAD.IADD R60, R60, 0x1, R61 ;  /* 0x000000013c3c7824 */ /* 0x000fe200078e023d */
[----:B------:R-:W-:Y:S02]  /*34670*/  R2UR UR10, R4 ;  /* 0x00000000040a72ca */ /* 0x000fe400000e0000 */
[----:B------:R-:W-:Y:S02]  /*34680*/  R2UR UR11, R5 ;  /* 0x00000000050b72ca */ /* 0x000fe400000e0000 */
[----:B------:R-:W-:-:S05]  /*34690*/  LOP3.LUT R61, R60, 0xa06, RZ, 0xc0, !PT ;  /* 0x00000a063c3d7812 */ /* 0x000fca00078ec0ff */
[----:B------:R-:W-:-:S05]  /*346a0*/  IMAD.IADD R62, R56, 0x1, R61 ;  /* 0x00000001383e7824 */ /* 0x000fca00078e023d */
[----:B------:R-:W-:Y:S01]  /*346b0*/  R2UR UR6, R62 ;  /* 0x000000003e0672ca */ /* 0x000fe200000e0000 */
[----:B--2---:R-:W-:Y:S02]  /*346c0*/  IMAD.IADD R60, R61, 0x1, R68 ;  /* 0x000000013d3c7824 */ /* 0x004fe400078e0244 */
[----:B------:R-:W-:-:S03]  /*346d0*/  IMAD.MOV.U32 R61, RZ, RZ, R69 ;  /* 0x000000ffff3d7224 */ /* 0x000fc600078e0045 */
[----:B------:R-:W-:Y:S02]  /*346e0*/  R2UR UR4, R60 ;  /* 0x000000003c0472ca */ /* 0x000fe400000e0000 */
        /* <DEDUP_REMOVED lines=8> */
[----:B------:R-:W-:Y:S01]  /*34770*/  R2UR UR8, R4 ;  /* 0x00000000040872ca */ /* 0x000fe200000e0000 */
[----:B------:R-:W-:Y:S01]  /*34780*/  IMAD.IADD R62, R65, 0x1, R64 ;  /* 0x00000001413e7824 */ /* 0x000fe200078e0240 */
[----:B------:R-:W-:-:S02]  /*34790*/  R2UR UR9, R5 ;  /* 0x00000000050972ca */ /* 0x000fc400000e0000 */
[----:B------:R-:W-:Y:S02]  /*347a0*/  R2UR UR7, R63 ;  /* 0x000000003f0772ca */ /* 0x000fe400000e0000 */
[----:B------:R-:W-:Y:S02]  /*347b0*/  R2UR UR6, R62 ;  /* 0x000000003e0672ca */ /* 0x000fe400000e0000 */
[----:B------:R-:W-:Y:S02]  /*347c0*/  R2UR UR10, R4 ;  /* 0x00000000040a72ca */ /* 0x000fe400000e0000 */
[----:B------:R-:W-:Y:S02]  /*347d0*/  R2UR UR11, R5 ;  /* 0x00000000050b72ca */ /* 0x000fe400000e0000 */
[----:B--2---:R-:W-:Y:S02]  /*347e0*/  IADD3 R60, R65, 0xa00, R60 ;  /* 0x00000a00413c7810 */ /* 0x004fe40007ffe03c */
[----:B------:R-:W-:-:S02]  /*347f0*/  R2UR UR5, R61 ;  /* 0x000000003d0572ca */ /* 0x000fc400000e0000 */
[----:B------:R-:W-:-:S13]  /*34800*/  R2UR UR4, R60 ;  /* 0x000000003c0472ca */ /* 0x000fda00000e0000 */
[----:B------:R-:W-:Y:S03]  /*34810*/  HGMMA.64x64x16.F32.BF16 R24, gdesc[UR4], R24, gsb0 ;  /* 0x00e00000041879f0 */ /* 0x000fe60008001818 */
[----:B------:R-:W-:Y:S02]  /*34820*/  WARPGROUP.DEPBAR.LE gsb0, 0x0 ;  /* 0x00008000000079c5 */ /* 0x000fe40000010000 */
[----:B------:R-:W-:Y:S04]  /*34830*/  ST.E desc[UR8][R12.64], R21 ;  /* 0x000000150c007985 */ /* 0x000fe8000c101908 */
[----:B------:R-:W2:Y:S01]  /*34840*/  LD.E.64 R60, desc[UR10][R14.64] ;  /* 0x0000000a0e3c7980 */ /* 0x000ea2000c101b00 */
[----:B------:R-:W-:Y:S01]  /*34850*/  IMAD.IADD R62, R59, 0x1, R64 ;  /* 0x000000013b3e7824 */ /* 0x000fe200078e0240 */
[----:B------:R-:W-:Y:S01]  /*34860*/  WARPGROUP.ARRIVE ;  /* 0x00000000000079c5 */ /* 0x000fe20000000000 */
[----:B------:R-:W-:Y:S01]  /*34870*/  IMAD.MOV.U32 R63, RZ, RZ, R57 ;  /* 0x000000ffff3f7224 */ /* 0x000fe200078e0039 */
[----:B------:R-:W-:-:S02]  /*34880*/  R2UR UR8, R4 ;  /* 0x00000000040872ca */ /* 0x000fc400000e0000 */
[----:B------:R-:W-:Y:S02]  /*34890*/  R2UR UR6, R62 ;  /* 0x000000003e0672ca */ /* 0x000fe400000e0000 */
[----:B------:R-:W-:Y:S02]  /*348a0*/  R2UR UR7, R63 ;  /* 0x000000003f0772ca */ /* 0x000fe400000e0000 */
[C---:B------:R-:W-:Y:S02]  /*348b0*/  R2UR UR9, R5.reuse ;  /* 0x00000000050972ca */ /* 0x040fe400000e0000 */
        /* <DEDUP_REMOVED lines=177> */
[----:B------:R-:W-:Y:S01]  /*353d0*/  R2UR UR9, R5 ;  /* 0x00000000050972ca */ /* 0x000fe200000e0000 */
[----:B------:R-:W-:Y:S01]  /*353e0*/  IMAD.IADD R59, R59, 0x1, R60 ;  /* 0x000000013b3b7824 */ /* 0x000fe200078e023c */
[----:B------:R-:W-:-:S04]  /*353f0*/  LOP3.LUT P1, RZ, R58, 0x7f, RZ, 0xc0, !PT ;  /* 0x0000007f3aff7812 */ /* 0x000fc8000782c0ff */
        /* <DEDUP_REMOVED lines=9> */
[----:B------:R0:W-:Y:S04]  /*35490*/  ST.E desc[UR8][R12.64], R21 ;  /* 0x000000150c007985 */ /* 0x0001e8000c101908 */
[----:B------:R-:W2:Y:S04]  /*354a0*/  @!P1 LDL.64 R14, [R8+0x18] ;  /* 0x00001800080e9983 */ /* 0x000ea80000100a00 */
[----:B------:R-:W3:Y:S01]  /*354b0*/  @!P1 LDL.64 R56, [R8] ;  /* 0x0000000008389983 */ /* 0x000ee20000100a00 */
[----:B------:R-:W-:-:S02]  /*354c0*/  @!P1 R2UR UR4, R4 ;  /* 0x00000000040492ca */ /* 0x000fc400000e0000 */
[C---:B------:R-:W-:Y:S02]  /*354d0*/  @!P1 R2UR UR5, R5.reuse ;  /* 0x00000000050592ca */ /* 0x040fe400000e0000 */
[----:B------:R-:W-:Y:S02]  /*354e0*/  @!P1 R2UR UR6, R4 ;  /* 0x00000000040692ca */ /* 0x000fe400000e0000 */
[----:B------:R-:W-:-:S09]  /*354f0*/  @!P1 R2UR UR7, R5 ;  /* 0x00000000050792ca */ /* 0x000fd200000e0000 */
[----:B--2---:R-:W2:Y:S04]  /*35500*/  @!P1 LD.E.64 R14, desc[UR4][R14.64+0x30] ;  /* 0x000030040e0e9980 */ /* 0x004ea8000c101b00 */
[----:B---3--:R-:W3:Y:S01]  /*35510*/  @!P1 LD.E R56, desc[UR6][R56.64] ;  /* 0x0000000638389980 */ /* 0x008ee2000c101900 */
[----:B--2---:R-:W-:-:S05]  /*35520*/  @!P1 MOV R59, R14 ;  /* 0x0000000e003b9202 */ /* 0x004fca0000000f00 */
[----:B---3--:R-:W-:-:S05]  /*35530*/  @!P1 IMAD R58, R56, 0x8, R59 ;  /* 0x00000008383a9824 */ /* 0x008fca00078e023b */
[----:B------:R-:W-:-:S04]  /*35540*/  @!P1 PRMT R58, RZ, 0x654, R58 ;  /* 0x00000654ff3a9816 */ /* 0x000fc8000000003a */
[----:B------:R1:W-:Y:S01]  /*35550*/  @!P1 SYNCS.ARRIVE.TRANS64.RED.A1T0 RZ, [R58+URZ], RZ ;  /* 0x000000ff3aff99a7 */ /* 0x0003e2000810043f */
[----:B0-----:R-:W2:Y:S01]  /*35560*/  LDL.64 R12, [R8+0x68] ;  /* 0x00006800080c7983 */ /* 0x001ea20000100a00 */
[----:B------:R-:W-:Y:S02]  /*35570*/  R2UR UR4, R4 ;  /* 0x00000000040472ca */ /* 0x000fe400000e0000 */
[----:B------:R-:W-:-:S13]  /*35580*/  R2UR UR5, R5 ;  /* 0x00000000050572ca */ /* 0x000fda00000e0000 */
[----:B--2---:R-:W2:Y:S01]  /*35590*/  LD.E.64 R12, desc[UR4][R12.64] ;  /* 0x000000040c0c7980 */ /* 0x004ea2000c101b00 */
[----:B------:R-:W-:Y:S02]  /*355a0*/  R2UR UR4, R4 ;  /* 0x00000000040472ca */ /* 0x000fe400000e0000 */
[----:B------:R-:W-:-:S13]  /*355b0*/  R2UR UR5, R5 ;  /* 0x00000000050572ca */ /* 0x000fda00000e0000 */
[----:B------:R-:W3:Y:S01]  /*355c0*/  LD.E R21, desc[UR4][R10.64+0x24] ;  /* 0x000024040a157980 */ /* 0x000ee2000c101900 */
[C---:B------:R-:W-:Y:S02]  /*355d0*/  R2UR UR4, R4.reuse ;  /* 0x00000000040472ca */ /* 0x040fe400000e0000 */
[C---:B------:R-:W-:Y:S02]  /*355e0*/  R2UR UR5, R5.reuse ;  /* 0x00000000050572ca */ /* 0x040fe400000e0000 */
[C---:B------:R-:W-:Y:S02]  /*355f0*/  R2UR UR14, R4.reuse ;  /* 0x00000000040e72ca */ /* 0x040fe400000e0000 */
[C---:B------:R-:W-:Y:S02]  /*35600*/  R2UR UR15, R5.reuse ;  /* 0x00000000050f72ca */ /* 0x040fe400000e0000 */
[----:B------:R-:W-:Y:S02]  /*35610*/  R2UR UR10, R4 ;  /* 0x00000000040a72ca */ /* 0x000fe400000e0000 */
[----:B------:R-:W-:-:S02]  /*35620*/  R2UR UR11, R5 ;  /* 0x00000000050b72ca */ /* 0x000fc400000e0000 */
[C---:B------:R-:W-:Y:S02]  /*35630*/  R2UR UR8, R4.reuse ;  /* 0x00000000040872ca */ /* 0x040fe400000e0000 */
[C---:B------:R-:W-:Y:S02]  /*35640*/  R2UR UR9, R5.reuse ;  /* 0x00000000050972ca */ /* 0x040fe400000e0000 */
[----:B------:R-:W-:Y:S02]  /*35650*/  R2UR UR12, R4 ;  /* 0x00000000040c72ca */ /* 0x000fe400000e0000 */
[----:B------:R-:W-:-:S05]  /*35660*/  R2UR UR13, R5 ;  /* 0x00000000050d72ca */ /* 0x000fca00000e0000 */
[----:B------:R-:W4:Y:S04]  /*35670*/  LD.E R68, desc[UR10][R10.64+0xc] ;  /* 0x00000c0a0a447980 */ /* 0x000f28000c101900 */
[----:B------:R-:W4:Y:S04]  /*35680*/  LD.E R69, desc[UR8][R10.64+0x10] ;  /* 0x000010080a457980 */ /* 0x000f28000c101900 */
[----:B------:R-:W4:Y:S04]  /*35690*/  LD.E R70, desc[UR12][R10.64+0x14] ;  /* 0x0000140c0a467980 */ /* 0x000f28000c101900 */
[----:B--2---:R0:W2:Y:S01]  /*356a0*/  LD.E R63, desc[UR4][R12.64] ;  /* 0x000000040c3f7980 */ /* 0x0040a2000c101900 */
[----:B------:R-:W-:-:S02]  /*356b0*/  R2UR UR4, R4 ;  /* 0x00000000040472ca */ /* 0x000fc400000e0000 */
[----:B------:R-:W-:-:S13]  /*356c0*/  R2UR UR5, R5 ;  /* 0x00000000050572ca */ /* 0x000fda00000e0000 */
[----:B------:R-:W4:Y:S01]  /*356d0*/  LD.E R64, desc[UR4][R10.64] ;  /* 0x000000040a407980 */ /* 0x000f22000c101900 */
[----:B------:R-:W-:Y:S01]  /*356e0*/  R2UR UR4, R4 ;  /* 0x00000000040472ca */ /* 0x000fe200000e0000 */
[----:B0-----:R-:W-:Y:S01]  /*356f0*/  IMAD.MOV.U32 R12, RZ, RZ, R163 ;  /* 0x000000ffff0c7224 */ /* 0x001fe200078e00a3 */
[----:B------:R-:W-:Y:S01]  /*35700*/  R2UR UR5, R5 ;  /* 0x00000000050572ca */ /* 0x000fe200000e0000 */
[----:B------:R-:W-:Y:S01]  /*35710*/  IMAD.MOV.U32 R13, RZ, RZ, R162 ;  /* 0x000000ffff0d7224 */ /* 0x000fe200078e00a2 */
[----:B---3--:R-:W-:-:S11]  /*35720*/  ISETP.NE.AND P2, PT, R21, 0x1, PT ;  /* 0x000000011500780c */ /* 0x008fd60003f45270 */
[----:B------:R0:W3:Y:S02]  /*35730*/  LD.E R65, desc[UR4][R12.64] ;  /* 0x000000040c417980 */ /* 0x0000e4000c101900 */
[C---:B------:R-:W-:Y:S02]  /*35740*/  @P2 R2UR UR4, R4.reuse ;  /* 0x00000000040422ca */ /* 0x040fe400000e0000 */
[C---:B------:R-:W-:Y:S02]  /*35750*/  @P2 R2UR UR5, R5.reuse ;  /* 0x00000000050522ca */ /* 0x040fe400000e0000 */
[C---:B------:R-:W-:Y:S02]  /*35760*/  @P2 R2UR UR6, R4.reuse ;  /* 0x00000000040622ca */ /* 0x040fe400000e0000 */
[----:B------:R-:W-:Y:S01]  /*35770*/  @P2 R2UR UR7, R5 ;  /* 0x00000000050722ca */ /* 0x000fe200000e0000 */
[----:B------:R-:W3:Y:S08]  /*35780*/  LD.E R13, desc[UR14][R10.64+0x18] ;  /* 0x0000180e0a0d7980 */ /* 0x000ef0000c101900 */
[----:B------:R-:W3:Y:S04]  /*35790*/  @P2 LD.E R67, desc[UR4][R10.64+0x28] ;  /* 0x000028040a432980 */ /* 0x000ee8000c101900 */
[----:B------:R-:W3:Y:S01]  /*357a0*/  @P2 LD.E R66, desc[UR6][R10.64+0x2c] ;  /* 0x00002c060a422980 */ /* 0x000ee2000c101900 */
[----:B------:R-:W-:-:S02]  /*357b0*/  R2UR UR4, R4 ;  /* 0x00000000040472ca */ /* 0x000fc400000e0000 */
[C---:B------:R-:W-:Y:S02]  /*357c0*/  R2UR UR5, R5.reuse ;  /* 0x00000000050572ca */ /* 0x040fe400000e0000 */
[----:B------:R-:W-:Y:S02]  /*357d0*/  R2UR UR6, R4 ;  /* 0x00000000040672ca */ /* 0x000fe400000e0000 */
[----:B------:R-:W-:-:S09]  /*357e0*/  R2UR UR7, R5 ;  /* 0x00000000050772ca */ /* 0x000fd200000e0000 */
[----:B------:R-:W3:Y:S04]  /*357f0*/  LD.E R15, desc[UR4][R10.64+0x8] ;  /* 0x000008040a0f7980 */ /* 0x000ee8000c101900 */
[----:B------:R-:W3:Y:S01]  /*35800*/  LD.E R14, desc[UR6][R10.64+0x4] ;  /* 0x000004060a0e7980 */ /* 0x000ee2000c101900 */
[----:B------:R-:W-:Y:S01]  /*35810*/  BSSY B3, `(.L_x_5532) ;  /* 0x000008a000037945 */ /* 0x000fe20003800000 */
[-C--:B--2---:R-:W-:Y:S01]  /*35820*/  FMUL.FTZ R25, R25, R63.reuse ;  /* 0x0000003f19197220 */ /* 0x084fe20000410000 */
[-C--:B------:R-:W-:Y:S01]  /*35830*/  FMUL.FTZ R56, R24, R63.reuse ;  /* 0x0000003f18387220 */ /* 0x080fe20000410000 */
[-C--:B------:R-:W-:Y:S02]  /*35840*/  FMUL.FTZ R24, R40, R63.reuse ;  /* 0x0000003f28187220 */ /* 0x080fe40000410000 */
[----:B------:R4:W2:Y:S01]  /*35850*/  MUFU.TANH R71, R25 ;  /* 0x0000001900477308 */ /* 0x0008a20000002400 */
[-C--:B------:R-:W-:Y:S01]  /*35860*/  FMUL.FTZ R59, R34, R63.reuse ;  /* 0x0000003f223b7220 */ /* 0x080fe20000410000 */
[----:B------:R-:W-:-:S06]  /*35870*/  FMUL.FTZ R21, R27, R63 ;  /* 0x0000003f1b157220 */ /* 0x000fcc0000410000 */
[----:B------:R1:W0:Y:S01]  /*35880*/  MUFU.TANH R34, R24 ;  /* 0x0000001800227308 */ /* 0x0002220000002400 */
[----:B----4-:R-:W-:-:S04]  /*35890*/  SHF.R.S32.HI R25, RZ, 0x1f, R64 ;  /* 0x0000001fff197819 */ /* 0x010fc80000011440 */
[----:B-1----:R-:W-:-:S04]  /*358a0*/  LEA.HI R24, R25, R64, RZ, 0x7 ;  /* 0x0000004019187211 */ /* 0x002fc800078f38ff */
[----:B------:R-:W-:-:S05]  /*358b0*/  LOP3.LUT R27, R24, 0xffffff80, RZ, 0xc0, !PT ;  /* 0xffffff80181b7812 */ /* 0x000fca00078ec0ff */
[----:B------:R-:W-:Y:S02]  /*358c0*/  IMAD.IADD R27, R64, 0x1, -R27 ;  /* 0x00000001401b7824 */ /* 0x000fe400078e0a1b */
[-C--:B0-----:R-:W-:Y:S01]  /*358d0*/  FMUL.FTZ R12, R26, R63.reuse ;  /* 0x0000003f1a0c7220 */ /* 0x081fe20000410000 */
[----:B------:R-:W-:Y:S02]  /*358e0*/  LEA.HI R26, R25, R64, RZ, 0x2 ;  /* 0x00000040191a7211 */ /* 0x000fe400078f10ff */
[----:B------:R-:W-:Y:S01]  /*358f0*/  SHF.R.S32.HI R24, RZ, 0x1f, R27 ;  /* 0x0000001fff187819 */ /* 0x000fe2000001141b */
[-C--:B------:R-:W-:Y:S01]  /*35900*/  FMUL.FTZ R29, R29, R63.reuse ;  /* 0x0000003f1d1d7220 */ /* 0x080fe20000410000 */
[----:B------:R-:W-:Y:S02]  /*35910*/  FMUL.FTZ R58, R31, R63 ;  /* 0x0000003f1f3a7220 */ /* 0x000fe40000410000 */
[----:B------:R-:W-:Y:S01]  /*35920*/  LEA.HI R25, R24, R27, RZ, 0x2 ;  /* 0x0000001b18197211 */ /* 0x000fe200078f10ff */
[----:B------:R0:W1:Y:S01]  /*35930*/  MUFU.TANH R73, R29 ;  /* 0x0000001d00497308 */ /* 0x0000620000002400 */
[----:B------:R-:W-:-:S02]  /*35940*/  LOP3.LUT R31, R26, 0xfffffffc, RZ, 0xc0, !PT ;  /* 0xfffffffc1a1f7812 */ /* 0x000fc400078ec0ff */
[----:B------:R-:W-:Y:S01]  /*35950*/  SHF.R.S32.HI R26, RZ, 0x2, R25 ;  /* 0x00000002ff1a7819 */ /* 0x000fe20000011419 */
[----:B------:R-:W-:Y:S01]  /*35960*/  FMUL.FTZ R28, R28, R63 ;  /* 0x0000003f1c1c7220 */ /* 0x000fe20000410000 */
[----:B------:R-:W-:Y:S01]  /*35970*/  LEA.HI R24, R24, R27, RZ, 0x5 ;  /* 0x0000001b18187211 */ /* 0x000fe200078f28ff */
[----:B------:R-:W-:Y:S01]  /*35980*/  IMAD.IADD R31, R64, 0x1, -R31 ;  /* 0x00000001401f7824 */ /* 0x000fe200078e0a1f */
[----:B0-----:R-:W-:Y:S01]  /*35990*/  SHF.R.S32.HI R29, RZ, 0x1f, R25 ;  /* 0x0000001fff1d7819 */ /* 0x001fe20000011419 */
[----:B------:R0:W4:Y:S03]  /*359a0*/  MUFU.TANH R72, R28 ;  /* 0x0000001c00487308 */ /* 0x0001260000002400 */
[----:B------:R-:W-:Y:S02]  /*359b0*/  LEA.HI R29, R29, R26, RZ, 0x3 ;  /* 0x0000001a1d1d7211 */ /* 0x000fe400078f18ff */
[----:B------:R-:W-:-:S02]  /*359c0*/  SHF.R.S32.HI R24, RZ, 0x5, R24 ;  /* 0x00000005ff187819 */ /* 0x000fc40000011418 */
[----:B------:R-:W-:Y:S02]  /*359d0*/  LOP3.LUT R29, R29, 0xfffffff8, RZ, 0xc0, !PT ;  /* 0xfffffff81d1d7812 */ /* 0x000fe400078ec0ff */
[----:B0-----:R-:W-:Y:S01]  /*359e0*/  LEA.HI R28, R31, R31, RZ, 0x1 ;  /* 0x0000001f1f1c7211 */ /* 0x001fe200078f08ff */
[----:B---3--:R-:W-:Y:S02]  /*359f0*/  IMAD R24, R65, 0x4, R24 ;  /* 0x0000000441187824 */ /* 0x008fe400078e0218 */
[----:B------:R-:W-:Y:S01]  /*35a00*/  IMAD.IADD R29, R26, 0x1, -R29 ;  /* 0x000000011a1d7824 */ /* 0x000fe200078e0a1d */
[----:B------:R-:W-:Y:S01]  /*35a10*/  LOP3.LUT R28, R28, 0x1ffffffe, RZ, 0xc0, !PT ;  /* 0x1ffffffe1c1c7812 */ /* 0x000fe200078ec0ff */
[-C--:B------:R-:W-:Y:S02]  /*35a20*/  FMUL.FTZ R46, R46, R63.reuse ;  /* 0x0000003f2e2e7220 */ /* 0x080fe40000410000 */
[----:B------:R-:W-:Y:S02]  /*35a30*/  IMAD.U32 R29, R24, 0x10, R29 ;  /* 0x00000010181d7824 */ /* 0x000fe400078e001d */
[----:B------:R-:W-:Y:S01]  /*35a40*/  IMAD.IADD R28, R31, 0x1, -R28 ;  /* 0x000000011f1c7824 */ /* 0x000fe200078e0a1c */
[----:B------:R0:W3:Y:S01]  /*35a50*/  MUFU.TANH R74, R46 ;  /* 0x0000002e004a7308 */ /* 0x0000e20000002400 */
[----:B------:R-:W-:-:S02]  /*35a60*/  FMUL.FTZ R44, R44, R63 ;  /* 0x0000003f2c2c7220 */ /* 0x000fc40000410000 */
[----:B0-----:R-:W-:-:S04]  /*35a70*/  IMAD R46, R28, 0x8, R29 ;  /* 0x000000081c2e7824 */ /* 0x001fc800078e021d */
[----:B------:R-:W-:-:S04]  /*35a80*/  @P2 IMAD.HI.U32 R67, R46, R67, RZ ;  /* 0x000000432e432227 */ /* 0x000fc800078e00ff */
[-C--:B------:R-:W-:Y:S01]  /*35a90*/  FMUL.FTZ R60, R35, R63.reuse ;  /* 0x0000003f233c7220 */ /* 0x080fe20000410000 */
[-C--:B------:R-:W-:Y:S01]  /*35aa0*/  FMUL.FTZ R37, R37, R63.reuse ;  /* 0x0000003f25257220 */ /* 0x080fe20000410000 */
[----:B------:R-:W-:Y:S01]  /*35ab0*/  @P2 SHF.R.U32.HI R46, RZ, R66, R67 ;  /* 0x00000042ff2e2219 */ /* 0x000fe20000011643 */
[----:B------:R0:W1:Y:S01]  /*35ac0*/  MUFU.TANH R35, R44 ;  /* 0x0000002c00237308 */ /* 0x0000620000002400 */
[-C--:B------:R-:W-:Y:S01]  /*35ad0*/  FMUL.FTZ R45, R45, R63.reuse ;  /* 0x0000003f2d2d7220 */ /* 0x080fe20000410000 */
[----:B------:R-:W-:Y:S01]  /*35ae0*/  LOP3.LUT R24, R25, 0x7ffffffc, RZ, 0xc0, !PT ;  /* 0x7ffffffc19187812 */ /* 0x000fe200078ec0ff */
[-C--:B------:R-:W-:Y:S01]  /*35af0*/  FMUL.FTZ R57, R30, R63.reuse ;  /* 0x0000003f1e397220 */ /* 0x080fe20000410000 */
[----:B------:R-:W2:Y:S01]  /*35b00*/  SHFL.IDX PT, R26, R46, RZ, 0x1c1f ;  /* 0x001c1fff2e1a7589 */ /* 0x000ea200000e0000 */
[-C--:B0-----:R-:W-:Y:S01]  /*35b10*/  FMUL.FTZ R44, R51, R63.reuse ;  /* 0x0000003f332c7220 */ /* 0x081fe20000410000 */
[----:B------:R-:W-:Y:S02]  /*35b20*/  IMAD.SHL.U32 R51, R0, 0x40, RZ ;  /* 0x0000004000337824 */ /* 0x000fe400078e00ff */
[----:B------:R-:W0:Y:S01]  /*35b30*/  MUFU.TANH R30, R37 ;  /* 0x00000025001e7308 */ /* 0x000e220000002400 */
[-C--:B------:R-:W-:Y:S01]  /*35b40*/  FMUL.FTZ R62, R39, R63.reuse ;  /* 0x0000003f273e7220 */ /* 0x080fe20000410000 */
[-C--:B------:R-:W-:Y:S01]  /*35b50*/  FMUL.FTZ R40, R42, R63.reuse ;  /* 0x0000003f2a287220 */ /* 0x080fe20000410000 */
[-C--:B------:R-:W-:Y:S01]  /*35b60*/  FMUL.FTZ R32, R32, R63.reuse ;  /* 0x0000003f20207220 */ /* 0x080fe20000410000 */
[-C--:B------:R-:W-:Y:S01]  /*35b70*/  FMUL.FTZ R33, R33, R63.reuse ;  /* 0x0000003f21217220 */ /* 0x080fe20000410000 */
[----:B------:R-:W-:-:S03]  /*35b80*/  FMUL.FTZ R36, R36, R63 ;  /* 0x0000003f24247220 */ /* 0x000fc60000410000 */
        /* <DEDUP_REMOVED lines=8> */
[----:B----4-:R-:W-:Y:S01]  /*35c10*/  IMAD.IADD R45, R27, 0x1, -R24 ;  /* 0x000000011b2d7824 */ /* 0x010fe200078e0a18 */
[----:B------:R-:W-:Y:S01]  /*35c20*/  IADD3 R24, -R51, 0x1, RZ ;  /* 0x0000000133187810 */ /* 0x000fe20007ffe1ff */
[-C--:B------:R-:W-:Y:S01]  /*35c30*/  FMUL.FTZ R52, R52, R63.reuse ;  /* 0x0000003f34347220 */ /* 0x080fe20000410000 */
[-C--:B------:R-:W-:Y:S01]  /*35c40*/  FMUL.FTZ R53, R53, R63.reuse ;  /* 0x0000003f35357220 */ /* 0x080fe20000410000 */
[-C--:B------:R-:W-:Y:S01]  /*35c50*/  FMUL.FTZ R54, R54, R63.reuse ;  /* 0x0000003f36367220 */ /* 0x080fe20000410000 */
[----:B------:R-:W-:Y:S01]  /*35c60*/  FMUL.FTZ R55, R55, R63 ;  /* 0x0000003f37377220 */ /* 0x000fe20000410000 */
[----:B------:R-:W-:Y:S01]  /*35c70*/  ISETP.GE.AND P3, PT, R13, 0x1, PT ;  /* 0x000000010d00780c */ /* 0x000fe20003f66270 */
[----:B------:R-:W-:Y:S01]  /*35c80*/  IMAD R24, R45, -0x2, R24 ;  /* 0xfffffffe2d187824 */ /* 0x000fe200078e0218 */
[----:B------:R-:W4:Y:S01]  /*35c90*/  MUFU.TANH R56, R56 ;  /* 0x0000003800387308 */ /* 0x000f220000002400 */
[----:B------:R-:W-:-:S03]  /*35ca0*/  LOP3.LUT R25, RZ, R68, RZ, 0x33, !PT ;  /* 0x00000044ff197212 */ /* 0x000fc600078e33ff */
[----:B------:R-:W-:-:S04]  /*35cb0*/  IADD3 R24, -R14, R24, R15 ;  /* 0x000000180e187210 */ /* 0x000fc80007ffe10f */
        /* <DEDUP_REMOVED lines=24> */
[----:B------:R-:W-:Y:S02]  /*35e40*/  IMAD.IADD R50, R24, 0x1, R25 ;  /* 0x0000000118327824 */ /* 0x000fe400078e0219 */
[----:B------:R-:W-:Y:S02]  /*35e50*/  IMAD.IADD R70, R70, 0x1, -R51 ;  /* 0x0000000146467824 */ /* 0x000fe400078e0a33 */
[--C-:B--2---:R-:W-:Y:S02]  /*35e60*/  IMAD.IADD R38, R69, 0x1, R26.reuse ;  /* 0x0000000145267824 */ /* 0x104fe400078e021a */
[----:B------:R-:W-:Y:S01]  /*35e70*/  IMAD.IADD R47, R50, 0x1, R26 ;  /* 0x00000001322f7824 */ /* 0x000fe200078e021a */
[----:B-1-34-:R-:W-:Y:S06]  /*35e80*/  @!P3 BRA `(.L_x_5533) ;  /* 0x000000000088b947 */ /* 0x01afec0003800000 */
        /* <DEDUP_REMOVED lines=8> */
[C---:B------:R-:W-:Y:S02]  /*35f10*/  R2UR UR4, R4.reuse ;  /* 0x00000000040472ca */ /* 0x040fe400000e0000 */
[C---:B------:R-:W-:Y:S02]  /*35f20*/  R2UR UR5, R5.reuse ;  /* 0x00000000050572ca */ /* 0x040fe400000e0000 */
[----:B------:R-:W-:Y:S02]  /*35f30*/  R2UR UR6, R4 ;  /* 0x00000000040672ca */ /* 0x000fe400000e0000 */
[----:B------:R-:W-:-:S09]  /*35f40*/  R2UR UR7, R5 ;  /* 0x00000000050772ca */ /* 0x000fd200000e0000 */
[----:B------:R-:W2:Y:S04]  /*35f50*/  LD.E R25, desc[UR4][R10.64+0x1c] ;  /* 0x00001c040a197980 */ /* 0x000ea8000c101900 */
[----:B------:R-:W3:Y:S01]  /*35f60*/  LD.E R27, desc[UR6][R10.64+0x20] ;  /* 0x000020060a1b7980 */ /* 0x000ee2000c101900 */
[----:B--2---:R-:W-:-:S05]  /*35f70*/  IMAD.HI.U32 R24, R24, R25, RZ ;  /* 0x0000001918187227 */ /* 0x004fca00078e00ff */
[----:B---3--:R-:W-:-:S07]  /*35f80*/  SHF.R.U32.HI R24, RZ, R27, R24 ;  /* 0x0000001bff187219 */ /* 0x008fce0000011618 */
.L_x_5537:
[----:B------:R-:W-:Y:S05]  /*35f90*/  BSYNC B5 ;  /* 0x0000000000057941 */ /* 0x000fea0003800000 */
.L_x_5536:
[----:B------:R-:W-:Y:S01]  /*35fa0*/  LOP3.LUT R24, RZ, R24, RZ, 0x33, !PT ;  /* 0x00000018ff187212 */ /* 0x000fe200078e33ff */
[----:B------:R-:W-:Y:S06]  /*35fb0*/  BRA `(.L_x_5538) ;  /* 0x0000000000287947 */ /* 0x000fec0003800000 */
.L_x_5535:
[----:B------:R-:W-:-:S13]  /*35fc0*/  ISETP.NE.AND P2, PT, R13, 0x1, PT ;  /* 0x000000010d00780c */ /* 0x000fda0003f45270 */
        /* <DEDUP_REMOVED lines=9> */
.L_x_5538:
[----:B------:R-:W-:Y:S05]  /*36060*/  BSYNC B4 ;  /* 0x0000000000047941 */ /* 0x000fea0003800000 */
.L_x_5534:
[----:B------:R-:W-:-:S04]  /*36070*/  IMAD R24, R13, R24, -R51 ;  /* 0x000000180d187224 */ /* 0x000fc800078e0a33 */
[----:B------:R-:W-:-:S05]  /*36080*/  IMAD R24, R45, -0x2, R24 ;  /* 0xfffffffe2d187824 */ /* 0x000fca00078e0218 */
[----:B------:R-:W-:Y:S02]  /*36090*/  VIMNMX R47, R47, R24, !PT ;  /* 0x000000182f2f7248 */ /* 0x000fe40007fe0100 */
[----:B------:R-:W-:-:S07]  /*360a0*/  VIADDMNMX R38, R24, R13, R38, PT ;  /* 0x0000000d18267246 */ /* 0x000fce0003800126 */
.L_x_5533:
[----:B------:R-:W-:Y:S05]  /*360b0*/  BSYNC B3 ;  /* 0x0000000000037941 */ /* 0x000fea0003800000 */
.L_x_5532:
[C---:B------:R-:W-:Y:S01]  /*360c0*/  ISETP.GE.AND P3, PT, R70.reuse, 0x9, PT ;  /* 0x000000094600780c */ /* 0x040fe20003f66270 */
[----:B------:R-:W1:Y:S01]  /*360d0*/  SHFL.IDX PT, R46, R46, 0x1, 0x1c1f ;  /* 0x003c1f002e2e7f89 */ /* 0x000e6200000e0000 */
[----:B------:R-:W-:Y:S01]  /*360e0*/  ISETP.GE.AND P2, PT, R70, 0x2, PT ;  /* 0x000000024600780c */ /* 0x000fe20003f46270 */
[----:B------:R-:W-:Y:S01]  /*360f0*/  BSSY B3, `(.L_x_5539) ;  /* 0x0000071000037945 */ /* 0x000fe20003800000 */
[C---:B------:R-:W-:Y:S02]  /*36100*/  ISETP.GT.AND P4, PT, R47.reuse, 0x8, !P3 ;  /* 0x000000082f00780c */ /* 0x040fe40005f84270 */
[----:B------:R-:W-:Y:S02]  /*36110*/  ISETP.GT.AND P5, PT, R47, 0x1, !P2 ;  /* 0x000000012f00780c */ /* 0x000fe400057a4270 */
[----:B------:R-:W-:Y:S02]  /*36120*/  ISETP.LT.OR P4, PT, R38, 0x9, P4 ;  /* 0x000000092600780c */ /* 0x000fe40002781670 */
[----:B------:R-:W-:-:S02]  /*36130*/  ISETP.GE.AND P6, PT, R70, 0xa, PT ;  /* 0x0000000a4600780c */ /* 0x000fc40003fc6270 */
[----:B------:R-:W-:Y:S02]  /*36140*/  FSEL R25, R72, -INF , !P4 ;  /* 0xff80000048197808 */ /* 0x000fe40006000000 */
[C---:B------:R-:W-:Y:S02]  /*36150*/  ISETP.LT.OR P5, PT, R38.reuse, 0x2, P5 ;  /* 0x000000022600780c */ /* 0x040fe40002fa1670 */
[----:B------:R-:W-:Y:S02]  /*36160*/  ISETP.GT.AND P4, PT, R47, 0x9, !P6 ;  /* 0x000000092f00780c */ /* 0x000fe40007784270 */
[----:B------:R-:W-:Y:S02]  /*36170*/  FSEL R24, R71, -INF , !P5 ;  /* 0xff80000047187808 */ /* 0x000fe40006800000 */
[----:B------:R-:W-:Y:S02]  /*36180*/  ISETP.LT.OR P4, PT, R38, 0xa, P4 ;  /* 0x0000000a2600780c */ /* 0x000fe40002781670 */
[----:B------:R-:W-:-:S02]  /*36190*/  ISETP.GE.AND P5, PT, R70, 0x11, PT ;  /* 0x000000114600780c */ /* 0x000fc40003fa6270 */
[----:B------:R-:W-:Y:S02]  /*361a0*/  FSEL R26, R73, -INF , !P4 ;  /* 0xff800000491a7808 */ /* 0x000fe40006000000 */
[----:B------:R-:W-:Y:S02]  /*361b0*/  ISETP.GT.AND P4, PT, R47, 0x10, !P5 ;  /* 0x000000102f00780c */ /* 0x000fe40006f84270 */
[----:B------:R-:W-:Y:S02]  /*361c0*/  P2R R64, PR, RZ, 0x20 ;  /* 0x00000020ff407803 */ /* 0x000fe40000000000 */
[----:B------:R-:W-:Y:S02]  /*361d0*/  ISETP.LT.OR P4, PT, R38, 0x11, P4 ;  /* 0x000000112600780c */ /* 0x000fe40002781670 */
[----:B------:R-:W-:Y:S02]  /*361e0*/  ISETP.GE.AND P5, PT, R70, 0x12, PT ;  /* 0x000000124600780c */ /* 0x000fe40003fa6270 */
[----:B0-----:R-:W-:-:S02]  /*361f0*/  FSEL R27, R32, -INF , !P4 ;  /* 0xff800000201b7808 */ /* 0x001fc40006000000 */
        /* <DEDUP_REMOVED lines=38> */
[----:B------:R-:W-:Y:S02]  /*36460*/  P2R R63, PR, RZ, 0x40 ;  /* 0x00000040ff3f7803 */ /* 0x000fe40000000000 */
[----:B------:R-:W-:Y:S01]  /*36470*/  FSEL R35, R48, -INF , !P4 ;  /* 0xff80000030237808 */ /* 0x000fe20006000000 */
[----:B-1----:R-:W-:Y:S01]  /*36480*/  IMAD.IADD R48, R69, 0x1, R46 ;  /* 0x0000000145307824 */ /* 0x002fe200078e022e */
        /* <DEDUP_REMOVED lines=37> */
.L_x_5544:
[----:B------:R-:W-:Y:S05]  /*366e0*/  BSYNC B5 ;  /* 0x0000000000057941 */ /* 0x000fea0003800000 */
.L_x_5543:
[----:B------:R-:W-:Y:S01]  /*366f0*/  LOP3.LUT R14, RZ, R14, RZ, 0x33, !PT ;  /* 0x0000000eff0e7212 */ /* 0x000fe200078e33ff */
[----:B------:R-:W-:Y:S06]  /*36700*/  BRA `(.L_x_5545) ;  /* 0x0000000000287947 */ /* 0x000fec0003800000 */
.L_x_5542:
        /* <DEDUP_REMOVED lines=10> */
.L_x_5545:
[----:B------:R-:W-:Y:S05]  /*367b0*/  BSYNC B4 ;  /* 0x0000000000047941 */ /* 0x000fea0003800000 */
.L_x_5541:
[----:B------:R-:W-:-:S04]  /*367c0*/  IMAD R14, R13, R14, -R51 ;  /* 0x0000000e0d0e7224 */ /* 0x000fc800078e0a33 */
[----:B------:R-:W-:-:S05]  /*367d0*/  IMAD R14, R45, -0x2, R14 ;  /* 0xfffffffe2d0e7824 */ /* 0x000fca00078e020e */
[----:B------:R-:W-:Y:S02]  /*367e0*/  VIADDMNMX R48, R14, R13, R48, PT ;  /* 0x0000000d0e307246 */ /* 0x000fe40003800130 */
[----:B------:R-:W-:-:S07]  /*367f0*/  VIMNMX R47, R47, R14, !PT ;  /* 0x0000000e2f2f7248 */ /* 0x000fce0007fe0100 */
.L_x_5540:
[----:B------:R-:W-:Y:S05]  /*36800*/  BSYNC B3 ;  /* 0x0000000000037941 */ /* 0x000fea0003800000 */
.L_x_5539:
[----:B------:R-:W2:Y:S01]  /*36810*/  LDL.64 R10, [R8+0x70] ;  /* 0x00007000080a7983 */ /* 0x000ea20000100a00 */
[C---:B------:R-:W-:Y:S02]  /*36820*/  ISETP.GT.AND P2, PT, R47.reuse, 0x1, !P2 ;  /* 0x000000012f00780c */ /* 0x040fe40005744270 */
        /* <DEDUP_REMOVED lines=24> */
[----:B------:R-:W-:Y:S02]  /*369b0*/  R2UR UR4, R4 ;  /* 0x00000000040472ca */ /* 0x000fe400000e0000 */
[----:B------:R-:W-:Y:S02]  /*369c0*/  ISETP.LT.OR P2, PT, R48, 0x1a, P2 ;  /* 0x0000001a3000780c */ /* 0x000fe40001741670 */
[----:B------:R-:W-:Y:S02]  /*369d0*/  R2UR UR5, R5 ;  /* 0x00000000050572ca */ /* 0x000fe400000e0000 */
[----:B------:R-:W-:-:S02]  /*369e0*/  FSEL R62, R62, -INF , !P2 ;  /* 0xff8000003e3e7808 */ /* 0x000fc40005000000 */
[----:B------:R-:W-:Y:S02]  /*369f0*/  ISETP.NE.AND P2, PT, R68, RZ, PT ;  /* 0x000000ff4400720c */ /* 0x000fe40003f45270 */
[----:B------:R-:W-:Y:S02]  /*36a00*/  ISETP.NE.AND P3, PT, R75, RZ, PT ;  /* 0x000000ff4b00720c */ /* 0x000fe40003f65270 */
        /* <DEDUP_REMOVED lines=12> */
[----:B------:R-:W-:-:S04]  /*36ad0*/  ISETP.GT.AND P2, PT, R47, RZ, !P2 ;  /* 0x000000ff2f00720c */ /* 0x000fc80005744270 */
[----:B------:R-:W-:-:S04]  /*36ae0*/  ISETP.LT.OR P2, PT, R48, 0x1, P2 ;  /* 0x000000013000780c */ /* 0x000fc80001741670 */
[----:B------:R-:W-:Y:S02]  /*36af0*/  FSEL R52, R12, -INF , !P2 ;  /* 0xff8000000c347808 */ /* 0x000fe40005000000 */
[----:B------:R-:W-:Y:S01]  /*36b00*/  ISETP.NE.AND P2, PT, R73, RZ, PT ;  /* 0x000000ff4900720c */ /* 0x000fe20003f45270 */
[----:B--2---:R-:W2:Y:S03]  /*36b10*/  LD.E.64 R12, desc[UR4][R10.64] ;  /* 0x000000040a0c7980 */ /* 0x004ea6000c101b00 */
[C---:B------:R-:W-:Y:S02]  /*36b20*/  ISETP.GT.AND P2, PT, R47.reuse, 0x29, !P2 ;  /* 0x000000292f00780c */ /* 0x040fe40005744270 */
[----:B------:R-:W-:Y:S02]  /*36b30*/  ISETP.GT.AND P3, PT, R47, 0x30, !P3 ;  /* 0x000000302f00780c */ /* 0x000fe40005f64270 */
[----:B------:R-:W-:-:S02]  /*36b40*/  ISETP.LT.OR P2, PT, R48, 0x2a, P2 ;  /* 0x0000002a3000780c */ /* 0x000fc40001741670 */
[C---:B------:R-:W-:Y:S02]  /*36b50*/  ISETP.GT.AND P4, PT, R47.reuse, 0x31, !P4 ;  /* 0x000000312f00780c */ /* 0x040fe40006784270 */
[C---:B------:R-:W-:Y:S02]  /*36b60*/  ISETP.GT.AND P5, PT, R47.reuse, 0x38, !P5 ;  /* 0x000000382f00780c */ /* 0x040fe40006fa4270 */
[----:B------:R-:W-:Y:S02]  /*36b70*/  ISETP.GT.AND P6, PT, R47, 0x39, !P6 ;  /* 0x000000392f00780c */ /* 0x000fe400077c4270 */
[C---:B------:R-:W-:Y:S02]  /*36b80*/  ISETP.LT.OR P3, PT, R48.reuse, 0x31, P3 ;  /* 0x000000313000780c */ /* 0x040fe40001f61670 */
[----:B------:R-:W-:Y:S02]  /*36b90*/  FSEL R56, R39, -INF , !P2 ;  /* 0xff80000027387808 */ /* 0x000fe40005000000 */
[----:B------:R-:W-:-:S02]  /*36ba0*/  ISETP.LT.OR P4, PT, R48, 0x32, P4 ;  /* 0x000000323000780c */ /* 0x000fc40002781670 */
[C---:B------:R-:W-:Y:S02]  /*36bb0*/  ISETP.LT.OR P5, PT, R48.reuse, 0x39, P5 ;  /* 0x000000393000780c */ /* 0x040fe40002fa1670 */
[----:B------:R-:W-:Y:S02]  /*36bc0*/  ISETP.LT.OR P6, PT, R48, 0x3a, P6 ;  /* 0x0000003a3000780c */ /* 0x000fe400037c1670 */
[----:B------:R-:W-:Y:S02]  /*36bd0*/  FSEL R48, R42, -INF , !P3 ;  /* 0xff8000002a307808 */ /* 0x000fe40005800000 */
[----:B------:R-:W-:Y:S02]  /*36be0*/  FSEL R64, R44, -INF , !P4 ;  /* 0xff8000002c407808 */ /* 0x000fe40006000000 */
[----:B------:R-:W-:Y:S02]  /*36bf0*/  FSEL R54, R54, -INF , !P5 ;  /* 0xff80000036367808 */ /* 0x000fe40006800000 */
[----:B------:R-:W-:-:S02]  /*36c00*/  R2UR UR6, R4 ;  /* 0x00000000040672ca */ /* 0x000fc400000e0000 */
[----:B------:R-:W-:Y:S02]  /*36c10*/  R2UR UR7, R5 ;  /* 0x00000000050772ca */ /* 0x000fe400000e0000 */
[----:B------:R-:W-:-:S11]  /*36c20*/  FSEL R66, R55, -INF , !P6 ;  /* 0xff80000037427808 */ /* 0x000fd60007000000 */
[----:B------:R-:W3:Y:S01]  /*36c30*/  LD.E R50, desc[UR6][R10.64+0x14] ;  /* 0x000014060a327980 */ /* 0x000ee2000c101900 */
[----:B--2---:R-:W-:Y:S02]  /*36c40*/  FMNMX.FTZ R15, R41, R12, !PT ;  /* 0x0000000c290f7209 */ /* 0x004fe40007810000 */
        /* <DEDUP_REMOVED lines=28> */
[----:B------:R-:W-:Y:S01]  /*36e10*/  FMNMX.FTZ R14, R54, R14, !PT ;  /* 0x0000000e360e7209 */ /* 0x000fe20007810000 */
[----:B------:R-:W2:Y:S01]  /*36e20*/  LD.E R42, desc[UR4][R10.64+0x20] ;  /* 0x000020040a2a7980 */ /* 0x000ea2000c101900 */
[----:B------:R-:W-:-:S02]  /*36e30*/  FMNMX.FTZ R44, R38, R15, !PT ;  /* 0x0000000f262c7209 */ /* 0x000fc40007810000 */
[----:B------:R-:W-:-:S03]  /*36e40*/  FMNMX.FTZ R45, R66, R14, !PT ;  /* 0x0000000e422d7209 */ /* 0x000fc60007810000 */
[----:B------:R-:W0:Y:S04]  /*36e50*/  SHFL.BFLY PT, R15, R44, 0x2, 0x1f ;  /* 0x0c401f002c0f7f89 */ /* 0x000e2800000e0000 */
[----:B------:R1:W-:Y:S04]  /*36e60*/  ST.E.64 desc[UR4][R10.64], R44 ;  /* 0x0000002c0a007985 */ /* 0x0003e8000c101b04 */
[----:B------:R-:W4:Y:S04]  /*36e70*/  LD.E R47, desc[UR6][R10.64+0x4] ;  /* 0x000004060a2f7980 */ /* 0x000f28000c101900 */
[----:B-1----:R-:W5:Y:S01]  /*36e80*/  LD.E R45, desc[UR4][R10.64+0x10] ;  /* 0x000010040a2d7980 */ /* 0x002f62000c101900 */
[----:B0-----:R-:W-:-:S05]  /*36e90*/  FMNMX.FTZ R15, R44, R15, !PT ;  /* 0x0000000f2c0f7209 */ /* 0x001fca0007810000 */
[----:B------:R-:W0:Y:S02]  /*36ea0*/  SHFL.BFLY PT, R14, R15, 0x1, 0x1f ;  /* 0x0c201f000f0e7f89 */ /* 0x000e2400000e0000 */
[----:B0-----:R-:W-:-:S05]  /*36eb0*/  FMNMX.FTZ R39, R15, R14, !PT ;  /* 0x0000000e0f277209 */ /* 0x001fca0007810000 */
[----:B------:R-:W-:Y:S04]  /*36ec0*/  ST.E desc[UR4][R10.64], R39 ;  /* 0x000000270a007985 */ /* 0x000fe8000c101904 */
[----:B------:R-:W3:Y:S01]  /*36ed0*/  LD.E R46, desc[UR6][R10.64] ;  /* 0x000000060a2e7980 */ /* 0x000ee2000c101900 */
[----:B------:R-:W-:Y:S02]  /*36ee0*/  R2UR UR8, R4 ;  /* 0x00000000040872ca */ /* 0x000fe400000e0000 */
[----:B------:R-:W-:Y:S01]  /*36ef0*/  R2UR UR9, R5 ;  /* 0x00000000050972ca */ /* 0x000fe200000e0000 */
[----:B----4-:R-:W0:Y:S02]  /*36f00*/  SHFL.BFLY PT, R14, R47, 0x2, 0x1f ;  /* 0x0c401f002f0e7f89 */ /* 0x010e2400000e0000 */
[----:B0-----:R-:W-:-:S05]  /*36f10*/  FMNMX.FTZ R14, R14, R47, !PT ;  /* 0x0000002f0e0e7209 */ /* 0x001fca0007810000 */
[----:B------:R-:W0:Y:S02]  /*36f20*/  SHFL.BFLY PT, R15, R14, 0x1, 0x1f ;  /* 0x0c201f000e0f7f89 */ /* 0x000e2400000e0000 */
[----:B0-----:R-:W-:Y:S02]  /*36f30*/  FMNMX.FTZ R39, R14, R15, !PT ;  /* 0x0000000f0e277209 */ /* 0x001fe40007810000 */
[C---:B---3--:R-:W-:Y:S02]  /*36f40*/  FSETP.NEU.FTZ.AND P2, PT, R46.reuse, -INF , PT ;  /* 0xff8000002e00780b */ /* 0x048fe40003f5d000 */
[C---:B------:R-:W-:Y:S02]  /*36f50*/  FSETP.NEU.FTZ.AND P3, PT, R39.reuse, -INF , PT ;  /* 0xff8000002700780b */ /* 0x040fe40003f7d000 */
[----:B------:R-:W-:Y:S02]  /*36f60*/  FSEL R15, R46, RZ, P2 ;  /* 0x000000ff2e0f7208 */ /* 0x000fe40001000000 */
[----:B------:R-:W-:-:S03]  /*36f70*/  FSEL R44, R39, RZ, P3 ;  /* 0x000000ff272c7208 */ /* 0x000fc60001800000 */
[----:B------:R-:W-:Y:S02]  /*36f80*/  FADD.FTZ R15, R12, -R15 ;  /* 0x8000000f0c0f7221 */ /* 0x000fe40000010000 */
[----:B------:R-:W-:Y:S02]  /*36f90*/  FADD.FTZ R13, R13, -R44 ;  /* 0x8000002c0d0d7221 */ /* 0x000fe40000010000 */
[----:B--2---:R-:W-:Y:S02]  /*36fa0*/  FMUL.FTZ R12, R15, R42 ;  /* 0x0000002a0f0c7220 */ /* 0x004fe40000410000 */
[----:B------:R-:W-:-:S04]  /*36fb0*/  FMUL.FTZ R13, R42, R13 ;  /* 0x0000000d2a0d7220 */ /* 0x000fc80000410000 */
[----:B------:R-:W5:Y:S08]  /*36fc0*/  MUFU.EX2 R12, R12 ;  /* 0x0000000c000c7308 */ /* 0x000f700000000800 */
[----:B------:R-:W0:Y:S01]  /*36fd0*/  MUFU.EX2 R13, R13 ;  /* 0x0000000d000d7308 */ /* 0x000e220000000800 */
[----:B------:R1:W-:Y:S01]  /*36fe0*/  ST.E desc[UR4][R10.64+0x4], R39 ;  /* 0x000004270a007985 */ /* 0x0003e2000c101904 */
[----:B-----5:R-:W-:Y:S01]  /*36ff0*/  FMUL.FTZ R47, R12, R45 ;  /* 0x0000002d0c2f7220 */ /* 0x020fe20000410000 */
[----:B0-----:R-:W-:-:S04]  /*37000*/  FMUL.FTZ R49, R13, R50 ;  /* 0x000000320d317220 */ /* 0x001fc80000410000 */
[----:B------:R1:W-:Y:S04]  /*37010*/  ST.E desc[UR6][R10.64+0x10], R47 ;  /* 0x0000102f0a007985 */ /* 0x0003e8000c101906 */
[----:B------:R1:W-:Y:S04]  /*37020*/  ST.E desc[UR8][R10.64+0x14], R49 ;  /* 0x000014310a007985 */ /* 0x0003e8000c101908 */
[----:B------:R-:W2:Y:S04]  /*37030*/  LDL.64 R14, [R8+0x78] ;  /* 0x00007800080e7983 */ /* 0x000ea80000100a00 */
[----:B--2---:R-:W2:Y:S04]  /*37040*/  LD.E.64 R44, desc[UR4][R14.64] ;  /* 0x000000040e2c7980 */ /* 0x004ea8000c101b00 */
[----:B--2---:R-:W2:Y:S01]  /*37050*/  LD.E R42, desc[UR4][R44.64+0x4] ;  /* 0x000004042c2a7980 */ /* 0x004ea2000c101900 */
[----:B------:R-:W-:Y:S01]  /*37060*/  BSSY B3, `(.L_x_5546) ;  /* 0x0000010000037945 */ /* 0x000fe20003800000 */
[----:B--2---:R-:W-:-:S13]  /*37070*/  ISETP.NE.AND P2, PT, R42, RZ, PT ;  /* 0x000000ff2a00720c */ /* 0x004fda0003f45270 */
[----:B-1----:R-:W-:Y:S05]  /*37080*/  @P2 BRA `(.L_x_5547) ;  /* 0x0000000000342947 */ /* 0x002fea0003800000 */
[----:B------:R-:W-:Y:S02]  /*37090*/  R2UR UR4, R4 ;  /* 0x00000000040472ca */ /* 0x000fe400000e0000 */
[----:B------:R-:W-:-:S13]  /*370a0*/  R2UR UR5, R5 ;  /* 0x00000000050572ca */ /* 0x000fda00000e0000 */
[----:B------:R-:W2:Y:S01]  /*370b0*/  LD.E.64 R10, desc[UR4][R14.64+0x8] ;  /* 0x000008040e0a7980 */ /* 0x000ea2000c101b00 */
[----:B------:R-:W-:Y:S02]  /*370c0*/  R2UR UR6, R4 ;  /* 0x00000000040672ca */ /* 0x000fe400000e0000 */
[----:B------:R-:W-:Y:S01]  /*370d0*/  R2UR UR7, R5 ;  /* 0x00000000050772ca */ /* 0x000fe200000e0000 */
[----:B------:R-:W3:-:S12]  /*370e0*/  LD.E R44, desc[UR4][R44.64] ;  /* 0x000000042c2c7980 */ /* 0x000ed8000c101900 */
[----:B--2---:R-:W2:Y:S01]  /*370f0*/  LD.E.64 R10, desc[UR6][R10.64] ;  /* 0x000000060a0a7980 */ /* 0x004ea2000c101b00 */
[----:B---3--:R-:W-:-:S04]  /*37100*/  IMAD R47, R9, 0x40, R44 ;  /* 0x00000040092f7824 */ /* 0x008fc800078e022c */
[----:B--2---:R-:W-:-:S05]  /*37110*/  IMAD.WIDE R46, R47, 0x4, R10 ;  /* 0x000000042f2e7825 */ /* 0x004fca00078e020a */
[----:B------:R0:W-:Y:S04]  /*37120*/  ST.E desc[UR4][R46.64], R12 ;  /* 0x0000000c2e007985 */ /* 0x0001e8000c101904 */
[----:B------:R-:W2:Y:S04]  /*37130*/  LD.E.64 R44, desc[UR6][R14.64] ;  /* 0x000000060e2c7980 */ /* 0x000ea8000c101b00 */
[----:B--2---:R-:W2:Y:S02]  /*37140*/  LD.E R39, desc[UR4][R44.64+0x4] ;  /* 0x000004042c277980 */ /* 0x004ea4000c101900 */
[----:B0-2---:R-:W-:-:S13]  /*37150*/  ISETP.NE.AND P2, PT, R39, RZ, PT ;  /* 0x000000ff2700720c */ /* 0x005fda0003f45270 */
.L_x_5547:
[----:B------:R-:W-:Y:S05]  /*37160*/  BSYNC B3 ;  /* 0x0000000000037941 */ /* 0x000fea0003800000 */
.L_x_5546:
[----:B------:R-:W-:Y:S04]  /*37170*/  BSSY B3, `(.L_x_5548) ;  /* 0x000000d000037945 */ /* 0x000fe80003800000 */
[----:B------:R-:W-:Y:S05]  /*37180*/  @P2 BRA `(.L_x_5549) ;  /* 0x00000000002c2947 */ /* 0x000fea0003800000 */
        /* <DEDUP_REMOVED lines=8> */
[----:B------:R-:W-:-:S04]  /*37210*/  VIADD R9, R9, 0x8 ;  /* 0x0000000809097836 */ /* 0x000fc80000000000 */
[----:B--2---:R-:W-:-:S05]  /*37220*/  IMAD.WIDE R10, R9, 0x4, R10 ;  /* 0x00000004090a7825 */ /* 0x004fca00078e020a */
[----:B------:R0:W-:Y:S02]  /*37230*/  ST.E desc[UR4][R10.64], R13 ;  /* 0x0000000d0a007985 */ /* 0x0001e4000c101904 */
.L_x_5549:
[----:B------:R-:W-:Y:S05]  /*37240*/  BSYNC B3 ;  /* 0x0000000000037941 */ /* 0x000fea0003800000 */
.L_x_5548:
[----:B0-----:R-:W2:Y:S01]  /*37250*/  LDL.64 R10, [R8+0x70] ;  /* 0x00007000080a7983 */ /* 0x001ea20000100a00 */
[C---:B------:R-:W-:Y:S02]  /*37260*/  R2UR UR4, R4.reuse ;  /* 0x00000000040472ca */ /* 0x040fe400000e0000 */
[C---:B------:R-:W-:Y:S02]  /*37270*/  R2UR UR5, R5.reuse ;  /* 0x00000000050572ca */ /* 0x040fe400000e0000 */
[C---:B------:R-:W-:Y:S02]  /*37280*/  R2UR UR6, R4.reuse ;  /* 0x00000000040672ca */ /* 0x040fe400000e0000 */
[C---:B------:R-:W-:Y:S02]  /*37290*/  R2UR UR7, R5.reuse ;  /* 0x00000000050772ca */ /* 0x040fe400000e0000 */
[----:B------:R-:W-:Y:S02]  /*372a0*/  R2UR UR8, R4 ;  /* 0x00000000040872ca */ /* 0x000fe400000e0000 */
[----:B------:R-:W-:-:S05]  /*372b0*/  R2UR UR9, R5 ;  /* 0x00000000050972ca */ /* 0x000fca00000e0000 */
[----:B--2---:R-:W2:Y:S04]  /*372c0*/  LD.E R9, desc[UR4][R10.64] ;  /* 0x000000040a097980 */ /* 0x004ea8000c101900 */
[----:B------:R-:W3:Y:S04]  /*372d0*/  LD.E R14, desc[UR6][R10.64+0x20] ;  /* 0x000020060a0e7980 */ /* 0x000ee8000c101900 */
[----:B------:R-:W4:Y:S04]  /*372e0*/  LD.E R39, desc[UR8][R10.64+0x4] ;  /* 0x000004080a277980 */ /* 0x000f28000c101900 */
[----:B------:R-:W5:Y:S04]  /*372f0*/  LD.E R50, desc[UR4][R10.64+0x10] ;  /* 0x000010040a327980 */ /* 0x000f68000c101900 */
[----:B------:R-:W5:Y:S01]  /*37300*/  LD.E R49, desc[UR6][R10.64+0x14] ;  /* 0x000014060a317980 */ /* 0x000f62000c101900 */
[C---:B--2---:R-:W-:Y:S01]  /*37310*/  FSETP.NEU.FTZ.AND P2, PT, R9.reuse, -INF , PT ;  /* 0xff8000000900780b */ /* 0x044fe20003f5d000 */
[----:B---3--:R-:W-:Y:S01]  /*37320*/  FMUL.FTZ R15, R9, R14 ;  /* 0x0000000e090f7220 */ /* 0x008fe20000410000 */
[----:B----4-:R-:W-:Y:S01]  /*37330*/  FSETP.NEU.FTZ.AND P3, PT, R39, -INF , PT ;  /* 0xff8000002700780b */ /* 0x010fe20003f7d000 */
[----:B------:R-:W-:-:S03]  /*37340*/  FMUL.FTZ R39, R14, R39 ;  /* 0x000000270e277220 */ /* 0x000fc60000410000 */
[----:B------:R-:W-:Y:S02]  /*37350*/  FSEL R15, R15, RZ, P2 ;  /* 0x000000ff0f0f7208 */ /* 0x000fe40001000000 */
[----:B------:R-:W-:-:S03]  /*37360*/  FSEL R39, R39, RZ, P3 ;  /* 0x000000ff27277208 */ /* 0x000fc60001800000 */
        /* <DEDUP_REMOVED lines=34> */
[----:B------:R-:W-:-:S07]  /*37590*/  FFMA.FTZ R14, R66, R14, -R39 ;  /* 0x0000000e420e7223 */ /* 0x000fce0000010827 */
[----:B------:R-:W0:Y:S01]  /*375a0*/  MUFU.EX2 R169, R42 ;  /* 0x0000002a00a97308 */ /* 0x000e220000000800 */
[----:B-----5:R-:W-:-:S07]  /*375b0*/  FADD.FTZ R24, R38, R49 ;  /* 0x0000003126187221 */ /* 0x020fce0000010000 */
[----:B------:R1:W2:Y:S08]  /*375c0*/  MUFU.EX2 R170, R25 ;  /* 0x0000001900aa7308 */ /* 0x0002b00000000800 */
[----:B------:R-:W-:Y:S01]  /*375d0*/  MUFU.EX2 R57, R57 ;  /* 0x0000003900397308 */ /* 0x000fe20000000800 */
[----:B-1----:R-:W-:Y:S01]  /*375e0*/  FADD.FTZ R25, R41, R50 ;  /* 0x0000003229197221 */ /* 0x002fe20000010000 */
[----:B0-----:R-:W-:-:S03]  /*375f0*/  FADD.FTZ R24, R169, R24 ;  /* 0x00000018a9187221 */ /* 0x001fc60000010000 */
[----:B------:R-:W-:-:S03]  /*37600*/  FADD.FTZ R25, R168, R25 ;  /* 0x00000019a8197221 */ /* 0x000fc60000010000 */
[----:B------:R2:W0:Y:S08]  /*37610*/  MUFU.EX2 R9, R26 ;  /* 0x0000001a00097308 */ /* 0x0004300000000800 */
[----:B------:R-:W-:Y:S01]  /*37620*/  MUFU.EX2 R58, R58 ;  /* 0x0000003a003a7308 */ /* 0x000fe20000000800 */
[----:B--2---:R-:W-:-:S07]  /*37630*/  FADD.FTZ R26, R170, R25 ;  /* 0x00000019aa1a7221 */ /* 0x004fce0000010000 */
[----:B------:R-:W1:Y:S01]  /*37640*/  MUFU.EX2 R172, R27 ;  /* 0x0000001b00ac7308 */ /* 0x000e620000000800 */
[----:B0-----:R-:W-:-:S07]  /*37650*/  FADD.FTZ R25, R9, R26 ;  /* 0x0000001a09197221 */ /* 0x001fce0000010000 */
[----:B------:R-:W-:Y:S08]  /*37660*/  MUFU.EX2 R59, R59 ;  /* 0x0000003b003b7308 */ /* 0x000ff00000000800 */
[----:B------:R-:W0:Y:S01]  /*37670*/  MUFU.EX2 R21, R28 ;  /* 0x0000001c00157308 */ /* 0x000e220000000800 */
[----:B-1----:R-:W-:-:S07]  /*37680*/  FADD.FTZ R26, R172, R25 ;  /* 0x00000019ac1a7221 */ /* 0x002fce0000010000 */
[----:B------:R-:W1:Y:S08]  /*37690*/  MUFU.EX2 R60, R60 ;  /* 0x0000003c003c7308 */ /* 0x000e700000000800 */
[----:B------:R-:W2:Y:S01]  /*376a0*/  MUFU.EX2 R29, R29 ;  /* 0x0000001d001d7308 */ /* 0x000ea20000000800 */
[----:B0-----:R-:W-:-:S07]  /*376b0*/  FADD.FTZ R26, R21, R26 ;  /* 0x0000001a151a7221 */ /* 0x001fce0000010000 */
[----:B------:R0:W-:Y:S08]  /*376c0*/  MUFU.EX2 R182, R15 ;  /* 0x0000000f00b67308 */ /* 0x0001f00000000800 */
[----:B------:R-:W3:Y:S01]  /*376d0*/  MUFU.EX2 R61, R61 ;  /* 0x0000003d003d7308 */ /* 0x000ee20000000800 */
[----:B0-----:R-:W-:-:S04]  /*376e0*/  FADD.FTZ R15, R57, R24 ;  /* 0x00000018390f7221 */ /* 0x001fc80000010000 */
[----:B------:R-:W-:-:S03]  /*376f0*/  FADD.FTZ R24, R58, R15 ;  /* 0x0000000f3a187221 */ /* 0x000fc60000010000 */
[----:B------:R-:W0:Y:S01]  /*37700*/  MUFU.EX2 R30, R30 ;  /* 0x0000001e001e7308 */ /* 0x000e220000000800 */
[----:B------:R-:W-:-:S04]  /*37710*/  FADD.FTZ R15, R59, R24 ;  /* 0x000000183b0f7221 */ /* 0x000fc80000010000 */
[----:B-1----:R-:W-:Y:S01]  /*37720*/  FADD.FTZ R24, R60, R15 ;  /* 0x0000000f3c187221 */ /* 0x002fe20000010000 */
[----:B--2---:R-:W-:Y:S02]  /*37730*/  FADD.FTZ R15, R29, R26 ;  /* 0x0000001a1d0f7221 */ /* 0x004fe40000010000 */
[----:B------:R-:W1:Y:S01]  /*37740*/  MUFU.EX2 R62, R62 ;  /* 0x0000003e003e7308 */ /* 0x000e620000000800 */
[----:B---3--:R-:W-:-:S07]  /*37750*/  FADD.FTZ R25, R61, R24 ;  /* 0x000000183d197221 */ /* 0x008fce0000010000 */
[----:B------:R-:W2:Y:S01]  /*37760*/  MUFU.EX2 R31, R31 ;  /* 0x0000001f001f7308 */ /* 0x000ea20000000800 */
[----:B0-----:R-:W-:-:S07]  /*37770*/  FADD.FTZ R24, R30, R15 ;  /* 0x0000000f1e187221 */ /* 0x001fce0000010000 */
[----:B------:R-:W0:Y:S01]  /*37780*/  MUFU.EX2 R40, R40 ;  /* 0x0000002800287308 */ /* 0x000e220000000800 */
[----:B-1----:R-:W-:-:S07]  /*37790*/  FADD.FTZ R25, R62, R25 ;  /* 0x000000193e197221 */ /* 0x002fce0000010000 */
[----:B------:R-:W1:Y:S01]  /*377a0*/  MUFU.EX2 R32, R32 ;  /* 0x0000002000207308 */ /* 0x000e620000000800 */
[----:B--2---:R-:W-:-:S07]  /*377b0*/  FADD.FTZ R15, R31, R24 ;  /* 0x000000181f0f7221 */ /* 0x004fce0000010000 */
        /* <DEDUP_REMOVED lines=23> */
[----:B--2---:R-:W-:-:S04]  /*37930*/  FADD.FTZ R25, R37, R26 ;  /* 0x0000001a25197221 */ /* 0x004fc80000010000 */
[----:B------:R-:W-:Y:S01]  /*37940*/  FADD.FTZ R39, R182, R25 ;  /* 0x00000019b6277221 */ /* 0x000fe20000010000 */
[----:B0-----:R-:W-:-:S04]  /*37950*/  FADD.FTZ R24, R48, R15 ;  /* 0x0000000f30187221 */ /* 0x001fc80000010000 */
[----:B------:R-:W-:Y:S01]  /*37960*/  ST.E desc[UR4][R10.64+0x10], R39 ;  /* 0x000010270a007985 */ /* 0x000fe2000c101904 */
[----:B-1----:R-:W-:-:S05]  /*37970*/  FADD.FTZ R49, R183, R24 ;  /* 0x00000018b7317221 */ /* 0x002fca0000010000 */
[----:B------:R0:W-:Y:S04]  /*37980*/  ST.E desc[UR6][R10.64+0x14], R49 ;  /* 0x000014310a007985 */ /* 0x0001e8000c101906 */
[----:B------:R-:W2:Y:S01]  /*37990*/  LDL.64 R24, [R8+0x80] ;  /* 0x0000800008187983 */ /* 0x000ea20000100a00 */
[----:B------:R-:W-:Y:S06]  /*379a0*/  BAR.SYNC.DEFER_BLOCKING 0xf, 0x100 ;  /* 0x03c4000000007b1d */ /* 0x000fec0000010000 */
[----:B------:R-:W0:Y:S04]  /*379b0*/  LDL.64 R14, [R8+0x88] ;  /* 0x00008800080e7983 */ /* 0x000e280000100a00 */
[----:B--2---:R-:W2:Y:S04]  /*379c0*/  LD.E.64 R24, desc[UR4][R24.64+0x10] ;  /* 0x0000100418187980 */ /* 0x004ea8000c101b00 */
        /* <DEDUP_REMOVED lines=24> */
[----:B------:R2:W-:Y:S04]  /*37b50*/  STSM.16.M88.4 [R51], R176 ;  /* 0x000000b033007844 */ /* 0x0005e80000000200 */
[----:B------:R-:W-:Y:S04]  /*37b60*/  STSM.16.M88.4 [R50], R180 ;  /* 0x000000b432007844 */ /* 0x000fe80000000200 */
[----:B0-----:R-:W3:Y:S04]  /*37b70*/  LD.E R11, desc[UR4][R14.64] ;  /* 0x000000040e0b7980 */ /* 0x001ee8000c101900 */
[----:B-1----:R-:W4:Y:S04]  /*37b80*/  LD.E R9, desc[UR4][R14.64+0x14] ;  /* 0x000014040e097980 */ /* 0x002f28000c101900 */
[----:B------:R-:W5:Y:S01]  /*37b90*/  LD.E R21, desc[UR6][R14.64+0x4] ;  /* 0x000004060e157980 */ /* 0x000f62000c101900 */
[----:B------:R-:W-:-:S02]  /*37ba0*/  R2UR UR18, R4 ;  /* 0x00000000041272ca */ /* 0x000fc400000e0000 */
[C---:B------:R-:W-:Y:S01]  /*37bb0*/  R2UR UR19, R5.reuse ;  /* 0x00000000051372ca */ /* 0x040fe200000e0000 */
[----:B------:R-:W5:Y:S01]  /*37bc0*/  LD.E R10, desc[UR6][R14.64+0x8] ;  /* 0x000008060e0a7980 */ /* 0x000f62000c101900 */
[C---:B------:R-:W-:Y:S02]  /*37bd0*/  R2UR UR10, R4.reuse ;  /* 0x00000000040a72ca */ /* 0x040fe400000e0000 */
[C---:B------:R-:W-:Y:S01]  /*37be0*/  R2UR UR11, R5.reuse ;  /* 0x00000000050b72ca */ /* 0x040fe200000e0000 */
[----:B------:R-:W5:Y:S01]  /*37bf0*/  LD.E R25, desc[UR8][R14.64+0x10] ;  /* 0x000010080e197980 */ /* 0x000f62000c101900 */
[C---:B------:R-:W-:Y:S02]  /*37c00*/  R2UR UR12, R4.reuse ;  /* 0x00000000040c72ca */ /* 0x040fe400000e0000 */
[----:B------:R-:W-:Y:S01]  /*37c10*/  R2UR UR13, R5 ;  /* 0x00000000050d72ca */ /* 0x000fe200000e0000 */
[----:B------:R-:W5:Y:S01]  /*37c20*/  LD.E R35, desc[UR6][R14.64+0x40] ;  /* 0x000040060e237980 */ /* 0x000f62000c101900 */
[----:B------:R-:W-:-:S02]  /*37c30*/  R2UR UR14, R4 ;  /* 0x00000000040e72ca */ /* 0x000fc400000e0000 */
[C---:B------:R-:W-:Y:S01]  /*37c40*/  R2UR UR15, R5.reuse ;  /* 0x00000000050f72ca */ /* 0x040fe200000e0000 */
[----:B------:R-:W5:Y:S01]  /*37c50*/  LD.E R37, desc[UR4][R14.64+0x44] ;  /* 0x000044040e257980 */ /* 0x000f62000c101900 */
[----:B------:R-:W-:Y:S02]  /*37c60*/  R2UR UR16, R4 ;  /* 0x00000000041072ca */ /* 0x000fe400000e0000 */
[----:B------:R-:W-:Y:S01]  /*37c70*/  R2UR UR17, R5 ;  /* 0x00000000051172ca */ /* 0x000fe200000e0000 */
        /* <DEDUP_REMOVED lines=33> */
[----:B---3--:R-:W-:-:S05]  /*37e90*/  FMUL.FTZ R11, R12, R11 ;  /* 0x0000000b0c0b7220 */ /* 0x008fca0000410000 */
[----:B------:R0:W-:Y:S04]  /*37ea0*/  ST.E desc[UR4][R14.64], R11 ;  /* 0x0000000b0e007985 */ /* 0x0001e8000c101904 */
[----:B0-----:R-:W3:Y:S01]  /*37eb0*/  LD.E R11, desc[UR6][R14.64+0x140] ;  /* 0x000140060e0b7980 */ /* 0x001ee2000c101900 */
[C---:B----4-:R-:W-:Y:S01]  /*37ec0*/  FMUL.FTZ R9, R12.reuse, R9 ;  /* 0x000000090c097220 */ /* 0x050fe20000410000 */
[----:B-----5:R-:W-:-:S04]  /*37ed0*/  FMUL.FTZ R21, R12, R21 ;  /* 0x000000150c157220 */ /* 0x020fc80000410000 */
[----:B------:R0:W-:Y:S04]  /*37ee0*/  ST.E desc[UR4][R14.64+0x14], R9 ;  /* 0x000014090e007985 */ /* 0x0001e8000c101904 */
[----:B------:R1:W-:Y:S04]  /*37ef0*/  ST.E desc[UR6][R14.64+0x4], R21 ;  /* 0x000004150e007985 */ /* 0x0003e8000c101906 */
[----:B0-----:R-:W4:Y:S04]  /*37f00*/  LD.E R9, desc[UR18][R14.64+0x134] ;  /* 0x000134120e097980 */ /* 0x001f28000c101900 */
[----:B-1----:R-:W5:Y:S01]  /*37f10*/  LD.E R21, desc[UR6][R14.64+0x144] ;  /* 0x000144060e157980 */ /* 0x002f62000c101900 */
        /* <DEDUP_REMOVED lines=64> */
[----:B------:R0:W-:Y:S02]  /*38320*/  ST.E desc[UR4][R14.64+0x1e4], R11 ;  /* 0x0001e40b0e007985 */ /* 0x0001e4000c101904 */
[----:B0-----:R-:W-:Y:S02]  /*38330*/  FMUL.FTZ R11, R13, R10 ;  /* 0x0000000a0d0b7220 */ /* 0x001fe40000410000 */
[----:B------:R-:W3:Y:S01]  /*38340*/  LD.E R10, desc[UR6][R14.64+0xc] ;  /* 0x00000c060e0a7980 */ /* 0x000ee2000c101900 */
[C---:B----4-:R-:W-:Y:S01]  /*38350*/  FMUL.FTZ R9, R12.reuse, R9 ;  /* 0x000000090c097220 */ /* 0x050fe20000410000 */
[----:B-----5:R-:W-:-:S04]  /*38360*/  FMUL.FTZ R21, R12, R21 ;  /* 0x000000150c157220 */ /* 0x020fc80000410000 */
[----:B------:R0:W-:Y:S04]  /*38370*/  ST.E desc[UR4][R14.64+0x1e0], R9 ;  /* 0x0001e0090e007985 */ /* 0x0001e8000c101904 */
[----:B------:R3:W-:Y:S04]  /*38380*/  ST.E desc[UR4][R14.64+0x1f0], R21 ;  /* 0x0001f0150e007985 */ /* 0x0007e8000c101904 */
[----:B0-----:R-:W4:Y:S01]  /*38390*/  LD.E R9, desc[UR6][R14.64+0x1f4] ;  /* 0x0001f4060e097980 */ /* 0x001f22000c101900 */
[----:B---3--:R-:W-:-:S03]  /*383a0*/  FMUL.FTZ R21, R13, R10 ;  /* 0x0000000a0d157220 */ /* 0x008fc60000410000 */
[----:B------:R-:W3:Y:S01]  /*383b0*/  LD.E R10, desc[UR6][R14.64+0x18] ;  /* 0x000018060e0a7980 */ /* 0x000ee2000c101900 */
[----:B----4-:R-:W-:-:S05]  /*383c0*/  FMUL.FTZ R9, R12, R9 ;  /* 0x000000090c097220 */ /* 0x010fca0000410000 */
[----:B------:R3:W-:Y:S02]  /*383d0*/  ST.E desc[UR4][R14.64+0x1f4], R9 ;  /* 0x0001f4090e007985 */ /* 0x0007e4000c101904 */
[C---:B---3--:R-:W-:Y:S02]  /*383e0*/  FMUL.FTZ R9, R13.reuse, R10 ;  /* 0x0000000a0d097220 */ /* 0x048fe40000410000 */
[----:B------:R-:W3:Y:S04]  /*383f0*/  LD.E R10, desc[UR6][R14.64+0x1c] ;  /* 0x00001c060e0a7980 */ /* 0x000ee8000c101900 */
[----:B------:R3:W-:Y:S02]  /*38400*/  ST.E desc[UR4][R14.64+0x8], R11 ;  /* 0x0000080b0e007985 */ /* 0x0007e4000c101904 */
[----:B---3--:R-:W-:-:S02]  /*38410*/  FMUL.FTZ R11, R13, R10 ;  /* 0x0000000a0d0b7220 */ /* 0x008fc40000410000 */
[----:B------:R-:W3:Y:S04]  /*38420*/  LD.E R10, desc[UR6][R14.64+0x28] ;  /* 0x000028060e0a7980 */ /* 0x000ee8000c101900 */
        /* <DEDUP_REMOVED lines=56> */
[----:B------:R-:W3:Y:S01]  /*387b0*/  LD.E R10, desc[UR6][R14.64+0xbc] ;  /* 0x0000bc060e0a7980 */ /* 0x000ee2000c101900 */
        /* <DEDUP_REMOVED lines=74> */
[----:B------:R1:W-:Y:S01]  /*38c60*/  ST.E desc[UR4][R14.64+0xb8], R21 ;  /* 0x0000b8150e007985 */ /* 0x0003e2000c101904 */
[----:B---3--:R-:W-:-:S05]  /*38c70*/  FMUL.FTZ R9, R13, R10 ;  /* 0x0000000a0d097220 */ /* 0x008fca0000410000 */
[----:B------:R2:W-:Y:S04]  /*38c80*/  ST.E desc[UR4][R14.64+0xbc], R9 ;  /* 0x0000bc090e007985 */ /* 0x0005e8000c101904 */
[----:B------:R-:W0:Y:S02]  /*38c90*/  LD.E R10, desc[UR6][R14.64+0xc8] ;  /* 0x0000c8060e0a7980 */ /* 0x000e24000c101900 */
[----:B0-----:R-:W-:-:S05]  /*38ca0*/  FMUL.FTZ R11, R13, R10 ;  /* 0x0000000a0d0b7220 */ /* 0x001fca0000410000 */
[----:B------:R0:W-:Y:S04]  /*38cb0*/  ST.E desc[UR4][R14.64+0xc8], R11 ;  /* 0x0000c80b0e007985 */ /* 0x0001e8000c101904 */
[----:B------:R-:W1:Y:S02]  /*38cc0*/  LD.E R10, desc[UR6][R14.64+0xcc] ;  /* 0x0000cc060e0a7980 */ /* 0x000e64000c101900 */
[----:B-1----:R-:W-:-:S05]  /*38cd0*/  FMUL.FTZ R21, R13, R10 ;  /* 0x0000000a0d157220 */ /* 0x002fca0000410000 */
[----:B------:R1:W-:Y:S04]  /*38ce0*/  ST.E desc[UR4][R14.64+0xcc], R21 ;  /* 0x0000cc150e007985 */ /* 0x0003e8000c101904 */
[----:B------:R-:W2:Y:S02]  /*38cf0*/  LD.E R10, desc[UR6][R14.64+0xd8] ;  /* 0x0000d8060e0a7980 */ /* 0x000ea4000c101900 */
[----:B--2---:R-:W-:-:S05]  /*38d00*/  FMUL.FTZ R9, R13, R10 ;  /* 0x0000000a0d097220 */ /* 0x004fca0000410000 */
        /* <DEDUP_REMOVED lines=109> */
[----:B------:R-:W3:Y:S02]  /*393e0*/  LD.E R10, desc[UR6][R14.64+0x1fc] ;  /* 0x0001fc060e0a7980 */ /* 0x000ee4000c101900 */
[----:B---3--:R-:W-:-:S05]  /*393f0*/  FMUL.FTZ R27, R13, R10 ;  /* 0x0000000a0d1b7220 */ /* 0x008fca0000410000 */
[----:B------:R3:W-:Y:S04]  /*39400*/  ST.E desc[UR4][R14.64+0x1fc], R27 ;  /* 0x0001fc1b0e007985 */ /* 0x0007e8000c101904 */
[----:B0-----:R-:W1:Y:S04]  /*39410*/  LDL.64 R10, [R8+0x88] ;  /* 0x00008800080a7983 */ /* 0x001e680000100a00 */
[----:B------:R-:W2:Y:S04]  /*39420*/  LDL.64 R24, [R8] ;  /* 0x0000000008187983 */ /* 0x000ea80000100a00 */
[----:B------:R-:W4:Y:S04]  /*39430*/  LDL.64 R12, [R8+0x90] ;  /* 0x00009000080c7983 */ /* 0x000f280000100a00 */
[----:B-1----:R-:W5:Y:S04]  /*39440*/  LD.E R21, desc[UR4][R10.64] ;  /* 0x000000040a157980 */ /* 0x002f68000c101900 */
[----:B--2---:R-:W2:Y:S04]  /*39450*/  LD.E R9, desc[UR6][R24.64] ;  /* 0x0000000618097980 */ /* 0x004ea8000c101900 */
[----:B----4-:R-:W2:Y:S04]  /*39460*/  LD.E.64 R12, desc[UR4][R12.64] ;  /* 0x000000040c0c7980 */ /* 0x010ea8000c101b00 */
[----:B-----5:R0:W-:Y:S04]  /*39470*/  ST.E desc[UR8][R10.64], R21 ;  /* 0x000000150a007985 */ /* 0x0201e8000c101908 */
[----:B---3--:R-:W3:Y:S04]  /*39480*/  LD.E R15, desc[UR10][R10.64+0x4] ;  /* 0x0000040a0a0f7980 */ /* 0x008ee8000c101900 */
[----:B---3--:R1:W-:Y:S04]  /*39490*/  ST.E desc[UR4][R10.64+0x4], R15 ;  /* 0x0000040f0a007985 */ /* 0x0083e8000c101904 */
[----:B------:R-:W3:Y:S04]  /*394a0*/  LD.E R27, desc[UR6][R10.64+0x8] ;  /* 0x000008060a1b7980 */ /* 0x000ee8000c101900 */
[----:B---3--:R3:W-:Y:S04]  /*394b0*/  ST.E desc[UR4][R10.64+0x8], R27 ;  /* 0x0000081b0a007985 */ /* 0x0087e8000c101904 */
[----:B------:R-:W4:Y:S04]  /*394c0*/  LD.E R25, desc[UR6][R10.64+0xc] ;  /* 0x00000c060a197980 */ /* 0x000f28000c101900 */
[----:B----4-:R4:W-:Y:S04]  /*394d0*/  ST.E desc[UR4][R10.64+0xc], R25 ;  /* 0x00000c190a007985 */ /* 0x0109e8000c101904 */
[----:B0-----:R-:W5:Y:S04]  /*394e0*/  LD.E R21, desc[UR6][R10.64+0x10] ;  /* 0x000010060a157980 */ /* 0x001f68000c101900 */
[----:B-----5:R0:W-:Y:S04]  /*394f0*/  ST.E desc[UR4][R10.64+0x10], R21 ;  /* 0x000010150a007985 */ /* 0x0201e8000c101904 */
[----:B-1----:R-:W5:Y:S04]  /*39500*/  LD.E R15, desc[UR6][R10.64+0x14] ;  /* 0x000014060a0f7980 */ /* 0x002f68000c101900 */
[----:B-----5:R1:W-:Y:S04]  /*39510*/  ST.E desc[UR4][R10.64+0x14], R15 ;  /* 0x0000140f0a007985 */ /* 0x0203e8000c101904 */
[----:B---3--:R-:W3:Y:S04]  /*39520*/  LD.E R27, desc[UR6][R10.64+0x18] ;  /* 0x000018060a1b7980 */ /* 0x008ee8000c101900 */
[----:B---3--:R3:W-:Y:S04]  /*39530*/  ST.E desc[UR4][R10.64+0x18], R27 ;  /* 0x0000181b0a007985 */ /* 0x0087e8000c101904 */
[----:B----4-:R-:W4:Y:S04]  /*39540*/  LD.E R25, desc[UR6][R10.64+0x1c] ;  /* 0x00001c060a197980 */ /* 0x010f28000c101900 */
        /* <DEDUP_REMOVED lines=234> */
[----:B-----5:R-:W-:Y:S04]  /*3a3f0*/  ST.E desc[UR4][R10.64+0x1f0], R21 ;  /* 0x0001f0150a007985 */ /* 0x020fe8000c101904 */
[----:B-1----:R-:W5:Y:S04]  /*3a400*/  LD.E R15, desc[UR6][R10.64+0x1f4] ;  /* 0x0001f4060a0f7980 */ /* 0x002f68000c101900 */
[----:B-----5:R-:W-:Y:S04]  /*3a410*/  ST.E desc[UR4][R10.64+0x1f4], R15 ;  /* 0x0001f40f0a007985 */ /* 0x020fe8000c101904 */
[----:B---3--:R-:W3:Y:S01]  /*3a420*/  LD.E R27, desc[UR6][R10.64+0x1f8] ;  /* 0x0001f8060a1b7980 */ /* 0x008ee2000c101900 */
[----:B------:R-:W-:-:S02]  /*3a430*/  R2UR UR30, R4 ;  /* 0x00000000041e72ca */ /* 0x000fc400000e0000 */
[C---:B------:R-:W-:Y:S02]  /*3a440*/  R2UR UR31, R5.reuse ;  /* 0x00000000051f72ca */ /* 0x040fe400000e0000 */
[C---:B------:R-:W-:Y:S02]  /*3a450*/  R2UR UR32, R4.reuse ;  /* 0x00000000042072ca */ /* 0x040fe400000e0000 */
[C---:B------:R-:W-:Y:S02]  /*3a460*/  R2UR UR33, R5.reuse ;  /* 0x00000000052172ca */ /* 0x040fe400000e0000 */
[C---:B------:R-:W-:Y:S02]  /*3a470*/  R2UR UR34, R4.reuse ;  /* 0x00000000042272ca */ /* 0x040fe400000e0000 */
[----:B------:R-:W-:Y:S01]  /*3a480*/  R2UR UR35, R5 ;  /* 0x00000000052372ca */ /* 0x000fe200000e0000 */
[----:B---3--:R-:W-:Y:S04]  /*3a490*/  ST.E desc[UR4][R10.64+0x1f8], R27 ;  /* 0x0001f81b0a007985 */ /* 0x008fe8000c101904 */
[----:B----4-:R-:W3:Y:S01]  /*3a4a0*/  LD.E R25, desc[UR6][R10.64+0x1fc] ;  /* 0x0001fc060a197980 */ /* 0x010ee2000c101900 */
[----:B------:R-:W-:-:S02]  /*3a4b0*/  R2UR UR44, R4 ;  /* 0x00000000042c72ca */ /* 0x000fc400000e0000 */
        /* <DEDUP_REMOVED lines=24> */
[----:B------:R-:W-:Y:S01]  /*3a640*/  R2UR UR29, R5 ;  /* 0x00000000051d72ca */ /* 0x000fe200000e0000 */
[----:B---3--:R0:W-:Y:S04]  /*3a650*/  ST.E desc[UR4][R10.64+0x1fc], R25 ;  /* 0x0001fc190a007985 */ /* 0x0081e8000c101904 */
[----:B------:R-:W3:Y:S04]  /*3a660*/  LD.E R24, desc[UR30][R10.64] ;  /* 0x0000001e0a187980 */ /* 0x000ee8000c101900 */
[----:B------:R-:W3:Y:S04]  /*3a670*/  LD.E R26, desc[UR34][R10.64+0x8] ;  /* 0x000008220a1a7980 */ /* 0x000ee8000c101900 */
[----:B0-----:R-:W3:Y:S04]  /*3a680*/  LD.E R25, desc[UR32][R10.64+0x4] ;  /* 0x000004200a197980 */ /* 0x001ee8000c101900 */
        /* <DEDUP_REMOVED lines=124> */
[----:B------:R-:W3:Y:S01]  /*3ae50*/  LD.E R151, desc[UR54][R10.64+0x1fc] ;  /* 0x0001fc360a977980 */ /* 0x000ee2000c101900 */
[----:B--2---:R-:W-:Y:S01]  /*3ae60*/  IMAD R12, R9, 0x1000, R12 ;  /* 0x00001000090c7824 */ /* 0x004fe200078e020c */
[----:B------:R-:W-:-:S04]  /*3ae70*/  R2UR UR7, R13 ;  /* 0x000000000d0772ca */ /* 0x000fc800000e0000 */
[----:B------:R-:W-:Y:S02]  /*3ae80*/  R2UR UR6, R12 ;  /* 0x000000000c0672ca */ /* 0x000fe400000e0000 */
        /* <DEDUP_REMOVED lines=44> */
[----:B------:R-:W-:Y:S02]  /*3b150*/  R2UR UR18, R4 ;  /* 0x00000000041272ca */ /* 0x000fe400000e0000 */
[----:B------:R-:W-:Y:S01]  /*3b160*/  R2UR UR19, R5 ;  /* 0x00000000051372ca */ /* 0x000fe200000e0000 */
[----:B---3--:R-:W-:-:S06]  /*3b170*/  WARPGROUP.ARRIVE ;  /* 0x00000000000079c5 */ /* 0x008fcc0000000000 */
[----:B------:R-:W-:Y:S01]  /*3b180*/  HGMMA.64x256x16.F32.BF16 R24, R168, gdesc[UR4].tnspB, R24, gsb0 ;  /* 0x43e00004a8187df0 */ /* 0x000fe20008001818 */
[----:B------:R-:W-:Y:S02]  /*3b190*/  VIADD R14, R12, 0x80 ;  /* 0x000000800c0e7836 */ /* 0x000fe40000000000 */
[----:B------:R-:W-:-:S03]  /*3b1a0*/  IMAD.MOV.U32 R15, RZ, RZ, R13 ;  /* 0x000000ffff0f7224 */ /* 0x000fc600078e000d */
        /* <DEDUP_REMOVED lines=9> */
[----:B------:R-:W-:Y:S01]  /*3b240*/  ST.E desc[UR32][R10.64+0x18], R30 ;  /* 0x0000181e0a007985 */ /* 0x000fe2000c101920 */
[----:B------:R-:W-:-:S03]  /*3b250*/  R2UR UR20, R4 ;  /* 0x00000000041472ca */ /* 0x000fc600000e0000 */
[----:B------:R-:W-:Y:S01]  /*3b260*/  ST.E desc[UR34][R10.64+0x1c], R31 ;  /* 0x00001c1f0a007985 */ /* 0x000fe2000c101922 */
[----:B------:R-:W-:-:S03]  /*3b270*/  R2UR UR21, R5 ;  /* 0x00000000051572ca */ /* 0x000fc600000e0000 */
[----:B------:R-:W-:Y:S01]  /*3b280*/  ST.E desc[UR44][R10.64+0x20], R32 ;  /* 0x000020200a007985 */ /* 0x000fe2000c10192c */
[----:B------:R-:W-:-:S03]  /*3b290*/  R2UR UR22, R4 ;  /* 0x00000000041672ca */ /* 0x000fc600000e0000 */
[----:B------:R-:W-:Y:S01]  /*3b2a0*/  ST.E desc[UR48][R10.64+0x24], R33 ;  /* 0x000024210a007985 */ /* 0x000fe2000c101930 */
[----:B------:R-:W-:-:S03]  /*3b2b0*/  R2UR UR23, R5 ;  /* 0x00000000051772ca */ /* 0x000fc600000e0000 */
[----:B------:R-:W-:Y:S01]  /*3b2c0*/  ST.E desc[UR50][R10.64+0x28], R34 ;  /* 0x000028220a007985 */ /* 0x000fe2000c101932 */
[C---:B------:R-:W-:Y:S02]  /*3b2d0*/  R2UR UR24, R4.reuse ;  /* 0x00000000041872ca */ /* 0x040fe400000e0000 */
[C---:B------:R-:W-:Y:S01]  /*3b2e0*/  R2UR UR25, R5.reuse ;  /* 0x00000000051972ca */ /* 0x040fe200000e0000 */
[----:B------:R-:W-:Y:S01]  /*3b2f0*/  ST.E desc[UR52][R10.64+0x2c], R35 ;  /* 0x00002c230a007985 */ /* 0x000fe2000c101934 */
[C---:B------:R-:W-:Y:S02]  /*3b300*/  R2UR UR26, R4.reuse ;  /* 0x00000000041a72ca */ /* 0x040fe400000e0000 */
[C---:B------:R-:W-:Y:S01]  /*3b310*/  R2UR UR27, R5.reuse ;  /* 0x00000000051b72ca */ /* 0x040fe200000e0000 */
[----:B------:R-:W-:Y:S01]  /*3b320*/  ST.E desc[UR54][R10.64+0x30], R36 ;  /* 0x000030240a007985 */ /* 0x000fe2000c101936 */
[C---:B------:R-:W-:Y:S02]  /*3b330*/  R2UR UR28, R4.reuse ;  /* 0x00000000041c72ca */ /* 0x040fe400000e0000 */
[----:B------:R-:W-:Y:S01]  /*3b340*/  R2UR UR29, R5 ;  /* 0x00000000051d72ca */ /* 0x000fe200000e0000 */
[----:B------:R-:W-:Y:S01]  /*3b350*/  ST.E desc[UR60][R10.64+0x34], R37 ;  /* 0x000034250a007985 */ /* 0x000fe2000c10193c */
[----:B------:R-:W-:-:S02]  /*3b360*/  R2UR UR30, R4 ;  /* 0x00000000041e72ca */ /* 0x000fc400000e0000 */
        /* <DEDUP_REMOVED lines=297> */
[----:B------:R-:W-:Y:S01]  /*3c600*/  R2UR UR55, R5 ;  /* 0x00000000053772ca */ /* 0x000fe200000e0000 */
        /* <DEDUP_REMOVED lines=62> */
[----:B------:R-:W-:Y:S01]  /*3c9f0*/  R2UR UR19, R5 ;  /* 0x00000000051372ca */ /* 0x000fe200000e0000 */
        /* <DEDUP_REMOVED lines=391> */
[----:B------:R-:W-:Y:S01]  /*3e270*/  VIADD R12, R12, 0x180 ;  /* 0x000001800c0c7836 */ /* 0x000fe20000000000 */
[----:B------:R-:W-:-:S04]  /*3e280*/  R2UR UR7, R13 ;  /* 0x000000000d0772ca */ /* 0x000fc800000e0000 */
        /* <DEDUP_REMOVED lines=363> */
[----:B------:R-:W-:Y:S01]  /*3f940*/  R2UR UR25, R5 ;  /* 0x00000000051972ca */ /* 0x000fe200000e0000 */
[----:B------:R-:W-:Y:S02]  /*3f950*/  WARPGROUP.DEPBAR.LE gsb0, 0x0 ;  /* 0x00008000000079c5 */ /* 0x000fe40000010000 */
[----:B------:R-:W-:Y:S01]  /*3f960*/  ST.E desc[UR4][R10.64], R24 ;  /* 0x000000180a007985 */ /* 0x000fe2000c101904 */
[----:B------:R-:W-:-:S02]  /*3f970*/  R2UR UR4, R4 ;  /* 0x00000000040472ca */ /* 0x000fc400000e0000 */
[----:B------:R-:W-:Y:S01]  /*3f980*/  R2UR UR5, R5 ;  /* 0x00000000050572ca */ /* 0x000fe200000e0000 */
[----:B------:R-:W-:Y:S04]  /*3f990*/  ST.E desc[UR6][R10.64+0x4], R25 ;  /* 0x000004190a007985 */ /* 0x000fe8000c101906 */
[----:B------:R-:W-:Y:S04]  /*3f9a0*/  ST.E desc[UR8][R10.64+0x8], R26 ;  /* 0x0000081a0a007985 */ /* 0x000fe8000c101908 */
[----:B------:R-:W-:Y:S01]  /*3f9b0*/  ST.E desc[UR10][R10.64+0xc], R27 ;  /* 0x00000c1b0a007985 */ /* 0x000fe2000c10190a */
[----:B------:R-:W-:-:S03]  /*3f9c0*/  R2UR UR6, R4 ;  /* 0x00000000040672ca */ /* 0x000fc600000e0000 */
[----:B------:R-:W-:Y:S01]  /*3f9d0*/  ST.E desc[UR12][R10.64+0x10], R28 ;  /* 0x0000101c0a007985 */ /* 0x000fe2000c10190c */
[----:B------:R-:W-:-:S03]  /*3f9e0*/  R2UR UR7, R5 ;  /* 0x00000000050772ca */ /* 0x000fc600000e0000 */
        /* <DEDUP_REMOVED lines=21> */
[C---:B------:R-:W-:Y:S02]  /*3fb40*/  R2UR UR20, R4.reuse ;  /* 0x00000000041472ca */ /* 0x040fe400000e0000 */
[----:B------:R-:W-:Y:S01]  /*3fb50*/  R2UR UR21, R5 ;  /* 0x00000000051572ca */ /* 0x000fe200000e0000 */
[----:B------:R-:W-:Y:S01]  /*3fb60*/  ST.E desc[UR6][R10.64+0x30], R36 ;  /* 0x000030240a007985 */ /* 0x000fe2000c101906 */
[----:B------:R-:W-:-:S02]  /*3fb70*/  R2UR UR22, R4 ;  /* 0x00000000041672ca */ /* 0x000fc400000e0000 */
[C---:B------:R-:W-:Y:S02]  /*3fb80*/  R2UR UR23, R5.reuse ;  /* 0x00000000051772ca */ /* 0x040fe400000e0000 */
[C---:B------:R-:W-:Y:S02]  /*3fb90*/  R2UR UR24, R4.reuse ;  /* 0x00000000041872ca */ /* 0x040fe400000e0000 */
[C---:B------:R-:W-:Y:S02]  /*3fba0*/  R2UR UR25, R5.reuse ;  /* 0x00000000051972ca */ /* 0x040fe400000e0000 */
        /* <DEDUP_REMOVED lines=33> */
[C---:B------:R-:W-:Y:S01]  /*3fdc0*/  R2UR UR21, R5.reuse ;  /* 0x00000000051572ca */ /* 0x040fe200000e0000 */
[----:B------:R-:W-:Y:S01]  /*3fdd0*/  ST.E desc[UR4][R10.64+0x64], R49 ;  /* 0x000064310a007985 */ /* 0x000fe2000c101904 */
[C---:B------:R-:W-:Y:S02]  /*3fde0*/  R2UR UR22, R4.reuse ;  /* 0x00000000041672ca */ /* 0x040fe400000e0000 */
[C---:B------:R-:W-:Y:S01]  /*3fdf0*/  R2UR UR23, R5.reuse ;  /* 0x00000000051772ca */ /* 0x040fe200000e0000 */
[----:B------:R-:W-:Y:S01]  /*3fe00*/  ST.E desc[UR6][R10.64+0x68], R50 ;  /* 0x000068320a007985 */ /* 0x000fe2000c101906 */
[C---:B------:R-:W-:Y:S02]  /*3fe10*/  R2UR UR24, R4.reuse ;  /* 0x00000000041872ca */ /* 0x040fe400000e0000 */
[----:B------:R-:W-:Y:S02]  /*3fe20*/  R2UR UR25, R5 ;  /* 0x00000000051972ca */ /* 0x000fe400000e0000 */
[----:B------:R-:W-:-:S02]  /*3fe30*/  R2UR UR4, R4 ;  /* 0x00000000040472ca */ /* 0x000fc400000e0000 */
[C---:B------:R-:W-:Y:S02]  /*3fe40*/  R2UR UR5, R5.reuse ;  /* 0x00000000050572ca */ /* 0x040fe400000e0000 */
[C---:B------:R-:W-:Y:S02]  /*3fe50*/  R2UR UR6, R4.reuse ;  /* 0x00000000040672ca */ /* 0x040fe400000e0000 */
        /* <DEDUP_REMOVED lines=9> */
[----:B------:R-:W-:Y:S04]  /*3fef0*/  ST.E desc[UR20][R10.64+0x84], R57 ;  /* 0x000084390a007985 */ /* 0x000fe8000c101914 */
[----:B------:R-:W-:Y:S04]  /*3ff00*/  ST.E desc[UR22][R10.64+0x88], R58 ;  /* 0x0000883a0a007985 */ /* 0x000fe8000c101916 */
[----:B------:R-:W-:Y:S01]  /*3ff10*/  ST.E desc[UR24][R10.64+0x8c], R59 ;  /* 0x00008c3b0a007985 */ /* 0x000fe2000c101918 */
[----:B------:R-:W-:-:S03]  /*3ff20*/  R2UR UR10, R4 ;  /* 0x00000000040a72ca */ /* 0x000fc600000e0000 */
[----:B------:R-:W-:Y:S01]  /*3ff30*/  ST.E desc[UR4][R10.64+0x90], R60 ;  /* 0x0000903c0a007985 */ /* 0x000fe2000c101904 */
[C---:B------:R-:W-:Y:S02]  /*3ff40*/  R2UR UR4, R4.reuse ;  /* 0x00000000040472ca */ /* 0x040fe400000e0000 */
[C---:B------:R-:W-:Y:S01]  /*3ff50*/  R2UR UR5, R5.reuse ;  /* 0x00000000050572ca */ /* 0x040fe200000e0000 */
[----:B------:R-:W-:Y:S01]  /*3ff60*/  ST.E desc[UR6][R10.64+0x94], R61 ;  /* 0x0000943d0a007985 */ /* 0x000fe2000c101906 */
        /* <DEDUP_REMOVED lines=268> */
[----:B------:R-:W-:-:S02]  /*41030*/  R2UR UR6, R4 ;  /* 0x00000000040672ca */ /* 0x000fc400000e0000 */
[C---:B------:R-:W-:Y:S02]  /*41040*/  R2UR UR7, R5.reuse ;  /* 0x00000000050772ca */ /* 0x040fe400000e0000 */
[----:B------:R-:W-:Y:S02]  /*41050*/  R2UR UR4, R4 ;  /* 0x00000000040472ca */ /* 0x000fe400000e0000 */
[----:B------:R-:W-:-:S09]  /*41060*/  R2UR UR5, R5 ;  /* 0x00000000050572ca */ /* 0x000fd200000e0000 */
[----:B--2---:R0:W-:Y:S04]  /*41070*/  ST.E desc[UR6][R10.64+0x1fc], R21 ;  /* 0x0001fc150a007985 */ /* 0x0041e8000c101906 */
[----:B------:R-:W2:Y:S01]  /*41080*/  LD.E R9, desc[UR4][R10.64] ;  /* 0x000000040a097980 */ /* 0x000ea2000c101900 */
[C---:B------:R-:W-:Y:S02]  /*41090*/  R2UR UR4, R4.reuse ;  /* 0x00000000040472ca */ /* 0x040fe400000e0000 */
        /* <DEDUP_REMOVED lines=10> */
[----:B------:R-:W3:Y:S01]  /*41140*/  LD.E R15, desc[UR6][R10.64+0x8] ;  /* 0x000008060a0f7980 */ /* 0x000ee2000c101900 */
[C---:B------:R-:W-:Y:S02]  /*41150*/  R2UR UR4, R4.reuse ;  /* 0x00000000040472ca */ /* 0x040fe400000e0000 */
[C---:B------:R-:W-:Y:S02]  /*41160*/  R2UR UR5, R5.reuse ;  /* 0x00000000050572ca */ /* 0x040fe400000e0000 */
[----:B------:R-:W-:Y:S02]  /*41170*/  R2UR UR6, R4 ;  /* 0x00000000040672ca */ /* 0x000fe400000e0000 */
[----:B------:R-:W-:-:S09]  /*41180*/  R2UR UR7, R5 ;  /* 0x00000000050772ca */ /* 0x000fd200000e0000 */
[----:B---3--:R3:W-:Y:S04]  /*41190*/  ST.E desc[UR4][R10.64+0x8], R15 ;  /* 0x0000080f0a007985 */ /* 0x0087e8000c101904 */
[----:B0-----:R-:W4:Y:S01]  /*411a0*/  LD.E R21, desc[UR6][R10.64+0xc] ;  /* 0x00000c060a157980 */ /* 0x001f22000c101900 */
[C---:B------:R-:W-:Y:S02]  /*411b0*/  R2UR UR4, R4.reuse ;  /* 0x00000000040472ca */ /* 0x040fe400000e0000 */
[C---:B------:R-:W-:Y:S02]  /*411c0*/  R2UR UR5, R5.reuse ;  /* 0x00000000050572ca */ /* 0x040fe400000e0000 */
[----:B------:R-:W-:Y:S02]  /*411d0*/  R2UR UR6, R4 ;  /* 0x00000000040672ca */ /* 0x000fe400000e0000 */
[----:B------:R-:W-:-:S09]  /*411e0*/  R2UR UR7, R5 ;  /* 0x00000000050772ca */ /* 0x000fd200000e0000 */
[----:B----4-:R0:W-:Y:S04]  /*411f0*/  ST.E desc[UR4][R10.64+0xc], R21 ;  /* 0x00000c150a007985 */ /* 0x0101e8000c101904 */
[----:B-1----:R-:W4:Y:S01]  /*41200*/  LD.E R9, desc[UR6][R10.64+0x10] ;  /* 0x000010060a097980 */ /* 0x002f22000c101900 */
[C---:B------:R-:W-:Y:S02]  /*41210*/  R2UR UR4, R4.reuse ;  /* 0x00000000040472ca */ /* 0x040fe400000e0000 */
[C---:B------:R-:W-:Y:S02]  /*41220*/  R2UR UR5, R5.reuse ;  /* 0x00000000050572ca */ /* 0x040fe400000e0000 */
[----:B------:R-:W-:Y:S02]  /*41230*/  R2UR UR6, R4 ;  /* 0x00000000040672ca */ /* 0x000fe400000e0000 */
[----:B------:R-:W-:-:S09]  /*41240*/  R2UR UR7, R5 ;  /* 0x00000000050772ca */ /* 0x000fd200000e0000 */
[----:B----4-:R1:W-:Y:S04]  /*41250*/  ST.E desc[UR4][R10.64+0x10], R9 ;  /* 0x000010090a007985 */ /* 0x0103e8000c101904 */
[----:B--2---:R-:W2:Y:S01]  /*41260*/  LD.E R13, desc[UR6][R10.64+0x14] ;  /* 0x000014060a0d7980 */ /* 0x004ea2000c101900 */
[C---:B------:R-:W-:Y:S02]  /*41270*/  R2UR UR4, R4.reuse ;  /* 0x00000000040472ca */ /* 0x040fe400000e0000 */
[C---:B------:R-:W-:Y:S02]  /*41280*/  R2UR UR5, R5.reuse ;  /* 0x00000000050572ca */ /* 0x040fe400000e0000 */
[----:B------:R-:W-:Y:S02]  /*41290*/  R2UR UR6, R4 ;  /* 0x00000000040672ca */ /* 0x000fe400000e0000 */
[----:B------:R-:W-:-:S09]  /*412a0*/  R2UR UR7, R5 ;  /* 0x00000000050772ca */ /* 0x000fd200000e0000 */
[----:B--2---:R2:W-:Y:S04]  /*412b0*/  ST.E desc[UR4][R10.64+0x14], R13 ;  /* 0x0000140d0a007985 */ /* 0x0045e8000c101904 */
[----:B---3--:R-:W3:Y:S01]  /*412c0*/  LD.E R15, desc[UR6][R10.64+0x18] ;  /* 0x000018060a0f7980 */ /* 0x008ee2000c101900 */
        /* <DEDUP_REMOVED lines=719> */
[----:B---3--:R-:W2:Y:S01]  /*43fc0*/  LD.E R15, desc[UR6][R10.64+0x1f8] ;  /* 0x0001f8060a0f7980 */ /* 0x008ea2000c101900 */
[----:B------:R-:W-:Y:S02]  /*43fd0*/  R2UR UR4, R4 ;  /* 0x00000000040472ca */ /* 0x000fe400000e0000 */
[----:B------:R-:W-:-:S13]  /*43fe0*/  R2UR UR5, R5 ;  /* 0x00000000050572ca */ /* 0x000fda00000e0000 */
[----:B--2---:R0:W-:Y:S01]  /*43ff0*/  ST.E desc[UR4][R10.64+0x1f8], R15 ;  /* 0x0001f80f0a007985 */ /* 0x0041e2000c101904 */
        /* <DEDUP_REMOVED lines=8> */
[----:B------:R-:W-:Y:S05]  /*44080*/  @P1 BRA `(.L_x_5550) ;  /* 0x0000000000301947 */ /* 0x000fea0003800000 */
[----:B0-----:R-:W2:Y:S04]  /*44090*/  LDL.64 R10, [R8+0x40] ;  /* 0x00004000080a7983 */ /* 0x001ea80000100a00 */
[----:B------:R-:W3:Y:S01]  /*440a0*/  LDL.64 R12, [R8] ;  /* 0x00000000080c7983 */ /* 0x000ee20000100a00 */
[C---:B------:R-:W-:Y:S02]  /*440b0*/  R2UR UR4, R4.reuse ;  /* 0x00000000040472ca */ /* 0x040fe400000e0000 */
[C---:B------:R-:W-:Y:S02]  /*440c0*/  R2UR UR5, R5.reuse ;  /* 0x00000000050572ca */ /* 0x040fe400000e0000 */
[----:B------:R-:W-:Y:S02]  /*440d0*/  R2UR UR6, R4 ;  /* 0x00000000040672ca */ /* 0x000fe400000e0000 */
[----:B------:R-:W-:-:S09]  /*440e0*/  R2UR UR7, R5 ;  /* 0x00000000050772ca */ /* 0x000fd200000e0000 */
[----:B--2---:R-:W2:Y:S04]  /*440f0*/  LD.E.64 R10, desc[UR4][R10.64+0x30] ;  /* 0x000030040a0a7980 */ /* 0x004ea8000c101b00 */
[----:B---3--:R-:W3:Y:S01]  /*44100*/  LD.E R12, desc[UR6][R12.64] ;  /* 0x000000060c0c7980 */ /* 0x008ee2000c101900 */
[----:B--2---:R-:W-:-:S05]  /*44110*/  MOV R5, R10 ;  /* 0x0000000a00057202 */ /* 0x004fca0000000f00 */
[----:B---3--:R-:W-:-:S05]  /*44120*/  IMAD R4, R12, 0x8, R5 ;  /* 0x000000080c047824 */ /* 0x008fca00078e0205 */
[----:B------:R-:W-:-:S04]  /*44130*/  PRMT R4, RZ, 0x654, R4 ;  /* 0x00000654ff047816 */ /* 0x000fc80000000004 */
[----:B------:R1:W-:Y:S03]  /*44140*/  SYNCS.ARRIVE.TRANS64.RED.A1T0 RZ, [R4+URZ], RZ ;  /* 0x000000ff04ff79a7 */ /* 0x0003e6000810043f */
.L_x_5550:
[----:B-1----:R-:W-:Y:S02]  /*44150*/  IMAD.MOV.U32 R4, RZ, RZ, R6 ;  /* 0x000000ffff047224 */ /* 0x002fe400078e0006 */
[----:B------:R-:W-:-:S04]  /*44160*/  IMAD.MOV.U32 R5, RZ, RZ, 0x0 ;  /* 0x00000000ff057424 */ /* 0x000fc800078e00ff */
[----:B0-----:R-:W-:Y:S05]  /*44170*/  RET.REL.NODEC R4 `(_ZN7cutlass13device_kernelIN5flash11enable_sm90INS1_16FlashAttnFwdSm90INS1_25CollectiveMainloopFwdSm90ILi2EN4cute5tupleIJNS5_1CILi1EEES8_S8_EEENS6_IJNS7_ILi64EEESA_SA_EEELi512ENS_10bfloat16_tEfNS_4arch4Sm90ELb0ELb1ELb1ELb0ELb0ELb0ELb1ELb0ELb0ELb1ELb0ELb0EEENS1_21CollectiveEpilogueFwdINS6_IJSA_NS7_ILi512EEESA_EEES9_SC_SE_Li256ELb0ELb1ELb0ELb0EEENS1_30DynamicPersistentTileSchedulerILi256ELi128ELb0ELb1ELb1EEEEEEEEEvNT_6ParamsE) ;  /* 0xfffffbbc04a07950 */ /* 0x001fea0003c3ffff */
.L_x_5524:
[----:B0-----:R0:W1:Y:S02]  /*44180*/  SYNCS.PHASECHK.TRANS64.TRYWAIT P1, [R21+URZ], R24 ;  /* 0x00000018150075a7 */ /* 0x001064000802017f */
[----:B-1----:R-:W-:Y:S05]  /*44190*/  @!P1 NANOSLEEP.SYNCS 0x989680 ;  /* 0x009896800000995d */ /* 0x002fea0003900000 */
[----:B------:R-:W1:Y:S02]  /*441a0*/  @!P1 SYNCS.PHASECHK.TRANS64 P1, [R21+URZ], R24 ;  /* 0x00000018150095a7 */ /* 0x000e64000802007f */
[----:B-1----:R-:W-:Y:S05]  /*441b0*/  @!P1 BRA `(.L_x_5524) ;  /* 0xfffffffc00f09947 */ /* 0x002fea000383ffff */
[----:B------:R-:W-:Y:S05]  /*441c0*/  BRA `(.L_x_5523) ;  /* 0xfffffee400e47947 */ /* 0x000fea000383ffff */
.L_x_5531:
[----:B0-----:R0:W1:Y:S02]  /*441d0*/  SYNCS.PHASECHK.TRANS64.TRYWAIT P1, [R56+URZ], R57 ;  /* 0x00000039380075a7 */ /* 0x001064000802017f */
[----:B-1----:R-:W-:Y:S05]  /*441e0*/  @!P1 NANOSLEEP.SYNCS 0x989680 ;  /* 0x009896800000995d */ /* 0x002fea0003900000 */
[----:B------:R-:W1:Y:S02]  /*441f0*/  @!P1 SYNCS.PHASECHK.TRANS64 P1, [R56+URZ], R57 ;  /* 0x00000039380095a7 */ /* 0x000e64000802007f */
[----:B-1----:R-:W-:Y:S05]  /*44200*/  @!P1 BRA `(.L_x_5531) ;  /* 0xfffffffc00f09947 */ /* 0x002fea000383ffff */
[----:B------:R-:W-:Y:S05]  /*44210*/  BRA `(.L_x_5530) ;  /* 0xfffffeec00b87947 */ /* 0x000fea000383ffff */
.L_x_5551:
        /* <DEDUP_REMOVED lines=14> */
.L_x_15291:


//--------------------- .text._ZN7cutlass13device_kernelIN5flash11enable_sm90INS1_16FlashAttnFwdSm90INS1_25CollectiveMainloopFwdSm90ILi2EN4cute5tupleIJNS5_1CILi1EEES8_S8_EEENS6_IJNS7_ILi64EEESA_SA_EEELi512ENS_10bfloat16_tEfNS_4arch4Sm90ELb0ELb1ELb1ELb1ELb0ELb0ELb0ELb0ELb0ELb1ELb0ELb0EEENS1_21CollectiveEpilogueFwdINS6_IJSA_NS7_ILi512EEESA_EEES9_SC_SE_Li256ELb1ELb1ELb0ELb0EEENS1_36VarlenDynamicPersistentTileSchedulerILi64ELi64ELi256ELi128ELb0ELb1ELb1ELb1ELb0ELb1EEEEEEEEEvNT_6ParamsE --------------------------
	.section	.text._ZN7cutlass13device_kernelIN5flash11enable_sm90INS1_16FlashAttnFwdSm90INS1_25CollectiveMainloopFwdSm90ILi2EN4cute5tupleIJNS5_1CILi1EEES8_S8_EEENS6_IJNS7_ILi64EEESA_SA_EEELi512ENS_10bfloat16_tEfNS_4arch4Sm90ELb0ELb1ELb1ELb1ELb0ELb0ELb0ELb0ELb0ELb1ELb0ELb0EEENS1_21CollectiveEpilogueFwdINS6_IJSA_NS7_ILi512EEESA_EEES9_SC_SE_Li256ELb1ELb1ELb0ELb0EEENS1_36VarlenDynamicPersistentTileSchedulerILi64ELi64ELi256ELi128ELb0ELb1ELb1ELb1ELb0ELb1EEEEEEEEEvNT_6ParamsE,"ax",@progbits
	.align	128
.text._ZN7cutlass13device_kernelIN5flash11enable_sm90INS1_16FlashAttnFwdSm90INS1_25CollectiveMainloopFwdSm90ILi2EN4cute5tupleIJNS5_1CILi1EEES8_S8_EEENS6_IJNS7_ILi64EEESA_SA_EEELi512ENS_10bfloat16_tEfNS_4arch4Sm90ELb0ELb1ELb1ELb1ELb0ELb0ELb0ELb0ELb0ELb1ELb0ELb0EEENS1_21CollectiveEpilogueFwdINS6_IJSA_NS7_ILi512EEESA_EEES9_SC_SE_Li256ELb1ELb1ELb0ELb0EEENS1_36VarlenDynamicPersistentTileSchedulerILi64ELi64ELi256ELi128ELb0ELb1ELb1ELb1ELb0ELb1EEEEEEEEEvNT_6ParamsE:
        .type           _ZN7cutlass13device_kernelIN5flash11enable_sm90INS1_16FlashAttnFwdSm90INS1_25CollectiveMainloopFwdSm90ILi2EN4cute5tupleIJNS5_1CILi1EEES8_S8_EEENS6_IJNS7_ILi64EEESA_SA_EEELi512ENS_10bfloat16_tEfNS_4arch4Sm90ELb0ELb1ELb1ELb1ELb0ELb0ELb0ELb0ELb0ELb1ELb0ELb0EEENS1_21CollectiveEpilogueFwdINS6_IJSA_NS7_ILi512EEESA_EEES9_SC_SE_Li256ELb1ELb1ELb0ELb0EEENS1_36VarlenDynamicPersistentTileSchedulerILi64ELi64ELi256ELi128ELb0ELb1ELb1ELb1ELb0ELb1EEEEEEEEEvNT_6ParamsE,@function
        .size           _ZN7cutlass13device_kernelIN5flash11enable_sm90INS1_16FlashAttnFwdSm90INS1_25CollectiveMainloopFwdSm90ILi2EN4cute5tupleIJNS5_1CILi1EEES8_S8_EEENS6_IJNS7_ILi64EEESA_SA_EEELi512ENS_10bfloat16_tEfNS_4arch4Sm90ELb0ELb1ELb1ELb1ELb0ELb0ELb0ELb0ELb0ELb1ELb0ELb0EEENS1_21CollectiveEpilogueFwdINS6_IJSA_NS7_ILi512EEESA_EEES9_SC_SE_Li256ELb1ELb1ELb0ELb0EEENS1_36VarlenDynamicPersistentTileSchedulerILi64ELi64ELi256ELi128ELb0ELb1ELb1ELb1ELb0ELb1EEEEEEEEEvNT_6ParamsE,(.L_x_15293 - _ZN7cutlass13device_kernelIN5flash11enable_sm90INS1_16FlashAttnFwdSm90INS1_25CollectiveMainloopFwdSm90ILi2EN4cute5tupleIJNS5_1CILi1EEES8_S8_EEENS6_IJNS7_ILi64EEESA_SA_EEELi512ENS_10bfloat16_tEfNS_4arch4Sm90ELb0ELb1ELb1ELb1ELb0ELb0ELb0ELb0ELb0ELb1ELb0ELb0EEENS1_21CollectiveEpilogueFwdINS6_IJSA_NS7_ILi512EEESA_EEES9_SC_SE_Li256ELb1ELb1ELb0ELb0EEENS1_36VarlenDynamicPersistentTileSchedulerILi64ELi64ELi256ELi128ELb0ELb1ELb1ELb1ELb0ELb1EEEEEEEEEvNT_6ParamsE)
        .other          _ZN7cutlass13device_kernelIN5flash11enable_sm90INS1_16FlashAttnFwdSm90INS1_25CollectiveMainloopFwdSm90ILi2EN4cute5tupleIJNS5_1CILi1EEES8_S8_EEENS6_IJNS7_ILi64EEESA_SA_EEELi512ENS_10bfloat16_tEfNS_4arch4Sm90ELb0ELb1ELb1ELb1ELb0ELb0ELb0ELb0ELb0ELb1ELb0ELb0EEENS1_21CollectiveEpilogueFwdINS6_IJSA_NS7_ILi512EEESA_EEES9_SC_SE_Li256ELb1ELb1ELb0ELb0EEENS1_36VarlenDynamicPersistentTileSchedulerILi64ELi64ELi256ELi128ELb0ELb1ELb1ELb1ELb0ELb1EEEEEEEEEvNT_6ParamsE,@"STO_CUDA_ENTRY STV_DEFAULT"
_ZN7cutlass13device_kernelIN5flash11enable_sm90INS1_16FlashAttnFwdSm90INS1_25CollectiveMainloopFwdSm90ILi2EN4cute5tupleIJNS5_1CILi1EEES8_S8_EEENS6_IJNS7_ILi64EEESA_SA_EEELi512ENS_10bfloat16_tEfNS_4arch4Sm90ELb0ELb1ELb1ELb1ELb0ELb0ELb0ELb0ELb0ELb1ELb0ELb0EEENS1_21CollectiveEpilogueFwdINS6_IJSA_NS7_ILi512EEESA_EEES9_SC_SE_Li256ELb1ELb1ELb0ELb0EEENS1_36VarlenDynamicPersistentTileSchedulerILi64ELi64ELi256ELi128ELb0ELb1ELb1ELb1ELb0ELb1EEEEEEEEEvNT_6ParamsE:
        /* <DEDUP_REMOVED lines=18> */
.L_x_5553:
[----:B------:R-:W-:Y:S05]  /*0120*/  BSYNC B0 ;  /* 0x0000000000007941 */ /* 0x000fea0003800000 */
.L_x_5552:
        /* <DEDUP_REMOVED lines=37> */
.L_x_5554:
        /* <DEDUP_REMOVED lines=22> */
.L_x_5555:
        /* <DEDUP_REMOVED lines=18> */
.L_x_5556:
        /* <DEDUP_REMOVED lines=22> */
.L_x_5557:
        /* <DEDUP_REMOVED lines=22> */
.L_x_5558:
[----:B------:R-:W-:Y:S01]  /*08c0*/  PLOP3.LUT P0, PT, PT, PT, UP0, 0x80, 0x0 ;  /* 0x000000000000781c */ /* 0x000fe20003f0f008 */
[----:B------:R-:W-:Y:S01]  /*08d0*/  UMOV UR36, 0x1 ;  /* 0x0000000100247882 */ /* 0x000fe20000000000 */
[----:B------:R-:W-:Y:S01]  /*08e0*/  NOP ;  /* 0x0000000000007918 */ /* 0x000fe20000000000 */
[----:B------:R-:W-:Y:S01]  /*08f0*/  USEL UR36, UR36, 0x2, !UP0 ;  /* 0x0000000224247887 */ /* 0x000fe2000c000000 */
[----:B------:R-:W-:Y:S01]  /*0900*/  ULDC.64 UR40, c[0x0][0x208] ;  /* 0x0000820000287ab9 */ /* 0x000fe20000000a00 */
[----:B012-4-:R-:W-:Y:S08]  /*0910*/  BAR.SYNC.DEFER_BLOCKING 0x0 ;  /* 0x0000000000007b1d */ /* 0x017ff00000010000 */
[----:B------:R-:W-:Y:S05]  /*0920*/  @!P0 BRA `(.L_x_5559) ;  /* 0x00000104002c8947 */ /* 0x000fea0003800000 */
.L_x_5560:
[----:B------:R-:W-:-:S08]  /*0930*/  NOP ;  /* 0x0000000000007918 */ /* 0x000fd00000000000 */
[----:B------:R-:W0:Y:S02]  /*0940*/  USETMAXREG.TRY_ALLOC.CTAPOOL UP0, 0xf0 ;  /* 0x000000f0000079c8 */ /* 0x000e240008000600 */
[----:B0-----:R-:W-:-:S13]  /*0950*/  PLOP3.LUT P0, PT, PT, PT, UP0, 0x80, 0x0 ;  /* 0x000000000000781c */ /* 0x001fda0003f0f008 */
[----:B------:R-:W-:Y:S05]  /*0960*/  @!P0 BRA `(.L_x_5560) ;  /* 0xfffffffc00f08947 */ /* 0x000fea000383ffff */
[----:B------:R-:W-:Y:S01]  /*0970*/  LOP3.LUT R0, R4, 0xffffff80, RZ, 0xc0, !PT ;  /* 0xffffff8004007812 */ /* 0x000fe200078ec0ff */
[----:B------:R-:W0:Y:S01]  /*0980*/  S2UR UR4, SR_CgaCtaId ;  /* 0x00000000000479c3 */ /* 0x000e220000008800 */
[----:B------:R-:W-:Y:S02]  /*0990*/  UMOV UR46, 0x400 ;  /* 0x00000400002e7882 */ /* 0x000fe40000000000 */
[----:B------:R-:W-:-:S13]  /*09a0*/  ISETP.NE.AND P0, PT, R0, 0x80, PT ;  /* 0x000000800000780c */ /* 0x000fda0003f05270 */
[----:B------:R-:W-:Y:S06]  /*09b0*/  @!P0 BAR.ARV 0x8, 0x100 ;  /* 0x0204000000008b1d */ /* 0x000fec0000002000 */
[----:B------:R-:W-:Y:S01]  /*09c0*/  ISETP.GE.U32.AND P0, PT, R4, 0x100, PT ;  /* 0x000001000400780c */ /* 0x000fe20003f06070 */
[----:B0-----:R-:W-:-:S03]  /*09d0*/  ULEA UR46, UR4, UR46, 0x18 ;  /* 0x0000002e042e7291 */ /* 0x001fc6000f8ec03f */
[----:B------:R-:W-:-:S09]  /*09e0*/  ULDC UR4, c[0x0][0xc3c] ;  /* 0x00030f0000047ab9 */ /* 0x000fd20000000800 */
        /* <DEDUP_REMOVED lines=13> */
[----:B------:R-:W-:Y:S01]  /*0ac0*/  R2UR UR5, R9 ;  /* 0x00000000090572ca */ /* 0x000fe200000e0000 */
[----:B------:R-:W-:Y:S01]  /*0ad0*/  UMOV UR38, URZ ;  /* 0x0000003f00267c82 */ /* 0x000fe20008000000 */
[CC--:B------:R-:W-:Y:S01]  /*0ae0*/  LEA.HI R2, R0.reuse, R197.reuse, RZ, 0x4 ;  /* 0x000000c500027211 */ /* 0x0c0fe200078f20ff */
[----:B------:R-:W-:Y:S01]  /*0af0*/  UMOV UR37, URZ ;  /* 0x0000003f00257c82 */ /* 0x000fe20008000000 */
[----:B------:R-:W-:-:S02]  /*0b00*/  LEA.HI R7, R0, R197, RZ, 0x2 ;  /* 0x000000c500077211 */ /* 0x000fc400078f10ff */
[----:B------:R-:W-:Y:S02]  /*0b10*/  SHF.R.S32.HI R5, RZ, 0x4, R2 ;  /* 0x00000004ff057819 */ /* 0x000fe40000011402 */
[----:B------:R-:W-:Y:S02]  /*0b20*/  LEA.HI R6, R0, R197, RZ, 0x7 ;  /* 0x000000c500067211 */ /* 0x000fe400078f38ff */
[C---:B------:R-:W-:Y:S02]  /*0b30*/  LEA.HI R3, R2.reuse, R5, RZ, 0x1 ;  /* 0x0000000502037211 */ /* 0x040fe400078f08ff */
[----:B------:R-:W-:Y:S02]  /*0b40*/  LOP3.LUT R2, R2, 0xfffffff0, RZ, 0xc0, !PT ;  /* 0xfffffff002027812 */ /* 0x000fe400078ec0ff */
[----:B------:R-:W-:Y:S02]  /*0b50*/  LOP3.LUT R4, R3, 0x1ffffffe, RZ, 0xc0, !PT ;  /* 0x1ffffffe03047812 */ /* 0x000fe400078ec0ff */
[----:B------:R-:W-:Y:S01]  /*0b60*/  LEA.HI R3, R0, R197, RZ, 0x5 ;  /* 0x000000c500037211 */ /* 0x000fe200078f28ff */
[----:B------:R-:W-:Y:S01]  /*0b70*/  IMAD.IADD R2, R197, 0x1, -R2 ;  /* 0x00000001c5027824 */ /* 0x000fe200078e0a02 */
[----:B------:R-:W-:Y:S01]  /*0b80*/  LOP3.LUT R10, R7, 0xfffffffc, RZ, 0xc0, !PT ;  /* 0xfffffffc070a7812 */ /* 0x000fe200078ec0ff */
[----:B------:R-:W-:Y:S01]  /*0b90*/  IMAD.IADD R5, R5, 0x1, -R4 ;  /* 0x0000000105057824 */ /* 0x000fe200078e0a04 */
[----:B------:R-:W-:-:S02]  /*0ba0*/  SHF.R.S32.HI R4, RZ, 0x5, R3 ;  /* 0x00000005ff047819 */ /* 0x000fc40000011403 */
[----:B------:R-:W-:Y:S01]  /*0bb0*/  SHF.R.S32.HI R3, RZ, 0x1f, R3 ;  /* 0x0000001fff037819 */ /* 0x000fe20000011403 */
[----:B------:R-:W-:Y:S01]  /*0bc0*/  IMAD.IADD R10, R197, 0x1, -R10 ;  /* 0x00000001c50a7824 */ /* 0x000fe200078e0a0a */
[----:B------:R-:W-:Y:S01]  /*0bd0*/  LOP3.LUT R8, R6, 0xffffff80, RZ, 0xc0, !PT ;  /* 0xffffff8006087812 */ /* 0x000fe200078ec0ff */
[----:B------:R-:W-:Y:S01]  /*0be0*/  IMAD.SHL.U32 R5, R5, 0x8, RZ ;  /* 0x0000000805057824 */ /* 0x000fe200078e00ff */
[----:B------:R-:W-:Y:S02]  /*0bf0*/  LEA.HI R3, R3, R4, RZ, 0x2 ;  /* 0x0000000403037211 */ /* 0x000fe400078f10ff */
[----:B------:R-:W-:Y:S01]  /*0c00*/  SHF.R.S32.HI R193, RZ, 0x7, R6 ;  /* 0x00000007ffc17819 */ /* 0x000fe20000011406 */
[----:B------:R-:W-:Y:S01]  /*0c10*/  IMAD.IADD R8, R197, 0x1, -R8 ;  /* 0x00000001c5087824 */ /* 0x000fe200078e0a08 */
[----:B------:R-:W-:Y:S02]  /*0c20*/  LOP3.LUT R3, R3, 0x3ffffc, RZ, 0xc0, !PT ;  /* 0x003ffffc03037812 */ /* 0x000fe400078ec0ff */
[--C-:B------:R-:W-:Y:S01]  /*0c30*/  SHF.R.S32.HI R7, RZ, 0x1f, R2.reuse ;  /* 0x0000001fff077819 */ /* 0x100fe20000011402 */
[----:B------:R-:W-:Y:S01]  /*0c40*/  IMAD R12, R193, 0x100, R2 ;  /* 0x00000100c10c7824 */ /* 0x000fe200078e0202 */
[----:B------:R-:W-:Y:S01]  /*0c50*/  LEA.HI R11, R10, R10, RZ, 0x1 ;  /* 0x0000000a0a0b7211 */ /* 0x000fe200078f08ff */
[----:B------:R-:W-:Y:S01]  /*0c60*/  IMAD.IADD R3, R4, 0x1, -R3 ;  /* 0x0000000104037824 */ /* 0x000fe200078e0a03 */
[----:B------:R-:W-:-:S02]  /*0c70*/  LEA.HI R9, R7, R2, RZ, 0x3 ;  /* 0x0000000207097211 */ /* 0x000fc400078f18ff */
[----:B------:R-:W-:Y:S01]  /*0c80*/  SHF.R.S32.HI R7, RZ, 0x1f, R8 ;  /* 0x0000001fff077819 */ /* 0x000fe20000011408 */
[----:B------:R-:W-:Y:S01]  /*0c90*/  IMAD R12, R3, 0x10, R12 ;  /* 0x00000010030c7824 */ /* 0x000fe200078e020c */
[----:B------:R-:W-:Y:S02]  /*0ca0*/  LOP3.LUT R13, R11, 0x1ffffffe, RZ, 0xc0, !PT ;  /* 0x1ffffffe0b0d7812 */ /* 0x000fe400078ec0ff */
[-C--:B------:R-:W-:Y:S01]  /*0cb0*/  LEA.HI R3, R7, R8.reuse, RZ, 0x2 ;  /* 0x0000000807037211 */ /* 0x080fe200078f10ff */
[----:B------:R-:W-:Y:S01]  /*0cc0*/  IMAD.U32 R196, R12, 0x40, R5 ;  /* 0x000000400cc47824 */ /* 0x000fe200078e0005 */
[----:B------:R-:W-:Y:S01]  /*0cd0*/  LOP3.LUT R11, R9, 0xfffffff8, RZ, 0xc0, !PT ;  /* 0xfffffff8090b7812 */ /* 0x000fe200078ec0ff */
[----:B------:R-:W-:Y:S01]  /*0ce0*/  IMAD.IADD R185, R10, 0x1, -R13 ;  /* 0x000000010ab97824 */ /* 0x000fe200078e0a0d */
[----:B------:R-:W-:Y:S01]  /*0cf0*/  LOP3.LUT R13, R3, 0x7ffffffc, RZ, 0xc0, !PT ;  /* 0x7ffffffc030d7812 */ /* 0x000fe200078ec0ff */
[----:B------:R-:W-:Y:S01]  /*0d00*/  IMAD.SHL.U32 R9, R9, 0x40, RZ ;  /* 0x0000004009097824 */ /* 0x000fe200078e00ff */
[----:B------:R-:W-:Y:S01]  /*0d10*/  LEA.HI R7, R7, R8, RZ, 0x5 ;  /* 0x0000000807077211 */ /* 0x000fe200078f28ff */
[----:B------:R-:W-:Y:S01]  /*0d20*/  IMAD.IADD R11, R2, 0x1, -R11 ;  /* 0x00000001020b7824 */ /* 0x000fe200078e0a0b */
[----:B------:R-:W-:Y:S01]  /*0d30*/  SHF.R.S32.HI R2, RZ, 0x2, R3 ;  /* 0x00000002ff027819 */ /* 0x000fe20000011403 */
[----:B------:R-:W-:Y:S01]  /*0d40*/  IMAD.IADD R13, R8, 0x1, -R13 ;  /* 0x00000001080d7824 */ /* 0x000fe200078e0a0d */
[----:B------:R-:W-:Y:S01]  /*0d50*/  SHF.R.S32.HI R3, RZ, 0x1f, R3 ;  /* 0x0000001fff037819 */ /* 0x000fe20000011403 */
[----:B------:R-:W-:Y:S01]  /*0d60*/  IMAD.SHL.U32 R8, R11, 0x40, RZ ;  /* 0x000000400b087824 */ /* 0x000fe200078e00ff */
[----:B------:R-:W-:-:S02]  /*0d70*/  LOP3.LUT R9, R9, 0x7ffffe00, RZ, 0xc0, !PT ;  /* 0x7ffffe0009097812 */ /* 0x000fc400078ec0ff */
[----:B------:R-:W-:Y:S02]  /*0d80*/  LEA.HI R3, R3, R2, RZ, 0x3 ;  /* 0x0000000203037211 */ /* 0x000fe400078f18ff */
[----:B------:R-:W-:Y:S01]  /*0d90*/  LOP3.LUT R8, R8, 0x1c0, RZ, 0xc0, !PT ;  /* 0x000001c008087812 */ /* 0x000fe200078ec0ff */
[----:B------:R-:W-:Y:S01]  /*0da0*/  IMAD R9, R4, 0x400, R9 ;  /* 0x0000040004097824 */ /* 0x000fe200078e0209 */
[----:B------:R-:W-:Y:S02]  /*0db0*/  LOP3.LUT R3, R3, 0xfffffff8, RZ, 0xc0, !PT ;  /* 0xfffffff803037812 */ /* 0x000fe400078ec0ff */
[----:B------:R-:W-:Y:S02]  /*0dc0*/  LOP3.LUT R5, R8, 0x8, R5, 0xf8, !PT ;  /* 0x0000000808057812 */ /* 0x000fe400078ef805 */
[----:B------:R-:W-:Y:S01]  /*0dd0*/  SHF.R.U32.HI R8, RZ, 0x3, R8 ;  /* 0x00000003ff087819 */ /* 0x000fe20000011608 */
[----:B------:R-:W-:Y:S01]  /*0de0*/  IMAD.IADD R16, R2, 0x1, -R3 ;  /* 0x0000000102107824 */ /* 0x000fe200078e0a03 */
[----:B------:R-:W-:-:S02]  /*0df0*/  LEA.HI R0, R0, R197, RZ, 0x3 ;  /* 0x000000c500007211 */ /* 0x000fc400078f18ff */
[----:B------:R-:W-:Y:S02]  /*0e00*/  LOP3.LUT R8, R5, R8, RZ, 0x3c, !PT ;  /* 0x0000000805087212 */ /* 0x000fe400078e3cff */
[----:B------:R-:W-:Y:S02]  /*0e10*/  LOP3.LUT R2, R0, 0xfffffff8, RZ, 0xc0, !PT ;  /* 0xfffffff800027812 */ /* 0x000fe400078ec0ff */
[----:B------:R-:W-:Y:S01]  /*0e20*/  R2P PR, R11, 0x6 ;  /* 0x000000060b007804 */ /* 0x000fe20000000000 */
[----:B------:R-:W-:Y:S01]  /*0e30*/  IMAD.IADD R8, R9, 0x1, R8 ;  /* 0x0000000109087824 */ /* 0x000fe200078e0208 */
[----:B------:R-:W-:Y:S01]  /*0e40*/  LEA.HI R6, R6, R193, RZ, 0x1 ;  /* 0x000000c106067211 */ /* 0x000fe200078f08ff */
[----:B------:R-:W-:Y:S01]  /*0e50*/  IMAD.IADD R191, R197, 0x1, -R2 ;  /* 0x00000001c5bf7824 */ /* 0x000fe200078e0a02 */
[----:B------:R-:W-:Y:S01]  /*0e60*/  SHF.R.S32.HI R7, RZ, 0x5, R7 ;  /* 0x00000005ff077819 */ /* 0x000fe20000011407 */
[----:B------:R-:W-:Y:S01]  /*0e70*/  IMAD.SHL.U32 R2, R13, 0x2, RZ ;  /* 0x000000020d027824 */ /* 0x000fe200078e00ff */
        /* <DEDUP_REMOVED lines=28> */
.L_x_5668:
[----:B------:R-:W-:Y:S01]  /*1040*/  ULDC.64 UR8, c[0x0][0xa28] ;  /* 0x00028a0000087ab9 */ /* 0x000fe20000000a00 */
[----:B------:R-:W-:Y:S01]  /*1050*/  ULDC UR4, c[0x0][0x424] ;  /* 0x0001090000047ab9 */ /* 0x000fe20000000800 */
[----:B------:R-:W-:-:S04]  /*1060*/  UISETP.NE.U32.AND UP0, UPT, UR8, URZ, UPT ;  /* 0x0000003f0800728c */ /* 0x000fc8000bf05070 */
[----:B------:R-:W-:-:S03]  /*1070*/  UISETP.NE.AND.EX UP0, UPT, UR9, URZ, UPT, UP0 ;  /* 0x0000003f0900728c */ /* 0x000fc6000bf05300 */
[----:B------:R-:W-:Y:S02]  /*1080*/  ULDC.64 UR8, c[0x0][0xa18] ;  /* 0x0002860000087ab9 */ /* 0x000fe40000000a00 */
[----:B------:R-:W-:Y:S01]  /*1090*/  UISETP.NE.U32.AND UP1, UPT, UR8, URZ, UPT ;  /* 0x0000003f0800728c */ /* 0x000fe2000bf25070 */
[----:B------:R-:W-:-:S03]  /*10a0*/  PLOP3.LUT P0, PT, PT, PT, UP0, 0x80, 0x0 ;  /* 0x000000000000781c */ /* 0x000fc60003f0f008 */
[----:B------:R-:W-:-:S03]  /*10b0*/  UISETP.NE.AND.EX UP1, UPT, UR9, URZ, UPT, UP1 ;  /* 0x0000003f0900728c */ /* 0x000fc6000bf25310 */
[----:B------:R-:W-:Y:S02]  /*10c0*/  @UP0 ULDC.64 UR8, c[0x0][0xa28] ;  /* 0x00028a0000080ab9 */ /* 0x000fe40000000a00 */
[----:B------:R-:W-:Y:S01]  /*10d0*/  @UP0 UIMAD.WIDE UR8, UR6, 0x4, UR8 ;  /* 0x00000004060808a5 */ /* 0x000fe2000f8e0208 */
[----:B------:R-:W-:-:S05]  /*10e0*/  PLOP3.LUT P2, PT, PT, PT, UP1, 0x80, 0x0 ;  /* 0x000000000000781c */ /* 0x000fca0003f4f018 */
[----:B------:R-:W-:Y:S01]  /*10f0*/  @UP1 ULDC.64 UR10, c[0x0][0xa18] ;  /* 0x00028600000a1ab9 */ /* 0x000fe20000000a00 */
[----:B0-23--:R-:W-:Y:S02]  /*1100*/  IMAD.U32 R4, RZ, RZ, UR8 ;  /* 0x00000008ff047e24 */ /* 0x00dfe4000f8e00ff */
[----:B------:R-:W-:Y:S01]  /*1110*/  IMAD.U32 R5, RZ, RZ, UR9 ;  /* 0x00000009ff057e24 */ /* 0x000fe2000f8e00ff */
[----:B------:R-:W-:-:S04]  /*1120*/  @UP1 UIMAD.WIDE UR8, UR6, 0x4, UR10 ;  /* 0x00000004060818a5 */ /* 0x000fc8000f8e020a */
[----:B------:R-:W2:Y:S02]  /*1130*/  @P0 LDG.E R4, desc[UR40][R4.64] ;  /* 0x0000002804040981 */ /* 0x000ea4000c1e1900 */
[----:B-1----:R-:W-:Y:S02]  /*1140*/  IMAD.U32 R6, RZ, RZ, UR8 ;  /* 0x00000008ff067e24 */ /* 0x002fe4000f8e00ff */
[----:B----4-:R-:W-:Y:S01]  /*1150*/  IMAD.U32 R7, RZ, RZ, UR9 ;  /* 0x00000009ff077e24 */ /* 0x010fe2000f8e00ff */
[----:B------:R-:W-:-:S04]  /*1160*/  ULDC.64 UR8, c[0x0][0x418] ;  /* 0x0001060000087ab9 */ /* 0x000fc80000000a00 */
[----:B------:R-:W3:Y:S01]  /*1170*/  @P2 LDG.E R6, desc[UR40][R6.64] ;  /* 0x0000002806062981 */ /* 0x000ee2000c1e1900 */
[----:B------:R-:W-:Y:S01]  /*1180*/  UISETP.NE.U32.AND UP0, UPT, UR8, URZ, UPT ;  /* 0x0000003f0800728c */ /* 0x000fe2000bf05070 */
[----:B------:R-:W-:Y:S01]  /*1190*/  UMOV UR49, URZ ;  /* 0x0000003f00317c82 */ /* 0x000fe20008000000 */
[----:B------:R-:W-:Y:S02]  /*11a0*/  ULDC UR51, c[0x0][0x288] ;  /* 0x0000a20000337ab9 */ /* 0x000fe40000000800 */
[----:B------:R-:W-:Y:S01]  /*11b0*/  UISETP.NE.AND.EX UP0, UPT, UR9, URZ, UPT, UP0 ;  /* 0x0000003f0900728c */ /* 0x000fe2000bf05300 */
[----:B------:R-:W-:Y:S02]  /*11c0*/  UMOV UR44, UR7 ;  /* 0x00000007002c7c82 */ /* 0x000fe40008000000 */
[----:B------:R-:W-:Y:S01]  /*11d0*/  ULDC.64 UR8, c[0x0][0xa20] ;  /* 0x0002880000087ab9 */ /* 0x000fe20000000a00 */
[----:B------:R-:W-:Y:S01]  /*11e0*/  USEL UR4, UR4, 0x1, UP0 ;  /* 0x0000000104047887 */ /* 0x000fe20008000000 */
[----:B------:R-:W-:Y:S01]  /*11f0*/  ISETP.NE.U32.AND P1, PT, RZ, UR8, PT ;  /* 0x00000008ff007c0c */ /* 0x000fe2000bf25070 */
[----:B------:R-:W-:-:S02]  /*1200*/  ULDC UR8, c[0x0][0x2f0] ;  /* 0x0000bc0000087ab9 */ /* 0x000fc40000000800 */
[----:B------:R-:W-:Y:S01]  /*1210*/  UIMAD UR4, UR4, UR8, URZ ;  /* 0x00000008040472a4 */ /* 0x000fe2000f8e023f */
[----:B------:R-:W-:Y:S02]  /*1220*/  ISETP.NE.AND.EX P1, PT, RZ, UR9, PT, P1 ;  /* 0x00000009ff007c0c */ /* 0x000fe4000bf25310 */
[----:B--2---:R-:W-:Y:S02]  /*1230*/  @P0 R2UR UR49, R4 ;  /* 0x00000000043102ca */ /* 0x004fe400000e0000 */
[----:B---3--:R-:W-:Y:S01]  /*1240*/  @P2 R2UR UR51, R6 ;  /* 0x00000000063322ca */ /* 0x008fe200000e0000 */
[----:B------:R-:W-:-:S14]  /*1250*/  @P2 BRA `(.L_x_5561) ;  /* 0x0000000000342947 */ /* 0x000fdc0003800000 */
[----:B------:R-:W-:Y:S02]  /*1260*/  ULDC.64 UR8, c[0x0][0xa00] ;  /* 0x0002800000087ab9 */ /* 0x000fe40000000a00 */
[----:B------:R-:W-:-:S04]  /*1270*/  ISETP.NE.U32.AND P0, PT, RZ, UR8, PT ;  /* 0x00000008ff007c0c */ /* 0x000fc8000bf05070 */
[----:B------:R-:W-:-:S13]  /*1280*/  ISETP.NE.AND.EX P0, PT, RZ, UR9, PT, P0 ;  /* 0x00000009ff007c0c */ /* 0x000fda000bf05300 */
[----:B------:R-:W-:Y:S05]  /*1290*/  @!P0 BRA `(.L_x_5561) ;  /* 0x0000000000248947 */ /* 0x000fea0003800000 */
[----:B------:R-:W-:Y:S02]  /*12a0*/  ULDC.64 UR8, c[0x0][0xa00] ;  /* 0x0002800000087ab9 */ /* 0x000fe40000000a00 */
        /* <DEDUP_REMOVED lines=8> */
.L_x_5561:
[----:B------:R-:W-:Y:S01]  /*1330*/  UMOV UR43, UR6 ;  /* 0x00000006002b7c82 */ /* 0x000fe20008000000 */
[----:B------:R-:W-:Y:S05]  /*1340*/  @!P1 BRA `(.L_x_5562) ;  /* 0x00000000001c9947 */ /* 0x000fea0003800000 */
[----:B------:R-:W-:Y:S02]  /*1350*/  ULDC.64 UR8, c[0x0][0xa20] ;  /* 0x0002880000087ab9 */ /* 0x000fe40000000a00 */
[----:B------:R-:W-:-:S06]  /*1360*/  UIMAD.WIDE UR6, UR6, 0x4, UR8 ;  /* 0x00000004060678a5 */ /* 0x000fcc000f8e0208 */
[----:B------:R-:W-:Y:S02]  /*1370*/  IMAD.U32 R4, RZ, RZ, UR6 ;  /* 0x00000006ff047e24 */ /* 0x000fe4000f8e00ff */
[----:B------:R-:W-:-:S05]  /*1380*/  IMAD.U32 R5, RZ, RZ, UR7 ;  /* 0x00000007ff057e24 */ /* 0x000fca000f8e00ff */
[----:B------:R-:W2:Y:S02]  /*1390*/  LDG.E R4, desc[UR40][R4.64] ;  /* 0x0000002804047981 */ /* 0x000ea4000c1e1900 */
[----:B--2---:R-:W-:Y:S01]  /*13a0*/  R2UR UR4, R4 ;  /* 0x00000000040472ca */ /* 0x004fe200000e0000 */
[----:B------:R-:W-:-:S14]  /*13b0*/  BRA `(.L_x_5563) ;  /* 0x0000000000347947 */ /* 0x000fdc0003800000 */
.L_x_5562:
        /* <DEDUP_REMOVED lines=13> */
.L_x_5563:
[----:B------:R-:W-:Y:S02]  /*1490*/  UISETP.NE.AND UP0, UPT, UR47, 0x1, UPT ;  /* 0x000000012f00788c */ /* 0x000fe4000bf05270 */
[----:B------:R-:W-:Y:S02]  /*14a0*/  UIADD3 UR49, -UR49, UR4, URZ ;  /* 0x0000000431317290 */ /* 0x000fe4000fffe13f */
[----:B------:R-:W-:Y:S02]  /*14b0*/  USHF.L.U32 UR42, UR5, 0x6, URZ ;  /* 0x00000006052a7899 */ /* 0x000fe4000800063f */
[----:B------:R-:W-:Y:S01]  /*14c0*/  UIADD3 UR4, UR49, 0x3f, URZ ;  /* 0x0000003f31047890 */ /* 0x000fe2000fffe03f */
[----:B------:R-:W-:-:S03]  /*14d0*/  PLOP3.LUT P0, PT, PT, PT, UP0, 0x80, 0x0 ;  /* 0x000000000000781c */ /* 0x000fc60003f0f008 */
[----:B------:R-:W-:-:S04]  /*14e0*/  USHF.R.S32.HI UR6, URZ, 0x1f, UR4 ;  /* 0x0000001f3f067899 */ /* 0x000fc80008011404 */
[----:B------:R-:W-:-:S04]  /*14f0*/  ULEA.HI UR6, UR6, UR4, URZ, 0x6 ;  /* 0x0000000406067291 */ /* 0x000fc8000f8f303f */
[----:B------:R-:W-:Y:S02]  /*1500*/  USHF.R.S32.HI UR6, URZ, 0x6, UR6 ;  /* 0x000000063f067899 */ /* 0x000fe40008011406 */
[----:B------:R-:W-:Y:S10]  /*1510*/  @!P0 BRA `(.L_x_5564) ;  /* 0x0000002000348947 */ /* 0x000ff40003800000 */
[----:B------:R-:W0:Y:S01]  /*1520*/  LDC.64 R8, c[0x0][0x9e0] ;  /* 0x00027800ff087b82 */ /* 0x000e220000000a00 */
[----:B------:R-:W-:Y:S01]  /*1530*/  ULDC UR4, c[0x0][0x448] ;  /* 0x0001120000047ab9 */ /* 0x000fe20000000800 */
[----:B------:R-:W-:Y:S02]  /*1540*/  UIADD3 UR7, UR42, 0x3f, URZ ;  /* 0x0000003f2a077890 */ /* 0x000fe4000fffe03f */
[----:B------:R-:W-:Y:S02]  /*1550*/  UISETP.NE.AND UP0, UPT, UR4, 0x1, UPT ;  /* 0x000000010400788c */ /* 0x000fe4000bf05270 */
[----:B------:R-:W-:-:S09]  /*1560*/  UIADD3 UR8, UR49, 0x1, -UR51 ;  /* 0x0000000131087890 */ /* 0x000fd2000fffe833 */
[----:B------:R-:W-:Y:S01]  /*1570*/  @UP0 ULDC UR4, c[0x0][0x44c] ;  /* 0x0001130000040ab9 */ /* 0x000fe20000000800 */
[----:B------:R-:W-:Y:S01]  /*1580*/  @UP0 ULDC UR9, c[0x0][0x450] ;  /* 0x0001140000090ab9 */ /* 0x000fe20000000800 */
[----:B------:R-:W-:-:S04]  /*1590*/  UIMAD.WIDE.U32 UR4, UR7, UR4, URZ ;  /* 0x00000004070472a5 */ /* 0x000fc8000f8e003f */
[----:B------:R-:W-:Y:S01]  /*15a0*/  @UP0 USHF.R.U32.HI UR7, URZ, UR9, UR5 ;  /* 0x000000093f070299 */ /* 0x000fe20008011605 */
[----:B0-----:R-:W-:-:S03]  /*15b0*/  ISETP.GE.AND P1, PT, R9, 0x1, PT ;  /* 0x000000010900780c */ /* 0x001fc60003f26270 */
[----:B------:R-:W-:-:S06]  /*15c0*/  UIADD3 UR7, UR8, UR7, URZ ;  /* 0x0000000708077290 */ /* 0x000fcc000fffe03f */
[----:B------:R-:W-:-:S04]  /*15d0*/  VIADD R0, R8, UR7 ;  /* 0x0000000708007c36 */ /* 0x000fc80008000000 */
[----:B------:R-:W-:Y:S05]  /*15e0*/  @!P1 BRA `(.L_x_5565) ;  /* 0x0000000000449947 */ /* 0x000fea0003800000 */
[----:B------:R-:W-:Y:S01]  /*15f0*/  ISETP.LT.AND P0, PT, RZ, UR7, PT ;  /* 0x00000007ff007c0c */ /* 0x000fe2000bf01270 */
[----:B------:R-:W-:-:S06]  /*1600*/  UIADD3 UR4, UR7, -0x1, URZ ;  /* 0xffffffff07047890 */ /* 0x000fcc000fffe03f */
[----:B------:R-:W-:-:S06]  /*1610*/  IMAD.U32 R3, RZ, RZ, UR4 ;  /* 0x00000004ff037e24 */ /* 0x000fcc000f8e00ff */
[----:B------:R-:W-:Y:S05]  /*1620*/  @P0 BRA `(.L_x_5566) ;  /* 0x00000000001c0947 */ /* 0x000fea0003800000 */
[----:B------:R-:W-:Y:S01]  /*1630*/  ISETP.NE.AND P0, PT, R9, 0x1, PT ;  /* 0x000000010900780c */ /* 0x000fe20003f05270 */
[----:B------:R-:W-:-:S12]  /*1640*/  IMAD R3, RZ, RZ, -UR7 ;  /* 0x80000007ff037e24 */ /* 0x000fd8000f8e02ff */
[----:B------:R-:W0:Y:S02]  /*1650*/  @P0 LDC.64 R4, c[0x0][0x9e8] ;  /* 0x00027a00ff040b82 */ /* 0x000e240000000a00 */
[----:B0-----:R-:W-:-:S05]  /*1660*/  @P0 IMAD.HI.U32 R4, R3, R4, RZ ;  /* 0x0000000403040227 */ /* 0x001fca00078e00ff */
[----:B------:R-:W-:-:S04]  /*1670*/  @P0 SHF.R.U32.HI R3, RZ, R5, R4 ;  /* 0x00000005ff030219 */ /* 0x000fc80000011604 */
[----:B------:R-:W-:Y:S01]  /*1680*/  LOP3.LUT R3, RZ, R3, RZ, 0x33, !PT ;  /* 0x00000003ff037212 */ /* 0x000fe200078e33ff */
[----:B------:R-:W-:Y:S06]  /*1690*/  BRA `(.L_x_5567) ;  /* 0x0000000000107947 */ /* 0x000fec0003800000 */
.L_x_5566:
[----:B------:R-:W-:-:S13]  /*16a0*/  ISETP.NE.AND P0, PT, R9, 0x1, PT ;  /* 0x000000010900780c */ /* 0x000fda0003f05270 */
[----:B------:R-:W0:Y:S02]  /*16b0*/  @P0 LDC.64 R4, c[0x0][0x9e8] ;  /* 0x00027a00ff040b82 */ /* 0x000e240000000a00 */
[----:B0-----:R-:W-:-:S05]  /*16c0*/  @P0 IMAD.HI.U32 R4, R3, R4, RZ ;  /* 0x0000000403040227 */ /* 0x001fca00078e00ff */
[----:B------:R-:W-:-:S07]  /*16d0*/  @P0 SHF.R.U32.HI R3, RZ, R5, R4 ;  /* 0x00000005ff030219 */ /* 0x000fce0000011604 */
.L_x_5567:
[----:B------:R-:W-:-:S05]  /*16e0*/  IMAD R3, R3, R9, R9 ;  /* 0x0000000903037224 */ /* 0x000fca00078e0209 */
[----:B------:R-:W-:-:S07]  /*16f0*/  VIMNMX R0, R0, R3, PT ;  /* 0x0000000300007248 */ /* 0x000fce0003fe0100 */
.L_x_5565:
[----:B------:R-:W-:Y:S01]  /*1700*/  @UP0 ULDC UR4, c[0x0][0x44c] ;  /* 0x0001130000040ab9 */ /* 0x000fe20000000800 */
[----:B------:R-:W-:Y:S01]  /*1710*/  VIADD R0, R0, 0x3f ;  /* 0x0000003f00007836 */ /* 0x000fe20000000000 */
[----:B------:R-:W-:Y:S01]  /*1720*/  UIMAD.WIDE.U32 UR4, UR42, UR4, URZ ;  /* 0x000000042a0472a5 */ /* 0x000fe2000f8e003f */
[----:B------:R-:W-:Y:S01]  /*1730*/  @UP0 ULDC UR8, c[0x0][0x450] ;  /* 0x0001140000080ab9 */ /* 0x000fe20000000800 */
[----:B------:R-:W-:Y:S02]  /*1740*/  UMOV UR7, UR42 ;  /* 0x0000002a00077c82 */ /* 0x000fe40008000000 */
[----:B------:R-:W-:Y:S01]  /*1750*/  @UP0 USHF.R.U32.HI UR7, URZ, UR8, UR5 ;  /* 0x000000083f070299 */ /* 0x000fe20008011605 */
[----:B------:R-:W-:Y:S02]  /*1760*/  SHF.R.S32.HI R3, RZ, 0x1f, R0 ;  /* 0x0000001fff037819 */ /* 0x000fe40000011400 */
[----:B------:R-:W-:Y:S01]  /*1770*/  ULDC UR4, c[0x0][0x9dc] ;  /* 0x0002770000047ab9 */ /* 0x000fe20000000800 */
[----:B------:R-:W-:Y:S01]  /*1780*/  UIADD3 UR49, UR7, UR49, -UR51 ;  /* 0x0000003107317290 */ /* 0x000fe2000fffe833 */
[----:B------:R-:W-:-:S03]  /*1790*/  LEA.HI R3, R3, R0, RZ, 0x6 ;  /* 0x0000000003037211 */ /* 0x000fc600078f30ff */
[----:B------:R-:W-:Y:S01]  /*17a0*/  UIADD3 UR4, UR49, -UR4, URZ ;  /* 0x8000000431047290 */ /* 0x000fe2000fffe03f */
[----:B------:R-:W-:-:S04]  /*17b0*/  SHF.R.S32.HI R3, RZ, 0x6, R3 ;  /* 0x00000006ff037819 */ /* 0x000fc80000011403 */
[----:B------:R-:W-:Y:S01]  /*17c0*/  VIMNMX R5, R3, UR6, PT ;  /* 0x0000000603057c48 */ /* 0x000fe2000bfe0100 */
[----:B------:R-:W-:Y:S01]  /*17d0*/  IMAD.U32 R3, RZ, RZ, UR4 ;  /* 0x00000004ff037e24 */ /* 0x000fe2000f8e00ff */
[----:B------:R-:W-:Y:S06]  /*17e0*/  @!P1 BRA `(.L_x_5568) ;  /* 0x0000000000409947 */ /* 0x000fec0003800000 */
[----:B------:R-:W-:-:S05]  /*17f0*/  IMAD.U32 R0, RZ, RZ, UR49 ;  /* 0x00000031ff007e24 */ /* 0x000fca000f8e00ff */
        /* <DEDUP_REMOVED lines=9> */
.L_x_5569:
[----:B------:R-:W-:-:S13]  /*1890*/  ISETP.NE.AND P0, PT, R9, 0x1, PT ;  /* 0x000000010900780c */ /* 0x000fda0003f05270 */
[----:B------:R-:W0:Y:S02]  /*18a0*/  @P0 LDC.64 R6, c[0x0][0x9e8] ;  /* 0x00027a00ff060b82 */ /* 0x000e240000000a00 */
[----:B0-----:R-:W-:-:S05]  /*18b0*/  @P0 IMAD.HI.U32 R4, R0, R6, RZ ;  /* 0x0000000600040227 */ /* 0x001fca00078e00ff */
[----:B------:R-:W-:-:S07]  /*18c0*/  @P0 SHF.R.U32.HI R0, RZ, R7, R4 ;  /* 0x00000007ff000219 */ /* 0x000fce0000011604 */
.L_x_5570:
[----:B------:R-:W-:-:S05]  /*18d0*/  IMAD R0, R0, R9, RZ ;  /* 0x0000000900007224 */ /* 0x000fca00078e02ff */
[----:B------:R-:W-:-:S07]  /*18e0*/  VIMNMX R3, R3, R0, !PT ;  /* 0x0000000003037248 */ /* 0x000fce0007fe0100 */
.L_x_5568:
        /* <DEDUP_REMOVED lines=69> */
[----:B------:R-:W-:Y:S01]  /*1d40*/  IMAD.MOV.U32 R12, RZ, RZ, RZ ;  /* 0x000000ffff0c7224 */ /* 0x000fe200078e00ff */
[----:B------:R-:W-:Y:S01]  /*1d50*/  CS2R R26, SRZ ;  /* 0x00000000001a7805 */ /* 0x000fe2000001ff00 */
[----:B------:R-:W-:Y:S02]  /*1d60*/  IMAD.MOV.U32 R169, RZ, RZ, RZ ;  /* 0x000000ffffa97224 */ /* 0x000fe400078e00ff */
[----:B------:R-:W-:Y:S02]  /*1d70*/  IMAD.MOV.U32 R14, RZ, RZ, RZ ;  /* 0x000000ffff0e7224 */ /* 0x000fe400078e00ff */
        /* <DEDUP_REMOVED lines=16> */
.L_x_5572:
[----:B------:R-:W-:Y:S01]  /*1e80*/  ULEA UR21, UR37, UR46, 0x3 ;  /* 0x0000002e25157291 */ /* 0x000fe2000f8e183f */
[----:B------:R-:W-:-:S05]  /*1e90*/  IMAD.U32 R0, RZ, RZ, UR38 ;  /* 0x00000026ff007e24 */ /* 0x000fca000f8e00ff */
[----:B------:R-:W-:-:S04]  /*1ea0*/  SHF.L.U32 R0, R0, 0x1f, RZ ;  /* 0x0000001f00007819 */ /* 0x000fc800000006ff */
[----:B------:R-:W0:Y:S02]  /*1eb0*/  SYNCS.PHASECHK.TRANS64.TRYWAIT P1, [UR21+0x28c50], R0 ;  /* 0x028c5000ff0075a7 */ /* 0x000e240008020155 */
[----:B0-----:R-:W-:Y:S05]  /*1ec0*/  @!P1 BRA `(.L_x_5573) ;  /* 0x00000160003c9947 */ /* 0x001fea0003800000 */
.L_x_5817:
        /* <DEDUP_REMOVED lines=45> */
.L_x_5579:
        /* <DEDUP_REMOVED lines=143> */
.L_x_5575:
[----:B------:R-:W-:Y:S01]  /*2a90*/  ULEA UR21, UR37, UR46, 0x3 ;  /* 0x0000002e25157291 */ /* 0x000fe2000f8e183f */
[----:B------:R-:W-:-:S05]  /*2aa0*/  IMAD.U32 R0, RZ, RZ, UR38 ;  /* 0x00000026ff007e24 */ /* 0x000fca000f8e00ff */
[----:B------:R-:W-:-:S04]  /*2ab0*/  SHF.L.U32 R0, R0, 0x1f, RZ ;  /* 0x0000001f00007819 */ /* 0x000fc800000006ff */
[----:B------:R0:W1:Y:S01]  /*2ac0*/  SYNCS.PHASECHK.TRANS64.TRYWAIT P1, [UR21+0x28c50], R0 ;  /* 0x028c5000ff0075a7 */ /* 0x0000620008020155 */
[----:B------:R-:W-:Y:S05]  /*2ad0*/  @!P0 BRA `(.L_x_5576) ;  /* 0x0000000000048947 */ /* 0x000fea0003800000 */
[----:B------:R-:W-:Y:S01]  /*2ae0*/  BPT.TRAP 0x1 ;  /* 0x000000040000795c */ /* 0x000fe20000300000 */
.L_x_5576:
[----:B-1----:R-:W-:Y:S05]  /*2af0*/  @P1 BRA `(.L_x_5577) ;  /* 0x0000000000081947 */ /* 0x002fea0003800000 */
[----:B------:R-:W1:Y:S02]  /*2b00*/  SYNCS.PHASECHK.TRANS64.TRYWAIT P1, [UR21+0x28c50], R0 ;  /* 0x028c5000ff0075a7 */ /* 0x000e640008020155 */
[----:B-1----:R-:W-:Y:S05]  /*2b10*/  @!P1 BRA `(.L_x_5578) ;  /* 0x0000015400409947 */ /* 0x002fea0003800000 */
.L_x_5577:
        /* <DEDUP_REMOVED lines=29> */
.L_x_5574:
        /* <DEDUP_REMOVED lines=144> */
.L_x_5564:
[----:B------:R-:W-:Y:S01]  /*35f0*/  ULDC UR4, c[0x0][0x448] ;  /* 0x0001120000047ab9 */ /* 0x000fe20000000800 */
[----:B------:R-:W-:Y:S02]  /*3600*/  UIADD3 UR7, UR42, 0x3f, URZ ;  /* 0x0000003f2a077890 */ /* 0x000fe4000fffe03f */
[----:B------:R-:W-:Y:S02]  /*3610*/  UISETP.NE.AND UP0, UPT, UR4, 0x1, UPT ;  /* 0x000000010400788c */ /* 0x000fe4000bf05270 */
[----:B------:R-:W-:Y:S01]  /*3620*/  UIADD3 UR10, UR49, 0x1, -UR51 ;  /* 0x00000001310a7890 */ /* 0x000fe2000fffe833 */
[----:B------:R-:W-:Y:S02]  /*3630*/  ULDC.64 UR4, c[0x0][0x9e0] ;  /* 0x0002780000047ab9 */ /* 0x000fe40000000a00 */
[----:B------:R-:W-:-:S06]  /*3640*/  UISETP.GE.AND UP1, UPT, UR5, 0x1, UPT ;  /* 0x000000010500788c */ /* 0x000fcc000bf26270 */
[----:B------:R-:W-:Y:S01]  /*3650*/  @UP0 ULDC UR8, c[0x0][0x44c] ;  /* 0x0001130000080ab9 */ /* 0x000fe20000000800 */
[----:B------:R-:W-:Y:S01]  /*3660*/  @UP0 ULDC UR11, c[0x0][0x450] ;  /* 0x00011400000b0ab9 */ /* 0x000fe20000000800 */
[----:B------:R-:W-:Y:S01]  /*3670*/  UIMAD.WIDE.U32 UR8, UR7, UR8, URZ ;  /* 0x00000008070872a5 */ /* 0x000fe2000f8e003f */
[----:B------:R-:W-:-:S03]  /*3680*/  PLOP3.LUT P1, PT, PT, PT, UP1, 0x80, 0x0 ;  /* 0x000000000000781c */ /* 0x000fc60003f2f018 */
[----:B------:R-:W-:-:S04]  /*3690*/  @UP0 USHF.R.U32.HI UR7, URZ, UR11, UR9 ;  /* 0x0000000b3f070299 */ /* 0x000fc80008011609 */
[----:B------:R-:W-:-:S04]  /*36a0*/  UIADD3 UR7, UR10, UR7, URZ ;  /* 0x000000070a077290 */ /* 0x000fc8000fffe03f */
[----:B------:R-:W-:-:S06]  /*36b0*/  UIADD3 UR4, UR7, UR4, URZ ;  /* 0x0000000407047290 */ /* 0x000fcc000fffe03f */
[----:B------:R-:W-:Y:S01]  /*36c0*/  IMAD.U32 R0, RZ, RZ, UR4 ;  /* 0x00000004ff007e24 */ /* 0x000fe2000f8e00ff */
[----:B------:R-:W-:Y:S06]  /*36d0*/  @!P1 BRA `(.L_x_5580) ;  /* 0x0000000000409947 */ /* 0x000fec0003800000 */
        /* <DEDUP_REMOVED lines=10> */
.L_x_5581:
[----:B------:R-:W-:-:S11]  /*3780*/  UISETP.NE.AND UP1, UPT, UR5, 0x1, UPT ;  /* 0x000000010500788c */ /* 0x000fd6000bf25270 */
[----:B------:R-:W-:Y:S02]  /*3790*/  @UP1 ULDC.64 UR10, c[0x0][0x9e8] ;  /* 0x00027a00000a1ab9 */ /* 0x000fe40000000a00 */
[----:B------:R-:W-:-:S04]  /*37a0*/  UIMAD.WIDE.U32 UR8, UR4, UR10, URZ ;  /* 0x0000000a040872a5 */ /* 0x000fc8000f8e003f */
[----:B------:R-:W-:-:S12]  /*37b0*/  @UP1 USHF.R.U32.HI UR4, URZ, UR11, UR9 ;  /* 0x0000000b3f041299 */ /* 0x000fd80008011609 */
.L_x_5582:
[----:B------:R-:W-:-:S06]  /*37c0*/  UIMAD UR4, UR4, UR5, UR5 ;  /* 0x00000005040472a4 */ /* 0x000fcc000f8e0205 */
[----:B------:R-:W-:-:S07]  /*37d0*/  VIMNMX R0, R0, UR4, PT ;  /* 0x0000000400007c48 */ /* 0x000fce000bfe0100 */
.L_x_5580:
[----:B------:R-:W-:Y:S01]  /*37e0*/  VIADD R0, R0, 0x3f ;  /* 0x0000003f00007836 */ /* 0x000fe20000000000 */
[----:B------:R-:W-:Y:S01]  /*37f0*/  @UP0 ULDC UR8, c[0x0][0x44c] ;  /* 0x0001130000080ab9 */ /* 0x000fe20000000800 */
[----:B------:R-:W-:Y:S01]  /*3800*/  @UP0 ULDC UR7, c[0x0][0x450] ;  /* 0x0001140000070ab9 */ /* 0x000fe20000000800 */
[----:B------:R-:W-:Y:S02]  /*3810*/  UIMAD.WIDE.U32 UR8, UR42, UR8, URZ ;  /* 0x000000082a0872a5 */ /* 0x000fe4000f8e003f */
[----:B------:R-:W-:Y:S01]  /*3820*/  SHF.R.S32.HI R3, RZ, 0x1f, R0 ;  /* 0x0000001fff037819 */ /* 0x000fe20000011400 */
[----:B------:R-:W-:Y:S01]  /*3830*/  UMOV UR4, UR42 ;  /* 0x0000002a00047c82 */ /* 0x000fe20008000000 */
[----:B------:R-:W-:Y:S02]  /*3840*/  @UP0 USHF.R.U32.HI UR4, URZ, UR7, UR9 ;  /* 0x000000073f040299 */ /* 0x000fe40008011609 */
[----:B------:R-:W-:Y:S01]  /*3850*/  LEA.HI R3, R3, R0, RZ, 0x6 ;  /* 0x0000000003037211 */ /* 0x000fe200078f30ff */
[----:B------:R-:W-:Y:S01]  /*3860*/  ULDC UR8, c[0x0][0x9dc] ;  /* 0x0002770000087ab9 */ /* 0x000fe20000000800 */
[----:B------:R-:W-:-:S02]  /*3870*/  UIADD3 UR4, UR4, UR49, -UR51 ;  /* 0x0000003104047290 */ /* 0x000fc4000fffe833 */
[----:B------:R-:W-:Y:S02]  /*3880*/  SHF.R.S32.HI R3, RZ, 0x6, R3 ;  /* 0x00000006ff037819 */ /* 0x000fe40000011403 */
[----:B------:R-:W-:Y:S02]  /*3890*/  UIADD3 UR8, UR4, -UR8, URZ ;  /* 0x8000000804087290 */ /* 0x000fe4000fffe03f */
[----:B------:R-:W-:Y:S01]  /*38a0*/  VIMNMX R168, R3, UR6, PT ;  /* 0x0000000603a87c48 */ /* 0x000fe2000bfe0100 */
[----:B------:R-:W-:Y:S09]  /*38b0*/  @!P1 BRA `(.L_x_5583) ;  /* 0x0000000000449947 */ /* 0x000ff20003800000 */
        /* <DEDUP_REMOVED lines=10> */
.L_x_5584:
[----:B------:R-:W-:-:S11]  /*3960*/  UISETP.NE.AND UP0, UPT, UR5, 0x1, UPT ;  /* 0x000000010500788c */ /* 0x000fd6000bf05270 */
[----:B------:R-:W-:Y:S02]  /*3970*/  @UP0 ULDC.64 UR10, c[0x0][0x9e8] ;  /* 0x00027a00000a0ab9 */ /* 0x000fe40000000a00 */
[----:B------:R-:W-:-:S04]  /*3980*/  UIMAD.WIDE.U32 UR6, UR4, UR10, URZ ;  /* 0x0000000a040672a5 */ /* 0x000fc8000f8e003f */
[----:B------:R-:W-:-:S12]  /*3990*/  @UP0 USHF.R.U32.HI UR4, URZ, UR11, UR7 ;  /* 0x0000000b3f040299 */ /* 0x000fd80008011607 */
.L_x_5585:
[----:B------:R-:W-:-:S04]  /*39a0*/  UIMAD UR4, UR4, UR5, URZ ;  /* 0x00000005040472a4 */ /* 0x000fc8000f8e023f */
[----:B------:R-:W-:-:S04]  /*39b0*/  UISETP.LT.AND UP0, UPT, UR8, UR4, UPT ;  /* 0x000000040800728c */ /* 0x000fc8000bf01270 */
[----:B------:R-:W-:-:S12]  /*39c0*/  USEL UR8, UR8, UR4, !UP0 ;  /* 0x0000000408087287 */ /* 0x000fd8000c000000 */
.L_x_5583:
[----:B------:R-:W-:Y:S01]  /*39d0*/  USHF.R.S32.HI UR4, URZ, 0x1f, UR8 ;  /* 0x0000001f3f047899 */ /* 0x000fe20008011408 */
[----:B------:R-:W-:Y:S01]  /*39e0*/  PLOP3.LUT P0, PT, PT, PT, PT, 0x80, 0x0 ;  /* 0x000000000000781c */ /* 0x000fe20003f0f070 */
[----:B------:R-:W-:Y:S01]  /*39f0*/  IMAD.MOV.U32 R0, RZ, RZ, RZ ;  /* 0x000000ffff007224 */ /* 0x000fe200078e00ff */
[----:B------:R-:W-:Y:S01]  /*3a00*/  CS2R R150, SRZ ;  /* 0x0000000000967805 */ /* 0x000fe2000001ff00 */
[----:B------:R-:W-:Y:S01]  /*3a10*/  ULEA.HI UR4, UR4, UR8, URZ, 0x6 ;  /* 0x0000000804047291 */ /* 0x000fe2000f8f303f */
[----:B------:R-:W-:Y:S01]  /*3a20*/  IMAD.MOV.U32 R3, RZ, RZ, RZ ;  /* 0x000000ffff037224 */ /* 0x000fe200078e00ff */
[----:B------:R-:W-:Y:S02]  /*3a30*/  CS2R R148, SRZ ;  /* 0x0000000000947805 */ /* 0x000fe4000001ff00 */
[----:B------:R-:W-:Y:S01]  /*3a40*/  CS2R R146, SRZ ;  /* 0x0000000000927805 */ /* 0x000fe2000001ff00 */
[----:B------:R-:W-:Y:S01]  /*3a50*/  USHF.R.S32.HI UR4, URZ, 0x6, UR4 ;  /* 0x000000063f047899 */ /* 0x000fe20008011404 */
[----:B------:R-:W-:-:S02]  /*3a60*/  CS2R R144, SRZ ;  /* 0x0000000000907805 */ /* 0x000fc4000001ff00 */
[----:B------:R-:W-:Y:S02]  /*3a70*/  CS2R R142, SRZ ;  /* 0x00000000008e7805 */ /* 0x000fe4000001ff00 */
[----:B------:R-:W-:Y:S01]  /*3a80*/  CS2R R140, SRZ ;  /* 0x00000000008c7805 */ /* 0x000fe2000001ff00 */
[----:B------:R-:W-:Y:S01]  /*3a90*/  UISETP.LT.AND UP0, UPT, URZ, UR4, UPT ;  /* 0x000000043f00728c */ /* 0x000fe2000bf01270 */
[----:B------:R-:W-:Y:S02]  /*3aa0*/  CS2R R138, SRZ ;  /* 0x00000000008a7805 */ /* 0x000fe4000001ff00 */
[----:B------:R-:W-:Y:S02]  /*3ab0*/  CS2R R136, SRZ ;  /* 0x0000000000887805 */ /* 0x000fe4000001ff00 */
[----:B------:R-:W-:Y:S01]  /*3ac0*/  CS2R R134, SRZ ;  /* 0x0000000000867805 */ /* 0x000fe2000001ff00 */
[----:B------:R-:W-:Y:S01]  /*3ad0*/  USEL UR48, URZ, UR4, !UP0 ;  /* 0x000000043f307287 */ /* 0x000fe2000c000000 */
[----:B------:R-:W-:-:S02]  /*3ae0*/  CS2R R132, SRZ ;  /* 0x0000000000847805 */ /* 0x000fc4000001ff00 */
[----:B------:R-:W-:Y:S02]  /*3af0*/  CS2R R130, SRZ ;  /* 0x0000000000827805 */ /* 0x000fe4000001ff00 */
[----:B------:R-:W-:Y:S02]  /*3b00*/  CS2R R128, SRZ ;  /* 0x0000000000807805 */ /* 0x000fe4000001ff00 */
[----:B------:R-:W-:Y:S02]  /*3b10*/  CS2R R126, SRZ ;  /* 0x00000000007e7805 */ /* 0x000fe4000001ff00 */
[----:B------:R-:W-:Y:S02]  /*3b20*/  CS2R R124, SRZ ;  /* 0x00000000007c7805 */ /* 0x000fe4000001ff00 */
[----:B------:R-:W-:Y:S02]  /*3b30*/  ISETP.GT.AND P1, PT, R168, UR48, PT ;  /* 0x00000030a8007c0c */ /* 0x000fe4000bf24270 */
        /* <DEDUP_REMOVED lines=49> */
[----:B------:R-:W-:Y:S02]  /*3e50*/  IMAD.MOV.U32 R169, RZ, RZ, RZ ;  /* 0x000000ffffa97224 */ /* 0x000fe400078e00ff */
[----:B------:R-:W-:-:S02]  /*3e60*/  IMAD.MOV.U32 R14, RZ, RZ, RZ ;  /* 0x000000ffff0e7224 */ /* 0x000fc400078e00ff */
        /* <DEDUP_REMOVED lines=32> */
.L_x_5586:
        /* <DEDUP_REMOVED lines=9> */
.L_x_5818:
[----:B------:R-:W-:Y:S05]  /*4100*/  @!P0 BRA `(.L_x_5588) ;  /* 0x0000000000048947 */ /* 0x000fea0003800000 */
[----:B------:R-:W-:Y:S01]  /*4110*/  BPT.TRAP 0x1 ;  /* 0x000000040000795c */ /* 0x000fe20000300000 */
.L_x_5588:
[----:B------:R-:W-:Y:S02]  /*4120*/  IMAD.U32 R7, RZ, RZ, UR37 ;  /* 0x00000025ff077e24 */ /* 0x000fe4000f8e00ff */
[----:B------:R-:W-:-:S03]  /*4130*/  IMAD.U32 R8, RZ, RZ, UR38 ;  /* 0x00000026ff087e24 */ /* 0x000fc6000f8e00ff */
[----:B------:R-:W-:Y:S02]  /*4140*/  LEA R7, R7, UR46, 0x3 ;  /* 0x0000002e07077c11 */ /* 0x000fe4000f8e18ff */
[----:B------:R-:W-:-:S04]  /*4150*/  SHF.L.U32 R8, R8, 0x1f, RZ ;  /* 0x0000001f08087819 */ /* 0x000fc800000006ff */
[----:B------:R1:W2:Y:S01]  /*4160*/  SYNCS.PHASECHK.TRANS64.TRYWAIT P1, [R7+URZ+0x28c30], R8 ;  /* 0x028c3008070075a7 */ /* 0x0002a2000802017f */
[----:B------:R-:W-:Y:S05]  /*4170*/  @!P0 BRA `(.L_x_5589) ;  /* 0x0000000000048947 */ /* 0x000fea0003800000 */
[----:B------:R-:W-:Y:S01]  /*4180*/  BPT.TRAP 0x1 ;  /* 0x000000040000795c */ /* 0x000fe20000300000 */
.L_x_5589:
[----:B--2---:R-:W-:Y:S05]  /*4190*/  @P1 BRA `(.L_x_5590) ;  /* 0x0000000000081947 */ /* 0x004fea0003800000 */
[----:B------:R-:W2:Y:S02]  /*41a0*/  SYNCS.PHASECHK.TRANS64.TRYWAIT P1, [R7+URZ+0x28c30], R8 ;  /* 0x028c3008070075a7 */ /* 0x000ea4000802017f */
[----:B--2---:R-:W-:Y:S05]  /*41b0*/  @!P1 BRA `(.L_x_5591) ;  /* 0x0000013c00c89947 */ /* 0x004fea0003800000 */
.L_x_5590:
        /* <DEDUP_REMOVED lines=15> */
[----:B------:R-:W-:Y:S01]  /*42b0*/  VIADD R3, R185, UR42 ;  /* 0x0000002ab9037c36 */ /* 0x000fe20008000000 */
[----:B------:R-:W-:Y:S01]  /*42c0*/  UMOV UR7, 0x40000040 ;  /* 0x4000004000077882 */ /* 0x000fe20000000000 */
[----:B------:R-:W-:Y:S01]  /*42d0*/  UMOV UR5, 0x40000040 ;  /* 0x4000004000057882 */ /* 0x000fe20000000000 */
[----:B------:R-:W-:Y:S01]  /*42e0*/  ULOP3.LUT UR4, UR4, 0x3fff, URZ, 0xc0, !UPT ;  /* 0x00003fff04047892 */ /* 0x000fe2000f8ec03f */
[----:B------:R-:W-:Y:S01]  /*42f0*/  IMAD.MOV.U32 R4, RZ, RZ, R3 ;  /* 0x000000ffff047224 */ /* 0x000fe200078e0003 */
[----:B------:R-:W-:Y:S01]  /*4300*/  UMOV UR11, 0x40000040 ;  /* 0x40000040000b7882 */ /* 0x000fe20000000000 */
[----:B------:R-:W-:Y:S01]  /*4310*/  UMOV UR9, 0x40000040 ;  /* 0x4000004000097882 */ /* 0x000fe20000000000 */
[----:B------:R-:W-:-:S02]  /*4320*/  ULEA UR18, UR37, UR18, 0x9 ;  /* 0x0000001225127291 */ /* 0x000fc4000f8e483f */
[----:B------:R-:W-:Y:S02]  /*4330*/  ULOP3.LUT UR16, UR4, 0x10000, URZ, 0xfc, !UPT ;  /* 0x0001000004107892 */ /* 0x000fe4000f8efc3f */
[----:B------:R-:W-:Y:S02]  /*4340*/  UIADD3 UR6, UR18, 0x2, URZ ;  /* 0x0000000212067890 */ /* 0x000fe4000fffe03f */
[----:B------:R-:W-:Y:S02]  /*4350*/  UIADD3 UR4, UR16, 0x2, URZ ;  /* 0x0000000210047890 */ /* 0x000fe4000fffe03f */
[----:B------:R-:W-:Y:S02]  /*4360*/  UIADD3 UR10, UR18, 0x4, URZ ;  /* 0x00000004120a7890 */ /* 0x000fe4000fffe03f */
[----:B------:R-:W-:Y:S02]  /*4370*/  UIADD3 UR8, UR16, 0x4, URZ ;  /* 0x0000000410087890 */ /* 0x000fe4000fffe03f */
[----:B------:R-:W-:Y:S01]  /*4380*/  HGMMA.64x64x16.F32.BF16 R24, gdesc[UR16], RZ, !UPT, gsb0 ;  /* 0x00e00000101879f0 */ /* 0x000fe2000c0018ff */
[----:B------:R-:W-:-:S02]  /*4390*/  UIADD3 UR14, UR18, 0x6, URZ ;  /* 0x00000006120e7890 */ /* 0x000fc4000fffe03f */
[----:B------:R-:W-:Y:S01]  /*43a0*/  UIADD3 UR12, UR16, 0x6, URZ ;  /* 0x00000006100c7890 */ /* 0x000fe2000fffe03f */
[----:B------:R-:W-:Y:S01]  /*43b0*/  UMOV UR15, 0x40000040 ;  /* 0x40000040000f7882 */ /* 0x000fe20000000000 */
[----:B------:R-:W-:Y:S01]  /*43c0*/  UMOV UR13, 0x40000040 ;  /* 0x40000040000d7882 */ /* 0x000fe20000000000 */
[----:B------:R-:W-:Y:S02]  /*43d0*/  ULDC UR20, c[0x0][0x9dc] ;  /* 0x0002770000147ab9 */ /* 0x000fe40000000800 */
[----:B------:R-:W-:Y:S01]  /*43e0*/  ULOP3.LUT UR20, URZ, UR20, URZ, 0x33, !UPT ;  /* 0x000000143f147292 */ /* 0x000fe2000f8e333f */
[----:B------:R-:W-:Y:S02]  /*43f0*/  WARPGROUP.DEPBAR.LE gsb0, 0x0 ;  /* 0x00008000000079c5 */ /* 0x000fe40000010000 */
[----:B------:R-:W-:-:S06]  /*4400*/  WARPGROUP.ARRIVE ;  /* 0x00000000000079c5 */ /* 0x000fcc0000000000 */
[----:B------:R-:W-:Y:S01]  /*4410*/  HGMMA.64x64x16.F32.BF16 R24, gdesc[UR4], R24, gsb0 ;  /* 0x00e00000041879f0 */ /* 0x000fe20008001818 */
[----:B------:R-:W-:Y:S01]  /*4420*/  ULDC UR7, c[0x0][0x448] ;  /* 0x0001120000077ab9 */ /* 0x000fe20000000800 */
[----:B------:R-:W-:Y:S01]  /*4430*/  ULDC UR6, c[0x0][0x9d8] ;  /* 0x0002760000067ab9 */ /* 0x000fe20000000800 */
[----:B------:R-:W-:-:S06]  /*4440*/  UISETP.NE.AND UP0, UPT, UR7, 0x1, UPT ;  /* 0x000000010700788c */ /* 0x000fcc000bf05270 */
[----:B------:R-:W-:Y:S02]  /*4450*/  PLOP3.LUT P2, PT, PT, PT, UP0, 0x80, 0x0 ;  /* 0x000000000000781c */ /* 0x000fe40003f4f008 */
[----:B------:R-:W-:-:S03]  /*4460*/  PLOP3.LUT P3, PT, PT, PT, UP0, 0x80, 0x0 ;  /* 0x000000000000781c */ /* 0x000fc60003f6f008 */
[----:B------:R-:W-:-:S08]  /*4470*/  @UP0 ULDC UR7, c[0x0][0x44c] ;  /* 0x0001130000070ab9 */ /* 0x000fd00000000800 */
[----:B------:R-:W-:Y:S01]  /*4480*/  @P2 IMAD.HI.U32 R5, R3, UR7, RZ ;  /* 0x0000000703052c27 */ /* 0x000fe2000f8e00ff */
[----:B------:R-:W-:-:S03]  /*4490*/  @UP0 ULDC UR7, c[0x0][0x450] ;  /* 0x0001140000070ab9 */ /* 0x000fc60000000800 */
[----:B------:R-:W-:Y:S01]  /*44a0*/  @!P1 VIADD R3, R7, 0x28c40 ;  /* 0x00028c4007039836 */ /* 0x000fe20000000000 */
[----:B------:R-:W-:Y:S01]  /*44b0*/  @P3 SHF.R.U32.HI R4, RZ, UR7, R5 ;  /* 0x00000007ff043c19 */ /* 0x000fe20008011605 */
[----:B------:R-:W-:-:S03]  /*44c0*/  IMAD.MOV.U32 R5, RZ, RZ, -0x40 ;  /* 0xffffffc0ff057424 */ /* 0x000fc600078e00ff */
[----:B------:R-:W-:Y:S01]  /*44d0*/  @!P1 PRMT R3, RZ, 0x654, R3 ;  /* 0x00000654ff039816 */ /* 0x000fe20000000003 */
[----:B------:R-:W0:Y:S01]  /*44e0*/  SHFL.IDX PT, R9, R4, RZ, 0x1c1f ;  /* 0x001c1fff04097589 */ /* 0x000e2200000e0000 */
[----:B------:R-:W-:Y:S02]  /*44f0*/  WARPGROUP.DEPBAR.LE gsb0, 0x0 ;  /* 0x00008000000079c5 */ /* 0x000fe40000010000 */
[----:B------:R-:W-:-:S06]  /*4500*/  WARPGROUP.ARRIVE ;  /* 0x00000000000079c5 */ /* 0x000fcc0000000000 */
[----:B------:R-:W-:Y:S03]  /*4510*/  HGMMA.64x64x16.F32.BF16 R24, gdesc[UR8], R24, gsb0 ;  /* 0x00e00000081879f0 */ /* 0x000fe60008001818 */
[----:B------:R-:W-:Y:S02]  /*4520*/  WARPGROUP.DEPBAR.LE gsb0, 0x0 ;  /* 0x00008000000079c5 */ /* 0x000fe40000010000 */
[----:B------:R-:W-:-:S06]  /*4530*/  WARPGROUP.ARRIVE ;  /* 0x00000000000079c5 */ /* 0x000fcc0000000000 */
[----:B------:R-:W-:Y:S01]  /*4540*/  HGMMA.64x64x16.F32.BF16 R24, gdesc[UR12], R24, gsb0 ;  /* 0x00e000000c1879f0 */ /* 0x000fe20008001818 */
[----:B------:R-:W-:Y:S02]  /*4550*/  ULDC.64 UR14, c[0x0][0x9e0] ;  /* 0x00027800000e7ab9 */ /* 0x000fe40000000a00 */
[----:B------:R-:W-:-:S06]  /*4560*/  UISETP.GE.AND UP1, UPT, UR15, 0x1, UPT ;  /* 0x000000010f00788c */ /* 0x000fcc000bf26270 */
[----:B------:R-:W-:Y:S01]  /*4570*/  PLOP3.LUT P2, PT, PT, PT, UP1, 0x40, 0x0 ;  /* 0x000000000000781c */ /* 0x000fe20003f4e818 */
[----:B------:R-:W-:Y:S02]  /*4580*/  WARPGROUP.DEPBAR.LE gsb0, 0x0 ;  /* 0x00008000000079c5 */ /* 0x000fe40000010000 */
        /* <DEDUP_REMOVED lines=8> */
[----:B---3--:R-:W-:-:S02]  /*4610*/  IMAD R3, R168, R5, 0x41 ;  /* 0x00000041a8037424 */ /* 0x008fc400078e0205 */
        /* <DEDUP_REMOVED lines=20> */
[----:B------:R-:W-:Y:S01]  /*4760*/  IADD3 R5, -R2, UR49, R3 ;  /* 0x0000003102057c10 */ /* 0x000fe2000fffe103 */
[----:B------:R-:W-:Y:S01]  /*4770*/  FMUL.FTZ R31, R31, UR6 ;  /* 0x000000061f1f7c20 */ /* 0x000fe20008410000 */
[----:B------:R-:W3:Y:S01]  /*4780*/  MUFU.TANH R24, R24 ;  /* 0x0000001800187308 */ /* 0x000ee20000002400 */
[----:B------:R-:W-:Y:S01]  /*4790*/  FMUL.FTZ R35, R35, UR6 ;  /* 0x0000000623237c20 */ /* 0x000fe20008410000 */
[----:B------:R-:W-:Y:S01]  /*47a0*/  FMUL.FTZ R30, R30, UR6 ;  /* 0x000000061e1e7c20 */ /* 0x000fe20008410000 */
[----:B------:R-:W-:Y:S01]  /*47b0*/  FMUL.FTZ R34, R34, UR6 ;  /* 0x0000000622227c20 */ /* 0x000fe20008410000 */
[----:B------:R-:W-:-:S02]  /*47c0*/  VIADD R5, R5, -UR51 ;  /* 0x8000003305057c36 */ /* 0x000fc40008000000 */
[----:B------:R-:W-:Y:S02]  /*47d0*/  FMUL.FTZ R38, R38, UR6 ;  /* 0x0000000626267c20 */ /* 0x000fe40008410000 */
        /* <DEDUP_REMOVED lines=28> */
[----:B-----5:R-:W-:-:S07]  /*49a0*/  LEA R31, R168, 0xffffffc0, 0x6 ;  /* 0xffffffc0a81f7811 */ /* 0x020fce00078e30ff */
[----:B------:R5:W0:Y:S01]  /*49b0*/  MUFU.TANH R10, R30 ;  /* 0x0000001e000a7308 */ /* 0x000a220000002400 */
[----:B-1----:R-:W-:-:S07]  /*49c0*/  VIADD R35, R5, UR14 ;  /* 0x0000000e05237c36 */ /* 0x002fce0008000000 */
[----:B------:R1:W2:Y:S01]  /*49d0*/  MUFU.TANH R12, R34 ;  /* 0x00000022000c7308 */ /* 0x0002a20000002400 */
[----:B-----5:R-:W-:-:S07]  /*49e0*/  IADD3 R30, -R2, UR49, -R31 ;  /* 0x00000031021e7c10 */ /* 0x020fce000fffe91f */
[----:B------:R5:W2:Y:S01]  /*49f0*/  MUFU.TANH R14, R38 ;  /* 0x00000026000e7308 */ /* 0x000aa20000002400 */
[----:B-1----:R-:W-:-:S04]  /*4a00*/  VIADD R34, R5, UR20 ;  /* 0x0000001405227c36 */ /* 0x002fc80008000000 */
[----:B0-----:R-:W-:Y:S02]  /*4a10*/  IMAD.IADD R5, R34, 0x1, R9 ;  /* 0x0000000122057824 */ /* 0x001fe400078e0209 */
[----:B-----5:R-:W-:Y:S01]  /*4a20*/  VIADD R38, R3, 0xffffffff ;  /* 0xffffffff03267836 */ /* 0x020fe20000000000 */
[----:B------:R-:W-:Y:S01]  /*4a30*/  VIADDMNMX R3, R9, R35, R30, PT ;  /* 0x0000002309037246 */ /* 0x000fe2000380011e */
[----:B---34-:R-:W-:Y:S06]  /*4a40*/  @P2 BRA `(.L_x_5592) ;  /* 0x00000000005c2947 */ /* 0x018fec0003800000 */
[----:B------:R-:W-:Y:S01]  /*4a50*/  IMAD.U32 R6, RZ, RZ, UR51 ;  /* 0x00000033ff067e24 */ /* 0x000fe2000f8e00ff */
[----:B------:R-:W-:Y:S04]  /*4a60*/  BSSY B0, `(.L_x_5593) ;  /* 0x0000011000007945 */ /* 0x000fe80003800000 */
[----:B------:R-:W-:-:S04]  /*4a70*/  IADD3 R6, -R6, UR49, R9 ;  /* 0x0000003106067c10 */ /* 0x000fc8000fffe109 */
[----:B------:R-:W-:-:S13]  /*4a80*/  ISETP.GT.AND P2, PT, R6, -0x1, PT ;  /* 0xffffffff0600780c */ /* 0x000fda0003f44270 */
[----:B------:R-:W-:Y:S05]  /*4a90*/  @P2 BRA `(.L_x_5594) ;  /* 0x0000000000202947 */ /* 0x000fea0003800000 */
[----:B------:R-:W-:Y:S01]  /*4aa0*/  UISETP.NE.AND UP2, UPT, UR15, 0x1, UPT ;  /* 0x000000010f00788c */ /* 0x000fe2000bf45270 */
[----:B------:R-:W-:-:S05]  /*4ab0*/  LOP3.LUT R6, RZ, R6, RZ, 0x33, !PT ;  /* 0x00000006ff067212 */ /* 0x000fca00078e33ff */
[----:B------:R-:W-:-:S05]  /*4ac0*/  PLOP3.LUT P2, PT, PT, PT, UP2, 0x80, 0x0 ;  /* 0x000000000000781c */ /* 0x000fca0003f4f028 */
[----:B------:R-:W-:-:S08]  /*4ad0*/  @UP2 ULDC.64 UR6, c[0x0][0x9e8] ;  /* 0x00027a0000062ab9 */ /* 0x000fd00000000a00 */
[----:B------:R-:W-:-:S05]  /*4ae0*/  @P2 IMAD.HI.U32 R9, R6, UR6, RZ ;  /* 0x0000000606092c27 */ /* 0x000fca000f8e00ff */
[----:B------:R-:W-:-:S04]  /*4af0*/  @P2 SHF.R.U32.HI R6, RZ, UR7, R9 ;  /* 0x00000007ff062c19 */ /* 0x000fc80008011609 */
[----:B------:R-:W-:Y:S01]  /*4b00*/  LOP3.LUT R6, RZ, R6, RZ, 0x33, !PT ;  /* 0x00000006ff067212 */ /* 0x000fe200078e33ff */
[----:B------:R-:W-:Y:S06]  /*4b10*/  BRA `(.L_x_5595) ;  /* 0x0000000000147947 */ /* 0x000fec0003800000 */
.L_x_5594:
[----:B------:R-:W-:-:S06]  /*4b20*/  UISETP.NE.AND UP2, UPT, UR15, 0x1, UPT ;  /* 0x000000010f00788c */ /* 0x000fcc000bf45270 */
[----:B------:R-:W-:-:S05]  /*4b30*/  PLOP3.LUT P2, PT, PT, PT, UP2, 0x80, 0x0 ;  /* 0x000000000000781c */ /* 0x000fca0003f4f028 */
[----:B------:R-:W-:-:S08]  /*4b40*/  @UP2 ULDC.64 UR6, c[0x0][0x9e8] ;  /* 0x00027a0000062ab9 */ /* 0x000fd00000000a00 */
[----:B------:R-:W-:-:S05]  /*4b50*/  @P2 IMAD.HI.U32 R9, R6, UR6, RZ ;  /* 0x0000000606092c27 */ /* 0x000fca000f8e00ff */
[----:B------:R-:W-:-:S07]  /*4b60*/  @P2 SHF.R.U32.HI R6, RZ, UR7, R9 ;  /* 0x00000007ff062c19 */ /* 0x000fce0008011609 */
.L_x_5595:
[----:B------:R-:W-:Y:S05]  /*4b70*/  BSYNC B0 ;  /* 0x0000000000007941 */ /* 0x000fea0003800000 */
.L_x_5593:
[----:B------:R-:W-:-:S04]  /*4b80*/  IMAD R9, R6, UR15, -R31 ;  /* 0x0000000f06097c24 */ /* 0x000fc8000f8e0a1f */
[----:B------:R-:W-:-:S05]  /*4b90*/  IMAD.IADD R6, R9, 0x1, -R2 ;  /* 0x0000000109067824 */ /* 0x000fca00078e0a02 */
[----:B------:R-:W-:Y:S02]  /*4ba0*/  VIMNMX R5, R5, R6, !PT ;  /* 0x0000000605057248 */ /* 0x000fe40007fe0100 */
[----:B------:R-:W-:-:S07]  /*4bb0*/  VIADDMNMX R3, R6, UR15, R3, PT ;  /* 0x0000000f06037c46 */ /* 0x000fce000b800103 */
.L_x_5592:
[C---:B------:R-:W-:Y:S02]  /*4bc0*/  ISETP.GE.AND P2, PT, R38.reuse, 0x2, PT ;  /* 0x000000022600780c */ /* 0x040fe40003f46270 */
[C---:B------:R-:W-:Y:S02]  /*4bd0*/  ISETP.GE.AND P6, PT, R38.reuse, 0xa, PT ;  /* 0x0000000a2600780c */ /* 0x040fe40003fc6270 */
[----:B------:R-:W-:Y:S02]  /*4be0*/  ISETP.GT.AND P4, PT, R5, 0x1, !P2 ;  /* 0x000000010500780c */ /* 0x000fe40005784270 */
[----:B------:R-:W-:Y:S02]  /*4bf0*/  ISETP.GE.AND P3, PT, R38, 0x9, PT ;  /* 0x000000092600780c */ /* 0x000fe40003f66270 */
[----:B------:R-:W-:Y:S02]  /*4c00*/  ISETP.LT.OR P4, PT, R3, 0x2, P4 ;  /* 0x000000020300780c */ /* 0x000fe40002781670 */
[----:B------:R-:W-:-:S02]  /*4c10*/  ISETP.GT.AND P5, PT, R5, 0x8, !P3 ;  /* 0x000000080500780c */ /* 0x000fc40005fa4270 */
[----:B------:R-:W-:Y:S02]  /*4c20*/  FSEL R42, R25, -INF , !P4 ;  /* 0xff800000192a7808 */ /* 0x000fe40006000000 */
[----:B------:R-:W-:Y:S02]  /*4c30*/  ISETP.GT.AND P4, PT, R5, 0x9, !P6 ;  /* 0x000000090500780c */ /* 0x000fe40007784270 */
[----:B------:R-:W-:Y:S02]  /*4c40*/  P2R R25, PR, RZ, 0x40 ;  /* 0x00000040ff197803 */ /* 0x000fe40000000000 */
        /* <DEDUP_REMOVED lines=68> */
[----:B------:R-:W-:Y:S02]  /*5090*/  PLOP3.LUT P6, PT, PT, PT, UP1, 0x40, 0x0 ;  /* 0x000000000000781c */ /* 0x000fe40003fce818 */
[----:B0-----:R-:W-:Y:S01]  /*50a0*/  VIADDMNMX R3, R5, R35, R30, PT ;  /* 0x0000002305037246 */ /* 0x001fe2000380011e */
[----:B------:R-:W-:-:S10]  /*50b0*/  IMAD.IADD R6, R34, 0x1, R5 ;  /* 0x0000000122067824 */ /* 0x000fd400078e0205 */
[----:B------:R-:W-:Y:S05]  /*50c0*/  @P6 BRA `(.L_x_5596) ;  /* 0x0000000000646947 */ /* 0x000fea0003800000 */
        /* <DEDUP_REMOVED lines=9> */
[----:B------:R-:W-:Y:S01]  /*5160*/  @P6 IMAD.HI.U32 R5, R4, UR6, RZ ;  /* 0x0000000604056c27 */ /* 0x000fe2000f8e00ff */
[----:B------:R-:W-:-:S13]  /*5170*/  PLOP3.LUT P6, PT, PT, PT, UP2, 0x80, 0x0 ;  /* 0x000000000000781c */ /* 0x000fda0003fcf028 */
[----:B------:R-:W-:-:S04]  /*5180*/  @P6 SHF.R.U32.HI R4, RZ, UR7, R5 ;  /* 0x00000007ff046c19 */ /* 0x000fc80008011605 */
[----:B------:R-:W-:Y:S01]  /*5190*/  LOP3.LUT R4, RZ, R4, RZ, 0x33, !PT ;  /* 0x00000004ff047212 */ /* 0x000fe200078e33ff */
[----:B------:R-:W-:Y:S06]  /*51a0*/  BRA `(.L_x_5599) ;  /* 0x0000000000187947 */ /* 0x000fec0003800000 */
.L_x_5598:
[----:B------:R-:W-:-:S06]  /*51b0*/  UISETP.NE.AND UP2, UPT, UR15, 0x1, UPT ;  /* 0x000000010f00788c */ /* 0x000fcc000bf45270 */
[----:B------:R-:W-:-:S05]  /*51c0*/  PLOP3.LUT P6, PT, PT, PT, UP2, 0x80, 0x0 ;  /* 0x000000000000781c */ /* 0x000fca0003fcf028 */
[----:B------:R-:W-:-:S08]  /*51d0*/  @UP2 ULDC.64 UR6, c[0x0][0x9e8] ;  /* 0x00027a0000062ab9 */ /* 0x000fd00000000a00 */
[----:B------:R-:W-:Y:S01]  /*51e0*/  @P6 IMAD.HI.U32 R5, R4, UR6, RZ ;  /* 0x0000000604056c27 */ /* 0x000fe2000f8e00ff */
[----:B------:R-:W-:-:S13]  /*51f0*/  PLOP3.LUT P6, PT, PT, PT, UP2, 0x80, 0x0 ;  /* 0x000000000000781c */ /* 0x000fda0003fcf028 */
[----:B------:R-:W-:-:S07]  /*5200*/  @P6 SHF.R.U32.HI R4, RZ, UR7, R5 ;  /* 0x00000007ff046c19 */ /* 0x000fce0008011605 */
.L_x_5599:
[----:B------:R-:W-:Y:S05]  /*5210*/  BSYNC B0 ;  /* 0x0000000000007941 */ /* 0x000fea0003800000 */
.L_x_5597:
[----:B------:R-:W-:-:S04]  /*5220*/  IMAD R5, R4, UR15, -R31 ;  /* 0x0000000f04057c24 */ /* 0x000fc8000f8e0a1f */
[----:B------:R-:W-:-:S05]  /*5230*/  IMAD.IADD R5, R5, 0x1, -R2 ;  /* 0x0000000105057824 */ /* 0x000fca00078e0a02 */
[----:B------:R-:W-:Y:S02]  /*5240*/  VIMNMX R6, R6, R5, !PT ;  /* 0x0000000506067248 */ /* 0x000fe40007fe0100 */
[----:B------:R-:W-:-:S07]  /*5250*/  VIADDMNMX R3, R5, UR15, R3, PT ;  /* 0x0000000f05037c46 */ /* 0x000fce000b800103 */
.L_x_5596:
[----:B------:R-:W-:Y:S01]  /*5260*/  BAR.SYNC.DEFER_BLOCKING 0xf, 0x100 ;  /* 0x03c4000000007b1d */ /* 0x000fe20000010000 */
[----:B------:R-:W-:Y:S02]  /*5270*/  ISETP.GT.AND P2, PT, R6, 0x1, !P2 ;  /* 0x000000010600780c */ /* 0x000fe40005744270 */
[----:B------:R-:W-:Y:S02]  /*5280*/  ISETP.NE.AND P6, PT, R9, RZ, PT ;  /* 0x000000ff0900720c */ /* 0x000fe40003fc5270 */
[----:B------:R-:W-:Y:S01]  /*5290*/  ISETP.LT.OR P2, PT, R3, 0x2, P2 ;  /* 0x000000020300780c */ /* 0x000fe20001741670 */
[----:B------:R-:W-:Y:S01]  /*52a0*/  ULDC UR10, c[0x0][0x988] ;  /* 0x00026200000a7ab9 */ /* 0x000fe20000000800 */
        /* <DEDUP_REMOVED lines=15> */
[----:B--2---:R-:W-:Y:S02]  /*53a0*/  FSEL R12, R12, -INF , !P2 ;  /* 0xff8000000c0c7808 */ /* 0x004fe40005000000 */
[----:B------:R-:W-:Y:S02]  /*53b0*/  ISETP.NE.AND P2, PT, R29, RZ, PT ;  /* 0x000000ff1d00720c */ /* 0x000fe40003f45270 */
[----:B------:R-:W-:Y:S02]  /*53c0*/  FMNMX.FTZ R5, R40, R5, !PT ;  /* 0x0000000528057209 */ /* 0x000fe40007810000 */
[C---:B------:R-:W-:Y:S02]  /*53d0*/  ISETP.GT.AND P2, PT, R6.reuse, 0x11, !P2 ;  /* 0x000000110600780c */ /* 0x040fe40005744270 */
[----:B------:R-:W-:Y:S02]  /*53e0*/  ISETP.GT.AND P3, PT, R6, 0x8, !P3 ;  /* 0x000000080600780c */ /* 0x000fe40005f64270 */
[----:B------:R-:W-:-:S02]  /*53f0*/  ISETP.LT.OR P2, PT, R3, 0x12, P2 ;  /* 0x000000120300780c */ /* 0x000fc40001741670 */
[----:B------:R-:W-:Y:S02]  /*5400*/  FMNMX.FTZ R5, R68, R5, !PT ;  /* 0x0000000544057209 */ /* 0x000fe40007810000 */
[----:B------:R-:W-:Y:S02]  /*5410*/  FSEL R13, R13, -INF , !P2 ;  /* 0xff8000000d0d7808 */ /* 0x000fe40005000000 */
[----:B------:R-:W-:Y:S02]  /*5420*/  ISETP.NE.AND P2, PT, R33, RZ, PT ;  /* 0x000000ff2100720c */ /* 0x000fe40003f45270 */
[----:B------:R-:W-:Y:S02]  /*5430*/  ISETP.LT.OR P3, PT, R3, 0x9, P3 ;  /* 0x000000090300780c */ /* 0x000fe40001f61670 */
[----:B------:R-:W-:Y:S02]  /*5440*/  ISETP.GT.AND P2, PT, R6, 0x18, !P2 ;  /* 0x000000180600780c */ /* 0x000fe40005744270 */
[----:B------:R-:W-:-:S02]  /*5450*/  FMNMX.FTZ R5, R44, R5, !PT ;  /* 0x000000052c057209 */ /* 0x000fc40007810000 */
[----:B------:R-:W-:Y:S02]  /*5460*/  ISETP.LT.OR P2, PT, R3, 0x19, P2 ;  /* 0x000000190300780c */ /* 0x000fe40001741670 */
[----:B------:R-:W-:Y:S02]  /*5470*/  FSEL R10, R10, -INF , !P3 ;  /* 0xff8000000a0a7808 */ /* 0x000fe40005800000 */
[----:B------:R-:W-:Y:S02]  /*5480*/  FSEL R14, R14, -INF , !P2 ;  /* 0xff8000000e0e7808 */ /* 0x000fe40005000000 */
[----:B------:R-:W-:Y:S02]  /*5490*/  ISETP.NE.AND P2, PT, R36, RZ, PT ;  /* 0x000000ff2400720c */ /* 0x000fe40003f45270 */
[----:B------:R-:W-:Y:S02]  /*54a0*/  ISETP.NE.AND P3, PT, R41, RZ, PT ;  /* 0x000000ff2900720c */ /* 0x000fe40003f65270 */
        /* <DEDUP_REMOVED lines=13> */
[C---:B------:R-:W-:Y:S02]  /*5580*/  ISETP.GT.AND P4, PT, R6.reuse, 0x31, !P4 ;  /* 0x000000310600780c */ /* 0x040fe40006784270 */
[C---:B------:R-:W-:Y:S02]  /*5590*/  ISETP.GT.AND P2, PT, R6.reuse, 0x21, !P2 ;  /* 0x000000210600780c */ /* 0x040fe40005744270 */
[----:B------:R-:W-:Y:S02]  /*55a0*/  ISETP.GT.AND P5, PT, R6, 0x38, !P5 ;  /* 0x000000380600780c */ /* 0x000fe40006fa4270 */
[C---:B------:R-:W-:Y:S02]  /*55b0*/  ISETP.LT.OR P2, PT, R3.reuse, 0x22, P2 ;  /* 0x000000220300780c */ /* 0x040fe40001741670 */
[----:B------:R-:W-:Y:S02]  /*55c0*/  ISETP.LT.OR P4, PT, R3, 0x32, P4 ;  /* 0x000000320300780c */ /* 0x000fe40002781670 */
[----:B------:R-:W-:-:S02]  /*55d0*/  FSEL R21, R21, -INF , !P2 ;  /* 0xff80000015157808 */ /* 0x000fc40005000000 */
[C---:B------:R-:W-:Y:S02]  /*55e0*/  ISETP.GT.AND P2, PT, R6.reuse, 0x28, !P3 ;  /* 0x000000280600780c */ /* 0x040fe40005f44270 */
[----:B------:R-:W-:Y:S02]  /*55f0*/  ISETP.NE.AND P3, PT, R45, RZ, PT ;  /* 0x000000ff2d00720c */ /* 0x000fe40003f65270 */
[----:B------:R-:W-:Y:S02]  /*5600*/  ISETP.LT.OR P2, PT, R3, 0x29, P2 ;  /* 0x000000290300780c */ /* 0x000fe40001741670 */
[----:B------:R-:W-:Y:S02]  /*5610*/  ISETP.GT.AND P3, PT, R6, 0x30, !P3 ;  /* 0x000000300600780c */ /* 0x000fe40005f64270 */
[----:B------:R-:W-:Y:S02]  /*5620*/  FSEL R24, R46, -INF , !P2 ;  /* 0xff8000002e187808 */ /* 0x000fe40005000000 */
[----:B------:R-:W-:-:S02]  /*5630*/  ISETP.GT.AND P2, PT, R6, RZ, !P6 ;  /* 0x000000ff0600720c */ /* 0x000fc40007744270 */
[----:B------:R-:W-:Y:S02]  /*5640*/  ISETP.NE.AND P6, PT, R38, RZ, PT ;  /* 0x000000ff2600720c */ /* 0x000fe40003fc5270 */
[C---:B------:R-:W-:Y:S02]  /*5650*/  ISETP.LT.OR P2, PT, R3.reuse, 0x1, P2 ;  /* 0x000000010300780c */ /* 0x040fe40001741670 */
[----:B------:R-:W-:Y:S02]  /*5660*/  ISETP.LT.OR P3, PT, R3, 0x31, P3 ;  /* 0x000000310300780c */ /* 0x000fe40001f61670 */
[----:B------:R-:W-:Y:S02]  /*5670*/  FSEL R4, R26, -INF , !P2 ;  /* 0xff8000001a047808 */ /* 0x000fe40005000000 */
[----:B------:R-:W0:Y:S01]  /*5680*/  SHFL.BFLY PT, R26, R27, 0x2, 0x1f ;  /* 0x0c401f001b1a7f89 */ /* 0x000e2200000e0000 */
[----:B------:R-:W-:Y:S02]  /*5690*/  ISETP.NE.AND P2, PT, R43, RZ, PT ;  /* 0x000000ff2b00720c */ /* 0x000fe40003f45270 */
[----:B------:R-:W-:-:S02]  /*56a0*/  FMNMX.FTZ R5, R4, R9, !PT ;  /* 0x0000000904057209 */ /* 0x000fc40007810000 */
[----:B------:R-:W-:Y:S02]  /*56b0*/  ISETP.GT.AND P2, PT, R6, 0x29, !P2 ;  /* 0x000000290600780c */ /* 0x000fe40005744270 */
[C---:B------:R-:W-:Y:S02]  /*56c0*/  ISETP.LT.OR P5, PT, R3.reuse, 0x39, P5 ;  /* 0x000000390300780c */ /* 0x040fe40002fa1670 */
[----:B------:R-:W-:Y:S02]  /*56d0*/  ISETP.LT.OR P2, PT, R3, 0x2a, P2 ;  /* 0x0000002a0300780c */ /* 0x000fe40001741670 */
[----:B0-----:R-:W-:Y:S02]  /*56e0*/  FMNMX.FTZ R28, R27, R26, !PT ;  /* 0x0000001a1b1c7209 */ /* 0x001fe40007810000 */
[----:B------:R-:W-:-:S03]  /*56f0*/  FMNMX.FTZ R26, R10, R5, !PT ;  /* 0x000000050a1a7209 */ /* 0x000fc60007810000 */
[----:B------:R-:W0:Y:S01]  /*5700*/  SHFL.BFLY PT, R29, R28, 0x1, 0x1f ;  /* 0x0c201f001c1d7f89 */ /* 0x000e2200000e0000 */
[----:B------:R-:W-:-:S04]  /*5710*/  FMNMX.FTZ R5, R11, R26, !PT ;  /* 0x0000001a0b057209 */ /* 0x000fc80007810000 */
[----:B------:R-:W-:-:S04]  /*5720*/  FMNMX.FTZ R26, R12, R5, !PT ;  /* 0x000000050c1a7209 */ /* 0x000fc80007810000 */
[----:B------:R-:W-:-:S04]  /*5730*/  FMNMX.FTZ R25, R13, R26, !PT ;  /* 0x0000001a0d197209 */ /* 0x000fc80007810000 */
[----:B------:R-:W-:Y:S02]  /*5740*/  FMNMX.FTZ R26, R14, R25, !PT ;  /* 0x000000190e1a7209 */ /* 0x000fe40007810000 */
[----:B------:R-:W-:Y:S02]  /*5750*/  FSEL R25, R47, -INF , !P2 ;  /* 0xff8000002f197808 */ /* 0x000fe40005000000 */
[----:B------:R-:W-:-:S04]  /*5760*/  FMNMX.FTZ R27, R15, R26, !PT ;  /* 0x0000001a0f1b7209 */ /* 0x000fc80007810000 */
[----:B------:R-:W-:Y:S02]  /*5770*/  FMNMX.FTZ R26, R20, R27, !PT ;  /* 0x0000001b141a7209 */ /* 0x000fe40007810000 */
[----:B0-----:R-:W-:Y:S02]  /*5780*/  FMNMX.FTZ R5, R28, R29, !PT ;  /* 0x0000001d1c057209 */ /* 0x001fe40007810000 */
[----:B------:R-:W-:Y:S02]  /*5790*/  FMNMX.FTZ R27, R21, R26, !PT ;  /* 0x0000001a151b7209 */ /* 0x000fe40007810000 */
[C---:B------:R-:W-:Y:S01]  /*57a0*/  FSETP.NEU.FTZ.AND P2, PT, R5.reuse, -INF , PT ;  /* 0xff8000000500780b */ /* 0x040fe20003f5d000 */
[----:B------:R-:W-:Y:S01]  /*57b0*/  FMUL.FTZ R28, R5, UR10 ;  /* 0x0000000a051c7c20 */ /* 0x000fe20008410000 */
[----:B------:R-:W-:-:S04]  /*57c0*/  FSEL R26, R50, -INF , !P3 ;  /* 0xff800000321a7808 */ /* 0x000fc80005800000 */
[----:B------:R-:W-:Y:S02]  /*57d0*/  FSEL R31, R28, RZ, P2 ;  /* 0x000000ff1c1f7208 */ /* 0x000fe40001000000 */
[----:B------:R-:W-:Y:S02]  /*57e0*/  ISETP.GT.AND P2, PT, R6, 0x39, !P6 ;  /* 0x000000390600780c */ /* 0x000fe40007744270 */
[----:B------:R-:W-:Y:S01]  /*57f0*/  FMNMX.FTZ R6, R24, R27, !PT ;  /* 0x0000001b18067209 */ /* 0x000fe20007810000 */
[--C-:B------:R-:W-:Y:S01]  /*5800*/  FFMA.FTZ R30, R32, UR10, -R31.reuse ;  /* 0x0000000a201e7c23 */ /* 0x100fe2000801081f */
[----:B------:R-:W-:Y:S01]  /*5810*/  FSEL R27, R51, -INF , !P4 ;  /* 0xff800000331b7808 */ /* 0x000fe20006000000 */
[--C-:B------:R-:W-:Y:S01]  /*5820*/  FFMA.FTZ R34, R58, UR10, -R31.reuse ;  /* 0x0000000a3a227c23 */ /* 0x100fe2000801081f */
[----:B------:R-:W-:Y:S01]  /*5830*/  FMNMX.FTZ R29, R25, R6, !PT ;  /* 0x00000006191d7209 */ /* 0x000fe20007810000 */
[----:B------:R0:W-:Y:S01]  /*5840*/  MUFU.EX2 R152, R30 ;  /* 0x0000001e00987308 */ /* 0x0001e20000000800 */
[----:B------:R-:W-:Y:S01]  /*5850*/  ISETP.LT.OR P2, PT, R3, 0x3a, P2 ;  /* 0x0000003a0300780c */ /* 0x000fe20001741670 */
[--C-:B------:R-:W-:Y:S01]  /*5860*/  FFMA.FTZ R32, R42, UR10, -R31.reuse ;  /* 0x0000000a2a207c23 */ /* 0x100fe2000801081f */
[----:B------:R-:W-:Y:S01]  /*5870*/  FMNMX.FTZ R6, R26, R29, !PT ;  /* 0x0000001d1a067209 */ /* 0x000fe20007810000 */
[--C-:B------:R-:W-:Y:S01]  /*5880*/  FFMA.FTZ R36, R60, UR10, -R31.reuse ;  /* 0x0000000a3c247c23 */ /* 0x100fe2000801081f */
[----:B------:R-:W-:Y:S01]  /*5890*/  FSEL R3, R54, -INF , !P5 ;  /* 0xff80000036037808 */ /* 0x000fe20006800000 */
[--C-:B------:R-:W-:Y:S01]  /*58a0*/  FFMA.FTZ R38, R64, UR10, -R31.reuse ;  /* 0x0000000a40267c23 */ /* 0x100fe2000801081f */
[----:B------:R-:W-:Y:S01]  /*58b0*/  FMNMX.FTZ R6, R27, R6, !PT ;  /* 0x000000061b067209 */ /* 0x000fe20007810000 */
[----:B------:R1:W-:Y:S01]  /*58c0*/  MUFU.EX2 R35, R34 ;  /* 0x0000002200237308 */ /* 0x0003e20000000800 */
[----:B------:R-:W-:Y:S01]  /*58d0*/  FSEL R28, R55, -INF , !P2 ;  /* 0xff800000371c7808 */ /* 0x000fe20005000000 */
[--C-:B0-----:R-:W-:Y:S01]  /*58e0*/  FFMA.FTZ R30, R56, UR10, -R31.reuse ;  /* 0x0000000a381e7c23 */ /* 0x101fe2000801081f */
[----:B------:R-:W-:Y:S01]  /*58f0*/  FMNMX.FTZ R29, R3, R6, !PT ;  /* 0x00000006031d7209 */ /* 0x000fe20007810000 */
[--C-:B------:R-:W-:Y:S01]  /*5900*/  FFMA.FTZ R39, R66, UR10, -R31.reuse ;  /* 0x0000000a42277c23 */ /* 0x100fe2000801081f */
[--C-:B------:R-:W-:Y:S01]  /*5910*/  FFMA.FTZ R40, R40, UR10, -R31.reuse ;  /* 0x0000000a28287c23 */ /* 0x100fe2000801081f */
[--C-:B------:R-:W-:Y:S01]  /*5920*/  FFMA.FTZ R42, R70, UR10, -R31.reuse ;  /* 0x0000000a462a7c23 */ /* 0x100fe2000801081f */
[----:B------:R-:W-:Y:S01]  /*5930*/  FMNMX.FTZ R29, R28, R29, !PT ;  /* 0x0000001d1c1d7209 */ /* 0x000fe20007810000 */
[----:B------:R-:W-:Y:S01]  /*5940*/  MUFU.EX2 R154, R30 ;  /* 0x0000001e009a7308 */ /* 0x000fe20000000800 */
[--C-:B-1----:R-:W-:Y:S01]  /*5950*/  FFMA.FTZ R34, R68, UR10, -R31.reuse ;  /* 0x0000000a44227c23 */ /* 0x102fe2000801081f */
[----:B------:R-:W-:-:S02]  /*5960*/  FFMA.FTZ R45, R72, UR10, -R31 ;  /* 0x0000000a482d7c23 */ /* 0x000fc4000801081f */
[----:B------:R-:W0:Y:S04]  /*5970*/  SHFL.BFLY PT, R6, R29, 0x2, 0x1f ;  /* 0x0c401f001d067f89 */ /* 0x000e2800000e0000 */
[----:B------:R-:W-:Y:S08]  /*5980*/  MUFU.EX2 R41, R34 ;  /* 0x0000002200297308 */ /* 0x000ff00000000800 */
[----:B------:R1:W-:Y:S08]  /*5990*/  MUFU.EX2 R33, R32 ;  /* 0x0000002000217308 */ /* 0x0003f00000000800 */
[----:B------:R-:W-:Y:S01]  /*59a0*/  MUFU.EX2 R36, R36 ;  /* 0x0000002400247308 */ /* 0x000fe20000000800 */
[----:B-1----:R-:W-:Y:S01]  /*59b0*/  FFMA.FTZ R32, R62, UR10, -R31 ;  /* 0x0000000a3e207c23 */ /* 0x002fe2000801081f */
[----:B0-----:R-:W-:-:S06]  /*59c0*/  FMNMX.FTZ R30, R29, R6, !PT ;  /* 0x000000061d1e7209 */ /* 0x001fcc0007810000 */
[----:B------:R0:W1:Y:S01]  /*59d0*/  MUFU.EX2 R37, R32 ;  /* 0x0000002000257308 */ /* 0x0000620000000800 */
[----:B------:R-:W2:Y:S07]  /*59e0*/  SHFL.BFLY PT, R29, R30, 0x1, 0x1f ;  /* 0x0c201f001e1d7f89 */ /* 0x000eae00000e0000 */
[----:B------:R-:W-:Y:S01]  /*59f0*/  MUFU.EX2 R43, R42 ;  /* 0x0000002a002b7308 */ /* 0x000fe20000000800 */
[--C-:B0-----:R-:W-:Y:S01]  /*5a00*/  FFMA.FTZ R32, R44, UR10, -R31.reuse ;  /* 0x0000000a2c207c23 */ /* 0x101fe2000801081f */
[----:B------:R-:W-:-:S06]  /*5a10*/  FFMA.FTZ R44, R48, UR10, -R31 ;  /* 0x0000000a302c7c23 */ /* 0x000fcc000801081f */
[----:B------:R-:W-:Y:S01]  /*5a20*/  MUFU.EX2 R38, R38 ;  /* 0x0000002600267308 */ /* 0x000fe20000000800 */
[----:B-1----:R-:W-:-:S07]  /*5a30*/  F2FP.BF16.F32.PACK_AB R156, R37, R36 ;  /* 0x00000024259c723e */ /* 0x002fce00000010ff */
[----:B------:R-:W0:Y:S01]  /*5a40*/  MUFU.EX2 R39, R39 ;  /* 0x0000002700277308 */ /* 0x000e220000000800 */
[----:B--2---:R-:W-:Y:S01]  /*5a50*/  FMNMX.FTZ R6, R30, R29, !PT ;  /* 0x0000001d1e067209 */ /* 0x004fe20007810000 */
[--C-:B------:R-:W-:Y:S01]  /*5a60*/  FFMA.FTZ R29, R52, UR10, -R31.reuse ;  /* 0x0000000a341d7c23 */ /* 0x100fe2000801081f */
[----:B------:R-:W-:Y:S02]  /*5a70*/  FFMA.FTZ R31, R74, UR10, -R31 ;  /* 0x0000000a4a1f7c23 */ /* 0x000fe4000801081f */
[C---:B------:R-:W-:Y:S01]  /*5a80*/  FSETP.NEU.FTZ.AND P2, PT, R6.reuse, -INF , PT ;  /* 0xff8000000600780b */ /* 0x040fe20003f5d000 */
[----:B------:R-:W-:Y:S02]  /*5a90*/  FMUL.FTZ R30, R6, UR10 ;  /* 0x0000000a061e7c20 */ /* 0x000fe40008410000 */
[----:B------:R-:W1:Y:S03]  /*5aa0*/  MUFU.EX2 R40, R40 ;  /* 0x0000002800287308 */ /* 0x000e660000000800 */
        /* <DEDUP_REMOVED lines=15> */
[----:B------:R-:W2:Y:S01]  /*5ba0*/  MUFU.EX2 R9, R9 ;  /* 0x0000000900097308 */ /* 0x000ea20000000800 */
[--C-:B------:R-:W-:Y:S01]  /*5bb0*/  FFMA.FTZ R27, R27, UR10, -R34.reuse ;  /* 0x0000000a1b1b7c23 */ /* 0x100fe20008010822 */
[--C-:B------:R-:W-:Y:S01]  /*5bc0*/  FFMA.FTZ R3, R3, UR10, -R34.reuse ;  /* 0x0000000a03037c23 */ /* 0x100fe20008010822 */
[----:B------:R-:W-:Y:S01]  /*5bd0*/  FFMA.FTZ R28, R28, UR10, -R34 ;  /* 0x0000000a1c1c7c23 */ /* 0x000fe20008010822 */
[----:B0-----:R-:W-:-:S02]  /*5be0*/  F2FP.BF16.F32.PACK_AB R158, R39, R38 ;  /* 0x00000026279e723e */ /* 0x001fc400000010ff */
[----:B-1----:R-:W-:Y:S02]  /*5bf0*/  F2FP.BF16.F32.PACK_AB R160, R41, R40 ;  /* 0x0000002829a0723e */ /* 0x002fe400000010ff */
[----:B------:R-:W-:Y:S08]  /*5c00*/  MUFU.EX2 R10, R10 ;  /* 0x0000000a000a7308 */ /* 0x000ff00000000800 */
[----:B------:R-:W0:Y:S01]  /*5c10*/  MUFU.EX2 R11, R11 ;  /* 0x0000000b000b7308 */ /* 0x000e220000000800 */
[----:B--2---:R-:W-:-:S07]  /*5c20*/  F2FP.BF16.F32.PACK_AB R153, R9, R4 ;  /* 0x000000040999723e */ /* 0x004fce00000010ff */
[----:B------:R1:W-:Y:S08]  /*5c30*/  MUFU.EX2 R30, R31 ;  /* 0x0000001f001e7308 */ /* 0x0003f00000000800 */
[----:B------:R-:W2:Y:S01]  /*5c40*/  MUFU.EX2 R12, R12 ;  /* 0x0000000c000c7308 */ /* 0x000ea20000000800 */
[----:B-1----:R-:W-:Y:S01]  /*5c50*/  FADD.FTZ R31, R152, R33 ;  /* 0x00000021981f7221 */ /* 0x002fe20000010000 */
[----:B------:R-:W-:-:S02]  /*5c60*/  F2FP.BF16.F32.PACK_AB R152, R33, R152 ;  /* 0x000000982198723e */ /* 0x000fc400000010ff */
[----:B0-----:R-:W-:Y:S01]  /*5c70*/  F2FP.BF16.F32.PACK_AB R155, R11, R10 ;  /* 0x0000000a0b9b723e */ /* 0x001fe200000010ff */
[----:B------:R-:W-:Y:S01]  /*5c80*/  FADD.FTZ R42, R154, R31 ;  /* 0x0000001f9a2a7221 */ /* 0x000fe20000010000 */
[----:B------:R-:W-:Y:S01]  /*5c90*/  FADD.FTZ R31, R4, R9 ;  /* 0x00000009041f7221 */ /* 0x000fe20000010000 */
[C---:B------:R-:W-:Y:S01]  /*5ca0*/  F2FP.BF16.F32.PACK_AB R154, R35.reuse, R154 ;  /* 0x0000009a239a723e */ /* 0x040fe200000010ff */
[----:B------:R-:W0:Y:S01]  /*5cb0*/  MUFU.EX2 R13, R13 ;  /* 0x0000000d000d7308 */ /* 0x000e220000000800 */
[----:B------:R-:W-:Y:S01]  /*5cc0*/  FADD.FTZ R47, R35, R42 ;  /* 0x0000002a232f7221 */ /* 0x000fe20000010000 */
[----:B------:R-:W-:Y:S02]  /*5cd0*/  FADD.FTZ R42, R10, R31 ;  /* 0x0000001f0a2a7221 */ /* 0x000fe40000010000 */
[----:B------:R1:W-:Y:S01]  /*5ce0*/  STSM.16.M88.4 [R18+0x26800], R152 ;  /* 0x0268009812007844 */ /* 0x0003e20000000200 */
[----:B------:R-:W-:Y:S01]  /*5cf0*/  FADD.FTZ R46, R36, R47 ;  /* 0x0000002f242e7221 */ /* 0x000fe20000010000 */
[----:B------:R-:W-:-:S02]  /*5d00*/  FADD.FTZ R31, R11, R42 ;  /* 0x0000002a0b1f7221 */ /* 0x000fc40000010000 */
[----:B------:R-:W3:Y:S01]  /*5d10*/  MUFU.EX2 R14, R14 ;  /* 0x0000000e000e7308 */ /* 0x000ee20000000800 */
[----:B------:R-:W-:Y:S01]  /*5d20*/  FADD.FTZ R47, R37, R46 ;  /* 0x0000002e252f7221 */ /* 0x000fe20000010000 */
[----:B--2---:R-:W-:-:S03]  /*5d30*/  FADD.FTZ R34, R12, R31 ;  /* 0x0000001f0c227221 */ /* 0x004fc60000010000 */
[----:B------:R-:W-:-:S03]  /*5d40*/  FADD.FTZ R42, R38, R47 ;  /* 0x0000002f262a7221 */ /* 0x000fc60000010000 */
[----:B------:R-:W2:Y:S01]  /*5d50*/  MUFU.EX2 R15, R15 ;  /* 0x0000000f000f7308 */ /* 0x000ea20000000800 */
[----:B0-----:R-:W-:Y:S01]  /*5d60*/  FADD.FTZ R31, R13, R34 ;  /* 0x000000220d1f7221 */ /* 0x001fe20000010000 */
[----:B------:R-:W-:Y:S01]  /*5d70*/  FADD.FTZ R33, R39, R42 ;  /* 0x0000002a27217221 */ /* 0x000fe20000010000 */
[----:B------:R-:W-:-:S03]  /*5d80*/  F2FP.BF16.F32.PACK_AB R157, R13, R12 ;  /* 0x0000000c0d9d723e */ /* 0x000fc600000010ff */
[----:B------:R-:W-:Y:S02]  /*5d90*/  FADD.FTZ R36, R40, R33 ;  /* 0x0000002128247221 */ /* 0x000fe40000010000 */
[----:B------:R-:W0:Y:S01]  /*5da0*/  MUFU.EX2 R20, R20 ;  /* 0x0000001400147308 */ /* 0x000e220000000800 */
[----:B---3--:R-:W-:Y:S01]  /*5db0*/  FADD.FTZ R34, R14, R31 ;  /* 0x0000001f0e227221 */ /* 0x008fe20000010000 */
[----:B------:R-:W-:-:S06]  /*5dc0*/  FADD.FTZ R33, R41, R36 ;  /* 0x0000002429217221 */ /* 0x000fcc0000010000 */
[----:B------:R-:W3:Y:S01]  /*5dd0*/  MUFU.EX2 R21, R21 ;  /* 0x0000001500157308 */ /* 0x000ee20000000800 */
[C---:B--2---:R-:W-:Y:S01]  /*5de0*/  FADD.FTZ R31, R15.reuse, R34 ;  /* 0x000000220f1f7221 */ /* 0x044fe20000010000 */
[----:B------:R-:W-:-:S05]  /*5df0*/  F2FP.BF16.F32.PACK_AB R159, R15, R14 ;  /* 0x0000000e0f9f723e */ /* 0x000fca00000010ff */
[----:B------:R1:W-:Y:S01]  /*5e00*/  STSM.16.M88.4 [R23], R156 ;  /* 0x0000009c17007844 */ /* 0x0003e20000000200 */
[----:B------:R-:W2:Y:S01]  /*5e10*/  MUFU.EX2 R32, R32 ;  /* 0x0000002000207308 */ /* 0x000ea20000000800 */
[----:B0-----:R-:W-:-:S07]  /*5e20*/  FADD.FTZ R4, R20, R31 ;  /* 0x0000001f14047221 */ /* 0x001fce0000010000 */
[----:B------:R-:W0:Y:S01]  /*5e30*/  MUFU.EX2 R24, R24 ;  /* 0x0000001800187308 */ /* 0x000e220000000800 */
[C---:B---3--:R-:W-:Y:S01]  /*5e40*/  FADD.FTZ R9, R21.reuse, R4 ;  /* 0x0000000415097221 */ /* 0x048fe20000010000 */
[----:B------:R-:W-:-:S06]  /*5e50*/  F2FP.BF16.F32.PACK_AB R161, R21, R20 ;  /* 0x0000001415a1723e */ /* 0x000fcc00000010ff */
[----:B------:R-:W3:Y:S01]  /*5e60*/  MUFU.EX2 R25, R25 ;  /* 0x0000001900197308 */ /* 0x000ee20000000800 */
[----:B--2---:R-:W-:Y:S01]  /*5e70*/  FADD.FTZ R4, R32, R33 ;  /* 0x0000002120047221 */ /* 0x004fe20000010000 */
[----:B------:R-:W-:-:S03]  /*5e80*/  F2FP.BF16.F32.PACK_AB R162, R43, R32 ;  /* 0x000000202ba2723e */ /* 0x000fc600000010ff */
[----:B------:R-:W-:-:S03]  /*5e90*/  FADD.FTZ R43, R43, R4 ;  /* 0x000000042b2b7221 */ /* 0x000fc60000010000 */
[----:B------:R-:W-:Y:S01]  /*5ea0*/  MUFU.EX2 R44, R44 ;  /* 0x0000002c002c7308 */ /* 0x000fe20000000800 */
[----:B0-----:R-:W-:-:S07]  /*5eb0*/  FADD.FTZ R10, R24, R9 ;  /* 0x00000009180a7221 */ /* 0x001fce0000010000 */
[----:B------:R-:W0:Y:S01]  /*5ec0*/  MUFU.EX2 R45, R45 ;  /* 0x0000002d002d7308 */ /* 0x000e220000000800 */
[C---:B---3--:R-:W-:Y:S01]  /*5ed0*/  F2FP.BF16.F32.PACK_AB R163, R25.reuse, R24 ;  /* 0x0000001819a3723e */ /* 0x048fe200000010ff */
[----:B------:R-:W-:-:S04]  /*5ee0*/  FADD.FTZ R25, R25, R10 ;  /* 0x0000000a19197221 */ /* 0x000fc80000010000 */
[----:B------:R1:W-:Y:S02]  /*5ef0*/  STSM.16.M88.4 [R19], R160 ;  /* 0x000000a013007844 */ /* 0x0003e40000000200 */
[----:B------:R-:W-:Y:S08]  /*5f00*/  MUFU.EX2 R26, R26 ;  /* 0x0000001a001a7308 */ /* 0x000ff00000000800 */
[----:B------:R-:W2:Y:S01]  /*5f10*/  MUFU.EX2 R27, R27 ;  /* 0x0000001b001b7308 */ /* 0x000ea20000000800 */
[----:B0-----:R-:W-:Y:S01]  /*5f20*/  F2FP.BF16.F32.PACK_AB R164, R45, R44 ;  /* 0x0000002c2da4723e */ /* 0x001fe200000010ff */
[----:B------:R-:W-:-:S04]  /*5f30*/  FADD.FTZ R44, R44, R43 ;  /* 0x0000002b2c2c7221 */ /* 0x000fc80000010000 */
[----:B------:R-:W-:Y:S02]  /*5f40*/  FADD.FTZ R44, R45, R44 ;  /* 0x0000002c2d2c7221 */ /* 0x000fe40000010000 */
[----:B------:R-:W0:Y:S08]  /*5f50*/  MUFU.EX2 R29, R29 ;  /* 0x0000001d001d7308 */ /* 0x000e300000000800 */
[----:B------:R-:W3:Y:S01]  /*5f60*/  MUFU.EX2 R3, R3 ;  /* 0x0000000300037308 */ /* 0x000ee20000000800 */
[----:B--2---:R-:W-:Y:S01]  /*5f70*/  F2FP.BF16.F32.PACK_AB R165, R27, R26 ;  /* 0x0000001a1ba5723e */ /* 0x004fe200000010ff */
[----:B------:R-:W-:-:S04]  /*5f80*/  FADD.FTZ R26, R26, R25 ;  /* 0x000000191a1a7221 */ /* 0x000fc80000010000 */
[----:B------:R-:W-:Y:S02]  /*5f90*/  FADD.FTZ R26, R27, R26 ;  /* 0x0000001a1b1a7221 */ /* 0x000fe40000010000 */
[----:B------:R-:W2:Y:S01]  /*5fa0*/  MUFU.EX2 R28, R28 ;  /* 0x0000001c001c7308 */ /* 0x000ea20000000800 */
[----:B0-----:R-:W-:Y:S01]  /*5fb0*/  F2FP.BF16.F32.PACK_AB R166, R30, R29 ;  /* 0x0000001d1ea6723e */ /* 0x001fe200000010ff */
[----:B------:R-:W-:Y:S01]  /*5fc0*/  FADD.FTZ R29, R29, R44 ;  /* 0x0000002c1d1d7221 */ /* 0x000fe20000010000 */
[----:B---3--:R-:W-:Y:S01]  /*5fd0*/  FADD.FTZ R9, R3, R26 ;  /* 0x0000001a03097221 */ /* 0x008fe20000010000 */
[----:B--2---:R-:W-:Y:S02]  /*5fe0*/  F2FP.BF16.F32.PACK_AB R167, R28, R3 ;  /* 0x000000031ca7723e */ /* 0x004fe400000010ff */
[----:B------:R-:W-:Y:S01]  /*5ff0*/  FADD.FTZ R3, R30, R29 ;  /* 0x0000001d1e037221 */ /* 0x000fe20000010000 */
[----:B------:R-:W-:Y:S02]  /*6000*/  FADD.FTZ R4, R28, R9 ;  /* 0x000000091c047221 */ /* 0x000fe40000010000 */
[----:B------:R1:W-:Y:S01]  /*6010*/  STSM.16.M88.4 [R22], R164 ;  /* 0x000000a416007844 */ /* 0x0003e20000000200 */
[----:B------:R-:W-:Y:S05]  /*6020*/  @!P0 BRA `(.L_x_5600) ;  /* 0x0000000000048947 */ /* 0x000fea0003800000 */
[----:B------:R-:W-:Y:S01]  /*6030*/  BPT.TRAP 0x1 ;  /* 0x000000040000795c */ /* 0x000fe20000300000 */
.L_x_5600:
[----:B------:R0:W2:Y:S01]  /*6040*/  SYNCS.PHASECHK.TRANS64.TRYWAIT P2, [R7+URZ+0x28c50], R8 ;  /* 0x028c5008070075a7 */ /* 0x0000a2000804017f */
[----:B------:R-:W-:Y:S05]  /*6050*/  @!P0 BRA `(.L_x_5601) ;  /* 0x0000000000048947 */ /* 0x000fea0003800000 */
[----:B------:R-:W-:Y:S01]  /*6060*/  BPT.TRAP 0x1 ;  /* 0x000000040000795c */ /* 0x000fe20000300000 */
.L_x_5601:
[----:B--2---:R-:W-:Y:S05]  /*6070*/  @P2 BRA `(.L_x_5602) ;  /* 0x0000000000082947 */ /* 0x004fea0003800000 */
[----:B------:R-:W2:Y:S02]  /*6080*/  SYNCS.PHASECHK.TRANS64.TRYWAIT P2, [R7+URZ+0x28c50], R8 ;  /* 0x028c5008070075a7 */ /* 0x000ea4000804017f */
[----:B--2---:R-:W-:Y:S05]  /*6090*/  @!P2 BRA `(.L_x_5603) ;  /* 0x000001200024a947 */ /* 0x004fea0003800000 */
.L_x_5602:
[----:B------:R-:W-:Y:S01]  /*60a0*/  ULEA UR11, UR37, UR50, 0xc ;  /* 0x00000032250b7291 */ /* 0x000fe2000f8e603f */
[----:B------:R-:W-:Y:S01]  /*60b0*/  WARPGROUP.ARRIVE ;  /* 0x00000000000079c5 */ /* 0x000fe20000000000 */
[----:B------:R-:W-:Y:S01]  /*60c0*/  UMOV UR7, 0x40000040 ;  /* 0x4000004000077882 */ /* 0x000fe20000000000 */
[----:B------:R-:W-:Y:S01]  /*60d0*/  PLOP3.LUT P2, PT, PT, PT, UP1, 0x40, 0x0 ;  /* 0x000000000000781c */ /* 0x000fe20003f4e818 */
[----:B------:R-:W-:Y:S01]  /*60e0*/  @UP0 ULDC UR18, c[0x0][0x450] ;  /* 0x0001140000120ab9 */ /* 0x000fe20000000800 */
[----:B0-2---:R-:W-:Y:S02]  /*60f0*/  @!P1 VIADD R7, R7, 0x28c60 ;  /* 0x00028c6007079836 */ /* 0x005fe40000000000 */
        /* <DEDUP_REMOVED lines=16> */
[----:B------:R-:W-:Y:S02]  /*6200*/  UMOV UR7, 0x40000040 ;  /* 0x4000004000077882 */ /* 0x000fe40000000000 */
[----:B------:R-:W-:Y:S01]  /*6210*/  UMOV UR11, UR42 ;  /* 0x0000002a000b7c82 */ /* 0x000fe20008000000 */
[----:B------:R-:W-:Y:S02]  /*6220*/  WARPGROUP.DEPBAR.LE gsb0, 0x0 ;  /* 0x00008000000079c5 */ /* 0x000fe40000010000 */
[----:B------:R-:W-:-:S15]  /*6230*/  WARPGROUP.ARRIVE ;  /* 0x00000000000079c5 */ /* 0x000fde0000000000 */
[----:B------:R-:W-:-:S06]  /*6240*/  NOP ;  /* 0x0000000000007918 */ /* 0x000fcc0000000000 */
[----:B------:R-:W-:Y:S01]  /*6250*/  HGMMA.64x256x16.F32.BF16 R24, R164, gdesc[UR4].tnspB, R24, gsb0 ;  /* 0x43e00004a4187df0 */ /* 0x000fe20008001818 */
[----:B------:R-:W-:Y:S02]  /*6260*/  @UP0 ULDC UR6, c[0x0][0x44c] ;  /* 0x0001130000060ab9 */ /* 0x000fe40000000800 */
[----:B------:R-:W-:-:S04]  /*6270*/  UIMAD.WIDE.U32 UR6, UR42, UR6, URZ ;  /* 0x000000062a0672a5 */ /* 0x000fc8000f8e003f */
[----:B------:R-:W-:-:S04]  /*6280*/  @UP0 USHF.R.U32.HI UR11, URZ, UR18, UR7 ;  /* 0x000000123f0b0299 */ /* 0x000fc80008011607 */
[----:B------:R-:W-:-:S04]  /*6290*/  UIADD3 UR6, UR11, UR49, -UR51 ;  /* 0x000000310b067290 */ /* 0x000fc8000fffe833 */
[----:B------:R-:W-:Y:S01]  /*62a0*/  UIADD3 UR14, UR6, UR14, URZ ;  /* 0x0000000e060e7290 */ /* 0x000fe2000fffe03f */
        /* <DEDUP_REMOVED lines=10> */
[----:B0-----:R-:W-:Y:S01]  /*6350*/  VIADD R7, R168, 0xfffffffe ;  /* 0xfffffffea8077836 */ /* 0x001fe20000000000 */
[----:B------:R-:W-:Y:S06]  /*6360*/  @P2 BRA `(.L_x_5604) ;  /* 0x0000000000442947 */ /* 0x000fec0003800000 */
        /* <DEDUP_REMOVED lines=10> */
.L_x_5605:
[----:B------:R-:W-:-:S11]  /*6410*/  UISETP.NE.AND UP2, UPT, UR15, 0x1, UPT ;  /* 0x000000010f00788c */ /* 0x000fd6000bf45270 */
[----:B------:R-:W-:Y:S02]  /*6420*/  @UP2 ULDC.64 UR18, c[0x0][0x9e8] ;  /* 0x00027a0000122ab9 */ /* 0x000fe40000000a00 */
[----:B------:R-:W-:-:S04]  /*6430*/  UIMAD.WIDE.U32 UR6, UR11, UR18, URZ ;  /* 0x000000120b0672a5 */ /* 0x000fc8000f8e003f */
[----:B------:R-:W-:-:S12]  /*6440*/  @UP2 USHF.R.U32.HI UR11, URZ, UR19, UR7 ;  /* 0x000000133f0b2299 */ /* 0x000fd80008011607 */
.L_x_5606:
[----:B------:R-:W-:-:S04]  /*6450*/  UIMAD UR11, UR11, UR15, UR15 ;  /* 0x0000000f0b0b72a4 */ /* 0x000fc8000f8e020f */
[----:B------:R-:W-:-:S04]  /*6460*/  UISETP.LT.AND UP2, UPT, UR14, UR11, UPT ;  /* 0x0000000b0e00728c */ /* 0x000fc8000bf41270 */
[----:B------:R-:W-:-:S12]  /*6470*/  USEL UR14, UR14, UR11, UP2 ;  /* 0x0000000b0e0e7287 */ /* 0x000fd80009000000 */
.L_x_5604:
[----:B------:R-:W-:Y:S01]  /*6480*/  USHF.R.S32.HI UR6, URZ, 0x1f, UR14 ;  /* 0x0000001f3f067899 */ /* 0x000fe2000801140e */
[----:B------:R-:W-:Y:S01]  /*6490*/  ULDC UR24, c[0x0][0x9e4] ;  /* 0x0002790000187ab9 */ /* 0x000fe20000000800 */
[----:B------:R-:W-:Y:S02]  /*64a0*/  ULDC UR25, c[0x0][0x9d8] ;  /* 0x0002760000197ab9 */ /* 0x000fe40000000800 */
[----:B------:R-:W-:Y:S01]  /*64b0*/  ULEA.HI UR6, UR6, UR14, URZ, 0x6 ;  /* 0x0000000e06067291 */ /* 0x000fe2000f8f303f */
[----:B------:R-:W-:Y:S01]  /*64c0*/  ULDC UR22, c[0x0][0x988] ;  /* 0x0002620000167ab9 */ /* 0x000fe20000000800 */
[----:B------:R-:W-:Y:S02]  /*64d0*/  ULDC UR26, c[0x0][0x9e0] ;  /* 0x00027800001a7ab9 */ /* 0x000fe40000000800 */
[----:B------:R-:W-:-:S04]  /*64e0*/  USHF.R.S32.HI UR6, URZ, 0x6, UR6 ;  /* 0x000000063f067899 */ /* 0x000fc80008011406 */
[----:B------:R-:W-:-:S04]  /*64f0*/  UISETP.LT.AND UP2, UPT, UR48, UR6, UPT ;  /* 0x000000063000728c */ /* 0x000fc8000bf41270 */
[----:B------:R-:W-:-:S06]  /*6500*/  USEL UR21, UR48, UR6, !UP2 ;  /* 0x0000000630157287 */ /* 0x000fcc000d000000 */
[----:B------:R-:W-:-:S13]  /*6510*/  ISETP.GE.AND P2, PT, R7, UR21, PT ;  /* 0x0000001507007c0c */ /* 0x000fda000bf46270 */
[----:B------:R-:W-:Y:S05]  /*6520*/  @!P2 BRA `(.L_x_5607) ;  /* 0x0000002400d8a947 */ /* 0x000fea0003800000 */
.L_x_5624:
[----:B------:R-:W-:-:S04]  /*6530*/  UIADD3 UR23, UR37, 0x1, URZ ;  /* 0x0000000125177890 */ /* 0x000fc8000fffe03f */
[----:B------:R-:W-:-:S04]  /*6540*/  UISETP.NE.AND UP2, UPT, UR23, 0x2, UPT ;  /* 0x000000021700788c */ /* 0x000fc8000bf45270 */
[----:B------:R-:W-:Y:S02]  /*6550*/  USEL UR6, URZ, 0x1, UP2 ;  /* 0x000000013f067887 */ /* 0x000fe40009000000 */
[----:B------:R-:W-:Y:S02]  /*6560*/  USEL UR23, UR23, URZ, UP2 ;  /* 0x0000003f17177287 */ /* 0x000fe40009000000 */
[----:B------:R-:W-:Y:S01]  /*6570*/  ULOP3.LUT UR38, UR38, UR6, URZ, 0x3c, !UPT ;  /* 0x0000000626267292 */ /* 0x000fe2000f8e3c3f */
[----:B012---:R-:W-:Y:S11]  /*6580*/  @!P0 BRA `(.L_x_5608) ;  /* 0x0000000000048947 */ /* 0x007ff60003800000 */
[----:B------:R-:W-:Y:S01]  /*6590*/  BPT.TRAP 0x1 ;  /* 0x000000040000795c */ /* 0x000fe20000300000 */
.L_x_5608:
[----:B------:R-:W-:Y:S01]  /*65a0*/  ULEA UR27, UR23, UR46, 0x3 ;  /* 0x0000002e171b7291 */ /* 0x000fe2000f8e183f */
[----:B------:R-:W-:-:S05]  /*65b0*/  IMAD.U32 R8, RZ, RZ, UR38 ;  /* 0x00000026ff087e24 */ /* 0x000fca000f8e00ff */
[----:B------:R-:W-:-:S04]  /*65c0*/  SHF.L.U32 R8, R8, 0x1f, RZ ;  /* 0x0000001f08087819 */ /* 0x000fc800000006ff */
[----:B------:R0:W2:Y:S01]  /*65d0*/  SYNCS.PHASECHK.TRANS64.TRYWAIT P2, [UR27+0x28c30], R8 ;  /* 0x028c3008ff0075a7 */ /* 0x0000a2000804015b */
[----:B------:R-:W-:Y:S05]  /*65e0*/  @!P0 BRA `(.L_x_5609) ;  /* 0x0000000000048947 */ /* 0x000fea0003800000 */
[----:B------:R-:W-:Y:S01]  /*65f0*/  BPT.TRAP 0x1 ;  /* 0x000000040000795c */ /* 0x000fe20000300000 */
.L_x_5609:
[----:B--2---:R-:W-:Y:S05]  /*6600*/  @P2 BRA `(.L_x_5610) ;  /* 0x0000000000082947 */ /* 0x004fea0003800000 */
[----:B------:R-:W2:Y:S02]  /*6610*/  SYNCS.PHASECHK.TRANS64.TRYWAIT P2, [UR27+0x28c30], R8 ;  /* 0x028c3008ff0075a7 */ /* 0x000ea4000804015b */
[----:B--2---:R-:W-:Y:S05]  /*6620*/  @!P2 BRA `(.L_x_5611) ;  /* 0x0000011800d4a947 */ /* 0x004fea0003800000 */
.L_x_5610:
[----:B------:R-:W-:Y:S01]  /*6630*/  R2UR UR18, R0 ;  /* 0x00000000001272ca */ /* 0x000fe200000e0000 */
[----:B-1----:R-:W-:Y:S01]  /*6640*/  WARPGROUP.ARRIVE ;  /* 0x00000000000079c5 */ /* 0x002fe20000000000 */
[----:B------:R-:W-:Y:S01]  /*6650*/  UMOV UR19, 0x40000040 ;  /* 0x4000004000137882 */ /* 0x000fe20000000000 */
[----:B------:R-:W-:Y:S01]  /*6660*/  UMOV UR7, 0x40000040 ;  /* 0x4000004000077882 */ /* 0x000fe20000000000 */
[----:B------:R-:W-:Y:S01]  /*6670*/  UMOV UR11, 0x40000040 ;  /* 0x40000040000b7882 */ /* 0x000fe20000000000 */
[----:B------:R-:W-:Y:S01]  /*6680*/  UMOV UR15, 0x40000040 ;  /* 0x40000040000f7882 */ /* 0x000fe20000000000 */
[----:B------:R-:W-:Y:S01]  /*6690*/  PLOP3.LUT P2, PT, PT, PT, UP0, 0x80, 0x0 ;  /* 0x000000000000781c */ /* 0x000fe20003f4f008 */
[----:B------:R-:W-:Y:S01]  /*66a0*/  IMAD.U32 R21, RZ, RZ, UR27 ;  /* 0x0000001bff157e24 */ /* 0x000fe2000f8e00ff */
[----:B------:R-:W-:Y:S01]  /*66b0*/  PLOP3.LUT P3, PT, PT, PT, UP0, 0x80, 0x0 ;  /* 0x000000000000781c */ /* 0x000fe20003f6f008 */
[----:B------:R-:W-:-:S04]  /*66c0*/  IMAD.U32 R11, RZ, RZ, UR51 ;  /* 0x00000033ff0b7e24 */ /* 0x000fc8000f8e00ff */
[----:B------:R-:W-:-:S04]  /*66d0*/  ULEA UR18, UR23, UR18, 0x9 ;  /* 0x0000001217127291 */ /* 0x000fc8000f8e483f */
[----:B------:R-:W-:Y:S02]  /*66e0*/  UIADD3 UR6, UR18, 0x2, URZ ;  /* 0x0000000212067890 */ /* 0x000fe4000fffe03f */
[----:B------:R-:W-:Y:S02]  /*66f0*/  UIADD3 UR10, UR18, 0x4, URZ ;  /* 0x00000004120a7890 */ /* 0x000fe4000fffe03f */
[----:B------:R-:W-:Y:S02]  /*6700*/  UIADD3 UR14, UR18, 0x6, URZ ;  /* 0x00000006120e7890 */ /* 0x000fe4000fffe03f */
[----:B------:R-:W-:Y:S03]  /*6710*/  HGMMA.64x64x16.F32.BF16 R152, gdesc[UR16], RZ, !UPT, gsb0 ;  /* 0x00e00000109879f0 */ /* 0x000fe6000c0018ff */
[----:B------:R-:W-:Y:S02]  /*6720*/  WARPGROUP.DEPBAR.LE gsb0, 0x0 ;  /* 0x00008000000079c5 */ /* 0x000fe40000010000 */
[----:B------:R-:W-:-:S06]  /*6730*/  WARPGROUP.ARRIVE ;  /* 0x00000000000079c5 */ /* 0x000fcc0000000000 */
[----:B------:R-:W-:Y:S01]  /*6740*/  HGMMA.64x64x16.F32.BF16 R152, gdesc[UR4], R152, gsb0 ;  /* 0x00e00000049879f0 */ /* 0x000fe20008001898 */
[----:B------:R-:W-:Y:S02]  /*6750*/  @UP0 ULDC UR6, c[0x0][0x44c] ;  /* 0x0001130000060ab9 */ /* 0x000fe40000000800 */
        /* <DEDUP_REMOVED lines=14> */
[----:B------:R-:W-:Y:S01]  /*6840*/  @P2 IMAD.HI.U32 R10, R168, UR6, RZ ;  /* 0x00000006a80a2c27 */ /* 0x000fe2000f8e00ff */
[----:B------:R-:W-:-:S03]  /*6850*/  @UP0 ULDC UR6, c[0x0][0x450] ;  /* 0x0001140000060ab9 */ /* 0x000fc60000000800 */
[----:B------:R-:W-:Y:S01]  /*6860*/  FMUL.FTZ R205, R152, UR25 ;  /* 0x0000001998cd7c20 */ /* 0x000fe20008410000 */
[----:B------:R-:W-:Y:S01]  /*6870*/  FMUL.FTZ R206, R153, UR25 ;  /* 0x0000001999ce7c20 */ /* 0x000fe20008410000 */
[----:B------:R-:W-:Y:S01]  /*6880*/  FMUL.FTZ R152, R166, UR25 ;  /* 0x00000019a6987c20 */ /* 0x000fe20008410000 */
[----:B------:R-:W-:Y:S01]  /*6890*/  @P3 SHF.R.U32.HI R168, RZ, UR6, R10 ;  /* 0x00000006ffa83c19 */ /* 0x000fe2000801160a */
[----:B------:R-:W-:Y:S02]  /*68a0*/  @!P1 VIADD R10, R21, 0x28c40 ;  /* 0x00028c40150a9836 */ /* 0x000fe40000000000 */
[----:B------:R-:W-:Y:S01]  /*68b0*/  FMUL.FTZ R208, R157, UR25 ;  /* 0x000000199dd07c20 */ /* 0x000fe20008410000 */
[----:B------:R-:W-:Y:S01]  /*68c0*/  FMUL.FTZ R13, R158, UR25 ;  /* 0x000000199e0d7c20 */ /* 0x000fe20008410000 */
[----:B------:R-:W-:Y:S01]  /*68d0*/  FMUL.FTZ R153, R167, UR25 ;  /* 0x00000019a7997c20 */ /* 0x000fe20008410000 */
[----:B------:R-:W1:Y:S01]  /*68e0*/  SHFL.IDX PT, R169, R168, RZ, 0x1c1f ;  /* 0x001c1fffa8a97589 */ /* 0x000e6200000e0000 */
        /* <DEDUP_REMOVED lines=18> */
[----:B------:R-:W-:Y:S01]  /*6a10*/  @!P1 PRMT R10, RZ, 0x654, R10 ;  /* 0x00000654ff0a9816 */ /* 0x000fe2000000000a */
[----:B------:R-:W-:Y:S01]  /*6a20*/  FMUL.FTZ R160, R182, UR25 ;  /* 0x00000019b6a07c20 */ /* 0x000fe20008410000 */
[----:B------:R-:W-:-:S02]  /*6a30*/  IMAD.SHL.U32 R175, R7, 0x40, RZ ;  /* 0x0000004007af7824 */ /* 0x000fc400078e00ff */
[----:B------:R-:W-:Y:S01]  /*6a40*/  FMUL.FTZ R161, R183, UR25 ;  /* 0x00000019b7a17c20 */ /* 0x000fe20008410000 */
[----:B------:R-:W-:Y:S01]  /*6a50*/  PLOP3.LUT P2, PT, PT, PT, UP1, 0x40, 0x0 ;  /* 0x000000000000781c */ /* 0x000fe20003f4e818 */
[----:B------:R2:W-:Y:S01]  /*6a60*/  @!P1 SYNCS.ARRIVE.TRANS64.RED.A1T0 RZ, [R10+URZ], RZ ;  /* 0x000000ff0aff99a7 */ /* 0x0005e2000810043f */
[----:B------:R-:W3:Y:S01]  /*6a70*/  MUFU.TANH R205, R205 ;  /* 0x000000cd00cd7308 */ /* 0x000ee20000002400 */
[----:B--2---:R-:W-:-:S07]  /*6a80*/  IADD3 R10, -R2, 0x1, -R175 ;  /* 0x00000001020a7810 */ /* 0x004fce0007ffe9af */
[----:B------:R-:W2:Y:S01]  /*6a90*/  MUFU.TANH R206, R206 ;  /* 0x000000ce00ce7308 */ /* 0x000ea20000002400 */
[----:B------:R-:W-:-:S07]  /*6aa0*/  IADD3 R10, -R11, UR49, R10 ;  /* 0x000000310b0a7c10 */ /* 0x000fce000fffe10a */
[----:B------:R-:W4:Y:S01]  /*6ab0*/  MUFU.TANH R9, R9 ;  /* 0x0000000900097308 */ /* 0x000f220000002400 */
[C---:B------:R-:W-:Y:S02]  /*6ac0*/  VIADD R180, R10.reuse, UR26 ;  /* 0x0000001a0ab47c36 */ /* 0x040fe40008000000 */
[----:B------:R-:W-:Y:S02]  /*6ad0*/  VIADD R182, R10, UR20 ;  /* 0x000000140ab67c36 */ /* 0x000fe40008000000 */
[C---:B-1----:R-:W-:Y:S02]  /*6ae0*/  IMAD.IADD R176, R169.reuse, 0x1, R180 ;  /* 0x00000001a9b07824 */ /* 0x042fe400078e02b4 */
[----:B------:R-:W-:Y:S01]  /*6af0*/  IMAD.IADD R179, R169, 0x1, R182 ;  /* 0x00000001a9b37824 */ /* 0x000fe200078e02b6 */
[----:B------:R-:W1:Y:S08]  /*6b00*/  MUFU.TANH R12, R12 ;  /* 0x0000000c000c7308 */ /* 0x000e700000002400 */
        /* <DEDUP_REMOVED lines=28> */
[----:B-1234-:R-:W-:Y:S05]  /*6cd0*/  @P2 BRA `(.L_x_5612) ;  /* 0x00000000005c2947 */ /* 0x01efea0003800000 */
[----:B------:R-:W-:Y:S01]  /*6ce0*/  IMAD.U32 R10, RZ, RZ, UR51 ;  /* 0x00000033ff0a7e24 */ /* 0x000fe2000f8e00ff */
[----:B------:R-:W-:Y:S04]  /*6cf0*/  BSSY B0, `(.L_x_5613) ;  /* 0x0000011000007945 */ /* 0x000fe80003800000 */
[----:B------:R-:W-:-:S04]  /*6d00*/  IADD3 R169, -R10, UR49, R169 ;  /* 0x000000310aa97c10 */ /* 0x000fc8000fffe1a9 */
        /* <DEDUP_REMOVED lines=10> */
.L_x_5614:
[----:B------:R-:W-:-:S05]  /*6db0*/  IMAD.U32 R170, RZ, RZ, UR24 ;  /* 0x00000018ffaa7e24 */ /* 0x000fca000f8e00ff */
[----:B------:R-:W-:-:S13]  /*6dc0*/  ISETP.NE.AND P2, PT, R170, 0x1, PT ;  /* 0x00000001aa00780c */ /* 0x000fda0003f45270 */
[----:B------:R-:W1:Y:S02]  /*6dd0*/  @P2 LDC.64 R10, c[0x0][0x9e8] ;  /* 0x00027a00ff0a2b82 */ /* 0x000e640000000a00 */
[----:B-1----:R-:W-:-:S05]  /*6de0*/  @P2 IMAD.HI.U32 R10, R169, R10, RZ ;  /* 0x0000000aa90a2227 */ /* 0x002fca00078e00ff */
[----:B------:R-:W-:-:S07]  /*6df0*/  @P2 SHF.R.U32.HI R169, RZ, R11, R10 ;  /* 0x0000000bffa92219 */ /* 0x000fce000001160a */
.L_x_5615:
[----:B------:R-:W-:Y:S05]  /*6e00*/  BSYNC B0 ;  /* 0x0000000000007941 */ /* 0x000fea0003800000 */
.L_x_5613:
[----:B------:R-:W-:-:S04]  /*6e10*/  IMAD R169, R169, R170, -R175 ;  /* 0x000000aaa9a97224 */ /* 0x000fc800078e0aaf */
[----:B------:R-:W-:-:S05]  /*6e20*/  IMAD.IADD R169, R169, 0x1, -R2 ;  /* 0x00000001a9a97824 */ /* 0x000fca00078e0a02 */
[----:B------:R-:W-:Y:S02]  /*6e30*/  VIADDMNMX R176, R169, R170, R176, PT ;  /* 0x000000aaa9b07246 */ /* 0x000fe400038001b0 */
[----:B------:R-:W-:-:S07]  /*6e40*/  VIMNMX R179, R179, R169, !PT ;  /* 0x000000a9b3b37248 */ /* 0x000fce0007fe0100 */
.L_x_5612:
[----:B------:R-:W-:Y:S01]  /*6e50*/  ISETP.GT.AND P2, PT, R7, -0x1, PT ;  /* 0xffffffff0700780c */ /* 0x000fe20003f44270 */
[----:B------:R1:W2:Y:S03]  /*6e60*/  SHFL.IDX PT, R11, R168, 0x1, 0x1c1f ;  /* 0x003c1f00a80b7f89 */ /* 0x0002a600000e0000 */
[C---:B------:R-:W-:Y:S02]  /*6e70*/  ISETP.GT.AND P5, PT, R179.reuse, RZ, P2 ;  /* 0x000000ffb300720c */ /* 0x040fe400017a4270 */
[C---:B------:R-:W-:Y:S02]  /*6e80*/  ISETP.GT.AND P4, PT, R179.reuse, 0x1, P2 ;  /* 0x00000001b300780c */ /* 0x040fe40001784270 */
[----:B------:R-:W-:Y:S02]  /*6e90*/  ISETP.LT.OR P5, PT, R176, 0x1, P5 ;  /* 0x00000001b000780c */ /* 0x000fe40002fa1670 */
[----:B------:R-:W-:-:S02]  /*6ea0*/  ISETP.GT.AND P6, PT, R179, 0x8, P2 ;  /* 0x00000008b300780c */ /* 0x000fc400017c4270 */
[----:B------:R-:W-:Y:S02]  /*6eb0*/  FSEL R174, R205, -INF , !P5 ;  /* 0xff800000cdae7808 */ /* 0x000fe40006800000 */
[C---:B------:R-:W-:Y:S02]  /*6ec0*/  ISETP.GT.AND P5, PT, R179.reuse, 0x10, P2 ;  /* 0x00000010b300780c */ /* 0x040fe400017a4270 */
[----:B------:R-:W-:Y:S02]  /*6ed0*/  ISETP.GT.AND P3, PT, R179, 0x9, P2 ;  /* 0x00000009b300780c */ /* 0x000fe40001764270 */
[C---:B------:R-:W-:Y:S02]  /*6ee0*/  ISETP.LT.OR P5, PT, R176.reuse, 0x11, P5 ;  /* 0x00000011b000780c */ /* 0x040fe40002fa1670 */
[----:B------:R-:W-:Y:S02]  /*6ef0*/  ISETP.LT.OR P4, PT, R176, 0x2, P4 ;  /* 0x00000002b000780c */ /* 0x000fe40002781670 */
[----:B0-----:R-:W-:-:S02]  /*6f00*/  FSEL R209, R209, -INF , !P5 ;  /* 0xff800000d1d17808 */ /* 0x001fc40006800000 */
[----:B------:R-:W-:Y:S02]  /*6f10*/  ISETP.GT.AND P5, PT, R179, 0x20, P2 ;  /* 0x00000020b300780c */ /* 0x000fe400017a4270 */
[C---:B------:R-:W-:Y:S02]  /*6f20*/  ISETP.LT.OR P6, PT, R176.reuse, 0x9, P6 ;  /* 0x00000009b000780c */ /* 0x040fe400037c1670 */
[C---:B------:R-:W-:Y:S02]  /*6f30*/  ISETP.LT.OR P3, PT, R176.reuse, 0xa, P3 ;  /* 0x0000000ab000780c */ /* 0x040fe40001f61670 */
[----:B------:R-:W-:Y:S02]  /*6f40*/  ISETP.LT.OR P5, PT, R176, 0x21, P5 ;  /* 0x00000021b000780c */ /* 0x000fe40002fa1670 */
[----:B------:R-:W-:Y:S02]  /*6f50*/  FSEL R206, R206, -INF , !P4 ;  /* 0xff800000cece7808 */ /* 0x000fe40006000000 */
[----:B------:R-:W-:-:S02]  /*6f60*/  FSEL R207, R207, -INF , !P6 ;  /* 0xff800000cfcf7808 */ /* 0x000fc40007000000 */
[----:B------:R-:W-:Y:S02]  /*6f70*/  FSEL R208, R208, -INF , !P3 ;  /* 0xff800000d0d07808 */ /* 0x000fe40005800000 */
[C---:B------:R-:W-:Y:S02]  /*6f80*/  ISETP.GT.AND P4, PT, R179.reuse, 0x11, P2 ;  /* 0x00000011b300780c */ /* 0x040fe40001784270 */
[C---:B------:R-:W-:Y:S02]  /*6f90*/  ISETP.GT.AND P6, PT, R179.reuse, 0x18, P2 ;  /* 0x00000018b300780c */ /* 0x040fe400017c4270 */
[C---:B------:R-:W-:Y:S02]  /*6fa0*/  ISETP.GT.AND P3, PT, R179.reuse, 0x19, P2 ;  /* 0x00000019b300780c */ /* 0x040fe40001764270 */
[----:B------:R-:W-:Y:S02]  /*6fb0*/  FSEL R170, R164, -INF , !P5 ;  /* 0xff800000a4aa7808 */ /* 0x000fe40006800000 */
[----:B------:R-:W-:-:S02]  /*6fc0*/  ISETP.GT.AND P5, PT, R179, 0x30, P2 ;  /* 0x00000030b300780c */ /* 0x000fc400017a4270 */
[C---:B------:R-:W-:Y:S02]  /*6fd0*/  ISETP.LT.OR P4, PT, R176.reuse, 0x12, P4 ;  /* 0x00000012b000780c */ /* 0x040fe40002781670 */
[C---:B------:R-:W-:Y:S02]  /*6fe0*/  ISETP.LT.OR P6, PT, R176.reuse, 0x19, P6 ;  /* 0x00000019b000780c */ /* 0x040fe400037c1670 */
[C---:B------:R-:W-:Y:S02]  /*6ff0*/  ISETP.LT.OR P3, PT, R176.reuse, 0x1a, P3 ;  /* 0x0000001ab000780c */ /* 0x040fe40001f61670 */
[----:B------:R-:W-:Y:S02]  /*7000*/  ISETP.LT.OR P5, PT, R176, 0x31, P5 ;  /* 0x00000031b000780c */ /* 0x000fe40002fa1670 */
[----:B------:R-:W-:Y:S02]  /*7010*/  FSEL R210, R210, -INF , !P4 ;  /* 0xff800000d2d27808 */ /* 0x000fe40006000000 */
[----:B-1----:R-:W-:-:S02]  /*7020*/  FSEL R168, R162, -INF , !P6 ;  /* 0xff800000a2a87808 */ /* 0x002fc40007000000 */
[----:B------:R-:W-:Y:S02]  /*7030*/  FSEL R169, R163, -INF , !P3 ;  /* 0xff800000a3a97808 */ /* 0x000fe40005800000 */
[C---:B------:R-:W-:Y:S02]  /*7040*/  ISETP.GT.AND P4, PT, R179.reuse, 0x21, P2 ;  /* 0x00000021b300780c */ /* 0x040fe40001784270 */
[C---:B------:R-:W-:Y:S02]  /*7050*/  ISETP.GT.AND P6, PT, R179.reuse, 0x28, P2 ;  /* 0x00000028b300780c */ /* 0x040fe400017c4270 */
[----:B------:R-:W-:Y:S02]  /*7060*/  ISETP.GT.AND P3, PT, R179, 0x29, P2 ;  /* 0x00000029b300780c */ /* 0x000fe40001764270 */
[----:B------:R-:W-:Y:S01]  /*7070*/  FSEL R163, R173, -INF , !P5 ;  /* 0xff800000ada37808 */ /* 0x000fe20006800000 */
[----:B--2---:R-:W-:Y:S01]  /*7080*/  IMAD.IADD R173, R180, 0x1, R11 ;  /* 0x00000001b4ad7824 */ /* 0x004fe200078e020b */
[----:B------:R-:W-:-:S02]  /*7090*/  PLOP3.LUT P5, PT, PT, PT, UP1, 0x40, 0x0 ;  /* 0x000000000000781c */ /* 0x000fc40003fae818 */
[C---:B------:R-:W-:Y:S02]  /*70a0*/  ISETP.LT.OR P4, PT, R176.reuse, 0x22, P4 ;  /* 0x00000022b000780c */ /* 0x040fe40002781670 */
[C---:B------:R-:W-:Y:S02]  /*70b0*/  ISETP.LT.OR P6, PT, R176.reuse, 0x29, P6 ;  /* 0x00000029b000780c */ /* 0x040fe400037c1670 */
[----:B------:R-:W-:Y:S02]  /*70c0*/  ISETP.LT.OR P3, PT, R176, 0x2a, P3 ;  /* 0x0000002ab000780c */ /* 0x000fe40001f61670 */
[----:B------:R-:W-:Y:S02]  /*70d0*/  FSEL R171, R165, -INF , !P4 ;  /* 0xff800000a5ab7808 */ /* 0x000fe40006000000 */
[----:B------:R-:W-:Y:S02]  /*70e0*/  FSEL R166, R166, -INF , !P6 ;  /* 0xff800000a6a67808 */ /* 0x000fe40007000000 */
[----:B------:R-:W-:-:S02]  /*70f0*/  FSEL R167, R167, -INF , !P3 ;  /* 0xff800000a7a77808 */ /* 0x000fc40005800000 */
[C---:B------:R-:W-:Y:S02]  /*7100*/  ISETP.GT.AND P4, PT, R179.reuse, 0x31, P2 ;  /* 0x00000031b300780c */ /* 0x040fe40001784270 */
[C---:B------:R-:W-:Y:S02]  /*7110*/  ISETP.GT.AND P6, PT, R179.reuse, 0x38, P2 ;  /* 0x00000038b300780c */ /* 0x040fe400017c4270 */
[----:B------:R-:W-:Y:S02]  /*7120*/  ISETP.GT.AND P3, PT, R179, 0x39, P2 ;  /* 0x00000039b300780c */ /* 0x000fe40001764270 */
[C---:B------:R-:W-:Y:S02]  /*7130*/  ISETP.LT.OR P4, PT, R176.reuse, 0x32, P4 ;  /* 0x00000032b000780c */ /* 0x040fe40002781670 */
[C---:B------:R-:W-:Y:S02]  /*7140*/  ISETP.LT.OR P6, PT, R176.reuse, 0x39, P6 ;  /* 0x00000039b000780c */ /* 0x040fe400037c1670 */
[----:B------:R-:W-:Y:S01]  /*7150*/  ISETP.LT.OR P3, PT, R176, 0x3a, P3 ;  /* 0x0000003ab000780c */ /* 0x000fe20001f61670 */
[----:B------:R-:W-:Y:S01]  /*7160*/  IMAD.IADD R176, R182, 0x1, R11 ;  /* 0x00000001b6b07824 */ /* 0x000fe200078e020b */
[----:B------:R-:W-:-:S02]  /*7170*/  FSEL R164, R172, -INF , !P4 ;  /* 0xff800000aca47808 */ /* 0x000fc40006000000 */
[----:B------:R-:W-:Y:S02]  /*7180*/  FSEL R165, R177, -INF , !P6 ;  /* 0xff800000b1a57808 */ /* 0x000fe40007000000 */
[----:B------:R-:W-:Y:S01]  /*7190*/  FSEL R162, R178, -INF , !P3 ;  /* 0xff800000b2a27808 */ /* 0x000fe20005800000 */
[----:B------:R-:W-:Y:S06]  /*71a0*/  @P5 BRA `(.L_x_5616) ;  /* 0x00000000005c5947 */ /* 0x000fec0003800000 */
        /* <DEDUP_REMOVED lines=13> */
.L_x_5618:
[----:B------:R-:W-:-:S05]  /*7280*/  IMAD.U32 R178, RZ, RZ, UR24 ;  /* 0x00000018ffb27e24 */ /* 0x000fca000f8e00ff */
[----:B------:R-:W-:-:S13]  /*7290*/  ISETP.NE.AND P3, PT, R178, 0x1, PT ;  /* 0x00000001b200780c */ /* 0x000fda0003f65270 */
[----:B------:R-:W0:Y:S02]  /*72a0*/  @P3 LDC.64 R10, c[0x0][0x9e8] ;  /* 0x00027a00ff0a3b82 */ /* 0x000e240000000a00 */
[----:B0-----:R-:W-:-:S05]  /*72b0*/  @P3 IMAD.HI.U32 R10, R172, R10, RZ ;  /* 0x0000000aac0a3227 */ /* 0x001fca00078e00ff */
[----:B------:R-:W-:-:S07]  /*72c0*/  @P3 SHF.R.U32.HI R172, RZ, R11, R10 ;  /* 0x0000000bffac3219 */ /* 0x000fce000001160a */
.L_x_5619:
[----:B------:R-:W-:Y:S05]  /*72d0*/  BSYNC B0 ;  /* 0x0000000000007941 */ /* 0x000fea0003800000 */
.L_x_5617:
[----:B------:R-:W-:-:S04]  /*72e0*/  IMAD R175, R172, R178, -R175 ;  /* 0x000000b2acaf7224 */ /* 0x000fc800078e0aaf */
[----:B------:R-:W-:-:S05]  /*72f0*/  IMAD.IADD R175, R175, 0x1, -R2 ;  /* 0x00000001afaf7824 */ /* 0x000fca00078e0a02 */
[----:B------:R-:W-:Y:S02]  /*7300*/  VIADDMNMX R173, R175, R178, R173, PT ;  /* 0x000000b2afad7246 */ /* 0x000fe400038001ad */
[----:B------:R-:W-:-:S07]  /*7310*/  VIMNMX R176, R176, R175, !PT ;  /* 0x000000afb0b07248 */ /* 0x000fce0007fe0100 */
.L_x_5616:
[----:B------:R-:W-:Y:S01]  /*7320*/  FMNMX.FTZ R11, R174, R5, !PT ;  /* 0x00000005ae0b7209 */ /* 0x000fe20007810000 */
[----:B------:R-:W-:Y:S01]  /*7330*/  UMOV UR10, UR22 ;  /* 0x00000016000a7c82 */ /* 0x000fe20008000000 */
[----:B------:R-:W-:Y:S01]  /*7340*/  ISETP.GT.AND P4, PT, R176, RZ, P2 ;  /* 0x000000ffb000720c */ /* 0x000fe20001784270 */
[----:B------:R-:W-:Y:S01]  /*7350*/  IMAD.MOV R179, RZ, RZ, -R17 ;  /* 0x000000ffffb37224 */ /* 0x000fe200078e0a11 */
[----:B------:R-:W-:Y:S02]  /*7360*/  FMNMX.FTZ R10, R206, R11, !PT ;  /* 0x0000000bce0a7209 */ /* 0x000fe40007810000 */
[----:B------:R-:W-:Y:S02]  /*7370*/  ISETP.GT.AND P3, PT, R176, 0x1, P2 ;  /* 0x00000001b000780c */ /* 0x000fe40001764270 */
[----:B------:R-:W-:Y:S02]  /*7380*/  FMNMX.FTZ R11, R207, R10, !PT ;  /* 0x0000000acf0b7209 */ /* 0x000fe40007810000 */
[----:B------:R-:W-:-:S02]  /*7390*/  ISETP.LT.OR P4, PT, R173, 0x1, P4 ;  /* 0x00000001ad00780c */ /* 0x000fc40002781670 */
[----:B------:R-:W-:Y:S02]  /*73a0*/  FMNMX.FTZ R10, R208, R11, !PT ;  /* 0x0000000bd00a7209 */ /* 0x000fe40007810000 */
[----:B------:R-:W-:Y:S02]  /*73b0*/  ISETP.GT.AND P5, PT, R176, 0x8, P2 ;  /* 0x00000008b000780c */ /* 0x000fe400017a4270 */
[----:B------:R-:W-:Y:S02]  /*73c0*/  FMNMX.FTZ R11, R209, R10, !PT ;  /* 0x0000000ad10b7209 */ /* 0x000fe40007810000 */
[----:B------:R-:W-:Y:S02]  /*73d0*/  ISETP.LT.OR P3, PT, R173, 0x2, P3 ;  /* 0x00000002ad00780c */ /* 0x000fe40001f61670 */
[----:B------:R-:W-:Y:S02]  /*73e0*/  FMNMX.FTZ R11, R210, R11, !PT ;  /* 0x0000000bd20b7209 */ /* 0x000fe40007810000 */
[----:B------:R-:W-:-:S02]  /*73f0*/  FSEL R9, R9, -INF , !P4 ;  /* 0xff80000009097808 */ /* 0x000fc40006000000 */
        /* <DEDUP_REMOVED lines=15> */
[----:B------:R-:W-:Y:S02]  /*74f0*/  FSEL R14, R14, -INF , !P6 ;  /* 0xff8000000e0e7808 */ /* 0x000fe40007000000 */
[----:B------:R-:W-:Y:S02]  /*7500*/  FMNMX.FTZ R11, R165, R10, !PT ;  /* 0x0000000aa50b7209 */ /* 0x000fe40007810000 */
[----:B------:R-:W-:-:S02]  /*7510*/  ISETP.LT.OR P3, PT, R173, 0x11, P3 ;  /* 0x00000011ad00780c */ /* 0x000fc40001f61670 */
[----:B------:R-:W-:Y:S02]  /*7520*/  FMNMX.FTZ R11, R162, R11, !PT ;  /* 0x0000000ba20b7209 */ /* 0x000fe40007810000 */
[C---:B------:R-:W-:Y:S02]  /*7530*/  ISETP.GT.AND P4, PT, R176.reuse, 0x19, P2 ;  /* 0x00000019b000780c */ /* 0x040fe40001784270 */
[----:B------:R-:W-:Y:S01]  /*7540*/  ISETP.GT.AND P6, PT, R176, 0x18, P2 ;  /* 0x00000018b000780c */ /* 0x000fe200017c4270 */
[----:B------:R-:W0:Y:S01]  /*7550*/  SHFL.BFLY PT, R10, R11, 0x2, 0x1f ;  /* 0x0c401f000b0a7f89 */ /* 0x000e2200000e0000 */
[----:B------:R-:W-:Y:S02]  /*7560*/  ISETP.LT.OR P5, PT, R173, 0x12, P5 ;  /* 0x00000012ad00780c */ /* 0x000fe40002fa1670 */
[----:B------:R-:W-:Y:S02]  /*7570*/  FSEL R15, R15, -INF , !P3 ;  /* 0xff8000000f0f7808 */ /* 0x000fe40005800000 */
[----:B------:R-:W-:-:S02]  /*7580*/  ISETP.LT.OR P4, PT, R173, 0x1a, P4 ;  /* 0x0000001aad00780c */ /* 0x000fc40002781670 */
[----:B------:R-:W-:Y:S02]  /*7590*/  ISETP.LT.OR P6, PT, R173, 0x19, P6 ;  /* 0x00000019ad00780c */ /* 0x000fe400037c1670 */
[----:B------:R-:W-:Y:S02]  /*75a0*/  FSEL R20, R20, -INF , !P5 ;  /* 0xff80000014147808 */ /* 0x000fe40006800000 */
[----:B------:R-:W-:Y:S02]  /*75b0*/  FSEL R153, R153, -INF , !P4 ;  /* 0xff80000099997808 */ /* 0x000fe40006000000 */
[----:B------:R-:W-:Y:S02]  /*75c0*/  ISETP.GT.AND P3, PT, R176, 0x20, P2 ;  /* 0x00000020b000780c */ /* 0x000fe40001764270 */
[----:B------:R-:W-:Y:S02]  /*75d0*/  FSEL R152, R152, -INF , !P6 ;  /* 0xff80000098987808 */ /* 0x000fe40007000000 */
[----:B------:R-:W-:-:S02]  /*75e0*/  ISETP.GT.AND P5, PT, R176, 0x21, P2 ;  /* 0x00000021b000780c */ /* 0x000fc400017a4270 */
[C---:B------:R-:W-:Y:S02]  /*75f0*/  ISETP.LT.OR P3, PT, R173.reuse, 0x21, P3 ;  /* 0x00000021ad00780c */ /* 0x040fe40001f61670 */
[----:B------:R-:W-:Y:S02]  /*7600*/  ISETP.GT.AND P6, PT, R176, 0x28, P2 ;  /* 0x00000028b000780c */ /* 0x000fe400017c4270 */
[----:B------:R-:W-:Y:S02]  /*7610*/  ISETP.LT.OR P5, PT, R173, 0x22, P5 ;  /* 0x00000022ad00780c */ /* 0x000fe40002fa1670 */
[----:B0-----:R-:W-:Y:S02]  /*7620*/  FMNMX.FTZ R172, R11, R10, !PT ;  /* 0x0000000a0bac7209 */ /* 0x001fe40007810000 */
[----:B------:R-:W-:Y:S02]  /*7630*/  FMNMX.FTZ R11, R9, R6, !PT ;  /* 0x00000006090b7209 */ /* 0x000fe40007810000 */
[----:B------:R-:W-:Y:S01]  /*7640*/  FSEL R154, R154, -INF , !P3 ;  /* 0xff8000009a9a7808 */ /* 0x000fe20005800000 */
[----:B------:R-:W0:Y:S01]  /*7650*/  SHFL.BFLY PT, R175, R172, 0x1, 0x1f ;  /* 0x0c201f00acaf7f89 */ /* 0x000e2200000e0000 */
[----:B------:R-:W-:-:S02]  /*7660*/  ISETP.GT.AND P3, PT, R176, 0x29, P2 ;  /* 0x00000029b000780c */ /* 0x000fc40001764270 */
[----:B------:R-:W-:Y:S02]  /*7670*/  FSEL R155, R155, -INF , !P5 ;  /* 0xff8000009b9b7808 */ /* 0x000fe40006800000 */
[C---:B------:R-:W-:Y:S02]  /*7680*/  ISETP.LT.OR P6, PT, R173.reuse, 0x29, P6 ;  /* 0x00000029ad00780c */ /* 0x040fe400037c1670 */
[----:B------:R-:W-:Y:S02]  /*7690*/  ISETP.GT.AND P5, PT, R176, 0x30, P2 ;  /* 0x00000030b000780c */ /* 0x000fe400017a4270 */
[C---:B------:R-:W-:Y:S02]  /*76a0*/  ISETP.LT.OR P3, PT, R173.reuse, 0x2a, P3 ;  /* 0x0000002aad00780c */ /* 0x040fe40001f61670 */
[----:B------:R-:W-:Y:S02]  /*76b0*/  ISETP.LT.OR P5, PT, R173, 0x31, P5 ;  /* 0x00000031ad00780c */ /* 0x000fe40002fa1670 */
[----:B------:R-:W-:-:S02]  /*76c0*/  FSEL R157, R157, -INF , !P3 ;  /* 0xff8000009d9d7808 */ /* 0x000fc40005800000 */
[----:B------:R-:W-:Y:S02]  /*76d0*/  ISETP.GT.AND P3, PT, R176, 0x38, P2 ;  /* 0x00000038b000780c */ /* 0x000fe40001764270 */
[----:B------:R-:W-:Y:S02]  /*76e0*/  FSEL R158, R158, -INF , !P5 ;  /* 0xff8000009e9e7808 */ /* 0x000fe40006800000 */
[----:B------:R-:W-:-:S04]  /*76f0*/  ISETP.LT.OR P3, PT, R173, 0x39, P3 ;  /* 0x00000039ad00780c */ /* 0x000fc80001f61670 */
[----:B------:R-:W-:Y:S02]  /*7700*/  FSEL R160, R160, -INF , !P3 ;  /* 0xff800000a0a07808 */ /* 0x000fe40005800000 */
[----:B0-----:R-:W-:Y:S02]  /*7710*/  FMNMX.FTZ R10, R172, R175, !PT ;  /* 0x000000afac0a7209 */ /* 0x001fe40007810000 */
[----:B------:R-:W-:Y:S02]  /*7720*/  FMNMX.FTZ R172, R12, R11, !PT ;  /* 0x0000000b0cac7209 */ /* 0x000fe40007810000 */
[C---:B------:R-:W-:Y:S02]  /*7730*/  FSETP.NEU.FTZ.AND P4, PT, R10.reuse, -INF , PT ;  /* 0xff8000000a00780b */ /* 0x040fe40003f9d000 */
[----:B------:R-:W-:Y:S02]  /*7740*/  FMNMX.FTZ R11, R13, R172, !PT ;  /* 0x000000ac0d0b7209 */ /* 0x000fe40007810000 */
[----:B------:R-:W-:-:S02]  /*7750*/  FSEL R182, R10, RZ, P4 ;  /* 0x000000ff0ab67208 */ /* 0x000fc40002000000 */
[----:B------:R-:W-:-:S03]  /*7760*/  FMNMX.FTZ R172, R14, R11, !PT ;  /* 0x0000000b0eac7209 */ /* 0x000fc60007810000 */
[----:B------:R-:W-:Y:S01]  /*7770*/  FADD.FTZ R182, -R182, R5 ;  /* 0x00000005b6b67221 */ /* 0x000fe20000010100 */
[----:B------:R-:W-:Y:S01]  /*7780*/  FMNMX.FTZ R11, R15, R172, !PT ;  /* 0x000000ac0f0b7209 */ /* 0x000fe20007810000 */
[----:B------:R-:W-:Y:S02]  /*7790*/  FMUL.FTZ R172, R10, UR10 ;  /* 0x0000000a0aac7c20 */ /* 0x000fe40008410000 */
[----:B------:R-:W-:Y:S01]  /*77a0*/  FMUL.FTZ R5, R182, UR10 ;  /* 0x0000000ab6057c20 */ /* 0x000fe20008410000 */
[----:B------:R-:W-:Y:S02]  /*77b0*/  FMNMX.FTZ R175, R20, R11, !PT ;  /* 0x0000000b14af7209 */ /* 0x000fe40007810000 */
[----:B------:R-:W-:Y:S02]  /*77c0*/  FSEL R11, R172, RZ, P4 ;  /* 0x000000ffac0b7208 */ /* 0x000fe40002000000 */
[----:B------:R-:W-:Y:S01]  /*77d0*/  FMNMX.FTZ R172, R152, R175, !PT ;  /* 0x000000af98ac7209 */ /* 0x000fe20007810000 */
[----:B------:R-:W-:Y:S02]  /*77e0*/  MUFU.EX2 R5, R5 ;  /* 0x0000000500057308 */ /* 0x000fe40000000800 */
[--C-:B------:R-:W-:Y:S01]  /*77f0*/  FFMA.FTZ R178, R174, UR10, -R11.reuse ;  /* 0x0000000aaeb27c23 */ /* 0x100fe2000801080b */
[----:B------:R-:W-:Y:S01]  /*7800*/  FMNMX.FTZ R175, R153, R172, !PT ;  /* 0x000000ac99af7209 */ /* 0x000fe20007810000 */
[--C-:B------:R-:W-:Y:S01]  /*7810*/  FFMA.FTZ R207, R207, UR10, -R11.reuse ;  /* 0x0000000acfcf7c23 */ /* 0x100fe2000801080b */
[----:B------:R-:W-:Y:S01]  /*7820*/  FSEL R172, R156, -INF , !P6 ;  /* 0xff8000009cac7808 */ /* 0x000fe20007000000 */
[--C-:B------:R-:W-:Y:S01]  /*7830*/  FFMA.FTZ R168, R168, UR10, -R11.reuse ;  /* 0x0000000aa8a87c23 */ /* 0x100fe2000801080b */
[----:B------:R-:W-:Y:S01]  /*7840*/  FMNMX.FTZ R174, R154, R175, !PT ;  /* 0x000000af9aae7209 */ /* 0x000fe20007810000 */
[----:B------:R-:W0:Y:S01]  /*7850*/  MUFU.EX2 R156, R178 ;  /* 0x000000b2009c7308 */ /* 0x000e220000000800 */
[----:B------:R-:W-:Y:S01]  /*7860*/  ISETP.GT.AND P6, PT, R176, 0x31, P2 ;  /* 0x00000031b000780c */ /* 0x000fe200017c4270 */
[--C-:B------:R-:W-:Y:S01]  /*7870*/  FFMA.FTZ R175, R206, UR10, -R11.reuse ;  /* 0x0000000aceaf7c23 */ /* 0x100fe2000801080b */
[----:B------:R-:W-:Y:S01]  /*7880*/  FMNMX.FTZ R177, R155, R174, !PT ;  /* 0x000000ae9bb17209 */ /* 0x000fe20007810000 */
[--C-:B------:R-:W-:Y:S01]  /*7890*/  FFMA.FTZ R169, R169, UR10, -R11.reuse ;  /* 0x0000000aa9a97c23 */ /* 0x100fe2000801080b */
[----:B------:R-:W-:Y:S01]  /*78a0*/  ISETP.LT.OR P6, PT, R173, 0x32, P6 ;  /* 0x00000032ad00780c */ /* 0x000fe200037c1670 */
[--C-:B------:R-:W-:Y:S01]  /*78b0*/  FFMA.FTZ R170, R170, UR10, -R11.reuse ;  /* 0x0000000aaaaa7c23 */ /* 0x100fe2000801080b */
[----:B------:R-:W-:Y:S01]  /*78c0*/  FMNMX.FTZ R174, R172, R177, !PT ;  /* 0x000000b1acae7209 */ /* 0x000fe20007810000 */
[----:B------:R-:W1:Y:S01]  /*78d0*/  MUFU.EX2 R175, R175 ;  /* 0x000000af00af7308 */ /* 0x000e620000000800 */
[----:B------:R-:W-:Y:S01]  /*78e0*/  ISETP.GT.AND P2, PT, R176, 0x39, P2 ;  /* 0x00000039b000780c */ /* 0x000fe20001744270 */
[--C-:B------:R-:W-:Y:S01]  /*78f0*/  FFMA.FTZ R176, R208, UR10, -R11.reuse ;  /* 0x0000000ad0b07c23 */ /* 0x100fe2000801080b */
[----:B------:R-:W-:Y:S01]  /*7900*/  FMNMX.FTZ R177, R157, R174, !PT ;  /* 0x000000ae9db17209 */ /* 0x000fe20007810000 */
[--C-:B------:R-:W-:Y:S01]  /*7910*/  FFMA.FTZ R171, R171, UR10, -R11.reuse ;  /* 0x0000000aabab7c23 */ /* 0x100fe2000801080b */
[----:B------:R-:W-:Y:S01]  /*7920*/  FSEL R174, R159, -INF , !P6 ;  /* 0xff8000009fae7808 */ /* 0x000fe20007000000 */
[--C-:B------:R-:W-:Y:S01]  /*7930*/  FFMA.FTZ R166, R166, UR10, -R11.reuse ;  /* 0x0000000aa6a67c23 */ /* 0x100fe2000801080b */
[----:B------:R-:W-:Y:S01]  /*7940*/  FMNMX.FTZ R177, R158, R177, !PT ;  /* 0x000000b19eb17209 */ /* 0x000fe20007810000 */
[----:B------:R-:W2:Y:S01]  /*7950*/  MUFU.EX2 R159, R207 ;  /* 0x000000cf009f7308 */ /* 0x000ea20000000800 */
[----:B------:R-:W-:Y:S01]  /*7960*/  ISETP.LT.OR P2, PT, R173, 0x3a, P2 ;  /* 0x0000003aad00780c */ /* 0x000fe20001741670 */
[--C-:B------:R-:W-:Y:S01]  /*7970*/  FFMA.FTZ R173, R209, UR10, -R11.reuse ;  /* 0x0000000ad1ad7c23 */ /* 0x100fe2000801080b */
[----:B------:R-:W-:Y:S01]  /*7980*/  FMNMX.FTZ R177, R174, R177, !PT ;  /* 0x000000b1aeb17209 */ /* 0x000fe20007810000 */
[----:B0-----:R-:W-:Y:S01]  /*7990*/  FFMA.FTZ R182, R5, R3, R156 ;  /* 0x0000000305b67223 */ /* 0x001fe2000001009c */
[----:B------:R-:W-:Y:S01]  /*79a0*/  FSEL R161, R161, -INF , !P2 ;  /* 0xff800000a1a17808 */ /* 0x000fe20005000000 */
[--C-:B------:R-:W-:Y:S01]  /*79b0*/  FFMA.FTZ R167, R167, UR10, -R11.reuse ;  /* 0x0000000aa7a77c23 */ /* 0x100fe2000801080b */
[----:B------:R-:W-:Y:S01]  /*79c0*/  FMNMX.FTZ R178, R160, R177, !PT ;  /* 0x000000b1a0b27209 */ /* 0x000fe20007810000 */
[----:B------:R-:W0:Y:S01]  /*79d0*/  MUFU.EX2 R176, R176 ;  /* 0x000000b000b07308 */ /* 0x000e220000000800 */
[----:B-1----:R-:W-:Y:S01]  /*79e0*/  FADD.FTZ R182, R175, R182 ;  /* 0x000000b6afb67221 */ /* 0x002fe20000010000 */
[----:B------:R-:W-:Y:S01]  /*79f0*/  ISETP.NE.AND P2, PT, R2, R179, PT ;  /* 0x000000b30200720c */ /* 0x000fe20003f45270 */
[--C-:B------:R-:W-:Y:S01]  /*7a00*/  FFMA.FTZ R163, R163, UR10, -R11.reuse ;  /* 0x0000000aa3a37c23 */ /* 0x100fe2000801080b */
[----:B------:R-:W-:Y:S01]  /*7a10*/  FMNMX.FTZ R177, R161, R178, !PT ;  /* 0x000000b2a1b17209 */ /* 0x000fe20007810000 */
[--C-:B------:R-:W-:Y:S01]  /*7a20*/  FFMA.FTZ R178, R210, UR10, -R11.reuse ;  /* 0x0000000ad2b27c23 */ /* 0x100fe2000801080b */
[--C-:B------:R-:W-:Y:S01]  /*7a30*/  FFMA.FTZ R164, R164, UR10, -R11.reuse ;  /* 0x0000000aa4a47c23 */ /* 0x100fe2000801080b */
[--C-:B------:R-:W-:Y:S01]  /*7a40*/  FFMA.FTZ R165, R165, UR10, -R11.reuse ;  /* 0x0000000aa5a57c23 */ /* 0x100fe2000801080b */
[----:B------:R-:W1:Y:S01]  /*7a50*/  MUFU.EX2 R173, R173 ;  /* 0x000000ad00ad7308 */ /* 0x000e620000000800 */
[----:B------:R-:W3:Y:S01]  /*7a60*/  SHFL.BFLY PT, R180, R177, 0x2, 0x1f ;  /* 0x0c401f00b1b47f89 */ /* 0x000ee200000e0000 */
[-C--:B------:R-:W-:Y:S01]  /*7a70*/  FMUL.FTZ R24, R24, R5.reuse ;  /* 0x0000000518187220 */ /* 0x080fe20000410000 */
[-C--:B------:R-:W-:Y:S01]  /*7a80*/  FMUL.FTZ R25, R25, R5.reuse ;  /* 0x0000000519197220 */ /* 0x080fe20000410000 */
[-C--:B------:R-:W-:Y:S01]  /*7a90*/  FMUL.FTZ R28, R28, R5.reuse ;  /* 0x000000051c1c7220 */ /* 0x080fe20000410000 */
[-C--:B------:R-:W-:Y:S01]  /*7aa0*/  FMUL.FTZ R29, R29, R5.reuse ;  /* 0x000000051d1d7220 */ /* 0x080fe20000410000 */
[-C--:B------:R-:W-:Y:S01]  /*7ab0*/  FMUL.FTZ R32, R32, R5.reuse ;  /* 0x0000000520207220 */ /* 0x080fe20000410000 */
[-C--:B------:R-:W-:Y:S01]  /*7ac0*/  FMUL.FTZ R33, R33, R5.reuse ;  /* 0x0000000521217220 */ /* 0x080fe20000410000 */
[----:B------:R-:W4:Y:S01]  /*7ad0*/  MUFU.EX2 R178, R178 ;  /* 0x000000b200b27308 */ /* 0x000f220000000800 */
[-C--:B------:R-:W-:Y:S01]  /*7ae0*/  FMUL.FTZ R36, R36, R5.reuse ;  /* 0x0000000524247220 */ /* 0x080fe20000410000 */
[-C--:B------:R-:W-:Y:S01]  /*7af0*/  FMUL.FTZ R37, R37, R5.reuse ;  /* 0x0000000525257220 */ /* 0x080fe20000410000 */
[-C--:B------:R-:W-:Y:S01]  /*7b00*/  FMUL.FTZ R40, R40, R5.reuse ;  /* 0x0000000528287220 */ /* 0x080fe20000410000 */
[-C--:B------:R-:W-:Y:S01]  /*7b10*/  FMUL.FTZ R41, R41, R5.reuse ;  /* 0x0000000529297220 */ /* 0x080fe20000410000 */
[-C--:B------:R-:W-:Y:S01]  /*7b20*/  FMUL.FTZ R44, R44, R5.reuse ;  /* 0x000000052c2c7220 */ /* 0x080fe20000410000 */
[-C--:B------:R-:W-:Y:S01]  /*7b30*/  FMUL.FTZ R45, R45, R5.reuse ;  /* 0x000000052d2d7220 */ /* 0x080fe20000410000 */
[-C--:B------:R-:W-:Y:S01]  /*7b40*/  FMUL.FTZ R48, R48, R5.reuse ;  /* 0x0000000530307220 */ /* 0x080fe20000410000 */
[----:B------:R-:W5:Y:S01]  /*7b50*/  MUFU.EX2 R168, R168 ;  /* 0x000000a800a87308 */ /* 0x000f620000000800 */
        /* <DEDUP_REMOVED lines=8> */
[----:B---3--:R-:W-:Y:S01]  /*7be0*/  FMNMX.FTZ R180, R177, R180, !PT ;  /* 0x000000b4b1b47209 */ /* 0x008fe20007810000 */
[-C--:B------:R-:W-:Y:S01]  /*7bf0*/  FMUL.FTZ R64, R64, R5.reuse ;  /* 0x0000000540407220 */ /* 0x080fe20000410000 */
[-C--:B------:R-:W-:Y:S01]  /*7c00*/  FMUL.FTZ R65, R65, R5.reuse ;  /* 0x0000000541417220 */ /* 0x080fe20000410000 */
[-C--:B------:R-:W-:Y:S01]  /*7c10*/  FMUL.FTZ R68, R68, R5.reuse ;  /* 0x0000000544447220 */ /* 0x080fe20000410000 */
[-C--:B------:R-:W-:Y:S01]  /*7c20*/  FMUL.FTZ R69, R69, R5.reuse ;  /* 0x0000000545457220 */ /* 0x080fe20000410000 */
[----:B------:R-:W3:Y:S01]  /*7c30*/  SHFL.BFLY PT, R177, R180, 0x1, 0x1f ;  /* 0x0c201f00b4b17f89 */ /* 0x000ee200000e0000 */
        /* <DEDUP_REMOVED lines=22> */
[----:B------:R-:W-:Y:S01]  /*7da0*/  FMUL.FTZ R109, R109, R5 ;  /* 0x000000056d6d7220 */ /* 0x000fe20000410000 */
[----:B---3--:R-:W-:Y:S01]  /*7db0*/  FMNMX.FTZ R177, R180, R177, !PT ;  /* 0x000000b1b4b17209 */ /* 0x008fe20007810000 */
[----:B------:R-:W-:Y:S01]  /*7dc0*/  FFMA.FTZ R180, R162, UR10, -R11 ;  /* 0x0000000aa2b47c23 */ /* 0x000fe2000801080b */
[----:B------:R-:W-:Y:S01]  /*7dd0*/  IMAD.U32 R11, RZ, RZ, UR37 ;  /* 0x00000025ff0b7e24 */ /* 0x000fe2000f8e00ff */
[----:B------:R-:W3:Y:S01]  /*7de0*/  MUFU.EX2 R167, R167 ;  /* 0x000000a700a77308 */ /* 0x000ee20000000800 */
[C---:B------:R-:W-:Y:S01]  /*7df0*/  FSETP.NEU.FTZ.AND P3, PT, R177.reuse, -INF , PT ;  /* 0xff800000b100780b */ /* 0x040fe20003f7d000 */
[----:B------:R-:W-:Y:S01]  /*7e00*/  FMUL.FTZ R3, R177, UR10 ;  /* 0x0000000ab1037c20 */ /* 0x000fe20008410000 */
[----:B------:R-:W-:-:S02]  /*7e10*/  @!P2 IMAD R11, R11, 0x40, R16 ;  /* 0x000000400b0ba824 */ /* 0x000fc400078e0210 */
[-C--:B------:R-:W-:Y:S01]  /*7e20*/  FMUL.FTZ R112, R112, R5.reuse ;  /* 0x0000000570707220 */ /* 0x080fe20000410000 */
[-C--:B------:R-:W-:Y:S01]  /*7e30*/  FMUL.FTZ R113, R113, R5.reuse ;  /* 0x0000000571717220 */ /* 0x080fe20000410000 */
[-C--:B------:R-:W-:Y:S01]  /*7e40*/  FMUL.FTZ R116, R116, R5.reuse ;  /* 0x0000000574747220 */ /* 0x080fe20000410000 */
[----:B------:R-:W-:Y:S01]  /*7e50*/  FSEL R179, R3, RZ, P3 ;  /* 0x000000ff03b37208 */ /* 0x000fe20001800000 */
[----:B--2---:R-:W-:Y:S01]  /*7e60*/  FADD.FTZ R3, R159, R182 ;  /* 0x000000b69f037221 */ /* 0x004fe20000010000 */
[----:B------:R-:W2:Y:S01]  /*7e70*/  MUFU.EX2 R163, R163 ;  /* 0x000000a300a37308 */ /* 0x000ea20000000800 */
[----:B------:R-:W-:Y:S01]  /*7e80*/  @!P2 LEA R11, R11, UR46, 0x2 ;  /* 0x0000002e0b0bac11 */ /* 0x000fe2000f8e10ff */
[----:B------:R-:W-:Y:S01]  /*7e90*/  FMUL.FTZ R117, R117, R5 ;  /* 0x0000000575757220 */ /* 0x000fe20000410000 */
[----:B0-----:R-:W-:Y:S01]  /*7ea0*/  FADD.FTZ R162, R176, R3 ;  /* 0x00000003b0a27221 */ /* 0x001fe20000010000 */
[----:B------:R-:W-:Y:S01]  /*7eb0*/  FSEL R3, R177, RZ, P3 ;  /* 0x000000ffb1037208 */ /* 0x000fe20001800000 */
[--C-:B------:R-:W-:Y:S01]  /*7ec0*/  FFMA.FTZ R9, R9, UR10, -R179.reuse ;  /* 0x0000000a09097c23 */ /* 0x100fe200080108b3 */
[--C-:B------:R-:W-:Y:S01]  /*7ed0*/  FFMA.FTZ R12, R12, UR10, -R179.reuse ;  /* 0x0000000a0c0c7c23 */ /* 0x100fe200080108b3 */
[----:B-1----:R-:W-:Y:S01]  /*7ee0*/  FADD.FTZ R181, R173, R162 ;  /* 0x000000a2adb57221 */ /* 0x002fe20000010000 */
[--C-:B------:R-:W-:Y:S01]  /*7ef0*/  FFMA.FTZ R13, R13, UR10, -R179.reuse ;  /* 0x0000000a0d0d7c23 */ /* 0x100fe200080108b3 */
[----:B------:R-:W-:Y:S01]  /*7f00*/  FADD.FTZ R3, -R3, R6 ;  /* 0x0000000603037221 */ /* 0x000fe20000010100 */
[----:B------:R-:W-:Y:S01]  /*7f10*/  FFMA.FTZ R14, R14, UR10, -R179 ;  /* 0x0000000a0e0e7c23 */ /* 0x000fe200080108b3 */
[----:B----4-:R-:W-:Y:S01]  /*7f20*/  FADD.FTZ R181, R178, R181 ;  /* 0x000000b5b2b57221 */ /* 0x010fe20000010000 */
[----:B------:R-:W-:Y:S01]  /*7f30*/  MUFU.EX2 R9, R9 ;  /* 0x0000000900097308 */ /* 0x000fe20000000800 */
[----:B------:R-:W-:Y:S01]  /*7f40*/  FMUL.FTZ R3, R3, UR10 ;  /* 0x0000000a03037c20 */ /* 0x000fe20008410000 */
[----:B------:R-:W-:Y:S01]  /*7f50*/  FFMA.FTZ R15, R15, UR10, -R179 ;  /* 0x0000000a0f0f7c23 */ /* 0x000fe200080108b3 */
[----:B-----5:R-:W-:Y:S01]  /*7f60*/  FADD.FTZ R6, R168, R181 ;  /* 0x000000b5a8067221 */ /* 0x020fe20000010000 */
[--C-:B------:R-:W-:Y:S01]  /*7f70*/  FFMA.FTZ R181, R152, UR10, -R179.reuse ;  /* 0x0000000a98b57c23 */ /* 0x100fe200080108b3 */
[--C-:B------:R-:W-:Y:S01]  /*7f80*/  FFMA.FTZ R20, R20, UR10, -R179.reuse ;  /* 0x0000000a14147c23 */ /* 0x100fe200080108b3 */
[----:B------:R-:W-:Y:S01]  /*7f90*/  @!P2 STS [R11+0x28800], R5 ;  /* 0x028800050b00a388 */ /* 0x000fe20000000800 */
[----:B------:R-:W-:Y:S01]  /*7fa0*/  FADD.FTZ R183, R169, R6 ;  /* 0x00000006a9b77221 */ /* 0x000fe20000010000 */
[----:B------:R-:W-:Y:S01]  /*7fb0*/  MUFU.EX2 R12, R12 ;  /* 0x0000000c000c7308 */ /* 0x000fe20000000800 */
[----:B------:R-:W-:Y:S01]  /*7fc0*/  FFMA.FTZ R182, R154, UR10, -R179 ;  /* 0x0000000a9ab67c23 */ /* 0x000fe200080108b3 */
[----:B------:R-:W-:Y:S01]  /*7fd0*/  F2FP.BF16.F32.PACK_AB R154, R176, R159 ;  /* 0x0000009fb09a723e */ /* 0x000fe200000010ff */
[----:B------:R-:W-:Y:S01]  /*7fe0*/  FADD.FTZ R152, R170, R183 ;  /* 0x000000b7aa987221 */ /* 0x000fe20000010000 */
[--C-:B------:R-:W-:Y:S01]  /*7ff0*/  FFMA.FTZ R183, R155, UR10, -R179.reuse ;  /* 0x0000000a9bb77c23 */ /* 0x100fe200080108b3 */
[--C-:B------:R-:W-:Y:S01]  /*8000*/  FFMA.FTZ R153, R153, UR10, -R179.reuse ;  /* 0x0000000a99997c23 */ /* 0x100fe200080108b3 */
[--C-:B------:R-:W-:Y:S01]  /*8010*/  FFMA.FTZ R206, R160, UR10, -R179.reuse ;  /* 0x0000000aa0ce7c23 */ /* 0x100fe200080108b3 */
[----:B------:R-:W-:Y:S01]  /*8020*/  FADD.FTZ R205, R171, R152 ;  /* 0x00000098abcd7221 */ /* 0x000fe20000010000 */
[----:B------:R2:W0:Y:S01]  /*8030*/  MUFU.EX2 R6, R3 ;  /* 0x0000000300067308 */ /* 0x0004220000000800 */
[--C-:B------:R-:W-:Y:S01]  /*8040*/  FFMA.FTZ R172, R172, UR10, -R179.reuse ;  /* 0x0000000aacac7c23 */ /* 0x100fe200080108b3 */
[----:B------:R-:W-:Y:S01]  /*8050*/  FFMA.FTZ R157, R157, UR10, -R179 ;  /* 0x0000000a9d9d7c23 */ /* 0x000fe200080108b3 */
[----:B------:R-:W-:Y:S01]  /*8060*/  FADD.FTZ R152, R166, R205 ;  /* 0x000000cda6987221 */ /* 0x000fe20000010000 */
[--C-:B------:R-:W-:Y:S01]  /*8070*/  FFMA.FTZ R205, R158, UR10, -R179.reuse ;  /* 0x0000000a9ecd7c23 */ /* 0x100fe200080108b3 */
[----:B------:R-:W-:Y:S01]  /*8080*/  F2FP.BF16.F32.PACK_AB R158, R169, R168 ;  /* 0x000000a8a99e723e */ /* 0x000fe200000010ff */
[--C-:B------:R-:W-:Y:S01]  /*8090*/  FFMA.FTZ R174, R174, UR10, -R179.reuse ;  /* 0x0000000aaeae7c23 */ /* 0x100fe200080108b3 */
[----:B---3--:R-:W-:Y:S01]  /*80a0*/  FADD.FTZ R152, R167, R152 ;  /* 0x00000098a7987221 */ /* 0x008fe20000010000 */
[----:B------:R-:W1:Y:S01]  /*80b0*/  MUFU.EX2 R155, R13 ;  /* 0x0000000d009b7308 */ /* 0x000e620000000800 */
[----:B------:R-:W-:Y:S01]  /*80c0*/  FFMA.FTZ R179, R161, UR10, -R179 ;  /* 0x0000000aa1b37c23 */ /* 0x000fe200080108b3 */
[----:B------:R-:W-:Y:S01]  /*80d0*/  F2FP.BF16.F32.PACK_AB R162, R167, R166 ;  /* 0x000000a6a7a2723e */ /* 0x000fe200000010ff */
[----:B--2---:R-:W-:Y:S01]  /*80e0*/  FADD.FTZ R3, R163, R152 ;  /* 0x00000098a3037221 */ /* 0x004fe20000010000 */
[----:B------:R-:W-:Y:S01]  /*80f0*/  F2FP.BF16.F32.PACK_AB R152, R175, R156 ;  /* 0x0000009caf98723e */ /* 0x000fe200000010ff */
[----:B------:R-:W-:Y:S01]  /*8100*/  FMUL.FTZ R120, R120, R5 ;  /* 0x0000000578787220 */ /* 0x000fe20000410000 */
[----:B------:R-:W-:Y:S01]  /*8110*/  F2FP.BF16.F32.PACK_AB R156, R178, R173 ;  /* 0x000000adb29c723e */ /* 0x000fe200000010ff */
[-C--:B------:R-:W-:Y:S01]  /*8120*/  FMUL.FTZ R121, R121, R5.reuse ;  /* 0x0000000579797220 */ /* 0x080fe20000410000 */
[----:B------:R-:W2:Y:S01]  /*8130*/  MUFU.EX2 R14, R14 ;  /* 0x0000000e000e7308 */ /* 0x000ea20000000800 */
[----:B0-----:R0:W-:Y:S01]  /*8140*/  @!P2 STS [R11+0x28820], R6 ;  /* 0x028820060b00a388 */ /* 0x0011e20000000800 */
[-C--:B------:R-:W-:Y:S01]  /*8150*/  FMUL.FTZ R124, R124, R5.reuse ;  /* 0x000000057c7c7220 */ /* 0x080fe20000410000 */
[-C--:B------:R-:W-:Y:S01]  /*8160*/  FMUL.FTZ R125, R125, R5.reuse ;  /* 0x000000057d7d7220 */ /* 0x080fe20000410000 */
[-C--:B------:R-:W-:Y:S01]  /*8170*/  FMUL.FTZ R128, R128, R5.reuse ;  /* 0x0000000580807220 */ /* 0x080fe20000410000 */
[-C--:B------:R-:W-:Y:S01]  /*8180*/  FMUL.FTZ R129, R129, R5.reuse ;  /* 0x0000000581817220 */ /* 0x080fe20000410000 */
[-C--:B------:R-:W-:Y:S01]  /*8190*/  FMUL.FTZ R132, R132, R5.reuse ;  /* 0x0000000584847220 */ /* 0x080fe20000410000 */
[-C--:B------:R-:W-:Y:S01]  /*81a0*/  FMUL.FTZ R133, R133, R5.reuse ;  /* 0x0000000585857220 */ /* 0x080fe20000410000 */
[----:B------:R-:W3:Y:S01]  /*81b0*/  MUFU.EX2 R164, R164 ;  /* 0x000000a400a47308 */ /* 0x000ee20000000800 */
[-C--:B------:R-:W-:Y:S01]  /*81c0*/  FMUL.FTZ R136, R136, R5.reuse ;  /* 0x0000000588887220 */ /* 0x080fe20000410000 */
[-C--:B------:R-:W-:Y:S01]  /*81d0*/  FMUL.FTZ R137, R137, R5.reuse ;  /* 0x0000000589897220 */ /* 0x080fe20000410000 */
[----:B0-----:R-:W-:Y:S01]  /*81e0*/  FFMA.FTZ R11, R6, R4, R9 ;  /* 0x00000004060b7223 */ /* 0x001fe20000010009 */
[-C--:B------:R-:W-:Y:S01]  /*81f0*/  FMUL.FTZ R140, R140, R5.reuse ;  /* 0x000000058c8c7220 */ /* 0x080fe20000410000 */
[-C--:B------:R-:W-:Y:S01]  /*8200*/  FMUL.FTZ R141, R141, R5.reuse ;  /* 0x000000058d8d7220 */ /* 0x080fe20000410000 */
[-C--:B------:R-:W-:Y:S01]  /*8210*/  FMUL.FTZ R144, R144, R5.reuse ;  /* 0x0000000590907220 */ /* 0x080fe20000410000 */
[----:B------:R-:W-:Y:S01]  /*8220*/  FADD.FTZ R4, R12, R11 ;  /* 0x0000000b0c047221 */ /* 0x000fe20000010000 */
[----:B------:R-:W0:Y:S01]  /*8230*/  MUFU.EX2 R15, R15 ;  /* 0x0000000f000f7308 */ /* 0x000e220000000800 */
[-C--:B------:R-:W-:Y:S01]  /*8240*/  FMUL.FTZ R145, R145, R5.reuse ;  /* 0x0000000591917220 */ /* 0x080fe20000410000 */
[----:B------:R-:W-:Y:S01]  /*8250*/  FMUL.FTZ R148, R148, R5 ;  /* 0x0000000594947220 */ /* 0x000fe20000410000 */
[----:B-1----:R-:W-:Y:S01]  /*8260*/  FADD.FTZ R11, R155, R4 ;  /* 0x000000049b0b7221 */ /* 0x002fe20000010000 */
[----:B--2---:R-:W-:Y:S01]  /*8270*/  F2FP.BF16.F32.PACK_AB R155, R14, R155 ;  /* 0x0000009b0e9b723e */ /* 0x004fe200000010ff */
[----:B------:R-:W-:Y:S01]  /*8280*/  FMUL.FTZ R149, R149, R5 ;  /* 0x0000000595957220 */ /* 0x000fe20000410000 */
[-C--:B------:R-:W-:Y:S01]  /*8290*/  FMUL.FTZ R26, R26, R6.reuse ;  /* 0x000000061a1a7220 */ /* 0x080fe20000410000 */
[----:B------:R-:W-:Y:S01]  /*82a0*/  FADD.FTZ R176, R14, R11 ;  /* 0x0000000b0eb07221 */ /* 0x000fe20000010000 */
[----:B------:R-:W1:Y:S01]  /*82b0*/  MUFU.EX2 R165, R165 ;  /* 0x000000a500a57308 */ /* 0x000e620000000800 */
[C---:B---3--:R-:W-:Y:S01]  /*82c0*/  FADD.FTZ R160, R164.reuse, R3 ;  /* 0x00000003a4a07221 */ /* 0x048fe20000010000 */
[----:B------:R-:W-:Y:S01]  /*82d0*/  F2FP.BF16.F32.PACK_AB R164, R164, R163 ;  /* 0x000000a3a4a4723e */ /* 0x000fe200000010ff */
[-C--:B------:R-:W-:Y:S01]  /*82e0*/  FMUL.FTZ R27, R27, R6.reuse ;  /* 0x000000061b1b7220 */ /* 0x080fe20000410000 */
[-C--:B------:R-:W-:Y:S01]  /*82f0*/  FMUL.FTZ R30, R30, R6.reuse ;  /* 0x000000061e1e7220 */ /* 0x080fe20000410000 */
[-C--:B------:R-:W-:Y:S01]  /*8300*/  FMUL.FTZ R31, R31, R6.reuse ;  /* 0x000000061f1f7220 */ /* 0x080fe20000410000 */
[-C--:B------:R-:W-:Y:S01]  /*8310*/  FMUL.FTZ R34, R34, R6.reuse ;  /* 0x0000000622227220 */ /* 0x080fe20000410000 */
[-C--:B------:R-:W-:Y:S01]  /*8320*/  FMUL.FTZ R35, R35, R6.reuse ;  /* 0x0000000623237220 */ /* 0x080fe20000410000 */
[----:B------:R-:W-:Y:S01]  /*8330*/  MUFU.EX2 R20, R20 ;  /* 0x0000001400147308 */ /* 0x000fe20000000800 */
[----:B0-----:R-:W-:Y:S01]  /*8340*/  FADD.FTZ R11, R15, R176 ;  /* 0x000000b00f0b7221 */ /* 0x001fe20000010000 */
[-C--:B------:R-:W-:Y:S01]  /*8350*/  FMUL.FTZ R38, R38, R6.reuse ;  /* 0x0000000626267220 */ /* 0x080fe20000410000 */
[-C--:B------:R-:W-:Y:S01]  /*8360*/  FMUL.FTZ R39, R39, R6.reuse ;  /* 0x0000000627277220 */ /* 0x080fe20000410000 */
[-C--:B------:R-:W-:Y:S01]  /*8370*/  FMUL.FTZ R42, R42, R6.reuse ;  /* 0x000000062a2a7220 */ /* 0x080fe20000410000 */
[-C--:B------:R-:W-:Y:S01]  /*8380*/  FMUL.FTZ R43, R43, R6.reuse ;  /* 0x000000062b2b7220 */ /* 0x080fe20000410000 */
[-C--:B------:R-:W-:Y:S01]  /*8390*/  FMUL.FTZ R46, R46, R6.reuse ;  /* 0x000000062e2e7220 */ /* 0x080fe20000410000 */
[----:B------:R-:W-:Y:S01]  /*83a0*/  FMUL.FTZ R47, R47, R6 ;  /* 0x000000062f2f7220 */ /* 0x000fe20000410000 */
[----:B------:R-:W-:Y:S01]  /*83b0*/  MUFU.EX2 R159, R181 ;  /* 0x000000b5009f7308 */ /* 0x000fe20000000800 */
[----:B-1----:R-:W-:Y:S01]  /*83c0*/  FADD.FTZ R3, R165, R160 ;  /* 0x000000a0a5037221 */ /* 0x002fe20000010000 */
[----:B------:R-:W-:Y:S01]  /*83d0*/  F2FP.BF16.F32.PACK_AB R160, R171, R170 ;  /* 0x000000aaaba0723e */ /* 0x000fe200000010ff */
[-C--:B------:R-:W-:Y:S01]  /*83e0*/  FMUL.FTZ R50, R50, R6.reuse ;  /* 0x0000000632327220 */ /* 0x080fe20000410000 */
[-C--:B------:R-:W-:Y:S01]  /*83f0*/  FMUL.FTZ R51, R51, R6.reuse ;  /* 0x0000000633337220 */ /* 0x080fe20000410000 */
[-C--:B------:R-:W-:Y:S01]  /*8400*/  FMUL.FTZ R54, R54, R6.reuse ;  /* 0x0000000636367220 */ /* 0x080fe20000410000 */
[-C--:B------:R-:W-:Y:S01]  /*8410*/  FMUL.FTZ R55, R55, R6.reuse ;  /* 0x0000000637377220 */ /* 0x080fe20000410000 */
[-C--:B------:R-:W-:Y:S01]  /*8420*/  FMUL.FTZ R58, R58, R6.reuse ;  /* 0x000000063a3a7220 */ /* 0x080fe20000410000 */
[----:B------:R0:W-:Y:S01]  /*8430*/  MUFU.EX2 R168, R153 ;  /* 0x0000009900a87308 */ /* 0x0001e20000000800 */
        /* <DEDUP_REMOVED lines=24> */
[C---:B-1----:R-:W-:Y:S01]  /*85c0*/  F2FP.BF16.F32.PACK_AB R166, R180.reuse, R165 ;  /* 0x000000a5b4a6723e */ /* 0x042fe200000010ff */
[----:B------:R-:W-:Y:S01]  /*85d0*/  FADD.FTZ R3, R180, R3 ;  /* 0x00000003b4037221 */ /* 0x000fe20000010000 */
[-C--:B------:R-:W-:Y:S01]  /*85e0*/  FMUL.FTZ R98, R98, R6.reuse ;  /* 0x0000000662627220 */ /* 0x080fe20000410000 */
[-C--:B------:R-:W-:Y:S01]  /*85f0*/  FMUL.FTZ R99, R99, R6.reuse ;  /* 0x0000000663637220 */ /* 0x080fe20000410000 */
[-C--:B------:R-:W-:Y:S01]  /*8600*/  FMUL.FTZ R102, R102, R6.reuse ;  /* 0x0000000666667220 */ /* 0x080fe20000410000 */
[-C--:B------:R-:W-:Y:S01]  /*8610*/  FMUL.FTZ R103, R103, R6.reuse ;  /* 0x0000000667677220 */ /* 0x080fe20000410000 */
[-C--:B------:R-:W-:Y:S01]  /*8620*/  FMUL.FTZ R106, R106, R6.reuse ;  /* 0x000000066a6a7220 */ /* 0x080fe20000410000 */
[----:B------:R1:W3:Y:S01]  /*8630*/  MUFU.EX2 R163, R172 ;  /* 0x000000ac00a37308 */ /* 0x0002e20000000800 */
[-C--:B------:R-:W-:Y:S01]  /*8640*/  FMUL.FTZ R107, R107, R6.reuse ;  /* 0x000000066b6b7220 */ /* 0x080fe20000410000 */
[----:B------:R4:W-:Y:S01]  /*8650*/  STSM.16.M88.4 [R18+0x26800], R152 ;  /* 0x0268009812007844 */ /* 0x0009e20000000200 */
[-C--:B------:R-:W-:Y:S01]  /*8660*/  FMUL.FTZ R110, R110, R6.reuse ;  /* 0x000000066e6e7220 */ /* 0x080fe20000410000 */
[-C--:B------:R-:W-:Y:S01]  /*8670*/  FMUL.FTZ R111, R111, R6.reuse ;  /* 0x000000066f6f7220 */ /* 0x080fe20000410000 */
[-C--:B------:R-:W-:Y:S01]  /*8680*/  FMUL.FTZ R114, R114, R6.reuse ;  /* 0x0000000672727220 */ /* 0x080fe20000410000 */
[-C--:B------:R-:W-:Y:S01]  /*8690*/  FMUL.FTZ R115, R115, R6.reuse ;  /* 0x0000000673737220 */ /* 0x080fe20000410000 */
[-C--:B------:R-:W-:Y:S01]  /*86a0*/  FMUL.FTZ R118, R118, R6.reuse ;  /* 0x0000000676767220 */ /* 0x080fe20000410000 */
[----:B------:R5:W4:Y:S01]  /*86b0*/  MUFU.EX2 R4, R157 ;  /* 0x0000009d00047308 */ /* 0x000b220000000800 */
[----:B-1----:R-:W-:Y:S01]  /*86c0*/  FADD.FTZ R172, R20, R11 ;  /* 0x0000000b14ac7221 */ /* 0x002fe20000010000 */
[-C--:B------:R-:W-:Y:S01]  /*86d0*/  FMUL.FTZ R119, R119, R6.reuse ;  /* 0x0000000677777220 */ /* 0x080fe20000410000 */
[-C--:B------:R-:W-:Y:S01]  /*86e0*/  FMUL.FTZ R122, R122, R6.reuse ;  /* 0x000000067a7a7220 */ /* 0x080fe20000410000 */
[-C--:B------:R-:W-:Y:S01]  /*86f0*/  FMUL.FTZ R123, R123, R6.reuse ;  /* 0x000000067b7b7220 */ /* 0x080fe20000410000 */
[----:B------:R-:W-:Y:S01]  /*8700*/  FADD.FTZ R11, R159, R172 ;  /* 0x000000ac9f0b7221 */ /* 0x000fe20000010000 */
[----:B------:R-:W-:Y:S01]  /*8710*/  F2FP.BF16.F32.PACK_AB R159, R168, R159 ;  /* 0x0000009fa89f723e */ /* 0x000fe200000010ff */
[-C--:B------:R-:W-:Y:S01]  /*8720*/  FMUL.FTZ R126, R126, R6.reuse ;  /* 0x000000067e7e7220 */ /* 0x080fe20000410000 */
[----:B------:R-:W1:Y:S01]  /*8730*/  MUFU.EX2 R165, R205 ;  /* 0x000000cd00a57308 */ /* 0x000e620000000800 */
[----:B------:R-:W-:Y:S01]  /*8740*/  FADD.FTZ R172, R168, R11 ;  /* 0x0000000ba8ac7221 */ /* 0x000fe20000010000 */
[----:B-----5:R-:W-:Y:S01]  /*8750*/  F2FP.BF16.F32.PACK_AB R157, R20, R15 ;  /* 0x0000000f149d723e */ /* 0x020fe200000010ff */
[-C--:B------:R-:W-:Y:S01]  /*8760*/  FMUL.FTZ R127, R127, R6.reuse ;  /* 0x000000067f7f7220 */ /* 0x080fe20000410000 */
[-C--:B------:R-:W-:Y:S01]  /*8770*/  FMUL.FTZ R130, R130, R6.reuse ;  /* 0x0000000682827220 */ /* 0x080fe20000410000 */
[----:B0-----:R-:W-:Y:S01]  /*8780*/  FADD.FTZ R11, R161, R172 ;  /* 0x000000aca10b7221 */ /* 0x001fe20000010000 */
[C---:B--2---:R-:W-:Y:S01]  /*8790*/  F2FP.BF16.F32.PACK_AB R161, R170.reuse, R161 ;  /* 0x000000a1aaa1723e */ /* 0x044fe200000010ff */
[----:B------:R0:W-:Y:S01]  /*87a0*/  STSM.16.M88.4 [R23], R156 ;  /* 0x0000009c17007844 */ /* 0x0001e20000000200 */
[----:B------:R-:W2:Y:S01]  /*87b0*/  MUFU.EX2 R174, R174 ;  /* 0x000000ae00ae7308 */ /* 0x000ea20000000800 */
[----:B------:R-:W-:Y:S01]  /*87c0*/  FADD.FTZ R172, R170, R11 ;  /* 0x0000000baaac7221 */ /* 0x000fe20000010000 */
[-C--:B------:R-:W-:Y:S01]  /*87d0*/  FMUL.FTZ R131, R131, R6.reuse ;  /* 0x0000000683837220 */ /* 0x080fe20000410000 */
[-C--:B------:R-:W-:Y:S01]  /*87e0*/  FMUL.FTZ R134, R134, R6.reuse ;  /* 0x0000000686867220 */ /* 0x080fe20000410000 */
[-C--:B------:R-:W-:Y:S01]  /*87f0*/  FMUL.FTZ R135, R135, R6.reuse ;  /* 0x0000000687877220 */ /* 0x080fe20000410000 */
[----:B---3--:R-:W-:Y:S01]  /*8800*/  FADD.FTZ R11, R163, R172 ;  /* 0x000000aca30b7221 */ /* 0x008fe20000010000 */
[----:B----4-:R-:W-:Y:S01]  /*8810*/  F2FP.BF16.F32.PACK_AB R163, R4, R163 ;  /* 0x000000a304a3723e */ /* 0x010fe200000010ff */
[-C--:B------:R-:W-:Y:S01]  /*8820*/  FMUL.FTZ R138, R138, R6.reuse ;  /* 0x000000068a8a7220 */ /* 0x080fe20000410000 */
[----:B------:R-:W3:Y:S01]  /*8830*/  MUFU.EX2 R167, R206 ;  /* 0x000000ce00a77308 */ /* 0x000ee20000000800 */
[----:B------:R-:W-:Y:S01]  /*8840*/  FADD.FTZ R176, R4, R11 ;  /* 0x0000000b04b07221 */ /* 0x000fe20000010000 */
[-C--:B------:R-:W-:Y:S01]  /*8850*/  FMUL.FTZ R139, R139, R6.reuse ;  /* 0x000000068b8b7220 */ /* 0x080fe20000410000 */
[----:B------:R0:W-:Y:S01]  /*8860*/  STSM.16.M88.4 [R19], R160 ;  /* 0x000000a013007844 */ /* 0x0001e20000000200 */
[-C--:B------:R-:W-:Y:S01]  /*8870*/  FMUL.FTZ R142, R142, R6.reuse ;  /* 0x000000068e8e7220 */ /* 0x080fe20000410000 */
[----:B-1----:R-:W-:Y:S01]  /*8880*/  FADD.FTZ R11, R165, R176 ;  /* 0x000000b0a50b7221 */ /* 0x002fe20000010000 */
[-C--:B------:R-:W-:Y:S01]  /*8890*/  FMUL.FTZ R143, R143, R6.reuse ;  /* 0x000000068f8f7220 */ /* 0x080fe20000410000 */
[-C--:B------:R-:W-:Y:S01]  /*88a0*/  FMUL.FTZ R146, R146, R6.reuse ;  /* 0x0000000692927220 */ /* 0x080fe20000410000 */
[----:B------:R-:W1:Y:S01]  /*88b0*/  MUFU.EX2 R172, R179 ;  /* 0x000000b300ac7308 */ /* 0x000e620000000800 */
[C---:B--2---:R-:W-:Y:S01]  /*88c0*/  FADD.FTZ R12, R174.reuse, R11 ;  /* 0x0000000bae0c7221 */ /* 0x044fe20000010000 */
[----:B------:R-:W-:Y:S01]  /*88d0*/  F2FP.BF16.F32.PACK_AB R165, R174, R165 ;  /* 0x000000a5aea5723e */ /* 0x000fe200000010ff */
[-C--:B------:R-:W-:Y:S01]  /*88e0*/  FMUL.FTZ R147, R147, R6.reuse ;  /* 0x0000000693937220 */ /* 0x080fe20000410000 */
[-C--:B------:R-:W-:Y:S01]  /*88f0*/  FMUL.FTZ R150, R150, R6.reuse ;  /* 0x0000000696967220 */ /* 0x080fe20000410000 */
[----:B------:R-:W-:Y:S01]  /*8900*/  FMUL.FTZ R151, R151, R6 ;  /* 0x0000000697977220 */ /* 0x000fe20000410000 */
[----:B---3--:R-:W-:Y:S01]  /*8910*/  FADD.FTZ R5, R167, R12 ;  /* 0x0000000ca7057221 */ /* 0x008fe20000010000 */
[----:B-1----:R-:W-:-:S03]  /*8920*/  F2FP.BF16.F32.PACK_AB R167, R172, R167 ;  /* 0x000000a7aca7723e */ /* 0x002fc600000010ff */
[----:B------:R-:W-:Y:S02]  /*8930*/  FADD.FTZ R4, R172, R5 ;  /* 0x00000005ac047221 */ /* 0x000fe40000010000 */
[----:B------:R0:W-:Y:S01]  /*8940*/  STSM.16.M88.4 [R22], R164 ;  /* 0x000000a416007844 */ /* 0x0001e20000000200 */
[----:B------:R-:W-:Y:S05]  /*8950*/  @!P0 BRA `(.L_x_5620) ;  /* 0x0000000000048947 */ /* 0x000fea0003800000 */
[----:B------:R-:W-:Y:S01]  /*8960*/  BPT.TRAP 0x1 ;  /* 0x000000040000795c */ /* 0x000fe20000300000 */
.L_x_5620:
[----:B------:R1:W2:Y:S01]  /*8970*/  SYNCS.PHASECHK.TRANS64.TRYWAIT P2, [UR27+0x28c50], R8 ;  /* 0x028c5008ff0075a7 */ /* 0x0002a2000804015b */
[----:B------:R-:W-:Y:S05]  /*8980*/  @!P0 BRA `(.L_x_5621) ;  /* 0x0000000000048947 */ /* 0x000fea0003800000 */
[----:B------:R-:W-:Y:S01]  /*8990*/  BPT.TRAP 0x1 ;  /* 0x000000040000795c */ /* 0x000fe20000300000 */
.L_x_5621:
[----:B--2---:R-:W-:Y:S05]  /*89a0*/  @P2 BRA `(.L_x_5622) ;  /* 0x0000000000082947 */ /* 0x004fea0003800000 */
[----:B------:R-:W2:Y:S02]  /*89b0*/  SYNCS.PHASECHK.TRANS64.TRYWAIT P2, [UR27+0x28c50], R8 ;  /* 0x028c5008ff0075a7 */ /* 0x000ea4000804015b */
[----:B--2---:R-:W-:Y:S05]  /*89c0*/  @!P2 BRA `(.L_x_5623) ;  /* 0x000000f80004a947 */ /* 0x004fea0003800000 */
.L_x_5622:
[----:B------:R-:W-:Y:S01]  /*89d0*/  ULEA UR11, UR23, UR50, 0xc ;  /* 0x00000032170b7291 */ /* 0x000fe2000f8e603f */
[----:B------:R-:W-:Y:S01]  /*89e0*/  WARPGROUP.ARRIVE ;  /* 0x00000000000079c5 */ /* 0x000fe20000000000 */
[----:B------:R-:W-:Y:S01]  /*89f0*/  UMOV UR7, 0x40000040 ;  /* 0x4000004000077882 */ /* 0x000fe20000000000 */
[----:B------:R-:W-:Y:S01]  /*8a00*/  ISETP.GT.AND P2, PT, R7, UR21, PT ;  /* 0x0000001507007c0c */ /* 0x000fe2000bf44270 */
[----:B--2---:R-:W-:Y:S01]  /*8a10*/  @!P1 VIADD R21, R21, 0x28c60 ;  /* 0x00028c6015159836 */ /* 0x004fe20000000000 */
[----:B------:R-:W-:Y:S01]  /*8a20*/  UMOV UR37, UR23 ;  /* 0x0000001700257c82 */ /* 0x000fe20008000000 */
[----:B------:R-:W-:Y:S01]  /*8a30*/  VIADD R7, R7, 0xffffffff ;  /* 0xffffffff07077836 */ /* 0x000fe20000000000 */
[----:B------:R-:W-:Y:S01]  /*8a40*/  UMOV UR6, UR11 ;  /* 0x0000000b00067c82 */ /* 0x000fe20008000000 */
[----:B------:R-:W-:Y:S01]  /*8a50*/  IMAD.MOV.U32 R6, RZ, RZ, R177 ;  /* 0x000000ffff067224 */ /* 0x000fe200078e00b1 */
        /* <DEDUP_REMOVED lines=32> */
[----:B------:R-:W-:Y:S01]  /*8c60*/  IMAD.MOV.U32 R6, RZ, RZ, R177 ;  /* 0x000000ffff067224 */ /* 0x000fe200078e00b1 */
[----:B------:R-:W-:Y:S01]  /*8c70*/  UMOV UR37, UR23 ;  /* 0x0000001700257c82 */ /* 0x000fe20008000000 */
[----:B------:R-:W-:-:S07]  /*8c80*/  IMAD.MOV.U32 R5, RZ, RZ, R10 ;  /* 0x000000ffff057224 */ /* 0x000fce00078e000a */
.L_x_5607:
[----:B------:R-:W-:Y:S01]  /*8c90*/  ULDC UR6, c[0x0][0x448] ;  /* 0x0001120000067ab9 */ /* 0x000fe20000000800 */
[----:B------:R-:W-:Y:S01]  /*8ca0*/  ULDC UR15, c[0x0][0x9e4] ;  /* 0x00027900000f7ab9 */ /* 0x000fe20000000800 */
[----:B------:R-:W-:Y:S02]  /*8cb0*/  UISETP.NE.AND UP0, UPT, UR6, 0x1, UPT ;  /* 0x000000010600788c */ /* 0x000fe4000bf05270 */
[----:B------:R-:W-:Y:S02]  /*8cc0*/  UISETP.GE.AND UP1, UPT, UR15, 0x1, UPT ;  /* 0x000000010f00788c */ /* 0x000fe4000bf26270 */
[----:B------:R-:W-:Y:S02]  /*8cd0*/  UIADD3 UR11, UR42, 0x3f, URZ ;  /* 0x0000003f2a0b7890 */ /* 0x000fe4000fffe03f */
[----:B------:R-:W-:Y:S02]  /*8ce0*/  UIADD3 UR14, UR49, 0x1, -UR51 ;  /* 0x00000001310e7890 */ /* 0x000fe4000fffe833 */
[----:B------:R-:W-:-:S03]  /*8cf0*/  PLOP3.LUT P6, PT, PT, PT, UP1, 0x80, 0x0 ;  /* 0x000000000000781c */ /* 0x000fc60003fcf018 */
[----:B------:R-:W-:Y:S01]  /*8d00*/  @UP0 ULDC UR6, c[0x0][0x44c] ;  /* 0x0001130000060ab9 */ /* 0x000fe20000000800 */
[----:B------:R-:W-:Y:S01]  /*8d10*/  @UP0 ULDC UR18, c[0x0][0x450] ;  /* 0x0001140000120ab9 */ /* 0x000fe20000000800 */
[----:B------:R-:W-:-:S04]  /*8d20*/  UIMAD.WIDE.U32 UR6, UR11, UR6, URZ ;  /* 0x000000060b0672a5 */ /* 0x000fc8000f8e003f */
[----:B------:R-:W-:-:S04]  /*8d30*/  @UP0 USHF.R.U32.HI UR11, URZ, UR18, UR7 ;  /* 0x000000123f0b0299 */ /* 0x000fc80008011607 */
[----:B------:R-:W-:-:S03]  /*8d40*/  UIADD3 UR11, UR14, UR11, URZ ;  /* 0x0000000b0e0b7290 */ /* 0x000fc6000fffe03f */
[----:B------:R-:W-:Y:S02]  /*8d50*/  ULDC UR14, c[0x0][0x9dc] ;  /* 0x00027700000e7ab9 */ /* 0x000fe40000000800 */
        /* <DEDUP_REMOVED lines=12> */
.L_x_5626:
[----:B------:R-:W-:-:S11]  /*8e20*/  UISETP.NE.AND UP1, UPT, UR15, 0x1, UPT ;  /* 0x000000010f00788c */ /* 0x000fd6000bf25270 */
[----:B------:R-:W-:Y:S02]  /*8e30*/  @UP1 ULDC.64 UR18, c[0x0][0x9e8] ;  /* 0x00027a0000121ab9 */ /* 0x000fe40000000a00 */
[----:B------:R-:W-:-:S04]  /*8e40*/  UIMAD.WIDE.U32 UR6, UR11, UR18, URZ ;  /* 0x000000120b0672a5 */ /* 0x000fc8000f8e003f */
[----:B------:R-:W-:-:S12]  /*8e50*/  @UP1 USHF.R.U32.HI UR11, URZ, UR19, UR7 ;  /* 0x000000133f0b1299 */ /* 0x000fd80008011607 */
.L_x_5627:
[----:B------:R-:W-:-:S04]  /*8e60*/  UIMAD UR11, UR11, UR15, URZ ;  /* 0x0000000f0b0b72a4 */ /* 0x000fc8000f8e023f */
[----:B------:R-:W-:-:S04]  /*8e70*/  UISETP.LT.AND UP1, UPT, UR14, UR11, UPT ;  /* 0x0000000b0e00728c */ /* 0x000fc8000bf21270 */
[----:B------:R-:W-:-:S12]  /*8e80*/  USEL UR14, UR14, UR11, !UP1 ;  /* 0x0000000b0e0e7287 */ /* 0x000fd8000c800000 */
.L_x_5625:
[----:B------:R-:W-:-:S04]  /*8e90*/  UIADD3 UR14, UR14, 0x3f, URZ ;  /* 0x0000003f0e0e7890 */ /* 0x000fc8000fffe03f */
[----:B------:R-:W-:-:S04]  /*8ea0*/  USHF.R.S32.HI UR6, URZ, 0x1f, UR14 ;  /* 0x0000001f3f067899 */ /* 0x000fc8000801140e */
[----:B------:R-:W-:-:S04]  /*8eb0*/  ULEA.HI UR6, UR6, UR14, URZ, 0x6 ;  /* 0x0000000e06067291 */ /* 0x000fc8000f8f303f */
[----:B------:R-:W-:-:S04]  /*8ec0*/  USHF.R.S32.HI UR6, URZ, 0x6, UR6 ;  /* 0x000000063f067899 */ /* 0x000fc80008011406 */
[----:B------:R-:W-:-:S04]  /*8ed0*/  UISETP.LT.AND UP1, UPT, UR48, UR6, UPT ;  /* 0x000000063000728c */ /* 0x000fc8000bf21270 */
[----:B------:R-:W-:-:S06]  /*8ee0*/  USEL UR21, UR48, UR6, !UP1 ;  /* 0x0000000630157287 */ /* 0x000fcc000c800000 */
[----:B------:R-:W-:-:S13]  /*8ef0*/  ISETP.GE.AND P2, PT, R7, UR21, PT ;  /* 0x0000001507007c0c */ /* 0x000fda000bf46270 */
[----:B------:R-:W-:Y:S05]  /*8f00*/  @!P2 BRA `(.L_x_5628) ;  /* 0x0000001c0038a947 */ /* 0x000fea0003800000 */
[----:B------:R-:W-:Y:S01]  /*8f10*/  IMAD.MOV.U32 R9, RZ, RZ, R6 ;  /* 0x000000ffff097224 */ /* 0x000fe200078e0006 */
[----:B------:R-:W-:Y:S01]  /*8f20*/  UMOV UR23, UR37 ;  /* 0x0000002500177c82 */ /* 0x000fe20008000000 */
[----:B------:R-:W-:Y:S01]  /*8f30*/  IMAD.MOV.U32 R14, RZ, RZ, R5 ;  /* 0x000000ffff0e7224 */ /* 0x000fe200078e0005 */
[----:B------:R-:W-:Y:S01]  /*8f40*/  ULDC UR24, c[0x0][0x9d8] ;  /* 0x0002760000187ab9 */ /* 0x000fe20000000800 */
[----:B-1----:R-:W-:Y:S01]  /*8f50*/  IMAD.MOV.U32 R8, RZ, RZ, R7 ;  /* 0x000000ffff087224 */ /* 0x002fe200078e0007 */
[----:B------:R-:W-:-:S06]  /*8f60*/  ULDC UR22, c[0x0][0x988] ;  /* 0x0002620000167ab9 */ /* 0x000fcc0000000800 */
.L_x_5637:
[----:B------:R-:W-:Y:S01]  /*8f70*/  UIADD3 UR37, UR23, 0x1, URZ ;  /* 0x0000000117257890 */ /* 0x000fe2000fffe03f */
[C---:B------:R-:W-:Y:S01]  /*8f80*/  ISETP.GT.AND P2, PT, R8.reuse, UR21, PT ;  /* 0x0000001508007c0c */ /* 0x040fe2000bf44270 */
[----:B------:R-:W-:Y:S02]  /*8f90*/  VIADD R8, R8, 0xffffffff ;  /* 0xffffffff08087836 */ /* 0x000fe40000000000 */
[----:B------:R-:W-:-:S04]  /*8fa0*/  UISETP.NE.AND UP1, UPT, UR37, 0x2, UPT ;  /* 0x000000022500788c */ /* 0x000fc8000bf25270 */
[----:B------:R-:W-:Y:S02]  /*8fb0*/  USEL UR6, URZ, 0x1, UP1 ;  /* 0x000000013f067887 */ /* 0x000fe40008800000 */
[----:B------:R-:W-:Y:S02]  /*8fc0*/  USEL UR37, UR37, URZ, UP1 ;  /* 0x0000003f25257287 */ /* 0x000fe40008800000 */
[----:B------:R-:W-:Y:S01]  /*8fd0*/  ULOP3.LUT UR38, UR38, UR6, URZ, 0x3c, !UPT ;  /* 0x0000000626267292 */ /* 0x000fe2000f8e3c3f */
[----:B0123--:R-:W-:Y:S11]  /*8fe0*/  @!P0 BRA `(.L_x_5629) ;  /* 0x0000000000048947 */ /* 0x00fff60003800000 */
[----:B------:R-:W-:Y:S01]  /*8ff0*/  BPT.TRAP 0x1 ;  /* 0x000000040000795c */ /* 0x000fe20000300000 */
.L_x_5629:
[----:B------:R-:W-:Y:S01]  /*9000*/  ULEA UR25, UR37, UR46, 0x3 ;  /* 0x0000002e25197291 */ /* 0x000fe2000f8e183f */
[----:B------:R-:W-:-:S05]  /*9010*/  IMAD.U32 R7, RZ, RZ, UR38 ;  /* 0x00000026ff077e24 */ /* 0x000fca000f8e00ff */
[----:B------:R-:W-:-:S04]  /*9020*/  SHF.L.U32 R7, R7, 0x1f, RZ ;  /* 0x0000001f07077819 */ /* 0x000fc800000006ff */
[----:B------:R1:W3:Y:S01]  /*9030*/  SYNCS.PHASECHK.TRANS64.TRYWAIT P3, [UR25+0x28c30], R7 ;  /* 0x028c3007ff0075a7 */ /* 0x0002e20008060159 */
[----:B------:R-:W-:Y:S05]  /*9040*/  @!P0 BRA `(.L_x_5630) ;  /* 0x0000000000048947 */ /* 0x000fea0003800000 */
[----:B------:R-:W-:Y:S01]  /*9050*/  BPT.TRAP 0x1 ;  /* 0x000000040000795c */ /* 0x000fe20000300000 */
.L_x_5630:
[----:B---3--:R-:W-:Y:S05]  /*9060*/  @P3 BRA `(.L_x_5631) ;  /* 0x0000000000083947 */ /* 0x008fea0003800000 */
[----:B------:R-:W3:Y:S02]  /*9070*/  SYNCS.PHASECHK.TRANS64.TRYWAIT P3, [UR25+0x28c30], R7 ;  /* 0x028c3007ff0075a7 */ /* 0x000ee40008060159 */
[----:B---3--:R-:W-:Y:S05]  /*9080*/  @!P3 BRA `(.L_x_5632) ;  /* 0x000000f00068b947 */ /* 0x008fea0003800000 */
.L_x_5631:
[----:B------:R-:W-:Y:S01]  /*9090*/  R2UR UR18, R0 ;  /* 0x00000000001272ca */ /* 0x000fe200000e0000 */
[----:B0-----:R-:W-:Y:S01]  /*90a0*/  WARPGROUP.ARRIVE ;  /* 0x00000000000079c5 */ /* 0x001fe20000000000 */
        /* <DEDUP_REMOVED lines=21> */
[----:B---3--:R-:W-:Y:S01]  /*9200*/  FMUL.FTZ R6, R153, UR24 ;  /* 0x0000001899067c20 */ /* 0x008fe20008410000 */
[----:B------:R-:W-:Y:S01]  /*9210*/  FMUL.FTZ R20, R156, UR24 ;  /* 0x000000189c147c20 */ /* 0x000fe20008410000 */
[----:B--2---:R-:W-:Y:S01]  /*9220*/  FMUL.FTZ R21, R157, UR24 ;  /* 0x000000189d157c20 */ /* 0x004fe20008410000 */
        /* <DEDUP_REMOVED lines=27> */
[----:B--2---:R-:W-:-:S07]  /*93e0*/  FMNMX.FTZ R5, R6, R5, !PT ;  /* 0x0000000506057209 */ /* 0x004fce0007810000 */
[----:B------:R-:W2:Y:S01]  /*93f0*/  MUFU.TANH R152, R152 ;  /* 0x0000009800987308 */ /* 0x000ea20000002400 */
[----:B---3--:R-:W-:-:S07]  /*9400*/  FMNMX.FTZ R156, R20, R5, !PT ;  /* 0x00000005149c7209 */ /* 0x008fce0007810000 */
[----:B------:R-:W3:Y:S01]  /*9410*/  MUFU.TANH R154, R154 ;  /* 0x0000009a009a7308 */ /* 0x000ee20000002400 */
[----:B0-----:R-:W-:-:S07]  /*9420*/  FMNMX.FTZ R5, R21, R156, !PT ;  /* 0x0000009c15057209 */ /* 0x001fce0007810000 */
        /* <DEDUP_REMOVED lines=17> */
[----:B0-----:R-:W-:Y:S01]  /*9540*/  FMNMX.FTZ R162, R165, R156, !PT ;  /* 0x0000009ca5a27209 */ /* 0x001fe20007810000 */
[----:B------:R-:W-:Y:S01]  /*9550*/  FMUL.FTZ R156, R163, UR24 ;  /* 0x00000018a39c7c20 */ /* 0x000fe20008410000 */
[----:B------:R-:W-:Y:S01]  /*9560*/  FMUL.FTZ R163, R170, UR24 ;  /* 0x00000018aaa37c20 */ /* 0x000fe20008410000 */
[----:B------:R-:W-:-:S04]  /*9570*/  FMUL.FTZ R170, R174, UR24 ;  /* 0x00000018aeaa7c20 */ /* 0x000fc80008410000 */
[----:B------:R-:W0:Y:S01]  /*9580*/  MUFU.TANH R168, R168 ;  /* 0x000000a800a87308 */ /* 0x000e220000002400 */
[----:B--2---:R-:W-:Y:S01]  /*9590*/  FMNMX.FTZ R5, R169, R162, !PT ;  /* 0x000000a2a9057209 */ /* 0x004fe20007810000 */
[----:B------:R-:W-:Y:S01]  /*95a0*/  FMUL.FTZ R162, R167, UR24 ;  /* 0x00000018a7a27c20 */ /* 0x000fe20008410000 */
[----:B------:R-:W-:-:S05]  /*95b0*/  FMUL.FTZ R167, R179, UR24 ;  /* 0x00000018b3a77c20 */ /* 0x000fca0008410000 */
[----:B------:R-:W2:Y:S01]  /*95c0*/  MUFU.TANH R10, R10 ;  /* 0x0000000a000a7308 */ /* 0x000ea20000002400 */
[----:B---3--:R-:W-:-:S07]  /*95d0*/  FMNMX.FTZ R5, R172, R5, !PT ;  /* 0x00000005ac057209 */ /* 0x008fce0007810000 */
[----:B------:R-:W3:Y:S01]  /*95e0*/  MUFU.TANH R11, R11 ;  /* 0x0000000b000b7308 */ /* 0x000ee20000002400 */
[----:B0-----:R-:W-:-:S05]  /*95f0*/  FMNMX.FTZ R5, R168, R5, !PT ;  /* 0x00000005a8057209 */ /* 0x001fca0007810000 */
[----:B------:R-:W0:Y:S02]  /*9600*/  SHFL.BFLY PT, R176, R5, 0x2, 0x1f ;  /* 0x0c401f0005b07f89 */ /* 0x000e2400000e0000 */
[----:B------:R-:W4:Y:S01]  /*9610*/  MUFU.TANH R12, R12 ;  /* 0x0000000c000c7308 */ /* 0x000f220000002400 */
[----:B--2---:R-:W-:-:S07]  /*9620*/  FMNMX.FTZ R174, R10, R9, !PT ;  /* 0x000000090aae7209 */ /* 0x004fce0007810000 */
[----:B------:R-:W2:Y:S08]  /*9630*/  MUFU.TANH R13, R13 ;  /* 0x0000000d000d7308 */ /* 0x000eb00000002400 */
[----:B------:R-:W5:Y:S01]  /*9640*/  MUFU.TANH R153, R153 ;  /* 0x0000009900997308 */ /* 0x000f620000002400 */
[----:B0-----:R-:W-:-:S07]  /*9650*/  FMNMX.FTZ R180, R5, R176, !PT ;  /* 0x000000b005b47209 */ /* 0x001fce0007810000 */
[----:B------:R-:W0:Y:S01]  /*9660*/  MUFU.TANH R156, R156 ;  /* 0x0000009c009c7308 */ /* 0x000e220000002400 */
[----:B---3--:R-:W-:Y:S01]  /*9670*/  FMNMX.FTZ R5, R11, R174, !PT ;  /* 0x000000ae0b057209 */ /* 0x008fe20007810000 */
[----:B------:R-:W-:Y:S01]  /*9680*/  FMUL.FTZ R174, R182, UR24 ;  /* 0x00000018b6ae7c20 */ /* 0x000fe20008410000 */
[----:B------:R-:W3:Y:S02]  /*9690*/  SHFL.BFLY PT, R181, R180, 0x1, 0x1f ;  /* 0x0c201f00b4b57f89 */ /* 0x000ee400000e0000 */
[----:B----4-:R-:W-:-:S03]  /*96a0*/  FMNMX.FTZ R176, R12, R5, !PT ;  /* 0x000000050cb07209 */ /* 0x010fc60007810000 */
[----:B------:R-:W4:Y:S01]  /*96b0*/  MUFU.TANH R159, R159 ;  /* 0x0000009f009f7308 */ /* 0x000f220000002400 */
[----:B--2---:R-:W-:-:S04]  /*96c0*/  FMNMX.FTZ R176, R13, R176, !PT ;  /* 0x000000b00db07209 */ /* 0x004fc80007810000 */
[----:B-----5:R-:W-:-:S03]  /*96d0*/  FMNMX.FTZ R177, R153, R176, !PT ;  /* 0x000000b099b17209 */ /* 0x020fc60007810000 */
[----:B------:R-:W2:Y:S01]  /*96e0*/  MUFU.TANH R162, R162 ;  /* 0x000000a200a27308 */ /* 0x000ea20000002400 */
[----:B0-----:R-:W-:-:S07]  /*96f0*/  FMNMX.FTZ R176, R156, R177, !PT ;  /* 0x000000b19cb07209 */ /* 0x001fce0007810000 */
[----:B------:R-:W0:Y:S01]  /*9700*/  MUFU.TANH R163, R163 ;  /* 0x000000a300a37308 */ /* 0x000e220000002400 */
[----:B----4-:R-:W-:Y:S02]  /*9710*/  FMNMX.FTZ R177, R159, R176, !PT ;  /* 0x000000b09fb17209 */ /* 0x010fe40007810000 */
[----:B---3--:R-:W-:-:S05]  /*9720*/  FMNMX.FTZ R5, R180, R181, !PT ;  /* 0x000000b5b4057209 */ /* 0x008fca0007810000 */
[----:B------:R-:W3:Y:S01]  /*9730*/  MUFU.TANH R166, R166 ;  /* 0x000000a600a67308 */ /* 0x000ee20000002400 */
[----:B--2---:R-:W-:Y:S01]  /*9740*/  FMNMX.FTZ R176, R162, R177, !PT ;  /* 0x000000b1a2b07209 */ /* 0x004fe20007810000 */
[C---:B------:R-:W-:Y:S01]  /*9750*/  FMUL.FTZ R179, R5.reuse, UR10 ;  /* 0x0000000a05b37c20 */ /* 0x040fe20008410000 */
[----:B------:R-:W-:-:S03]  /*9760*/  FADD.FTZ R14, -R5, R14 ;  /* 0x0000000e050e7221 */ /* 0x000fc60000010100 */
[--C-:B------:R-:W-:Y:S01]  /*9770*/  FFMA.FTZ R178, R6, UR10, -R179.reuse ;  /* 0x0000000a06b27c23 */ /* 0x100fe200080108b3 */
[----:B------:R-:W-:Y:S01]  /*9780*/  FMUL.FTZ R14, R14, UR10 ;  /* 0x0000000a0e0e7c20 */ /* 0x000fe20008410000 */
[----:B------:R-:W2:Y:S01]  /*9790*/  MUFU.TANH R170, R170 ;  /* 0x000000aa00aa7308 */ /* 0x000ea20000002400 */
        /* <DEDUP_REMOVED lines=16> */
[----:B--2---:R-:W-:Y:S01]  /*98a0*/  FMNMX.FTZ R176, R170, R177, !PT ;  /* 0x000000b1aab07209 */ /* 0x004fe20007810000 */
[----:B------:R-:W-:-:S06]  /*98b0*/  FFMA.FTZ R168, R168, UR10, -R179 ;  /* 0x0000000aa8a87c23 */ /* 0x000fcc00080108b3 */
[----:B------:R-:W2:Y:S01]  /*98c0*/  MUFU.TANH R167, R167 ;  /* 0x000000a700a77308 */ /* 0x000ea20000002400 */
[----:B0-----:R-:W-:-:S07]  /*98d0*/  FMNMX.FTZ R6, R173, R176, !PT ;  /* 0x000000b0ad067209 */ /* 0x001fce0007810000 */
[----:B------:R-:W0:Y:S01]  /*98e0*/  MUFU.TANH R174, R174 ;  /* 0x000000ae00ae7308 */ /* 0x000e220000002400 */
[----:B---3--:R-:W-:-:S07]  /*98f0*/  FMNMX.FTZ R6, R171, R6, !PT ;  /* 0x00000006ab067209 */ /* 0x008fce0007810000 */
[----:B------:R-:W3:Y:S01]  /*9900*/  MUFU.TANH R175, R175 ;  /* 0x000000af00af7308 */ /* 0x000ee20000002400 */
[----:B--2---:R-:W-:-:S07]  /*9910*/  FMNMX.FTZ R177, R167, R6, !PT ;  /* 0x00000006a7b17209 */ /* 0x004fce0007810000 */
[----:B------:R2:W-:Y:S01]  /*9920*/  MUFU.EX2 R176, R178 ;  /* 0x000000b200b07308 */ /* 0x0005e20000000800 */
[----:B0-----:R-:W-:Y:S01]  /*9930*/  FMNMX.FTZ R6, R174, R177, !PT ;  /* 0x000000b1ae067209 */ /* 0x001fe20007810000 */
[----:B------:R-:W-:-:S06]  /*9940*/  FFMA.FTZ R177, R152, UR10, -R179 ;  /* 0x0000000a98b17c23 */ /* 0x000fcc00080108b3 */
[----:B------:R-:W0:Y:S01]  /*9950*/  MUFU.EX2 R14, R14 ;  /* 0x0000000e000e7308 */ /* 0x000e220000000800 */
[----:B---3--:R-:W-:Y:S01]  /*9960*/  FMNMX.FTZ R6, R175, R6, !PT ;  /* 0x00000006af067209 */ /* 0x008fe20007810000 */
[----:B--2---:R-:W-:-:S04]  /*9970*/  FFMA.FTZ R178, R154, UR10, -R179 ;  /* 0x0000000a9ab27c23 */ /* 0x004fc800080108b3 */
[----:B------:R-:W2:Y:S02]  /*9980*/  SHFL.BFLY PT, R181, R6, 0x2, 0x1f ;  /* 0x0c401f0006b57f89 */ /* 0x000ea400000e0000 */
[----:B------:R-:W3:Y:S08]  /*9990*/  MUFU.EX2 R15, R15 ;  /* 0x0000000f000f7308 */ /* 0x000ef00000000800 */
[----:B------:R-:W4:Y:S01]  /*99a0*/  MUFU.EX2 R20, R20 ;  /* 0x0000001400147308 */ /* 0x000f220000000800 */
[-C--:B0-----:R-:W-:Y:S01]  /*99b0*/  FMUL.FTZ R24, R24, R14.reuse ;  /* 0x0000000e18187220 */ /* 0x081fe20000410000 */
        /* <DEDUP_REMOVED lines=12> */
[----:B--2---:R-:W-:Y:S01]  /*9a80*/  FMNMX.FTZ R181, R6, R181, !PT ;  /* 0x000000b506b57209 */ /* 0x004fe20007810000 */
        /* <DEDUP_REMOVED lines=33> */
[C---:B------:R-:W-:Y:S01]  /*9ca0*/  FMUL.FTZ R154, R6.reuse, UR10 ;  /* 0x0000000a069a7c20 */ /* 0x040fe20008410000 */
[----:B------:R-:W-:Y:S01]  /*9cb0*/  FADD.FTZ R9, -R6, R9 ;  /* 0x0000000906097221 */ /* 0x000fe20000010100 */
[----:B------:R-:W-:Y:S01]  /*9cc0*/  MUFU.EX2 R157, R157 ;  /* 0x0000009d009d7308 */ /* 0x000fe20000000800 */
[----:B------:R-:W-:Y:S01]  /*9cd0*/  FMUL.FTZ R97, R97, R14 ;  /* 0x0000000e61617220 */ /* 0x000fe20000410000 */
[--C-:B------:R-:W-:Y:S01]  /*9ce0*/  FFMA.FTZ R172, R153, UR10, -R154.reuse ;  /* 0x0000000a99ac7c23 */ /* 0x100fe2000801089a */
[----:B------:R-:W-:Y:S01]  /*9cf0*/  FMUL.FTZ R9, R9, UR10 ;  /* 0x0000000a09097c20 */ /* 0x000fe20008410000 */
[----:B------:R-:W-:Y:S01]  /*9d00*/  FFMA.FTZ R10, R10, UR10, -R154 ;  /* 0x0000000a0a0a7c23 */ /* 0x000fe2000801089a */
[----:B------:R-:W-:-:S02]  /*9d10*/  IMAD.MOV R153, RZ, RZ, -R17 ;  /* 0x000000ffff997224 */ /* 0x000fc400078e0a11 */
[--C-:B------:R-:W-:Y:S01]  /*9d20*/  FFMA.FTZ R11, R11, UR10, -R154.reuse ;  /* 0x0000000a0b0b7c23 */ /* 0x100fe2000801089a */
[--C-:B------:R-:W-:Y:S01]  /*9d30*/  FFMA.FTZ R181, R170, UR10, -R154.reuse ;  /* 0x0000000aaab57c23 */ /* 0x100fe2000801089a */
[----:B------:R-:W-:Y:S01]  /*9d40*/  IMAD.U32 R170, RZ, RZ, UR25 ;  /* 0x00000019ffaa7e24 */ /* 0x000fe2000f8e00ff */
[----:B------:R-:W-:Y:S01]  /*9d50*/  MUFU.EX2 R9, R9 ;  /* 0x0000000900097308 */ /* 0x000fe20000000800 */
[----:B------:R-:W-:Y:S01]  /*9d60*/  ISETP.NE.AND P3, PT, R2, R153, PT ;  /* 0x000000990200720c */ /* 0x000fe20003f65270 */
[--C-:B------:R-:W-:Y:S01]  /*9d70*/  FFMA.FTZ R12, R12, UR10, -R154.reuse ;  /* 0x0000000a0c0c7c23 */ /* 0x100fe2000801089a */
[----:B------:R-:W-:Y:S02]  /*9d80*/  @!P1 VIADD R152, R170, 0x28c40 ;  /* 0x00028c40aa989836 */ /* 0x000fe40000000000 */
[--C-:B------:R-:W-:Y:S01]  /*9d90*/  FFMA.FTZ R13, R13, UR10, -R154.reuse ;  /* 0x0000000a0d0d7c23 */ /* 0x100fe2000801089a */
[----:B------:R-:W-:Y:S02]  /*9da0*/  IMAD.U32 R153, RZ, RZ, UR23 ;  /* 0x00000017ff997e24 */ /* 0x000fe4000f8e00ff */
[--C-:B------:R-:W-:Y:S01]  /*9db0*/  FFMA.FTZ R179, R156, UR10, -R154.reuse ;  /* 0x0000000a9cb37c23 */ /* 0x100fe2000801089a */
[----:B------:R-:W-:Y:S01]  /*9dc0*/  FFMA.FTZ R159, R159, UR10, -R154 ;  /* 0x0000000a9f9f7c23 */ /* 0x000fe2000801089a */
[----:B------:R-:W0:Y:S01]  /*9dd0*/  MUFU.EX2 R10, R10 ;  /* 0x0000000a000a7308 */ /* 0x000e220000000800 */
[----:B------:R-:W-:Y:S01]  /*9de0*/  @!P1 PRMT R152, RZ, 0x654, R152 ;  /* 0x00000654ff989816 */ /* 0x000fe20000000098 */
[--C-:B------:R-:W-:Y:S01]  /*9df0*/  FFMA.FTZ R206, R162, UR10, -R154.reuse ;  /* 0x0000000aa2ce7c23 */ /* 0x100fe2000801089a */
[--C-:B------:R-:W-:Y:S01]  /*9e00*/  FFMA.FTZ R163, R163, UR10, -R154.reuse ;  /* 0x0000000aa3a37c23 */ /* 0x100fe2000801089a */
[----:B------:R-:W-:Y:S01]  /*9e10*/  FFMA.FTZ R208, R166, UR10, -R154 ;  /* 0x0000000aa6d07c23 */ /* 0x000fe2000801089a */
[----:B------:R4:W-:Y:S01]  /*9e20*/  @!P1 SYNCS.ARRIVE.TRANS64.RED.A1T0 RZ, [R152+URZ], RZ ;  /* 0x000000ff98ff99a7 */ /* 0x0009e2000810043f */
[----:B------:R-:W-:-:S02]  /*9e30*/  @!P3 IMAD R153, R153, 0x40, R16 ;  /* 0x000000409999b824 */ /* 0x000fc400078e0210 */
[--C-:B------:R-:W-:Y:S01]  /*9e40*/  FFMA.FTZ R210, R173, UR10, -R154.reuse ;  /* 0x0000000aadd27c23 */ /* 0x100fe2000801089a */
[----:B------:R-:W2:Y:S01]  /*9e50*/  MUFU.EX2 R11, R11 ;  /* 0x0000000b000b7308 */ /* 0x000ea20000000800 */
[--C-:B------:R-:W-:Y:S01]  /*9e60*/  FFMA.FTZ R171, R171, UR10, -R154.reuse ;  /* 0x0000000aabab7c23 */ /* 0x100fe2000801089a */
[----:B------:R-:W-:Y:S01]  /*9e70*/  FFMA.FTZ R167, R167, UR10, -R154 ;  /* 0x0000000aa7a77c23 */ /* 0x000fe2000801089a */
[----:B------:R-:W-:Y:S01]  /*9e80*/  @!P3 LEA R153, R153, UR46, 0x2 ;  /* 0x0000002e9999bc11 */ /* 0x000fe2000f8e10ff */
[-C--:B------:R-:W-:Y:S01]  /*9e90*/  FMUL.FTZ R100, R100, R14.reuse ;  /* 0x0000000e64647220 */ /* 0x080fe20000410000 */
[----:B----4-:R-:W-:Y:S01]  /*9ea0*/  FADD.FTZ R152, R20, R3 ;  /* 0x0000000314987221 */ /* 0x010fe20000010000 */
[-C--:B------:R-:W-:Y:S01]  /*9eb0*/  FMUL.FTZ R101, R101, R14.reuse ;  /* 0x0000000e65657220 */ /* 0x080fe20000410000 */
[----:B------:R-:W-:Y:S01]  /*9ec0*/  FMUL.FTZ R104, R104, R14 ;  /* 0x0000000e68687220 */ /* 0x000fe20000410000 */
[----:B------:R-:W3:Y:S01]  /*9ed0*/  MUFU.EX2 R12, R12 ;  /* 0x0000000c000c7308 */ /* 0x000ee20000000800 */
[----:B0-----:R-:W-:Y:S01]  /*9ee0*/  FFMA.FTZ R4, R9, R4, R10 ;  /* 0x0000000409047223 */ /* 0x001fe2000001000a */
[----:B------:R-:W-:Y:S01]  /*9ef0*/  FADD.FTZ R152, R21, R152 ;  /* 0x0000009815987221 */ /* 0x000fe20000010000 */
[----:B------:R-:W-:Y:S01]  /*9f00*/  @!P3 STS [R153+0x28800], R14 ;  /* 0x0288000e9900b388 */ /* 0x000fe20000000800 */
[-C--:B------:R-:W-:Y:S01]  /*9f10*/  FMUL.FTZ R105, R105, R14.reuse ;  /* 0x0000000e69697220 */ /* 0x080fe20000410000 */
[-C--:B------:R-:W-:Y:S01]  /*9f20*/  FMUL.FTZ R108, R108, R14.reuse ;  /* 0x0000000e6c6c7220 */ /* 0x080fe20000410000 */
        /* <DEDUP_REMOVED lines=12> */
[----:B---3--:R-:W-:Y:S01]  /*9ff0*/  FADD.FTZ R4, R12, R3 ;  /* 0x000000030c047221 */ /* 0x008fe20000010000 */
[-C--:B------:R-:W-:Y:S01]  /*a000*/  FMUL.FTZ R124, R124, R14.reuse ;  /* 0x0000000e7c7c7220 */ /* 0x080fe20000410000 */
[-C--:B------:R-:W-:Y:S01]  /*a010*/  FMUL.FTZ R125, R125, R14.reuse ;  /* 0x0000000e7d7d7220 */ /* 0x080fe20000410000 */
[----:B------:R-:W-:Y:S01]  /*a020*/  FADD.FTZ R152, R178, R153 ;  /* 0x00000099b2987221 */ /* 0x000fe20000010000 */
[-C--:B------:R-:W-:Y:S01]  /*a030*/  FMUL.FTZ R128, R128, R14.reuse ;  /* 0x0000000e80807220 */ /* 0x080fe20000410000 */
[-C--:B------:R-:W-:Y:S01]  /*a040*/  FMUL.FTZ R129, R129, R14.reuse ;  /* 0x0000000e81817220 */ /* 0x080fe20000410000 */
[----:B------:R-:W0:Y:S01]  /*a050*/  MUFU.EX2 R179, R179 ;  /* 0x000000b300b37308 */ /* 0x000e220000000800 */
        /* <DEDUP_REMOVED lines=16> */
[----:B0-----:R-:W-:Y:S01]  /*a160*/  FADD.FTZ R4, R179, R4 ;  /* 0x00000004b3047221 */ /* 0x001fe20000010000 */
[----:B------:R-:W-:Y:S01]  /*a170*/  FMUL.FTZ R149, R149, R14 ;  /* 0x0000000e95957220 */ /* 0x000fe20000410000 */
[--C-:B------:R-:W-:Y:S01]  /*a180*/  FFMA.FTZ R162, R174, UR10, -R154.reuse ;  /* 0x0000000aaea27c23 */ /* 0x100fe2000801089a */
[----:B------:R-:W-:Y:S01]  /*a190*/  FFMA.FTZ R175, R175, UR10, -R154 ;  /* 0x0000000aafaf7c23 */ /* 0x000fe2000801089a */
[----:B------:R-:W-:Y:S01]  /*a1a0*/  F2FP.BF16.F32.PACK_AB R154, R21, R20 ;  /* 0x00000014159a723e */ /* 0x000fe200000010ff */
[----:B------:R-:W-:Y:S01]  /*a1b0*/  FMUL.FTZ R26, R26, R9 ;  /* 0x000000091a1a7220 */ /* 0x000fe20000410000 */
[----:B------:R-:W-:Y:S01]  /*a1c0*/  F2FP.BF16.F32.PACK_AB R158, R180, R155 ;  /* 0x0000009bb49e723e */ /* 0x000fe200000010ff */
[----:B------:R-:W0:Y:S01]  /*a1d0*/  MUFU.EX2 R206, R206 ;  /* 0x000000ce00ce7308 */ /* 0x000e220000000800 */
        /* <DEDUP_REMOVED lines=16> */
[C---:B0-----:R-:W-:Y:S01]  /*a2e0*/  FADD.FTZ R4, R206.reuse, R3 ;  /* 0x00000003ce047221 */ /* 0x041fe20000010000 */
[----:B------:R-:W-:Y:S01]  /*a2f0*/  F2FP.BF16.F32.PACK_AB R159, R206, R159 ;  /* 0x0000009fce9f723e */ /* 0x000fe200000010ff */
[-C--:B------:R-:W-:Y:S01]  /*a300*/  FMUL.FTZ R43, R43, R9.reuse ;  /* 0x000000092b2b7220 */ /* 0x080fe20000410000 */
[-C--:B------:R-:W-:Y:S01]  /*a310*/  FMUL.FTZ R46, R46, R9.reuse ;  /* 0x000000092e2e7220 */ /* 0x080fe20000410000 */
[-C--:B------:R-:W-:Y:S01]  /*a320*/  FMUL.FTZ R47, R47, R9.reuse ;  /* 0x000000092f2f7220 */ /* 0x080fe20000410000 */
[-C--:B------:R-:W-:Y:S01]  /*a330*/  FMUL.FTZ R50, R50, R9.reuse ;  /* 0x0000000932327220 */ /* 0x080fe20000410000 */
[----:B------:R-:W-:Y:S01]  /*a340*/  FMUL.FTZ R51, R51, R9 ;  /* 0x0000000933337220 */ /* 0x000fe20000410000 */
[----:B------:R-:W0:Y:S01]  /*a350*/  MUFU.EX2 R164, R164 ;  /* 0x000000a400a47308 */ /* 0x000e220000000800 */
        /* <DEDUP_REMOVED lines=17> */
[----:B------:R-:W-:Y:S01]  /*a470*/  F2FP.BF16.F32.PACK_AB R153, R11, R10 ;  /* 0x0000000a0b99723e */ /* 0x000fe200000010ff */
        /* <DEDUP_REMOVED lines=56> */
[----:B--2---:R-:W-:-:S02]  /*a800*/  F2FP.BF16.F32.PACK_AB R162, R164, R161 ;  /* 0x000000a1a4a2723e */ /* 0x004fc400000010ff */
[----:B------:R-:W-:Y:S02]  /*a810*/  F2FP.BF16.F32.PACK_AB R161, R208, R163 ;  /* 0x000000a3d0a1723e */ /* 0x000fe400000010ff */
        /* <DEDUP_REMOVED lines=15> */
.L_x_5633:
[----:B------:R2:W3:Y:S01]  /*a910*/  SYNCS.PHASECHK.TRANS64.TRYWAIT P3, [UR25+0x28c50], R7 ;  /* 0x028c5007ff0075a7 */ /* 0x0004e20008060159 */
[----:B------:R-:W-:Y:S05]  /*a920*/  @!P0 BRA `(.L_x_5634) ;  /* 0x0000000000048947 */ /* 0x000fea0003800000 */
[----:B------:R-:W-:Y:S01]  /*a930*/  BPT.TRAP 0x1 ;  /* 0x000000040000795c */ /* 0x000fe20000300000 */
.L_x_5634:
[----:B---3--:R-:W-:Y:S05]  /*a940*/  @P3 BRA `(.L_x_5635) ;  /* 0x0000000000083947 */ /* 0x008fea0003800000 */
[----:B------:R-:W3:Y:S02]  /*a950*/  SYNCS.PHASECHK.TRANS64.TRYWAIT P3, [UR25+0x28c50], R7 ;  /* 0x028c5007ff0075a7 */ /* 0x000ee40008060159 */
[----:B---3--:R-:W-:Y:S05]  /*a960*/  @!P3 BRA `(.L_x_5636) ;  /* 0x000000d80048b947 */ /* 0x008fea0003800000 */
.L_x_5635:
        /* <DEDUP_REMOVED lines=39> */
[----:B-12---:R-:W-:-:S07]  /*abe0*/  IMAD.MOV.U32 R7, RZ, RZ, R8 ;  /* 0x000000ffff077224 */ /* 0x006fce00078e0008 */
.L_x_5628:
[----:B------:R-:W-:-:S13]  /*abf0*/  ISETP.GE.AND P2, PT, R7, UR48, PT ;  /* 0x0000003007007c0c */ /* 0x000fda000bf46270 */
[----:B------:R-:W-:Y:S05]  /*ac00*/  @!P2 BRA `(.L_x_5638) ;  /* 0x0000002400dca947 */ /* 0x000fea0003800000 */
[----:B------:R-:W-:Y:S01]  /*ac10*/  IMAD.MOV.U32 R12, RZ, RZ, R6 ;  /* 0x000000ffff0c7224 */ /* 0x000fe200078e0006 */
[----:B------:R-:W-:Y:S01]  /*ac20*/  UMOV UR22, UR37 ;  /* 0x0000002500167c82 */ /* 0x000fe20008000000 */
[----:B------:R-:W-:Y:S01]  /*ac30*/  IMAD.MOV.U32 R9, RZ, RZ, R5 ;  /* 0x000000ffff097224 */ /* 0x000fe200078e0005 */
[----:B------:R-:W-:Y:S01]  /*ac40*/  ULDC UR23, c[0x0][0x9e4] ;  /* 0x0002790000177ab9 */ /* 0x000fe20000000800 */
[----:B------:R-:W-:Y:S01]  /*ac50*/  ULDC UR24, c[0x0][0x9d8] ;  /* 0x0002760000187ab9 */ /* 0x000fe20000000800 */
[----:B------:R-:W-:Y:S01]  /*ac60*/  ULDC UR21, c[0x0][0x988] ;  /* 0x0002620000157ab9 */ /* 0x000fe20000000800 */
[----:B------:R-:W-:-:S05]  /*ac70*/  ULDC UR25, c[0x0][0x9e0] ;  /* 0x0002780000197ab9 */ /* 0x000fca0000000800 */
.L_x_5655:
[----:B------:R-:W-:-:S04]  /*ac80*/  UIADD3 UR37, UR22, 0x1, URZ ;  /* 0x0000000116257890 */ /* 0x000fc8000fffe03f */
[----:B------:R-:W-:-:S04]  /*ac90*/  UISETP.NE.AND UP1, UPT, UR37, 0x2, UPT ;  /* 0x000000022500788c */ /* 0x000fc8000bf25270 */
[----:B------:R-:W-:Y:S02]  /*aca0*/  USEL UR6, URZ, 0x1, UP1 ;  /* 0x000000013f067887 */ /* 0x000fe40008800000 */
[----:B------:R-:W-:Y:S02]  /*acb0*/  USEL UR37, UR37, URZ, UP1 ;  /* 0x0000003f25257287 */ /* 0x000fe40008800000 */
[----:B------:R-:W-:Y:S01]  /*acc0*/  ULOP3.LUT UR38, UR38, UR6, URZ, 0x3c, !UPT ;  /* 0x0000000626267292 */ /* 0x000fe2000f8e3c3f */
[----:B0---4-:R-:W-:Y:S11]  /*acd0*/  @!P0 BRA `(.L_x_5639) ;  /* 0x0000000000048947 */ /* 0x011ff60003800000 */
[----:B------:R-:W-:Y:S01]  /*ace0*/  BPT.TRAP 0x1 ;  /* 0x000000040000795c */ /* 0x000fe20000300000 */
.L_x_5639:
[----:B------:R-:W-:Y:S01]  /*acf0*/  ULEA UR26, UR37, UR46, 0x3 ;  /* 0x0000002e251a7291 */ /* 0x000fe2000f8e183f */
[----:B-1----:R-:W-:-:S05]  /*ad00*/  IMAD.U32 R8, RZ, RZ, UR38 ;  /* 0x00000026ff087e24 */ /* 0x002fca000f8e00ff */
[----:B------:R-:W-:-:S04]  /*ad10*/  SHF.L.U32 R8, R8, 0x1f, RZ ;  /* 0x0000001f08087819 */ /* 0x000fc800000006ff */
[----:B------:R1:W4:Y:S01]  /*ad20*/  SYNCS.PHASECHK.TRANS64.TRYWAIT P2, [UR26+0x28c30], R8 ;  /* 0x028c3008ff0075a7 */ /* 0x000322000804015a */
[----:B------:R-:W-:Y:S05]  /*ad30*/  @!P0 BRA `(.L_x_5640) ;  /* 0x0000000000048947 */ /* 0x000fea0003800000 */
[----:B------:R-:W-:Y:S01]  /*ad40*/  BPT.TRAP 0x1 ;  /* 0x000000040000795c */ /* 0x000fe20000300000 */
.L_x_5640:
[----:B----4-:R-:W-:Y:S05]  /*ad50*/  @P2 BRA `(.L_x_5641) ;  /* 0x0000000000082947 */ /* 0x010fea0003800000 */
[----:B------:R-:W4:Y:S02]  /*ad60*/  SYNCS.PHASECHK.TRANS64.TRYWAIT P2, [UR26+0x28c30], R8 ;  /* 0x028c3008ff0075a7 */ /* 0x000f24000804015a */
[----:B----4-:R-:W-:Y:S05]  /*ad70*/  @!P2 BRA `(.L_x_5642) ;  /* 0x000000d40058a947 */ /* 0x010fea0003800000 */
.L_x_5641:
[----:B------:R-:W-:Y:S01]  /*ad80*/  R2UR UR18, R0 ;  /* 0x00000000001272ca */ /* 0x000fe200000e0000 */
[----:B0--3--:R-:W-:Y:S01]  /*ad90*/  WARPGROUP.ARRIVE ;  /* 0x00000000000079c5 */ /* 0x009fe20000000000 */
[----:B------:R-:W-:Y:S01]  /*ada0*/  UMOV UR19, 0x40000040 ;  /* 0x4000004000137882 */ /* 0x000fe20000000000 */
[----:B------:R-:W-:Y:S01]  /*adb0*/  UMOV UR7, 0x40000040 ;  /* 0x4000004000077882 */ /* 0x000fe20000000000 */
[----:B------:R-:W-:Y:S01]  /*adc0*/  UMOV UR11, 0x40000040 ;  /* 0x40000040000b7882 */ /* 0x000fe20000000000 */
[----:B------:R-:W-:Y:S01]  /*add0*/  UMOV UR15, 0x40000040 ;  /* 0x40000040000f7882 */ /* 0x000fe20000000000 */
[----:B------:R-:W-:Y:S01]  /*ade0*/  PLOP3.LUT P2, PT, PT, PT, UP0, 0x80, 0x0 ;  /* 0x000000000000781c */ /* 0x000fe20003f4f008 */
[----:B--2---:R-:W-:Y:S02]  /*adf0*/  IMAD.U32 R21, RZ, RZ, UR26 ;  /* 0x0000001aff157e24 */ /* 0x004fe4000f8e00ff */
        /* <DEDUP_REMOVED lines=25> */
[----:B----4-:R-:W-:Y:S01]  /*af90*/  FMUL.FTZ R5, R152, UR24 ;  /* 0x0000001898057c20 */ /* 0x010fe20008410000 */
        /* <DEDUP_REMOVED lines=39> */
[--C-:B0-----:R-:W-:Y:S02]  /*b210*/  IMAD.IADD R180, R182, 0x1, R167.reuse ;  /* 0x00000001b6b47824 */ /* 0x101fe400078e02a7 */
[----:B------:R-:W-:Y:S01]  /*b220*/  IMAD.IADD R181, R183, 0x1, R167 ;  /* 0x00000001b7b57824 */ /* 0x000fe200078e02a7 */
        /* <DEDUP_REMOVED lines=29> */
[----:B--234-:R-:W-:Y:S05]  /*b400*/  @!P6 BRA `(.L_x_5643) ;  /* 0x00000000005ce947 */ /* 0x01cfea0003800000 */
        /* <DEDUP_REMOVED lines=13> */
.L_x_5645:
[----:B------:R-:W-:-:S05]  /*b4e0*/  IMAD.U32 R170, RZ, RZ, UR23 ;  /* 0x00000017ffaa7e24 */ /* 0x000fca000f8e00ff */
[----:B------:R-:W-:-:S13]  /*b4f0*/  ISETP.NE.AND P2, PT, R170, 0x1, PT ;  /* 0x00000001aa00780c */ /* 0x000fda0003f45270 */
[----:B------:R-:W2:Y:S02]  /*b500*/  @P2 LDC.64 R10, c[0x0][0x9e8] ;  /* 0x00027a00ff0a2b82 */ /* 0x000ea40000000a00 */
[----:B--2---:R-:W-:-:S05]  /*b510*/  @P2 IMAD.HI.U32 R10, R167, R10, RZ ;  /* 0x0000000aa70a2227 */ /* 0x004fca00078e00ff */
[----:B------:R-:W-:-:S07]  /*b520*/  @P2 SHF.R.U32.HI R167, RZ, R11, R10 ;  /* 0x0000000bffa72219 */ /* 0x000fce000001160a */
.L_x_5646:
[----:B------:R-:W-:Y:S05]  /*b530*/  BSYNC B0 ;  /* 0x0000000000007941 */ /* 0x000fea0003800000 */
.L_x_5644:
[----:B------:R-:W-:-:S04]  /*b540*/  IMAD R167, R167, R170, -R175 ;  /* 0x000000aaa7a77224 */ /* 0x000fc800078e0aaf */
[----:B------:R-:W-:-:S05]  /*b550*/  IMAD.IADD R167, R167, 0x1, -R2 ;  /* 0x00000001a7a77824 */ /* 0x000fca00078e0a02 */
[----:B------:R-:W-:Y:S02]  /*b560*/  VIADDMNMX R180, R167, R170, R180, PT ;  /* 0x000000aaa7b47246 */ /* 0x000fe400038001b4 */
[----:B------:R-:W-:-:S07]  /*b570*/  VIMNMX R181, R181, R167, !PT ;  /* 0x000000a7b5b57248 */ /* 0x000fce0007fe0100 */
.L_x_5643:
[----:B------:R-:W-:-:S04]  /*b580*/  ISETP.GT.AND P2, PT, R7, -0x1, PT ;  /* 0xffffffff0700780c */ /* 0x000fc80003f44270 */
[C---:B------:R-:W-:Y:S02]  /*b590*/  ISETP.GT.AND P3, PT, R181.reuse, RZ, P2 ;  /* 0x000000ffb500720c */ /* 0x040fe40001764270 */
[C---:B------:R-:W-:Y:S02]  /*b5a0*/  ISETP.GT.AND P5, PT, R181.reuse, 0x1, P2 ;  /* 0x00000001b500780c */ /* 0x040fe400017a4270 */
[C---:B------:R-:W-:Y:S02]  /*b5b0*/  ISETP.LT.OR P4, PT, R180.reuse, 0x1, P3 ;  /* 0x00000001b400780c */ /* 0x040fe40001f81670 */
[----:B------:R-:W-:Y:S02]  /*b5c0*/  ISETP.GT.AND P3, PT, R181, 0x8, P2 ;  /* 0x00000008b500780c */ /* 0x000fe40001764270 */
[----:B------:R-:W-:Y:S02]  /*b5d0*/  FSEL R176, R5, -INF , !P4 ;  /* 0xff80000005b07808 */ /* 0x000fe40006000000 */
[----:B------:R-:W-:Y:S01]  /*b5e0*/  ISETP.GT.AND P4, PT, R181, 0x9, P2 ;  /* 0x00000009b500780c */ /* 0x000fe20001784270 */
[----:B------:R-:W2:Y:S01]  /*b5f0*/  SHFL.IDX PT, R5, R177, 0x1, 0x1c1f ;  /* 0x003c1f00b1057f89 */ /* 0x000ea200000e0000 */
[----:B------:R-:W-:-:S02]  /*b600*/  ISETP.LT.OR P5, PT, R180, 0x2, P5 ;  /* 0x00000002b400780c */ /* 0x000fc40002fa1670 */
[C---:B------:R-:W-:Y:S02]  /*b610*/  ISETP.LT.OR P3, PT, R180.reuse, 0x9, P3 ;  /* 0x00000009b400780c */ /* 0x040fe40001f61670 */
[----:B------:R-:W-:Y:S02]  /*b620*/  ISETP.LT.OR P4, PT, R180, 0xa, P4 ;  /* 0x0000000ab400780c */ /* 0x000fe40002781670 */
[----:B------:R-:W-:Y:S02]  /*b630*/  FSEL R205, R205, -INF , !P5 ;  /* 0xff800000cdcd7808 */ /* 0x000fe40006800000 */
[----:B0-----:R-:W-:Y:S02]  /*b640*/  FSEL R206, R206, -INF , !P3 ;  /* 0xff800000cece7808 */ /* 0x001fe40005800000 */
[----:B------:R-:W-:Y:S02]  /*b650*/  FSEL R207, R207, -INF , !P4 ;  /* 0xff800000cfcf7808 */ /* 0x000fe40006000000 */
[----:B------:R-:W-:-:S02]  /*b660*/  ISETP.GT.AND P5, PT, R181, 0x10, P2 ;  /* 0x00000010b500780c */ /* 0x000fc400017a4270 */
[C---:B------:R-:W-:Y:S02]  /*b670*/  ISETP.GT.AND P3, PT, R181.reuse, 0x11, P2 ;  /* 0x00000011b500780c */ /* 0x040fe40001764270 */
[----:B------:R-:W-:Y:S02]  /*b680*/  ISETP.GT.AND P4, PT, R181, 0x18, P2 ;  /* 0x00000018b500780c */ /* 0x000fe40001784270 */
[C---:B------:R-:W-:Y:S02]  /*b690*/  ISETP.LT.OR P5, PT, R180.reuse, 0x11, P5 ;  /* 0x00000011b400780c */ /* 0x040fe40002fa1670 */
[C---:B------:R-:W-:Y:S02]  /*b6a0*/  ISETP.LT.OR P3, PT, R180.reuse, 0x12, P3 ;  /* 0x00000012b400780c */ /* 0x040fe40001f61670 */
[----:B------:R-:W-:Y:S01]  /*b6b0*/  ISETP.LT.OR P4, PT, R180, 0x19, P4 ;  /* 0x00000019b400780c */ /* 0x000fe20002781670 */
[----:B--2---:R-:W-:Y:S01]  /*b6c0*/  IMAD.IADD R177, R183, 0x1, R5 ;  /* 0x00000001b7b17824 */ /* 0x004fe200078e0205 */
[----:B------:R-:W-:-:S02]  /*b6d0*/  FSEL R208, R208, -INF , !P5 ;  /* 0xff800000d0d07808 */ /* 0x000fc40006800000 */
[----:B------:R-:W-:Y:S02]  /*b6e0*/  FSEL R209, R209, -INF , !P3 ;  /* 0xff800000d1d17808 */ /* 0x000fe40005800000 */
[----:B------:R-:W-:Y:S02]  /*b6f0*/  FSEL R167, R163, -INF , !P4 ;  /* 0xff800000a3a77808 */ /* 0x000fe40006000000 */
        /* <DEDUP_REMOVED lines=9> */
[----:B------:R-:W-:-:S02]  /*b790*/  ISETP.GT.AND P5, PT, R181, 0x28, P2 ;  /* 0x00000028b500780c */ /* 0x000fc400017a4270 */
[C---:B------:R-:W-:Y:S02]  /*b7a0*/  ISETP.GT.AND P3, PT, R181.reuse, 0x29, P2 ;  /* 0x00000029b500780c */ /* 0x040fe40001764270 */
[----:B------:R-:W-:Y:S02]  /*b7b0*/  ISETP.GT.AND P4, PT, R181, 0x30, P2 ;  /* 0x00000030b500780c */ /* 0x000fe40001784270 */
[C---:B------:R-:W-:Y:S02]  /*b7c0*/  ISETP.LT.OR P5, PT, R180.reuse, 0x29, P5 ;  /* 0x00000029b400780c */ /* 0x040fe40002fa1670 */
[C---:B------:R-:W-:Y:S02]  /*b7d0*/  ISETP.LT.OR P3, PT, R180.reuse, 0x2a, P3 ;  /* 0x0000002ab400780c */ /* 0x040fe40001f61670 */
[----:B------:R-:W-:Y:S02]  /*b7e0*/  ISETP.LT.OR P4, PT, R180, 0x31, P4 ;  /* 0x00000031b400780c */ /* 0x000fe40002781670 */
[----:B------:R-:W-:-:S02]  /*b7f0*/  FSEL R168, R168, -INF , !P5 ;  /* 0xff800000a8a87808 */ /* 0x000fc40006800000 */
[----:B------:R-:W-:Y:S02]  /*b800*/  FSEL R169, R169, -INF , !P3 ;  /* 0xff800000a9a97808 */ /* 0x000fe40005800000 */
[----:B------:R-:W-:Y:S01]  /*b810*/  FSEL R164, R174, -INF , !P4 ;  /* 0xff800000aea47808 */ /* 0x000fe20006000000 */
[----:B------:R-:W-:Y:S01]  /*b820*/  IMAD.IADD R174, R182, 0x1, R5 ;  /* 0x00000001b6ae7824 */ /* 0x000fe200078e0205 */
        /* <DEDUP_REMOVED lines=8> */
[----:B------:R-:W-:Y:S01]  /*b8b0*/  FSEL R163, R179, -INF , !P4 ;  /* 0xff800000b3a37808 */ /* 0x000fe20006000000 */
[----:B------:R-:W-:Y:S06]  /*b8c0*/  @!P6 BRA `(.L_x_5647) ;  /* 0x00000000005ce947 */ /* 0x000fec0003800000 */
        /* <DEDUP_REMOVED lines=13> */
.L_x_5649:
[----:B------:R-:W-:-:S05]  /*b9a0*/  IMAD.U32 R178, RZ, RZ, UR23 ;  /* 0x00000017ffb27e24 */ /* 0x000fca000f8e00ff */
[----:B------:R-:W-:-:S13]  /*b9b0*/  ISETP.NE.AND P3, PT, R178, 0x1, PT ;  /* 0x00000001b200780c */ /* 0x000fda0003f65270 */
[----:B------:R-:W0:Y:S02]  /*b9c0*/  @P3 LDC.64 R10, c[0x0][0x9e8] ;  /* 0x00027a00ff0a3b82 */ /* 0x000e240000000a00 */
[----:B0-----:R-:W-:-:S05]  /*b9d0*/  @P3 IMAD.HI.U32 R10, R5, R10, RZ ;  /* 0x0000000a050a3227 */ /* 0x001fca00078e00ff */
[----:B------:R-:W-:-:S07]  /*b9e0*/  @P3 SHF.R.U32.HI R5, RZ, R11, R10 ;  /* 0x0000000bff053219 */ /* 0x000fce000001160a */
.L_x_5650:
[----:B------:R-:W-:Y:S05]  /*b9f0*/  BSYNC B0 ;  /* 0x0000000000007941 */ /* 0x000fea0003800000 */
.L_x_5648:
[----:B------:R-:W-:-:S04]  /*ba00*/  IMAD R5, R5, R178, -R175 ;  /* 0x000000b205057224 */ /* 0x000fc800078e0aaf */
[----:B------:R-:W-:-:S05]  /*ba10*/  IMAD.IADD R5, R5, 0x1, -R2 ;  /* 0x0000000105057824 */ /* 0x000fca00078e0a02 */
[----:B------:R-:W-:Y:S02]  /*ba20*/  VIADDMNMX R174, R5, R178, R174, PT ;  /* 0x000000b205ae7246 */ /* 0x000fe400038001ae */
[----:B------:R-:W-:-:S07]  /*ba30*/  VIMNMX R177, R177, R5, !PT ;  /* 0x00000005b1b17248 */ /* 0x000fce0007fe0100 */
.L_x_5647:
        /* <DEDUP_REMOVED lines=9> */
[----:B------:R-:W-:Y:S02]  /*bad0*/  ISETP.GT.AND P3, PT, R177, RZ, P2 ;  /* 0x000000ffb100720c */ /* 0x000fe40001764270 */
[----:B------:R-:W-:Y:S02]  /*bae0*/  FMNMX.FTZ R10, R208, R5, !PT ;  /* 0x00000005d00a7209 */ /* 0x000fe40007810000 */
[----:B------:R-:W-:Y:S02]  /*baf0*/  ISETP.LT.OR P3, PT, R174, 0x1, P3 ;  /* 0x00000001ae00780c */ /* 0x000fe40001f61670 */
[----:B------:R-:W-:Y:S02]  /*bb00*/  FMNMX.FTZ R10, R209, R10, !PT ;  /* 0x0000000ad10a7209 */ /* 0x000fe40007810000 */
[----:B------:R-:W-:-:S02]  /*bb10*/  ISETP.GT.AND P4, PT, R177, 0x8, P2 ;  /* 0x00000008b100780c */ /* 0x000fc40001784270 */
[----:B------:R-:W-:Y:S02]  /*bb20*/  FMNMX.FTZ R5, R167, R10, !PT ;  /* 0x0000000aa7057209 */ /* 0x000fe40007810000 */
[----:B------:R-:W-:Y:S02]  /*bb30*/  ISETP.LT.OR P4, PT, R174, 0x9, P4 ;  /* 0x00000009ae00780c */ /* 0x000fe40002781670 */
[----:B------:R-:W-:Y:S02]  /*bb40*/  FMNMX.FTZ R10, R170, R5, !PT ;  /* 0x00000005aa0a7209 */ /* 0x000fe40007810000 */
[----:B------:R-:W-:Y:S02]  /*bb50*/  ISETP.GT.AND P5, PT, R177, 0x9, P2 ;  /* 0x00000009b100780c */ /* 0x000fe400017a4270 */
[----:B------:R-:W-:Y:S02]  /*bb60*/  FMNMX.FTZ R5, R171, R10, !PT ;  /* 0x0000000aab057209 */ /* 0x000fe40007810000 */
[----:B------:R-:W-:-:S02]  /*bb70*/  FSEL R14, R14, -INF , !P4 ;  /* 0xff8000000e0e7808 */ /* 0x000fc40006000000 */
        /* <DEDUP_REMOVED lines=14> */
[C---:B------:R-:W-:Y:S01]  /*bc60*/  ISETP.GT.AND P4, PT, R177.reuse, 0x19, P2 ;  /* 0x00000019b100780c */ /* 0x040fe20001784270 */
[----:B------:R-:W0:Y:S01]  /*bc70*/  SHFL.BFLY PT, R5, R10, 0x2, 0x1f ;  /* 0x0c401f000a057f89 */ /* 0x000e2200000e0000 */
[----:B------:R-:W-:Y:S02]  /*bc80*/  FSEL R152, R152, -INF , !P5 ;  /* 0xff80000098987808 */ /* 0x000fe40006800000 */
[----:B------:R-:W-:Y:S02]  /*bc90*/  ISETP.GT.AND P5, PT, R177, 0x20, P2 ;  /* 0x00000020b100780c */ /* 0x000fe400017a4270 */
[----:B------:R-:W-:-:S02]  /*bca0*/  ISETP.LT.OR P4, PT, R174, 0x1a, P4 ;  /* 0x0000001aae00780c */ /* 0x000fc40002781670 */
[----:B------:R-:W-:Y:S02]  /*bcb0*/  ISETP.LT.OR P5, PT, R174, 0x21, P5 ;  /* 0x00000021ae00780c */ /* 0x000fe40002fa1670 */
[----:B------:R-:W-:Y:S02]  /*bcc0*/  FSEL R154, R154, -INF , !P4 ;  /* 0xff8000009a9a7808 */ /* 0x000fe40006000000 */
[----:B------:R-:W-:Y:S02]  /*bcd0*/  ISETP.GT.AND P4, PT, R177, 0x28, P2 ;  /* 0x00000028b100780c */ /* 0x000fe40001784270 */
[----:B------:R-:W-:Y:S02]  /*bce0*/  FSEL R155, R155, -INF , !P5 ;  /* 0xff8000009b9b7808 */ /* 0x000fe40006800000 */
[----:B------:R-:W-:-:S04]  /*bcf0*/  ISETP.LT.OR P4, PT, R174, 0x29, P4 ;  /* 0x00000029ae00780c */ /* 0x000fc80002781670 */
[----:B------:R-:W-:Y:S02]  /*bd00*/  FSEL R157, R157, -INF , !P4 ;  /* 0xff8000009d9d7808 */ /* 0x000fe40006000000 */
[----:B------:R-:W-:Y:S02]  /*bd10*/  ISETP.GT.AND P4, PT, R177, 0x30, P2 ;  /* 0x00000030b100780c */ /* 0x000fe40001784270 */
[----:B0-----:R-:W-:Y:S02]  /*bd20*/  FMNMX.FTZ R11, R10, R5, !PT ;  /* 0x000000050a0b7209 */ /* 0x001fe40007810000 */
[----:B------:R-:W-:-:S03]  /*bd30*/  ISETP.LT.OR P4, PT, R174, 0x31, P4 ;  /* 0x00000031ae00780c */ /* 0x000fc60002781670 */
[----:B------:R-:W0:Y:S02]  /*bd40*/  SHFL.BFLY PT, R178, R11, 0x1, 0x1f ;  /* 0x0c201f000bb27f89 */ /* 0x000e2400000e0000 */
[----:B0-----:R-:W-:Y:S02]  /*bd50*/  FMNMX.FTZ R5, R11, R178, !PT ;  /* 0x000000b20b057209 */ /* 0x001fe40007810000 */
[----:B------:R-:W-:Y:S02]  /*bd60*/  FSEL R11, R6, -INF , !P3 ;  /* 0xff800000060b7808 */ /* 0x000fe40005800000 */
[----:B------:R-:W-:Y:S01]  /*bd70*/  ISETP.GT.AND P3, PT, R177, 0x18, P2 ;  /* 0x00000018b100780c */ /* 0x000fe20001764270 */
[----:B------:R-:W-:Y:S01]  /*bd80*/  FMUL.FTZ R10, R5, UR10 ;  /* 0x0000000a050a7c20 */ /* 0x000fe20008410000 */
[----:B------:R-:W-:Y:S02]  /*bd90*/  FMNMX.FTZ R6, R11, R12, !PT ;  /* 0x0000000c0b067209 */ /* 0x000fe40007810000 */
[----:B------:R-:W-:-:S02]  /*bda0*/  ISETP.LT.OR P3, PT, R174, 0x19, P3 ;  /* 0x00000019ae00780c */ /* 0x000fc40001f61670 */
[----:B------:R-:W-:Y:S02]  /*bdb0*/  FMNMX.FTZ R173, R13, R6, !PT ;  /* 0x000000060dad7209 */ /* 0x000fe40007810000 */
[----:B------:R-:W-:Y:S02]  /*bdc0*/  FSEL R153, R153, -INF , !P3 ;  /* 0xff80000099997808 */ /* 0x000fe40005800000 */
[----:B------:R-:W-:Y:S02]  /*bdd0*/  FMNMX.FTZ R6, R14, R173, !PT ;  /* 0x000000ad0e067209 */ /* 0x000fe40007810000 */
[----:B------:R-:W-:Y:S02]  /*bde0*/  ISETP.GT.AND P3, PT, R177, 0x21, P2 ;  /* 0x00000021b100780c */ /* 0x000fe40001764270 */
        /* <DEDUP_REMOVED lines=9> */
[----:B------:R-:W-:Y:S02]  /*be80*/  FSETP.NEU.FTZ.AND P5, PT, R5, -INF , PT ;  /* 0xff8000000500780b */ /* 0x000fe40003fbd000 */
[----:B------:R-:W-:Y:S02]  /*be90*/  FMNMX.FTZ R175, R155, R6, !PT ;  /* 0x000000069baf7209 */ /* 0x000fe40007810000 */
[----:B------:R-:W-:Y:S02]  /*bea0*/  FSEL R158, R158, -INF , !P3 ;  /* 0xff8000009e9e7808 */ /* 0x000fe40005800000 */
[----:B------:R-:W-:Y:S02]  /*beb0*/  FMNMX.FTZ R6, R156, R175, !PT ;  /* 0x000000af9c067209 */ /* 0x000fe40007810000 */
[----:B------:R-:W-:-:S02]  /*bec0*/  ISETP.GT.AND P3, PT, R177, 0x31, P2 ;  /* 0x00000031b100780c */ /* 0x000fc40001764270 */
[----:B------:R-:W-:Y:S02]  /*bed0*/  FMNMX.FTZ R179, R157, R6, !PT ;  /* 0x000000069db37209 */ /* 0x000fe40007810000 */
[----:B------:R-:W-:Y:S02]  /*bee0*/  FSEL R173, R10, RZ, P5 ;  /* 0x000000ff0aad7208 */ /* 0x000fe40002800000 */
[----:B------:R-:W-:Y:S02]  /*bef0*/  FSEL R175, R159, -INF , !P4 ;  /* 0xff8000009faf7808 */ /* 0x000fe40006000000 */
[----:B------:R-:W-:Y:S01]  /*bf00*/  ISETP.GT.AND P4, PT, R177, 0x38, P2 ;  /* 0x00000038b100780c */ /* 0x000fe20001784270 */
[--C-:B------:R-:W-:Y:S01]  /*bf10*/  FFMA.FTZ R10, R176, UR10, -R173.reuse ;  /* 0x0000000ab00a7c23 */ /* 0x100fe200080108ad */
[----:B------:R-:W-:Y:S01]  /*bf20*/  ISETP.LT.OR P3, PT, R174, 0x32, P3 ;  /* 0x00000032ae00780c */ /* 0x000fe20001f61670 */
[--C-:B------:R-:W-:Y:S01]  /*bf30*/  FFMA.FTZ R205, R205, UR10, -R173.reuse ;  /* 0x0000000acdcd7c23 */ /* 0x100fe200080108ad */
[----:B------:R-:W-:Y:S01]  /*bf40*/  FMNMX.FTZ R6, R158, R179, !PT ;  /* 0x000000b39e067209 */ /* 0x000fe20007810000 */
[--C-:B------:R-:W-:Y:S01]  /*bf50*/  FFMA.FTZ R206, R206, UR10, -R173.reuse ;  /* 0x0000000acece7c23 */ /* 0x100fe200080108ad */
[----:B------:R-:W-:Y:S01]  /*bf60*/  ISETP.GT.AND P2, PT, R177, 0x39, P2 ;  /* 0x00000039b100780c */ /* 0x000fe20001744270 */
[----:B------:R-:W-:Y:S01]  /*bf70*/  MUFU.EX2 R10, R10 ;  /* 0x0000000a000a7308 */ /* 0x000fe20000000800 */
[----:B------:R-:W-:Y:S01]  /*bf80*/  ISETP.LT.OR P4, PT, R174, 0x39, P4 ;  /* 0x00000039ae00780c */ /* 0x000fe20002781670 */
[--C-:B------:R-:W-:Y:S01]  /*bf90*/  FFMA.FTZ R207, R207, UR10, -R173.reuse ;  /* 0x0000000acfcf7c23 */ /* 0x100fe200080108ad */
[----:B------:R-:W-:Y:S01]  /*bfa0*/  FSEL R176, R160, -INF , !P3 ;  /* 0xff800000a0b07808 */ /* 0x000fe20005800000 */
[--C-:B------:R-:W-:Y:S01]  /*bfb0*/  FFMA.FTZ R167, R167, UR10, -R173.reuse ;  /* 0x0000000aa7a77c23 */ /* 0x100fe200080108ad */
[----:B------:R-:W-:Y:S01]  /*bfc0*/  FMNMX.FTZ R177, R175, R6, !PT ;  /* 0x00000006afb17209 */ /* 0x000fe20007810000 */
[--C-:B------:R-:W-:Y:S01]  /*bfd0*/  FFMA.FTZ R170, R170, UR10, -R173.reuse ;  /* 0x0000000aaaaa7c23 */ /* 0x100fe200080108ad */
[----:B------:R-:W-:Y:S01]  /*bfe0*/  ISETP.LT.OR P2, PT, R174, 0x3a, P2 ;  /* 0x0000003aae00780c */ /* 0x000fe20001741670 */
[----:B------:R-:W-:Y:S01]  /*bff0*/  MUFU.EX2 R159, R205 ;  /* 0x000000cd009f7308 */ /* 0x000fe20000000800 */
[----:B------:R-:W-:Y:S01]  /*c000*/  FSEL R161, R161, -INF , !P4 ;  /* 0xff800000a1a17808 */ /* 0x000fe20006000000 */
[--C-:B------:R-:W-:Y:S01]  /*c010*/  FFMA.FTZ R174, R208, UR10, -R173.reuse ;  /* 0x0000000ad0ae7c23 */ /* 0x100fe200080108ad */
[----:B------:R-:W-:Y:S01]  /*c020*/  FMNMX.FTZ R6, R176, R177, !PT ;  /* 0x000000b1b0067209 */ /* 0x000fe20007810000 */
[--C-:B------:R-:W-:Y:S01]  /*c030*/  FFMA.FTZ R171, R171, UR10, -R173.reuse ;  /* 0x0000000aabab7c23 */ /* 0x100fe200080108ad */
[----:B------:R-:W-:Y:S01]  /*c040*/  FSEL R162, R162, -INF , !P2 ;  /* 0xff800000a2a27808 */ /* 0x000fe20005000000 */
[--C-:B------:R-:W-:Y:S01]  /*c050*/  FFMA.FTZ R172, R172, UR10, -R173.reuse ;  /* 0x0000000aacac7c23 */ /* 0x100fe200080108ad */
[----:B------:R-:W-:Y:S01]  /*c060*/  FMNMX.FTZ R179, R161, R6, !PT ;  /* 0x00000006a1b37209 */ /* 0x000fe20007810000 */
[----:B------:R-:W-:Y:S01]  /*c070*/  MUFU.EX2 R160, R206 ;  /* 0x000000ce00a07308 */ /* 0x000fe20000000800 */
[----:B------:R-:W-:Y:S01]  /*c080*/  FSEL R178, R5, RZ, P5 ;  /* 0x000000ff05b27208 */ /* 0x000fe20002800000 */
[--C-:B------:R-:W-:Y:S01]  /*c090*/  FFMA.FTZ R168, R168, UR10, -R173.reuse ;  /* 0x0000000aa8a87c23 */ /* 0x100fe200080108ad */
[----:B------:R-:W-:Y:S01]  /*c0a0*/  FMNMX.FTZ R6, R162, R179, !PT ;  /* 0x000000b3a2067209 */ /* 0x000fe20007810000 */
[----:B------:R-:W-:Y:S01]  /*c0b0*/  FFMA.FTZ R179, R209, UR10, -R173 ;  /* 0x0000000ad1b37c23 */ /* 0x000fe200080108ad */
[----:B------:R-:W-:Y:S01]  /*c0c0*/  ISETP.NE.AND P3, PT, R2, R183, PT ;  /* 0x000000b70200720c */ /* 0x000fe20003f65270 */
[----:B------:R-:W-:Y:S01]  /*c0d0*/  FADD.FTZ R178, -R178, R9 ;  /* 0x00000009b2b27221 */ /* 0x000fe20000010100 */
[--C-:B------:R-:W-:Y:S01]  /*c0e0*/  FFMA.FTZ R169, R169, UR10, -R173.reuse ;  /* 0x0000000aa9a97c23 */ /* 0x100fe200080108ad */
[----:B------:R-:W0:Y:S01]  /*c0f0*/  SHFL.BFLY PT, R181, R6, 0x2, 0x1f ;  /* 0x0c401f0006b57f89 */ /* 0x000e2200000e0000 */
[----:B------:R-:W-:Y:S01]  /*c100*/  MUFU.EX2 R177, R207 ;  /* 0x000000cf00b17308 */ /* 0x000fe20000000800 */
[----:B------:R-:W-:Y:S01]  /*c110*/  FMUL.FTZ R9, R178, UR10 ;  /* 0x0000000ab2097c20 */ /* 0x000fe20008410000 */
[--C-:B------:R-:W-:Y:S01]  /*c120*/  FFMA.FTZ R164, R164, UR10, -R173.reuse ;  /* 0x0000000aa4a47c23 */ /* 0x100fe200080108ad */
[--C-:B------:R-:W-:Y:S01]  /*c130*/  FFMA.FTZ R165, R165, UR10, -R173.reuse ;  /* 0x0000000aa5a57c23 */ /* 0x100fe200080108ad */
[--C-:B------:R-:W-:Y:S01]  /*c140*/  FFMA.FTZ R166, R166, UR10, -R173.reuse ;  /* 0x0000000aa6a67c23 */ /* 0x100fe200080108ad */
[----:B------:R-:W-:-:S03]  /*c150*/  FFMA.FTZ R163, R163, UR10, -R173 ;  /* 0x0000000aa3a37c23 */ /* 0x000fc600080108ad */
[----:B------:R-:W2:Y:S08]  /*c160*/  MUFU.EX2 R9, R9 ;  /* 0x0000000900097308 */ /* 0x000eb00000000800 */
[----:B------:R-:W3:Y:S01]  /*c170*/  MUFU.EX2 R174, R174 ;  /* 0x000000ae00ae7308 */ /* 0x000ee20000000800 */
[----:B0-----:R-:W-:-:S07]  /*c180*/  FMNMX.FTZ R181, R6, R181, !PT ;  /* 0x000000b506b57209 */ /* 0x001fce0007810000 */
[----:B------:R-:W0:Y:S01]  /*c190*/  MUFU.EX2 R179, R179 ;  /* 0x000000b300b37308 */ /* 0x000e220000000800 */
[----:B--2---:R-:W-:Y:S01]  /*c1a0*/  FFMA.FTZ R178, R9, R3, R10 ;  /* 0x0000000309b27223 */ /* 0x004fe2000001000a */
[-C--:B------:R-:W-:Y:S01]  /*c1b0*/  FMUL.FTZ R24, R24, R9.reuse ;  /* 0x0000000918187220 */ /* 0x080fe20000410000 */
[-C--:B------:R-:W-:Y:S01]  /*c1c0*/  FMUL.FTZ R25, R25, R9.reuse ;  /* 0x0000000919197220 */ /* 0x080fe20000410000 */
[----:B------:R-:W2:Y:S01]  /*c1d0*/  SHFL.BFLY PT, R6, R181, 0x1, 0x1f ;  /* 0x0c201f00b5067f89 */ /* 0x000ea200000e0000 */
[----:B------:R-:W-:Y:S01]  /*c1e0*/  FADD.FTZ R3, R159, R178 ;  /* 0x000000b29f037221 */ /* 0x000fe20000010000 */
[-C--:B------:R-:W-:Y:S01]  /*c1f0*/  FMUL.FTZ R28, R28, R9.reuse ;  /* 0x000000091c1c7220 */ /* 0x080fe20000410000 */
[-C--:B------:R-:W-:Y:S01]  /*c200*/  FMUL.FTZ R29, R29, R9.reuse ;  /* 0x000000091d1d7220 */ /* 0x080fe20000410000 */
[----:B------:R-:W4:Y:S01]  /*c210*/  MUFU.EX2 R167, R167 ;  /* 0x000000a700a77308 */ /* 0x000f220000000800 */
[----:B------:R-:W-:Y:S01]  /*c220*/  FADD.FTZ R178, R160, R3 ;  /* 0x00000003a0b27221 */ /* 0x000fe20000010000 */
[-C--:B------:R-:W-:Y:S01]  /*c230*/  FMUL.FTZ R32, R32, R9.reuse ;  /* 0x0000000920207220 */ /* 0x080fe20000410000 */
[-C--:B------:R-:W-:Y:S01]  /*c240*/  FMUL.FTZ R33, R33, R9.reuse ;  /* 0x0000000921217220 */ /* 0x080fe20000410000 */
[-C--:B------:R-:W-:Y:S01]  /*c250*/  FMUL.FTZ R36, R36, R9.reuse ;  /* 0x0000000924247220 */ /* 0x080fe20000410000 */
[----:B------:R-:W-:Y:S01]  /*c260*/  FADD.FTZ R173, R177, R178 ;  /* 0x000000b2b1ad7221 */ /* 0x000fe20000010000 */
[-C--:B------:R-:W-:Y:S01]  /*c270*/  FMUL.FTZ R37, R37, R9.reuse ;  /* 0x0000000925257220 */ /* 0x080fe20000410000 */
[-C--:B------:R-:W-:Y:S01]  /*c280*/  FMUL.FTZ R40, R40, R9.reuse ;  /* 0x0000000928287220 */ /* 0x080fe20000410000 */
[----:B------:R-:W5:Y:S01]  /*c290*/  MUFU.EX2 R170, R170 ;  /* 0x000000aa00aa7308 */ /* 0x000f620000000800 */
[----:B---3--:R-:W-:Y:S01]  /*c2a0*/  FADD.FTZ R182, R174, R173 ;  /* 0x000000adaeb67221 */ /* 0x008fe20000010000 */
[-C--:B------:R-:W-:Y:S01]  /*c2b0*/  FMUL.FTZ R41, R41, R9.reuse ;  /* 0x0000000929297220 */ /* 0x080fe20000410000 */
[-C--:B------:R-:W-:Y:S01]  /*c2c0*/  FMUL.FTZ R44, R44, R9.reuse ;  /* 0x000000092c2c7220 */ /* 0x080fe20000410000 */
[-C--:B------:R-:W-:Y:S01]  /*c2d0*/  FMUL.FTZ R45, R45, R9.reuse ;  /* 0x000000092d2d7220 */ /* 0x080fe20000410000 */
[----:B0-----:R-:W-:Y:S01]  /*c2e0*/  FADD.FTZ R182, R179, R182 ;  /* 0x000000b6b3b67221 */ /* 0x001fe20000010000 */
[-C--:B------:R-:W-:Y:S01]  /*c2f0*/  FMUL.FTZ R48, R48, R9.reuse ;  /* 0x0000000930307220 */ /* 0x080fe20000410000 */
[-C--:B------:R-:W-:Y:S01]  /*c300*/  FMUL.FTZ R49, R49, R9.reuse ;  /* 0x0000000931317220 */ /* 0x080fe20000410000 */
[----:B------:R-:W0:Y:S01]  /*c310*/  MUFU.EX2 R171, R171 ;  /* 0x000000ab00ab7308 */ /* 0x000e220000000800 */
[-C--:B------:R-:W-:Y:S01]  /*c320*/  FMUL.FTZ R52, R52, R9.reuse ;  /* 0x0000000934347220 */ /* 0x080fe20000410000 */
[-C--:B------:R-:W-:Y:S01]  /*c330*/  FMUL.FTZ R53, R53, R9.reuse ;  /* 0x0000000935357220 */ /* 0x080fe20000410000 */
[----:B------:R-:W-:Y:S01]  /*c340*/  FMUL.FTZ R56, R56, R9 ;  /* 0x0000000938387220 */ /* 0x000fe20000410000 */
[----:B--2---:R-:W-:Y:S01]  /*c350*/  FMNMX.FTZ R6, R181, R6, !PT ;  /* 0x00000006b5067209 */ /* 0x004fe20007810000 */
[----:B------:R-:W-:-:S02]  /*c360*/  IMAD.U32 R181, RZ, RZ, UR22 ;  /* 0x00000016ffb57e24 */ /* 0x000fc4000f8e00ff */
[-C--:B------:R-:W-:Y:S01]  /*c370*/  FMUL.FTZ R57, R57, R9.reuse ;  /* 0x0000000939397220 */ /* 0x080fe20000410000 */
[-C--:B------:R-:W-:Y:S01]  /*c380*/  FMUL.FTZ R60, R60, R9.reuse ;  /* 0x000000093c3c7220 */ /* 0x080fe20000410000 */
[C---:B------:R-:W-:Y:S01]  /*c390*/  FSETP.NEU.FTZ.AND P2, PT, R6.reuse, -INF , PT ;  /* 0xff8000000600780b */ /* 0x040fe20003f5d000 */
[C---:B------:R-:W-:Y:S01]  /*c3a0*/  FMUL.FTZ R180, R6.reuse, UR10 ;  /* 0x0000000a06b47c20 */ /* 0x040fe20008410000 */
[----:B------:R-:W2:Y:S01]  /*c3b0*/  MUFU.EX2 R172, R172 ;  /* 0x000000ac00ac7308 */ /* 0x000ea20000000800 */
[----:B------:R-:W-:Y:S01]  /*c3c0*/  @!P3 IMAD R173, R181, 0x40, R16 ;  /* 0x00000040b5adb824 */ /* 0x000fe200078e0210 */
[----:B------:R-:W-:Y:S01]  /*c3d0*/  FSEL R3, R6, RZ, P2 ;  /* 0x000000ff06037208 */ /* 0x000fe20001000000 */
[----:B----4-:R-:W-:Y:S01]  /*c3e0*/  FADD.FTZ R181, R167, R182 ;  /* 0x000000b6a7b57221 */ /* 0x010fe20000010000 */
[----:B------:R-:W-:Y:S01]  /*c3f0*/  FSEL R180, R180, RZ, P2 ;  /* 0x000000ffb4b47208 */ /* 0x000fe20001000000 */
[----:B------:R-:W-:Y:S01]  /*c400*/  FMUL.FTZ R61, R61, R9 ;  /* 0x000000093d3d7220 */ /* 0x000fe20000410000 */
[----:B------:R-:W-:Y:S01]  /*c410*/  @!P3 LEA R173, R173, UR46, 0x2 ;  /* 0x0000002eadadbc11 */ /* 0x000fe2000f8e10ff */
[----:B------:R-:W-:Y:S01]  /*c420*/  FADD.FTZ R3, -R3, R12 ;  /* 0x0000000c03037221 */ /* 0x000fe20000010100 */
[----:B------:R-:W3:Y:S01]  /*c430*/  MUFU.EX2 R168, R168 ;  /* 0x000000a800a87308 */ /* 0x000ee20000000800 */
[--C-:B------:R-:W-:Y:S01]  /*c440*/  FFMA.FTZ R11, R11, UR10, -R180.reuse ;  /* 0x0000000a0b0b7c23 */ /* 0x100fe200080108b4 */
[----:B-----5:R-:W-:Y:S01]  /*c450*/  FADD.FTZ R182, R170, R181 ;  /* 0x000000b5aab67221 */ /* 0x020fe20000010000 */
[----:B------:R-:W-:Y:S01]  /*c460*/  FMUL.FTZ R3, R3, UR10 ;  /* 0x0000000a03037c20 */ /* 0x000fe20008410000 */
[--C-:B------:R-:W-:Y:S01]  /*c470*/  FFMA.FTZ R178, R13, UR10, -R180.reuse ;  /* 0x0000000a0db27c23 */ /* 0x100fe200080108b4 */
[----:B------:R-:W-:Y:S01]  /*c480*/  FFMA.FTZ R13, R14, UR10, -R180 ;  /* 0x0000000a0e0d7c23 */ /* 0x000fe200080108b4 */
[----:B0-----:R-:W-:Y:S01]  /*c490*/  FADD.FTZ R205, R171, R182 ;  /* 0x000000b6abcd7221 */ /* 0x001fe20000010000 */
[--C-:B------:R-:W-:Y:S01]  /*c4a0*/  FFMA.FTZ R14, R15, UR10, -R180.reuse ;  /* 0x0000000a0f0e7c23 */ /* 0x100fe200080108b4 */
[----:B------:R-:W0:Y:S01]  /*c4b0*/  MUFU.EX2 R169, R169 ;  /* 0x000000a900a97308 */ /* 0x000e220000000800 */
[--C-:B------:R-:W-:Y:S01]  /*c4c0*/  FFMA.FTZ R15, R152, UR10, -R180.reuse ;  /* 0x0000000a980f7c23 */ /* 0x100fe200080108b4 */
[----:B--2---:R-:W-:Y:S01]  /*c4d0*/  FADD.FTZ R207, R172, R205 ;  /* 0x000000cdaccf7221 */ /* 0x004fe20000010000 */
[--C-:B------:R-:W-:Y:S01]  /*c4e0*/  FFMA.FTZ R182, R155, UR10, -R180.reuse ;  /* 0x0000000a9bb67c23 */ /* 0x100fe200080108b4 */
[--C-:B------:R-:W-:Y:S01]  /*c4f0*/  FFMA.FTZ R20, R20, UR10, -R180.reuse ;  /* 0x0000000a14147c23 */ /* 0x100fe200080108b4 */
[--C-:B------:R-:W-:Y:S01]  /*c500*/  FFMA.FTZ R183, R156, UR10, -R180.reuse ;  /* 0x0000000a9cb77c23 */ /* 0x100fe200080108b4 */
[--C-:B------:R-:W-:Y:S01]  /*c510*/  FFMA.FTZ R153, R153, UR10, -R180.reuse ;  /* 0x0000000a99997c23 */ /* 0x100fe200080108b4 */
[--C-:B------:R-:W-:Y:S01]  /*c520*/  FFMA.FTZ R181, R154, UR10, -R180.reuse ;  /* 0x0000000a9ab57c23 */ /* 0x100fe200080108b4 */
[----:B------:R-:W2:Y:S01]  /*c530*/  MUFU.EX2 R164, R164 ;  /* 0x000000a400a47308 */ /* 0x000ea20000000800 */
[----:B---3--:R-:W-:Y:S01]  /*c540*/  FADD.FTZ R152, R168, R207 ;  /* 0x000000cfa8987221 */ /* 0x008fe20000010000 */
[--C-:B------:R-:W-:Y:S01]  /*c550*/  FFMA.FTZ R205, R158, UR10, -R180.reuse ;  /* 0x0000000a9ecd7c23 */ /* 0x100fe200080108b4 */
[--C-:B------:R-:W-:Y:S01]  /*c560*/  FFMA.FTZ R206, R161, UR10, -R180.reuse ;  /* 0x0000000aa1ce7c23 */ /* 0x100fe200080108b4 */
[----:B------:R-:W-:Y:S01]  /*c570*/  F2FP.BF16.F32.PACK_AB R158, R170, R167 ;  /* 0x000000a7aa9e723e */ /* 0x000fe200000010ff */
[--C-:B------:R-:W-:Y:S01]  /*c580*/  FFMA.FTZ R157, R157, UR10, -R180.reuse ;  /* 0x0000000a9d9d7c23 */ /* 0x100fe200080108b4 */
[--C-:B------:R-:W-:Y:S01]  /*c590*/  FFMA.FTZ R175, R175, UR10, -R180.reuse ;  /* 0x0000000aafaf7c23 */ /* 0x100fe200080108b4 */
[--C-:B------:R-:W-:Y:S01]  /*c5a0*/  FFMA.FTZ R176, R176, UR10, -R180.reuse ;  /* 0x0000000ab0b07c23 */ /* 0x100fe200080108b4 */
[----:B------:R-:W-:Y:S01]  /*c5b0*/  MUFU.EX2 R11, R11 ;  /* 0x0000000b000b7308 */ /* 0x000fe20000000800 */
[----:B------:R-:W-:Y:S01]  /*c5c0*/  FFMA.FTZ R180, R162, UR10, -R180 ;  /* 0x0000000aa2b47c23 */ /* 0x000fe200080108b4 */
[----:B0-----:R-:W-:Y:S01]  /*c5d0*/  F2FP.BF16.F32.PACK_AB R162, R169, R168 ;  /* 0x000000a8a9a2723e */ /* 0x001fe200000010ff */
[----:B------:R0:W-:Y:S01]  /*c5e0*/  @!P3 STS [R173+0x28800], R9 ;  /* 0x02880009ad00b388 */ /* 0x0001e20000000800 */
[----:B------:R-:W-:Y:S01]  /*c5f0*/  F2FP.BF16.F32.PACK_AB R154, R177, R160 ;  /* 0x000000a0b19a723e */ /* 0x000fe200000010ff */
[-C--:B------:R-:W-:Y:S01]  /*c600*/  FMUL.FTZ R64, R64, R9.reuse ;  /* 0x0000000940407220 */ /* 0x080fe20000410000 */
[-C--:B------:R-:W-:Y:S01]  /*c610*/  FMUL.FTZ R65, R65, R9.reuse ;  /* 0x0000000941417220 */ /* 0x080fe20000410000 */
[-C--:B------:R-:W-:Y:S01]  /*c620*/  FMUL.FTZ R68, R68, R9.reuse ;  /* 0x0000000944447220 */ /* 0x080fe20000410000 */
[----:B------:R3:W4:Y:S01]  /*c630*/  MUFU.EX2 R12, R3 ;  /* 0x00000003000c7308 */ /* 0x0007220000000800 */
        /* <DEDUP_REMOVED lines=8> */
[----:B---3--:R-:W-:Y:S01]  /*c6c0*/  FADD.FTZ R3, R169, R152 ;  /* 0x00000098a9037221 */ /* 0x008fe20000010000 */
[----:B------:R-:W-:Y:S01]  /*c6d0*/  F2FP.BF16.F32.PACK_AB R152, R159, R10 ;  /* 0x0000000a9f98723e */ /* 0x000fe200000010ff */
[-C--:B------:R-:W-:Y:S01]  /*c6e0*/  FMUL.FTZ R84, R84, R9.reuse ;  /* 0x0000000954547220 */ /* 0x080fe20000410000 */
[-C--:B------:R-:W-:Y:S01]  /*c6f0*/  FMUL.FTZ R85, R85, R9.reuse ;  /* 0x0000000955557220 */ /* 0x080fe20000410000 */
[----:B--2---:R-:W-:Y:S01]  /*c700*/  FADD.FTZ R156, R164, R3 ;  /* 0x00000003a49c7221 */ /* 0x004fe20000010000 */
[-C--:B------:R-:W-:Y:S01]  /*c710*/  FMUL.FTZ R88, R88, R9.reuse ;  /* 0x0000000958587220 */ /* 0x080fe20000410000 */
[-C--:B------:R-:W-:Y:S01]  /*c720*/  FMUL.FTZ R89, R89, R9.reuse ;  /* 0x0000000959597220 */ /* 0x080fe20000410000 */
[----:B------:R-:W-:Y:S01]  /*c730*/  MUFU.EX2 R178, R178 ;  /* 0x000000b200b27308 */ /* 0x000fe20000000800 */
[----:B----4-:R2:W-:Y:S01]  /*c740*/  @!P3 STS [R173+0x28820], R12 ;  /* 0x0288200cad00b388 */ /* 0x0105e20000000800 */
[-C--:B------:R-:W-:Y:S01]  /*c750*/  FMUL.FTZ R92, R92, R9.reuse ;  /* 0x000000095c5c7220 */ /* 0x080fe20000410000 */
[-C--:B------:R-:W-:Y:S01]  /*c760*/  FMUL.FTZ R93, R93, R9.reuse ;  /* 0x000000095d5d7220 */ /* 0x080fe20000410000 */
[-C--:B------:R-:W-:Y:S01]  /*c770*/  FMUL.FTZ R96, R96, R9.reuse ;  /* 0x0000000960607220 */ /* 0x080fe20000410000 */
[-C--:B------:R-:W-:Y:S01]  /*c780*/  FMUL.FTZ R97, R97, R9.reuse ;  /* 0x0000000961617220 */ /* 0x080fe20000410000 */
[-C--:B------:R-:W-:Y:S01]  /*c790*/  FMUL.FTZ R100, R100, R9.reuse ;  /* 0x0000000964647220 */ /* 0x080fe20000410000 */
[-C--:B------:R-:W-:Y:S01]  /*c7a0*/  FMUL.FTZ R101, R101, R9.reuse ;  /* 0x0000000965657220 */ /* 0x080fe20000410000 */
[----:B------:R-:W3:Y:S01]  /*c7b0*/  MUFU.EX2 R166, R166 ;  /* 0x000000a600a67308 */ /* 0x000ee20000000800 */
[C---:B-----5:R-:W-:Y:S01]  /*c7c0*/  FADD.FTZ R3, R165.reuse, R156 ;  /* 0x0000009ca5037221 */ /* 0x060fe20000010000 */
[----:B------:R-:W-:Y:S01]  /*c7d0*/  F2FP.BF16.F32.PACK_AB R164, R165, R164 ;  /* 0x000000a4a5a4723e */ /* 0x000fe200000010ff */
[-C--:B------:R-:W-:Y:S01]  /*c7e0*/  FMUL.FTZ R104, R104, R9.reuse ;  /* 0x0000000968687220 */ /* 0x080fe20000410000 */
[----:B------:R-:W-:Y:S01]  /*c7f0*/  F2FP.BF16.F32.PACK_AB R156, R179, R174 ;  /* 0x000000aeb39c723e */ /* 0x000fe200000010ff */
[-C--:B------:R-:W-:Y:S01]  /*c800*/  FMUL.FTZ R105, R105, R9.reuse ;  /* 0x0000000969697220 */ /* 0x080fe20000410000 */
[-C--:B------:R-:W-:Y:S01]  /*c810*/  FMUL.FTZ R108, R108, R9.reuse ;  /* 0x000000096c6c7220 */ /* 0x080fe20000410000 */
[-C--:B------:R-:W-:Y:S01]  /*c820*/  FMUL.FTZ R109, R109, R9.reuse ;  /* 0x000000096d6d7220 */ /* 0x080fe20000410000 */
[----:B------:R4:W5:Y:S01]  /*c830*/  MUFU.EX2 R155, R13 ;  /* 0x0000000d009b7308 */ /* 0x0009620000000800 */
        /* <DEDUP_REMOVED lines=8> */
[----:B----4-:R-:W-:Y:S01]  /*c8c0*/  FFMA.FTZ R13, R12, R4, R11 ;  /* 0x000000040c0d7223 */ /* 0x010fe2000001000b */
[----:B---3--:R-:W-:Y:S01]  /*c8d0*/  FADD.FTZ R10, R166, R3 ;  /* 0x00000003a60a7221 */ /* 0x008fe20000010000 */
[-C--:B------:R-:W-:Y:S01]  /*c8e0*/  FMUL.FTZ R125, R125, R9.reuse ;  /* 0x000000097d7d7220 */ /* 0x080fe20000410000 */
[-C--:B------:R-:W-:Y:S01]  /*c8f0*/  FMUL.FTZ R128, R128, R9.reuse ;  /* 0x0000000980807220 */ /* 0x080fe20000410000 */
[----:B------:R-:W-:Y:S01]  /*c900*/  FADD.FTZ R4, R178, R13 ;  /* 0x0000000db2047221 */ /* 0x000fe20000010000 */
[-C--:B------:R-:W-:Y:S01]  /*c910*/  FMUL.FTZ R129, R129, R9.reuse ;  /* 0x0000000981817220 */ /* 0x080fe20000410000 */
[-C--:B------:R-:W-:Y:S01]  /*c920*/  FMUL.FTZ R132, R132, R9.reuse ;  /* 0x0000000984847220 */ /* 0x080fe20000410000 */
[----:B------:R-:W3:Y:S01]  /*c930*/  MUFU.EX2 R14, R14 ;  /* 0x0000000e000e7308 */ /* 0x000ee20000000800 */
        /* <DEDUP_REMOVED lines=8> */
[C---:B-1----:R-:W-:Y:S01]  /*c9c0*/  FADD.FTZ R3, R163.reuse, R10 ;  /* 0x0000000aa3037221 */ /* 0x042fe20000010000 */
[----:B------:R-:W-:Y:S01]  /*c9d0*/  F2FP.BF16.F32.PACK_AB R166, R163, R166 ;  /* 0x000000a6a3a6723e */ /* 0x000fe200000010ff */
[-C--:B------:R-:W-:Y:S01]  /*c9e0*/  FMUL.FTZ R145, R145, R9.reuse ;  /* 0x0000000991917220 */ /* 0x080fe20000410000 */
[-C--:B------:R-:W-:Y:S01]  /*c9f0*/  FMUL.FTZ R148, R148, R9.reuse ;  /* 0x0000000994947220 */ /* 0x080fe20000410000 */
[----:B------:R-:W-:Y:S01]  /*ca00*/  FMUL.FTZ R149, R149, R9 ;  /* 0x0000000995957220 */ /* 0x000fe20000410000 */
[----:B------:R-:W-:Y:S01]  /*ca10*/  F2FP.BF16.F32.PACK_AB R160, R172, R171 ;  /* 0x000000abaca0723e */ /* 0x000fe200000010ff */
[-C--:B------:R-:W-:Y:S01]  /*ca20*/  FMUL.FTZ R26, R26, R12.reuse ;  /* 0x0000000c1a1a7220 */ /* 0x080fe20000410000 */
        /* <DEDUP_REMOVED lines=17> */
[----:B-1----:R-:W-:Y:S01]  /*cb40*/  FADD.FTZ R170, R15, R170 ;  /* 0x000000aa0faa7221 */ /* 0x002fe20000010000 */
[----:B---3--:R-:W-:Y:S01]  /*cb50*/  F2FP.BF16.F32.PACK_AB R153, R178, R11 ;  /* 0x0000000bb299723e */ /* 0x008fe200000010ff */
[----:B------:R-:W-:Y:S01]  /*cb60*/  BAR.SYNC.DEFER_BLOCKING 0xf, 0x100 ;  /* 0x03c4000000007b1d */ /* 0x000fe20000010000 */
[-C--:B------:R-:W-:Y:S01]  /*cb70*/  FMUL.FTZ R50, R50, R12.reuse ;  /* 0x0000000c32327220 */ /* 0x080fe20000410000 */
[-C--:B------:R-:W-:Y:S01]  /*cb80*/  FMUL.FTZ R51, R51, R12.reuse ;  /* 0x0000000c33337220 */ /* 0x080fe20000410000 */
[-C--:B------:R-:W-:Y:S01]  /*cb90*/  FMUL.FTZ R54, R54, R12.reuse ;  /* 0x0000000c36367220 */ /* 0x080fe20000410000 */
[-C--:B------:R-:W-:Y:S01]  /*cba0*/  FMUL.FTZ R55, R55, R12.reuse ;  /* 0x0000000c37377220 */ /* 0x080fe20000410000 */
[-C--:B------:R-:W-:Y:S01]  /*cbb0*/  FMUL.FTZ R58, R58, R12.reuse ;  /* 0x0000000c3a3a7220 */ /* 0x080fe20000410000 */
[----:B------:R-:W1:Y:S01]  /*cbc0*/  MUFU.EX2 R161, R182 ;  /* 0x000000b600a17308 */ /* 0x000e620000000800 */
[----:B-----5:R-:W-:Y:S01]  /*cbd0*/  FADD.FTZ R13, R159, R170 ;  /* 0x000000aa9f0d7221 */ /* 0x020fe20000010000 */
[-C--:B------:R-:W-:Y:S01]  /*cbe0*/  FMUL.FTZ R59, R59, R12.reuse ;  /* 0x0000000c3b3b7220 */ /* 0x080fe20000410000 */
[-C--:B------:R-:W-:Y:S01]  /*cbf0*/  FMUL.FTZ R62, R62, R12.reuse ;  /* 0x0000000c3e3e7220 */ /* 0x080fe20000410000 */
[-C--:B------:R-:W-:Y:S01]  /*cc00*/  FMUL.FTZ R63, R63, R12.reuse ;  /* 0x0000000c3f3f7220 */ /* 0x080fe20000410000 */
[-C--:B------:R-:W-:Y:S01]  /*cc10*/  FMUL.FTZ R66, R66, R12.reuse ;  /* 0x0000000c42427220 */ /* 0x080fe20000410000 */
[-C--:B------:R-:W-:Y:S01]  /*cc20*/  FMUL.FTZ R67, R67, R12.reuse ;  /* 0x0000000c43437220 */ /* 0x080fe20000410000 */
[-C--:B------:R-:W-:Y:S01]  /*cc30*/  FMUL.FTZ R70, R70, R12.reuse ;  /* 0x0000000c46467220 */ /* 0x080fe20000410000 */
[----:B------:R-:W3:Y:S01]  /*cc40*/  MUFU.EX2 R168, R183 ;  /* 0x000000b700a87308 */ /* 0x000ee20000000800 */
[C---:B----4-:R-:W-:Y:S01]  /*cc50*/  FADD.FTZ R170, R10.reuse, R13 ;  /* 0x0000000d0aaa7221 */ /* 0x050fe20000010000 */
[----:B------:R-:W-:Y:S01]  /*cc60*/  F2FP.BF16.F32.PACK_AB R159, R10, R159 ;  /* 0x0000009f0a9f723e */ /* 0x000fe200000010ff */
[-C--:B------:R-:W-:Y:S01]  /*cc70*/  FMUL.FTZ R71, R71, R12.reuse ;  /* 0x0000000c47477220 */ /* 0x080fe20000410000 */
[-C--:B------:R-:W-:Y:S01]  /*cc80*/  FMUL.FTZ R74, R74, R12.reuse ;  /* 0x0000000c4a4a7220 */ /* 0x080fe20000410000 */
[-C--:B------:R-:W-:Y:S01]  /*cc90*/  FMUL.FTZ R75, R75, R12.reuse ;  /* 0x0000000c4b4b7220 */ /* 0x080fe20000410000 */
[-C--:B------:R-:W-:Y:S01]  /*cca0*/  FMUL.FTZ R78, R78, R12.reuse ;  /* 0x0000000c4e4e7220 */ /* 0x080fe20000410000 */
[-C--:B------:R-:W-:Y:S01]  /*ccb0*/  FMUL.FTZ R79, R79, R12.reuse ;  /* 0x0000000c4f4f7220 */ /* 0x080fe20000410000 */
[----:B------:R4:W5:Y:S01]  /*ccc0*/  MUFU.EX2 R163, R157 ;  /* 0x0000009d00a37308 */ /* 0x0009620000000800 */
[----:B-1----:R-:W-:Y:S01]  /*ccd0*/  FADD.FTZ R13, R161, R170 ;  /* 0x000000aaa10d7221 */ /* 0x002fe20000010000 */
[----:B------:R2:W-:Y:S01]  /*cce0*/  STSM.16.M88.4 [R18+0x26800], R152 ;  /* 0x0268009812007844 */ /* 0x0005e20000000200 */
[-C--:B------:R-:W-:Y:S01]  /*ccf0*/  FMUL.FTZ R82, R82, R12.reuse ;  /* 0x0000000c52527220 */ /* 0x080fe20000410000 */
[-C--:B------:R-:W-:Y:S01]  /*cd00*/  FMUL.FTZ R83, R83, R12.reuse ;  /* 0x0000000c53537220 */ /* 0x080fe20000410000 */
[-C--:B------:R-:W-:Y:S01]  /*cd10*/  FMUL.FTZ R86, R86, R12.reuse ;  /* 0x0000000c56567220 */ /* 0x080fe20000410000 */
[-C--:B------:R-:W-:Y:S01]  /*cd20*/  FMUL.FTZ R87, R87, R12.reuse ;  /* 0x0000000c57577220 */ /* 0x080fe20000410000 */
[----:B------:R-:W-:Y:S01]  /*cd30*/  FMUL.FTZ R90, R90, R12 ;  /* 0x0000000c5a5a7220 */ /* 0x000fe20000410000 */
[----:B------:R-:W1:Y:S01]  /*cd40*/  MUFU.EX2 R4, R205 ;  /* 0x000000cd00047308 */ /* 0x000e620000000800 */
[C---:B---3--:R-:W-:Y:S01]  /*cd50*/  FADD.FTZ R170, R168.reuse, R13 ;  /* 0x0000000da8aa7221 */ /* 0x048fe20000010000 */
[----:B----4-:R-:W-:Y:S01]  /*cd60*/  F2FP.BF16.F32.PACK_AB R157, R15, R20 ;  /* 0x000000140f9d723e */ /* 0x010fe200000010ff */
[-C--:B------:R-:W-:Y:S01]  /*cd70*/  FMUL.FTZ R91, R91, R12.reuse ;  /* 0x0000000c5b5b7220 */ /* 0x080fe20000410000 */
[----:B------:R-:W-:Y:S01]  /*cd80*/  F2FP.BF16.F32.PACK_AB R161, R168, R161 ;  /* 0x000000a1a8a1723e */ /* 0x000fe200000010ff */
[-C--:B------:R-:W-:Y:S01]  /*cd90*/  FMUL.FTZ R94, R94, R12.reuse ;  /* 0x0000000c5e5e7220 */ /* 0x080fe20000410000 */
[-C--:B------:R-:W-:Y:S01]  /*cda0*/  FMUL.FTZ R95, R95, R12.reuse ;  /* 0x0000000c5f5f7220 */ /* 0x080fe20000410000 */
[----:B------:R2:W-:Y:S01]  /*cdb0*/  STSM.16.M88.4 [R23], R156 ;  /* 0x0000009c17007844 */ /* 0x0005e20000000200 */
        /* <DEDUP_REMOVED lines=13> */
[-C--:B------:R-:W-:Y:S01]  /*ce90*/  FMUL.FTZ R114, R114, R12.reuse ;  /* 0x0000000c72727220 */ /* 0x080fe20000410000 */
[-C--:B------:R-:W-:Y:S01]  /*cea0*/  FMUL.FTZ R115, R115, R12.reuse ;  /* 0x0000000c73737220 */ /* 0x080fe20000410000 */
[----:B------:R2:W-:Y:S01]  /*ceb0*/  STSM.16.M88.4 [R19], R160 ;  /* 0x000000a013007844 */ /* 0x0005e20000000200 */
        /* <DEDUP_REMOVED lines=9> */
[C---:B----4-:R-:W-:Y:S01]  /*cf50*/  FADD.FTZ R170, R176.reuse, R13 ;  /* 0x0000000db0aa7221 */ /* 0x050fe20000010000 */
[----:B------:R-:W-:Y:S01]  /*cf60*/  F2FP.BF16.F32.PACK_AB R165, R176, R165 ;  /* 0x000000a5b0a5723e */ /* 0x000fe200000010ff */
[-C--:B------:R-:W-:Y:S01]  /*cf70*/  FMUL.FTZ R130, R130, R12.reuse ;  /* 0x0000000c82827220 */ /* 0x080fe20000410000 */
[-C--:B------:R-:W-:Y:S01]  /*cf80*/  FMUL.FTZ R131, R131, R12.reuse ;  /* 0x0000000c83837220 */ /* 0x080fe20000410000 */
[-C--:B------:R-:W-:Y:S01]  /*cf90*/  FMUL.FTZ R134, R134, R12.reuse ;  /* 0x0000000c86867220 */ /* 0x080fe20000410000 */
[-C--:B------:R-:W-:Y:S01]  /*cfa0*/  FMUL.FTZ R135, R135, R12.reuse ;  /* 0x0000000c87877220 */ /* 0x080fe20000410000 */
[-C--:B------:R-:W-:Y:S01]  /*cfb0*/  FMUL.FTZ R138, R138, R12.reuse ;  /* 0x0000000c8a8a7220 */ /* 0x080fe20000410000 */
[-C--:B------:R-:W-:Y:S01]  /*cfc0*/  FMUL.FTZ R139, R139, R12.reuse ;  /* 0x0000000c8b8b7220 */ /* 0x080fe20000410000 */
[----:B0-----:R-:W-:Y:S01]  /*cfd0*/  FADD.FTZ R9, R167, R170 ;  /* 0x000000aaa7097221 */ /* 0x001fe20000010000 */
[-C--:B------:R-:W-:Y:S01]  /*cfe0*/  FMUL.FTZ R142, R142, R12.reuse ;  /* 0x0000000c8e8e7220 */ /* 0x080fe20000410000 */
[-C--:B------:R-:W-:Y:S01]  /*cff0*/  FMUL.FTZ R143, R143, R12.reuse ;  /* 0x0000000c8f8f7220 */ /* 0x080fe20000410000 */
[-C--:B------:R-:W-:Y:S01]  /*d000*/  FMUL.FTZ R146, R146, R12.reuse ;  /* 0x0000000c92927220 */ /* 0x080fe20000410000 */
[-C--:B------:R-:W-:Y:S01]  /*d010*/  FMUL.FTZ R147, R147, R12.reuse ;  /* 0x0000000c93937220 */ /* 0x080fe20000410000 */
[-C--:B------:R-:W-:Y:S01]  /*d020*/  FMUL.FTZ R150, R150, R12.reuse ;  /* 0x0000000c96967220 */ /* 0x080fe20000410000 */
[----:B------:R-:W-:Y:S01]  /*d030*/  FMUL.FTZ R151, R151, R12 ;  /* 0x0000000c97977220 */ /* 0x000fe20000410000 */
[C---:B-1----:R-:W-:Y:S01]  /*d040*/  F2FP.BF16.F32.PACK_AB R167, R180.reuse, R167 ;  /* 0x000000a7b4a7723e */ /* 0x042fe200000010ff */
[----:B------:R-:W-:-:S04]  /*d050*/  FADD.FTZ R4, R180, R9 ;  /* 0x00000009b4047221 */ /* 0x000fc80000010000 */
[----:B------:R2:W-:Y:S01]  /*d060*/  STSM.16.M88.4 [R22], R164 ;  /* 0x000000a416007844 */ /* 0x0005e20000000200 */
[----:B------:R-:W-:Y:S05]  /*d070*/  @!P0 BRA `(.L_x_5651) ;  /* 0x0000000000048947 */ /* 0x000fea0003800000 */
[----:B------:R-:W-:Y:S01]  /*d080*/  BPT.TRAP 0x1 ;  /* 0x000000040000795c */ /* 0x000fe20000300000 */
.L_x_5651:
[----:B------:R0:W1:Y:S01]  /*d090*/  SYNCS.PHASECHK.TRANS64.TRYWAIT P2, [UR26+0x28c50], R8 ;  /* 0x028c5008ff0075a7 */ /* 0x000062000804015a */
[----:B------:R-:W-:Y:S05]  /*d0a0*/  @!P0 BRA `(.L_x_5652) ;  /* 0x0000000000048947 */ /* 0x000fea0003800000 */
[----:B------:R-:W-:Y:S01]  /*d0b0*/  BPT.TRAP 0x1 ;  /* 0x000000040000795c */ /* 0x000fe20000300000 */
.L_x_5652:
[----:B-1----:R-:W-:Y:S05]  /*d0c0*/  @P2 BRA `(.L_x_5653) ;  /* 0x0000000000082947 */ /* 0x002fea0003800000 */
[----:B------:R-:W1:Y:S02]  /*d0d0*/  SYNCS.PHASECHK.TRANS64.TRYWAIT P2, [UR26+0x28c50], R8 ;  /* 0x028c5008ff0075a7 */ /* 0x000e64000804015a */
[----:B-1----:R-:W-:Y:S05]  /*d0e0*/  @!P2 BRA `(.L_x_5654) ;  /* 0x000000b00094a947 */ /* 0x002fea0003800000 */
.L_x_5653:
[----:B------:R-:W-:Y:S01]  /*d0f0*/  ULEA UR11, UR37, UR50, 0xc ;  /* 0x00000032250b7291 */ /* 0x000fe2000f8e603f */
[----:B------:R-:W-:Y:S01]  /*d100*/  WARPGROUP.ARRIVE ;  /* 0x00000000000079c5 */ /* 0x000fe20000000000 */
[----:B------:R-:W-:Y:S01]  /*d110*/  UMOV UR7, 0x40000040 ;  /* 0x4000004000077882 */ /* 0x000fe20000000000 */
[----:B------:R-:W-:Y:S01]  /*d120*/  ISETP.GT.AND P2, PT, R7, UR48, PT ;  /* 0x0000003007007c0c */ /* 0x000fe2000bf44270 */
[----:B-1----:R-:W-:Y:S01]  /*d130*/  @!P1 VIADD R21, R21, 0x28c60 ;  /* 0x00028c6015159836 */ /* 0x002fe20000000000 */
[----:B------:R-:W-:Y:S01]  /*d140*/  UMOV UR22, UR37 ;  /* 0x0000002500167c82 */ /* 0x000fe20008000000 */
[----:B------:R-:W-:Y:S01]  /*d150*/  VIADD R7, R7, 0xffffffff ;  /* 0xffffffff07077836 */ /* 0x000fe20000000000 */
[----:B------:R-:W-:Y:S01]  /*d160*/  UMOV UR6, UR11 ;  /* 0x0000000b00067c82 */ /* 0x000fe20008000000 */
[----:B--2---:R-:W-:Y:S01]  /*d170*/  IMAD.MOV.U32 R12, RZ, RZ, R6 ;  /* 0x000000ffff0c7224 */ /* 0x004fe200078e0006 */
        /* <DEDUP_REMOVED lines=32> */
.L_x_5638:
[----:B------:R-:W5:Y:S01]  /*d380*/  SHFL.BFLY PT, R0, R3, 0x2, 0x1f ;  /* 0x0c401f0003007f89 */ /* 0x000f6200000e0000 */
[----:B------:R-:W-:Y:S01]  /*d390*/  IMAD.U32 R20, RZ, RZ, UR10 ;  /* 0x0000000aff147e24 */ /* 0x000fe2000f8e00ff */
[----:B------:R-:W-:Y:S02]  /*d3a0*/  UIADD3 UR39, UR39, 0x1, URZ ;  /* 0x0000000127277890 */ /* 0x000fe4000fffe03f */
[----:B------:R-:W0:Y:S01]  /*d3b0*/  SHFL.BFLY PT, R9, R4, 0x2, 0x1f ;  /* 0x0c401f0004097f89 */ /* 0x000e2200000e0000 */
[----:B------:R-:W-:Y:S08]  /*d3c0*/  BAR.ARV 0x8, 0x100 ;  /* 0x0204000000007b1d */ /* 0x000ff00000002000 */
[----:B------:R-:W-:Y:S01]  /*d3d0*/  BAR.SYNC.DEFER_BLOCKING 0xf, 0x100 ;  /* 0x03c4000000007b1d */ /* 0x000fe20000010000 */
[----:B-----5:R-:W-:Y:S01]  /*d3e0*/  FADD.FTZ R0, R0, R3 ;  /* 0x0000000300007221 */ /* 0x020fe20000010000 */
[----:B------:R-:W-:Y:S01]  /*d3f0*/  IMAD.U32 R3, RZ, RZ, UR37 ;  /* 0x00000025ff037e24 */ /* 0x000fe2000f8e00ff */
[----:B------:R-:W-:Y:S01]  /*d400*/  UIADD3 UR37, UR37, 0x1, URZ ;  /* 0x0000000125257890 */ /* 0x000fe2000fffe03f */
[----:B0-----:R-:W-:-:S02]  /*d410*/  FADD.FTZ R9, R9, R4 ;  /* 0x0000000409097221 */ /* 0x001fc40000010000 */
[----:B------:R-:W0:Y:S01]  /*d420*/  SHFL.BFLY PT, R7, R0, 0x1, 0x1f ;  /* 0x0c201f0000077f89 */ /* 0x000e2200000e0000 */
[----:B------:R-:W-:Y:S01]  /*d430*/  IMAD.MOV.U32 R4, RZ, RZ, RZ ;  /* 0x000000ffff047224 */ /* 0x000fe200078e00ff */
[----:B------:R-:W-:Y:S02]  /*d440*/  UISETP.NE.AND UP0, UPT, UR37, 0x2, UPT ;  /* 0x000000022500788c */ /* 0x000fe4000bf05270 */
[----:B-1----:R-:W1:Y:S02]  /*d450*/  SHFL.BFLY PT, R8, R9, 0x1, 0x1f ;  /* 0x0c201f0009087f89 */ /* 0x002e6400000e0000 */
[----:B------:R-:W-:Y:S02]  /*d460*/  USEL UR4, URZ, 0x1, UP0 ;  /* 0x000000013f047887 */ /* 0x000fe40008000000 */
[----:B------:R-:W-:Y:S02]  /*d470*/  USEL UR37, UR37, URZ, UP0 ;  /* 0x0000003f25257287 */ /* 0x000fe40008000000 */
[----:B------:R-:W-:Y:S01]  /*d480*/  ULOP3.LUT UR38, UR38, UR4, URZ, 0x3c, !UPT ;  /* 0x0000000426267292 */ /* 0x000fe2000f8e3c3f */
[----:B0-----:R-:W-:Y:S01]  /*d490*/  FADD.FTZ R13, R0, R7 ;  /* 0x00000007000d7221 */ /* 0x001fe20000010000 */
[----:B------:R-:W-:-:S02]  /*d4a0*/  IMAD.MOV R7, RZ, RZ, -R17 ;  /* 0x000000ffff077224 */ /* 0x000fc400078e0a11 */
[----:B-1----:R-:W-:Y:S02]  /*d4b0*/  FADD.FTZ R11, R9, R8 ;  /* 0x00000008090b7221 */ /* 0x002fe40000010000 */
[----:B------:R-:W-:Y:S02]  /*d4c0*/  FSETP.NE.FTZ.AND P1, PT, R13, RZ, PT ;  /* 0x000000ff0d00720b */ /* 0x000fe40003f35000 */
[----:B------:R-:W-:Y:S01]  /*d4d0*/  ISETP.NE.AND P0, PT, R2, R7, PT ;  /* 0x000000070200720c */ /* 0x000fe20003f05270 */
[----:B------:R-:W-:Y:S01]  /*d4e0*/  IMAD.MOV.U32 R7, RZ, RZ, RZ ;  /* 0x000000ffff077224 */ /* 0x000fe200078e00ff */
[----:B------:R-:W-:-:S09]  /*d4f0*/  FSETP.NE.FTZ.AND P2, PT, R11, RZ, PT ;  /* 0x000000ff0b00720b */ /* 0x000fd20003f55000 */
[----:B------:R-:W3:Y:S01]  /*d500*/  @P1 MUFU.RCP R7, R13 ;  /* 0x0000000d00071308 */ /* 0x000ee20000001000 */
[----:B------:R-:W-:Y:S01]  /*d510*/  @P1 FMUL.FTZ R20, R20, 0.69314718246459960938 ;  /* 0x3f31721814141820 */ /* 0x000fe20000410000 */
[----:B------:R-:W-:Y:S02]  /*d520*/  @!P0 IMAD R0, R3, 0x40, R16 ;  /* 0x0000004003008824 */ /* 0x000fe400078e0210 */
[----:B------:R-:W-:-:S03]  /*d530*/  IMAD.MOV.U32 R3, RZ, RZ, -0x800000 ;  /* 0xff800000ff037424 */ /* 0x000fc600078e00ff */
[----:B------:R-:W-:Y:S01]  /*d540*/  @!P0 LEA R9, R0, UR46, 0x2 ;  /* 0x0000002e00098c11 */ /* 0x000fe2000f8e10ff */
[----:B------:R-:W-:Y:S01]  /*d550*/  @P2 MUFU.RCP R4, R11 ;  /* 0x0000000b00042308 */ /* 0x000fe20000001000 */
[----:B------:R-:W-:-:S07]  /*d560*/  IMAD.MOV.U32 R0, RZ, RZ, -0x800000 ;  /* 0xff800000ff007424 */ /* 0x000fce00078e00ff */
[----:B------:R-:W0:Y:S01]  /*d570*/  @P1 MUFU.LG2 R13, R13 ;  /* 0x0000000d000d1308 */ /* 0x000e220000000c00 */
        /* <DEDUP_REMOVED lines=65> */
[----:B------:R-:W-:-:S02]  /*d990*/  IMAD.U32 R24, RZ, RZ, UR10 ;  /* 0x0000000aff187e24 */ /* 0x000fc4000f8e00ff */
[----:B0-----:R-:W-:Y:S01]  /*d9a0*/  @P1 FMUL.FTZ R13, R13, 0.69314718246459960938 ;  /* 0x3f3172180d0d1820 */ /* 0x001fe20000410000 */
[-C--:B------:R-:W-:Y:S01]  /*d9b0*/  FMUL.FTZ R26, R26, R4.reuse ;  /* 0x000000041a1a7220 */ /* 0x080fe20000410000 */
[----:B------:R0:W-:Y:S01]  /*d9c0*/  @!P0 STS [R9+0x28820], R4 ;  /* 0x0288200409008388 */ /* 0x0001e20000000800 */
[----:B------:R-:W-:Y:S01]  /*d9d0*/  @P2 FMUL.FTZ R24, R24, 0.69314718246459960938 ;  /* 0x3f31721818182820 */ /* 0x000fe20000410000 */
[----:B------:R-:W-:Y:S01]  /*d9e0*/  PLOP3.LUT P0, PT, PT, PT, PT, 0x8, 0x0 ;  /* 0x000000000000781c */ /* 0x000fe20003f0e170 */
[-C--:B------:R-:W-:Y:S01]  /*d9f0*/  FMUL.FTZ R27, R27, R4.reuse ;  /* 0x000000041b1b7220 */ /* 0x080fe20000410000 */
[-C--:B------:R-:W-:Y:S01]  /*da00*/  FMUL.FTZ R30, R30, R4.reuse ;  /* 0x000000041e1e7220 */ /* 0x080fe20000410000 */
[-C--:B------:R-:W-:Y:S01]  /*da10*/  FMUL.FTZ R31, R31, R4.reuse ;  /* 0x000000041f1f7220 */ /* 0x080fe20000410000 */
[----:B-1----:R1:W3:Y:S01]  /*da20*/  @P2 MUFU.LG2 R7, R11 ;  /* 0x0000000b00072308 */ /* 0x0022e20000000c00 */
        /* <DEDUP_REMOVED lines=64> */
.L_x_5571:
[----:B------:R-:W0:Y:S08]  /*de30*/  S2UR UR4, SR_CgaCtaId ;  /* 0x00000000000479c3 */ /* 0x000e300000008800 */
[----:B------:R-:W-:Y:S06]  /*de40*/  BAR.SYNC.DEFER_BLOCKING 0x5, 0x180 ;  /* 0x0146000000007b1d */ /* 0x000fec0000010000 */
[----:B------:R-:W-:Y:S01]  /*de50*/  UMOV UR46, 0x400 ;  /* 0x00000400002e7882 */ /* 0x000fe20000000000 */
[----:B------:R-:W-:Y:S01]  /*de60*/  BSSY B0, `(.L_x_5656) ;  /* 0x00002f2000007945 */ /* 0x000fe20003800000 */
[----:B0-----:R-:W-:-:S09]  /*de70*/  ULEA UR46, UR4, UR46, 0x18 ;  /* 0x0000002e042e7291 */ /* 0x001fd2000f8ec03f */
[----:B------:R-:W0:Y:S02]  /*de80*/  LDS.128 R4, [UR46+0x28cd0] ;  /* 0x028cd02eff047984 */ /* 0x000e240008000c00 */
[----:B0-----:R-:W-:Y:S02]  /*de90*/  R2UR UR5, R5 ;  /* 0x00000000050572ca */ /* 0x001fe400000e0000 */
[----:B------:R-:W-:Y:S02]  /*dea0*/  R2UR UR7, R6 ;  /* 0x00000000060772ca */ /* 0x000fe400000e0000 */
        /* <DEDUP_REMOVED lines=31> */
[C---:B------:R-:W-:Y:S02]  /*e0a0*/  LOP3.LUT R7, R4.reuse, 0x380, RZ, 0xc0, !PT ;  /* 0x0000038004077812 */ /* 0x040fe400078ec0ff */
[C---:B------:R-:W-:Y:S01]  /*e0b0*/  IADD3 R24, P0, R4.reuse, 0x40, RZ ;  /* 0x0000004004187810 */ /* 0x040fe20007f1e0ff */
[--C-:B--2-4-:R-:W-:Y:S01]  /*e0c0*/  IMAD.X R21, RZ, RZ, R5.reuse, P1 ;  /* 0x000000ffff157224 */ /* 0x114fe200008e0605 */
        /* <DEDUP_REMOVED lines=12> */
[----:B------:R-:W-:Y:S01]  /*e190*/  SHF.R.U64 R7, R7, 0x3, RZ ;  /* 0x0000000307077819 */ /* 0x000fe200000012ff */
[--C-:B------:R-:W-:Y:S01]  /*e1a0*/  IMAD.X R91, RZ, RZ, R5.reuse, P2 ;  /* 0x000000ffff5b7224 */ /* 0x100fe200010e0605 */
[C---:B------:R-:W-:Y:S01]  /*e1b0*/  IADD3 R207, P0, R4.reuse, 0x4020, RZ ;  /* 0x0000402004cf7810 */ /* 0x040fe20007f1e0ff */
[--C-:B------:R-:W-:Y:S01]  /*e1c0*/  IMAD.X R95, RZ, RZ, R5.reuse, P1 ;  /* 0x000000ffff5f7224 */ /* 0x100fe200008e0605 */
[C---:B------:R-:W-:Y:S01]  /*e1d0*/  IADD3 R102, P4, R4.reuse, 0x4040, RZ ;  /* 0x0000404004667810 */ /* 0x040fe20007f9e0ff */
[----:B------:R-:W-:Y:S01]  /*e1e0*/  UIMAD.WIDE UR8, UR43, 0x4, UR8 ;  /* 0x000000042b0878a5 */ /* 0x000fe2000f8e0208 */
        /* <DEDUP_REMOVED lines=14> */
[----:B------:R-:W-:-:S02]  /*e2d0*/  LOP3.LUT R6, R175, 0x380, RZ, 0xc0, !PT ;  /* 0x00000380af067812 */ /* 0x000fc400078ec0ff */
[----:B------:R-:W-:Y:S02]  /*e2e0*/  SHF.R.U64 R7, R7, 0x3, RZ ;  /* 0x0000000307077819 */ /* 0x000fe400000012ff */
[----:B------:R-:W-:Y:S02]  /*e2f0*/  SHF.R.U64 R6, R6, 0x3, RZ ;  /* 0x0000000306067819 */ /* 0x000fe400000012ff */
[----:B------:R-:W-:Y:S02]  /*e300*/  LOP3.LUT R24, R7, R24, RZ, 0x3c, !PT ;  /* 0x0000001807187212 */ /* 0x000fe400078e3cff */
[----:B------:R-:W-:Y:S02]  /*e310*/  LOP3.LUT R7, R40, 0x380, RZ, 0xc0, !PT ;  /* 0x0000038028077812 */ /* 0x000fe400078ec0ff */
[----:B------:R-:W-:Y:S02]  /*e320*/  LOP3.LUT R20, R6, R175, RZ, 0x3c, !PT ;  /* 0x000000af06147212 */ /* 0x000fe400078e3cff */
        /* <DEDUP_REMOVED lines=10> */
[----:B------:R-:W-:Y:S02]  /*e3d0*/  MOV R174, R4 ;  /* 0x0000000400ae7202 */ /* 0x000fe40000000f00 */
[----:B------:R-:W-:Y:S02]  /*e3e0*/  LOP3.LUT R7, R168, 0x380, RZ, 0xc0, !PT ;  /* 0x00000380a8077812 */ /* 0x000fe400078ec0ff */
[----:B------:R-:W-:-:S02]  /*e3f0*/  LOP3.LUT R28, R177, 0x380, RZ, 0xc0, !PT ;  /* 0x00000380b11c7812 */ /* 0x000fc400078ec0ff */
[----:B------:R-:W-:Y:S02]  /*e400*/  F2FP.BF16.F32.PACK_AB R5, R27, R26 ;  /* 0x0000001a1b05723e */ /* 0x000fe400000010ff */
[----:B------:R-:W-:Y:S02]  /*e410*/  LOP3.LUT R32, R179, 0x380, RZ, 0xc0, !PT ;  /* 0x00000380b3207812 */ /* 0x000fe400078ec0ff */
[----:B------:R-:W-:Y:S02]  /*e420*/  LOP3.LUT R98, R6, R207, RZ, 0x3c, !PT ;  /* 0x000000cf06627212 */ /* 0x000fe400078e3cff */
[----:B------:R-:W-:Y:S02]  /*e430*/  LOP3.LUT R27, R114, 0x380, RZ, 0xc0, !PT ;  /* 0x00000380721b7812 */ /* 0x000fe400078ec0ff */
[----:B------:R-:W-:Y:S02]  /*e440*/  F2FP.BF16.F32.PACK_AB R6, R12, R169 ;  /* 0x000000a90c06723e */ /* 0x000fe400000010ff */
[----:B------:R-:W-:-:S02]  /*e450*/  SHF.R.U64 R169, R7, 0x3, RZ ;  /* 0x0000000307a97819 */ /* 0x000fc400000012ff */
[----:B------:R-:W-:Y:S02]  /*e460*/  SHF.R.U64 R28, R28, 0x3, RZ ;  /* 0x000000031c1c7819 */ /* 0x000fe400000012ff */
[----:B------:R-:W-:Y:S02]  /*e470*/  LOP3.LUT R90, R183, 0x380, RZ, 0xc0, !PT ;  /* 0x00000380b75a7812 */ /* 0x000fe400078ec0ff */
[----:B------:R-:W-:Y:S02]  /*e480*/  F2FP.BF16.F32.PACK_AB R4, R14, R170 ;  /* 0x000000aa0e04723e */ /* 0x000fe400000010ff */
[----:B------:R-:W-:Y:S02]  /*e490*/  F2FP.BF16.F32.PACK_AB R7, R31, R30 ;  /* 0x0000001e1f07723e */ /* 0x000fe400000010ff */
[----:B------:R-:W-:Y:S02]  /*e4a0*/  SHF.R.U64 R32, R32, 0x3, RZ ;  /* 0x0000000320207819 */ /* 0x000fe400000012ff */
[----:B------:R-:W-:Y:S01]  /*e4b0*/  LOP3.LUT R94, R205, 0x380, RZ, 0xc0, !PT ;  /* 0x00000380cd5e7812 */ /* 0x000fe200078ec0ff */
[----:B------:R0:W-:Y:S01]  /*e4c0*/  STSM.16.M88.4 [R174], R4 ;  /* 0x00000004ae007844 */ /* 0x0001e20000000200 */
[----:B------:R-:W-:-:S02]  /*e4d0*/  SHF.R.U64 R27, R27, 0x3, RZ ;  /* 0x000000031b1b7819 */ /* 0x000fc400000012ff */
[----:B------:R-:W-:Y:S02]  /*e4e0*/  LOP3.LUT R106, R209, 0x380, RZ, 0xc0, !PT ;  /* 0x00000380d16a7812 */ /* 0x000fe400078ec0ff */
[----:B------:R-:W-:Y:S02]  /*e4f0*/  LOP3.LUT R28, R28, R177, RZ, 0x3c, !PT ;  /* 0x000000b11c1c7212 */ /* 0x000fe400078e3cff */
[----:B------:R-:W-:Y:S02]  /*e500*/  SHF.R.U64 R90, R90, 0x3, RZ ;  /* 0x000000035a5a7819 */ /* 0x000fe400000012ff */
[----:B------:R-:W-:Y:S02]  /*e510*/  LOP3.LUT R32, R32, R179, RZ, 0x3c, !PT ;  /* 0x000000b320207212 */ /* 0x000fe400078e3cff */
[----:B------:R-:W-:Y:S02]  /*e520*/  SHF.R.U64 R94, R94, 0x3, RZ ;  /* 0x000000035e5e7819 */ /* 0x000fe400000012ff */
[----:B------:R-:W-:-:S02]  /*e530*/  LOP3.LUT R110, R211, 0x380, RZ, 0xc0, !PT ;  /* 0x00000380d36e7812 */ /* 0x000fc400078ec0ff */
[----:B------:R-:W-:Y:S02]  /*e540*/  LOP3.LUT R114, R27, R114, RZ, 0x3c, !PT ;  /* 0x000000721b727212 */ /* 0x000fe400078e3cff */
[----:B------:R-:W-:Y:S02]  /*e550*/  SHF.R.U64 R106, R106, 0x3, RZ ;  /* 0x000000036a6a7819 */ /* 0x000fe400000012ff */
[----:B------:R-:W-:Y:S02]  /*e560*/  MOV R27, R20 ;  /* 0x00000014001b7202 */ /* 0x000fe40000000f00 */
[----:B0-----:R-:W-:Y:S02]  /*e570*/  F2FP.BF16.F32.PACK_AB R4, R163, R167 ;  /* 0x000000a7a304723e */ /* 0x001fe400000010ff */
[----:B------:R-:W-:Y:S02]  /*e580*/  F2FP.BF16.F32.PACK_AB R5, R35, R34 ;  /* 0x000000222305723e */ /* 0x000fe400000010ff */
[----:B------:R-:W-:-:S02]  /*e590*/  F2FP.BF16.F32.PACK_AB R6, R154, R165 ;  /* 0x000000a59a06723e */ /* 0x000fc400000010ff */
[----:B------:R-:W-:Y:S02]  /*e5a0*/  F2FP.BF16.F32.PACK_AB R7, R39, R38 ;  /* 0x000000262707723e */ /* 0x000fe400000010ff */
[----:B------:R-:W-:Y:S02]  /*e5b0*/  MOV R26, R24 ;  /* 0x00000018001a7202 */ /* 0x000fe40000000f00 */
[----:B------:R-:W-:Y:S01]  /*e5c0*/  LOP3.LUT R90, R90, R183, RZ, 0x3c, !PT ;  /* 0x000000b75a5a7212 */ /* 0x000fe200078e3cff */
[----:B------:R0:W-:Y:S01]  /*e5d0*/  STSM.16.M88.4 [R27], R4 ;  /* 0x000000041b007844 */ /* 0x0001e20000000200 */
[----:B------:R-:W-:Y:S02]  /*e5e0*/  LOP3.LUT R14, R171, 0x380, RZ, 0xc0, !PT ;  /* 0x00000380ab0e7812 */ /* 0x000fe400078ec0ff */
[----:B------:R-:W-:Y:S01]  /*e5f0*/  MOV R28, R28 ;  /* 0x0000001c001c7202 */ /* 0x000fe20000000f00 */
[----:B------:R-:W-:Y:S01]  /*e600*/  STSM.16.M88.4 [R26], R8 ;  /* 0x000000081a007844 */ /* 0x000fe20000000200 */
[----:B------:R-:W-:-:S02]  /*e610*/  LOP3.LUT R94, R94, R205, RZ, 0x3c, !PT ;  /* 0x000000cd5e5e7212 */ /* 0x000fc400078e3cff */
[----:B------:R-:W-:Y:S01]  /*e620*/  SHF.R.U64 R110, R110, 0x3, RZ ;  /* 0x000000036e6e7819 */ /* 0x000fe200000012ff */
[----:B------:R-:W-:Y:S01]  /*e630*/  STSM.16.M88.4 [R28], R48 ;  /* 0x000000301c007844 */ /* 0x000fe20000000200 */
[----:B------:R-:W-:Y:S02]  /*e640*/  MOV R32, R32 ;  /* 0x0000002000207202 */ /* 0x000fe40000000f00 */
[----:B------:R-:W-:Y:S02]  /*e650*/  LOP3.LUT R106, R106, R209, RZ, 0x3c, !PT ;  /* 0x000000d16a6a7212 */ /* 0x000fe400078e3cff */
[----:B------:R-:W-:Y:S01]  /*e660*/  MOV R36, R36 ;  /* 0x0000002400247202 */ /* 0x000fe20000000f00 */
[----:B------:R-:W-:Y:S01]  /*e670*/  STSM.16.M88.4 [R32], R56 ;  /* 0x0000003820007844 */ /* 0x000fe20000000200 */
[----:B------:R-:W-:Y:S01]  /*e680*/  F2FP.BF16.F32.PACK_AB R73, R75, R74 ;  /* 0x0000004a4b49723e */ /* 0x000fe200000010ff */
[----:B0-----:R-:W-:Y:S01]  /*e690*/  IMAD.U32 R4, RZ, RZ, UR8 ;  /* 0x00000008ff047e24 */ /* 0x001fe2000f8e00ff */
[----:B------:R-:W-:Y:S01]  /*e6a0*/  F2FP.BF16.F32.PACK_AB R80, R81, R80 ;  /* 0x000000505150723e */ /* 0x000fe200000010ff */
[----:B------:R-:W-:Y:S01]  /*e6b0*/  STSM.16.M88.4 [R36], R64 ;  /* 0x0000004024007844 */ /* 0x000fe20000000200 */
[----:B------:R-:W-:Y:S01]  /*e6c0*/  MOV R40, R40 ;  /* 0x0000002800287202 */ /* 0x000fe20000000f00 */
[----:B------:R-:W-:Y:S01]  /*e6d0*/  IMAD.U32 R5, RZ, RZ, UR9 ;  /* 0x00000009ff057e24 */ /* 0x000fe2000f8e00ff */
[----:B------:R-:W-:Y:S01]  /*e6e0*/  F2FP.BF16.F32.PACK_AB R74, R77, R76 ;  /* 0x0000004c4d4a723e */ /* 0x000fe200000010ff */
[----:B------:R-:W-:Y:S01]  /*e6f0*/  ULDC.64 UR8, c[0x0][0xc08] ;  /* 0x0003020000087ab9 */ /* 0x000fe20000000a00 */
[----:B------:R-:W-:-:S02]  /*e700*/  F2FP.BF16.F32.PACK_AB R75, R79, R78 ;  /* 0x0000004e4f4b723e */ /* 0x000fc400000010ff */
[----:B------:R-:W-:Y:S02]  /*e710*/  F2FP.BF16.F32.PACK_AB R81, R83, R82 ;  /* 0x000000525351723e */ /* 0x000fe400000010ff */
[----:B------:R-:W-:Y:S01]  /*e720*/  SHF.R.U64 R14, R14, 0x3, RZ ;  /* 0x000000030e0e7819 */ /* 0x000fe200000012ff */
[----:B------:R-:W-:Y:S01]  /*e730*/  STSM.16.M88.4 [R40], R72 ;  /* 0x0000004828007844 */ /* 0x000fe20000000200 */
[----:B------:R-:W-:Y:S02]  /*e740*/  MOV R25, R90 ;  /* 0x0000005a00197202 */ /* 0x000fe40000000f00 */
[----:B------:R-:W-:Y:S02]  /*e750*/  F2FP.BF16.F32.PACK_AB R82, R85, R84 ;  /* 0x000000545552723e */ /* 0x000fe400000010ff */
[----:B------:R-:W-:Y:S02]  /*e760*/  F2FP.BF16.F32.PACK_AB R83, R87, R86 ;  /* 0x000000565753723e */ /* 0x000fe400000010ff */
[----:B------:R-:W-:-:S02]  /*e770*/  F2FP.BF16.F32.PACK_AB R88, R89, R88 ;  /* 0x000000585958723e */ /* 0x000fc400000010ff */
[----:B------:R-:W-:Y:S01]  /*e780*/  LOP3.LUT R110, R110, R211, RZ, 0x3c, !PT ;  /* 0x000000d36e6e7212 */ /* 0x000fe200078e3cff */
[----:B------:R-:W-:Y:S01]  /*e790*/  STSM.16.M88.4 [R25], R80 ;  /* 0x0000005019007844 */ /* 0x000fe20000000200 */
[----:B------:R-:W-:Y:S02]  /*e7a0*/  MOV R94, R94 ;  /* 0x0000005e005e7202 */ /* 0x000fe40000000f00 */
[----:B------:R-:W-:Y:S02]  /*e7b0*/  MOV R24, R98 ;  /* 0x0000006200187202 */ /* 0x000fe40000000f00 */
[----:B------:R-:W-:Y:S02]  /*e7c0*/  F2FP.BF16.F32.PACK_AB R89, R44, R42 ;  /* 0x0000002a2c59723e */ /* 0x000fe400000010ff */
[----:B------:R-:W-:Y:S02]  /*e7d0*/  F2FP.BF16.F32.PACK_AB R90, R93, R92 ;  /* 0x0000005c5d5a723e */ /* 0x000fe400000010ff */
[----:B------:R-:W-:-:S02]  /*e7e0*/  F2FP.BF16.F32.PACK_AB R91, R152, R46 ;  /* 0x0000002e985b723e */ /* 0x000fc400000010ff */
[----:B------:R-:W-:Y:S02]  /*e7f0*/  F2FP.BF16.F32.PACK_AB R96, R97, R96 ;  /* 0x000000606160723e */ /* 0x000fe400000010ff */
[----:B------:R-:W-:Y:S01]  /*e800*/  MOV R21, R106 ;  /* 0x0000006a00157202 */ /* 0x000fe20000000f00 */
[----:B------:R-:W-:Y:S01]  /*e810*/  STSM.16.M88.4 [R94], R88 ;  /* 0x000000585e007844 */ /* 0x000fe20000000200 */
[----:B------:R-:W-:Y:S02]  /*e820*/  F2FP.BF16.F32.PACK_AB R97, R155, R153 ;  /* 0x000000999b61723e */ /* 0x000fe400000010ff */
        /* <DEDUP_REMOVED lines=11> */
[----:B------:R-:W-:Y:S01]  /*e8e0*/  F2FP.BF16.F32.PACK_AB R120, R121, R120 ;  /* 0x000000787978723e */ /* 0x000fe200000010ff */
[----:B------:R-:W-:Y:S01]  /*e8f0*/  STSM.16.M88.4 [R102], R104 ;  /* 0x0000006866007844 */ /* 0x000fe20000000200 */
[----:B------:R-:W-:Y:S02]  /*e900*/  LOP3.LUT R14, R14, R171, RZ, 0x3c, !PT ;  /* 0x000000ab0e0e7212 */ /* 0x000fe400078e3cff */
        /* <DEDUP_REMOVED lines=29> */
[----:B------:R-:W-:-:S06]  /*eae0*/  UISETP.NE.AND.EX UP1, UPT, UR9, URZ, UPT, UP1 ;  /* 0x0000003f0900728c */ /* 0x000fcc000bf25310 */
[----:B------:R-:W-:-:S05]  /*eaf0*/  PLOP3.LUT P6, PT, PT, PT, UP1, 0x80, 0x0 ;  /* 0x000000000000781c */ /* 0x000fca0003fcf018 */
[----:B------:R-:W-:Y:S02]  /*eb00*/  @UP1 ULDC.64 UR8, c[0x0][0xc08] ;  /* 0x0003020000081ab9 */ /* 0x000fe40000000a00 */
[----:B------:R-:W-:Y:S01]  /*eb10*/  @UP1 UIMAD.WIDE UR8, UR43, 0x4, UR8 ;  /* 0x000000042b0818a5 */ /* 0x000fe2000f8e0208 */
[----:B------:R-:W-:Y:S02]  /*eb20*/  ULDC UR4, c[0x0][0xa88] ;  /* 0x0002a20000047ab9 */ /* 0x000fe40000000800 */
[----:B------:R-:W-:-:S03]  /*eb30*/  IMAD.U32 R76, RZ, RZ, UR4 ;  /* 0x00000004ff4c7e24 */ /* 0x000fc6000f8e00ff */
[----:B0-----:R-:W-:Y:S02]  /*eb40*/  IMAD.U32 R14, RZ, RZ, UR8 ;  /* 0x00000008ff0e7e24 */ /* 0x001fe4000f8e00ff */
[----:B------:R-:W-:Y:S01]  /*eb50*/  IMAD.U32 R15, RZ, RZ, UR9 ;  /* 0x00000009ff0f7e24 */ /* 0x000fe2000f8e00ff */
[----:B------:R-:W2:Y:S01]  /*eb60*/  @P0 LDG.E R6, desc[UR40][R4.64] ;  /* 0x0000002804060981 */ /* 0x000ea2000c1e1900 */
[----:B------:R-:W-:-:S03]  /*eb70*/  IMAD R7, R192, 0x40, R184 ;  /* 0x00000040c0077824 */ /* 0x000fc600078e02b8 */
[----:B------:R0:W5:Y:S01]  /*eb80*/  @P6 LDG.E R76, desc[UR40][R14.64] ;  /* 0x000000280e4c6981 */ /* 0x000162000c1e1900 */
[----:B------:R-:W-:-:S03]  /*eb90*/  IMAD.WIDE R172, R7, 0x2, R172 ;  /* 0x0000000207ac7825 */ /* 0x000fc600078e02ac */
[C---:B------:R-:W-:Y:S02]  /*eba0*/  IADD3 R9, P2, R172.reuse, 0x1000, RZ ;  /* 0x00001000ac097810 */ /* 0x040fe40007f5e0ff */
[C---:B------:R-:W-:Y:S02]  /*ebb0*/  IADD3 R13, P1, R172.reuse, 0x2000, RZ ;  /* 0x00002000ac0d7810 */ /* 0x040fe40007f3e0ff */
[----:B------:R-:W-:Y:S02]  /*ebc0*/  P2R R10, PR, RZ, 0x4 ;  /* 0x00000004ff0a7803 */ /* 0x000fe40000000000 */
[C---:B------:R-:W-:Y:S02]  /*ebd0*/  IADD3 R25, P2, R172.reuse, 0x3000, RZ ;  /* 0x00003000ac197810 */ /* 0x040fe40007f5e0ff */
[C---:B------:R-:W-:Y:S02]  /*ebe0*/  IADD3 R29, P3, R172.reuse, 0x4000, RZ ;  /* 0x00004000ac1d7810 */ /* 0x040fe40007f7e0ff */
[----:B------:R-:W-:-:S02]  /*ebf0*/  IADD3 R33, P4, R172, 0x5000, RZ ;  /* 0x00005000ac217810 */ /* 0x000fc40007f9e0ff */
[----:B------:R-:W-:Y:S02]  /*ec00*/  IADD3 R37, P5, R172, 0x6000, RZ ;  /* 0x00006000ac257810 */ /* 0x000fe40007fbe0ff */
[----:B------:R-:W-:Y:S02]  /*ec10*/  LOP3.LUT R8, R9, 0x380, RZ, 0xc0, !PT ;  /* 0x0000038009087812 */ /* 0x000fe400078ec0ff */
[----:B------:R-:W-:Y:S02]  /*ec20*/  LOP3.LUT R12, R13, 0x380, RZ, 0xc0, !PT ;  /* 0x000003800d0c7812 */ /* 0x000fe400078ec0ff */
[----:B------:R-:W-:Y:S02]  /*ec30*/  LOP3.LUT R24, R25, 0x380, RZ, 0xc0, !PT ;  /* 0x0000038019187812 */ /* 0x000fe400078ec0ff */
[----:B------:R-:W-:Y:S02]  /*ec40*/  LOP3.LUT R28, R29, 0x380, RZ, 0xc0, !PT ;  /* 0x000003801d1c7812 */ /* 0x000fe400078ec0ff */
[----:B------:R-:W-:-:S02]  /*ec50*/  LOP3.LUT R32, R33, 0x380, RZ, 0xc0, !PT ;  /* 0x0000038021207812 */ /* 0x000fc400078ec0ff */
[----:B------:R-:W-:Y:S01]  /*ec60*/  LOP3.LUT R36, R37, 0x380, RZ, 0xc0, !PT ;  /* 0x0000038025247812 */ /* 0x000fe200078ec0ff */
[----:B------:R-:W-:Y:S01]  /*ec70*/  UMOV UR4, URZ ;  /* 0x0000003f00047c82 */ /* 0x000fe20008000000 */
[----:B------:R-:W-:Y:S02]  /*ec80*/  SHF.R.U64 R8, R8, 0x3, RZ ;  /* 0x0000000308087819 */ /* 0x000fe400000012ff */
[----:B------:R-:W-:Y:S02]  /*ec90*/  SHF.R.U64 R12, R12, 0x3, RZ ;  /* 0x000000030c0c7819 */ /* 0x000fe400000012ff */
[----:B------:R-:W-:Y:S02]  /*eca0*/  SHF.R.U64 R24, R24, 0x3, RZ ;  /* 0x0000000318187819 */ /* 0x000fe400000012ff */
[----:B------:R-:W-:Y:S02]  /*ecb0*/  SHF.R.U64 R28, R28, 0x3, RZ ;  /* 0x000000031c1c7819 */ /* 0x000fe400000012ff */
[----:B------:R-:W-:-:S02]  /*ecc0*/  SHF.R.U64 R32, R32, 0x3, RZ ;  /* 0x0000000320207819 */ /* 0x000fc400000012ff */
[----:B------:R-:W-:Y:S02]  /*ecd0*/  SHF.R.U64 R36, R36, 0x3, RZ ;  /* 0x0000000324247819 */ /* 0x000fe400000012ff */
[----:B------:R-:W-:Y:S02]  /*ece0*/  LOP3.LUT R8, R8, R9, RZ, 0x3c, !PT ;  /* 0x0000000908087212 */ /* 0x000fe400078e3cff */
[----:B------:R-:W-:Y:S02]  /*ecf0*/  LOP3.LUT R12, R12, R13, RZ, 0x3c, !PT ;  /* 0x0000000d0c0c7212 */ /* 0x000fe400078e3cff */
[----:B------:R-:W-:Y:S02]  /*ed00*/  LOP3.LUT R24, R24, R25, RZ, 0x3c, !PT ;  /* 0x0000001918187212 */ /* 0x000fe400078e3cff */
[----:B------:R-:W-:Y:S02]  /*ed10*/  LOP3.LUT R28, R28, R29, RZ, 0x3c, !PT ;  /* 0x0000001d1c1c7212 */ /* 0x000fe400078e3cff */
[----:B------:R-:W-:-:S02]  /*ed20*/  LOP3.LUT R32, R32, R33, RZ, 0x3c, !PT ;  /* 0x0000002120207212 */ /* 0x000fc400078e3cff */
[----:B------:R-:W-:Y:S02]  /*ed30*/  LOP3.LUT R36, R36, R37, RZ, 0x3c, !PT ;  /* 0x0000002524247212 */ /* 0x000fe400078e3cff */
[----:B--2---:R-:W-:Y:S01]  /*ed40*/  @P0 R2UR UR4, R6 ;  /* 0x00000000060402ca */ /* 0x004fe200000e0000 */
[----:B0-----:R-:W-:-:S14]  /*ed50*/  @P6 BRA `(.L_x_5658) ;  /* 0x0000000000106947 */ /* 0x001fdc0003800000 */
[----:B------:R-:W-:Y:S05]  /*ed60*/  @!P0 BRA `(.L_x_5658) ;  /* 0x00000000000c8947 */ /* 0x000fea0003800000 */
[----:B------:R-:W2:Y:S04]  /*ed70*/  LDG.E R7, desc[UR40][R4.64] ;  /* 0x0000002804077981 */ /* 0x000ea8000c1e1900 */
[----:B-----5:R-:W2:Y:S02]  /*ed80*/  LDG.E R76, desc[UR40][R4.64+0x4] ;  /* 0x00000428044c7981 */ /* 0x020ea4000c1e1900 */
[----:B--2---:R-:W-:-:S07]  /*ed90*/  IMAD.IADD R76, R76, 0x1, -R7 ;  /* 0x000000014c4c7824 */ /* 0x004fce00078e0a07 */
.L_x_5658:
        /* <DEDUP_REMOVED lines=18> */
[----:B------:R-:W-:Y:S01]  /*eec0*/  USHF.R.S32.HI UR17, URZ, 0x1f, UR44 ;  /* 0x0000001f3f117899 */ /* 0x000fe2000801142c */
[----:B------:R-:W-:Y:S01]  /*eed0*/  SHF.R.U64 R44, R44, 0x3, RZ ;  /* 0x000000032c2c7819 */ /* 0x000fe200000012ff */
[----:B------:R-:W-:Y:S01]  /*eee0*/  USEL UR8, UR43, URZ, !UP0 ;  /* 0x0000003f2b087287 */ /* 0x000fe2000c000000 */
[----:B------:R-:W-:Y:S01]  /*eef0*/  LOP3.LUT R48, R48, R49, RZ, 0x3c, !PT ;  /* 0x0000003130307212 */ /* 0x000fe200078e3cff */
[--C-:B------:R-:W-:Y:S01]  /*ef00*/  IMAD.X R49, RZ, RZ, R173.reuse, P6 ;  /* 0x000000ffff317224 */ /* 0x100fe200030e06ad */
[----:B------:R-:W-:Y:S01]  /*ef10*/  LOP3.LUT R40, R40, R41, RZ, 0x3c, !PT ;  /* 0x0000002928287212 */ /* 0x000fe200078e3cff */
[--C-:B------:R-:W-:Y:S01]  /*ef20*/  IMAD.X R41, RZ, RZ, R173.reuse, P0 ;  /* 0x000000ffff297224 */ /* 0x100fe200000e06ad */
[----:B0-----:R-:W-:Y:S01]  /*ef30*/  ISETP.NE.AND P6, PT, R4, RZ, PT ;  /* 0x000000ff0400720c */ /* 0x001fe20003fc5270 */
[----:B------:R-:W-:Y:S01]  /*ef40*/  USEL UR18, UR9, URZ, !UP0 ;  /* 0x0000003f09127287 */ /* 0x000fe2000c000000 */
[----:B------:R-:W-:Y:S01]  /*ef50*/  LOP3.LUT R44, R44, R45, RZ, 0x3c, !PT ;  /* 0x0000002d2c2c7212 */ /* 0x000fe200078e3cff */
[----:B------:R-:W-:Y:S01]  /*ef60*/  IMAD.X R45, RZ, RZ, R173, P1 ;  /* 0x000000ffff2d7224 */ /* 0x000fe200008e06ad */
[----:B------:R-:W-:-:S02]  /*ef70*/  IADD3 R57, P2, R172, 0xa000, RZ ;  /* 0x0000a000ac397810 */ /* 0x000fc40007f5e0ff */
[C---:B------:R-:W-:Y:S02]  /*ef80*/  IADD3 R53, P3, R172.reuse, 0xb000, RZ ;  /* 0x0000b000ac357810 */ /* 0x040fe40007f7e0ff */
[C---:B------:R-:W-:Y:S02]  /*ef90*/  IADD3 R65, P4, R172.reuse, 0xc000, RZ ;  /* 0x0000c000ac417810 */ /* 0x040fe40007f9e0ff */
[C---:B------:R-:W-:Y:S02]  /*efa0*/  IADD3 R61, P5, R172.reuse, 0xd000, RZ ;  /* 0x0000d000ac3d7810 */ /* 0x040fe40007fbe0ff */
[C---:B------:R-:W-:Y:S02]  /*efb0*/  IADD3 R73, P0, R172.reuse, 0xe000, RZ ;  /* 0x0000e000ac497810 */ /* 0x040fe40007f1e0ff */
[----:B------:R-:W-:Y:S02]  /*efc0*/  IADD3 R5, P1, R172, 0xf000, RZ ;  /* 0x0000f000ac057810 */ /* 0x000fe40007f3e0ff */
[----:B------:R-:W-:-:S02]  /*efd0*/  LOP3.LUT R56, R57, 0x380, RZ, 0xc0, !PT ;  /* 0x0000038039387812 */ /* 0x000fc400078ec0ff */
[----:B------:R-:W-:Y:S01]  /*efe0*/  LOP3.LUT R52, R53, 0x380, RZ, 0xc0, !PT ;  /* 0x0000038035347812 */ /* 0x000fe200078ec0ff */
[----:B------:R-:W-:Y:S01]  /*eff0*/  IMAD.X R69, RZ, RZ, R173, P1 ;  /* 0x000000ffff457224 */ /* 0x000fe200008e06ad */
[----:B------:R-:W-:Y:S02]  /*f000*/  LOP3.LUT R64, R65, 0x380, RZ, 0xc0, !PT ;  /* 0x0000038041407812 */ /* 0x000fe400078ec0ff */
[----:B------:R-:W-:Y:S02]  /*f010*/  LOP3.LUT R60, R61, 0x380, RZ, 0xc0, !PT ;  /* 0x000003803d3c7812 */ /* 0x000fe400078ec0ff */
[----:B------:R-:W-:Y:S02]  /*f020*/  LOP3.LUT R72, R73, 0x380, RZ, 0xc0, !PT ;  /* 0x0000038049487812 */ /* 0x000fe400078ec0ff */
[----:B------:R-:W-:Y:S02]  /*f030*/  LOP3.LUT R7, R172, 0x380, RZ, 0xc0, !PT ;  /* 0x00000380ac077812 */ /* 0x000fe400078ec0ff */
[----:B------:R-:W-:-:S02]  /*f040*/  LOP3.LUT R4, R5, 0x380, RZ, 0xc0, !PT ;  /* 0x0000038005047812 */ /* 0x000fc400078ec0ff */
[----:B------:R-:W-:Y:S02]  /*f050*/  SHF.R.U64 R56, R56, 0x3, RZ ;  /* 0x0000000338387819 */ /* 0x000fe400000012ff */
[----:B------:R-:W-:Y:S02]  /*f060*/  SHF.R.U64 R52, R52, 0x3, RZ ;  /* 0x0000000334347819 */ /* 0x000fe400000012ff */
[----:B------:R-:W-:Y:S02]  /*f070*/  SHF.R.U64 R64, R64, 0x3, RZ ;  /* 0x0000000340407819 */ /* 0x000fe400000012ff */
[----:B------:R-:W-:Y:S02]  /*f080*/  SHF.R.U64 R60, R60, 0x3, RZ ;  /* 0x000000033c3c7819 */ /* 0x000fe400000012ff */
        /* <DEDUP_REMOVED lines=17> */
[----:B------:R-:W-:Y:S01]  /*f1a0*/  VIADD R10, R185, UR42 ;  /* 0x0000002ab90a7c36 */ /* 0x000fe20008000000 */
[----:B------:R-:W-:Y:S01]  /*f1b0*/  ULDC.64 UR12, c[0x0][0xb90] ;  /* 0x0002e400000c7ab9 */ /* 0x000fe20000000a00 */
[----:B------:R-:W-:Y:S01]  /*f1c0*/  UMOV UR10, UR4 ;  /* 0x00000004000a7c82 */ /* 0x000fe20008000000 */
[----:B------:R-:W-:Y:S01]  /*f1d0*/  UIMAD UR9, UR17, UR12, URZ ;  /* 0x0000000c110972a4 */ /* 0x000fe2000f8e023f */
[----:B------:R-:W-:Y:S01]  /*f1e0*/  IMAD.MOV.U32 R4, RZ, RZ, R10 ;  /* 0x000000ffff047224 */ /* 0x000fe200078e000a */
[----:B------:R-:W-:Y:S01]  /*f1f0*/  UMOV UR11, UR16 ;  /* 0x00000010000b7c82 */ /* 0x000fe20008000000 */
[----:B------:R-:W-:Y:S01]  /*f200*/  ULDC.64 UR14, c[0x0][0xb98] ;  /* 0x0002e600000e7ab9 */ /* 0x000fe20000000a00 */
[----:B------:R-:W-:Y:S01]  /*f210*/  UIMAD.WIDE.U32 UR10, UR44, UR12, UR10 ;  /* 0x0000000c2c0a72a5 */ /* 0x000fe2000f8e000a */
[----:B------:R-:W-:Y:S01]  /*f220*/  IMAD.MOV R21, RZ, RZ, -R17 ;  /* 0x000000ffff157224 */ /* 0x000fe200078e0a11 */
[----:B------:R-:W-:Y:S01]  /*f230*/  UIMAD UR9, UR44, UR13, UR9 ;  /* 0x0000000d2c0972a4 */ /* 0x000fe2000f8e0209 */
[----:B------:R-:W-:Y:S01]  /*f240*/  VIADD R20, R16, UR42 ;  /* 0x0000002a10147c36 */ /* 0x000fe20008000000 */
[----:B------:R-:W-:-:S02]  /*f250*/  UIMAD UR12, UR18, UR14, URZ ;  /* 0x0000000e120c72a4 */ /* 0x000fc4000f8e023f */
[----:B------:R-:W-:Y:S02]  /*f260*/  UIADD3 UR11, UR11, UR9, URZ ;  /* 0x000000090b0b7290 */ /* 0x000fe4000fffe03f */
[----:B------:R-:W-:Y:S02]  /*f270*/  UIMAD UR12, UR8, UR15, UR12 ;  /* 0x0000000f080c72a4 */ /* 0x000fe4000f8e020c */
[----:B------:R-:W-:Y:S01]  /*f280*/  UIMAD.WIDE.U32 UR10, UR8, UR14, UR10 ;  /* 0x0000000e080a72a5 */ /* 0x000fe2000f8e000a */
        /* <DEDUP_REMOVED lines=9> */
[----:B------:R-:W-:Y:S02]  /*f320*/  IMAD.U32 R10, RZ, RZ, UR12 ;  /* 0x0000000cff0a7e24 */ /* 0x000fe4000f8e00ff */
[----:B-----5:R-:W-:Y:S01]  /*f330*/  IMAD R11, R76, R11, RZ ;  /* 0x0000000b4c0b7224 */ /* 0x020fe200078e02ff */
[----:B------:R-:W-:Y:S02]  /*f340*/  SHF.R.S32.HI R6, RZ, 0x1f, R7 ;  /* 0x0000001fff067819 */ /* 0x000fe40000011407 */
[----:B------:R-:W-:Y:S01]  /*f350*/  IADD3.X R5, R5, UR11, R10, P0, !PT ;  /* 0x0000000b05057c10 */ /* 0x000fe200087fe40a */
[----:B------:R-:W-:Y:S01]  /*f360*/  ULDC.64 UR10, c[0x0][0xb88] ;  /* 0x0002e200000a7ab9 */ /* 0x000fe20000000a00 */
[----:B------:R-:W-:Y:S02]  /*f370*/  VIADD R10, R20, 0x8 ;  /* 0x00000008140a7836 */ /* 0x000fe40000000000 */
        /* <DEDUP_REMOVED lines=16> */
.L_x_5659:
        /* <DEDUP_REMOVED lines=8> */
[----:B------:R-:W-:-:S03]  /*f500*/  SEL R0, RZ, 0x1, P1 ;  /* 0x00000001ff007807 */ /* 0x000fc60000800000 */
[----:B------:R-:W-:Y:S01]  /*f510*/  IMAD.SHL.U32 R3, R3, 0x2, RZ ;  /* 0x0000000203037824 */ /* 0x000fe200078e00ff */
[----:B------:R-:W-:Y:S01]  /*f520*/  ISETP.GE.AND P0, PT, R189, UR14, PT ;  /* 0x0000000ebd007c0c */ /* 0x000fe2000bf06270 */
[----:B------:R-:W5:Y:S04]  /*f530*/  LD.E.128 R12, desc[UR40][R12.64] ;  /* 0x000000280c0c7980 */ /* 0x000f68000c101d00 */
[----:B------:R-:W5:Y:S04]  /*f540*/  LD.E.128 R24, desc[UR40][R24.64] ;  /* 0x0000002818187980 */ /* 0x000f68000c101d00 */
[----:B------:R-:W5:Y:S01]  /*f550*/  LD.E.128 R28, desc[UR40][R28.64] ;  /* 0x000000281c1c7980 */ /* 0x000f62000c101d00 */
[----:B-1----:R-:W-:-:S02]  /*f560*/  ISETP.NE.AND P2, PT, R81, 0x1, PT ;  /* 0x000000015100780c */ /* 0x002fc40003f45270 */
[----:B------:R-:W-:Y:S01]  /*f570*/  LOP3.LUT R0, R3, 0x2, R0, 0xe2, !PT ;  /* 0x0000000203007812 */ /* 0x000fe200078ee200 */
[----:B------:R-:W5:Y:S01]  /*f580*/  LD.E.128 R32, desc[UR40][R32.64] ;  /* 0x0000002820207980 */ /* 0x000f62000c101d00 */
[----:B------:R-:W-:Y:S01]  /*f590*/  SEL R3, RZ, 0xffffffff, P0 ;  /* 0xffffffffff037807 */ /* 0x000fe20000000000 */
[----:B------:R-:W-:Y:S02]  /*f5a0*/  UIMAD UR9, UR16, UR12, URZ ;  /* 0x0000000c100972a4 */ /* 0x000fe4000f8e023f */
[----:B------:R-:W5:Y:S04]  /*f5b0*/  LD.E.128 R36, desc[UR40][R36.64] ;  /* 0x0000002824247980 */ /* 0x000f68000c101d00 */
[----:B------:R-:W5:Y:S02]  /*f5c0*/  LD.E.128 R40, desc[UR40][R40.64] ;  /* 0x0000002828287980 */ /* 0x000f64000c101d00 */
[----:B------:R-:W1:Y:S01]  /*f5d0*/  @P2 LDC R21, c[0x0][0xbec] ;  /* 0x0002fb00ff152b82 */ /* 0x000e620000000800 */
[----:B------:R-:W-:Y:S01]  /*f5e0*/  IMAD.SHL.U32 R3, R3, 0x4, RZ ;  /* 0x0000000403037824 */ /* 0x000fe200078e00ff */
[----:B------:R-:W-:Y:S01]  /*f5f0*/  ISETP.GE.AND P0, PT, R188, UR14, PT ;  /* 0x0000000ebc007c0c */ /* 0x000fe2000bf06270 */
[----:B------:R-:W5:Y:S04]  /*f600*/  LD.E.128 R48, desc[UR40][R48.64] ;  /* 0x0000002830307980 */ /* 0x000f68000c101d00 */
[----:B------:R-:W5:Y:S01]  /*f610*/  LD.E.128 R44, desc[UR40][R44.64] ;  /* 0x000000282c2c7980 */ /* 0x000f62000c101d00 */
[----:B------:R-:W2:Y:S01]  /*f620*/  @P2 LDC R77, c[0x0][0xbf0] ;  /* 0x0002fc00ff4d2b82 */ /* 0x000ea20000000800 */
[----:B------:R-:W-:Y:S01]  /*f630*/  UIMAD.WIDE.U32 UR10, UR4, UR12, URZ ;  /* 0x0000000c040a72a5 */ /* 0x000fe2000f8e003f */
[----:B------:R-:W-:Y:S01]  /*f640*/  LOP3.LUT R3, R3, 0x4, R0, 0xe2, !PT ;  /* 0x0000000403037812 */ /* 0x000fe200078ee200 */
[----:B------:R-:W-:Y:S01]  /*f650*/  UIMAD UR9, UR4, UR13, UR9 ;  /* 0x0000000d040972a4 */ /* 0x000fe2000f8e0209 */
[----:B------:R-:W-:Y:S01]  /*f660*/  SEL R20, RZ, 0xffffffff, P0 ;  /* 0xffffffffff147807 */ /* 0x000fe20000000000 */
[----:B------:R-:W-:Y:S01]  /*f670*/  IMAD R0, R191, 0x20, R192 ;  /* 0x00000020bf007824 */ /* 0x000fe200078e02c0 */
[----:B------:R-:W-:Y:S01]  /*f680*/  ULDC.64 UR12, c[0x0][0xae8] ;  /* 0x0002ba00000c7ab9 */ /* 0x000fe20000000a00 */
[----:B------:R-:W-:Y:S01]  /*f690*/  ISETP.GE.AND P0, PT, R187, UR14, PT ;  /* 0x0000000ebb007c0c */ /* 0x000fe2000bf06270 */
[----:B------:R-:W-:Y:S01]  /*f6a0*/  UIADD3 UR11, UR11, UR9, URZ ;  /* 0x000000090b0b7290 */ /* 0x000fe2000fffe03f */
[----:B------:R-:W5:Y:S01]  /*f6b0*/  LD.E.128 R56, desc[UR40][R56.64] ;  /* 0x0000002838387980 */ /* 0x000f62000c101d00 */
[----:B------:R-:W-:Y:S01]  /*f6c0*/  UIMAD UR4, UR17, UR12, URZ ;  /* 0x0000000c110472a4 */ /* 0x000fe2000f8e023f */
[----:B------:R-:W-:Y:S01]  /*f6d0*/  VIADD R82, R0, UR42 ;  /* 0x0000002a00527c36 */ /* 0x000fe20008000000 */
[----:B------:R-:W-:Y:S01]  /*f6e0*/  SEL R0, RZ, 0xffffffff, P0 ;  /* 0xffffffffff007807 */ /* 0x000fe20000000000 */
[----:B------:R-:W-:Y:S01]  /*f6f0*/  UIMAD.WIDE.U32 UR10, UR44, UR12, UR10 ;  /* 0x0000000c2c0a72a5 */ /* 0x000fe2000f8e000a */
[----:B------:R-:W5:Y:S01]  /*f700*/  LD.E.128 R52, desc[UR40][R52.64] ;  /* 0x0000002834347980 */ /* 0x000f62000c101d00 */
[----:B------:R-:W-:Y:S01]  /*f710*/  UIMAD UR4, UR44, UR13, UR4 ;  /* 0x0000000d2c0472a4 */ /* 0x000fe2000f8e0204 */
[----:B------:R-:W-:-:S02]  /*f720*/  IMAD.SHL.U32 R20, R20, 0x8, RZ ;  /* 0x0000000814147824 */ /* 0x000fc400078e00ff */
[----:B------:R-:W-:Y:S01]  /*f730*/  ULDC.64 UR12, c[0x0][0xaf0] ;  /* 0x0002bc00000c7ab9 */ /* 0x000fe20000000a00 */
[----:B------:R-:W-:Y:S01]  /*f740*/  UIADD3 UR11, UR11, UR4, URZ ;  /* 0x000000040b0b7290 */ /* 0x000fe2000fffe03f */
[----:B------:R-:W-:Y:S01]  /*f750*/  IMAD.SHL.U32 R79, R0, 0x10, RZ ;  /* 0x00000010004f7824 */ /* 0x000fe200078e00ff */
[----:B------:R-:W-:Y:S01]  /*f760*/  UIMAD UR4, UR18, UR12, URZ ;  /* 0x0000000c120472a4 */ /* 0x000fe2000f8e023f */
[----:B-1----:R-:W-:Y:S01]  /*f770*/  @P2 IMAD.HI.U32 R0, R82, R21, RZ ;  /* 0x0000001552002227 */ /* 0x002fe200078e00ff */
[----:B------:R-:W-:Y:S01]  /*f780*/  LOP3.LUT R20, R20, 0x8, R3, 0xe2, !PT ;  /* 0x0000000814147812 */ /* 0x000fe200078ee203 */
[----:B------:R-:W5:Y:S01]  /*f790*/  LD.E.128 R64, desc[UR40][R64.64] ;  /* 0x0000002840407980 */ /* 0x000f62000c101d00 */
[----:B------:R-:W-:Y:S01]  /*f7a0*/  UIMAD UR4, UR8, UR13, UR4 ;  /* 0x0000000d080472a4 */ /* 0x000fe2000f8e0204 */
[----:B------:R-:W-:Y:S01]  /*f7b0*/  IMAD.MOV.U32 R3, RZ, RZ, R82 ;  /* 0x000000ffff037224 */ /* 0x000fe200078e0052 */
[----:B------:R-:W-:Y:S01]  /*f7c0*/  UIMAD.WIDE.U32 UR8, UR8, UR12, UR10 ;  /* 0x0000000c080872a5 */ /* 0x000fe2000f8e000a */
[----:B--2---:R-:W-:Y:S01]  /*f7d0*/  @P2 SHF.R.U32.HI R3, RZ, R77, R0 ;  /* 0x0000004dff032219 */ /* 0x004fe20000011600 */
[----:B------:R-:W5:Y:S01]  /*f7e0*/  LD.E.128 R60, desc[UR40][R60.64] ;  /* 0x000000283c3c7980 */ /* 0x000f62000c101d00 */
[----:B------:R-:W-:-:S02]  /*f7f0*/  LOP3.LUT R78, R79, 0x10, R20, 0xe2, !PT ;  /* 0x000000104f4e7812 */ /* 0x000fc400078ee214 */
        /* <DEDUP_REMOVED lines=11> */
[----:B------:R-:W-:Y:S01]  /*f8b0*/  IMAD R77, R81, R79, R82 ;  /* 0x0000004f514d7224 */ /* 0x000fe200078e0252 */
[----:B------:R-:W-:Y:S01]  /*f8c0*/  ISETP.GE.AND P0, PT, R195, UR14, PT ;  /* 0x0000000ec3007c0c */ /* 0x000fe2000bf06270 */
[----:B------:R-:W-:Y:S01]  /*f8d0*/  IMAD.U32 R21, RZ, RZ, UR4 ;  /* 0x00000004ff157e24 */ /* 0x000fe2000f8e00ff */
[----:B------:R-:W-:Y:S01]  /*f8e0*/  @!PT LDS RZ, [RZ] ;  /* 0x00000000fffff984 */ /* 0x000fe20000000800 */
[----:B------:R-:W-:Y:S01]  /*f8f0*/  @!PT LDS RZ, [RZ] ;  /* 0x00000000fffff984 */ /* 0x000fe20000000800 */
[----:B------:R-:W-:Y:S01]  /*f900*/  @!PT LDS RZ, [RZ] ;  /* 0x00000000fffff984 */ /* 0x000fe20000000800 */
[----:B------:R-:W-:Y:S01]  /*f910*/  @!PT LDS RZ, [RZ] ;  /* 0x00000000fffff984 */ /* 0x000fe20000000800 */
[----:B------:R1:W-:Y:S06]  /*f920*/  MEMBAR.ALL.CTA ;  /* 0x0000000000007992 */ /* 0x0003ec0000008000 */
[----:B-1----:R-:W1:Y:S01]  /*f930*/  FENCE.VIEW.ASYNC.S ;  /* 0x00000000000073c6 */ /* 0x002e620000000000 */
[----:B------:R-:W-:Y:S01]  /*f940*/  IMAD.SHL.U32 R83, R0, 0x20, RZ ;  /* 0x0000002000537824 */ /* 0x000fe200078e00ff */
        /* <DEDUP_REMOVED lines=11> */
[----:B-----5:R-:W-:Y:S01]  /*fa00*/  IMAD R87, R76, R81, RZ ;  /* 0x000000514c577224 */ /* 0x020fe200078e02ff */
[----:B------:R-:W-:Y:S01]  /*fa10*/  BSSY B1, `(.L_x_5660) ;  /* 0x000002f000017945 */ /* 0x000fe20003800000 */
[----:B------:R-:W-:Y:S01]  /*fa20*/  VIADD R86, R192, UR42 ;  /* 0x0000002ac0567c36 */ /* 0x000fe20008000000 */
[----:B------:R-:W-:Y:S01]  /*fa30*/  LOP3.LUT R3, R78, R3, RZ, 0xfc, !PT ;  /* 0x000000034e037212 */ /* 0x000fe200078efcff */
        /* <DEDUP_REMOVED lines=44> */
.L_x_5661:
[----:B------:R-:W-:Y:S05]  /*fd00*/  BSYNC B1 ;  /* 0x0000000000017941 */ /* 0x000fea0003800000 */
.L_x_5660:
[----:B---3--:R-:W-:Y:S01]  /*fd10*/  VIADD R4, R86, 0x20 ;  /* 0x0000002056047836 */ /* 0x008fe20000000000 */
[----:B------:R3:W4:Y:S04]  /*fd20*/  SHFL.IDX PT, R7, R85, 0x1, 0x181f ;  /* 0x00381f0055077f89 */ /* 0x00072800000e0000 */
        /* <DEDUP_REMOVED lines=10> */
[----:B------:R-:W-:Y:S01]  /*fdd0*/  @!P3 LEA R14, P6, R189, R6, 0x1 ;  /* 0x00000006bd0eb211 */ /* 0x000fe200078c08ff */
[----:B------:R0:W-:Y:S01]  /*fde0*/  @!P0 ST.E.128 desc[UR40][R4.64], R8 ;  /* 0x0000000804008985 */ /* 0x0001e2000c101d28 */
[----:B------:R-:W-:Y:S02]  /*fdf0*/  ISETP.GE.AND P0, PT, R186, UR14, PT ;  /* 0x0000000eba007c0c */ /* 0x000fe4000bf06270 */
[----:B------:R-:W-:Y:S02]  /*fe00*/  @!P5 LEA.HI.X R13, R190, R7, R204, 0x1, P4 ;  /* 0x00000007be0dd211 */ /* 0x000fe400020f0ccc */
[----:B------:R-:W-:-:S02]  /*fe10*/  LOP3.LUT P4, RZ, R3, 0x40, RZ, 0xc0, !PT ;  /* 0x0000004003ff7812 */ /* 0x000fc4000788c0ff */
[----:B------:R-:W-:Y:S01]  /*fe20*/  @!P3 LEA.HI.X R15, R189, R7, R203, 0x1, P6 ;  /* 0x00000007bd0fb211 */ /* 0x000fe200030f0ccb */
        /* <DEDUP_REMOVED lines=20> */
.L_x_5657:
[----:B------:R-:W-:Y:S01]  /*ff70*/  ULDC.64 UR8, c[0x0][0xc00] ;  /* 0x0003000000087ab9 */ /* 0x000fe20000000a00 */
[----:B------:R-:W-:Y:S01]  /*ff80*/  ULDC UR4, c[0x0][0xa88] ;  /* 0x0002a20000047ab9 */ /* 0x000fe20000000800 */
[----:B------:R-:W-:Y:S01]  /*ff90*/  UISETP.NE.U32.AND UP0, UPT, UR8, URZ, UPT ;  /* 0x0000003f0800728c */ /* 0x000fe2000bf05070 */
[----:B------:R-:W0:Y:S03]  /*ffa0*/  LDC R11, c[0x0][0xbe8] ;  /* 0x0002fa00ff0b7b82 */ /* 0x000e260000000800 */
[----:B------:R-:W-:-:S03]  /*ffb0*/  UISETP.NE.AND.EX UP0, UPT, UR9, URZ, UPT, UP0 ;  /* 0x0000003f0900728c */ /* 0x000fc6000bf05300 */
[----:B------:R-:W-:Y:S02]  /*ffc0*/  ULDC.64 UR8, c[0x0][0xc00] ;  /* 0x0003000000087ab9 */ /* 0x000fe40000000a00 */
[----:B------:R-:W-:Y:S01]  /*ffd0*/  UIMAD.WIDE UR8, UR43, 0x4, UR8 ;  /* 0x000000042b0878a5 */ /* 0x000fe2000f8e0208 */
[----:B------:R-:W-:-:S05]  /*ffe0*/  PLOP3.LUT P1, PT, PT, PT, UP0, 0x80, 0x0 ;  /* 0x000000000000781c */ /* 0x000fca0003f2f008 */
[----:B------:R-:W-:Y:S02]  /*fff0*/  IMAD.U32 R4, RZ, RZ, UR8 ;  /* 0x00000008ff047e24 */ /* 0x000fe4000f8e00ff */
[----:B------:R-:W-:Y:S01]  /*10000*/  IMAD.U32 R5, RZ, RZ, UR9 ;  /* 0x00000009ff057e24 */ /* 0x000fe2000f8e00ff */
[----:B------:R-:W-:Y:S02]  /*10010*/  ULDC.64 UR8, c[0x0][0xc08] ;  /* 0x0003020000087ab9 */ /* 0x000fe40000000a00 */
[----:B------:R-:W-:Y:S01]  /*10020*/  UISETP.NE.U32.AND UP1, UPT, UR8, URZ, UPT ;  /* 0x0000003f0800728c */ /* 0x000fe2000bf25070 */
[----:B------:R-:W-:Y:S02]  /*10030*/  IMAD.U32 R0, RZ, RZ, UR4 ;  /* 0x00000004ff007e24 */ /* 0x000fe4000f8e00ff */
[----:B------:R-:W3:Y:S01]  /*10040*/  @P1 LDG.E R3, desc[UR40][R4.64] ;  /* 0x0000002804031981 */ /* 0x000ee2000c1e1900 */
[----:B------:R-:W-:-:S06]  /*10050*/  UISETP.NE.AND.EX UP1, UPT, UR9, URZ, UPT, UP1 ;  /* 0x0000003f0900728c */ /* 0x000fcc000bf25310 */
[----:B------:R-:W-:-:S05]  /*10060*/  PLOP3.LUT P2, PT, PT, PT, UP1, 0x80, 0x0 ;  /* 0x000000000000781c */ /* 0x000fca0003f4f018 */
[----:B------:R-:W-:Y:S02]  /*10070*/  @UP1 ULDC.64 UR8, c[0x0][0xc08] ;  /* 0x0003020000081ab9 */ /* 0x000fe40000000a00 */
[----:B------:R-:W-:-:S06]  /*10080*/  @UP1 UIMAD.WIDE UR8, UR43, 0x4, UR8 ;  /* 0x000000042b0818a5 */ /* 0x000fcc000f8e0208 */
[----:B------:R-:W-:Y:S02]  /*10090*/  IMAD.U32 R6, RZ, RZ, UR8 ;  /* 0x00000008ff067e24 */ /* 0x000fe4000f8e00ff */
[----:B------:R-:W-:-:S05]  /*100a0*/  IMAD.U32 R7, RZ, RZ, UR9 ;  /* 0x00000009ff077e24 */ /* 0x000fca000f8e00ff */
[----:B------:R1:W5:Y:S01]  /*100b0*/  @P2 LDG.E R0, desc[UR40][R6.64] ;  /* 0x0000002806002981 */ /* 0x000362000c1e1900 */
[----:B------:R-:W-:Y:S01]  /*100c0*/  UMOV UR4, URZ ;  /* 0x0000003f00047c82 */ /* 0x000fe20008000000 */
[----:B------:R-:W-:Y:S01]  /*100d0*/  USHF.R.S32.HI UR13, URZ, 0x1f, UR44 ;  /* 0x0000001f3f0d7899 */ /* 0x000fe2000801142c */
[----:B------:R-:W-:Y:S02]  /*100e0*/  ISETP.GE.AND P0, PT, R197, 0x40, PT ;  /* 0x00000040c500780c */ /* 0x000fe40003f06270 */
[----:B---3--:R-:W-:Y:S01]  /*100f0*/  @P1 R2UR UR4, R3 ;  /* 0x00000000030412ca */ /* 0x008fe200000e0000 */
[----:B01----:R-:W-:-:S14]  /*10100*/  @P2 BRA `(.L_x_5663) ;  /* 0x0000000000102947 */ /* 0x003fdc0003800000 */
[----:B------:R-:W-:Y:S05]  /*10110*/  @!P1 BRA `(.L_x_5663) ;  /* 0x00000000000c9947 */ /* 0x000fea0003800000 */
[----:B------:R-:W3:Y:S04]  /*10120*/  LDG.E R3, desc[UR40][R4.64] ;  /* 0x0000002804037981 */ /* 0x000ee8000c1e1900 */
[----:B-----5:R-:W3:Y:S02]  /*10130*/  LDG.E R0, desc[UR40][R4.64+0x4] ;  /* 0x0000042804007981 */ /* 0x020ee4000c1e1900 */
[----:B---3--:R-:W-:-:S07]  /*10140*/  IMAD.IADD R0, R0, 0x1, -R3 ;  /* 0x0000000100007824 */ /* 0x008fce00078e0a03 */
.L_x_5663:
[----:B------:R-:W-:Y:S01]  /*10150*/  USHF.R.S32.HI UR9, URZ, 0x1f, UR43 ;  /* 0x0000001f3f097899 */ /* 0x000fe2000801142b */
[----:B------:R-:W-:Y:S01]  /*10160*/  BSSY B1, `(.L_x_5664) ;  /* 0x000002e000017945 */ /* 0x000fe20003800000 */
[----:B------:R-:W-:Y:S02]  /*10170*/  USHF.R.S32.HI UR12, URZ, 0x1f, UR4 ;  /* 0x0000001f3f0c7899 */ /* 0x000fe40008011404 */
[----:B------:R-:W-:Y:S02]  /*10180*/  USEL UR8, UR43, URZ, !UP0 ;  /* 0x0000003f2b087287 */ /* 0x000fe4000c000000 */
[----:B------:R-:W-:Y:S01]  /*10190*/  USEL UR14, UR9, URZ, !UP0 ;  /* 0x0000003f090e7287 */ /* 0x000fe2000c000000 */
[----:B------:R-:W-:Y:S11]  /*101a0*/  @P0 BRA `(.L_x_5665) ;  /* 0x0000000000a40947 */ /* 0x000ff60003800000 */
[----:B------:R-:W0:Y:S01]  /*101b0*/  S2R R6, SR_TID.X ;  /* 0x0000000000067919 */ /* 0x000e220000002100 */
[----:B------:R-:W1:Y:S01]  /*101c0*/  LDC R5, c[0x0][0xbe8] ;  /* 0x0002fa00ff057b82 */ /* 0x000e620000000800 */
[----:B------:R-:W-:Y:S02]  /*101d0*/  IMAD.U32 R7, RZ, RZ, UR42 ;  /* 0x0000002aff077e24 */ /* 0x000fe4000f8e00ff */
[----:B-1---5:R-:W-:-:S03]  /*101e0*/  IMAD R3, R0, R5, RZ ;  /* 0x0000000500037224 */ /* 0x022fc600078e02ff */
[----:B0-----:R-:W-:-:S04]  /*101f0*/  IADD3 R6, R7, -0x80, R6 ;  /* 0xffffff8007067810 */ /* 0x001fc80007ffe006 */
[----:B------:R-:W-:-:S13]  /*10200*/  ISETP.GE.AND P0, PT, R6, R3, PT ;  /* 0x000000030600720c */ /* 0x000fda0003f06270 */
[----:B------:R-:W-:Y:S05]  /*10210*/  @P0 BRA `(.L_x_5665) ;  /* 0x0000000000880947 */ /* 0x000fea0003800000 */
[----:B------:R-:W-:Y:S01]  /*10220*/  ISETP.NE.AND P0, PT, R5, 0x1, PT ;  /* 0x000000010500780c */ /* 0x000fe20003f05270 */
[----:B------:R-:W-:Y:S01]  /*10230*/  ULDC.64 UR16, c[0x0][0xb90] ;  /* 0x0002e40000107ab9 */ /* 0x000fe20000000a00 */
[----:B------:R-:W-:Y:S01]  /*10240*/  UMOV UR10, UR4 ;  /* 0x00000004000a7c82 */ /* 0x000fe20008000000 */
[----:B------:R-:W-:Y:S01]  /*10250*/  UIMAD UR9, UR13, UR16, URZ ;  /* 0x000000100d0972a4 */ /* 0x000fe2000f8e023f */
[----:B------:R-:W-:Y:S01]  /*10260*/  IMAD.MOV.U32 R4, RZ, RZ, R6 ;  /* 0x000000ffff047224 */ /* 0x000fe200078e0006 */
[----:B------:R-:W-:Y:S02]  /*10270*/  UMOV UR11, UR12 ;  /* 0x0000000c000b7c82 */ /* 0x000fe40008000000 */
[----:B------:R-:W-:Y:S02]  /*10280*/  UIMAD.WIDE.U32 UR10, UR44, UR16, UR10 ;  /* 0x000000102c0a72a5 */ /* 0x000fe4000f8e000a */
[----:B------:R-:W-:-:S03]  /*10290*/  UIMAD UR9, UR44, UR17, UR9 ;  /* 0x000000112c0972a4 */ /* 0x000fc6000f8e0209 */
[----:B------:R-:W-:Y:S01]  /*102a0*/  ULDC.64 UR16, c[0x0][0xb98] ;  /* 0x0002e60000107ab9 */ /* 0x000fe20000000a00 */
[----:B------:R-:W0:Y:S01]  /*102b0*/  @P0 LDC R3, c[0x0][0xbec] ;  /* 0x0002fb00ff030b82 */ /* 0x000e220000000800 */
[----:B------:R-:W-:Y:S02]  /*102c0*/  UIADD3 UR11, UR11, UR9, URZ ;  /* 0x000000090b0b7290 */ /* 0x000fe4000fffe03f */
[----:B------:R-:W-:Y:S02]  /*102d0*/  UIMAD UR9, UR14, UR16, URZ ;  /* 0x000000100e0972a4 */ /* 0x000fe4000f8e023f */
[----:B------:R-:W-:Y:S02]  /*102e0*/  UIMAD.WIDE.U32 UR10, UR8, UR16, UR10 ;  /* 0x00000010080a72a5 */ /* 0x000fe4000f8e000a */
[----:B------:R-:W-:Y:S01]  /*102f0*/  UIMAD UR9, UR8, UR17, UR9 ;  /* 0x00000011080972a4 */ /* 0x000fe2000f8e0209 */
[----:B------:R-:W1:Y:S02]  /*10300*/  @P0 LDC R8, c[0x0][0xbf0] ;  /* 0x0002fc00ff080b82 */ /* 0x000e640000000800 */
[----:B------:R-:W-:Y:S01]  /*10310*/  ULDC.64 UR16, c[0x0][0xb88] ;  /* 0x0002e20000107ab9 */ /* 0x000fe20000000a00 */
[----:B0-----:R-:W-:-:S05]  /*10320*/  @P0 IMAD.HI.U32 R3, R6, R3, RZ ;  /* 0x0000000306030227 */ /* 0x001fca00078e00ff */
        /* <DEDUP_REMOVED lines=17> */
.L_x_5665:
[----:B------:R-:W-:Y:S05]  /*10440*/  BSYNC B1 ;  /* 0x0000000000017941 */ /* 0x000fea0003800000 */
.L_x_5664:
        /* <DEDUP_REMOVED lines=10> */
[----:B-----5:R-:W-:Y:S01]  /*104f0*/  IMAD R25, R0, R11, RZ ;  /* 0x0000000b00197224 */ /* 0x020fe200078e02ff */
[----:B------:R-:W-:Y:S01]  /*10500*/  ULDC.64 UR16, c[0x0][0xae8] ;  /* 0x0002ba0000107ab9 */ /* 0x000fe20000000a00 */
[----:B------:R-:W-:Y:S01]  /*10510*/  IMAD.SHL.U32 R4, R4, 0x2, RZ ;  /* 0x0000000204047824 */ /* 0x000fe200078e00ff */
[----:B------:R-:W0:Y:S01]  /*10520*/  @P0 LDC R5, c[0x0][0xbec] ;  /* 0x0002fb00ff050b82 */ /* 0x000e220000000800 */
[----:B------:R-:W-:Y:S01]  /*10530*/  UIADD3 UR11, UR11, UR9, URZ ;  /* 0x000000090b0b7290 */ /* 0x000fe2000fffe03f */
[----:B------:R-:W-:Y:S01]  /*10540*/  ISETP.GE.AND P2, PT, R189, UR15, PT ;  /* 0x0000000fbd007c0c */ /* 0x000fe2000bf46270 */
[----:B------:R-:W-:Y:S01]  /*10550*/  UIMAD UR4, UR13, UR16, URZ ;  /* 0x000000100d0472a4 */ /* 0x000fe2000f8e023f */
[----:B------:R-:W-:Y:S01]  /*10560*/  LOP3.LUT R4, R4, 0x2, R3, 0xe2, !PT ;  /* 0x0000000204047812 */ /* 0x000fe200078ee203 */
[----:B------:R-:W-:Y:S01]  /*10570*/  IMAD R3, R191, 0x20, R192 ;  /* 0x00000020bf037824 */ /* 0x000fe200078e02c0 */
[----:B------:R-:W-:Y:S01]  /*10580*/  UIMAD.WIDE.U32 UR10, UR44, UR16, UR10 ;  /* 0x000000102c0a72a5 */ /* 0x000fe2000f8e000a */
[----:B------:R-:W-:Y:S01]  /*10590*/  SEL R6, RZ, 0xffffffff, P2 ;  /* 0xffffffffff067807 */ /* 0x000fe20001000000 */
[----:B------:R-:W1:Y:S01]  /*105a0*/  @P0 LDC R7, c[0x0][0xbf0] ;  /* 0x0002fc00ff070b82 */ /* 0x000e620000000800 */
[----:B------:R-:W-:Y:S01]  /*105b0*/  UIMAD UR4, UR44, UR17, UR4 ;  /* 0x000000112c0472a4 */ /* 0x000fe2000f8e0204 */
[----:B------:R-:W-:Y:S01]  /*105c0*/  VIADD R8, R3, UR42 ;  /* 0x0000002a03087c36 */ /* 0x000fe20008000000 */
[----:B------:R-:W-:Y:S01]  /*105d0*/  ULDC.64 UR12, c[0x0][0xaf0] ;  /* 0x0002bc00000c7ab9 */ /* 0x000fe20000000a00 */
[----:B------:R-:W-:Y:S01]  /*105e0*/  ISETP.GE.AND P1, PT, R188, UR15, PT ;  /* 0x0000000fbc007c0c */ /* 0x000fe2000bf26270 */
[----:B------:R-:W-:Y:S01]  /*105f0*/  UIADD3 UR11, UR11, UR4, URZ ;  /* 0x000000040b0b7290 */ /* 0x000fe2000fffe03f */
[----:B------:R-:W-:Y:S01]  /*10600*/  IMAD.SHL.U32 R9, R6, 0x4, RZ ;  /* 0x0000000406097824 */ /* 0x000fe200078e00ff */
[----:B------:R-:W-:Y:S01]  /*10610*/  UIMAD UR4, UR14, UR12, URZ ;  /* 0x0000000c0e0472a4 */ /* 0x000fe2000f8e023f */
[----:B------:R-:W-:Y:S01]  /*10620*/  SEL R10, RZ, 0xffffffff, P1 ;  /* 0xffffffffff0a7807 */ /* 0x000fe20000800000 */
[----:B------:R-:W-:Y:S01]  /*10630*/  IMAD.MOV.U32 R3, RZ, RZ, R8 ;  /* 0x000000ffff037224 */ /* 0x000fe200078e0008 */
[----:B------:R-:W-:Y:S01]  /*10640*/  ISETP.GE.AND P2, PT, R194, UR15, PT ;  /* 0x0000000fc2007c0c */ /* 0x000fe2000bf46270 */
[----:B------:R-:W-:Y:S01]  /*10650*/  UIMAD UR4, UR8, UR13, UR4 ;  /* 0x0000000d080472a4 */ /* 0x000fe2000f8e0204 */
[----:B------:R-:W-:Y:S01]  /*10660*/  LOP3.LUT R9, R9, 0x4, R4, 0xe2, !PT ;  /* 0x0000000409097812 */ /* 0x000fe200078ee204 */
[----:B------:R-:W-:Y:S01]  /*10670*/  UIMAD.WIDE.U32 UR8, UR8, UR12, UR10 ;  /* 0x0000000c080872a5 */ /* 0x000fe2000f8e000a */
[----:B------:R-:W-:Y:S01]  /*10680*/  IMAD.SHL.U32 R10, R10, 0x8, RZ ;  /* 0x000000080a0a7824 */ /* 0x000fe200078e00ff */
[----:B------:R-:W-:Y:S01]  /*10690*/  SEL R0, RZ, 0x80, P2 ;  /* 0x00000080ff007807 */ /* 0x000fe20001000000 */
[----:B0-----:R-:W-:Y:S01]  /*106a0*/  @P0 IMAD.HI.U32 R6, R8, R5, RZ ;  /* 0x0000000508060227 */ /* 0x001fe200078e00ff */
[----:B------:R-:W-:Y:S01]  /*106b0*/  UIADD3 UR4, UR9, UR4, URZ ;  /* 0x0000000409047290 */ /* 0x000fe2000fffe03f */
[----:B------:R-:W-:Y:S01]  /*106c0*/  BSSY B1, `(.L_x_5666) ;  /* 0x0000047000017945 */ /* 0x000fe20003800000 */
[----:B------:R-:W-:Y:S01]  /*106d0*/  LOP3.LUT R10, R10, 0x8, R9, 0xe2, !PT ;  /* 0x000000080a0a7812 */ /* 0x000fe200078ee209 */
[----:B------:R-:W-:-:S02]  /*106e0*/  IMAD.U32 R4, RZ, RZ, UR8 ;  /* 0x00000008ff047e24 */ /* 0x000fc4000f8e00ff */
[----:B------:R-:W-:Y:S01]  /*106f0*/  IMAD.U32 R5, RZ, RZ, UR9 ;  /* 0x00000009ff057e24 */ /* 0x000fe2000f8e00ff */
[----:B------:R-:W-:Y:S01]  /*10700*/  ULDC.64 UR8, c[0x0][0xae0] ;  /* 0x0002b80000087ab9 */ /* 0x000fe20000000a00 */
[----:B-1----:R-:W-:Y:S01]  /*10710*/  @P0 SHF.R.U32.HI R3, RZ, R7, R6 ;  /* 0x00000007ff030219 */ /* 0x002fe20000011606 */
[----:B------:R-:W-:Y:S01]  /*10720*/  IMAD.U32 R5, RZ, RZ, UR4 ;  /* 0x00000004ff057e24 */ /* 0x000fe2000f8e00ff */
[----:B------:R-:W-:Y:S01]  /*10730*/  ISETP.GE.AND P0, PT, R187, UR15, PT ;  /* 0x0000000fbb007c0c */ /* 0x000fe2000bf06270 */
[----:B------:R-:W-:Y:S01]  /*10740*/  VIADD R26, R192, UR42 ;  /* 0x0000002ac01a7c36 */ /* 0x000fe20008000000 */
        /* <DEDUP_REMOVED lines=16> */
[----:B------:R-:W-:-:S04]  /*10850*/  IMAD.WIDE.U32 R4, R7, UR8, R4 ;  /* 0x0000000807047c25 */ /* 0x000fc8000f8e0004 */
[----:B------:R-:W-:Y:S01]  /*10860*/  IMAD R3, R7, UR9, R6 ;  /* 0x0000000907037c24 */ /* 0x000fe2000f8e0206 */
[----:B------:R-:W-:Y:S01]  /*10870*/  SEL R7, RZ, 0x40, P0 ;  /* 0x00000040ff077807 */ /* 0x000fe20000000000 */
[----:B------:R-:W-:Y:S01]  /*10880*/  ULDC.64 UR8, c[0x0][0xa80] ;  /* 0x0002a00000087ab9 */ /* 0x000fe20000000a00 */
[----:B------:R-:W-:Y:S01]  /*10890*/  ISETP.GE.AND P0, PT, R26, R25, PT ;  /* 0x000000191a00720c */ /* 0x000fe20003f06270 */
[----:B------:R-:W-:Y:S01]  /*108a0*/  IMAD.SHL.U32 R13, R8, 0x20, RZ ;  /* 0x00000020080d7824 */ /* 0x000fe200078e00ff */
[----:B------:R-:W-:Y:S01]  /*108b0*/  LEA R20, P1, R4, UR8, 0x1 ;  /* 0x0000000804147c11 */ /* 0x000fe2000f8208ff */
[----:B------:R-:W-:-:S03]  /*108c0*/  IMAD.IADD R3, R5, 0x1, R3 ;  /* 0x0000000105037824 */ /* 0x000fc600078e0203 */
[----:B------:R-:W-:Y:S01]  /*108d0*/  LOP3.LUT R10, R13, 0x20, R10, 0xe2, !PT ;  /* 0x000000200d0a7812 */ /* 0x000fe200078ee20a */
[----:B------:R0:W1:Y:S01]  /*108e0*/  SHFL.IDX PT, R6, R20, RZ, 0x181f ;  /* 0x00181fff14067589 */ /* 0x00006200000e0000 */
[----:B------:R-:W-:Y:S02]  /*108f0*/  LEA.HI.X R3, R4, UR9, R3, 0x1, P1 ;  /* 0x0000000904037c11 */ /* 0x000fe400088f0c03 */
[----:B--2-4-:R-:W-:-:S03]  /*10900*/  LOP3.LUT R21, R10, R7, RZ, 0xfc, !PT ;  /* 0x000000070a157212 */ /* 0x014fc600078efcff */
        /* <DEDUP_REMOVED lines=34> */
.L_x_5667:
[----:B------:R-:W-:Y:S05]  /*10b30*/  BSYNC B1 ;  /* 0x0000000000017941 */ /* 0x000fea0003800000 */
.L_x_5666:
        /* <DEDUP_REMOVED lines=36> */
.L_x_5662:
[----:B------:R-:W-:Y:S05]  /*10d80*/  BSYNC B0 ;  /* 0x0000000000007941 */ /* 0x000fea0003800000 */
.L_x_5656:
[----:B------:R-:W-:Y:S02]  /*10d90*/  ULDC UR4, c[0x0][0xc3c] ;  /* 0x00030f0000047ab9 */ /* 0x000fe40000000800 */
[----:B------:R-:W-:-:S06]  /*10da0*/  UISETP.GE.AND UP0, UPT, UR6, UR4, UPT ;  /* 0x000000040600728c */ /* 0x000fcc000bf06270 */
[----:B------:R-:W-:-:S13]  /*10db0*/  PLOP3.LUT P0, PT, PT, PT, UP0, 0x80, 0x0 ;  /* 0x000000000000781c */ /* 0x000fda0003f0f008 */
[----:B------:R-:W-:Y:S05]  /*10dc0*/  @!P0 BRA `(.L_x_5668) ;  /* 0xffffff00009c8947 */ /* 0x000fea000383ffff */
[----:B------:R-:W-:Y:S05]  /*10dd0*/  EXIT ;  /* 0x000000000000794d */ /* 0x000fea0003800000 */
.L_x_5559:
        /* <DEDUP_REMOVED lines=18> */
.L_x_5669:
        /* <DEDUP_REMOVED lines=41> */
.L_x_5675:
        /* <DEDUP_REMOVED lines=12> */
.L_x_5674:
[----:B------:R-:W-:Y:S05]  /*11250*/  BSYNC B0 ;  /* 0x0000000000007941 */ /* 0x000fea0003800000 */
.L_x_5673:
        /* <DEDUP_REMOVED lines=21> */
.L_x_5671:
        /* <DEDUP_REMOVED lines=20> */
.L_x_5676:
        /* <DEDUP_REMOVED lines=57> */
.L_x_5672:
[----:B------:R-:W-:Y:S02]  /*11880*/  IMAD.MOV.U32 R17, RZ, RZ, RZ ;  /* 0x000000ffff117224 */ /* 0x000fe400078e00ff */
[----:B------:R-:W-:Y:S02]  /*11890*/  IMAD.U32 R16, RZ, RZ, UR6 ;  /* 0x00000006ff107e24 */ /* 0x000fe4000f8e00ff */
[----:B------:R-:W-:-:S07]  /*118a0*/  IMAD.MOV.U32 R18, RZ, RZ, RZ ;  /* 0x000000ffff127224 */ /* 0x000fce00078e00ff */
.L_x_5677:
[----:B------:R-:W-:-:S13]  /*118b0*/  ISETP.NE.AND P0, PT, R0, RZ, PT ;  /* 0x000000ff0000720c */ /* 0x000fda0003f05270 */
[----:B------:R-:W1:Y:S01]  /*118c0*/  @!P0 S2R R3, SR_CgaCtaId ;  /* 0x0000000000038919 */ /* 0x000e620000008800 */
[----:B------:R-:W-:-:S04]  /*118d0*/  @!P0 MOV R0, 0x400 ;  /* 0x0000040000008802 */ /* 0x000fc80000000f00 */
[----:B-1----:R-:W-:-:S05]  /*118e0*/  @!P0 LEA R0, R3, R0, 0x18 ;  /* 0x0000000003008211 */ /* 0x002fca00078ec0ff */
[----:B------:R1:W-:Y:S01]  /*118f0*/  @!P0 STS.128 [R0+0x28cd0], R16 ;  /* 0x028cd01000008388 */ /* 0x0003e20000000c00 */
[----:B------:R-:W-:Y:S06]  /*11900*/  BAR.ARV 0x5, 0x180 ;  /* 0x0146000000007b1d */ /* 0x000fec0000002000 */
.L_x_5670:
[----:B-1----:R-:W-:Y:S01]  /*11910*/  IMAD.MOV.U32 R0, RZ, RZ, 0x1 ;  /* 0x00000001ff007424 */ /* 0x002fe200078e00ff */
[----:B------:R1:W-:Y:S01]  /*11920*/  STL [R1+0x4], RZ ;  /* 0x000004ff01007387 */ /* 0x0003e20000100800 */
[----:B------:R-:W-:Y:S02]  /*11930*/  ULDC UR4, c[0x0][0xc3c] ;  /* 0x00030f0000047ab9 */ /* 0x000fe40000000800 */
[----:B--2---:R-:W-:Y:S01]  /*11940*/  ISETP.GE.AND P0, PT, R19, UR4, PT ;  /* 0x0000000413007c0c */ /* 0x004fe2000bf06270 */
[----:B------:R1:W-:Y:S04]  /*11950*/  STL [R1+0xc], R0 ;  /* 0x00000c0001007387 */ /* 0x0003e80000100800 */
[----:B------:R1:W-:Y:S08]  /*11960*/  STL [R1+0x40], RZ ;  /* 0x000040ff01007387 */ /* 0x0003f00000100800 */
[----:B-1----:R-:W-:Y:S05]  /*11970*/  @P0 BRA `(.L_x_5678) ;  /* 0x00000060009c0947 */ /* 0x002fea0003800000 */
[----:B------:R-:W1:Y:S01]  /*11980*/  S2UR UR5, SR_CgaCtaId ;  /* 0x00000000000579c3 */ /* 0x000e620000008800 */
[C---:B------:R-:W-:Y:S01]  /*11990*/  IMAD.SHL.U32 R0, R4.reuse, 0x8, RZ ;  /* 0x0000000804007824 */ /* 0x040fe200078e00ff */
[----:B------:R-:W-:Y:S01]  /*119a0*/  LOP3.LUT R5, R4, 0x7f, RZ, 0xc0, !PT ;  /* 0x0000007f04057812 */ /* 0x000fe200078ec0ff */
[----:B------:R-:W-:Y:S01]  /*119b0*/  UMOV UR4, 0x400 ;  /* 0x0000040000047882 */ /* 0x000fe20000000000 */
[----:B------:R-:W-:Y:S01]  /*119c0*/  BSSY B8, `(.L_x_5678) ;  /* 0x0000622000087945 */ /* 0x000fe20003800000 */
[----:B------:R-:W-:Y:S01]  /*119d0*/  ULDC UR37, c[0x0][0xc] ;  /* 0x0000030000257ab9 */ /* 0x000fe20000000800 */
[----:B------:R-:W-:Y:S01]  /*119e0*/  LOP3.LUT R3, R0, 0x1f8, RZ, 0xc0, !PT ;  /* 0x000001f800037812 */ /* 0x000fe200078ec0ff */
[----:B0-----:R-:W-:Y:S01]  /*119f0*/  IMAD.SHL.U32 R2, R5, 0x8, RZ ;  /* 0x0000000805027824 */ /* 0x001fe200078e00ff */
[----:B------:R-:W-:Y:S01]  /*11a00*/  SHF.R.U32.HI R5, RZ, 0x3, R5 ;  /* 0x00000003ff057819 */ /* 0x000fe20000011605 */
[----:B------:R-:W-:Y:S01]  /*11a10*/  ULDC.64 UR38, c[0x0][0x198] ;  /* 0x0000660000267ab9 */ /* 0x000fe20000000a00 */
[----:B------:R-:W-:Y:S01]  /*11a20*/  LOP3.LUT R3, R3, 0x38, R4, 0x78, !PT ;  /* 0x0000003803037812 */ /* 0x000fe200078e7804 */
[----:B------:R-:W-:-:S03]  /*11a30*/  IMAD.SHL.U32 R4, R4, 0x10, RZ ;  /* 0x0000001004047824 */ /* 0x000fc600078e00ff */
[----:B------:R-:W-:Y:S02]  /*11a40*/  LOP3.LUT R2, R3, 0x200, R2, 0xf8, !PT ;  /* 0x0000020003027812 */ /* 0x000fe400078ef802 */
[----:B------:R-:W-:Y:S01]  /*11a50*/  LOP3.LUT R0, R5, 0x70, R4, 0xf8, !PT ;  /* 0x0000007005007812 */ /* 0x000fe200078ef804 */
[----:B------:R-:W-:Y:S01]  /*11a60*/  IMAD.MOV.U32 R0, RZ, RZ, 0x1 ;  /* 0x00000001ff007424 */ /* 0x000fe200078e00ff */
[----:B-1----:R-:W-:-:S06]  /*11a70*/  ULEA UR4, UR5, UR4, 0x18 ;  /* 0x0000000405047291 */ /* 0x002fcc000f8ec03f */
[----:B------:R-:W-:-:S04]  /*11a80*/  IMAD.U32 R3, RZ, RZ, UR4 ;  /* 0x00000004ff037e24 */ /* 0x000fc8000f8e00ff */
[----:B------:R-:W-:Y:S01]  /*11a90*/  IMAD R2, R2, 0x2, R3 ;  /* 0x0000000202027824 */ /* 0x000fe200078e0203 */
[----:B------:R0:W-:Y:S04]  /*11aa0*/  STL [R1], R3 ;  /* 0x0000000301007387 */ /* 0x0001e80000100800 */
[----:B------:R0:W-:Y:S04]  /*11ab0*/  STL [R1+0x44], R2 ;  /* 0x0000440201007387 */ /* 0x0001e80000100800 */
[----:B------:R0:W-:Y:S04]  /*11ac0*/  STL [R1+0x40], RZ ;  /* 0x000040ff01007387 */ /* 0x0001e80000100800 */
[----:B------:R0:W-:Y:S04]  /*11ad0*/  STL [R1+0xc], R0 ;  /* 0x00000c0001007387 */ /* 0x0001e80000100800 */
[----:B------:R0:W-:Y:S02]  /*11ae0*/  STL [R1+0x4], RZ ;  /* 0x000004ff01007387 */ /* 0x0001e40000100800 */
.L_x_5804:
[----:B------:R-:W-:Y:S05]  /*11af0*/  YIELD ;  /* 0x0000000000007946 */ /* 0x000fea0003800000 */
[----:B------:R-:W-:Y:S01]  /*11b00*/  ULDC.64 UR4, c[0x0][0xa28] ;  /* 0x00028a0000047ab9 */ /* 0x000fe20000000a00 */
[----:B0--3--:R-:W-:Y:S01]  /*11b10*/  IMAD.MOV.U32 R0, RZ, RZ, RZ ;  /* 0x000000ffff007224 */ /* 0x009fe200078e00ff */
[----:B------:R-:W-:Y:S01]  /*11b20*/  ISETP.NE.U32.AND P0, PT, RZ, UR4, PT ;  /* 0x00000004ff007c0c */ /* 0x000fe2000bf05070 */
[----:B------:R-:W0:Y:S01]  /*11b30*/  LDC.64 R4, c[0x0][0xa00] ;  /* 0x00028000ff047b82 */ /* 0x000e220000000a00 */
[----:B-1---5:R-:W-:Y:S01]  /*11b40*/  CS2R R8, SRZ ;  /* 0x0000000000087805 */ /* 0x022fe2000001ff00 */
[----:B------:R-:W-:Y:S01]  /*11b50*/  ULDC.64 UR6, c[0x0][0xa08] ;  /* 0x0002820000067ab9 */ /* 0x000fe20000000a00 */
[----:B------:R-:W-:Y:S01]  /*11b60*/  ISETP.NE.AND.EX P0, PT, RZ, UR5, PT, P0 ;  /* 0x00000005ff007c0c */ /* 0x000fe2000bf05300 */
[----:B------:R-:W-:-:S12]  /*11b70*/  ULDC.64 UR4, c[0x0][0xa18] ;  /* 0x0002860000047ab9 */ /* 0x000fd80000000a00 */
[----:B--2---:R-:W1:Y:S02]  /*11b80*/  @P0 LDC.64 R2, c[0x0][0xa28] ;  /* 0x00028a00ff020b82 */ /* 0x004e640000000a00 */
        /* <DEDUP_REMOVED lines=11> */
[----:B------:R-:W1:Y:S08]  /*11c40*/  @P2 LDC.64 R6, c[0x0][0xa18] ;  /* 0x00028600ff062b82 */ /* 0x000e700000000a00 */
        /* <DEDUP_REMOVED lines=23> */
.L_x_5679:
[----:B-----5:R-:W-:Y:S01]  /*11dc0*/  IMAD.IADD R4, R8, 0x1, R0 ;  /* 0x0000000108047824 */ /* 0x020fe200078e0200 */
[----:B------:R-:W-:Y:S02]  /*11dd0*/  ULDC.64 UR4, c[0x0][0xa20] ;  /* 0x0002880000047ab9 */ /* 0x000fe40000000a00 */
[----:B------:R-:W-:Y:S02]  /*11de0*/  ISETP.NE.U32.AND P0, PT, RZ, UR4, PT ;  /* 0x00000004ff007c0c */ /* 0x000fe4000bf05070 */
[----:B------:R2:W-:Y:S02]  /*11df0*/  STL [R1+0x18], R4 ;  /* 0x0000180401007387 */ /* 0x0005e40000100800 */
[----:B------:R-:W-:-:S13]  /*11e00*/  ISETP.NE.AND.EX P0, PT, RZ, UR5, PT, P0 ;  /* 0x00000005ff007c0c */ /* 0x000fda000bf05300 */
[----:B--2---:R-:W-:Y:S05]  /*11e10*/  @!P0 BRA `(.L_x_5680) ;  /* 0x0000000000108947 */ /* 0x004fea0003800000 */
[----:B------:R-:W2:Y:S02]  /*11e20*/  LDC.64 R2, c[0x0][0xa20] ;  /* 0x00028800ff027b82 */ /* 0x000ea40000000a00 */
[----:B--2---:R-:W-:-:S05]  /*11e30*/  IMAD.WIDE R2, R19, 0x4, R2 ;  /* 0x0000000413027825 */ /* 0x004fca00078e0202 */
[----:B------:R2:W5:Y:S01]  /*11e40*/  LDG.E R6, desc[UR40][R2.64] ;  /* 0x0000002802067981 */ /* 0x000562000c1e1900 */
[----:B------:R-:W-:Y:S05]  /*11e50*/  BRA `(.L_x_5681) ;  /* 0x0000000000107947 */ /* 0x000fea0003800000 */
.L_x_5680:
[----:B------:R-:W-:Y:S05]  /*11e60*/  @!P1 BRA `(.L_x_5681) ;  /* 0x00000000000c9947 */ /* 0x000fea0003800000 */
[----:B------:R-:W2:Y:S04]  /*11e70*/  LDG.E R6, desc[UR40][R2.64] ;  /* 0x0000002802067981 */ /* 0x000ea8000c1e1900 */
[----:B------:R-:W2:Y:S02]  /*11e80*/  LDG.E R2, desc[UR40][R2.64+0x4] ;  /* 0x0000042802027981 */ /* 0x000ea4000c1e1900 */
[----:B--2---:R-:W-:-:S07]  /*11e90*/  IMAD.IADD R6, R2, 0x1, -R6 ;  /* 0x0000000102067824 */ /* 0x004fce00078e0a06 */
.L_x_5681:
        /* <DEDUP_REMOVED lines=28> */
.L_x_5684:
[----:B------:R-:W-:-:S13]  /*12060*/  ISETP.NE.AND P0, PT, R3, 0x1, PT ;  /* 0x000000010300780c */ /* 0x000fda0003f05270 */
[----:B------:R-:W2:Y:S02]  /*12070*/  @P0 LDC.64 R4, c[0x0][0x9e8] ;  /* 0x00027a00ff040b82 */ /* 0x000ea40000000a00 */
[----:B--2---:R-:W-:-:S05]  /*12080*/  @P0 IMAD.HI.U32 R4, R7, R4, RZ ;  /* 0x0000000407040227 */ /* 0x004fca00078e00ff */
[----:B------:R-:W-:-:S07]  /*12090*/  @P0 SHF.R.U32.HI R7, RZ, R5, R4 ;  /* 0x00000005ff070219 */ /* 0x000fce0000011604 */
.L_x_5685:
[----:B------:R-:W-:Y:S05]  /*120a0*/  BSYNC B0 ;  /* 0x0000000000007941 */ /* 0x000fea0003800000 */
.L_x_5683:
[----:B------:R-:W-:-:S05]  /*120b0*/  IMAD R7, R7, R3, R3 ;  /* 0x0000000307077224 */ /* 0x000fca00078e0203 */
[----:B------:R-:W-:-:S07]  /*120c0*/  VIMNMX R2, R2, R7, PT ;  /* 0x0000000702027248 */ /* 0x000fce0003fe0100 */
.L_x_5682:
[----:B------:R-:W2:Y:S01]  /*120d0*/  @P1 LDC R5, c[0x0][0x44c] ;  /* 0x00011300ff051b82 */ /* 0x000ea20000000800 */
[----:B------:R-:W-:Y:S01]  /*120e0*/  IMAD.MOV.U32 R6, RZ, RZ, R8 ;  /* 0x000000ffff067224 */ /* 0x000fe200078e0008 */
[----:B------:R-:W-:-:S06]  /*120f0*/  ULDC UR4, c[0x0][0x9dc] ;  /* 0x0002770000047ab9 */ /* 0x000fcc0000000800 */
[----:B------:R-:W3:Y:S01]  /*12100*/  @P1 LDC R4, c[0x0][0x450] ;  /* 0x00011400ff041b82 */ /* 0x000ee20000000800 */
[----:B--2---:R-:W-:-:S05]  /*12110*/  @P1 IMAD.HI.U32 R5, R8, R5, RZ ;  /* 0x0000000508051227 */ /* 0x004fca00078e00ff */
[----:B---3--:R-:W-:Y:S01]  /*12120*/  @P1 SHF.R.U32.HI R6, RZ, R4, R5 ;  /* 0x00000004ff061219 */ /* 0x008fe20000011605 */
[----:B------:R-:W-:-:S03]  /*12130*/  VIADD R4, R2, 0x3f ;  /* 0x0000003f02047836 */ /* 0x000fc60000000000 */
[----:B------:R-:W-:Y:S01]  /*12140*/  IADD3 R2, R6, R0, -R9 ;  /* 0x0000000006027210 */ /* 0x000fe20007ffe809 */
[----:B------:R-:W-:Y:S01]  /*12150*/  VIADD R0, R0, 0x3f ;  /* 0x0000003f00007836 */ /* 0x000fe20000000000 */
[----:B------:R-:W-:-:S04]  /*12160*/  SHF.R.S32.HI R5, RZ, 0x1f, R4 ;  /* 0x0000001fff057819 */ /* 0x000fc80000011404 */
[----:B------:R-:W-:Y:S02]  /*12170*/  LEA.HI R5, R5, R4, RZ, 0x6 ;  /* 0x0000000405057211 */ /* 0x000fe400078f30ff */
[----:B------:R-:W-:Y:S02]  /*12180*/  SHF.R.S32.HI R4, RZ, 0x1f, R0 ;  /* 0x0000001fff047819 */ /* 0x000fe40000011400 */
[----:B------:R-:W-:Y:S02]  /*12190*/  SHF.R.S32.HI R5, RZ, 0x6, R5 ;  /* 0x00000006ff057819 */ /* 0x000fe40000011405 */
[----:B------:R-:W-:Y:S01]  /*121a0*/  LEA.HI R4, R4, R0, RZ, 0x6 ;  /* 0x0000000004047211 */ /* 0x000fe200078f30ff */
[----:B------:R-:W-:-:S03]  /*121b0*/  VIADD R0, R2, -UR4 ;  /* 0x8000000402007c36 */ /* 0x000fc60008000000 */
[----:B------:R-:W-:-:S04]  /*121c0*/  SHF.R.S32.HI R4, RZ, 0x6, R4 ;  /* 0x00000006ff047819 */ /* 0x000fc80000011404 */
[----:B------:R-:W-:-:S05]  /*121d0*/  VIMNMX R7, R4, R5, PT ;  /* 0x0000000504077248 */ /* 0x000fca0003fe0100 */
        /* <DEDUP_REMOVED lines=12> */
.L_x_5688:
[----:B------:R-:W-:-:S13]  /*122a0*/  ISETP.NE.AND P0, PT, R3, 0x1, PT ;  /* 0x000000010300780c */ /* 0x000fda0003f05270 */
[----:B------:R-:W3:Y:S02]  /*122b0*/  @P0 LDC.64 R4, c[0x0][0x9e8] ;  /* 0x00027a00ff040b82 */ /* 0x000ee40000000a00 */
[----:B---3--:R-:W-:-:S05]  /*122c0*/  @P0 IMAD.HI.U32 R4, R2, R4, RZ ;  /* 0x0000000402040227 */ /* 0x008fca00078e00ff */
[----:B------:R-:W-:-:S07]  /*122d0*/  @P0 SHF.R.U32.HI R2, RZ, R5, R4 ;  /* 0x00000005ff020219 */ /* 0x000fce0000011604 */
.L_x_5689:
[----:B------:R-:W-:Y:S05]  /*122e0*/  BSYNC B0 ;  /* 0x0000000000007941 */ /* 0x000fea0003800000 */
.L_x_5687:
[----:B------:R-:W-:-:S05]  /*122f0*/  IMAD R2, R2, R3, RZ ;  /* 0x0000000302027224 */ /* 0x000fca00078e02ff */
[----:B------:R-:W-:-:S07]  /*12300*/  VIMNMX R0, R0, R2, !PT ;  /* 0x0000000200007248 */ /* 0x000fce0007fe0100 */
.L_x_5686:
[----:B------:R-:W-:Y:S01]  /*12310*/  SHF.R.S32.HI R2, RZ, 0x1f, R0 ;  /* 0x0000001fff027819 */ /* 0x000fe20000011400 */
[----:B------:R-:W-:Y:S03]  /*12320*/  BSSY B7, `(.L_x_5690) ;  /* 0x00004c6000077945 */ /* 0x000fe60003800000 */
[----:B------:R-:W-:-:S04]  /*12330*/  LEA.HI R2, R2, R0, RZ, 0x6 ;  /* 0x0000000002027211 */ /* 0x000fc800078f30ff */
[----:B------:R-:W-:-:S04]  /*12340*/  SHF.R.S32.HI R2, RZ, 0x6, R2 ;  /* 0x00000006ff027819 */ /* 0x000fc80000011402 */
        /* <DEDUP_REMOVED lines=11> */
[----:B------:R-:W3:Y:S02]  /*12400*/  FLO.U32 R0, UR4 ;  /* 0x0000000400007d00 */ /* 0x000ee400080e0000 */
        /* <DEDUP_REMOVED lines=9> */
.L_x_5691:
        /* <DEDUP_REMOVED lines=21> */
.L_x_5694:
[----:B------:R-:W-:Y:S05]  /*125f0*/  BSYNC B6 ;  /* 0x0000000000067941 */ /* 0x000fea0003800000 */
.L_x_5693:
        /* <DEDUP_REMOVED lines=20> */
.L_x_5697:
        /* <DEDUP_REMOVED lines=15> */
.L_x_5696:
[----:B------:R-:W-:Y:S05]  /*12830*/  BSYNC B6 ;  /* 0x0000000000067941 */ /* 0x000fea0003800000 */
.L_x_5695:
[----:B------:R-:W-:Y:S01]  /*12840*/  ULDC.64 UR4, c[0x0][0x9f8] ;  /* 0x00027e0000047ab9 */ /* 0x000fe20000000a00 */
[----:B------:R-:W3:Y:S01]  /*12850*/  LDL R17, [R1+0x20] ;  /* 0x0000200001117983 */ /* 0x000ee20000100800 */
[----:B------:R-:W-:Y:S01]  /*12860*/  ISETP.NE.U32.AND P0, PT, RZ, UR4, PT ;  /* 0x00000004ff007c0c */ /* 0x000fe2000bf05070 */
[----:B--2---:R-:W-:-:S03]  /*12870*/  IMAD.MOV.U32 R7, RZ, RZ, R19 ;  /* 0x000000ffff077224 */ /* 0x004fc600078e0013 */
        /* <DEDUP_REMOVED lines=19> */
.L_x_5821:
        /* <DEDUP_REMOVED lines=11> */
.L_x_5824:
[----:B------:R-:W-:Y:S05]  /*12a60*/  @!P6 BRA `(.L_x_5699) ;  /* 0x00000004000ce947 */ /* 0x000fea0003800000 */
[----:B------:R-:W-:-:S04]  /*12a70*/  ISETP.NE.U32.AND P0, PT, R2, RZ, PT ;  /* 0x000000ff0200720c */ /* 0x000fc80003f05070 */
[----:B------:R-:W-:-:S13]  /*12a80*/  ISETP.NE.AND.EX P0, PT, R3, RZ, PT, P0 ;  /* 0x000000ff0300720c */ /* 0x000fda0003f05300 */
[----:B------:R-:W-:Y:S05]  /*12a90*/  @!P0 BRA `(.L_x_5701) ;  /* 0x0000000000508947 */ /* 0x000fea0003800000 */
[----:B------:R-:W3:Y:S01]  /*12aa0*/  LDC R6, c[0x0][0x43c] ;  /* 0x00010f00ff067b82 */ /* 0x000ee20000000800 */
[----:B01----:R-:W-:Y:S01]  /*12ab0*/  IMAD.MOV.U32 R9, RZ, RZ, R0 ;  /* 0x000000ffff097224 */ /* 0x003fe200078e0000 */
[----:B------:R-:W-:-:S03]  /*12ac0*/  ULDC.64 UR4, c[0x0][0x428] ;  /* 0x00010a0000047ab9 */ /* 0x000fc60000000a00 */
        /* <DEDUP_REMOVED lines=17> */
.L_x_5701:
[----:B--2---:R-:W2:Y:S04]  /*12be0*/  LDL R7, [R1] ;  /* 0x0000000001077983 */ /* 0x004ea80000100800 */
[----:B----4-:R-:W2:Y:S04]  /*12bf0*/  LDL R0, [R1+0x4] ;  /* 0x0000040001007983 */ /* 0x010ea80000100800 */
[----:B---3--:R-:W3:Y:S01]  /*12c00*/  LDL R2, [R1+0xc] ;  /* 0x00000c0001027983 */ /* 0x008ee20000100800 */
[----:B--2---:R-:W-:Y:S01]  /*12c10*/  IMAD R0, R0, 0x8, R7 ;  /* 0x0000000800007824 */ /* 0x004fe200078e0207 */
[----:B---3--:R-:W-:-:S04]  /*12c20*/  SHF.L.U32 R2, R2, 0x1f, RZ ;  /* 0x0000001f02027819 */ /* 0x008fc800000006ff */
[----:B------:R-:W2:Y:S02]  /*12c30*/  SYNCS.PHASECHK.TRANS64.TRYWAIT P0, [R0+URZ+0x28c40], R2 ;  /* 0x028c4002000075a7 */ /* 0x000ea4000800017f */
[----:B--2---:R-:W-:Y:S05]  /*12c40*/  @!P0 BRA `(.L_x_5702) ;  /* 0x0000005800248947 */ /* 0x004fea0003800000 */
.L_x_5825:
        /* <DEDUP_REMOVED lines=11> */
.L_x_5703:
[----:B------:R-:W3:Y:S04]  /*12d00*/  LDL R5, [R1] ;  /* 0x0000000001057983 */ /* 0x000ee80000100800 */
[----:B------:R-:W3:Y:S04]  /*12d10*/  LDL R4, [R1+0x4] ;  /* 0x0000040001047983 */ /* 0x000ee80000100800 */
[----:B------:R-:W4:Y:S04]  /*12d20*/  LDL R6, [R1+0x24] ;  /* 0x0000240001067983 */ /* 0x000f280000100800 */
[----:B------:R-:W4:Y:S04]  /*12d30*/  LDL R3, [R1+0x18] ;  /* 0x0000180001037983 */ /* 0x000f280000100800 */
[----:B--2---:R-:W2:Y:S01]  /*12d40*/  LDL.LU R2, [R1+0x10] ;  /* 0x0000100001027983 */ /* 0x004ea20000300800 */
[----:B------:R-:W-:-:S02]  /*12d50*/  R2UR UR9, R0 ;  /* 0x00000000000972ca */ /* 0x000fc400000e0000 */
[----:B------:R-:W-:Y:S01]  /*12d60*/  PLOP3.LUT P0, PT, PT, PT, PT, 0x80, 0x0 ;  /* 0x000000000000781c */ /* 0x000fe20003f0f070 */
[----:B------:R-:W-:Y:S01]  /*12d70*/  UIADD3 UR6, UP0, UR38, 0x370, URZ ;  /* 0x0000037026067890 */ /* 0x000fe2000ff1e03f */
[----:B------:R-:W-:Y:S02]  /*12d80*/  R2UR UR12, R18 ;  /* 0x00000000120c72ca */ /* 0x000fe400000e0000 */
[----:B-----5:R-:W-:Y:S01]  /*12d90*/  R2UR UR13, R17 ;  /* 0x00000000110d72ca */ /* 0x020fe200000e0000 */
[----:B------:R-:W-:-:S06]  /*12da0*/  UIADD3.X UR7, URZ, UR39, URZ, UP0, !UPT ;  /* 0x000000273f077290 */ /* 0x000fcc00087fe43f */
[----:B------:R-:W-:Y:S01]  /*12db0*/  UIADD3 UR9, UR9, 0x28c30, URZ ;  /* 0x00028c3009097890 */ /* 0x000fe2000fffe03f */
[----:B------:R-:W-:Y:S01]  /*12dc0*/  UMOV UR5, 0x14f00000 ;  /* 0x14f0000000057882 */ /* 0x000fe20000000000 */
[----:B------:R-:W-:Y:S01]  /*12dd0*/  UMOV UR10, URZ ;  /* 0x0000003f000a7c82 */ /* 0x000fe20008000000 */
[----:B---3--:R-:W-:Y:S01]  /*12de0*/  IMAD R0, R4, 0x2000, R5 ;  /* 0x0000200004007824 */ /* 0x008fe200078e0205 */
[----:B----4-:R-:W-:-:S04]  /*12df0*/  R2UR UR11, R6 ;  /* 0x00000000060b72ca */ /* 0x010fc800000e0000 */
[----:B------:R-:W-:Y:S02]  /*12e00*/  R2UR UR8, R0 ;  /* 0x00000000000872ca */ /* 0x000fe400000e0000 */
[----:B------:R-:W-:Y:S02]  /*12e10*/  R2UR UR4, R3 ;  /* 0x00000000030472ca */ /* 0x000fe400000e0000 */
[----:B--2---:R-:W-:-:S09]  /*12e20*/  LOP3.LUT R2, R2, 0xfffffffe, RZ, 0xc0, !PT ;  /* 0xfffffffe02027812 */ /* 0x004fd200078ec0ff */
[----:B------:R-:W-:Y:S02]  /*12e30*/  UIADD3 UR8, UR8, 0x22400, URZ ;  /* 0x0002240008087890 */ /* 0x000fe4000fffe03f */
[----:B------:R-:W-:Y:S01]  /*12e40*/  ULEA UR11, UR11, UR4, 0x6 ;  /* 0x000000040b0b7291 */ /* 0x000fe2000f8e303f */
[----:B------:R-:W-:Y:S02]  /*12e50*/  @P0 LOP3.LUT R2, R2, 0x1, RZ, 0xfc, !PT ;  /* 0x0000000102020812 */ /* 0x000fe400078efcff */
[----:B------:R-:W-:-:S03]  /*12e60*/  UMOV UR4, 0x0 ;  /* 0x0000000000047882 */ /* 0x000fc60000000000 */
[----:B------:R3:W-:Y:S03]  /*12e70*/  STL [R1+0x10], R2 ;  /* 0x0000100201007387 */ /* 0x0007e60000100800 */
[----:B------:R3:W-:Y:S01]  /*12e80*/  UTMALDG.4D [UR8], [UR6], desc[UR4] ;  /* 0x00000408060075b4 */ /* 0x0007e20008019000 */
[----:B------:R-:W-:Y:S02]  /*12e90*/  NOP ;  /* 0x0000000000007918 */ /* 0x000fe40000000000 */
.L_x_5699:
[----:B----4-:R-:W4:Y:S04]  /*12ea0*/  LDL R0, [R1] ;  /* 0x0000000001007983 */ /* 0x010f280000100800 */
[----:B------:R-:W5:Y:S01]  /*12eb0*/  LDL.LU R3, [R1+0x34] ;  /* 0x0000340001037983 */ /* 0x000f620000300800 */
[----:B------:R-:W-:Y:S05]  /*12ec0*/  WARPSYNC.ALL ;  /* 0x0000000000007948 */ /* 0x000fea0003800000 */
[----:B---3--:R-:W-:Y:S01]  /*12ed0*/  ULDC.64 UR4, c[0x0][0x298] ;  /* 0x0000a60000047ab9 */ /* 0x008fe20000000a00 */
[----:B------:R-:W-:Y:S01]  /*12ee0*/  BSSY B6, `(.L_x_5704) ;  /* 0x000001c000067945 */ /* 0x000fe20003800000 */
[----:B------:R-:W-:Y:S01]  /*12ef0*/  BAR.SYNC.DEFER_BLOCKING 0x8, 0x100 ;  /* 0x0204000000007b1d */ /* 0x000fe20000010000 */
[----:B----4-:R-:W-:Y:S01]  /*12f00*/  VIADD R0, R0, 0x20400 ;  /* 0x0002040000007836 */ /* 0x010fe20000000000 */
[----:B-----5:R-:W-:Y:S01]  /*12f10*/  SHF.R.S32.HI R2, RZ, 0x1f, R3 ;  /* 0x0000001fff027819 */ /* 0x020fe20000011403 */
        /* <DEDUP_REMOVED lines=24> */
.L_x_5705:
[----:B------:R-:W-:Y:S05]  /*130a0*/  BSYNC B6 ;  /* 0x0000000000067941 */ /* 0x000fea0003800000 */
.L_x_5704:
[----:B---3--:R-:W3:Y:S01]  /*130b0*/  LDL.LU R0, [R1+0x34] ;  /* 0x0000340001007983 */ /* 0x008ee20000300800 */
[----:B--2---:R-:W2:Y:S01]  /*130c0*/  LDC R7, c[0x0][0x448] ;  /* 0x00011200ff077b82 */ /* 0x004ea20000000800 */
[----:B------:R-:W-:Y:S01]  /*130d0*/  ULDC.64 UR4, c[0x0][0x2d8] ;  /* 0x0000b60000047ab9 */ /* 0x000fe20000000a00 */
[----:B------:R-:W-:Y:S01]  /*130e0*/  ULDC UR6, c[0x0][0x2b8] ;  /* 0x0000ae0000067ab9 */ /* 0x000fe20000000800 */
[----:B------:R-:W3:Y:S04]  /*130f0*/  LDL.LU.64 R2, [R1+0x38] ;  /* 0x0000380001027983 */ /* 0x000ee80000300a00 */
[----:B------:R-:W4:Y:S04]  /*13100*/  LDL R12, [R1+0x28] ;  /* 0x00002800010c7983 */ /* 0x000f280000100800 */
[----:B01----:R0:W5:Y:S01]  /*13110*/  LDL R9, [R1+0x44] ;  /* 0x0000440001097983 */ /* 0x0031620000100800 */
[----:B------:R-:W1:Y:S01]  /*13120*/  S2R R5, SR_TID.X ;  /* 0x0000000000057919 */ /* 0x000e620000002100 */
[----:B------:R-:W0:Y:S01]  /*13130*/  S2R R8, SR_TID.X ;  /* 0x0000000000087919 */ /* 0x000e220000002100 */
[----:B-1----:R-:W-:-:S04]  /*13140*/  LOP3.LUT R5, R5, 0x7f, RZ, 0xc0, !PT ;  /* 0x0000007f05057812 */ /* 0x002fc800078ec0ff */
[----:B------:R-:W-:Y:S01]  /*13150*/  SHF.R.U32.HI R5, RZ, 0x3, R5 ;  /* 0x00000003ff057819 */ /* 0x000fe20000011605 */
[----:B0-----:R-:W-:-:S05]  /*13160*/  IMAD.SHL.U32 R8, R8, 0x10, RZ ;  /* 0x0000001008087824 */ /* 0x001fca00078e00ff */
[----:B------:R-:W-:Y:S01]  /*13170*/  LOP3.LUT R8, R5, 0x70, R8, 0xf8, !PT ;  /* 0x0000007005087812 */ /* 0x000fe200078ef808 */
[----:B------:R-:W0:Y:S02]  /*13180*/  S2R R10, SR_TID.X ;  /* 0x00000000000a7919 */ /* 0x000e240000002100 */
[----:B0-----:R-:W-:-:S05]  /*13190*/  IMAD.SHL.U32 R10, R10, 0x8, RZ ;  /* 0x000000080a0a7824 */ /* 0x001fca00078e00ff */
        /* <DEDUP_REMOVED lines=43> */
[----:B0-----:R-:W-:Y:S02]  /*13450*/  LOP3.LUT R8, R8, 0x7f, RZ, 0xc0, !PT ;  /* 0x0000007f08087812 */ /* 0x001fe400078ec0ff */
[----:B------:R-:W-:Y:S02]  /*13460*/  ISETP.GE.AND P0, PT, R10, UR6, PT ;  /* 0x000000060a007c0c */ /* 0x000fe4000bf06270 */
[----:B------:R-:W-:-:S02]  /*13470*/  LEA.HI.X R3, R2, UR5, R0, 0x1, P1 ;  /* 0x0000000502037c11 */ /* 0x000fc400088f0c00 */
[----:B------:R-:W-:Y:S01]  /*13480*/  SHF.R.U32.HI R8, RZ, 0x3, R8 ;  /* 0x00000003ff087819 */ /* 0x000fe20000011608 */
[----:B------:R-:W-:Y:S08]  /*13490*/  BRA.DIV UR4, `(.L_x_5706) ;  /* 0x0000005204247947 */ /* 0x000ff0000b800000 */
[----:B------:R-:W2:Y:S04]  /*134a0*/  LDL.LU R6, [R1+0x2c] ;  /* 0x00002c0001067983 */ /* 0x000ea80000300800 */
[----:B------:R-:W3:Y:S01]  /*134b0*/  LDL.LU R5, [R1+0x28] ;  /* 0x0000280001057983 */ /* 0x000ee20000300800 */
[----:B--2---:R-:W-:-:S03]  /*134c0*/  IMAD R0, R6, R7, RZ ;  /* 0x0000000706007224 */ /* 0x004fc600078e02ff */
        /* <DEDUP_REMOVED lines=11> */
[----:B-----5:R0:W-:Y:S01]  /*13580*/  @!P1 LDGSTS.E.BYPASS.LTC128B.128 [R9+0x20400], desc[UR40][R6.64], !P0 ;  /* 0x2040000006099fae */ /* 0x0201e2000c101d68 */
        /* <DEDUP_REMOVED lines=8> */
[----:B------:R0:W-:Y:S02]  /*13610*/  @!P1 LDGSTS.E.BYPASS.LTC128B.128 [R9+0x20c00], desc[UR40][R6.64], !P0 ;  /* 0x20c0000006099fae */ /* 0x0001e4000c101d68 */
[----:B------:R-:W-:Y:S02]  /*13620*/  ISETP.GE.AND P1, PT, R5, R0, PT ;  /* 0x000000000500720c */ /* 0x000fe40003f26270 */
[----:B------:R-:W1:Y:S04]  /*13630*/  SHFL.IDX PT, R5, R4, 0x2, 0x181f ;  /* 0x00581f0004057f89 */ /* 0x000e6800000e0000 */
[----:B------:R-:W-:Y:S04]  /*13640*/  SHFL.IDX PT, R4, R4, 0x3, 0x181f ;  /* 0x00781f0004047f89 */ /* 0x000fe800000e0000 */
[----:B0-----:R-:W0:Y:S04]  /*13650*/  SHFL.IDX PT, R6, R3, 0x2, 0x181f ;  /* 0x00581f0003067f89 */ /* 0x001e2800000e0000 */
[----:B------:R-:W2:Y:S01]  /*13660*/  SHFL.IDX PT, R3, R3, 0x3, 0x181f ;  /* 0x00781f0003037f89 */ /* 0x000ea200000e0000 */
[----:B-1----:R-:W-:-:S05]  /*13670*/  @!P1 LEA R5, P2, R10, R5, 0x1 ;  /* 0x000000050a059211 */ /* 0x002fca00078408ff */
[----:B0-----:R-:W-:-:S04]  /*13680*/  @!P1 IMAD.X R6, RZ, RZ, R6, P2 ;  /* 0x000000ffff069224 */ /* 0x001fc800010e0606 */
[----:B------:R-:W-:Y:S02]  /*13690*/  @!P1 IMAD.MOV.U32 R7, RZ, RZ, R6 ;  /* 0x000000ffff079224 */ /* 0x000fe400078e0006 */
[----:B------:R-:W-:-:S05]  /*136a0*/  @!P1 IMAD.MOV.U32 R6, RZ, RZ, R5 ;  /* 0x000000ffff069224 */ /* 0x000fca00078e0005 */
[----:B--2---:R0:W-:Y:S02]  /*136b0*/  @!P1 LDGSTS.E.BYPASS.LTC128B.128 [R9+0x21400], desc[UR40][R6.64], !P0 ;  /* 0x2140000006099fae */ /* 0x0041e4000c101d68 */
.L_x_5834:
[----:B------:R1:W5:Y:S01]  /*136c0*/  LDL R8, [R1] ;  /* 0x0000000001087983 */ /* 0x0003620000100800 */
        /* <DEDUP_REMOVED lines=10> */
.L_x_5707:
[----:B-1----:R-:W2:Y:S01]  /*13770*/  LDL R2, [R1] ;  /* 0x0000000001027983 */ /* 0x002ea20000100800 */
        /* <DEDUP_REMOVED lines=17> */
[----:B-12---:R-:W-:Y:S05]  /*13890*/  @!P0 BRA `(.L_x_5709) ;  /* 0x0000005000688947 */ /* 0x006fea0003800000 */
.L_x_5835:
[----:B------:R-:W-:Y:S05]  /*138a0*/  BSYNC B0 ;  /* 0x0000000000007941 */ /* 0x000fea0003800000 */
.L_x_5708:
[----:B-1----:R-:W2:Y:S01]  /*138b0*/  LDL R2, [R1+0x10] ;  /* 0x0000100001027983 */ /* 0x002ea20000100800 */
[----:B------:R-:W-:Y:S01]  /*138c0*/  BSSY B0, `(.L_x_5710) ;  /* 0x000009a000007945 */ /* 0x000fe20003800000 */
[----:B--2---:R-:W-:-:S13]  /*138d0*/  LOP3.LUT P0, RZ, R2, 0x1, RZ, 0xc0, !PT ;  /* 0x0000000102ff7812 */ /* 0x004fda000780c0ff */
[----:B------:R-:W-:Y:S05]  /*138e0*/  @!P0 BRA `(.L_x_5711) ;  /* 0x00000008005c8947 */ /* 0x000fea0003800000 */
[----:B------:R-:W2:Y:S04]  /*138f0*/  LDL R5, [R1] ;  /* 0x0000000001057983 */ /* 0x000ea80000100800 */
        /* <DEDUP_REMOVED lines=10> */
.L_x_5836:
[----:B------:R-:W-:Y:S05]  /*139a0*/  BSYNC B1 ;  /* 0x0000000000017941 */ /* 0x000fea0003800000 */
.L_x_5712:
[----:B------:R-:W-:Y:S04]  /*139b0*/  BSSY B1, `(.L_x_5714) ;  /* 0x0000009000017945 */ /* 0x000fe80003800000 */
        /* <DEDUP_REMOVED lines=8> */
.L_x_5715:
[----:B------:R-:W-:Y:S05]  /*13a40*/  BSYNC B1 ;  /* 0x0000000000017941 */ /* 0x000fea0003800000 */
.L_x_5714:
[----:B------:R-:W2:Y:S04]  /*13a50*/  LDL R5, [R1+0x18] ;  /* 0x0000180001057983 */ /* 0x000ea80000100800 */
[----:B------:R-:W2:Y:S04]  /*13a60*/  LDL.LU R3, [R1+0x24] ;  /* 0x0000240001037983 */ /* 0x000ea80000300800 */
[----:B------:R-:W3:Y:S04]  /*13a70*/  LDL R4, [R1] ;  /* 0x0000000001047983 */ /* 0x000ee80000100800 */
[----:B-1----:R-:W3:Y:S01]  /*13a80*/  LDL R2, [R1+0x4] ;  /* 0x0000040001027983 */ /* 0x002ee20000100800 */
        /* <DEDUP_REMOVED lines=10> */
.L_x_5716:
        /* <DEDUP_REMOVED lines=15> */
.L_x_5717:
        /* <DEDUP_REMOVED lines=15> */
.L_x_5718:
        /* <DEDUP_REMOVED lines=15> */
.L_x_5719:
        /* <DEDUP_REMOVED lines=15> */
.L_x_5720:
        /* <DEDUP_REMOVED lines=15> */
.L_x_5721:
        /* <DEDUP_REMOVED lines=15> */
.L_x_5722:
        /* <DEDUP_REMOVED lines=15> */
.L_x_5723:
        /* <DEDUP_REMOVED lines=10> */
.L_x_5711:
[----:B------:R-:W-:Y:S05]  /*14260*/  BSYNC B0 ;  /* 0x0000000000007941 */ /* 0x000fea0003800000 */
.L_x_5710:
[----:B------:R-:W2:Y:S04]  /*14270*/  LDL R4, [R1+0x20] ;  /* 0x0000200001047983 */ /* 0x000ea80000100800 */
[----:B------:R-:W3:Y:S01]  /*14280*/  LDL R5, [R1+0x1c] ;  /* 0x00001c0001057983 */ /* 0x000ee20000100800 */
[----:B------:R-:W-:Y:S01]  /*14290*/  BSSY B0, `(.L_x_5724) ;  /* 0x00002b3000007945 */ /* 0x000fe20003800000 */
[----:B--2---:R-:W-:-:S05]  /*142a0*/  VIADD R0, R4, 0xfffffffe ;  /* 0xfffffffe04007836 */ /* 0x004fca0000000000 */
[----:B---3--:R-:W-:-:S13]  /*142b0*/  ISETP.GE.AND P0, PT, R0, R5, PT ;  /* 0x000000050000720c */ /* 0x008fda0003f06270 */
[----:B------:R-:W-:Y:S05]  /*142c0*/  @!P0 BRA `(.L_x_5725) ;  /* 0x0000002800bc8947 */ /* 0x000fea0003800000 */
[----:B------:R-:W-:Y:S01]  /*142d0*/  IMAD.MOV R2, RZ, RZ, -R4 ;  /* 0x000000ffff027224 */ /* 0x000fe200078e0a04 */
[----:B0-----:R-:W-:Y:S01]  /*142e0*/  LOP3.LUT R6, RZ, R5, RZ, 0x33, !PT ;  /* 0x00000005ff067212 */ /* 0x001fe200078e33ff */
[----:B------:R-:W-:Y:S03]  /*142f0*/  BSSY B2, `(.L_x_5726) ;  /* 0x00000e7000027945 */ /* 0x000fe60003800000 */
[----:B------:R-:W-:-:S05]  /*14300*/  VIADDMNMX R6, R2, 0x1, R6, !PT ;  /* 0x0000000102067846 */ /* 0x000fca0007800106 */
[----:B------:R-:W-:-:S05]  /*14310*/  IMAD.IADD R2, R4, 0x1, R6 ;  /* 0x0000000104027824 */ /* 0x000fca00078e0206 */
[----:B------:R-:W-:-:S04]  /*14320*/  LOP3.LUT R2, R2, 0x1, RZ, 0xc0, !PT ;  /* 0x0000000102027812 */ /* 0x000fc800078ec0ff */
[----:B------:R-:W-:-:S13]  /*14330*/  ISETP.NE.U32.AND P0, PT, R2, 0x1, PT ;  /* 0x000000010200780c */ /* 0x000fda0003f05070 */
        /* <DEDUP_REMOVED lines=37> */
.L_x_5730:
[----:B------:R-:W2:Y:S01]  /*14590*/  LDL R2, [R1] ;  /* 0x0000000001027983 */ /* 0x000ea20000100800 */
[----:B------:R-:W-:Y:S01]  /*145a0*/  BSSY B3, `(.L_x_5731) ;  /* 0x0000008000037945 */ /* 0x000fe20003800000 */
[----:B-1----:R-:W1:Y:S02]  /*145b0*/  S2R R4, SR_TID.X ;  /* 0x0000000000047919 */ /* 0x002e640000002100 */
[----:B-1----:R-:W-:-:S04]  /*145c0*/  LOP3.LUT R4, R4, 0x7f, RZ, 0xc0, !PT ;  /* 0x0000007f04047812 */ /* 0x002fc800078ec0ff */
[----:B------:R-:W-:Y:S01]  /*145d0*/  ISETP.NE.AND P1, PT, R4, RZ, PT ;  /* 0x000000ff0400720c */ /* 0x000fe20003f25270 */
[----:B--2---:R-:W-:Y:S01]  /*145e0*/  IMAD R3, R8, 0x8, R2 ;  /* 0x0000000808037824 */ /* 0x004fe200078e0202 */
[----:B------:R-:W-:-:S04]  /*145f0*/  SHF.L.U32 R2, R7, 0x1f, RZ ;  /* 0x0000001f07027819 */ /* 0x000fc800000006ff */
[----:B------:R-:W1:Y:S02]  /*14600*/  SYNCS.PHASECHK.TRANS64.TRYWAIT P0, [R3+URZ+0x28c40], R2 ;  /* 0x028c4002030075a7 */ /* 0x000e64000800017f */
[----:B-1----:R-:W-:Y:S05]  /*14610*/  @!P0 BRA `(.L_x_5732) ;  /* 0x0000004400348947 */ /* 0x002fea0003800000 */
.L_x_5837:
[----:B------:R-:W-:Y:S05]  /*14620*/  BSYNC B3 ;  /* 0x0000000000037941 */ /* 0x000fea0003800000 */
.L_x_5731:
        /* <DEDUP_REMOVED lines=9> */
.L_x_5734:
[----:B------:R-:W-:Y:S05]  /*146c0*/  BSYNC B3 ;  /* 0x0000000000037941 */ /* 0x000fea0003800000 */
.L_x_5733:
[----:B0-----:R-:W2:Y:S04]  /*146d0*/  LDL R8, [R1] ;  /* 0x0000000001087983 */ /* 0x001ea80000100800 */
        /* <DEDUP_REMOVED lines=13> */
.L_x_5735:
        /* <DEDUP_REMOVED lines=13> */
.L_x_5838:
[----:B------:R-:W-:Y:S05]  /*14880*/  BSYNC B3 ;  /* 0x0000000000037941 */ /* 0x000fea0003800000 */
.L_x_5736:
        /* <DEDUP_REMOVED lines=11> */
.L_x_5739:
[----:B------:R-:W-:Y:S05]  /*14940*/  BSYNC B3 ;  /* 0x0000000000037941 */ /* 0x000fea0003800000 */
.L_x_5738:
[----:B------:R-:W2:Y:S04]  /*14950*/  LDL R4, [R1] ;  /* 0x0000000001047983 */ /* 0x000ea80000100800 */
        /* <DEDUP_REMOVED lines=10> */
.L_x_5740:
        /* <DEDUP_REMOVED lines=15> */
.L_x_5741:
        /* <DEDUP_REMOVED lines=15> */
.L_x_5742:
        /* <DEDUP_REMOVED lines=15> */
.L_x_5743:
        /* <DEDUP_REMOVED lines=15> */
.L_x_5744:
        /* <DEDUP_REMOVED lines=15> */
.L_x_5745:
        /* <DEDUP_REMOVED lines=15> */
.L_x_5746:
        /* <DEDUP_REMOVED lines=15> */
.L_x_5747:
        /* <DEDUP_REMOVED lines=10> */
.L_x_5729:
[----:B------:R-:W-:Y:S05]  /*15130*/  BSYNC B1 ;  /* 0x0000000000017941 */ /* 0x000fea0003800000 */
.L_x_5728:
[----:B------:R-:W2:Y:S02]  /*15140*/  LDL R4, [R1+0x20] ;  /* 0x0000200001047983 */ /* 0x000ea40000100800 */
[----:B--2---:R-:W-:-:S07]  /*15150*/  VIADD R0, R4, 0xfffffffd ;  /* 0xfffffffd04007836 */ /* 0x004fce0000000000 */
.L_x_5727:
[----:B------:R-:W-:Y:S05]  /*15160*/  BSYNC B2 ;  /* 0x0000000000027941 */ /* 0x000fea0003800000 */
.L_x_5726:
[----:B------:R-:W2:Y:S01]  /*15170*/  LDL.LU R2, [R1+0x20] ;  /* 0x0000200001027983 */ /* 0x000ea20000300800 */
[----:B------:R-:W-:Y:S01]  /*15180*/  VIADD R6, R6, 0xfffffffe ;  /* 0xfffffffe06067836 */ /* 0x000fe20000000000 */
[----:B--2---:R-:W-:-:S04]  /*15190*/  LOP3.LUT R2, RZ, R2, RZ, 0x33, !PT ;  /* 0x00000002ff027212 */ /* 0x004fc800078e33ff */
[----:B------:R-:W-:-:S13]  /*151a0*/  ISETP.NE.AND P0, PT, R6, R2, PT ;  /* 0x000000020600720c */ /* 0x000fda0003f05270 */
[----:B------:R-:W-:Y:S05]  /*151b0*/  @!P0 BRA `(.L_x_5725) ;  /* 0x0000001c00008947 */ /* 0x000fea0003800000 */
.L_x_5788:
        /* <DEDUP_REMOVED lines=36> */
.L_x_5750:
[----:B------:R-:W0:Y:S01]  /*15400*/  LDL R2, [R1] ;  /* 0x0000000001027983 */ /* 0x000e220000100800 */
[----:B------:R-:W-:Y:S01]  /*15410*/  BSSY B2, `(.L_x_5751) ;  /* 0x0000008000027945 */ /* 0x000fe20003800000 */
[----:B------:R-:W1:Y:S02]  /*15420*/  S2R R3, SR_TID.X ;  /* 0x0000000000037919 */ /* 0x000e640000002100 */
[----:B-1----:R-:W-:-:S04]  /*15430*/  LOP3.LUT R3, R3, 0x7f, RZ, 0xc0, !PT ;  /* 0x0000007f03037812 */ /* 0x002fc800078ec0ff */
[----:B------:R-:W-:Y:S01]  /*15440*/  ISETP.NE.AND P1, PT, R3, RZ, PT ;  /* 0x000000ff0300720c */ /* 0x000fe20003f25270 */
[----:B0-----:R-:W-:Y:S01]  /*15450*/  IMAD R4, R7, 0x8, R2 ;  /* 0x0000000807047824 */ /* 0x001fe200078e0202 */
[----:B------:R-:W-:-:S04]  /*15460*/  SHF.L.U32 R2, R6, 0x1f, RZ ;  /* 0x0000001f06027819 */ /* 0x000fc800000006ff */
[----:B------:R-:W0:Y:S02]  /*15470*/  SYNCS.PHASECHK.TRANS64.TRYWAIT P0, [R4+URZ+0x28c40], R2 ;  /* 0x028c4002040075a7 */ /* 0x000e24000800017f */
[----:B0-----:R-:W-:Y:S05]  /*15480*/  @!P0 BRA `(.L_x_5752) ;  /* 0x0000003400c08947 */ /* 0x001fea0003800000 */
.L_x_5839:
[----:B------:R-:W-:Y:S05]  /*15490*/  BSYNC B2 ;  /* 0x0000000000027941 */ /* 0x000fea0003800000 */
.L_x_5751:
        /* <DEDUP_REMOVED lines=9> */
.L_x_5754:
[----:B------:R-:W-:Y:S05]  /*15530*/  BSYNC B2 ;  /* 0x0000000000027941 */ /* 0x000fea0003800000 */
.L_x_5753:
[----:B------:R-:W2:Y:S04]  /*15540*/  LDL R3, [R1] ;  /* 0x0000000001037983 */ /* 0x000ea80000100800 */
        /* <DEDUP_REMOVED lines=12> */
.L_x_5755:
        /* <DEDUP_REMOVED lines=13> */
.L_x_5840:
[----:B------:R-:W-:Y:S05]  /*156e0*/  BSYNC B2 ;  /* 0x0000000000027941 */ /* 0x000fea0003800000 */
.L_x_5756:
        /* <DEDUP_REMOVED lines=11> */
.L_x_5759:
[----:B------:R-:W-:Y:S05]  /*157a0*/  BSYNC B2 ;  /* 0x0000000000027941 */ /* 0x000fea0003800000 */
.L_x_5758:
[----:B------:R-:W2:Y:S01]  /*157b0*/  LDL R5, [R1] ;  /* 0x0000000001057983 */ /* 0x000ea20000100800 */
        /* <DEDUP_REMOVED lines=9> */
.L_x_5760:
        /* <DEDUP_REMOVED lines=15> */
.L_x_5761:
        /* <DEDUP_REMOVED lines=15> */
.L_x_5762:
        /* <DEDUP_REMOVED lines=15> */
.L_x_5763:
        /* <DEDUP_REMOVED lines=15> */
.L_x_5764:
        /* <DEDUP_REMOVED lines=15> */
.L_x_5765:
        /* <DEDUP_REMOVED lines=15> */
.L_x_5766:
        /* <DEDUP_REMOVED lines=15> */
.L_x_5767:
        /* <DEDUP_REMOVED lines=10> */
.L_x_5749:
[----:B------:R-:W-:Y:S05]  /*15f80*/  BSYNC B1 ;  /* 0x0000000000017941 */ /* 0x000fea0003800000 */
.L_x_5748:
[----:B------:R-:W2:Y:S01]  /*15f90*/  LDL R2, [R1+0x10] ;  /* 0x0000100001027983 */ /* 0x000ea20000100800 */
[----:B------:R-:W-:Y:S01]  /*15fa0*/  VIADD R7, R7, 0x1 ;  /* 0x0000000107077836 */ /* 0x000fe20000000000 */
[----:B------:R-:W-:Y:S04]  /*15fb0*/  BSSY B1, `(.L_x_5768) ;  /* 0x00000dc000017945 */ /* 0x000fe80003800000 */
[----:B------:R-:W-:-:S04]  /*15fc0*/  ISETP.NE.AND P0, PT, R7, 0x2, PT ;  /* 0x000000020700780c */ /* 0x000fc80003f05270 */
[----:B------:R-:W-:Y:S02]  /*15fd0*/  SEL R9, R7, RZ, P0 ;  /* 0x000000ff07097207 */ /* 0x000fe40000000000 */
[----:B--2---:R-:W-:Y:S02]  /*15fe0*/  LOP3.LUT P2, RZ, R2, 0x1, RZ, 0xc0, !PT ;  /* 0x0000000102ff7812 */ /* 0x004fe4000784c0ff */
[----:B------:R-:W-:-:S04]  /*15ff0*/  SEL R2, RZ, 0x1, P0 ;  /* 0x00000001ff027807 */ /* 0x000fc80000000000 */
[----:B-----5:R-:W-:Y:S01]  /*16000*/  LOP3.LUT R8, R6, R2, RZ, 0x3c, !PT ;  /* 0x0000000206087212 */ /* 0x020fe200078e3cff */
[----:B------:R-:W-:-:S04]  /*16010*/  VIADD R6, R0, 0xffffffff ;  /* 0xffffffff00067836 */ /* 0x000fc80000000000 */
        /* <DEDUP_REMOVED lines=27> */
.L_x_5770:
[----:B------:R-:W1:Y:S01]  /*161d0*/  LDL R2, [R1] ;  /* 0x0000000001027983 */ /* 0x000e620000100800 */
[----:B------:R-:W-:Y:S01]  /*161e0*/  BSSY B2, `(.L_x_5771) ;  /* 0x0000008000027945 */ /* 0x000fe20003800000 */
[----:B------:R-:W2:Y:S02]  /*161f0*/  S2R R3, SR_TID.X ;  /* 0x0000000000037919 */ /* 0x000ea40000002100 */
[----:B--2---:R-:W-:-:S04]  /*16200*/  LOP3.LUT R3, R3, 0x7f, RZ, 0xc0, !PT ;  /* 0x0000007f03037812 */ /* 0x004fc800078ec0ff */
[----:B------:R-:W-:Y:S01]  /*16210*/  ISETP.NE.AND P1, PT, R3, RZ, PT ;  /* 0x000000ff0300720c */ /* 0x000fe20003f25270 */
[----:B-1----:R-:W-:Y:S01]  /*16220*/  IMAD R4, R9, 0x8, R2 ;  /* 0x0000000809047824 */ /* 0x002fe200078e0202 */
[----:B------:R-:W-:-:S04]  /*16230*/  SHF.L.U32 R2, R8, 0x1f, RZ ;  /* 0x0000001f08027819 */ /* 0x000fc800000006ff */
[----:B------:R-:W1:Y:S02]  /*16240*/  SYNCS.PHASECHK.TRANS64.TRYWAIT P0, [R4+URZ+0x28c40], R2 ;  /* 0x028c4002040075a7 */ /* 0x000e64000800017f */
[----:B-1----:R-:W-:Y:S05]  /*16250*/  @!P0 BRA `(.L_x_5772) ;  /* 0x0000002800748947 */ /* 0x002fea0003800000 */
.L_x_5841:
[----:B------:R-:W-:Y:S05]  /*16260*/  BSYNC B2 ;  /* 0x0000000000027941 */ /* 0x000fea0003800000 */
.L_x_5771:
        /* <DEDUP_REMOVED lines=9> */
.L_x_5774:
[----:B------:R-:W-:Y:S05]  /*16300*/  BSYNC B2 ;  /* 0x0000000000027941 */ /* 0x000fea0003800000 */
.L_x_5773:
        /* <DEDUP_REMOVED lines=14> */
.L_x_5775:
        /* <DEDUP_REMOVED lines=13> */
.L_x_5842:
[----:B------:R-:W-:Y:S05]  /*164c0*/  BSYNC B2 ;  /* 0x0000000000027941 */ /* 0x000fea0003800000 */
.L_x_5776:
        /* <DEDUP_REMOVED lines=11> */
.L_x_5779:
[----:B------:R-:W-:Y:S05]  /*16580*/  BSYNC B2 ;  /* 0x0000000000027941 */ /* 0x000fea0003800000 */
.L_x_5778:
[----:B------:R-:W2:Y:S04]  /*16590*/  LDL R9, [R1] ;  /* 0x0000000001097983 */ /* 0x000ea80000100800 */
        /* <DEDUP_REMOVED lines=10> */
.L_x_5780:
        /* <DEDUP_REMOVED lines=15> */
.L_x_5781:
        /* <DEDUP_REMOVED lines=15> */
.L_x_5782:
        /* <DEDUP_REMOVED lines=15> */
.L_x_5783:
        /* <DEDUP_REMOVED lines=15> */
.L_x_5784:
        /* <DEDUP_REMOVED lines=15> */
.L_x_5785:
        /* <DEDUP_REMOVED lines=15> */
.L_x_5786:
        /* <DEDUP_REMOVED lines=15> */
.L_x_5787:
        /* <DEDUP_REMOVED lines=10> */
.L_x_5769:
[----:B------:R-:W-:Y:S05]  /*16d70*/  BSYNC B1 ;  /* 0x0000000000017941 */ /* 0x000fea0003800000 */
.L_x_5768:
[----:B------:R-:W2:Y:S01]  /*16d80*/  LDL R2, [R1+0x1c] ;  /* 0x00001c0001027983 */ /* 0x000ea20000100800 */
[----:B------:R-:W-:Y:S01]  /*16d90*/  VIADD R0, R0, 0xfffffffe ;  /* 0xfffffffe00007836 */ /* 0x000fe20000000000 */
[----:B--2---:R-:W-:-:S13]  /*16da0*/  ISETP.GT.AND P0, PT, R6, R2, PT ;  /* 0x000000020600720c */ /* 0x004fda0003f04270 */
[----:B------:R-:W-:Y:S05]  /*16db0*/  @P0 BRA `(.L_x_5788) ;  /* 0xffffffe400000947 */ /* 0x000fea000383ffff */
.L_x_5725:
[----:B------:R-:W-:Y:S05]  /*16dc0*/  BSYNC B0 ;  /* 0x0000000000007941 */ /* 0x000fea0003800000 */
.L_x_5724:
        /* <DEDUP_REMOVED lines=19> */
[----:B0-----:R-:W0:Y:S02]  /*16f00*/  S2R R6, SR_LTMASK ;  /* 0x0000000000067919 */ /* 0x001e240000003900 */
[----:B0-----:R-:W-:-:S04]  /*16f10*/  LOP3.LUT R6, R6, UR4, RZ, 0xc0, !PT ;  /* 0x0000000406067c12 */ /* 0x001fc8000f8ec0ff */
[----:B------:R-:W0:Y:S01]  /*16f20*/  POPC R7, R6 ;  /* 0x0000000600077309 */ /* 0x000e220000000000 */
[----:B--2---:R-:W0:Y:S02]  /*16f30*/  SHFL.IDX PT, R4, R3, R4, 0x1f ;  /* 0x00001f0403047589 */ /* 0x004e2400000e0000 */
[----:B0-----:R-:W-:-:S07]  /*16f40*/  IADD3 R16, R4, UR37, R7 ;  /* 0x0000002504107c10 */ /* 0x001fce000fffe007 */
.L_x_5790:
[----:B------:R-:W-:Y:S05]  /*16f50*/  BSYNC B0 ;  /* 0x0000000000007941 */ /* 0x000fea0003800000 */
.L_x_5789:
[----:B------:R-:W-:-:S05]  /*16f60*/  SEL R0, R0, RZ, P0 ;  /* 0x000000ff00007207 */ /* 0x000fca0000000000 */
[----:B------:R2:W-:Y:S02]  /*16f70*/  STL [R1+0x4], R0 ;  /* 0x0000040001007387 */ /* 0x0005e40000100800 */
.L_x_5692:
[----:B------:R-:W-:Y:S05]  /*16f80*/  BSYNC B7 ;  /* 0x0000000000077941 */ /* 0x000fea0003800000 */
.L_x_5690:
        /* <DEDUP_REMOVED lines=10> */
[----:B------:R3:W-:Y:S01]  /*17030*/  STL [R1], R0 ;  /* 0x0000000001007387 */ /* 0x0007e20000100800 */
[----:B------:R-:W-:Y:S06]  /*17040*/  BAR.ARV 0x4, 0x180 ;  /* 0x0106000000007b1d */ /* 0x000fec0000002000 */
[----:B------:R-:W-:Y:S05]  /*17050*/  BRA `(.L_x_5792) ;  /* 0x0000000800d47947 */ /* 0x000fea0003800000 */
.L_x_5791:
        /* <DEDUP_REMOVED lines=36> */
.L_x_5852:
[----:B------:R-:W-:Y:S02]  /*172a0*/  ULDC UR4, c[0x0][0xc38] ;  /* 0x00030e0000047ab9 */ /* 0x000fe40000000800 */
[----:B------:R-:W-:-:S04]  /*172b0*/  IMAD.U32 R4, RZ, RZ, UR4 ;  /* 0x00000004ff047e24 */ /* 0x000fc8000f8e00ff */
[----:B--2---:R-:W-:-:S04]  /*172c0*/  IMAD R5, R14, R4, RZ ;  /* 0x000000040e057224 */ /* 0x004fc800078e02ff */
[----:B------:R-:W-:-:S05]  /*172d0*/  IMAD.IADD R16, R16, 0x1, R5 ;  /* 0x0000000110107824 */ /* 0x000fca00078e0205 */
[----:B------:R-:W-:-:S13]  /*172e0*/  ISETP.GT.AND P6, PT, R16, R0, PT ;  /* 0x000000001000720c */ /* 0x000fda0003fc4270 */
[----:B------:R-:W-:Y:S05]  /*172f0*/  @P6 BRA `(.L_x_5794) ;  /* 0x00000000009c6947 */ /* 0x000fea0003800000 */
.L_x_5799:
[----:B------:R-:W2:Y:S01]  /*17300*/  LDC R4, c[0x0][0xc3c] ;  /* 0x00030f00ff047b82 */ /* 0x000ea20000000800 */
[----:B------:R-:W-:-:S05]  /*17310*/  VIADD R19, R19, 0x1f ;  /* 0x0000001f13137836 */ /* 0x000fca0000000000 */
[----:B--2---:R-:W-:-:S13]  /*17320*/  ISETP.GE.AND P6, PT, R19, R4, PT ;  /* 0x000000041300720c */ /* 0x004fda0003fc6270 */
[----:B0-----:R-:W-:Y:S05]  /*17330*/  @P6 BRA `(.L_x_5795) ;  /* 0x0000000400d06947 */ /* 0x001fea0003800000 */
        /* <DEDUP_REMOVED lines=10> */
.L_x_5797:
[----:B------:R-:W-:Y:S05]  /*173e0*/  BSYNC B0 ;  /* 0x0000000000007941 */ /* 0x000fea0003800000 */
.L_x_5796:
[----:B------:R-:W-:-:S03]  /*173f0*/  UMOV UR4, 0xffffffff ;  /* 0xffffffff00047882 */ /* 0x000fc60000000000 */
[----:B------:R-:W-:Y:S05]  /*17400*/  BRA.DIV UR4, `(.L_x_5798) ;  /* 0x0000001e04547947 */ /* 0x000fea000b800000 */
[----:B-----5:R-:W3:Y:S02]  /*17410*/  SHFL.UP PT, R14, R2, 0x1, RZ ;  /* 0x04200000020e7989 */ /* 0x020ee400000e00ff */
[----:B---3--:R-:W-:-:S05]  /*17420*/  SEL R13, R14, RZ, P1 ;  /* 0x000000ff0e0d7207 */ /* 0x008fca0000800000 */
[----:B------:R-:W-:-:S05]  /*17430*/  IMAD.IADD R13, R2, 0x1, R13 ;  /* 0x00000001020d7824 */ /* 0x000fca00078e020d */
[----:B------:R-:W3:Y:S02]  /*17440*/  SHFL.UP PT, R14, R13, 0x2, RZ ;  /* 0x044000000d0e7989 */ /* 0x000ee400000e00ff */
[----:B---3--:R-:W-:-:S05]  /*17450*/  SEL R4, R14, RZ, P2 ;  /* 0x000000ff0e047207 */ /* 0x008fca0001000000 */
[----:B------:R-:W-:-:S05]  /*17460*/  IMAD.IADD R4, R13, 0x1, R4 ;  /* 0x000000010d047824 */ /* 0x000fca00078e0204 */
[----:B------:R-:W3:Y:S02]  /*17470*/  SHFL.UP PT, R14, R4, 0x4, RZ ;  /* 0x04800000040e7989 */ /* 0x000ee400000e00ff */
[----:B---3--:R-:W-:-:S05]  /*17480*/  SEL R5, R14, RZ, P3 ;  /* 0x000000ff0e057207 */ /* 0x008fca0001800000 */
[----:B------:R-:W-:-:S05]  /*17490*/  IMAD.IADD R5, R4, 0x1, R5 ;  /* 0x0000000104057824 */ /* 0x000fca00078e0205 */
[----:B------:R-:W0:Y:S02]  /*174a0*/  SHFL.UP PT, R14, R5, 0x8, RZ ;  /* 0x05000000050e7989 */ /* 0x000e2400000e00ff */
[----:B0-----:R-:W-:-:S05]  /*174b0*/  SEL R6, R14, RZ, P4 ;  /* 0x000000ff0e067207 */ /* 0x001fca0002000000 */
[----:B------:R-:W-:-:S05]  /*174c0*/  IMAD.IADD R6, R5, 0x1, R6 ;  /* 0x0000000105067824 */ /* 0x000fca00078e0206 */
[----:B------:R-:W1:Y:S02]  /*174d0*/  SHFL.UP PT, R14, R6, 0x10, RZ ;  /* 0x06000000060e7989 */ /* 0x000e6400000e00ff */
[----:B-12---:R-:W-:-:S05]  /*174e0*/  SEL R3, R14, RZ, P5 ;  /* 0x000000ff0e037207 */ /* 0x006fca0002800000 */
[----:B------:R-:W-:-:S05]  /*174f0*/  IMAD.IADD R3, R6, 0x1, R3 ;  /* 0x0000000106037824 */ /* 0x000fca00078e0203 */
[----:B------:R0:W1:Y:S02]  /*17500*/  SHFL.IDX PT, R14, R3, 0x1f, 0x1f ;  /* 0x03e01f00030e7f89 */ /* 0x00006400000e0000 */
.L_x_5860:
[----:B------:R-:W-:Y:S02]  /*17510*/  ULDC UR4, c[0x0][0xc38] ;  /* 0x00030e0000047ab9 */ /* 0x000fe40000000800 */
[----:B------:R-:W-:-:S04]  /*17520*/  IMAD.U32 R4, RZ, RZ, UR4 ;  /* 0x00000004ff047e24 */ /* 0x000fc8000f8e00ff */
[----:B-1----:R-:W-:-:S04]  /*17530*/  IMAD R5, R14, R4, RZ ;  /* 0x000000040e057224 */ /* 0x002fc800078e02ff */
[----:B------:R-:W-:-:S05]  /*17540*/  IMAD.IADD R16, R5, 0x1, R16 ;  /* 0x0000000105107824 */ /* 0x000fca00078e0210 */
[----:B------:R-:W-:-:S13]  /*17550*/  ISETP.GT.AND P6, PT, R16, R0, PT ;  /* 0x000000001000720c */ /* 0x000fda0003fc4270 */
[----:B------:R-:W-:Y:S05]  /*17560*/  @!P6 BRA `(.L_x_5799) ;  /* 0xfffffffc0064e947 */ /* 0x000fea000383ffff */
.L_x_5794:
[----:B------:R-:W-:Y:S01]  /*17570*/  IMAD.IADD R16, R16, 0x1, -R5 ;  /* 0x0000000110107824 */ /* 0x000fe200078e0a05 */
[----:B------:R-:W-:-:S03]  /*17580*/  UMOV UR4, 0xffffffff ;  /* 0xffffffff00047882 */ /* 0x000fc60000000000 */
[----:B------:R-:W-:-:S05]  /*17590*/  IMAD R5, R3, R4, R16 ;  /* 0x0000000403057224 */ /* 0x000fca00078e0210 */
[----:B------:R-:W-:Y:S01]  /*175a0*/  ISETP.GT.AND P6, PT, R5, R0, PT ;  /* 0x000000000500720c */ /* 0x000fe20003fc4270 */
[----:B------:R-:W-:-:S12]  /*175b0*/  BRA.DIV UR4, `(.L_x_5800) ;  /* 0x0000001e04a47947 */ /* 0x000fd8000b800000 */
[----:B------:R-:W-:-:S04]  /*175c0*/  VOTE.ANY R5, PT, !P6 ;  /* 0x0000000000057806 */ /* 0x000fc800070e0100 */
[----:B0-----:R-:W0:Y:S02]  /*175d0*/  POPC R6, R5 ;  /* 0x0000000500067309 */ /* 0x001e240000000000 */
[----:B0-----:R0:W2:Y:S02]  /*175e0*/  SHFL.IDX PT, R17, R2, R6, 0x1f ;  /* 0x00001f0602117589 */ /* 0x0010a400000e0000 */
.L_x_5864:
[----:B------:R-:W-:Y:S01]  /*175f0*/  ISETP.NE.AND P0, PT, R5, RZ, PT ;  /* 0x000000ff0500720c */ /* 0x000fe20003f05270 */
[----:B------:R-:W-:-:S12]  /*17600*/  IMAD.MOV.U32 R5, RZ, RZ, RZ ;  /* 0x000000ffff057224 */ /* 0x000fd800078e00ff */
[----:B------:R-:W-:Y:S05]  /*17610*/  @!P0 BRA `(.L_x_5801) ;  /* 0x0000000000108947 */ /* 0x000fea0003800000 */
[----:B------:R-:W-:Y:S01]  /*17620*/  UMOV UR4, 0xffffffff ;  /* 0xffffffff00047882 */ /* 0x000fe20000000000 */
[----:B------:R-:W-:Y:S02]  /*17630*/  VIADD R12, R6, 0xffffffff ;  /* 0xffffffff060c7836 */ /* 0x000fe40000000000 */
[----:B------:R-:W-:Y:S05]  /*17640*/  BRA.DIV UR4, `(.L_x_5802) ;  /* 0x0000001e04c87947 */ /* 0x000fea000b800000 */
[----:B------:R3:W4:Y:S02]  /*17650*/  SHFL.IDX PT, R5, R3, R12, 0x1f ;  /* 0x00001f0c03057589 */ /* 0x00072400000e0000 */
.L_x_5801:
[----:B01-3--:R-:W0:Y:S01]  /*17660*/  LDC.64 R2, c[0x0][0xc90] ;  /* 0x00032400ff027b82 */ /* 0x00be220000000a00 */
[----:B------:R-:W-:-:S04]  /*17670*/  IMAD.IADD R19, R6, 0x1, R19 ;  /* 0x0000000106137824 */ /* 0x000fc800078e0213 */
[----:B0-----:R-:W-:-:S05]  /*17680*/  IMAD.WIDE R2, R19, 0x4, R2 ;  /* 0x0000000413027825 */ /* 0x001fca00078e0202 */
[----:B------:R-:W2:Y:S01]  /*17690*/  LDG.E R7, desc[UR40][R2.64] ;  /* 0x0000002802077981 */ /* 0x000ea2000c1e1900 */
[----:B----4-:R-:W-:-:S04]  /*176a0*/  IMAD R16, R5, R4, R16 ;  /* 0x0000000405107224 */ /* 0x010fc800078e0210 */
        /* <DEDUP_REMOVED lines=61> */
.L_x_5795:
[----:B------:R-:W-:Y:S01]  /*17a80*/  UMOV UR4, URZ ;  /* 0x0000003f00047c82 */ /* 0x000fe20008000000 */
[----:B------:R-:W-:Y:S01]  /*17a90*/  UMOV UR5, URZ ;  /* 0x0000003f00057c82 */ /* 0x000fe20008000000 */
[----:B------:R-:W-:Y:S01]  /*17aa0*/  ULDC UR6, c[0x0][0xc3c] ;  /* 0x00030f0000067ab9 */ /* 0x000fe20000000800 */
[----:B------:R-:W-:Y:S02]  /*17ab0*/  IMAD.MOV.U32 R16, RZ, RZ, R0 ;  /* 0x000000ffff107224 */ /* 0x000fe400078e0000 */
[----:B------:R-:W-:Y:S02]  /*17ac0*/  IMAD.U32 R17, RZ, RZ, UR4 ;  /* 0x00000004ff117e24 */ /* 0x000fe4000f8e00ff */
[----:B------:R-:W-:Y:S02]  /*17ad0*/  IMAD.U32 R18, RZ, RZ, UR5 ;  /* 0x00000005ff127e24 */ /* 0x000fe4000f8e00ff */
[----:B------:R-:W-:-:S07]  /*17ae0*/  IMAD.U32 R19, RZ, RZ, UR6 ;  /* 0x00000006ff137e24 */ /* 0x000fce000f8e00ff */
.L_x_5803:
[----:B------:R2:W3:Y:S01]  /*17af0*/  LDL R2, [R1] ;  /* 0x0000000001027983 */ /* 0x0004e20000100800 */
        /* <DEDUP_REMOVED lines=9> */
[----:B------:R2:W-:Y:S01]  /*17b90*/  @!P0 STL [R1], R2 ;  /* 0x0000000201008387 */ /* 0x0005e20000100800 */
[----:B------:R-:W-:Y:S06]  /*17ba0*/  BAR.ARV 0x5, 0x180 ;  /* 0x0146000000007b1d */ /* 0x000fec0000002000 */
.L_x_5792:
[----:B------:R-:W-:Y:S02]  /*17bb0*/  ULDC UR4, c[0x0][0xc3c] ;  /* 0x00030f0000047ab9 */ /* 0x000fe40000000800 */
[----:B----4-:R-:W-:-:S13]  /*17bc0*/  ISETP.GE.AND P0, PT, R19, UR4, PT ;  /* 0x0000000413007c0c */ /* 0x010fda000bf06270 */
[----:B------:R-:W-:Y:S05]  /*17bd0*/  @!P0 BRA `(.L_x_5804) ;  /* 0xffffff9c00c48947 */ /* 0x000fea000383ffff */
[----:B------:R-:W-:Y:S05]  /*17be0*/  BSYNC B8 ;  /* 0x0000000000087941 */ /* 0x000fea0003800000 */
.L_x_5678:
[----:B---3--:R-:W3:Y:S01]  /*17bf0*/  LDL.LU R0, [R1+0x40] ;  /* 0x0000400001007983 */ /* 0x008ee20000300800 */
[----:B------:R-:W-:Y:S01]  /*17c00*/  BSSY B0, `(.L_x_5805) ;  /* 0x000000b000007945 */ /* 0x000fe20003800000 */
[----:B------:R-:W4:Y:S01]  /*17c10*/  S2R R5, SR_CgaCtaId ;  /* 0x0000000000057919 */ /* 0x000f220000008800 */
[----:B---3--:R-:W-:-:S05]  /*17c20*/  VIADD R0, R0, 0x1 ;  /* 0x0000000100007836 */ /* 0x008fca0000000000 */
[----:B0-2---:R-:W-:-:S04]  /*17c30*/  LEA.HI R2, R0, R0, RZ, 0x1 ;  /* 0x0000000000027211 */ /* 0x005fc800078f08ff */
[----:B-1----:R-:W-:-:S05]  /*17c40*/  LOP3.LUT R3, R2, 0xfffffffe, RZ, 0xc0, !PT ;  /* 0xfffffffe02037812 */ /* 0x002fca00078ec0ff */
[----:B------:R-:W-:Y:S01]  /*17c50*/  IMAD.IADD R3, R0, 0x1, -R3 ;  /* 0x0000000100037824 */ /* 0x000fe200078e0a03 */
[----:B------:R-:W-:-:S04]  /*17c60*/  MOV R0, 0x400 ;  /* 0x0000040000007802 */ /* 0x000fc80000000f00 */
[----:B----4-:R-:W-:Y:S02]  /*17c70*/  LEA R0, R5, R0, 0x18 ;  /* 0x0000000005007211 */ /* 0x010fe400078ec0ff */
[----:B------:R-:W-:-:S04]  /*17c80*/  SHF.L.U32 R3, R3, 0x1f, RZ ;  /* 0x0000001f03037819 */ /* 0x000fc800000006ff */
[----:B------:R-:W0:Y:S02]  /*17c90*/  SYNCS.PHASECHK.TRANS64.TRYWAIT P0, [R0+URZ+0x28c20], R3 ;  /* 0x028c2003000075a7 */ /* 0x000e24000800017f */
[----:B0-----:R-:W-:Y:S05]  /*17ca0*/  @!P0 BRA `(.L_x_5806) ;  /* 0x0000001800588947 */ /* 0x001fea0003800000 */
.L_x_5867:
[----:B------:R-:W-:Y:S05]  /*17cb0*/  BSYNC B0 ;  /* 0x0000000000007941 */ /* 0x000fea0003800000 */
.L_x_5805:
[----:B------:R-:W-:-:S03]  /*17cc0*/  UMOV UR4, 0xffffffff ;  /* 0xffffffff00047882 */ /* 0x000fc60000000000 */
[----:B------:R-:W-:Y:S05]  /*17cd0*/  BRA.DIV UR4, `(.L_x_5807) ;  /* 0x0000001a04607947 */ /* 0x000fea000b800000 */
[----:B------:R-:W1:Y:S02]  /*17ce0*/  S2R R2, SR_TID.X ;  /* 0x0000000000027919 */ /* 0x000e640000002100 */
[----:B-1----:R-:W-:-:S04]  /*17cf0*/  SHF.R.U32.HI R2, RZ, 0x5, R2 ;  /* 0x00000005ff027819 */ /* 0x002fc80000011602 */
[----:B------:R-:W-:-:S05]  /*17d00*/  LOP3.LUT R2, R2, 0x3, RZ, 0xc0, !PT ;  /* 0x0000000302027812 */ /* 0x000fca00078ec0ff */
[----:B------:R1:W2:Y:S02]  /*17d10*/  SHFL.IDX PT, R14, R2, RZ, 0x1f ;  /* 0x00001fff020e7589 */ /* 0x0002a400000e0000 */
.L_x_5870:
[----:B--2---:R-:W-:Y:S01]  /*17d20*/  ISETP.NE.AND P0, PT, R14, RZ, PT ;  /* 0x000000ff0e00720c */ /* 0x004fe20003f05270 */
[----:B------:R-:W-:-:S12]  /*17d30*/  BSSY B0, `(.L_x_5808) ;  /* 0x0000027000007945 */ /* 0x000fd80003800000 */
[----:B------:R-:W-:Y:S05]  /*17d40*/  @P0 BRA `(.L_x_5809) ;  /* 0x0000000000940947 */ /* 0x000fea0003800000 */
[----:B------:R-:W-:-:S03]  /*17d50*/  UMOV UR4, 0xffffffff ;  /* 0xffffffff00047882 */ /* 0x000fc60000000000 */
[----:B------:R-:W-:Y:S05]  /*17d60*/  BRA.DIV UR4, `(.L_x_5810) ;  /* 0x0000001a04707947 */ /* 0x000fea000b800000 */
[----:B------:R-:W-:-:S13]  /*17d70*/  ELECT P6, URZ, PT ;  /* 0x00000000003f782f */ /* 0x000fda00038c0000 */
.L_x_5873:
[----:B------:R-:W-:Y:S05]  /*17d80*/  @!P6 BRA `(.L_x_5809) ;  /* 0x000000000084e947 */ /* 0x000fea0003800000 */
[----:B------:R-:W-:-:S06]  /*17d90*/  ULOP3.LUT UR4, UR36, 0x2, URZ, 0xfc, !UPT ;  /* 0x0000000224047892 */ /* 0x000fcc000f8efc3f */
[----:B-1----:R-:W-:-:S05]  /*17da0*/  IMAD.U32 R2, RZ, RZ, UR4 ;  /* 0x00000004ff027e24 */ /* 0x002fca000f8e00ff */
[----:B------:R-:W-:-:S13]  /*17db0*/  ISETP.NE.AND P2, PT, R2, 0x3, PT ;  /* 0x000000030200780c */ /* 0x000fda0003f45270 */
[----:B------:R-:W-:Y:S05]  /*17dc0*/  @!P2 BRA `(.L_x_5811) ;  /* 0x000000000004a947 */ /* 0x000fea0003800000 */
[----:B------:R-:W-:Y:S01]  /*17dd0*/  BPT.TRAP 0x1 ;  /* 0x000000040000795c */ /* 0x000fe20000300000 */
.L_x_5811:
        /* <DEDUP_REMOVED lines=14> */
.L_x_5874:
[----:B------:R-:W1:Y:S02]  /*17ec0*/  SYNCS.PHASECHK.TRANS64.TRYWAIT P0, [R7+URZ], R2 ;  /* 0x00000002070075a7 */ /* 0x000e64000800017f */
[----:B-1----:R-:W-:Y:S05]  /*17ed0*/  @!P0 BRA `(.L_x_5813) ;  /* 0x0000001800488947 */ /* 0x002fea0003800000 */
.L_x_5875:
[----:B------:R-:W-:Y:S05]  /*17ee0*/  @!P2 BRA `(.L_x_5814) ;  /* 0x000000000004a947 */ /* 0x000fea0003800000 */
[----:B------:R-:W-:Y:S01]  /*17ef0*/  BPT.TRAP 0x1 ;  /* 0x000000040000795c */ /* 0x000fe20000300000 */
.L_x_5814:
[----:B------:R-:W2:Y:S01]  /*17f00*/  LDL.LU R4, [R1+0x4] ;  /* 0x0000040001047983 */ /* 0x000ea20000300800 */
[----:B------:R-:W-:-:S04]  /*17f10*/  VIADD R0, R0, 0x28c60 ;  /* 0x00028c6000007836 */ /* 0x000fc80000000000 */
[----:B--2---:R-:W-:-:S04]  /*17f20*/  IMAD R4, R4, 0x8, R0 ;  /* 0x0000000804047824 */ /* 0x004fc800078e0200 */
[----:B------:R-:W2:Y:S02]  /*17f30*/  SYNCS.PHASECHK.TRANS64.TRYWAIT P0, [R4+URZ], R5 ;  /* 0x00000005040075a7 */ /* 0x000ea4000800017f */
[----:B--2---:R-:W-:Y:S05]  /*17f40*/  @!P0 BRA `(.L_x_5815) ;  /* 0x0000001800408947 */ /* 0x004fea0003800000 */
.L_x_5876:
[----:B------:R-:W-:-:S07]  /*17f50*/  IMAD R3, R3, 0x8, R0 ;  /* 0x0000000803037824 */ /* 0x000fce00078e0200 */
.L_x_5816:
[----:B---3--:R3:W4:Y:S02]  /*17f60*/  SYNCS.PHASECHK.TRANS64.TRYWAIT P0, [R3+URZ], R2 ;  /* 0x00000002030075a7 */ /* 0x008724000800017f */
[----:B----4-:R-:W-:Y:S05]  /*17f70*/  @!P0 NANOSLEEP.SYNCS 0x989680 ;  /* 0x009896800000895d */ /* 0x010fea0003900000 */
[----:B------:R-:W4:Y:S02]  /*17f80*/  @!P0 SYNCS.PHASECHK.TRANS64 P0, [R3+URZ], R2 ;  /* 0x00000002030085a7 */ /* 0x000f24000800007f */
[----:B----4-:R-:W-:Y:S05]  /*17f90*/  @!P0 BRA `(.L_x_5816) ;  /* 0xfffffffc00f08947 */ /* 0x010fea000383ffff */
.L_x_5809:
[----:B------:R-:W-:Y:S05]  /*17fa0*/  BSYNC B0 ;  /* 0x0000000000007941 */ /* 0x000fea0003800000 */
.L_x_5808:
[----:B------:R-:W-:Y:S05]  /*17fb0*/  EXIT ;  /* 0x000000000000794d */ /* 0x000fea0003800000 */
.L_x_5573:
[----:B0-----:R-:W-:-:S04]  /*17fc0*/  IMAD.U32 R3, RZ, RZ, UR21 ;  /* 0x00000015ff037e24 */ /* 0x001fc8000f8e00ff */
[----:B------:R0:W1:Y:S03]  /*17fd0*/  SYNCS.PHASECHK.TRANS64.TRYWAIT P1, [R3+URZ+0x28c50], R0 ;  /* 0x028c5000030075a7 */ /* 0x000066000802017f */
[----:B-1----:R-:W-:Y:S05]  /*17fe0*/  @!P1 NANOSLEEP.SYNCS 0x989680 ;  /* 0x009896800000995d */ /* 0x002fea0003900000 */
[----:B------:R-:W1:Y:S02]  /*17ff0*/  @!P1 SYNCS.PHASECHK.TRANS64 P1, [R3+URZ+0x28c50], R0 ;  /* 0x028c5000030095a7 */ /* 0x000e64000802007f */
[----:B-1----:R-:W-:Y:S05]  /*18000*/  @!P1 BRA `(.L_x_5573) ;  /* 0xfffffffc00ec9947 */ /* 0x002fea000383ffff */
[----:B------:R-:W-:Y:S05]  /*18010*/  BRA `(.L_x_5817) ;  /* 0xfffffe9c00ac7947 */ /* 0x000fea000383ffff */
.L_x_5578:
[----:B-1----:R-:W-:-:S04]  /*18020*/  IMAD.U32 R3, RZ, RZ, UR21 ;  /* 0x00000015ff037e24 */ /* 0x002fc8000f8e00ff */
[----:B------:R1:W2:Y:S03]  /*18030*/  SYNCS.PHASECHK.TRANS64.TRYWAIT P1, [R3+URZ+0x28c50], R0 ;  /* 0x028c5000030075a7 */ /* 0x0002a6000802017f */
[----:B--2---:R-:W-:Y:S05]  /*18040*/  @!P1 NANOSLEEP.SYNCS 0x989680 ;  /* 0x009896800000995d */ /* 0x004fea0003900000 */
[----:B------:R-:W2:Y:S02]  /*18050*/  @!P1 SYNCS.PHASECHK.TRANS64 P1, [R3+URZ+0x28c50], R0 ;  /* 0x028c5000030095a7 */ /* 0x000ea4000802007f */
[----:B--2---:R-:W-:Y:S05]  /*18060*/  @!P1 BRA `(.L_x_5578) ;  /* 0xfffffffc00ec9947 */ /* 0x004fea000383ffff */
[----:B------:R-:W-:Y:S05]  /*18070*/  BRA `(.L_x_5577) ;  /* 0xfffffea800a87947 */ /* 0x000fea000383ffff */
.L_x_5587:
[----:B0-----:R-:W-:-:S04]  /*18080*/  IMAD.U32 R3, RZ, RZ, UR46 ;  /* 0x0000002eff037e24 */ /* 0x001fc8000f8e00ff */
[----:B------:R0:W1:Y:S03]  /*18090*/  SYNCS.PHASECHK.TRANS64.TRYWAIT P1, [R3+URZ+0x28c00], R0 ;  /* 0x028c0000030075a7 */ /* 0x000066000802017f */
[----:B-1----:R-:W-:Y:S05]  /*180a0*/  @!P1 NANOSLEEP.SYNCS 0x989680 ;  /* 0x009896800000995d */ /* 0x002fea0003900000 */
[----:B------:R-:W1:Y:S02]  /*180b0*/  @!P1 SYNCS.PHASECHK.TRANS64 P1, [R3+URZ+0x28c00], R0 ;  /* 0x028c0000030095a7 */ /* 0x000e64000802007f */
[----:B-1----:R-:W-:Y:S05]  /*180c0*/  @!P1 BRA `(.L_x_5587) ;  /* 0xfffffffc00ec9947 */ /* 0x002fea000383ffff */
[----:B------:R-:W-:Y:S05]  /*180d0*/  BRA `(.L_x_5818) ;  /* 0xfffffec000087947 */ /* 0x000fea000383ffff */
.L_x_5591:
[----:B--2---:R2:W3:Y:S02]  /*180e0*/  SYNCS.PHASECHK.TRANS64.TRYWAIT P1, [R7+URZ+0x28c30], R8 ;  /* 0x028c3008070075a7 */ /* 0x0044e4000802017f */
[----:B---3--:R-:W-:Y:S05]  /*180f0*/  @!P1 NANOSLEEP.SYNCS 0x989680 ;  /* 0x009896800000995d */ /* 0x008fea0003900000 */
[----:B------:R-:W3:Y:S02]  /*18100*/  @!P1 SYNCS.PHASECHK.TRANS64 P1, [R7+URZ+0x28c30], R8 ;  /* 0x028c3008070095a7 */ /* 0x000ee4000802007f */
[----:B---3--:R-:W-:Y:S05]  /*18110*/  @!P1 BRA `(.L_x_5591) ;  /* 0xfffffffc00f09947 */ /* 0x008fea000383ffff */
[----:B------:R-:W-:Y:S05]  /*18120*/  BRA `(.L_x_5590) ;  /* 0xfffffec000247947 */ /* 0x000fea000383ffff */
.L_x_5603:
[----:B--2---:R2:W3:Y:S02]  /*18130*/  SYNCS.PHASECHK.TRANS64.TRYWAIT P2, [R7+URZ+0x28c50], R8 ;  /* 0x028c5008070075a7 */ /* 0x0044e4000804017f */
[----:B---3--:R-:W-:Y:S05]  /*18140*/  @!P2 NANOSLEEP.SYNCS 0x989680 ;  /* 0x009896800000a95d */ /* 0x008fea0003900000 */
[----:B------:R-:W3:Y:S02]  /*18150*/  @!P2 SYNCS.PHASECHK.TRANS64 P2, [R7+URZ+0x28c50], R8 ;  /* 0x028c50080700a5a7 */ /* 0x000ee4000804007f */
[----:B---3--:R-:W-:Y:S05]  /*18160*/  @!P2 BRA `(.L_x_5603) ;  /* 0xfffffffc00f0a947 */ /* 0x008fea000383ffff */
[----:B------:R-:W-:Y:S05]  /*18170*/  BRA `(.L_x_5602) ;  /* 0xfffffedc00c87947 */ /* 0x000fea000383ffff */
.L_x_5611:
[----:B--2---:R-:W-:-:S04]  /*18180*/  IMAD.U32 R9, RZ, RZ, UR27 ;  /* 0x0000001bff097e24 */ /* 0x004fc8000f8e00ff */
[----:B------:R2:W3:Y:S03]  /*18190*/  SYNCS.PHASECHK.TRANS64.TRYWAIT P2, [R9+URZ+0x28c30], R8 ;  /* 0x028c3008090075a7 */ /* 0x0004e6000804017f */
[----:B---3--:R-:W-:Y:S05]  /*181a0*/  @!P2 NANOSLEEP.SYNCS 0x989680 ;  /* 0x009896800000a95d */ /* 0x008fea0003900000 */
[----:B------:R-:W3:Y:S02]  /*181b0*/  @!P2 SYNCS.PHASECHK.TRANS64 P2, [R9+URZ+0x28c30], R8 ;  /* 0x028c30080900a5a7 */ /* 0x000ee4000804007f */
[----:B---3--:R-:W-:Y:S05]  /*181c0*/  @!P2 BRA `(.L_x_5611) ;  /* 0xfffffffc00eca947 */ /* 0x008fea000383ffff */
[----:B------:R-:W-:Y:S05]  /*181d0*/  BRA `(.L_x_5610) ;  /* 0xfffffee400147947 */ /* 0x000fea000383ffff */
.L_x_5623:
[----:B--2---:R2:W3:Y:S02]  /*181e0*/  SYNCS.PHASECHK.TRANS64.TRYWAIT P2, [R21+URZ+0x28c50], R8 ;  /* 0x028c5008150075a7 */ /* 0x0044e4000804017f */
[----:B---3--:R-:W-:Y:S05]  /*181f0*/  @!P2 NANOSLEEP.SYNCS 0x989680 ;  /* 0x009896800000a95d */ /* 0x008fea0003900000 */
[----:B------:R-:W3:Y:S02]  /*18200*/  @!P2 SYNCS.PHASECHK.TRANS64 P2, [R21+URZ+0x28c50], R8 ;  /* 0x028c50081500a5a7 */ /* 0x000ee4000804007f */
[----:B---3--:R-:W-:Y:S05]  /*18210*/  @!P2 BRA `(.L_x_5623) ;  /* 0xfffffffc00f0a947 */ /* 0x008fea000383ffff */
[----:B------:R-:W-:Y:S05]  /*18220*/  BRA `(.L_x_5622) ;  /* 0xffffff0400e87947 */ /* 0x000fea000383ffff */
.L_x_5632:
[----:B---3--:R-:W-:-:S04]  /*18230*/  IMAD.U32 R6, RZ, RZ, UR25 ;  /* 0x00000019ff067e24 */ /* 0x008fc8000f8e00ff */
[----:B------:R3:W4:Y:S03]  /*18240*/  SYNCS.PHASECHK.TRANS64.TRYWAIT P3, [R6+URZ+0x28c30], R7 ;  /* 0x028c3007060075a7 */ /* 0x000726000806017f */
[----:B----4-:R-:W-:Y:S05]  /*18250*/  @!P3 NANOSLEEP.SYNCS 0x989680 ;  /* 0x009896800000b95d */ /* 0x010fea0003900000 */
[----:B------:R-:W4:Y:S02]  /*18260*/  @!P3 SYNCS.PHASECHK.TRANS64 P3, [R6+URZ+0x28c30], R7 ;  /* 0x028c30070600b5a7 */ /* 0x000f24000806007f */
[----:B----4-:R-:W-:Y:S05]  /*18270*/  @!P3 BRA `(.L_x_5632) ;  /* 0xfffffffc00ecb947 */ /* 0x010fea000383ffff */
[----:B------:R-:W-:Y:S05]  /*18280*/  BRA `(.L_x_5631) ;  /* 0xffffff0c00807947 */ /* 0x000fea000383ffff */
.L_x_5636:
[----:B---3--:R3:W4:Y:S02]  /*18290*/  SYNCS.PHASECHK.TRANS64.TRYWAIT P3, [R170+URZ+0x28c50], R7 ;  /* 0x028c5007aa0075a7 */ /* 0x008724000806017f */
[----:B----4-:R-:W-:Y:S05]  /*182a0*/  @!P3 NANOSLEEP.SYNCS 0x989680 ;  /* 0x009896800000b95d */ /* 0x010fea0003900000 */
[----:B------:R-:W4:Y:S02]  /*182b0*/  @!P3 SYNCS.PHASECHK.TRANS64 P3, [R170+URZ+0x28c50], R7 ;  /* 0x028c5007aa00b5a7 */ /* 0x000f24000806007f */
[----:B----4-:R-:W-:Y:S05]  /*182c0*/  @!P3 BRA `(.L_x_5636) ;  /* 0xfffffffc00f0b947 */ /* 0x010fea000383ffff */
[----:B------:R-:W-:Y:S05]  /*182d0*/  BRA `(.L_x_5635) ;  /* 0xffffff2400a47947 */ /* 0x000fea000383ffff */
.L_x_5642:
[----:B----4-:R-:W-:-:S04]  /*182e0*/  IMAD.U32 R5, RZ, RZ, UR26 ;  /* 0x0000001aff057e24 */ /* 0x010fc8000f8e00ff */
[----:B------:R4:W0:Y:S03]  /*182f0*/  SYNCS.PHASECHK.TRANS64.TRYWAIT P2, [R5+URZ+0x28c30], R8 ;  /* 0x028c3008050075a7 */ /* 0x000826000804017f */
[----:B0-----:R-:W-:Y:S05]  /*18300*/  @!P2 NANOSLEEP.SYNCS 0x989680 ;  /* 0x009896800000a95d */ /* 0x001fea0003900000 */
[----:B------:R-:W0:Y:S02]  /*18310*/  @!P2 SYNCS.PHASECHK.TRANS64 P2, [R5+URZ+0x28c30], R8 ;  /* 0x028c30080500a5a7 */ /* 0x000e24000804007f */
[----:B0-----:R-:W-:Y:S05]  /*18320*/  @!P2 BRA `(.L_x_5642) ;  /* 0xfffffffc00eca947 */ /* 0x001fea000383ffff */
[----:B------:R-:W-:Y:S05]  /*18330*/  BRA `(.L_x_5641) ;  /* 0xffffff2800907947 */ /* 0x000fea000383ffff */
.L_x_5654:
[----:B-1----:R1:W3:Y:S02]  /*18340*/  SYNCS.PHASECHK.TRANS64.TRYWAIT P2, [R21+URZ+0x28c50], R8 ;  /* 0x028c5008150075a7 */ /* 0x0022e4000804017f */
[----:B---3--:R-:W-:Y:S05]  /*18350*/  @!P2 NANOSLEEP.SYNCS 0x989680 ;  /* 0x009896800000a95d */ /* 0x008fea0003900000 */
[----:B------:R-:W3:Y:S02]  /*18360*/  @!P2 SYNCS.PHASECHK.TRANS64 P2, [R21+URZ+0x28c50], R8 ;  /* 0x028c50081500a5a7 */ /* 0x000ee4000804007f */
[----:B---3--:R-:W-:Y:S05]  /*18370*/  @!P2 BRA `(.L_x_5654) ;  /* 0xfffffffc00f0a947 */ /* 0x008fea000383ffff */
[----:B------:R-:W-:Y:S05]  /*18380*/  BRA `(.L_x_5653) ;  /* 0xffffff4c00587947 */ /* 0x000fea000383ffff */
.L_x_5698:
        /* <DEDUP_REMOVED lines=11> */
.L_x_5820:
[----:B------:R-:W-:Y:S05]  /*18440*/  BSYNC B0 ;  /* 0x0000000000007941 */ /* 0x000fea0003800000 */
.L_x_5819:
[----:B------:R-:W-:Y:S05]  /*18450*/  BRA `(.L_x_5821) ;  /* 0xffffffa400547947 */ /* 0x000fea000383ffff */
.L_x_5700:
[----:B------:R-:W-:Y:S01]  /*18460*/  BSSY B0, `(.L_x_5822) ;  /* 0x0000006000007945 */ /* 0x000fe20003800000 */
[----:B------:R-:W-:-:S07]  /*18470*/  IMAD.MOV.U32 R15, RZ, RZ, -0x1 ;  /* 0xffffffffff0f7424 */ /* 0x000fce00078e00ff */
[----:B012-4-:R-:W-:Y:S05]  /*18480*/  WARPSYNC.COLLECTIVE R15, `(.L_x_5823) ;  /* 0x000000000f0c7348 */ /* 0x017fea0003c00000 */
[----:B------:R-:W-:Y:S02]  /*18490*/  ELECT P6, UR62, PT ;  /* 0x00000000003e782f */ /* 0x000fe400038c0000 */
[----:B------:R-:W-:Y:S01]  /*184a0*/  MOV R14, UR62 ;  /* 0x0000003e000e7c02 */ /* 0x000fe20008000f00 */
[----:B012-4-:R-:W-:Y:S10]  /*184b0*/  ENDCOLLECTIVE ;  /* 0x000000000000791b */ /* 0x017ff40003800000 */
.L_x_5823:
[----:B------:R-:W-:Y:S05]  /*184c0*/  BSYNC B0 ;  /* 0x0000000000007941 */ /* 0x000fea0003800000 */
.L_x_5822:
[----:B------:R-:W-:Y:S05]  /*184d0*/  BRA `(.L_x_5824) ;  /* 0xffffffa400607947 */ /* 0x000fea000383ffff */
.L_x_5702:
[----:B--2---:R2:W3:Y:S02]  /*184e0*/  SYNCS.PHASECHK.TRANS64.TRYWAIT P0, [R0+URZ+0x28c40], R2 ;  /* 0x028c4002000075a7 */ /* 0x0044e4000800017f */
[----:B---3--:R-:W-:Y:S05]  /*184f0*/  @!P0 NANOSLEEP.SYNCS 0x989680 ;  /* 0x009896800000895d */ /* 0x008fea0003900000 */
[----:B------:R-:W3:Y:S02]  /*18500*/  @!P0 SYNCS.PHASECHK.TRANS64 P0, [R0+URZ+0x28c40], R2 ;  /* 0x028c4002000085a7 */ /* 0x000ee4000800007f */
[----:B---3--:R-:W-:Y:S05]  /*18510*/  @!P0 BRA `(.L_x_5702) ;  /* 0xfffffffc00f08947 */ /* 0x008fea000383ffff */
[----:B------:R-:W-:Y:S05]  /*18520*/  BRA `(.L_x_5825) ;  /* 0xffffffa400c87947 */ /* 0x000fea000383ffff */
.L_x_5706:
[----:B------:R-:W2:Y:S01]  /*18530*/  LDL.LU R11, [R1+0x2c] ;  /* 0x00002c00010b7983 */ /* 0x000ea20000300800 */
[----:B------:R-:W-:Y:S02]  /*18540*/  IMAD.MOV.U32 R5, RZ, RZ, R12 ;  /* 0x000000ffff057224 */ /* 0x000fe400078e000c */
[----:B------:R-:W-:Y:S02]  /*18550*/  IMAD.MOV.U32 R13, RZ, RZ, R3 ;  /* 0x000000ffff0d7224 */ /* 0x000fe400078e0003 */
[----:B------:R-:W-:Y:S02]  /*18560*/  IMAD.MOV.U32 R12, RZ, RZ, RZ ;  /* 0x000000ffff0c7224 */ /* 0x000fe400078e00ff */
[----:B------:R-:W-:Y:S02]  /*18570*/  IMAD.MOV.U32 R15, RZ, RZ, -0x1 ;  /* 0xffffffffff0f7424 */ /* 0x000fe400078e00ff */
        /* <DEDUP_REMOVED lines=8> */
.L_x_5826:
[----:B------:R-:W-:Y:S02]  /*18600*/  IMAD.MOV.U32 R13, RZ, RZ, R4 ;  /* 0x000000ffff0d7224 */ /* 0x000fe400078e0004 */
[----:B------:R-:W-:-:S07]  /*18610*/  IMAD.MOV.U32 R6, RZ, RZ, R14 ;  /* 0x000000ffff067224 */ /* 0x000fce00078e000e */
[----:B------:R-:W-:Y:S05]  /*18620*/  WARPSYNC.COLLECTIVE R15, `(.L_x_5827) ;  /* 0x000000000f087348 */ /* 0x000fea0003c00000 */
[----:B------:R0:W1:Y:S02]  /*18630*/  SHFL.IDX P6, R14, R13, R12, R11 ;  /* 0x0000000c0d0e7389 */ /* 0x00006400000c000b */
[----:B01----:R-:W-:Y:S01]  /*18640*/  ENDCOLLECTIVE ;  /* 0x000000000000791b */ /* 0x003fe20003800000 */
.L_x_5827:
[----:B------:R-:W-:Y:S02]  /*18650*/  IMAD.MOV.U32 R13, RZ, RZ, R3 ;  /* 0x000000ffff0d7224 */ /* 0x000fe400078e0003 */
[----:B------:R-:W-:Y:S02]  /*18660*/  IMAD.MOV.U32 R12, RZ, RZ, 0x1 ;  /* 0x00000001ff0c7424 */ /* 0x000fe400078e00ff */
[----:B------:R-:W-:-:S07]  /*18670*/  IMAD.MOV.U32 R7, RZ, RZ, R14 ;  /* 0x000000ffff077224 */ /* 0x000fce00078e000e */
[----:B------:R-:W-:Y:S05]  /*18680*/  WARPSYNC.COLLECTIVE R15, `(.L_x_5828) ;  /* 0x000000000f087348 */ /* 0x000fea0003c00000 */
[----:B------:R0:W1:Y:S02]  /*18690*/  SHFL.IDX P6, R14, R13, R12, R11 ;  /* 0x0000000c0d0e7389 */ /* 0x00006400000c000b */
[----:B01----:R-:W-:Y:S01]  /*186a0*/  ENDCOLLECTIVE ;  /* 0x000000000000791b */ /* 0x003fe20003800000 */
.L_x_5828:
        /* <DEDUP_REMOVED lines=15> */
.L_x_5829:
[----:B------:R-:W-:Y:S02]  /*187a0*/  IMAD.MOV.U32 R13, RZ, RZ, R3 ;  /* 0x000000ffff0d7224 */ /* 0x000fe400078e0003 */
[----:B------:R-:W-:Y:S02]  /*187b0*/  IMAD.MOV.U32 R12, RZ, RZ, 0x2 ;  /* 0x00000002ff0c7424 */ /* 0x000fe400078e00ff */
[----:B------:R-:W-:-:S07]  /*187c0*/  IMAD.MOV.U32 R5, RZ, RZ, R14 ;  /* 0x000000ffff057224 */ /* 0x000fce00078e000e */
[----:B------:R-:W-:Y:S05]  /*187d0*/  WARPSYNC.COLLECTIVE R15, `(.L_x_5830) ;  /* 0x000000000f087348 */ /* 0x000fea0003c00000 */
[----:B------:R0:W1:Y:S02]  /*187e0*/  SHFL.IDX P6, R14, R13, R12, R11 ;  /* 0x0000000c0d0e7389 */ /* 0x00006400000c000b */
[----:B01----:R-:W-:Y:S01]  /*187f0*/  ENDCOLLECTIVE ;  /* 0x000000000000791b */ /* 0x003fe20003800000 */
.L_x_5830:
        /* <DEDUP_REMOVED lines=9> */
[----:B------:R0:W-:Y:S04]  /*18890*/  @!P1 LDGSTS.E.BYPASS.LTC128B.128 [R9+0x20c00], desc[UR40][R6.64], !P0 ;  /* 0x20c0000006099fae */ /* 0x0001e8000c101d68 */
[----:B------:R-:W-:Y:S01]  /*188a0*/  ISETP.GE.AND P1, PT, R5, R0, PT ;  /* 0x000000000500720c */ /* 0x000fe20003f26270 */
[----:B0-----:R-:W-:-:S12]  /*188b0*/  IMAD.MOV.U32 R6, RZ, RZ, R14 ;  /* 0x000000ffff067224 */ /* 0x001fd800078e000e */
[----:B------:R-:W-:Y:S05]  /*188c0*/  WARPSYNC.COLLECTIVE R15, `(.L_x_5831) ;  /* 0x000000000f087348 */ /* 0x000fea0003c00000 */
[----:B------:R0:W1:Y:S02]  /*188d0*/  SHFL.IDX P6, R14, R13, R12, R11 ;  /* 0x0000000c0d0e7389 */ /* 0x00006400000c000b */
[----:B01----:R-:W-:Y:S01]  /*188e0*/  ENDCOLLECTIVE ;  /* 0x000000000000791b */ /* 0x003fe20003800000 */
.L_x_5831:
[----:B------:R-:W-:Y:S02]  /*188f0*/  IMAD.MOV.U32 R13, RZ, RZ, R3 ;  /* 0x000000ffff0d7224 */ /* 0x000fe400078e0003 */
[----:B------:R-:W-:Y:S02]  /*18900*/  IMAD.MOV.U32 R12, RZ, RZ, 0x3 ;  /* 0x00000003ff0c7424 */ /* 0x000fe400078e00ff */
[----:B------:R-:W-:-:S07]  /*18910*/  IMAD.MOV.U32 R5, RZ, RZ, R14 ;  /* 0x000000ffff057224 */ /* 0x000fce00078e000e */
[----:B------:R-:W-:Y:S05]  /*18920*/  WARPSYNC.COLLECTIVE R15, `(.L_x_5832) ;  /* 0x000000000f087348 */ /* 0x000fea0003c00000 */
[----:B------:R0:W1:Y:S02]  /*18930*/  SHFL.IDX P6, R14, R13, R12, R11 ;  /* 0x0000000c0d0e7389 */ /* 0x00006400000c000b */
[----:B01----:R-:W-:Y:S01]  /*18940*/  ENDCOLLECTIVE ;  /* 0x000000000000791b */ /* 0x003fe20003800000 */
.L_x_5832:
        /* <DEDUP_REMOVED lines=13> */
.L_x_5833:
[----:B------:R-:W-:Y:S01]  /*18a20*/  IMAD.MOV.U32 R4, RZ, RZ, R14 ;  /* 0x000000ffff047224 */ /* 0x000fe200078e000e */
[----:B------:R-:W-:Y:S06]  /*18a30*/  BRA `(.L_x_5834) ;  /* 0xffffffac00207947 */ /* 0x000fec000383ffff */
.L_x_5709:
[----:B-1----:R-:W2:Y:S02]  /*18a40*/  LDL R2, [R1] ;  /* 0x0000000001027983 */ /* 0x002ea40000100800 */
[----:B--2---:R1:W2:Y:S02]  /*18a50*/  SYNCS.PHASECHK.TRANS64.TRYWAIT P0, [R2+URZ+0x28c20], R0 ;  /* 0x028c2000020075a7 */ /* 0x0042a4000800017f */
[----:B--2---:R-:W-:Y:S05]  /*18a60*/  @!P0 NANOSLEEP.SYNCS 0x989680 ;  /* 0x009896800000895d */ /* 0x004fea0003900000 */
[----:B------:R-:W2:Y:S02]  /*18a70*/  @!P0 SYNCS.PHASECHK.TRANS64 P0, [R2+URZ+0x28c20], R0 ;  /* 0x028c2000020085a7 */ /* 0x000ea4000800007f */
[----:B--2---:R-:W-:Y:S05]  /*18a80*/  @!P0 BRA `(.L_x_5709) ;  /* 0xfffffffc00ec8947 */ /* 0x004fea000383ffff */
[----:B------:R-:W-:Y:S05]  /*18a90*/  BRA `(.L_x_5835) ;  /* 0xffffffac00807947 */ /* 0x000fea000383ffff */
.L_x_5713:
[----:B-1----:R1:W2:Y:S02]  /*18aa0*/  SYNCS.PHASECHK.TRANS64.TRYWAIT P0, [R0+URZ+0x28c60], R2 ;  /* 0x028c6002000075a7 */ /* 0x0022a4000800017f */
[----:B--2---:R-:W-:Y:S05]  /*18ab0*/  @!P0 NANOSLEEP.SYNCS 0x989680 ;  /* 0x009896800000895d */ /* 0x004fea0003900000 */
[----:B------:R-:W2:Y:S02]  /*18ac0*/  @!P0 SYNCS.PHASECHK.TRANS64 P0, [R0+URZ+0x28c60], R2 ;  /* 0x028c6002000085a7 */ /* 0x000ea4000800007f */
[----:B--2---:R-:W-:Y:S05]  /*18ad0*/  @!P0 BRA `(.L_x_5713) ;  /* 0xfffffffc00f08947 */ /* 0x004fea000383ffff */
[----:B------:R-:W-:Y:S05]  /*18ae0*/  BRA `(.L_x_5836) ;  /* 0xffffffac00ac7947 */ /* 0x000fea000383ffff */
.L_x_5732:
[----:B-1----:R1:W2:Y:S02]  /*18af0*/  SYNCS.PHASECHK.TRANS64.TRYWAIT P0, [R3+URZ+0x28c40], R2 ;  /* 0x028c4002030075a7 */ /* 0x0022a4000800017f */
[----:B--2---:R-:W-:Y:S05]  /*18b00*/  @!P0 NANOSLEEP.SYNCS 0x989680 ;  /* 0x009896800000895d */ /* 0x004fea0003900000 */
[----:B------:R-:W2:Y:S02]  /*18b10*/  @!P0 SYNCS.PHASECHK.TRANS64 P0, [R3+URZ+0x28c40], R2 ;  /* 0x028c4002030085a7 */ /* 0x000ea4000800007f */
[----:B--2---:R-:W-:Y:S05]  /*18b20*/  @!P0 BRA `(.L_x_5732) ;  /* 0xfffffffc00f08947 */ /* 0x004fea000383ffff */
[----:B------:R-:W-:Y:S05]  /*18b30*/  BRA `(.L_x_5837) ;  /* 0xffffffb800b87947 */ /* 0x000fea000383ffff */
.L_x_5737:
[----:B0-----:R0:W2:Y:S02]  /*18b40*/  SYNCS.PHASECHK.TRANS64.TRYWAIT P0, [R3+URZ+0x28c60], R2 ;  /* 0x028c6002030075a7 */ /* 0x0010a4000800017f */
[----:B--2---:R-:W-:Y:S05]  /*18b50*/  @!P0 NANOSLEEP.SYNCS 0x989680 ;  /* 0x009896800000895d */ /* 0x004fea0003900000 */
[----:B------:R-:W2:Y:S02]  /*18b60*/  @!P0 SYNCS.PHASECHK.TRANS64 P0, [R3+URZ+0x28c60], R2 ;  /* 0x028c6002030085a7 */ /* 0x000ea4000800007f */
[----:B--2---:R-:W-:Y:S05]  /*18b70*/  @!P0 BRA `(.L_x_5737) ;  /* 0xfffffffc00f08947 */ /* 0x004fea000383ffff */
[----:B------:R-:W-:Y:S05]  /*18b80*/  BRA `(.L_x_5838) ;  /* 0xffffffbc003c7947 */ /* 0x000fea000383ffff */
.L_x_5752:
[----:B0-----:R0:W1:Y:S02]  /*18b90*/  SYNCS.PHASECHK.TRANS64.TRYWAIT P0, [R4+URZ+0x28c40], R2 ;  /* 0x028c4002040075a7 */ /* 0x001064000800017f */
[----:B-1----:R-:W-:Y:S05]  /*18ba0*/  @!P0 NANOSLEEP.SYNCS 0x989680 ;  /* 0x009896800000895d */ /* 0x002fea0003900000 */
[----:B------:R-:W1:Y:S02]  /*18bb0*/  @!P0 SYNCS.PHASECHK.TRANS64 P0, [R4+URZ+0x28c40], R2 ;  /* 0x028c4002040085a7 */ /* 0x000e64000800007f */
[----:B-1----:R-:W-:Y:S05]  /*18bc0*/  @!P0 BRA `(.L_x_5752) ;  /* 0xfffffffc00f08947 */ /* 0x002fea000383ffff */
[----:B------:R-:W-:Y:S05]  /*18bd0*/  BRA `(.L_x_5839) ;  /* 0xffffffc8002c7947 */ /* 0x000fea000383ffff */
.L_x_5757:
[----:B-1----:R1:W2:Y:S02]  /*18be0*/  SYNCS.PHASECHK.TRANS64.TRYWAIT P0, [R4+URZ+0x28c60], R2 ;  /* 0x028c6002040075a7 */ /* 0x0022a4000800017f */
[----:B--2---:R-:W-:Y:S05]  /*18bf0*/  @!P0 NANOSLEEP.SYNCS 0x989680 ;  /* 0x009896800000895d */ /* 0x004fea0003900000 */
[----:B------:R-:W2:Y:S02]  /*18c00*/  @!P0 SYNCS.PHASECHK.TRANS64 P0, [R4+URZ+0x28c60], R2 ;  /* 0x028c6002040085a7 */ /* 0x000ea4000800007f */
[----:B--2---:R-:W-:Y:S05]  /*18c10*/  @!P0 BRA `(.L_x_5757) ;  /* 0xfffffffc00f08947 */ /* 0x004fea000383ffff */
[----:B------:R-:W-:Y:S05]  /*18c20*/  BRA `(.L_x_5840) ;  /* 0xffffffc800ac7947 */ /* 0x000fea000383ffff */
.L_x_5772:
[----:B-1----:R1:W2:Y:S02]  /*18c30*/  SYNCS.PHASECHK.TRANS64.TRYWAIT P0, [R4+URZ+0x28c40], R2 ;  /* 0x028c4002040075a7 */ /* 0x0022a4000800017f */
[----:B--2---:R-:W-:Y:S05]  /*18c40*/  @!P0 NANOSLEEP.SYNCS 0x989680 ;  /* 0x009896800000895d */ /* 0x004fea0003900000 */
[----:B------:R-:W2:Y:S02]  /*18c50*/  @!P0 SYNCS.PHASECHK.TRANS64 P0, [R4+URZ+0x28c40], R2 ;  /* 0x028c4002040085a7 */ /* 0x000ea4000800007f */
[----:B--2---:R-:W-:Y:S05]  /*18c60*/  @!P0 BRA `(.L_x_5772) ;  /* 0xfffffffc00f08947 */ /* 0x004fea000383ffff */
[----:B------:R-:W-:Y:S05]  /*18c70*/  BRA `(.L_x_5841) ;  /* 0xffffffd400787947 */ /* 0x000fea000383ffff */
.L_x_5777:
[----:B0-----:R0:W2:Y:S02]  /*18c80*/  SYNCS.PHASECHK.TRANS64.TRYWAIT P0, [R4+URZ+0x28c60], R2 ;  /* 0x028c6002040075a7 */ /* 0x0010a4000800017f */
[----:B--2---:R-:W-:Y:S05]  /*18c90*/  @!P0 NANOSLEEP.SYNCS 0x989680 ;  /* 0x009896800000895d */ /* 0x004fea0003900000 */
[----:B------:R-:W2:Y:S02]  /*18ca0*/  @!P0 SYNCS.PHASECHK.TRANS64 P0, [R4+URZ+0x28c60], R2 ;  /* 0x028c6002040085a7 */ /* 0x000ea4000800007f */
[----:B--2---:R-:W-:Y:S05]  /*18cb0*/  @!P0 BRA `(.L_x_5777) ;  /* 0xfffffffc00f08947 */ /* 0x004fea000383ffff */
[----:B------:R-:W-:Y:S05]  /*18cc0*/  BRA `(.L_x_5842) ;  /* 0xffffffd400fc7947 */ /* 0x000fea000383ffff */
.L_x_5793:
[----:B------:R-:W-:Y:S01]  /*18cd0*/  BSSY B0, `(.L_x_5843) ;  /* 0x0000008000007945 */ /* 0x000fe20003800000 */
[----:B------:R-:W-:Y:S02]  /*18ce0*/  IMAD.MOV.U32 R13, RZ, RZ, R16 ;  /* 0x000000ffff0d7224 */ /* 0x000fe400078e0010 */
[----:B------:R-:W-:Y:S02]  /*18cf0*/  IMAD.MOV.U32 R12, RZ, RZ, RZ ;  /* 0x000000ffff0c7224 */ /* 0x000fe400078e00ff */
[----:B------:R-:W-:Y:S02]  /*18d00*/  IMAD.MOV.U32 R11, RZ, RZ, 0x1f ;  /* 0x0000001fff0b7424 */ /* 0x000fe400078e00ff */
[----:B------:R-:W-:-:S07]  /*18d10*/  IMAD.MOV.U32 R15, RZ, RZ, -0x1 ;  /* 0xffffffffff0f7424 */ /* 0x000fce00078e00ff */
[----:B01---5:R-:W-:Y:S05]  /*18d20*/  WARPSYNC.COLLECTIVE R15, `(.L_x_5844) ;  /* 0x000000000f087348 */ /* 0x023fea0003c00000 */
[----:B------:R2:W3:Y:S02]  /*18d30*/  SHFL.IDX P6, R14, R13, R12, R11 ;  /* 0x0000000c0d0e7389 */ /* 0x0004e400000c000b */
[----:B0123-5:R-:W-:Y:S01]  /*18d40*/  ENDCOLLECTIVE ;  /* 0x000000000000791b */ /* 0x02ffe20003800000 */
.L_x_5844:
[----:B------:R-:W-:Y:S05]  /*18d50*/  BSYNC B0 ;  /* 0x0000000000007941 */ /* 0x000fea0003800000 */
.L_x_5843:
        /* <DEDUP_REMOVED lines=9> */
.L_x_5845:
        /* <DEDUP_REMOVED lines=18> */
.L_x_5846:
[----:B------:R-:W-:Y:S01]  /*18f10*/  IMAD.MOV.U32 R12, RZ, RZ, 0x2 ;  /* 0x00000002ff0c7424 */ /* 0x000fe200078e00ff */
[----:B------:R-:W-:-:S05]  /*18f20*/  SEL R5, R14, RZ, P1 ;  /* 0x000000ff0e057207 */ /* 0x000fca0000800000 */
[----:B------:R-:W-:-:S04]  /*18f30*/  IMAD.IADD R3, R2, 0x1, R5 ;  /* 0x0000000102037824 */ /* 0x000fc800078e0205 */
[----:B------:R-:W-:-:S07]  /*18f40*/  IMAD.MOV.U32 R13, RZ, RZ, R3 ;  /* 0x000000ffff0d7224 */ /* 0x000fce00078e0003 */
[----:B------:R-:W-:Y:S05]  /*18f50*/  WARPSYNC.COLLECTIVE R15, `(.L_x_5847) ;  /* 0x000000000f087348 */ /* 0x000fea0003c00000 */
[----:B------:R0:W1:Y:S02]  /*18f60*/  SHFL.UP P6, R14, R13, R12, R11 ;  /* 0x0400000c0d0e7389 */ /* 0x00006400000c000b */
[----:B01----:R-:W-:Y:S01]  /*18f70*/  ENDCOLLECTIVE ;  /* 0x000000000000791b */ /* 0x003fe20003800000 */
.L_x_5847:
[----:B------:R-:W-:Y:S01]  /*18f80*/  IMAD.MOV.U32 R12, RZ, RZ, 0x4 ;  /* 0x00000004ff0c7424 */ /* 0x000fe200078e00ff */
[----:B------:R-:W-:-:S05]  /*18f90*/  SEL R14, R14, RZ, P2 ;  /* 0x000000ff0e0e7207 */ /* 0x000fca0001000000 */
[----:B------:R-:W-:-:S04]  /*18fa0*/  IMAD.IADD R3, R3, 0x1, R14 ;  /* 0x0000000103037824 */ /* 0x000fc800078e020e */
[----:B------:R-:W-:-:S07]  /*18fb0*/  IMAD.MOV.U32 R13, RZ, RZ, R3 ;  /* 0x000000ffff0d7224 */ /* 0x000fce00078e0003 */
[----:B------:R-:W-:Y:S05]  /*18fc0*/  WARPSYNC.COLLECTIVE R15, `(.L_x_5848) ;  /* 0x000000000f087348 */ /* 0x000fea0003c00000 */
[----:B------:R0:W1:Y:S02]  /*18fd0*/  SHFL.UP P6, R14, R13, R12, R11 ;  /* 0x0400000c0d0e7389 */ /* 0x00006400000c000b */
[----:B01----:R-:W-:Y:S01]  /*18fe0*/  ENDCOLLECTIVE ;  /* 0x000000000000791b */ /* 0x003fe20003800000 */
.L_x_5848:
[----:B------:R-:W-:Y:S01]  /*18ff0*/  IMAD.MOV.U32 R12, RZ, RZ, 0x8 ;  /* 0x00000008ff0c7424 */ /* 0x000fe200078e00ff */
[----:B------:R-:W-:-:S05]  /*19000*/  SEL R14, R14, RZ, P3 ;  /* 0x000000ff0e0e7207 */ /* 0x000fca0001800000 */
[----:B------:R-:W-:-:S04]  /*19010*/  IMAD.IADD R3, R3, 0x1, R14 ;  /* 0x0000000103037824 */ /* 0x000fc800078e020e */
[----:B------:R-:W-:-:S07]  /*19020*/  IMAD.MOV.U32 R13, RZ, RZ, R3 ;  /* 0x000000ffff0d7224 */ /* 0x000fce00078e0003 */
[----:B------:R-:W-:Y:S05]  /*19030*/  WARPSYNC.COLLECTIVE R15, `(.L_x_5849) ;  /* 0x000000000f087348 */ /* 0x000fea0003c00000 */
[----:B------:R0:W1:Y:S02]  /*19040*/  SHFL.UP P6, R14, R13, R12, R11 ;  /* 0x0400000c0d0e7389 */ /* 0x00006400000c000b */
[----:B01----:R-:W-:Y:S01]  /*19050*/  ENDCOLLECTIVE ;  /* 0x000000000000791b */ /* 0x003fe20003800000 */
.L_x_5849:
[----:B------:R-:W-:Y:S01]  /*19060*/  IMAD.MOV.U32 R12, RZ, RZ, 0x10 ;  /* 0x00000010ff0c7424 */ /* 0x000fe200078e00ff */
[----:B------:R-:W-:-:S05]  /*19070*/  SEL R14, R14, RZ, P4 ;  /* 0x000000ff0e0e7207 */ /* 0x000fca0002000000 */
[----:B------:R-:W-:-:S04]  /*19080*/  IMAD.IADD R3, R3, 0x1, R14 ;  /* 0x0000000103037824 */ /* 0x000fc800078e020e */
[----:B------:R-:W-:-:S07]  /*19090*/  IMAD.MOV.U32 R13, RZ, RZ, R3 ;  /* 0x000000ffff0d7224 */ /* 0x000fce00078e0003 */
[----:B------:R-:W-:Y:S05]  /*190a0*/  WARPSYNC.COLLECTIVE R15, `(.L_x_5850) ;  /* 0x000000000f087348 */ /* 0x000fea0003c00000 */
[----:B------:R0:W1:Y:S02]  /*190b0*/  SHFL.UP P6, R14, R13, R12, R11 ;  /* 0x0400000c0d0e7389 */ /* 0x00006400000c000b */
[----:B01----:R-:W-:Y:S01]  /*190c0*/  ENDCOLLECTIVE ;  /* 0x000000000000791b */ /* 0x003fe20003800000 */
.L_x_5850:
        /* <DEDUP_REMOVED lines=8> */
.L_x_5851:
[----:B------:R-:W-:Y:S05]  /*19150*/  BRA `(.L_x_5852) ;  /* 0xffffffe000507947 */ /* 0x000fea000383ffff */
.L_x_5798:
[----:B------:R-:W-:Y:S01]  /*19160*/  BSSY B0, `(.L_x_5853) ;  /* 0x0000008000007945 */ /* 0x000fe20003800000 */
[----:B-----5:R-:W-:Y:S02]  /*19170*/  IMAD.MOV.U32 R13, RZ, RZ, R2 ;  /* 0x000000ffff0d7224 */ /* 0x020fe400078e0002 */
[----:B------:R-:W-:Y:S02]  /*19180*/  IMAD.MOV.U32 R12, RZ, RZ, 0x1 ;  /* 0x00000001ff0c7424 */ /* 0x000fe400078e00ff */
[----:B------:R-:W-:Y:S02]  /*19190*/  IMAD.MOV.U32 R11, RZ, RZ, RZ ;  /* 0x000000ffff0b7224 */ /* 0x000fe400078e00ff */
[----:B------:R-:W-:-:S07]  /*191a0*/  IMAD.MOV.U32 R15, RZ, RZ, -0x1 ;  /* 0xffffffffff0f7424 */ /* 0x000fce00078e00ff */
[----:B012---:R-:W-:Y:S05]  /*191b0*/  WARPSYNC.COLLECTIVE R15, `(.L_x_5854) ;  /* 0x000000000f087348 */ /* 0x007fea0003c00000 */
[----:B------:R3:W4:Y:S02]  /*191c0*/  SHFL.UP P6, R14, R13, R12, R11 ;  /* 0x0400000c0d0e7389 */ /* 0x00072400000c000b */
[----:B01234-:R-:W-:Y:S01]  /*191d0*/  ENDCOLLECTIVE ;  /* 0x000000000000791b */ /* 0x01ffe20003800000 */
.L_x_5854:
[----:B------:R-:W-:Y:S05]  /*191e0*/  BSYNC B0 ;  /* 0x0000000000007941 */ /* 0x000fea0003800000 */
.L_x_5853:
[----:B------:R-:W-:Y:S01]  /*191f0*/  SEL R13, R14, RZ, P1 ;  /* 0x000000ff0e0d7207 */ /* 0x000fe20000800000 */
[----:B------:R-:W-:Y:S02]  /*19200*/  IMAD.MOV.U32 R12, RZ, RZ, 0x2 ;  /* 0x00000002ff0c7424 */ /* 0x000fe400078e00ff */
[----:B------:R-:W-:Y:S02]  /*19210*/  IMAD.MOV.U32 R11, RZ, RZ, RZ ;  /* 0x000000ffff0b7224 */ /* 0x000fe400078e00ff */
[----:B------:R-:W-:Y:S02]  /*19220*/  IMAD.IADD R13, R2, 0x1, R13 ;  /* 0x00000001020d7824 */ /* 0x000fe400078e020d */
[----:B------:R-:W-:-:S07]  /*19230*/  IMAD.MOV.U32 R15, RZ, RZ, -0x1 ;  /* 0xffffffffff0f7424 */ /* 0x000fce00078e00ff */
[----:B------:R-:W-:Y:S05]  /*19240*/  WARPSYNC.COLLECTIVE R15, `(.L_x_5855) ;  /* 0x000000000f087348 */ /* 0x000fea0003c00000 */
[----:B------:R0:W1:Y:S02]  /*19250*/  SHFL.UP P6, R14, R13, R12, R11 ;  /* 0x0400000c0d0e7389 */ /* 0x00006400000c000b */
[----:B01----:R-:W-:Y:S01]  /*19260*/  ENDCOLLECTIVE ;  /* 0x000000000000791b */ /* 0x003fe20003800000 */
.L_x_5855:
[----:B------:R-:W-:Y:S01]  /*19270*/  IMAD.MOV.U32 R12, RZ, RZ, 0x4 ;  /* 0x00000004ff0c7424 */ /* 0x000fe200078e00ff */
[----:B------:R-:W-:-:S05]  /*19280*/  SEL R4, R14, RZ, P2 ;  /* 0x000000ff0e047207 */ /* 0x000fca0001000000 */
[----:B------:R-:W-:-:S04]  /*19290*/  IMAD.IADD R4, R13, 0x1, R4 ;  /* 0x000000010d047824 */ /* 0x000fc800078e0204 */
[----:B------:R-:W-:-:S07]  /*192a0*/  IMAD.MOV.U32 R13, RZ, RZ, R4 ;  /* 0x000000ffff0d7224 */ /* 0x000fce00078e0004 */
[----:B------:R-:W-:Y:S05]  /*192b0*/  WARPSYNC.COLLECTIVE R15, `(.L_x_5856) ;  /* 0x000000000f087348 */ /* 0x000fea0003c00000 */
[----:B------:R0:W1:Y:S02]  /*192c0*/  SHFL.UP P6, R14, R13, R12, R11 ;  /* 0x0400000c0d0e7389 */ /* 0x00006400000c000b */
[----:B01----:R-:W-:Y:S01]  /*192d0*/  ENDCOLLECTIVE ;  /* 0x000000000000791b */ /* 0x003fe20003800000 */
.L_x_5856:
[----:B------:R-:W-:Y:S01]  /*192e0*/  IMAD.MOV.U32 R12, RZ, RZ, 0x8 ;  /* 0x00000008ff0c7424 */ /* 0x000fe200078e00ff */
[----:B------:R-:W-:-:S05]  /*192f0*/  SEL R5, R14, RZ, P3 ;  /* 0x000000ff0e057207 */ /* 0x000fca0001800000 */
[----:B------:R-:W-:-:S04]  /*19300*/  IMAD.IADD R5, R4, 0x1, R5 ;  /* 0x0000000104057824 */ /* 0x000fc800078e0205 */
[----:B------:R-:W-:-:S07]  /*19310*/  IMAD.MOV.U32 R13, RZ, RZ, R5 ;  /* 0x000000ffff0d7224 */ /* 0x000fce00078e0005 */
[----:B------:R-:W-:Y:S05]  /*19320*/  WARPSYNC.COLLECTIVE R15, `(.L_x_5857) ;  /* 0x000000000f087348 */ /* 0x000fea0003c00000 */
[----:B------:R0:W1:Y:S02]  /*19330*/  SHFL.UP P6, R14, R13, R12, R11 ;  /* 0x0400000c0d0e7389 */ /* 0x00006400000c000b */
[----:B01----:R-:W-:Y:S01]  /*19340*/  ENDCOLLECTIVE ;  /* 0x000000000000791b */ /* 0x003fe20003800000 */
.L_x_5857:
[----:B------:R-:W-:Y:S01]  /*19350*/  IMAD.MOV.U32 R12, RZ, RZ, 0x10 ;  /* 0x00000010ff0c7424 */ /* 0x000fe200078e00ff */
[----:B------:R-:W-:-:S05]  /*19360*/  SEL R6, R14, RZ, P4 ;  /* 0x000000ff0e067207 */ /* 0x000fca0002000000 */
[----:B------:R-:W-:-:S04]  /*19370*/  IMAD.IADD R6, R5, 0x1, R6 ;  /* 0x0000000105067824 */ /* 0x000fc800078e0206 */
[----:B------:R-:W-:-:S07]  /*19380*/  IMAD.MOV.U32 R13, RZ, RZ, R6 ;  /* 0x000000ffff0d7224 */ /* 0x000fce00078e0006 */
[----:B------:R-:W-:Y:S05]  /*19390*/  WARPSYNC.COLLECTIVE R15, `(.L_x_5858) ;  /* 0x000000000f087348 */ /* 0x000fea0003c00000 */
[----:B------:R0:W1:Y:S02]  /*193a0*/  SHFL.UP P6, R14, R13, R12, R11 ;  /* 0x0400000c0d0e7389 */ /* 0x00006400000c000b */
[----:B01----:R-:W-:Y:S01]  /*193b0*/  ENDCOLLECTIVE ;  /* 0x000000000000791b */ /* 0x003fe20003800000 */
.L_x_5858:
        /* <DEDUP_REMOVED lines=8> */
.L_x_5859:
[----:B------:R-:W-:Y:S05]  /*19440*/  BRA `(.L_x_5860) ;  /* 0xffffffe000307947 */ /* 0x000fea000383ffff */
.L_x_5800:
[----:B------:R-:W-:Y:S01]  /*19450*/  BSSY B0, `(.L_x_5861) ;  /* 0x0000006000007945 */ /* 0x000fe20003800000 */
[----:B------:R-:W-:Y:S01]  /*19460*/  PLOP3.LUT P6, PT, P6, PT, PT, 0x8, 0x0 ;  /* 0x000000000000781c */ /* 0x000fe200037ce170 */
[----:B------:R-:W-:-:S12]  /*19470*/  IMAD.MOV.U32 R15, RZ, RZ, -0x1 ;  /* 0xffffffffff0f7424 */ /* 0x000fd800078e00ff */
[----:B01---5:R-:W-:Y:S05]  /*19480*/  WARPSYNC.COLLECTIVE R15, `(.L_x_5862) ;  /* 0x000000000f087348 */ /* 0x023fea0003c00000 */
[----:B------:R-:W-:Y:S01]  /*19490*/  VOTE.ANY R14, PT, P6 ;  /* 0x00000000000e7806 */ /* 0x000fe200030e0100 */
[----:B01---5:R-:W-:Y:S06]  /*194a0*/  ENDCOLLECTIVE ;  /* 0x000000000000791b */ /* 0x023fec0003800000 */
.L_x_5862:
[----:B------:R-:W-:Y:S05]  /*194b0*/  BSYNC B0 ;  /* 0x0000000000007941 */ /* 0x000fea0003800000 */
.L_x_5861:
        /* <DEDUP_REMOVED lines=9> */
.L_x_5863:
[----:B------:R-:W-:Y:S01]  /*19550*/  IMAD.MOV.U32 R17, RZ, RZ, R14 ;  /* 0x000000ffff117224 */ /* 0x000fe200078e000e */
[----:B------:R-:W-:Y:S06]  /*19560*/  BRA `(.L_x_5864) ;  /* 0xffffffe000207947 */ /* 0x000fec000383ffff */
.L_x_5802:
[----:B------:R-:W-:Y:S01]  /*19570*/  BSSY B0, `(.L_x_5865) ;  /* 0x0000007000007945 */ /* 0x000fe20003800000 */
[----:B------:R-:W-:Y:S02]  /*19580*/  IMAD.MOV.U32 R13, RZ, RZ, R3 ;  /* 0x000000ffff0d7224 */ /* 0x000fe400078e0003 */
[----:B------:R-:W-:Y:S02]  /*19590*/  IMAD.MOV.U32 R11, RZ, RZ, 0x1f ;  /* 0x0000001fff0b7424 */ /* 0x000fe400078e00ff */
[----:B------:R-:W-:-:S07]  /*195a0*/  IMAD.MOV.U32 R15, RZ, RZ, -0x1 ;  /* 0xffffffffff0f7424 */ /* 0x000fce00078e00ff */
[----:B012--5:R-:W-:Y:S05]  /*195b0*/  WARPSYNC.COLLECTIVE R15, `(.L_x_5866) ;  /* 0x000000000f087348 */ /* 0x027fea0003c00000 */
[----:B------:R3:W4:Y:S02]  /*195c0*/  SHFL.IDX P6, R14, R13, R12, R11 ;  /* 0x0000000c0d0e7389 */ /* 0x00072400000c000b */
[----:B012345:R-:W-:Y:S01]  /*195d0*/  ENDCOLLECTIVE ;  /* 0x000000000000791b */ /* 0x03ffe20003800000 */
.L_x_5866:
[----:B------:R-:W-:Y:S05]  /*195e0*/  BSYNC B0 ;  /* 0x0000000000007941 */ /* 0x000fea0003800000 */
.L_x_5865:
[----:B------:R-:W-:Y:S01]  /*195f0*/  IMAD.MOV.U32 R5, RZ, RZ, R14 ;  /* 0x000000ffff057224 */ /* 0x000fe200078e000e */
[----:B------:R-:W-:Y:S06]  /*19600*/  BRA `(.L_x_5801) ;  /* 0xffffffe000147947 */ /* 0x000fec000383ffff */
.L_x_5806:
[----:B0-----:R0:W1:Y:S02]  /*19610*/  SYNCS.PHASECHK.TRANS64.TRYWAIT P0, [R0+URZ+0x28c20], R3 ;  /* 0x028c2003000075a7 */ /* 0x001064000800017f */
[----:B-1----:R-:W-:Y:S05]  /*19620*/  @!P0 NANOSLEEP.SYNCS 0x989680 ;  /* 0x009896800000895d */ /* 0x002fea0003900000 */
[----:B------:R-:W1:Y:S02]  /*19630*/  @!P0 SYNCS.PHASECHK.TRANS64 P0, [R0+URZ+0x28c20], R3 ;  /* 0x028c2003000085a7 */ /* 0x000e64000800007f */
[----:B-1----:R-:W-:Y:S05]  /*19640*/  @!P0 BRA `(.L_x_5806) ;  /* 0xfffffffc00f08947 */ /* 0x002fea000383ffff */
[----:B------:R-:W-:Y:S05]  /*19650*/  BRA `(.L_x_5867) ;  /* 0xffffffe400947947 */ /* 0x000fea000383ffff */
.L_x_5807:
        /* <DEDUP_REMOVED lines=11> */
.L_x_5869:
[----:B------:R-:W-:Y:S05]  /*19710*/  BSYNC B0 ;  /* 0x0000000000007941 */ /* 0x000fea0003800000 */
.L_x_5868:
[----:B------:R-:W-:Y:S05]  /*19720*/  BRA `(.L_x_5870) ;  /* 0xffffffe4007c7947 */ /* 0x000fea000383ffff */
.L_x_5810:
[----:B------:R-:W-:Y:S01]  /*19730*/  BSSY B1, `(.L_x_5871) ;  /* 0x0000006000017945 */ /* 0x000fe20003800000 */
[----:B------:R-:W-:-:S07]  /*19740*/  IMAD.MOV.U32 R15, RZ, RZ, -0x1 ;  /* 0xffffffffff0f7424 */ /* 0x000fce00078e00ff */
[----:B01---5:R-:W-:Y:S05]  /*19750*/  WARPSYNC.COLLECTIVE R15, `(.L_x_5872) ;  /* 0x000000000f0c7348 */ /* 0x023fea0003c00000 */
[----:B------:R-:W-:Y:S02]  /*19760*/  ELECT P6, UR62, PT ;  /* 0x00000000003e782f */ /* 0x000fe400038c0000 */
[----:B------:R-:W-:Y:S01]  /*19770*/  MOV R14, UR62 ;  /* 0x0000003e000e7c02 */ /* 0x000fe20008000f00 */
[----:B01---5:R-:W-:Y:S10]  /*19780*/  ENDCOLLECTIVE ;  /* 0x000000000000791b */ /* 0x023ff40003800000 */
.L_x_5872:
[----:B------:R-:W-:Y:S05]  /*19790*/  BSYNC B1 ;  /* 0x0000000000017941 */ /* 0x000fea0003800000 */
.L_x_5871:
[----:B------:R-:W-:Y:S05]  /*197a0*/  BRA `(.L_x_5873) ;  /* 0xffffffe400747947 */ /* 0x000fea000383ffff */
.L_x_5812:
[----:B0-----:R0:W1:Y:S02]  /*197b0*/  SYNCS.PHASECHK.TRANS64.TRYWAIT P0, [R6+URZ], R5 ;  /* 0x00000005060075a7 */ /* 0x001064000800017f */
[----:B-1----:R-:W-:Y:S05]  /*197c0*/  @!P0 NANOSLEEP.SYNCS 0x989680 ;  /* 0x009896800000895d */ /* 0x002fea0003900000 */
[----:B------:R-:W1:Y:S02]  /*197d0*/  @!P0 SYNCS.PHASECHK.TRANS64 P0, [R6+URZ], R5 ;  /* 0x00000005060085a7 */ /* 0x000e64000800007f */
[----:B-1----:R-:W-:Y:S05]  /*197e0*/  @!P0 BRA `(.L_x_5812) ;  /* 0xfffffffc00f08947 */ /* 0x002fea000383ffff */
[----:B------:R-:W-:Y:S05]  /*197f0*/  BRA `(.L_x_5874) ;  /* 0xffffffe400b07947 */ /* 0x000fea000383ffff */
.L_x_5813:
[----:B-1----:R1:W2:Y:S02]  /*19800*/  SYNCS.PHASECHK.TRANS64.TRYWAIT P0, [R7+URZ], R2 ;  /* 0x00000002070075a7 */ /* 0x0022a4000800017f */
[----:B--2---:R-:W-:Y:S05]  /*19810*/  @!P0 NANOSLEEP.SYNCS 0x989680 ;  /* 0x009896800000895d */ /* 0x004fea0003900000 */
[----:B------:R-:W2:Y:S02]  /*19820*/  @!P0 SYNCS.PHASECHK.TRANS64 P0, [R7+URZ], R2 ;  /* 0x00000002070085a7 */ /* 0x000ea4000800007f */
[----:B--2---:R-:W-:Y:S05]  /*19830*/  @!P0 BRA `(.L_x_5813) ;  /* 0xfffffffc00f08947 */ /* 0x004fea000383ffff */
[----:B------:R-:W-:Y:S05]  /*19840*/  BRA `(.L_x_5875) ;  /* 0xffffffe400a47947 */ /* 0x000fea000383ffff */
.L_x_5815:
[----:B--2---:R2:W3:Y:S02]  /*19850*/  SYNCS.PHASECHK.TRANS64.TRYWAIT P0, [R4+URZ], R5 ;  /* 0x00000005040075a7 */ /* 0x0044e4000800017f */
[----:B---3--:R-:W-:Y:S05]  /*19860*/  @!P0 NANOSLEEP.SYNCS 0x989680 ;  /* 0x009896800000895d */ /* 0x008fea0003900000 */
[----:B------:R-:W3:Y:S02]  /*19870*/  @!P0 SYNCS.PHASECHK.TRANS64 P0, [R4+URZ], R5 ;  /* 0x00000005040085a7 */ /* 0x000ee4000800007f */
[----:B---3--:R-:W-:Y:S05]  /*19880*/  @!P0 BRA `(.L_x_5815) ;  /* 0xfffffffc00f08947 */ /* 0x008fea000383ffff */
[----:B------:R-:W-:Y:S05]  /*19890*/  BRA `(.L_x_5876) ;  /* 0xffffffe400ac7947 */ /* 0x000fea000383ffff */
.L_x_5877:
        /* <DEDUP_REMOVED lines=14> */
.L_x_15293:


//--------------------- .text._ZN7cutlass13device_kernelIN5flash11enable_sm90INS1_16FlashAttnFwdSm90INS1_25CollectiveMainloopFwdSm90ILi2EN4cute5tupleIJNS5_1CILi1EEES8_S8_EEENS6_IJNS7_ILi64EEESA_SA_EEELi512ENS_10bfloat16_tEfNS_4arch4Sm90ELb0ELb1ELb1ELb1ELb0ELb1ELb0ELb0ELb0ELb1ELb0ELb0EEENS1_21CollectiveEpilogueFwdINS6_IJSA_NS7_ILi512EEESA_EEES9_SC_SE_Li256ELb1ELb1ELb0ELb0EEENS1_36VarlenDynamicPersistentTileSchedulerILi64ELi64ELi256ELi128ELb0ELb1ELb1ELb1ELb0ELb1EEEEEEEEEvNT_6ParamsE --------------------------
	.section	.text._ZN7cutlass13device_kernelIN5flash11enable_sm90INS1_16FlashAttnFwdSm90INS1_25CollectiveMainloopFwdSm90ILi2EN4cute5tupleIJNS5_1CILi1EEES8_S8_EEENS6_IJNS7_ILi64EEESA_SA_EEELi512ENS_10bfloat16_tEfNS_4arch4Sm90ELb0ELb1ELb1ELb1ELb0ELb1ELb0ELb0ELb0ELb1ELb0ELb0EEENS1_21CollectiveEpilogueFwdINS6_IJSA_NS7_ILi512EEESA_EEES9_SC_SE_Li256ELb1ELb1ELb0ELb0EEENS1_36VarlenDynamicPersistentTileSchedulerILi64ELi64ELi256ELi128ELb0ELb1ELb1ELb1ELb0ELb1EEEEEEEEEvNT_6ParamsE,"ax",@progbits
	.align	128
.text._ZN7cutlass13device_kernelIN5flash11enable_sm90INS1_16FlashAttnFwdSm90INS1_25CollectiveMainloopFwdSm90ILi2EN4cute5tupleIJNS5_1CILi1EEES8_S8_EEENS6_IJNS7_ILi64EEESA_SA_EEELi512ENS_10bfloat16_tEfNS_4arch4Sm90ELb0ELb1ELb1ELb1ELb0ELb1ELb0ELb0ELb0ELb1ELb0ELb0EEENS1_21CollectiveEpilogueFwdINS6_IJSA_NS7_ILi512EEESA_EEES9_SC_SE_Li256ELb1ELb1ELb0ELb0EEENS1_36VarlenDynamicPersistentTileSchedulerILi64ELi64ELi256ELi128ELb0ELb1ELb1ELb1ELb0ELb1EEEEEEEEEvNT_6ParamsE:
        .type           _ZN7cutlass13device_kernelIN5flash11enable_sm90INS1_16FlashAttnFwdSm90INS1_25CollectiveMainloopFwdSm90ILi2EN4cute5tupleIJNS5_1CILi1EEES8_S8_EEENS6_IJNS7_ILi64EEESA_SA_EEELi512ENS_10bfloat16_tEfNS_4arch4Sm90ELb0ELb1ELb1ELb1ELb0ELb1ELb0ELb0ELb0ELb1ELb0ELb0EEENS1_21CollectiveEpilogueFwdINS6_IJSA_NS7_ILi512EEESA_EEES9_SC_SE_Li256ELb1ELb1ELb0ELb0EEENS1_36VarlenDynamicPersistentTileSchedulerILi64ELi64ELi256ELi128ELb0ELb1ELb1ELb1ELb0ELb1EEEEEEEEEvNT_6ParamsE,@function
        .size           _ZN7cutlass13device_kernelIN5flash11enable_sm90INS1_16FlashAttnFwdSm90INS1_25CollectiveMainloopFwdSm90ILi2EN4cute5tupleIJNS5_1CILi1EEES8_S8_EEENS6_IJNS7_ILi64EEESA_SA_EEELi512ENS_10bfloat16_tEfNS_4arch4Sm90ELb0ELb1ELb1ELb1ELb0ELb1ELb0ELb0ELb0ELb1ELb0ELb0EEENS1_21CollectiveEpilogueFwdINS6_IJSA_NS7_ILi512EEESA_EEES9_SC_SE_Li256ELb1ELb1ELb0ELb0EEENS1_36VarlenDynamicPersistentTileSchedulerILi64ELi64ELi256ELi128ELb0ELb1ELb1ELb1ELb0ELb1EEEEEEEEEvNT_6ParamsE,(.L_x_15294 - _ZN7cutlass13device_kernelIN5flash11enable_sm90INS1_16FlashAttnFwdSm90INS1_25CollectiveMainloopFwdSm90ILi2EN4cute5tupleIJNS5_1CILi1EEES8_S8_EEENS6_IJNS7_ILi64EEESA_SA_EEELi512ENS_10bfloat16_tEfNS_4arch4Sm90ELb0ELb1ELb1ELb1ELb0ELb1ELb0ELb0ELb0ELb1ELb0ELb0EEENS1_21CollectiveEpilogueFwdINS6_IJSA_NS7_ILi512EEESA_EEES9_SC_SE_Li256ELb1ELb1ELb0ELb0EEENS1_36VarlenDynamicPersistentTileSchedulerILi64ELi64ELi256ELi128ELb0ELb1ELb1ELb1ELb0ELb1EEEEEEEEEvNT_6ParamsE)
        .other          _ZN7cutlass13device_kernelIN5flash11enable_sm90INS1_16FlashAttnFwdSm90INS1_25CollectiveMainloopFwdSm90ILi2EN4cute5tupleIJNS5_1CILi1EEES8_S8_EEENS6_IJNS7_ILi64EEESA_SA_EEELi512ENS_10bfloat16_tEfNS_4arch4Sm90ELb0ELb1ELb1ELb1ELb0ELb1ELb0ELb0ELb0ELb1ELb0ELb0EEENS1_21CollectiveEpilogueFwdINS6_IJSA_NS7_ILi512EEESA_EEES9_SC_SE_Li256ELb1ELb1ELb0ELb0EEENS1_36VarlenDynamicPersistentTileSchedulerILi64ELi64ELi256ELi128ELb0ELb1ELb1ELb1ELb0ELb1EEEEEEEEEvNT_6ParamsE,@"STO_CUDA_ENTRY STV_DEFAULT"
_ZN7cutlass13device_kernelIN5flash11enable_sm90INS1_16FlashAttnFwdSm90INS1_25CollectiveMainloopFwdSm90ILi2EN4cute5tupleIJNS5_1CILi1EEES8_S8_EEENS6_IJNS7_ILi64EEESA_SA_EEELi512ENS_10bfloat16_tEfNS_4arch4Sm90ELb0ELb1ELb1ELb1ELb0ELb1ELb0ELb0ELb0ELb1ELb0ELb0EEENS1_21CollectiveEpilogueFwdINS6_IJSA_NS7_ILi512EEESA_EEES9_SC_SE_Li256ELb1ELb1ELb0ELb0EEENS1_36VarlenDynamicPersistentTileSchedulerILi64ELi64ELi256ELi128ELb0ELb1ELb1ELb1ELb0ELb1EEEEEEEEEvNT_6ParamsE:
        /* <DEDUP_REMOVED lines=24> */
.L_x_5879:
[----:B------:R-:W-:Y:S05]  /*0180*/  BSYNC B0 ;  /* 0x0000000000007941 */ /* 0x000fea0003800000 */
.L_x_5878:
        /* <DEDUP_REMOVED lines=37> */
.L_x_5880:
        /* <DEDUP_REMOVED lines=22> */
.L_x_5881:
        /* <DEDUP_REMOVED lines=18> */
.L_x_5882:
        /* <DEDUP_REMOVED lines=22> */
.L_x_5883:
        /* <DEDUP_REMOVED lines=22> */
.L_x_5884:
[----:B------:R-:W-:Y:S01]  /*0920*/  PLOP3.LUT P0, PT, PT, PT, UP0, 0x80, 0x0 ;  /* 0x000000000000781c */ /* 0x000fe20003f0f008 */
[----:B------:R-:W-:Y:S01]  /*0930*/  UMOV UR36, 0x1 ;  /* 0x0000000100247882 */ /* 0x000fe20000000000 */
[----:B------:R-:W-:Y:S01]  /*0940*/  NOP ;  /* 0x0000000000007918 */ /* 0x000fe20000000000 */
[----:B------:R-:W-:Y:S01]  /*0950*/  USEL UR36, UR36, 0x2, !UP0 ;  /* 0x0000000224247887 */ /* 0x000fe2000c000000 */
[----:B------:R-:W-:Y:S01]  /*0960*/  BSSY B9, `(.L_x_5885) ;  /* 0x0001fea000097945 */ /* 0x000fe20003800000 */
[----:B------:R-:W-:Y:S01]  /*0970*/  ULDC.64 UR42, c[0x0][0x208] ;  /* 0x00008200002a7ab9 */ /* 0x000fe20000000a00 */
[----:B012-4-:R-:W-:Y:S07]  /*0980*/  BAR.SYNC.DEFER_BLOCKING 0x0 ;  /* 0x0000000000007b1d */ /* 0x017fee0000010000 */
[----:B------:R-:W-:Y:S05]  /*0990*/  @!P0 BRA `(.L_x_5886) ;  /* 0x0000016800e08947 */ /* 0x000fea0003800000 */
.L_x_5887:
[----:B------:R-:W-:-:S08]  /*09a0*/  NOP ;  /* 0x0000000000007918 */ /* 0x000fd00000000000 */
[----:B------:R-:W0:Y:S02]  /*09b0*/  USETMAXREG.TRY_ALLOC.CTAPOOL UP0, 0xf0 ;  /* 0x000000f0000079c8 */ /* 0x000e240008000600 */
[----:B0-----:R-:W-:-:S13]  /*09c0*/  PLOP3.LUT P0, PT, PT, PT, UP0, 0x80, 0x0 ;  /* 0x000000000000781c */ /* 0x001fda0003f0f008 */
[----:B------:R-:W-:Y:S05]  /*09d0*/  @!P0 BRA `(.L_x_5887) ;  /* 0xfffffffc00f08947 */ /* 0x000fea000383ffff */
[----:B------:R-:W-:Y:S01]  /*09e0*/  ISETP.NE.AND P0, PT, R2, 0x1, PT ;  /* 0x000000010200780c */ /* 0x000fe20003f05270 */
[----:B------:R-:W0:Y:S01]  /*09f0*/  S2UR UR5, SR_CgaCtaId ;  /* 0x00000000000579c3 */ /* 0x000e220000008800 */
[----:B------:R-:W-:-:S11]  /*0a00*/  UMOV UR4, 0x400 ;  /* 0x0000040000047882 */ /* 0x000fd60000000000 */
[----:B------:R-:W-:Y:S06]  /*0a10*/  @!P0 BAR.ARV 0x8, 0x100 ;  /* 0x0204000000008b1d */ /* 0x000fec0000002000 */
[----:B------:R-:W-:Y:S01]  /*0a20*/  ISETP.GE.U32.AND P0, PT, R4, 0x100, PT ;  /* 0x000001000400780c */ /* 0x000fe20003f06070 */
[----:B0-----:R-:W-:-:S06]  /*0a30*/  ULEA UR4, UR5, UR4, 0x18 ;  /* 0x0000000405047291 */ /* 0x001fcc000f8ec03f */
[----:B------:R-:W-:-:S06]  /*0a40*/  IMAD.U32 R2, RZ, RZ, UR4 ;  /* 0x00000004ff027e24 */ /* 0x000fcc000f8e00ff */
[----:B------:R-:W-:Y:S06]  /*0a50*/  @P0 BAR.ARV 0xf, 0x100 ;  /* 0x03c4000000000b1d */ /* 0x000fec0000002000 */
[----:B------:R-:W-:Y:S02]  /*0a60*/  ULDC UR4, c[0x0][0xc3c] ;  /* 0x00030f0000047ab9 */ /* 0x000fe40000000800 */
[----:B------:R-:W-:Y:S06]  /*0a70*/  BAR.SYNC.DEFER_BLOCKING 0x5, 0x180 ;  /* 0x0146000000007b1d */ /* 0x000fec0000010000 */
[----:B------:R-:W0:Y:S02]  /*0a80*/  LDS.128 R24, [R2+0x28cd0] ;  /* 0x028cd00002187984 */ /* 0x000e240000000c00 */
[----:B------:R-:W-:Y:S06]  /*0a90*/  BAR.ARV 0x4, 0x180 ;  /* 0x0106000000007b1d */ /* 0x000fec0000002000 */
[----:B0-----:R-:W-:-:S13]  /*0aa0*/  ISETP.GE.AND P0, PT, R27, UR4, PT ;  /* 0x000000041b007c0c */ /* 0x001fda000bf06270 */
[----:B------:R-:W-:Y:S05]  /*0ab0*/  @P0 BRA `(.L_x_5888) ;  /* 0x000001fc00500947 */ /* 0x000fea0003800000 */
[----:B------:R-:W-:Y:S01]  /*0ac0*/  VIADD R15, R4, 0xffffff80 ;  /* 0xffffff80040f7836 */ /* 0x000fe20000000000 */
[----:B------:R-:W-:Y:S01]  /*0ad0*/  CS2R R18, SRZ ;  /* 0x0000000000127805 */ /* 0x000fe2000001ff00 */
[----:B------:R-:W-:Y:S01]  /*0ae0*/  IMAD.MOV.U32 R197, RZ, RZ, 0x20 ;  /* 0x00000020ffc57424 */ /* 0x000fe200078e00ff */
[----:B------:R-:W-:Y:S01]  /*0af0*/  ULOP3.LUT UR37, UR36, 0x1, URZ, 0xfc, !UPT ;  /* 0x0000000124257892 */ /* 0x000fe2000f8efc3f */
[----:B------:R-:W-:Y:S01]  /*0b00*/  IMAD.MOV.U32 R217, RZ, RZ, RZ ;  /* 0x000000ffffd97224 */ /* 0x000fe200078e00ff */
[----:B------:R-:W-:Y:S01]  /*0b10*/  SHF.R.S32.HI R0, RZ, 0x1f, R15 ;  /* 0x0000001fff007819 */ /* 0x000fe2000001140f */
[----:B------:R-:W-:Y:S02]  /*0b20*/  IMAD.MOV.U32 R185, RZ, RZ, RZ ;  /* 0x000000ffffb97224 */ /* 0x000fe400078e00ff */
[----:B------:R-:W-:Y:S01]  /*0b30*/  IMAD.MOV.U32 R187, RZ, RZ, RZ ;  /* 0x000000ffffbb7224 */ /* 0x000fe200078e00ff */
[CC--:B------:R-:W-:Y:S02]  /*0b40*/  LEA.HI R3, R0.reuse, R15.reuse, RZ, 0x4 ;  /* 0x0000000f00037211 */ /* 0x0c0fe400078f20ff */
[----:B------:R-:W-:-:S02]  /*0b50*/  LEA.HI R6, R0, R15, RZ, 0x5 ;  /* 0x0000000f00067211 */ /* 0x000fc400078f28ff */
[----:B------:R-:W-:Y:S02]  /*0b60*/  LOP3.LUT R4, R3, 0xfffffff0, RZ, 0xc0, !PT ;  /* 0xfffffff003047812 */ /* 0x000fe400078ec0ff */
[--C-:B------:R-:W-:Y:S02]  /*0b70*/  SHF.R.S32.HI R203, RZ, 0x5, R6.reuse ;  /* 0x00000005ffcb7819 */ /* 0x100fe40000011406 */
[----:B------:R-:W-:Y:S01]  /*0b80*/  SHF.R.S32.HI R6, RZ, 0x1f, R6 ;  /* 0x0000001fff067819 */ /* 0x000fe20000011406 */
[----:B------:R-:W-:Y:S01]  /*0b90*/  IMAD.IADD R5, R15, 0x1, -R4 ;  /* 0x000000010f057824 */ /* 0x000fe200078e0a04 */
[----:B------:R-:W-:Y:S02]  /*0ba0*/  SHF.R.S32.HI R4, RZ, 0x4, R3 ;  /* 0x00000004ff047819 */ /* 0x000fe40000011403 */
[----:B------:R-:W-:Y:S02]  /*0bb0*/  LEA.HI R7, R0, R15, RZ, 0x7 ;  /* 0x0000000f00077211 */ /* 0x000fe400078f38ff */
[----:B------:R-:W-:-:S02]  /*0bc0*/  SHF.R.S32.HI R10, RZ, 0x1f, R5 ;  /* 0x0000001fff0a7819 */ /* 0x000fc40000011405 */
[----:B------:R-:W-:Y:S02]  /*0bd0*/  LEA.HI R3, R3, R4, RZ, 0x1 ;  /* 0x0000000403037211 */ /* 0x000fe400078f08ff */
[----:B------:R-:W-:Y:S02]  /*0be0*/  LEA.HI R13, R10, R5, RZ, 0x3 ;  /* 0x000000050a0d7211 */ /* 0x000fe400078f18ff */
[----:B------:R-:W-:Y:S02]  /*0bf0*/  LEA.HI R6, R6, R203, RZ, 0x2 ;  /* 0x000000cb06067211 */ /* 0x000fe400078f10ff */
[C---:B------:R-:W-:Y:S01]  /*0c00*/  LOP3.LUT R14, R13.reuse, 0xfffffff8, RZ, 0xc0, !PT ;  /* 0xfffffff80d0e7812 */ /* 0x040fe200078ec0ff */
[----:B------:R-:W-:Y:S01]  /*0c10*/  IMAD.SHL.U32 R13, R13, 0x40, RZ ;  /* 0x000000400d0d7824 */ /* 0x000fe200078e00ff */
[----:B------:R-:W-:Y:S02]  /*0c20*/  LOP3.LUT R3, R3, 0x1ffffffe, RZ, 0xc0, !PT ;  /* 0x1ffffffe03037812 */ /* 0x000fe400078ec0ff */
[----:B------:R-:W-:Y:S01]  /*0c30*/  SHF.R.S32.HI R220, RZ, 0x7, R7 ;  /* 0x00000007ffdc7819 */ /* 0x000fe20000011407 */
[----:B------:R-:W-:Y:S01]  /*0c40*/  IMAD.IADD R14, R5, 0x1, -R14 ;  /* 0x00000001050e7824 */ /* 0x000fe200078e0a0e */
[----:B------:R-:W-:Y:S01]  /*0c50*/  LOP3.LUT R6, R6, 0x3ffffc, RZ, 0xc0, !PT ;  /* 0x003ffffc06067812 */ /* 0x000fe200078ec0ff */
[----:B------:R-:W-:Y:S01]  /*0c60*/  IMAD.IADD R3, R4, 0x1, -R3 ;  /* 0x0000000104037824 */ /* 0x000fe200078e0a03 */
[----:B------:R-:W-:Y:S01]  /*0c70*/  LOP3.LUT R8, R7, 0xffffff80, RZ, 0xc0, !PT ;  /* 0xffffff8007087812 */ /* 0x000fe200078ec0ff */
[----:B------:R-:W-:Y:S01]  /*0c80*/  IMAD R5, R220, 0x100, R5 ;  /* 0x00000100dc057824 */ /* 0x000fe200078e0205 */
[C---:B------:R-:W-:Y:S01]  /*0c90*/  R2P PR, R14.reuse, 0x6 ;  /* 0x000000060e007804 */ /* 0x040fe20000000000 */
[----:B------:R-:W-:Y:S01]  /*0ca0*/  IMAD.IADD R6, R203, 0x1, -R6 ;  /* 0x00000001cb067824 */ /* 0x000fe200078e0a06 */
[----:B------:R-:W-:Y:S01]  /*0cb0*/  LEA.HI R7, R7, R220, RZ, 0x1 ;  /* 0x000000dc07077211 */ /* 0x000fe200078f08ff */
[----:B------:R-:W-:-:S02]  /*0cc0*/  IMAD.SHL.U32 R4, R14, 0x40, RZ ;  /* 0x000000400e047824 */ /* 0x000fc400078e00ff */
[----:B------:R-:W-:Y:S01]  /*0cd0*/  IMAD R6, R6, 0x10, R5 ;  /* 0x0000001006067824 */ /* 0x000fe200078e0205 */
[----:B------:R-:W-:Y:S01]  /*0ce0*/  LOP3.LUT R7, R7, 0xfffffe, RZ, 0xc0, !PT ;  /* 0x00fffffe07077812 */ /* 0x000fe200078ec0ff */
[----:B------:R-:W-:Y:S01]  /*0cf0*/  IMAD.SHL.U32 R3, R3, 0x8, RZ ;  /* 0x0000000803037824 */ /* 0x000fe200078e00ff */
[----:B------:R-:W-:Y:S01]  /*0d00*/  LOP3.LUT R4, R4, 0x1c0, RZ, 0xc0, !PT ;  /* 0x000001c004047812 */ /* 0x000fe200078ec0ff */
[----:B------:R-:W-:Y:S01]  /*0d10*/  IMAD.IADD R8, R15, 0x1, -R8 ;  /* 0x000000010f087824 */ /* 0x000fe200078e0a08 */
[----:B------:R-:W-:Y:S01]  /*0d20*/  SEL R197, R197, 0xffffffe0, !P1 ;  /* 0xffffffe0c5c57807 */ /* 0x000fe20004800000 */
[--C-:B------:R-:W-:Y:S01]  /*0d30*/  IMAD.U32 R228, R6, 0x40, R3.reuse ;  /* 0x0000004006e47824 */ /* 0x100fe200078e0003 */
[----:B------:R-:W-:Y:S01]  /*0d40*/  LOP3.LUT R3, R4, 0x8, R3, 0xf8, !PT ;  /* 0x0000000804037812 */ /* 0x000fe200078ef803 */
[----:B------:R-:W-:Y:S01]  /*0d50*/  IMAD.IADD R7, R220, 0x1, -R7 ;  /* 0x00000001dc077824 */ /* 0x000fe200078e0a07 */
[----:B------:R-:W-:Y:S02]  /*0d60*/  SHF.R.U32.HI R6, RZ, 0x3, R4 ;  /* 0x00000003ff067819 */ /* 0x000fe40000011604 */
[----:B------:R-:W-:Y:S01]  /*0d70*/  LOP3.LUT R4, R13, 0x7ffffe00, RZ, 0xc0, !PT ;  /* 0x7ffffe000d047812 */ /* 0x000fe200078ec0ff */
[----:B------:R-:W-:Y:S01]  /*0d80*/  IMAD.SHL.U32 R194, R7, 0x100, RZ ;  /* 0x0000010007c27824 */ /* 0x000fe200078e00ff */
[----:B------:R-:W-:-:S02]  /*0d90*/  LOP3.LUT R3, R3, R6, RZ, 0x3c, !PT ;  /* 0x0000000603037212 */ /* 0x000fc400078e3cff */
[----:B------:R-:W-:Y:S01]  /*0da0*/  SHF.R.S32.HI R9, RZ, 0x1f, R8 ;  /* 0x0000001fff097819 */ /* 0x000fe20000011408 */
[----:B------:R-:W-:-:S03]  /*0db0*/  IMAD R4, R203, 0x400, R4 ;  /* 0x00000400cb047824 */ /* 0x000fc600078e0204 */
[-C--:B------:R-:W-:Y:S01]  /*0dc0*/  LEA.HI R10, R9, R8.reuse, RZ, 0x2 ;  /* 0x00000008090a7211 */ /* 0x080fe200078f10ff */
[----:B------:R-:W-:Y:S01]  /*0dd0*/  IMAD.IADD R3, R4, 0x1, R3 ;  /* 0x0000000104037824 */ /* 0x000fe200078e0203 */
[CC--:B------:R-:W-:Y:S02]  /*0de0*/  LEA.HI R4, R0.reuse, R15.reuse, RZ, 0x3 ;  /* 0x0000000f00047211 */ /* 0x0c0fe400078f18ff */
[----:B------:R-:W-:Y:S01]  /*0df0*/  LEA.HI R0, R0, R15, RZ, 0x2 ;  /* 0x0000000f00007211 */ /* 0x000fe200078f10ff */
[----:B------:R-:W-:Y:S01]  /*0e00*/  IMAD R195, R3, 0x2, R2 ;  /* 0x0000000203c37824 */ /* 0x000fe200078e0202 */
[----:B------:R-:W-:Y:S02]  /*0e10*/  SHF.R.S32.HI R11, RZ, 0x2, R10 ;  /* 0x00000002ff0b7819 */ /* 0x000fe4000001140a */
[----:B------:R-:W-:Y:S01]  /*0e20*/  SHF.R.S32.HI R186, RZ, 0x2, R0 ;  /* 0x00000002ffba7819 */ /* 0x000fe20000011400 */
[C---:B------:R-:W-:Y:S01]  /*0e30*/  VIADD R198, R195.reuse, 0x26800 ;  /* 0x00026800c3c67836 */ /* 0x040fe20000000000 */
[----:B------:R-:W-:Y:S01]  /*0e40*/  SHF.R.S32.HI R12, RZ, 0x1f, R10 ;  /* 0x0000001fff0c7819 */ /* 0x000fe2000001140a */
[----:B------:R-:W-:Y:S01]  /*0e50*/  VIADD R196, R195, 0x26840 ;  /* 0x00026840c3c47836 */ /* 0x000fe20000000000 */
[----:B------:R-:W-:Y:S01]  /*0e60*/  LEA.HI R9, R9, R8, RZ, 0x5 ;  /* 0x0000000809097211 */ /* 0x000fe200078f28ff */
[----:B------:R-:W-:Y:S01]  /*0e70*/  VIADD R235, R186, 0x20 ;  /* 0x00000020baeb7836 */ /* 0x000fe20000000000 */
[----:B------:R-:W-:Y:S01]  /*0e80*/  LEA.HI R12, R12, R11, RZ, 0x3 ;  /* 0x0000000b0c0c7211 */ /* 0x000fe200078f18ff */
[----:B------:R-:W-:Y:S01]  /*0e90*/  @P2 VIADD R196, R198, 0xffffffc0 ;  /* 0xffffffc0c6c42836 */ /* 0x000fe20000000000 */
[----:B------:R-:W-:Y:S01]  /*0ea0*/  SHF.R.S32.HI R219, RZ, 0x3, R4 ;  /* 0x00000003ffdb7819 */ /* 0x000fe20000011404 */
[----:B------:R-:W-:Y:S01]  /*0eb0*/  IMAD.SHL.U32 R226, R235, 0x40, RZ ;  /* 0x00000040ebe27824 */ /* 0x000fe200078e00ff */
[----:B------:R-:W-:Y:S01]  /*0ec0*/  LOP3.LUT R12, R12, 0xfffffff8, RZ, 0xc0, !PT ;  /* 0xfffffff80c0c7812 */ /* 0x000fe200078ec0ff */
[----:B------:R-:W-:Y:S01]  /*0ed0*/  IMAD.IADD R198, R198, 0x1, R197 ;  /* 0x00000001c6c67824 */ /* 0x000fe200078e02c5 */
[----:B------:R-:W-:Y:S01]  /*0ee0*/  LOP3.LUT R218, R4, 0xfffffff8, RZ, 0xc0, !PT ;  /* 0xfffffff804da7812 */ /* 0x000fe200078ec0ff */
[----:B------:R-:W-:Y:S01]  /*0ef0*/  IMAD.IADD R197, R197, 0x1, R196 ;  /* 0x00000001c5c57824 */ /* 0x000fe200078e02c4 */
[----:B------:R-:W-:Y:S01]  /*0f00*/  LOP3.LUT R223, R0, 0xfffffffc, RZ, 0xc0, !PT ;  /* 0xfffffffc00df7812 */ /* 0x000fe200078ec0ff */
[----:B------:R-:W-:Y:S01]  /*0f10*/  IMAD.IADD R12, R11, 0x1, -R12 ;  /* 0x000000010b0c7824 */ /* 0x000fe200078e0a0c */
[----:B------:R-:W-:Y:S01]  /*0f20*/  SHF.R.S32.HI R4, RZ, 0x1f, R235 ;  /* 0x0000001fff047819 */ /* 0x000fe200000114eb */
[C---:B------:R-:W-:Y:S01]  /*0f30*/  IMAD.IADD R218, R15.reuse, 0x1, -R218 ;  /* 0x000000010fda7824 */ /* 0x040fe200078e0ada */
[----:B------:R-:W-:Y:S01]  /*0f40*/  SHF.R.S32.HI R9, RZ, 0x5, R9 ;  /* 0x00000005ff097819 */ /* 0x000fe20000011409 */
[----:B------:R-:W-:Y:S01]  /*0f50*/  IMAD.IADD R223, R15, 0x1, -R223 ;  /* 0x000000010fdf7824 */ /* 0x000fe200078e0adf */
[----:B------:R-:W-:Y:S01]  /*0f60*/  LEA.HI R4, R4, R235, RZ, 0x3 ;  /* 0x000000eb04047211 */ /* 0x000fe200078f18ff */
[----:B------:R-:W-:Y:S01]  /*0f70*/  IMAD.SHL.U32 R200, R218, 0x8, RZ ;  /* 0x00000008dac87824 */ /* 0x000fe200078e00ff */
[----:B------:R-:W-:Y:S01]  /*0f80*/  LOP3.LUT R226, R226, 0x1c0, RZ, 0xc0, !PT ;  /* 0x000001c0e2e27812 */ /* 0x000fe200078ec0ff */
[----:B------:R-:W-:Y:S01]  /*0f90*/  IMAD R191, R9, 0x10, R12 ;  /* 0x0000001009bf7824 */ /* 0x000fe200078e020c */
[----:B------:R-:W-:Y:S01]  /*0fa0*/  SHF.R.S32.HI R9, RZ, 0x1f, R0 ;  /* 0x0000001fff097819 */ /* 0x000fe20000011400 */
[C---:B------:R-:W-:Y:S01]  /*0fb0*/  IMAD.SHL.U32 R16, R223.reuse, 0x8, RZ ;  /* 0x00000008df107824 */ /* 0x040fe200078e00ff */
[----:B------:R-:W-:Y:S01]  /*0fc0*/  LEA.HI R0, R223, R223, RZ, 0x1 ;  /* 0x000000dfdf007211 */ /* 0x000fe200078f08ff */
[----:B------:R-:W-:Y:S01]  /*0fd0*/  IMAD.SHL.U32 R227, R4, 0x40, RZ ;  /* 0x0000004004e37824 */ /* 0x000fe200078e00ff */
[----:B------:R-:W-:Y:S01]  /*0fe0*/  LEA.HI R9, R9, R186, RZ, 0x3 ;  /* 0x000000ba09097211 */ /* 0x000fe200078f18ff */
[----:B------:R-:W-:Y:S01]  /*0ff0*/  IMAD.SHL.U32 R188, R223, 0x4, RZ ;  /* 0x00000004dfbc7824 */ /* 0x000fe200078e00ff */
[----:B------:R-:W-:Y:S01]  /*1000*/  LOP3.LUT R5, R10, 0x7ffffffc, RZ, 0xc0, !PT ;  /* 0x7ffffffc0a057812 */ /* 0x000fe200078ec0ff */
[----:B------:R-:W-:Y:S01]  /*1010*/  VIADD R211, R200, 0x80 ;  /* 0x00000080c8d37836 */ /* 0x000fe20000000000 */
[----:B------:R-:W-:Y:S01]  /*1020*/  LOP3.LUT R0, R0, 0x1ffffffe, RZ, 0xc0, !PT ;  /* 0x1ffffffe00007812 */ /* 0x000fe200078ec0ff */
[----:B------:R-:W-:Y:S01]  /*1030*/  VIADD R210, R200, 0xc0 ;  /* 0x000000c0c8d27836 */ /* 0x000fe20000000000 */
[----:B------:R-:W-:Y:S01]  /*1040*/  LOP3.LUT R4, R226, 0x38, R16, 0xf8, !PT ;  /* 0x00000038e2047812 */ /* 0x000fe200078ef810 */
[C---:B------:R-:W-:Y:S01]  /*1050*/  VIADD R212, R200.reuse, 0x40 ;  /* 0x00000040c8d47836 */ /* 0x040fe20000000000 */
[----:B------:R-:W-:Y:S01]  /*1060*/  SHF.R.U32.HI R6, RZ, 0x3, R226 ;  /* 0x00000003ff067819 */ /* 0x000fe200000116e2 */
[C---:B------:R-:W-:Y:S01]  /*1070*/  VIADD R209, R200.reuse, 0x100 ;  /* 0x00000100c8d17836 */ /* 0x040fe20000000000 */
[----:B------:R-:W-:Y:S01]  /*1080*/  LOP3.LUT R227, R227, 0xfffffe00, RZ, 0xc0, !PT ;  /* 0xfffffe00e3e37812 */ /* 0x000fe200078ec0ff */
[----:B------:R-:W-:Y:S01]  /*1090*/  VIADD R208, R200, 0x140 ;  /* 0x00000140c8d07836 */ /* 0x000fe20000000000 */
[----:B------:R-:W-:Y:S01]  /*10a0*/  LOP3.LUT R9, R9, 0xfffffff8, RZ, 0xc0, !PT ;  /* 0xfffffff809097812 */ /* 0x000fe200078ec0ff */
[----:B------:R-:W-:Y:S01]  /*10b0*/  VIADD R199, R188, 0x10 ;  /* 0x00000010bcc77836 */ /* 0x000fe20000000000 */
[----:B------:R-:W-:Y:S01]  /*10c0*/  LOP3.LUT R225, R227, R4, R6, 0xf6, !PT ;  /* 0x00000004e3e17212 */ /* 0x000fe200078ef606 */
[C---:B------:R-:W-:Y:S01]  /*10d0*/  VIADD R222, R200.reuse, 0x180 ;  /* 0x00000180c8de7836 */ /* 0x040fe20000000000 */
[----:B------:R-:W-:Y:S01]  /*10e0*/  SHF.R.S32.HI R7, RZ, 0x1f, R210 ;  /* 0x0000001fff077819 */ /* 0x000fe200000114d2 */
[----:B------:R-:W-:Y:S01]  /*10f0*/  VIADD R221, R200, 0x1c0 ;  /* 0x000001c0c8dd7836 */ /* 0x000fe20000000000 */
[----:B------:R-:W-:Y:S01]  /*1100*/  SHF.R.S32.HI R7, RZ, 0x1f, R208 ;  /* 0x0000001fff077819 */ /* 0x000fe200000114d0 */
[----:B------:R-:W-:Y:S01]  /*1110*/  IMAD.IADD R5, R8, 0x1, -R5 ;  /* 0x0000000108057824 */ /* 0x000fe200078e0a05 */
[----:B------:R-:W-:Y:S01]  /*1120*/  SHF.R.S32.HI R8, RZ, 0x1f, R211 ;  /* 0x0000001fff087819 */ /* 0x000fe200000114d3 */
[----:B------:R-:W-:Y:S01]  /*1130*/  IMAD.IADD R0, R223, 0x1, -R0 ;  /* 0x00000001df007824 */ /* 0x000fe200078e0a00 */
[----:B------:R-:W-:Y:S01]  /*1140*/  SHF.R.S32.HI R8, RZ, 0x1f, R209 ;  /* 0x0000001fff087819 */ /* 0x000fe200000114d1 */
[----:B------:R-:W-:Y:S01]  /*1150*/  IMAD.IADD R193, R186, 0x1, -R9 ;  /* 0x00000001bac17824 */ /* 0x000fe200078e0a09 */
[----:B------:R-:W-:Y:S01]  /*1160*/  SHF.R.S32.HI R9, RZ, 0x1f, R212 ;  /* 0x0000001fff097819 */ /* 0x000fe200000114d4 */
[----:B------:R-:W-:Y:S01]  /*1170*/  IMAD.SHL.U32 R184, R5, 0x2, RZ ;  /* 0x0000000205b87824 */ /* 0x000fe200078e00ff */
[----:B------:R-:W-:Y:S01]  /*1180*/  SHF.R.S32.HI R224, RZ, 0x1f, R199 ;  /* 0x0000001fffe07819 */ /* 0x000fe200000114c7 */
[----:B------:R-:W-:Y:S01]  /*1190*/  IMAD R225, R225, 0x2, R2 ;  /* 0x00000002e1e17824 */ /* 0x000fe200078e0202 */
[----:B------:R-:W-:Y:S01]  /*11a0*/  SHF.R.S32.HI R237, RZ, 0x1f, R222 ;  /* 0x0000001fffed7819 */ /* 0x000fe200000114de */
[----:B------:R-:W-:Y:S01]  /*11b0*/  IMAD R201, R0, 0x8, R191 ;  /* 0x0000000800c97824 */ /* 0x000fe200078e02bf */
[----:B------:R-:W-:-:S07]  /*11c0*/  SHF.R.S32.HI R236, RZ, 0x1f, R221 ;  /* 0x0000001fffec7819 */ /* 0x000fce00000114dd */
.L_x_6097:
[----:B------:R-:W-:Y:S01]  /*11d0*/  ULDC.64 UR4, c[0x0][0xa28] ;  /* 0x00028a0000047ab9 */ /* 0x000fe20000000a00 */
[----:B01-34-:R-:W0:Y:S01]  /*11e0*/  LDC.64 R6, c[0x0][0xa08] ;  /* 0x00028200ff067b82 */ /* 0x01be220000000a00 */
        /* <DEDUP_REMOVED lines=10> */
[----:B------:R-:W1:Y:S01]  /*1290*/  @P0 LDC.64 R4, c[0x0][0xa28] ;  /* 0x00028a00ff040b82 */ /* 0x000e620000000a00 */
[----:B------:R-:W-:Y:S01]  /*12a0*/  ISETP.NE.AND.EX P3, PT, RZ, UR5, PT, P3 ;  /* 0x00000005ff007c0c */ /* 0x000fe2000bf65330 */
[----:B0-----:R-:W-:-:S06]  /*12b0*/  IMAD.WIDE R10, R27, 0x4, R6 ;  /* 0x000000041b0a7825 */ /* 0x001fcc00078e0206 */
[----:B------:R-:W0:Y:S01]  /*12c0*/  @P1 LDC.64 R8, c[0x0][0xa18] ;  /* 0x00028600ff081b82 */ /* 0x000e220000000a00 */
[----:B------:R-:W-:Y:S02]  /*12d0*/  ULDC UR4, c[0x0][0x288] ;  /* 0x0000a20000047ab9 */ /* 0x000fe40000000800 */
[----:B------:R-:W-:Y:S01]  /*12e0*/  IMAD.U32 R22, RZ, RZ, UR4 ;  /* 0x00000004ff167e24 */ /* 0x000fe2000f8e00ff */
[----:B------:R-:W-:Y:S02]  /*12f0*/  ULDC.64 UR4, c[0x0][0x418] ;  /* 0x0001060000047ab9 */ /* 0x000fe40000000a00 */
[----:B--2---:R2:W5:Y:S01]  /*1300*/  @P3 LDG.E R29, desc[UR42][R10.64] ;  /* 0x0000002a0a1d3981 */ /* 0x004562000c1e1900 */
[----:B-1----:R-:W-:-:S05]  /*1310*/  @P0 IMAD.WIDE R4, R27, 0x4, R4 ;  /* 0x000000041b040825 */ /* 0x002fca00078e0204 */
[----:B------:R2:W5:Y:S01]  /*1320*/  @P0 LDG.E R3, desc[UR42][R4.64] ;  /* 0x0000002a04030981 */ /* 0x000562000c1e1900 */
[----:B0-----:R-:W-:-:S05]  /*1330*/  @P1 IMAD.WIDE R6, R27, 0x4, R8 ;  /* 0x000000041b061825 */ /* 0x001fca00078e0208 */
        /* <DEDUP_REMOVED lines=12> */
[----:B--2---:R-:W-:Y:S06]  /*1400*/  @P1 BRA `(.L_x_5889) ;  /* 0x0000000000241947 */ /* 0x004fec0003800000 */
        /* <DEDUP_REMOVED lines=9> */
.L_x_5889:
[----:B------:R-:W-:Y:S02]  /*14a0*/  IMAD.U32 R36, RZ, RZ, UR5 ;  /* 0x00000005ff247e24 */ /* 0x000fe4000f8e00ff */
[----:B------:R-:W-:Y:S01]  /*14b0*/  IMAD.U32 R24, RZ, RZ, UR4 ;  /* 0x00000004ff187e24 */ /* 0x000fe2000f8e00ff */
[----:B------:R-:W-:Y:S06]  /*14c0*/  @!P2 BRA `(.L_x_5890) ;  /* 0x000000000010a947 */ /* 0x000fec0003800000 */
[----:B------:R-:W0:Y:S02]  /*14d0*/  LDC.64 R4, c[0x0][0xa20] ;  /* 0x00028800ff047b82 */ /* 0x000e240000000a00 */
[----:B0-----:R-:W-:-:S05]  /*14e0*/  IMAD.WIDE R4, R27, 0x4, R4 ;  /* 0x000000041b047825 */ /* 0x001fca00078e0204 */
[----:B------:R0:W5:Y:S01]  /*14f0*/  LDG.E R24, desc[UR42][R4.64] ;  /* 0x0000002a04187981 */ /* 0x000162000c1e1900 */
[----:B------:R-:W-:Y:S05]  /*1500*/  BRA `(.L_x_5891) ;  /* 0x0000000000107947 */ /* 0x000fea0003800000 */
.L_x_5890:
[----:B------:R-:W-:Y:S05]  /*1510*/  @!P3 BRA `(.L_x_5891) ;  /* 0x00000000000cb947 */ /* 0x000fea0003800000 */
[----:B------:R-:W2:Y:S04]  /*1520*/  LDG.E R5, desc[UR42][R10.64] ;  /* 0x0000002a0a057981 */ /* 0x000ea8000c1e1900 */
[----:B------:R-:W2:Y:S02]  /*1530*/  LDG.E R24, desc[UR42][R10.64+0x4] ;  /* 0x0000042a0a187981 */ /* 0x000ea4000c1e1900 */
[----:B--2---:R-:W-:-:S07]  /*1540*/  IMAD.IADD R24, R24, 0x1, -R5 ;  /* 0x0000000118187824 */ /* 0x004fce00078e0a05 */
.L_x_5891:
[----:B------:R-:W-:Y:S01]  /*1550*/  ULDC.64 UR4, c[0x0][0xa10] ;  /* 0x0002840000047ab9 */ /* 0x000fe20000000a00 */
[----:B------:R-:W1:Y:S01]  /*1560*/  LDC R8, c[0x0][0x448] ;  /* 0x00011200ff087b82 */ /* 0x000e620000000800 */
[----:B------:R-:W-:-:S04]  /*1570*/  ISETP.NE.U32.AND P0, PT, RZ, UR4, PT ;  /* 0x00000004ff007c0c */ /* 0x000fc8000bf05070 */
        /* <DEDUP_REMOVED lines=10> */
[----:B------:R-:W4:Y:S01]  /*1620*/  @P0 LDG.E R9, desc[UR42][R4.64+0x4] ;  /* 0x0000042a04090981 */ /* 0x000f22000c1e1900 */
[----:B---3--:R-:W-:-:S05]  /*1630*/  @P1 IMAD.WIDE R6, R27, 0x4, R6 ;  /* 0x000000041b061825 */ /* 0x008fca00078e0206 */
[----:B------:R0:W5:Y:S01]  /*1640*/  @P1 LDG.E R37, desc[UR42][R6.64] ;  /* 0x0000002a06251981 */ /* 0x000162000c1e1900 */
[----:B-1----:R-:W-:Y:S01]  /*1650*/  ISETP.NE.AND P1, PT, R8, 0x1, PT ;  /* 0x000000010800780c */ /* 0x002fe20003f25270 */
[----:B------:R-:W-:Y:S01]  /*1660*/  IMAD.SHL.U32 R192, R25, 0x40, RZ ;  /* 0x0000004019c07824 */ /* 0x000fe200078e00ff */
[----:B--2---:R-:W-:Y:S01]  /*1670*/  ISETP.GE.AND P2, PT, R13, 0x1, PT ;  /* 0x000000010d00780c */ /* 0x004fe20003f46270 */
[----:B------:R-:W-:-:S10]  /*1680*/  IMAD.IADD R10, R24, 0x1, -R3 ;  /* 0x00000001180a7824 */ /* 0x000fd400078e0a03 */
[----:B------:R-:W1:Y:S08]  /*1690*/  @P1 LDC R11, c[0x0][0x44c] ;  /* 0x00011300ff0b1b82 */ /* 0x000e700000000800 */
[----:B------:R-:W2:Y:S01]  /*16a0*/  @P1 LDC R8, c[0x0][0x450] ;  /* 0x00011400ff081b82 */ /* 0x000ea20000000800 */
[----:B----4-:R-:W-:Y:S02]  /*16b0*/  @P0 IMAD.IADD R36, R9, 0x1, -R0 ;  /* 0x0000000109240824 */ /* 0x010fe400078e0a00 */
[----:B------:R-:W-:-:S02]  /*16c0*/  VIADD R0, R192, 0x3f ;  /* 0x0000003fc0007836 */ /* 0x000fc40000000000 */
[----:B------:R-:W-:Y:S02]  /*16d0*/  IMAD.IADD R23, R10, 0x1, R36 ;  /* 0x000000010a177824 */ /* 0x000fe400078e0224 */
[----:B-1----:R-:W-:-:S03]  /*16e0*/  @P1 IMAD.HI.U32 R3, R0, R11, RZ ;  /* 0x0000000b00031227 */ /* 0x002fc600078e00ff */
[C---:B------:R-:W-:Y:S01]  /*16f0*/  IADD3 R5, R23.reuse, 0x1, -R22 ;  /* 0x0000000117057810 */ /* 0x040fe20007ffe816 */
[----:B------:R-:W-:Y:S01]  /*1700*/  IMAD.MOV.U32 R4, RZ, RZ, R0 ;  /* 0x000000ffff047224 */ /* 0x000fe200078e0000 */
[----:B--2---:R-:W-:Y:S01]  /*1710*/  @P1 SHF.R.U32.HI R4, RZ, R8, R3 ;  /* 0x00000008ff041219 */ /* 0x004fe20000011603 */
[----:B------:R-:W-:-:S04]  /*1720*/  VIADD R0, R23, 0x3f ;  /* 0x0000003f17007836 */ /* 0x000fc80000000000 */
[----:B0-----:R-:W-:Y:S01]  /*1730*/  IMAD.IADD R7, R5, 0x1, R4 ;  /* 0x0000000105077824 */ /* 0x001fe200078e0204 */
[----:B------:R-:W-:-:S04]  /*1740*/  SHF.R.S32.HI R3, RZ, 0x1f, R0 ;  /* 0x0000001fff037819 */ /* 0x000fc80000011400 */
[----:B------:R-:W-:Y:S01]  /*1750*/  LEA.HI R3, R3, R0, RZ, 0x6 ;  /* 0x0000000003037211 */ /* 0x000fe200078f30ff */
[----:B------:R-:W-:-:S03]  /*1760*/  IMAD.IADD R0, R7, 0x1, R12 ;  /* 0x0000000107007824 */ /* 0x000fc600078e020c */
[----:B------:R-:W-:Y:S01]  /*1770*/  SHF.R.S32.HI R168, RZ, 0x6, R3 ;  /* 0x00000006ffa87819 */ /* 0x000fe20000011403 */
        /* <DEDUP_REMOVED lines=12> */
.L_x_5894:
[----:B------:R-:W-:-:S13]  /*1840*/  ISETP.NE.AND P0, PT, R13, 0x1, PT ;  /* 0x000000010d00780c */ /* 0x000fda0003f05270 */
[----:B------:R-:W0:Y:S02]  /*1850*/  @P0 LDC.64 R4, c[0x0][0x9e8] ;  /* 0x00027a00ff040b82 */ /* 0x000e240000000a00 */
[----:B0-----:R-:W-:-:S05]  /*1860*/  @P0 IMAD.HI.U32 R4, R3, R4, RZ ;  /* 0x0000000403040227 */ /* 0x001fca00078e00ff */
[----:B------:R-:W-:-:S07]  /*1870*/  @P0 SHF.R.U32.HI R3, RZ, R5, R4 ;  /* 0x00000005ff030219 */ /* 0x000fce0000011604 */
.L_x_5895:
[----:B------:R-:W-:Y:S05]  /*1880*/  BSYNC B0 ;  /* 0x0000000000007941 */ /* 0x000fea0003800000 */
.L_x_5893:
[----:B------:R-:W-:-:S05]  /*1890*/  IMAD R3, R3, R13, R13 ;  /* 0x0000000d03037224 */ /* 0x000fca00078e020d */
[----:B------:R-:W-:-:S07]  /*18a0*/  VIMNMX R0, R0, R3, PT ;  /* 0x0000000300007248 */ /* 0x000fce0003fe0100 */
.L_x_5892:
[----:B------:R-:W0:Y:S01]  /*18b0*/  @P1 LDC R3, c[0x0][0x44c] ;  /* 0x00011300ff031b82 */ /* 0x000e220000000800 */
[----:B------:R-:W-:-:S07]  /*18c0*/  ULDC UR4, c[0x0][0x9dc] ;  /* 0x0002770000047ab9 */ /* 0x000fce0000000800 */
[----:B------:R-:W1:Y:S01]  /*18d0*/  @P1 LDC R5, c[0x0][0x450] ;  /* 0x00011400ff051b82 */ /* 0x000e620000000800 */
[----:B0-----:R-:W-:-:S04]  /*18e0*/  @P1 IMAD.HI.U32 R4, R192, R3, RZ ;  /* 0x00000003c0041227 */ /* 0x001fc800078e00ff */
[----:B------:R-:W-:Y:S01]  /*18f0*/  IMAD.MOV.U32 R3, RZ, RZ, R192 ;  /* 0x000000ffff037224 */ /* 0x000fe200078e00c0 */
[----:B-1----:R-:W-:-:S04]  /*1900*/  @P1 SHF.R.U32.HI R3, RZ, R5, R4 ;  /* 0x00000005ff031219 */ /* 0x002fc80000011604 */
[----:B------:R-:W-:-:S05]  /*1910*/  IADD3 R3, R3, R23, -R22 ;  /* 0x0000001703037210 */ /* 0x000fca0007ffe816 */
        /* <DEDUP_REMOVED lines=12> */
.L_x_5898:
[----:B------:R-:W-:-:S13]  /*19e0*/  ISETP.NE.AND P0, PT, R13, 0x1, PT ;  /* 0x000000010d00780c */ /* 0x000fda0003f05270 */
[----:B------:R-:W0:Y:S02]  /*19f0*/  @P0 LDC.64 R6, c[0x0][0x9e8] ;  /* 0x00027a00ff060b82 */ /* 0x000e240000000a00 */
[----:B0-----:R-:W-:-:S05]  /*1a00*/  @P0 IMAD.HI.U32 R6, R3, R6, RZ ;  /* 0x0000000603060227 */ /* 0x001fca00078e00ff */
[----:B------:R-:W-:-:S07]  /*1a10*/  @P0 SHF.R.U32.HI R3, RZ, R7, R6 ;  /* 0x00000007ff030219 */ /* 0x000fce0000011606 */
.L_x_5899:
[----:B------:R-:W-:Y:S05]  /*1a20*/  BSYNC B0 ;  /* 0x0000000000007941 */ /* 0x000fea0003800000 */
.L_x_5897:
[----:B------:R-:W-:-:S05]  /*1a30*/  IMAD R3, R3, R13, RZ ;  /* 0x0000000d03037224 */ /* 0x000fca00078e02ff */
[----:B------:R-:W-:-:S07]  /*1a40*/  VIMNMX R4, R4, R3, !PT ;  /* 0x0000000304047248 */ /* 0x000fce0007fe0100 */
.L_x_5896:
[----:B------:R-:W-:Y:S01]  /*1a50*/  VIADD R0, R0, 0x3f ;  /* 0x0000003f00007836 */ /* 0x000fe20000000000 */
[----:B------:R-:W-:-:S04]  /*1a60*/  SHF.R.S32.HI R5, RZ, 0x1f, R4 ;  /* 0x0000001fff057819 */ /* 0x000fc80000011404 */
[----:B------:R-:W-:Y:S02]  /*1a70*/  SHF.R.S32.HI R3, RZ, 0x1f, R0 ;  /* 0x0000001fff037819 */ /* 0x000fe40000011400 */
[----:B------:R-:W-:Y:S02]  /*1a80*/  LEA.HI R5, R5, R4, RZ, 0x6 ;  /* 0x0000000405057211 */ /* 0x000fe400078f30ff */
[----:B------:R-:W-:Y:S02]  /*1a90*/  LEA.HI R3, R3, R0, RZ, 0x6 ;  /* 0x0000000003037211 */ /* 0x000fe400078f30ff */
[----:B------:R-:W-:Y:S02]  /*1aa0*/  SHF.R.S32.HI R5, RZ, 0x6, R5 ;  /* 0x00000006ff057819 */ /* 0x000fe40000011405 */
[----:B------:R-:W-:Y:S02]  /*1ab0*/  SHF.R.S32.HI R3, RZ, 0x6, R3 ;  /* 0x00000006ff037819 */ /* 0x000fe40000011403 */
[----:B------:R-:W-:-:S02]  /*1ac0*/  VIMNMX R5, RZ, R5, !PT ;  /* 0x00000005ff057248 */ /* 0x000fc40007fe0100 */
[----:B------:R-:W-:-:S03]  /*1ad0*/  VIMNMX R3, R168, R3, PT ;  /* 0x00000003a8037248 */ /* 0x000fc60003fe0100 */
[--C-:B------:R-:W-:Y:S02]  /*1ae0*/  IMAD R5, R5, 0x40, -R10.reuse ;  /* 0x0000004005057824 */ /* 0x100fe400078e0a0a */
[----:B------:R-:W-:-:S03]  /*1af0*/  IMAD R3, R3, 0x40, -R10 ;  /* 0x0000004003037824 */ /* 0x000fc600078e0a0a */
[----:B------:R-:W-:Y:S02]  /*1b00*/  VIMNMX R5, RZ, R5, !PT ;  /* 0x00000005ff057248 */ /* 0x000fe40007fe0100 */
[----:B------:R-:W-:Y:S02]  /*1b10*/  VIMNMX R0, R3, R36, PT ;  /* 0x0000002403007248 */ /* 0x000fe40003fe0100 */
[----:B------:R-:W-:Y:S02]  /*1b20*/  SHF.R.U32.HI R44, RZ, 0x6, R5 ;  /* 0x00000006ff2c7819 */ /* 0x000fe40000011605 */
[----:B------:R-:W-:-:S03]  /*1b30*/  ISETP.GT.AND P0, PT, R0, R5, PT ;  /* 0x000000050000720c */ /* 0x000fc60003f04270 */
[----:B------:R-:W-:-:S10]  /*1b40*/  IMAD.MOV.U32 R45, RZ, RZ, R44 ;  /* 0x000000ffff2d7224 */ /* 0x000fd400078e002c */
[----:B------:R-:W-:-:S05]  /*1b50*/  @P0 VIADD R0, R0, 0x3f ;  /* 0x0000003f00000836 */ /* 0x000fca0000000000 */
[----:B------:R-:W-:-:S04]  /*1b60*/  @P0 SHF.R.S32.HI R3, RZ, 0x1f, R0 ;  /* 0x0000001fff030819 */ /* 0x000fc80000011400 */
[----:B------:R-:W-:-:S04]  /*1b70*/  @P0 LEA.HI R3, R3, R0, RZ, 0x6 ;  /* 0x0000000003030211 */ /* 0x000fc800078f30ff */
[----:B------:R-:W-:Y:S02]  /*1b80*/  @P0 SHF.R.S32.HI R45, RZ, 0x6, R3 ;  /* 0x00000006ff2d0819 */ /* 0x000fe40000011403 */
[----:B------:R-:W-:Y:S02]  /*1b90*/  PLOP3.LUT P0, PT, PT, PT, PT, 0x80, 0x0 ;  /* 0x000000000000781c */ /* 0x000fe40003f0f070 */
        /* <DEDUP_REMOVED lines=22> */
.L_x_5902:
[----:B------:R-:W-:Y:S05]  /*1d00*/  BSYNC B6 ;  /* 0x0000000000067941 */ /* 0x000fea0003800000 */
.L_x_5901:
        /* <DEDUP_REMOVED lines=20> */
.L_x_5904:
[----:B------:R-:W-:Y:S05]  /*1e50*/  BSYNC B6 ;  /* 0x0000000000067941 */ /* 0x000fea0003800000 */
.L_x_5903:
[----:B------:R-:W-:Y:S01]  /*1e60*/  ULDC.64 UR4, c[0x0][0x9f8] ;  /* 0x00027e0000047ab9 */ /* 0x000fe20000000a00 */
[----:B------:R-:W0:Y:S01]  /*1e70*/  LDC.64 R50, c[0x0][0x300] ;  /* 0x0000c000ff327b82 */ /* 0x000e220000000a00 */
[----:B------:R-:W-:Y:S01]  /*1e80*/  ISETP.NE.U32.AND P0, PT, RZ, UR4, PT ;  /* 0x00000004ff007c0c */ /* 0x000fe2000bf05070 */
[----:B------:R-:W-:Y:S01]  /*1e90*/  IMAD.IADD R41, R29, 0x1, R24 ;  /* 0x000000011d297824 */ /* 0x000fe200078e0218 */
[----:B------:R-:W-:Y:S01]  /*1ea0*/  ULDC.64 UR8, c[0x0][0xa08] ;  /* 0x0002820000087ab9 */ /* 0x000fe20000000a00 */
[----:B------:R-:W-:Y:S01]  /*1eb0*/  ULDC.64 UR6, c[0x0][0x330] ;  /* 0x0000cc0000067ab9 */ /* 0x000fe20000000a00 */
[----:B------:R-:W-:Y:S01]  /*1ec0*/  ISETP.NE.AND.EX P0, PT, RZ, UR5, PT, P0 ;  /* 0x00000005ff007c0c */ /* 0x000fe2000bf05300 */
[----:B------:R-:W-:Y:S02]  /*1ed0*/  ULDC.64 UR4, c[0x0][0x308] ;  /* 0x0000c20000047ab9 */ /* 0x000fe40000000a00 */
[----:B------:R-:W1:Y:S01]  /*1ee0*/  LDC.64 R52, c[0x0][0x3f8] ;  /* 0x0000fe00ff347b82 */ /* 0x000e620000000a00 */
[----:B------:R-:W-:-:S07]  /*1ef0*/  SHF.R.S32.HI R17, RZ, 0x1f, R16 ;  /* 0x0000001fff117819 */ /* 0x000fce0000011410 */
[----:B------:R-:W2:Y:S08]  /*1f00*/  LDC R43, c[0x0][0x3f4] ;  /* 0x0000fd00ff2b7b82 */ /* 0x000eb00000000800 */
[----:B------:R-:W3:Y:S02]  /*1f10*/  @P0 LDC.64 R4, c[0x0][0x9f8] ;  /* 0x00027e00ff040b82 */ /* 0x000ee40000000a00 */
[----:B---3--:R-:W-:-:S05]  /*1f20*/  @P0 IMAD.WIDE R4, R27, 0x4, R4 ;  /* 0x000000041b040825 */ /* 0x008fca00078e0204 */
[----:B------:R3:W4:Y:S01]  /*1f30*/  @P0 LDG.E R27, desc[UR42][R4.64] ;  /* 0x0000002a041b0981 */ /* 0x000722000c1e1900 */
[----:B------:R-:W-:Y:S01]  /*1f40*/  SHF.R.S32.HI R24, RZ, 0x1f, R41 ;  /* 0x0000001fff187819 */ /* 0x000fe20000011429 */
[CC--:B0-----:R-:W-:Y:S01]  /*1f50*/  IMAD.WIDE.U32 R6, R41.reuse, R50.reuse, RZ ;  /* 0x0000003229067225 */ /* 0x0c1fe200078e00ff */
[----:B------:R-:W-:Y:S01]  /*1f60*/  ISETP.NE.U32.AND P0, PT, RZ, UR8, PT ;  /* 0x00000008ff007c0c */ /* 0x000fe2000bf05070 */
[----:B------:R-:W0:Y:S01]  /*1f70*/  S2R R57, SR_TID.X ;  /* 0x0000000000397919 */ /* 0x000e220000002100 */
[----:B------:R-:W-:Y:S01]  /*1f80*/  SHF.R.S32.HI R189, RZ, 0x1f, R188 ;  /* 0x0000001fffbd7819 */ /* 0x000fe200000114bc */
[----:B------:R-:W-:Y:S01]  /*1f90*/  IMAD R0, R24, R50, RZ ;  /* 0x0000003218007224 */ /* 0x000fe200078e02ff */
[----:B------:R-:W-:Y:S01]  /*1fa0*/  ISETP.NE.AND.EX P0, PT, RZ, UR9, PT, P0 ;  /* 0x00000009ff007c0c */ /* 0x000fe2000bf05300 */
[----:B------:R-:W-:Y:S01]  /*1fb0*/  IMAD.WIDE.U32 R10, R26, UR6, R16 ;  /* 0x000000061a0a7c25 */ /* 0x000fe2000f8e0010 */
[----:B--2---:R-:W-:Y:S02]  /*1fc0*/  ISETP.GE.AND P1, PT, R16, R43, PT ;  /* 0x0000002b1000720c */ /* 0x004fe40003f26270 */
[----:B------:R-:W-:Y:S01]  /*1fd0*/  SHF.L.U64.HI R49, R50, 0x6, R51 ;  /* 0x0000000632317819 */ /* 0x000fe20000010233 */
[----:B------:R-:W-:Y:S01]  /*1fe0*/  IMAD R3, R41, R51, R0 ;  /* 0x0000003329037224 */ /* 0x000fe200078e0200 */
[----:B------:R-:W-:Y:S01]  /*1ff0*/  SHF.R.S32.HI R0, RZ, 0x1f, R26 ;  /* 0x0000001fff007819 */ /* 0x000fe2000001141a */
[----:B------:R-:W-:Y:S01]  /*2000*/  IMAD.SHL.U32 R14, R193, 0x40, RZ ;  /* 0x00000040c10e7824 */ /* 0x000fe200078e00ff */
[----:B------:R-:W-:Y:S01]  /*2010*/  P2R R66, PR, RZ, 0x2 ;  /* 0x00000002ff427803 */ /* 0x000fe20000000000 */
[----:B------:R-:W-:-:S02]  /*2020*/  IMAD.IADD R7, R7, 0x1, R3 ;  /* 0x0000000107077824 */ /* 0x000fc400078e0203 */
[C---:B------:R-:W-:Y:S02]  /*2030*/  IMAD R3, R0.reuse, UR4, RZ ;  /* 0x0000000400037c24 */ /* 0x040fe4000f8e02ff */
[----:B------:R-:W-:Y:S02]  /*2040*/  IMAD R9, R0, UR6, RZ ;  /* 0x0000000600097c24 */ /* 0x000fe4000f8e02ff */
[C---:B---3--:R-:W-:Y:S01]  /*2050*/  IMAD R5, R26.reuse, UR5, R3 ;  /* 0x000000051a057c24 */ /* 0x048fe2000f8e0203 */
[----:B------:R-:W-:Y:S01]  /*2060*/  SHF.R.S32.HI R3, RZ, 0x1f, R186 ;  /* 0x0000001fff037819 */ /* 0x000fe200000114ba */
[----:B------:R-:W-:Y:S01]  /*2070*/  IMAD.WIDE.U32 R6, R26, UR4, R6 ;  /* 0x000000041a067c25 */ /* 0x000fe2000f8e0006 */
[----:B------:R-:W-:-:S03]  /*2080*/  ULDC.64 UR4, c[0x0][0x310] ;  /* 0x0000c40000047ab9 */ /* 0x000fc60000000a00 */
[----:B------:R-:W-:Y:S02]  /*2090*/  IMAD.IADD R7, R7, 0x1, R5 ;  /* 0x0000000107077824 */ /* 0x000fe400078e0205 */
[----:B------:R-:W-:Y:S01]  /*20a0*/  IMAD R15, R26, UR7, R9 ;  /* 0x000000071a0f7c24 */ /* 0x000fe2000f8e0209 */
[----:B------:R-:W2:Y:S01]  /*20b0*/  LDC.64 R4, c[0x0][0x408] ;  /* 0x00010200ff047b82 */ /* 0x000ea20000000a00 */
[----:B-1----:R-:W-:Y:S02]  /*20c0*/  IMAD R9, R3, R52, RZ ;  /* 0x0000003403097224 */ /* 0x002fe400078e02ff */
[----:B------:R-:W-:Y:S01]  /*20d0*/  IMAD.IADD R11, R11, 0x1, R15 ;  /* 0x000000010b0b7824 */ /* 0x000fe200078e020f */
[----:B------:R-:W-:Y:S01]  /*20e0*/  SEL R15, R43, RZ, P1 ;  /* 0x000000ff2b0f7207 */ /* 0x000fe20000800000 */
[----:B------:R-:W-:Y:S01]  /*20f0*/  IMAD R25, R186, R53, R9 ;  /* 0x00000035ba197224 */ /* 0x000fe200078e0209 */
[----:B0-----:R-:W-:Y:S01]  /*2100*/  LEA.HI R57, R57, 0x8, RZ, 0x19 ;  /* 0x0000000839397811 */ /* 0x001fe200078fc8ff */
[----:B------:R-:W-:-:S02]  /*2110*/  VIADD R68, R16, 0x20 ;  /* 0x0000002010447836 */ /* 0x000fc40000000000 */
[----:B------:R-:W-:Y:S02]  /*2120*/  IMAD.IADD R15, R16, 0x1, R15 ;  /* 0x00000001100f7824 */ /* 0x000fe400078e020f */
[----:B------:R-:W-:-:S03]  /*2130*/  IMAD.SHL.U32 R58, R43, 0x2, RZ ;  /* 0x000000022b3a7824 */ /* 0x000fc600078e00ff */
[----:B------:R-:W-:-:S04]  /*2140*/  SHF.R.S32.HI R48, RZ, 0x1f, R15 ;  /* 0x0000001fff307819 */ /* 0x000fc8000001140f */
[----:B------:R-:W-:-:S04]  /*2150*/  LEA.HI R48, R48, R15, RZ, 0x3 ;  /* 0x0000000f30307211 */ /* 0x000fc800078f18ff */
[----:B------:R-:W-:Y:S02]  /*2160*/  LOP3.LUT R63, R48, 0xfffffff8, RZ, 0xc0, !PT ;  /* 0xfffffff8303f7812 */ /* 0x000fe400078ec0ff */
[C---:B--2---:R-:W-:Y:S01]  /*2170*/  SHF.L.U64.HI R54, R4.reuse, 0x6, R5 ;  /* 0x0000000604367819 */ /* 0x044fe20000010205 */
[----:B------:R-:W-:Y:S01]  /*2180*/  IMAD.SHL.U32 R55, R4, 0x40, RZ ;  /* 0x0000004004377824 */ /* 0x000fe200078e00ff */
[----:B------:R-:W-:Y:S02]  /*2190*/  SHF.R.S32.HI R69, RZ, 0x1f, R63 ;  /* 0x0000001fff457819 */ /* 0x000fe4000001143f */
[----:B----4-:R-:W-:Y:S02]  /*21a0*/  SHF.R.S32.HI R0, RZ, 0x1f, R27 ;  /* 0x0000001fff007819 */ /* 0x010fe4000001141b */
[----:B------:R-:W-:Y:S02]  /*21b0*/  SEL R27, R27, RZ, !P0 ;  /* 0x000000ff1b1b7207 */ /* 0x000fe40004000000 */
[----:B------:R-:W-:-:S03]  /*21c0*/  SEL R0, R0, RZ, !P0 ;  /* 0x000000ff00007207 */ /* 0x000fc60004000000 */
[----:B------:R-:W-:-:S04]  /*21d0*/  IMAD.WIDE.U32 R28, R27, UR4, R6 ;  /* 0x000000041b1c7c25 */ /* 0x000fc8000f8e0006 */
[----:B------:R-:W-:Y:S02]  /*21e0*/  IMAD R8, R0, UR4, RZ ;  /* 0x0000000400087c24 */ /* 0x000fe4000f8e02ff */
[----:B------:R-:W-:-:S04]  /*21f0*/  IMAD.WIDE.U32 R6, R186, R52, R188 ;  /* 0x00000034ba067225 */ /* 0x000fc800078e00bc */
[----:B------:R-:W-:Y:S01]  /*2200*/  IMAD R13, R27, UR5, R8 ;  /* 0x000000051b0d7c24 */ /* 0x000fe2000f8e0208 */
[----:B------:R-:W-:Y:S01]  /*2210*/  ULDC.64 UR4, c[0x0][0x338] ;  /* 0x0000ce0000047ab9 */ /* 0x000fe20000000a00 */
[----:B------:R-:W-:Y:S02]  /*2220*/  IMAD.IADD R7, R7, 0x1, R25 ;  /* 0x0000000107077824 */ /* 0x000fe400078e0219 */
[----:B------:R-:W-:-:S04]  /*2230*/  IMAD.WIDE.U32 R20, R27, UR4, R10 ;  /* 0x000000041b147c25 */ /* 0x000fc8000f8e000a */
[----:B------:R-:W-:-:S04]  /*2240*/  IMAD.WIDE.U32 R10, R186, R52, R16 ;  /* 0x00000034ba0a7225 */ /* 0x000fc800078e0010 */
[----:B------:R-:W-:Y:S01]  /*2250*/  IMAD.IADD R11, R25, 0x1, R11 ;  /* 0x00000001190b7824 */ /* 0x000fe200078e020b */
[----:B-----5:R-:W-:Y:S01]  /*2260*/  SHF.R.S32.HI R25, RZ, 0x1f, R37 ;  /* 0x0000001fff197819 */ /* 0x020fe20000011425 */
[----:B------:R-:W-:Y:S02]  /*2270*/  IMAD R8, R3, R50, RZ ;  /* 0x0000003203087224 */ /* 0x000fe400078e02ff */
[----:B------:R-:W-:Y:S01]  /*2280*/  IMAD R12, R0, UR4, RZ ;  /* 0x00000004000c7c24 */ /* 0x000fe2000f8e02ff */
[----:B------:R-:W-:Y:S01]  /*2290*/  ULDC UR4, c[0x0][0x2f4] ;  /* 0x0000bd0000047ab9 */ /* 0x000fe20000000800 */
[----:B------:R-:W-:Y:S01]  /*22a0*/  IMAD R47, R186, R51, R8 ;  /* 0x00000033ba2f7224 */ /* 0x000fe200078e0208 */
[----:B------:R-:W-:Y:S01]  /*22b0*/  SHF.L.U64.HI R51, R52, 0x6, R53 ;  /* 0x0000000634337819 */ /* 0x000fe20000010235 */
[----:B------:R-:W-:Y:S01]  /*22c0*/  IMAD R26, R25, R52, RZ ;  /* 0x00000034191a7224 */ /* 0x000fe200078e02ff */
[----:B------:R-:W-:Y:S01]  /*22d0*/  ISETP.GE.AND P4, PT, R16, UR4, PT ;  /* 0x0000000410007c0c */ /* 0x000fe2000bf86270 */
[----:B------:R-:W-:Y:S01]  /*22e0*/  IMAD.WIDE.U32 R8, R186, R50, R16 ;  /* 0x00000032ba087225 */ /* 0x000fe200078e0010 */
[----:B------:R-:W-:-:S03]  /*22f0*/  ISETP.GE.AND P3, PT, R68, UR4, PT ;  /* 0x0000000444007c0c */ /* 0x000fc6000bf66270 */
[----:B------:R-:W-:Y:S01]  /*2300*/  IMAD R71, R27, UR5, R12 ;  /* 0x000000051b477c24 */ /* 0x000fe2000f8e020c */
[----:B------:R-:W-:Y:S01]  /*2310*/  IADD3 R46, P0, R28, R8, RZ ;  /* 0x000000081c2e7210 */ /* 0x000fe20007f1e0ff */
[----:B------:R-:W-:Y:S01]  /*2320*/  IMAD R61, R37, R53, R26 ;  /* 0x00000035253d7224 */ /* 0x000fe200078e021a */
[----:B------:R-:W-:Y:S01]  /*2330*/  LOP3.LUT R53, R14, 0x1c0, RZ, 0xc0, !PT ;  /* 0x000001c00e357812 */ /* 0x000fe200078ec0ff */
[----:B------:R-:W-:Y:S02]  /*2340*/  IMAD.IADD R0, R29, 0x1, R13 ;  /* 0x000000011d007824 */ /* 0x000fe400078e020d */
[-C--:B------:R-:W-:Y:S01]  /*2350*/  IMAD R12, R3, R4.reuse, RZ ;  /* 0x00000004030c7224 */ /* 0x080fe200078e02ff */
[----:B------:R-:W-:Y:S01]  /*2360*/  SHF.R.U32.HI R56, RZ, 0x3, R53 ;  /* 0x00000003ff387819 */ /* 0x000fe20000011635 */
[-C--:B------:R-:W-:Y:S01]  /*2370*/  IMAD R26, R25, R4.reuse, RZ ;  /* 0x00000004191a7224 */ /* 0x080fe200078e02ff */
[----:B------:R-:W-:Y:S01]  /*2380*/  IADD3.X R47, R0, R9, R47, P0, !PT ;  /* 0x00000009002f7210 */ /* 0x000fe200007fe42f */
[C---:B------:R-:W-:Y:S01]  /*2390*/  IMAD R27, R186.reuse, R5, R12 ;  /* 0x00000005ba1b7224 */ /* 0x040fe200078e020c */
[C---:B------:R-:W-:Y:S01]  /*23a0*/  IADD3 R40, P0, R186.reuse, R41, RZ ;  /* 0x00000029ba287210 */ /* 0x040fe20007f1e0ff */
[----:B------:R-:W-:Y:S01]  /*23b0*/  IMAD R67, R37, R5, R26 ;  /* 0x0000000525437224 */ /* 0x000fe200078e021a */
[----:B------:R-:W-:Y:S01]  /*23c0*/  LOP3.LUT R5, R53, 0x18, R16, 0xf8, !PT ;  /* 0x0000001835057812 */ /* 0x000fe200078ef810 */
[----:B------:R-:W-:-:S03]  /*23d0*/  IMAD.WIDE.U32 R8, R186, R4, R188 ;  /* 0x00000004ba087225 */ /* 0x000fc600078e00bc */
[----:B------:R-:W-:Y:S01]  /*23e0*/  LOP3.LUT R60, R5, R56, RZ, 0x3c, !PT ;  /* 0x00000038053c7212 */ /* 0x000fe200078e3cff */
[----:B------:R-:W-:Y:S01]  /*23f0*/  IMAD.WIDE.U32 R12, R186, R4, R16 ;  /* 0x00000004ba0c7225 */ /* 0x000fe200078e0010 */
[----:B------:R-:W-:-:S03]  /*2400*/  LOP3.LUT R5, R53, 0x38, R48, 0xf8, !PT ;  /* 0x0000003835057812 */ /* 0x000fc600078ef830 */
[----:B------:R-:W-:Y:S01]  /*2410*/  IMAD.IADD R9, R9, 0x1, R27 ;  /* 0x0000000109097824 */ /* 0x000fe200078e021b */
[----:B------:R-:W-:Y:S01]  /*2420*/  LOP3.LUT R62, R5, R56, RZ, 0x3c, !PT ;  /* 0x00000038053e7212 */ /* 0x000fe200078e3cff */
[----:B------:R-:W-:Y:S02]  /*2430*/  IMAD.IADD R13, R27, 0x1, R13 ;  /* 0x000000011b0d7824 */ /* 0x000fe400078e020d */
        /* <DEDUP_REMOVED lines=9> */
[----:B------:R-:W-:-:S02]  /*24d0*/  IMAD R60, R203, 0x200, R60 ;  /* 0x00000200cb3c7824 */ /* 0x000fc400078e023c */
[----:B------:R-:W-:Y:S02]  /*24e0*/  IMAD.IADD R61, R61, 0x1, R33 ;  /* 0x000000013d3d7824 */ /* 0x000fe400078e0221 */
[----:B------:R-:W-:Y:S02]  /*24f0*/  IMAD.IADD R67, R67, 0x1, R39 ;  /* 0x0000000143437824 */ /* 0x000fe400078e0227 */
[----:B------:R-:W-:Y:S02]  /*2500*/  IMAD R62, R203, 0x200, R62 ;  /* 0x00000200cb3e7824 */ /* 0x000fe400078e023e */
[----:B------:R-:W-:-:S07]  /*2510*/  IMAD.IADD R71, R21, 0x1, R71 ;  /* 0x0000000115477824 */ /* 0x000fce00078e0247 */
.L_x_5934:
        /* <DEDUP_REMOVED lines=11> */
[----:B------:R-:W-:Y:S02]  /*25d0*/  IMAD.SHL.U32 R25, R185, 0x1000, RZ ;  /* 0x00001000b9197824 */ /* 0x000fe400078e00ff */
        /* <DEDUP_REMOVED lines=35> */
[C---:B------:R-:W-:Y:S02]  /*2810*/  LEA R6, P0, R7.reuse, UR4, 0x1 ;  /* 0x0000000407067c11 */ /* 0x040fe4000f8008ff */
        /* <DEDUP_REMOVED lines=9> */
.L_x_5909:
[----:B------:R-:W-:Y:S05]  /*28b0*/  BSYNC B1 ;  /* 0x0000000000017941 */ /* 0x000fea0003800000 */
.L_x_5908:
[----:B------:R-:W-:Y:S01]  /*28c0*/  UISETP.NE.AND UP0, UPT, UR37, 0x3, UPT ;  /* 0x000000032500788c */ /* 0x000fe2000bf05270 */
[----:B-----5:R-:W-:Y:S02]  /*28d0*/  IMAD.MOV.U32 R4, RZ, RZ, R8 ;  /* 0x000000ffff047224 */ /* 0x020fe400078e0008 */
[----:B------:R-:W-:Y:S02]  /*28e0*/  IMAD.MOV.U32 R5, RZ, RZ, R9 ;  /* 0x000000ffff057224 */ /* 0x000fe400078e0009 */
[----:B0-----:R-:W-:Y:S01]  /*28f0*/  IMAD.MOV.U32 R6, RZ, RZ, R26 ;  /* 0x000000ffff067224 */ /* 0x001fe200078e001a */
        /* <DEDUP_REMOVED lines=16> */
.L_x_5910:
[----:B------:R-:W-:Y:S01]  /*2a00*/  IMAD R64, R185, 0x8, R2 ;  /* 0x00000008b9407824 */ /* 0x000fe200078e0202 */
[----:B------:R-:W-:Y:S01]  /*2a10*/  SHF.L.U32 R43, R187, 0x1f, RZ ;  /* 0x0000001fbb2b7819 */ /* 0x000fe200000006ff */
[----:B------:R-:W-:Y:S03]  /*2a20*/  BSSY B1, `(.L_x_5911) ;  /* 0x0000003000017945 */ /* 0x000fe60003800000 */
[----:B------:R-:W0:Y:S02]  /*2a30*/  SYNCS.PHASECHK.TRANS64.TRYWAIT P5, [R64+URZ+0x28c90], R43 ;  /* 0x028c902b400075a7 */ /* 0x000e2400080a017f */
[----:B0-----:R-:W-:Y:S05]  /*2a40*/  @!P5 BRA `(.L_x_5912) ;  /* 0x000001dc0074d947 */ /* 0x001fea0003800000 */
.L_x_6298:
[----:B------:R-:W-:Y:S05]  /*2a50*/  BSYNC B1 ;  /* 0x0000000000017941 */ /* 0x000fea0003800000 */
.L_x_5911:
[----:B------:R-:W-:Y:S05]  /*2a60*/  @P1 BRA `(.L_x_5913) ;  /* 0x0000001400141947 */ /* 0x000fea0003800000 */
[----:B------:R-:W-:Y:S04]  /*2a70*/  BSSY B1, `(.L_x_5914) ;  /* 0x0000036000017945 */ /* 0x000fe80003800000 */
[----:B------:R-:W-:Y:S05]  /*2a80*/  @P4 BRA `(.L_x_5915) ;  /* 0x0000000000d04947 */ /* 0x000fea0003800000 */
[----:B------:R1:W2:Y:S01]  /*2a90*/  LDS.128 R4, [R24+0x22400] ;  /* 0x0224000018047984 */ /* 0x0002a20000000c00 */
[----:B------:R-:W-:Y:S01]  /*2aa0*/  ISETP.GE.AND P5, PT, R188, R75, PT ;  /* 0x0000004bbc00720c */ /* 0x000fe20003fa6270 */
[----:B------:R-:W-:-:S12]  /*2ab0*/  BSSY B2, `(.L_x_5916) ;  /* 0x0000030000027945 */ /* 0x000fd80003800000 */
[----:B-1----:R-:W-:Y:S05]  /*2ac0*/  @P5 BRA `(.L_x_5917) ;  /* 0x0000000000b85947 */ /* 0x002fea0003800000 */
[----:B------:R-:W-:Y:S01]  /*2ad0*/  SHF.R.U64 R73, R14, 0x10, R15 ;  /* 0x000000100e497819 */ /* 0x000fe2000000120f */
[----:B--2---:R-:W-:Y:S01]  /*2ae0*/  IMAD.U32 R24, R7, 0x10000, RZ ;  /* 0x0001000007187824 */ /* 0x004fe200078e00ff */
[--C-:B------:R-:W-:Y:S01]  /*2af0*/  SHF.R.U64 R42, R26, 0x10, R27.reuse ;  /* 0x000000101a2a7819 */ /* 0x100fe2000000121b */
[----:B------:R-:W-:Y:S01]  /*2b00*/  IMAD.U32 R14, R6, 0x10000, RZ ;  /* 0x00010000060e7824 */ /* 0x000fe200078e00ff */
[----:B------:R-:W-:Y:S02]  /*2b10*/  SHF.R.U32.HI R70, RZ, 0x10, R27 ;  /* 0x00000010ff467819 */ /* 0x000fe4000001161b */
[----:B------:R-:W-:Y:S02]  /*2b20*/  SHF.R.U32.HI R76, RZ, 0x10, R15 ;  /* 0x00000010ff4c7819 */ /* 0x000fe4000001160f */
[C---:B------:R-:W-:Y:S02]  /*2b30*/  PRMT R73, R72.reuse, 0x5410, R73 ;  /* 0x0000541048497816 */ /* 0x040fe40000000049 */
[----:B------:R-:W-:-:S02]  /*2b40*/  PRMT R27, R72, 0x5432, R42 ;  /* 0x00005432481b7816 */ /* 0x000fc4000000002a */
[----:B------:R-:W-:Y:S02]  /*2b50*/  LOP3.LUT R26, R7, 0xffff0000, RZ, 0xc0, !PT ;  /* 0xffff0000071a7812 */ /* 0x000fe400078ec0ff */
        /* <DEDUP_REMOVED lines=10> */
[----:B------:R-:W-:-:S02]  /*2c00*/  IMAD.U32 R6, R5, 0x10000, RZ ;  /* 0x0001000005067824 */ /* 0x000fc400078e00ff */
[----:B------:R-:W-:Y:S01]  /*2c10*/  FMUL.FTZ R7, R7, R42 ;  /* 0x0000002a07077220 */ /* 0x000fe20000410000 */
[C---:B------:R-:W-:Y:S01]  /*2c20*/  IMAD.U32 R5, R4.reuse, 0x10000, RZ ;  /* 0x0001000004057824 */ /* 0x040fe200078e00ff */
[----:B------:R-:W-:Y:S01]  /*2c30*/  LOP3.LUT R4, R4, 0xffff0000, RZ, 0xc0, !PT ;  /* 0xffff000004047812 */ /* 0x000fe200078ec0ff */
[CC--:B------:R-:W-:Y:S01]  /*2c40*/  FMUL.FTZ R81, R15.reuse, R77.reuse ;  /* 0x0000004d0f517220 */ /* 0x0c0fe20000410000 */
[----:B------:R-:W-:Y:S01]  /*2c50*/  FMUL.FTZ R83, R15, R72 ;  /* 0x000000480f537220 */ /* 0x000fe20000410000 */
[----:B------:R-:W-:Y:S01]  /*2c60*/  FFMA.FTZ R74, R6, R74, R7 ;  /* 0x0000004a064a7223 */ /* 0x000fe20000010007 */
[----:B------:R-:W-:Y:S01]  /*2c70*/  LOP3.LUT R15, R76, 0xffff0000, RZ, 0xc0, !PT ;  /* 0xffff00004c0f7812 */ /* 0x000fe200078ec0ff */
[----:B------:R-:W-:Y:S01]  /*2c80*/  IMAD.U32 R27, R27, 0x10000, RZ ;  /* 0x000100001b1b7824 */ /* 0x000fe200078e00ff */
[----:B------:R-:W-:Y:S01]  /*2c90*/  LOP3.LUT R7, R70, 0xffff0000, RZ, 0xc0, !PT ;  /* 0xffff000046077812 */ /* 0x000fe200078ec0ff */
[----:B------:R-:W-:Y:S01]  /*2ca0*/  FFMA.FTZ R79, R6, R42, -R79 ;  /* 0x0000002a064f7223 */ /* 0x000fe2000001084f */
[C---:B------:R-:W-:Y:S01]  /*2cb0*/  FFMA.FTZ R81, R14.reuse, R72, -R81 ;  /* 0x000000480e517223 */ /* 0x040fe20000010851 */
[----:B------:R-:W-:Y:S01]  /*2cc0*/  FFMA.FTZ R14, R14, R77, R83 ;  /* 0x0000004d0e0e7223 */ /* 0x000fe20000010053 */
[----:B------:R-:W-:Y:S01]  /*2cd0*/  FMUL.FTZ R6, R4, R73 ;  /* 0x0000004904067220 */ /* 0x000fe20000410000 */
        /* <DEDUP_REMOVED lines=13> */
.L_x_5917:
[----:B------:R-:W-:Y:S05]  /*2db0*/  BSYNC B2 ;  /* 0x0000000000027941 */ /* 0x000fea0003800000 */
.L_x_5916:
[----:B--2---:R1:W-:Y:S02]  /*2dc0*/  STG.E.128 desc[UR42][R12.64], R4 ;  /* 0x000000040c007986 */ /* 0x0043e4000c101d2a */
.L_x_5915:
[----:B------:R-:W-:Y:S05]  /*2dd0*/  BSYNC B1 ;  /* 0x0000000000017941 */ /* 0x000fea0003800000 */
.L_x_5914:
        /* <DEDUP_REMOVED lines=56> */
.L_x_5919:
[----:B------:R-:W-:Y:S05]  /*3160*/  BSYNC B1 ;  /* 0x0000000000017941 */ /* 0x000fea0003800000 */
.L_x_5918:
[----:B-1----:R2:W-:Y:S01]  /*3170*/  STG.E.128 desc[UR42][R12.64+0x40], R4 ;  /* 0x000040040c007986 */ /* 0x0025e2000c101d2a */
[----:B------:R-:W-:Y:S05]  /*3180*/  BRA `(.L_x_5913) ;  /* 0x0000000c004c7947 */ /* 0x000fea0003800000 */
.L_x_5907:
[----:B------:R-:W-:-:S05]  /*3190*/  IMAD R4, R45, -0x40, R36 ;  /* 0xffffffc02d047824 */ /* 0x000fca00078e0224 */
[----:B------:R-:W-:-:S04]  /*31a0*/  VIMNMX R5, R4, 0x40, PT ;  /* 0x0000004004057848 */ /* 0x000fc80003fe0100 */
[----:B------:R-:W-:-:S04]  /*31b0*/  ISETP.GE.AND P1, PT, R186, R5, PT ;  /* 0x00000005ba00720c */ /* 0x000fc80003f26270 */
[----:B------:R-:W-:-:S13]  /*31c0*/  ISETP.GE.OR P0, PT, R16, R75, P1 ;  /* 0x0000004b1000720c */ /* 0x000fda0000f06670 */
[----:B------:R-:W0:Y:S01]  /*31d0*/  @!P0 LDC.64 R12, c[0x0][0x3e8] ;  /* 0x0000fa00ff0c8b82 */ /* 0x000e220000000a00 */
[----:B------:R-:W-:Y:S01]  /*31e0*/  @!P0 IMAD R4, R54, R45, RZ ;  /* 0x0000002d36048224 */ /* 0x000fe200078e02ff */
[----:B------:R-:W-:Y:S01]  /*31f0*/  @!P0 IADD3 R6, P5, R32, R6, RZ ;  /* 0x0000000620068210 */ /* 0x000fe20007fbe0ff */
[----:B------:R-:W-:Y:S02]  /*3200*/  @!P0 IMAD.MOV.U32 R5, RZ, RZ, R67 ;  /* 0x000000ffff058224 */ /* 0x000fe400078e0043 */
[-C--:B------:R-:W-:Y:S02]  /*3210*/  @!P0 IMAD R9, R42, R55.reuse, R4 ;  /* 0x000000372a098224 */ /* 0x080fe400078e0204 */
[----:B------:R-:W-:Y:S01]  /*3220*/  @!P0 IMAD.MOV.U32 R4, RZ, RZ, R38 ;  /* 0x000000ffff048224 */ /* 0x000fe200078e0026 */
[----:B------:R-:W1:Y:S01]  /*3230*/  @!P0 LDC.64 R26, c[0x0][0x400] ;  /* 0x00010000ff1a8b82 */ /* 0x000e620000000a00 */
[----:B------:R-:W-:Y:S02]  /*3240*/  @!P0 IMAD.X R7, R74, 0x1, R61, P5 ;  /* 0x000000014a078824 */ /* 0x000fe400028e063d */
        /* <DEDUP_REMOVED lines=11> */
[----:B------:R0:W3:Y:S01]  /*3300*/  @!P0 LDG.E.128 R8, desc[UR42][R26.64] ;  /* 0x0000002a1a088981 */ /* 0x0000e2000c1e1d00 */
[----:B------:R-:W-:Y:S01]  /*3310*/  UISETP.NE.AND UP0, UPT, UR37, 0x3, UPT ;  /* 0x000000032500788c */ /* 0x000fe2000bf05270 */
[----:B------:R-:W-:-:S04]  /*3320*/  ISETP.GE.AND P0, PT, R16, R75, PT ;  /* 0x0000004b1000720c */ /* 0x000fc80003f06270 */
[----:B0-----:R-:W-:Y:S02]  /*3330*/  P2R R27, PR, RZ, 0x1 ;  /* 0x00000001ff1b7803 */ /* 0x001fe40000000000 */
[----:B------:R-:W-:Y:S01]  /*3340*/  PLOP3.LUT P0, PT, PT, PT, UP0, 0x80, 0x0 ;  /* 0x000000000000781c */ /* 0x000fe20003f0f008 */
        /* <DEDUP_REMOVED lines=15> */
.L_x_5920:
[----:B------:R-:W-:Y:S01]  /*3440*/  IMAD R64, R185, 0x8, R2 ;  /* 0x00000008b9407824 */ /* 0x000fe200078e0202 */
[----:B------:R-:W-:Y:S01]  /*3450*/  SHF.L.U32 R43, R187, 0x1f, RZ ;  /* 0x0000001fbb2b7819 */ /* 0x000fe200000006ff */
[----:B------:R-:W0:Y:S01]  /*3460*/  LDC R79, c[0x0][0x2f4] ;  /* 0x0000bd00ff4f7b82 */ /* 0x000e220000000800 */
[----:B------:R-:W-:Y:S02]  /*3470*/  BSSY B1, `(.L_x_5921) ;  /* 0x0000003000017945 */ /* 0x000fe40003800000 */
[----:B------:R-:W1:Y:S02]  /*3480*/  SYNCS.PHASECHK.TRANS64.TRYWAIT P5, [R64+URZ+0x28c90], R43 ;  /* 0x028c902b400075a7 */ /* 0x000e6400080a017f */
[----:B-1----:R-:W-:Y:S05]  /*3490*/  @!P5 BRA `(.L_x_5922) ;  /* 0x000001d000f4d947 */ /* 0x002fea0003800000 */
.L_x_6299:
[----:B------:R-:W-:Y:S05]  /*34a0*/  BSYNC B1 ;  /* 0x0000000000017941 */ /* 0x000fea0003800000 */
.L_x_5921:
        /* <DEDUP_REMOVED lines=12> */
[C---:B------:R-:W-:Y:S02]  /*3570*/  LEA R76, P5, R12.reuse, R72, 0x1 ;  /* 0x000000480c4c7211 */ /* 0x040fe400078a08ff */
        /* <DEDUP_REMOVED lines=11> */
[----:B------:R-:W-:Y:S01]  /*3630*/  LOP3.LUT R12, R13, R56, RZ, 0x3c, !PT ;  /* 0x000000380d0c7212 */ /* 0x000fe200078e3cff */
[----:B------:R-:W-:-:S04]  /*3640*/  IMAD.IADD R13, R62, 0x1, R25 ;  /* 0x000000013e0d7824 */ /* 0x000fc800078e0219 */
[----:B------:R-:W-:Y:S02]  /*3650*/  IMAD R12, R203, 0x200, R12 ;  /* 0x00000200cb0c7824 */ /* 0x000fe400078e020c */
[----:B------:R-:W-:Y:S02]  /*3660*/  IMAD R13, R13, 0x2, R2 ;  /* 0x000000020d0d7824 */ /* 0x000fe400078e0202 */
[----:B------:R-:W-:-:S04]  /*3670*/  IMAD.IADD R25, R25, 0x1, R12 ;  /* 0x0000000119197824 */ /* 0x000fc800078e020c */
[----:B------:R-:W-:Y:S01]  /*3680*/  IMAD R25, R25, 0x2, R2 ;  /* 0x0000000219197824 */ /* 0x000fe200078e0202 */
[----:B------:R-:W0:Y:S05]  /*3690*/  LDS.128 R12, [R13+0x22400] ;  /* 0x022400000d0c7984 */ /* 0x000e2a0000000c00 */
        /* <DEDUP_REMOVED lines=94> */
.L_x_5924:
[----:B------:R-:W-:Y:S05]  /*3c80*/  BSYNC B1 ;  /* 0x0000000000017941 */ /* 0x000fea0003800000 */
.L_x_5923:
        /* <DEDUP_REMOVED lines=10> */
.L_x_5906:
[----:B------:R-:W-:-:S06]  /*3d30*/  UISETP.NE.AND UP0, UPT, UR37, 0x3, UPT ;  /* 0x000000032500788c */ /* 0x000fcc000bf05270 */
[----:B------:R-:W-:-:S13]  /*3d40*/  PLOP3.LUT P0, PT, PT, PT, UP0, 0x80, 0x0 ;  /* 0x000000000000781c */ /* 0x000fda0003f0f008 */
[----:B------:R-:W-:Y:S05]  /*3d50*/  @!P0 BRA `(.L_x_5925) ;  /* 0x0000000000048947 */ /* 0x000fea0003800000 */
[----:B------:R-:W-:Y:S01]  /*3d60*/  BPT.TRAP 0x1 ;  /* 0x000000040000795c */ /* 0x000fe20000300000 */
.L_x_5925:
        /* <DEDUP_REMOVED lines=8> */
.L_x_6300:
[----:B------:R-:W-:Y:S05]  /*3df0*/  BSYNC B1 ;  /* 0x0000000000017941 */ /* 0x000fea0003800000 */
.L_x_5926:
        /* <DEDUP_REMOVED lines=12> */
.L_x_5913:
[----:B------:R-:W-:Y:S05]  /*3ec0*/  BSYNC B0 ;  /* 0x0000000000007941 */ /* 0x000fea0003800000 */
.L_x_5905:
[----:B-12---:R-:W1:Y:S01]  /*3ed0*/  S2R R4, SR_TID.X ;  /* 0x0000000000047919 */ /* 0x006e620000002100 */
        /* <DEDUP_REMOVED lines=8> */
[----:B-1----:R-:W-:Y:S01]  /*3f60*/  LOP3.LUT R4, R4, 0x7f, RZ, 0xc0, !PT ;  /* 0x0000007f04047812 */ /* 0x002fe200078ec0ff */
[----:B--2---:R1:W-:Y:S03]  /*3f70*/  BAR.SYNC.DEFER_BLOCKING R57, 0x80 ;  /* 0x000200390000751d */ /* 0x0043e60000010000 */
[----:B------:R-:W-:-:S13]  /*3f80*/  ISETP.NE.AND P5, PT, R4, RZ, PT ;  /* 0x000000ff0400720c */ /* 0x000fda0003fa5270 */
[----:B------:R-:W-:-:S05]  /*3f90*/  @!P5 VIADD R4, R64, 0x28ca0 ;  /* 0x00028ca04004d836 */ /* 0x000fca0000000000 */
[----:B------:R-:W-:-:S04]  /*3fa0*/  @!P5 PRMT R4, RZ, 0x654, R4 ;  /* 0x00000654ff04d816 */ /* 0x000fc80000000004 */
[----:B------:R1:W-:Y:S01]  /*3fb0*/  @!P5 SYNCS.ARRIVE.TRANS64.RED.A1T0 RZ, [R4+URZ], RZ ;  /* 0x000000ff04ffd9a7 */ /* 0x0003e2000810043f */
[----:B------:R-:W-:Y:S05]  /*3fc0*/  @!P0 BRA `(.L_x_5929) ;  /* 0x0000000000048947 */ /* 0x000fea0003800000 */
[----:B------:R-:W-:Y:S01]  /*3fd0*/  BPT.TRAP 0x1 ;  /* 0x000000040000795c */ /* 0x000fe20000300000 */
.L_x_5929:
[----:B------:R-:W-:Y:S05]  /*3fe0*/  BSYNC B0 ;  /* 0x0000000000007941 */ /* 0x000fea0003800000 */
.L_x_5928:
[----:B------:R-:W2:Y:S01]  /*3ff0*/  SYNCS.PHASECHK.TRANS64.TRYWAIT P0, [R64+URZ+0x28cb0], R43 ;  /* 0x028cb02b400075a7 */ /* 0x000ea2000800017f */
[----:B------:R-:W-:Y:S04]  /*4000*/  BSSY B0, `(.L_x_5930) ;  /* 0x0000002000007945 */ /* 0x000fe80003800000 */
[----:B--2---:R-:W-:Y:S05]  /*4010*/  @!P0 BRA `(.L_x_5931) ;  /* 0x000001c8003c8947 */ /* 0x004fea0003800000 */
.L_x_6301:
[----:B------:R-:W-:Y:S05]  /*4020*/  BSYNC B0 ;  /* 0x0000000000007941 */ /* 0x000fea0003800000 */
.L_x_5930:
[----:B------:R-:W-:Y:S04]  /*4030*/  BSSY B0, `(.L_x_5932) ;  /* 0x0000051000007945 */ /* 0x000fe80003800000 */
[----:B------:R-:W-:Y:S05]  /*4040*/  @P1 BRA `(.L_x_5933) ;  /* 0x00000004003c1947 */ /* 0x000fea0003800000 */
[----:B-1----:R-:W-:Y:S01]  /*4050*/  IMAD.WIDE R4, R45, 0x40, R40 ;  /* 0x000000402d047825 */ /* 0x002fe200078e0228 */
[----:B------:R-:W-:Y:S01]  /*4060*/  ULDC.64 UR4, c[0x0][0x328] ;  /* 0x0000ca0000047ab9 */ /* 0x000fe20000000a00 */
[----:B------:R-:W-:Y:S02]  /*4070*/  LOP3.LUT P0, RZ, R193, 0x4, RZ, 0xc0, !PT ;  /* 0x00000004c1ff7812 */ /* 0x000fe4000780c0ff */
[----:B------:R-:W-:Y:S02]  /*4080*/  IMAD R5, R5, UR4, RZ ;  /* 0x0000000405057c24 */ /* 0x000fe4000f8e02ff */
[----:B------:R-:W-:Y:S02]  /*4090*/  IMAD.MOV.U32 R70, RZ, RZ, R20 ;  /* 0x000000ffff467224 */ /* 0x000fe400078e0014 */
[C---:B------:R-:W-:Y:S02]  /*40a0*/  IMAD R5, R4.reuse, UR5, R5 ;  /* 0x0000000504057c24 */ /* 0x040fe4000f8e0205 */
[----:B------:R-:W-:Y:S01]  /*40b0*/  IMAD.WIDE.U32 R6, R4, UR4, R70 ;  /* 0x0000000404067c25 */ /* 0x000fe2000f8e0046 */
[----:B------:R-:W-:-:S03]  /*40c0*/  ULDC.64 UR4, c[0x0][0x318] ;  /* 0x0000c60000047ab9 */ /* 0x000fc60000000a00 */
[----:B------:R-:W-:Y:S01]  /*40d0*/  IMAD R9, R185, 0x8000, R60 ;  /* 0x00008000b9097824 */ /* 0x000fe200078e023c */
[----:B------:R-:W-:Y:S01]  /*40e0*/  LEA R42, P1, R6, UR4, 0x1 ;  /* 0x00000004062a7c11 */ /* 0x000fe2000f8208ff */
[----:B------:R-:W-:Y:S01]  /*40f0*/  IMAD.IADD R5, R7, 0x1, R5 ;  /* 0x0000000107057824 */ /* 0x000fe200078e0205 */
[----:B------:R-:W-:Y:S01]  /*4100*/  ULDC UR4, c[0x0][0x320] ;  /* 0x0000c80000047ab9 */ /* 0x000fe20000000800 */
[----:B------:R-:W-:Y:S02]  /*4110*/  VIADD R4, R16, 0x40 ;  /* 0x0000004010047836 */ /* 0x000fe40000000000 */
[C---:B----4-:R-:W-:Y:S01]  /*4120*/  VIADD R73, R9.reuse, 0x20 ;  /* 0x0000002009497836 */ /* 0x050fe20000000000 */
[----:B0-2---:R-:W-:Y:S01]  /*4130*/  LEA.HI.X R43, R6, UR5, R5, 0x1, P1 ;  /* 0x00000005062b7c11 */ /* 0x005fe200088f0c05 */
[C---:B------:R-:W-:Y:S01]  /*4140*/  @P0 VIADD R73, R9.reuse, 0xffffffe0 ;  /* 0xffffffe009490836 */ /* 0x040fe20000000000 */
[----:B------:R-:W-:Y:S01]  /*4150*/  ISETP.GE.AND P1, PT, R16, UR4, PT ;  /* 0x0000000410007c0c */ /* 0x000fe2000bf26270 */
[----:B------:R-:W-:Y:S01]  /*4160*/  IMAD R74, R9, 0x2, R2 ;  /* 0x00000002094a7824 */ /* 0x000fe200078e0202 */
[----:B------:R-:W-:Y:S01]  /*4170*/  ISETP.GE.AND P0, PT, R4, UR4, PT ;  /* 0x0000000404007c0c */ /* 0x000fe2000bf06270 */
[----:B---3--:R-:W-:-:S02]  /*4180*/  VIADD R12, R16, 0x80 ;  /* 0x00000080100c7836 */ /* 0x008fc40000000000 */
[C---:B------:R-:W-:Y:S02]  /*4190*/  VIADD R13, R16.reuse, 0xc0 ;  /* 0x000000c0100d7836 */ /* 0x040fe40000000000 */
[C---:B------:R-:W-:Y:S02]  /*41a0*/  VIADD R70, R16.reuse, 0x100 ;  /* 0x0000010010467836 */ /* 0x040fe40000000000 */
[----:B------:R-:W-:Y:S02]  /*41b0*/  VIADD R72, R16, 0x140 ;  /* 0x0000014010487836 */ /* 0x000fe40000000000 */
[----:B------:R-:W-:Y:S02]  /*41c0*/  IMAD R73, R73, 0x2, R2 ;  /* 0x0000000249497824 */ /* 0x000fe400078e0202 */
[----:B------:R-:W0:Y:S04]  /*41d0*/  @!P1 LDS.128 R4, [R74+0x400] ;  /* 0x000400004a049984 */ /* 0x000e280000000c00 */
[----:B------:R-:W1:Y:S04]  /*41e0*/  @!P0 LDS.128 R8, [R74+0x2400] ;  /* 0x002400004a088984 */ /* 0x000e680000000c00 */
[----:B0-----:R-:W-:Y:S01]  /*41f0*/  @!P1 STG.E.128 desc[UR42][R42.64], R4 ;  /* 0x000000042a009986 */ /* 0x001fe2000c101d2a */
[----:B------:R-:W-:-:S03]  /*4200*/  ISETP.GE.AND P1, PT, R12, UR4, PT ;  /* 0x000000040c007c0c */ /* 0x000fc6000bf26270 */
[----:B-1----:R-:W-:Y:S01]  /*4210*/  @!P0 STG.E.128 desc[UR42][R42.64+0x80], R8 ;  /* 0x000080082a008986 */ /* 0x002fe2000c101d2a */
[----:B------:R-:W-:-:S09]  /*4220*/  ISETP.GE.AND P0, PT, R13, UR4, PT ;  /* 0x000000040d007c0c */ /* 0x000fd2000bf06270 */
[----:B------:R-:W0:Y:S04]  /*4230*/  @!P1 LDS.128 R12, [R74+0x4400] ;  /* 0x004400004a0c9984 */ /* 0x000e280000000c00 */
[----:B------:R-:W1:Y:S04]  /*4240*/  @!P0 LDS.128 R24, [R74+0x6400] ;  /* 0x006400004a188984 */ /* 0x000e680000000c00 */
[----:B0-----:R-:W-:Y:S01]  /*4250*/  @!P1 STG.E.128 desc[UR42][R42.64+0x100], R12 ;  /* 0x0001000c2a009986 */ /* 0x001fe2000c101d2a */
[----:B------:R-:W-:Y:S01]  /*4260*/  ISETP.GE.AND P1, PT, R70, UR4, PT ;  /* 0x0000000446007c0c */ /* 0x000fe2000bf26270 */
[----:B------:R-:W-:-:S02]  /*4270*/  VIADD R70, R16, 0x180 ;  /* 0x0000018010467836 */ /* 0x000fc40000000000 */
[----:B-1----:R-:W-:Y:S01]  /*4280*/  @!P0 STG.E.128 desc[UR42][R42.64+0x180], R24 ;  /* 0x000180182a008986 */ /* 0x002fe2000c101d2a */
[----:B------:R-:W-:Y:S01]  /*4290*/  ISETP.GE.AND P0, PT, R72, UR4, PT ;  /* 0x0000000448007c0c */ /* 0x000fe2000bf06270 */
[----:B------:R-:W-:-:S08]  /*42a0*/  VIADD R72, R16, 0x1c0 ;  /* 0x000001c010487836 */ /* 0x000fd00000000000 */
        /* <DEDUP_REMOVED lines=11> */
[----:B------:R-:W-:-:S03]  /*4360*/  ISETP.GE.AND P1, PT, R68, UR4, PT ;  /* 0x0000000444007c0c */ /* 0x000fc6000bf26270 */
        /* <DEDUP_REMOVED lines=29> */
.L_x_5933:
[----:B------:R-:W-:Y:S05]  /*4540*/  BSYNC B0 ;  /* 0x0000000000007941 */ /* 0x000fea0003800000 */
.L_x_5932:
        /* <DEDUP_REMOVED lines=8> */
[----:B0-2---:R-:W-:-:S03]  /*45d0*/  @!P5 VIADD R64, R64, 0x28cc0 ;  /* 0x00028cc04040d836 */ /* 0x005fc60000000000 */
        /* <DEDUP_REMOVED lines=8> */
.L_x_5900:
[----:B------:R-:W-:Y:S04]  /*4660*/  BSSY B0, `(.L_x_5935) ;  /* 0x0000004000007945 */ /* 0x000fe80003800000 */
[----:B------:R-:W-:Y:S05]  /*4670*/  @P0 BRA `(.L_x_5936) ;  /* 0x0000000000080947 */ /* 0x000fea0003800000 */
[----:B------:R-:W1:Y:S02]  /*4680*/  FENCE.VIEW.ASYNC.G ;  /* 0x00000000000073c6 */ /* 0x000e640000000100 */
[----:B-1----:R-:W-:Y:S06]  /*4690*/  BAR.ARV 0xc, 0x180 ;  /* 0x0306000000007b1d */ /* 0x002fec0000002000 */
.L_x_5936:
[----:B------:R-:W-:Y:S05]  /*46a0*/  BSYNC B0 ;  /* 0x0000000000007941 */ /* 0x000fea0003800000 */
.L_x_5935:
[----:B------:R-:W-:Y:S01]  /*46b0*/  UISETP.NE.AND UP0, UPT, UR38, 0x1, UPT ;  /* 0x000000012600788c */ /* 0x000fe2000bf05270 */
[----:B------:R-:W-:Y:S05]  /*46c0*/  BSSY B7, `(.L_x_5937) ;  /* 0x0000ff9000077945 */ /* 0x000fea0003800000 */
[----:B------:R-:W-:-:S13]  /*46d0*/  PLOP3.LUT P0, PT, PT, PT, UP0, 0x80, 0x0 ;  /* 0x000000000000781c */ /* 0x000fda0003f0f008 */
[----:B------:R-:W-:Y:S05]  /*46e0*/  @!P0 BRA `(.L_x_5938) ;  /* 0x0000002000b08947 */ /* 0x000fea0003800000 */
[----:B------:R-:W1:Y:S01]  /*46f0*/  LDC R0, c[0x0][0x448] ;  /* 0x00011200ff007b82 */ /* 0x000e620000000800 */
[----:B------:R-:W-:-:S07]  /*4700*/  IADD3 R5, R23, 0x1, -R22 ;  /* 0x0000000117057810 */ /* 0x000fce0007ffe816 */
[----:B------:R-:W2:Y:S01]  /*4710*/  LDC.64 R6, c[0x0][0x9e0] ;  /* 0x00027800ff067b82 */ /* 0x000ea20000000a00 */
[----:B-1----:R-:W-:Y:S01]  /*4720*/  ISETP.NE.AND P1, PT, R0, 0x1, PT ;  /* 0x000000010000780c */ /* 0x002fe20003f25270 */
[----:B------:R-:W-:Y:S01]  /*4730*/  VIADD R0, R192, 0x3f ;  /* 0x0000003fc0007836 */ /* 0x000fe20000000000 */
[----:B--2---:R-:W-:-:S11]  /*4740*/  ISETP.GE.AND P2, PT, R7, 0x1, PT ;  /* 0x000000010700780c */ /* 0x004fd60003f46270 */
[----:B------:R-:W1:Y:S08]  /*4750*/  @P1 LDC R3, c[0x0][0x44c] ;  /* 0x00011300ff031b82 */ /* 0x000e700000000800 */
[----:B------:R-:W2:Y:S01]  /*4760*/  @P1 LDC R4, c[0x0][0x450] ;  /* 0x00011400ff041b82 */ /* 0x000ea20000000800 */
[----:B-1----:R-:W-:-:S05]  /*4770*/  @P1 IMAD.HI.U32 R3, R0, R3, RZ ;  /* 0x0000000300031227 */ /* 0x002fca00078e00ff */
[----:B--2---:R-:W-:-:S05]  /*4780*/  @P1 SHF.R.U32.HI R0, RZ, R4, R3 ;  /* 0x00000004ff001219 */ /* 0x004fca0000011603 */
[----:B------:R-:W-:-:S04]  /*4790*/  IMAD.IADD R5, R5, 0x1, R0 ;  /* 0x0000000105057824 */ /* 0x000fc800078e0200 */
        /* <DEDUP_REMOVED lines=13> */
.L_x_5941:
[----:B------:R-:W-:-:S13]  /*4870*/  ISETP.NE.AND P0, PT, R7, 0x1, PT ;  /* 0x000000010700780c */ /* 0x000fda0003f05270 */
[----:B------:R-:W1:Y:S02]  /*4880*/  @P0 LDC.64 R4, c[0x0][0x9e8] ;  /* 0x00027a00ff040b82 */ /* 0x000e640000000a00 */
[----:B-1----:R-:W-:-:S05]  /*4890*/  @P0 IMAD.HI.U32 R4, R3, R4, RZ ;  /* 0x0000000403040227 */ /* 0x002fca00078e00ff */
[----:B------:R-:W-:-:S07]  /*48a0*/  @P0 SHF.R.U32.HI R3, RZ, R5, R4 ;  /* 0x00000005ff030219 */ /* 0x000fce0000011604 */
.L_x_5942:
[----:B------:R-:W-:Y:S05]  /*48b0*/  BSYNC B0 ;  /* 0x0000000000007941 */ /* 0x000fea0003800000 */
.L_x_5940:
[----:B------:R-:W-:-:S05]  /*48c0*/  IMAD R3, R3, R7, R7 ;  /* 0x0000000703037224 */ /* 0x000fca00078e0207 */
[----:B------:R-:W-:-:S07]  /*48d0*/  VIMNMX R0, R0, R3, PT ;  /* 0x0000000300007248 */ /* 0x000fce0003fe0100 */
.L_x_5939:
[----:B------:R-:W1:Y:S01]  /*48e0*/  @P1 LDC R5, c[0x0][0x44c] ;  /* 0x00011300ff051b82 */ /* 0x000e620000000800 */
[----:B------:R-:W-:Y:S01]  /*48f0*/  VIADD R0, R0, 0x3f ;  /* 0x0000003f00007836 */ /* 0x000fe20000000000 */
[----:B------:R-:W-:Y:S01]  /*4900*/  ULDC UR4, c[0x0][0x9dc] ;  /* 0x0002770000047ab9 */ /* 0x000fe20000000800 */
[----:B------:R-:W-:-:S03]  /*4910*/  IMAD.MOV.U32 R4, RZ, RZ, R192 ;  /* 0x000000ffff047224 */ /* 0x000fc600078e00c0 */
[----:B------:R-:W-:Y:S02]  /*4920*/  SHF.R.S32.HI R3, RZ, 0x1f, R0 ;  /* 0x0000001fff037819 */ /* 0x000fe40000011400 */
[----:B------:R-:W2:Y:S02]  /*4930*/  @P1 LDC R6, c[0x0][0x450] ;  /* 0x00011400ff061b82 */ /* 0x000ea40000000800 */
[----:B------:R-:W-:-:S04]  /*4940*/  LEA.HI R3, R3, R0, RZ, 0x6 ;  /* 0x0000000003037211 */ /* 0x000fc800078f30ff */
[----:B------:R-:W-:-:S04]  /*4950*/  SHF.R.S32.HI R3, RZ, 0x6, R3 ;  /* 0x00000006ff037819 */ /* 0x000fc80000011403 */
[----:B---3--:R-:W-:Y:S01]  /*4960*/  VIMNMX R14, R168, R3, PT ;  /* 0x00000003a80e7248 */ /* 0x008fe20003fe0100 */
[----:B-1----:R-:W-:-:S05]  /*4970*/  @P1 IMAD.HI.U32 R5, R192, R5, RZ ;  /* 0x00000005c0051227 */ /* 0x002fca00078e00ff */
[----:B--2---:R-:W-:-:S04]  /*4980*/  @P1 SHF.R.U32.HI R4, RZ, R6, R5 ;  /* 0x00000006ff041219 */ /* 0x004fc80000011605 */
        /* <DEDUP_REMOVED lines=13> */
.L_x_5945:
[----:B------:R-:W-:-:S13]  /*4a60*/  ISETP.NE.AND P0, PT, R7, 0x1, PT ;  /* 0x000000010700780c */ /* 0x000fda0003f05270 */
[----:B------:R-:W1:Y:S02]  /*4a70*/  @P0 LDC.64 R4, c[0x0][0x9e8] ;  /* 0x00027a00ff040b82 */ /* 0x000e640000000a00 */
[----:B-1----:R-:W-:-:S05]  /*4a80*/  @P0 IMAD.HI.U32 R4, R22, R4, RZ ;  /* 0x0000000416040227 */ /* 0x002fca00078e00ff */
[----:B------:R-:W-:-:S07]  /*4a90*/  @P0 SHF.R.U32.HI R22, RZ, R5, R4 ;  /* 0x00000005ff160219 */ /* 0x000fce0000011604 */
.L_x_5946:
[----:B------:R-:W-:Y:S05]  /*4aa0*/  BSYNC B0 ;  /* 0x0000000000007941 */ /* 0x000fea0003800000 */
.L_x_5944:
[----:B------:R-:W-:-:S05]  /*4ab0*/  IMAD R3, R22, R7, RZ ;  /* 0x0000000716037224 */ /* 0x000fca00078e02ff */
[----:B------:R-:W-:-:S07]  /*4ac0*/  VIMNMX R0, R0, R3, !PT ;  /* 0x0000000300007248 */ /* 0x000fce0007fe0100 */
.L_x_5943:
[----:B------:R-:W-:Y:S01]  /*4ad0*/  SHF.R.S32.HI R5, RZ, 0x1f, R0 ;  /* 0x0000001fff057819 */ /* 0x000fe20000011400 */
[----:B------:R-:W-:Y:S01]  /*4ae0*/  IMAD.MOV.U32 R3, RZ, RZ, RZ ;  /* 0x000000ffff037224 */ /* 0x000fe200078e00ff */
[----:B------:R-:W-:Y:S02]  /*4af0*/  PLOP3.LUT P0, PT, PT, PT, PT, 0x80, 0x0 ;  /* 0x000000000000781c */ /* 0x000fe40003f0f070 */
[----:B------:R-:W-:Y:S02]  /*4b00*/  CS2R R32, SRZ ;  /* 0x0000000000207805 */ /* 0x000fe4000001ff00 */
[----:B------:R-:W-:Y:S02]  /*4b10*/  LEA.HI R5, R5, R0, RZ, 0x6 ;  /* 0x0000000005057211 */ /* 0x000fe400078f30ff */
[----:B------:R-:W-:Y:S02]  /*4b20*/  CS2R R150, SRZ ;  /* 0x0000000000967805 */ /* 0x000fe4000001ff00 */
[----:B------:R-:W-:-:S02]  /*4b30*/  CS2R R148, SRZ ;  /* 0x0000000000947805 */ /* 0x000fc4000001ff00 */
[----:B------:R-:W-:Y:S02]  /*4b40*/  CS2R R146, SRZ ;  /* 0x0000000000927805 */ /* 0x000fe4000001ff00 */
[----:B------:R-:W-:Y:S02]  /*4b50*/  SHF.R.S32.HI R4, RZ, 0x6, R5 ;  /* 0x00000006ff047819 */ /* 0x000fe40000011405 */
[----:B------:R-:W-:Y:S02]  /*4b60*/  CS2R R144, SRZ ;  /* 0x0000000000907805 */ /* 0x000fe4000001ff00 */
[----:B------:R-:W-:Y:S02]  /*4b70*/  CS2R R142, SRZ ;  /* 0x00000000008e7805 */ /* 0x000fe4000001ff00 */
[----:B------:R-:W-:Y:S02]  /*4b80*/  CS2R R140, SRZ ;  /* 0x00000000008c7805 */ /* 0x000fe4000001ff00 */
[----:B------:R-:W-:-:S02]  /*4b90*/  VIMNMX R4, RZ, R4, !PT ;  /* 0x00000004ff047248 */ /* 0x000fc40007fe0100 */
[----:B------:R-:W-:Y:S02]  /*4ba0*/  CS2R R138, SRZ ;  /* 0x00000000008a7805 */ /* 0x000fe4000001ff00 */
        /* <DEDUP_REMOVED lines=54> */
[----:B------:R-:W-:Y:S01]  /*4f10*/  CS2R R174, SRZ ;  /* 0x0000000000ae7805 */ /* 0x000fe2000001ff00 */
[----:B------:R-:W-:Y:S01]  /*4f20*/  IMAD.MOV.U32 R31, RZ, RZ, RZ ;  /* 0x000000ffff1f7224 */ /* 0x000fe200078e00ff */
[----:B------:R-:W-:-:S02]  /*4f30*/  CS2R R6, SRZ ;  /* 0x0000000000067805 */ /* 0x000fc4000001ff00 */
[----:B------:R-:W-:Y:S01]  /*4f40*/  CS2R R176, SRZ ;  /* 0x0000000000b07805 */ /* 0x000fe2000001ff00 */
[----:B------:R-:W-:Y:S02]  /*4f50*/  IMAD.MOV.U32 R0, RZ, RZ, RZ ;  /* 0x000000ffff007224 */ /* 0x000fe400078e00ff */
[----:B------:R-:W-:Y:S01]  /*4f60*/  IMAD.MOV.U32 R5, RZ, RZ, RZ ;  /* 0x000000ffff057224 */ /* 0x000fe200078e00ff */
[----:B------:R-:W-:Y:S06]  /*4f70*/  @!P1 BRA `(.L_x_5947) ;  /* 0x000000f400b49947 */ /* 0x000fec0003800000 */
[----:B------:R-:W1:Y:S02]  /*4f80*/  SHFL.IDX PT, R0, R220, RZ, 0x1f ;  /* 0x00001fffdc007589 */ /* 0x000e6400000e0000 */
[----:B-1----:R-:W-:-:S04]  /*4f90*/  LEA.HI R3, R0, R0, RZ, 0x1 ;  /* 0x0000000000037211 */ /* 0x002fc800078f08ff */
[----:B------:R-:W-:-:S05]  /*4fa0*/  LOP3.LUT R3, R3, 0x1fffe, RZ, 0xc0, !PT ;  /* 0x0001fffe03037812 */ /* 0x000fca00078ec0ff */
[----:B------:R-:W-:Y:S02]  /*4fb0*/  IMAD.IADD R3, R0, 0x1, -R3 ;  /* 0x0000000100037824 */ /* 0x000fe400078e0a03 */
[----:B------:R-:W-:Y:S02]  /*4fc0*/  IMAD.U32 R0, RZ, RZ, UR37 ;  /* 0x00000025ff007e24 */ /* 0x000fe4000f8e00ff */
[----:B------:R-:W-:-:S03]  /*4fd0*/  IMAD R3, R3, 0x8000, R2 ;  /* 0x0000800003037824 */ /* 0x000fc600078e0202 */
[----:B------:R-:W-:Y:S01]  /*4fe0*/  ISETP.NE.AND P0, PT, R0, 0x3, PT ;  /* 0x000000030000780c */ /* 0x000fe20003f05270 */
[----:B------:R-:W-:-:S05]  /*4ff0*/  VIADD R3, R3, 0x400 ;  /* 0x0000040003037836 */ /* 0x000fca0000000000 */
[----:B------:R-:W-:-:S04]  /*5000*/  SHF.R.U32.HI R3, RZ, 0x4, R3 ;  /* 0x00000004ff037819 */ /* 0x000fc80000011603 */
[----:B------:R-:W-:-:S04]  /*5010*/  LOP3.LUT R3, R3, 0x3fff, RZ, 0xc0, !PT ;  /* 0x00003fff03037812 */ /* 0x000fc800078ec0ff */
[----:B------:R-:W-:Y:S01]  /*5020*/  LOP3.LUT R23, R3, 0x2000000, RZ, 0xfc, !PT ;  /* 0x0200000003177812 */ /* 0x000fe200078efcff */
[----:B------:R-:W-:Y:S06]  /*5030*/  @!P0 BRA `(.L_x_5948) ;  /* 0x0000000000048947 */ /* 0x000fec0003800000 */
[----:B------:R-:W-:Y:S01]  /*5040*/  BPT.TRAP 0x1 ;  /* 0x000000040000795c */ /* 0x000fe20000300000 */
.L_x_5948:
[----:B------:R-:W-:Y:S01]  /*5050*/  IMAD R22, R18, 0x8, R2 ;  /* 0x0000000812167824 */ /* 0x000fe200078e0202 */
[----:B------:R-:W-:Y:S01]  /*5060*/  SHF.L.U32 R3, R19, 0x1f, RZ ;  /* 0x0000001f13037819 */ /* 0x000fe200000006ff */
[----:B------:R-:W-:Y:S01]  /*5070*/  VIADD R0, R2, 0x26800 ;  /* 0x0002680002007836 */ /* 0x000fe20000000000 */
[----:B------:R-:W-:Y:S01]  /*5080*/  BSSY B0, `(.L_x_5949) ;  /* 0x0000008000007945 */ /* 0x000fe20003800000 */
[----:B------:R-:W-:Y:S01]  /*5090*/  IMAD R12, R18, 0x1000, R23 ;  /* 0x00001000120c7824 */ /* 0x000fe200078e0217 */
[----:B------:R-:W1:Y:S01]  /*50a0*/  SYNCS.PHASECHK.TRANS64.TRYWAIT P1, [R22+URZ+0x28c50], R3 ;  /* 0x028c5003160075a7 */ /* 0x000e62000802017f */
[----:B------:R-:W-:Y:S01]  /*50b0*/  IMAD.MOV.U32 R13, RZ, RZ, 0x40000040 ;  /* 0x40000040ff0d7424 */ /* 0x000fe200078e00ff */
[----:B------:R-:W-:-:S04]  /*50c0*/  SHF.R.U32.HI R0, RZ, 0x4, R0 ;  /* 0x00000004ff007819 */ /* 0x000fc80000011600 */
[----:B------:R-:W-:-:S04]  /*50d0*/  LOP3.LUT R0, R0, 0x3fff, RZ, 0xc0, !PT ;  /* 0x00003fff00007812 */ /* 0x000fc800078ec0ff */
[----:B------:R-:W-:Y:S01]  /*50e0*/  LOP3.LUT R10, R0, 0x10000, RZ, 0xfc, !PT ;  /* 0x00010000000a7812 */ /* 0x000fe200078efcff */
[----:B-1----:R-:W-:Y:S06]  /*50f0*/  @!P1 BRA `(.L_x_5950) ;  /* 0x000001b800189947 */ /* 0x002fec0003800000 */
.L_x_6302:
[----:B------:R-:W-:Y:S05]  /*5100*/  BSYNC B0 ;  /* 0x0000000000007941 */ /* 0x000fea0003800000 */
.L_x_5949:
[----:B------:R-:W-:Y:S01]  /*5110*/  BAR.SYNC.DEFER_BLOCKING 0xe, 0x100 ;  /* 0x0384000000007b1d */ /* 0x000fe20000010000 */
[----:B------:R-:W-:Y:S01]  /*5120*/  IMAD.MOV.U32 R11, RZ, RZ, 0x40000040 ;  /* 0x40000040ff0b7424 */ /* 0x000fe200078e00ff */
[C---:B------:R-:W-:Y:S01]  /*5130*/  R2UR UR6, R12.reuse ;  /* 0x000000000c0672ca */ /* 0x040fe200000e0000 */
[----:B------:R-:W-:Y:S01]  /*5140*/  VIADD R6, R12, 0x80 ;  /* 0x000000800c067836 */ /* 0x000fe20000000000 */
[----:B------:R-:W-:Y:S01]  /*5150*/  R2UR UR7, R13 ;  /* 0x000000000d0772ca */ /* 0x000fe200000e0000 */
[C---:B------:R-:W-:Y:S01]  /*5160*/  VIADD R8, R10.reuse, 0x2 ;  /* 0x000000020a087836 */ /* 0x040fe20000000000 */
[----:B------:R-:W-:Y:S01]  /*5170*/  R2UR UR4, R10 ;  /* 0x000000000a0472ca */ /* 0x000fe200000e0000 */
[----:B------:R-:W-:Y:S01]  /*5180*/  IMAD.MOV.U32 R7, RZ, RZ, 0x40000040 ;  /* 0x40000040ff077424 */ /* 0x000fe200078e00ff */
[----:B------:R-:W-:Y:S01]  /*5190*/  R2UR UR5, R11 ;  /* 0x000000000b0572ca */ /* 0x000fe200000e0000 */
[----:B------:R-:W-:Y:S01]  /*51a0*/  IMAD.MOV.U32 R9, RZ, RZ, 0x40000040 ;  /* 0x40000040ff097424 */ /* 0x000fe200078e00ff */
[----:B------:R-:W2:Y:S01]  /*51b0*/  S2R R0, SR_TID.X ;  /* 0x0000000000007919 */ /* 0x000ea20000002100 */
[----:B------:R-:W-:Y:S01]  /*51c0*/  VIADD R20, R12, 0x100 ;  /* 0x000001000c147836 */ /* 0x000fe20000000000 */
[----:B------:R-:W-:Y:S01]  /*51d0*/  BSSY B0, `(.L_x_5951) ;  /* 0x00000ee000007945 */ /* 0x000fe20003800000 */
[----:B------:R-:W-:-:S02]  /*51e0*/  IMAD.MOV.U32 R21, RZ, RZ, 0x40000040 ;  /* 0x40000040ff157424 */ /* 0x000fc400078e00ff */
[----:B------:R-:W-:Y:S02]  /*51f0*/  IMAD.MOV.U32 R13, RZ, RZ, 0x40000040 ;  /* 0x40000040ff0d7424 */ /* 0x000fe400078e00ff */
[----:B-1----:R-:W-:-:S05]  /*5200*/  VIADD R3, R14, 0xfffffffe ;  /* 0xfffffffe0e037836 */ /* 0x002fca0000000000 */
[----:B------:R-:W-:Y:S01]  /*5210*/  ISETP.GE.AND P2, PT, R3, R4, PT ;  /* 0x000000040300720c */ /* 0x000fe20003f46270 */
[----:B0---45:R-:W-:-:S06]  /*5220*/  WARPGROUP.ARRIVE ;  /* 0x00000000000079c5 */ /* 0x031fcc0000000000 */
[----:B------:R-:W-:Y:S01]  /*5230*/  HGMMA.64x256x16.F32.BF16 R24, gdesc[UR4].tnspB, RZ, !UPT, gsb0 ;  /* 0x43e00000041879f0 */ /* 0x000fe2000c0018ff */
[----:B------:R-:W-:Y:S01]  /*5240*/  R2UR UR6, R6 ;  /* 0x00000000060672ca */ /* 0x000fe200000e0000 */
[----:B------:R-:W-:Y:S01]  /*5250*/  VIADD R6, R10, 0x4 ;  /* 0x000000040a067836 */ /* 0x000fe20000000000 */
[----:B------:R-:W-:Y:S01]  /*5260*/  R2UR UR7, R7 ;  /* 0x00000000070772ca */ /* 0x000fe200000e0000 */
[----:B------:R-:W-:Y:S01]  /*5270*/  IMAD.MOV.U32 R7, RZ, RZ, 0x40000040 ;  /* 0x40000040ff077424 */ /* 0x000fe200078e00ff */
[----:B------:R-:W-:Y:S02]  /*5280*/  R2UR UR4, R8 ;  /* 0x00000000080472ca */ /* 0x000fe400000e0000 */
[----:B------:R-:W-:Y:S02]  /*5290*/  R2UR UR5, R9 ;  /* 0x00000000090572ca */ /* 0x000fe400000e0000 */
[----:B--2---:R-:W-:-:S04]  /*52a0*/  LOP3.LUT R0, R0, 0x7f, RZ, 0xc0, !PT ;  /* 0x0000007f00007812 */ /* 0x004fc800078ec0ff */
[----:B------:R-:W-:-:S13]  /*52b0*/  ISETP.NE.AND P1, PT, R0, RZ, PT ;  /* 0x000000ff0000720c */ /* 0x000fda0003f25270 */
[----:B------:R-:W-:-:S05]  /*52c0*/  @!P1 VIADD R0, R22, 0x28c60 ;  /* 0x00028c6016009836 */ /* 0x000fca0000000000 */
[----:B------:R-:W-:Y:S01]  /*52d0*/  @!P1 PRMT R0, RZ, 0x654, R0 ;  /* 0x00000654ff009816 */ /* 0x000fe20000000000 */
[----:B------:R-:W-:Y:S02]  /*52e0*/  WARPGROUP.DEPBAR.LE gsb0, 0x0 ;  /* 0x00008000000079c5 */ /* 0x000fe40000010000 */
[----:B------:R-:W-:-:S06]  /*52f0*/  WARPGROUP.ARRIVE ;  /* 0x00000000000079c5 */ /* 0x000fcc0000000000 */
        /* <DEDUP_REMOVED lines=24> */
.L_x_5958:
[----:B------:R-:W-:Y:S01]  /*5480*/  BAR.SYNC.DEFER_BLOCKING 0xe, 0x100 ;  /* 0x0384000000007b1d */ /* 0x000fe20000010000 */
[C---:B------:R-:W-:Y:S01]  /*5490*/  IMAD R5, R18.reuse, 0x40, R191 ;  /* 0x0000004012057824 */ /* 0x040fe200078e02bf */
[----:B------:R-:W-:Y:S01]  /*54a0*/  ISETP.GT.AND P3, PT, R3, R4, PT ;  /* 0x000000040300720c */ /* 0x000fe20003f64270 */
[----:B------:R-:W-:Y:S02]  /*54b0*/  VIADD R18, R18, 0x1 ;  /* 0x0000000112127836 */ /* 0x000fe40000000000 */
[----:B------:R-:W-:Y:S02]  /*54c0*/  IMAD R5, R5, 0x4, R2 ;  /* 0x0000000405057824 */ /* 0x000fe400078e0202 */
[----:B------:R-:W-:Y:S01]  /*54d0*/  VIADD R3, R3, 0xffffffff ;  /* 0xffffffff03037836 */ /* 0x000fe20000000000 */
[----:B------:R-:W-:-:S04]  /*54e0*/  ISETP.NE.AND P2, PT, R18, 0x2, PT ;  /* 0x000000021200780c */ /* 0x000fc80003f45270 */
[----:B------:R-:W-:Y:S02]  /*54f0*/  SEL R14, RZ, 0x1, P2 ;  /* 0x00000001ff0e7807 */ /* 0x000fe40001000000 */
[----:B------:R-:W-:Y:S02]  /*5500*/  SEL R18, R18, RZ, P2 ;  /* 0x000000ff12127207 */ /* 0x000fe40001000000 */
[----:B------:R-:W-:Y:S01]  /*5510*/  LOP3.LUT R19, R19, R14, RZ, 0x3c, !PT ;  /* 0x0000000e13137212 */ /* 0x000fe200078e3cff */
[----:B01----:R-:W0:Y:S04]  /*5520*/  LDS R0, [R5+0x28800] ;  /* 0x0288000005007984 */ /* 0x003e280000000800 */
        /* <DEDUP_REMOVED lines=131> */
.L_x_5953:
[----:B------:R-:W-:Y:S01]  /*5d60*/  IMAD R0, R18, 0x8, R2 ;  /* 0x0000000812007824 */ /* 0x000fe200078e0202 */
[----:B------:R-:W-:-:S04]  /*5d70*/  SHF.L.U32 R5, R19, 0x1f, RZ ;  /* 0x0000001f13057819 */ /* 0x000fc800000006ff */
[----:B------:R0:W1:Y:S01]  /*5d80*/  SYNCS.PHASECHK.TRANS64.TRYWAIT P2, [R0+URZ+0x28c50], R5 ;  /* 0x028c5005000075a7 */ /* 0x000062000804017f */
[----:B------:R-:W-:Y:S05]  /*5d90*/  @!P0 BRA `(.L_x_5954) ;  /* 0x0000000000048947 */ /* 0x000fea0003800000 */
[----:B------:R-:W-:Y:S01]  /*5da0*/  BPT.TRAP 0x1 ;  /* 0x000000040000795c */ /* 0x000fe20000300000 */
.L_x_5954:
[----:B------:R-:W-:Y:S04]  /*5db0*/  BSSY B1, `(.L_x_5955) ;  /* 0x0000004000017945 */ /* 0x000fe80003800000 */
[----:B-1----:R-:W-:Y:S05]  /*5dc0*/  @P2 BRA `(.L_x_5956) ;  /* 0x0000000000082947 */ /* 0x002fea0003800000 */
[----:B------:R-:W1:Y:S02]  /*5dd0*/  SYNCS.PHASECHK.TRANS64.TRYWAIT P2, [R0+URZ+0x28c50], R5 ;  /* 0x028c5005000075a7 */ /* 0x000e64000804017f */
[----:B-1----:R-:W-:Y:S05]  /*5de0*/  @!P2 BRA `(.L_x_5957) ;  /* 0x000001a800f0a947 */ /* 0x002fea0003800000 */
.L_x_5956:
[----:B------:R-:W-:Y:S05]  /*5df0*/  BSYNC B1 ;  /* 0x0000000000017941 */ /* 0x000fea0003800000 */
.L_x_5955:
[----:B------:R-:W-:Y:S01]  /*5e00*/  IMAD R14, R18, 0x1000, R23 ;  /* 0x00001000120e7824 */ /* 0x000fe200078e0217 */
[----:B------:R-:W-:Y:S01]  /*5e10*/  R2UR UR4, R10 ;  /* 0x000000000a0472ca */ /* 0x000fe200000e0000 */
[----:B------:R-:W-:Y:S01]  /*5e20*/  IMAD.MOV.U32 R15, RZ, RZ, 0x40000040 ;  /* 0x40000040ff0f7424 */ /* 0x000fe200078e00ff */
[----:B------:R-:W-:Y:S01]  /*5e30*/  R2UR UR5, R11 ;  /* 0x000000000b0572ca */ /* 0x000fe200000e0000 */
[----:B------:R-:W-:Y:S01]  /*5e40*/  WARPGROUP.ARRIVE ;  /* 0x00000000000079c5 */ /* 0x000fe20000000000 */
[C---:B------:R-:W-:Y:S01]  /*5e50*/  R2UR UR6, R14.reuse ;  /* 0x000000000e0672ca */ /* 0x040fe200000e0000 */
[----:B------:R-:W-:Y:S01]  /*5e60*/  VIADD R20, R14, 0x80 ;  /* 0x000000800e147836 */ /* 0x000fe20000000000 */
[----:B------:R-:W-:Y:S01]  /*5e70*/  R2UR UR7, R15 ;  /* 0x000000000f0772ca */ /* 0x000fe200000e0000 */
[----:B------:R-:W-:Y:S02]  /*5e80*/  IMAD.MOV.U32 R21, RZ, RZ, 0x40000040 ;  /* 0x40000040ff157424 */ /* 0x000fe400078e00ff */
[----:B------:R-:W-:-:S02]  /*5e90*/  IMAD.MOV.U32 R15, RZ, RZ, 0x40000040 ;  /* 0x40000040ff0f7424 */ /* 0x000fc400078e00ff */
[----:B01----:R-:W-:-:S05]  /*5ea0*/  @!P1 VIADD R0, R0, 0x28c60 ;  /* 0x00028c6000009836 */ /* 0x003fca0000000000 */
[----:B------:R-:W-:-:S03]  /*5eb0*/  @!P1 PRMT R0, RZ, 0x654, R0 ;  /* 0x00000654ff009816 */ /* 0x000fc60000000000 */
[----:B------:R-:W-:Y:S01]  /*5ec0*/  HGMMA.64x256x16.F32.BF16 R24, gdesc[UR4].tnspB, R24, gsb0 ;  /* 0x43e00000041879f0 */ /* 0x000fe20008001818 */
[----:B------:R-:W-:Y:S02]  /*5ed0*/  R2UR UR4, R8 ;  /* 0x00000000080472ca */ /* 0x000fe400000e0000 */
[----:B------:R-:W-:Y:S02]  /*5ee0*/  R2UR UR5, R9 ;  /* 0x00000000090572ca */ /* 0x000fe400000e0000 */
[----:B------:R-:W-:Y:S01]  /*5ef0*/  R2UR UR6, R20 ;  /* 0x00000000140672ca */ /* 0x000fe200000e0000 */
[C---:B------:R-:W-:Y:S01]  /*5f00*/  VIADD R20, R14.reuse, 0x100 ;  /* 0x000001000e147836 */ /* 0x040fe20000000000 */
[----:B------:R-:W-:Y:S01]  /*5f10*/  R2UR UR7, R21 ;  /* 0x00000000150772ca */ /* 0x000fe200000e0000 */
[----:B------:R-:W-:Y:S02]  /*5f20*/  IMAD.MOV.U32 R21, RZ, RZ, 0x40000040 ;  /* 0x40000040ff157424 */ /* 0x000fe400078e00ff */
        /* <DEDUP_REMOVED lines=24> */
.L_x_5952:
[----:B------:R-:W-:Y:S05]  /*60b0*/  BSYNC B0 ;  /* 0x0000000000007941 */ /* 0x000fea0003800000 */
.L_x_5951:
        /* <DEDUP_REMOVED lines=9> */
[----:B01----:R-:W0:Y:S04]  /*6150*/  LDS R0, [R3+0x28800] ;  /* 0x0288000003007984 */ /* 0x003e280000000800 */
[----:B------:R1:W2:Y:S02]  /*6160*/  LDS R2, [R3+0x28820] ;  /* 0x0288200003027984 */ /* 0x0002a40000000800 */
[----:B-1----:R-:W-:-:S02]  /*6170*/  IMAD.MOV.U32 R3, RZ, RZ, RZ ;  /* 0x000000ffff037224 */ /* 0x002fc400078e00ff */
        /* <DEDUP_REMOVED lines=131> */
.L_x_5938:
        /* <DEDUP_REMOVED lines=24> */
.L_x_5961:
[----:B------:R-:W-:-:S13]  /*6b30*/  ISETP.NE.AND P0, PT, R7, 0x1, PT ;  /* 0x000000010700780c */ /* 0x000fda0003f05270 */
[----:B------:R-:W1:Y:S02]  /*6b40*/  @P0 LDC.64 R4, c[0x0][0x9e8] ;  /* 0x00027a00ff040b82 */ /* 0x000e640000000a00 */
[----:B-1----:R-:W-:-:S05]  /*6b50*/  @P0 IMAD.HI.U32 R4, R3, R4, RZ ;  /* 0x0000000403040227 */ /* 0x002fca00078e00ff */
[----:B------:R-:W-:-:S07]  /*6b60*/  @P0 SHF.R.U32.HI R3, RZ, R5, R4 ;  /* 0x00000005ff030219 */ /* 0x000fce0000011604 */
.L_x_5962:
[----:B------:R-:W-:Y:S05]  /*6b70*/  BSYNC B0 ;  /* 0x0000000000007941 */ /* 0x000fea0003800000 */
.L_x_5960:
[----:B------:R-:W-:-:S05]  /*6b80*/  IMAD R3, R3, R7, R7 ;  /* 0x0000000703037224 */ /* 0x000fca00078e0207 */
[----:B------:R-:W-:-:S07]  /*6b90*/  VIMNMX R0, R0, R3, PT ;  /* 0x0000000300007248 */ /* 0x000fce0003fe0100 */
.L_x_5959:
        /* <DEDUP_REMOVED lines=8> */
[----:B------:R-:W-:Y:S01]  /*6c20*/  VIMNMX R168, R168, R3, PT ;  /* 0x00000003a8a87248 */ /* 0x000fe20003fe0100 */
        /* <DEDUP_REMOVED lines=15> */
.L_x_5965:
[----:B------:R-:W-:-:S13]  /*6d20*/  ISETP.NE.AND P0, PT, R7, 0x1, PT ;  /* 0x000000010700780c */ /* 0x000fda0003f05270 */
[----:B------:R-:W1:Y:S02]  /*6d30*/  @P0 LDC.64 R8, c[0x0][0x9e8] ;  /* 0x00027a00ff080b82 */ /* 0x000e640000000a00 */
[----:B-1----:R-:W-:-:S05]  /*6d40*/  @P0 IMAD.HI.U32 R6, R0, R8, RZ ;  /* 0x0000000800060227 */ /* 0x002fca00078e00ff */
[----:B------:R-:W-:-:S07]  /*6d50*/  @P0 SHF.R.U32.HI R0, RZ, R9, R6 ;  /* 0x00000009ff000219 */ /* 0x000fce0000011606 */
.L_x_5966:
[----:B------:R-:W-:Y:S05]  /*6d60*/  BSYNC B0 ;  /* 0x0000000000007941 */ /* 0x000fea0003800000 */
.L_x_5964:
[----:B------:R-:W-:-:S05]  /*6d70*/  IMAD R3, R0, R7, RZ ;  /* 0x0000000700037224 */ /* 0x000fca00078e02ff */
[----:B------:R-:W-:-:S07]  /*6d80*/  VIMNMX R4, R4, R3, !PT ;  /* 0x0000000304047248 */ /* 0x000fce0007fe0100 */
.L_x_5963:
        /* <DEDUP_REMOVED lines=29> */
[----:B---3--:R-:W-:Y:S02]  /*6f60*/  CS2R R76, SRZ ;  /* 0x00000000004c7805 */ /* 0x008fe4000001ff00 */
        /* <DEDUP_REMOVED lines=55> */
[----:B------:R-:W-:-:S04]  /*72e0*/  LOP3.LUT R3, R3, 0x3fff, RZ, 0xc0, !PT ;  /* 0x00003fff03037812 */ /* 0x000fc800078ec0ff */
[----:B------:R-:W-:Y:S01]  /*72f0*/  LOP3.LUT R190, R3, 0x2000000, RZ, 0xfc, !PT ;  /* 0x0200000003be7812 */ /* 0x000fe200078efcff */
        /* <DEDUP_REMOVED lines=16> */
[----:B0-2-45:R-:W-:Y:S05]  /*7400*/  CALL.ABS.NOINC R14 ;  /* 0x000000000e007343 */ /* 0x035fea0003c00000 */
.L_x_5968:
[----:B------:R-:W-:Y:S05]  /*7410*/  BSYNC B6 ;  /* 0x0000000000067941 */ /* 0x000fea0003800000 */
.L_x_5967:
        /* <DEDUP_REMOVED lines=12> */
.L_x_5972:
[----:B--2---:R2:W3:Y:S02]  /*74e0*/  SYNCS.PHASECHK.TRANS64.TRYWAIT P0, [R2+URZ+0x28c00], R3 ;  /* 0x028c0003020075a7 */ /* 0x0044e4000800017f */
[----:B---3--:R-:W-:Y:S05]  /*74f0*/  @!P0 NANOSLEEP.SYNCS 0x989680 ;  /* 0x009896800000895d */ /* 0x008fea0003900000 */
[----:B------:R-:W3:Y:S02]  /*7500*/  @!P0 SYNCS.PHASECHK.TRANS64 P0, [R2+URZ+0x28c00], R3 ;  /* 0x028c0003020085a7 */ /* 0x000ee4000800007f */
[----:B---3--:R-:W-:Y:S05]  /*7510*/  @!P0 BRA `(.L_x_5972) ;  /* 0xfffffffc00f08947 */ /* 0x008fea000383ffff */
.L_x_5971:
[----:B------:R-:W-:Y:S05]  /*7520*/  BSYNC B0 ;  /* 0x0000000000007941 */ /* 0x000fea0003800000 */
.L_x_5970:
[----:B------:R-:W-:Y:S05]  /*7530*/  BRA `(.L_x_5973) ;  /* 0x0000002c00787947 */ /* 0x000fea0003800000 */
.L_x_5969:
[----:B------:R-:W-:Y:S01]  /*7540*/  VIADD R3, R2, 0x20400 ;  /* 0x0002040002037836 */ /* 0x000fe20000000000 */
[----:B-----5:R-:W-:Y:S01]  /*7550*/  SHF.R.S32.HI R0, RZ, 0x1f, R37 ;  /* 0x0000001fff007819 */ /* 0x020fe20000011425 */
[----:B------:R-:W-:Y:S01]  /*7560*/  ULDC.64 UR4, c[0x0][0x3f8] ;  /* 0x0000fe0000047ab9 */ /* 0x000fe20000000a00 */
[----:B------:R-:W-:Y:S01]  /*7570*/  ULDC.64 UR6, c[0x0][0x408] ;  /* 0x0001020000067ab9 */ /* 0x000fe20000000a00 */
[----:B----4-:R-:W-:Y:S01]  /*7580*/  IMAD.WIDE.U32 R24, R37, UR4, RZ ;  /* 0x0000000425187c25 */ /* 0x010fe2000f8e00ff */
[----:B------:R-:W-:Y:S01]  /*7590*/  LOP3.LUT P0, RZ, R3, 0x3ff, RZ, 0xc0, !PT ;  /* 0x000003ff03ff7812 */ /* 0x000fe2000780c0ff */
[----:B------:R-:W-:Y:S02]  /*75a0*/  BSSY B6, `(.L_x_5974) ;  /* 0x0000019000067945 */ /* 0x000fe40003800000 */
[C---:B------:R-:W-:Y:S02]  /*75b0*/  IMAD R4, R0.reuse, UR4, RZ ;  /* 0x0000000400047c24 */ /* 0x040fe4000f8e02ff */
[----:B------:R-:W-:-:S02]  /*75c0*/  IMAD R0, R0, UR6, RZ ;  /* 0x0000000600007c24 */ /* 0x000fc4000f8e02ff */
        /* <DEDUP_REMOVED lines=22> */
.L_x_5975:
[----:B------:R-:W-:Y:S05]  /*7730*/  BSYNC B6 ;  /* 0x0000000000067941 */ /* 0x000fea0003800000 */
.L_x_5974:
[----:B------:R-:W-:Y:S01]  /*7740*/  ULDC.U8 UR4, c[0x0][0x410] ;  /* 0x0001040000047ab9 */ /* 0x000fe20000000000 */
[----:B------:R-:W-:Y:S01]  /*7750*/  BSSY B0, `(.L_x_5976) ;  /* 0x00002b4000007945 */ /* 0x000fe20003800000 */
[----:B------:R-:W-:Y:S01]  /*7760*/  ISETP.NE.AND P0, PT, RZ, UR4, PT ;  /* 0x00000004ff007c0c */ /* 0x000fe2000bf05270 */
[----:B------:R-:W-:-:S12]  /*7770*/  IMAD.IADD R34, R186, 0x1, R192 ;  /* 0x00000001ba227824 */ /* 0x000fd800078e02c0 */
[----:B------:R-:W-:Y:S05]  /*7780*/  @!P0 BRA `(.L_x_5977) ;  /* 0x00000014009c8947 */ /* 0x000fea0003800000 */
[----:B------:R-:W1:Y:S01]  /*7790*/  LDC R37, c[0x0][0x448] ;  /* 0x00011200ff257b82 */ /* 0x000e620000000800 */
[----:B------:R-:W-:Y:S01]  /*77a0*/  IMAD R3, R223, 0x20, R34 ;  /* 0x00000020df037824 */ /* 0x000fe200078e0222 */
[----:B------:R-:W-:Y:S01]  /*77b0*/  ULDC.64 UR4, c[0x0][0x3f8] ;  /* 0x0000fe0000047ab9 */ /* 0x000fe20000000a00 */
[----:B------:R-:W-:Y:S01]  /*77c0*/  ULDC.64 UR6, c[0x0][0x408] ;  /* 0x0001020000067ab9 */ /* 0x000fe20000000a00 */
[----:B------:R-:W-:Y:S02]  /*77d0*/  IMAD.MOV.U32 R6, RZ, RZ, R24 ;  /* 0x000000ffff067224 */ /* 0x000fe400078e0018 */
[----:B------:R-:W-:Y:S02]  /*77e0*/  IMAD.MOV.U32 R7, RZ, RZ, R29 ;  /* 0x000000ffff077224 */ /* 0x000fe400078e001d */
[----:B------:R-:W-:Y:S02]  /*77f0*/  IMAD.MOV.U32 R8, RZ, RZ, R26 ;  /* 0x000000ffff087224 */ /* 0x000fe400078e001a */
[----:B------:R-:W-:Y:S01]  /*7800*/  IMAD.MOV.U32 R9, RZ, RZ, R31 ;  /* 0x000000ffff097224 */ /* 0x000fe200078e001f */
[----:B-1----:R-:W-:-:S13]  /*7810*/  ISETP.NE.AND P0, PT, R37, 0x1, PT ;  /* 0x000000012500780c */ /* 0x002fda0003f05270 */
[----:B------:R-:W1:Y:S08]  /*7820*/  @P0 LDC R0, c[0x0][0x44c] ;  /* 0x00011300ff000b82 */ /* 0x000e700000000800 */
[----:B------:R-:W2:Y:S01]  /*7830*/  @P0 LDC R5, c[0x0][0x450] ;  /* 0x00011400ff050b82 */ /* 0x000ea20000000800 */
[----:B-1----:R-:W-:-:S05]  /*7840*/  @P0 IMAD.HI.U32 R0, R3, R0, RZ ;  /* 0x0000000003000227 */ /* 0x002fca00078e00ff */
[----:B--2---:R-:W-:-:S04]  /*7850*/  @P0 SHF.R.U32.HI R3, RZ, R5, R0 ;  /* 0x00000005ff030219 */ /* 0x004fc80000011600 */
        /* <DEDUP_REMOVED lines=17> */
[----:B------:R1:W2:Y:S04]  /*7970*/  SHFL.IDX PT, R3, R6, RZ, 0x1c1f ;  /* 0x001c1fff06037589 */ /* 0x0002a800000e0000 */
[----:B------:R1:W3:Y:S04]  /*7980*/  SHFL.IDX PT, R0, R4, RZ, 0x1c1f ;  /* 0x001c1fff04007589 */ /* 0x0002e800000e0000 */
[----:B------:R1:W4:Y:S04]  /*7990*/  SHFL.IDX PT, R5, R8, RZ, 0x1c1f ;  /* 0x001c1fff08057589 */ /* 0x00032800000e0000 */
[----:B------:R1:W0:Y:S02]  /*79a0*/  SHFL.IDX PT, R14, R7, RZ, 0x1c1f ;  /* 0x001c1fff070e7589 */ /* 0x00022400000e0000 */
.L_x_6308:
[----:B------:R-:W-:Y:S01]  /*79b0*/  IMAD R37, R22, R37, RZ ;  /* 0x0000002516257224 */ /* 0x000fe200078e02ff */
[----:B------:R-:W-:Y:S01]  /*79c0*/  BSSY B1, `(.L_x_5979) ;  /* 0x000001d000017945 */ /* 0x000fe20003800000 */
[----:B------:R-:W-:Y:S02]  /*79d0*/  CS2R R20, SRZ ;  /* 0x0000000000147805 */ /* 0x000fe4000001ff00 */
[----:B------:R-:W-:Y:S02]  /*79e0*/  CS2R R28, SRZ ;  /* 0x00000000001c7805 */ /* 0x000fe4000001ff00 */
[----:B------:R-:W-:Y:S02]  /*79f0*/  CS2R R24, SRZ ;  /* 0x0000000000187805 */ /* 0x000fe4000001ff00 */
[----:B------:R-:W-:Y:S02]  /*7a00*/  ISETP.GE.AND P0, PT, R34, R37, PT ;  /* 0x000000252200720c */ /* 0x000fe40003f06270 */
[----:B------:R-:W-:-:S11]  /*7a10*/  CS2R R30, SRZ ;  /* 0x00000000001e7805 */ /* 0x000fd6000001ff00 */
        /* <DEDUP_REMOVED lines=8> */
[C---:B------:R-:W-:Y:S01]  /*7aa0*/  @!P3 IMAD.SHL.U32 R33, R199.reuse, 0x2, RZ ;  /* 0x00000002c721b824 */ /* 0x040fe200078e00ff */
[----:B------:R-:W-:Y:S02]  /*7ab0*/  @!P3 SHF.L.U64.HI R24, R199, 0x1, R224 ;  /* 0x00000001c718b819 */ /* 0x000fe400000102e0 */
[----:B------:R-:W-:Y:S02]  /*7ac0*/  CS2R R30, SRZ ;  /* 0x00000000001e7805 */ /* 0x000fe4000001ff00 */
[----:B------:R-:W-:Y:S01]  /*7ad0*/  CS2R R20, SRZ ;  /* 0x0000000000147805 */ /* 0x000fe2000001ff00 */
[----:B------:R-:W-:Y:S01]  /*7ae0*/  @!P2 IMAD.WIDE R10, R188, 0x2, R10 ;  /* 0x00000002bc0aa825 */ /* 0x000fe200078e020a */
[-C--:B------:R-:W-:Y:S02]  /*7af0*/  @!P3 IADD3 R26, P0, R0, R33.reuse, RZ ;  /* 0x00000021001ab210 */ /* 0x080fe40007f1e0ff */
[----:B0-----:R-:W-:Y:S01]  /*7b00*/  @!P3 IADD3 R32, P1, R14, R33, RZ ;  /* 0x000000210e20b210 */ /* 0x001fe20007f3e0ff */
[----:B------:R-:W-:Y:S01]  /*7b10*/  @!P2 IMAD.WIDE R12, R188, 0x2, R14 ;  /* 0x00000002bc0ca825 */ /* 0x000fe200078e020e */
[----:B------:R0:W5:Y:S03]  /*7b20*/  @!P2 LD.E.64 R28, desc[UR42][R10.64] ;  /* 0x0000002a0a1ca980 */ /* 0x000166000c101b00 */
[--C-:B------:R-:W-:Y:S01]  /*7b30*/  @!P3 IMAD.X R27, R3, 0x1, R24.reuse, P0 ;  /* 0x00000001031bb824 */ /* 0x100fe200000e0618 */
[----:B------:R0:W5:Y:S01]  /*7b40*/  @!P2 LD.E.64 R30, desc[UR42][R12.64] ;  /* 0x0000002a0c1ea980 */ /* 0x000162000c101b00 */
[----:B------:R-:W-:Y:S01]  /*7b50*/  @!P3 IMAD.X R33, R5, 0x1, R24, P1 ;  /* 0x000000010521b824 */ /* 0x000fe200008e0618 */
[----:B------:R-:W-:-:S02]  /*7b60*/  CS2R R24, SRZ ;  /* 0x0000000000187805 */ /* 0x000fc4000001ff00 */
[----:B------:R0:W5:Y:S04]  /*7b70*/  @!P3 LD.E.64 R20, desc[UR42][R26.64] ;  /* 0x0000002a1a14b980 */ /* 0x000168000c101b00 */
[----:B------:R0:W5:Y:S02]  /*7b80*/  @!P3 LD.E.64 R24, desc[UR42][R32.64] ;  /* 0x0000002a2018b980 */ /* 0x000164000c101b00 */
.L_x_5980:
[----:B------:R-:W-:Y:S05]  /*7b90*/  BSYNC B1 ;  /* 0x0000000000017941 */ /* 0x000fea0003800000 */
.L_x_5979:
[----:B---3-5:R-:W-:Y:S01]  /*7ba0*/  IMAD.MOV.U32 R0, RZ, RZ, R20 ;  /* 0x000000ffff007224 */ /* 0x028fe200078e0014 */
[----:B------:R-:W-:Y:S01]  /*7bb0*/  UMOV UR4, 0xffffffff ;  /* 0xffffffff00047882 */ /* 0x000fe20000000000 */
[----:B--2---:R-:W-:Y:S01]  /*7bc0*/  IMAD.MOV.U32 R3, RZ, RZ, R21 ;  /* 0x000000ffff037224 */ /* 0x004fe200078e0015 */
[----:B0-----:R-:W-:Y:S01]  /*7bd0*/  CS2R R26, SRZ ;  /* 0x00000000001a7805 */ /* 0x001fe2000001ff00 */
[----:B----4-:R-:W-:Y:S01]  /*7be0*/  IMAD.MOV.U32 R5, RZ, RZ, R28 ;  /* 0x000000ffff057224 */ /* 0x010fe200078e001c */
        /* <DEDUP_REMOVED lines=16> */
[----:B------:R0:W4:Y:S04]  /*7cf0*/  SHFL.IDX PT, R5, R8, 0x1, 0x1c1f ;  /* 0x003c1f0008057f89 */ /* 0x00012800000e0000 */
[----:B------:R0:W0:Y:S02]  /*7d00*/  SHFL.IDX PT, R14, R7, 0x1, 0x1c1f ;  /* 0x003c1f00070e7f89 */ /* 0x00002400000e0000 */
.L_x_6314:
[----:B01----:R-:W-:Y:S01]  /*7d10*/  VIADD R4, R34, 0x20 ;  /* 0x0000002022047836 */ /* 0x003fe20000000000 */
[----:B------:R-:W-:Y:S01]  /*7d20*/  LEA.HI R6, R217, R217, RZ, 0x1 ;  /* 0x000000d9d9067211 */ /* 0x000fe200078f08ff */
[----:B------:R-:W-:Y:S01]  /*7d30*/  BSSY B1, `(.L_x_5982) ;  /* 0x0000020000017945 */ /* 0x000fe20003800000 */
[----:B------:R-:W-:Y:S01]  /*7d40*/  IMAD.SHL.U32 R34, R193, 0x40, RZ ;  /* 0x00000040c1227824 */ /* 0x000fe200078e00ff */
[----:B------:R-:W-:Y:S02]  /*7d50*/  CS2R R10, SRZ ;  /* 0x00000000000a7805 */ /* 0x000fe4000001ff00 */
[----:B------:R-:W-:Y:S02]  /*7d60*/  ISETP.GE.AND P0, PT, R4, R37, PT ;  /* 0x000000250400720c */ /* 0x000fe40003f06270 */
[----:B------:R-:W-:Y:S02]  /*7d70*/  CS2R R8, SRZ ;  /* 0x0000000000087805 */ /* 0x000fe4000001ff00 */
[----:B------:R-:W-:-:S02]  /*7d80*/  LOP3.LUT R6, R6, 0xfffffffe, RZ, 0xc0, !PT ;  /* 0xfffffffe06067812 */ /* 0x000fc400078ec0ff */
[----:B------:R-:W-:-:S03]  /*7d90*/  CS2R R12, SRZ ;  /* 0x00000000000c7805 */ /* 0x000fc6000001ff00 */
[----:B------:R-:W-:-:S05]  /*7da0*/  IMAD.IADD R6, R217, 0x1, -R6 ;  /* 0x00000001d9067824 */ /* 0x000fca00078e0a06 */
[----:B------:R-:W-:Y:S01]  /*7db0*/  SHF.L.U32 R35, R6, 0x1f, RZ ;  /* 0x0000001f06237819 */ /* 0x000fe200000006ff */
[----:B------:R-:W-:Y:S06]  /*7dc0*/  @P0 BRA `(.L_x_5983) ;  /* 0x0000000000580947 */ /* 0x000fec0003800000 */
        /* <DEDUP_REMOVED lines=13> */
[----:B------:R-:W-:Y:S01]  /*7ea0*/  @!P3 IADD3 R4, P1, R14, R9, RZ ;  /* 0x000000090e04b210 */ /* 0x000fe20007f3e0ff */
        /* <DEDUP_REMOVED lines=8> */
.L_x_5983:
[----:B------:R-:W-:Y:S05]  /*7f30*/  BSYNC B1 ;  /* 0x0000000000017941 */ /* 0x000fea0003800000 */
.L_x_5982:
[----:B------:R-:W1:Y:S01]  /*7f40*/  SYNCS.PHASECHK.TRANS64.TRYWAIT P0, [R2+URZ+0x28c00], R35 ;  /* 0x028c0023020075a7 */ /* 0x000e62000800017f */
[----:B--2---:R-:W-:Y:S01]  /*7f50*/  LOP3.LUT R3, R34, 0x1c0, RZ, 0xc0, !PT ;  /* 0x000001c022037812 */ /* 0x004fe200078ec0ff */
[----:B0----5:R-:W-:Y:S01]  /*7f60*/  IMAD.MOV.U32 R4, RZ, RZ, R26 ;  /* 0x000000ffff047224 */ /* 0x021fe200078e001a */
[----:B------:R-:W-:Y:S01]  /*7f70*/  VIADDMNMX R38, R37, -R192, 0x40, PT ;  /* 0x0000004025267446 */ /* 0x000fe200038009c0 */
[----:B----4-:R-:W-:Y:S01]  /*7f80*/  IMAD.MOV.U32 R5, RZ, RZ, R11 ;  /* 0x000000ffff057224 */ /* 0x010fe200078e000b */
[----:B---3--:R-:W-:Y:S01]  /*7f90*/  LOP3.LUT R0, R3, 0x18, R16, 0xf8, !PT ;  /* 0x0000001803007812 */ /* 0x008fe200078ef810 */
[----:B------:R-:W-:Y:S01]  /*7fa0*/  IMAD.MOV.U32 R6, RZ, RZ, R8 ;  /* 0x000000ffff067224 */ /* 0x000fe200078e0008 */
[----:B------:R-:W-:Y:S01]  /*7fb0*/  SHF.R.U32.HI R3, RZ, 0x3, R3 ;  /* 0x00000003ff037819 */ /* 0x000fe20000011603 */
[----:B------:R-:W-:Y:S01]  /*7fc0*/  BSSY B1, `(.L_x_5984) ;  /* 0x0000015000017945 */ /* 0x000fe20003800000 */
[----:B------:R-:W-:Y:S01]  /*7fd0*/  PRMT R41, R4, 0x7610, R41 ;  /* 0x0000761004297816 */ /* 0x000fe20000000029 */
[----:B------:R-:W-:Y:S01]  /*7fe0*/  IMAD.MOV.U32 R4, RZ, RZ, R10 ;  /* 0x000000ffff047224 */ /* 0x000fe200078e000a */
[----:B------:R-:W-:Y:S01]  /*7ff0*/  LOP3.LUT R0, R0, R3, RZ, 0x3c, !PT ;  /* 0x0000000300007212 */ /* 0x000fe200078e3cff */
[----:B------:R-:W-:Y:S01]  /*8000*/  IMAD.MOV.U32 R3, RZ, RZ, R27 ;  /* 0x000000ffff037224 */ /* 0x000fe200078e001b */
[----:B------:R-:W-:Y:S01]  /*8010*/  PRMT R42, R5, 0x7610, R42 ;  /* 0x00007610052a7816 */ /* 0x000fe2000000002a */
[----:B------:R-:W-:Y:S01]  /*8020*/  IMAD.MOV.U32 R5, RZ, RZ, R13 ;  /* 0x000000ffff057224 */ /* 0x000fe200078e000d */
[----:B------:R-:W-:Y:S01]  /*8030*/  PRMT R45, R45, 0x5410, R4 ;  /* 0x000054102d2d7816 */ /* 0x000fe20000000004 */
[----:B------:R-:W-:Y:S01]  /*8040*/  IMAD.MOV.U32 R4, RZ, RZ, R12 ;  /* 0x000000ffff047224 */ /* 0x000fe200078e000c */
[----:B------:R-:W-:Y:S01]  /*8050*/  PRMT R44, R44, 0x5410, R3 ;  /* 0x000054102c2c7816 */ /* 0x000fe20000000003 */
[----:B------:R-:W-:Y:S01]  /*8060*/  IMAD R3, R203, 0x200, R0 ;  /* 0x00000200cb037824 */ /* 0x000fe200078e0200 */
[----:B------:R-:W-:Y:S01]  /*8070*/  PRMT R46, R46, 0x5410, R6 ;  /* 0x000054102e2e7816 */ /* 0x000fe20000000006 */
[----:B------:R-:W-:Y:S01]  /*8080*/  IMAD.MOV.U32 R0, RZ, RZ, R9 ;  /* 0x000000ffff007224 */ /* 0x000fe200078e0009 */
[----:B------:R-:W-:Y:S01]  /*8090*/  PRMT R44, R4, 0x7610, R44 ;  /* 0x00007610042c7816 */ /* 0x000fe2000000002c */
[----:B------:R-:W-:Y:S01]  /*80a0*/  IMAD R3, R3, 0x2, R2 ;  /* 0x0000000203037824 */ /* 0x000fe200078e0202 */
[----:B------:R-:W-:-:S02]  /*80b0*/  LOP3.LUT P2, RZ, R193, 0x4, RZ, 0xc0, !PT ;  /* 0x00000004c1ff7812 */ /* 0x000fc4000784c0ff */
[----:B------:R-:W-:Y:S01]  /*80c0*/  PRMT R43, R0, 0x7610, R43 ;  /* 0x00007610002b7816 */ /* 0x000fe2000000002b */
[C---:B------:R-:W-:Y:S01]  /*80d0*/  VIADD R4, R3.reuse, 0x20400 ;  /* 0x0002040003047836 */ /* 0x040fe20000000000 */
[----:B------:R-:W-:Y:S01]  /*80e0*/  ISETP.GE.AND P1, PT, R186, R38, PT ;  /* 0x00000026ba00720c */ /* 0x000fe20003f26270 */
[----:B------:R-:W-:Y:S01]  /*80f0*/  VIADD R0, R3, 0x20440 ;  /* 0x0002044003007836 */ /* 0x000fe20000000000 */
[----:B-1----:R-:W-:Y:S11]  /*8100*/  @!P0 BRA `(.L_x_5985) ;  /* 0x0000018c001c8947 */ /* 0x002ff60003800000 */
.L_x_6315:
[----:B------:R-:W-:Y:S05]  /*8110*/  BSYNC B1 ;  /* 0x0000000000017941 */ /* 0x000fea0003800000 */
.L_x_5984:
[----:B------:R-:W-:Y:S01]  /*8120*/  BSSY B1, `(.L_x_5986) ;  /* 0x0000067000017945 */ /* 0x000fe20003800000 */
[----:B------:R-:W-:Y:S01]  /*8130*/  PRMT R47, R47, 0x5410, R5 ;  /* 0x000054102f2f7816 */ /* 0x000fe20000000005 */
[----:B------:R-:W-:Y:S02]  /*8140*/  @P2 VIADD R0, R4, 0xffffffc0 ;  /* 0xffffffc004002836 */ /* 0x000fe40000000000 */
[----:B------:R-:W-:Y:S05]  /*8150*/  @P1 BRA `(.L_x_5987) ;  /* 0x00000004008c1947 */ /* 0x000fea0003800000 */
[----:B------:R-:W1:Y:S01]  /*8160*/  LDC R4, c[0x0][0x3f4] ;  /* 0x0000fd00ff047b82 */ /* 0x000e620000000800 */
[----:B------:R-:W-:Y:S01]  /*8170*/  BSSY B2, `(.L_x_5988) ;  /* 0x0000032000027945 */ /* 0x000fe20003800000 */
[-C--:B-1----:R-:W-:Y:S02]  /*8180*/  ISETP.GE.AND P0, PT, R188, R4.reuse, PT ;  /* 0x00000004bc00720c */ /* 0x082fe40003f06270 */
[----:B------:R-:W-:-:S11]  /*8190*/  ISETP.GE.AND P1, PT, R199, R4, PT ;  /* 0x00000004c700720c */ /* 0x000fd60003f26270 */
[----:B------:R-:W-:Y:S05]  /*81a0*/  @P0 BRA `(.L_x_5989) ;  /* 0x0000000000b80947 */ /* 0x000fea0003800000 */
[----:B------:R-:W1:Y:S01]  /*81b0*/  LDS.128 R4, [R3+0x20400] ;  /* 0x0204000003047984 */ /* 0x000e620000000c00 */
[----:B------:R-:W-:Y:S02]  /*81c0*/  SHF.R.U64 R14, R28, 0x10, R29 ;  /* 0x000000101c0e7819 */ /* 0x000fe4000000121d */
[----:B------:R-:W-:Y:S02]  /*81d0*/  SHF.R.U32.HI R34, RZ, 0x10, R31 ;  /* 0x00000010ff227819 */ /* 0x000fe4000001161f */
[----:B------:R-:W-:Y:S02]  /*81e0*/  SHF.R.U32.HI R28, RZ, 0x10, R29 ;  /* 0x00000010ff1c7819 */ /* 0x000fe4000001161d */
[----:B------:R-:W-:Y:S02]  /*81f0*/  SHF.R.U64 R33, R30, 0x10, R31 ;  /* 0x000000101e217819 */ /* 0x000fe4000000121f */
[----:B------:R-:W-:Y:S02]  /*8200*/  PRMT R34, R43, 0x5432, R34 ;  /* 0x000054322b227816 */ /* 0x000fe40000000022 */
[----:B------:R-:W-:-:S02]  /*8210*/  PRMT R31, R39, 0x5432, R28 ;  /* 0x00005432271f7816 */ /* 0x000fc4000000001c */
[----:B------:R-:W-:Y:S01]  /*8220*/  PRMT R30, R36, 0x5432, R14 ;  /* 0x00005432241e7816 */ /* 0x000fe2000000000e */
[C---:B0-----:R-:W-:Y:S01]  /*8230*/  IMAD.U32 R35, R34.reuse, 0x10000, RZ ;  /* 0x0001000022237824 */ /* 0x041fe200078e00ff */
[----:B------:R-:W-:Y:S01]  /*8240*/  LOP3.LUT R34, R34, 0xffff0000, RZ, 0xc0, !PT ;  /* 0xffff000022227812 */ /* 0x000fe200078ec0ff */
[C---:B------:R-:W-:Y:S01]  /*8250*/  IMAD.U32 R32, R31.reuse, 0x10000, RZ ;  /* 0x000100001f207824 */ /* 0x040fe200078e00ff */
[----:B------:R-:W-:Y:S02]  /*8260*/  PRMT R33, R36, 0x5410, R33 ;  /* 0x0000541024217816 */ /* 0x000fe40000000021 */
[----:B------:R-:W-:Y:S02]  /*8270*/  LOP3.LUT R31, R31, 0xffff0000, RZ, 0xc0, !PT ;  /* 0xffff00001f1f7812 */ /* 0x000fe400078ec0ff */
[C---:B-1----:R-:W-:Y:S01]  /*8280*/  LOP3.LUT R15, R6.reuse, 0xffff0000, RZ, 0xc0, !PT ;  /* 0xffff0000060f7812 */ /* 0x042fe200078ec0ff */
[----:B------:R-:W-:Y:S01]  /*8290*/  IMAD.U32 R14, R6, 0x10000, RZ ;  /* 0x00010000060e7824 */ /* 0x000fe200078e00ff */
[C---:B------:R-:W-:Y:S01]  /*82a0*/  LOP3.LUT R29, R7.reuse, 0xffff0000, RZ, 0xc0, !PT ;  /* 0xffff0000071d7812 */ /* 0x040fe200078ec0ff */
[----:B------:R-:W-:-:S02]  /*82b0*/  IMAD.U32 R28, R7, 0x10000, RZ ;  /* 0x00010000071c7824 */ /* 0x000fc400078e00ff */
[CC--:B------:R-:W-:Y:S01]  /*82c0*/  FMUL.FTZ R37, R15.reuse, R35.reuse ;  /* 0x000000230f257220 */ /* 0x0c0fe20000410000 */
[----:B------:R-:W-:Y:S01]  /*82d0*/  FMUL.FTZ R36, R15, R32 ;  /* 0x000000200f247220 */ /* 0x000fe20000410000 */
[----:B------:R-:W-:Y:S01]  /*82e0*/  FMUL.FTZ R15, R29, R34 ;  /* 0x000000221d0f7220 */ /* 0x000fe20000410000 */
[----:B------:R-:W-:Y:S02]  /*82f0*/  IMAD.U32 R6, R4, 0x10000, RZ ;  /* 0x0001000004067824 */ /* 0x000fe400078e00ff */
[C---:B------:R-:W-:Y:S01]  /*8300*/  FFMA.FTZ R37, R14.reuse, R32, -R37 ;  /* 0x000000200e257223 */ /* 0x040fe20000010825 */
[----:B------:R-:W-:Y:S01]  /*8310*/  FFMA.FTZ R36, R14, R35, R36 ;  /* 0x000000230e247223 */ /* 0x000fe20000010024 */
[-C--:B------:R-:W-:Y:S01]  /*8320*/  FFMA.FTZ R35, R28, R31.reuse, -R15 ;  /* 0x0000001f1c237223 */ /* 0x080fe2000001080f */
[C---:B------:R-:W-:Y:S01]  /*8330*/  IMAD.U32 R7, R5.reuse, 0x10000, RZ ;  /* 0x0001000005077824 */ /* 0x040fe200078e00ff */
[----:B------:R-:W-:Y:S01]  /*8340*/  LOP3.LUT R4, R4, 0xffff0000, RZ, 0xc0, !PT ;  /* 0xffff000004047812 */ /* 0x000fe200078ec0ff */
[C---:B------:R-:W-:Y:S01]  /*8350*/  IMAD.U32 R15, R30.reuse, 0x10000, RZ ;  /* 0x000100001e0f7824 */ /* 0x040fe200078e00ff */
[----:B------:R-:W-:Y:S01]  /*8360*/  LOP3.LUT R5, R5, 0xffff0000, RZ, 0xc0, !PT ;  /* 0xffff000005057812 */ /* 0x000fe200078ec0ff */
[----:B------:R-:W-:Y:S01]  /*8370*/  FMUL.FTZ R39, R29, R31 ;  /* 0x0000001f1d277220 */ /* 0x000fe20000410000 */
[C---:B------:R-:W-:Y:S01]  /*8380*/  LOP3.LUT R14, R33.reuse, 0xffff0000, RZ, 0xc0, !PT ;  /* 0xffff0000210e7812 */ /* 0x040fe200078ec0ff */
[----:B------:R-:W-:Y:S01]  /*8390*/  IMAD.U32 R29, R33, 0x10000, RZ ;  /* 0x00010000211d7824 */ /* 0x000fe200078e00ff */
[----:B------:R-:W-:Y:S01]  /*83a0*/  LOP3.LUT R30, R30, 0xffff0000, RZ, 0xc0, !PT ;  /* 0xffff00001e1e7812 */ /* 0x000fe200078ec0ff */
[----:B------:R-:W-:Y:S01]  /*83b0*/  FFMA.FTZ R34, R28, R34, R39 ;  /* 0x000000221c227223 */ /* 0x000fe20000010027 */
[C---:B------:R-:W-:Y:S01]  /*83c0*/  FMUL.FTZ R28, R4.reuse, R15 ;  /* 0x0000000f041c7220 */ /* 0x040fe20000410000 */
[-C--:B------:R-:W-:Y:S01]  /*83d0*/  FMUL.FTZ R31, R4, R29.reuse ;  /* 0x0000001d041f7220 */ /* 0x080fe20000410000 */
        /* <DEDUP_REMOVED lines=9> */
[----:B------:R-:W-:-:S05]  /*8470*/  F2FP.BF16.F32.PACK_AB R5, R14, R5 ;  /* 0x000000050e05723e */ /* 0x000fca00000010ff */
[----:B------:R1:W-:Y:S02]  /*8480*/  STS.128 [R3+0x20400], R4 ;  /* 0x0204000403007388 */ /* 0x0003e40000000c00 */
.L_x_5989:
[----:B------:R-:W-:Y:S05]  /*8490*/  BSYNC B2 ;  /* 0x0000000000027941 */ /* 0x000fea0003800000 */
.L_x_5988:
[----:B------:R-:W-:Y:S05]  /*84a0*/  @P1 BRA `(.L_x_5987) ;  /* 0x0000000000b81947 */ /* 0x000fea0003800000 */
[----:B-1----:R-:W1:Y:S01]  /*84b0*/  LDS.128 R4, [R0] ;  /* 0x0000000000047984 */ /* 0x002e620000000c00 */
[----:B------:R-:W-:Y:S02]  /*84c0*/  SHF.R.U64 R14, R20, 0x10, R21 ;  /* 0x00000010140e7819 */ /* 0x000fe40000001215 */
[----:B------:R-:W-:Y:S02]  /*84d0*/  SHF.R.U32.HI R30, RZ, 0x10, R25 ;  /* 0x00000010ff1e7819 */ /* 0x000fe40000011619 */
[----:B------:R-:W-:Y:S02]  /*84e0*/  SHF.R.U32.HI R20, RZ, 0x10, R21 ;  /* 0x00000010ff147819 */ /* 0x000fe40000011615 */
[----:B------:R-:W-:Y:S02]  /*84f0*/  SHF.R.U64 R29, R24, 0x10, R25 ;  /* 0x00000010181d7819 */ /* 0x000fe40000001219 */
        /* <DEDUP_REMOVED lines=23> */
[----:B0-----:R-:W-:Y:S01]  /*8670*/  FMUL.FTZ R35, R21, R25 ;  /* 0x0000001915237220 */ /* 0x001fe20000410000 */
        /* <DEDUP_REMOVED lines=16> */
[----:B------:R2:W-:Y:S02]  /*8780*/  STS.128 [R0], R4 ;  /* 0x0000000400007388 */ /* 0x0005e40000000c00 */
.L_x_5987:
[----:B------:R-:W-:Y:S05]  /*8790*/  BSYNC B1 ;  /* 0x0000000000017941 */ /* 0x000fea0003800000 */
.L_x_5986:
        /* <DEDUP_REMOVED lines=8> */
[----:B------:R-:W-:Y:S02]  /*8820*/  SHF.R.U32.HI R24, RZ, 0x10, R13 ;  /* 0x00000010ff187819 */ /* 0x000fe4000001160d */
[----:B------:R-:W-:Y:S02]  /*8830*/  SHF.R.U32.HI R15, RZ, 0x10, R11 ;  /* 0x00000010ff0f7819 */ /* 0x000fe4000001160b */
[----:B------:R-:W-:Y:S02]  /*8840*/  PRMT R24, R47, 0x5432, R24 ;  /* 0x000054322f187816 */ /* 0x000fe40000000018 */
[----:B------:R-:W-:Y:S02]  /*8850*/  PRMT R15, R42, 0x5410, R15 ;  /* 0x000054102a0f7816 */ /* 0x000fe4000000000f */
[----:B------:R-:W-:Y:S01]  /*8860*/  SHF.R.U64 R14, R10, 0x10, R11 ;  /* 0x000000100a0e7819 */ /* 0x000fe2000000120b */
[----:B------:R-:W-:Y:S01]  /*8870*/  IMAD.U32 R25, R24, 0x10000, RZ ;  /* 0x0001000018197824 */ /* 0x000fe200078e00ff */
[----:B------:R-:W-:Y:S01]  /*8880*/  SHF.R.U64 R21, R12, 0x10, R13 ;  /* 0x000000100c157819 */ /* 0x000fe2000000120d */
[----:B------:R-:W-:Y:S01]  /*8890*/  IMAD.U32 R20, R15, 0x10000, RZ ;  /* 0x000100000f147824 */ /* 0x000fe200078e00ff */
[----:B------:R-:W-:-:S02]  /*88a0*/  LOP3.LUT R24, R24, 0xffff0000, RZ, 0xc0, !PT ;  /* 0xffff000018187812 */ /* 0x000fc400078ec0ff */
[----:B------:R-:W-:Y:S02]  /*88b0*/  LOP3.LUT R15, R15, 0xffff0000, RZ, 0xc0, !PT ;  /* 0xffff00000f0f7812 */ /* 0x000fe400078ec0ff */
[----:B------:R-:W-:Y:S02]  /*88c0*/  PRMT R14, R45, 0x5432, R14 ;  /* 0x000054322d0e7816 */ /* 0x000fe4000000000e */
[----:B------:R-:W-:Y:S02]  /*88d0*/  PRMT R21, R44, 0x5410, R21 ;  /* 0x000054102c157816 */ /* 0x000fe40000000015 */
[C---:B-1----:R-:W-:Y:S01]  /*88e0*/  LOP3.LUT R11, R6.reuse, 0xffff0000, RZ, 0xc0, !PT ;  /* 0xffff0000060b7812 */ /* 0x042fe200078ec0ff */
[----:B------:R-:W-:Y:S01]  /*88f0*/  IMAD.U32 R10, R6, 0x10000, RZ ;  /* 0x00010000060a7824 */ /* 0x000fe200078e00ff */
[C---:B------:R-:W-:Y:S01]  /*8900*/  LOP3.LUT R13, R7.reuse, 0xffff0000, RZ, 0xc0, !PT ;  /* 0xffff0000070d7812 */ /* 0x040fe200078ec0ff */
[----:B------:R-:W-:Y:S02]  /*8910*/  IMAD.U32 R12, R7, 0x10000, RZ ;  /* 0x00010000070c7824 */ /* 0x000fe400078e00ff */
[C---:B------:R-:W-:Y:S01]  /*8920*/  FMUL.FTZ R29, R11.reuse, R25 ;  /* 0x000000190b1d7220 */ /* 0x040fe20000410000 */
[----:B------:R-:W-:Y:S01]  /*8930*/  FMUL.FTZ R28, R11, R20 ;  /* 0x000000140b1c7220 */ /* 0x000fe20000410000 */
[----:B------:R-:W-:Y:S01]  /*8940*/  FMUL.FTZ R11, R13, R24 ;  /* 0x000000180d0b7220 */ /* 0x000fe20000410000 */
[----:B------:R-:W-:-:S02]  /*8950*/  IMAD.U32 R6, R4, 0x10000, RZ ;  /* 0x0001000004067824 */ /* 0x000fc400078e00ff */
        /* <DEDUP_REMOVED lines=25> */
.L_x_5992:
[----:B------:R-:W-:Y:S05]  /*8af0*/  BSYNC B1 ;  /* 0x0000000000017941 */ /* 0x000fea0003800000 */
.L_x_5991:
[----:B------:R-:W-:Y:S05]  /*8b00*/  @P1 BRA `(.L_x_5990) ;  /* 0x0000001400e01947 */ /* 0x000fea0003800000 */
[----:B-1----:R-:W1:Y:S01]  /*8b10*/  LDS.128 R4, [R0+0x1000] ;  /* 0x0010000000047984 */ /* 0x002e620000000c00 */
[----:B------:R-:W-:Y:S02]  /*8b20*/  SHF.R.U32.HI R15, RZ, 0x10, R9 ;  /* 0x00000010ff0f7819 */ /* 0x000fe40000011609 */
[----:B------:R-:W-:Y:S02]  /*8b30*/  SHF.R.U32.HI R12, RZ, 0x10, R27 ;  /* 0x00000010ff0c7819 */ /* 0x000fe4000001161b */
[----:B------:R-:W-:Y:S02]  /*8b40*/  PRMT R15, R43, 0x5410, R15 ;  /* 0x000054102b0f7816 */ /* 0x000fe4000000000f */
[----:B------:R-:W-:Y:S02]  /*8b50*/  PRMT R12, R44, 0x5432, R12 ;  /* 0x000054322c0c7816 */ /* 0x000fe4000000000c */
[----:B------:R-:W-:Y:S01]  /*8b60*/  SHF.R.U64 R14, R8, 0x10, R9 ;  /* 0x00000010080e7819 */ /* 0x000fe20000001209 */
[C---:B------:R-:W-:Y:S01]  /*8b70*/  IMAD.U32 R20, R15.reuse, 0x10000, RZ ;  /* 0x000100000f147824 */ /* 0x040fe200078e00ff */
[----:B------:R-:W-:Y:S01]  /*8b80*/  SHF.R.U64 R11, R26, 0x10, R27 ;  /* 0x000000101a0b7819 */ /* 0x000fe2000000121b */
[----:B------:R-:W-:Y:S01]  /*8b90*/  IMAD.U32 R13, R12, 0x10000, RZ ;  /* 0x000100000c0d7824 */ /* 0x000fe200078e00ff */
[----:B------:R-:W-:-:S02]  /*8ba0*/  LOP3.LUT R15, R15, 0xffff0000, RZ, 0xc0, !PT ;  /* 0xffff00000f0f7812 */ /* 0x000fc400078ec0ff */
[----:B------:R-:W-:Y:S02]  /*8bb0*/  LOP3.LUT R12, R12, 0xffff0000, RZ, 0xc0, !PT ;  /* 0xffff00000c0c7812 */ /* 0x000fe400078ec0ff */
[----:B------:R-:W-:Y:S02]  /*8bc0*/  PRMT R11, R41, 0x5410, R11 ;  /* 0x00005410290b7816 */ /* 0x000fe4000000000b */
[----:B------:R-:W-:Y:S02]  /*8bd0*/  PRMT R14, R46, 0x5432, R14 ;  /* 0x000054322e0e7816 */ /* 0x000fe4000000000e */
[C---:B-1----:R-:W-:Y:S01]  /*8be0*/  LOP3.LUT R9, R6.reuse, 0xffff0000, RZ, 0xc0, !PT ;  /* 0xffff000006097812 */ /* 0x042fe200078ec0ff */
[C---:B------:R-:W-:Y:S01]  /*8bf0*/  IMAD.U32 R10, R7.reuse, 0x10000, RZ ;  /* 0x00010000070a7824 */ /* 0x040fe200078e00ff */
[----:B------:R-:W-:Y:S01]  /*8c00*/  LOP3.LUT R7, R7, 0xffff0000, RZ, 0xc0, !PT ;  /* 0xffff000007077812 */ /* 0x000fe200078ec0ff */
[----:B------:R-:W-:Y:S02]  /*8c10*/  IMAD.U32 R8, R6, 0x10000, RZ ;  /* 0x0001000006087824 */ /* 0x000fe400078e00ff */
[C---:B------:R-:W-:Y:S01]  /*8c20*/  FMUL.FTZ R21, R9.reuse, R20 ;  /* 0x0000001409157220 */ /* 0x040fe20000410000 */
[----:B------:R-:W-:Y:S01]  /*8c30*/  FMUL.FTZ R9, R9, R13 ;  /* 0x0000000d09097220 */ /* 0x000fe20000410000 */
[----:B------:R-:W-:Y:S01]  /*8c40*/  FMUL.FTZ R25, R7, R15 ;  /* 0x0000000f07197220 */ /* 0x000fe20000410000 */
[----:B------:R-:W-:-:S02]  /*8c50*/  IMAD.U32 R3, R4, 0x10000, RZ ;  /* 0x0001000004037824 */ /* 0x000fc400078e00ff */
[C---:B------:R-:W-:Y:S01]  /*8c60*/  FFMA.FTZ R21, R8.reuse, R13, -R21 ;  /* 0x0000000d08157223 */ /* 0x040fe20000010815 */
[----:B------:R-:W-:Y:S01]  /*8c70*/  FFMA.FTZ R20, R8, R20, R9 ;  /* 0x0000001408147223 */ /* 0x000fe20000010009 */
[-C--:B------:R-:W-:Y:S01]  /*8c80*/  FMUL.FTZ R9, R7, R12.reuse ;  /* 0x0000000c07097220 */ /* 0x080fe20000410000 */
[C---:B------:R-:W-:Y:S01]  /*8c90*/  IMAD.U32 R6, R5.reuse, 0x10000, RZ ;  /* 0x0001000005067824 */ /* 0x040fe200078e00ff */
[----:B------:R-:W-:Y:S01]  /*8ca0*/  LOP3.LUT R4, R4, 0xffff0000, RZ, 0xc0, !PT ;  /* 0xffff000004047812 */ /* 0x000fe200078ec0ff */
[C---:B------:R-:W-:Y:S01]  /*8cb0*/  IMAD.U32 R8, R14.reuse, 0x10000, RZ ;  /* 0x000100000e087824 */ /* 0x040fe200078e00ff */
[----:B------:R-:W-:Y:S01]  /*8cc0*/  LOP3.LUT R5, R5, 0xffff0000, RZ, 0xc0, !PT ;  /* 0xffff000005057812 */ /* 0x000fe200078ec0ff */
[C---:B------:R-:W-:Y:S01]  /*8cd0*/  IMAD.U32 R7, R11.reuse, 0x10000, RZ ;  /* 0x000100000b077824 */ /* 0x040fe200078e00ff */
[----:B------:R-:W-:Y:S01]  /*8ce0*/  LOP3.LUT R14, R14, 0xffff0000, RZ, 0xc0, !PT ;  /* 0xffff00000e0e7812 */ /* 0x000fe200078ec0ff */
[C---:B------:R-:W-:Y:S01]  /*8cf0*/  FFMA.FTZ R25, R10.reuse, R12, -R25 ;  /* 0x0000000c0a197223 */ /* 0x040fe20000010819 */
[----:B------:R-:W-:Y:S01]  /*8d00*/  LOP3.LUT R11, R11, 0xffff0000, RZ, 0xc0, !PT ;  /* 0xffff00000b0b7812 */ /* 0x000fe200078ec0ff */
[----:B------:R-:W-:Y:S01]  /*8d10*/  FFMA.FTZ R12, R10, R15, R9 ;  /* 0x0000000f0a0c7223 */ /* 0x000fe20000010009 */
[C---:B------:R-:W-:Y:S01]  /*8d20*/  FMUL.FTZ R10, R4.reuse, R8 ;  /* 0x00000008040a7220 */ /* 0x040fe20000410000 */
        /* <DEDUP_REMOVED lines=13> */
.L_x_5977:
[----:B------:R-:W1:Y:S01]  /*8e00*/  LDC R21, c[0x0][0x448] ;  /* 0x00011200ff157b82 */ /* 0x000e620000000800 */
[----:B------:R-:W-:Y:S01]  /*8e10*/  IMAD R3, R223, 0x20, R34 ;  /* 0x00000020df037824 */ /* 0x000fe200078e0222 */
[----:B------:R-:W-:Y:S01]  /*8e20*/  ULDC.64 UR4, c[0x0][0x3f8] ;  /* 0x0000fe0000047ab9 */ /* 0x000fe20000000a00 */
[----:B------:R-:W-:Y:S01]  /*8e30*/  ULDC.64 UR6, c[0x0][0x408] ;  /* 0x0001020000067ab9 */ /* 0x000fe20000000a00 */
[----:B------:R-:W-:Y:S02]  /*8e40*/  IMAD.MOV.U32 R8, RZ, RZ, R24 ;  /* 0x000000ffff087224 */ /* 0x000fe400078e0018 */
[----:B------:R-:W-:Y:S02]  /*8e50*/  IMAD.MOV.U32 R9, RZ, RZ, R29 ;  /* 0x000000ffff097224 */ /* 0x000fe400078e001d */
[----:B------:R-:W-:Y:S01]  /*8e60*/  IMAD.MOV.U32 R4, RZ, RZ, R26 ;  /* 0x000000ffff047224 */ /* 0x000fe200078e001a */
[----:B-1----:R-:W-:-:S13]  /*8e70*/  ISETP.NE.AND P0, PT, R21, 0x1, PT ;  /* 0x000000011500780c */ /* 0x002fda0003f05270 */
[----:B------:R-:W1:Y:S08]  /*8e80*/  @P0 LDC R0, c[0x0][0x44c] ;  /* 0x00011300ff000b82 */ /* 0x000e700000000800 */
[----:B------:R-:W2:Y:S01]  /*8e90*/  @P0 LDC R5, c[0x0][0x450] ;  /* 0x00011400ff050b82 */ /* 0x000ea20000000800 */
[----:B-1----:R-:W-:-:S05]  /*8ea0*/  @P0 IMAD.HI.U32 R0, R3, R0, RZ ;  /* 0x0000000003000227 */ /* 0x002fca00078e00ff */
[----:B--2---:R-:W-:Y:S01]  /*8eb0*/  @P0 SHF.R.U32.HI R3, RZ, R5, R0 ;  /* 0x00000005ff030219 */ /* 0x004fe20000011600 */
        /* <DEDUP_REMOVED lines=18> */
[----:B------:R-:W1:Y:S04]  /*8fe0*/  SHFL.IDX PT, R3, R8, RZ, 0x1c1f ;  /* 0x001c1fff08037589 */ /* 0x000e6800000e0000 */
[----:B------:R-:W2:Y:S04]  /*8ff0*/  SHFL.IDX PT, R0, R6, RZ, 0x1c1f ;  /* 0x001c1fff06007589 */ /* 0x000ea800000e0000 */
[----:B------:R3:W4:Y:S04]  /*9000*/  SHFL.IDX PT, R5, R7, RZ, 0x1c1f ;  /* 0x001c1fff07057589 */ /* 0x00072800000e0000 */
[----:B------:R3:W0:Y:S01]  /*9010*/  SHFL.IDX PT, R14, R9, RZ, 0x1c1f ;  /* 0x001c1fff090e7589 */ /* 0x00062200000e0000 */
[----:B-1----:R-:W-:-:S02]  /*9020*/  IMAD.MOV.U32 R11, RZ, RZ, R3 ;  /* 0x000000ffff0b7224 */ /* 0x002fc400078e0003 */
[----:B--23--:R-:W-:-:S07]  /*9030*/  IMAD.MOV.U32 R10, RZ, RZ, R0 ;  /* 0x000000ffff0a7224 */ /* 0x00cfce00078e0000 */
.L_x_6321:
[----:B------:R-:W-:Y:S01]  /*9040*/  IMAD R21, R22, R21, RZ ;  /* 0x0000001516157224 */ /* 0x000fe200078e02ff */
[----:B------:R-:W-:Y:S01]  /*9050*/  BSSY B1, `(.L_x_5994) ;  /* 0x000000f000017945 */ /* 0x000fe20003800000 */
[----:B----4-:R-:W-:Y:S01]  /*9060*/  IMAD.MOV.U32 R15, RZ, RZ, R5 ;  /* 0x000000ffff0f7224 */ /* 0x010fe200078e0005 */
[----:B------:R-:W-:Y:S02]  /*9070*/  CS2R R28, SRZ ;  /* 0x00000000001c7805 */ /* 0x000fe4000001ff00 */
[----:B------:R-:W-:Y:S02]  /*9080*/  CS2R R30, SRZ ;  /* 0x00000000001e7805 */ /* 0x000fe4000001ff00 */
[----:B------:R-:W-:Y:S02]  /*9090*/  ISETP.GE.AND P0, PT, R34, R21, PT ;  /* 0x000000152200720c */ /* 0x000fe40003f06270 */
[----:B------:R-:W-:Y:S02]  /*90a0*/  CS2R R24, SRZ ;  /* 0x0000000000187805 */ /* 0x000fe4000001ff00 */
[----:B------:R-:W-:-:S09]  /*90b0*/  CS2R R26, SRZ ;  /* 0x00000000001a7805 */ /* 0x000fd2000001ff00 */
[----:B------:R-:W-:Y:S05]  /*90c0*/  @P0 BRA `(.L_x_5995) ;  /* 0x00000000001c0947 */ /* 0x000fea0003800000 */
[----:B------:R-:W-:Y:S02]  /*90d0*/  ULDC UR4, c[0x0][0x3f4] ;  /* 0x0000fd0000047ab9 */ /* 0x000fe40000000800 */
[----:B------:R-:W-:-:S13]  /*90e0*/  ISETP.GE.AND P0, PT, R16, UR4, PT ;  /* 0x0000000410007c0c */ /* 0x000fda000bf06270 */
[----:B------:R-:W-:Y:S05]  /*90f0*/  @P0 BRA `(.L_x_5995) ;  /* 0x0000000000100947 */ /* 0x000fea0003800000 */
[----:B------:R-:W-:-:S04]  /*9100*/  IMAD.WIDE R10, R16, 0x2, R10 ;  /* 0x00000002100a7825 */ /* 0x000fc800078e020a */
[----:B0-----:R-:W-:Y:S01]  /*9110*/  IMAD.WIDE R14, R16, 0x2, R14 ;  /* 0x00000002100e7825 */ /* 0x001fe200078e020e */
[----:B------:R1:W5:Y:S04]  /*9120*/  LD.E.128 R24, desc[UR42][R10.64] ;  /* 0x0000002a0a187980 */ /* 0x000368000c101d00 */
[----:B------:R1:W5:Y:S02]  /*9130*/  LD.E.128 R28, desc[UR42][R14.64] ;  /* 0x0000002a0e1c7980 */ /* 0x000364000c101d00 */
.L_x_5995:
[----:B------:R-:W-:Y:S05]  /*9140*/  BSYNC B1 ;  /* 0x0000000000017941 */ /* 0x000fea0003800000 */
.L_x_5994:
[----:B-----5:R-:W-:Y:S01]  /*9150*/  IMAD.MOV.U32 R0, RZ, RZ, R28 ;  /* 0x000000ffff007224 */ /* 0x020fe200078e001c */
[----:B------:R-:W-:Y:S01]  /*9160*/  UMOV UR4, 0xffffffff ;  /* 0xffffffff00047882 */ /* 0x000fe20000000000 */
[----:B------:R-:W-:Y:S02]  /*9170*/  IMAD.MOV.U32 R3, RZ, RZ, R29 ;  /* 0x000000ffff037224 */ /* 0x000fe400078e001d */
[----:B------:R-:W-:Y:S02]  /*9180*/  IMAD.MOV.U32 R4, RZ, RZ, R30 ;  /* 0x000000ffff047224 */ /* 0x000fe400078e001e */
[----:B------:R-:W-:Y:S01]  /*9190*/  IMAD.MOV.U32 R5, RZ, RZ, R31 ;  /* 0x000000ffff057224 */ /* 0x000fe200078e001f */
[----:B------:R-:W-:Y:S01]  /*91a0*/  PRMT R20, R0, 0x5410, R3 ;  /* 0x0000541000147816 */ /* 0x000fe20000000003 */
[----:B------:R-:W-:Y:S02]  /*91b0*/  IMAD.MOV.U32 R0, RZ, RZ, R24 ;  /* 0x000000ffff007224 */ /* 0x000fe400078e0018 */
[----:B------:R-:W-:Y:S01]  /*91c0*/  IMAD.MOV.U32 R3, RZ, RZ, R25 ;  /* 0x000000ffff037224 */ /* 0x000fe200078e0019 */
[----:B------:R-:W-:Y:S01]  /*91d0*/  PRMT R40, R5, 0x5410, R4 ;  /* 0x0000541005287816 */ /* 0x000fe20000000004 */
[----:B------:R-:W-:-:S02]  /*91e0*/  IMAD.MOV.U32 R4, RZ, RZ, R26 ;  /* 0x000000ffff047224 */ /* 0x000fc400078e001a */
[----:B------:R-:W-:Y:S01]  /*91f0*/  IMAD.MOV.U32 R5, RZ, RZ, R27 ;  /* 0x000000ffff057224 */ /* 0x000fe200078e001b */
[----:B------:R-:W-:Y:S02]  /*9200*/  PRMT R45, R45, 0x5410, R3 ;  /* 0x000054102d2d7816 */ /* 0x000fe40000000003 */
[----:B------:R-:W-:Y:S02]  /*9210*/  PRMT R44, R4, 0x5410, R0 ;  /* 0x00005410042c7816 */ /* 0x000fe40000000000 */
[----:B------:R-:W-:Y:S02]  /*9220*/  PRMT R48, R48, 0x5410, R5 ;  /* 0x0000541030307816 */ /* 0x000fe40000000005 */
[----:B------:R-:W-:Y:S01]  /*9230*/  CS2R R4, SRZ ;  /* 0x0000000000047805 */ /* 0x000fe2000001ff00 */
[----:B------:R-:W-:Y:S06]  /*9240*/  BRA.DIV UR4, `(.L_x_5996) ;  /* 0x0000017e04587947 */ /* 0x000fec000b800000 */
[----:B------:R-:W2:Y:S04]  /*9250*/  SHFL.IDX PT, R3, R8, 0x1, 0x1c1f ;  /* 0x003c1f0008037f89 */ /* 0x000ea800000e0000 */
[----:B------:R-:W3:Y:S04]  /*9260*/  SHFL.IDX PT, R0, R6, 0x1, 0x1c1f ;  /* 0x003c1f0006007f89 */ /* 0x000ee800000e0000 */
[----:B------:R-:W4:Y:S04]  /*9270*/  SHFL.IDX PT, R7, R7, 0x1, 0x1c1f ;  /* 0x003c1f0007077f89 */ /* 0x000f2800000e0000 */
[----:B01----:R0:W1:Y:S01]  /*9280*/  SHFL.IDX PT, R14, R9, 0x1, 0x1c1f ;  /* 0x003c1f00090e7f89 */ /* 0x00306200000e0000 */
[----:B--2---:R-:W-:-:S02]  /*9290*/  IMAD.MOV.U32 R13, RZ, RZ, R3 ;  /* 0x000000ffff0d7224 */ /* 0x004fc400078e0003 */
[----:B0--3--:R-:W-:-:S07]  /*92a0*/  IMAD.MOV.U32 R12, RZ, RZ, R0 ;  /* 0x000000ffff0c7224 */ /* 0x009fce00078e0000 */
.L_x_6327:
[----:B------:R-:W0:Y:S01]  /*92b0*/  LDC R49, c[0x0][0x3f4] ;  /* 0x0000fd00ff317b82 */ /* 0x000e220000000800 */
[----:B------:R-:W-:Y:S01]  /*92c0*/  VIADD R34, R34, 0x20 ;  /* 0x0000002022227836 */ /* 0x000fe20000000000 */
[----:B------:R-:W-:Y:S01]  /*92d0*/  LEA.HI R0, R217, R217, RZ, 0x1 ;  /* 0x000000d9d9007211 */ /* 0x000fe200078f08ff */
[----:B------:R-:W-:Y:S01]  /*92e0*/  BSSY B1, `(.L_x_5997) ;  /* 0x0000014000017945 */ /* 0x000fe20003800000 */
[----:B----4-:R-:W-:Y:S01]  /*92f0*/  IMAD.MOV.U32 R15, RZ, RZ, R7 ;  /* 0x000000ffff0f7224 */ /* 0x010fe200078e0007 */
        /* <DEDUP_REMOVED lines=9> */
[----:B------:R-:W-:Y:S02]  /*9390*/  CS2R R6, SRZ ;  /* 0x0000000000067805 */ /* 0x000fe4000001ff00 */
[----:B------:R-:W-:Y:S02]  /*93a0*/  ISETP.GE.AND P0, PT, R16, UR4, PT ;  /* 0x0000000410007c0c */ /* 0x000fe4000bf06270 */
[----:B------:R-:W-:Y:S02]  /*93b0*/  CS2R R8, SRZ ;  /* 0x0000000000087805 */ /* 0x000fe4000001ff00 */
[----:B------:R-:W-:-:S09]  /*93c0*/  CS2R R10, SRZ ;  /* 0x00000000000a7805 */ /* 0x000fd2000001ff00 */
[----:B------:R-:W-:Y:S05]  /*93d0*/  @P0 BRA `(.L_x_5998) ;  /* 0x0000000000100947 */ /* 0x000fea0003800000 */
[----:B------:R-:W-:-:S04]  /*93e0*/  IMAD.WIDE R12, R16, 0x2, R12 ;  /* 0x00000002100c7825 */ /* 0x000fc800078e020c */
[----:B-1----:R-:W-:Y:S01]  /*93f0*/  IMAD.WIDE R14, R16, 0x2, R14 ;  /* 0x00000002100e7825 */ /* 0x002fe200078e020e */
[----:B------:R2:W5:Y:S04]  /*9400*/  LD.E.128 R8, desc[UR42][R12.64] ;  /* 0x0000002a0c087980 */ /* 0x000568000c101d00 */
[----:B------:R2:W5:Y:S02]  /*9410*/  LD.E.128 R4, desc[UR42][R14.64] ;  /* 0x0000002a0e047980 */ /* 0x000564000c101d00 */
.L_x_5998:
[----:B------:R-:W-:Y:S05]  /*9420*/  BSYNC B1 ;  /* 0x0000000000017941 */ /* 0x000fea0003800000 */
.L_x_5997:
[----:B------:R-:W3:Y:S01]  /*9430*/  SYNCS.PHASECHK.TRANS64.TRYWAIT P1, [R2+URZ+0x28c00], R3 ;  /* 0x028c0003020075a7 */ /* 0x000ee2000802017f */
[----:B------:R-:W-:Y:S01]  /*9440*/  VIADDMNMX R0, R21, -R192, 0x40, PT ;  /* 0x0000004015007446 */ /* 0x000fe200038009c0 */
[----:B--2--5:R-:W-:Y:S01]  /*9450*/  IMAD.MOV.U32 R12, RZ, RZ, R4 ;  /* 0x000000ffff0c7224 */ /* 0x024fe200078e0004 */
[----:B0-----:R-:W-:Y:S01]  /*9460*/  ISETP.GE.AND P0, PT, R16, R49, PT ;  /* 0x000000311000720c */ /* 0x001fe20003f06270 */
[----:B------:R-:W-:Y:S01]  /*9470*/  IMAD.MOV.U32 R13, RZ, RZ, R5 ;  /* 0x000000ffff0d7224 */ /* 0x000fe200078e0005 */
[----:B------:R-:W-:Y:S01]  /*9480*/  BSSY B1, `(.L_x_5999) ;  /* 0x0000010000017945 */ /* 0x000fe20003800000 */
[----:B-1----:R-:W-:Y:S01]  /*9490*/  IMAD.MOV.U32 R14, RZ, RZ, R9 ;  /* 0x000000ffff0e7224 */ /* 0x002fe200078e0009 */
[-C--:B------:R-:W-:Y:S01]  /*94a0*/  ISETP.GE.OR P2, PT, R186, R0.reuse, P0 ;  /* 0x00000000ba00720c */ /* 0x080fe20000746670 */
[----:B------:R-:W-:Y:S01]  /*94b0*/  IMAD.MOV.U32 R53, RZ, RZ, R10 ;  /* 0x000000ffff357224 */ /* 0x000fe200078e000a */
[----:B------:R-:W-:Y:S01]  /*94c0*/  PRMT R50, R50, 0x5410, R12 ;  /* 0x0000541032327816 */ /* 0x000fe2000000000c */
[----:B------:R-:W-:Y:S01]  /*94d0*/  IMAD.MOV.U32 R12, RZ, RZ, R7 ;  /* 0x000000ffff0c7224 */ /* 0x000fe200078e0007 */
[----:B------:R-:W-:Y:S01]  /*94e0*/  PRMT R51, R51, 0x5410, R13 ;  /* 0x0000541033337816 */ /* 0x000fe2000000000d */
[----:B------:R-:W-:Y:S01]  /*94f0*/  IMAD.MOV.U32 R13, RZ, RZ, R8 ;  /* 0x000000ffff0d7224 */ /* 0x000fe200078e0008 */
[----:B------:R-:W-:Y:S01]  /*9500*/  ISETP.GE.OR P0, PT, R235, R0, P0 ;  /* 0x00000000eb00720c */ /* 0x000fe20000706670 */
[----:B------:R-:W-:Y:S01]  /*9510*/  IMAD.MOV.U32 R0, RZ, RZ, R6 ;  /* 0x000000ffff007224 */ /* 0x000fe200078e0006 */
[----:B------:R-:W-:Y:S01]  /*9520*/  PRMT R50, R12, 0x7610, R50 ;  /* 0x000076100c327816 */ /* 0x000fe20000000032 */
[----:B------:R-:W-:Y:S01]  /*9530*/  IMAD.MOV.U32 R54, RZ, RZ, R11 ;  /* 0x000000ffff367224 */ /* 0x000fe200078e000b */
[----:B------:R-:W-:-:S02]  /*9540*/  PRMT R51, R13, 0x7610, R51 ;  /* 0x000076100d337816 */ /* 0x000fc40000000033 */
[----:B------:R-:W-:Y:S02]  /*9550*/  PRMT R48, R0, 0x7610, R48 ;  /* 0x0000761000307816 */ /* 0x000fe40000000030 */
[----:B------:R-:W-:Y:S01]  /*9560*/  PRMT R52, R52, 0x5410, R14 ;  /* 0x0000541034347816 */ /* 0x000fe2000000000e */
[----:B---3--:R-:W-:Y:S06]  /*9570*/  @!P1 BRA `(.L_x_6000) ;  /* 0x0000017c00049947 */ /* 0x008fec0003800000 */
.L_x_6328:
[----:B------:R-:W-:Y:S05]  /*9580*/  BSYNC B1 ;  /* 0x0000000000017941 */ /* 0x000fea0003800000 */
.L_x_5999:
[----:B------:R-:W-:Y:S04]  /*9590*/  BSSY B1, `(.L_x_6001) ;  /* 0x000006a000017945 */ /* 0x000fe80003800000 */
[----:B------:R-:W-:Y:S05]  /*95a0*/  @P2 BRA `(.L_x_6002) ;  /* 0x0000000400a02947 */ /* 0x000fea0003800000 */
[----:B------:R-:W-:Y:S01]  /*95b0*/  IMAD.SHL.U32 R0, R193, 0x40, RZ ;  /* 0x00000040c1007824 */ /* 0x000fe200078e00ff */
[----:B------:R-:W-:Y:S01]  /*95c0*/  SHF.R.U64 R39, R28, 0x10, R29 ;  /* 0x000000101c277819 */ /* 0x000fe2000000121d */
[----:B0-----:R-:W-:Y:S01]  /*95d0*/  IMAD.IADD R3, R16, 0x1, R49 ;  /* 0x0000000110037824 */ /* 0x001fe200078e0231 */
[----:B------:R-:W-:Y:S02]  /*95e0*/  SHF.R.U64 R42, R30, 0x10, R31 ;  /* 0x000000101e2a7819 */ /* 0x000fe4000000121f */
[----:B------:R-:W-:Y:S02]  /*95f0*/  LOP3.LUT R12, R0, 0x1c0, RZ, 0xc0, !PT ;  /* 0x000001c0000c7812 */ /* 0x000fe400078ec0ff */
[----:B------:R-:W-:Y:S02]  /*9600*/  PRMT R39, R20, 0x5410, R39 ;  /* 0x0000541014277816 */ /* 0x000fe40000000027 */
[----:B------:R-:W-:Y:S02]  /*9610*/  LOP3.LUT R0, R12, 0x38, R16, 0xf8, !PT ;  /* 0x000000380c007812 */ /* 0x000fe400078ef810 */
[----:B------:R-:W-:-:S02]  /*9620*/  SHF.R.U32.HI R13, RZ, 0x3, R12 ;  /* 0x00000003ff0d7819 */ /* 0x000fc4000001160c */
[----:B------:R-:W-:Y:S02]  /*9630*/  LOP3.LUT R12, R12, 0x38, R3, 0xf8, !PT ;  /* 0x000000380c0c7812 */ /* 0x000fe400078ef803 */
[-C--:B------:R-:W-:Y:S02]  /*9640*/  LOP3.LUT R0, R0, R13.reuse, RZ, 0x3c, !PT ;  /* 0x0000000d00007212 */ /* 0x080fe400078e3cff */
[----:B------:R-:W-:Y:S02]  /*9650*/  LOP3.LUT R12, R12, R13, RZ, 0x3c, !PT ;  /* 0x0000000d0c0c7212 */ /* 0x000fe400078e3cff */
[--C-:B------:R-:W-:Y:S01]  /*9660*/  SHF.R.U32.HI R36, RZ, 0x10, R25.reuse ;  /* 0x00000010ff247819 */ /* 0x100fe20000011619 */
[----:B------:R-:W-:Y:S01]  /*9670*/  IMAD R3, R203, 0x200, R0 ;  /* 0x00000200cb037824 */ /* 0x000fe200078e0200 */
[----:B------:R-:W-:Y:S02]  /*9680*/  SHF.R.U64 R0, R24, 0x10, R25 ;  /* 0x0000001018007819 */ /* 0x000fe40000001219 */
[----:B------:R-:W-:Y:S01]  /*9690*/  SHF.R.U64 R37, R26, 0x10, R27 ;  /* 0x000000101a257819 */ /* 0x000fe2000000121b */
[----:B------:R-:W-:Y:S01]  /*96a0*/  IMAD R46, R3, 0x2, R2 ;  /* 0x00000002032e7824 */ /* 0x000fe200078e0202 */
[----:B------:R-:W-:Y:S01]  /*96b0*/  PRMT R30, R44, 0x5432, R0 ;  /* 0x000054322c1e7816 */ /* 0x000fe20000000000 */
[----:B------:R-:W-:Y:S01]  /*96c0*/  IMAD R3, R203, 0x200, R12 ;  /* 0x00000200cb037824 */ /* 0x000fe200078e020c */
[----:B------:R-:W-:-:S02]  /*96d0*/  SHF.R.U32.HI R41, RZ, 0x10, R29 ;  /* 0x00000010ff297819 */ /* 0x000fc4000001161d */
[----:B------:R-:W0:Y:S01]  /*96e0*/  LDS.128 R12, [R46+0x20400] ;  /* 0x020400002e0c7984 */ /* 0x000e220000000c00 */
[----:B------:R-:W-:Y:S01]  /*96f0*/  IMAD R47, R3, 0x2, R2 ;  /* 0x00000002032f7824 */ /* 0x000fe200078e0202 */
[----:B------:R-:W-:Y:S01]  /*9700*/  SHF.R.U32.HI R43, RZ, 0x10, R31 ;  /* 0x00000010ff2b7819 */ /* 0x000fe2000001161f */
[----:B------:R-:W-:Y:S01]  /*9710*/  IMAD.U32 R31, R30, 0x10000, RZ ;  /* 0x000100001e1f7824 */ /* 0x000fe200078e00ff */
[----:B------:R-:W-:Y:S02]  /*9720*/  PRMT R36, R45, 0x5432, R36 ;  /* 0x000054322d247816 */ /* 0x000fe40000000024 */
[----:B------:R-:W1:Y:S01]  /*9730*/  LDS.128 R32, [R47+0x20400] ;  /* 0x020400002f207984 */ /* 0x000e620000000c00 */
[----:B------:R-:W-:Y:S02]  /*9740*/  PRMT R41, R20, 0x5432, R41 ;  /* 0x0000543214297816 */ /* 0x000fe40000000029 */
[C---:B------:R-:W-:Y:S02]  /*9750*/  PRMT R42, R40.reuse, 0x5432, R42 ;  /* 0x00005432282a7816 */ /* 0x040fe4000000002a */
[----:B------:R-:W-:-:S02]  /*9760*/  PRMT R43, R40, 0x5410, R43 ;  /* 0x00005410282b7816 */ /* 0x000fc4000000002b */
[----:B------:R-:W-:Y:S02]  /*9770*/  LOP3.LUT R40, R39, 0xffff0000, RZ, 0xc0, !PT ;  /* 0xffff000027287812 */ /* 0x000fe400078ec0ff */
[----:B------:R-:W-:Y:S02]  /*9780*/  SHF.R.U32.HI R38, RZ, 0x10, R27 ;  /* 0x00000010ff267819 */ /* 0x000fe4000001161b */
[----:B------:R-:W-:Y:S02]  /*9790*/  LOP3.LUT R30, R30, 0xffff0000, RZ, 0xc0, !PT ;  /* 0xffff00001e1e7812 */ /* 0x000fe400078ec0ff */
[----:B------:R-:W-:Y:S02]  /*97a0*/  PRMT R37, R44, 0x5410, R37 ;  /* 0x000054102c257816 */ /* 0x000fe40000000025 */
[----:B------:R-:W-:Y:S01]  /*97b0*/  PRMT R38, R48, 0x5432, R38 ;  /* 0x0000543230267816 */ /* 0x000fe20000000026 */
[C---:B0-----:R-:W-:Y:S01]  /*97c0*/  IMAD.U32 R0, R12.reuse, 0x10000, RZ ;  /* 0x000100000c007824 */ /* 0x041fe200078e00ff */
        /* <DEDUP_REMOVED lines=9> */
[----:B------:R-:W-:-:S02]  /*9860*/  IMAD.U32 R33, R39, 0x10000, RZ ;  /* 0x0001000027217824 */ /* 0x000fc400078e00ff */
[----:B------:R-:W-:Y:S01]  /*9870*/  FMUL.FTZ R39, R24, R31 ;  /* 0x0000001f18277220 */ /* 0x000fe20000410000 */
[C---:B------:R-:W-:Y:S01]  /*9880*/  IMAD.U32 R27, R34.reuse, 0x10000, RZ ;  /* 0x00010000221b7824 */ /* 0x040fe200078e00ff */
[----:B------:R-:W-:Y:S01]  /*9890*/  LOP3.LUT R28, R34, 0xffff0000, RZ, 0xc0, !PT ;  /* 0xffff0000221c7812 */ /* 0x000fe200078ec0ff */
[----:B------:R-:W-:Y:S01]  /*98a0*/  FMUL.FTZ R45, R24, R33 ;  /* 0x00000021182d7220 */ /* 0x000fe20000410000 */
[C---:B------:R-:W-:Y:S01]  /*98b0*/  IMAD.U32 R29, R35.reuse, 0x10000, RZ ;  /* 0x00010000231d7824 */ /* 0x040fe200078e00ff */
[----:B------:R-:W-:Y:S01]  /*98c0*/  LOP3.LUT R34, R35, 0xffff0000, RZ, 0xc0, !PT ;  /* 0xffff000023227812 */ /* 0x000fe200078ec0ff */
[----:B------:R-:W-:Y:S02]  /*98d0*/  IMAD.U32 R35, R41, 0x10000, RZ ;  /* 0x0001000029237824 */ /* 0x000fe400078e00ff */
[C---:B------:R-:W-:Y:S01]  /*98e0*/  FFMA.FTZ R45, R0.reuse, R31, -R45 ;  /* 0x0000001f002d7223 */ /* 0x040fe2000001082d */
[----:B------:R-:W-:Y:S01]  /*98f0*/  FFMA.FTZ R39, R0, R33, R39 ;  /* 0x0000002100277223 */ /* 0x000fe20000010027 */
[----:B------:R-:W-:-:S02]  /*9900*/  IMAD.U32 R31, R36, 0x10000, RZ ;  /* 0x00010000241f7824 */ /* 0x000fc400078e00ff */
[C---:B------:R-:W-:Y:S01]  /*9910*/  FMUL.FTZ R0, R25.reuse, R30 ;  /* 0x0000001e19007220 */ /* 0x040fe20000410000 */
[-C--:B------:R-:W-:Y:S01]  /*9920*/  FMUL.FTZ R24, R25, R40.reuse ;  /* 0x0000002819187220 */ /* 0x080fe20000410000 */
[C---:B------:R-:W-:Y:S01]  /*9930*/  FMUL.FTZ R25, R26.reuse, R35 ;  /* 0x000000231a197220 */ /* 0x040fe20000410000 */
[----:B------:R-:W-:Y:S01]  /*9940*/  LOP3.LUT R41, R41, 0xffff0000, RZ, 0xc0, !PT ;  /* 0xffff000029297812 */ /* 0x000fe200078ec0ff */
[-C--:B------:R-:W-:Y:S01]  /*9950*/  FMUL.FTZ R26, R26, R31.reuse ;  /* 0x0000001f1a1a7220 */ /* 0x080fe20000410000 */
[----:B------:R-:W-:Y:S01]  /*9960*/  FFMA.FTZ R40, R3, R40, R0 ;  /* 0x0000002803287223 */ /* 0x000fe20000010000 */
[----:B------:R-:W-:Y:S01]  /*9970*/  LOP3.LUT R36, R36, 0xffff0000, RZ, 0xc0, !PT ;  /* 0xffff000024247812 */ /* 0x000fe200078ec0ff */
[----:B------:R-:W-:Y:S02]  /*9980*/  IMAD.U32 R0, R37, 0x10000, RZ ;  /* 0x0001000025007824 */ /* 0x000fe400078e00ff */
[C---:B------:R-:W-:Y:S01]  /*9990*/  FFMA.FTZ R25, R12.reuse, R31, -R25 ;  /* 0x0000001f0c197223 */ /* 0x040fe20000010819 */
[----:B------:R-:W-:Y:S01]  /*99a0*/  FFMA.FTZ R26, R12, R35, R26 ;  /* 0x000000230c1a7223 */ /* 0x000fe2000001001a */
[----:B------:R-:W-:Y:S01]  /*99b0*/  FFMA.FTZ R30, R3, R30, -R24 ;  /* 0x0000001e031e7223 */ /* 0x000fe20000010818 */
[----:B------:R-:W-:Y:S01]  /*99c0*/  FMUL.FTZ R12, R32, R41 ;  /* 0x00000029200c7220 */ /* 0x000fe20000410000 */
[----:B------:R-:W-:-:S02]  /*99d0*/  IMAD.U32 R3, R42, 0x10000, RZ ;  /* 0x000100002a037824 */ /* 0x000fc400078e00ff */
[----:B------:R-:W-:Y:S01]  /*99e0*/  FMUL.FTZ R32, R32, R36 ;  /* 0x0000002420207220 */ /* 0x000fe20000410000 */
[----:B------:R-:W-:Y:S01]  /*99f0*/  FMUL.FTZ R44, R27, R0 ;  /* 0x000000001b2c7220 */ /* 0x000fe20000410000 */
[----:B------:R-:W-:Y:S02]  /*9a00*/  IMAD.U32 R24, R43, 0x10000, RZ ;  /* 0x000100002b187824 */ /* 0x000fe400078e00ff */
[----:B------:R-:W-:Y:S01]  /*9a10*/  FFMA.FTZ R36, R13, R36, -R12 ;  /* 0x000000240d247223 */ /* 0x000fe2000001080c */
[----:B------:R-:W-:Y:S01]  /*9a20*/  FMUL.FTZ R31, R27, R3 ;  /* 0x000000031b1f7220 */ /* 0x000fe20000410000 */
[----:B------:R-:W-:Y:S01]  /*9a30*/  FFMA.FTZ R41, R13, R41, R32 ;  /* 0x000000290d297223 */ /* 0x000fe20000010020 */
[----:B------:R-:W-:Y:S01]  /*9a40*/  FFMA.FTZ R44, R20, R3, R44 ;  /* 0x00000003142c7223 */ /* 0x000fe2000001002c */
[----:B------:R-:W-:Y:S02]  /*9a50*/  IMAD.U32 R21, R15, 0x10000, RZ ;  /* 0x000100000f157824 */ /* 0x000fe400078e00ff */
[----:B------:R-:W-:Y:S01]  /*9a60*/  FMUL.FTZ R32, R29, R24 ;  /* 0x000000181d207220 */ /* 0x000fe20000410000 */
[----:B------:R-:W-:Y:S01]  /*9a70*/  IMAD.U32 R12, R38, 0x10000, RZ ;  /* 0x00010000260c7824 */ /* 0x000fe200078e00ff */
[----:B------:R-:W-:Y:S01]  /*9a80*/  LOP3.LUT R3, R42, 0xffff0000, RZ, 0xc0, !PT ;  /* 0xffff00002a037812 */ /* 0x000fe200078ec0ff */
[----:B------:R-:W-:Y:S01]  /*9a90*/  FFMA.FTZ R31, R20, R0, -R31 ;  /* 0x00000000141f7223 */ /* 0x000fe2000001081f */
        /* <DEDUP_REMOVED lines=8> */
[-C--:B------:R-:W-:Y:S01]  /*9b20*/  FMUL.FTZ R28, R28, R37.reuse ;  /* 0x000000251c1c7220 */ /* 0x080fe20000410000 */
[----:B------:R-:W-:Y:S01]  /*9b30*/  FMUL.FTZ R34, R34, R38 ;  /* 0x0000002622227220 */ /* 0x000fe20000410000 */
        /* <DEDUP_REMOVED lines=12> */
[----:B------:R1:W-:Y:S01]  /*9c00*/  STS.128 [R46+0x20400], R12 ;  /* 0x0204000c2e007388 */ /* 0x0003e20000000c00 */
[----:B------:R-:W-:-:S05]  /*9c10*/  F2FP.BF16.F32.PACK_AB R27, R34, R27 ;  /* 0x0000001b221b723e */ /* 0x000fca00000010ff */
[----:B------:R1:W-:Y:S02]  /*9c20*/  STS.128 [R47+0x20400], R24 ;  /* 0x020400182f007388 */ /* 0x0003e40000000c00 */
.L_x_6002:
[----:B------:R-:W-:Y:S05]  /*9c30*/  BSYNC B1 ;  /* 0x0000000000017941 */ /* 0x000fea0003800000 */
.L_x_6001:
[----:B------:R-:W-:Y:S02]  /*9c40*/  PRMT R20, R53, 0x7610, R20 ;  /* 0x0000761035147816 */ /* 0x000fe40000000014 */
[----:B------:R-:W-:Y:S01]  /*9c50*/  PRMT R30, R54, 0x7610, R30 ;  /* 0x00007610361e7816 */ /* 0x000fe2000000001e */
[----:B------:R-:W-:Y:S06]  /*9c60*/  @P0 BRA `(.L_x_5990) ;  /* 0x0000000400880947 */ /* 0x000fec0003800000 */
[----:B------:R-:W-:Y:S01]  /*9c70*/  IMAD.IADD R49, R16, 0x1, R49 ;  /* 0x0000000110317824 */ /* 0x000fe200078e0231 */
[----:B0-----:R-:W-:Y:S01]  /*9c80*/  SHF.R.U32.HI R3, RZ, 0x3, R226 ;  /* 0x00000003ff037819 */ /* 0x001fe200000116e2 */
[----:B-1----:R-:W0:Y:S01]  /*9c90*/  LDS.128 R12, [R225+0x20400] ;  /* 0x02040000e10c7984 */ /* 0x002e220000000c00 */
[----:B------:R-:W-:Y:S02]  /*9ca0*/  SHF.R.U64 R32, R4, 0x10, R5 ;  /* 0x0000001004207819 */ /* 0x000fe40000001205 */
[----:B------:R-:W-:Y:S02]  /*9cb0*/  LOP3.LUT R0, R226, 0x38, R49, 0xf8, !PT ;  /* 0x00000038e2007812 */ /* 0x000fe400078ef831 */
[----:B------:R-:W-:Y:S02]  /*9cc0*/  SHF.R.U64 R21, R8, 0x10, R9 ;  /* 0x0000001008157819 */ /* 0x000fe40000001209 */
[----:B------:R-:W-:Y:S02]  /*9cd0*/  LOP3.LUT R0, R0, R3, RZ, 0x3c, !PT ;  /* 0x0000000300007212 */ /* 0x000fe400078e3cff */
[----:B------:R-:W-:-:S02]  /*9ce0*/  PRMT R32, R50, 0x5432, R32 ;  /* 0x0000543232207816 */ /* 0x000fc40000000020 */
[----:B------:R-:W-:Y:S01]  /*9cf0*/  PRMT R21, R51, 0x5410, R21 ;  /* 0x0000541033157816 */ /* 0x000fe20000000015 */
[----:B------:R-:W-:Y:S01]  /*9d00*/  IMAD.IADD R3, R227, 0x1, R0 ;  /* 0x00000001e3037824 */ /* 0x000fe200078e0200 */
[----:B------:R-:W-:Y:S01]  /*9d10*/  SHF.R.U32.HI R28, RZ, 0x10, R9 ;  /* 0x00000010ff1c7819 */ /* 0x000fe20000011609 */
[----:B------:R-:W-:Y:S01]  /*9d20*/  IMAD.U32 R33, R32, 0x10000, RZ ;  /* 0x0001000020217824 */ /* 0x000fe200078e00ff */
[--C-:B------:R-:W-:Y:S01]  /*9d30*/  SHF.R.U64 R29, R10, 0x10, R11.reuse ;  /* 0x000000100a1d7819 */ /* 0x100fe2000000120b */
[----:B------:R-:W-:Y:S01]  /*9d40*/  IMAD R3, R3, 0x2, R2 ;  /* 0x0000000203037824 */ /* 0x000fe200078e0202 */
[----:B------:R-:W-:Y:S02]  /*9d50*/  SHF.R.U32.HI R31, RZ, 0x10, R11 ;  /* 0x00000010ff1f7819 */ /* 0x000fe4000001160b */
[----:B------:R-:W-:Y:S02]  /*9d60*/  SHF.R.U32.HI R34, RZ, 0x10, R5 ;  /* 0x00000010ff227819 */ /* 0x000fe40000011605 */
[----:B------:R-:W1:Y:S01]  /*9d70*/  LDS.128 R24, [R3+0x20400] ;  /* 0x0204000003187984 */ /* 0x000e620000000c00 */
[----:B------:R-:W-:-:S02]  /*9d80*/  SHF.R.U32.HI R37, RZ, 0x10, R7 ;  /* 0x00000010ff257819 */ /* 0x000fc40000011607 */
[----:B------:R-:W-:Y:S02]  /*9d90*/  PRMT R34, R51, 0x5432, R34 ;  /* 0x0000543233227816 */ /* 0x000fe40000000022 */
[----:B------:R-:W-:Y:S02]  /*9da0*/  PRMT R37, R50, 0x5410, R37 ;  /* 0x0000541032257816 */ /* 0x000fe40000000025 */
[----:B------:R-:W-:Y:S01]  /*9db0*/  PRMT R31, R30, 0x5410, R31 ;  /* 0x000054101e1f7816 */ /* 0x000fe2000000001f */
[----:B------:R-:W-:Y:S01]  /*9dc0*/  IMAD.U32 R36, R34, 0x10000, RZ ;  /* 0x0001000022247824 */ /* 0x000fe200078e00ff */
[----:B------:R-:W-:Y:S02]  /*9dd0*/  PRMT R28, R52, 0x5432, R28 ;  /* 0x00005432341c7816 */ /* 0x000fe4000000001c */
[----:B------:R-:W-:Y:S02]  /*9de0*/  SHF.R.U64 R35, R6, 0x10, R7 ;  /* 0x0000001006237819 */ /* 0x000fe40000001207 */
[----:B------:R-:W-:Y:S01]  /*9df0*/  PRMT R29, R20, 0x5410, R29 ;  /* 0x00005410141d7816 */ /* 0x000fe2000000001d */
[----:B------:R-:W-:Y:S01]  /*9e00*/  IMAD.U32 R30, R28, 0x10000, RZ ;  /* 0x000100001c1e7824 */ /* 0x000fe200078e00ff */
[----:B------:R-:W-:Y:S01]  /*9e10*/  PRMT R35, R48, 0x5410, R35 ;  /* 0x0000541030237816 */ /* 0x000fe20000000023 */
        /* <DEDUP_REMOVED lines=14> */
[----:B------:R-:W-:Y:S01]  /*9f00*/  IMAD.U32 R20, R27, 0x10000, RZ ;  /* 0x000100001b147824 */ /* 0x000fe200078e00ff */
[----:B------:R-:W-:Y:S01]  /*9f10*/  LOP3.LUT R15, R26, 0xffff0000, RZ, 0xc0, !PT ;  /* 0xffff00001a0f7812 */ /* 0x000fe200078ec0ff */
[-C--:B------:R-:W-:Y:S01]  /*9f20*/  FMUL.FTZ R9, R9, R25.reuse ;  /* 0x0000001909097220 */ /* 0x080fe20000410000 */
[C---:B------:R-:W-:Y:S01]  /*9f30*/  FFMA.FTZ R39, R0.reuse, R25, -R39 ;  /* 0x0000001900277223 */ /* 0x040fe20000010827 */
[----:B------:R-:W-:Y:S02]  /*9f40*/  IMAD.U32 R25, R37, 0x10000, RZ ;  /* 0x0001000025197824 */ /* 0x000fe400078e00ff */
[----:B------:R-:W-:Y:S01]  /*9f50*/  FMUL.FTZ R38, R11, R36 ;  /* 0x000000240b267220 */ /* 0x000fe20000410000 */
[----:B------:R-:W-:Y:S01]  /*9f60*/  FFMA.FTZ R33, R0, R33, R9 ;  /* 0x0000002100217223 */ /* 0x000fe20000010009 */
[----:B------:R-:W-:Y:S01]  /*9f70*/  IMAD.U32 R9, R31, 0x10000, RZ ;  /* 0x000100001f097824 */ /* 0x000fe200078e00ff */
[----:B------:R-:W-:Y:S01]  /*9f80*/  LOP3.LUT R21, R21, 0xffff0000, RZ, 0xc0, !PT ;  /* 0xffff000015157812 */ /* 0x000fe200078ec0ff */
[----:B------:R-:W-:Y:S01]  /*9f90*/  IMAD.U32 R13, R26, 0x10000, RZ ;  /* 0x000100001a0d7824 */ /* 0x000fe200078e00ff */
[----:B------:R-:W-:Y:S01]  /*9fa0*/  LOP3.LUT R26, R27, 0xffff0000, RZ, 0xc0, !PT ;  /* 0xffff00001b1a7812 */ /* 0x000fe200078ec0ff */
[C---:B------:R-:W-:Y:S01]  /*9fb0*/  FMUL.FTZ R27, R20.reuse, R25 ;  /* 0x00000019141b7220 */ /* 0x040fe20000410000 */
[-C--:B------:R-:W-:Y:S01]  /*9fc0*/  FMUL.FTZ R20, R20, R9.reuse ;  /* 0x0000000914147220 */ /* 0x080fe20000410000 */
[-C--:B------:R-:W-:Y:S01]  /*9fd0*/  FMUL.FTZ R0, R11, R30.reuse ;  /* 0x0000001e0b007220 */ /* 0x080fe20000410000 */
[----:B------:R-:W-:Y:S01]  /*9fe0*/  FFMA.FTZ R38, R5, R30, -R38 ;  /* 0x0000001e05267223 */ /* 0x000fe20000010826 */
[----:B------:R-:W-:Y:S01]  /*9ff0*/  LOP3.LUT R11, R32, 0xffff0000, RZ, 0xc0, !PT ;  /* 0xffff0000200b7812 */ /* 0x000fe200078ec0ff */
[C---:B------:R-:W-:Y:S01]  /*a000*/  FFMA.FTZ R30, R8.reuse, R9, -R27 ;  /* 0x00000009081e7223 */ /* 0x040fe2000001081b */
[----:B------:R-:W-:Y:S01]  /*a010*/  FFMA.FTZ R32, R8, R25, R20 ;  /* 0x0000001908207223 */ /* 0x000fe20000010014 */
[----:B------:R-:W-:Y:S01]  /*a020*/  FMUL.FTZ R27, R10, R21 ;  /* 0x000000150a1b7220 */ /* 0x000fe20000410000 */
[----:B------:R-:W-:-:S02]  /*a030*/  IMAD.U32 R8, R35, 0x10000, RZ ;  /* 0x0001000023087824 */ /* 0x000fc400078e00ff */
[----:B------:R-:W-:Y:S01]  /*a040*/  FFMA.FTZ R36, R5, R36, R0 ;  /* 0x0000002405247223 */ /* 0x000fe20000010000 */
[-C--:B------:R-:W-:Y:S01]  /*a050*/  FMUL.FTZ R25, R10, R11.reuse ;  /* 0x0000000b0a197220 */ /* 0x080fe20000410000 */
[----:B------:R-:W-:Y:S01]  /*a060*/  FFMA.FTZ R20, R4, R11, R27 ;  /* 0x0000000b04147223 */ /* 0x000fe2000001001b */
[----:B------:R-:W-:Y:S02]  /*a070*/  IMAD.U32 R0, R29, 0x10000, RZ ;  /* 0x000100001d007824 */ /* 0x000fe400078e00ff */
[C---:B------:R-:W-:Y:S01]  /*a080*/  FMUL.FTZ R11, R13.reuse, R8 ;  /* 0x000000080d0b7220 */ /* 0x040fe20000410000 */
[----:B------:R-:W-:Y:S01]  /*a090*/  LOP3.LUT R9, R34, 0xffff0000, RZ, 0xc0, !PT ;  /* 0xffff000022097812 */ /* 0x000fe200078ec0ff */
[----:B------:R-:W-:Y:S01]  /*a0a0*/  FFMA.FTZ R10, R4, R21, -R25 ;  /* 0x00000015040a7223 */ /* 0x000fe20000010819 */
[----:B------:R-:W-:Y:S01]  /*a0b0*/  LOP3.LUT R5, R28, 0xffff0000, RZ, 0xc0, !PT ;  /* 0xffff00001c057812 */ /* 0x000fe200078ec0ff */
[-C--:B------:R-:W-:Y:S01]  /*a0c0*/  FMUL.FTZ R13, R13, R0.reuse ;  /* 0x000000000d0d7220 */ /* 0x080fe20000410000 */
[----:B------:R-:W-:Y:S01]  /*a0d0*/  FFMA.FTZ R11, R6, R0, -R11 ;  /* 0x00000000060b7223 */ /* 0x000fe2000001080b */
[----:B------:R-:W-:Y:S01]  /*a0e0*/  LOP3.LUT R4, R35, 0xffff0000, RZ, 0xc0, !PT ;  /* 0xffff000023047812 */ /* 0x000fe200078ec0ff */
[----:B------:R-:W-:Y:S01]  /*a0f0*/  FMUL.FTZ R21, R24, R9 ;  /* 0x0000000918157220 */ /* 0x000fe20000410000 */
[----:B------:R-:W-:Y:S01]  /*a100*/  LOP3.LUT R0, R29, 0xffff0000, RZ, 0xc0, !PT ;  /* 0xffff00001d007812 */ /* 0x000fe200078ec0ff */
[----:B------:R-:W-:Y:S01]  /*a110*/  FFMA.FTZ R13, R6, R8, R13 ;  /* 0x00000008060d7223 */ /* 0x000fe2000001000d */
[----:B------:R-:W-:Y:S01]  /*a120*/  LOP3.LUT R37, R37, 0xffff0000, RZ, 0xc0, !PT ;  /* 0xffff000025257812 */ /* 0x000fe200078ec0ff */
[-C--:B------:R-:W-:Y:S01]  /*a130*/  FMUL.FTZ R24, R24, R5.reuse ;  /* 0x0000000518187220 */ /* 0x080fe20000410000 */
[----:B------:R-:W-:Y:S01]  /*a140*/  LOP3.LUT R31, R31, 0xffff0000, RZ, 0xc0, !PT ;  /* 0xffff00001f1f7812 */ /* 0x000fe200078ec0ff */
[C---:B------:R-:W-:Y:S01]  /*a150*/  FMUL.FTZ R6, R15.reuse, R4 ;  /* 0x000000040f067220 */ /* 0x040fe20000410000 */
[----:B------:R-:W-:Y:S01]  /*a160*/  FFMA.FTZ R5, R12, R5, -R21 ;  /* 0x000000050c057223 */ /* 0x000fe20000010815 */
[-C--:B------:R-:W-:Y:S01]  /*a170*/  FMUL.FTZ R15, R15, R0.reuse ;  /* 0x000000000f0f7220 */ /* 0x080fe20000410000 */
[C---:B------:R-:W-:Y:S01]  /*a180*/  FMUL.FTZ R21, R26.reuse, R37 ;  /* 0x000000251a157220 */ /* 0x040fe20000410000 */
[-C--:B------:R-:W-:Y:S01]  /*a190*/  FMUL.FTZ R26, R26, R31.reuse ;  /* 0x0000001f1a1a7220 */ /* 0x080fe20000410000 */
        /* <DEDUP_REMOVED lines=15> */
.L_x_5990:
[----:B------:R-:W-:Y:S05]  /*a290*/  BSYNC B0 ;  /* 0x0000000000007941 */ /* 0x000fea0003800000 */
.L_x_5976:
        /* <DEDUP_REMOVED lines=8> */
.L_x_5973:
[----:B--23--:R-:W-:-:S05]  /*a320*/  IMAD.U32 R0, RZ, RZ, UR37 ;  /* 0x00000025ff007e24 */ /* 0x00cfca000f8e00ff */
[----:B------:R-:W-:-:S13]  /*a330*/  ISETP.NE.AND P0, PT, R0, 0x3, PT ;  /* 0x000000030000780c */ /* 0x000fda0003f05270 */
[----:B------:R-:W-:Y:S05]  /*a340*/  @!P0 BRA `(.L_x_6003) ;  /* 0x0000000000048947 */ /* 0x000fea0003800000 */
[----:B------:R-:W-:Y:S01]  /*a350*/  BPT.TRAP 0x1 ;  /* 0x000000040000795c */ /* 0x000fe20000300000 */
.L_x_6003:
[----:B-1----:R-:W-:Y:S01]  /*a360*/  IMAD R12, R18, 0x8, R2 ;  /* 0x00000008120c7824 */ /* 0x002fe200078e0202 */
[----:B------:R-:W-:-:S04]  /*a370*/  SHF.L.U32 R21, R19, 0x1f, RZ ;  /* 0x0000001f13157819 */ /* 0x000fc800000006ff */
[----:B------:R1:W2:Y:S01]  /*a380*/  SYNCS.PHASECHK.TRANS64.TRYWAIT P2, [R12+URZ+0x28c30], R21 ;  /* 0x028c30150c0075a7 */ /* 0x0002a2000804017f */
[----:B------:R-:W-:Y:S05]  /*a390*/  @!P0 BRA `(.L_x_6004) ;  /* 0x0000000000048947 */ /* 0x000fea0003800000 */
[----:B------:R-:W-:Y:S01]  /*a3a0*/  BPT.TRAP 0x1 ;  /* 0x000000040000795c */ /* 0x000fe20000300000 */
.L_x_6004:
[----:B------:R-:W3:Y:S02]  /*a3b0*/  S2R R0, SR_TID.X ;  /* 0x0000000000007919 */ /* 0x000ee40000002100 */
[----:B---3--:R-:W-:-:S04]  /*a3c0*/  LOP3.LUT R0, R0, 0x7f, RZ, 0xc0, !PT ;  /* 0x0000007f00007812 */ /* 0x008fc800078ec0ff */
[----:B------:R-:W-:Y:S01]  /*a3d0*/  ISETP.NE.AND P1, PT, R0, RZ, PT ;  /* 0x000000ff0000720c */ /* 0x000fe20003f25270 */
[----:B------:R-:W-:-:S05]  /*a3e0*/  VIADD R0, R2, 0x22400 ;  /* 0x0002240002007836 */ /* 0x000fca0000000000 */
[----:B------:R-:W-:Y:S01]  /*a3f0*/  SHF.R.U32.HI R0, RZ, 0x4, R0 ;  /* 0x00000004ff007819 */ /* 0x000fe20000011600 */
[----:B--2---:R-:W-:Y:S06]  /*a400*/  @P2 BRA `(.L_x_6005) ;  /* 0x0000000000082947 */ /* 0x004fec0003800000 */
[----:B------:R-:W2:Y:S02]  /*a410*/  SYNCS.PHASECHK.TRANS64.TRYWAIT P2, [R12+URZ+0x28c30], R21 ;  /* 0x028c30150c0075a7 */ /* 0x000ea4000804017f */
[----:B--2---:R-:W-:Y:S05]  /*a420*/  @!P2 BRA `(.L_x_6006) ;  /* 0x0000016c006ca947 */ /* 0x004fea0003800000 */
.L_x_6005:
[----:B------:R-:W-:Y:S01]  /*a430*/  LOP3.LUT R0, R0, 0x3fff, RZ, 0xc0, !PT ;  /* 0x00003fff00007812 */ /* 0x000fe200078ec0ff */
[----:B------:R-:W-:Y:S05]  /*a440*/  WARPSYNC.ALL ;  /* 0x0000000000007948 */ /* 0x000fea0003800000 */
[----:B------:R-:W-:Y:S01]  /*a450*/  LOP3.LUT R13, R0, 0x10000, RZ, 0xfc, !PT ;  /* 0x00010000000d7812 */ /* 0x000fe200078efcff */
[----:B------:R-:W-:Y:S01]  /*a460*/  VIADD R0, R2, 0x20400 ;  /* 0x0002040002007836 */ /* 0x000fe20000000000 */
[----:B0---45:R-:W-:-:S03]  /*a470*/  WARPGROUP.ARRIVE ;  /* 0x00000000000079c5 */ /* 0x031fc60000000000 */
[----:B------:R-:W-:Y:S01]  /*a480*/  IMAD R6, R18, 0x200, R13 ;  /* 0x0000020012067824 */ /* 0x000fe200078e020d */
[----:B------:R-:W-:Y:S01]  /*a490*/  ULDC.64 UR46, c[0x0][0x9e0] ;  /* 0x00027800002e7ab9 */ /* 0x000fe20000000a00 */
[----:B------:R-:W-:Y:S01]  /*a4a0*/  IMAD.MOV.U32 R7, RZ, RZ, 0x40000040 ;  /* 0x40000040ff077424 */ /* 0x000fe200078e00ff */
[----:B------:R-:W-:Y:S01]  /*a4b0*/  SHF.R.U32.HI R0, RZ, 0x4, R0 ;  /* 0x00000004ff007819 */ /* 0x000fe20000011600 */
[----:B------:R-:W-:Y:S01]  /*a4c0*/  IMAD.MOV.U32 R5, RZ, RZ, 0x40000040 ;  /* 0x40000040ff057424 */ /* 0x000fe200078e00ff */
[C---:B------:R-:W-:Y:S01]  /*a4d0*/  R2UR UR6, R6.reuse ;  /* 0x00000000060672ca */ /* 0x040fe200000e0000 */
[----:B------:R-:W-:Y:S01]  /*a4e0*/  VIADD R8, R6, 0x2 ;  /* 0x0000000206087836 */ /* 0x000fe20000000000 */
[----:B------:R-:W-:Y:S01]  /*a4f0*/  LOP3.LUT R0, R0, 0x3fff, RZ, 0xc0, !PT ;  /* 0x00003fff00007812 */ /* 0x000fe200078ec0ff */
[----:B------:R-:W-:Y:S01]  /*a500*/  IMAD.MOV.U32 R9, RZ, RZ, 0x40000040 ;  /* 0x40000040ff097424 */ /* 0x000fe200078e00ff */
[----:B------:R-:W-:Y:S01]  /*a510*/  R2UR UR7, R7 ;  /* 0x00000000070772ca */ /* 0x000fe200000e0000 */
[----:B------:R-:W-:Y:S01]  /*a520*/  IMAD.MOV.U32 R11, RZ, RZ, 0x40000040 ;  /* 0x40000040ff0b7424 */ /* 0x000fe200078e00ff */
[----:B------:R-:W-:Y:S01]  /*a530*/  LOP3.LUT R4, R0, 0x10000, RZ, 0xfc, !PT ;  /* 0x0001000000047812 */ /* 0x000fe200078efcff */
[----:B------:R-:W-:Y:S01]  /*a540*/  VIADD R14, R6, 0x4 ;  /* 0x00000004060e7836 */ /* 0x000fe20000000000 */
[----:B------:R-:W-:Y:S01]  /*a550*/  R2UR UR5, R5 ;  /* 0x00000000050572ca */ /* 0x000fe200000e0000 */
[----:B------:R-:W-:Y:S01]  /*a560*/  IMAD.MOV.U32 R15, RZ, RZ, 0x40000040 ;  /* 0x40000040ff0f7424 */ /* 0x000fe200078e00ff */
[C---:B------:R-:W-:Y:S01]  /*a570*/  R2UR UR4, R4.reuse ;  /* 0x00000000040472ca */ /* 0x040fe200000e0000 */
[----:B------:R-:W-:Y:S01]  /*a580*/  VIADD R10, R4, 0x2 ;  /* 0x00000002040a7836 */ /* 0x000fe20000000000 */
[----:B------:R-:W0:Y:S01]  /*a590*/  LDC R0, c[0x0][0x448] ;  /* 0x00011200ff007b82 */ /* 0x000e220000000800 */
[----:B------:R-:W-:Y:S01]  /*a5a0*/  IMAD.MOV.U32 R7, RZ, RZ, 0x40000040 ;  /* 0x40000040ff077424 */ /* 0x000fe200078e00ff */
[----:B------:R-:W-:Y:S01]  /*a5b0*/  UISETP.GE.AND UP0, UPT, UR47, 0x1, UPT ;  /* 0x000000012f00788c */ /* 0x000fe2000bf06270 */
[----:B------:R-:W-:Y:S01]  /*a5c0*/  LEA R20, R168, 0xffffffc0, 0x6 ;  /* 0xffffffc0a8147811 */ /* 0x000fe200078e30ff */
[----:B------:R-:W-:-:S02]  /*a5d0*/  ULDC UR45, c[0x0][0x9dc] ;  /* 0x00027700002d7ab9 */ /* 0x000fc40000000800 */
[----:B------:R-:W-:Y:S01]  /*a5e0*/  ULOP3.LUT UR45, URZ, UR45, URZ, 0x33, !UPT ;  /* 0x0000002d3f2d7292 */ /* 0x000fe2000f8e333f */
[----:B------:R-:W-:Y:S01]  /*a5f0*/  IADD3 R57, -R184, R23, -R20 ;  /* 0x00000017b8397210 */ /* 0x000fe20007ffe914 */
[----:B------:R-:W-:Y:S01]  /*a600*/  UP2UR UR48, UPR, URZ, 0x1 ;  /* 0x000000013f307883 */ /* 0x000fe20008000000 */
[----:B------:R-:W-:Y:S02]  /*a610*/  PLOP3.LUT P3, PT, PT, PT, UP0, 0x40, 0x0 ;  /* 0x000000000000781c */ /* 0x000fe40003f6e808 */
[----:B------:R-:W-:Y:S01]  /*a620*/  HGMMA.64x64x16.F32.BF16 R24, gdesc[UR4], RZ, !UPT, gsb0 ;  /* 0x00e00000041879f0 */ /* 0x000fe2000c0018ff */
[----:B------:R-:W-:Y:S01]  /*a630*/  R2UR UR6, R8 ;  /* 0x00000000080672ca */ /* 0x000fe200000e0000 */
[----:B------:R-:W-:Y:S01]  /*a640*/  VIADD R8, R4, 0x4 ;  /* 0x0000000404087836 */ /* 0x000fe20000000000 */
[----:B------:R-:W-:Y:S01]  /*a650*/  R2UR UR7, R9 ;  /* 0x00000000090772ca */ /* 0x000fe200000e0000 */
[----:B------:R-:W-:Y:S01]  /*a660*/  IMAD.MOV.U32 R9, RZ, RZ, 0x40000040 ;  /* 0x40000040ff097424 */ /* 0x000fe200078e00ff */
[----:B------:R-:W-:-:S02]  /*a670*/  R2UR UR4, R10 ;  /* 0x000000000a0472ca */ /* 0x000fc400000e0000 */
[----:B------:R-:W-:Y:S02]  /*a680*/  R2UR UR5, R11 ;  /* 0x000000000b0572ca */ /* 0x000fe400000e0000 */
[----:B0-----:R-:W-:Y:S01]  /*a690*/  ISETP.NE.AND P2, PT, R0, 0x1, PT ;  /* 0x000000010000780c */ /* 0x001fe20003f45270 */
[----:B------:R-:W-:-:S12]  /*a6a0*/  IMAD.IADD R0, R201, 0x1, R192 ;  /* 0x00000001c9007824 */ /* 0x000fd800078e02c0 */
[----:B------:R-:W0:Y:S01]  /*a6b0*/  @P2 LDC R3, c[0x0][0x44c] ;  /* 0x00011300ff032b82 */ /* 0x000e220000000800 */
[----:B------:R-:W-:Y:S02]  /*a6c0*/  WARPGROUP.DEPBAR.LE gsb0, 0x0 ;  /* 0x00008000000079c5 */ /* 0x000fe40000010000 */
[----:B------:R-:W-:-:S06]  /*a6d0*/  WARPGROUP.ARRIVE ;  /* 0x00000000000079c5 */ /* 0x000fcc0000000000 */
[----:B------:R-:W-:Y:S01]  /*a6e0*/  HGMMA.64x64x16.F32.BF16 R24, gdesc[UR4], R24, gsb0 ;  /* 0x00e00000041879f0 */ /* 0x000fe20008001818 */
        /* <DEDUP_REMOVED lines=8> */
[----:B------:R-:W-:-:S10]  /*a770*/  WARPGROUP.ARRIVE ;  /* 0x00000000000079c5 */ /* 0x000fd40000000000 */
[----:B------:R-:W-:Y:S01]  /*a780*/  HGMMA.64x64x16.F32.BF16 R24, gdesc[UR4], R24, gsb0 ;  /* 0x00e00000041879f0 */ /* 0x000fe20008001818 */
[----:B------:R-:W-:Y:S01]  /*a790*/  R2UR UR6, R14 ;  /* 0x000000000e0672ca */ /* 0x000fe200000e0000 */
[----:B0-----:R-:W-:Y:S01]  /*a7a0*/  @P2 IMAD.HI.U32 R14, R0, R3, RZ ;  /* 0x00000003000e2227 */ /* 0x001fe200078e00ff */
[----:B------:R-:W-:Y:S02]  /*a7b0*/  R2UR UR7, R15 ;  /* 0x000000000f0772ca */ /* 0x000fe400000e0000 */
[----:B------:R-:W-:Y:S01]  /*a7c0*/  R2UR UR4, R6 ;  /* 0x00000000060472ca */ /* 0x000fe200000e0000 */
[----:B------:R-:W0:Y:S01]  /*a7d0*/  @P2 LDC R15, c[0x0][0x450] ;  /* 0x00011400ff0f2b82 */ /* 0x000e220000000800 */
[----:B------:R-:W-:Y:S01]  /*a7e0*/  R2UR UR5, R7 ;  /* 0x00000000070572ca */ /* 0x000fe200000e0000 */
[----:B------:R-:W-:Y:S02]  /*a7f0*/  IMAD.MOV.U32 R3, RZ, RZ, R0 ;  /* 0x000000ffff037224 */ /* 0x000fe400078e0000 */
[----:B------:R-:W-:-:S05]  /*a800*/  @!P1 VIADD R0, R12, 0x28c40 ;  /* 0x00028c400c009836 */ /* 0x000fca0000000000 */
[----:B------:R-:W-:Y:S02]  /*a810*/  @!P1 PRMT R0, RZ, 0x654, R0 ;  /* 0x00000654ff009816 */ /* 0x000fe40000000000 */
[----:B0-----:R-:W-:Y:S01]  /*a820*/  @P2 SHF.R.U32.HI R3, RZ, R15, R14 ;  /* 0x0000000fff032219 */ /* 0x001fe2000001160e */
[----:B------:R-:W-:-:S04]  /*a830*/  IMAD.MOV.U32 R15, RZ, RZ, -0x40 ;  /* 0xffffffc0ff0f7424 */ /* 0x000fc800078e00ff */
[----:B------:R-:W0:Y:S01]  /*a840*/  SHFL.IDX PT, R62, R3, RZ, 0x1c1f ;  /* 0x001c1fff033e7589 */ /* 0x000e2200000e0000 */
[----:B------:R-:W-:Y:S02]  /*a850*/  WARPGROUP.DEPBAR.LE gsb0, 0x0 ;  /* 0x00008000000079c5 */ /* 0x000fe40000010000 */
[----:B------:R-:W-:-:S06]  /*a860*/  WARPGROUP.ARRIVE ;  /* 0x00000000000079c5 */ /* 0x000fcc0000000000 */
[----:B------:R-:W-:Y:S01]  /*a870*/  HGMMA.64x64x16.F32.BF16 R24, gdesc[UR4], R24, gsb0 ;  /* 0x00e00000041879f0 */ /* 0x000fe20008001818 */
[----:B------:R-:W-:Y:S02]  /*a880*/  ULDC UR4, c[0x0][0x9d8] ;  /* 0x0002760000047ab9 */ /* 0x000fe40000000800 */
        /* <DEDUP_REMOVED lines=35> */
[----:B------:R-:W-:Y:S01]  /*aac0*/  IADD3 R15, -R184, R0, R23 ;  /* 0x00000000b80f7210 */ /* 0x000fe20007ffe117 */
[----:B------:R-:W3:Y:S01]  /*aad0*/  MUFU.TANH R24, R24 ;  /* 0x0000001800187308 */ /* 0x000ee20000002400 */
[----:B------:R-:W-:-:S03]  /*aae0*/  VIADD R60, R0, 0xffffffff ;  /* 0xffffffff003c7836 */ /* 0x000fc60000000000 */
[----:B------:R-:W-:-:S04]  /*aaf0*/  IMAD.IADD R15, R15, 0x1, -R22 ;  /* 0x000000010f0f7824 */ /* 0x000fc800078e0a16 */
[----:B------:R-:W4:Y:S01]  /*ab00*/  MUFU.TANH R25, R25 ;  /* 0x0000001900197308 */ /* 0x000f220000002400 */
[C---:B------:R-:W-:Y:S02]  /*ab10*/  VIADD R58, R15.reuse, UR46 ;  /* 0x0000002e0f3a7c36 */ /* 0x040fe40008000000 */
[----:B------:R-:W-:-:S03]  /*ab20*/  VIADD R59, R15, UR45 ;  /* 0x0000002d0f3b7c36 */ /* 0x000fc60008000000 */
[----:B0-----:R-:W-:Y:S01]  /*ab30*/  VIADDMNMX R0, R62, R58, R57, PT ;  /* 0x0000003a3e007246 */ /* 0x001fe20003800139 */
        /* <DEDUP_REMOVED lines=30> */
[----:B------:R0:W0:Y:S01]  /*ad20*/  MUFU.TANH R56, R55 ;  /* 0x0000003700387308 */ /* 0x0000220000002400 */
[----:B---34-:R-:W-:Y:S05]  /*ad30*/  @P3 BRA `(.L_x_6007) ;  /* 0x0000000000583947 */ /* 0x018fea0003800000 */
[----:B------:R-:W-:Y:S01]  /*ad40*/  IADD3 R15, -R22, R23, R62 ;  /* 0x00000017160f7210 */ /* 0x000fe20007ffe13e */
[----:B------:R-:W-:Y:S03]  /*ad50*/  BSSY B0, `(.L_x_6008) ;  /* 0x0000010000007945 */ /* 0x000fe60003800000 */
[----:B------:R-:W-:-:S13]  /*ad60*/  ISETP.GT.AND P3, PT, R15, -0x1, PT ;  /* 0xffffffff0f00780c */ /* 0x000fda0003f64270 */
[----:B------:R-:W-:Y:S05]  /*ad70*/  @P3 BRA `(.L_x_6009) ;  /* 0x0000000000203947 */ /* 0x000fea0003800000 */
[----:B------:R-:W-:Y:S01]  /*ad80*/  UISETP.NE.AND UP0, UPT, UR47, 0x1, UPT ;  /* 0x000000012f00788c */ /* 0x000fe2000bf05270 */
[----:B------:R-:W-:-:S05]  /*ad90*/  LOP3.LUT R15, RZ, R15, RZ, 0x33, !PT ;  /* 0x0000000fff0f7212 */ /* 0x000fca00078e33ff */
[----:B------:R-:W-:-:S05]  /*ada0*/  PLOP3.LUT P3, PT, PT, PT, UP0, 0x80, 0x0 ;  /* 0x000000000000781c */ /* 0x000fca0003f6f008 */
[----:B------:R-:W-:-:S08]  /*adb0*/  @UP0 ULDC.64 UR4, c[0x0][0x9e8] ;  /* 0x00027a0000040ab9 */ /* 0x000fd00000000a00 */
[----:B0-----:R-:W-:-:S05]  /*adc0*/  @P3 IMAD.HI.U32 R55, R15, UR4, RZ ;  /* 0x000000040f373c27 */ /* 0x001fca000f8e00ff */
[----:B------:R-:W-:-:S04]  /*add0*/  @P3 SHF.R.U32.HI R15, RZ, UR5, R55 ;  /* 0x00000005ff0f3c19 */ /* 0x000fc80008011637 */
[----:B------:R-:W-:Y:S01]  /*ade0*/  LOP3.LUT R15, RZ, R15, RZ, 0x33, !PT ;  /* 0x0000000fff0f7212 */ /* 0x000fe200078e33ff */
[----:B------:R-:W-:Y:S06]  /*adf0*/  BRA `(.L_x_6010) ;  /* 0x0000000000147947 */ /* 0x000fec0003800000 */
.L_x_6009:
[----:B------:R-:W-:-:S06]  /*ae00*/  UISETP.NE.AND UP0, UPT, UR47, 0x1, UPT ;  /* 0x000000012f00788c */ /* 0x000fcc000bf05270 */
[----:B------:R-:W-:-:S05]  /*ae10*/  PLOP3.LUT P3, PT, PT, PT, UP0, 0x80, 0x0 ;  /* 0x000000000000781c */ /* 0x000fca0003f6f008 */
[----:B------:R-:W-:-:S08]  /*ae20*/  @UP0 ULDC.64 UR4, c[0x0][0x9e8] ;  /* 0x00027a0000040ab9 */ /* 0x000fd00000000a00 */
[----:B0-----:R-:W-:-:S05]  /*ae30*/  @P3 IMAD.HI.U32 R55, R15, UR4, RZ ;  /* 0x000000040f373c27 */ /* 0x001fca000f8e00ff */
[----:B------:R-:W-:-:S07]  /*ae40*/  @P3 SHF.R.U32.HI R15, RZ, UR5, R55 ;  /* 0x00000005ff0f3c19 */ /* 0x000fce0008011637 */
.L_x_6010:
[----:B------:R-:W-:Y:S05]  /*ae50*/  BSYNC B0 ;  /* 0x0000000000007941 */ /* 0x000fea0003800000 */
.L_x_6008:
[----:B------:R-:W-:-:S04]  /*ae60*/  IMAD R15, R15, UR47, -R20 ;  /* 0x0000002f0f0f7c24 */ /* 0x000fc8000f8e0a14 */
[----:B------:R-:W-:-:S05]  /*ae70*/  IMAD.IADD R15, R15, 0x1, -R184 ;  /* 0x000000010f0f7824 */ /* 0x000fca00078e0ab8 */
[----:B------:R-:W-:Y:S02]  /*ae80*/  VIMNMX R14, R14, R15, !PT ;  /* 0x0000000f0e0e7248 */ /* 0x000fe40007fe0100 */
[----:B------:R-:W-:-:S07]  /*ae90*/  VIADDMNMX R0, R15, UR47, R0, PT ;  /* 0x0000002f0f007c46 */ /* 0x000fce000b800100 */
.L_x_6007:
[C---:B------:R-:W-:Y:S01]  /*aea0*/  ISETP.GE.AND P3, PT, R60.reuse, 0x2, PT ;  /* 0x000000023c00780c */ /* 0x040fe20003f66270 */
[----:B------:R-:W-:Y:S01]  /*aeb0*/  UISETP.NE.AND UP0, UPT, UR48, URZ, UPT ;  /* 0x0000003f3000728c */ /* 0x000fe2000bf05270 */
[----:B------:R-:W-:Y:S02]  /*aec0*/  ISETP.GE.AND P4, PT, R60, 0x9, PT ;  /* 0x000000093c00780c */ /* 0x000fe40003f86270 */
[C---:B------:R-:W-:Y:S02]  /*aed0*/  ISETP.GT.AND P6, PT, R14.reuse, 0x1, !P3 ;  /* 0x000000010e00780c */ /* 0x040fe40005fc4270 */
[----:B------:R-:W-:Y:S02]  /*aee0*/  ISETP.GT.AND P5, PT, R14, 0x8, !P4 ;  /* 0x000000080e00780c */ /* 0x000fe400067a4270 */
[C---:B------:R-:W-:Y:S02]  /*aef0*/  ISETP.LT.OR P6, PT, R0.reuse, 0x2, P6 ;  /* 0x000000020000780c */ /* 0x040fe400037c1670 */
[----:B------:R-:W-:-:S02]  /*af00*/  ISETP.LT.OR P5, PT, R0, 0x9, P5 ;  /* 0x000000090000780c */ /* 0x000fc40002fa1670 */
[----:B------:R-:W-:Y:S02]  /*af10*/  FSEL R62, R25, -INF , !P6 ;  /* 0xff800000193e7808 */ /* 0x000fe40007000000 */
[----:B------:R-:W-:Y:S02]  /*af20*/  ISETP.GE.AND P6, PT, R60, 0xa, PT ;  /* 0x0000000a3c00780c */ /* 0x000fe40003fc6270 */
[----:B0-----:R-:W-:Y:S02]  /*af30*/  FSEL R64, R28, -INF , !P5 ;  /* 0xff8000001c407808 */ /* 0x001fe40006800000 */
        /* <DEDUP_REMOVED lines=86> */
.L_x_6013:
[----:B------:R-:W-:-:S06]  /*b4a0*/  UISETP.NE.AND UP0, UPT, UR47, 0x1, UPT ;  /* 0x000000012f00788c */ /* 0x000fcc000bf05270 */
[----:B------:R-:W-:-:S05]  /*b4b0*/  PLOP3.LUT P6, PT, PT, PT, UP0, 0x80, 0x0 ;  /* 0x000000000000781c */ /* 0x000fca0003fcf008 */
[----:B------:R-:W-:-:S08]  /*b4c0*/  @UP0 ULDC.64 UR4, c[0x0][0x9e8] ;  /* 0x00027a0000040ab9 */ /* 0x000fd00000000a00 */
[----:B------:R-:W-:Y:S01]  /*b4d0*/  @P6 IMAD.HI.U32 R14, R3, UR4, RZ ;  /* 0x00000004030e6c27 */ /* 0x000fe2000f8e00ff */
[----:B------:R-:W-:-:S13]  /*b4e0*/  PLOP3.LUT P6, PT, PT, PT, UP0, 0x80, 0x0 ;  /* 0x000000000000781c */ /* 0x000fda0003fcf008 */
[----:B------:R-:W-:-:S07]  /*b4f0*/  @P6 SHF.R.U32.HI R3, RZ, UR5, R14 ;  /* 0x00000005ff036c19 */ /* 0x000fce000801160e */
.L_x_6014:
[----:B------:R-:W-:Y:S05]  /*b500*/  BSYNC B0 ;  /* 0x0000000000007941 */ /* 0x000fea0003800000 */
.L_x_6012:
[----:B------:R-:W-:-:S04]  /*b510*/  IMAD R3, R3, UR47, -R20 ;  /* 0x0000002f03037c24 */ /* 0x000fc8000f8e0a14 */
[----:B------:R-:W-:-:S05]  /*b520*/  IMAD.IADD R3, R3, 0x1, -R184 ;  /* 0x0000000103037824 */ /* 0x000fca00078e0ab8 */
[----:B------:R-:W-:Y:S02]  /*b530*/  VIMNMX R15, R15, R3, !PT ;  /* 0x000000030f0f7248 */ /* 0x000fe40007fe0100 */
[----:B------:R-:W-:-:S07]  /*b540*/  VIADDMNMX R0, R3, UR47, R0, PT ;  /* 0x0000002f03007c46 */ /* 0x000fce000b800100 */
.L_x_6011:
[----:B------:R-:W-:Y:S01]  /*b550*/  BAR.SYNC.DEFER_BLOCKING 0xf, 0x100 ;  /* 0x03c4000000007b1d */ /* 0x000fe20000010000 */
[----:B------:R-:W-:Y:S02]  /*b560*/  ISETP.GT.AND P3, PT, R15, 0x1, !P3 ;  /* 0x000000010f00780c */ /* 0x000fe40005f64270 */
[----:B------:R-:W-:Y:S02]  /*b570*/  FMNMX.FTZ R14, R32, R62, !PT ;  /* 0x0000003e200e7209 */ /* 0x000fe40007810000 */
[----:B------:R-:W-:Y:S01]  /*b580*/  ISETP.LT.OR P3, PT, R0, 0x2, P3 ;  /* 0x000000020000780c */ /* 0x000fe20001f61670 */
[----:B------:R-:W-:Y:S01]  /*b590*/  ULDC UR4, c[0x0][0x988] ;  /* 0x0002620000047ab9 */ /* 0x000fe20000000800 */
[----:B------:R-:W-:Y:S01]  /*b5a0*/  FMNMX.FTZ R14, R64, R14, !PT ;  /* 0x0000000e400e7209 */ /* 0x000fe20007810000 */
[----:B------:R-:W-:Y:S01]  /*b5b0*/  IMAD.U32 R20, RZ, RZ, UR4 ;  /* 0x00000004ff147e24 */ /* 0x000fe2000f8e00ff */
        /* <DEDUP_REMOVED lines=24> */
[C---:B------:R-:W-:Y:S02]  /*b740*/  ISETP.GT.AND P3, PT, R15.reuse, 0x18, !P3 ;  /* 0x000000180f00780c */ /* 0x040fe40005f64270 */
[----:B------:R-:W-:-:S02]  /*b750*/  ISETP.GT.AND P4, PT, R15, 0x8, !P4 ;  /* 0x000000080f00780c */ /* 0x000fc40006784270 */
[----:B------:R-:W-:Y:S02]  /*b760*/  ISETP.LT.OR P3, PT, R0, 0x19, P3 ;  /* 0x000000190000780c */ /* 0x000fe40001f61670 */
[----:B------:R-:W-:Y:S02]  /*b770*/  FMNMX.FTZ R14, R78, R14, !PT ;  /* 0x0000000e4e0e7209 */ /* 0x000fe40007810000 */
[----:B------:R-:W-:Y:S02]  /*b780*/  FSEL R33, R38, -INF , !P3 ;  /* 0xff80000026217808 */ /* 0x000fe40005800000 */
[----:B------:R-:W-:Y:S02]  /*b790*/  ISETP.NE.AND P3, PT, R61, RZ, PT ;  /* 0x000000ff3d00720c */ /* 0x000fe40003f65270 */
[----:B------:R-:W-:Y:S02]  /*b7a0*/  ISETP.LT.OR P4, PT, R0, 0x9, P4 ;  /* 0x000000090000780c */ /* 0x000fe40002781670 */
[----:B------:R-:W-:-:S02]  /*b7b0*/  ISETP.GT.AND P3, PT, R15, 0x19, !P3 ;  /* 0x000000190f00780c */ /* 0x000fc40005f64270 */
[----:B------:R-:W-:Y:S02]  /*b7c0*/  FMNMX.FTZ R14, R52, R14, !PT ;  /* 0x0000000e340e7209 */ /* 0x000fe40007810000 */
[----:B------:R-:W-:Y:S02]  /*b7d0*/  ISETP.LT.OR P3, PT, R0, 0x1a, P3 ;  /* 0x0000001a0000780c */ /* 0x000fe40001f61670 */
[----:B------:R-:W-:Y:S02]  /*b7e0*/  ISETP.NE.AND P6, PT, R25, RZ, PT ;  /* 0x000000ff1900720c */ /* 0x000fe40003fc5270 */
[----:B------:R-:W-:Y:S02]  /*b7f0*/  FSEL R35, R39, -INF , !P3 ;  /* 0xff80000027237808 */ /* 0x000fe40005800000 */
[----:B------:R-:W-:Y:S02]  /*b800*/  ISETP.NE.AND P3, PT, R37, RZ, PT ;  /* 0x000000ff2500720c */ /* 0x000fe40003f65270 */
[----:B------:R-:W-:-:S02]  /*b810*/  FSEL R25, R30, -INF , !P4 ;  /* 0xff8000001e197808 */ /* 0x000fc40006000000 */
[----:B------:R-:W-:Y:S02]  /*b820*/  ISETP.GT.AND P3, PT, R15, 0x20, !P3 ;  /* 0x000000200f00780c */ /* 0x000fe40005f64270 */
[----:B------:R-:W-:Y:S02]  /*b830*/  ISETP.NE.AND P4, PT, R65, RZ, PT ;  /* 0x000000ff4100720c */ /* 0x000fe40003f85270 */
[----:B------:R-:W-:Y:S02]  /*b840*/  ISETP.LT.OR P3, PT, R0, 0x21, P3 ;  /* 0x000000210000780c */ /* 0x000fe40001f61670 */
[----:B------:R-:W-:Y:S02]  /*b850*/  FMNMX.FTZ R28, R60, R14, !PT ;  /* 0x0000000e3c1c7209 */ /* 0x000fe40007810000 */
[----:B------:R-:W-:Y:S02]  /*b860*/  FSEL R37, R42, -INF , !P3 ;  /* 0xff8000002a257808 */ /* 0x000fe40005800000 */
[----:B------:R-:W-:-:S02]  /*b870*/  ISETP.NE.AND P3, PT, R63, RZ, PT ;  /* 0x000000ff3f00720c */ /* 0x000fc40003f65270 */
[C---:B------:R-:W-:Y:S02]  /*b880*/  ISETP.GT.AND P5, PT, R15.reuse, 0x38, !P5 ;  /* 0x000000380f00780c */ /* 0x040fe40006fa4270 */
        /* <DEDUP_REMOVED lines=10> */
[----:B------:R-:W0:Y:S01]  /*b930*/  SHFL.BFLY PT, R45, R28, 0x2, 0x1f ;  /* 0x0c401f001c2d7f89 */ /* 0x000e2200000e0000 */
[----:B------:R-:W-:Y:S02]  /*b940*/  ISETP.LT.OR P3, PT, R0, 0x2a, P3 ;  /* 0x0000002a0000780c */ /* 0x000fe40001f61670 */
[----:B------:R-:W-:Y:S02]  /*b950*/  ISETP.GT.AND P4, PT, R15, 0x31, !P4 ;  /* 0x000000310f00780c */ /* 0x000fe40006784270 */
[----:B------:R-:W-:-:S02]  /*b960*/  FSEL R43, R47, -INF , !P3 ;  /* 0xff8000002f2b7808 */ /* 0x000fc40005800000 */
[----:B------:R-:W-:Y:S02]  /*b970*/  ISETP.GT.AND P3, PT, R15, RZ, !P6 ;  /* 0x000000ff0f00720c */ /* 0x000fe40007764270 */
[----:B------:R-:W-:Y:S02]  /*b980*/  ISETP.NE.AND P6, PT, R49, RZ, PT ;  /* 0x000000ff3100720c */ /* 0x000fe40003fc5270 */
[C---:B------:R-:W-:Y:S02]  /*b990*/  ISETP.LT.OR P3, PT, R0.reuse, 0x1, P3 ;  /* 0x000000010000780c */ /* 0x040fe40001f61670 */
[----:B------:R-:W-:Y:S02]  /*b9a0*/  ISETP.LT.OR P4, PT, R0, 0x32, P4 ;  /* 0x000000320000780c */ /* 0x000fe40002781670 */
[----:B------:R-:W-:Y:S02]  /*b9b0*/  FSEL R3, R26, -INF , !P3 ;  /* 0xff8000001a037808 */ /* 0x000fe40005800000 */
[----:B------:R-:W-:-:S02]  /*b9c0*/  ISETP.GT.AND P6, PT, R15, 0x39, !P6 ;  /* 0x000000390f00780c */ /* 0x000fc400077c4270 */
[----:B------:R-:W-:Y:S02]  /*b9d0*/  FSEL R47, R51, -INF , !P4 ;  /* 0xff800000332f7808 */ /* 0x000fe40006000000 */
[----:B------:R-:W-:Y:S02]  /*b9e0*/  ISETP.LT.OR P6, PT, R0, 0x3a, P6 ;  /* 0x0000003a0000780c */ /* 0x000fe400037c1670 */
[----:B------:R-:W-:Y:S02]  /*b9f0*/  FSEL R49, R54, -INF , !P5 ;  /* 0xff80000036317808 */ /* 0x000fe40006800000 */
[----:B0-----:R-:W-:Y:S02]  /*ba00*/  FMNMX.FTZ R45, R28, R45, !PT ;  /* 0x0000002d1c2d7209 */ /* 0x001fe40007810000 */
[----:B------:R-:W-:-:S03]  /*ba10*/  FSEL R51, R56, -INF , !P6 ;  /* 0xff80000038337808 */ /* 0x000fc60007000000 */
[----:B------:R-:W0:Y:S02]  /*ba20*/  SHFL.BFLY PT, R14, R45, 0x1, 0x1f ;  /* 0x0c201f002d0e7f89 */ /* 0x000e2400000e0000 */
[----:B0-----:R-:W-:-:S04]  /*ba30*/  FMNMX.FTZ R14, R45, R14, !PT ;  /* 0x0000000e2d0e7209 */ /* 0x001fc80007810000 */
[C---:B------:R-:W-:Y:S01]  /*ba40*/  FSETP.NEU.FTZ.AND P3, PT, R14.reuse, -INF , PT ;  /* 0xff8000000e00780b */ /* 0x040fe20003f7d000 */
[----:B------:R-:W-:-:S05]  /*ba50*/  FMUL.FTZ R26, R14, R20 ;  /* 0x000000140e1a7220 */ /* 0x000fca0000410000 */
[----:B------:R-:W-:Y:S02]  /*ba60*/  FSEL R53, R26, RZ, P3 ;  /* 0x000000ff1a357208 */ /* 0x000fe40001800000 */
[----:B------:R-:W-:Y:S02]  /*ba70*/  FMNMX.FTZ R26, R3, R24, !PT ;  /* 0x00000018031a7209 */ /* 0x000fe40007810000 */
[----:B------:R-:W-:Y:S01]  /*ba80*/  ISETP.NE.AND P3, PT, R67, RZ, PT ;  /* 0x000000ff4300720c */ /* 0x000fe20003f65270 */
[--C-:B------:R-:W-:Y:S01]  /*ba90*/  FFMA.FTZ R28, R62, R20, -R53.reuse ;  /* 0x000000143e1c7223 */ /* 0x100fe20000010835 */
[----:B------:R-:W-:Y:S01]  /*baa0*/  FMNMX.FTZ R26, R25, R26, !PT ;  /* 0x0000001a191a7209 */ /* 0x000fe20007810000 */
[-CC-:B------:R-:W-:Y:S01]  /*bab0*/  FFMA.FTZ R30, R66, R20.reuse, -R53.reuse ;  /* 0x00000014421e7223 */ /* 0x180fe20000010835 */
[----:B------:R-:W-:Y:S01]  /*bac0*/  ISETP.GT.AND P3, PT, R15, 0x30, !P3 ;  /* 0x000000300f00780c */ /* 0x000fe20005f64270 */
[--C-:B------:R-:W-:Y:S01]  /*bad0*/  FFMA.FTZ R15, R32, R20, -R53.reuse ;  /* 0x00000014200f7223 */ /* 0x100fe20000010835 */
[----:B------:R-:W-:Y:S01]  /*bae0*/  FMNMX.FTZ R26, R27, R26, !PT ;  /* 0x0000001a1b1a7209 */ /* 0x000fe20007810000 */
[----:B------:R0:W-:Y:S01]  /*baf0*/  MUFU.EX2 R55, R28 ;  /* 0x0000001c00377308 */ /* 0x0001e20000000800 */
[----:B------:R-:W-:Y:S01]  /*bb00*/  ISETP.LT.OR P3, PT, R0, 0x31, P3 ;  /* 0x000000310000780c */ /* 0x000fe20001f61670 */
[--C-:B------:R-:W-:Y:S01]  /*bb10*/  FFMA.FTZ R0, R64, R20, -R53.reuse ;  /* 0x0000001440007223 */ /* 0x100fe20000010835 */
[----:B------:R-:W-:Y:S01]  /*bb20*/  FMNMX.FTZ R26, R29, R26, !PT ;  /* 0x0000001a1d1a7209 */ /* 0x000fe20007810000 */
[-CC-:B------:R-:W-:Y:S01]  /*bb30*/  FFMA.FTZ R32, R68, R20.reuse, -R53.reuse ;  /* 0x0000001444207223 */ /* 0x180fe20000010835 */
[----:B------:R-:W-:Y:S01]  /*bb40*/  FSEL R45, R50, -INF , !P3 ;  /* 0xff800000322d7808 */ /* 0x000fe20005800000 */
[--C-:B------:R-:W-:Y:S01]  /*bb50*/  FFMA.FTZ R38, R40, R20, -R53.reuse ;  /* 0x0000001428267223 */ /* 0x100fe20000010835 */
[----:B------:R-:W-:Y:S01]  /*bb60*/  FMNMX.FTZ R26, R31, R26, !PT ;  /* 0x0000001a1f1a7209 */ /* 0x000fe20007810000 */
[----:B------:R-:W-:Y:S01]  /*bb70*/  MUFU.EX2 R164, R15 ;  /* 0x0000000f00a47308 */ /* 0x000fe20000000800 */
[-CC-:B------:R-:W-:Y:S01]  /*bb80*/  FFMA.FTZ R34, R36, R20.reuse, -R53.reuse ;  /* 0x0000001424227223 */ /* 0x180fe20000010835 */
[--C-:B------:R-:W-:Y:S01]  /*bb90*/  FFMA.FTZ R40, R78, R20, -R53.reuse ;  /* 0x000000144e287223 */ /* 0x100fe20000010835 */
[----:B------:R-:W-:Y:S01]  /*bba0*/  FMNMX.FTZ R26, R33, R26, !PT ;  /* 0x0000001a211a7209 */ /* 0x000fe20007810000 */
[-CC-:B------:R-:W-:Y:S01]  /*bbb0*/  FFMA.FTZ R36, R72, R20.reuse, -R53.reuse ;  /* 0x0000001448247223 */ /* 0x180fe20000010835 */
[----:B0-----:R-:W-:-:S02]  /*bbc0*/  FFMA.FTZ R28, R70, R20, -R53 ;  /* 0x00000014461c7223 */ /* 0x001fc40000010835 */
[----:B------:R-:W-:Y:S01]  /*bbd0*/  FMNMX.FTZ R26, R35, R26, !PT ;  /* 0x0000001a231a7209 */ /* 0x000fe20007810000 */
[----:B------:R-:W-:Y:S03]  /*bbe0*/  MUFU.EX2 R166, R0 ;  /* 0x0000000000a67308 */ /* 0x000fe60000000800 */
[----:B------:R-:W-:-:S04]  /*bbf0*/  FMNMX.FTZ R26, R37, R26, !PT ;  /* 0x0000001a251a7209 */ /* 0x000fc80007810000 */
[----:B------:R-:W-:Y:S01]  /*bc00*/  FMNMX.FTZ R26, R39, R26, !PT ;  /* 0x0000001a271a7209 */ /* 0x000fe20007810000 */
[----:B------:R0:W-:Y:S03]  /*bc10*/  MUFU.EX2 R57, R30 ;  /* 0x0000001e00397308 */ /* 0x0001e60000000800 */
[----:B------:R-:W-:-:S04]  /*bc20*/  FMNMX.FTZ R26, R41, R26, !PT ;  /* 0x0000001a291a7209 */ /* 0x000fc80007810000 */
[----:B------:R-:W-:Y:S01]  /*bc30*/  FMNMX.FTZ R26, R43, R26, !PT ;  /* 0x0000001a2b1a7209 */ /* 0x000fe20007810000 */
[----:B------:R-:W-:Y:S01]  /*bc40*/  MUFU.EX2 R32, R32 ;  /* 0x0000002000207308 */ /* 0x000fe20000000800 */
[----:B0-----:R-:W-:Y:S02]  /*bc50*/  FFMA.FTZ R30, R76, R20, -R53 ;  /* 0x000000144c1e7223 */ /* 0x001fe40000010835 */
[----:B------:R-:W-:-:S04]  /*bc60*/  FMNMX.FTZ R26, R45, R26, !PT ;  /* 0x0000001a2d1a7209 */ /* 0x000fc80007810000 */
[----:B------:R-:W-:Y:S01]  /*bc70*/  FMNMX.FTZ R26, R47, R26, !PT ;  /* 0x0000001a2f1a7209 */ /* 0x000fe20007810000 */
[----:B------:R-:W-:Y:S03]  /*bc80*/  MUFU.EX2 R65, R30 ;  /* 0x0000001e00417308 */ /* 0x000fe60000000800 */
[----:B------:R-:W-:-:S04]  /*bc90*/  FMNMX.FTZ R26, R49, R26, !PT ;  /* 0x0000001a311a7209 */ /* 0x000fc80007810000 */
[----:B------:R-:W-:Y:S01]  /*bca0*/  FMNMX.FTZ R26, R51, R26, !PT ;  /* 0x0000001a331a7209 */ /* 0x000fe20007810000 */
[----:B------:R0:W-:Y:S04]  /*bcb0*/  MUFU.EX2 R61, R36 ;  /* 0x00000024003d7308 */ /* 0x0001e80000000800 */
[----:B------:R-:W3:Y:S04]  /*bcc0*/  SHFL.BFLY PT, R15, R26, 0x2, 0x1f ;  /* 0x0c401f001a0f7f89 */ /* 0x000ee800000e0000 */
[----:B------:R-:W-:Y:S01]  /*bcd0*/  MUFU.EX2 R67, R40 ;  /* 0x0000002800437308 */ /* 0x000fe20000000800 */
[----:B0-----:R-:W-:-:S07]  /*bce0*/  FFMA.FTZ R36, R48, R20, -R53 ;  /* 0x0000001430247223 */ /* 0x001fce0000010835 */
[----:B------:R0:W4:Y:S08]  /*bcf0*/  MUFU.EX2 R59, R28 ;  /* 0x0000001c003b7308 */ /* 0x0001300000000800 */
[----:B------:R-:W5:Y:S01]  /*bd00*/  MUFU.EX2 R34, R34 ;  /* 0x0000002200227308 */ /* 0x000f620000000800 */
[-CC-:B0-----:R-:W-:Y:S01]  /*bd10*/  FFMA.FTZ R28, R44, R20.reuse, -R53.reuse ;  /* 0x000000142c1c7223 */ /* 0x181fe20000010835 */
[----:B---3--:R-:W-:Y:S01]  /*bd20*/  FMNMX.FTZ R0, R26, R15, !PT ;  /* 0x0000000f1a007209 */ /* 0x008fe20007810000 */
[----:B------:R-:W-:-:S05]  /*bd30*/  FFMA.FTZ R26, R74, R20, -R53 ;  /* 0x000000144a1a7223 */ /* 0x000fca0000010835 */
[----:B------:R-:W-:Y:S01]  /*bd40*/  MUFU.EX2 R38, R38 ;  /* 0x0000002600267308 */ /* 0x000fe20000000800 */
[----:B------:R-:W0:Y:S01]  /*bd50*/  SHFL.BFLY PT, R15, R0, 0x1, 0x1f ;  /* 0x0c201f00000f7f89 */ /* 0x000e2200000e0000 */
[----:B----4-:R-:W-:-:S06]  /*bd60*/  F2FP.BF16.F32.PACK_AB R160, R59, R32 ;  /* 0x000000203ba0723e */ /* 0x010fcc00000010ff */
[----:B------:R-:W3:Y:S01]  /*bd70*/  MUFU.EX2 R63, R26 ;  /* 0x0000001a003f7308 */ /* 0x000ee20000000800 */
[----:B-----5:R-:W-:-:S07]  /*bd80*/  F2FP.BF16.F32.PACK_AB R162, R61, R34 ;  /* 0x000000223da2723e */ /* 0x020fce00000010ff */
[----:B------:R-:W4:Y:S08]  /*bd90*/  MUFU.EX2 R28, R28 ;  /* 0x0000001c001c7308 */ /* 0x000f300000000800 */
[----:B------:R-:W5:Y:S01]  /*bda0*/  MUFU.EX2 R36, R36 ;  /* 0x0000002400247308 */ /* 0x000f620000000800 */
[----:B0-----:R-:W-:Y:S01]  /*bdb0*/  FMNMX.FTZ R15, R0, R15, !PT ;  /* 0x0000000f000f7209 */ /* 0x001fe20007810000 */
[-CC-:B------:R-:W-:Y:S01]  /*bdc0*/  FFMA.FTZ R0, R52, R20.reuse, -R53.reuse ;  /* 0x0000001434007223 */ /* 0x180fe20000010835 */
[----:B------:R-:W-:Y:S01]  /*bdd0*/  FFMA.FTZ R53, R60, R20, -R53 ;  /* 0x000000143c357223 */ /* 0x000fe20000010835 */
[----:B---3--:R-:W-:-:S02]  /*bde0*/  F2FP.BF16.F32.PACK_AB R156, R63, R38 ;  /* 0x000000263f9c723e */ /* 0x008fc400000010ff */
[C---:B------:R-:W-:Y:S01]  /*bdf0*/  FMUL.FTZ R26, R15.reuse, R20 ;  /* 0x000000140f1a7220 */ /* 0x040fe20000410000 */
[----:B------:R-:W-:Y:S01]  /*be00*/  FSETP.NEU.FTZ.AND P3, PT, R15, -INF , PT ;  /* 0xff8000000f00780b */ /* 0x000fe20003f7d000 */
[----:B------:R-:W-:Y:S01]  /*be10*/  MUFU.EX2 R0, R0 ;  /* 0x0000000000007308 */ /* 0x000fe20000000800 */
[----:B----4-:R-:W-:Y:S02]  /*be20*/  F2FP.BF16.F32.PACK_AB R158, R65, R28 ;  /* 0x0000001c419e723e */ /* 0x010fe400000010ff */
[----:B------:R-:W-:-:S05]  /*be30*/  FSEL R26, R26, RZ, P3 ;  /* 0x000000ff1a1a7208 */ /* 0x000fca0001800000 */
        /* <DEDUP_REMOVED lines=17> */
[----:B------:R-:W-:Y:S01]  /*bf50*/  FFMA.FTZ R26, R51, R20, -R26 ;  /* 0x00000014331a7223 */ /* 0x000fe2000001081a */
[----:B-----5:R-:W-:-:S04]  /*bf60*/  F2FP.BF16.F32.PACK_AB R152, R67, R36 ;  /* 0x000000244398723e */ /* 0x020fc800000010ff */
[----:B------:R-:W3:Y:S08]  /*bf70*/  MUFU.EX2 R25, R25 ;  /* 0x0000001900197308 */ /* 0x000ef00000000800 */
[----:B------:R4:W5:Y:S01]  /*bf80*/  MUFU.EX2 R30, R27 ;  /* 0x0000001b001e7308 */ /* 0x0009620000000800 */
[----:B0-----:R-:W-:Y:S01]  /*bf90*/  FADD.FTZ R48, R3, R24 ;  /* 0x0000001803307221 */ /* 0x001fe20000010000 */
[----:B------:R-:W-:-:S06]  /*bfa0*/  F2FP.BF16.F32.PACK_AB R165, R24, R3 ;  /* 0x0000000318a5723e */ /* 0x000fcc00000010ff */
[----:B------:R-:W0:Y:S01]  /*bfb0*/  MUFU.EX2 R29, R29 ;  /* 0x0000001d001d7308 */ /* 0x000e220000000800 */
[----:B----4-:R-:W-:Y:S01]  /*bfc0*/  FADD.FTZ R27, R164, R55 ;  /* 0x00000037a41b7221 */ /* 0x010fe20000010000 */
[----:B------:R-:W-:-:S03]  /*bfd0*/  F2FP.BF16.F32.PACK_AB R164, R55, R164 ;  /* 0x000000a437a4723e */ /* 0x000fc600000010ff */
[----:B------:R-:W-:Y:S01]  /*bfe0*/  FADD.FTZ R50, R166, R27 ;  /* 0x0000001ba6327221 */ /* 0x000fe20000010000 */
[----:B---3--:R-:W-:Y:S01]  /*bff0*/  FADD.FTZ R27, R25, R48 ;  /* 0x00000030191b7221 */ /* 0x008fe20000010000 */
[----:B------:R-:W-:Y:S01]  /*c000*/  F2FP.BF16.F32.PACK_AB R166, R57, R166 ;  /* 0x000000a639a6723e */ /* 0x000fe200000010ff */
[----:B------:R3:W4:Y:S01]  /*c010*/  MUFU.EX2 R40, R31 ;  /* 0x0000001f00287308 */ /* 0x0007220000000800 */
[----:B-----5:R-:W-:-:S05]  /*c020*/  F2FP.BF16.F32.PACK_AB R167, R30, R25 ;  /* 0x000000191ea7723e */ /* 0x020fca00000010ff */
[----:B------:R1:W-:Y:S02]  /*c030*/  STSM.16.M88.4 [R195+0x26800], R164 ;  /* 0x026800a4c3007844 */ /* 0x0003e40000000200 */
[----:B------:R-:W5:Y:S01]  /*c040*/  MUFU.EX2 R33, R33 ;  /* 0x0000002100217308 */ /* 0x000f620000000800 */
[----:B---3--:R-:W-:Y:S01]  /*c050*/  FADD.FTZ R31, R57, R50 ;  /* 0x00000032391f7221 */ /* 0x008fe20000010000 */
[----:B------:R-:W-:-:S03]  /*c060*/  FADD.FTZ R50, R30, R27 ;  /* 0x0000001b1e327221 */ /* 0x000fc60000010000 */
[----:B------:R-:W-:Y:S01]  /*c070*/  FADD.FTZ R52, R32, R31 ;  /* 0x0000001f20347221 */ /* 0x000fe20000010000 */
[----:B0-----:R-:W-:Y:S02]  /*c080*/  FADD.FTZ R27, R29, R50 ;  /* 0x000000321d1b7221 */ /* 0x001fe40000010000 */
[----:B------:R-:W0:Y:S01]  /*c090*/  MUFU.EX2 R42, R35 ;  /* 0x00000023002a7308 */ /* 0x000e220000000800 */
[----:B------:R-:W-:Y:S01]  /*c0a0*/  FADD.FTZ R31, R59, R52 ;  /* 0x000000343b1f7221 */ /* 0x000fe20000010000 */
[C---:B----4-:R-:W-:Y:S01]  /*c0b0*/  FADD.FTZ R50, R40.reuse, R27 ;  /* 0x0000001b28327221 */ /* 0x050fe20000010000 */
[----:B------:R-:W-:Y:S02]  /*c0c0*/  F2FP.BF16.F32.PACK_AB R161, R40, R29 ;  /* 0x0000001d28a1723e */ /* 0x000fe400000010ff */
[----:B------:R-:W-:-:S03]  /*c0d0*/  FADD.FTZ R52, R34, R31 ;  /* 0x0000001f22347221 */ /* 0x000fc60000010000 */
[----:B------:R-:W3:Y:S01]  /*c0e0*/  MUFU.EX2 R37, R37 ;  /* 0x0000002500257308 */ /* 0x000ee20000000800 */
[----:B-----5:R-:W-:Y:S01]  /*c0f0*/  FADD.FTZ R27, R33, R50 ;  /* 0x00000032211b7221 */ /* 0x020fe20000010000 */
[----:B------:R-:W-:-:S04]  /*c100*/  FADD.FTZ R31, R61, R52 ;  /* 0x000000343d1f7221 */ /* 0x000fc80000010000 */
[----:B------:R-:W-:Y:S02]  /*c110*/  FADD.FTZ R50, R38, R31 ;  /* 0x0000001f26327221 */ /* 0x000fe40000010000 */
[----:B------:R-:W4:Y:S01]  /*c120*/  MUFU.EX2 R44, R39 ;  /* 0x00000027002c7308 */ /* 0x000f220000000800 */
[C---:B0-----:R-:W-:Y:S01]  /*c130*/  FADD.FTZ R32, R42.reuse, R27 ;  /* 0x0000001b2a207221 */ /* 0x041fe20000010000 */
[----:B------:R-:W-:Y:S01]  /*c140*/  FADD.FTZ R27, R63, R50 ;  /* 0x000000323f1b7221 */ /* 0x000fe20000010000 */
[----:B------:R-:W-:-:S03]  /*c150*/  F2FP.BF16.F32.PACK_AB R163, R42, R33 ;  /* 0x000000212aa3723e */ /* 0x000fc600000010ff */
[----:B------:R-:W-:Y:S02]  /*c160*/  FADD.FTZ R30, R28, R27 ;  /* 0x0000001b1c1e7221 */ /* 0x000fe40000010000 */
[----:B------:R-:W0:Y:S01]  /*c170*/  MUFU.EX2 R41, R41 ;  /* 0x0000002900297308 */ /* 0x000e220000000800 */
[----:B---3--:R-:W-:Y:S01]  /*c180*/  FADD.FTZ R3, R37, R32 ;  /* 0x0000002025037221 */ /* 0x008fe20000010000 */
[----:B------:R-:W-:Y:S01]  /*c190*/  FADD.FTZ R65, R65, R30 ;  /* 0x0000001e41417221 */ /* 0x000fe20000010000 */
[----:B------:R1:W-:Y:S03]  /*c1a0*/  STSM.16.M88.4 [R198], R160 ;  /* 0x000000a0c6007844 */ /* 0x0003e60000000200 */
[----:B------:R-:W-:Y:S02]  /*c1b0*/  FADD.FTZ R36, R36, R65 ;  /* 0x0000004124247221 */ /* 0x000fe40000010000 */
[----:B------:R-:W3:Y:S01]  /*c1c0*/  MUFU.EX2 R46, R43 ;  /* 0x0000002b002e7308 */ /* 0x000ee20000000800 */
[C---:B----4-:R-:W-:Y:S01]  /*c1d0*/  FADD.FTZ R24, R44.reuse, R3 ;  /* 0x000000032c187221 */ /* 0x050fe20000010000 */
[----:B------:R-:W-:Y:S01]  /*c1e0*/  F2FP.BF16.F32.PACK_AB R157, R44, R37 ;  /* 0x000000252c9d723e */ /* 0x000fe200000010ff */
[----:B------:R-:W-:-:S05]  /*c1f0*/  FADD.FTZ R67, R67, R36 ;  /* 0x0000002443437221 */ /* 0x000fca0000010000 */
[----:B------:R-:W-:Y:S01]  /*c200*/  MUFU.EX2 R45, R45 ;  /* 0x0000002d002d7308 */ /* 0x000fe20000000800 */
[----:B0-----:R-:W-:-:S07]  /*c210*/  FADD.FTZ R3, R41, R24 ;  /* 0x0000001829037221 */ /* 0x001fce0000010000 */
[----:B------:R-:W0:Y:S01]  /*c220*/  MUFU.EX2 R48, R47 ;  /* 0x0000002f00307308 */ /* 0x000e220000000800 */
[C---:B---3--:R-:W-:Y:S01]  /*c230*/  F2FP.BF16.F32.PACK_AB R159, R46.reuse, R41 ;  /* 0x000000292e9f723e */ /* 0x048fe200000010ff */
[----:B------:R-:W-:-:S04]  /*c240*/  FADD.FTZ R46, R46, R3 ;  /* 0x000000032e2e7221 */ /* 0x000fc80000010000 */
[----:B------:R1:W-:Y:S02]  /*c250*/  STSM.16.M88.4 [R196], R156 ;  /* 0x0000009cc4007844 */ /* 0x0003e40000000200 */
[----:B------:R-:W3:Y:S08]  /*c260*/  MUFU.EX2 R53, R53 ;  /* 0x0000003500357308 */ /* 0x000ef00000000800 */
[----:B------:R-:W4:Y:S01]  /*c270*/  MUFU.EX2 R49, R49 ;  /* 0x0000003100317308 */ /* 0x000f220000000800 */
[----:B0-----:R-:W-:Y:S01]  /*c280*/  F2FP.BF16.F32.PACK_AB R153, R48, R45 ;  /* 0x0000002d3099723e */ /* 0x001fe200000010ff */
[----:B------:R-:W-:-:S04]  /*c290*/  FADD.FTZ R45, R45, R46 ;  /* 0x0000002e2d2d7221 */ /* 0x000fc80000010000 */
[----:B------:R-:W-:Y:S02]  /*c2a0*/  FADD.FTZ R48, R48, R45 ;  /* 0x0000002d30307221 */ /* 0x000fe40000010000 */
[----:B------:R-:W0:Y:S01]  /*c2b0*/  MUFU.EX2 R26, R26 ;  /* 0x0000001a001a7308 */ /* 0x000e220000000800 */
[----:B---3--:R-:W-:Y:S01]  /*c2c0*/  F2FP.BF16.F32.PACK_AB R154, R53, R0 ;  /* 0x00000000359a723e */ /* 0x008fe200000010ff */
[----:B------:R-:W-:-:S04]  /*c2d0*/  FADD.FTZ R0, R0, R67 ;  /* 0x0000004300007221 */ /* 0x000fc80000010000 */
[----:B------:R-:W-:Y:S01]  /*c2e0*/  FADD.FTZ R0, R53, R0 ;  /* 0x0000000035007221 */ /* 0x000fe20000010000 */
[----:B----4-:R-:W-:Y:S01]  /*c2f0*/  FADD.FTZ R3, R49, R48 ;  /* 0x0000003031037221 */ /* 0x010fe20000010000 */
[----:B0-----:R-:W-:-:S03]  /*c300*/  F2FP.BF16.F32.PACK_AB R155, R26, R49 ;  /* 0x000000311a9b723e */ /* 0x001fc600000010ff */
[----:B------:R-:W-:Y:S02]  /*c310*/  FADD.FTZ R3, R26, R3 ;  /* 0x000000031a037221 */ /* 0x000fe40000010000 */
[----:B------:R1:W-:Y:S01]  /*c320*/  STSM.16.M88.4 [R197], R152 ;  /* 0x00000098c5007844 */ /* 0x0003e20000000200 */
[----:B------:R-:W-:Y:S05]  /*c330*/  @!P0 BRA `(.L_x_6015) ;  /* 0x0000000000048947 */ /* 0x000fea0003800000 */
[----:B------:R-:W-:Y:S01]  /*c340*/  BPT.TRAP 0x1 ;  /* 0x000000040000795c */ /* 0x000fe20000300000 */
.L_x_6015:
[----:B------:R0:W3:Y:S01]  /*c350*/  SYNCS.PHASECHK.TRANS64.TRYWAIT P3, [R12+URZ+0x28c50], R21 ;  /* 0x028c50150c0075a7 */ /* 0x0000e2000806017f */
[----:B------:R-:W-:Y:S05]  /*c360*/  @!P0 BRA `(.L_x_6016) ;  /* 0x0000000000048947 */ /* 0x000fea0003800000 */
[----:B------:R-:W-:Y:S01]  /*c370*/  BPT.TRAP 0x1 ;  /* 0x000000040000795c */ /* 0x000fe20000300000 */
.L_x_6016:
[----:B------:R-:W-:Y:S01]  /*c380*/  ULDC UR40, c[0x0][0x9e4] ;  /* 0x0002790000287ab9 */ /* 0x000fe20000000800 */
[----:B------:R-:W-:Y:S01]  /*c390*/  ULDC UR44, c[0x0][0x9d8] ;  /* 0x00027600002c7ab9 */ /* 0x000fe20000000800 */
[----:B------:R-:W-:Y:S01]  /*c3a0*/  ULDC UR39, c[0x0][0x988] ;  /* 0x0002620000277ab9 */ /* 0x000fe20000000800 */
[----:B------:R-:W-:Y:S01]  /*c3b0*/  ULDC UR41, c[0x0][0x9e0] ;  /* 0x0002780000297ab9 */ /* 0x000fe20000000800 */
[----:B------:R-:W-:Y:S01]  /*c3c0*/  BSSY B0, `(.L_x_6017) ;  /* 0x0000006000007945 */ /* 0x000fe20003800000 */
[----:B------:R-:W-:Y:S02]  /*c3d0*/  IMAD R170, R18, 0x1000, R190 ;  /* 0x0000100012aa7824 */ /* 0x000fe400078e02be */
[----:B------:R-:W-:Y:S01]  /*c3e0*/  IMAD.MOV.U32 R171, RZ, RZ, 0x40000040 ;  /* 0x40000040ffab7424 */ /* 0x000fe200078e00ff */
[----:B---3--:R-:W-:Y:S06]  /*c3f0*/  @P3 BRA `(.L_x_6018) ;  /* 0x0000000000083947 */ /* 0x008fec0003800000 */
[----:B------:R-:W3:Y:S02]  /*c400*/  SYNCS.PHASECHK.TRANS64.TRYWAIT P3, [R12+URZ+0x28c50], R21 ;  /* 0x028c50150c0075a7 */ /* 0x000ee4000806017f */
[----:B---3--:R-:W-:Y:S05]  /*c410*/  @!P3 BRA `(.L_x_6019) ;  /* 0x0000014c0084b947 */ /* 0x008fea0003800000 */
.L_x_6018:
[----:B------:R-:W-:Y:S05]  /*c420*/  BSYNC B0 ;  /* 0x0000000000007941 */ /* 0x000fea0003800000 */
.L_x_6017:
[----:B------:R-:W-:Y:S01]  /*c430*/  R2UR UR6, R170 ;  /* 0x00000000aa0672ca */ /* 0x000fe200000e0000 */
[----:B------:R-:W-:Y:S01]  /*c440*/  WARPGROUP.ARRIVE ;  /* 0x00000000000079c5 */ /* 0x000fe20000000000 */
[----:B------:R-:W-:Y:S01]  /*c450*/  R2UR UR7, R171 ;  /* 0x00000000ab0772ca */ /* 0x000fe200000e0000 */
[----:B------:R-:W-:Y:S01]  /*c460*/  IMAD.MOV.U32 R171, RZ, RZ, 0x40000040 ;  /* 0x40000040ffab7424 */ /* 0x000fe200078e00ff */
[----:B0123--:R-:W0:Y:S01]  /*c470*/  @P2 LDC R21, c[0x0][0x44c] ;  /* 0x00011300ff152b82 */ /* 0x00fe220000000800 */
[----:B------:R-:W-:Y:S01]  /*c480*/  UISETP.NE.AND UP0, UPT, UR48, URZ, UPT ;  /* 0x0000003f3000728c */ /* 0x000fe2000bf05270 */
[----:B------:R-:W-:-:S05]  /*c490*/  @!P1 VIADD R12, R12, 0x28c60 ;  /* 0x00028c600c0c9836 */ /* 0x000fca0000000000 */
[----:B------:R-:W-:Y:S02]  /*c4a0*/  @!P1 PRMT R12, RZ, 0x654, R12 ;  /* 0x00000654ff0c9816 */ /* 0x000fe4000000000c */
[----:B------:R-:W-:Y:S02]  /*c4b0*/  PLOP3.LUT P3, PT, PT, PT, UP0, 0x40, 0x0 ;  /* 0x000000000000781c */ /* 0x000fe40003f6e808 */
[----:B------:R-:W-:Y:S01]  /*c4c0*/  HGMMA.64x256x16.F32.BF16 R24, R164, gdesc[UR4].tnspB, RZ, !UPT, gsb0 ;  /* 0x43e00004a4187df0 */ /* 0x000fe2000c0018ff */
[----:B0-----:R-:W-:Y:S02]  /*c4d0*/  @P2 IMAD.HI.U32 R21, R192, R21, RZ ;  /* 0x00000015c0152227 */ /* 0x001fe400078e00ff */
[----:B------:R-:W-:Y:S02]  /*c4e0*/  WARPGROUP.DEPBAR.LE gsb0, 0x0 ;  /* 0x00008000000079c5 */ /* 0x000fe40000010000 */
[----:B------:R-:W-:Y:S01]  /*c4f0*/  VIADD R164, R170, 0x80 ;  /* 0x00000080aaa47836 */ /* 0x000fe20000000000 */
[----:B------:R-:W-:Y:S01]  /*c500*/  WARPGROUP.ARRIVE ;  /* 0x00000000000079c5 */ /* 0x000fe20000000000 */
[----:B------:R-:W-:-:S03]  /*c510*/  IMAD.MOV.U32 R165, RZ, RZ, 0x40000040 ;  /* 0x40000040ffa57424 */ /* 0x000fc600078e00ff */
[----:B------:R-:W-:Y:S02]  /*c520*/  R2UR UR6, R164 ;  /* 0x00000000a40672ca */ /* 0x000fe400000e0000 */
[----:B------:R-:W-:-:S15]  /*c530*/  R2UR UR7, R165 ;  /* 0x00000000a50772ca */ /* 0x000fde00000e0000 */
[----:B------:R-:W-:-:S01]  /*c540*/  NOP ;  /* 0x0000000000007918 */ /* 0x000fc20000000000 */
[----:B------:R-:W-:Y:S03]  /*c550*/  HGMMA.64x256x16.F32.BF16 R24, R160, gdesc[UR4].tnspB, R24, gsb0 ;  /* 0x43e00004a0187df0 */ /* 0x000fe60008001818 */
[----:B------:R-:W-:Y:S02]  /*c560*/  WARPGROUP.DEPBAR.LE gsb0, 0x0 ;  /* 0x00008000000079c5 */ /* 0x000fe40000010000 */
[C---:B------:R-:W-:Y:S01]  /*c570*/  VIADD R160, R170.reuse, 0x100 ;  /* 0x00000100aaa07836 */ /* 0x040fe20000000000 */
[----:B------:R-:W-:Y:S01]  /*c580*/  WARPGROUP.ARRIVE ;  /* 0x00000000000079c5 */ /* 0x000fe20000000000 */
[----:B------:R-:W-:Y:S02]  /*c590*/  IMAD.MOV.U32 R161, RZ, RZ, 0x40000040 ;  /* 0x40000040ffa17424 */ /* 0x000fe400078e00ff */
[----:B------:R-:W-:Y:S01]  /*c5a0*/  VIADD R170, R170, 0x180 ;  /* 0x00000180aaaa7836 */ /* 0x000fe20000000000 */
[----:B------:R-:W-:-:S02]  /*c5b0*/  R2UR UR6, R160 ;  /* 0x00000000a00672ca */ /* 0x000fc400000e0000 */
[----:B------:R-:W-:-:S15]  /*c5c0*/  R2UR UR7, R161 ;  /* 0x00000000a10772ca */ /* 0x000fde00000e0000 */
[----:B------:R-:W-:-:S01]  /*c5d0*/  NOP ;  /* 0x0000000000007918 */ /* 0x000fc20000000000 */
        /* <DEDUP_REMOVED lines=13> */
[----:B0-----:R-:W0:Y:S01]  /*c6b0*/  FENCE.VIEW.ASYNC.S ;  /* 0x00000000000073c6 */ /* 0x001e220000000000 */
[----:B------:R-:W1:Y:S01]  /*c6c0*/  @P2 LDC R152, c[0x0][0x450] ;  /* 0x00011400ff982b82 */ /* 0x000e620000000800 */
[----:B0-----:R-:W-:-:S07]  /*c6d0*/  NOP ;  /* 0x0000000000007918 */ /* 0x001fce0000000000 */
[----:B------:R-:W-:Y:S06]  /*c6e0*/  BAR.ARV 0xe, 0x100 ;  /* 0x0384000000007b1d */ /* 0x000fec0000002000 */
[----:B------:R0:W-:Y:S02]  /*c6f0*/  @!P1 SYNCS.ARRIVE.TRANS64.RED.A1T0 RZ, [R12+URZ], RZ ;  /* 0x000000ff0cff99a7 */ /* 0x0001e4000810043f */
[----:B0-----:R-:W-:Y:S01]  /*c700*/  IMAD.MOV.U32 R12, RZ, RZ, R192 ;  /* 0x000000ffff0c7224 */ /* 0x001fe200078e00c0 */
[----:B-1----:R-:W-:-:S04]  /*c710*/  @P2 SHF.R.U32.HI R12, RZ, R152, R21 ;  /* 0x00000098ff0c2219 */ /* 0x002fc80000011615 */
[----:B------:R-:W-:Y:S01]  /*c720*/  IADD3 R153, R12, R23, -R22 ;  /* 0x000000170c997210 */ /* 0x000fe20007ffe816 */
[----:B------:R-:W-:-:S04]  /*c730*/  VIADD R12, R168, 0xfffffffe ;  /* 0xfffffffea80c7836 */ /* 0x000fc80000000000 */
[----:B------:R-:W-:Y:S01]  /*c740*/  VIADD R21, R153, UR46 ;  /* 0x0000002e99157c36 */ /* 0x000fe20008000000 */
[----:B------:R-:W-:Y:S06]  /*c750*/  @P3 BRA `(.L_x_6020) ;  /* 0x0000000000543947 */ /* 0x000fec0003800000 */
[C---:B------:R-:W-:Y:S01]  /*c760*/  ISETP.GT.AND P3, PT, R153.reuse, RZ, PT ;  /* 0x000000ff9900720c */ /* 0x040fe20003f64270 */
[----:B------:R-:W-:Y:S01]  /*c770*/  BSSY B0, `(.L_x_6021) ;  /* 0x0000010000007945 */ /* 0x000fe20003800000 */
[----:B------:R-:W-:-:S11]  /*c780*/  VIADD R152, R153, 0xffffffff ;  /* 0xffffffff99987836 */ /* 0x000fd60000000000 */
[----:B------:R-:W-:Y:S05]  /*c790*/  @P3 BRA `(.L_x_6022) ;  /* 0x0000000000203947 */ /* 0x000fea0003800000 */
[----:B------:R-:W-:Y:S01]  /*c7a0*/  UISETP.NE.AND UP0, UPT, UR47, 0x1, UPT ;  /* 0x000000012f00788c */ /* 0x000fe2000bf05270 */
[----:B------:R-:W-:-:S05]  /*c7b0*/  IMAD.MOV R152, RZ, RZ, -R153 ;  /* 0x000000ffff987224 */ /* 0x000fca00078e0a99 */
[----:B------:R-:W-:-:S05]  /*c7c0*/  PLOP3.LUT P3, PT, PT, PT, UP0, 0x80, 0x0 ;  /* 0x000000000000781c */ /* 0x000fca0003f6f008 */
[----:B------:R-:W-:-:S08]  /*c7d0*/  @UP0 ULDC.64 UR4, c[0x0][0x9e8] ;  /* 0x00027a0000040ab9 */ /* 0x000fd00000000a00 */
[----:B------:R-:W-:-:S05]  /*c7e0*/  @P3 IMAD.HI.U32 R153, R152, UR4, RZ ;  /* 0x0000000498993c27 */ /* 0x000fca000f8e00ff */
[----:B------:R-:W-:-:S04]  /*c7f0*/  @P3 SHF.R.U32.HI R152, RZ, UR5, R153 ;  /* 0x00000005ff983c19 */ /* 0x000fc80008011699 */
[----:B------:R-:W-:Y:S01]  /*c800*/  LOP3.LUT R152, RZ, R152, RZ, 0x33, !PT ;  /* 0x00000098ff987212 */ /* 0x000fe200078e33ff */
[----:B------:R-:W-:Y:S06]  /*c810*/  BRA `(.L_x_6023) ;  /* 0x0000000000147947 */ /* 0x000fec0003800000 */
.L_x_6022:
[----:B------:R-:W-:-:S06]  /*c820*/  UISETP.NE.AND UP0, UPT, UR47, 0x1, UPT ;  /* 0x000000012f00788c */ /* 0x000fcc000bf05270 */
[----:B------:R-:W-:-:S05]  /*c830*/  PLOP3.LUT P3, PT, PT, PT, UP0, 0x80, 0x0 ;  /* 0x000000000000781c */ /* 0x000fca0003f6f008 */
[----:B------:R-:W-:-:S08]  /*c840*/  @UP0 ULDC.64 UR4, c[0x0][0x9e8] ;  /* 0x00027a0000040ab9 */ /* 0x000fd00000000a00 */
[----:B------:R-:W-:-:S05]  /*c850*/  @P3 IMAD.HI.U32 R153, R152, UR4, RZ ;  /* 0x0000000498993c27 */ /* 0x000fca000f8e00ff */
[----:B------:R-:W-:-:S07]  /*c860*/  @P3 SHF.R.U32.HI R152, RZ, UR5, R153 ;  /* 0x00000005ff983c19 */ /* 0x000fce0008011699 */
.L_x_6023:
[----:B------:R-:W-:Y:S05]  /*c870*/  BSYNC B0 ;  /* 0x0000000000007941 */ /* 0x000fea0003800000 */
.L_x_6021:
[----:B------:R-:W-:-:S04]  /*c880*/  IMAD.U32 R153, RZ, RZ, UR47 ;  /* 0x0000002fff997e24 */ /* 0x000fc8000f8e00ff */
[----:B------:R-:W-:-:S05]  /*c890*/  IMAD R152, R152, R153, UR47 ;  /* 0x0000002f98987e24 */ /* 0x000fca000f8e0299 */
[----:B------:R-:W-:-:S07]  /*c8a0*/  VIMNMX R21, R21, R152, PT ;  /* 0x0000009815157248 */ /* 0x000fce0003fe0100 */
.L_x_6020:
[----:B------:R-:W-:Y:S01]  /*c8b0*/  SHF.R.S32.HI R152, RZ, 0x1f, R21 ;  /* 0x0000001fff987819 */ /* 0x000fe20000011415 */
[----:B------:R-:W-:Y:S03]  /*c8c0*/  BSSY B1, `(.L_x_6024) ;  /* 0x0000291000017945 */ /* 0x000fe60003800000 */
[----:B------:R-:W-:-:S04]  /*c8d0*/  LEA.HI R152, R152, R21, RZ, 0x6 ;  /* 0x0000001598987211 */ /* 0x000fc800078f30ff */
[----:B------:R-:W-:-:S04]  /*c8e0*/  SHF.R.S32.HI R213, RZ, 0x6, R152 ;  /* 0x00000006ffd57819 */ /* 0x000fc80000011498 */
[----:B------:R-:W-:-:S04]  /*c8f0*/  VIMNMX R213, R202, R213, !PT ;  /* 0x000000d5cad57248 */ /* 0x000fc80007fe0100 */
[----:B------:R-:W-:-:S13]  /*c900*/  ISETP.GE.AND P3, PT, R12, R213, PT ;  /* 0x000000d50c00720c */ /* 0x000fda0003f66270 */
[----:B------:R-:W-:Y:S05]  /*c910*/  @!P3 BRA `(.L_x_6025) ;  /* 0x00000028002cb947 */ /* 0x000fea0003800000 */
[----:B------:R-:W-:Y:S01]  /*c920*/  BSSY B0, `(.L_x_6026) ;  /* 0x0000287000007945 */ /* 0x000fe20003800000 */
.L_x_6045:
[----:B------:R-:W-:-:S05]  /*c930*/  VIADD R214, R18, 0x1 ;  /* 0x0000000112d67836 */ /* 0x000fca0000000000 */
[----:B------:R-:W-:-:S04]  /*c940*/  ISETP.NE.AND P3, PT, R214, 0x2, PT ;  /* 0x00000002d600780c */ /* 0x000fc80003f65270 */
[----:B------:R-:W-:Y:S02]  /*c950*/  SEL R20, RZ, 0x1, P3 ;  /* 0x00000001ff147807 */ /* 0x000fe40001800000 */
[----:B------:R-:W-:Y:S02]  /*c960*/  SEL R214, R214, RZ, P3 ;  /* 0x000000ffd6d67207 */ /* 0x000fe40001800000 */
[----:B------:R-:W-:Y:S01]  /*c970*/  LOP3.LUT R19, R19, R20, RZ, 0x3c, !PT ;  /* 0x0000001413137212 */ /* 0x000fe200078e3cff */
[----:B0-----:R-:W-:Y:S06]  /*c980*/  @!P0 BRA `(.L_x_6027) ;  /* 0x0000000000048947 */ /* 0x001fec0003800000 */
[----:B------:R-:W-:Y:S01]  /*c990*/  BPT.TRAP 0x1 ;  /* 0x000000040000795c */ /* 0x000fe20000300000 */
.L_x_6027:
[----:B------:R-:W-:Y:S01]  /*c9a0*/  IMAD R215, R214, 0x8, R2 ;  /* 0x00000008d6d77824 */ /* 0x000fe200078e0202 */
[----:B------:R-:W-:-:S04]  /*c9b0*/  SHF.L.U32 R216, R19, 0x1f, RZ ;  /* 0x0000001f13d87819 */ /* 0x000fc800000006ff */
[----:B------:R0:W1:Y:S01]  /*c9c0*/  SYNCS.PHASECHK.TRANS64.TRYWAIT P3, [R215+URZ+0x28c30], R216 ;  /* 0x028c30d8d70075a7 */ /* 0x000062000806017f */
[----:B------:R-:W-:Y:S05]  /*c9d0*/  @!P0 BRA `(.L_x_6028) ;  /* 0x0000000000048947 */ /* 0x000fea0003800000 */
[----:B------:R-:W-:Y:S01]  /*c9e0*/  BPT.TRAP 0x1 ;  /* 0x000000040000795c */ /* 0x000fe20000300000 */
.L_x_6028:
[----:B------:R-:W-:Y:S01]  /*c9f0*/  BSSY B2, `(.L_x_6029) ;  /* 0x0000006000027945 */ /* 0x000fe20003800000 */
[----:B------:R-:W-:Y:S02]  /*ca00*/  IMAD R20, R214, 0x200, R13 ;  /* 0x00000200d6147824 */ /* 0x000fe400078e020d */
[----:B------:R-:W-:Y:S01]  /*ca10*/  IMAD.MOV.U32 R21, RZ, RZ, 0x40000040 ;  /* 0x40000040ff157424 */ /* 0x000fe200078e00ff */
[----:B-1----:R-:W-:Y:S06]  /*ca20*/  @P3 BRA `(.L_x_6030) ;  /* 0x0000000000083947 */ /* 0x002fec0003800000 */
[----:B------:R-:W1:Y:S02]  /*ca30*/  SYNCS.PHASECHK.TRANS64.TRYWAIT P3, [R215+URZ+0x28c30], R216 ;  /* 0x028c30d8d70075a7 */ /* 0x000e64000806017f */
[----:B-1----:R-:W-:Y:S05]  /*ca40*/  @!P3 BRA `(.L_x_6031) ;  /* 0x00000148000cb947 */ /* 0x002fea0003800000 */
.L_x_6030:
[----:B------:R-:W-:Y:S05]  /*ca50*/  BSYNC B2 ;  /* 0x0000000000027941 */ /* 0x000fea0003800000 */
.L_x_6029:
[C---:B------:R-:W-:Y:S01]  /*ca60*/  R2UR UR6, R20.reuse ;  /* 0x00000000140672ca */ /* 0x040fe200000e0000 */
[----:B------:R-:W-:Y:S01]  /*ca70*/  WARPGROUP.ARRIVE ;  /* 0x00000000000079c5 */ /* 0x000fe20000000000 */
[----:B------:R-:W-:Y:S01]  /*ca80*/  R2UR UR7, R21 ;  /* 0x00000000150772ca */ /* 0x000fe200000e0000 */
[----:B------:R-:W-:Y:S01]  /*ca90*/  VIADD R206, R20, 0x2 ;  /* 0x0000000214ce7836 */ /* 0x000fe20000000000 */
[----:B------:R-:W-:Y:S01]  /*caa0*/  R2UR UR4, R4 ;  /* 0x00000000040472ca */ /* 0x000fe200000e0000 */
[----:B------:R-:W-:Y:S01]  /*cab0*/  IMAD.MOV.U32 R207, RZ, RZ, 0x40000040 ;  /* 0x40000040ffcf7424 */ /* 0x000fe200078e00ff */
[----:B------:R-:W-:Y:S01]  /*cac0*/  R2UR UR5, R5 ;  /* 0x00000000050572ca */ /* 0x000fe200000e0000 */
[----:B------:R-:W-:Y:S01]  /*cad0*/  IMAD.MOV.U32 R21, RZ, RZ, 0x40000040 ;  /* 0x40000040ff157424 */ /* 0x000fe200078e00ff */
[----:B------:R-:W-:-:S06]  /*cae0*/  UISETP.NE.AND UP0, UPT, UR48, URZ, UPT ;  /* 0x0000003f3000728c */ /* 0x000fcc000bf05270 */
[----:B------:R-:W-:-:S05]  /*caf0*/  PLOP3.LUT P3, PT, PT, PT, UP0, 0x40, 0x0 ;  /* 0x000000000000781c */ /* 0x000fca0003f6e808 */
[----:B------:R-:W-:Y:S01]  /*cb00*/  HGMMA.64x64x16.F32.BF16 R152, gdesc[UR4], RZ, !UPT, gsb0 ;  /* 0x00e00000049879f0 */ /* 0x000fe2000c0018ff */
[----:B------:R-:W-:Y:S01]  /*cb10*/  R2UR UR6, R206 ;  /* 0x00000000ce0672ca */ /* 0x000fe200000e0000 */
[----:B------:R-:W-:Y:S01]  /*cb20*/  VIADD R206, R20, 0x4 ;  /* 0x0000000414ce7836 */ /* 0x000fe20000000000 */
        /* <DEDUP_REMOVED lines=10> */
[----:B------:R-:W-:Y:S02]  /*cbd0*/  R2UR UR7, R207 ;  /* 0x00000000cf0772ca */ /* 0x000fe400000e0000 */
[----:B------:R-:W-:Y:S02]  /*cbe0*/  R2UR UR4, R8 ;  /* 0x00000000080472ca */ /* 0x000fe400000e0000 */
[----:B------:R-:W-:Y:S01]  /*cbf0*/  R2UR UR5, R9 ;  /* 0x00000000090572ca */ /* 0x000fe200000e0000 */
[----:B------:R-:W-:Y:S02]  /*cc00*/  WARPGROUP.DEPBAR.LE gsb0, 0x0 ;  /* 0x00008000000079c5 */ /* 0x000fe40000010000 */
[----:B------:R-:W-:-:S10]  /*cc10*/  WARPGROUP.ARRIVE ;  /* 0x00000000000079c5 */ /* 0x000fd40000000000 */
[----:B------:R-:W-:Y:S01]  /*cc20*/  HGMMA.64x64x16.F32.BF16 R152, gdesc[UR4], R152, gsb0 ;  /* 0x00e00000049879f0 */ /* 0x000fe20008001898 */
[----:B------:R-:W-:Y:S02]  /*cc30*/  R2UR UR6, R20 ;  /* 0x00000000140672ca */ /* 0x000fe400000e0000 */
[----:B------:R-:W-:Y:S01]  /*cc40*/  R2UR UR7, R21 ;  /* 0x00000000150772ca */ /* 0x000fe200000e0000 */
[----:B------:R-:W2:Y:S01]  /*cc50*/  @P2 LDC R20, c[0x0][0x450] ;  /* 0x00011400ff142b82 */ /* 0x000ea20000000800 */
[----:B------:R-:W-:Y:S02]  /*cc60*/  R2UR UR4, R6 ;  /* 0x00000000060472ca */ /* 0x000fe400000e0000 */
[----:B------:R-:W-:-:S05]  /*cc70*/  R2UR UR5, R7 ;  /* 0x00000000070572ca */ /* 0x000fca00000e0000 */
[----:B------:R-:W3:Y:S02]  /*cc80*/  @P2 LDC R21, c[0x0][0x44c] ;  /* 0x00011300ff152b82 */ /* 0x000ee40000000800 */
[----:B---3--:R-:W-:-:S05]  /*cc90*/  @P2 IMAD.HI.U32 R21, R206, R21, RZ ;  /* 0x00000015ce152227 */ /* 0x008fca00078e00ff */
[----:B--2---:R-:W-:Y:S01]  /*cca0*/  @P2 SHF.R.U32.HI R206, RZ, R20, R21 ;  /* 0x00000014ffce2219 */ /* 0x004fe20000011615 */
[----:B------:R-:W-:-:S04]  /*ccb0*/  @!P1 VIADD R20, R215, 0x28c40 ;  /* 0x00028c40d7149836 */ /* 0x000fc80000000000 */
[----:B------:R-:W2:Y:S01]  /*ccc0*/  SHFL.IDX PT, R233, R206, RZ, 0x1c1f ;  /* 0x001c1fffcee97589 */ /* 0x000ea200000e0000 */
[----:B------:R-:W-:Y:S01]  /*ccd0*/  @!P1 PRMT R20, RZ, 0x654, R20 ;  /* 0x00000654ff149816 */ /* 0x000fe20000000014 */
        /* <DEDUP_REMOVED lines=30> */
[----:B------:R-:W-:-:S02]  /*cec0*/  IMAD.SHL.U32 R178, R12, 0x40, RZ ;  /* 0x000000400cb27824 */ /* 0x000fc400078e00ff */
[----:B------:R-:W-:Y:S01]  /*ced0*/  FMUL.FTZ R152, R152, UR44 ;  /* 0x0000002c98987c20 */ /* 0x000fe20008410000 */
[----:B------:R-:W-:Y:S01]  /*cee0*/  FMUL.FTZ R169, R169, UR44 ;  /* 0x0000002ca9a97c20 */ /* 0x000fe20008410000 */
[----:B------:R-:W-:Y:S01]  /*cef0*/  FMUL.FTZ R177, R177, UR44 ;  /* 0x0000002cb1b17c20 */ /* 0x000fe20008410000 */
[----:B------:R-:W-:Y:S01]  /*cf00*/  FMUL.FTZ R180, R181, UR44 ;  /* 0x0000002cb5b47c20 */ /* 0x000fe20008410000 */
[----:B------:R-:W-:Y:S01]  /*cf10*/  FMUL.FTZ R175, R182, UR44 ;  /* 0x0000002cb6af7c20 */ /* 0x000fe20008410000 */
[----:B------:R-:W-:Y:S01]  /*cf20*/  FMUL.FTZ R176, R183, UR44 ;  /* 0x0000002cb7b07c20 */ /* 0x000fe20008410000 */
[----:B------:R-:W-:Y:S01]  /*cf30*/  IADD3 R183, -R184, 0x1, -R178 ;  /* 0x00000001b8b77810 */ /* 0x000fe20007ffe9b2 */
[----:B------:R-:W3:Y:S01]  /*cf40*/  MUFU.TANH R152, R152 ;  /* 0x0000009800987308 */ /* 0x000ee20000002400 */
[----:B------:R4:W-:Y:S02]  /*cf50*/  @!P1 SYNCS.ARRIVE.TRANS64.RED.A1T0 RZ, [R20+URZ], RZ ;  /* 0x000000ff14ff99a7 */ /* 0x0009e4000810043f */
[----:B------:R-:W-:-:S05]  /*cf60*/  IADD3 R183, -R22, R183, R23 ;  /* 0x000000b716b77210 */ /* 0x000fca0007ffe117 */
[----:B------:R-:W0:Y:S01]  /*cf70*/  MUFU.TANH R207, R207 ;  /* 0x000000cf00cf7308 */ /* 0x000e220000002400 */
[C---:B------:R-:W-:Y:S02]  /*cf80*/  VIADD R232, R183.reuse, UR41 ;  /* 0x00000029b7e87c36 */ /* 0x040fe40008000000 */
[----:B------:R-:W-:Y:S02]  /*cf90*/  VIADD R183, R183, UR45 ;  /* 0x0000002db7b77c36 */ /* 0x000fe40008000000 */
[C---:B--2---:R-:W-:Y:S02]  /*cfa0*/  IMAD.IADD R182, R233.reuse, 0x1, R232 ;  /* 0x00000001e9b67824 */ /* 0x044fe400078e02e8 */
[----:B------:R-:W-:Y:S01]  /*cfb0*/  IMAD.IADD R181, R233, 0x1, R183 ;  /* 0x00000001e9b57824 */ /* 0x000fe200078e02b7 */
[----:B------:R-:W2:Y:S08]  /*cfc0*/  MUFU.TANH R153, R153 ;  /* 0x0000009900997308 */ /* 0x000eb00000002400 */
        /* <DEDUP_REMOVED lines=29> */
[----:B--234-:R-:W-:Y:S05]  /*d1a0*/  @P3 BRA `(.L_x_6032) ;  /* 0x0000000000583947 */ /* 0x01cfea0003800000 */
        /* <DEDUP_REMOVED lines=12> */
.L_x_6034:
[----:B------:R-:W-:-:S05]  /*d270*/  IMAD.U32 R234, RZ, RZ, UR40 ;  /* 0x00000028ffea7e24 */ /* 0x000fca000f8e00ff */
[----:B------:R-:W-:-:S13]  /*d280*/  ISETP.NE.AND P3, PT, R234, 0x1, PT ;  /* 0x00000001ea00780c */ /* 0x000fda0003f65270 */
[----:B------:R-:W2:Y:S02]  /*d290*/  @P3 LDC.64 R20, c[0x0][0x9e8] ;  /* 0x00027a00ff143b82 */ /* 0x000ea40000000a00 */
[----:B--2---:R-:W-:-:S05]  /*d2a0*/  @P3 IMAD.HI.U32 R20, R233, R20, RZ ;  /* 0x00000014e9143227 */ /* 0x004fca00078e00ff */
[----:B------:R-:W-:-:S07]  /*d2b0*/  @P3 SHF.R.U32.HI R233, RZ, R21, R20 ;  /* 0x00000015ffe93219 */ /* 0x000fce0000011614 */
.L_x_6035:
[----:B------:R-:W-:Y:S05]  /*d2c0*/  BSYNC B2 ;  /* 0x0000000000027941 */ /* 0x000fea0003800000 */
.L_x_6033:
[----:B------:R-:W-:-:S04]  /*d2d0*/  IMAD R233, R233, R234, -R178 ;  /* 0x000000eae9e97224 */ /* 0x000fc800078e0ab2 */
[----:B------:R-:W-:-:S05]  /*d2e0*/  IMAD.IADD R233, R233, 0x1, -R184 ;  /* 0x00000001e9e97824 */ /* 0x000fca00078e0ab8 */
[----:B------:R-:W-:Y:S02]  /*d2f0*/  VIMNMX R181, R181, R233, !PT ;  /* 0x000000e9b5b57248 */ /* 0x000fe40007fe0100 */
[----:B------:R-:W-:-:S07]  /*d300*/  VIADDMNMX R182, R233, R234, R182, PT ;  /* 0x000000eae9b67246 */ /* 0x000fce00038001b6 */
.L_x_6032:
[----:B------:R-:W-:Y:S01]  /*d310*/  ISETP.GT.AND P3, PT, R12, -0x1, PT ;  /* 0xffffffff0c00780c */ /* 0x000fe20003f64270 */
[----:B------:R-:W2:Y:S01]  /*d320*/  SHFL.IDX PT, R206, R206, 0x1, 0x1c1f ;  /* 0x003c1f00cece7f89 */ /* 0x000ea200000e0000 */
[----:B------:R-:W-:Y:S02]  /*d330*/  UISETP.NE.AND UP0, UPT, UR48, URZ, UPT ;  /* 0x0000003f3000728c */ /* 0x000fe4000bf05270 */
[C---:B------:R-:W-:Y:S02]  /*d340*/  ISETP.GT.AND P4, PT, R181.reuse, RZ, P3 ;  /* 0x000000ffb500720c */ /* 0x040fe40001f84270 */
[C---:B------:R-:W-:Y:S02]  /*d350*/  ISETP.GT.AND P6, PT, R181.reuse, 0x8, P3 ;  /* 0x00000008b500780c */ /* 0x040fe40001fc4270 */
[----:B------:R-:W-:Y:S02]  /*d360*/  ISETP.LT.OR P5, PT, R182, 0x1, P4 ;  /* 0x00000001b600780c */ /* 0x000fe400027a1670 */
[----:B------:R-:W-:-:S02]  /*d370*/  ISETP.GT.AND P4, PT, R181, 0x1, P3 ;  /* 0x00000001b500780c */ /* 0x000fc40001f84270 */
[----:B------:R-:W-:Y:S02]  /*d380*/  FSEL R152, R152, -INF , !P5 ;  /* 0xff80000098987808 */ /* 0x000fe40006800000 */
[C---:B------:R-:W-:Y:S02]  /*d390*/  ISETP.LT.OR P4, PT, R182.reuse, 0x2, P4 ;  /* 0x00000002b600780c */ /* 0x040fe40002781670 */
[----:B------:R-:W-:Y:S02]  /*d3a0*/  ISETP.GT.AND P5, PT, R181, 0x9, P3 ;  /* 0x00000009b500780c */ /* 0x000fe40001fa4270 */
[----:B0-----:R-:W-:Y:S02]  /*d3b0*/  FSEL R207, R207, -INF , !P4 ;  /* 0xff800000cfcf7808 */ /* 0x001fe40006000000 */
[----:B------:R-:W-:Y:S02]  /*d3c0*/  ISETP.GT.AND P4, PT, R181, 0x10, P3 ;  /* 0x00000010b500780c */ /* 0x000fe40001f84270 */
[----:B------:R-:W-:-:S02]  /*d3d0*/  ISETP.LT.OR P6, PT, R182, 0x9, P6 ;  /* 0x00000009b600780c */ /* 0x000fc400037c1670 */
[----:B------:R-:W-:Y:S01]  /*d3e0*/  ISETP.LT.OR P4, PT, R182, 0x11, P4 ;  /* 0x00000011b600780c */ /* 0x000fe20002781670 */
[--C-:B--2---:R-:W-:Y:S01]  /*d3f0*/  IMAD.IADD R232, R232, 0x1, R206.reuse ;  /* 0x00000001e8e87824 */ /* 0x104fe200078e02ce */
[C---:B------:R-:W-:Y:S01]  /*d400*/  ISETP.LT.OR P5, PT, R182.reuse, 0xa, P5 ;  /* 0x0000000ab600780c */ /* 0x040fe20002fa1670 */
[----:B------:R-:W-:Y:S01]  /*d410*/  IMAD.IADD R183, R183, 0x1, R206 ;  /* 0x00000001b7b77824 */ /* 0x000fe200078e02ce */
[----:B------:R-:W-:Y:S02]  /*d420*/  FSEL R159, R159, -INF , !P4 ;  /* 0xff8000009f9f7808 */ /* 0x000fe40006000000 */
[----:B------:R-:W-:Y:S02]  /*d430*/  ISETP.GT.AND P4, PT, R181, 0x19, P3 ;  /* 0x00000019b500780c */ /* 0x000fe40001f84270 */
[----:B------:R-:W-:Y:S02]  /*d440*/  FSEL R229, R229, -INF , !P6 ;  /* 0xff800000e5e57808 */ /* 0x000fe40007000000 */
[----:B------:R-:W-:-:S02]  /*d450*/  ISETP.LT.OR P4, PT, R182, 0x1a, P4 ;  /* 0x0000001ab600780c */ /* 0x000fc40002781670 */
[----:B------:R-:W-:Y:S02]  /*d460*/  FSEL R230, R230, -INF , !P5 ;  /* 0xff800000e6e67808 */ /* 0x000fe40006800000 */
[C---:B------:R-:W-:Y:S02]  /*d470*/  ISETP.GT.AND P6, PT, R181.reuse, 0x11, P3 ;  /* 0x00000011b500780c */ /* 0x040fe40001fc4270 */
[C---:B------:R-:W-:Y:S02]  /*d480*/  ISETP.GT.AND P5, PT, R181.reuse, 0x18, P3 ;  /* 0x00000018b500780c */ /* 0x040fe40001fa4270 */
[----:B------:R-:W-:Y:S02]  /*d490*/  FSEL R164, R164, -INF , !P4 ;  /* 0xff800000a4a47808 */ /* 0x000fe40006000000 */
[----:B------:R-:W-:Y:S02]  /*d4a0*/  ISETP.GT.AND P4, PT, R181, 0x28, P3 ;  /* 0x00000028b500780c */ /* 0x000fe40001f84270 */
[----:B------:R-:W-:-:S02]  /*d4b0*/  ISETP.LT.OR P6, PT, R182, 0x12, P6 ;  /* 0x00000012b600780c */ /* 0x000fc400037c1670 */
[C---:B------:R-:W-:Y:S02]  /*d4c0*/  ISETP.LT.OR P5, PT, R182.reuse, 0x19, P5 ;  /* 0x00000019b600780c */ /* 0x040fe40002fa1670 */
[----:B------:R-:W-:Y:S02]  /*d4d0*/  ISETP.LT.OR P4, PT, R182, 0x29, P4 ;  /* 0x00000029b600780c */ /* 0x000fe40002781670 */
[----:B------:R-:W-:Y:S02]  /*d4e0*/  FSEL R231, R231, -INF , !P6 ;  /* 0xff800000e7e77808 */ /* 0x000fe40007000000 */
[----:B------:R-:W-:Y:S02]  /*d4f0*/  FSEL R163, R163, -INF , !P5 ;  /* 0xff800000a3a37808 */ /* 0x000fe40006800000 */
[C---:B------:R-:W-:Y:S02]  /*d500*/  ISETP.GT.AND P6, PT, R181.reuse, 0x20, P3 ;  /* 0x00000020b500780c */ /* 0x040fe40001fc4270 */
[----:B------:R-:W-:-:S02]  /*d510*/  ISETP.GT.AND P5, PT, R181, 0x21, P3 ;  /* 0x00000021b500780c */ /* 0x000fc40001fa4270 */
[----:B------:R-:W-:Y:S02]  /*d520*/  FSEL R171, R171, -INF , !P4 ;  /* 0xff800000abab7808 */ /* 0x000fe40006000000 */
[----:B------:R-:W-:Y:S02]  /*d530*/  ISETP.GT.AND P4, PT, R181, 0x31, P3 ;  /* 0x00000031b500780c */ /* 0x000fe40001f84270 */
[C---:B------:R-:W-:Y:S02]  /*d540*/  ISETP.LT.OR P6, PT, R182.reuse, 0x21, P6 ;  /* 0x00000021b600780c */ /* 0x040fe400037c1670 */
[C---:B------:R-:W-:Y:S02]  /*d550*/  ISETP.LT.OR P5, PT, R182.reuse, 0x22, P5 ;  /* 0x00000022b600780c */ /* 0x040fe40002fa1670 */
[----:B------:R-:W-:Y:S02]  /*d560*/  ISETP.LT.OR P4, PT, R182, 0x32, P4 ;  /* 0x00000032b600780c */ /* 0x000fe40002781670 */
[----:B------:R-:W-:-:S02]  /*d570*/  FSEL R166, R166, -INF , !P6 ;  /* 0xff800000a6a67808 */ /* 0x000fc40007000000 */
[----:B------:R-:W-:Y:S02]  /*d580*/  FSEL R169, R169, -INF , !P5 ;  /* 0xff800000a9a97808 */ /* 0x000fe40006800000 */
[C---:B------:R-:W-:Y:S02]  /*d590*/  ISETP.GT.AND P6, PT, R181.reuse, 0x29, P3 ;  /* 0x00000029b500780c */ /* 0x040fe40001fc4270 */
[----:B------:R-:W-:Y:S02]  /*d5a0*/  ISETP.GT.AND P5, PT, R181, 0x30, P3 ;  /* 0x00000030b500780c */ /* 0x000fe40001fa4270 */
[----:B------:R-:W-:Y:S02]  /*d5b0*/  FSEL R177, R177, -INF , !P4 ;  /* 0xff800000b1b17808 */ /* 0x000fe40006000000 */
[----:B------:R-:W-:Y:S02]  /*d5c0*/  PLOP3.LUT P4, PT, PT, PT, UP0, 0x40, 0x0 ;  /* 0x000000000000781c */ /* 0x000fe40003f8e808 */
[----:B------:R-:W-:-:S02]  /*d5d0*/  ISETP.LT.OR P6, PT, R182, 0x2a, P6 ;  /* 0x0000002ab600780c */ /* 0x000fc400037c1670 */
[----:B------:R-:W-:Y:S02]  /*d5e0*/  ISETP.LT.OR P5, PT, R182, 0x31, P5 ;  /* 0x00000031b600780c */ /* 0x000fe40002fa1670 */
[----:B------:R-:W-:Y:S02]  /*d5f0*/  FSEL R172, R172, -INF , !P6 ;  /* 0xff800000acac7808 */ /* 0x000fe40007000000 */
[----:B------:R-:W-:Y:S02]  /*d600*/  FSEL R174, R174, -INF , !P5 ;  /* 0xff800000aeae7808 */ /* 0x000fe40006800000 */
[C---:B------:R-:W-:Y:S02]  /*d610*/  ISETP.GT.AND P6, PT, R181.reuse, 0x38, P3 ;  /* 0x00000038b500780c */ /* 0x040fe40001fc4270 */
[----:B------:R-:W-:Y:S02]  /*d620*/  ISETP.GT.AND P5, PT, R181, 0x39, P3 ;  /* 0x00000039b500780c */ /* 0x000fe40001fa4270 */
[----:B------:R-:W-:-:S02]  /*d630*/  ISETP.LT.OR P6, PT, R182, 0x39, P6 ;  /* 0x00000039b600780c */ /* 0x000fc400037c1670 */
[----:B------:R-:W-:Y:S02]  /*d640*/  ISETP.LT.OR P5, PT, R182, 0x3a, P5 ;  /* 0x0000003ab600780c */ /* 0x000fe40002fa1670 */
[----:B------:R-:W-:Y:S02]  /*d650*/  FSEL R179, R179, -INF , !P6 ;  /* 0xff800000b3b37808 */ /* 0x000fe40007000000 */
[----:B------:R-:W-:Y:S01]  /*d660*/  FSEL R180, R180, -INF , !P5 ;  /* 0xff800000b4b47808 */ /* 0x000fe20006800000 */
[----:B------:R-:W-:Y:S08]  /*d670*/  @P4 BRA `(.L_x_6036) ;  /* 0x0000000000584947 */ /* 0x000ff00003800000 */
        /* <DEDUP_REMOVED lines=12> */
.L_x_6038:
[----:B------:R-:W-:-:S05]  /*d740*/  IMAD.U32 R181, RZ, RZ, UR40 ;  /* 0x00000028ffb57e24 */ /* 0x000fca000f8e00ff */
[----:B------:R-:W-:-:S13]  /*d750*/  ISETP.NE.AND P4, PT, R181, 0x1, PT ;  /* 0x00000001b500780c */ /* 0x000fda0003f85270 */
[----:B------:R-:W0:Y:S02]  /*d760*/  @P4 LDC.64 R20, c[0x0][0x9e8] ;  /* 0x00027a00ff144b82 */ /* 0x000e240000000a00 */
[----:B0-----:R-:W-:-:S05]  /*d770*/  @P4 IMAD.HI.U32 R20, R206, R20, RZ ;  /* 0x00000014ce144227 */ /* 0x001fca00078e00ff */
[----:B------:R-:W-:-:S07]  /*d780*/  @P4 SHF.R.U32.HI R206, RZ, R21, R20 ;  /* 0x00000015ffce4219 */ /* 0x000fce0000011614 */
.L_x_6039:
[----:B------:R-:W-:Y:S05]  /*d790*/  BSYNC B2 ;  /* 0x0000000000027941 */ /* 0x000fea0003800000 */
.L_x_6037:
[----:B------:R-:W-:-:S04]  /*d7a0*/  IMAD R178, R206, R181, -R178 ;  /* 0x000000b5ceb27224 */ /* 0x000fc800078e0ab2 */
[----:B------:R-:W-:-:S05]  /*d7b0*/  IMAD.IADD R178, R178, 0x1, -R184 ;  /* 0x00000001b2b27824 */ /* 0x000fca00078e0ab8 */
[----:B------:R-:W-:Y:S02]  /*d7c0*/  VIMNMX R183, R183, R178, !PT ;  /* 0x000000b2b7b77248 */ /* 0x000fe40007fe0100 */
[----:B------:R-:W-:-:S07]  /*d7d0*/  VIADDMNMX R232, R178, R181, R232, PT ;  /* 0x000000b5b2e87246 */ /* 0x000fce00038001e8 */
.L_x_6036:
        /* <DEDUP_REMOVED lines=19> */
[----:B------:R-:W-:Y:S02]  /*d910*/  ISETP.GT.AND P6, PT, R183, RZ, P3 ;  /* 0x000000ffb700720c */ /* 0x000fe40001fc4270 */
        /* <DEDUP_REMOVED lines=9> */
[----:B------:R-:W-:-:S02]  /*d9b0*/  FSEL R154, R154, -INF , !P5 ;  /* 0xff8000009a9a7808 */ /* 0x000fc40006800000 */
[----:B------:R-:W-:Y:S02]  /*d9c0*/  FMNMX.FTZ R20, R180, R20, !PT ;  /* 0x00000014b4147209 */ /* 0x000fe40007810000 */
[----:B------:R-:W-:Y:S02]  /*d9d0*/  FMNMX.FTZ R181, R153, R15, !PT ;  /* 0x0000000f99b57209 */ /* 0x000fe40007810000 */
[C---:B------:R-:W-:Y:S01]  /*d9e0*/  ISETP.GT.AND P5, PT, R183.reuse, 0x10, P3 ;  /* 0x00000010b700780c */ /* 0x040fe20001fa4270 */
[----:B------:R-:W0:Y:S01]  /*d9f0*/  SHFL.BFLY PT, R21, R20, 0x2, 0x1f ;  /* 0x0c401f0014157f89 */ /* 0x000e2200000e0000 */
[----:B------:R-:W-:Y:S02]  /*da00*/  ISETP.GT.AND P6, PT, R183, 0x38, P3 ;  /* 0x00000038b700780c */ /* 0x000fe40001fc4270 */
[C---:B------:R-:W-:Y:S02]  /*da10*/  ISETP.LT.OR P5, PT, R232.reuse, 0x11, P5 ;  /* 0x00000011e800780c */ /* 0x040fe40002fa1670 */
[----:B------:R-:W-:-:S02]  /*da20*/  ISETP.LT.OR P6, PT, R232, 0x39, P6 ;  /* 0x00000039e800780c */ /* 0x000fc400037c1670 */
[----:B------:R-:W-:Y:S02]  /*da30*/  FSEL R157, R157, -INF , !P5 ;  /* 0xff8000009d9d7808 */ /* 0x000fe40006800000 */
[----:B------:R-:W-:Y:S02]  /*da40*/  ISETP.GT.AND P5, PT, R183, 0x19, P3 ;  /* 0x00000019b700780c */ /* 0x000fe40001fa4270 */
[----:B------:R-:W-:Y:S02]  /*da50*/  FSEL R175, R175, -INF , !P6 ;  /* 0xff800000afaf7808 */ /* 0x000fe40007000000 */
[----:B------:R-:W-:-:S04]  /*da60*/  ISETP.LT.OR P5, PT, R232, 0x1a, P5 ;  /* 0x0000001ae800780c */ /* 0x000fc80002fa1670 */
[----:B------:R-:W-:Y:S02]  /*da70*/  FSEL R161, R161, -INF , !P5 ;  /* 0xff800000a1a17808 */ /* 0x000fe40006800000 */
[----:B------:R-:W-:-:S04]  /*da80*/  ISETP.GT.AND P5, PT, R183, 0x28, P3 ;  /* 0x00000028b700780c */ /* 0x000fc80001fa4270 */
[----:B------:R-:W-:Y:S02]  /*da90*/  ISETP.LT.OR P5, PT, R232, 0x29, P5 ;  /* 0x00000029e800780c */ /* 0x000fe40002fa1670 */
[----:B0-----:R-:W-:Y:S02]  /*daa0*/  FMNMX.FTZ R21, R20, R21, !PT ;  /* 0x0000001514157209 */ /* 0x001fe40007810000 */
[----:B------:R-:W-:Y:S02]  /*dab0*/  FSEL R167, R167, -INF , !P5 ;  /* 0xff800000a7a77808 */ /* 0x000fe40006800000 */
[----:B------:R-:W-:Y:S01]  /*dac0*/  ISETP.GT.AND P5, PT, R183, 0x30, P3 ;  /* 0x00000030b700780c */ /* 0x000fe20001fa4270 */
[----:B------:R-:W0:Y:S03]  /*dad0*/  SHFL.BFLY PT, R20, R21, 0x1, 0x1f ;  /* 0x0c201f0015147f89 */ /* 0x000e2600000e0000 */
[----:B------:R-:W-:-:S04]  /*dae0*/  ISETP.LT.OR P5, PT, R232, 0x31, P5 ;  /* 0x00000031e800780c */ /* 0x000fc80002fa1670 */
[----:B------:R-:W-:Y:S02]  /*daf0*/  FSEL R170, R170, -INF , !P5 ;  /* 0xff800000aaaa7808 */ /* 0x000fe40006800000 */
[----:B0-----:R-:W-:Y:S01]  /*db00*/  FMNMX.FTZ R21, R21, R20, !PT ;  /* 0x0000001415157209 */ /* 0x001fe20007810000 */
[----:B------:R-:W-:-:S03]  /*db10*/  IMAD.U32 R20, RZ, RZ, UR39 ;  /* 0x00000027ff147e24 */ /* 0x000fc6000f8e00ff */
[----:B------:R-:W-:-:S04]  /*db20*/  FSETP.NEU.FTZ.AND P4, PT, R21, -INF , PT ;  /* 0xff8000001500780b */ /* 0x000fc80003f9d000 */
[----:B------:R-:W-:-:S05]  /*db30*/  FSEL R178, R21, RZ, P4 ;  /* 0x000000ff15b27208 */ /* 0x000fca0002000000 */
[----:B------:R-:W-:Y:S01]  /*db40*/  FADD.FTZ R178, -R178, R14 ;  /* 0x0000000eb2b27221 */ /* 0x000fe20000010100 */
[----:B------:R-:W-:-:S05]  /*db50*/  FMUL.FTZ R14, R21, R20 ;  /* 0x00000014150e7220 */ /* 0x000fca0000410000 */
[----:B------:R-:W-:Y:S02]  /*db60*/  FSEL R14, R14, RZ, P4 ;  /* 0x000000ff0e0e7208 */ /* 0x000fe40002000000 */
[----:B------:R-:W-:-:S03]  /*db70*/  ISETP.GT.AND P4, PT, R183, 0x8, P3 ;  /* 0x00000008b700780c */ /* 0x000fc60001f84270 */
[-CC-:B------:R-:W-:Y:S01]  /*db80*/  FFMA.FTZ R152, R152, R20.reuse, -R14.reuse ;  /* 0x0000001498987223 */ /* 0x180fe2000001080e */
[----:B------:R-:W-:Y:S01]  /*db90*/  ISETP.LT.OR P4, PT, R232, 0x9, P4 ;  /* 0x00000009e800780c */ /* 0x000fe20002781670 */
[-CC-:B------:R-:W-:Y:S01]  /*dba0*/  FFMA.FTZ R207, R207, R20.reuse, -R14.reuse ;  /* 0x00000014cfcf7223 */ /* 0x180fe2000001080e */
[-CC-:B------:R-:W-:Y:S01]  /*dbb0*/  FFMA.FTZ R229, R229, R20.reuse, -R14.reuse ;  /* 0x00000014e5e57223 */ /* 0x180fe2000001080e */
[-CC-:B------:R-:W-:Y:S01]  /*dbc0*/  FFMA.FTZ R230, R230, R20.reuse, -R14.reuse ;  /* 0x00000014e6e67223 */ /* 0x180fe2000001080e */
[----:B------:R-:W-:Y:S01]  /*dbd0*/  FSEL R155, R155, -INF , !P4 ;  /* 0xff8000009b9b7808 */ /* 0x000fe20006000000 */
[-CC-:B------:R-:W-:Y:S01]  /*dbe0*/  FFMA.FTZ R159, R159, R20.reuse, -R14.reuse ;  /* 0x000000149f9f7223 */ /* 0x180fe2000001080e */
[----:B------:R-:W-:Y:S01]  /*dbf0*/  ISETP.GT.AND P4, PT, R183, 0x11, P3 ;  /* 0x00000011b700780c */ /* 0x000fe20001f84270 */
[-CC-:B------:R-:W-:Y:S01]  /*dc00*/  FFMA.FTZ R231, R231, R20.reuse, -R14.reuse ;  /* 0x00000014e7e77223 */ /* 0x180fe2000001080e */
[-CC-:B------:R-:W-:Y:S01]  /*dc10*/  FFMA.FTZ R163, R163, R20.reuse, -R14.reuse ;  /* 0x00000014a3a37223 */ /* 0x180fe2000001080e */
        /* <DEDUP_REMOVED lines=12> */
[-C--:B------:R-:W-:Y:S01]  /*dce0*/  FFMA.FTZ R180, R180, R20.reuse, -R14 ;  /* 0x00000014b4b47223 */ /* 0x080fe2000001080e */
[----:B------:R-:W-:Y:S01]  /*dcf0*/  FMUL.FTZ R14, R178, R20 ;  /* 0x00000014b20e7220 */ /* 0x000fe20000410000 */
[----:B------:R-:W-:Y:S01]  /*dd00*/  MUFU.EX2 R152, R152 ;  /* 0x0000009800987308 */ /* 0x000fe20000000800 */
[----:B------:R-:W-:-:S02]  /*dd10*/  FSEL R162, R162, -INF , !P4 ;  /* 0xff800000a2a27808 */ /* 0x000fc40006000000 */
[----:B------:R-:W-:-:S04]  /*dd20*/  ISETP.GT.AND P4, PT, R183, 0x29, P3 ;  /* 0x00000029b700780c */ /* 0x000fc80001f84270 */
[----:B------:R-:W-:Y:S01]  /*dd30*/  ISETP.LT.OR P4, PT, R232, 0x2a, P4 ;  /* 0x0000002ae800780c */ /* 0x000fe20002781670 */
[----:B------:R-:W0:Y:S03]  /*dd40*/  MUFU.EX2 R14, R14 ;  /* 0x0000000e000e7308 */ /* 0x000e260000000800 */
[----:B------:R-:W-:Y:S02]  /*dd50*/  FSEL R178, R168, -INF , !P4 ;  /* 0xff800000a8b27808 */ /* 0x000fe40006000000 */
[----:B------:R-:W-:Y:S02]  /*dd60*/  FMNMX.FTZ R168, R154, R181, !PT ;  /* 0x000000b59aa87209 */ /* 0x000fe40007810000 */
[----:B------:R-:W-:Y:S01]  /*dd70*/  ISETP.GT.AND P4, PT, R183, 0x31, P3 ;  /* 0x00000031b700780c */ /* 0x000fe20001f84270 */
[----:B------:R-:W2:Y:S01]  /*dd80*/  MUFU.EX2 R207, R207 ;  /* 0x000000cf00cf7308 */ /* 0x000ea20000000800 */
[----:B------:R-:W-:-:S02]  /*dd90*/  FMNMX.FTZ R181, R155, R168, !PT ;  /* 0x000000a89bb57209 */ /* 0x000fc40007810000 */
[----:B------:R-:W-:Y:S02]  /*dda0*/  ISETP.LT.OR P4, PT, R232, 0x32, P4 ;  /* 0x00000032e800780c */ /* 0x000fe40002781670 */
[----:B------:R-:W-:Y:S02]  /*ddb0*/  FMNMX.FTZ R168, R156, R181, !PT ;  /* 0x000000b59ca87209 */ /* 0x000fe40007810000 */
[----:B------:R-:W-:Y:S01]  /*ddc0*/  ISETP.GT.AND P3, PT, R183, 0x39, P3 ;  /* 0x00000039b700780c */ /* 0x000fe20001f64270 */
[----:B------:R-:W3:Y:S01]  /*ddd0*/  MUFU.EX2 R229, R229 ;  /* 0x000000e500e57308 */ /* 0x000ee20000000800 */
[----:B------:R-:W-:Y:S01]  /*dde0*/  FMNMX.FTZ R181, R157, R168, !PT ;  /* 0x000000a89db57209 */ /* 0x000fe20007810000 */
[----:B0-----:R-:W-:Y:S01]  /*ddf0*/  FFMA.FTZ R0, R14, R0, R152 ;  /* 0x000000000e007223 */ /* 0x001fe20000010098 */
[----:B------:R-:W-:Y:S01]  /*de00*/  FSEL R173, R173, -INF , !P4 ;  /* 0xff800000adad7808 */ /* 0x000fe20006000000 */
[-C--:B------:R-:W-:Y:S01]  /*de10*/  FMUL.FTZ R24, R24, R14.reuse ;  /* 0x0000000e18187220 */ /* 0x080fe20000410000 */
[----:B------:R-:W-:Y:S01]  /*de20*/  FMNMX.FTZ R181, R158, R181, !PT ;  /* 0x000000b59eb57209 */ /* 0x000fe20007810000 */
[-C--:B------:R-:W-:Y:S01]  /*de30*/  FMUL.FTZ R25, R25, R14.reuse ;  /* 0x0000000e19197220 */ /* 0x080fe20000410000 */
[----:B------:R-:W-:Y:S01]  /*de40*/  ISETP.LT.OR P3, PT, R232, 0x3a, P3 ;  /* 0x0000003ae800780c */ /* 0x000fe20001f61670 */
[----:B------:R-:W0:Y:S01]  /*de50*/  MUFU.EX2 R230, R230 ;  /* 0x000000e600e67308 */ /* 0x000e220000000800 */
[----:B------:R-:W-:Y:S01]  /*de60*/  FMNMX.FTZ R168, R160, R181, !PT ;  /* 0x000000b5a0a87209 */ /* 0x000fe20007810000 */
[----:B--2---:R-:W-:Y:S01]  /*de70*/  FADD.FTZ R0, R207, R0 ;  /* 0x00000000cf007221 */ /* 0x004fe20000010000 */
[----:B------:R-:W-:Y:S01]  /*de80*/  FSEL R176, R176, -INF , !P3 ;  /* 0xff800000b0b07808 */ /* 0x000fe20005800000 */
[----:B------:R-:W-:Y:S01]  /*de90*/  FMUL.FTZ R28, R28, R14 ;  /* 0x0000000e1c1c7220 */ /* 0x000fe20000410000 */
[----:B------:R-:W-:Y:S01]  /*dea0*/  FMNMX.FTZ R181, R161, R168, !PT ;  /* 0x000000a8a1b57209 */ /* 0x000fe20007810000 */
[----:B------:R-:W-:Y:S01]  /*deb0*/  FMUL.FTZ R29, R29, R14 ;  /* 0x0000000e1d1d7220 */ /* 0x000fe20000410000 */
[----:B------:R-:W-:Y:S01]  /*dec0*/  F2FP.BF16.F32.PACK_AB R152, R207, R152 ;  /* 0x00000098cf98723e */ /* 0x000fe200000010ff */
[----:B------:R-:W2:Y:S01]  /*ded0*/  MUFU.EX2 R159, R159 ;  /* 0x0000009f009f7308 */ /* 0x000ea20000000800 */
[----:B------:R-:W-:Y:S01]  /*dee0*/  FMNMX.FTZ R168, R162, R181, !PT ;  /* 0x000000b5a2a87209 */ /* 0x000fe20007810000 */
[----:B---3--:R-:W-:Y:S01]  /*def0*/  FADD.FTZ R233, R229, R0 ;  /* 0x00000000e5e97221 */ /* 0x008fe20000010000 */
[-C--:B------:R-:W-:Y:S01]  /*df00*/  FMUL.FTZ R32, R32, R14.reuse ;  /* 0x0000000e20207220 */ /* 0x080fe20000410000 */
[----:B------:R-:W-:Y:S01]  /*df10*/  FMUL.FTZ R33, R33, R14 ;  /* 0x0000000e21217220 */ /* 0x000fe20000410000 */
[----:B------:R-:W-:Y:S01]  /*df20*/  FMNMX.FTZ R168, R165, R168, !PT ;  /* 0x000000a8a5a87209 */ /* 0x000fe20007810000 */
[-C--:B------:R-:W-:Y:S01]  /*df30*/  FMUL.FTZ R36, R36, R14.reuse ;  /* 0x0000000e24247220 */ /* 0x080fe20000410000 */
[----:B------:R-:W-:Y:S01]  /*df40*/  FMUL.FTZ R37, R37, R14 ;  /* 0x0000000e25257220 */ /* 0x000fe20000410000 */
[----:B------:R-:W3:Y:S01]  /*df50*/  MUFU.EX2 R231, R231 ;  /* 0x000000e700e77308 */ /* 0x000ee20000000800 */
[----:B------:R-:W-:Y:S01]  /*df60*/  FMNMX.FTZ R168, R167, R168, !PT ;  /* 0x000000a8a7a87209 */ /* 0x000fe20007810000 */
[----:B0-----:R-:W-:Y:S01]  /*df70*/  FADD.FTZ R0, R230, R233 ;  /* 0x000000e9e6007221 */ /* 0x001fe20000010000 */
[-C--:B------:R-:W-:Y:S01]  /*df80*/  FMUL.FTZ R40, R40, R14.reuse ;  /* 0x0000000e28287220 */ /* 0x080fe20000410000 */
[----:B------:R-:W-:Y:S01]  /*df90*/  FMUL.FTZ R41, R41, R14 ;  /* 0x0000000e29297220 */ /* 0x000fe20000410000 */
[----:B------:R-:W-:Y:S01]  /*dfa0*/  FMNMX.FTZ R168, R178, R168, !PT ;  /* 0x000000a8b2a87209 */ /* 0x000fe20007810000 */
[-C--:B------:R-:W-:Y:S01]  /*dfb0*/  FMUL.FTZ R44, R44, R14.reuse ;  /* 0x0000000e2c2c7220 */ /* 0x080fe20000410000 */
[----:B------:R-:W-:Y:S01]  /*dfc0*/  FMUL.FTZ R45, R45, R14 ;  /* 0x0000000e2d2d7220 */ /* 0x000fe20000410000 */
[----:B------:R-:W0:Y:S01]  /*dfd0*/  MUFU.EX2 R163, R163 ;  /* 0x000000a300a37308 */ /* 0x000e220000000800 */
[----:B------:R-:W-:Y:S01]  /*dfe0*/  FMNMX.FTZ R168, R170, R168, !PT ;  /* 0x000000a8aaa87209 */ /* 0x000fe20007810000 */
[----:B--2---:R-:W-:Y:S01]  /*dff0*/  FADD.FTZ R0, R159, R0 ;  /* 0x000000009f007221 */ /* 0x004fe20000010000 */
[-C--:B------:R-:W-:Y:S01]  /*e000*/  FMUL.FTZ R48, R48, R14.reuse ;  /* 0x0000000e30307220 */ /* 0x080fe20000410000 */
[----:B------:R-:W-:Y:S01]  /*e010*/  FMUL.FTZ R49, R49, R14 ;  /* 0x0000000e31317220 */ /* 0x000fe20000410000 */
[----:B------:R-:W-:Y:S01]  /*e020*/  FMNMX.FTZ R168, R173, R168, !PT ;  /* 0x000000a8ada87209 */ /* 0x000fe20007810000 */
[-C--:B------:R-:W-:Y:S01]  /*e030*/  FMUL.FTZ R52, R52, R14.reuse ;  /* 0x0000000e34347220 */ /* 0x080fe20000410000 */
[----:B------:R-:W-:Y:S01]  /*e040*/  FMUL.FTZ R53, R53, R14 ;  /* 0x0000000e35357220 */ /* 0x000fe20000410000 */
[----:B------:R-:W2:Y:S01]  /*e050*/  MUFU.EX2 R164, R164 ;  /* 0x000000a400a47308 */ /* 0x000ea20000000800 */
[----:B------:R-:W-:Y:S01]  /*e060*/  FMNMX.FTZ R181, R175, R168, !PT ;  /* 0x000000a8afb57209 */ /* 0x000fe20007810000 */
[----:B---3--:R-:W-:Y:S01]  /*e070*/  FADD.FTZ R0, R231, R0 ;  /* 0x00000000e7007221 */ /* 0x008fe20000010000 */
[-C--:B------:R-:W-:Y:S01]  /*e080*/  FMUL.FTZ R56, R56, R14.reuse ;  /* 0x0000000e38387220 */ /* 0x080fe20000410000 */
[-C--:B------:R-:W-:Y:S01]  /*e090*/  FMUL.FTZ R57, R57, R14.reuse ;  /* 0x0000000e39397220 */ /* 0x080fe20000410000 */
[----:B------:R-:W-:Y:S01]  /*e0a0*/  FMNMX.FTZ R168, R176, R181, !PT ;  /* 0x000000b5b0a87209 */ /* 0x000fe20007810000 */
[-C--:B------:R-:W-:Y:S01]  /*e0b0*/  FMUL.FTZ R60, R60, R14.reuse ;  /* 0x0000000e3c3c7220 */ /* 0x080fe20000410000 */
[-C--:B------:R-:W-:Y:S01]  /*e0c0*/  FMUL.FTZ R61, R61, R14.reuse ;  /* 0x0000000e3d3d7220 */ /* 0x080fe20000410000 */
[----:B------:R-:W3:Y:S01]  /*e0d0*/  MUFU.EX2 R166, R166 ;  /* 0x000000a600a67308 */ /* 0x000ee20000000800 */
[-C--:B------:R-:W-:Y:S01]  /*e0e0*/  FMUL.FTZ R64, R64, R14.reuse ;  /* 0x0000000e40407220 */ /* 0x080fe20000410000 */
[----:B------:R-:W4:Y:S01]  /*e0f0*/  SHFL.BFLY PT, R181, R168, 0x2, 0x1f ;  /* 0x0c401f00a8b57f89 */ /* 0x000f2200000e0000 */
        /* <DEDUP_REMOVED lines=23> */
[----:B----4-:R-:W-:Y:S01]  /*e270*/  FMNMX.FTZ R168, R168, R181, !PT ;  /* 0x000000b5a8a87209 */ /* 0x010fe20007810000 */
[-C--:B------:R-:W-:Y:S01]  /*e280*/  FMUL.FTZ R105, R105, R14.reuse ;  /* 0x0000000e69697220 */ /* 0x080fe20000410000 */
[-C--:B------:R-:W-:Y:S01]  /*e290*/  FMUL.FTZ R108, R108, R14.reuse ;  /* 0x0000000e6c6c7220 */ /* 0x080fe20000410000 */
[-C--:B------:R-:W-:Y:S01]  /*e2a0*/  FMUL.FTZ R109, R109, R14.reuse ;  /* 0x0000000e6d6d7220 */ /* 0x080fe20000410000 */
[-C--:B------:R-:W-:Y:S01]  /*e2b0*/  FMUL.FTZ R112, R112, R14.reuse ;  /* 0x0000000e70707220 */ /* 0x080fe20000410000 */
[----:B------:R-:W4:Y:S01]  /*e2c0*/  SHFL.BFLY PT, R181, R168, 0x1, 0x1f ;  /* 0x0c201f00a8b57f89 */ /* 0x000f2200000e0000 */
        /* <DEDUP_REMOVED lines=22> */
[----:B----4-:R-:W-:Y:S01]  /*e430*/  FMNMX.FTZ R168, R168, R181, !PT ;  /* 0x000000b5a8a87209 */ /* 0x010fe20007810000 */
[----:B------:R-:W-:Y:S01]  /*e440*/  IMAD.MOV R181, RZ, RZ, -R194 ;  /* 0x000000ffffb57224 */ /* 0x000fe200078e0ac2 */
[----:B------:R-:W-:Y:S02]  /*e450*/  MUFU.EX2 R180, R180 ;  /* 0x000000b400b47308 */ /* 0x000fe40000000800 */
[C---:B------:R-:W-:Y:S01]  /*e460*/  FSETP.NEU.FTZ.AND P4, PT, R168.reuse, -INF , PT ;  /* 0xff800000a800780b */ /* 0x040fe20003f9d000 */
[----:B------:R-:W-:Y:S01]  /*e470*/  FMUL.FTZ R206, R168, R20 ;  /* 0x00000014a8ce7220 */ /* 0x000fe20000410000 */
[----:B------:R-:W-:-:S02]  /*e480*/  ISETP.NE.AND P3, PT, R184, R181, PT ;  /* 0x000000b5b800720c */ /* 0x000fc40003f65270 */
[----:B------:R-:W-:Y:S02]  /*e490*/  FSEL R181, R168, RZ, P4 ;  /* 0x000000ffa8b57208 */ /* 0x000fe40002000000 */
[----:B------:R-:W-:-:S03]  /*e4a0*/  FSEL R206, R206, RZ, P4 ;  /* 0x000000ffcece7208 */ /* 0x000fc60002000000 */
[----:B------:R-:W-:Y:S02]  /*e4b0*/  FADD.FTZ R181, -R181, R15 ;  /* 0x0000000fb5b57221 */ /* 0x000fe40000010100 */
[-CC-:B------:R-:W-:Y:S01]  /*e4c0*/  FFMA.FTZ R153, R153, R20.reuse, -R206.reuse ;  /* 0x0000001499997223 */ /* 0x180fe200000108ce */
[-CC-:B------:R-:W-:Y:S01]  /*e4d0*/  FFMA.FTZ R155, R155, R20.reuse, -R206.reuse ;  /* 0x000000149b9b7223 */ /* 0x180fe200000108ce */
[-C--:B------:R-:W-:Y:S01]  /*e4e0*/  FMUL.FTZ R15, R181, R20.reuse ;  /* 0x00000014b50f7220 */ /* 0x080fe20000410000 */
[-CC-:B------:R-:W-:Y:S01]  /*e4f0*/  FFMA.FTZ R181, R154, R20.reuse, -R206.reuse ;  /* 0x000000149ab57223 */ /* 0x180fe200000108ce */
[----:B------:R-:W-:Y:S02]  /*e500*/  @!P3 IMAD R18, R18, 0x40, R191 ;  /* 0x000000401212b824 */ /* 0x000fe400078e02bf */
[-CC-:B------:R-:W-:Y:S01]  /*e510*/  FFMA.FTZ R157, R157, R20.reuse, -R206.reuse ;  /* 0x000000149d9d7223 */ /* 0x180fe200000108ce */
[-CC-:B------:R-:W-:Y:S01]  /*e520*/  FFMA.FTZ R182, R158, R20.reuse, -R206.reuse ;  /* 0x000000149eb67223 */ /* 0x180fe200000108ce */
[----:B------:R-:W-:Y:S01]  /*e530*/  FFMA.FTZ R161, R161, R20, -R206 ;  /* 0x00000014a1a17223 */ /* 0x000fe200000108ce */
[----:B------:R-:W-:-:S02]  /*e540*/  @!P3 IMAD R183, R18, 0x4, R2 ;  /* 0x0000000412b7b824 */ /* 0x000fc400078e0202 */
[-C--:B------:R-:W-:Y:S01]  /*e550*/  FFMA.FTZ R18, R156, R20.reuse, -R206 ;  /* 0x000000149c127223 */ /* 0x080fe200000108ce */
[----:B------:R-:W-:Y:S01]  /*e560*/  F2FP.BF16.F32.PACK_AB R156, R231, R159 ;  /* 0x0000009fe79c723e */ /* 0x000fe200000010ff */
[----:B0-----:R-:W-:Y:S01]  /*e570*/  FADD.FTZ R159, R163, R0 ;  /* 0x00000000a39f7221 */ /* 0x001fe20000010000 */
[----:B------:R-:W0:Y:S01]  /*e580*/  MUFU.EX2 R15, R15 ;  /* 0x0000000f000f7308 */ /* 0x000e220000000800 */
[----:B------:R-:W-:Y:S01]  /*e590*/  @!P3 STS [R183+0x28800], R14 ;  /* 0x0288000eb700b388 */ /* 0x000fe20000000800 */
[-CC-:B------:R-:W-:Y:S01]  /*e5a0*/  FFMA.FTZ R207, R162, R20.reuse, -R206.reuse ;  /* 0x00000014a2cf7223 */ /* 0x180fe200000108ce */
[----:B--2---:R-:W-:Y:S01]  /*e5b0*/  FADD.FTZ R159, R164, R159 ;  /* 0x0000009fa49f7221 */ /* 0x004fe20000010000 */
[-CC-:B------:R-:W-:Y:S01]  /*e5c0*/  FFMA.FTZ R165, R165, R20.reuse, -R206.reuse ;  /* 0x00000014a5a57223 */ /* 0x180fe200000108ce */
[-CC-:B------:R-:W-:Y:S01]  /*e5d0*/  FFMA.FTZ R167, R167, R20.reuse, -R206.reuse ;  /* 0x00000014a7a77223 */ /* 0x180fe200000108ce */
[-CC-:B------:R-:W-:Y:S01]  /*e5e0*/  FFMA.FTZ R178, R178, R20.reuse, -R206.reuse ;  /* 0x00000014b2b27223 */ /* 0x180fe200000108ce */
[----:B---3--:R-:W-:Y:S01]  /*e5f0*/  FADD.FTZ R0, R166, R159 ;  /* 0x0000009fa6007221 */ /* 0x008fe20000010000 */
[-CC-:B------:R-:W-:Y:S01]  /*e600*/  FFMA.FTZ R170, R170, R20.reuse, -R206.reuse ;  /* 0x00000014aaaa7223 */ /* 0x180fe200000108ce */
[-CC-:B------:R-:W-:Y:S01]  /*e610*/  FFMA.FTZ R173, R173, R20.reuse, -R206.reuse ;  /* 0x00000014adad7223 */ /* 0x180fe200000108ce */
[-C--:B------:R-:W-:Y:S01]  /*e620*/  FFMA.FTZ R175, R175, R20.reuse, -R206 ;  /* 0x00000014afaf7223 */ /* 0x080fe200000108ce */
[----:B-----5:R-:W-:Y:S01]  /*e630*/  FADD.FTZ R0, R169, R0 ;  /* 0x00000000a9007221 */ /* 0x020fe20000010000 */
[----:B------:R-:W-:Y:S01]  /*e640*/  FFMA.FTZ R176, R176, R20, -R206 ;  /* 0x00000014b0b07223 */ /* 0x000fe200000108ce */
[----:B------:R-:W-:Y:S01]  /*e650*/  MUFU.EX2 R181, R181 ;  /* 0x000000b500b57308 */ /* 0x000fe20000000800 */
[----:B-1----:R-:W-:Y:S01]  /*e660*/  F2FP.BF16.F32.PACK_AB R162, R172, R171 ;  /* 0x000000abaca2723e */ /* 0x002fe200000010ff */
[----:B------:R-:W-:Y:S01]  /*e670*/  FADD.FTZ R159, R171, R0 ;  /* 0x00000000ab9f7221 */ /* 0x000fe20000010000 */
[----:B------:R-:W-:Y:S01]  /*e680*/  F2FP.BF16.F32.PACK_AB R158, R164, R163 ;  /* 0x000000a3a49e723e */ /* 0x000fe200000010ff */
[----:B0-----:R0:W-:Y:S01]  /*e690*/  @!P3 STS [R183+0x28820], R15 ;  /* 0x0288200fb700b388 */ /* 0x0011e20000000800 */
[----:B------:R-:W-:Y:S01]  /*e6a0*/  F2FP.BF16.F32.PACK_AB R164, R177, R174 ;  /* 0x000000aeb1a4723e */ /* 0x000fe200000010ff */
[----:B------:R-:W-:Y:S01]  /*e6b0*/  FADD.FTZ R159, R172, R159 ;  /* 0x0000009fac9f7221 */ /* 0x000fe20000010000 */
[----:B------:R-:W-:Y:S01]  /*e6c0*/  F2FP.BF16.F32.PACK_AB R154, R230, R229 ;  /* 0x000000e5e69a723e */ /* 0x000fe200000010ff */
[----:B------:R-:W-:Y:S01]  /*e6d0*/  MUFU.EX2 R155, R155 ;  /* 0x0000009b009b7308 */ /* 0x000fe20000000800 */
[-C--:B------:R-:W-:Y:S01]  /*e6e0*/  FMUL.FTZ R26, R26, R15.reuse ;  /* 0x0000000f1a1a7220 */ /* 0x080fe20000410000 */
[----:B------:R-:W-:Y:S01]  /*e6f0*/  FADD.FTZ R0, R174, R159 ;  /* 0x0000009fae007221 */ /* 0x000fe20000010000 */
[-C--:B------:R-:W-:Y:S01]  /*e700*/  FMUL.FTZ R27, R27, R15.reuse ;  /* 0x0000000f1b1b7220 */ /* 0x080fe20000410000 */
[-C--:B------:R-:W-:Y:S01]  /*e710*/  FMUL.FTZ R30, R30, R15.reuse ;  /* 0x0000000f1e1e7220 */ /* 0x080fe20000410000 */
[-C--:B------:R-:W-:Y:S01]  /*e720*/  FMUL.FTZ R31, R31, R15.reuse ;  /* 0x0000000f1f1f7220 */ /* 0x080fe20000410000 */
[----:B0-----:R-:W-:Y:S01]  /*e730*/  FFMA.FTZ R183, R160, R20, -R206 ;  /* 0x00000014a0b77223 */ /* 0x001fe200000108ce */
[----:B------:R-:W-:Y:S01]  /*e740*/  FADD.FTZ R0, R177, R0 ;  /* 0x00000000b1007221 */ /* 0x000fe20000010000 */
[----:B------:R-:W0:Y:S01]  /*e750*/  MUFU.EX2 R206, R153 ;  /* 0x0000009900ce7308 */ /* 0x000e220000000800 */
[----:B------:R-:W-:Y:S01]  /*e760*/  F2FP.BF16.F32.PACK_AB R160, R169, R166 ;  /* 0x000000a6a9a0723e */ /* 0x000fe200000010ff */
[----:B------:R-:W-:Y:S01]  /*e770*/  FMUL.FTZ R34, R34, R15 ;  /* 0x0000000f22227220 */ /* 0x000fe20000410000 */
[----:B------:R-:W-:Y:S01]  /*e780*/  FADD.FTZ R159, R179, R0 ;  /* 0x00000000b39f7221 */ /* 0x000fe20000010000 */
[----:B------:R-:W-:Y:S01]  /*e790*/  F2FP.BF16.F32.PACK_AB R166, R180, R179 ;  /* 0x000000b3b4a6723e */ /* 0x000fe200000010ff */
[-C--:B------:R-:W-:Y:S01]  /*e7a0*/  FMUL.FTZ R35, R35, R15.reuse ;  /* 0x0000000f23237220 */ /* 0x080fe20000410000 */
[-C--:B------:R-:W-:Y:S01]  /*e7b0*/  FMUL.FTZ R38, R38, R15.reuse ;  /* 0x0000000f26267220 */ /* 0x080fe20000410000 */
[----:B------:R-:W-:Y:S01]  /*e7c0*/  FADD.FTZ R0, R180, R159 ;  /* 0x0000009fb4007221 */ /* 0x000fe20000010000 */
[----:B------:R-:W1:Y:S01]  /*e7d0*/  MUFU.EX2 R18, R18 ;  /* 0x0000001200127308 */ /* 0x000e620000000800 */
[-C--:B------:R-:W-:Y:S01]  /*e7e0*/  FMUL.FTZ R39, R39, R15.reuse ;  /* 0x0000000f27277220 */ /* 0x080fe20000410000 */
[-C--:B------:R-:W-:Y:S01]  /*e7f0*/  FMUL.FTZ R42, R42, R15.reuse ;  /* 0x0000000f2a2a7220 */ /* 0x080fe20000410000 */
[-C--:B------:R-:W-:Y:S01]  /*e800*/  FMUL.FTZ R43, R43, R15.reuse ;  /* 0x0000000f2b2b7220 */ /* 0x080fe20000410000 */
[-C--:B------:R-:W-:Y:S01]  /*e810*/  FMUL.FTZ R46, R46, R15.reuse ;  /* 0x0000000f2e2e7220 */ /* 0x080fe20000410000 */
[-C--:B------:R-:W-:Y:S01]  /*e820*/  FMUL.FTZ R47, R47, R15.reuse ;  /* 0x0000000f2f2f7220 */ /* 0x080fe20000410000 */
[-C--:B------:R-:W-:Y:S01]  /*e830*/  FMUL.FTZ R50, R50, R15.reuse ;  /* 0x0000000f32327220 */ /* 0x080fe20000410000 */
[----:B------:R-:W-:Y:S01]  /*e840*/  FMUL.FTZ R51, R51, R15 ;  /* 0x0000000f33337220 */ /* 0x000fe20000410000 */
[----:B------:R-:W2:Y:S01]  /*e850*/  MUFU.EX2 R157, R157 ;  /* 0x0000009d009d7308 */ /* 0x000ea20000000800 */
[----:B0-----:R-:W-:Y:S01]  /*e860*/  FFMA.FTZ R180, R15, R3, R206 ;  /* 0x000000030fb47223 */ /* 0x001fe200000100ce */
[----:B------:R-:W-:Y:S01]  /*e870*/  F2FP.BF16.F32.PACK_AB R153, R181, R206 ;  /* 0x000000ceb599723e */ /* 0x000fe200000010ff */
[-C--:B------:R-:W-:Y:S01]  /*e880*/  FMUL.FTZ R54, R54, R15.reuse ;  /* 0x0000000f36367220 */ /* 0x080fe20000410000 */
[-C--:B------:R-:W-:Y:S01]  /*e890*/  FMUL.FTZ R55, R55, R15.reuse ;  /* 0x0000000f37377220 */ /* 0x080fe20000410000 */
[----:B------:R-:W-:Y:S01]  /*e8a0*/  FADD.FTZ R180, R181, R180 ;  /* 0x000000b4b5b47221 */ /* 0x000fe20000010000 */
[-C--:B------:R-:W-:Y:S01]  /*e8b0*/  FMUL.FTZ R58, R58, R15.reuse ;  /* 0x0000000f3a3a7220 */ /* 0x080fe20000410000 */
[----:B------:R-:W-:Y:S01]  /*e8c0*/  FMUL.FTZ R59, R59, R15 ;  /* 0x0000000f3b3b7220 */ /* 0x000fe20000410000 */
[----:B------:R-:W0:Y:S01]  /*e8d0*/  MUFU.EX2 R182, R182 ;  /* 0x000000b600b67308 */ /* 0x000e220000000800 */
[----:B------:R-:W-:Y:S01]  /*e8e0*/  FADD.FTZ R3, R155, R180 ;  /* 0x000000b49b037221 */ /* 0x000fe20000010000 */
[----:B-1----:R-:W-:Y:S01]  /*e8f0*/  F2FP.BF16.F32.PACK_AB R155, R18, R155 ;  /* 0x0000009b129b723e */ /* 0x002fe200000010ff */
[----:B------:R-:W-:Y:S01]  /*e900*/  BAR.SYNC.DEFER_BLOCKING 0xf, 0x100 ;  /* 0x03c4000000007b1d */ /* 0x000fe20000010000 */
[-C--:B------:R-:W-:Y:S01]  /*e910*/  FMUL.FTZ R62, R62, R15.reuse ;  /* 0x0000000f3e3e7220 */ /* 0x080fe20000410000 */
[----:B------:R-:W-:Y:S01]  /*e920*/  FADD.FTZ R180, R18, R3 ;  /* 0x0000000312b47221 */ /* 0x000fe20000010000 */
        /* <DEDUP_REMOVED lines=18> */
[-C--:B------:R-:W-:Y:S01]  /*ea50*/  FMUL.FTZ R90, R90, R15.reuse ;  /* 0x0000000f5a5a7220 */ /* 0x080fe20000410000 */
[----:B------:R-:W0:Y:S01]  /*ea60*/  MUFU.EX2 R207, R207 ;  /* 0x000000cf00cf7308 */ /* 0x000e220000000800 */
[----:B-1----:R-:W-:Y:S01]  /*ea70*/  FADD.FTZ R3, R159, R180 ;  /* 0x000000b49f037221 */ /* 0x002fe20000010000 */
[----:B------:R1:W-:Y:S01]  /*ea80*/  STSM.16.M88.4 [R195+0x26800], R152 ;  /* 0x02680098c3007844 */ /* 0x0003e20000000200 */
[-C--:B------:R-:W-:Y:S01]  /*ea90*/  FMUL.FTZ R91, R91, R15.reuse ;  /* 0x0000000f5b5b7220 */ /* 0x080fe20000410000 */
[-C--:B------:R-:W-:Y:S01]  /*eaa0*/  FMUL.FTZ R94, R94, R15.reuse ;  /* 0x0000000f5e5e7220 */ /* 0x080fe20000410000 */
[-C--:B------:R-:W-:Y:S01]  /*eab0*/  FMUL.FTZ R95, R95, R15.reuse ;  /* 0x0000000f5f5f7220 */ /* 0x080fe20000410000 */
[-C--:B------:R-:W-:Y:S01]  /*eac0*/  FMUL.FTZ R98, R98, R15.reuse ;  /* 0x0000000f62627220 */ /* 0x080fe20000410000 */
[----:B------:R-:W-:Y:S01]  /*ead0*/  FMUL.FTZ R99, R99, R15 ;  /* 0x0000000f63637220 */ /* 0x000fe20000410000 */
[----:B------:R-:W3:Y:S01]  /*eae0*/  MUFU.EX2 R174, R165 ;  /* 0x000000a500ae7308 */ /* 0x000ee20000000800 */
[C---:B--2---:R-:W-:Y:S01]  /*eaf0*/  FADD.FTZ R180, R172.reuse, R3 ;  /* 0x00000003acb47221 */ /* 0x044fe20000010000 */
[----:B------:R-:W-:Y:S01]  /*eb00*/  F2FP.BF16.F32.PACK_AB R159, R172, R159 ;  /* 0x0000009fac9f723e */ /* 0x000fe200000010ff */
[-C--:B------:R-:W-:Y:S01]  /*eb10*/  FMUL.FTZ R102, R102, R15.reuse ;  /* 0x0000000f66667220 */ /* 0x080fe20000410000 */
[-C--:B------:R-:W-:Y:S01]  /*eb20*/  FMUL.FTZ R103, R103, R15.reuse ;  /* 0x0000000f67677220 */ /* 0x080fe20000410000 */
[-C--:B------:R-:W-:Y:S01]  /*eb30*/  FMUL.FTZ R106, R106, R15.reuse ;  /* 0x0000000f6a6a7220 */ /* 0x080fe20000410000 */
[-C--:B------:R-:W-:Y:S01]  /*eb40*/  FMUL.FTZ R107, R107, R15.reuse ;  /* 0x0000000f6b6b7220 */ /* 0x080fe20000410000 */
[----:B------:R1:W-:Y:S01]  /*eb50*/  STSM.16.M88.4 [R198], R156 ;  /* 0x0000009cc6007844 */ /* 0x0003e20000000200 */
[----:B------:R-:W2:Y:S01]  /*eb60*/  MUFU.EX2 R163, R167 ;  /* 0x000000a700a37308 */ /* 0x000ea20000000800 */
[----:B0-----:R-:W-:Y:S01]  /*eb70*/  FADD.FTZ R3, R207, R180 ;  /* 0x000000b4cf037221 */ /* 0x001fe20000010000 */
[-C--:B------:R-:W-:Y:S01]  /*eb80*/  FMUL.FTZ R110, R110, R15.reuse ;  /* 0x0000000f6e6e7220 */ /* 0x080fe20000410000 */
[-C--:B------:R-:W-:Y:S01]  /*eb90*/  FMUL.FTZ R111, R111, R15.reuse ;  /* 0x0000000f6f6f7220 */ /* 0x080fe20000410000 */
[-C--:B------:R-:W-:Y:S01]  /*eba0*/  FMUL.FTZ R114, R114, R15.reuse ;  /* 0x0000000f72727220 */ /* 0x080fe20000410000 */
[-C--:B------:R-:W-:Y:S01]  /*ebb0*/  FMUL.FTZ R115, R115, R15.reuse ;  /* 0x0000000f73737220 */ /* 0x080fe20000410000 */
[-C--:B------:R-:W-:Y:S01]  /*ebc0*/  FMUL.FTZ R118, R118, R15.reuse ;  /* 0x0000000f76767220 */ /* 0x080fe20000410000 */
[----:B------:R-:W-:Y:S01]  /*ebd0*/  FMUL.FTZ R119, R119, R15 ;  /* 0x0000000f77777220 */ /* 0x000fe20000410000 */
[----:B------:R-:W0:Y:S01]  /*ebe0*/  MUFU.EX2 R178, R178 ;  /* 0x000000b200b27308 */ /* 0x000e220000000800 */
[----:B---3--:R-:W-:Y:S01]  /*ebf0*/  F2FP.BF16.F32.PACK_AB R161, R174, R207 ;  /* 0x000000cfaea1723e */ /* 0x008fe200000010ff */
[-C--:B------:R-:W-:Y:S01]  /*ec00*/  FMUL.FTZ R122, R122, R15.reuse ;  /* 0x0000000f7a7a7220 */ /* 0x080fe20000410000 */
[-C--:B------:R-:W-:Y:S01]  /*ec10*/  FMUL.FTZ R123, R123, R15.reuse ;  /* 0x0000000f7b7b7220 */ /* 0x080fe20000410000 */
[-C--:B------:R-:W-:Y:S01]  /*ec20*/  FMUL.FTZ R126, R126, R15.reuse ;  /* 0x0000000f7e7e7220 */ /* 0x080fe20000410000 */
        /* <DEDUP_REMOVED lines=13> */
[-C--:B------:R-:W-:Y:S01]  /*ed00*/  FMUL.FTZ R147, R147, R15.reuse ;  /* 0x0000000f93937220 */ /* 0x080fe20000410000 */
[-C--:B------:R-:W-:Y:S01]  /*ed10*/  FMUL.FTZ R150, R150, R15.reuse ;  /* 0x0000000f96967220 */ /* 0x080fe20000410000 */
[----:B------:R-:W-:Y:S01]  /*ed20*/  FMUL.FTZ R151, R151, R15 ;  /* 0x0000000f97977220 */ /* 0x000fe20000410000 */
[----:B--2---:R-:W-:Y:S01]  /*ed30*/  FADD.FTZ R3, R163, R170 ;  /* 0x000000aaa3037221 */ /* 0x004fe20000010000 */
[----:B0-----:R-:W-:-:S02]  /*ed40*/  F2FP.BF16.F32.PACK_AB R163, R178, R163 ;  /* 0x000000a3b2a3723e */ /* 0x001fc400000010ff */
[----:B------:R-:W0:Y:S01]  /*ed50*/  MUFU.EX2 R167, R175 ;  /* 0x000000af00a77308 */ /* 0x000e220000000800 */
[----:B------:R-:W-:Y:S02]  /*ed60*/  FADD.FTZ R18, R178, R3 ;  /* 0x00000003b2127221 */ /* 0x000fe40000010000 */
[----:B------:R1:W-:Y:S02]  /*ed70*/  STSM.16.M88.4 [R196], R160 ;  /* 0x000000a0c4007844 */ /* 0x0003e40000000200 */
[----:B----4-:R-:W-:-:S03]  /*ed80*/  FADD.FTZ R3, R165, R18 ;  /* 0x00000012a5037221 */ /* 0x010fc60000010000 */
[----:B------:R-:W2:Y:S01]  /*ed90*/  MUFU.EX2 R176, R176 ;  /* 0x000000b000b07308 */ /* 0x000ea20000000800 */
[C---:B-----5:R-:W-:Y:S01]  /*eda0*/  FADD.FTZ R18, R14.reuse, R3 ;  /* 0x000000030e127221 */ /* 0x060fe20000010000 */
[----:B------:R-:W-:-:S03]  /*edb0*/  F2FP.BF16.F32.PACK_AB R165, R14, R165 ;  /* 0x000000a50ea5723e */ /* 0x000fc600000010ff */
[----:B0-----:R-:W-:Y:S01]  /*edc0*/  FADD.FTZ R3, R167, R18 ;  /* 0x00000012a7037221 */ /* 0x001fe20000010000 */
[----:B--2---:R-:W-:-:S03]  /*edd0*/  F2FP.BF16.F32.PACK_AB R167, R176, R167 ;  /* 0x000000a7b0a7723e */ /* 0x004fc600000010ff */
[----:B------:R-:W-:Y:S02]  /*ede0*/  FADD.FTZ R3, R176, R3 ;  /* 0x00000003b0037221 */ /* 0x000fe40000010000 */
[----:B------:R1:W-:Y:S01]  /*edf0*/  STSM.16.M88.4 [R197], R164 ;  /* 0x000000a4c5007844 */ /* 0x0003e20000000200 */
[----:B------:R-:W-:Y:S05]  /*ee00*/  @!P0 BRA `(.L_x_6040) ;  /* 0x0000000000048947 */ /* 0x000fea0003800000 */
[----:B------:R-:W-:Y:S01]  /*ee10*/  BPT.TRAP 0x1 ;  /* 0x000000040000795c */ /* 0x000fe20000300000 */
.L_x_6040:
[----:B------:R0:W2:Y:S01]  /*ee20*/  SYNCS.PHASECHK.TRANS64.TRYWAIT P3, [R215+URZ+0x28c50], R216 ;  /* 0x028c50d8d70075a7 */ /* 0x0000a2000806017f */
[----:B------:R-:W-:Y:S05]  /*ee30*/  @!P0 BRA `(.L_x_6041) ;  /* 0x0000000000048947 */ /* 0x000fea0003800000 */
[----:B------:R-:W-:Y:S01]  /*ee40*/  BPT.TRAP 0x1 ;  /* 0x000000040000795c */ /* 0x000fe20000300000 */
.L_x_6041:
[----:B------:R-:W-:Y:S04]  /*ee50*/  BSSY B2, `(.L_x_6042) ;  /* 0x0000004000027945 */ /* 0x000fe80003800000 */
[----:B--2---:R-:W-:Y:S05]  /*ee60*/  @P3 BRA `(.L_x_6043) ;  /* 0x0000000000083947 */ /* 0x004fea0003800000 */
[----:B------:R-:W2:Y:S02]  /*ee70*/  SYNCS.PHASECHK.TRANS64.TRYWAIT P3, [R215+URZ+0x28c50], R216 ;  /* 0x028c50d8d70075a7 */ /* 0x000ea4000806017f */
[----:B--2---:R-:W-:Y:S05]  /*ee80*/  @!P3 BRA `(.L_x_6044) ;  /* 0x000001240010b947 */ /* 0x004fea0003800000 */
.L_x_6043:
[----:B------:R-:W-:Y:S05]  /*ee90*/  BSYNC B2 ;  /* 0x0000000000027941 */ /* 0x000fea0003800000 */
.L_x_6042:
[----:B------:R-:W-:Y:S01]  /*eea0*/  IMAD R14, R214, 0x1000, R190 ;  /* 0x00001000d60e7824 */ /* 0x000fe200078e02be */
[----:B------:R-:W-:Y:S01]  /*eeb0*/  WARPGROUP.ARRIVE ;  /* 0x00000000000079c5 */ /* 0x000fe20000000000 */
[----:B------:R-:W-:Y:S01]  /*eec0*/  IMAD.MOV.U32 R15, RZ, RZ, 0x40000040 ;  /* 0x40000040ff0f7424 */ /* 0x000fe200078e00ff */
[----:B------:R-:W-:Y:S01]  /*eed0*/  ISETP.GT.AND P3, PT, R12, R213, PT ;  /* 0x000000d50c00720c */ /* 0x000fe20003f64270 */
[----:B0-2---:R-:W-:Y:S01]  /*eee0*/  @!P1 VIADD R215, R215, 0x28c60 ;  /* 0x00028c60d7d79836 */ /* 0x005fe20000000000 */
[----:B------:R-:W-:Y:S01]  /*eef0*/  R2UR UR6, R14 ;  /* 0x000000000e0672ca */ /* 0x000fe200000e0000 */
[----:B------:R-:W-:Y:S01]  /*ef00*/  VIADD R12, R12, 0xffffffff ;  /* 0xffffffff0c0c7836 */ /* 0x000fe20000000000 */
[----:B------:R-:W-:Y:S01]  /*ef10*/  R2UR UR7, R15 ;  /* 0x000000000f0772ca */ /* 0x000fe200000e0000 */
[----:B------:R-:W-:Y:S01]  /*ef20*/  IMAD.MOV.U32 R15, RZ, RZ, 0x40000040 ;  /* 0x40000040ff0f7424 */ /* 0x000fe200078e00ff */
[----:B------:R-:W-:Y:S01]  /*ef30*/  @!P1 PRMT R215, RZ, 0x654, R215 ;  /* 0x00000654ffd79816 */ /* 0x000fe200000000d7 */
[----:B------:R-:W-:-:S10]  /*ef40*/  IMAD.MOV.U32 R18, RZ, RZ, R214 ;  /* 0x000000ffff127224 */ /* 0x000fd400078e00d6 */
[----:B------:R-:W-:Y:S03]  /*ef50*/  HGMMA.64x256x16.F32.BF16 R24, R152, gdesc[UR4].tnspB, R24, gsb0 ;  /* 0x43e0000498187df0 */ /* 0x000fe60008001818 */
[----:B------:R-:W-:Y:S02]  /*ef60*/  WARPGROUP.DEPBAR.LE gsb0, 0x0 ;  /* 0x00008000000079c5 */ /* 0x000fe40000010000 */
[----:B-1----:R-:W-:Y:S01]  /*ef70*/  VIADD R152, R14, 0x80 ;  /* 0x000000800e987836 */ /* 0x002fe20000000000 */
        /* <DEDUP_REMOVED lines=33> */
[----:B------:R-:W-:Y:S05]  /*f190*/  BSYNC B0 ;  /* 0x0000000000007941 */ /* 0x000fea0003800000 */
.L_x_6026:
[----:B------:R-:W-:Y:S02]  /*f1a0*/  IMAD.MOV.U32 R15, RZ, RZ, R168 ;  /* 0x000000ffff0f7224 */ /* 0x000fe400078e00a8 */
[----:B------:R-:W-:Y:S02]  /*f1b0*/  IMAD.MOV.U32 R14, RZ, RZ, R21 ;  /* 0x000000ffff0e7224 */ /* 0x000fe400078e0015 */
[----:B------:R-:W-:-:S07]  /*f1c0*/  IMAD.MOV.U32 R18, RZ, RZ, R214 ;  /* 0x000000ffff127224 */ /* 0x000fce00078e00d6 */
.L_x_6025:
[----:B------:R-:W-:Y:S05]  /*f1d0*/  BSYNC B1 ;  /* 0x0000000000017941 */ /* 0x000fea0003800000 */
.L_x_6024:
[----:B------:R-:W1:Y:S01]  /*f1e0*/  LDC R21, c[0x0][0x448] ;  /* 0x00011200ff157b82 */ /* 0x000e620000000800 */
[----:B------:R-:W-:Y:S01]  /*f1f0*/  IADD3 R154, R23, 0x1, -R22 ;  /* 0x00000001179a7810 */ /* 0x000fe20007ffe816 */
[----:B------:R-:W-:-:S06]  /*f200*/  ULDC UR4, c[0x0][0x9dc] ;  /* 0x0002770000047ab9 */ /* 0x000fcc0000000800 */
[----:B------:R-:W2:Y:S01]  /*f210*/  LDC R156, c[0x0][0x9e4] ;  /* 0x00027900ff9c7b82 */ /* 0x000ea20000000800 */
        /* <DEDUP_REMOVED lines=20> */
.L_x_6048:
[----:B------:R-:W-:-:S13]  /*f360*/  ISETP.NE.AND P2, PT, R156, 0x1, PT ;  /* 0x000000019c00780c */ /* 0x000fda0003f45270 */
[----:B------:R-:W1:Y:S02]  /*f370*/  @P2 LDC.64 R152, c[0x0][0x9e8] ;  /* 0x00027a00ff982b82 */ /* 0x000e640000000a00 */
[----:B-1----:R-:W-:-:S05]  /*f380*/  @P2 IMAD.HI.U32 R152, R21, R152, RZ ;  /* 0x0000009815982227 */ /* 0x002fca00078e00ff */
[----:B------:R-:W-:-:S07]  /*f390*/  @P2 SHF.R.U32.HI R21, RZ, R153, R152 ;  /* 0x00000099ff152219 */ /* 0x000fce0000011698 */
.L_x_6049:
[----:B------:R-:W-:Y:S05]  /*f3a0*/  BSYNC B0 ;  /* 0x0000000000007941 */ /* 0x000fea0003800000 */
.L_x_6047:
[----:B------:R-:W-:-:S05]  /*f3b0*/  IMAD R21, R21, R156, RZ ;  /* 0x0000009c15157224 */ /* 0x000fca00078e02ff */
[----:B------:R-:W-:-:S07]  /*f3c0*/  VIMNMX R154, R154, R21, !PT ;  /* 0x000000159a9a7248 */ /* 0x000fce0007fe0100 */
.L_x_6046:
[----:B------:R-:W-:Y:S01]  /*f3d0*/  VIADD R154, R154, 0x3f ;  /* 0x0000003f9a9a7836 */ /* 0x000fe20000000000 */
[----:B------:R-:W-:Y:S04]  /*f3e0*/  BSSY B0, `(.L_x_6050) ;  /* 0x00001ee000007945 */ /* 0x000fe80003800000 */
[----:B------:R-:W-:-:S04]  /*f3f0*/  SHF.R.S32.HI R21, RZ, 0x1f, R154 ;  /* 0x0000001fff157819 */ /* 0x000fc8000001149a */
[----:B------:R-:W-:-:S04]  /*f400*/  LEA.HI R21, R21, R154, RZ, 0x6 ;  /* 0x0000009a15157211 */ /* 0x000fc800078f30ff */
[----:B------:R-:W-:-:S04]  /*f410*/  SHF.R.S32.HI R21, RZ, 0x6, R21 ;  /* 0x00000006ff157819 */ /* 0x000fc80000011415 */
[----:B------:R-:W-:-:S04]  /*f420*/  VIMNMX R21, R202, R21, !PT ;  /* 0x00000015ca157248 */ /* 0x000fc80007fe0100 */
[----:B------:R-:W-:-:S13]  /*f430*/  ISETP.GE.AND P2, PT, R12, R21, PT ;  /* 0x000000150c00720c */ /* 0x000fda0003f46270 */
[----:B------:R-:W-:Y:S05]  /*f440*/  @!P2 BRA `(.L_x_6051) ;  /* 0x0000001c009ca947 */ /* 0x000fea0003800000 */
[----:B------:R-:W-:Y:S01]  /*f450*/  BSSY B1, `(.L_x_6052) ;  /* 0x00001e5000017945 */ /* 0x000fe20003800000 */
[----:B------:R-:W-:Y:S02]  /*f460*/  IMAD.MOV.U32 R213, RZ, RZ, R15 ;  /* 0x000000ffffd57224 */ /* 0x000fe400078e000f */
[----:B------:R-:W-:Y:S02]  /*f470*/  IMAD.MOV.U32 R214, RZ, RZ, R14 ;  /* 0x000000ffffd67224 */ /* 0x000fe400078e000e */
[----:B------:R-:W-:Y:S02]  /*f480*/  IMAD.MOV.U32 R206, RZ, RZ, R12 ;  /* 0x000000ffffce7224 */ /* 0x000fe400078e000c */
[----:B0-----:R-:W-:-:S07]  /*f490*/  IMAD.MOV.U32 R215, RZ, RZ, R18 ;  /* 0x000000ffffd77224 */ /* 0x001fce00078e0012 */
.L_x_6063:
[----:B------:R-:W-:Y:S02]  /*f4a0*/  VIADD R18, R215, 0x1 ;  /* 0x00000001d7127836 */ /* 0x000fe40000000000 */
[----:B0-----:R-:W-:Y:S02]  /*f4b0*/  IMAD.MOV.U32 R12, RZ, RZ, R206 ;  /* 0x000000ffff0c7224 */ /* 0x001fe400078e00ce */
[----:B------:R-:W-:Y:S01]  /*f4c0*/  VIADD R206, R206, 0xffffffff ;  /* 0xffffffffcece7836 */ /* 0x000fe20000000000 */
[----:B------:R-:W-:Y:S02]  /*f4d0*/  ISETP.NE.AND P3, PT, R18, 0x2, PT ;  /* 0x000000021200780c */ /* 0x000fe40003f65270 */
[----:B------:R-:W-:Y:S02]  /*f4e0*/  ISETP.GT.AND P2, PT, R12, R21, PT ;  /* 0x000000150c00720c */ /* 0x000fe40003f44270 */
[----:B------:R-:W-:Y:S02]  /*f4f0*/  SEL R12, RZ, 0x1, P3 ;  /* 0x00000001ff0c7807 */ /* 0x000fe40001800000 */
[----:B------:R-:W-:-:S02]  /*f500*/  SEL R18, R18, RZ, P3 ;  /* 0x000000ff12127207 */ /* 0x000fc40001800000 */
[----:B------:R-:W-:Y:S01]  /*f510*/  LOP3.LUT R19, R19, R12, RZ, 0x3c, !PT ;  /* 0x0000000c13137212 */ /* 0x000fe200078e3cff */
[----:B------:R-:W-:Y:S06]  /*f520*/  @!P0 BRA `(.L_x_6053) ;  /* 0x0000000000048947 */ /* 0x000fec0003800000 */
[----:B------:R-:W-:Y:S01]  /*f530*/  BPT.TRAP 0x1 ;  /* 0x000000040000795c */ /* 0x000fe20000300000 */
.L_x_6053:
[----:B------:R-:W-:Y:S01]  /*f540*/  IMAD R12, R18, 0x8, R2 ;  /* 0x00000008120c7824 */ /* 0x000fe200078e0202 */
[----:B------:R-:W-:-:S04]  /*f550*/  SHF.L.U32 R207, R19, 0x1f, RZ ;  /* 0x0000001f13cf7819 */ /* 0x000fc800000006ff */
[----:B------:R0:W1:Y:S01]  /*f560*/  SYNCS.PHASECHK.TRANS64.TRYWAIT P3, [R12+URZ+0x28c30], R207 ;  /* 0x028c30cf0c0075a7 */ /* 0x000062000806017f */
[----:B------:R-:W-:Y:S05]  /*f570*/  @!P0 BRA `(.L_x_6054) ;  /* 0x0000000000048947 */ /* 0x000fea0003800000 */
[----:B------:R-:W-:Y:S01]  /*f580*/  BPT.TRAP 0x1 ;  /* 0x000000040000795c */ /* 0x000fe20000300000 */
.L_x_6054:
[----:B------:R-:W-:Y:S01]  /*f590*/  BSSY B2, `(.L_x_6055) ;  /* 0x0000006000027945 */ /* 0x000fe20003800000 */
[----:B------:R-:W-:Y:S02]  /*f5a0*/  IMAD R154, R18, 0x200, R13 ;  /* 0x00000200129a7824 */ /* 0x000fe400078e020d */
[----:B------:R-:W-:Y:S01]  /*f5b0*/  IMAD.MOV.U32 R155, RZ, RZ, 0x40000040 ;  /* 0x40000040ff9b7424 */ /* 0x000fe200078e00ff */
[----:B-1----:R-:W-:Y:S06]  /*f5c0*/  @P3 BRA `(.L_x_6056) ;  /* 0x0000000000083947 */ /* 0x002fec0003800000 */
[----:B------:R-:W1:Y:S02]  /*f5d0*/  SYNCS.PHASECHK.TRANS64.TRYWAIT P3, [R12+URZ+0x28c30], R207 ;  /* 0x028c30cf0c0075a7 */ /* 0x000e64000806017f */
[----:B-1----:R-:W-:Y:S05]  /*f5e0*/  @!P3 BRA `(.L_x_6057) ;  /* 0x0000011c004cb947 */ /* 0x002fea0003800000 */
.L_x_6056:
[----:B------:R-:W-:Y:S05]  /*f5f0*/  BSYNC B2 ;  /* 0x0000000000027941 */ /* 0x000fea0003800000 */
.L_x_6055:
[C---:B------:R-:W-:Y:S01]  /*f600*/  R2UR UR6, R154.reuse ;  /* 0x000000009a0672ca */ /* 0x040fe200000e0000 */
[C---:B------:R-:W-:Y:S01]  /*f610*/  VIADD R152, R154.reuse, 0x2 ;  /* 0x000000029a987836 */ /* 0x040fe20000000000 */
[----:B------:R-:W-:Y:S01]  /*f620*/  R2UR UR7, R155 ;  /* 0x000000009b0772ca */ /* 0x000fe200000e0000 */
[----:B------:R-:W-:Y:S01]  /*f630*/  VIADD R14, R154, 0x4 ;  /* 0x000000049a0e7836 */ /* 0x000fe20000000000 */
[----:B------:R-:W-:Y:S01]  /*f640*/  R2UR UR4, R4 ;  /* 0x00000000040472ca */ /* 0x000fe200000e0000 */
[----:B------:R-:W-:Y:S01]  /*f650*/  VIADD R154, R154, 0x6 ;  /* 0x000000069a9a7836 */ /* 0x000fe20000000000 */
[----:B------:R-:W-:Y:S01]  /*f660*/  R2UR UR5, R5 ;  /* 0x00000000050572ca */ /* 0x000fe200000e0000 */
[----:B------:R-:W-:Y:S01]  /*f670*/  IMAD.MOV.U32 R153, RZ, RZ, 0x40000040 ;  /* 0x40000040ff997424 */ /* 0x000fe200078e00ff */
[----:B------:R-:W-:Y:S01]  /*f680*/  R2UR UR10, R152 ;  /* 0x00000000980a72ca */ /* 0x000fe200000e0000 */
[----:B------:R-:W-:Y:S01]  /*f690*/  IMAD.MOV.U32 R155, RZ, RZ, 0x40000040 ;  /* 0x40000040ff9b7424 */ /* 0x000fe200078e00ff */
[----:B------:R-:W-:Y:S01]  /*f6a0*/  R2UR UR18, R154 ;  /* 0x000000009a1272ca */ /* 0x000fe200000e0000 */
[----:B------:R-:W-:Y:S01]  /*f6b0*/  IMAD.MOV.U32 R15, RZ, RZ, 0x40000040 ;  /* 0x40000040ff0f7424 */ /* 0x000fe200078e00ff */
[----:B------:R-:W-:-:S02]  /*f6c0*/  R2UR UR11, R153 ;  /* 0x00000000990b72ca */ /* 0x000fc400000e0000 */
[----:B------:R-:W-:Y:S02]  /*f6d0*/  R2UR UR19, R155 ;  /* 0x000000009b1372ca */ /* 0x000fe400000e0000 */
[----:B------:R-:W-:Y:S01]  /*f6e0*/  WARPGROUP.ARRIVE ;  /* 0x00000000000079c5 */ /* 0x000fe20000000000 */
[----:B------:R-:W-:Y:S02]  /*f6f0*/  R2UR UR8, R10 ;  /* 0x000000000a0872ca */ /* 0x000fe400000e0000 */
[----:B------:R-:W-:Y:S02]  /*f700*/  R2UR UR9, R11 ;  /* 0x000000000b0972ca */ /* 0x000fe400000e0000 */
[----:B------:R-:W-:Y:S01]  /*f710*/  R2UR UR14, R14 ;  /* 0x000000000e0e72ca */ /* 0x000fe200000e0000 */
[----:B------:R-:W-:Y:S01]  /*f720*/  HGMMA.64x64x16.F32.BF16 R152, gdesc[UR4], RZ, !UPT, gsb0 ;  /* 0x00e00000049879f0 */ /* 0x000fe2000c0018ff */
[----:B------:R-:W-:Y:S01]  /*f730*/  R2UR UR15, R15 ;  /* 0x000000000f0f72ca */ /* 0x000fe200000e0000 */
[----:B------:R-:W-:Y:S01]  /*f740*/  ULDC UR4, c[0x0][0x9d8] ;  /* 0x0002760000047ab9 */ /* 0x000fe20000000800 */
[----:B------:R-:W-:Y:S01]  /*f750*/  R2UR UR12, R8 ;  /* 0x00000000080c72ca */ /* 0x000fe200000e0000 */
[----:B------:R-:W-:Y:S01]  /*f760*/  ULDC UR5, c[0x0][0x988] ;  /* 0x0002620000057ab9 */ /* 0x000fe20000000800 */
[----:B------:R-:W-:-:S02]  /*f770*/  R2UR UR13, R9 ;  /* 0x00000000090d72ca */ /* 0x000fc400000e0000 */
        /* <DEDUP_REMOVED lines=48> */
[----:B------:R-:W-:-:S02]  /*fa80*/  FMUL.FTZ R183, R183, UR4 ;  /* 0x00000004b7b77c20 */ /* 0x000fc40008410000 */
        /* <DEDUP_REMOVED lines=57> */
[----:B------:R-:W4:Y:S01]  /*fe20*/  MUFU.EX2 R15, R15 ;  /* 0x0000000f000f7308 */ /* 0x000f220000000800 */
[-CC-:B------:R-:W-:Y:S01]  /*fe30*/  FFMA.FTZ R173, R173, R20.reuse, -R181.reuse ;  /* 0x00000014adad7223 */ /* 0x180fe200000108b5 */
[-CC-:B------:R-:W-:Y:S01]  /*fe40*/  FFMA.FTZ R176, R176, R20.reuse, -R181.reuse ;  /* 0x00000014b0b07223 */ /* 0x180fe200000108b5 */
[-CC-:B------:R-:W-:Y:S01]  /*fe50*/  FFMA.FTZ R177, R177, R20.reuse, -R181.reuse ;  /* 0x00000014b1b17223 */ /* 0x180fe200000108b5 */
[----:B------:R-:W-:Y:S01]  /*fe60*/  FFMA.FTZ R180, R180, R20, -R181 ;  /* 0x00000014b4b47223 */ /* 0x000fe200000108b5 */
[----:B------:R-:W-:Y:S01]  /*fe70*/  FMUL.FTZ R181, R170, UR4 ;  /* 0x00000004aab57c20 */ /* 0x000fe20008410000 */
[----:B---3--:R-:W-:-:S02]  /*fe80*/  FMNMX.FTZ R170, R154, R213, !PT ;  /* 0x000000d59aaa7209 */ /* 0x008fc40007810000 */
[----:B------:R-:W3:Y:S01]  /*fe90*/  MUFU.EX2 R152, R152 ;  /* 0x0000009800987308 */ /* 0x000ee20000000800 */
        /* <DEDUP_REMOVED lines=8> */
[----:B----4-:R-:W-:Y:S01]  /*ff20*/  FFMA.FTZ R0, R214, R0, R15 ;  /* 0x00000000d6007223 */ /* 0x010fe2000001000f */
[-C--:B------:R-:W-:Y:S01]  /*ff30*/  FMUL.FTZ R37, R37, R214.reuse ;  /* 0x000000d625257220 */ /* 0x080fe20000410000 */
[-C--:B------:R-:W-:Y:S01]  /*ff40*/  FMUL.FTZ R40, R40, R214.reuse ;  /* 0x000000d628287220 */ /* 0x080fe20000410000 */
[-C--:B------:R-:W-:Y:S01]  /*ff50*/  FMUL.FTZ R41, R41, R214.reuse ;  /* 0x000000d629297220 */ /* 0x080fe20000410000 */
[-C--:B------:R-:W-:Y:S01]  /*ff60*/  FMUL.FTZ R44, R44, R214.reuse ;  /* 0x000000d62c2c7220 */ /* 0x080fe20000410000 */
[-C--:B------:R-:W-:Y:S01]  /*ff70*/  FMUL.FTZ R45, R45, R214.reuse ;  /* 0x000000d62d2d7220 */ /* 0x080fe20000410000 */
[----:B------:R-:W-:Y:S01]  /*ff80*/  FMUL.FTZ R48, R48, R214 ;  /* 0x000000d630307220 */ /* 0x000fe20000410000 */
[----:B------:R-:W-:Y:S01]  /*ff90*/  MUFU.TANH R175, R175 ;  /* 0x000000af00af7308 */ /* 0x000fe20000002400 */
[C---:B---3--:R-:W-:Y:S01]  /*ffa0*/  FADD.FTZ R0, R152.reuse, R0 ;  /* 0x0000000098007221 */ /* 0x048fe20000010000 */
[----:B------:R-:W-:Y:S01]  /*ffb0*/  F2FP.BF16.F32.PACK_AB R152, R152, R15 ;  /* 0x0000000f9898723e */ /* 0x000fe200000010ff */
[----:B------:R-:W-:-:S02]  /*ffc0*/  @!P1 VIADD R15, R12, 0x28c40 ;  /* 0x00028c400c0f9836 */ /* 0x000fc40000000000 */
[-C--:B------:R-:W-:Y:S01]  /*ffd0*/  FMUL.FTZ R49, R49, R214.reuse ;  /* 0x000000d631317220 */ /* 0x080fe20000410000 */
[-C--:B------:R-:W-:Y:S01]  /*ffe0*/  FMUL.FTZ R52, R52, R214.reuse ;  /* 0x000000d634347220 */ /* 0x080fe20000410000 */
[-C--:B------:R-:W-:Y:S01]  /*fff0*/  FMUL.FTZ R53, R53, R214.reuse ;  /* 0x000000d635357220 */ /* 0x080fe20000410000 */
[-C--:B------:R-:W-:Y:S01]  /*10000*/  FMUL.FTZ R56, R56, R214.reuse ;  /* 0x000000d638387220 */ /* 0x080fe20000410000 */
[----:B------:R-:W-:Y:S01]  /*10010*/  @!P1 PRMT R15, RZ, 0x654, R15 ;  /* 0x00000654ff0f9816 */ /* 0x000fe2000000000f */
[----:B------:R-:W-:Y:S01]  /*10020*/  MUFU.TANH R178, R178 ;  /* 0x000000b200b27308 */ /* 0x000fe20000002400 */
[-C--:B------:R-:W-:Y:S01]  /*10030*/  FMUL.FTZ R57, R57, R214.reuse ;  /* 0x000000d639397220 */ /* 0x080fe20000410000 */
[-C--:B------:R-:W-:Y:S01]  /*10040*/  FMUL.FTZ R60, R60, R214.reuse ;  /* 0x000000d63c3c7220 */ /* 0x080fe20000410000 */
[----:B------:R3:W-:Y:S01]  /*10050*/  @!P1 SYNCS.ARRIVE.TRANS64.RED.A1T0 RZ, [R15+URZ], RZ ;  /* 0x000000ff0fff99a7 */ /* 0x0007e2000810043f */
[-C--:B------:R-:W-:Y:S01]  /*10060*/  FMUL.FTZ R61, R61, R214.reuse ;  /* 0x000000d63d3d7220 */ /* 0x080fe20000410000 */
[-C--:B------:R-:W-:Y:S01]  /*10070*/  FMUL.FTZ R64, R64, R214.reuse ;  /* 0x000000d640407220 */ /* 0x080fe20000410000 */
[-C--:B------:R-:W-:Y:S01]  /*10080*/  FMUL.FTZ R65, R65, R214.reuse ;  /* 0x000000d641417220 */ /* 0x080fe20000410000 */
[-C--:B------:R-:W-:Y:S01]  /*10090*/  FMUL.FTZ R68, R68, R214.reuse ;  /* 0x000000d644447220 */ /* 0x080fe20000410000 */
[----:B------:R-:W-:Y:S01]  /*100a0*/  MUFU.TANH R179, R179 ;  /* 0x000000b300b37308 */ /* 0x000fe20000002400 */
[-C--:B------:R-:W-:Y:S01]  /*100b0*/  FMUL.FTZ R69, R69, R214.reuse ;  /* 0x000000d645457220 */ /* 0x080fe20000410000 */
[----:B------:R-:W-:Y:S01]  /*100c0*/  FMUL.FTZ R72, R72, R214 ;  /* 0x000000d648487220 */ /* 0x000fe20000410000 */
[----:B---3--:R-:W-:-:S02]  /*100d0*/  IMAD.MOV R15, RZ, RZ, -R194 ;  /* 0x000000ffff0f7224 */ /* 0x008fc400078e0ac2 */
[-C--:B------:R-:W-:Y:S01]  /*100e0*/  FMUL.FTZ R73, R73, R214.reuse ;  /* 0x000000d649497220 */ /* 0x080fe20000410000 */
[-C--:B------:R-:W-:Y:S01]  /*100f0*/  FMUL.FTZ R76, R76, R214.reuse ;  /* 0x000000d64c4c7220 */ /* 0x080fe20000410000 */
[-C--:B------:R-:W-:Y:S01]  /*10100*/  FMUL.FTZ R77, R77, R214.reuse ;  /* 0x000000d64d4d7220 */ /* 0x080fe20000410000 */
[----:B------:R-:W-:Y:S01]  /*10110*/  FMUL.FTZ R80, R80, R214 ;  /* 0x000000d650507220 */ /* 0x000fe20000410000 */
[----:B------:R-:W-:Y:S01]  /*10120*/  ISETP.NE.AND P3, PT, R184, R15, PT ;  /* 0x0000000fb800720c */ /* 0x000fe20003f65270 */
[----:B------:R-:W-:Y:S01]  /*10130*/  MUFU.TANH R182, R182 ;  /* 0x000000b600b67308 */ /* 0x000fe20000002400 */
[----:B------:R-:W-:Y:S01]  /*10140*/  FMNMX.FTZ R15, R155, R170, !PT ;  /* 0x000000aa9b0f7209 */ /* 0x000fe20007810000 */
[-C--:B------:R-:W-:Y:S01]  /*10150*/  FMUL.FTZ R81, R81, R214.reuse ;  /* 0x000000d651517220 */ /* 0x080fe20000410000 */
[-C--:B------:R-:W-:Y:S01]  /*10160*/  FMUL.FTZ R84, R84, R214.reuse ;  /* 0x000000d654547220 */ /* 0x080fe20000410000 */
[-C--:B------:R-:W-:Y:S01]  /*10170*/  FMUL.FTZ R85, R85, R214.reuse ;  /* 0x000000d655557220 */ /* 0x080fe20000410000 */
[----:B------:R-:W-:Y:S01]  /*10180*/  FMNMX.FTZ R15, R158, R15, !PT ;  /* 0x0000000f9e0f7209 */ /* 0x000fe20007810000 */
[-C--:B------:R-:W-:Y:S01]  /*10190*/  FMUL.FTZ R88, R88, R214.reuse ;  /* 0x000000d658587220 */ /* 0x080fe20000410000 */
[-C--:B------:R-:W-:Y:S01]  /*101a0*/  FMUL.FTZ R89, R89, R214.reuse ;  /* 0x000000d659597220 */ /* 0x080fe20000410000 */
[----:B------:R-:W-:Y:S01]  /*101b0*/  MUFU.TANH R183, R183 ;  /* 0x000000b700b77308 */ /* 0x000fe20000002400 */
[----:B------:R-:W-:Y:S01]  /*101c0*/  FMNMX.FTZ R15, R159, R15, !PT ;  /* 0x0000000f9f0f7209 */ /* 0x000fe20007810000 */
[-C--:B------:R-:W-:Y:S01]  /*101d0*/  FMUL.FTZ R92, R92, R214.reuse ;  /* 0x000000d65c5c7220 */ /* 0x080fe20000410000 */
[-C--:B------:R-:W-:Y:S01]  /*101e0*/  FMUL.FTZ R93, R93, R214.reuse ;  /* 0x000000d65d5d7220 */ /* 0x080fe20000410000 */
[----:B------:R-:W-:Y:S01]  /*101f0*/  @!P3 IMAD R215, R215, 0x40, R191 ;  /* 0x00000040d7d7b824 */ /* 0x000fe200078e02bf */
[----:B------:R-:W-:Y:S01]  /*10200*/  FMNMX.FTZ R15, R162, R15, !PT ;  /* 0x0000000fa20f7209 */ /* 0x000fe20007810000 */
[-C--:B------:R-:W-:Y:S01]  /*10210*/  FMUL.FTZ R96, R96, R214.reuse ;  /* 0x000000d660607220 */ /* 0x080fe20000410000 */
[----:B------:R-:W-:Y:S01]  /*10220*/  FMUL.FTZ R97, R97, R214 ;  /* 0x000000d661617220 */ /* 0x000fe20000410000 */
[----:B------:R-:W3:Y:S01]  /*10230*/  MUFU.EX2 R153, R153 ;  /* 0x0000009900997308 */ /* 0x000ee20000000800 */
[----:B------:R-:W-:Y:S01]  /*10240*/  FMNMX.FTZ R15, R163, R15, !PT ;  /* 0x0000000fa30f7209 */ /* 0x000fe20007810000 */
[----:B------:R-:W-:-:S02]  /*10250*/  @!P3 IMAD R215, R215, 0x4, R2 ;  /* 0x00000004d7d7b824 */ /* 0x000fc400078e0202 */
[-C--:B------:R-:W-:Y:S01]  /*10260*/  FMUL.FTZ R100, R100, R214.reuse ;  /* 0x000000d664647220 */ /* 0x080fe20000410000 */
[-C--:B------:R-:W-:Y:S01]  /*10270*/  FMUL.FTZ R101, R101, R214.reuse ;  /* 0x000000d665657220 */ /* 0x080fe20000410000 */
[----:B------:R-:W-:Y:S01]  /*10280*/  FMNMX.FTZ R15, R166, R15, !PT ;  /* 0x0000000fa60f7209 */ /* 0x000fe20007810000 */
[-C--:B------:R-:W-:Y:S01]  /*10290*/  FMUL.FTZ R104, R104, R214.reuse ;  /* 0x000000d668687220 */ /* 0x080fe20000410000 */
[-C--:B------:R-:W-:Y:S01]  /*102a0*/  FMUL.FTZ R105, R105, R214.reuse ;  /* 0x000000d669697220 */ /* 0x080fe20000410000 */
[----:B------:R-:W4:Y:S01]  /*102b0*/  MUFU.EX2 R156, R156 ;  /* 0x0000009c009c7308 */ /* 0x000f220000000800 */
[----:B------:R-:W-:Y:S01]  /*102c0*/  FMNMX.FTZ R15, R167, R15, !PT ;  /* 0x0000000fa70f7209 */ /* 0x000fe20007810000 */
[-C--:B------:R-:W-:Y:S01]  /*102d0*/  FMUL.FTZ R108, R108, R214.reuse ;  /* 0x000000d66c6c7220 */ /* 0x080fe20000410000 */
[-C--:B------:R-:W-:Y:S01]  /*102e0*/  FMUL.FTZ R109, R109, R214.reuse ;  /* 0x000000d66d6d7220 */ /* 0x080fe20000410000 */
[-C--:B------:R-:W-:Y:S01]  /*102f0*/  FMUL.FTZ R112, R112, R214.reuse ;  /* 0x000000d670707220 */ /* 0x080fe20000410000 */
[----:B--2---:R-:W-:Y:S01]  /*10300*/  FMNMX.FTZ R15, R181, R15, !PT ;  /* 0x0000000fb50f7209 */ /* 0x004fe20007810000 */
[-C--:B------:R-:W-:Y:S01]  /*10310*/  FMUL.FTZ R113, R113, R214.reuse ;  /* 0x000000d671717220 */ /* 0x080fe20000410000 */
[-C--:B------:R-:W-:Y:S01]  /*10320*/  FMUL.FTZ R116, R116, R214.reuse ;  /* 0x000000d674747220 */ /* 0x080fe20000410000 */
        /* <DEDUP_REMOVED lines=9> */
[----:B------:R-:W-:Y:S01]  /*103c0*/  FMNMX.FTZ R15, R175, R15, !PT ;  /* 0x0000000faf0f7209 */ /* 0x000fe20007810000 */
[-C--:B------:R-:W-:Y:S01]  /*103d0*/  FMUL.FTZ R125, R125, R214.reuse ;  /* 0x000000d67d7d7220 */ /* 0x080fe20000410000 */
[-C--:B------:R-:W-:Y:S01]  /*103e0*/  FMUL.FTZ R128, R128, R214.reuse ;  /* 0x000000d680807220 */ /* 0x080fe20000410000 */
[-C--:B------:R-:W-:Y:S01]  /*103f0*/  FMUL.FTZ R129, R129, R214.reuse ;  /* 0x000000d681817220 */ /* 0x080fe20000410000 */
[----:B------:R-:W-:Y:S01]  /*10400*/  FMNMX.FTZ R170, R178, R15, !PT ;  /* 0x0000000fb2aa7209 */ /* 0x000fe20007810000 */
[-C--:B------:R-:W-:Y:S01]  /*10410*/  FMUL.FTZ R132, R132, R214.reuse ;  /* 0x000000d684847220 */ /* 0x080fe20000410000 */
[----:B------:R-:W-:Y:S01]  /*10420*/  FMUL.FTZ R133, R133, R214 ;  /* 0x000000d685857220 */ /* 0x000fe20000410000 */
[----:B------:R-:W-:Y:S01]  /*10430*/  MUFU.EX2 R161, R161 ;  /* 0x000000a100a17308 */ /* 0x000fe20000000800 */
[----:B------:R-:W-:Y:S01]  /*10440*/  FMNMX.FTZ R15, R179, R170, !PT ;  /* 0x000000aab30f7209 */ /* 0x000fe20007810000 */
[-C--:B------:R-:W-:Y:S01]  /*10450*/  FMUL.FTZ R136, R136, R214.reuse ;  /* 0x000000d688887220 */ /* 0x080fe20000410000 */
[-C--:B------:R-:W-:Y:S01]  /*10460*/  FMUL.FTZ R137, R137, R214.reuse ;  /* 0x000000d689897220 */ /* 0x080fe20000410000 */
[-C--:B------:R-:W-:Y:S01]  /*10470*/  FMUL.FTZ R140, R140, R214.reuse ;  /* 0x000000d68c8c7220 */ /* 0x080fe20000410000 */
[----:B------:R-:W-:Y:S01]  /*10480*/  FMNMX.FTZ R170, R182, R15, !PT ;  /* 0x0000000fb6aa7209 */ /* 0x000fe20007810000 */
[-C--:B------:R-:W-:Y:S01]  /*10490*/  FMUL.FTZ R141, R141, R214.reuse ;  /* 0x000000d68d8d7220 */ /* 0x080fe20000410000 */
[-C--:B------:R-:W-:Y:S01]  /*104a0*/  FMUL.FTZ R144, R144, R214.reuse ;  /* 0x000000d690907220 */ /* 0x080fe20000410000 */
[----:B------:R-:W-:Y:S01]  /*104b0*/  FMUL.FTZ R145, R145, R214 ;  /* 0x000000d691917220 */ /* 0x000fe20000410000 */
[----:B------:R-:W-:Y:S01]  /*104c0*/  FMNMX.FTZ R15, R183, R170, !PT ;  /* 0x000000aab70f7209 */ /* 0x000fe20007810000 */
[-C--:B------:R-:W-:Y:S01]  /*104d0*/  FMUL.FTZ R148, R148, R214.reuse ;  /* 0x000000d694947220 */ /* 0x080fe20000410000 */
[----:B------:R-:W-:Y:S01]  /*104e0*/  FMUL.FTZ R149, R149, R214 ;  /* 0x000000d695957220 */ /* 0x000fe20000410000 */
[----:B------:R-:W-:Y:S01]  /*104f0*/  @!P3 STS [R215+0x28800], R214 ;  /* 0x028800d6d700b388 */ /* 0x000fe20000000800 */
[----:B------:R-:W-:Y:S01]  /*10500*/  MUFU.EX2 R164, R164 ;  /* 0x000000a400a47308 */ /* 0x000fe20000000800 */
[----:B----4-:R-:W-:-:S02]  /*10510*/  FADD.FTZ R0, R156, R229 ;  /* 0x000000e59c007221 */ /* 0x010fc40000010000 */
[----:B------:R-:W4:Y:S05]  /*10520*/  SHFL.BFLY PT, R170, R15, 0x2, 0x1f ;  /* 0x0c401f000faa7f89 */ /* 0x000f2a00000e0000 */
[----:B------:R-:W-:Y:S08]  /*10530*/  MUFU.EX2 R165, R165 ;  /* 0x000000a500a57308 */ /* 0x000ff00000000800 */
[----:B------:R-:W5:Y:S08]  /*10540*/  MUFU.EX2 R168, R168 ;  /* 0x000000a800a87308 */ /* 0x000f700000000800 */
[----:B------:R-:W-:Y:S01]  /*10550*/  MUFU.EX2 R169, R169 ;  /* 0x000000a900a97308 */ /* 0x000fe20000000800 */
[----:B----4-:R-:W-:-:S05]  /*10560*/  FMNMX.FTZ R15, R15, R170, !PT ;  /* 0x000000aa0f0f7209 */ /* 0x010fca0007810000 */
[----:B------:R-:W4:Y:S02]  /*10570*/  SHFL.BFLY PT, R170, R15, 0x1, 0x1f ;  /* 0x0c201f000faa7f89 */ /* 0x000f2400000e0000 */
[----:B------:R-:W-:Y:S08]  /*10580*/  MUFU.EX2 R172, R172 ;  /* 0x000000ac00ac7308 */ /* 0x000ff00000000800 */
[----:B------:R-:W-:Y:S08]  /*10590*/  MUFU.EX2 R173, R173 ;  /* 0x000000ad00ad7308 */ /* 0x000ff00000000800 */
[----:B------:R-:W-:Y:S01]  /*105a0*/  MUFU.EX2 R176, R176 ;  /* 0x000000b000b07308 */ /* 0x000fe20000000800 */
[----:B----4-:R-:W-:-:S07]  /*105b0*/  FMNMX.FTZ R15, R15, R170, !PT ;  /* 0x000000aa0f0f7209 */ /* 0x010fce0007810000 */
[----:B------:R-:W-:Y:S01]  /*105c0*/  MUFU.EX2 R177, R177 ;  /* 0x000000b100b17308 */ /* 0x000fe20000000800 */
[C---:B------:R-:W-:Y:S01]  /*105d0*/  FADD.FTZ R170, -R15.reuse, R213 ;  /* 0x000000d50faa7221 */ /* 0x040fe20000010100 */
[----:B------:R-:W-:-:S03]  /*105e0*/  FMUL.FTZ R213, R15, R20 ;  /* 0x000000140fd57220 */ /* 0x000fc60000410000 */
[-C--:B------:R-:W-:Y:S01]  /*105f0*/  FMUL.FTZ R170, R170, R20.reuse ;  /* 0x00000014aaaa7220 */ /* 0x080fe20000410000 */
        /* <DEDUP_REMOVED lines=17> */
[----:B------:R-:W-:-:S02]  /*10710*/  FFMA.FTZ R183, R183, R20, -R213 ;  /* 0x00000014b7b77223 */ /* 0x000fc400000108d5 */
[----:B------:R-:W0:Y:S01]  /*10720*/  MUFU.EX2 R170, R170 ;  /* 0x000000aa00aa7308 */ /* 0x000e220000000800 */
[----:B----4-:R-:W-:Y:S01]  /*10730*/  F2FP.BF16.F32.PACK_AB R154, R156, R153 ;  /* 0x000000999c9a723e */ /* 0x010fe200000010ff */
[----:B--2---:R-:W-:Y:S01]  /*10740*/  FADD.FTZ R153, R157, R0 ;  /* 0x000000009d997221 */ /* 0x004fe20000010000 */
[----:B---3--:R-:W-:-:S03]  /*10750*/  F2FP.BF16.F32.PACK_AB R156, R160, R157 ;  /* 0x0000009da09c723e */ /* 0x008fc600000010ff */
[----:B------:R-:W-:Y:S01]  /*10760*/  FADD.FTZ R0, R160, R153 ;  /* 0x00000099a0007221 */ /* 0x000fe20000010000 */
[----:B-----5:R-:W-:Y:S01]  /*10770*/  F2FP.BF16.F32.PACK_AB R160, R168, R165 ;  /* 0x000000a5a8a0723e */ /* 0x020fe200000010ff */
[----:B------:R-:W2:Y:S02]  /*10780*/  MUFU.EX2 R155, R155 ;  /* 0x0000009b009b7308 */ /* 0x000ea40000000800 */
[----:B------:R-:W-:-:S04]  /*10790*/  FADD.FTZ R153, R161, R0 ;  /* 0x00000000a1997221 */ /* 0x000fc80000010000 */
[----:B------:R-:W-:Y:S02]  /*107a0*/  FADD.FTZ R0, R164, R153 ;  /* 0x00000099a4007221 */ /* 0x000fe40000010000 */
[----:B------:R3:W4:Y:S01]  /*107b0*/  MUFU.EX2 R213, R158 ;  /* 0x0000009e00d57308 */ /* 0x0007220000000800 */
[----:B0-----:R0:W-:Y:S01]  /*107c0*/  @!P3 STS [R215+0x28820], R170 ;  /* 0x028820aad700b388 */ /* 0x0011e20000000800 */
[----:B------:R-:W-:Y:S01]  /*107d0*/  FADD.FTZ R153, R165, R0 ;  /* 0x00000000a5997221 */ /* 0x000fe20000010000 */
[-C--:B------:R-:W-:Y:S01]  /*107e0*/  FMUL.FTZ R26, R26, R170.reuse ;  /* 0x000000aa1a1a7220 */ /* 0x080fe20000410000 */
[-C--:B------:R-:W-:Y:S01]  /*107f0*/  FMUL.FTZ R27, R27, R170.reuse ;  /* 0x000000aa1b1b7220 */ /* 0x080fe20000410000 */
[-C--:B------:R-:W-:Y:S01]  /*10800*/  FMUL.FTZ R30, R30, R170.reuse ;  /* 0x000000aa1e1e7220 */ /* 0x080fe20000410000 */
[----:B------:R-:W-:Y:S01]  /*10810*/  FADD.FTZ R0, R168, R153 ;  /* 0x00000099a8007221 */ /* 0x000fe20000010000 */
[-C--:B------:R-:W-:Y:S01]  /*10820*/  FMUL.FTZ R31, R31, R170.reuse ;  /* 0x000000aa1f1f7220 */ /* 0x080fe20000410000 */
[----:B------:R-:W5:Y:S01]  /*10830*/  MUFU.EX2 R159, R159 ;  /* 0x0000009f009f7308 */ /* 0x000f620000000800 */
[----:B---3--:R-:W-:Y:S01]  /*10840*/  F2FP.BF16.F32.PACK_AB R158, R164, R161 ;  /* 0x000000a1a49e723e */ /* 0x008fe200000010ff */
[----:B------:R-:W-:Y:S01]  /*10850*/  FADD.FTZ R153, R169, R0 ;  /* 0x00000000a9997221 */ /* 0x000fe20000010000 */
[----:B------:R-:W-:Y:S01]  /*10860*/  FFMA.FTZ R0, R170, R3, R180 ;  /* 0x00000003aa007223 */ /* 0x000fe200000100b4 */
[-C--:B------:R-:W-:Y:S01]  /*10870*/  FMUL.FTZ R34, R34, R170.reuse ;  /* 0x000000aa22227220 */ /* 0x080fe20000410000 */
[----:B------:R-:W-:Y:S01]  /*10880*/  FMUL.FTZ R35, R35, R170 ;  /* 0x000000aa23237220 */ /* 0x000fe20000410000 */
[----:B------:R-:W-:Y:S01]  /*10890*/  FADD.FTZ R164, R172, R153 ;  /* 0x00000099aca47221 */ /* 0x000fe20000010000 */
[C---:B--2---:R-:W-:Y:S01]  /*108a0*/  FADD.FTZ R0, R155.reuse, R0 ;  /* 0x000000009b007221 */ /* 0x044fe20000010000 */
[----:B0-----:R0:W2:Y:S01]  /*108b0*/  MUFU.EX2 R215, R162 ;  /* 0x000000a200d77308 */ /* 0x0010a20000000800 */
[----:B------:R-:W-:Y:S01]  /*108c0*/  F2FP.BF16.F32.PACK_AB R153, R155, R180 ;  /* 0x000000b49b99723e */ /* 0x000fe200000010ff */
[----:B------:R-:W-:Y:S01]  /*108d0*/  FADD.FTZ R3, R173, R164 ;  /* 0x000000a4ad037221 */ /* 0x000fe20000010000 */
[----:B----4-:R-:W-:Y:S01]  /*108e0*/  FADD.FTZ R0, R213, R0 ;  /* 0x00000000d5007221 */ /* 0x010fe20000010000 */
[----:B------:R-:W-:Y:S01]  /*108f0*/  F2FP.BF16.F32.PACK_AB R164, R176, R173 ;  /* 0x000000adb0a4723e */ /* 0x000fe200000010ff */
[-C--:B------:R-:W-:Y:S01]  /*10900*/  FMUL.FTZ R38, R38, R170.reuse ;  /* 0x000000aa26267220 */ /* 0x080fe20000410000 */
[----:B------:R-:W-:Y:S01]  /*10910*/  FADD.FTZ R168, R176, R3 ;  /* 0x00000003b0a87221 */ /* 0x000fe20000010000 */
[-C--:B------:R-:W-:Y:S01]  /*10920*/  FMUL.FTZ R39, R39, R170.reuse ;  /* 0x000000aa27277220 */ /* 0x080fe20000410000 */
[----:B------:R-:W3:Y:S01]  /*10930*/  MUFU.EX2 R163, R163 ;  /* 0x000000a300a37308 */ /* 0x000ee20000000800 */
[----:B0-----:R-:W-:Y:S01]  /*10940*/  F2FP.BF16.F32.PACK_AB R162, R172, R169 ;  /* 0x000000a9aca2723e */ /* 0x001fe200000010ff */
[----:B------:R-:W-:Y:S01]  /*10950*/  FADD.FTZ R3, R177, R168 ;  /* 0x000000a8b1037221 */ /* 0x000fe20000010000 */
[C---:B-----5:R-:W-:Y:S01]  /*10960*/  FADD.FTZ R168, R159.reuse, R0 ;  /* 0x000000009fa87221 */ /* 0x060fe20000010000 */
[----:B------:R-:W-:Y:S01]  /*10970*/  F2FP.BF16.F32.PACK_AB R155, R159, R213 ;  /* 0x000000d59f9b723e */ /* 0x000fe200000010ff */
[----:B------:R-:W-:Y:S01]  /*10980*/  BAR.SYNC.DEFER_BLOCKING 0xf, 0x100 ;  /* 0x03c4000000007b1d */ /* 0x000fe20000010000 */
[C---:B------:R-:W-:Y:S01]  /*10990*/  FADD.FTZ R0, R166.reuse, R3 ;  /* 0x00000003a6007221 */ /* 0x040fe20000010000 */
[----:B------:R-:W-:Y:S01]  /*109a0*/  F2FP.BF16.F32.PACK_AB R166, R166, R177 ;  /* 0x000000b1a6a6723e */ /* 0x000fe200000010ff */
[-C--:B------:R-:W-:Y:S01]  /*109b0*/  FMUL.FTZ R42, R42, R170.reuse ;  /* 0x000000aa2a2a7220 */ /* 0x080fe20000410000 */
[----:B--2---:R-:W-:Y:S01]  /*109c0*/  FADD.FTZ R168, R215, R168 ;  /* 0x000000a8d7a87221 */ /* 0x004fe20000010000 */
[-C--:B------:R-:W-:Y:S01]  /*109d0*/  FMUL.FTZ R43, R43, R170.reuse ;  /* 0x000000aa2b2b7220 */ /* 0x080fe20000410000 */
[----:B------:R-:W0:Y:S01]  /*109e0*/  MUFU.EX2 R214, R214 ;  /* 0x000000d600d67308 */ /* 0x000e220000000800 */
[-C--:B------:R-:W-:Y:S01]  /*109f0*/  FMUL.FTZ R46, R46, R170.reuse ;  /* 0x000000aa2e2e7220 */ /* 0x080fe20000410000 */
[-C--:B------:R-:W-:Y:S01]  /*10a00*/  FMUL.FTZ R47, R47, R170.reuse ;  /* 0x000000aa2f2f7220 */ /* 0x080fe20000410000 */
[-C--:B------:R-:W-:Y:S01]  /*10a10*/  FMUL.FTZ R50, R50, R170.reuse ;  /* 0x000000aa32327220 */ /* 0x080fe20000410000 */
[-C--:B------:R-:W-:Y:S01]  /*10a20*/  FMUL.FTZ R51, R51, R170.reuse ;  /* 0x000000aa33337220 */ /* 0x080fe20000410000 */
[-C--:B------:R-:W-:Y:S01]  /*10a30*/  FMUL.FTZ R54, R54, R170.reuse ;  /* 0x000000aa36367220 */ /* 0x080fe20000410000 */
[C---:B---3--:R-:W-:Y:S01]  /*10a40*/  FADD.FTZ R3, R163.reuse, R168 ;  /* 0x000000a8a3037221 */ /* 0x048fe20000010000 */
[----:B------:R-:W-:Y:S01]  /*10a50*/  F2FP.BF16.F32.PACK_AB R157, R163, R215 ;  /* 0x000000d7a39d723e */ /* 0x000fe200000010ff */
[----:B------:R-:W2:Y:S01]  /*10a60*/  MUFU.EX2 R167, R167 ;  /* 0x000000a700a77308 */ /* 0x000ea20000000800 */
[-C--:B------:R-:W-:Y:S01]  /*10a70*/  FMUL.FTZ R55, R55, R170.reuse ;  /* 0x000000aa37377220 */ /* 0x080fe20000410000 */
        /* <DEDUP_REMOVED lines=8> */
[----:B------:R0:W-:Y:S01]  /*10b00*/  STSM.16.M88.4 [R195+0x26800], R152 ;  /* 0x02680098c3007844 */ /* 0x0001e20000000200 */
        /* <DEDUP_REMOVED lines=44> */
[----:B------:R0:W-:Y:S01]  /*10dd0*/  STSM.16.M88.4 [R196], R160 ;  /* 0x000000a0c4007844 */ /* 0x0001e20000000200 */
[----:B------:R-:W3:Y:S01]  /*10de0*/  MUFU.EX2 R182, R182 ;  /* 0x000000b600b67308 */ /* 0x000ee20000000800 */
        /* <DEDUP_REMOVED lines=8> */
[C---:B--2---:R-:W-:Y:S01]  /*10e70*/  FADD.FTZ R3, R168.reuse, R3 ;  /* 0x00000003a8037221 */ /* 0x044fe20000010000 */
[----:B------:R-:W-:Y:S01]  /*10e80*/  F2FP.BF16.F32.PACK_AB R165, R168, R165 ;  /* 0x000000a5a8a5723e */ /* 0x000fe200000010ff */
[-C--:B------:R-:W-:Y:S01]  /*10e90*/  FMUL.FTZ R142, R142, R170.reuse ;  /* 0x000000aa8e8e7220 */ /* 0x080fe20000410000 */
[-C--:B------:R-:W-:Y:S01]  /*10ea0*/  FMUL.FTZ R143, R143, R170.reuse ;  /* 0x000000aa8f8f7220 */ /* 0x080fe20000410000 */
[-C--:B------:R-:W-:Y:S01]  /*10eb0*/  FMUL.FTZ R146, R146, R170.reuse ;  /* 0x000000aa92927220 */ /* 0x080fe20000410000 */
[-C--:B------:R-:W-:Y:S01]  /*10ec0*/  FMUL.FTZ R147, R147, R170.reuse ;  /* 0x000000aa93937220 */ /* 0x080fe20000410000 */
[-C--:B------:R-:W-:Y:S01]  /*10ed0*/  FMUL.FTZ R150, R150, R170.reuse ;  /* 0x000000aa96967220 */ /* 0x080fe20000410000 */
[----:B------:R-:W-:Y:S01]  /*10ee0*/  FMUL.FTZ R151, R151, R170 ;  /* 0x000000aa97977220 */ /* 0x000fe20000410000 */
[----:B---3--:R-:W-:Y:S01]  /*10ef0*/  FADD.FTZ R172, R182, R3 ;  /* 0x00000003b6ac7221 */ /* 0x008fe20000010000 */
[----:B----4-:R-:W-:-:S03]  /*10f00*/  F2FP.BF16.F32.PACK_AB R167, R183, R182 ;  /* 0x000000b6b7a7723e */ /* 0x010fc600000010ff */
[----:B------:R-:W-:Y:S02]  /*10f10*/  FADD.FTZ R3, R183, R172 ;  /* 0x000000acb7037221 */ /* 0x000fe40000010000 */
[----:B------:R0:W-:Y:S01]  /*10f20*/  STSM.16.M88.4 [R197], R164 ;  /* 0x000000a4c5007844 */ /* 0x0001e20000000200 */
[----:B------:R-:W-:Y:S05]  /*10f30*/  @!P0 BRA `(.L_x_6058) ;  /* 0x0000000000048947 */ /* 0x000fea0003800000 */
[----:B------:R-:W-:Y:S01]  /*10f40*/  BPT.TRAP 0x1 ;  /* 0x000000040000795c */ /* 0x000fe20000300000 */
.L_x_6058:
[----:B------:R2:W3:Y:S01]  /*10f50*/  SYNCS.PHASECHK.TRANS64.TRYWAIT P3, [R12+URZ+0x28c50], R207 ;  /* 0x028c50cf0c0075a7 */ /* 0x0004e2000806017f */
[----:B------:R-:W-:Y:S05]  /*10f60*/  @!P0 BRA `(.L_x_6059) ;  /* 0x0000000000048947 */ /* 0x000fea0003800000 */
[----:B------:R-:W-:Y:S01]  /*10f70*/  BPT.TRAP 0x1 ;  /* 0x000000040000795c */ /* 0x000fe20000300000 */
.L_x_6059:
[----:B------:R-:W-:Y:S04]  /*10f80*/  BSSY B2, `(.L_x_6060) ;  /* 0x0000004000027945 */ /* 0x000fe80003800000 */
[----:B---3--:R-:W-:Y:S05]  /*10f90*/  @P3 BRA `(.L_x_6061) ;  /* 0x0000000000083947 */ /* 0x008fea0003800000 */
[----:B------:R-:W3:Y:S02]  /*10fa0*/  SYNCS.PHASECHK.TRANS64.TRYWAIT P3, [R12+URZ+0x28c50], R207 ;  /* 0x028c50cf0c0075a7 */ /* 0x000ee4000806017f */
[----:B---3--:R-:W-:Y:S05]  /*10fb0*/  @!P3 BRA `(.L_x_6062) ;  /* 0x0000010000ecb947 */ /* 0x008fea0003800000 */
.L_x_6061:
[----:B------:R-:W-:Y:S05]  /*10fc0*/  BSYNC B2 ;  /* 0x0000000000027941 */ /* 0x000fea0003800000 */
.L_x_6060:
[----:B------:R-:W-:Y:S01]  /*10fd0*/  IMAD R168, R18, 0x1000, R190 ;  /* 0x0000100012a87824 */ /* 0x000fe200078e02be */
[----:B------:R-:W-:Y:S01]  /*10fe0*/  WARPGROUP.ARRIVE ;  /* 0x00000000000079c5 */ /* 0x000fe20000000000 */
[----:B------:R-:W-:Y:S02]  /*10ff0*/  IMAD.MOV.U32 R169, RZ, RZ, 0x40000040 ;  /* 0x40000040ffa97424 */ /* 0x000fe400078e00ff */
[----:B-123--:R-:W-:Y:S01]  /*11000*/  @!P1 VIADD R12, R12, 0x28c60 ;  /* 0x00028c600c0c9836 */ /* 0x00efe20000000000 */
[----:B------:R-:W-:Y:S01]  /*11010*/  R2UR UR6, R168 ;  /* 0x00000000a80672ca */ /* 0x000fe200000e0000 */
[----:B------:R-:W-:Y:S01]  /*11020*/  IMAD.MOV.U32 R213, RZ, RZ, R15 ;  /* 0x000000ffffd57224 */ /* 0x000fe200078e000f */
[----:B------:R-:W-:Y:S01]  /*11030*/  R2UR UR7, R169 ;  /* 0x00000000a90772ca */ /* 0x000fe200000e0000 */
[----:B------:R-:W-:Y:S01]  /*11040*/  IMAD.MOV.U32 R169, RZ, RZ, 0x40000040 ;  /* 0x40000040ffa97424 */ /* 0x000fe200078e00ff */
[----:B------:R-:W-:Y:S01]  /*11050*/  @!P1 PRMT R12, RZ, 0x654, R12 ;  /* 0x00000654ff0c9816 */ /* 0x000fe2000000000c */
[----:B------:R-:W-:-:S02]  /*11060*/  IMAD.MOV.U32 R214, RZ, RZ, R14 ;  /* 0x000000ffffd67224 */ /* 0x000fc400078e000e */
[----:B------:R-:W-:-:S08]  /*11070*/  IMAD.MOV.U32 R215, RZ, RZ, R18 ;  /* 0x000000ffffd77224 */ /* 0x000fd000078e0012 */
        /* <DEDUP_REMOVED lines=35> */
.L_x_6052:
[----:B0-----:R-:W-:-:S07]  /*112b0*/  IMAD.MOV.U32 R12, RZ, RZ, R206 ;  /* 0x000000ffff0c7224 */ /* 0x001fce00078e00ce */
.L_x_6051:
[----:B------:R-:W-:Y:S05]  /*112c0*/  BSYNC B0 ;  /* 0x0000000000007941 */ /* 0x000fea0003800000 */
.L_x_6050:
[----:B------:R-:W-:Y:S01]  /*112d0*/  ISETP.GE.AND P2, PT, R12, R202, PT ;  /* 0x000000ca0c00720c */ /* 0x000fe20003f46270 */
[----:B------:R-:W-:-:S12]  /*112e0*/  BSSY B0, `(.L_x_6064) ;  /* 0x000028e000007945 */ /* 0x000fd80003800000 */
[----:B------:R-:W-:Y:S05]  /*112f0*/  @!P2 BRA `(.L_x_6065) ;  /* 0x000000280030a947 */ /* 0x000fea0003800000 */
[----:B------:R-:W-:Y:S02]  /*11300*/  IMAD.MOV.U32 R213, RZ, RZ, R15 ;  /* 0x000000ffffd57224 */ /* 0x000fe400078e000f */
[----:B0-----:R-:W-:Y:S02]  /*11310*/  IMAD.MOV.U32 R215, RZ, RZ, R14 ;  /* 0x000000ffffd77224 */ /* 0x001fe400078e000e */
[----:B------:R-:W-:-:S07]  /*11320*/  IMAD.MOV.U32 R214, RZ, RZ, R18 ;  /* 0x000000ffffd67224 */ /* 0x000fce00078e0012 */
.L_x_6084:
[----:B------:R-:W-:-:S05]  /*11330*/  VIADD R18, R214, 0x1 ;  /* 0x00000001d6127836 */ /* 0x000fca0000000000 */
[----:B------:R-:W-:-:S04]  /*11340*/  ISETP.NE.AND P2, PT, R18, 0x2, PT ;  /* 0x000000021200780c */ /* 0x000fc80003f45270 */
[----:B------:R-:W-:Y:S02]  /*11350*/  SEL R14, RZ, 0x1, P2 ;  /* 0x00000001ff0e7807 */ /* 0x000fe40001000000 */
[----:B------:R-:W-:Y:S02]  /*11360*/  SEL R18, R18, RZ, P2 ;  /* 0x000000ff12127207 */ /* 0x000fe40001000000 */
[----:B------:R-:W-:Y:S01]  /*11370*/  LOP3.LUT R19, R19, R14, RZ, 0x3c, !PT ;  /* 0x0000000e13137212 */ /* 0x000fe200078e3cff */
[----:B-1----:R-:W-:Y:S06]  /*11380*/  @!P0 BRA `(.L_x_6066) ;  /* 0x0000000000048947 */ /* 0x002fec0003800000 */
[----:B------:R-:W-:Y:S01]  /*11390*/  BPT.TRAP 0x1 ;  /* 0x000000040000795c */ /* 0x000fe20000300000 */
.L_x_6066:
[----:B------:R-:W-:Y:S01]  /*113a0*/  IMAD R206, R18, 0x8, R2 ;  /* 0x0000000812ce7824 */ /* 0x000fe200078e0202 */
[----:B------:R-:W-:-:S04]  /*113b0*/  SHF.L.U32 R207, R19, 0x1f, RZ ;  /* 0x0000001f13cf7819 */ /* 0x000fc800000006ff */
[----:B------:R0:W1:Y:S01]  /*113c0*/  SYNCS.PHASECHK.TRANS64.TRYWAIT P2, [R206+URZ+0x28c30], R207 ;  /* 0x028c30cfce0075a7 */ /* 0x000062000804017f */
[----:B------:R-:W-:Y:S05]  /*113d0*/  @!P0 BRA `(.L_x_6067) ;  /* 0x0000000000048947 */ /* 0x000fea0003800000 */
[----:B------:R-:W-:Y:S01]  /*113e0*/  BPT.TRAP 0x1 ;  /* 0x000000040000795c */ /* 0x000fe20000300000 */
.L_x_6067:
[----:B------:R-:W-:Y:S01]  /*113f0*/  BSSY B1, `(.L_x_6068) ;  /* 0x0000006000017945 */ /* 0x000fe20003800000 */
[----:B------:R-:W-:Y:S02]  /*11400*/  IMAD R14, R18, 0x200, R13 ;  /* 0x00000200120e7824 */ /* 0x000fe400078e020d */
[----:B------:R-:W-:Y:S01]  /*11410*/  IMAD.MOV.U32 R15, RZ, RZ, 0x40000040 ;  /* 0x40000040ff0f7424 */ /* 0x000fe200078e00ff */
[----:B-1----:R-:W-:Y:S06]  /*11420*/  @P2 BRA `(.L_x_6069) ;  /* 0x0000000000082947 */ /* 0x002fec0003800000 */
[----:B------:R-:W1:Y:S02]  /*11430*/  SYNCS.PHASECHK.TRANS64.TRYWAIT P2, [R206+URZ+0x28c30], R207 ;  /* 0x028c30cfce0075a7 */ /* 0x000e64000804017f */
[----:B-1----:R-:W-:Y:S05]  /*11440*/  @!P2 BRA `(.L_x_6070) ;  /* 0x000000fc00dca947 */ /* 0x002fea0003800000 */
.L_x_6069:
[----:B------:R-:W-:Y:S05]  /*11450*/  BSYNC B1 ;  /* 0x0000000000017941 */ /* 0x000fea0003800000 */
.L_x_6068:
[C---:B------:R-:W-:Y:S01]  /*11460*/  R2UR UR6, R14.reuse ;  /* 0x000000000e0672ca */ /* 0x040fe200000e0000 */
[----:B------:R-:W-:Y:S01]  /*11470*/  WARPGROUP.ARRIVE ;  /* 0x00000000000079c5 */ /* 0x000fe20000000000 */
[----:B------:R-:W-:Y:S01]  /*11480*/  R2UR UR7, R15 ;  /* 0x000000000f0772ca */ /* 0x000fe200000e0000 */
[----:B------:R-:W-:Y:S01]  /*11490*/  VIADD R20, R14, 0x2 ;  /* 0x000000020e147836 */ /* 0x000fe20000000000 */
[----:B------:R-:W-:Y:S01]  /*114a0*/  R2UR UR4, R4 ;  /* 0x00000000040472ca */ /* 0x000fe200000e0000 */
[----:B------:R-:W-:Y:S01]  /*114b0*/  IMAD.MOV.U32 R21, RZ, RZ, 0x40000040 ;  /* 0x40000040ff157424 */ /* 0x000fe200078e00ff */
[----:B------:R-:W-:Y:S01]  /*114c0*/  R2UR UR5, R5 ;  /* 0x00000000050572ca */ /* 0x000fe200000e0000 */
[----:B------:R-:W-:-:S12]  /*114d0*/  IMAD.MOV.U32 R15, RZ, RZ, 0x40000040 ;  /* 0x40000040ff0f7424 */ /* 0x000fd800078e00ff */
        /* <DEDUP_REMOVED lines=32> */
[----:B------:R-:W-:Y:S01]  /*116e0*/  HGMMA.64x64x16.F32.BF16 R152, gdesc[UR4], R152, gsb0 ;  /* 0x00e00000049879f0 */ /* 0x000fe20008001898 */
[----:B------:R-:W-:Y:S02]  /*116f0*/  ULDC UR4, c[0x0][0x9d8] ;  /* 0x0002760000047ab9 */ /* 0x000fe40000000800 */
        /* <DEDUP_REMOVED lines=36> */
[----:B------:R-:W-:Y:S01]  /*11940*/  ULDC UR4, c[0x0][0x9e0] ;  /* 0x0002780000047ab9 */ /* 0x000fe20000000800 */
[----:B------:R4:W-:Y:S01]  /*11950*/  @!P1 SYNCS.ARRIVE.TRANS64.RED.A1T0 RZ, [R14+URZ], RZ ;  /* 0x000000ff0eff99a7 */ /* 0x0009e2000810043f */
[----:B------:R-:W-:-:S05]  /*11960*/  IADD3 R183, -R22, R183, R23 ;  /* 0x000000b716b77210 */ /* 0x000fca0007ffe117 */
[----:B------:R-:W0:Y:S01]  /*11970*/  MUFU.TANH R229, R229 ;  /* 0x000000e500e57308 */ /* 0x000e220000002400 */
[C---:B------:R-:W-:Y:S02]  /*11980*/  VIADD R231, R183.reuse, UR45 ;  /* 0x0000002db7e77c36 */ /* 0x040fe40008000000 */
[----:B------:R-:W-:Y:S02]  /*11990*/  VIADD R183, R183, UR4 ;  /* 0x00000004b7b77c36 */ /* 0x000fe40008000000 */
[--C-:B--2---:R-:W-:Y:S02]  /*119a0*/  IMAD.IADD R182, R231, 0x1, R232.reuse ;  /* 0x00000001e7b67824 */ /* 0x104fe400078e02e8 */
        /* <DEDUP_REMOVED lines=32> */
[----:B------:R-:W-:Y:S01]  /*11bb0*/  IADD3 R232, -R22, R23, R232 ;  /* 0x0000001716e87210 */ /* 0x000fe20007ffe1e8 */
[----:B------:R-:W-:Y:S03]  /*11bc0*/  BSSY B1, `(.L_x_6072) ;  /* 0x0000012000017945 */ /* 0x000fe60003800000 */
[----:B------:R-:W-:-:S13]  /*11bd0*/  ISETP.GT.AND P2, PT, R232, -0x1, PT ;  /* 0xffffffffe800780c */ /* 0x000fda0003f44270 */
[----:B------:R-:W-:Y:S05]  /*11be0*/  @P2 BRA `(.L_x_6073) ;  /* 0x0000000000242947 */ /* 0x000fea0003800000 */
[----:B------:R-:W-:Y:S01]  /*11bf0*/  ULDC UR4, c[0x0][0x9e4] ;  /* 0x0002790000047ab9 */ /* 0x000fe20000000800 */
[----:B------:R-:W-:Y:S01]  /*11c00*/  LOP3.LUT R232, RZ, R232, RZ, 0x33, !PT ;  /* 0x000000e8ffe87212 */ /* 0x000fe200078e33ff */
[----:B------:R-:W-:-:S05]  /*11c10*/  IMAD.U32 R233, RZ, RZ, UR4 ;  /* 0x00000004ffe97e24 */ /* 0x000fca000f8e00ff */
[----:B------:R-:W-:-:S13]  /*11c20*/  ISETP.NE.AND P2, PT, R233, 0x1, PT ;  /* 0x00000001e900780c */ /* 0x000fda0003f45270 */
[----:B------:R-:W2:Y:S02]  /*11c30*/  @P2 LDC.64 R14, c[0x0][0x9e8] ;  /* 0x00027a00ff0e2b82 */ /* 0x000ea40000000a00 */
[----:B--2---:R-:W-:-:S05]  /*11c40*/  @P2 IMAD.HI.U32 R14, R232, R14, RZ ;  /* 0x0000000ee80e2227 */ /* 0x004fca00078e00ff */
[----:B------:R-:W-:-:S04]  /*11c50*/  @P2 SHF.R.U32.HI R232, RZ, R15, R14 ;  /* 0x0000000fffe82219 */ /* 0x000fc8000001160e */
[----:B------:R-:W-:Y:S01]  /*11c60*/  LOP3.LUT R232, RZ, R232, RZ, 0x33, !PT ;  /* 0x000000e8ffe87212 */ /* 0x000fe200078e33ff */
[----:B------:R-:W-:Y:S06]  /*11c70*/  BRA `(.L_x_6074) ;  /* 0x0000000000187947 */ /* 0x000fec0003800000 */
.L_x_6073:
[----:B------:R-:W-:Y:S02]  /*11c80*/  ULDC UR4, c[0x0][0x9e4] ;  /* 0x0002790000047ab9 */ /* 0x000fe40000000800 */
[----:B------:R-:W-:-:S05]  /*11c90*/  IMAD.U32 R233, RZ, RZ, UR4 ;  /* 0x00000004ffe97e24 */ /* 0x000fca000f8e00ff */
[----:B------:R-:W-:-:S13]  /*11ca0*/  ISETP.NE.AND P2, PT, R233, 0x1, PT ;  /* 0x00000001e900780c */ /* 0x000fda0003f45270 */
[----:B------:R-:W2:Y:S02]  /*11cb0*/  @P2 LDC.64 R14, c[0x0][0x9e8] ;  /* 0x00027a00ff0e2b82 */ /* 0x000ea40000000a00 */
[----:B--2---:R-:W-:-:S05]  /*11cc0*/  @P2 IMAD.HI.U32 R14, R232, R14, RZ ;  /* 0x0000000ee80e2227 */ /* 0x004fca00078e00ff */
[----:B------:R-:W-:-:S07]  /*11cd0*/  @P2 SHF.R.U32.HI R232, RZ, R15, R14 ;  /* 0x0000000fffe82219 */ /* 0x000fce000001160e */
.L_x_6074:
[----:B------:R-:W-:Y:S05]  /*11ce0*/  BSYNC B1 ;  /* 0x0000000000017941 */ /* 0x000fea0003800000 */
.L_x_6072:
[----:B------:R-:W-:-:S04]  /*11cf0*/  IMAD R232, R232, R233, -R178 ;  /* 0x000000e9e8e87224 */ /* 0x000fc800078e0ab2 */
[----:B------:R-:W-:-:S05]  /*11d00*/  IMAD.IADD R232, R232, 0x1, -R184 ;  /* 0x00000001e8e87824 */ /* 0x000fca00078e0ab8 */
[----:B------:R-:W-:Y:S02]  /*11d10*/  VIMNMX R182, R182, R232, !PT ;  /* 0x000000e8b6b67248 */ /* 0x000fe40007fe0100 */
[----:B------:R-:W-:-:S07]  /*11d20*/  VIADDMNMX R181, R232, R233, R181, PT ;  /* 0x000000e9e8b57246 */ /* 0x000fce00038001b5 */
.L_x_6071:
[----:B------:R-:W-:Y:S01]  /*11d30*/  ISETP.GT.AND P2, PT, R12, -0x1, PT ;  /* 0xffffffff0c00780c */ /* 0x000fe20003f44270 */
[----:B------:R-:W2:Y:S03]  /*11d40*/  SHFL.IDX PT, R20, R20, 0x1, 0x1c1f ;  /* 0x003c1f0014147f89 */ /* 0x000ea600000e0000 */
[C---:B------:R-:W-:Y:S02]  /*11d50*/  ISETP.GT.AND P4, PT, R182.reuse, RZ, P2 ;  /* 0x000000ffb600720c */ /* 0x040fe40001784270 */
[----:B------:R-:W-:Y:S02]  /*11d60*/  ISETP.GT.AND P3, PT, R182, 0x1, P2 ;  /* 0x00000001b600780c */ /* 0x000fe40001764270 */
[C---:B------:R-:W-:Y:S02]  /*11d70*/  ISETP.LT.OR P4, PT, R181.reuse, 0x1, P4 ;  /* 0x00000001b500780c */ /* 0x040fe40002781670 */
[----:B------:R-:W-:-:S02]  /*11d80*/  ISETP.LT.OR P3, PT, R181, 0x2, P3 ;  /* 0x00000002b500780c */ /* 0x000fc40001f61670 */
[----:B------:R-:W-:Y:S02]  /*11d90*/  FSEL R216, R216, -INF , !P4 ;  /* 0xff800000d8d87808 */ /* 0x000fe40006000000 */
[----:B0-----:R-:W-:Y:S02]  /*11da0*/  FSEL R229, R229, -INF , !P3 ;  /* 0xff800000e5e57808 */ /* 0x001fe40005800000 */
[C---:B------:R-:W-:Y:S02]  /*11db0*/  ISETP.GT.AND P4, PT, R182.reuse, 0x8, P2 ;  /* 0x00000008b600780c */ /* 0x040fe40001784270 */
[----:B------:R-:W-:Y:S02]  /*11dc0*/  ISETP.GT.AND P3, PT, R182, 0x9, P2 ;  /* 0x00000009b600780c */ /* 0x000fe40001764270 */
[C---:B------:R-:W-:Y:S02]  /*11dd0*/  ISETP.LT.OR P4, PT, R181.reuse, 0x9, P4 ;  /* 0x00000009b500780c */ /* 0x040fe40002781670 */
[----:B------:R-:W-:-:S02]  /*11de0*/  ISETP.LT.OR P3, PT, R181, 0xa, P3 ;  /* 0x0000000ab500780c */ /* 0x000fc40001f61670 */
[----:B------:R-:W-:Y:S01]  /*11df0*/  FSEL R155, R155, -INF , !P4 ;  /* 0xff8000009b9b7808 */ /* 0x000fe20006000000 */
[--C-:B--2---:R-:W-:Y:S01]  /*11e00*/  IMAD.IADD R183, R183, 0x1, R20.reuse ;  /* 0x00000001b7b77824 */ /* 0x104fe200078e0214 */
[----:B------:R-:W-:Y:S01]  /*11e10*/  FSEL R230, R230, -INF , !P3 ;  /* 0xff800000e6e67808 */ /* 0x000fe20005800000 */
[----:B------:R-:W-:Y:S01]  /*11e20*/  IMAD.IADD R231, R231, 0x1, R20 ;  /* 0x00000001e7e77824 */ /* 0x000fe200078e0214 */
[C---:B------:R-:W-:Y:S02]  /*11e30*/  ISETP.GT.AND P4, PT, R182.reuse, 0x10, P2 ;  /* 0x00000010b600780c */ /* 0x040fe40001784270 */
[----:B------:R-:W-:Y:S02]  /*11e40*/  ISETP.GT.AND P3, PT, R182, 0x11, P2 ;  /* 0x00000011b600780c */ /* 0x000fe40001764270 */
[C---:B------:R-:W-:Y:S02]  /*11e50*/  ISETP.LT.OR P4, PT, R181.reuse, 0x11, P4 ;  /* 0x00000011b500780c */ /* 0x040fe40002781670 */
[----:B------:R-:W-:-:S02]  /*11e60*/  ISETP.LT.OR P3, PT, R181, 0x12, P3 ;  /* 0x00000012b500780c */ /* 0x000fc40001f61670 */
[----:B------:R-:W-:Y:S02]  /*11e70*/  FSEL R159, R159, -INF , !P4 ;  /* 0xff8000009f9f7808 */ /* 0x000fe40006000000 */
[----:B------:R-:W-:Y:S02]  /*11e80*/  FSEL R160, R160, -INF , !P3 ;  /* 0xff800000a0a07808 */ /* 0x000fe40005800000 */
        /* <DEDUP_REMOVED lines=29> */
[----:B------:R-:W-:Y:S01]  /*12060*/  FSEL R180, R180, -INF , !P3 ;  /* 0xff800000b4b47808 */ /* 0x000fe20005800000 */
[----:B------:R-:W-:Y:S08]  /*12070*/  @!P6 BRA `(.L_x_6075) ;  /* 0x000000000060e947 */ /* 0x000ff00003800000 */
        /* <DEDUP_REMOVED lines=8> */
[----:B------:R-:W0:Y:S02]  /*12100*/  @P3 LDC.64 R14, c[0x0][0x9e8] ;  /* 0x00027a00ff0e3b82 */ /* 0x000e240000000a00 */
[----:B0-----:R-:W-:-:S05]  /*12110*/  @P3 IMAD.HI.U32 R14, R20, R14, RZ ;  /* 0x0000000e140e3227 */ /* 0x001fca00078e00ff */
[----:B------:R-:W-:-:S04]  /*12120*/  @P3 SHF.R.U32.HI R20, RZ, R15, R14 ;  /* 0x0000000fff143219 */ /* 0x000fc8000001160e */
[----:B------:R-:W-:Y:S01]  /*12130*/  LOP3.LUT R20, RZ, R20, RZ, 0x33, !PT ;  /* 0x00000014ff147212 */ /* 0x000fe200078e33ff */
[----:B------:R-:W-:Y:S06]  /*12140*/  BRA `(.L_x_6078) ;  /* 0x0000000000187947 */ /* 0x000fec0003800000 */
.L_x_6077:
[----:B------:R-:W-:Y:S02]  /*12150*/  ULDC UR4, c[0x0][0x9e4] ;  /* 0x0002790000047ab9 */ /* 0x000fe40000000800 */
[----:B------:R-:W-:-:S05]  /*12160*/  IMAD.U32 R181, RZ, RZ, UR4 ;  /* 0x00000004ffb57e24 */ /* 0x000fca000f8e00ff */
[----:B------:R-:W-:-:S13]  /*12170*/  ISETP.NE.AND P3, PT, R181, 0x1, PT ;  /* 0x00000001b500780c */ /* 0x000fda0003f65270 */
[----:B------:R-:W0:Y:S02]  /*12180*/  @P3 LDC.64 R14, c[0x0][0x9e8] ;  /* 0x00027a00ff0e3b82 */ /* 0x000e240000000a00 */
[----:B0-----:R-:W-:-:S05]  /*12190*/  @P3 IMAD.HI.U32 R14, R20, R14, RZ ;  /* 0x0000000e140e3227 */ /* 0x001fca00078e00ff */
[----:B------:R-:W-:-:S07]  /*121a0*/  @P3 SHF.R.U32.HI R20, RZ, R15, R14 ;  /* 0x0000000fff143219 */ /* 0x000fce000001160e */
.L_x_6078:
[----:B------:R-:W-:Y:S05]  /*121b0*/  BSYNC B1 ;  /* 0x0000000000017941 */ /* 0x000fea0003800000 */
.L_x_6076:
[----:B------:R-:W-:-:S04]  /*121c0*/  IMAD R20, R20, R181, -R178 ;  /* 0x000000b514147224 */ /* 0x000fc800078e0ab2 */
[----:B------:R-:W-:-:S05]  /*121d0*/  IMAD.IADD R20, R20, 0x1, -R184 ;  /* 0x0000000114147824 */ /* 0x000fca00078e0ab8 */
[----:B------:R-:W-:Y:S02]  /*121e0*/  VIMNMX R231, R231, R20, !PT ;  /* 0x00000014e7e77248 */ /* 0x000fe40007fe0100 */
[----:B------:R-:W-:-:S07]  /*121f0*/  VIADDMNMX R183, R20, R181, R183, PT ;  /* 0x000000b514b77246 */ /* 0x000fce00038001b7 */
.L_x_6075:
[----:B------:R-:W-:Y:S01]  /*12200*/  FMNMX.FTZ R14, R216, R215, !PT ;  /* 0x000000d7d80e7209 */ /* 0x000fe20007810000 */
[----:B------:R-:W-:Y:S02]  /*12210*/  ULDC UR4, c[0x0][0x988] ;  /* 0x0002620000047ab9 */ /* 0x000fe40000000800 */
[----:B------:R-:W-:Y:S01]  /*12220*/  IMAD.U32 R20, RZ, RZ, UR4 ;  /* 0x00000004ff147e24 */ /* 0x000fe2000f8e00ff */
        /* <DEDUP_REMOVED lines=18> */
[----:B0-----:R-:W-:-:S04]  /*12350*/  FMNMX.FTZ R14, R14, R15, !PT ;  /* 0x0000000f0e0e7209 */ /* 0x001fc80007810000 */
[C---:B------:R-:W-:Y:S01]  /*12360*/  FSETP.NEU.FTZ.AND P3, PT, R14.reuse, -INF , PT ;  /* 0xff8000000e00780b */ /* 0x040fe20003f7d000 */
[----:B------:R-:W-:-:S03]  /*12370*/  FMUL.FTZ R15, R14, R20 ;  /* 0x000000140e0f7220 */ /* 0x000fc60000410000 */
[----:B------:R-:W-:Y:S02]  /*12380*/  FSEL R178, R14, RZ, P3 ;  /* 0x000000ff0eb27208 */ /* 0x000fe40001800000 */
[----:B------:R-:W-:Y:S02]  /*12390*/  FSEL R15, R15, RZ, P3 ;  /* 0x000000ff0f0f7208 */ /* 0x000fe40001800000 */
[----:B------:R-:W-:Y:S01]  /*123a0*/  ISETP.GT.AND P3, PT, R231, 0x1, P2 ;  /* 0x00000001e700780c */ /* 0x000fe20001764270 */
[----:B------:R-:W-:Y:S01]  /*123b0*/  FADD.FTZ R178, -R178, R215 ;  /* 0x000000d7b2b27221 */ /* 0x000fe20000010100 */
[----:B------:R-:W-:Y:S02]  /*123c0*/  IMAD.MOV R215, RZ, RZ, -R194 ;  /* 0x000000ffffd77224 */ /* 0x000fe400078e0ac2 */
[-CC-:B------:R-:W-:Y:S01]  /*123d0*/  FFMA.FTZ R216, R216, R20.reuse, -R15.reuse ;  /* 0x00000014d8d87223 */ /* 0x180fe2000001080f */
[----:B------:R-:W-:Y:S01]  /*123e0*/  ISETP.LT.OR P4, PT, R183, 0x2, P3 ;  /* 0x00000002b700780c */ /* 0x000fe20001f81670 */
[-CC-:B------:R-:W-:Y:S01]  /*123f0*/  FFMA.FTZ R229, R229, R20.reuse, -R15.reuse ;  /* 0x00000014e5e57223 */ /* 0x180fe2000001080f */
[----:B------:R-:W-:Y:S01]  /*12400*/  ISETP.GT.AND P3, PT, R231, 0x8, P2 ;  /* 0x00000008e700780c */ /* 0x000fe20001764270 */
[-CC-:B------:R-:W-:Y:S01]  /*12410*/  FFMA.FTZ R155, R155, R20.reuse, -R15.reuse ;  /* 0x000000149b9b7223 */ /* 0x180fe2000001080f */
[----:B------:R-:W-:Y:S01]  /*12420*/  FSEL R181, R152, -INF , !P4 ;  /* 0xff80000098b57808 */ /* 0x000fe20006000000 */
[-CC-:B------:R-:W-:Y:S01]  /*12430*/  FFMA.FTZ R230, R230, R20.reuse, -R15.reuse ;  /* 0x00000014e6e67223 */ /* 0x180fe2000001080f */
[----:B------:R-:W-:Y:S01]  /*12440*/  ISETP.GT.AND P4, PT, R231, 0x9, P2 ;  /* 0x00000009e700780c */ /* 0x000fe20001784270 */
[-CC-:B------:R-:W-:Y:S01]  /*12450*/  FFMA.FTZ R159, R159, R20.reuse, -R15.reuse ;  /* 0x000000149f9f7223 */ /* 0x180fe2000001080f */
[C---:B------:R-:W-:Y:S01]  /*12460*/  ISETP.LT.OR P3, PT, R183.reuse, 0x9, P3 ;  /* 0x00000009b700780c */ /* 0x040fe20001f61670 */
[-CC-:B------:R-:W-:Y:S01]  /*12470*/  FFMA.FTZ R160, R160, R20.reuse, -R15.reuse ;  /* 0x00000014a0a07223 */ /* 0x180fe2000001080f */
[----:B------:R-:W-:Y:S01]  /*12480*/  ISETP.LT.OR P4, PT, R183, 0xa, P4 ;  /* 0x0000000ab700780c */ /* 0x000fe20002781670 */
[-CC-:B------:R-:W-:Y:S01]  /*12490*/  FFMA.FTZ R162, R162, R20.reuse, -R15.reuse ;  /* 0x00000014a2a27223 */ /* 0x180fe2000001080f */
[----:B------:R-:W-:Y:S01]  /*124a0*/  FSEL R153, R153, -INF , !P3 ;  /* 0xff80000099997808 */ /* 0x000fe20005800000 */
[-CC-:B------:R-:W-:Y:S01]  /*124b0*/  FFMA.FTZ R165, R165, R20.reuse, -R15.reuse ;  /* 0x00000014a5a57223 */ /* 0x180fe2000001080f */
[----:B------:R-:W-:Y:S01]  /*124c0*/  FSEL R154, R154, -INF , !P4 ;  /* 0xff8000009a9a7808 */ /* 0x000fe20006000000 */
[-CC-:B------:R-:W-:Y:S01]  /*124d0*/  FFMA.FTZ R166, R166, R20.reuse, -R15.reuse ;  /* 0x00000014a6a67223 */ /* 0x180fe2000001080f */
[C---:B------:R-:W-:Y:S01]  /*124e0*/  ISETP.GT.AND P4, PT, R231.reuse, 0x11, P2 ;  /* 0x00000011e700780c */ /* 0x040fe20001784270 */
[-CC-:B------:R-:W-:Y:S01]  /*124f0*/  FFMA.FTZ R168, R168, R20.reuse, -R15.reuse ;  /* 0x00000014a8a87223 */ /* 0x180fe2000001080f */
[----:B------:R-:W-:Y:S01]  /*12500*/  ISETP.GT.AND P3, PT, R231, 0x10, P2 ;  /* 0x00000010e700780c */ /* 0x000fe20001764270 */
[-CC-:B------:R-:W-:Y:S01]  /*12510*/  FFMA.FTZ R172, R172, R20.reuse, -R15.reuse ;  /* 0x00000014acac7223 */ /* 0x180fe2000001080f */
[----:B------:R-:W-:Y:S01]  /*12520*/  ISETP.LT.OR P4, PT, R183, 0x12, P4 ;  /* 0x00000012b700780c */ /* 0x000fe20002781670 */
[-CC-:B------:R-:W-:Y:S01]  /*12530*/  FFMA.FTZ R173, R173, R20.reuse, -R15.reuse ;  /* 0x00000014adad7223 */ /* 0x180fe2000001080f */
[----:B------:R-:W-:Y:S01]  /*12540*/  ISETP.LT.OR P3, PT, R183, 0x11, P3 ;  /* 0x00000011b700780c */ /* 0x000fe20001f61670 */
[-CC-:B------:R-:W-:Y:S01]  /*12550*/  FFMA.FTZ R175, R175, R20.reuse, -R15.reuse ;  /* 0x00000014afaf7223 */ /* 0x180fe2000001080f */
[----:B------:R-:W-:Y:S01]  /*12560*/  FSEL R182, R157, -INF , !P4 ;  /* 0xff8000009db67808 */ /* 0x000fe20006000000 */
[-C--:B------:R-:W-:Y:S01]  /*12570*/  FMUL.FTZ R157, R178, R20.reuse ;  /* 0x00000014b29d7220 */ /* 0x080fe20000410000 */
[----:B------:R-:W-:Y:S01]  /*12580*/  ISETP.GT.AND P4, PT, R231, 0x19, P2 ;  /* 0x00000019e700780c */ /* 0x000fe20001784270 */
[-CC-:B------:R-:W-:Y:S01]  /*12590*/  FFMA.FTZ R177, R177, R20.reuse, -R15.reuse ;  /* 0x00000014b1b17223 */ /* 0x180fe2000001080f */
[----:B------:R-:W-:Y:S01]  /*125a0*/  FSEL R156, R156, -INF , !P3 ;  /* 0xff8000009c9c7808 */ /* 0x000fe20005800000 */
[-CC-:B------:R-:W-:Y:S01]  /*125b0*/  FFMA.FTZ R179, R179, R20.reuse, -R15.reuse ;  /* 0x00000014b3b37223 */ /* 0x180fe2000001080f */
[----:B------:R-:W-:Y:S01]  /*125c0*/  ISETP.LT.OR P4, PT, R183, 0x1a, P4 ;  /* 0x0000001ab700780c */ /* 0x000fe20002781670 */
[----:B------:R-:W-:Y:S01]  /*125d0*/  FFMA.FTZ R180, R180, R20, -R15 ;  /* 0x00000014b4b47223 */ /* 0x000fe2000001080f */
[----:B------:R-:W-:Y:S01]  /*125e0*/  ISETP.GT.AND P3, PT, R231, 0x18, P2 ;  /* 0x00000018e700780c */ /* 0x000fe20001764270 */
[----:B------:R-:W-:Y:S01]  /*125f0*/  MUFU.EX2 R152, R216 ;  /* 0x000000d800987308 */ /* 0x000fe20000000800 */
[----:B------:R-:W-:-:S02]  /*12600*/  FSEL R161, R161, -INF , !P4 ;  /* 0xff800000a1a17808 */ /* 0x000fc40006000000 */
[----:B------:R-:W-:Y:S02]  /*12610*/  ISETP.GT.AND P4, PT, R231, 0x21, P2 ;  /* 0x00000021e700780c */ /* 0x000fe40001784270 */
[C---:B------:R-:W-:Y:S02]  /*12620*/  ISETP.LT.OR P3, PT, R183.reuse, 0x19, P3 ;  /* 0x00000019b700780c */ /* 0x040fe40001f61670 */
[----:B------:R-:W-:Y:S01]  /*12630*/  ISETP.LT.OR P4, PT, R183, 0x22, P4 ;  /* 0x00000022b700780c */ /* 0x000fe20002781670 */
[----:B------:R-:W0:Y:S01]  /*12640*/  MUFU.EX2 R157, R157 ;  /* 0x0000009d009d7308 */ /* 0x000e220000000800 */
[----:B------:R-:W-:Y:S02]  /*12650*/  FSEL R158, R158, -INF , !P3 ;  /* 0xff8000009e9e7808 */ /* 0x000fe40005800000 */
[----:B------:R-:W-:Y:S02]  /*12660*/  FSEL R164, R164, -INF , !P4 ;  /* 0xff800000a4a47808 */ /* 0x000fe40006000000 */
[----:B------:R-:W-:-:S02]  /*12670*/  ISETP.GT.AND P4, PT, R231, 0x29, P2 ;  /* 0x00000029e700780c */ /* 0x000fc40001784270 */
[----:B------:R-:W-:Y:S01]  /*12680*/  ISETP.GT.AND P3, PT, R231, 0x20, P2 ;  /* 0x00000020e700780c */ /* 0x000fe20001764270 */
[----:B------:R-:W2:Y:S01]  /*12690*/  MUFU.EX2 R229, R229 ;  /* 0x000000e500e57308 */ /* 0x000ea20000000800 */
[C---:B------:R-:W-:Y:S02]  /*126a0*/  ISETP.LT.OR P4, PT, R183.reuse, 0x2a, P4 ;  /* 0x0000002ab700780c */ /* 0x040fe40002781670 */
[----:B------:R-:W-:Y:S02]  /*126b0*/  ISETP.LT.OR P3, PT, R183, 0x21, P3 ;  /* 0x00000021b700780c */ /* 0x000fe40001f61670 */
[----:B------:R-:W-:Y:S02]  /*126c0*/  FSEL R169, R169, -INF , !P4 ;  /* 0xff800000a9a97808 */ /* 0x000fe40006000000 */
[----:B------:R-:W-:Y:S01]  /*126d0*/  ISETP.GT.AND P4, PT, R231, RZ, P2 ;  /* 0x000000ffe700720c */ /* 0x000fe20001784270 */
[----:B------:R-:W3:Y:S01]  /*126e0*/  MUFU.EX2 R155, R155 ;  /* 0x0000009b009b7308 */ /* 0x000ee20000000800 */
[----:B------:R-:W-:Y:S01]  /*126f0*/  FSEL R163, R163, -INF , !P3 ;  /* 0xff800000a3a37808 */ /* 0x000fe20005800000 */
[----:B0-----:R-:W-:Y:S01]  /*12700*/  FFMA.FTZ R0, R157, R0, R152 ;  /* 0x000000009d007223 */ /* 0x001fe20000010098 */
[----:B------:R-:W-:Y:S01]  /*12710*/  ISETP.LT.OR P4, PT, R183, 0x1, P4 ;  /* 0x00000001b700780c */ /* 0x000fe20002781670 */
[-C--:B------:R-:W-:Y:S01]  /*12720*/  FMUL.FTZ R24, R24, R157.reuse ;  /* 0x0000009d18187220 */ /* 0x080fe20000410000 */
[----:B------:R-:W-:Y:S01]  /*12730*/  ISETP.GT.AND P3, PT, R231, 0x28, P2 ;  /* 0x00000028e700780c */ /* 0x000fe20001764270 */
[----:B------:R-:W-:Y:S01]  /*12740*/  FMUL.FTZ R25, R25, R157 ;  /* 0x0000009d19197220 */ /* 0x000fe20000410000 */
[----:B------:R-:W-:Y:S01]  /*12750*/  FSEL R21, R21, -INF , !P4 ;  /* 0xff80000015157808 */ /* 0x000fe20006000000 */
[----:B------:R-:W0:Y:S01]  /*12760*/  MUFU.EX2 R230, R230 ;  /* 0x000000e600e67308 */ /* 0x000e220000000800 */
[----:B------:R-:W-:Y:S01]  /*12770*/  ISETP.LT.OR P3, PT, R183, 0x29, P3 ;  /* 0x00000029b700780c */ /* 0x000fe20001f61670 */
[----:B--2---:R-:W-:Y:S01]  /*12780*/  FADD.FTZ R0, R229, R0 ;  /* 0x00000000e5007221 */ /* 0x004fe20000010000 */
[----:B------:R-:W-:Y:S01]  /*12790*/  FMNMX.FTZ R178, R21, R213, !PT ;  /* 0x000000d515b27209 */ /* 0x000fe20007810000 */
[-C--:B------:R-:W-:Y:S01]  /*127a0*/  FMUL.FTZ R28, R28, R157.reuse ;  /* 0x0000009d1c1c7220 */ /* 0x080fe20000410000 */
[----:B------:R-:W-:Y:S01]  /*127b0*/  FSEL R167, R167, -INF , !P3 ;  /* 0xff800000a7a77808 */ /* 0x000fe20005800000 */
[-C--:B------:R-:W-:Y:S01]  /*127c0*/  FMUL.FTZ R29, R29, R157.reuse ;  /* 0x0000009d1d1d7220 */ /* 0x080fe20000410000 */
[----:B------:R-:W-:Y:S01]  /*127d0*/  FMNMX.FTZ R178, R181, R178, !PT ;  /* 0x000000b2b5b27209 */ /* 0x000fe20007810000 */
[----:B------:R-:W-:Y:S01]  /*127e0*/  MUFU.EX2 R159, R159 ;  /* 0x0000009f009f7308 */ /* 0x000fe20000000800 */
[----:B------:R-:W-:Y:S01]  /*127f0*/  ISETP.GT.AND P3, PT, R231, 0x30, P2 ;  /* 0x00000030e700780c */ /* 0x000fe20001764270 */
[-C--:B------:R-:W-:Y:S01]  /*12800*/  FMUL.FTZ R32, R32, R157.reuse ;  /* 0x0000009d20207220 */ /* 0x080fe20000410000 */
[----:B------:R-:W-:Y:S01]  /*12810*/  FMNMX.FTZ R15, R153, R178, !PT ;  /* 0x000000b2990f7209 */ /* 0x000fe20007810000 */
[-C--:B------:R-:W-:Y:S01]  /*12820*/  FMUL.FTZ R33, R33, R157.reuse ;  /* 0x0000009d21217220 */ /* 0x080fe20000410000 */
[----:B------:R-:W-:Y:S01]  /*12830*/  ISETP.LT.OR P3, PT, R183, 0x31, P3 ;  /* 0x00000031b700780c */ /* 0x000fe20001f61670 */
[----:B------:R-:W-:Y:S01]  /*12840*/  FMUL.FTZ R36, R36, R157 ;  /* 0x0000009d24247220 */ /* 0x000fe20000410000 */
[----:B------:R-:W-:Y:S01]  /*12850*/  FMNMX.FTZ R15, R154, R15, !PT ;  /* 0x0000000f9a0f7209 */ /* 0x000fe20007810000 */
[----:B------:R-:W2:Y:S01]  /*12860*/  MUFU.EX2 R160, R160 ;  /* 0x000000a000a07308 */ /* 0x000ea20000000800 */
[----:B------:R-:W-:Y:S01]  /*12870*/  FSEL R171, R171, -INF , !P3 ;  /* 0xff800000abab7808 */ /* 0x000fe20005800000 */
[----:B------:R-:W-:Y:S01]  /*12880*/  FMUL.FTZ R37, R37, R157 ;  /* 0x0000009d25257220 */ /* 0x000fe20000410000 */
[----:B------:R-:W-:Y:S01]  /*12890*/  FMNMX.FTZ R15, R156, R15, !PT ;  /* 0x0000000f9c0f7209 */ /* 0x000fe20007810000 */
[-C--:B------:R-:W-:Y:S01]  /*128a0*/  FMUL.FTZ R40, R40, R157.reuse ;  /* 0x0000009d28287220 */ /* 0x080fe20000410000 */
[----:B------:R-:W-:Y:S01]  /*128b0*/  ISETP.GT.AND P3, PT, R231, 0x31, P2 ;  /* 0x00000031e700780c */ /* 0x000fe20001764270 */
[----:B------:R-:W-:Y:S01]  /*128c0*/  FMUL.FTZ R41, R41, R157 ;  /* 0x0000009d29297220 */ /* 0x000fe20000410000 */
[----:B------:R-:W-:Y:S01]  /*128d0*/  FMNMX.FTZ R15, R182, R15, !PT ;  /* 0x0000000fb60f7209 */ /* 0x000fe20007810000 */
[----:B------:R-:W-:Y:S01]  /*128e0*/  MUFU.EX2 R162, R162 ;  /* 0x000000a200a27308 */ /* 0x000fe20000000800 */
[----:B------:R-:W-:Y:S01]  /*128f0*/  ISETP.GT.AND P4, PT, R231, 0x38, P2 ;  /* 0x00000038e700780c */ /* 0x000fe20001784270 */
[----:B------:R-:W-:Y:S01]  /*12900*/  FMUL.FTZ R44, R44, R157 ;  /* 0x0000009d2c2c7220 */ /* 0x000fe20000410000 */
[----:B------:R-:W-:Y:S01]  /*12910*/  FMNMX.FTZ R178, R158, R15, !PT ;  /* 0x0000000f9eb27209 */ /* 0x000fe20007810000 */
[-C--:B------:R-:W-:Y:S01]  /*12920*/  FMUL.FTZ R45, R45, R157.reuse ;  /* 0x0000009d2d2d7220 */ /* 0x080fe20000410000 */
[----:B------:R-:W-:Y:S01]  /*12930*/  ISETP.LT.OR P3, PT, R183, 0x32, P3 ;  /* 0x00000032b700780c */ /* 0x000fe20001f61670 */
[-C--:B------:R-:W-:Y:S01]  /*12940*/  FMUL.FTZ R48, R48, R157.reuse ;  /* 0x0000009d30307220 */ /* 0x080fe20000410000 */
[----:B------:R-:W-:Y:S01]  /*12950*/  FMNMX.FTZ R178, R161, R178, !PT ;  /* 0x000000b2a1b27209 */ /* 0x000fe20007810000 */
[----:B------:R-:W4:Y:S01]  /*12960*/  MUFU.EX2 R165, R165 ;  /* 0x000000a500a57308 */ /* 0x000f220000000800 */
[----:B------:R-:W-:Y:S01]  /*12970*/  ISETP.GT.AND P2, PT, R231, 0x39, P2 ;  /* 0x00000039e700780c */ /* 0x000fe20001744270 */
[----:B---3--:R-:W-:Y:S01]  /*12980*/  FADD.FTZ R231, R155, R0 ;  /* 0x000000009be77221 */ /* 0x008fe20000010000 */
[----:B------:R-:W-:Y:S01]  /*12990*/  FMNMX.FTZ R15, R163, R178, !PT ;  /* 0x000000b2a30f7209 */ /* 0x000fe20007810000 */
[----:B------:R-:W-:Y:S01]  /*129a0*/  FMUL.FTZ R49, R49, R157 ;  /* 0x0000009d31317220 */ /* 0x000fe20000410000 */
[----:B------:R-:W-:Y:S01]  /*129b0*/  ISETP.LT.OR P4, PT, R183, 0x39, P4 ;  /* 0x00000039b700780c */ /* 0x000fe20002781670 */
[----:B0-----:R-:W-:Y:S01]  /*129c0*/  FADD.FTZ R0, R230, R231 ;  /* 0x000000e7e6007221 */ /* 0x001fe20000010000 */
[----:B------:R-:W-:Y:S01]  /*129d0*/  FMNMX.FTZ R178, R164, R15, !PT ;  /* 0x0000000fa4b27209 */ /* 0x000fe20007810000 */
[----:B------:R-:W-:Y:S01]  /*129e0*/  MUFU.EX2 R166, R166 ;  /* 0x000000a600a67308 */ /* 0x000fe20000000800 */
[----:B------:R-:W-:Y:S01]  /*129f0*/  FSEL R170, R170, -INF , !P3 ;  /* 0xff800000aaaa7808 */ /* 0x000fe20005800000 */
[-C--:B------:R-:W-:Y:S01]  /*12a00*/  FMUL.FTZ R52, R52, R157.reuse ;  /* 0x0000009d34347220 */ /* 0x080fe20000410000 */
[----:B------:R-:W-:Y:S01]  /*12a10*/  FMNMX.FTZ R178, R167, R178, !PT ;  /* 0x000000b2a7b27209 */ /* 0x000fe20007810000 */
[-C--:B------:R-:W-:Y:S01]  /*12a20*/  FMUL.FTZ R53, R53, R157.reuse ;  /* 0x0000009d35357220 */ /* 0x080fe20000410000 */
[----:B------:R-:W-:Y:S01]  /*12a30*/  ISETP.LT.OR P2, PT, R183, 0x3a, P2 ;  /* 0x0000003ab700780c */ /* 0x000fe20001741670 */
[-C--:B------:R-:W-:Y:S01]  /*12a40*/  FMUL.FTZ R56, R56, R157.reuse ;  /* 0x0000009d38387220 */ /* 0x080fe20000410000 */
[----:B------:R-:W-:Y:S01]  /*12a50*/  FMNMX.FTZ R178, R169, R178, !PT ;  /* 0x000000b2a9b27209 */ /* 0x000fe20007810000 */
[----:B------:R-:W0:Y:S01]  /*12a60*/  MUFU.EX2 R168, R168 ;  /* 0x000000a800a87308 */ /* 0x000e220000000800 */
[----:B------:R-:W-:Y:S01]  /*12a70*/  FSEL R174, R174, -INF , !P4 ;  /* 0xff800000aeae7808 */ /* 0x000fe20006000000 */
[-C--:B------:R-:W-:Y:S01]  /*12a80*/  FMUL.FTZ R57, R57, R157.reuse ;  /* 0x0000009d39397220 */ /* 0x080fe20000410000 */
[----:B------:R-:W-:Y:S01]  /*12a90*/  FMNMX.FTZ R15, R171, R178, !PT ;  /* 0x000000b2ab0f7209 */ /* 0x000fe20007810000 */
[-C--:B------:R-:W-:Y:S01]  /*12aa0*/  FMUL.FTZ R60, R60, R157.reuse ;  /* 0x0000009d3c3c7220 */ /* 0x080fe20000410000 */
[----:B------:R-:W-:Y:S01]  /*12ab0*/  FSEL R176, R176, -INF , !P2 ;  /* 0xff800000b0b07808 */ /* 0x000fe20005000000 */
[----:B------:R-:W-:Y:S01]  /*12ac0*/  FMUL.FTZ R61, R61, R157 ;  /* 0x0000009d3d3d7220 */ /* 0x000fe20000410000 */
[----:B------:R-:W-:Y:S01]  /*12ad0*/  FMNMX.FTZ R15, R170, R15, !PT ;  /* 0x0000000faa0f7209 */ /* 0x000fe20007810000 */
[----:B------:R-:W-:Y:S01]  /*12ae0*/  MUFU.EX2 R172, R172 ;  /* 0x000000ac00ac7308 */ /* 0x000fe20000000800 */
[----:B------:R-:W-:Y:S01]  /*12af0*/  F2FP.BF16.F32.PACK_AB R152, R229, R152 ;  /* 0x00000098e598723e */ /* 0x000fe200000010ff */
[----:B------:R-:W-:Y:S01]  /*12b00*/  FMUL.FTZ R64, R64, R157 ;  /* 0x0000009d40407220 */ /* 0x000fe20000410000 */
[----:B------:R-:W-:Y:S01]  /*12b10*/  FMNMX.FTZ R15, R174, R15, !PT ;  /* 0x0000000fae0f7209 */ /* 0x000fe20007810000 */
[----:B------:R-:W-:Y:S01]  /*12b20*/  FMUL.FTZ R65, R65, R157 ;  /* 0x0000009d41417220 */ /* 0x000fe20000410000 */
[----:B------:R-:W-:Y:S01]  /*12b30*/  ISETP.NE.AND P3, PT, R184, R215, PT ;  /* 0x000000d7b800720c */ /* 0x000fe20003f65270 */
[----:B------:R-:W-:Y:S01]  /*12b40*/  FMUL.FTZ R68, R68, R157 ;  /* 0x0000009d44447220 */ /* 0x000fe20000410000 */
[----:B------:R-:W-:Y:S01]  /*12b50*/  FMNMX.FTZ R183, R176, R15, !PT ;  /* 0x0000000fb0b77209 */ /* 0x000fe20007810000 */
[----:B------:R-:W-:Y:S01]  /*12b60*/  MUFU.EX2 R173, R173 ;  /* 0x000000ad00ad7308 */ /* 0x000fe20000000800 */
[-C--:B------:R-:W-:Y:S01]  /*12b70*/  FMUL.FTZ R69, R69, R157.reuse ;  /* 0x0000009d45457220 */ /* 0x080fe20000410000 */
[-C--:B------:R-:W-:Y:S01]  /*12b80*/  FMUL.FTZ R72, R72, R157.reuse ;  /* 0x0000009d48487220 */ /* 0x080fe20000410000 */
[-C--:B------:R-:W-:Y:S01]  /*12b90*/  FMUL.FTZ R73, R73, R157.reuse ;  /* 0x0000009d49497220 */ /* 0x080fe20000410000 */
[----:B------:R-:W3:Y:S01]  /*12ba0*/  SHFL.BFLY PT, R178, R183, 0x2, 0x1f ;  /* 0x0c401f00b7b27f89 */ /* 0x000ee200000e0000 */
[-C--:B------:R-:W-:Y:S01]  /*12bb0*/  FMUL.FTZ R76, R76, R157.reuse ;  /* 0x0000009d4c4c7220 */ /* 0x080fe20000410000 */
[-C--:B------:R-:W-:Y:S01]  /*12bc0*/  FMUL.FTZ R77, R77, R157.reuse ;  /* 0x0000009d4d4d7220 */ /* 0x080fe20000410000 */
[-C--:B------:R-:W-:Y:S01]  /*12bd0*/  FMUL.FTZ R80, R80, R157.reuse ;  /* 0x0000009d50507220 */ /* 0x080fe20000410000 */
[----:B------:R-:W-:Y:S01]  /*12be0*/  MUFU.EX2 R177, R177 ;  /* 0x000000b100b17308 */ /* 0x000fe20000000800 */
[----:B------:R-:W-:Y:S01]  /*12bf0*/  FMUL.FTZ R81, R81, R157 ;  /* 0x0000009d51517220 */ /* 0x000fe20000410000 */
[----:B------:R-:W-:-:S02]  /*12c00*/  @!P3 IMAD R215, R214, 0x40, R191 ;  /* 0x00000040d6d7b824 */ /* 0x000fc400078e02bf */
[-C--:B------:R-:W-:Y:S01]  /*12c10*/  FMUL.FTZ R84, R84, R157.reuse ;  /* 0x0000009d54547220 */ /* 0x080fe20000410000 */
[-C--:B------:R-:W-:Y:S01]  /*12c20*/  FMUL.FTZ R85, R85, R157.reuse ;  /* 0x0000009d55557220 */ /* 0x080fe20000410000 */
[-C--:B------:R-:W-:Y:S01]  /*12c30*/  FMUL.FTZ R88, R88, R157.reuse ;  /* 0x0000009d58587220 */ /* 0x080fe20000410000 */
[----:B------:R-:W-:Y:S02]  /*12c40*/  @!P3 IMAD R215, R215, 0x4, R2 ;  /* 0x00000004d7d7b824 */ /* 0x000fe400078e0202 */
[-C--:B------:R-:W-:Y:S01]  /*12c50*/  FMUL.FTZ R89, R89, R157.reuse ;  /* 0x0000009d59597220 */ /* 0x080fe20000410000 */
[----:B------:R-:W-:Y:S01]  /*12c60*/  MUFU.EX2 R179, R179 ;  /* 0x000000b300b37308 */ /* 0x000fe20000000800 */
[-C--:B------:R-:W-:Y:S01]  /*12c70*/  FMUL.FTZ R92, R92, R157.reuse ;  /* 0x0000009d5c5c7220 */ /* 0x080fe20000410000 */
[-C--:B------:R-:W-:Y:S01]  /*12c80*/  FMUL.FTZ R93, R93, R157.reuse ;  /* 0x0000009d5d5d7220 */ /* 0x080fe20000410000 */
[----:B------:R-:W-:Y:S01]  /*12c90*/  @!P3 STS [R215+0x28800], R157 ;  /* 0x0288009dd700b388 */ /* 0x000fe20000000800 */
        /* <DEDUP_REMOVED lines=8> */
[----:B---3--:R-:W-:Y:S01]  /*12d20*/  FMNMX.FTZ R15, R183, R178, !PT ;  /* 0x000000b2b70f7209 */ /* 0x008fe20007810000 */
[-C--:B------:R-:W-:Y:S01]  /*12d30*/  FMUL.FTZ R109, R109, R157.reuse ;  /* 0x0000009d6d6d7220 */ /* 0x080fe20000410000 */
[-C--:B------:R-:W-:Y:S01]  /*12d40*/  FMUL.FTZ R112, R112, R157.reuse ;  /* 0x0000009d70707220 */ /* 0x080fe20000410000 */
[-C--:B------:R-:W-:Y:S01]  /*12d50*/  FMUL.FTZ R113, R113, R157.reuse ;  /* 0x0000009d71717220 */ /* 0x080fe20000410000 */
[-C--:B------:R-:W-:Y:S01]  /*12d60*/  FMUL.FTZ R116, R116, R157.reuse ;  /* 0x0000009d74747220 */ /* 0x080fe20000410000 */
[----:B------:R-:W3:Y:S01]  /*12d70*/  SHFL.BFLY PT, R178, R15, 0x1, 0x1f ;  /* 0x0c201f000fb27f89 */ /* 0x000ee200000e0000 */
        /* <DEDUP_REMOVED lines=17> */
[----:B---3--:R-:W-:-:S04]  /*12e90*/  FMNMX.FTZ R15, R15, R178, !PT ;  /* 0x000000b20f0f7209 */ /* 0x008fc80007810000 */
[C---:B------:R-:W-:Y:S01]  /*12ea0*/  FSETP.NEU.FTZ.AND P2, PT, R15.reuse, -INF , PT ;  /* 0xff8000000f00780b */ /* 0x040fe20003f5d000 */
[----:B------:R-:W-:-:S03]  /*12eb0*/  FMUL.FTZ R216, R15, R20 ;  /* 0x000000140fd87220 */ /* 0x000fc60000410000 */
[----:B------:R-:W-:Y:S02]  /*12ec0*/  FSEL R183, R15, RZ, P2 ;  /* 0x000000ff0fb77208 */ /* 0x000fe40001000000 */
[----:B------:R-:W-:-:S03]  /*12ed0*/  FSEL R216, R216, RZ, P2 ;  /* 0x000000ffd8d87208 */ /* 0x000fc60001000000 */
[----:B------:R-:W-:Y:S02]  /*12ee0*/  FADD.FTZ R183, -R183, R213 ;  /* 0x000000d5b7b77221 */ /* 0x000fe40000010100 */
[-CC-:B------:R-:W-:Y:S01]  /*12ef0*/  FFMA.FTZ R178, R21, R20.reuse, -R216.reuse ;  /* 0x0000001415b27223 */ /* 0x180fe200000108d8 */
[-CC-:B------:R-:W-:Y:S01]  /*12f00*/  FFMA.FTZ R229, R164, R20.reuse, -R216.reuse ;  /* 0x00000014a4e57223 */ /* 0x180fe200000108d8 */
[-C--:B------:R-:W-:Y:S01]  /*12f10*/  FMUL.FTZ R183, R183, R20.reuse ;  /* 0x00000014b7b77220 */ /* 0x080fe20000410000 */
[----:B------:R-:W-:Y:S01]  /*12f20*/  MUFU.EX2 R164, R175 ;  /* 0x000000af00a47308 */ /* 0x000fe20000000800 */
[-CC-:B------:R-:W-:Y:S01]  /*12f30*/  FFMA.FTZ R181, R181, R20.reuse, -R216.reuse ;  /* 0x00000014b5b57223 */ /* 0x180fe200000108d8 */
[-CC-:B------:R-:W-:Y:S01]  /*12f40*/  FFMA.FTZ R213, R156, R20.reuse, -R216.reuse ;  /* 0x000000149cd57223 */ /* 0x180fe200000108d8 */
[----:B--2---:R-:W-:Y:S01]  /*12f50*/  F2FP.BF16.F32.PACK_AB R156, R160, R159 ;  /* 0x0000009fa09c723e */ /* 0x004fe200000010ff */
[-CC-:B------:R-:W-:Y:S01]  /*12f60*/  FFMA.FTZ R214, R158, R20.reuse, -R216.reuse ;  /* 0x000000149ed67223 */ /* 0x180fe200000108d8 */
[-CC-:B------:R-:W-:Y:S01]  /*12f70*/  FFMA.FTZ R182, R182, R20.reuse, -R216.reuse ;  /* 0x00000014b6b67223 */ /* 0x180fe200000108d8 */
[-CC-:B------:R-:W-:Y:S01]  /*12f80*/  FFMA.FTZ R161, R161, R20.reuse, -R216.reuse ;  /* 0x00000014a1a17223 */ /* 0x180fe200000108d8 */
[--C-:B------:R-:W-:Y:S01]  /*12f90*/  FFMA.FTZ R163, R163, R20, -R216.reuse ;  /* 0x00000014a3a37223 */ /* 0x100fe200000108d8 */
[----:B------:R2:W3:Y:S01]  /*12fa0*/  MUFU.EX2 R21, R183 ;  /* 0x000000b700157308 */ /* 0x0004e20000000800 */
[----:B----4-:R-:W-:Y:S01]  /*12fb0*/  F2FP.BF16.F32.PACK_AB R158, R165, R162 ;  /* 0x000000a2a59e723e */ /* 0x010fe200000010ff */
[-CC-:B------:R-:W-:Y:S01]  /*12fc0*/  FFMA.FTZ R167, R167, R20.reuse, -R216.reuse ;  /* 0x00000014a7a77223 */ /* 0x180fe200000108d8 */
[-CC-:B------:R-:W-:Y:S01]  /*12fd0*/  FFMA.FTZ R169, R169, R20.reuse, -R216.reuse ;  /* 0x00000014a9a97223 */ /* 0x180fe200000108d8 */
[-CC-:B------:R-:W-:Y:S01]  /*12fe0*/  FFMA.FTZ R171, R171, R20.reuse, -R216.reuse ;  /* 0x00000014abab7223 */ /* 0x180fe200000108d8 */
[-CC-:B------:R-:W-:Y:S01]  /*12ff0*/  FFMA.FTZ R170, R170, R20.reuse, -R216.reuse ;  /* 0x00000014aaaa7223 */ /* 0x180fe200000108d8 */
[-CC-:B------:R-:W-:Y:S01]  /*13000*/  FFMA.FTZ R174, R174, R20.reuse, -R216.reuse ;  /* 0x00000014aeae7223 */ /* 0x180fe200000108d8 */
[-CC-:B------:R-:W-:Y:S01]  /*13010*/  FFMA.FTZ R176, R176, R20.reuse, -R216.reuse ;  /* 0x00000014b0b07223 */ /* 0x180fe200000108d8 */
[----:B------:R-:W-:Y:S01]  /*13020*/  MUFU.EX2 R178, R178 ;  /* 0x000000b200b27308 */ /* 0x000fe20000000800 */
[-CC-:B--2---:R-:W-:Y:S01]  /*13030*/  FFMA.FTZ R183, R153, R20.reuse, -R216.reuse ;  /* 0x0000001499b77223 */ /* 0x184fe200000108d8 */
[----:B------:R-:W-:Y:S01]  /*13040*/  FFMA.FTZ R153, R154, R20, -R216 ;  /* 0x000000149a997223 */ /* 0x000fe200000108d8 */
[----:B------:R-:W-:Y:S01]  /*13050*/  F2FP.BF16.F32.PACK_AB R154, R230, R155 ;  /* 0x0000009be69a723e */ /* 0x000fe200000010ff */
[----:B------:R-:W-:-:S04]  /*13060*/  FADD.FTZ R155, R159, R0 ;  /* 0x000000009f9b7221 */ /* 0x000fc80000010000 */
[----:B------:R-:W-:Y:S01]  /*13070*/  FADD.FTZ R155, R160, R155 ;  /* 0x0000009ba09b7221 */ /* 0x000fe20000010000 */
[----:B------:R-:W2:Y:S01]  /*13080*/  MUFU.EX2 R181, R181 ;  /* 0x000000b500b57308 */ /* 0x000ea20000000800 */
[----:B0-----:R-:W-:Y:S01]  /*13090*/  F2FP.BF16.F32.PACK_AB R160, R168, R166 ;  /* 0x000000a6a8a0723e */ /* 0x001fe200000010ff */
[----:B---3--:R0:W-:Y:S01]  /*130a0*/  @!P3 STS [R215+0x28820], R21 ;  /* 0x02882015d700b388 */ /* 0x0081e20000000800 */
[----:B------:R-:W-:Y:S01]  /*130b0*/  FADD.FTZ R0, R162, R155 ;  /* 0x0000009ba2007221 */ /* 0x000fe20000010000 */
[----:B------:R-:W-:Y:S01]  /*130c0*/  F2FP.BF16.F32.PACK_AB R162, R173, R172 ;  /* 0x000000acada2723e */ /* 0x000fe200000010ff */
[-C--:B------:R-:W-:Y:S01]  /*130d0*/  FMUL.FTZ R26, R26, R21.reuse ;  /* 0x000000151a1a7220 */ /* 0x080fe20000410000 */
[-C--:B------:R-:W-:Y:S01]  /*130e0*/  FMUL.FTZ R27, R27, R21.reuse ;  /* 0x000000151b1b7220 */ /* 0x080fe20000410000 */
[----:B------:R-:W-:Y:S01]  /*130f0*/  FADD.FTZ R155, R165, R0 ;  /* 0x00000000a59b7221 */ /* 0x000fe20000010000 */
[----:B------:R-:W-:Y:S01]  /*13100*/  MUFU.EX2 R213, R213 ;  /* 0x000000d500d57308 */ /* 0x000fe20000000800 */
[-C--:B------:R-:W-:Y:S01]  /*13110*/  FMUL.FTZ R30, R30, R21.reuse ;  /* 0x000000151e1e7220 */ /* 0x080fe20000410000 */
[----:B------:R-:W-:Y:S01]  /*13120*/  FMUL.FTZ R31, R31, R21 ;  /* 0x000000151f1f7220 */ /* 0x000fe20000410000 */
[----:B------:R-:W-:Y:S01]  /*13130*/  FADD.FTZ R155, R166, R155 ;  /* 0x0000009ba69b7221 */ /* 0x000fe20000010000 */
[----:B------:R-:W-:Y:S01]  /*13140*/  F2FP.BF16.F32.PACK_AB R166, R180, R179 ;  /* 0x000000b3b4a6723e */ /* 0x000fe200000010ff */
[-C--:B------:R-:W-:Y:S01]  /*13150*/  FMUL.FTZ R34, R34, R21.reuse ;  /* 0x0000001522227220 */ /* 0x080fe20000410000 */
[-C--:B------:R-:W-:Y:S01]  /*13160*/  FMUL.FTZ R35, R35, R21.reuse ;  /* 0x0000001523237220 */ /* 0x080fe20000410000 */
[----:B------:R-:W-:Y:S01]  /*13170*/  FADD.FTZ R155, R168, R155 ;  /* 0x0000009ba89b7221 */ /* 0x000fe20000010000 */
[----:B------:R-:W3:Y:S01]  /*13180*/  MUFU.EX2 R182, R182 ;  /* 0x000000b600b67308 */ /* 0x000ee20000000800 */
[-C--:B------:R-:W-:Y:S01]  /*13190*/  FMUL.FTZ R38, R38, R21.reuse ;  /* 0x0000001526267220 */ /* 0x080fe20000410000 */
[-C--:B------:R-:W-:Y:S01]  /*131a0*/  FMUL.FTZ R39, R39, R21.reuse ;  /* 0x0000001527277220 */ /* 0x080fe20000410000 */
[----:B------:R-:W-:Y:S01]  /*131b0*/  FADD.FTZ R0, R172, R155 ;  /* 0x0000009bac007221 */ /* 0x000fe20000010000 */
[-C--:B------:R-:W-:Y:S01]  /*131c0*/  FMUL.FTZ R42, R42, R21.reuse ;  /* 0x000000152a2a7220 */ /* 0x080fe20000410000 */
[-C--:B------:R-:W-:Y:S01]  /*131d0*/  FMUL.FTZ R43, R43, R21.reuse ;  /* 0x000000152b2b7220 */ /* 0x080fe20000410000 */
[-C--:B------:R-:W-:Y:S01]  /*131e0*/  FMUL.FTZ R46, R46, R21.reuse ;  /* 0x000000152e2e7220 */ /* 0x080fe20000410000 */
[----:B------:R-:W-:Y:S01]  /*131f0*/  FADD.FTZ R155, R173, R0 ;  /* 0x00000000ad9b7221 */ /* 0x000fe20000010000 */
[----:B------:R2:W-:Y:S01]  /*13200*/  MUFU.EX2 R168, R153 ;  /* 0x0000009900a87308 */ /* 0x0005e20000000800 */
[-C--:B------:R-:W-:Y:S01]  /*13210*/  FMUL.FTZ R47, R47, R21.reuse ;  /* 0x000000152f2f7220 */ /* 0x080fe20000410000 */
[-C--:B------:R-:W-:Y:S01]  /*13220*/  FMUL.FTZ R50, R50, R21.reuse ;  /* 0x0000001532327220 */ /* 0x080fe20000410000 */
[----:B------:R-:W-:Y:S01]  /*13230*/  FADD.FTZ R0, R164, R155 ;  /* 0x0000009ba4007221 */ /* 0x000fe20000010000 */
[----:B------:R-:W-:Y:S01]  /*13240*/  F2FP.BF16.F32.PACK_AB R164, R177, R164 ;  /* 0x000000a4b1a4723e */ /* 0x000fe200000010ff */
[-C--:B------:R-:W-:Y:S01]  /*13250*/  FMUL.FTZ R51, R51, R21.reuse ;  /* 0x0000001533337220 */ /* 0x080fe20000410000 */
[-C--:B------:R-:W-:Y:S01]  /*13260*/  FMUL.FTZ R54, R54, R21.reuse ;  /* 0x0000001536367220 */ /* 0x080fe20000410000 */
[----:B------:R-:W-:Y:S01]  /*13270*/  FADD.FTZ R0, R177, R0 ;  /* 0x00000000b1007221 */ /* 0x000fe20000010000 */
[----:B------:R-:W4:Y:S01]  /*13280*/  MUFU.EX2 R155, R183 ;  /* 0x000000b7009b7308 */ /* 0x000f220000000800 */
[----:B--2---:R-:W-:Y:S01]  /*13290*/  F2FP.BF16.F32.PACK_AB R153, R181, R178 ;  /* 0x000000b2b599723e */ /* 0x004fe200000010ff */
[----:B------:R-:W-:Y:S01]  /*132a0*/  FMUL.FTZ R55, R55, R21 ;  /* 0x0000001537377220 */ /* 0x000fe20000410000 */
[----:B------:R-:W-:Y:S01]  /*132b0*/  FADD.FTZ R159, R179, R0 ;  /* 0x00000000b39f7221 */ /* 0x000fe20000010000 */
[----:B---3--:R-:W-:Y:S01]  /*132c0*/  F2FP.BF16.F32.PACK_AB R157, R182, R213 ;  /* 0x000000d5b69d723e */ /* 0x008fe200000010ff */
[-C--:B------:R-:W-:Y:S01]  /*132d0*/  FMUL.FTZ R58, R58, R21.reuse ;  /* 0x000000153a3a7220 */ /* 0x080fe20000410000 */
[-C--:B------:R-:W-:Y:S01]  /*132e0*/  FMUL.FTZ R59, R59, R21.reuse ;  /* 0x000000153b3b7220 */ /* 0x080fe20000410000 */
[----:B------:R-:W-:Y:S01]  /*132f0*/  FADD.FTZ R0, R180, R159 ;  /* 0x0000009fb4007221 */ /* 0x000fe20000010000 */
        /* <DEDUP_REMOVED lines=8> */
[----:B------:R2:W3:Y:S01]  /*13380*/  MUFU.EX2 R159, R214 ;  /* 0x000000d6009f7308 */ /* 0x0004e20000000800 */
        /* <DEDUP_REMOVED lines=16> */
[----:B----4-:R-:W-:Y:S01]  /*13490*/  FADD.FTZ R3, R155, R214 ;  /* 0x000000d69b037221 */ /* 0x010fe20000010000 */
[C---:B------:R-:W-:Y:S01]  /*134a0*/  F2FP.BF16.F32.PACK_AB R155, R168.reuse, R155 ;  /* 0x0000009ba89b723e */ /* 0x040fe200000010ff */
[----:B------:R-:W-:Y:S01]  /*134b0*/  BAR.SYNC.DEFER_BLOCKING 0xf, 0x100 ;  /* 0x03c4000000007b1d */ /* 0x000fe20000010000 */
[-C--:B------:R-:W-:Y:S01]  /*134c0*/  FMUL.FTZ R99, R99, R21.reuse ;  /* 0x0000001563637220 */ /* 0x080fe20000410000 */
[----:B------:R-:W-:Y:S01]  /*134d0*/  FADD.FTZ R216, R168, R3 ;  /* 0x00000003a8d87221 */ /* 0x000fe20000010000 */
[-C--:B------:R-:W-:Y:S01]  /*134e0*/  FMUL.FTZ R102, R102, R21.reuse ;  /* 0x0000001566667220 */ /* 0x080fe20000410000 */
[-C--:B------:R-:W-:Y:S01]  /*134f0*/  FMUL.FTZ R103, R103, R21.reuse ;  /* 0x0000001567677220 */ /* 0x080fe20000410000 */
[-C--:B------:R-:W-:Y:S01]  /*13500*/  FMUL.FTZ R106, R106, R21.reuse ;  /* 0x000000156a6a7220 */ /* 0x080fe20000410000 */
[----:B------:R-:W-:Y:S01]  /*13510*/  FADD.FTZ R3, R213, R216 ;  /* 0x000000d8d5037221 */ /* 0x000fe20000010000 */
[----:B------:R-:W4:Y:S01]  /*13520*/  MUFU.EX2 R167, R167 ;  /* 0x000000a700a77308 */ /* 0x000f220000000800 */
[-C--:B------:R-:W-:Y:S01]  /*13530*/  FMUL.FTZ R107, R107, R21.reuse ;  /* 0x000000156b6b7220 */ /* 0x080fe20000410000 */
[-C--:B------:R-:W-:Y:S01]  /*13540*/  FMUL.FTZ R110, R110, R21.reuse ;  /* 0x000000156e6e7220 */ /* 0x080fe20000410000 */
[----:B------:R-:W-:Y:S01]  /*13550*/  FADD.FTZ R216, R182, R3 ;  /* 0x00000003b6d87221 */ /* 0x000fe20000010000 */
[-C--:B------:R-:W-:Y:S01]  /*13560*/  FMUL.FTZ R111, R111, R21.reuse ;  /* 0x000000156f6f7220 */ /* 0x080fe20000410000 */
[-C--:B------:R-:W-:Y:S01]  /*13570*/  FMUL.FTZ R114, R114, R21.reuse ;  /* 0x0000001572727220 */ /* 0x080fe20000410000 */
[----:B------:R-:W-:Y:S01]  /*13580*/  FMUL.FTZ R115, R115, R21 ;  /* 0x0000001573737220 */ /* 0x000fe20000410000 */
[----:B---3--:R-:W-:Y:S01]  /*13590*/  FADD.FTZ R3, R159, R216 ;  /* 0x000000d89f037221 */ /* 0x008fe20000010000 */
[----:B------:R-:W3:Y:S01]  /*135a0*/  MUFU.EX2 R214, R169 ;  /* 0x000000a900d67308 */ /* 0x000ee20000000800 */
[----:B------:R-:W-:Y:S01]  /*135b0*/  F2FP.BF16.F32.PACK_AB R159, R172, R159 ;  /* 0x0000009fac9f723e */ /* 0x000fe200000010ff */
[----:B------:R-:W-:Y:S01]  /*135c0*/  FMUL.FTZ R118, R118, R21 ;  /* 0x0000001576767220 */ /* 0x000fe20000410000 */
[----:B------:R-:W-:Y:S01]  /*135d0*/  FADD.FTZ R216, R172, R3 ;  /* 0x00000003acd87221 */ /* 0x000fe20000010000 */
[----:B--2---:R-:W-:Y:S01]  /*135e0*/  F2FP.BF16.F32.PACK_AB R161, R180, R163 ;  /* 0x000000a3b4a1723e */ /* 0x004fe200000010ff */
[-C--:B------:R-:W-:Y:S01]  /*135f0*/  FMUL.FTZ R119, R119, R21.reuse ;  /* 0x0000001577777220 */ /* 0x080fe20000410000 */
[-C--:B------:R-:W-:Y:S01]  /*13600*/  FMUL.FTZ R122, R122, R21.reuse ;  /* 0x000000157a7a7220 */ /* 0x080fe20000410000 */
[----:B------:R-:W-:Y:S01]  /*13610*/  FADD.FTZ R3, R163, R216 ;  /* 0x000000d8a3037221 */ /* 0x000fe20000010000 */
[----:B------:R-:W2:Y:S01]  /*13620*/  MUFU.EX2 R165, R171 ;  /* 0x000000ab00a57308 */ /* 0x000ea20000000800 */
[----:B------:R0:W-:Y:S01]  /*13630*/  STSM.16.M88.4 [R195+0x26800], R152 ;  /* 0x02680098c3007844 */ /* 0x0001e20000000200 */
[-C--:B------:R-:W-:Y:S01]  /*13640*/  FMUL.FTZ R123, R123, R21.reuse ;  /* 0x000000157b7b7220 */ /* 0x080fe20000410000 */
[----:B------:R-:W-:Y:S01]  /*13650*/  FADD.FTZ R178, R180, R3 ;  /* 0x00000003b4b27221 */ /* 0x000fe20000010000 */
[-C--:B------:R-:W-:Y:S01]  /*13660*/  FMUL.FTZ R126, R126, R21.reuse ;  /* 0x000000157e7e7220 */ /* 0x080fe20000410000 */
[----:B------:R0:W-:Y:S01]  /*13670*/  STSM.16.M88.4 [R198], R156 ;  /* 0x0000009cc6007844 */ /* 0x0001e20000000200 */
[----:B------:R-:W-:Y:S01]  /*13680*/  FMUL.FTZ R127, R127, R21 ;  /* 0x000000157f7f7220 */ /* 0x000fe20000410000 */
[----:B----4-:R-:W-:Y:S01]  /*13690*/  FADD.FTZ R3, R167, R178 ;  /* 0x000000b2a7037221 */ /* 0x010fe20000010000 */
[----:B------:R-:W4:Y:S01]  /*136a0*/  MUFU.EX2 R170, R170 ;  /* 0x000000aa00aa7308 */ /* 0x000f220000000800 */
[----:B---3--:R-:W-:Y:S01]  /*136b0*/  F2FP.BF16.F32.PACK_AB R163, R214, R167 ;  /* 0x000000a7d6a3723e */ /* 0x008fe200000010ff */
[-C--:B------:R-:W-:Y:S01]  /*136c0*/  FMUL.FTZ R130, R130, R21.reuse ;  /* 0x0000001582827220 */ /* 0x080fe20000410000 */
[----:B------:R-:W-:Y:S01]  /*136d0*/  FADD.FTZ R168, R214, R3 ;  /* 0x00000003d6a87221 */ /* 0x000fe20000010000 */
[-C--:B------:R-:W-:Y:S01]  /*136e0*/  FMUL.FTZ R131, R131, R21.reuse ;  /* 0x0000001583837220 */ /* 0x080fe20000410000 */
[-C--:B------:R-:W-:Y:S01]  /*136f0*/  FMUL.FTZ R134, R134, R21.reuse ;  /* 0x0000001586867220 */ /* 0x080fe20000410000 */
[----:B------:R0:W-:Y:S01]  /*13700*/  STSM.16.M88.4 [R196], R160 ;  /* 0x000000a0c4007844 */ /* 0x0001e20000000200 */
        /* <DEDUP_REMOVED lines=10> */
[C---:B----4-:R-:W-:Y:S01]  /*137b0*/  FADD.FTZ R3, R170.reuse, R3 ;  /* 0x00000003aa037221 */ /* 0x050fe20000010000 */
[----:B------:R-:W-:Y:S01]  /*137c0*/  F2FP.BF16.F32.PACK_AB R165, R170, R165 ;  /* 0x000000a5aaa5723e */ /* 0x000fe200000010ff */
[-C--:B------:R-:W-:Y:S01]  /*137d0*/  FMUL.FTZ R150, R150, R21.reuse ;  /* 0x0000001596967220 */ /* 0x080fe20000410000 */
[----:B------:R-:W-:Y:S01]  /*137e0*/  FMUL.FTZ R151, R151, R21 ;  /* 0x0000001597977220 */ /* 0x000fe20000410000 */
[----:B---3--:R-:W-:Y:S01]  /*137f0*/  FADD.FTZ R168, R174, R3 ;  /* 0x00000003aea87221 */ /* 0x008fe20000010000 */
[----:B--2---:R-:W-:-:S03]  /*13800*/  F2FP.BF16.F32.PACK_AB R167, R169, R174 ;  /* 0x000000aea9a7723e */ /* 0x004fc600000010ff */
[----:B------:R-:W-:Y:S02]  /*13810*/  FADD.FTZ R3, R169, R168 ;  /* 0x000000a8a9037221 */ /* 0x000fe40000010000 */
[----:B------:R0:W-:Y:S01]  /*13820*/  STSM.16.M88.4 [R197], R164 ;  /* 0x000000a4c5007844 */ /* 0x0001e20000000200 */
[----:B------:R-:W-:Y:S05]  /*13830*/  @!P0 BRA `(.L_x_6079) ;  /* 0x0000000000048947 */ /* 0x000fea0003800000 */
[----:B------:R-:W-:Y:S01]  /*13840*/  BPT.TRAP 0x1 ;  /* 0x000000040000795c */ /* 0x000fe20000300000 */
.L_x_6079:
[----:B------:R2:W3:Y:S01]  /*13850*/  SYNCS.PHASECHK.TRANS64.TRYWAIT P2, [R206+URZ+0x28c50], R207 ;  /* 0x028c50cfce0075a7 */ /* 0x0004e2000804017f */
[----:B------:R-:W-:Y:S05]  /*13860*/  @!P0 BRA `(.L_x_6080) ;  /* 0x0000000000048947 */ /* 0x000fea0003800000 */
[----:B------:R-:W-:Y:S01]  /*13870*/  BPT.TRAP 0x1 ;  /* 0x000000040000795c */ /* 0x000fe20000300000 */
.L_x_6080:
[----:B------:R-:W-:Y:S04]  /*13880*/  BSSY B1, `(.L_x_6081) ;  /* 0x0000004000017945 */ /* 0x000fe80003800000 */
[----:B---3--:R-:W-:Y:S05]  /*13890*/  @P2 BRA `(.L_x_6082) ;  /* 0x0000000000082947 */ /* 0x008fea0003800000 */
[----:B------:R-:W3:Y:S02]  /*138a0*/  SYNCS.PHASECHK.TRANS64.TRYWAIT P2, [R206+URZ+0x28c50], R207 ;  /* 0x028c50cfce0075a7 */ /* 0x000ee4000804017f */
[----:B---3--:R-:W-:Y:S05]  /*138b0*/  @!P2 BRA `(.L_x_6083) ;  /* 0x000000d800d4a947 */ /* 0x008fea0003800000 */
.L_x_6082:
[----:B------:R-:W-:Y:S05]  /*138c0*/  BSYNC B1 ;  /* 0x0000000000017941 */ /* 0x000fea0003800000 */
.L_x_6081:
[----:B------:R-:W-:Y:S01]  /*138d0*/  IMAD R168, R18, 0x1000, R190 ;  /* 0x0000100012a87824 */ /* 0x000fe200078e02be */
[----:B------:R-:W-:Y:S01]  /*138e0*/  WARPGROUP.ARRIVE ;  /* 0x00000000000079c5 */ /* 0x000fe20000000000 */
[----:B------:R-:W-:Y:S01]  /*138f0*/  IMAD.MOV.U32 R169, RZ, RZ, 0x40000040 ;  /* 0x40000040ffa97424 */ /* 0x000fe200078e00ff */
[----:B------:R-:W-:Y:S01]  /*13900*/  ISETP.GT.AND P2, PT, R12, R202, PT ;  /* 0x000000ca0c00720c */ /* 0x000fe20003f44270 */
[----:B-123--:R-:W-:Y:S01]  /*13910*/  @!P1 VIADD R206, R206, 0x28c60 ;  /* 0x00028c60cece9836 */ /* 0x00efe20000000000 */
[----:B------:R-:W-:Y:S01]  /*13920*/  R2UR UR6, R168 ;  /* 0x00000000a80672ca */ /* 0x000fe200000e0000 */
[----:B------:R-:W-:Y:S01]  /*13930*/  VIADD R12, R12, 0xffffffff ;  /* 0xffffffff0c0c7836 */ /* 0x000fe20000000000 */
[----:B------:R-:W-:Y:S01]  /*13940*/  R2UR UR7, R169 ;  /* 0x00000000a90772ca */ /* 0x000fe200000e0000 */
[----:B------:R-:W-:Y:S01]  /*13950*/  IMAD.MOV.U32 R169, RZ, RZ, 0x40000040 ;  /* 0x40000040ffa97424 */ /* 0x000fe200078e00ff */
[----:B------:R-:W-:Y:S01]  /*13960*/  @!P1 PRMT R206, RZ, 0x654, R206 ;  /* 0x00000654ffce9816 */ /* 0x000fe200000000ce */
[----:B------:R-:W-:-:S02]  /*13970*/  IMAD.MOV.U32 R213, RZ, RZ, R15 ;  /* 0x000000ffffd57224 */ /* 0x000fc400078e000f */
[----:B0-----:R-:W-:Y:S02]  /*13980*/  IMAD.MOV.U32 R215, RZ, RZ, R14 ;  /* 0x000000ffffd77224 */ /* 0x001fe400078e000e */
[----:B------:R-:W-:-:S06]  /*13990*/  IMAD.MOV.U32 R214, RZ, RZ, R18 ;  /* 0x000000ffffd67224 */ /* 0x000fcc00078e0012 */
[----:B------:R-:W-:Y:S03]  /*139a0*/  HGMMA.64x256x16.F32.BF16 R24, R152, gdesc[UR4].tnspB, R24, gsb0 ;  /* 0x43e0000498187df0 */ /* 0x000fe60008001818 */
        /* <DEDUP_REMOVED lines=33> */
.L_x_6065:
[----:B------:R-:W-:Y:S05]  /*13bc0*/  BSYNC B0 ;  /* 0x0000000000007941 */ /* 0x000fea0003800000 */
.L_x_6064:
[----:B------:R-:W2:Y:S01]  /*13bd0*/  SHFL.BFLY PT, R5, R0, 0x2, 0x1f ;  /* 0x0c401f0000057f89 */ /* 0x000ea200000e0000 */
[----:B------:R-:W-:Y:S02]  /*13be0*/  VIADD R22, R18, 0x1 ;  /* 0x0000000112167836 */ /* 0x000fe40000000000 */
[----:B------:R-:W-:Y:S01]  /*13bf0*/  VIADD R217, R217, 0x1 ;  /* 0x00000001d9d97836 */ /* 0x000fe20000000000 */
[----:B------:R-:W3:Y:S01]  /*13c00*/  SHFL.BFLY PT, R6, R3, 0x2, 0x1f ;  /* 0x0c401f0003067f89 */ /* 0x000ee200000e0000 */
[----:B------:R-:W-:Y:S08]  /*13c10*/  BAR.ARV 0x8, 0x100 ;  /* 0x0204000000007b1d */ /* 0x000ff00000002000 */
[----:B------:R-:W-:Y:S01]  /*13c20*/  BAR.SYNC.DEFER_BLOCKING 0xf, 0x100 ;  /* 0x03c4000000007b1d */ /* 0x000fe20000010000 */
[----:B------:R-:W-:Y:S01]  /*13c30*/  ISETP.NE.AND P1, PT, R22, 0x2, PT ;  /* 0x000000021600780c */ /* 0x000fe20003f25270 */
[----:B--2---:R-:W-:Y:S01]  /*13c40*/  FADD.FTZ R5, R5, R0 ;  /* 0x0000000005057221 */ /* 0x004fe20000010000 */
[----:B---3--:R-:W-:-:S04]  /*13c50*/  FADD.FTZ R6, R6, R3 ;  /* 0x0000000306067221 */ /* 0x008fc80000010000 */
[----:B------:R-:W2:Y:S01]  /*13c60*/  SHFL.BFLY PT, R4, R5, 0x1, 0x1f ;  /* 0x0c201f0005047f89 */ /* 0x000ea200000e0000 */
[----:B------:R-:W-:-:S03]  /*13c70*/  IMAD.MOV.U32 R3, RZ, RZ, RZ ;  /* 0x000000ffff037224 */ /* 0x000fc600078e00ff */
[----:B------:R-:W3:Y:S01]  /*13c80*/  SHFL.BFLY PT, R7, R6, 0x1, 0x1f ;  /* 0x0c201f0006077f89 */ /* 0x000ee200000e0000 */
[----:B--2---:R-:W-:Y:S01]  /*13c90*/  FADD.FTZ R9, R5, R4 ;  /* 0x0000000405097221 */ /* 0x004fe20000010000 */
[----:B------:R-:W-:Y:S02]  /*13ca0*/  IMAD.MOV.U32 R4, RZ, RZ, RZ ;  /* 0x000000ffff047224 */ /* 0x000fe400078e00ff */
[----:B---3--:R-:W-:Y:S02]  /*13cb0*/  FADD.FTZ R0, R6, R7 ;  /* 0x0000000706007221 */ /* 0x008fe40000010000 */
[----:B------:R-:W-:Y:S01]  /*13cc0*/  FSETP.NE.FTZ.AND P2, PT, R9, RZ, PT ;  /* 0x000000ff0900720b */ /* 0x000fe20003f55000 */
[----:B------:R-:W-:Y:S01]  /*13cd0*/  IMAD.MOV R7, RZ, RZ, -R194 ;  /* 0x000000ffff077224 */ /* 0x000fe200078e0ac2 */
[----:B------:R-:W-:Y:S02]  /*13ce0*/  SEL R6, RZ, 0x1, P1 ;  /* 0x00000001ff067807 */ /* 0x000fe40000800000 */
[----:B------:R-:W-:-:S02]  /*13cf0*/  FSETP.NE.FTZ.AND P3, PT, R0, RZ, PT ;  /* 0x000000ff0000720b */ /* 0x000fc40003f75000 */
[----:B------:R-:W-:Y:S02]  /*13d00*/  ISETP.NE.AND P0, PT, R184, R7, PT ;  /* 0x00000007b800720c */ /* 0x000fe40003f05270 */
[----:B------:R-:W-:-:S05]  /*13d10*/  LOP3.LUT R19, R19, R6, RZ, 0x3c, !PT ;  /* 0x0000000613137212 */ /* 0x000fca00078e3cff */
[----:B------:R-:W2:Y:S06]  /*13d20*/  @P2 MUFU.RCP R3, R9 ;  /* 0x0000000900032308 */ /* 0x000eac0000001000 */
[----:B------:R-:W-:Y:S02]  /*13d30*/  @!P0 IMAD R5, R18, 0x40, R191 ;  /* 0x0000004012058824 */ /* 0x000fe400078e02bf */
[C---:B------:R-:W-:Y:S01]  /*13d40*/  @P2 FMUL.FTZ R18, R20.reuse, 0.69314718246459960938 ;  /* 0x3f31721814122820 */ /* 0x040fe20000410000 */
[----:B------:R-:W3:Y:S01]  /*13d50*/  @P3 MUFU.RCP R4, R0 ;  /* 0x0000000000043308 */ /* 0x000ee20000001000 */
[----:B------:R-:W-:Y:S01]  /*13d60*/  @P3 FMUL.FTZ R20, R20, 0.69314718246459960938 ;  /* 0x3f31721814143820 */ /* 0x000fe20000410000 */
[----:B------:R-:W-:-:S06]  /*13d70*/  @!P0 IMAD R5, R5, 0x4, R2 ;  /* 0x0000000405058824 */ /* 0x000fcc00078e0202 */
        /* <DEDUP_REMOVED lines=8> */
[----:B------:R-:W5:Y:S01]  /*13e00*/  @P3 MUFU.LG2 R23, R0 ;  /* 0x0000000000173308 */ /* 0x000f620000000c00 */
        /* <DEDUP_REMOVED lines=61> */
[----:B------:R-:W-:-:S02]  /*141e0*/  IMAD.MOV.U32 R32, RZ, RZ, -0x800000 ;  /* 0xff800000ff207424 */ /* 0x000fc400078e00ff */
[-C--:B------:R-:W-:Y:S01]  /*141f0*/  FMUL.FTZ R9, R42, R4.reuse ;  /* 0x000000042a097220 */ /* 0x080fe20000410000 */
[----:B--2---:R-:W-:Y:S02]  /*14200*/  IMAD.MOV.U32 R3, RZ, RZ, -0x800000 ;  /* 0xff800000ff037424 */ /* 0x004fe400078e00ff */
[-C--:B------:R-:W-:Y:S01]  /*14210*/  FMUL.FTZ R11, R46, R4.reuse ;  /* 0x000000042e0b7220 */ /* 0x080fe20000410000 */
[-C--:B------:R-:W-:Y:S01]  /*14220*/  FMUL.FTZ R13, R50, R4.reuse ;  /* 0x00000004320d7220 */ /* 0x080fe20000410000 */
[-C--:B------:R-:W-:Y:S01]  /*14230*/  FMUL.FTZ R21, R58, R4.reuse ;  /* 0x000000043a157220 */ /* 0x080fe20000410000 */
[----:B------:R-:W-:Y:S01]  /*14240*/  FMUL.FTZ R29, R66, R4 ;  /* 0x00000004421d7220 */ /* 0x000fe20000410000 */
[----:B------:R-:W-:Y:S01]  /*14250*/  @P2 FFMA.FTZ R32, R18, R14, R25 ;  /* 0x0000000e12202223 */ /* 0x000fe20000010019 */
[----:B------:R-:W-:Y:S01]  /*14260*/  PLOP3.LUT P0, PT, PT, PT, PT, 0x8, 0x0 ;  /* 0x000000000000781c */ /* 0x000fe20003f0e170 */
        /* <DEDUP_REMOVED lines=62> */
.L_x_5947:
[----:B------:R-:W-:Y:S05]  /*14650*/  BSYNC B7 ;  /* 0x0000000000077941 */ /* 0x000fea0003800000 */
.L_x_5937:
[----:B------:R-:W2:Y:S08]  /*14660*/  S2UR UR5, SR_CgaCtaId ;  /* 0x00000000000579c3 */ /* 0x000eb00000008800 */
[----:B------:R-:W-:Y:S06]  /*14670*/  BAR.SYNC.DEFER_BLOCKING 0x5, 0x180 ;  /* 0x0146000000007b1d */ /* 0x000fec0000010000 */
[----:B------:R-:W-:Y:S01]  /*14680*/  UMOV UR4, 0x400 ;  /* 0x0000040000047882 */ /* 0x000fe20000000000 */
[----:B------:R-:W-:Y:S01]  /*14690*/  BSSY B0, `(.L_x_6085) ;  /* 0x00002e4000007945 */ /* 0x000fe20003800000 */
[----:B--2---:R-:W-:-:S06]  /*146a0*/  ULEA UR4, UR5, UR4, 0x18 ;  /* 0x0000000405047291 */ /* 0x004fcc000f8ec03f */
[----:B------:R-:W-:-:S05]  /*146b0*/  IMAD.U32 R2, RZ, RZ, UR4 ;  /* 0x00000004ff027e24 */ /* 0x000fca000f8e00ff */
[----:B----4-:R2:W3:Y:S01]  /*146c0*/  LDS.128 R24, [R2+0x28cd0] ;  /* 0x028cd00002187984 */ /* 0x0104e20000000c00 */
[----:B------:R-:W-:Y:S06]  /*146d0*/  BAR.ARV 0x4, 0x180 ;  /* 0x0106000000007b1d */ /* 0x000fec0000002000 */
[----:B------:R-:W-:Y:S05]  /*146e0*/  @P0 BRA `(.L_x_6086) ;  /* 0x0000002000080947 */ /* 0x000fea0003800000 */
[----:B------:R-:W4:Y:S01]  /*146f0*/  S2R R15, SR_SWINHI ;  /* 0x00000000000f7919 */ /* 0x000f220000002f00 */
        /* <DEDUP_REMOVED lines=17> */
[----:B----45:R-:W-:-:S02]  /*14810*/  MOV R37, R15 ;  /* 0x0000000f00257202 */ /* 0x030fc40000000f00 */
[----:B------:R-:W-:Y:S02]  /*14820*/  F2FP.BF16.F32.PACK_AB R81, R83, R82 ;  /* 0x000000525351723e */ /* 0x000fe400000010ff */
[----:B------:R-:W-:Y:S01]  /*14830*/  F2FP.BF16.F32.PACK_AB R88, R89, R88 ;  /* 0x000000585958723e */ /* 0x000fe200000010ff */
[----:B------:R-:W-:Y:S01]  /*14840*/  IMAD.WIDE R114, R228, 0x2, R36 ;  /* 0x00000002e4727825 */ /* 0x000fe200078e0224 */
[----:B------:R-:W-:Y:S02]  /*14850*/  F2FP.BF16.F32.PACK_AB R82, R85, R84 ;  /* 0x000000545552723e */ /* 0x000fe400000010ff */
[----:B------:R-:W-:Y:S02]  /*14860*/  F2FP.BF16.F32.PACK_AB R83, R87, R86 ;  /* 0x000000565753723e */ /* 0x000fe400000010ff */
[C---:B------:R-:W-:Y:S02]  /*14870*/  IADD3 R15, P1, R114.reuse, 0x20, RZ ;  /* 0x00000020720f7810 */ /* 0x040fe40007f3e0ff */
[----:B------:R-:W-:-:S02]  /*14880*/  IADD3 R41, P0, R114, 0x40, RZ ;  /* 0x0000004072297810 */ /* 0x000fc40007f1e0ff */
[----:B------:R-:W-:Y:S02]  /*14890*/  LOP3.LUT R14, R15, 0x380, RZ, 0xc0, !PT ;  /* 0x000003800f0e7812 */ /* 0x000fe400078ec0ff */
[C---:B------:R-:W-:Y:S02]  /*148a0*/  IADD3 R53, P6, R114.reuse, 0x2020, RZ ;  /* 0x0000202072357810 */ /* 0x040fe40007fde0ff */
[C---:B------:R-:W-:Y:S02]  /*148b0*/  IADD3 R45, P4, R114.reuse, 0x60, RZ ;  /* 0x00000060722d7810 */ /* 0x040fe40007f9e0ff */
[----:B------:R-:W-:Y:S02]  /*148c0*/  IADD3 R49, P3, R114, 0x2000, RZ ;  /* 0x0000200072317810 */ /* 0x000fe40007f7e0ff */
[----:B------:R-:W-:Y:S02]  /*148d0*/  SHF.R.U64 R14, R14, 0x3, RZ ;  /* 0x000000030e0e7819 */ /* 0x000fe400000012ff */
[----:B------:R-:W-:-:S02]  /*148e0*/  LOP3.LUT R40, R41, 0x380, RZ, 0xc0, !PT ;  /* 0x0000038029287812 */ /* 0x000fc400078ec0ff */
[----:B------:R-:W-:Y:S02]  /*148f0*/  LOP3.LUT R52, R53, 0x380, RZ, 0xc0, !PT ;  /* 0x0000038035347812 */ /* 0x000fe400078ec0ff */
[----:B------:R-:W-:Y:S02]  /*14900*/  LOP3.LUT R44, R45, 0x380, RZ, 0xc0, !PT ;  /* 0x000003802d2c7812 */ /* 0x000fe400078ec0ff */
[----:B------:R-:W-:Y:S02]  /*14910*/  LOP3.LUT R48, R49, 0x380, RZ, 0xc0, !PT ;  /* 0x0000038031307812 */ /* 0x000fe400078ec0ff */
[----:B------:R-:W-:Y:S01]  /*14920*/  LOP3.LUT R14, R14, R15, RZ, 0x3c, !PT ;  /* 0x0000000f0e0e7212 */ /* 0x000fe200078e3cff */
[----:B------:R-:W-:Y:S01]  /*14930*/  IMAD.X R15, RZ, RZ, R115, P1 ;  /* 0x000000ffff0f7224 */ /* 0x000fe200008e0673 */
[----:B------:R-:W-:Y:S02]  /*14940*/  SHF.R.U64 R40, R40, 0x3, RZ ;  /* 0x0000000328287819 */ /* 0x000fe400000012ff */
[----:B------:R-:W-:-:S02]  /*14950*/  SHF.R.U64 R52, R52, 0x3, RZ ;  /* 0x0000000334347819 */ /* 0x000fc400000012ff */
[----:B------:R-:W-:Y:S02]  /*14960*/  IADD3 R65, P1, R114, 0x4000, RZ ;  /* 0x0000400072417810 */ /* 0x000fe40007f3e0ff */
[----:B------:R-:W-:Y:S02]  /*14970*/  SHF.R.U64 R44, R44, 0x3, RZ ;  /* 0x000000032c2c7819 */ /* 0x000fe400000012ff */
[C---:B------:R-:W-:Y:S02]  /*14980*/  IADD3 R57, P5, R114.reuse, 0x2040, RZ ;  /* 0x0000204072397810 */ /* 0x040fe40007fbe0ff */
[----:B------:R-:W-:Y:S02]  /*14990*/  IADD3 R61, P2, R114, 0x2060, RZ ;  /* 0x00002060723d7810 */ /* 0x000fe40007f5e0ff */
[----:B------:R-:W-:Y:S02]  /*149a0*/  SHF.R.U64 R48, R48, 0x3, RZ ;  /* 0x0000000330307819 */ /* 0x000fe400000012ff */
[----:B------:R-:W-:Y:S01]  /*149b0*/  LOP3.LUT R40, R40, R41, RZ, 0x3c, !PT ;  /* 0x0000002928287212 */ /* 0x000fe200078e3cff */
[--C-:B------:R-:W-:Y:S01]  /*149c0*/  IMAD.X R41, RZ, RZ, R115.reuse, P0 ;  /* 0x000000ffff297224 */ /* 0x100fe200000e0673 */
[----:B------:R-:W-:Y:S01]  /*149d0*/  LOP3.LUT R52, R52, R53, RZ, 0x3c, !PT ;  /* 0x0000003534347212 */ /* 0x000fe200078e3cff */
[----:B------:R-:W-:Y:S01]  /*149e0*/  IMAD.X R53, RZ, RZ, R115, P6 ;  /* 0x000000ffff357224 */ /* 0x000fe200030e0673 */
[----:B0-----:R-:W-:-:S02]  /*149f0*/  LOP3.LUT R64, R65, 0x380, RZ, 0xc0, !PT ;  /* 0x0000038041407812 */ /* 0x001fc400078ec0ff */
[----:B------:R-:W-:Y:S01]  /*14a00*/  LOP3.LUT R44, R44, R45, RZ, 0x3c, !PT ;  /* 0x0000002d2c2c7212 */ /* 0x000fe200078e3cff */
[--C-:B------:R-:W-:Y:S01]  /*14a10*/  IMAD.X R45, RZ, RZ, R115.reuse, P4 ;  /* 0x000000ffff2d7224 */ /* 0x100fe200020e0673 */
[----:B------:R-:W-:Y:S02]  /*14a20*/  LOP3.LUT R56, R57, 0x380, RZ, 0xc0, !PT ;  /* 0x0000038039387812 */ /* 0x000fe400078ec0ff */
[----:B------:R-:W-:Y:S02]  /*14a30*/  LOP3.LUT R60, R61, 0x380, RZ, 0xc0, !PT ;  /* 0x000003803d3c7812 */ /* 0x000fe400078ec0ff */
[----:B------:R-:W-:Y:S01]  /*14a40*/  LOP3.LUT R48, R48, R49, RZ, 0x3c, !PT ;  /* 0x0000003130307212 */ /* 0x000fe200078e3cff */
[----:B------:R-:W-:Y:S01]  /*14a50*/  IMAD.X R49, RZ, RZ, R115, P3 ;  /* 0x000000ffff317224 */ /* 0x000fe200018e0673 */
[C---:B------:R-:W-:Y:S02]  /*14a60*/  IADD3 R69, P0, R114.reuse, 0x4020, RZ ;  /* 0x0000402072457810 */ /* 0x040fe40007f1e0ff */
[----:B------:R-:W-:-:S02]  /*14a70*/  IADD3 R179, P6, R114, 0x6000, RZ ;  /* 0x0000600072b37810 */ /* 0x000fc40007fde0ff */
[C---:B------:R-:W-:Y:S02]  /*14a80*/  IADD3 R73, P4, R114.reuse, 0x4040, RZ ;  /* 0x0000404072497810 */ /* 0x040fe40007f9e0ff */
[----:B------:R-:W-:Y:S01]  /*14a90*/  IADD3 R99, P3, R114, 0x4060, RZ ;  /* 0x0000406072637810 */ /* 0x000fe20007f7e0ff */
[----:B------:R-:W-:Y:S01]  /*14aa0*/  IMAD.X R103, RZ, RZ, R115, P6 ;  /* 0x000000ffff677224 */ /* 0x000fe200030e0673 */
[----:B------:R-:W-:Y:S02]  /*14ab0*/  SHF.R.U64 R64, R64, 0x3, RZ ;  /* 0x0000000340407819 */ /* 0x000fe400000012ff */
[----:B------:R-:W-:Y:S02]  /*14ac0*/  SHF.R.U64 R56, R56, 0x3, RZ ;  /* 0x0000000338387819 */ /* 0x000fe400000012ff */
[----:B------:R-:W-:Y:S02]  /*14ad0*/  SHF.R.U64 R60, R60, 0x3, RZ ;  /* 0x000000033c3c7819 */ /* 0x000fe400000012ff */
[----:B------:R-:W-:-:S02]  /*14ae0*/  LOP3.LUT R68, R69, 0x380, RZ, 0xc0, !PT ;  /* 0x0000038045447812 */ /* 0x000fc400078ec0ff */
[----:B------:R-:W-:Y:S02]  /*14af0*/  LOP3.LUT R23, R114, 0x380, RZ, 0xc0, !PT ;  /* 0x0000038072177812 */ /* 0x000fe400078ec0ff */
[----:B------:R-:W-:Y:S02]  /*14b00*/  LOP3.LUT R4, R179, 0x380, RZ, 0xc0, !PT ;  /* 0x00000380b3047812 */ /* 0x000fe400078ec0ff */
[----:B------:R-:W-:Y:S02]  /*14b10*/  LOP3.LUT R72, R73, 0x380, RZ, 0xc0, !PT ;  /* 0x0000038049487812 */ /* 0x000fe400078ec0ff */
[----:B------:R-:W-:Y:S02]  /*14b20*/  LOP3.LUT R98, R99, 0x380, RZ, 0xc0, !PT ;  /* 0x0000038063627812 */ /* 0x000fe400078ec0ff */
        /* <DEDUP_REMOVED lines=9> */
[----:B------:R-:W-:Y:S02]  /*14bc0*/  IADD3 R22, P1, R114, 0x6060, RZ ;  /* 0x0000606072167810 */ /* 0x000fe40007f3e0ff */
[----:B------:R-:W-:Y:S02]  /*14bd0*/  SHF.R.U64 R72, R72, 0x3, RZ ;  /* 0x0000000348487819 */ /* 0x000fe400000012ff */
[----:B------:R-:W-:Y:S02]  /*14be0*/  SHF.R.U64 R98, R98, 0x3, RZ ;  /* 0x0000000362627819 */ /* 0x000fe400000012ff */
[----:B------:R-:W-:-:S02]  /*14bf0*/  IADD3 R20, P5, R114, 0x6020, RZ ;  /* 0x0000602072147810 */ /* 0x000fc40007fbe0ff */
[----:B---3--:R-:W-:Y:S02]  /*14c00*/  IADD3 R24, P2, R114, 0x6040, RZ ;  /* 0x0000604072187810 */ /* 0x008fe40007f5e0ff */
[----:B------:R-:W-:Y:S01]  /*14c10*/  LOP3.LUT R68, R68, R69, RZ, 0x3c, !PT ;  /* 0x0000004544447212 */ /* 0x000fe200078e3cff */
[--C-:B------:R-:W-:Y:S01]  /*14c20*/  IMAD.X R69, RZ, RZ, R115.reuse, P0 ;  /* 0x000000ffff457224 */ /* 0x100fe200000e0673 */
[----:B------:R-:W-:Y:S01]  /*14c30*/  LOP3.LUT R114, R23, R114, RZ, 0x3c, !PT ;  /* 0x0000007217727212 */ /* 0x000fe200078e3cff */
[--C-:B------:R-:W-:Y:S01]  /*14c40*/  IMAD.X R107, RZ, RZ, R115.reuse, P5 ;  /* 0x000000ffff6b7224 */ /* 0x100fe200028e0673 */
[----:B------:R-:W-:Y:S01]  /*14c50*/  LOP3.LUT R102, R4, R179, RZ, 0x3c, !PT ;  /* 0x000000b304667212 */ /* 0x000fe200078e3cff */
[--C-:B------:R-:W-:Y:S01]  /*14c60*/  IMAD.X R111, RZ, RZ, R115.reuse, P2 ;  /* 0x000000ffff6f7224 */ /* 0x100fe200010e0673 */
[----:B------:R-:W-:Y:S01]  /*14c70*/  LOP3.LUT R179, R22, 0x380, RZ, 0xc0, !PT ;  /* 0x0000038016b37812 */ /* 0x000fe200078ec0ff */
[--C-:B------:R-:W-:Y:S01]  /*14c80*/  IMAD.X R23, RZ, RZ, R115.reuse, P1 ;  /* 0x000000ffff177224 */ /* 0x100fe200008e0673 */
[----:B------:R-:W-:Y:S01]  /*14c90*/  LOP3.LUT R72, R72, R73, RZ, 0x3c, !PT ;  /* 0x0000004948487212 */ /* 0x000fe200078e3cff */
[--C-:B------:R-:W-:Y:S01]  /*14ca0*/  IMAD.X R73, RZ, RZ, R115.reuse, P4 ;  /* 0x000000ffff497224 */ /* 0x100fe200020e0673 */
[----:B------:R-:W-:Y:S01]  /*14cb0*/  LOP3.LUT R98, R98, R99, RZ, 0x3c, !PT ;  /* 0x0000006362627212 */ /* 0x000fe200078e3cff */
[----:B------:R-:W-:Y:S01]  /*14cc0*/  IMAD.X R99, RZ, RZ, R115, P3 ;  /* 0x000000ffff637224 */ /* 0x000fe200018e0673 */
[----:B------:R-:W-:-:S02]  /*14cd0*/  ISETP.NE.U32.AND P0, PT, RZ, UR4, PT ;  /* 0x00000004ff007c0c */ /* 0x000fc4000bf05070 */
[----:B------:R-:W-:Y:S02]  /*14ce0*/  MOV R115, R114 ;  /* 0x0000007200737202 */ /* 0x000fe40000000f00 */
[----:B------:R-:W-:Y:S01]  /*14cf0*/  F2FP.BF16.F32.PACK_AB R4, R175, R177 ;  /* 0x000000b1af04723e */ /* 0x000fe200000010ff */
[----:B------:R-:W-:Y:S01]  /*14d00*/  BAR.SYNC.DEFER_BLOCKING 0x1, 0x100 ;  /* 0x0044000000007b1d */ /* 0x000fe20000010000 */
[----:B------:R-:W-:Y:S02]  /*14d10*/  LOP3.LUT R175, R20, 0x380, RZ, 0xc0, !PT ;  /* 0x0000038014af7812 */ /* 0x000fe400078ec0ff */
[----:B------:R-:W-:Y:S02]  /*14d20*/  SHF.R.U64 R179, R179, 0x3, RZ ;  /* 0x00000003b3b37819 */ /* 0x000fe400000012ff */
[----:B------:R-:W-:Y:S01]  /*14d30*/  ISETP.NE.AND.EX P0, PT, RZ, UR5, PT, P0 ;  /* 0x00000005ff007c0c */ /* 0x000fe2000bf05300 */
[----:B------:R-:W-:Y:S01]  /*14d40*/  ULDC.64 UR4, c[0x0][0xc08] ;  /* 0x0003020000047ab9 */ /* 0x000fe20000000a00 */
[----:B------:R-:W-:-:S02]  /*14d50*/  LOP3.LUT R177, R24, 0x380, RZ, 0xc0, !PT ;  /* 0x0000038018b17812 */ /* 0x000fc400078ec0ff */
[----:B------:R-:W-:Y:S02]  /*14d60*/  SHF.R.U64 R175, R175, 0x3, RZ ;  /* 0x00000003afaf7819 */ /* 0x000fe400000012ff */
[----:B------:R-:W-:Y:S02]  /*14d70*/  LOP3.LUT R22, R179, R22, RZ, 0x3c, !PT ;  /* 0x00000016b3167212 */ /* 0x000fe400078e3cff */
[----:B------:R-:W-:Y:S02]  /*14d80*/  ISETP.NE.U32.AND P6, PT, RZ, UR4, PT ;  /* 0x00000004ff007c0c */ /* 0x000fe4000bfc5070 */
[----:B------:R-:W-:Y:S02]  /*14d90*/  MOV R114, R14 ;  /* 0x0000000e00727202 */ /* 0x000fe40000000f00 */
[----:B------:R-:W-:Y:S02]  /*14da0*/  MOV R40, R40 ;  /* 0x0000002800287202 */ /* 0x000fe40000000f00 */
[----:B------:R-:W-:-:S02]  /*14db0*/  SHF.R.U64 R177, R177, 0x3, RZ ;  /* 0x00000003b1b17819 */ /* 0x000fc400000012ff */
[----:B------:R-:W-:Y:S02]  /*14dc0*/  LOP3.LUT R106, R175, R20, RZ, 0x3c, !PT ;  /* 0x00000014af6a7212 */ /* 0x000fe400078e3cff */
[----:B------:R-:W-:Y:S01]  /*14dd0*/  MOV R44, R44 ;  /* 0x0000002c002c7202 */ /* 0x000fe20000000f00 */
[----:B------:R0:W-:Y:S01]  /*14de0*/  STSM.16.M88.4 [R115], R4 ;  /* 0x0000000473007844 */ /* 0x0001e20000000200 */
[----:B------:R-:W-:Y:S02]  /*14df0*/  F2FP.BF16.F32.PACK_AB R14, R164, R166 ;  /* 0x000000a6a40e723e */ /* 0x000fe400000010ff */
[----:B------:R-:W-:Y:S02]  /*14e00*/  F2FP.BF16.F32.PACK_AB R15, R55, R54 ;  /* 0x00000036370f723e */ /* 0x000fe400000010ff */
[----:B------:R-:W-:Y:S02]  /*14e10*/  ISETP.NE.AND.EX P6, PT, RZ, UR5, PT, P6 ;  /* 0x00000005ff007c0c */ /* 0x000fe4000bfc5360 */
[----:B------:R-:W-:-:S02]  /*14e20*/  MOV R48, R48 ;  /* 0x0000003000307202 */ /* 0x000fc40000000f00 */
[----:B------:R-:W-:Y:S02]  /*14e30*/  F2FP.BF16.F32.PACK_AB R20, R162, R165 ;  /* 0x000000a5a214723e */ /* 0x000fe400000010ff */
[----:B------:R-:W-:Y:S02]  /*14e40*/  MOV R52, R52 ;  /* 0x0000003400347202 */ /* 0x000fe40000000f00 */
[----:B------:R-:W-:Y:S02]  /*14e50*/  MOV R56, R56 ;  /* 0x0000003800387202 */ /* 0x000fe40000000f00 */
[----:B------:R-:W-:Y:S02]  /*14e60*/  LOP3.LUT R110, R177, R24, RZ, 0x3c, !PT ;  /* 0x00000018b16e7212 */ /* 0x000fe400078e3cff */
[----:B0-----:R-:W-:Y:S02]  /*14e70*/  F2FP.BF16.F32.PACK_AB R4, R172, R174 ;  /* 0x000000aeac04723e */ /* 0x001fe400000010ff */
[----:B------:R-:W-:-:S02]  /*14e80*/  F2FP.BF16.F32.PACK_AB R5, R35, R34 ;  /* 0x000000222305723e */ /* 0x000fc400000010ff */
[----:B------:R-:W-:Y:S02]  /*14e90*/  F2FP.BF16.F32.PACK_AB R6, R170, R173 ;  /* 0x000000adaa06723e */ /* 0x000fe400000010ff */
[----:B------:R-:W-:Y:S02]  /*14ea0*/  F2FP.BF16.F32.PACK_AB R7, R39, R38 ;  /* 0x000000262707723e */ /* 0x000fe400000010ff */
[----:B------:R-:W-:Y:S02]  /*14eb0*/  MOV R34, R22 ;  /* 0x0000001600227202 */ /* 0x000fe40000000f00 */
[----:B------:R-:W-:Y:S01]  /*14ec0*/  F2FP.BF16.F32.PACK_AB R22, R160, R163 ;  /* 0x000000a3a016723e */ /* 0x000fe200000010ff */
[----:B------:R0:W-:Y:S01]  /*14ed0*/  STSM.16.M88.4 [R114], R4 ;  /* 0x0000000472007844 */ /* 0x0001e20000000200 */
[----:B------:R-:W-:Y:S02]  /*14ee0*/  F2FP.BF16.F32.PACK_AB R23, R63, R62 ;  /* 0x0000003e3f17723e */ /* 0x000fe400000010ff */
[----:B------:R-:W-:Y:S01]  /*14ef0*/  MOV R60, R60 ;  /* 0x0000003c003c7202 */ /* 0x000fe20000000f00 */
[----:B------:R-:W-:Y:S01]  /*14f00*/  STSM.16.M88.4 [R40], R8 ;  /* 0x0000000828007844 */ /* 0x000fe20000000200 */
[----:B------:R-:W-:-:S02]  /*14f10*/  F2FP.BF16.F32.PACK_AB R89, R91, R90 ;  /* 0x0000005a5b59723e */ /* 0x000fc400000010ff */
[----:B------:R-:W-:Y:S01]  /*14f20*/  MOV R64, R64 ;  /* 0x0000004000407202 */ /* 0x000fe20000000f00 */
[----:B------:R-:W-:Y:S01]  /*14f30*/  STSM.16.M88.4 [R44], R12 ;  /* 0x0000000c2c007844 */ /* 0x000fe20000000200 */
[----:B------:R-:W-:Y:S02]  /*14f40*/  MOV R24, R98 ;  /* 0x0000006200187202 */ /* 0x000fe40000000f00 */
[----:B------:R-:W-:Y:S01]  /*14f50*/  F2FP.BF16.F32.PACK_AB R90, R93, R92 ;  /* 0x0000005c5d5a723e */ /* 0x000fe200000010ff */
[----:B------:R-:W-:Y:S01]  /*14f60*/  STSM.16.M88.4 [R48], R20 ;  /* 0x0000001430007844 */ /* 0x000fe20000000200 */
[----:B------:R-:W-:Y:S02]  /*14f70*/  F2FP.BF16.F32.PACK_AB R91, R95, R94 ;  /* 0x0000005e5f5b723e */ /* 0x000fe400000010ff */
[----:B------:R-:W-:Y:S01]  /*14f80*/  F2FP.BF16.F32.PACK_AB R96, R97, R96 ;  /* 0x000000606160723e */ /* 0x000fe200000010ff */
[----:B------:R-:W-:Y:S01]  /*14f90*/  STSM.16.M88.4 [R52], R28 ;  /* 0x0000001c34007844 */ /* 0x000fe20000000200 */
[----:B0-----:R-:W-:-:S02]  /*14fa0*/  F2FP.BF16.F32.PACK_AB R4, R155, R158 ;  /* 0x0000009e9b04723e */ /* 0x001fc400000010ff */
[----:B------:R-:W-:Y:S02]  /*14fb0*/  F2FP.BF16.F32.PACK_AB R5, R75, R74 ;  /* 0x0000004a4b05723e */ /* 0x000fe400000010ff */
[----:B------:R-:W-:Y:S02]  /*14fc0*/  F2FP.BF16.F32.PACK_AB R6, R77, R156 ;  /* 0x0000009c4d06723e */ /* 0x000fe400000010ff */
[----:B------:R-:W-:Y:S02]  /*14fd0*/  F2FP.BF16.F32.PACK_AB R7, R79, R78 ;  /* 0x0000004e4f07723e */ /* 0x000fe400000010ff */
[----:B------:R-:W-:Y:S02]  /*14fe0*/  MOV R68, R68 ;  /* 0x0000004400447202 */ /* 0x000fe40000000f00 */
[----:B------:R-:W-:Y:S01]  /*14ff0*/  MOV R0, R106 ;  /* 0x0000006a00007202 */ /* 0x000fe20000000f00 */
[----:B------:R0:W-:Y:S01]  /*15000*/  STSM.16.M88.4 [R56], R4 ;  /* 0x0000000438007844 */ /* 0x0001e20000000200 */
[----:B------:R-:W-:-:S02]  /*15010*/  F2FP.BF16.F32.PACK_AB R97, R42, R33 ;  /* 0x000000212a61723e */ /* 0x000fc400000010ff */
[----:B------:R-:W-:Y:S01]  /*15020*/  F2FP.BF16.F32.PACK_AB R98, R101, R100 ;  /* 0x000000646562723e */ /* 0x000fe200000010ff */
[----:B------:R-:W-:Y:S01]  /*15030*/  STSM.16.M88.4 [R60], R80 ;  /* 0x000000503c007844 */ /* 0x000fe20000000200 */
[----:B------:R-:W-:Y:S02]  /*15040*/  F2FP.BF16.F32.PACK_AB R99, R50, R46 ;  /* 0x0000002e3263723e */ /* 0x000fe400000010ff */
[----:B------:R-:W-:Y:S01]  /*15050*/  F2FP.BF16.F32.PACK_AB R104, R105, R104 ;  /* 0x000000686968723e */ /* 0x000fe200000010ff */
[----:B------:R-:W-:Y:S01]  /*15060*/  STSM.16.M88.4 [R64], R88 ;  /* 0x0000005840007844 */ /* 0x000fe20000000200 */
[----:B------:R-:W-:Y:S02]  /*15070*/  MOV R72, R72 ;  /* 0x0000004800487202 */ /* 0x000fe40000000f00 */
[----:B------:R-:W-:Y:S01]  /*15080*/  F2FP.BF16.F32.PACK_AB R105, R66, R58 ;  /* 0x0000003a4269723e */ /* 0x000fe200000010ff */
[----:B------:R-:W-:Y:S01]  /*15090*/  STSM.16.M88.4 [R68], R96 ;  /* 0x0000006044007844 */ /* 0x000fe20000000200 */
[----:B------:R-:W-:-:S02]  /*150a0*/  F2FP.BF16.F32.PACK_AB R106, R109, R108 ;  /* 0x0000006c6d6a723e */ /* 0x000fc400000010ff */
[----:B------:R-:W-:Y:S01]  /*150b0*/  F2FP.BF16.F32.PACK_AB R107, R152, R76 ;  /* 0x0000004c986b723e */ /* 0x000fe200000010ff */
[----:B0-----:R-:W0:Y:S01]  /*150c0*/  LDC.64 R4, c[0x0][0xc00] ;  /* 0x00030000ff047b82 */ /* 0x001e220000000a00 */
[----:B------:R-:W-:Y:S02]  /*150d0*/  F2FP.BF16.F32.PACK_AB R112, R113, R112 ;  /* 0x000000707170723e */ /* 0x000fe400000010ff */
[----:B------:R-:W-:Y:S01]  /*150e0*/  F2FP.BF16.F32.PACK_AB R120, R121, R120 ;  /* 0x000000787978723e */ /* 0x000fe200000010ff */
[----:B------:R-:W-:Y:S01]  /*150f0*/  STSM.16.M88.4 [R72], R104 ;  /* 0x0000006848007844 */ /* 0x000fe20000000200 */
[----:B------:R-:W-:Y:S02]  /*15100*/  F2FP.BF16.F32.PACK_AB R113, R154, R153 ;  /* 0x000000999a71723e */ /* 0x000fe400000010ff */
[----:B------:R-:W-:Y:S01]  /*15110*/  F2FP.BF16.F32.PACK_AB R114, R117, R116 ;  /* 0x000000747572723e */ /* 0x000fe200000010ff */
[----:B------:R-:W3:Y:S01]  /*15120*/  @P6 LDC.64 R6, c[0x0][0xc08] ;  /* 0x00030200ff066b82 */ /* 0x000ee20000000a00 */
        /* <DEDUP_REMOVED lines=8> */
[----:B------:R-:W-:Y:S01]  /*151b0*/  F2FP.BF16.F32.PACK_AB R136, R137, R136 ;  /* 0x000000888988723e */ /* 0x000fe200000010ff */
[----:B------:R-:W-:Y:S01]  /*151c0*/  STSM.16.M88.4 [R102], R120 ;  /* 0x0000007866007844 */ /* 0x000fe20000000200 */
[----:B------:R-:W-:Y:S02]  /*151d0*/  F2FP.BF16.F32.PACK_AB R130, R133, R132 ;  /* 0x000000848582723e */ /* 0x000fe400000010ff */
[----:B------:R-:W-:Y:S01]  /*151e0*/  F2FP.BF16.F32.PACK_AB R144, R145, R144 ;  /* 0x000000909190723e */ /* 0x000fe200000010ff */
[----:B------:R-:W-:Y:S01]  /*151f0*/  ULDC UR4, c[0x0][0xa88] ;  /* 0x0002a20000047ab9 */ /* 0x000fe20000000800 */
[----:B------:R-:W-:Y:S01]  /*15200*/  F2FP.BF16.F32.PACK_AB R131, R135, R134 ;  /* 0x000000868783723e */ /* 0x000fe200000010ff */
[----:B----4-:R-:W-:Y:S01]  /*15210*/  IMAD.MOV.U32 R24, RZ, RZ, RZ ;  /* 0x000000ffff187224 */ /* 0x010fe200078e00ff */
[----:B------:R-:W-:Y:S01]  /*15220*/  F2FP.BF16.F32.PACK_AB R137, R139, R138 ;  /* 0x0000008a8b89723e */ /* 0x000fe200000010ff */
[----:B0-----:R-:W-:Y:S01]  /*15230*/  IMAD.WIDE R10, R205, 0x4, R4 ;  /* 0x00000004cd0a7825 */ /* 0x001fe200078e0204 */
[----:B------:R-:W-:Y:S01]  /*15240*/  MOV R110, R110 ;  /* 0x0000006e006e7202 */ /* 0x000fe20000000f00 */
[----:B------:R0:W-:Y:S01]  /*15250*/  STSM.16.M88.4 [R0], R128 ;  /* 0x0000008000007844 */ /* 0x0001e20000000200 */
[----:B------:R-:W-:-:S02]  /*15260*/  F2FP.BF16.F32.PACK_AB R138, R141, R140 ;  /* 0x0000008c8d8a723e */ /* 0x000fc400000010ff */
[----:B------:R-:W-:Y:S02]  /*15270*/  F2FP.BF16.F32.PACK_AB R139, R143, R142 ;  /* 0x0000008e8f8b723e */ /* 0x000fe400000010ff */
[----:B------:R-:W-:Y:S02]  /*15280*/  F2FP.BF16.F32.PACK_AB R145, R147, R146 ;  /* 0x000000929391723e */ /* 0x000fe400000010ff */
[----:B------:R-:W-:Y:S01]  /*15290*/  F2FP.BF16.F32.PACK_AB R146, R149, R148 ;  /* 0x000000949592723e */ /* 0x000fe200000010ff */
[----:B------:R-:W-:Y:S01]  /*152a0*/  STSM.16.M88.4 [R110], R136 ;  /* 0x000000886e007844 */ /* 0x000fe20000000200 */
[----:B------:R-:W-:-:S05]  /*152b0*/  F2FP.BF16.F32.PACK_AB R147, R151, R150 ;  /* 0x000000969793723e */ /* 0x000fca00000010ff */
[----:B------:R4:W-:Y:S01]  /*152c0*/  STSM.16.M88.4 [R34], R144 ;  /* 0x0000009022007844 */ /* 0x0009e20000000200 */
[----:B------:R-:W-:Y:S01]  /*152d0*/  BAR.SYNC.DEFER_BLOCKING 0x1, 0x100 ;  /* 0x0044000000007b1d */ /* 0x000fe20000010000 */
[----:B0-----:R-:W-:Y:S02]  /*152e0*/  IMAD.U32 R0, RZ, RZ, UR4 ;  /* 0x00000004ff007e24 */ /* 0x001fe4000f8e00ff */
[----:B---3--:R-:W-:-:S03]  /*152f0*/  @P6 IMAD.WIDE R6, R205, 0x4, R6 ;  /* 0x00000004cd066825 */ /* 0x008fc600078e0206 */
        /* <DEDUP_REMOVED lines=24> */
[C---:B------:R-:W-:Y:S02]  /*15480*/  IADD3 R35, P5, R4.reuse, 0x5000, RZ ;  /* 0x0000500004237810 */ /* 0x040fe40007fbe0ff */
[----:B------:R-:W-:-:S02]  /*15490*/  IADD3 R37, P1, R4, 0x6000, RZ ;  /* 0x0000600004257810 */ /* 0x000fc40007f3e0ff */
[C---:B------:R-:W-:Y:S02]  /*154a0*/  IADD3 R41, P2, R4.reuse, 0x7000, RZ ;  /* 0x0000700004297810 */ /* 0x040fe40007f5e0ff */
[C---:B------:R-:W-:Y:S02]  /*154b0*/  IADD3 R45, P3, R4.reuse, 0x8000, RZ ;  /* 0x00008000042d7810 */ /* 0x040fe40007f7e0ff */
[----:B------:R-:W-:Y:S02]  /*154c0*/  IADD3 R49, P4, R4, 0x9000, RZ ;  /* 0x0000900004317810 */ /* 0x000fe40007f9e0ff */
[----:B------:R-:W-:Y:S02]  /*154d0*/  P2R R14, PR, RZ, 0x20 ;  /* 0x00000020ff0e7803 */ /* 0x000fe40000000000 */
[----:B----4-:R-:W-:Y:S02]  /*154e0*/  LOP3.LUT R34, R35, 0x380, RZ, 0xc0, !PT ;  /* 0x0000038023227812 */ /* 0x010fe400078ec0ff */
[----:B------:R-:W-:-:S02]  /*154f0*/  LOP3.LUT R36, R37, 0x380, RZ, 0xc0, !PT ;  /* 0x0000038025247812 */ /* 0x000fc400078ec0ff */
[----:B------:R-:W-:Y:S02]  /*15500*/  LOP3.LUT R40, R41, 0x380, RZ, 0xc0, !PT ;  /* 0x0000038029287812 */ /* 0x000fe400078ec0ff */
[----:B------:R-:W-:Y:S02]  /*15510*/  LOP3.LUT R44, R45, 0x380, RZ, 0xc0, !PT ;  /* 0x000003802d2c7812 */ /* 0x000fe400078ec0ff */
[----:B------:R-:W-:Y:S02]  /*15520*/  LOP3.LUT R48, R49, 0x380, RZ, 0xc0, !PT ;  /* 0x0000038031307812 */ /* 0x000fe400078ec0ff */
[----:B------:R-:W-:Y:S02]  /*15530*/  IADD3 R53, P5, R4, 0xa000, RZ ;  /* 0x0000a00004357810 */ /* 0x000fe40007fbe0ff */
[----:B------:R-:W-:Y:S02]  /*15540*/  SHF.R.U64 R34, R34, 0x3, RZ ;  /* 0x0000000322227819 */ /* 0x000fe400000012ff */
[----:B------:R-:W-:-:S02]  /*15550*/  SHF.R.U64 R36, R36, 0x3, RZ ;  /* 0x0000000324247819 */ /* 0x000fc400000012ff */
[----:B------:R-:W-:Y:S02]  /*15560*/  LOP3.LUT R52, R53, 0x380, RZ, 0xc0, !PT ;  /* 0x0000038035347812 */ /* 0x000fe400078ec0ff */
[----:B------:R-:W-:Y:S02]  /*15570*/  SHF.R.U64 R40, R40, 0x3, RZ ;  /* 0x0000000328287819 */ /* 0x000fe400000012ff */
[----:B------:R-:W-:Y:S02]  /*15580*/  SHF.R.U64 R44, R44, 0x3, RZ ;  /* 0x000000032c2c7819 */ /* 0x000fe400000012ff */
[----:B------:R-:W-:Y:S02]  /*15590*/  SHF.R.U64 R48, R48, 0x3, RZ ;  /* 0x0000000330307819 */ /* 0x000fe400000012ff */
[----:B------:R-:W-:Y:S02]  /*155a0*/  LOP3.LUT R34, R34, R35, RZ, 0x3c, !PT ;  /* 0x0000002322227212 */ /* 0x000fe400078e3cff */
[----:B------:R-:W-:-:S02]  /*155b0*/  LOP3.LUT R36, R36, R37, RZ, 0x3c, !PT ;  /* 0x0000002524247212 */ /* 0x000fc400078e3cff */
[----:B------:R-:W-:Y:S02]  /*155c0*/  LOP3.LUT R40, R40, R41, RZ, 0x3c, !PT ;  /* 0x0000002928287212 */ /* 0x000fe400078e3cff */
[----:B------:R-:W-:Y:S02]  /*155d0*/  LOP3.LUT R44, R44, R45, RZ, 0x3c, !PT ;  /* 0x0000002d2c2c7212 */ /* 0x000fe400078e3cff */
[----:B------:R-:W-:Y:S02]  /*155e0*/  LOP3.LUT R48, R48, R49, RZ, 0x3c, !PT ;  /* 0x0000003130307212 */ /* 0x000fe400078e3cff */
[----:B------:R-:W-:Y:S01]  /*155f0*/  SHF.R.U64 R52, R52, 0x3, RZ ;  /* 0x0000000334347819 */ /* 0x000fe200000012ff */
[----:B0-----:R-:W-:Y:S06]  /*15600*/  @P6 BRA `(.L_x_6087) ;  /* 0x0000000000106947 */ /* 0x001fec0003800000 */
[----:B------:R-:W-:Y:S05]  /*15610*/  @!P0 BRA `(.L_x_6087) ;  /* 0x00000000000c8947 */ /* 0x000fea0003800000 */
[----:B------:R-:W3:Y:S04]  /*15620*/  LDG.E R7, desc[UR42][R10.64] ;  /* 0x0000002a0a077981 */ /* 0x000ee8000c1e1900 */
[----:B-----5:R-:W3:Y:S02]  /*15630*/  LDG.E R0, desc[UR42][R10.64+0x4] ;  /* 0x0000042a0a007981 */ /* 0x020ee4000c1e1900 */
[----:B---3--:R-:W-:-:S07]  /*15640*/  IMAD.IADD R0, R0, 0x1, -R7 ;  /* 0x0000000100007824 */ /* 0x008fce00078e0a07 */
.L_x_6087:
[----:B------:R-:W0:Y:S01]  /*15650*/  SHFL.IDX PT, R6, R220, RZ, 0x1f ;  /* 0x00001fffdc067589 */ /* 0x000e2200000e0000 */
[----:B------:R-:W-:Y:S01]  /*15660*/  ISETP.NE.AND P6, PT, R14, RZ, PT ;  /* 0x000000ff0e00720c */ /* 0x000fe20003fc5270 */
[--C-:B------:R-:W-:Y:S01]  /*15670*/  IMAD.X R49, RZ, RZ, R5.reuse, P4 ;  /* 0x000000ffff317224 */ /* 0x100fe200020e0605 */
[----:B------:R-:W-:Y:S01]  /*15680*/  LOP3.LUT R52, R52, R53, RZ, 0x3c, !PT ;  /* 0x0000003534347212 */ /* 0x000fe200078e3cff */
        /* <DEDUP_REMOVED lines=9> */
[----:B------:R-:W-:-:S02]  /*15720*/  LOP3.LUT R7, R4, 0x380, RZ, 0xc0, !PT ;  /* 0x0000038004077812 */ /* 0x000fc400078ec0ff */
[----:B------:R-:W-:Y:S02]  /*15730*/  IADD3 R11, P5, R4, 0xf000, RZ ;  /* 0x0000f000040b7810 */ /* 0x000fe40007fbe0ff */
[----:B------:R-:W-:Y:S02]  /*15740*/  LOP3.LUT R56, R57, 0x380, RZ, 0xc0, !PT ;  /* 0x0000038039387812 */ /* 0x000fe400078ec0ff */
[----:B------:R-:W-:Y:S01]  /*15750*/  LOP3.LUT R60, R61, 0x380, RZ, 0xc0, !PT ;  /* 0x000003803d3c7812 */ /* 0x000fe200078ec0ff */
[----:B------:R-:W-:Y:S01]  /*15760*/  IMAD.X R73, RZ, RZ, R5, P5 ;  /* 0x000000ffff497224 */ /* 0x000fe200028e0605 */
[----:B------:R-:W-:Y:S02]  /*15770*/  LOP3.LUT R64, R65, 0x380, RZ, 0xc0, !PT ;  /* 0x0000038041407812 */ /* 0x000fe400078ec0ff */
[----:B------:R-:W-:Y:S02]  /*15780*/  LOP3.LUT R68, R69, 0x380, RZ, 0xc0, !PT ;  /* 0x0000038045447812 */ /* 0x000fe400078ec0ff */
[----:B0-----:R-:W-:-:S02]  /*15790*/  ISETP.NE.AND P4, PT, R6, RZ, PT ;  /* 0x000000ff0600720c */ /* 0x001fc40003f85270 */
[----:B------:R-:W-:Y:S02]  /*157a0*/  SHF.R.U64 R7, R7, 0x3, RZ ;  /* 0x0000000307077819 */ /* 0x000fe400000012ff */
[----:B------:R-:W-:Y:S02]  /*157b0*/  LOP3.LUT R10, R11, 0x380, RZ, 0xc0, !PT ;  /* 0x000003800b0a7812 */ /* 0x000fe400078ec0ff */
[----:B------:R-:W-:Y:S02]  /*157c0*/  SHF.R.U64 R56, R56, 0x3, RZ ;  /* 0x0000000338387819 */ /* 0x000fe400000012ff */
[----:B------:R-:W-:Y:S02]  /*157d0*/  SHF.R.U64 R60, R60, 0x3, RZ ;  /* 0x000000033c3c7819 */ /* 0x000fe400000012ff */
[----:B------:R-:W-:Y:S02]  /*157e0*/  SHF.R.U64 R64, R64, 0x3, RZ ;  /* 0x0000000340407819 */ /* 0x000fe400000012ff */
[----:B------:R-:W-:-:S02]  /*157f0*/  SHF.R.U64 R68, R68, 0x3, RZ ;  /* 0x0000000344447819 */ /* 0x000fc400000012ff */
[----:B------:R-:W-:Y:S01]  /*15800*/  LOP3.LUT R6, R7, R4, RZ, 0x3c, !PT ;  /* 0x0000000407067212 */ /* 0x000fe200078e3cff */
[----:B------:R-:W-:Y:S01]  /*15810*/  IMAD.MOV.U32 R7, RZ, RZ, R5 ;  /* 0x000000ffff077224 */ /* 0x000fe200078e0005 */
[----:B------:R-:W-:Y:S02]  /*15820*/  SHF.R.U64 R10, R10, 0x3, RZ ;  /* 0x000000030a0a7819 */ /* 0x000fe400000012ff */
[----:B------:R-:W-:Y:S02]  /*15830*/  SHF.R.S32.HI R4, RZ, 0x1f, R205 ;  /* 0x0000001fff047819 */ /* 0x000fe400000114cd */
        /* <DEDUP_REMOVED lines=9> */
[----:B------:R-:W-:Y:S02]  /*158d0*/  SHF.R.S32.HI R79, RZ, 0x1f, R204 ;  /* 0x0000001fff4f7819 */ /* 0x000fe400000114cc */
[----:B------:R-:W-:Y:S02]  /*158e0*/  SEL R81, R205, RZ, !P0 ;  /* 0x000000ffcd517207 */ /* 0x000fe40004000000 */
[----:B------:R-:W-:Y:S02]  /*158f0*/  SEL R78, R4, RZ, !P0 ;  /* 0x000000ff044e7207 */ /* 0x000fe40004000000 */
[----:B-----5:R-:W-:Y:S01]  /*15900*/  SHF.R.S32.HI R77, RZ, 0x1f, R24 ;  /* 0x0000001fff4d7819 */ /* 0x020fe20000011418 */
[----:B------:R-:W-:Y:S06]  /*15910*/  @P4 BRA `(.L_x_6088) ;  /* 0x0000000000b84947 */ /* 0x000fec0003800000 */
[----:B------:R-:W0:Y:S01]  /*15920*/  LDC R31, c[0x0][0xbe8] ;  /* 0x0002fa00ff1f7b82 */ /* 0x000e220000000800 */
[----:B------:R-:W-:Y:S01]  /*15930*/  IMAD.IADD R33, R201, 0x1, R192 ;  /* 0x00000001c9217824 */ /* 0x000fe200078e02c0 */
[----:B------:R-:W-:Y:S01]  /*15940*/  ULDC.64 UR4, c[0x0][0xb90] ;  /* 0x0002e40000047ab9 */ /* 0x000fe20000000a00 */
[----:B------:R-:W-:Y:S02]  /*15950*/  IMAD.MOV.U32 R4, RZ, RZ, R24 ;  /* 0x000000ffff047224 */ /* 0x000fe400078e0018 */
[----:B------:R-:W-:Y:S02]  /*15960*/  IMAD R11, R79, UR4, RZ ;  /* 0x000000044f0b7c24 */ /* 0x000fe4000f8e02ff */
[----:B------:R-:W-:Y:S02]  /*15970*/  IMAD.MOV.U32 R5, RZ, RZ, R77 ;  /* 0x000000ffff057224 */ /* 0x000fe400078e004d */
[----:B------:R-:W-:Y:S02]  /*15980*/  IMAD R15, R204, UR5, R11 ;  /* 0x00000005cc0f7c24 */ /* 0x000fe4000f8e020b */
[----:B------:R-:W-:-:S02]  /*15990*/  IMAD.MOV.U32 R11, RZ, RZ, R33 ;  /* 0x000000ffff0b7224 */ /* 0x000fc400078e0021 */
[----:B------:R-:W-:Y:S01]  /*159a0*/  IMAD.WIDE.U32 R4, R204, UR4, R4 ;  /* 0x00000004cc047c25 */ /* 0x000fe2000f8e0004 */
[----:B------:R-:W-:-:S03]  /*159b0*/  ULDC.64 UR4, c[0x0][0xb98] ;  /* 0x0002e60000047ab9 */ /* 0x000fc60000000a00 */
[----:B------:R-:W-:Y:S02]  /*159c0*/  IMAD.IADD R5, R5, 0x1, R15 ;  /* 0x0000000105057824 */ /* 0x000fe400078e020f */
[----:B------:R-:W-:Y:S02]  /*159d0*/  IMAD.IADD R30, R191, 0x1, R192 ;  /* 0x00000001bf1e7824 */ /* 0x000fe400078e02c0 */
[----:B------:R-:W-:Y:S01]  /*159e0*/  IMAD.WIDE.U32 R4, R81, UR4, R4 ;  /* 0x0000000451047c25 */ /* 0x000fe2000f8e0004 */
[----:B0-----:R-:W-:-:S13]  /*159f0*/  ISETP.NE.AND P0, PT, R31, 0x1, PT ;  /* 0x000000011f00780c */ /* 0x001fda0003f05270 */
[----:B------:R-:W0:Y:S08]  /*15a00*/  @P0 LDC R10, c[0x0][0xbec] ;  /* 0x0002fb00ff0a0b82 */ /* 0x000e300000000800 */
[----:B------:R-:W3:Y:S01]  /*15a10*/  @P0 LDC R23, c[0x0][0xbf0] ;  /* 0x0002fc00ff170b82 */ /* 0x000ee20000000800 */
[----:B0-----:R-:W-:-:S05]  /*15a20*/  @P0 IMAD.HI.U32 R10, R33, R10, RZ ;  /* 0x0000000a210a0227 */ /* 0x001fca00078e00ff */
[----:B---3--:R-:W-:Y:S01]  /*15a30*/  @P0 SHF.R.U32.HI R11, RZ, R23, R10 ;  /* 0x00000017ff0b0219 */ /* 0x008fe2000001160a */
[----:B------:R-:W-:-:S03]  /*15a40*/  IMAD R10, R78, UR4, RZ ;  /* 0x000000044e0a7c24 */ /* 0x000fc6000f8e02ff */
[--C-:B------:R-:W-:Y:S01]  /*15a50*/  SHF.R.S32.HI R23, RZ, 0x1f, R11.reuse ;  /* 0x0000001fff177819 */ /* 0x100fe2000001140b */
[----:B------:R-:W-:Y:S01]  /*15a60*/  IMAD.MOV R14, RZ, RZ, -R11 ;  /* 0x000000ffff0e7224 */ /* 0x000fe200078e0a0b */
[----:B------:R-:W-:-:S03]  /*15a70*/  IADD3 R4, P0, R11, R4, RZ ;  /* 0x000000040b047210 */ /* 0x000fc60007f1e0ff */
[----:B------:R-:W-:Y:S02]  /*15a80*/  IMAD R15, R31, R14, R33 ;  /* 0x0000000e1f0f7224 */ /* 0x000fe400078e0221 */
[----:B------:R-:W-:Y:S01]  /*15a90*/  IMAD R14, R81, UR5, R10 ;  /* 0x00000005510e7c24 */ /* 0x000fe2000f8e020a */
[----:B------:R-:W-:Y:S01]  /*15aa0*/  ULDC.64 UR4, c[0x0][0xb88] ;  /* 0x0002e20000047ab9 */ /* 0x000fe20000000a00 */
[----:B------:R-:W-:Y:S01]  /*15ab0*/  IMAD R31, R0, R31, RZ ;  /* 0x0000001f001f7224 */ /* 0x000fe200078e02ff */
[----:B------:R-:W-:Y:S02]  /*15ac0*/  SHF.R.S32.HI R10, RZ, 0x1f, R15 ;  /* 0x0000001fff0a7819 */ /* 0x000fe4000001140f */
[----:B------:R-:W-:Y:S01]  /*15ad0*/  IADD3.X R5, R23, R5, R14, P0, !PT ;  /* 0x0000000517057210 */ /* 0x000fe200007fe40e */
[----:B------:R-:W-:Y:S02]  /*15ae0*/  IMAD.MOV R23, RZ, RZ, -R194 ;  /* 0x000000ffff177224 */ /* 0x000fe400078e0ac2 */
[----:B------:R-:W-:-:S02]  /*15af0*/  IMAD R10, R10, UR4, RZ ;  /* 0x000000040a0a7c24 */ /* 0x000fc4000f8e02ff */
[----:B------:R-:W-:-:S04]  /*15b00*/  IMAD.WIDE.U32 R4, R15, UR4, R4 ;  /* 0x000000040f047c25 */ /* 0x000fc8000f8e0004 */
[----:B------:R-:W-:Y:S01]  /*15b10*/  IMAD R15, R15, UR5, R10 ;  /* 0x000000050f0f7c24 */ /* 0x000fe2000f8e020a */
[----:B------:R-:W-:Y:S01]  /*15b20*/  ULDC.64 UR4, c[0x0][0xb50] ;  /* 0x0002d40000047ab9 */ /* 0x000fe20000000a00 */
[----:B------:R-:W-:Y:S02]  /*15b30*/  VIADD R14, R30, 0x8 ;  /* 0x000000081e0e7836 */ /* 0x000fe40000000000 */
[----:B------:R-:W-:Y:S01]  /*15b40*/  IMAD.IADD R5, R5, 0x1, R15 ;  /* 0x0000000105057824 */ /* 0x000fe200078e020f */
[----:B------:R-:W-:-:S04]  /*15b50*/  LEA R15, P0, R4, UR4, 0x2 ;  /* 0x00000004040f7c11 */ /* 0x000fc8000f8010ff */
[----:B------:R-:W-:Y:S01]  /*15b60*/  LEA.HI.X R22, R4, UR5, R5, 0x2, P0 ;  /* 0x0000000504167c11 */ /* 0x000fe200080f1405 */
[----:B------:R-:W-:Y:S01]  /*15b70*/  SHFL.IDX PT, R10, R15, 0x1, 0x1c1f ;  /* 0x003c1f000f0a7f89 */ /* 0x000fe200000e0000 */
[----:B------:R-:W-:-:S03]  /*15b80*/  ISETP.NE.AND P0, PT, R184, R23, PT ;  /* 0x00000017b800720c */ /* 0x000fc60003f05270 */
[----:B------:R-:W-:Y:S01]  /*15b90*/  SHFL.IDX PT, R4, R15, RZ, 0x1c1f ;  /* 0x001c1fff0f047589 */ /* 0x000fe200000e0000 */
[-C--:B------:R-:W-:Y:S02]  /*15ba0*/  ISETP.GE.OR P1, PT, R30, R31.reuse, P0 ;  /* 0x0000001f1e00720c */ /* 0x080fe40000726670 */
[----:B------:R-:W-:Y:S01]  /*15bb0*/  ISETP.GE.OR P0, PT, R14, R31, P0 ;  /* 0x0000001f0e00720c */ /* 0x000fe20000706670 */
[----:B------:R-:W0:Y:S04]  /*15bc0*/  SHFL.IDX PT, R5, R22, RZ, 0x1c1f ;  /* 0x001c1fff16057589 */ /* 0x000e2800000e0000 */
[----:B------:R-:W3:Y:S06]  /*15bd0*/  SHFL.IDX PT, R11, R22, 0x1, 0x1c1f ;  /* 0x003c1f00160b7f89 */ /* 0x000eec00000e0000 */
[----:B0-----:R0:W-:Y:S04]  /*15be0*/  @!P1 ST.E desc[UR42][R4.64], R32 ;  /* 0x0000002004009985 */ /* 0x0011e8000c10192a */
[----:B---3--:R0:W-:Y:S02]  /*15bf0*/  @!P0 ST.E desc[UR42][R10.64], R3 ;  /* 0x000000030a008985 */ /* 0x0081e4000c10192a */
.L_x_6088:
[----:B------:R-:W3:Y:S01]  /*15c00*/  LDC R83, c[0x0][0xbe8] ;  /* 0x0002fa00ff537b82 */ /* 0x000ee20000000800 */
[----:B------:R-:W-:Y:S01]  /*15c10*/  ULDC.64 UR4, c[0x0][0xaa0] ;  /* 0x0002a80000047ab9 */ /* 0x000fe20000000a00 */
[----:B0-----:R-:W5:Y:S01]  /*15c20*/  LD.E.128 R4, desc[UR42][R6.64] ;  /* 0x0000002a06047980 */ /* 0x001f62000c101d00 */
[----:B------:R-:W-:Y:S02]  /*15c30*/  IMAD R3, R77, UR4, RZ ;  /* 0x000000044d037c24 */ /* 0x000fe4000f8e02ff */
[C---:B------:R-:W-:Y:S01]  /*15c40*/  IMAD.WIDE.U32 R76, R24.reuse, UR4, RZ ;  /* 0x00000004184c7c25 */ /* 0x040fe2000f8e00ff */
[----:B------:R-:W5:Y:S02]  /*15c50*/  LD.E.128 R8, desc[UR42][R8.64] ;  /* 0x0000002a08087980 */ /* 0x000f64000c101d00 */
[----:B------:R-:W0:Y:S01]  /*15c60*/  LDC R87, c[0x0][0xac8] ;  /* 0x0002b200ff577b82 */ /* 0x000e220000000800 */
[----:B------:R-:W-:Y:S01]  /*15c70*/  IMAD R3, R24, UR5, R3 ;  /* 0x0000000518037c24 */ /* 0x000fe2000f8e0203 */
[----:B------:R-:W-:Y:S01]  /*15c80*/  ULDC.64 UR4, c[0x0][0xae8] ;  /* 0x0002ba0000047ab9 */ /* 0x000fe20000000a00 */
[----:B------:R-:W5:Y:S04]  /*15c90*/  LD.E.128 R12, desc[UR42][R12.64] ;  /* 0x0000002a0c0c7980 */ /* 0x000f68000c101d00 */
[----:B------:R-:W5:Y:S04]  /*15ca0*/  LD.E.128 R20, desc[UR42][R20.64] ;  /* 0x0000002a14147980 */ /* 0x000f68000c101d00 */
[----:B------:R-:W5:Y:S04]  /*15cb0*/  LD.E.128 R28, desc[UR42][R28.64] ;  /* 0x0000002a1c1c7980 */ /* 0x000f68000c101d00 */
[----:B------:R-:W5:Y:S01]  /*15cc0*/  LD.E.128 R32, desc[UR42][R34.64] ;  /* 0x0000002a22207980 */ /* 0x000f62000c101d00 */
[----:B---3--:R-:W-:Y:S01]  /*15cd0*/  ISETP.NE.AND P1, PT, R83, 0x1, PT ;  /* 0x000000015300780c */ /* 0x008fe20003f25270 */
[----:B------:R-:W-:-:S02]  /*15ce0*/  IMAD.IADD R77, R77, 0x1, R3 ;  /* 0x000000014d4d7824 */ /* 0x000fc400078e0203 */
[----:B------:R-:W-:Y:S01]  /*15cf0*/  IMAD R3, R79, UR4, RZ ;  /* 0x000000044f037c24 */ /* 0x000fe2000f8e02ff */
[----:B------:R-:W5:Y:S04]  /*15d00*/  LD.E.128 R36, desc[UR42][R36.64] ;  /* 0x0000002a24247980 */ /* 0x000f68000c101d00 */
[----:B------:R-:W5:Y:S04]  /*15d10*/  LD.E.128 R40, desc[UR42][R40.64] ;  /* 0x0000002a28287980 */ /* 0x000f68000c101d00 */
[----:B------:R-:W5:Y:S01]  /*15d20*/  LD.E.128 R44, desc[UR42][R44.64] ;  /* 0x0000002a2c2c7980 */ /* 0x000f62000c101d00 */
[----:B------:R-:W3:Y:S01]  /*15d30*/  @P1 LDC R85, c[0x0][0xbec] ;  /* 0x0002fb00ff551b82 */ /* 0x000ee20000000800 */
[----:B------:R-:W-:-:S02]  /*15d40*/  IMAD R3, R204, UR5, R3 ;  /* 0x00000005cc037c24 */ /* 0x000fc4000f8e0203 */
[----:B------:R-:W5:Y:S04]  /*15d50*/  LD.E.128 R48, desc[UR42][R48.64] ;  /* 0x0000002a30307980 */ /* 0x000f68000c101d00 */
[----:B------:R-:W5:Y:S01]  /*15d60*/  LD.E.128 R52, desc[UR42][R52.64] ;  /* 0x0000002a34347980 */ /* 0x000f62000c101d00 */
[----:B------:R-:W4:Y:S01]  /*15d70*/  @P1 LDC R89, c[0x0][0xbf0] ;  /* 0x0002fc00ff591b82 */ /* 0x000f220000000800 */
[----:B------:R-:W-:Y:S01]  /*15d80*/  IMAD.WIDE.U32 R76, R204, UR4, R76 ;  /* 0x00000004cc4c7c25 */ /* 0x000fe2000f8e004c */
[----:B------:R-:W-:Y:S01]  /*15d90*/  ULDC.64 UR4, c[0x0][0xaf0] ;  /* 0x0002bc0000047ab9 */ /* 0x000fe20000000a00 */
[----:B------:R-:W5:Y:S02]  /*15da0*/  LD.E.128 R56, desc[UR42][R56.64] ;  /* 0x0000002a38387980 */ /* 0x000f64000c101d00 */
[----:B------:R-:W-:-:S02]  /*15db0*/  IMAD.IADD R77, R77, 0x1, R3 ;  /* 0x000000014d4d7824 */ /* 0x000fc400078e0203 */
[----:B------:R-:W-:Y:S01]  /*15dc0*/  IMAD R3, R218, 0x20, R219 ;  /* 0x00000020da037824 */ /* 0x000fe200078e02db */
[----:B------:R-:W5:Y:S01]  /*15dd0*/  LD.E.128 R60, desc[UR42][R60.64] ;  /* 0x0000002a3c3c7980 */ /* 0x000f62000c101d00 */
[----:B------:R-:W-:Y:S02]  /*15de0*/  IMAD R24, R78, UR4, RZ ;  /* 0x000000044e187c24 */ /* 0x000fe4000f8e02ff */
[----:B------:R-:W-:Y:S01]  /*15df0*/  IMAD.IADD R80, R192, 0x1, R3 ;  /* 0x00000001c0507824 */ /* 0x000fe200078e0203 */
[----:B0-----:R-:W-:Y:S01]  /*15e00*/  ISETP.GE.AND P0, PT, R212, R87, PT ;  /* 0x00000057d400720c */ /* 0x001fe20003f06270 */
[----:B------:R-:W-:Y:S01]  /*15e10*/  IMAD R79, R81, UR5, R24 ;  /* 0x00000005514f7c24 */ /* 0x000fe2000f8e0218 */
[----:B------:R-:W5:Y:S01]  /*15e20*/  LD.E.128 R64, desc[UR42][R64.64] ;  /* 0x0000002a40407980 */ /* 0x000f62000c101d00 */
[----:B---3--:R-:W-:Y:S01]  /*15e30*/  @P1 IMAD.HI.U32 R24, R80, R85, RZ ;  /* 0x0000005550181227 */ /* 0x008fe200078e00ff */
[----:B------:R-:W-:Y:S02]  /*15e40*/  SEL R78, RZ, 0xffffffff, P0 ;  /* 0xffffffffff4e7807 */ /* 0x000fe40000000000 */
[----:B------:R-:W5:Y:S01]  /*15e50*/  LD.E.128 R68, desc[UR42][R68.64] ;  /* 0x0000002a44447980 */ /* 0x000f62000c101d00 */
[----:B------:R-:W-:Y:S01]  /*15e60*/  IMAD.MOV.U32 R3, RZ, RZ, R80 ;  /* 0x000000ffff037224 */ /* 0x000fe200078e0050 */
[----:B------:R-:W-:-:S02]  /*15e70*/  ISETP.GE.AND P0, PT, R211, R87, PT ;  /* 0x00000057d300720c */ /* 0x000fc40003f06270 */
[----:B------:R-:W5:Y:S01]  /*15e80*/  LD.E.128 R72, desc[UR42][R72.64] ;  /* 0x0000002a48487980 */ /* 0x000f62000c101d00 */
[----:B------:R-:W-:Y:S01]  /*15e90*/  IMAD.WIDE.U32 R76, R81, UR4, R76 ;  /* 0x00000004514c7c25 */ /* 0x000fe2000f8e004c */
[----:B----4-:R-:W-:Y:S01]  /*15ea0*/  @P1 SHF.R.U32.HI R3, RZ, R89, R24 ;  /* 0x00000059ff031219 */ /* 0x010fe20000011618 */
[----:B------:R-:W-:Y:S01]  /*15eb0*/  ULDC.64 UR4, c[0x0][0xae0] ;  /* 0x0002b80000047ab9 */ /* 0x000fe20000000a00 */
[-C--:B------:R-:W-:Y:S01]  /*15ec0*/  ISETP.GE.AND P1, PT, R200, R87.reuse, PT ;  /* 0x00000057c800720c */ /* 0x080fe20003f26270 */
[----:B------:R-:W-:Y:S01]  /*15ed0*/  IMAD.SHL.U32 R81, R78, 0x2, RZ ;  /* 0x000000024e517824 */ /* 0x000fe200078e00ff */
[----:B------:R-:W-:Y:S01]  /*15ee0*/  SEL R78, RZ, 0xffffffff, P0 ;  /* 0xffffffffff4e7807 */ /* 0x000fe20000000000 */
[----:B------:R-:W-:Y:S01]  /*15ef0*/  IMAD.IADD R77, R77, 0x1, R79 ;  /* 0x000000014d4d7824 */ /* 0x000fe200078e024f */
[----:B------:R-:W-:Y:S01]  /*15f00*/  SEL R24, RZ, 0x1, P1 ;  /* 0x00000001ff187807 */ /* 0x000fe20000800000 */
[----:B------:R-:W-:Y:S01]  /*15f10*/  IMAD.MOV R79, RZ, RZ, -R3 ;  /* 0x000000ffff4f7224 */ /* 0x000fe200078e0a03 */
[----:B------:R-:W-:Y:S01]  /*15f20*/  ISETP.GE.AND P0, PT, R210, R87, PT ;  /* 0x00000057d200720c */ /* 0x000fe20003f06270 */
[----:B------:R-:W-:Y:S01]  /*15f30*/  @!PT LDS RZ, [RZ] ;  /* 0x00000000fffff984 */ /* 0x000fe20000000800 */
[----:B------:R-:W-:Y:S01]  /*15f40*/  @!PT LDS RZ, [RZ] ;  /* 0x00000000fffff984 */ /* 0x000fe20000000800 */
[----:B------:R-:W-:Y:S01]  /*15f50*/  @!PT LDS RZ, [RZ] ;  /* 0x00000000fffff984 */ /* 0x000fe20000000800 */
[----:B------:R-:W-:Y:S01]  /*15f60*/  @!PT LDS RZ, [RZ] ;  /* 0x00000000fffff984 */ /* 0x000fe20000000800 */
[----:B------:R0:W-:Y:S06]  /*15f70*/  MEMBAR.ALL.CTA ;  /* 0x0000000000007992 */ /* 0x0001ec0000008000 */
[----:B0-----:R-:W0:Y:S01]  /*15f80*/  FENCE.VIEW.ASYNC.S ;  /* 0x00000000000073c6 */ /* 0x001e220000000000 */
[----:B------:R-:W-:Y:S01]  /*15f90*/  LOP3.LUT R24, R81, 0x2, R24, 0xe2, !PT ;  /* 0x0000000251187812 */ /* 0x000fe200078ee218 */
[----:B------:R-:W-:Y:S01]  /*15fa0*/  IMAD.SHL.U32 R81, R78, 0x4, RZ ;  /* 0x000000044e517824 */ /* 0x000fe200078e00ff */
[----:B------:R-:W-:Y:S01]  /*15fb0*/  SEL R78, RZ, 0xffffffff, P0 ;  /* 0xffffffffff4e7807 */ /* 0x000fe20000000000 */
[----:B------:R-:W-:Y:S01]  /*15fc0*/  IMAD R79, R83, R79, R80 ;  /* 0x0000004f534f7224 */ /* 0x000fe200078e0250 */
[-C--:B------:R-:W-:Y:S01]  /*15fd0*/  ISETP.GE.AND P0, PT, R209, R87.reuse, PT ;  /* 0x00000057d100720c */ /* 0x080fe20003f06270 */
[----:B------:R-:W-:Y:S01]  /*15fe0*/  IMAD.WIDE.U32 R76, R3, UR4, R76 ;  /* 0x00000004034c7c25 */ /* 0x000fe2000f8e004c */
[----:B------:R-:W-:Y:S01]  /*15ff0*/  SHF.R.S32.HI R80, RZ, 0x1f, R3 ;  /* 0x0000001fff507819 */ /* 0x000fe20000011403 */
[----:B------:R-:W-:Y:S01]  /*16000*/  BSSY B1, `(.L_x_6089) ;  /* 0x000004a000017945 */ /* 0x000fe20003800000 */
[----:B------:R-:W-:Y:S01]  /*16010*/  LOP3.LUT R24, R81, 0x4, R24, 0xe2, !PT ;  /* 0x0000000451187812 */ /* 0x000fe200078ee218 */
[----:B------:R-:W-:Y:S01]  /*16020*/  IMAD.SHL.U32 R81, R78, 0x8, RZ ;  /* 0x000000084e517824 */ /* 0x000fe200078e00ff */
[----:B------:R-:W-:Y:S01]  /*16030*/  SEL R78, RZ, 0xffffffff, P0 ;  /* 0xffffffffff4e7807 */ /* 0x000fe20000000000 */
[----:B------:R-:W-:Y:S01]  /*16040*/  IMAD R80, R80, UR4, RZ ;  /* 0x0000000450507c24 */ /* 0x000fe2000f8e02ff */
[----:B------:R-:W-:Y:S01]  /*16050*/  ISETP.GE.AND P0, PT, R208, R87, PT ;  /* 0x00000057d000720c */ /* 0x000fe20003f06270 */
[----:B------:R-:W-:Y:S01]  /*16060*/  IMAD R89, R0, R83, RZ ;  /* 0x0000005300597224 */ /* 0x000fe200078e02ff */
[----:B------:R-:W-:Y:S01]  /*16070*/  LOP3.LUT R24, R81, 0x8, R24, 0xe2, !PT ;  /* 0x0000000851187812 */ /* 0x000fe200078ee218 */
[----:B------:R-:W-:Y:S01]  /*16080*/  IMAD.SHL.U32 R85, R78, 0x10, RZ ;  /* 0x000000104e557824 */ /* 0x000fe200078e00ff */
[----:B------:R-:W-:Y:S01]  /*16090*/  SHF.R.S32.HI R78, RZ, 0x1f, R79 ;  /* 0x0000001fff4e7819 */ /* 0x000fe2000001144f */
[----:B------:R-:W-:Y:S01]  /*160a0*/  IMAD R81, R3, UR5, R80 ;  /* 0x0000000503517c24 */ /* 0x000fe2000f8e0250 */
[----:B------:R-:W-:Y:S01]  /*160b0*/  ULDC.64 UR4, c[0x0][0xad8] ;  /* 0x0002b60000047ab9 */ /* 0x000fe20000000a00 */
[----:B------:R-:W-:Y:S01]  /*160c0*/  SEL R3, RZ, 0xffffffff, P0 ;  /* 0xffffffffff037807 */ /* 0x000fe20000000000 */
[----:B------:R-:W-:Y:S01]  /*160d0*/  IMAD.IADD R192, R219, 0x1, R192 ;  /* 0x00000001dbc07824 */ /* 0x000fe200078e02c0 */
[----:B------:R-:W-:Y:S01]  /*160e0*/  LOP3.LUT R24, R85, 0x10, R24, 0xe2, !PT ;  /* 0x0000001055187812 */ /* 0x000fe200078ee218 */
[----:B------:R-:W-:Y:S01]  /*160f0*/  IMAD.IADD R77, R77, 0x1, R81 ;  /* 0x000000014d4d7824 */ /* 0x000fe200078e0251 */
[----:B------:R-:W-:Y:S01]  /*16100*/  ISETP.GE.AND P0, PT, R222, R87, PT ;  /* 0x00000057de00720c */ /* 0x000fe20003f06270 */
[----:B------:R-:W-:Y:S01]  /*16110*/  IMAD R78, R78, UR4, RZ ;  /* 0x000000044e4e7c24 */ /* 0x000fe2000f8e02ff */
[----:B------:R-:W-:Y:S01]  /*16120*/  ISETP.GE.AND P1, PT, R192, R89, PT ;  /* 0x00000059c000720c */ /* 0x000fe20003f26270 */
[----:B------:R-:W-:Y:S01]  /*16130*/  IMAD.WIDE.U32 R76, R79, UR4, R76 ;  /* 0x000000044f4c7c25 */ /* 0x000fe2000f8e004c */
[----:B------:R-:W-:-:S02]  /*16140*/  SHF.R.S32.HI R90, RZ, 0x1f, R208 ;  /* 0x0000001fff5a7819 */ /* 0x000fc400000114d0 */
[----:B------:R-:W-:Y:S01]  /*16150*/  SHF.R.S32.HI R91, RZ, 0x1f, R209 ;  /* 0x0000001fff5b7819 */ /* 0x000fe200000114d1 */
[----:B------:R-:W-:Y:S01]  /*16160*/  IMAD R81, R79, UR5, R78 ;  /* 0x000000054f517c24 */ /* 0x000fe2000f8e024e */
[----:B------:R-:W-:Y:S01]  /*16170*/  ULDC.64 UR4, c[0x0][0xa80] ;  /* 0x0002a00000047ab9 */ /* 0x000fe20000000a00 */
[----:B------:R-:W-:Y:S01]  /*16180*/  IMAD.SHL.U32 R3, R3, 0x20, RZ ;  /* 0x0000002003037824 */ /* 0x000fe200078e00ff */
[----:B------:R-:W-:Y:S01]  /*16190*/  LEA R86, P2, R76, UR4, 0x1 ;  /* 0x000000044c567c11 */ /* 0x000fe2000f8408ff */
[----:B------:R-:W-:Y:S01]  /*161a0*/  IMAD.IADD R77, R77, 0x1, R81 ;  /* 0x000000014d4d7824 */ /* 0x000fe200078e0251 */
[----:B------:R-:W-:Y:S01]  /*161b0*/  SHF.R.S32.HI R92, RZ, 0x1f, R210 ;  /* 0x0000001fff5c7819 */ /* 0x000fe200000114d2 */
[----:B------:R-:W-:Y:S01]  /*161c0*/  VIADD R0, R2, 0x28c20 ;  /* 0x00028c2002007836 */ /* 0x000fe20000000000 */
[----:B------:R-:W-:Y:S01]  /*161d0*/  LOP3.LUT R24, R3, 0x20, R24, 0xe2, !PT ;  /* 0x0000002003187812 */ /* 0x000fe200078ee218 */
[----:B0-----:R0:W3:Y:S01]  /*161e0*/  SHFL.IDX PT, R78, R86, RZ, 0x181f ;  /* 0x00181fff564e7589 */ /* 0x0010e200000e0000 */
[----:B------:R-:W-:-:S02]  /*161f0*/  SEL R3, RZ, 0x40, P0 ;  /* 0x00000040ff037807 */ /* 0x000fc40000000000 */
[----:B------:R-:W-:Y:S02]  /*16200*/  ISETP.GE.AND P0, PT, R221, R87, PT ;  /* 0x00000057dd00720c */ /* 0x000fe40003f06270 */
[----:B------:R-:W-:Y:S02]  /*16210*/  LEA.HI.X R88, R76, UR5, R77, 0x1, P2 ;  /* 0x000000054c587c11 */ /* 0x000fe400090f0c4d */
[----:B------:R-:W-:Y:S02]  /*16220*/  PRMT R0, RZ, 0x654, R0 ;  /* 0x00000654ff007816 */ /* 0x000fe40000000000 */
[----:B------:R-:W-:Y:S01]  /*16230*/  LOP3.LUT R3, R24, R3, RZ, 0xfc, !PT ;  /* 0x0000000318037212 */ /* 0x000fe200078efcff */
[----:B------:R0:W4:Y:S01]  /*16240*/  SHFL.IDX PT, R79, R88, RZ, 0x181f ;  /* 0x00181fff584f7589 */ /* 0x00012200000e0000 */
[----:B------:R-:W-:Y:S01]  /*16250*/  SEL R24, RZ, 0x80, P0 ;  /* 0x00000080ff187807 */ /* 0x000fe20000000000 */
[----:B------:R0:W-:Y:S01]  /*16260*/  SYNCS.ARRIVE.TRANS64.RED.A1T0 RZ, [R0+URZ], RZ ;  /* 0x000000ff00ff79a7 */ /* 0x0001e2000810043f */
[----:B------:R-:W-:-:S02]  /*16270*/  SHF.R.S32.HI R93, RZ, 0x1f, R211 ;  /* 0x0000001fff5d7819 */ /* 0x000fc400000114d3 */
[----:B------:R-:W-:Y:S02]  /*16280*/  LOP3.LUT R24, R3, R24, RZ, 0xfc, !PT ;  /* 0x0000001803187212 */ /* 0x000fe400078efcff */
[----:B------:R-:W-:Y:S01]  /*16290*/  SHF.R.S32.HI R94, RZ, 0x1f, R212 ;  /* 0x0000001fff5e7819 */ /* 0x000fe200000114d4 */
[----:B------:R-:W-:Y:S06]  /*162a0*/  @P1 BRA `(.L_x_6090) ;  /* 0x00000000007c1947 */ /* 0x000fec0003800000 */
[-C--:B------:R-:W-:Y:S02]  /*162b0*/  ISETP.GE.AND P1, PT, R212, R87.reuse, PT ;  /* 0x00000057d400720c */ /* 0x080fe40003f26270 */
[-C--:B------:R-:W-:Y:S02]  /*162c0*/  ISETP.GE.AND P0, PT, R200, R87.reuse, PT ;  /* 0x00000057c800720c */ /* 0x080fe40003f06270 */
[-C--:B------:R-:W-:Y:S02]  /*162d0*/  ISETP.GE.AND P5, PT, R211, R87.reuse, PT ;  /* 0x00000057d300720c */ /* 0x080fe40003fa6270 */
[----:B------:R-:W-:-:S07]  /*162e0*/  ISETP.GE.AND P3, PT, R210, R87, PT ;  /* 0x00000057d200720c */ /* 0x000fce0003f66270 */
[-C--:B---3--:R-:W-:Y:S02]  /*162f0*/  @!P1 LEA R80, P2, R212, R78.reuse, 0x1 ;  /* 0x0000004ed4509211 */ /* 0x088fe400078408ff */
[----:B----4-:R-:W-:Y:S02]  /*16300*/  @!P0 IMAD.WIDE R76, R200, 0x2, R78 ;  /* 0x00000002c84c8825 */ /* 0x010fe400078e024e */
[----:B------:R-:W-:Y:S02]  /*16310*/  @!P1 LEA.HI.X R81, R212, R79, R94, 0x1, P2 ;  /* 0x0000004fd4519211 */ /* 0x000fe400010f0c5e */
[-C--:B------:R-:W-:Y:S01]  /*16320*/  ISETP.GE.AND P2, PT, R209, R87.reuse, PT ;  /* 0x00000057d100720c */ /* 0x080fe20003f46270 */
        /* <DEDUP_REMOVED lines=10> */
[----:B---3--:R-:W-:-:S03]  /*163d0*/  @!P2 LEA R4, P5, R209, R78, 0x1 ;  /* 0x0000004ed104a211 */ /* 0x008fc600078a08ff */
[----:B------:R0:W-:Y:S01]  /*163e0*/  @!P3 ST.E.128 desc[UR42][R84.64], R36 ;  /* 0x000000245400b985 */ /* 0x0001e2000c101d2a */
[-C--:B------:R-:W-:Y:S02]  /*163f0*/  @!P1 LEA R6, P6, R208, R78.reuse, 0x1 ;  /* 0x0000004ed0069211 */ /* 0x080fe400078c08ff */
[-C--:B----4-:R-:W-:Y:S02]  /*16400*/  @P0 LEA R12, P3, R222, R78.reuse, 0x1 ;  /* 0x0000004ede0c0211 */ /* 0x090fe400078608ff */
        /* <DEDUP_REMOVED lines=9> */
.L_x_6090:
[----:B------:R-:W-:Y:S05]  /*164a0*/  BSYNC B1 ;  /* 0x0000000000017941 */ /* 0x000fea0003800000 */
.L_x_6089:
[----:B0-----:R-:W-:Y:S01]  /*164b0*/  VIADD R0, R192, 0x20 ;  /* 0x00000020c0007836 */ /* 0x001fe20000000000 */
[----:B-----5:R0:W0:Y:S04]  /*164c0*/  SHFL.IDX PT, R7, R88, 0x1, 0x181f ;  /* 0x00381f0058077f89 */ /* 0x02002800000e0000 */
        /* <DEDUP_REMOVED lines=10> */
[----:B------:R-:W-:Y:S02]  /*16570*/  @!P6 IMAD.WIDE R4, R200, 0x2, R6 ;  /* 0x00000002c804e825 */ /* 0x000fe400078e0206 */
        /* <DEDUP_REMOVED lines=25> */
.L_x_6086:
[----:B------:R-:W-:Y:S01]  /*16710*/  ULDC.64 UR4, c[0x0][0xc00] ;  /* 0x0003000000047ab9 */ /* 0x000fe20000000a00 */
[----:B------:R-:W4:Y:S01]  /*16720*/  LDC.64 R4, c[0x0][0xc00] ;  /* 0x00030000ff047b82 */ /* 0x000f220000000a00 */
[----:B------:R-:W-:Y:S01]  /*16730*/  ISETP.NE.U32.AND P0, PT, RZ, UR4, PT ;  /* 0x00000004ff007c0c */ /* 0x000fe2000bf05070 */
[----:B------:R-:W-:-:S03]  /*16740*/  IMAD.MOV.U32 R3, RZ, RZ, RZ ;  /* 0x000000ffff037224 */ /* 0x000fc600078e00ff */
[----:B------:R-:W-:Y:S01]  /*16750*/  ISETP.NE.AND.EX P0, PT, RZ, UR5, PT, P0 ;  /* 0x00000005ff007c0c */ /* 0x000fe2000bf05300 */
[----:B------:R-:W-:Y:S02]  /*16760*/  ULDC.64 UR4, c[0x0][0xc08] ;  /* 0x0003020000047ab9 */ /* 0x000fe40000000a00 */
[----:B------:R-:W-:Y:S01]  /*16770*/  ISETP.NE.U32.AND P1, PT, RZ, UR4, PT ;  /* 0x00000004ff007c0c */ /* 0x000fe2000bf25070 */
[----:B------:R-:W0:Y:S01]  /*16780*/  S2R R8, SR_TID.X ;  /* 0x0000000000087919 */ /* 0x000e220000002100 */
[----:B------:R-:W0:Y:S02]  /*16790*/  LDC R23, c[0x0][0xbe8] ;  /* 0x0002fa00ff177b82 */ /* 0x000e240000000800 */
[----:B------:R-:W-:Y:S01]  /*167a0*/  ISETP.NE.AND.EX P1, PT, RZ, UR5, PT, P1 ;  /* 0x00000005ff007c0c */ /* 0x000fe2000bf25310 */
[----:B----4-:R-:W-:-:S12]  /*167b0*/  IMAD.WIDE R4, R205, 0x4, R4 ;  /* 0x00000004cd047825 */ /* 0x010fd800078e0204 */
[----:B------:R-:W4:Y:S01]  /*167c0*/  @P1 LDC.64 R6, c[0x0][0xc08] ;  /* 0x00030200ff061b82 */ /* 0x000f220000000a00 */
[----:B------:R-:W-:Y:S02]  /*167d0*/  ULDC UR4, c[0x0][0xa88] ;  /* 0x0002a20000047ab9 */ /* 0x000fe40000000800 */
[----:B------:R-:W-:Y:S01]  /*167e0*/  IMAD.U32 R0, RZ, RZ, UR4 ;  /* 0x00000004ff007e24 */ /* 0x000fe2000f8e00ff */
[----:B------:R1:W5:Y:S01]  /*167f0*/  @P0 LDG.E R3, desc[UR42][R4.64] ;  /* 0x0000002a04030981 */ /* 0x000362000c1e1900 */
[----:B0-----:R-:W-:Y:S02]  /*16800*/  VIADD R8, R8, 0xffffff80 ;  /* 0xffffff8008087836 */ /* 0x001fe40000000000 */
[----:B----4-:R-:W-:-:S05]  /*16810*/  @P1 IMAD.WIDE R6, R205, 0x4, R6 ;  /* 0x00000004cd061825 */ /* 0x010fca00078e0206 */
[----:B------:R1:W5:Y:S01]  /*16820*/  @P1 LDG.E R0, desc[UR42][R6.64] ;  /* 0x0000002a06001981 */ /* 0x000362000c1e1900 */
[----:B------:R-:W-:Y:S02]  /*16830*/  ISETP.GE.AND P2, PT, R8, 0x40, PT ;  /* 0x000000400800780c */ /* 0x000fe40003f46270 */
[----:B------:R-:W-:Y:S01]  /*16840*/  SHF.R.S32.HI R8, RZ, 0x1f, R205 ;  /* 0x0000001fff087819 */ /* 0x000fe200000114cd */
[----:B------:R-:W-:Y:S10]  /*16850*/  @P1 BRA `(.L_x_6092) ;  /* 0x0000000000101947 */ /* 0x000ff40003800000 */
[----:B------:R-:W-:Y:S05]  /*16860*/  @!P0 BRA `(.L_x_6092) ;  /* 0x00000000000c8947 */ /* 0x000fea0003800000 */
[----:B-1----:R-:W4:Y:S04]  /*16870*/  LDG.E R7, desc[UR42][R4.64] ;  /* 0x0000002a04077981 */ /* 0x002f28000c1e1900 */
[----:B-----5:R-:W4:Y:S02]  /*16880*/  LDG.E R0, desc[UR42][R4.64+0x4] ;  /* 0x0000042a04007981 */ /* 0x020f24000c1e1900 */
[----:B----4-:R-:W-:-:S07]  /*16890*/  IMAD.IADD R0, R0, 0x1, -R7 ;  /* 0x0000000100007824 */ /* 0x010fce00078e0a07 */
.L_x_6092:
[----:B------:R-:W-:Y:S01]  /*168a0*/  BSSY B1, `(.L_x_6093) ;  /* 0x000002d000017945 */ /* 0x000fe20003800000 */
[----:B------:R-:W-:Y:S02]  /*168b0*/  SHF.R.S32.HI R12, RZ, 0x1f, R204 ;  /* 0x0000001fff0c7819 */ /* 0x000fe400000114cc */
[----:B------:R-:W-:Y:S02]  /*168c0*/  SEL R13, R205, RZ, !P0 ;  /* 0x000000ffcd0d7207 */ /* 0x000fe40004000000 */
[----:B------:R-:W-:Y:S02]  /*168d0*/  SEL R14, R8, RZ, !P0 ;  /* 0x000000ff080e7207 */ /* 0x000fe40004000000 */
[----:B-----5:R-:W-:Y:S01]  /*168e0*/  SHF.R.S32.HI R10, RZ, 0x1f, R3 ;  /* 0x0000001fff0a7819 */ /* 0x020fe20000011403 */
[----:B------:R-:W-:Y:S06]  /*168f0*/  @P2 BRA `(.L_x_6094) ;  /* 0x00000000009c2947 */ /* 0x000fec0003800000 */
[----:B-1----:R-:W0:Y:S01]  /*16900*/  S2R R5, SR_TID.X ;  /* 0x0000000000057919 */ /* 0x002e220000002100 */
[----:B------:R-:W1:Y:S02]  /*16910*/  LDC R11, c[0x0][0xbe8] ;  /* 0x0002fa00ff0b7b82 */ /* 0x000e640000000800 */
[----:B-1----:R-:W-:Y:S01]  /*16920*/  IMAD R4, R0, R11, RZ ;  /* 0x0000000b00047224 */ /* 0x002fe200078e02ff */
[----:B0-----:R-:W-:-:S04]  /*16930*/  IADD3 R8, R192, -0x80, R5 ;  /* 0xffffff80c0087810 */ /* 0x001fc80007ffe005 */
        /* <DEDUP_REMOVED lines=13> */
[----:B------:R-:W1:Y:S01]  /*16a10*/  @P0 LDC R21, c[0x0][0xbf0] ;  /* 0x0002fc00ff150b82 */ /* 0x000e620000000800 */
[----:B------:R-:W-:-:S04]  /*16a20*/  IMAD.WIDE.U32 R4, R13, UR4, R4 ;  /* 0x000000040d047c25 */ /* 0x000fc8000f8e0004 */
[----:B0-----:R-:W-:-:S05]  /*16a30*/  @P0 IMAD.HI.U32 R6, R8, R15, RZ ;  /* 0x0000000f08060227 */ /* 0x001fca00078e00ff */
[----:B-1----:R-:W-:Y:S01]  /*16a40*/  @P0 SHF.R.U32.HI R7, RZ, R21, R6 ;  /* 0x00000015ff070219 */ /* 0x002fe20000011606 */
        /* <DEDUP_REMOVED lines=18> */
.L_x_6094:
[----:B------:R-:W-:Y:S05]  /*16b70*/  BSYNC B1 ;  /* 0x0000000000017941 */ /* 0x000fea0003800000 */
.L_x_6093:
[----:B------:R-:W-:Y:S01]  /*16b80*/  ISETP.NE.AND P0, PT, R23, 0x1, PT ;  /* 0x000000011700780c */ /* 0x000fe20003f05270 */
[----:B------:R-:W4:Y:S01]  /*16b90*/  LDC R21, c[0x0][0xac8] ;  /* 0x0002b200ff157b82 */ /* 0x000f220000000800 */
[----:B------:R-:W-:Y:S01]  /*16ba0*/  ULDC.64 UR4, c[0x0][0xaa0] ;  /* 0x0002a80000047ab9 */ /* 0x000fe20000000a00 */
[----:B01----:R-:W-:Y:S01]  /*16bb0*/  IMAD R7, R218, 0x20, R219 ;  /* 0x00000020da077824 */ /* 0x003fe200078e02db */
[----:B------:R-:W-:Y:S01]  /*16bc0*/  BSSY B1, `(.L_x_6095) ;  /* 0x000006c000017945 */ /* 0x000fe20003800000 */
[----:B------:R-:W-:Y:S01]  /*16bd0*/  IMAD R6, R10, UR4, RZ ;  /* 0x000000040a067c24 */ /* 0x000fe2000f8e02ff */
[----:B---3--:R-:W-:Y:S01]  /*16be0*/  SHF.R.S32.HI R24, RZ, 0x1f, R208 ;  /* 0x0000001fff187819 */ /* 0x008fe200000114d0 */
[C---:B------:R-:W-:Y:S01]  /*16bf0*/  IMAD.WIDE.U32 R4, R3.reuse, UR4, RZ ;  /* 0x0000000403047c25 */ /* 0x040fe2000f8e00ff */
[----:B------:R-:W-:Y:S02]  /*16c00*/  SHF.R.S32.HI R28, RZ, 0x1f, R209 ;  /* 0x0000001fff1c7819 */ /* 0x000fe400000114d1 */
[----:B------:R-:W-:Y:S01]  /*16c10*/  SHF.R.S32.HI R30, RZ, 0x1f, R210 ;  /* 0x0000001fff1e7819 */ /* 0x000fe200000114d2 */
[----:B------:R-:W-:Y:S01]  /*16c20*/  IMAD R3, R3, UR5, R6 ;  /* 0x0000000503037c24 */ /* 0x000fe2000f8e0206 */
[----:B------:R-:W-:Y:S01]  /*16c30*/  ULDC.64 UR4, c[0x0][0xae8] ;  /* 0x0002ba0000047ab9 */ /* 0x000fe20000000a00 */
[----:B------:R-:W0:Y:S01]  /*16c40*/  @P0 LDC R9, c[0x0][0xbec] ;  /* 0x0002fb00ff090b82 */ /* 0x000e220000000800 */
[----:B------:R-:W-:Y:S01]  /*16c50*/  IMAD.IADD R8, R192, 0x1, R7 ;  /* 0x00000001c0087824 */ /* 0x000fe200078e0207 */
[----:B------:R-:W-:Y:S01]  /*16c60*/  SHF.R.S32.HI R31, RZ, 0x1f, R211 ;  /* 0x0000001fff1f7819 */ /* 0x000fe200000114d3 */
[----:B------:R-:W-:Y:S01]  /*16c70*/  IMAD.IADD R5, R5, 0x1, R3 ;  /* 0x0000000105057824 */ /* 0x000fe200078e0203 */
[----:B------:R-:W-:Y:S01]  /*16c80*/  SHF.R.S32.HI R32, RZ, 0x1f, R212 ;  /* 0x0000001fff207819 */ /* 0x000fe200000114d4 */
[----:B------:R-:W-:-:S02]  /*16c90*/  IMAD R3, R12, UR4, RZ ;  /* 0x000000040c037c24 */ /* 0x000fc4000f8e02ff */
[C---:B------:R-:W-:Y:S01]  /*16ca0*/  IMAD.WIDE.U32 R4, R204.reuse, UR4, R4 ;  /* 0x00000004cc047c25 */ /* 0x040fe2000f8e0004 */
[----:B------:R-:W1:Y:S03]  /*16cb0*/  @P0 LDC R11, c[0x0][0xbf0] ;  /* 0x0002fc00ff0b0b82 */ /* 0x000e660000000800 */
[----:B------:R-:W-:Y:S01]  /*16cc0*/  IMAD R3, R204, UR5, R3 ;  /* 0x00000005cc037c24 */ /* 0x000fe2000f8e0203 */
[-C--:B----4-:R-:W-:Y:S01]  /*16cd0*/  ISETP.GE.AND P1, PT, R212, R21.reuse, PT ;  /* 0x00000015d400720c */ /* 0x090fe20003f26270 */
[----:B------:R-:W-:Y:S01]  /*16ce0*/  ULDC.64 UR4, c[0x0][0xaf0] ;  /* 0x0002bc0000047ab9 */ /* 0x000fe20000000a00 */
[-C--:B------:R-:W-:Y:S01]  /*16cf0*/  ISETP.GE.AND P2, PT, R200, R21.reuse, PT ;  /* 0x00000015c800720c */ /* 0x080fe20003f46270 */
[----:B------:R-:W-:Y:S01]  /*16d00*/  IMAD.IADD R5, R5, 0x1, R3 ;  /* 0x0000000105057824 */ /* 0x000fe200078e0203 */
[----:B------:R-:W-:Y:S01]  /*16d10*/  SEL R10, RZ, 0xffffffff, P1 ;  /* 0xffffffffff0a7807 */ /* 0x000fe20000800000 */
[----:B------:R-:W-:Y:S01]  /*16d20*/  IMAD R3, R14, UR4, RZ ;  /* 0x000000040e037c24 */ /* 0x000fe2000f8e02ff */
[----:B------:R-:W-:Y:S01]  /*16d30*/  SEL R7, RZ, 0x1, P2 ;  /* 0x00000001ff077807 */ /* 0x000fe20001000000 */
[----:B------:R-:W-:Y:S01]  /*16d40*/  IMAD.WIDE.U32 R4, R13, UR4, R4 ;  /* 0x000000040d047c25 */ /* 0x000fe2000f8e0004 */
[----:B------:R-:W-:-:S02]  /*16d50*/  ISETP.GE.AND P2, PT, R211, R21, PT ;  /* 0x00000015d300720c */ /* 0x000fc40003f46270 */
[----:B------:R-:W-:Y:S01]  /*16d60*/  ISETP.GE.AND P1, PT, R210, R21, PT ;  /* 0x00000015d200720c */ /* 0x000fe20003f26270 */
[----:B------:R-:W-:Y:S01]  /*16d70*/  IMAD R3, R13, UR5, R3 ;  /* 0x000000050d037c24 */ /* 0x000fe2000f8e0203 */
[----:B------:R-:W-:Y:S01]  /*16d80*/  ULDC.64 UR4, c[0x0][0xae0] ;  /* 0x0002b80000047ab9 */ /* 0x000fe20000000a00 */
[----:B0-----:R-:W-:-:S04]  /*16d90*/  @P0 IMAD.HI.U32 R6, R8, R9, RZ ;  /* 0x0000000908060227 */ /* 0x001fc800078e00ff */
[----:B------:R-:W-:Y:S02]  /*16da0*/  IMAD.SHL.U32 R10, R10, 0x2, RZ ;  /* 0x000000020a0a7824 */ /* 0x000fe400078e00ff */
[----:B------:R-:W-:Y:S02]  /*16db0*/  IMAD.IADD R5, R5, 0x1, R3 ;  /* 0x0000000105057824 */ /* 0x000fe400078e0203 */
[----:B------:R-:W-:Y:S01]  /*16dc0*/  IMAD.MOV.U32 R3, RZ, RZ, R8 ;  /* 0x000000ffff037224 */ /* 0x000fe200078e0008 */
[----:B-1----:R-:W-:Y:S01]  /*16dd0*/  @P0 SHF.R.U32.HI R3, RZ, R11, R6 ;  /* 0x0000000bff030219 */ /* 0x002fe20000011606 */
[----:B------:R-:W-:Y:S01]  /*16de0*/  IMAD R29, R0, R23, RZ ;  /* 0x00000017001d7224 */ /* 0x000fe200078e02ff */
[----:B------:R-:W-:Y:S02]  /*16df0*/  LOP3.LUT R9, R10, 0x2, R7, 0xe2, !PT ;  /* 0x000000020a097812 */ /* 0x000fe400078ee207 */
[----:B------:R-:W-:Y:S01]  /*16e00*/  SEL R10, RZ, 0xffffffff, P2 ;  /* 0xffffffffff0a7807 */ /* 0x000fe20001000000 */
[--C-:B------:R-:W-:Y:S01]  /*16e10*/  IMAD.MOV R7, RZ, RZ, -R3.reuse ;  /* 0x000000ffff077224 */ /* 0x100fe200078e0a03 */
[----:B------:R-:W-:Y:S01]  /*16e20*/  SHF.R.S32.HI R6, RZ, 0x1f, R3 ;  /* 0x0000001fff067819 */ /* 0x000fe20000011403 */
[----:B------:R-:W-:Y:S01]  /*16e30*/  IMAD.WIDE.U32 R4, R3, UR4, R4 ;  /* 0x0000000403047c25 */ /* 0x000fe2000f8e0004 */
[----:B------:R-:W-:-:S02]  /*16e40*/  SEL R11, RZ, 0xffffffff, P1 ;  /* 0xffffffffff0b7807 */ /* 0x000fc40000800000 */
[-C--:B------:R-:W-:Y:S01]  /*16e50*/  ISETP.GE.AND P0, PT, R209, R21.reuse, PT ;  /* 0x00000015d100720c */ /* 0x080fe20003f06270 */
[----:B------:R-:W-:Y:S01]  /*16e60*/  IMAD.SHL.U32 R10, R10, 0x4, RZ ;  /* 0x000000040a0a7824 */ /* 0x000fe200078e00ff */
[----:B------:R-:W-:Y:S01]  /*16e70*/  ISETP.GE.AND P2, PT, R221, R21, PT ;  /* 0x00000015dd00720c */ /* 0x000fe20003f46270 */
[----:B------:R-:W-:Y:S02]  /*16e80*/  IMAD R6, R6, UR4, RZ ;  /* 0x0000000406067c24 */ /* 0x000fe4000f8e02ff */
[----:B------:R-:W-:Y:S01]  /*16e90*/  IMAD.SHL.U32 R11, R11, 0x8, RZ ;  /* 0x000000080b0b7824 */ /* 0x000fe200078e00ff */
[----:B------:R-:W-:Y:S01]  /*16ea0*/  LOP3.LUT R0, R10, 0x4, R9, 0xe2, !PT ;  /* 0x000000040a007812 */ /* 0x000fe200078ee209 */
[----:B------:R-:W-:Y:S02]  /*16eb0*/  IMAD R7, R23, R7, R8 ;  /* 0x0000000717077224 */ /* 0x000fe400078e0208 */
        /* <DEDUP_REMOVED lines=9> */
[----:B------:R-:W-:Y:S01]  /*16f50*/  LOP3.LUT R6, R6, 0x10, R3, 0xe2, !PT ;  /* 0x0000001006067812 */ /* 0x000fe200078ee203 */
[----:B------:R-:W-:Y:S01]  /*16f60*/  IMAD R0, R0, UR4, RZ ;  /* 0x0000000400007c24 */ /* 0x000fe2000f8e02ff */
[----:B------:R-:W-:Y:S02]  /*16f70*/  SEL R8, RZ, 0xffffffff, P0 ;  /* 0xffffffffff087807 */ /* 0x000fe40000000000 */
[----:B------:R-:W-:Y:S01]  /*16f80*/  ISETP.GE.AND P0, PT, R222, R21, PT ;  /* 0x00000015de00720c */ /* 0x000fe20003f06270 */
[----:B------:R-:W-:Y:S01]  /*16f90*/  IMAD R3, R7, UR5, R0 ;  /* 0x0000000507037c24 */ /* 0x000fe2000f8e0200 */
[----:B------:R-:W-:Y:S01]  /*16fa0*/  ULDC.64 UR4, c[0x0][0xa80] ;  /* 0x0002a00000047ab9 */ /* 0x000fe20000000a00 */
[----:B------:R-:W-:Y:S01]  /*16fb0*/  IMAD.IADD R0, R219, 0x1, R192 ;  /* 0x00000001db007824 */ /* 0x000fe200078e02c0 */
[----:B------:R-:W-:Y:S01]  /*16fc0*/  SEL R7, RZ, 0x40, P0 ;  /* 0x00000040ff077807 */ /* 0x000fe20000000000 */
[----:B------:R-:W-:Y:S01]  /*16fd0*/  IMAD.SHL.U32 R9, R8, 0x20, RZ ;  /* 0x0000002008097824 */ /* 0x000fe200078e00ff */
[----:B------:R-:W-:Y:S01]  /*16fe0*/  LEA R20, P1, R4, UR4, 0x1 ;  /* 0x0000000404147c11 */ /* 0x000fe2000f8208ff */
[----:B------:R-:W-:Y:S01]  /*16ff0*/  IMAD.IADD R3, R5, 0x1, R3 ;  /* 0x0000000105037824 */ /* 0x000fe200078e0203 */
[----:B------:R-:W-:-:S02]  /*17000*/  ISETP.GE.AND P0, PT, R0, R29, PT ;  /* 0x0000001d0000720c */ /* 0x000fc40003f06270 */
[----:B------:R-:W-:Y:S02]  /*17010*/  LOP3.LUT R6, R9, 0x20, R6, 0xe2, !PT ;  /* 0x0000002009067812 */ /* 0x000fe400078ee206 */
[----:B------:R-:W-:Y:S02]  /*17020*/  LEA.HI.X R3, R4, UR5, R3, 0x1, P1 ;  /* 0x0000000504037c11 */ /* 0x000fe400088f0c03 */
[----:B------:R-:W-:Y:S02]  /*17030*/  LOP3.LUT R22, R6, R7, RZ, 0xfc, !PT ;  /* 0x0000000706167212 */ /* 0x000fe400078efcff */
[----:B------:R-:W-:Y:S01]  /*17040*/  SEL R5, RZ, 0x80, P2 ;  /* 0x00000080ff057807 */ /* 0x000fe20001000000 */
[----:B------:R0:W1:Y:S03]  /*17050*/  SHFL.IDX PT, R6, R20, RZ, 0x181f ;  /* 0x00181fff14067589 */ /* 0x00006600000e0000 */
[----:B------:R-:W-:Y:S01]  /*17060*/  LOP3.LUT R23, R22, R5, RZ, 0xfc, !PT ;  /* 0x0000000516177212 */ /* 0x000fe200078efcff */
[----:B------:R0:W3:Y:S01]  /*17070*/  SHFL.IDX PT, R7, R3, RZ, 0x181f ;  /* 0x00181fff03077589 */ /* 0x0000e200000e0000 */
[----:B------:R-:W-:Y:S05]  /*17080*/  @P0 BRA `(.L_x_6096) ;  /* 0x00000000007c0947 */ /* 0x000fea0003800000 */
[-C--:B------:R-:W-:Y:S02]  /*17090*/  ISETP.GE.AND P2, PT, R212, R21.reuse, PT ;  /* 0x00000015d400720c */ /* 0x080fe40003f46270 */
[-C--:B------:R-:W-:Y:S02]  /*170a0*/  ISETP.GE.AND P1, PT, R200, R21.reuse, PT ;  /* 0x00000015c800720c */ /* 0x080fe40003f26270 */
[-C--:B------:R-:W-:Y:S02]  /*170b0*/  ISETP.GE.AND P5, PT, R211, R21.reuse, PT ;  /* 0x00000015d300720c */ /* 0x080fe40003fa6270 */
[----:B------:R-:W-:-:S07]  /*170c0*/  ISETP.GE.AND P3, PT, R210, R21, PT ;  /* 0x00000015d200720c */ /* 0x000fce0003f66270 */
[-C--:B-1----:R-:W-:Y:S02]  /*170d0*/  @!P2 LEA R8, P0, R212, R6.reuse, 0x1 ;  /* 0x00000006d408a211 */ /* 0x082fe400078008ff */
        /* <DEDUP_REMOVED lines=26> */
.L_x_6096:
[----:B------:R-:W-:Y:S05]  /*17280*/  BSYNC B1 ;  /* 0x0000000000017941 */ /* 0x000fea0003800000 */
.L_x_6095:
[----:B------:R-:W-:Y:S01]  /*17290*/  VIADD R0, R0, 0x20 ;  /* 0x0000002000007836 */ /* 0x000fe20000000000 */
[----:B---34-:R3:W4:Y:S04]  /*172a0*/  SHFL.IDX PT, R7, R3, 0x1, 0x181f ;  /* 0x00381f0003077f89 */ /* 0x01872800000e0000 */
[----:B------:R-:W-:Y:S01]  /*172b0*/  ISETP.GE.AND P0, PT, R0, R29, PT ;  /* 0x0000001d0000720c */ /* 0x000fe20003f06270 */
[----:B-1----:R3:W1:-:S12]  /*172c0*/  SHFL.IDX PT, R6, R20, 0x1, 0x181f ;  /* 0x00381f0014067f89 */ /* 0x00265800000e0000 */
[----:B---3--:R-:W-:Y:S05]  /*172d0*/  @P0 BRA `(.L_x_6091) ;  /* 0x00000000007c0947 */ /* 0x008fea0003800000 */
[-C--:B------:R-:W-:Y:S02]  /*172e0*/  ISETP.GE.AND P6, PT, R200, R21.reuse, PT ;  /* 0x00000015c800720c */ /* 0x080fe40003fc6270 */
[-C--:B------:R-:W-:Y:S02]  /*172f0*/  ISETP.GE.AND P5, PT, R212, R21.reuse, PT ;  /* 0x00000015d400720c */ /* 0x080fe40003fa6270 */
[-C--:B------:R-:W-:Y:S02]  /*17300*/  ISETP.GE.AND P4, PT, R211, R21.reuse, PT ;  /* 0x00000015d300720c */ /* 0x080fe40003f86270 */
[-C--:B------:R-:W-:Y:S02]  /*17310*/  ISETP.GE.AND P3, PT, R210, R21.reuse, PT ;  /* 0x00000015d200720c */ /* 0x080fe40003f66270 */
[-C--:B------:R-:W-:Y:S02]  /*17320*/  ISETP.GE.AND P2, PT, R209, R21.reuse, PT ;  /* 0x00000015d100720c */ /* 0x080fe40003f46270 */
[----:B------:R-:W-:-:S03]  /*17330*/  ISETP.GE.AND P1, PT, R208, R21, PT ;  /* 0x00000015d000720c */ /* 0x000fc60003f26270 */
[----:B-1--4-:R-:W-:Y:S02]  /*17340*/  @!P6 IMAD.WIDE R4, R200, 0x2, R6 ;  /* 0x00000002c804e825 */ /* 0x012fe400078e0206 */
        /* <DEDUP_REMOVED lines=12> */
[-C--:B-1----:R-:W-:Y:S02]  /*17410*/  @!P1 LEA R4, P5, R208, R6.reuse, 0x1 ;  /* 0x00000006d0049211 */ /* 0x082fe400078a08ff */
        /* <DEDUP_REMOVED lines=11> */
.L_x_6091:
[----:B------:R-:W-:Y:S05]  /*174d0*/  BSYNC B0 ;  /* 0x0000000000007941 */ /* 0x000fea0003800000 */
.L_x_6085:
[----:B------:R-:W-:Y:S02]  /*174e0*/  ULDC UR4, c[0x0][0xc3c] ;  /* 0x00030f0000047ab9 */ /* 0x000fe40000000800 */
[----:B------:R-:W-:-:S13]  /*174f0*/  ISETP.GE.AND P0, PT, R27, UR4, PT ;  /* 0x000000041b007c0c */ /* 0x000fda000bf06270 */
[----:B------:R-:W-:Y:S05]  /*17500*/  @!P0 BRA `(.L_x_6097) ;  /* 0xfffffe9c00308947 */ /* 0x000fea000383ffff */
[----:B------:R-:W-:Y:S05]  /*17510*/  BRA `(.L_x_5888) ;  /* 0x0000009000b87947 */ /* 0x000fea0003800000 */
.L_x_5886:
        /* <DEDUP_REMOVED lines=18> */
.L_x_6098:
        /* <DEDUP_REMOVED lines=41> */
.L_x_6104:
        /* <DEDUP_REMOVED lines=12> */
.L_x_6103:
[----:B------:R-:W-:Y:S05]  /*17990*/  BSYNC B0 ;  /* 0x0000000000007941 */ /* 0x000fea0003800000 */
.L_x_6102:
        /* <DEDUP_REMOVED lines=21> */
.L_x_6100:
        /* <DEDUP_REMOVED lines=20> */
.L_x_6105:
        /* <DEDUP_REMOVED lines=57> */
.L_x_6101:
[----:B------:R-:W-:Y:S02]  /*17fc0*/  IMAD.MOV.U32 R17, RZ, RZ, RZ ;  /* 0x000000ffff117224 */ /* 0x000fe400078e00ff */
[----:B------:R-:W-:Y:S02]  /*17fd0*/  IMAD.U32 R16, RZ, RZ, UR6 ;  /* 0x00000006ff107e24 */ /* 0x000fe4000f8e00ff */
[----:B------:R-:W-:-:S07]  /*17fe0*/  IMAD.MOV.U32 R18, RZ, RZ, RZ ;  /* 0x000000ffff127224 */ /* 0x000fce00078e00ff */
.L_x_6106:
[----:B------:R-:W-:-:S13]  /*17ff0*/  ISETP.NE.AND P0, PT, R0, RZ, PT ;  /* 0x000000ff0000720c */ /* 0x000fda0003f05270 */
[----:B------:R-:W1:Y:S01]  /*18000*/  @!P0 S2R R3, SR_CgaCtaId ;  /* 0x0000000000038919 */ /* 0x000e620000008800 */
[----:B------:R-:W-:-:S04]  /*18010*/  @!P0 MOV R0, 0x400 ;  /* 0x0000040000008802 */ /* 0x000fc80000000f00 */
[----:B-1----:R-:W-:-:S05]  /*18020*/  @!P0 LEA R0, R3, R0, 0x18 ;  /* 0x0000000003008211 */ /* 0x002fca00078ec0ff */
[----:B------:R2:W-:Y:S01]  /*18030*/  @!P0 STS.128 [R0+0x28cd0], R16 ;  /* 0x028cd01000008388 */ /* 0x0005e20000000c00 */
[----:B------:R-:W-:Y:S06]  /*18040*/  BAR.ARV 0x5, 0x180 ;  /* 0x0146000000007b1d */ /* 0x000fec0000002000 */
.L_x_6099:
[----:B--2---:R-:W-:Y:S01]  /*18050*/  IMAD.MOV.U32 R0, RZ, RZ, 0x1 ;  /* 0x00000001ff007424 */ /* 0x004fe200078e00ff */
[----:B------:R2:W-:Y:S01]  /*18060*/  STL [R1+0x4], RZ ;  /* 0x000004ff01007387 */ /* 0x0005e20000100800 */
[----:B------:R-:W-:Y:S02]  /*18070*/  ULDC UR4, c[0x0][0xc3c] ;  /* 0x00030f0000047ab9 */ /* 0x000fe40000000800 */
[----:B-1----:R-:W-:Y:S01]  /*18080*/  ISETP.GE.AND P0, PT, R19, UR4, PT ;  /* 0x0000000413007c0c */ /* 0x002fe2000bf06270 */
[----:B------:R2:W-:Y:S04]  /*18090*/  STL [R1+0x10], R0 ;  /* 0x0000100001007387 */ /* 0x0005e80000100800 */
[----:B------:R2:W-:Y:S08]  /*180a0*/  STL [R1+0x48], RZ ;  /* 0x000048ff01007387 */ /* 0x0005f00000100800 */
[----:B--2---:R-:W-:Y:S05]  /*180b0*/  @P0 BRA `(.L_x_6107) ;  /* 0x0000008000e80947 */ /* 0x004fea0003800000 */
[----:B------:R-:W1:Y:S01]  /*180c0*/  S2UR UR5, SR_CgaCtaId ;  /* 0x00000000000579c3 */ /* 0x000e620000008800 */
[C---:B------:R-:W-:Y:S01]  /*180d0*/  IMAD.SHL.U32 R0, R4.reuse, 0x8, RZ ;  /* 0x0000000804007824 */ /* 0x040fe200078e00ff */
[----:B------:R-:W-:Y:S01]  /*180e0*/  LOP3.LUT R5, R4, 0x7f, RZ, 0xc0, !PT ;  /* 0x0000007f04057812 */ /* 0x000fe200078ec0ff */
[----:B------:R-:W-:Y:S01]  /*180f0*/  UMOV UR4, 0x400 ;  /* 0x0000040000047882 */ /* 0x000fe20000000000 */
[----:B------:R-:W-:Y:S01]  /*18100*/  BSSY B8, `(.L_x_6107) ;  /* 0x0000835000087945 */ /* 0x000fe20003800000 */
[----:B------:R-:W-:Y:S01]  /*18110*/  ULDC.64 UR40, c[0x0][0x198] ;  /* 0x0000660000287ab9 */ /* 0x000fe20000000a00 */
[----:B------:R-:W-:Y:S01]  /*18120*/  LOP3.LUT R3, R0, 0x1f8, RZ, 0xc0, !PT ;  /* 0x000001f800037812 */ /* 0x000fe200078ec0ff */
[----:B0-----:R-:W-:Y:S01]  /*18130*/  IMAD.SHL.U32 R2, R5, 0x8, RZ ;  /* 0x0000000805027824 */ /* 0x001fe200078e00ff */
[----:B------:R-:W-:Y:S01]  /*18140*/  SHF.R.U32.HI R5, RZ, 0x3, R5 ;  /* 0x00000003ff057819 */ /* 0x000fe20000011605 */
[----:B------:R-:W-:Y:S01]  /*18150*/  ULDC UR37, c[0x0][0xc] ;  /* 0x0000030000257ab9 */ /* 0x000fe20000000800 */
        /* <DEDUP_REMOVED lines=12> */
[----:B------:R0:W-:Y:S04]  /*18220*/  STL [R1+0x8], RZ ;  /* 0x000008ff01007387 */ /* 0x0001e80000100800 */
[----:B------:R0:W-:Y:S04]  /*18230*/  STL [R1+0x4], RZ ;  /* 0x000004ff01007387 */ /* 0x0001e80000100800 */
[----:B------:R0:W-:Y:S02]  /*18240*/  STL [R1+0x10], R0 ;  /* 0x0000100001007387 */ /* 0x0001e40000100800 */
.L_x_6287:
[----:B------:R-:W-:Y:S05]  /*18250*/  YIELD ;  /* 0x0000000000007946 */ /* 0x000fea0003800000 */
[----:B------:R-:W-:Y:S01]  /*18260*/  ULDC.64 UR4, c[0x0][0xa28] ;  /* 0x00028a0000047ab9 */ /* 0x000fe20000000a00 */
[----:B------:R-:W-:Y:S01]  /*18270*/  IMAD.MOV.U32 R9, RZ, RZ, RZ ;  /* 0x000000ffff097224 */ /* 0x000fe200078e00ff */
[----:B------:R-:W-:Y:S01]  /*18280*/  ISETP.NE.U32.AND P0, PT, RZ, UR4, PT ;  /* 0x00000004ff007c0c */ /* 0x000fe2000bf05070 */
[----:B-1----:R-:W1:Y:S01]  /*18290*/  LDC.64 R12, c[0x0][0xa00] ;  /* 0x00028000ff0c7b82 */ /* 0x002e620000000a00 */
[----:B0-----:R-:W-:Y:S01]  /*182a0*/  CS2R R6, SRZ ;  /* 0x0000000000067805 */ /* 0x001fe2000001ff00 */
[----:B------:R-:W-:Y:S01]  /*182b0*/  ULDC.64 UR6, c[0x0][0xa08] ;  /* 0x0002820000067ab9 */ /* 0x000fe20000000a00 */
[----:B------:R-:W-:Y:S01]  /*182c0*/  ISETP.NE.AND.EX P0, PT, RZ, UR5, PT, P0 ;  /* 0x00000005ff007c0c */ /* 0x000fe2000bf05300 */
[----:B------:R-:W-:Y:S01]  /*182d0*/  ULDC.64 UR4, c[0x0][0xa18] ;  /* 0x0002860000047ab9 */ /* 0x000fe20000000a00 */
[----:B------:R-:W-:-:S03]  /*182e0*/  ULDC.64 UR8, c[0x0][0xa10] ;  /* 0x0002840000087ab9 */ /* 0x000fc60000000a00 */
[----:B--2---:R-:W2:Y:S08]  /*182f0*/  LDC.64 R4, c[0x0][0xa08] ;  /* 0x00028200ff047b82 */ /* 0x004eb00000000a00 */
[----:B0-----:R-:W0:Y:S02]  /*18300*/  @P0 LDC.64 R2, c[0x0][0xa28] ;  /* 0x00028a00ff020b82 */ /* 0x001e240000000a00 */
[----:B0-----:R-:W-:-:S05]  /*18310*/  @P0 IMAD.WIDE R2, R19, 0x4, R2 ;  /* 0x0000000413020825 */ /* 0x001fca00078e0202 */
[----:B-----5:R0:W5:Y:S01]  /*18320*/  @P0 LDG.E R9, desc[UR42][R2.64] ;  /* 0x0000002a02090981 */ /* 0x020162000c1e1900 */
[----:B------:R-:W-:Y:S01]  /*18330*/  ISETP.NE.U32.AND P0, PT, RZ, UR4, PT ;  /* 0x00000004ff007c0c */ /* 0x000fe2000bf05070 */
[C---:B-1----:R-:W-:Y:S01]  /*18340*/  IMAD.WIDE R12, R19.reuse, 0x4, R12 ;  /* 0x00000004130c7825 */ /* 0x042fe200078e020c */
[----:B------:R-:W-:Y:S02]  /*18350*/  ISETP.NE.U32.AND P2, PT, RZ, UR6, PT ;  /* 0x00000006ff007c0c */ /* 0x000fe4000bf45070 */
[----:B------:R-:W-:Y:S01]  /*18360*/  ISETP.NE.AND.EX P0, PT, RZ, UR5, PT, P0 ;  /* 0x00000005ff007c0c */ /* 0x000fe2000bf05300 */
[----:B------:R-:W-:Y:S01]  /*18370*/  ULDC.64 UR4, c[0x0][0xa00] ;  /* 0x0002800000047ab9 */ /* 0x000fe20000000a00 */
[----:B------:R-:W-:Y:S01]  /*18380*/  ISETP.NE.U32.AND P4, PT, RZ, UR8, PT ;  /* 0x00000008ff007c0c */ /* 0x000fe2000bf85070 */
[----:B------:R-:W-:Y:S01]  /*18390*/  IMAD.MOV.U32 R0, RZ, RZ, RZ ;  /* 0x000000ffff007224 */ /* 0x000fe200078e00ff */
[----:B------:R-:W-:Y:S01]  /*183a0*/  ISETP.NE.U32.AND P1, PT, RZ, UR4, PT ;  /* 0x00000004ff007c0c */ /* 0x000fe2000bf25070 */
[----:B0-----:R-:W0:Y:S01]  /*183b0*/  LDC.64 R2, c[0x0][0xa10] ;  /* 0x00028400ff027b82 */ /* 0x001e220000000a00 */
[----:B--2---:R-:W-:-:S02]  /*183c0*/  IMAD.WIDE R4, R19, 0x4, R4 ;  /* 0x0000000413047825 */ /* 0x004fc400078e0204 */
[----:B------:R-:W-:-:S05]  /*183d0*/  ISETP.NE.AND.EX P3, PT, RZ, UR5, PT, P1 ;  /* 0x00000005ff007c0c */ /* 0x000fca000bf65310 */
[----:B------:R-:W1:Y:S01]  /*183e0*/  @P0 LDC.64 R10, c[0x0][0xa18] ;  /* 0x00028600ff0a0b82 */ /* 0x000e620000000a00 */
[----:B------:R-:W-:Y:S01]  /*183f0*/  ULDC UR4, c[0x0][0x288] ;  /* 0x0000a20000047ab9 */ /* 0x000fe20000000800 */
[----:B------:R-:W-:Y:S02]  /*18400*/  ISETP.NE.AND.EX P1, PT, RZ, UR7, PT, P2 ;  /* 0x00000007ff007c0c */ /* 0x000fe4000bf25320 */
[----:B------:R-:W-:-:S04]  /*18410*/  ISETP.NE.AND.EX P2, PT, RZ, UR9, PT, P4 ;  /* 0x00000009ff007c0c */ /* 0x000fc8000bf45340 */
[----:B------:R-:W2:Y:S07]  /*18420*/  @P3 LDG.E R6, desc[UR42][R12.64] ;  /* 0x0000002a0c063981 */ /* 0x000eae000c1e1900 */
[----:B------:R-:W5:Y:S01]  /*18430*/  @P1 LDG.E R7, desc[UR42][R4.64] ;  /* 0x0000002a04071981 */ /* 0x000f62000c1e1900 */
        /* <DEDUP_REMOVED lines=18> */
[----:B------:R-:W-:Y:S06]  /*18560*/  @P0 BRA `(.L_x_6108) ;  /* 0x0000000000140947 */ /* 0x000fec0003800000 */
[----:B------:R-:W-:Y:S05]  /*18570*/  @!P3 BRA `(.L_x_6108) ;  /* 0x000000000010b947 */ /* 0x000fea0003800000 */
[----:B------:R-:W2:Y:S04]  /*18580*/  LDG.E R8, desc[UR42][R12.64] ;  /* 0x0000002a0c087981 */ /* 0x000ea8000c1e1900 */
[----:B------:R-:W2:Y:S02]  /*18590*/  LDG.E R12, desc[UR42][R12.64+0x4] ;  /* 0x0000042a0c0c7981 */ /* 0x000ea4000c1e1900 */
[----:B--2---:R-:W-:-:S05]  /*185a0*/  IMAD.IADD R11, R12, 0x1, -R8 ;  /* 0x000000010c0b7824 */ /* 0x004fca00078e0a08 */
[----:B------:R0:W-:Y:S02]  /*185b0*/  STL [R1+0x38], R11 ;  /* 0x0000380b01007387 */ /* 0x0001e40000100800 */
.L_x_6108:
[----:B-----5:R-:W-:Y:S01]  /*185c0*/  IMAD.IADD R7, R7, 0x1, R9 ;  /* 0x0000000107077824 */ /* 0x020fe200078e0209 */
[----:B------:R-:W-:Y:S02]  /*185d0*/  ULDC.64 UR4, c[0x0][0xa20] ;  /* 0x0002880000047ab9 */ /* 0x000fe40000000a00 */
[----:B------:R-:W-:Y:S02]  /*185e0*/  ISETP.NE.U32.AND P0, PT, RZ, UR4, PT ;  /* 0x00000004ff007c0c */ /* 0x000fe4000bf05070 */
[----:B------:R1:W-:Y:S02]  /*185f0*/  STL [R1+0x20], R7 ;  /* 0x0000200701007387 */ /* 0x0003e40000100800 */
[----:B------:R-:W-:-:S13]  /*18600*/  ISETP.NE.AND.EX P0, PT, RZ, UR5, PT, P0 ;  /* 0x00000005ff007c0c */ /* 0x000fda000bf05300 */
[----:B-1----:R-:W-:Y:S05]  /*18610*/  @!P0 BRA `(.L_x_6109) ;  /* 0x0000000000108947 */ /* 0x002fea0003800000 */
[----:B------:R-:W1:Y:S02]  /*18620*/  LDC.64 R6, c[0x0][0xa20] ;  /* 0x00028800ff067b82 */ /* 0x000e640000000a00 */
[----:B-1----:R-:W-:-:S06]  /*18630*/  IMAD.WIDE R6, R19, 0x4, R6 ;  /* 0x0000000413067825 */ /* 0x002fcc00078e0206 */
[----:B------:R1:W5:Y:S01]  /*18640*/  LDG.E R6, desc[UR42][R6.64] ;  /* 0x0000002a06067981 */ /* 0x000362000c1e1900 */
[----:B------:R-:W-:Y:S05]  /*18650*/  BRA `(.L_x_6110) ;  /* 0x0000000000107947 */ /* 0x000fea0003800000 */
.L_x_6109:
[----:B------:R-:W-:Y:S05]  /*18660*/  @!P1 BRA `(.L_x_6110) ;  /* 0x00000000000c9947 */ /* 0x000fea0003800000 */
[----:B------:R-:W2:Y:S04]  /*18670*/  LDG.E R6, desc[UR42][R4.64] ;  /* 0x0000002a04067981 */ /* 0x000ea8000c1e1900 */
[----:B------:R-:W2:Y:S02]  /*18680*/  LDG.E R4, desc[UR42][R4.64+0x4] ;  /* 0x0000042a04047981 */ /* 0x000ea4000c1e1900 */
[----:B--2---:R-:W-:-:S07]  /*18690*/  IMAD.IADD R6, R4, 0x1, -R6 ;  /* 0x0000000104067824 */ /* 0x004fce00078e0a06 */
.L_x_6110:
[----:B------:R-:W2:Y:S04]  /*186a0*/  @P2 LDG.E R4, desc[UR42][R2.64] ;  /* 0x0000002a02042981 */ /* 0x000ea8000c1e1900 */
[----:B------:R3:W2:Y:S01]  /*186b0*/  @P2 LDG.E R2, desc[UR42][R2.64+0x4] ;  /* 0x0000042a02022981 */ /* 0x0006a2000c1e1900 */
[----:B------:R-:W-:Y:S02]  /*186c0*/  IMAD.SHL.U32 R12, R17, 0x40, RZ ;  /* 0x00000040110c7824 */ /* 0x000fe400078e00ff */
[----:B-----5:R-:W-:Y:S02]  /*186d0*/  IMAD.IADD R9, R6, 0x1, -R9 ;  /* 0x0000000106097824 */ /* 0x020fe400078e0a09 */
[----:B------:R-:W-:Y:S01]  /*186e0*/  VIADD R8, R12, 0x3f ;  /* 0x0000003f0c087836 */ /* 0x000fe20000000000 */
[----:B------:R4:W-:Y:S01]  /*186f0*/  STL [R1+0x28], R12 ;  /* 0x0000280c01007387 */ /* 0x0009e20000100800 */
[----:B---3--:R-:W3:Y:S02]  /*18700*/  LDC R3, c[0x0][0x448] ;  /* 0x00011200ff037b82 */ /* 0x008ee40000000800 */
[----:B---3--:R-:W-:-:S13]  /*18710*/  ISETP.NE.AND P1, PT, R3, 0x1, PT ;  /* 0x000000010300780c */ /* 0x008fda0003f25270 */
[----:B------:R-:W3:Y:S08]  /*18720*/  @P1 LDC R3, c[0x0][0x44c] ;  /* 0x00011300ff031b82 */ /* 0x000ef00000000800 */
[----:B------:R-:W0:Y:S01]  /*18730*/  @P1 LDC R5, c[0x0][0x450] ;  /* 0x00011400ff051b82 */ /* 0x000e220000000800 */
[----:B--2---:R-:W-:Y:S02]  /*18740*/  @P2 IMAD.IADD R10, R2, 0x1, -R4 ;  /* 0x00000001020a2824 */ /* 0x004fe400078e0a04 */
[----:B---3--:R-:W-:-:S04]  /*18750*/  @P1 IMAD.HI.U32 R2, R8, R3, RZ ;  /* 0x0000000308021227 */ /* 0x008fc800078e00ff */
[----:B------:R-:W-:Y:S01]  /*18760*/  IMAD.IADD R6, R9, 0x1, R10 ;  /* 0x0000000109067824 */ /* 0x000fe200078e020a */
[----:B0-----:R-:W-:-:S03]  /*18770*/  @P1 SHF.R.U32.HI R8, RZ, R5, R2 ;  /* 0x00000005ff081219 */ /* 0x001fc60000011602 */
[C---:B------:R-:W-:Y:S01]  /*18780*/  VIADD R2, R6.reuse, 0x3f ;  /* 0x0000003f06027836 */ /* 0x040fe20000000000 */
[----:B------:R-:W-:-:S04]  /*18790*/  IADD3 R20, R6, 0x1, -R11 ;  /* 0x0000000106147810 */ /* 0x000fc80007ffe80b */
[----:B------:R-:W-:Y:S01]  /*187a0*/  SHF.R.S32.HI R3, RZ, 0x1f, R2 ;  /* 0x0000001fff037819 */ /* 0x000fe20000011402 */
[----:B------:R-:W-:-:S03]  /*187b0*/  IMAD.IADD R8, R20, 0x1, R8 ;  /* 0x0000000114087824 */ /* 0x000fc600078e0208 */
[----:B------:R-:W-:Y:S02]  /*187c0*/  LEA.HI R21, R3, R2, RZ, 0x6 ;  /* 0x0000000203157211 */ /* 0x000fe400078f30ff */
[----:B------:R-:W0:Y:S02]  /*187d0*/  LDC.64 R2, c[0x0][0x9e0] ;  /* 0x00027800ff027b82 */ /* 0x000e240000000a00 */
[----:B------:R-:W-:Y:S02]  /*187e0*/  SHF.R.S32.HI R21, RZ, 0x6, R21 ;  /* 0x00000006ff157819 */ /* 0x000fe40000011415 */
[----:B0-----:R-:W-:Y:S01]  /*187f0*/  ISETP.GE.AND P3, PT, R3, 0x1, PT ;  /* 0x000000010300780c */ /* 0x001fe20003f66270 */
[----:B-1----:R-:W-:-:S12]  /*18800*/  IMAD.IADD R7, R8, 0x1, R2 ;  /* 0x0000000108077824 */ /* 0x002fd800078e0202 */
[----:B----4-:R-:W-:Y:S05]  /*18810*/  @!P3 BRA `(.L_x_6111) ;  /* 0x000000000048b947 */ /* 0x010fea0003800000 */
        /* <DEDUP_REMOVED lines=11> */
.L_x_6113:
[----:B------:R-:W-:-:S13]  /*188d0*/  ISETP.NE.AND P0, PT, R3, 0x1, PT ;  /* 0x000000010300780c */ /* 0x000fda0003f05270 */
[----:B------:R-:W0:Y:S02]  /*188e0*/  @P0 LDC.64 R4, c[0x0][0x9e8] ;  /* 0x00027a00ff040b82 */ /* 0x000e240000000a00 */
[----:B0-----:R-:W-:-:S05]  /*188f0*/  @P0 IMAD.HI.U32 R4, R2, R4, RZ ;  /* 0x0000000402040227 */ /* 0x001fca00078e00ff */
[----:B------:R-:W-:-:S07]  /*18900*/  @P0 SHF.R.U32.HI R2, RZ, R5, R4 ;  /* 0x00000005ff020219 */ /* 0x000fce0000011604 */
.L_x_6114:
[----:B------:R-:W-:Y:S05]  /*18910*/  BSYNC B0 ;  /* 0x0000000000007941 */ /* 0x000fea0003800000 */
.L_x_6112:
[----:B------:R-:W-:-:S05]  /*18920*/  IMAD R2, R2, R3, R3 ;  /* 0x0000000302027224 */ /* 0x000fca00078e0203 */
[----:B------:R-:W-:-:S07]  /*18930*/  VIMNMX R7, R7, R2, PT ;  /* 0x0000000207077248 */ /* 0x000fce0003fe0100 */
.L_x_6111:
        /* <DEDUP_REMOVED lines=20> */
.L_x_6117:
[----:B------:R-:W-:-:S13]  /*18a80*/  ISETP.NE.AND P0, PT, R3, 0x1, PT ;  /* 0x000000010300780c */ /* 0x000fda0003f05270 */
[----:B------:R-:W0:Y:S02]  /*18a90*/  @P0 LDC.64 R4, c[0x0][0x9e8] ;  /* 0x00027a00ff040b82 */ /* 0x000e240000000a00 */
[----:B0-----:R-:W-:-:S05]  /*18aa0*/  @P0 IMAD.HI.U32 R4, R6, R4, RZ ;  /* 0x0000000406040227 */ /* 0x001fca00078e00ff */
[----:B------:R-:W-:-:S07]  /*18ab0*/  @P0 SHF.R.U32.HI R6, RZ, R5, R4 ;  /* 0x00000005ff060219 */ /* 0x000fce0000011604 */
.L_x_6118:
[----:B------:R-:W-:Y:S05]  /*18ac0*/  BSYNC B0 ;  /* 0x0000000000007941 */ /* 0x000fea0003800000 */
.L_x_6116:
[----:B------:R-:W-:-:S05]  /*18ad0*/  IMAD R3, R6, R3, RZ ;  /* 0x0000000306037224 */ /* 0x000fca00078e02ff */
[----:B------:R-:W-:-:S07]  /*18ae0*/  VIMNMX R2, R2, R3, !PT ;  /* 0x0000000302027248 */ /* 0x000fce0007fe0100 */
.L_x_6115:
[----:B------:R-:W-:Y:S01]  /*18af0*/  VIADD R7, R7, 0x3f ;  /* 0x0000003f07077836 */ /* 0x000fe20000000000 */
[----:B------:R-:W-:Y:S04]  /*18b00*/  BSSY B0, `(.L_x_6119) ;  /* 0x00001c6000007945 */ /* 0x000fe80003800000 */
[----:B------:R-:W-:-:S04]  /*18b10*/  SHF.R.S32.HI R3, RZ, 0x1f, R7 ;  /* 0x0000001fff037819 */ /* 0x000fc80000011407 */
[----:B------:R-:W-:Y:S02]  /*18b20*/  LEA.HI R4, R3, R7, RZ, 0x6 ;  /* 0x0000000703047211 */ /* 0x000fe400078f30ff */
[----:B------:R-:W-:Y:S02]  /*18b30*/  SHF.R.S32.HI R3, RZ, 0x1f, R2 ;  /* 0x0000001fff037819 */ /* 0x000fe40000011402 */
[----:B------:R-:W-:Y:S02]  /*18b40*/  SHF.R.S32.HI R4, RZ, 0x6, R4 ;  /* 0x00000006ff047819 */ /* 0x000fe40000011404 */
[----:B------:R-:W-:-:S04]  /*18b50*/  LEA.HI R2, R3, R2, RZ, 0x6 ;  /* 0x0000000203027211 */ /* 0x000fc800078f30ff */
[----:B------:R-:W-:-:S04]  /*18b60*/  SHF.R.S32.HI R2, RZ, 0x6, R2 ;  /* 0x00000006ff027819 */ /* 0x000fc80000011402 */
[----:B------:R-:W-:Y:S02]  /*18b70*/  VIMNMX R3, RZ, R2, !PT ;  /* 0x00000002ff037248 */ /* 0x000fe40007fe0100 */
[----:B------:R-:W-:-:S03]  /*18b80*/  VIMNMX R2, R21, R4, PT ;  /* 0x0000000415027248 */ /* 0x000fc60003fe0100 */
[--C-:B------:R-:W-:Y:S02]  /*18b90*/  IMAD R3, R3, 0x40, -R9.reuse ;  /* 0x0000004003037824 */ /* 0x100fe400078e0a09 */
[----:B------:R-:W-:-:S03]  /*18ba0*/  IMAD R2, R2, 0x40, -R9 ;  /* 0x0000004002027824 */ /* 0x000fc600078e0a09 */
[----:B------:R-:W-:Y:S02]  /*18bb0*/  VIMNMX R3, RZ, R3, !PT ;  /* 0x00000003ff037248 */ /* 0x000fe40007fe0100 */
[----:B------:R-:W-:-:S04]  /*18bc0*/  VIMNMX R2, R2, R10, PT ;  /* 0x0000000a02027248 */ /* 0x000fc80003fe0100 */
[----:B------:R-:W-:Y:S02]  /*18bd0*/  ISETP.GT.AND P0, PT, R2, R3, PT ;  /* 0x000000030200720c */ /* 0x000fe40003f04270 */
[----:B------:R-:W-:-:S11]  /*18be0*/  SHF.R.U32.HI R3, RZ, 0x6, R3 ;  /* 0x00000006ff037819 */ /* 0x000fd60000011603 */
[----:B------:R-:W-:-:S05]  /*18bf0*/  @P0 VIADD R2, R2, 0x3f ;  /* 0x0000003f02020836 */ /* 0x000fca0000000000 */
[----:B------:R-:W-:-:S04]  /*18c00*/  @P0 SHF.R.S32.HI R4, RZ, 0x1f, R2 ;  /* 0x0000001fff040819 */ /* 0x000fc80000011402 */
[----:B------:R-:W-:Y:S01]  /*18c10*/  @P0 LEA.HI R2, R4, R2, RZ, 0x6 ;  /* 0x0000000204020211 */ /* 0x000fe200078f30ff */
[----:B------:R-:W-:-:S03]  /*18c20*/  IMAD.MOV.U32 R4, RZ, RZ, R3 ;  /* 0x000000ffff047224 */ /* 0x000fc600078e0003 */
[----:B------:R-:W-:Y:S02]  /*18c30*/  @P0 SHF.R.S32.HI R4, RZ, 0x6, R2 ;  /* 0x00000006ff040819 */ /* 0x000fe40000011402 */
[----:B------:R-:W-:Y:S02]  /*18c40*/  PLOP3.LUT P0, PT, PT, PT, PT, 0x80, 0x0 ;  /* 0x000000000000781c */ /* 0x000fe40003f0f070 */
[----:B------:R-:W-:-:S13]  /*18c50*/  ISETP.GT.AND P1, PT, R4, R3, PT ;  /* 0x000000030400720c */ /* 0x000fda0003f24270 */
[----:B------:R-:W-:Y:S05]  /*18c60*/  @!P1 BRA `(.L_x_6120) ;  /* 0x0000001800bc9947 */ /* 0x000fea0003800000 */
[----:B------:R-:W-:Y:S01]  /*18c70*/  UMOV UR4, 0xffffffff ;  /* 0xffffffff00047882 */ /* 0x000fe20000000000 */
[----:B------:R-:W-:Y:S02]  /*18c80*/  SEL R2, R19, RZ, !P2 ;  /* 0x000000ff13027207 */ /* 0x000fe40005000000 */
[----:B------:R-:W-:Y:S05]  /*18c90*/  BRA.DIV UR4, `(.L_x_6121) ;  /* 0x0000008604f07947 */ /* 0x000fea000b800000 */
[----:B------:R-:W0:Y:S02]  /*18ca0*/  S2R R5, SR_TID.X ;  /* 0x0000000000057919 */ /* 0x000e240000002100 */
[----:B0-----:R-:W-:-:S04]  /*18cb0*/  SHF.R.U32.HI R5, RZ, 0x5, R5 ;  /* 0x00000005ff057819 */ /* 0x001fc80000011605 */
[----:B------:R-:W-:-:S05]  /*18cc0*/  LOP3.LUT R5, R5, 0x3, RZ, 0xc0, !PT ;  /* 0x0000000305057812 */ /* 0x000fca00078ec0ff */
[----:B------:R0:W1:Y:S02]  /*18cd0*/  SHFL.IDX PT, R14, R5, RZ, 0x1f ;  /* 0x00001fff050e7589 */ /* 0x00006400000e0000 */
.L_x_6331:
[----:B-1----:R-:W-:Y:S02]  /*18ce0*/  ISETP.NE.AND P0, PT, R14, RZ, PT ;  /* 0x000000ff0e00720c */ /* 0x002fe40003f05270 */
[----:B------:R-:W-:-:S11]  /*18cf0*/  PLOP3.LUT P6, PT, PT, PT, PT, 0x8, 0x0 ;  /* 0x000000000000781c */ /* 0x000fd60003fce170 */
[----:B------:R-:W-:Y:S05]  /*18d00*/  @P0 BRA `(.L_x_6122) ;  /* 0x00000000000c0947 */ /* 0x000fea0003800000 */
[----:B------:R-:W-:-:S03]  /*18d10*/  UMOV UR4, 0xffffffff ;  /* 0xffffffff00047882 */ /* 0x000fc60000000000 */
[----:B------:R-:W-:Y:S05]  /*18d20*/  BRA.DIV UR4, `(.L_x_6123) ;  /* 0x0000008a04007947 */ /* 0x000fea000b800000 */
[----:B------:R-:W-:-:S13]  /*18d30*/  ELECT P6, URZ, PT ;  /* 0x00000000003f782f */ /* 0x000fda00038c0000 */
.L_x_6122:
[----:B0-----:R-:W2:Y:S04]  /*18d40*/  LDL R5, [R1+0x48] ;  /* 0x0000480001057983 */ /* 0x001ea80000100800 */
[----:B------:R-:W3:Y:S01]  /*18d50*/  LDL R7, [R1] ;  /* 0x0000000001077983 */ /* 0x000ee20000100800 */
        /* <DEDUP_REMOVED lines=8> */
.L_x_6334:
[----:B------:R-:W-:Y:S05]  /*18de0*/  BSYNC B1 ;  /* 0x0000000000017941 */ /* 0x000fea0003800000 */
.L_x_6124:
[----:B------:R-:W-:Y:S04]  /*18df0*/  BSSY B1, `(.L_x_6126) ;  /* 0x00000be000017945 */ /* 0x000fe80003800000 */
[----:B------:R-:W-:Y:S05]  /*18e00*/  @!P6 BRA `(.L_x_6127) ;  /* 0x0000000800f0e947 */ /* 0x000fea0003800000 */
[----:B------:R-:W2:Y:S04]  /*18e10*/  LDL R9, [R1] ;  /* 0x0000000001097983 */ /* 0x000ea80000100800 */
        /* <DEDUP_REMOVED lines=10> */
.L_x_6335:
[----:B------:R-:W-:Y:S05]  /*18ec0*/  BSYNC B2 ;  /* 0x0000000000027941 */ /* 0x000fea0003800000 */
.L_x_6128:
        /* <DEDUP_REMOVED lines=9> */
.L_x_6131:
[----:B------:R-:W-:Y:S05]  /*18f60*/  BSYNC B2 ;  /* 0x0000000000027941 */ /* 0x000fea0003800000 */
.L_x_6130:
[----:B------:R-:W2:Y:S04]  /*18f70*/  LDL R8, [R1] ;  /* 0x0000000001087983 */ /* 0x000ea80000100800 */
        /* <DEDUP_REMOVED lines=13> */
.L_x_6132:
        /* <DEDUP_REMOVED lines=13> */
.L_x_6336:
[----:B------:R-:W-:Y:S05]  /*19120*/  BSYNC B2 ;  /* 0x0000000000027941 */ /* 0x000fea0003800000 */
.L_x_6133:
[----:B------:R-:W-:Y:S01]  /*19130*/  BSSY B2, `(.L_x_6135) ;  /* 0x000000b000027945 */ /* 0x000fe20003800000 */
[----:B------:R-:W-:Y:S02]  /*19140*/  IMAD.MOV.U32 R10, RZ, RZ, 0x0 ;  /* 0x00000000ff0a7424 */ /* 0x000fe400078e00ff */
[----:B------:R-:W-:Y:S01]  /*19150*/  IMAD.MOV.U32 R11, RZ, RZ, 0x12f00000 ;  /* 0x12f00000ff0b7424 */ /* 0x000fe200078e00ff */
[----:B------:R-:W-:Y:S06]  /*19160*/  @P1 BRA `(.L_x_6136) ;  /* 0x00000000001c1947 */ /* 0x000fec0003800000 */
[----:B------:R-:W2:Y:S01]  /*19170*/  S2R R8, SR_TID.X ;  /* 0x0000000000087919 */ /* 0x000ea20000002100 */
[----:B------:R-:W-:-:S04]  /*19180*/  IMAD.MOV.U32 R7, RZ, RZ, 0x10000 ;  /* 0x00010000ff077424 */ /* 0x000fc800078e00ff */
[----:B------:R3:W-:Y:S01]  /*19190*/  SYNCS.ARRIVE.TRANS64 RZ, [R6+URZ+0x28cb0], R7 ;  /* 0x028cb00706ff79a7 */ /* 0x0007e2000800003f */
[----:B--2---:R-:W-:-:S04]  /*191a0*/  LOP3.LUT R8, R8, 0x1f, RZ, 0xc0, !PT ;  /* 0x0000001f08087812 */ /* 0x004fc800078ec0ff */
[----:B------:R-:W-:-:S13]  /*191b0*/  ISETP.NE.AND P0, PT, R8, RZ, PT ;  /* 0x000000ff0800720c */ /* 0x000fda0003f05270 */
[----:B---3--:R-:W-:Y:S05]  /*191c0*/  @!P0 BRA `(.L_x_6136) ;  /* 0x0000000000048947 */ /* 0x008fea0003800000 */
[----:B------:R-:W-:Y:S01]  /*191d0*/  BPT.TRAP 0x1 ;  /* 0x000000040000795c */ /* 0x000fe20000300000 */
.L_x_6136:
[----:B------:R-:W-:Y:S05]  /*191e0*/  BSYNC B2 ;  /* 0x0000000000027941 */ /* 0x000fea0003800000 */
.L_x_6135:
[----:B------:R-:W2:Y:S04]  /*191f0*/  LDL R8, [R1] ;  /* 0x0000000001087983 */ /* 0x000ea80000100800 */
        /* <DEDUP_REMOVED lines=10> */
.L_x_6137:
        /* <DEDUP_REMOVED lines=15> */
.L_x_6138:
        /* <DEDUP_REMOVED lines=15> */
.L_x_6139:
        /* <DEDUP_REMOVED lines=15> */
.L_x_6140:
        /* <DEDUP_REMOVED lines=15> */
.L_x_6141:
        /* <DEDUP_REMOVED lines=15> */
.L_x_6142:
        /* <DEDUP_REMOVED lines=15> */
.L_x_6143:
        /* <DEDUP_REMOVED lines=15> */
.L_x_6144:
        /* <DEDUP_REMOVED lines=10> */
.L_x_6127:
[----:B------:R-:W-:Y:S05]  /*199d0*/  BSYNC B1 ;  /* 0x0000000000017941 */ /* 0x000fea0003800000 */
.L_x_6126:
[----:B------:R-:W0:Y:S04]  /*199e0*/  LDL.LU R9, [R1+0x8] ;  /* 0x0000080001097983 */ /* 0x000e280000300800 */
[----:B------:R-:W2:Y:S01]  /*199f0*/  LDL.LU R8, [R1+0x14] ;  /* 0x0000140001087983 */ /* 0x000ea20000300800 */
[----:B------:R-:W-:Y:S01]  /*19a00*/  VIADD R4, R4, 0xfffffffe ;  /* 0xfffffffe04047836 */ /* 0x000fe20000000000 */
[----:B------:R-:W-:-:S04]  /*19a10*/  PLOP3.LUT P0, PT, PT, PT, PT, 0x8, 0x0 ;  /* 0x000000000000781c */ /* 0x000fc80003f0e170 */
[----:B------:R-:W-:Y:S01]  /*19a20*/  ISETP.GE.AND P2, PT, R4, R3, PT ;  /* 0x000000030400720c */ /* 0x000fe20003f46270 */
[----:B0-----:R-:W-:-:S05]  /*19a30*/  VIADD R5, R9, 0x1 ;  /* 0x0000000109057836 */ /* 0x001fca0000000000 */
[----:B------:R-:W-:-:S04]  /*19a40*/  ISETP.NE.AND P1, PT, R5, 0x2, PT ;  /* 0x000000020500780c */ /* 0x000fc80003f25270 */
[----:B------:R-:W-:Y:S02]  /*19a50*/  SEL R6, RZ, 0x1, P1 ;  /* 0x00000001ff067807 */ /* 0x000fe40000800000 */
[----:B------:R-:W-:Y:S02]  /*19a60*/  SEL R5, R5, RZ, P1 ;  /* 0x000000ff05057207 */ /* 0x000fe40000800000 */
[----:B--2---:R-:W-:-:S03]  /*19a70*/  LOP3.LUT R8, R8, R6, RZ, 0x3c, !PT ;  /* 0x0000000608087212 */ /* 0x004fc600078e3cff */
[----:B------:R0:W-:Y:S04]  /*19a80*/  STL [R1+0x8], R5 ;  /* 0x0000080501007387 */ /* 0x0001e80000100800 */
[----:B------:R0:W-:Y:S01]  /*19a90*/  STL [R1+0x14], R8 ;  /* 0x0000140801007387 */ /* 0x0001e20000100800 */
[----:B------:R-:W-:Y:S05]  /*19aa0*/  @!P2 BRA `(.L_x_6120) ;  /* 0x0000000c002ca947 */ /* 0x000fea0003800000 */
.L_x_6164:
[----:B------:R-:W-:Y:S05]  /*19ab0*/  YIELD ;  /* 0x0000000000007946 */ /* 0x000fea0003800000 */
[----:B------:R-:W-:Y:S04]  /*19ac0*/  BSSY B1, `(.L_x_6145) ;  /* 0x00000bd000017945 */ /* 0x000fe80003800000 */
[----:B-1----:R-:W-:Y:S05]  /*19ad0*/  @!P6 BRA `(.L_x_6146) ;  /* 0x0000000800ece947 */ /* 0x002fea0003800000 */
[----:B0-----:R-:W2:Y:S04]  /*19ae0*/  LDL R8, [R1] ;  /* 0x0000000001087983 */ /* 0x001ea80000100800 */
[----:B------:R-:W2:Y:S04]  /*19af0*/  LDL R5, [R1+0x8] ;  /* 0x0000080001057983 */ /* 0x000ea80000100800 */
        /* <DEDUP_REMOVED lines=9> */
.L_x_6337:
[----:B------:R-:W-:Y:S05]  /*19b90*/  BSYNC B2 ;  /* 0x0000000000027941 */ /* 0x000fea0003800000 */
.L_x_6147:
        /* <DEDUP_REMOVED lines=9> */
.L_x_6150:
[----:B------:R-:W-:Y:S05]  /*19c30*/  BSYNC B2 ;  /* 0x0000000000027941 */ /* 0x000fea0003800000 */
.L_x_6149:
[----:B------:R-:W2:Y:S04]  /*19c40*/  LDL R8, [R1] ;  /* 0x0000000001087983 */ /* 0x000ea80000100800 */
        /* <DEDUP_REMOVED lines=12> */
.L_x_6151:
        /* <DEDUP_REMOVED lines=13> */
.L_x_6338:
[----:B------:R-:W-:Y:S05]  /*19de0*/  BSYNC B2 ;  /* 0x0000000000027941 */ /* 0x000fea0003800000 */
.L_x_6152:
        /* <DEDUP_REMOVED lines=11> */
.L_x_6155:
[----:B------:R-:W-:Y:S05]  /*19ea0*/  BSYNC B2 ;  /* 0x0000000000027941 */ /* 0x000fea0003800000 */
.L_x_6154:
        /* <DEDUP_REMOVED lines=11> */
.L_x_6156:
        /* <DEDUP_REMOVED lines=15> */
.L_x_6157:
        /* <DEDUP_REMOVED lines=15> */
.L_x_6158:
        /* <DEDUP_REMOVED lines=15> */
.L_x_6159:
        /* <DEDUP_REMOVED lines=15> */
.L_x_6160:
        /* <DEDUP_REMOVED lines=15> */
.L_x_6161:
        /* <DEDUP_REMOVED lines=15> */
.L_x_6162:
        /* <DEDUP_REMOVED lines=15> */
.L_x_6163:
        /* <DEDUP_REMOVED lines=10> */
.L_x_6146:
[----:B------:R-:W-:Y:S05]  /*1a690*/  BSYNC B1 ;  /* 0x0000000000017941 */ /* 0x000fea0003800000 */
.L_x_6145:
[----:B------:R-:W0:Y:S04]  /*1a6a0*/  LDL.LU R9, [R1+0x8] ;  /* 0x0000080001097983 */ /* 0x000e280000300800 */
[----:B------:R-:W2:Y:S01]  /*1a6b0*/  LDL.LU R7, [R1+0x14] ;  /* 0x0000140001077983 */ /* 0x000ea20000300800 */
[C---:B------:R-:W-:Y:S01]  /*1a6c0*/  ISETP.GT.AND P2, PT, R4.reuse, R3, PT ;  /* 0x000000030400720c */ /* 0x040fe20003f44270 */
[----:B------:R-:W-:Y:S02]  /*1a6d0*/  VIADD R4, R4, 0xffffffff ;  /* 0xffffffff04047836 */ /* 0x000fe40000000000 */
[----:B0-----:R-:W-:-:S05]  /*1a6e0*/  VIADD R5, R9, 0x1 ;  /* 0x0000000109057836 */ /* 0x001fca0000000000 */
[----:B------:R-:W-:-:S04]  /*1a6f0*/  ISETP.NE.AND P1, PT, R5, 0x2, PT ;  /* 0x000000020500780c */ /* 0x000fc80003f25270 */
[----:B------:R-:W-:Y:S02]  /*1a700*/  SEL R6, RZ, 0x1, P1 ;  /* 0x00000001ff067807 */ /* 0x000fe40000800000 */
[----:B------:R-:W-:Y:S02]  /*1a710*/  SEL R5, R5, RZ, P1 ;  /* 0x000000ff05057207 */ /* 0x000fe40000800000 */
[----:B--2---:R-:W-:-:S05]  /*1a720*/  LOP3.LUT R7, R7, R6, RZ, 0x3c, !PT ;  /* 0x0000000607077212 */ /* 0x004fca00078e3cff */
[----:B------:R1:W-:Y:S04]  /*1a730*/  STL [R1+0x14], R7 ;  /* 0x0000140701007387 */ /* 0x0003e80000100800 */
[----:B------:R1:W-:Y:S01]  /*1a740*/  STL [R1+0x8], R5 ;  /* 0x0000080501007387 */ /* 0x0003e20000100800 */
[----:B------:R-:W-:Y:S05]  /*1a750*/  @P2 BRA `(.L_x_6164) ;  /* 0xfffffff000d42947 */ /* 0x000fea000383ffff */
.L_x_6120:
[----:B------:R-:W-:Y:S05]  /*1a760*/  BSYNC B0 ;  /* 0x0000000000007941 */ /* 0x000fea0003800000 */
.L_x_6119:
[----:B-1----:R-:W2:Y:S01]  /*1a770*/  LDL R7, [R1+0x28] ;  /* 0x0000280001077983 */ /* 0x002ea20000100800 */
[----:B------:R-:W1:Y:S01]  /*1a780*/  LDC R0, c[0x0][0x448] ;  /* 0x00011200ff007b82 */ /* 0x000e620000000800 */
[----:B------:R-:W-:Y:S07]  /*1a790*/  @!P0 WARPSYNC.ALL ;  /* 0x0000000000008948 */ /* 0x000fee0003800000 */
[----:B------:R-:W-:Y:S01]  /*1a7a0*/  @!P0 BAR.SYNC.DEFER_BLOCKING 0xc, 0x180 ;  /* 0x0306000000008b1d */ /* 0x000fe20000010000 */
[----:B-1----:R-:W-:-:S13]  /*1a7b0*/  ISETP.NE.AND P1, PT, R0, 0x1, PT ;  /* 0x000000010000780c */ /* 0x002fda0003f25270 */
[----:B------:R-:W1:Y:S08]  /*1a7c0*/  @P1 LDC R2, c[0x0][0x44c] ;  /* 0x00011300ff021b82 */ /* 0x000e700000000800 */
[----:B------:R-:W3:Y:S01]  /*1a7d0*/  @P1 LDC R3, c[0x0][0x450] ;  /* 0x00011400ff031b82 */ /* 0x000ee20000000800 */
[----:B--2---:R-:W-:-:S04]  /*1a7e0*/  VIADD R0, R7, 0x3f ;  /* 0x0000003f07007836 */ /* 0x004fc80000000000 */
[----:B-1----:R-:W-:-:S05]  /*1a7f0*/  @P1 IMAD.HI.U32 R2, R0, R2, RZ ;  /* 0x0000000200021227 */ /* 0x002fca00078e00ff */
[----:B---3--:R-:W-:Y:S02]  /*1a800*/  @P1 SHF.R.U32.HI R0, RZ, R3, R2 ;  /* 0x00000003ff001219 */ /* 0x008fe40000011602 */
[----:B------:R-:W1:Y:S03]  /*1a810*/  LDC.64 R2, c[0x0][0x9e0] ;  /* 0x00027800ff027b82 */ /* 0x000e660000000a00 */
[----:B------:R-:W-:Y:S01]  /*1a820*/  IMAD.IADD R0, R20, 0x1, R0 ;  /* 0x0000000114007824 */ /* 0x000fe200078e0200 */
[----:B-1----:R-:W-:-:S03]  /*1a830*/  ISETP.GE.AND P2, PT, R3, 0x1, PT ;  /* 0x000000010300780c */ /* 0x002fc60003f46270 */
[----:B------:R-:W-:-:S10]  /*1a840*/  IMAD.IADD R2, R0, 0x1, R2 ;  /* 0x0000000100027824 */ /* 0x000fd400078e0202 */
[----:B------:R-:W-:Y:S05]  /*1a850*/  @!P2 BRA `(.L_x_6165) ;  /* 0x000000000048a947 */ /* 0x000fea0003800000 */
[C---:B------:R-:W-:Y:S01]  /*1a860*/  ISETP.GT.AND P0, PT, R0.reuse, RZ, PT ;  /* 0x000000ff0000720c */ /* 0x040fe20003f04270 */
[----:B------:R-:W-:Y:S01]  /*1a870*/  BSSY B0, `(.L_x_6166) ;  /* 0x000000e000007945 */ /* 0x000fe20003800000 */
[----:B------:R-:W-:-:S11]  /*1a880*/  VIADD R6, R0, 0xffffffff ;  /* 0xffffffff00067836 */ /* 0x000fd60000000000 */
[----:B------:R-:W-:Y:S05]  /*1a890*/  @P0 BRA `(.L_x_6167) ;  /* 0x00000000001c0947 */ /* 0x000fea0003800000 */
[----:B------:R-:W-:Y:S01]  /*1a8a0*/  ISETP.NE.AND P0, PT, R3, 0x1, PT ;  /* 0x000000010300780c */ /* 0x000fe20003f05270 */
[----:B------:R-:W-:-:S12]  /*1a8b0*/  IMAD.MOV R0, RZ, RZ, -R0 ;  /* 0x000000ffff007224 */ /* 0x000fd800078e0a00 */
[----:B0-----:R-:W0:Y:S02]  /*1a8c0*/  @P0 LDC.64 R4, c[0x0][0x9e8] ;  /* 0x00027a00ff040b82 */ /* 0x001e240000000a00 */
[----:B0-----:R-:W-:-:S05]  /*1a8d0*/  @P0 IMAD.HI.U32 R4, R0, R4, RZ ;  /* 0x0000000400040227 */ /* 0x001fca00078e00ff */
[----:B------:R-:W-:-:S04]  /*1a8e0*/  @P0 SHF.R.U32.HI R0, RZ, R5, R4 ;  /* 0x00000005ff000219 */ /* 0x000fc80000011604 */
[----:B------:R-:W-:Y:S01]  /*1a8f0*/  LOP3.LUT R6, RZ, R0, RZ, 0x33, !PT ;  /* 0x00000000ff067212 */ /* 0x000fe200078e33ff */
[----:B------:R-:W-:Y:S06]  /*1a900*/  BRA `(.L_x_6168) ;  /* 0x0000000000107947 */ /* 0x000fec0003800000 */
.L_x_6167:
[----:B------:R-:W-:-:S13]  /*1a910*/  ISETP.NE.AND P0, PT, R3, 0x1, PT ;  /* 0x000000010300780c */ /* 0x000fda0003f05270 */
[----:B0-----:R-:W0:Y:S02]  /*1a920*/  @P0 LDC.64 R4, c[0x0][0x9e8] ;  /* 0x00027a00ff040b82 */ /* 0x001e240000000a00 */
[----:B0-----:R-:W-:-:S05]  /*1a930*/  @P0 IMAD.HI.U32 R4, R6, R4, RZ ;  /* 0x0000000406040227 */ /* 0x001fca00078e00ff */
[----:B------:R-:W-:-:S07]  /*1a940*/  @P0 SHF.R.U32.HI R6, RZ, R5, R4 ;  /* 0x00000005ff060219 */ /* 0x000fce0000011604 */
.L_x_6168:
[----:B------:R-:W-:Y:S05]  /*1a950*/  BSYNC B0 ;  /* 0x0000000000007941 */ /* 0x000fea0003800000 */
.L_x_6166:
[----:B------:R-:W-:-:S05]  /*1a960*/  IMAD R6, R6, R3, R3 ;  /* 0x0000000306067224 */ /* 0x000fca00078e0203 */
[----:B------:R-:W-:-:S07]  /*1a970*/  VIMNMX R2, R2, R6, PT ;  /* 0x0000000602027248 */ /* 0x000fce0003fe0100 */
.L_x_6165:
[----:B------:R-:W-:Y:S01]  /*1a980*/  VIADD R2, R2, 0x3f ;  /* 0x0000003f02027836 */ /* 0x000fe20000000000 */
[----:B------:R-:W1:Y:S01]  /*1a990*/  @P1 LDC R4, c[0x0][0x450] ;  /* 0x00011400ff041b82 */ /* 0x000e620000000800 */
[----:B------:R-:W-:-:S03]  /*1a9a0*/  ULDC UR4, c[0x0][0x9dc] ;  /* 0x0002770000047ab9 */ /* 0x000fc60000000800 */
[----:B------:R-:W-:-:S04]  /*1a9b0*/  SHF.R.S32.HI R0, RZ, 0x1f, R2 ;  /* 0x0000001fff007819 */ /* 0x000fc80000011402 */
[----:B------:R-:W-:Y:S01]  /*1a9c0*/  LEA.HI R0, R0, R2, RZ, 0x6 ;  /* 0x0000000200007211 */ /* 0x000fe200078f30ff */
[----:B------:R-:W-:-:S03]  /*1a9d0*/  IMAD.MOV.U32 R2, RZ, RZ, R7 ;  /* 0x000000ffff027224 */ /* 0x000fc600078e0007 */
[----:B------:R-:W-:-:S04]  /*1a9e0*/  SHF.R.S32.HI R0, RZ, 0x6, R0 ;  /* 0x00000006ff007819 */ /* 0x000fc80000011400 */
[----:B------:R-:W-:Y:S02]  /*1a9f0*/  VIMNMX R6, R21, R0, PT ;  /* 0x0000000015067248 */ /* 0x000fe40003fe0100 */
[----:B------:R-:W2:Y:S03]  /*1aa00*/  @P1 LDC R0, c[0x0][0x44c] ;  /* 0x00011300ff001b82 */ /* 0x000ea60000000800 */
        /* <DEDUP_REMOVED lines=11> */
[----:B0-----:R-:W0:Y:S02]  /*1aac0*/  @P0 LDC.64 R4, c[0x0][0x9e8] ;  /* 0x00027a00ff040b82 */ /* 0x001e240000000a00 */
[----:B0-----:R-:W-:-:S05]  /*1aad0*/  @P0 IMAD.HI.U32 R4, R2, R4, RZ ;  /* 0x0000000402040227 */ /* 0x001fca00078e00ff */
[----:B------:R-:W-:-:S04]  /*1aae0*/  @P0 SHF.R.U32.HI R2, RZ, R5, R4 ;  /* 0x00000005ff020219 */ /* 0x000fc80000011604 */
[----:B------:R-:W-:Y:S01]  /*1aaf0*/  LOP3.LUT R2, RZ, R2, RZ, 0x33, !PT ;  /* 0x00000002ff027212 */ /* 0x000fe200078e33ff */
[----:B------:R-:W-:Y:S06]  /*1ab00*/  BRA `(.L_x_6172) ;  /* 0x0000000000107947 */ /* 0x000fec0003800000 */
.L_x_6171:
[----:B------:R-:W-:-:S13]  /*1ab10*/  ISETP.NE.AND P0, PT, R3, 0x1, PT ;  /* 0x000000010300780c */ /* 0x000fda0003f05270 */
[----:B0-----:R-:W0:Y:S02]  /*1ab20*/  @P0 LDC.64 R4, c[0x0][0x9e8] ;  /* 0x00027a00ff040b82 */ /* 0x001e240000000a00 */
[----:B0-----:R-:W-:-:S05]  /*1ab30*/  @P0 IMAD.HI.U32 R4, R2, R4, RZ ;  /* 0x0000000402040227 */ /* 0x001fca00078e00ff */
[----:B------:R-:W-:-:S07]  /*1ab40*/  @P0 SHF.R.U32.HI R2, RZ, R5, R4 ;  /* 0x00000005ff020219 */ /* 0x000fce0000011604 */
.L_x_6172:
[----:B------:R-:W-:Y:S05]  /*1ab50*/  BSYNC B0 ;  /* 0x0000000000007941 */ /* 0x000fea0003800000 */
.L_x_6170:
[----:B------:R-:W-:-:S05]  /*1ab60*/  IMAD R2, R2, R3, RZ ;  /* 0x0000000302027224 */ /* 0x000fca00078e02ff */
[----:B------:R-:W-:-:S07]  /*1ab70*/  VIMNMX R0, R0, R2, !PT ;  /* 0x0000000200007248 */ /* 0x000fce0007fe0100 */
.L_x_6169:
[----:B------:R-:W-:Y:S01]  /*1ab80*/  SHF.R.S32.HI R2, RZ, 0x1f, R0 ;  /* 0x0000001fff027819 */ /* 0x000fe20000011400 */
[----:B------:R-:W-:Y:S03]  /*1ab90*/  BSSY B7, `(.L_x_6173) ;  /* 0x00004c6000077945 */ /* 0x000fe60003800000 */
[----:B------:R-:W-:-:S04]  /*1aba0*/  LEA.HI R2, R2, R0, RZ, 0x6 ;  /* 0x0000000002027211 */ /* 0x000fc800078f30ff */
[----:B------:R-:W-:-:S04]  /*1abb0*/  SHF.R.S32.HI R2, RZ, 0x6, R2 ;  /* 0x00000006ff027819 */ /* 0x000fc80000011402 */
        /* <DEDUP_REMOVED lines=8> */
[----:B0-----:R-:W0:Y:S01]  /*1ac40*/  S2R R5, SR_LANEID ;  /* 0x0000000000057919 */ /* 0x001e220000000000 */
        /* <DEDUP_REMOVED lines=10> */
[----:B0-----:R-:W-:Y:S01]  /*1acf0*/  IADD3 R16, R0, UR37, R7 ;  /* 0x0000002500107c10 */ /* 0x001fe2000fffe007 */
[----:B------:R-:W-:Y:S06]  /*1ad00*/  BRA `(.L_x_6175) ;  /* 0x0000004800b87947 */ /* 0x000fec0003800000 */
.L_x_6174:
        /* <DEDUP_REMOVED lines=21> */
.L_x_6177:
[----:B------:R-:W-:Y:S05]  /*1ae60*/  BSYNC B6 ;  /* 0x0000000000067941 */ /* 0x000fea0003800000 */
.L_x_6176:
        /* <DEDUP_REMOVED lines=10> */
[----:B0-----:R-:W-:Y:S02]  /*1af10*/  IMAD.U32 R5, RZ, RZ, UR7 ;  /* 0x00000007ff057e24 */ /* 0x001fe4000f8e00ff */
        /* <DEDUP_REMOVED lines=9> */
.L_x_6180:
        /* <DEDUP_REMOVED lines=15> */
.L_x_6179:
[----:B------:R-:W-:Y:S05]  /*1b0a0*/  BSYNC B6 ;  /* 0x0000000000067941 */ /* 0x000fea0003800000 */
.L_x_6178:
[----:B------:R-:W-:Y:S01]  /*1b0b0*/  ULDC.64 UR4, c[0x0][0x9f8] ;  /* 0x00027e0000047ab9 */ /* 0x000fe20000000a00 */
[----:B------:R-:W2:Y:S01]  /*1b0c0*/  LDL R17, [R1+0x2c] ;  /* 0x00002c0001117983 */ /* 0x000ea20000100800 */
[----:B------:R-:W-:Y:S01]  /*1b0d0*/  ISETP.NE.U32.AND P0, PT, RZ, UR4, PT ;  /* 0x00000004ff007c0c */ /* 0x000fe2000bf05070 */
[----:B------:R-:W-:-:S03]  /*1b0e0*/  IMAD.MOV.U32 R7, RZ, RZ, R19 ;  /* 0x000000ffff077224 */ /* 0x000fc600078e0013 */
[----:B------:R-:W-:Y:S01]  /*1b0f0*/  ISETP.NE.AND.EX P0, PT, RZ, UR5, PT, P0 ;  /* 0x00000005ff007c0c */ /* 0x000fe2000bf05300 */
[----:B------:R-:W-:-:S12]  /*1b100*/  ULDC.64 UR4, c[0x0][0xa08] ;  /* 0x0002820000047ab9 */ /* 0x000fd80000000a00 */
[----:B------:R-:W1:Y:S02]  /*1b110*/  @P0 LDC.64 R2, c[0x0][0x9f8] ;  /* 0x00027e00ff020b82 */ /* 0x000e640000000a00 */
[----:B-1----:R-:W-:-:S05]  /*1b120*/  @P0 IMAD.WIDE R2, R19, 0x4, R2 ;  /* 0x0000000413020825 */ /* 0x002fca00078e0202 */
[----:B------:R1:W0:Y:S02]  /*1b130*/  @P0 LDG.E R7, desc[UR42][R2.64] ;  /* 0x0000002a02070981 */ /* 0x000224000c1e1900 */
[----:B-1----:R-:W1:Y:S02]  /*1b140*/  LDC.64 R2, c[0x0][0x418] ;  /* 0x00010600ff027b82 */ /* 0x002e640000000a00 */
[----:B-1----:R-:W-:Y:S01]  /*1b150*/  LOP3.LUT P0, RZ, R2, UR4, RZ, 0xfc, !PT ;  /* 0x0000000402ff7c12 */ /* 0x002fe2000f80fcff */
[----:B------:R-:W-:-:S03]  /*1b160*/  UMOV UR4, 0xffffffff ;  /* 0xffffffff00047882 */ /* 0x000fc60000000000 */
[----:B------:R-:W-:Y:S01]  /*1b170*/  LOP3.LUT P0, RZ, R3, UR5, RZ, 0xfc, P0 ;  /* 0x0000000503ff7c12 */ /* 0x000fe2000800fcff */
[----:B--2---:R-:W-:Y:S01]  /*1b180*/  VIADD R0, R17, 0xffffffff ;  /* 0xffffffff11007836 */ /* 0x004fe20000000000 */
[----:B0-----:R-:W-:Y:S01]  /*1b190*/  SHF.R.S32.HI R8, RZ, 0x1f, R7 ;  /* 0x0000001fff087819 */ /* 0x001fe20000011407 */
[----:B------:R0:W-:Y:S01]  /*1b1a0*/  STL [R1+0xc], R7 ;  /* 0x00000c0701007387 */ /* 0x0001e20000100800 */
[----:B------:R-:W-:-:S03]  /*1b1b0*/  SEL R17, R7, RZ, !P0 ;  /* 0x000000ff07117207 */ /* 0x000fc60004000000 */
[----:B------:R0:W-:Y:S01]  /*1b1c0*/  STL [R1+0x1c], R8 ;  /* 0x00001c0801007387 */ /* 0x0001e20000100800 */
[----:B------:R-:W-:Y:S05]  /*1b1d0*/  BRA.DIV UR4, `(.L_x_6181) ;  /* 0x00000066045c7947 */ /* 0x000fea000b800000 */
[----:B------:R-:W1:Y:S02]  /*1b1e0*/  S2R R4, SR_TID.X ;  /* 0x0000000000047919 */ /* 0x000e640000002100 */
[----:B-1----:R-:W-:-:S04]  /*1b1f0*/  SHF.R.U32.HI R4, RZ, 0x5, R4 ;  /* 0x00000005ff047819 */ /* 0x002fc80000011604 */
[----:B------:R-:W-:-:S05]  /*1b200*/  LOP3.LUT R4, R4, 0x3, RZ, 0xc0, !PT ;  /* 0x0000000304047812 */ /* 0x000fca00078ec0ff */
[----:B------:R1:W2:Y:S02]  /*1b210*/  SHFL.IDX PT, R14, R4, RZ, 0x1f ;  /* 0x00001fff040e7589 */ /* 0x0002a400000e0000 */
.L_x_6341:
[----:B-1----:R-:W3:Y:S01]  /*1b220*/  LDL.LU R4, [R1+0x18] ;  /* 0x0000180001047983 */ /* 0x002ee20000300800 */
[----:B------:R-:W-:Y:S02]  /*1b230*/  PLOP3.LUT P1, PT, PT, PT, PT, 0x8, 0x0 ;  /* 0x000000000000781c */ /* 0x000fe40003f2e170 */
[----:B--2---:R-:W-:Y:S01]  /*1b240*/  ISETP.NE.AND P0, PT, R14, RZ, PT ;  /* 0x000000ff0e00720c */ /* 0x004fe20003f05270 */
        /* <DEDUP_REMOVED lines=8> */
.L_x_6344:
        /* <DEDUP_REMOVED lines=24> */
.L_x_6184:
[----:B0-----:R-:W3:Y:S04]  /*1b450*/  LDL R7, [R1] ;  /* 0x0000000001077983 */ /* 0x001ee80000100800 */
[----:B-1----:R-:W3:Y:S04]  /*1b460*/  LDL R0, [R1+0x4] ;  /* 0x0000040001007983 */ /* 0x002ee80000100800 */
[----:B--2---:R-:W2:Y:S01]  /*1b470*/  LDL R2, [R1+0x10] ;  /* 0x0000100001027983 */ /* 0x004ea20000100800 */
[----:B---3--:R-:W-:Y:S01]  /*1b480*/  IMAD R0, R0, 0x8, R7 ;  /* 0x0000000800007824 */ /* 0x008fe200078e0207 */
[----:B--2---:R-:W-:-:S04]  /*1b490*/  SHF.L.U32 R2, R2, 0x1f, RZ ;  /* 0x0000001f02027819 */ /* 0x004fc800000006ff */
[----:B------:R-:W0:Y:S02]  /*1b4a0*/  SYNCS.PHASECHK.TRANS64.TRYWAIT P0, [R0+URZ+0x28c40], R2 ;  /* 0x028c4002000075a7 */ /* 0x000e24000800017f */
[----:B0-----:R-:W-:Y:S05]  /*1b4b0*/  @!P0 BRA `(.L_x_6185) ;  /* 0x0000006000f88947 */ /* 0x001fea0003800000 */
.L_x_6345:
        /* <DEDUP_REMOVED lines=11> */
.L_x_6186:
[----:B------:R-:W2:Y:S04]  /*1b570*/  LDL R5, [R1] ;  /* 0x0000000001057983 */ /* 0x000ea80000100800 */
[----:B------:R-:W2:Y:S04]  /*1b580*/  LDL R4, [R1+0x4] ;  /* 0x0000040001047983 */ /* 0x000ea80000100800 */
[----:B------:R-:W3:Y:S04]  /*1b590*/  LDL R6, [R1+0x34] ;  /* 0x0000340001067983 */ /* 0x000ee80000100800 */
[----:B------:R-:W4:Y:S04]  /*1b5a0*/  LDL R3, [R1+0x20] ;  /* 0x0000200001037983 */ /* 0x000f280000100800 */
[----:B0-----:R-:W4:Y:S01]  /*1b5b0*/  LDL.LU R2, [R1+0x18] ;  /* 0x0000180001027983 */ /* 0x001f220000300800 */
        /* <DEDUP_REMOVED lines=13> */
[----:B------:R-:W-:-:S09]  /*1b690*/  LOP3.LUT R2, R2, 0xfffffffe, RZ, 0xc0, !PT ;  /* 0xfffffffe02027812 */ /* 0x000fd200078ec0ff */
[----:B------:R-:W-:Y:S02]  /*1b6a0*/  UIADD3 UR8, UR8, 0x22400, URZ ;  /* 0x0002240008087890 */ /* 0x000fe4000fffe03f */
[----:B------:R-:W-:Y:S01]  /*1b6b0*/  ULEA UR11, UR11, UR4, 0x6 ;  /* 0x000000040b0b7291 */ /* 0x000fe2000f8e303f */
[----:B------:R-:W-:Y:S02]  /*1b6c0*/  @P0 LOP3.LUT R2, R2, 0x1, RZ, 0xfc, !PT ;  /* 0x0000000102020812 */ /* 0x000fe400078efcff */
[----:B------:R-:W-:-:S03]  /*1b6d0*/  UMOV UR4, 0x0 ;  /* 0x0000000000047882 */ /* 0x000fc60000000000 */
[----:B------:R2:W-:Y:S03]  /*1b6e0*/  STL [R1+0x18], R2 ;  /* 0x0000180201007387 */ /* 0x0005e60000100800 */
[----:B------:R2:W-:Y:S01]  /*1b6f0*/  UTMALDG.4D [UR8], [UR6], desc[UR4] ;  /* 0x00000408060075b4 */ /* 0x0005e20008019000 */
[----:B------:R-:W-:Y:S02]  /*1b700*/  NOP ;  /* 0x0000000000007918 */ /* 0x000fe40000000000 */
.L_x_6182:
[----:B-1----:R-:W3:Y:S04]  /*1b710*/  LDL R4, [R1] ;  /* 0x0000000001047983 */ /* 0x002ee80000100800 */
[----:B------:R-:W4:Y:S01]  /*1b720*/  LDL.LU R3, [R1+0x3c] ;  /* 0x00003c0001037983 */ /* 0x000f220000300800 */
[----:B------:R-:W-:Y:S05]  /*1b730*/  WARPSYNC.ALL ;  /* 0x0000000000007948 */ /* 0x000fea0003800000 */
[----:B--2---:R-:W-:Y:S01]  /*1b740*/  ULDC.64 UR4, c[0x0][0x298] ;  /* 0x0000a60000047ab9 */ /* 0x004fe20000000a00 */
[----:B------:R-:W-:Y:S01]  /*1b750*/  BSSY B6, `(.L_x_6187) ;  /* 0x000001c000067945 */ /* 0x000fe20003800000 */
[----:B------:R-:W-:Y:S01]  /*1b760*/  BAR.SYNC.DEFER_BLOCKING 0x8, 0x100 ;  /* 0x0204000000007b1d */ /* 0x000fe20000010000 */
[----:B----4-:R-:W-:-:S05]  /*1b770*/  SHF.R.S32.HI R0, RZ, 0x1f, R3 ;  /* 0x0000001fff007819 */ /* 0x010fca0000011403 */
[----:B------:R-:W-:Y:S02]  /*1b780*/  IMAD R2, R0, UR4, RZ ;  /* 0x0000000400027c24 */ /* 0x000fe4000f8e02ff */
[----:B---3--:R-:W-:Y:S02]  /*1b790*/  VIADD R0, R4, 0x20400 ;  /* 0x0002040004007836 */ /* 0x008fe40000000000 */
        /* <DEDUP_REMOVED lines=23> */
.L_x_6188:
[----:B------:R-:W-:Y:S05]  /*1b910*/  BSYNC B6 ;  /* 0x0000000000067941 */ /* 0x000fea0003800000 */
.L_x_6187:
[----:B-1----:R-:W2:Y:S01]  /*1b920*/  LDL.LU R0, [R1+0x3c] ;  /* 0x00003c0001007983 */ /* 0x002ea20000300800 */
[----:B0-----:R-:W0:Y:S01]  /*1b930*/  LDC R7, c[0x0][0x448] ;  /* 0x00011200ff077b82 */ /* 0x001e220000000800 */
[----:B------:R-:W-:Y:S01]  /*1b940*/  ULDC.64 UR4, c[0x0][0x2d8] ;  /* 0x0000b60000047ab9 */ /* 0x000fe20000000a00 */
[----:B------:R-:W-:Y:S01]  /*1b950*/  ULDC UR6, c[0x0][0x2b8] ;  /* 0x0000ae0000067ab9 */ /* 0x000fe20000000800 */
[----:B------:R-:W2:Y:S04]  /*1b960*/  LDL.LU.64 R2, [R1+0x40] ;  /* 0x0000400001027983 */ /* 0x000ea80000300a00 */
[----:B------:R-:W3:Y:S04]  /*1b970*/  LDL R12, [R1+0x28] ;  /* 0x00002800010c7983 */ /* 0x000ee80000100800 */
[----:B------:R1:W5:Y:S01]  /*1b980*/  LDL R9, [R1+0x4c] ;  /* 0x00004c0001097983 */ /* 0x0003620000100800 */
[----:B------:R-:W4:Y:S01]  /*1b990*/  S2R R5, SR_TID.X ;  /* 0x0000000000057919 */ /* 0x000f220000002100 */
[----:B------:R-:W1:Y:S01]  /*1b9a0*/  S2R R8, SR_TID.X ;  /* 0x0000000000087919 */ /* 0x000e620000002100 */
[----:B----4-:R-:W-:-:S04]  /*1b9b0*/  LOP3.LUT R5, R5, 0x7f, RZ, 0xc0, !PT ;  /* 0x0000007f05057812 */ /* 0x010fc800078ec0ff */
[----:B------:R-:W-:Y:S01]  /*1b9c0*/  SHF.R.U32.HI R5, RZ, 0x3, R5 ;  /* 0x00000003ff057819 */ /* 0x000fe20000011605 */
[----:B-1----:R-:W-:-:S05]  /*1b9d0*/  IMAD.SHL.U32 R8, R8, 0x10, RZ ;  /* 0x0000001008087824 */ /* 0x002fca00078e00ff */
[----:B------:R-:W-:Y:S01]  /*1b9e0*/  LOP3.LUT R8, R5, 0x70, R8, 0xf8, !PT ;  /* 0x0000007005087812 */ /* 0x000fe200078ef808 */
[----:B------:R-:W1:Y:S02]  /*1b9f0*/  S2R R10, SR_TID.X ;  /* 0x00000000000a7919 */ /* 0x000e640000002100 */
[----:B-1----:R-:W-:-:S05]  /*1ba00*/  IMAD.SHL.U32 R10, R10, 0x8, RZ ;  /* 0x000000080a0a7824 */ /* 0x002fca00078e00ff */
[----:B------:R-:W-:Y:S01]  /*1ba10*/  LOP3.LUT R10, R10, 0x38, RZ, 0xc0, !PT ;  /* 0x000000380a0a7812 */ /* 0x000fe200078ec0ff */
        /* <DEDUP_REMOVED lines=13> */
[----:B0-----:R-:W-:-:S13]  /*1baf0*/  ISETP.NE.AND P0, PT, R7, 0x1, PT ;  /* 0x000000010700780c */ /* 0x001fda0003f05270 */
        /* <DEDUP_REMOVED lines=59> */
[----:B0-----:R-:W0:Y:S07]  /*1beb0*/  SHFL.IDX PT, R6, R3, 0x2, 0x181f ;  /* 0x00581f0003067f89 */ /* 0x001e2e00000e0000 */
[----:B-1----:R-:W-:-:S05]  /*1bec0*/  @!P1 LEA R5, P2, R10, R5, 0x1 ;  /* 0x000000050a059211 */ /* 0x002fca00078408ff */
[----:B0-----:R-:W-:-:S04]  /*1bed0*/  @!P1 IMAD.X R6, RZ, RZ, R6, P2 ;  /* 0x000000ffff069224 */ /* 0x001fc800010e0606 */
[----:B------:R-:W-:Y:S02]  /*1bee0*/  @!P1 IMAD.MOV.U32 R7, RZ, RZ, R6 ;  /* 0x000000ffff079224 */ /* 0x000fe400078e0006 */
[----:B------:R-:W-:Y:S02]  /*1bef0*/  @!P1 IMAD.MOV.U32 R6, RZ, RZ, R5 ;  /* 0x000000ffff069224 */ /* 0x000fe400078e0005 */
[----:B------:R0:W1:Y:S04]  /*1bf00*/  SHFL.IDX PT, R5, R3, 0x3, 0x181f ;  /* 0x00781f0003057f89 */ /* 0x00006800000e0000 */
[----:B------:R0:W-:Y:S04]  /*1bf10*/  @!P1 LDGSTS.E.BYPASS.LTC128B.128 [R9+0x21400], desc[UR42][R6.64], !P0 ;  /* 0x2140000006099fae */ /* 0x0001e8000c101d6a */
[----:B------:R0:W2:Y:S02]  /*1bf20*/  SHFL.IDX PT, R3, R4, 0x3, 0x181f ;  /* 0x00781f0004037f89 */ /* 0x0000a400000e0000 */
.L_x_6354:
[----:B------:R3:W5:Y:S01]  /*1bf30*/  LDL R8, [R1] ;  /* 0x0000000001087983 */ /* 0x0007620000100800 */
[----:B------:R-:W-:-:S05]  /*1bf40*/  VIADD R0, R0, 0x30 ;  /* 0x0000003000007836 */ /* 0x000fca0000000000 */
[----:B------:R-:W-:-:S13]  /*1bf50*/  ISETP.GE.AND P1, PT, R0, R2, PT ;  /* 0x000000020000720c */ /* 0x000fda0003f26270 */
[----:B--2---:R-:W-:-:S05]  /*1bf60*/  @!P1 LEA R2, P2, R10, R3, 0x1 ;  /* 0x000000030a029211 */ /* 0x004fca00078408ff */
[----:B01----:R-:W-:-:S05]  /*1bf70*/  @!P1 IMAD.X R3, RZ, RZ, R5, P2 ;  /* 0x000000ffff039224 */ /* 0x003fca00010e0605 */
[----:B------:R-:W-:Y:S01]  /*1bf80*/  @!PT LDS RZ, [RZ] ;  /* 0x00000000fffff984 */ /* 0x000fe20000000800 */
[----:B------:R-:W-:Y:S01]  /*1bf90*/  @!PT LDS RZ, [RZ] ;  /* 0x00000000fffff984 */ /* 0x000fe20000000800 */
[----:B------:R-:W-:Y:S01]  /*1bfa0*/  @!PT LDS RZ, [RZ] ;  /* 0x00000000fffff984 */ /* 0x000fe20000000800 */
[----:B------:R3:W-:Y:S01]  /*1bfb0*/  @!P1 LDGSTS.E.BYPASS.LTC128B.128 [R9+0x21c00], desc[UR42][R2.64], !P0 ;  /* 0x21c0000002099fae */ /* 0x0007e2000c101d6a */
[----:B------:R-:W-:Y:S01]  /*1bfc0*/  PLOP3.LUT P0, PT, PT, PT, PT, 0x80, 0x0 ;  /* 0x000000000000781c */ /* 0x000fe20003f0f070 */
[----:B------:R-:W-:-:S12]  /*1bfd0*/  NOP ;  /* 0x0000000000007918 */ /* 0x000fd80000000000 */
.L_x_6190:
[----:B---3--:R-:W2:Y:S01]  /*1bfe0*/  LDL R2, [R1] ;  /* 0x0000000001027983 */ /* 0x008ea20000100800 */
        /* <DEDUP_REMOVED lines=18> */
.L_x_6355:
[----:B------:R-:W-:Y:S05]  /*1c110*/  BSYNC B0 ;  /* 0x0000000000007941 */ /* 0x000fea0003800000 */
.L_x_6191:
[----:B0-----:R-:W2:Y:S01]  /*1c120*/  LDL R2, [R1+0x18] ;  /* 0x0000180001027983 */ /* 0x001ea20000100800 */
[----:B------:R-:W-:Y:S01]  /*1c130*/  BSSY B0, `(.L_x_6193) ;  /* 0x000009a000007945 */ /* 0x000fe20003800000 */
[----:B--2---:R-:W-:-:S13]  /*1c140*/  LOP3.LUT P0, RZ, R2, 0x1, RZ, 0xc0, !PT ;  /* 0x0000000102ff7812 */ /* 0x004fda000780c0ff */
[----:B------:R-:W-:Y:S05]  /*1c150*/  @!P0 BRA `(.L_x_6194) ;  /* 0x00000008005c8947 */ /* 0x000fea0003800000 */
[----:B------:R-:W2:Y:S04]  /*1c160*/  LDL R5, [R1] ;  /* 0x0000000001057983 */ /* 0x000ea80000100800 */
        /* <DEDUP_REMOVED lines=10> */
.L_x_6356:
[----:B------:R-:W-:Y:S05]  /*1c210*/  BSYNC B1 ;  /* 0x0000000000017941 */ /* 0x000fea0003800000 */
.L_x_6195:
        /* <DEDUP_REMOVED lines=9> */
.L_x_6198:
[----:B------:R-:W-:Y:S05]  /*1c2b0*/  BSYNC B1 ;  /* 0x0000000000017941 */ /* 0x000fea0003800000 */
.L_x_6197:
[----:B------:R-:W2:Y:S04]  /*1c2c0*/  LDL R5, [R1+0x20] ;  /* 0x0000200001057983 */ /* 0x000ea80000100800 */
[----:B------:R-:W2:Y:S04]  /*1c2d0*/  LDL.LU R3, [R1+0x34] ;  /* 0x0000340001037983 */ /* 0x000ea80000300800 */
[----:B------:R-:W3:Y:S04]  /*1c2e0*/  LDL R4, [R1] ;  /* 0x0000000001047983 */ /* 0x000ee80000100800 */
        /* <DEDUP_REMOVED lines=11> */
.L_x_6199:
        /* <DEDUP_REMOVED lines=15> */
.L_x_6200:
        /* <DEDUP_REMOVED lines=15> */
.L_x_6201:
        /* <DEDUP_REMOVED lines=15> */
.L_x_6202:
        /* <DEDUP_REMOVED lines=15> */
.L_x_6203:
        /* <DEDUP_REMOVED lines=15> */
.L_x_6204:
        /* <DEDUP_REMOVED lines=15> */
.L_x_6205:
        /* <DEDUP_REMOVED lines=15> */
.L_x_6206:
        /* <DEDUP_REMOVED lines=10> */
.L_x_6194:
[----:B------:R-:W-:Y:S05]  /*1cad0*/  BSYNC B0 ;  /* 0x0000000000007941 */ /* 0x000fea0003800000 */
.L_x_6193:
[----:B------:R-:W2:Y:S04]  /*1cae0*/  LDL R4, [R1+0x2c] ;  /* 0x00002c0001047983 */ /* 0x000ea80000100800 */
[----:B------:R-:W3:Y:S01]  /*1caf0*/  LDL R5, [R1+0x24] ;  /* 0x0000240001057983 */ /* 0x000ee20000100800 */
[----:B------:R-:W-:Y:S01]  /*1cb00*/  BSSY B0, `(.L_x_6207) ;  /* 0x00002b3000007945 */ /* 0x000fe20003800000 */
[----:B--2---:R-:W-:-:S05]  /*1cb10*/  VIADD R0, R4, 0xfffffffe ;  /* 0xfffffffe04007836 */ /* 0x004fca0000000000 */
[----:B---3--:R-:W-:-:S13]  /*1cb20*/  ISETP.GE.AND P0, PT, R0, R5, PT ;  /* 0x000000050000720c */ /* 0x008fda0003f06270 */
[----:B------:R-:W-:Y:S05]  /*1cb30*/  @!P0 BRA `(.L_x_6208) ;  /* 0x0000002800bc8947 */ /* 0x000fea0003800000 */
[----:B------:R-:W-:Y:S01]  /*1cb40*/  IMAD.MOV R2, RZ, RZ, -R4 ;  /* 0x000000ffff027224 */ /* 0x000fe200078e0a04 */
[----:B------:R-:W-:Y:S01]  /*1cb50*/  LOP3.LUT R6, RZ, R5, RZ, 0x33, !PT ;  /* 0x00000005ff067212 */ /* 0x000fe200078e33ff */
        /* <DEDUP_REMOVED lines=42> */
.L_x_6213:
        /* <DEDUP_REMOVED lines=9> */
.L_x_6357:
[----:B------:R-:W-:Y:S05]  /*1ce90*/  BSYNC B3 ;  /* 0x0000000000037941 */ /* 0x000fea0003800000 */
.L_x_6214:
        /* <DEDUP_REMOVED lines=9> */
.L_x_6217:
[----:B------:R-:W-:Y:S05]  /*1cf30*/  BSYNC B3 ;  /* 0x0000000000037941 */ /* 0x000fea0003800000 */
.L_x_6216:
        /* <DEDUP_REMOVED lines=14> */
.L_x_6218:
        /* <DEDUP_REMOVED lines=13> */
.L_x_6358:
[----:B------:R-:W-:Y:S05]  /*1d0f0*/  BSYNC B3 ;  /* 0x0000000000037941 */ /* 0x000fea0003800000 */
.L_x_6219:
        /* <DEDUP_REMOVED lines=11> */
.L_x_6222:
[----:B------:R-:W-:Y:S05]  /*1d1b0*/  BSYNC B3 ;  /* 0x0000000000037941 */ /* 0x000fea0003800000 */
.L_x_6221:
        /* <DEDUP_REMOVED lines=11> */
.L_x_6223:
        /* <DEDUP_REMOVED lines=15> */
.L_x_6224:
        /* <DEDUP_REMOVED lines=15> */
.L_x_6225:
        /* <DEDUP_REMOVED lines=15> */
.L_x_6226:
        /* <DEDUP_REMOVED lines=15> */
.L_x_6227:
        /* <DEDUP_REMOVED lines=15> */
.L_x_6228:
        /* <DEDUP_REMOVED lines=15> */
.L_x_6229:
        /* <DEDUP_REMOVED lines=15> */
.L_x_6230:
        /* <DEDUP_REMOVED lines=10> */
.L_x_6212:
[----:B------:R-:W-:Y:S05]  /*1d9a0*/  BSYNC B1 ;  /* 0x0000000000017941 */ /* 0x000fea0003800000 */
.L_x_6211:
[----:B------:R-:W2:Y:S02]  /*1d9b0*/  LDL R4, [R1+0x2c] ;  /* 0x00002c0001047983 */ /* 0x000ea40000100800 */
[----:B--2---:R-:W-:-:S07]  /*1d9c0*/  VIADD R0, R4, 0xfffffffd ;  /* 0xfffffffd04007836 */ /* 0x004fce0000000000 */
.L_x_6210:
[----:B------:R-:W-:Y:S05]  /*1d9d0*/  BSYNC B2 ;  /* 0x0000000000027941 */ /* 0x000fea0003800000 */
.L_x_6209:
[----:B------:R-:W2:Y:S01]  /*1d9e0*/  LDL.LU R2, [R1+0x2c] ;  /* 0x00002c0001027983 */ /* 0x000ea20000300800 */
[----:B------:R-:W-:Y:S01]  /*1d9f0*/  VIADD R6, R6, 0xfffffffe ;  /* 0xfffffffe06067836 */ /* 0x000fe20000000000 */
[----:B--2---:R-:W-:-:S04]  /*1da00*/  LOP3.LUT R2, RZ, R2, RZ, 0x33, !PT ;  /* 0x00000002ff027212 */ /* 0x004fc800078e33ff */
[----:B------:R-:W-:-:S13]  /*1da10*/  ISETP.NE.AND P0, PT, R6, R2, PT ;  /* 0x000000020600720c */ /* 0x000fda0003f05270 */
[----:B------:R-:W-:Y:S05]  /*1da20*/  @!P0 BRA `(.L_x_6208) ;  /* 0x0000001c00008947 */ /* 0x000fea0003800000 */
.L_x_6271:
[----:B------:R-:W2:Y:S04]  /*1da30*/  LDL R4, [R1+0x18] ;  /* 0x0000180001047983 */ /* 0x000ea80000100800 */
[----:B------:R-:W0:Y:S04]  /*1da40*/  LDL.LU R3, [R1+0x4] ;  /* 0x0000040001037983 */ /* 0x000e280000300800 */
        /* <DEDUP_REMOVED lines=34> */
.L_x_6233:
[----:B------:R-:W2:Y:S01]  /*1dc70*/  LDL R2, [R1] ;  /* 0x0000000001027983 */ /* 0x000ea20000100800 */
[----:B------:R-:W-:Y:S01]  /*1dc80*/  SHF.L.U32 R3, R6, 0x1f, RZ ;  /* 0x0000001f06037819 */ /* 0x000fe200000006ff */
[----:B------:R-:W-:Y:S01]  /*1dc90*/  BSSY B2, `(.L_x_6234) ;  /* 0x0000007000027945 */ /* 0x000fe20003800000 */
[----:B0-----:R-:W0:Y:S02]  /*1dca0*/  S2R R4, SR_TID.X ;  /* 0x0000000000047919 */ /* 0x001e240000002100 */
[----:B0-----:R-:W-:-:S04]  /*1dcb0*/  LOP3.LUT R4, R4, 0x7f, RZ, 0xc0, !PT ;  /* 0x0000007f04047812 */ /* 0x001fc800078ec0ff */
[----:B------:R-:W-:Y:S01]  /*1dcc0*/  ISETP.NE.AND P1, PT, R4, RZ, PT ;  /* 0x000000ff0400720c */ /* 0x000fe20003f25270 */
[----:B--2---:R-:W-:-:S04]  /*1dcd0*/  IMAD R2, R7, 0x8, R2 ;  /* 0x0000000807027824 */ /* 0x004fc800078e0202 */
[----:B------:R-:W0:Y:S02]  /*1dce0*/  SYNCS.PHASECHK.TRANS64.TRYWAIT P0, [R2+URZ+0x28c40], R3 ;  /* 0x028c4003020075a7 */ /* 0x000e24000800017f */
[----:B0-----:R-:W-:Y:S06]  /*1dcf0*/  @!P0 BRA `(.L_x_6235) ;  /* 0x0000004000948947 */ /* 0x001fec0003800000 */
.L_x_6359:
[----:B------:R-:W-:Y:S05]  /*1dd00*/  BSYNC B2 ;  /* 0x0000000000027941 */ /* 0x000fea0003800000 */
.L_x_6234:
        /* <DEDUP_REMOVED lines=9> */
.L_x_6237:
[----:B------:R-:W-:Y:S05]  /*1dda0*/  BSYNC B2 ;  /* 0x0000000000027941 */ /* 0x000fea0003800000 */
.L_x_6236:
        /* <DEDUP_REMOVED lines=13> */
.L_x_6238:
        /* <DEDUP_REMOVED lines=13> */
.L_x_6360:
[----:B------:R-:W-:Y:S05]  /*1df50*/  BSYNC B2 ;  /* 0x0000000000027941 */ /* 0x000fea0003800000 */
.L_x_6239:
        /* <DEDUP_REMOVED lines=11> */
.L_x_6242:
[----:B------:R-:W-:Y:S05]  /*1e010*/  BSYNC B2 ;  /* 0x0000000000027941 */ /* 0x000fea0003800000 */
.L_x_6241:
[----:B01----:R-:W2:Y:S01]  /*1e020*/  LDL R3, [R1] ;  /* 0x0000000001037983 */ /* 0x003ea20000100800 */
        /* <DEDUP_REMOVED lines=9> */
.L_x_6243:
        /* <DEDUP_REMOVED lines=15> */
.L_x_6244:
        /* <DEDUP_REMOVED lines=15> */
.L_x_6245:
        /* <DEDUP_REMOVED lines=15> */
.L_x_6246:
        /* <DEDUP_REMOVED lines=15> */
.L_x_6247:
        /* <DEDUP_REMOVED lines=15> */
.L_x_6248:
        /* <DEDUP_REMOVED lines=15> */
.L_x_6249:
        /* <DEDUP_REMOVED lines=15> */
.L_x_6250:
        /* <DEDUP_REMOVED lines=10> */
.L_x_6232:
[----:B------:R-:W-:Y:S05]  /*1e7f0*/  BSYNC B1 ;  /* 0x0000000000017941 */ /* 0x000fea0003800000 */
.L_x_6231:
[----:B------:R-:W2:Y:S01]  /*1e800*/  LDL R5, [R1+0x18] ;  /* 0x0000180001057983 */ /* 0x000ea20000100800 */
[----:B------:R-:W-:Y:S01]  /*1e810*/  VIADD R7, R7, 0x1 ;  /* 0x0000000107077836 */ /* 0x000fe20000000000 */
[----:B------:R-:W-:Y:S04]  /*1e820*/  BSSY B1, `(.L_x_6251) ;  /* 0x00000dc000017945 */ /* 0x000fe80003800000 */
[----:B------:R-:W-:-:S04]  /*1e830*/  ISETP.NE.AND P0, PT, R7, 0x2, PT ;  /* 0x000000020700780c */ /* 0x000fc80003f05270 */
[----:B------:R-:W-:Y:S02]  /*1e840*/  SEL R2, RZ, 0x1, P0 ;  /* 0x00000001ff027807 */ /* 0x000fe40000000000 */
[----:B------:R-:W-:Y:S02]  /*1e850*/  SEL R9, R7, RZ, P0 ;  /* 0x000000ff07097207 */ /* 0x000fe40000000000 */
[----:B-----5:R-:W-:Y:S01]  /*1e860*/  LOP3.LUT R8, R6, R2, RZ, 0x3c, !PT ;  /* 0x0000000206087212 */ /* 0x020fe200078e3cff */
[----:B------:R-:W-:-:S04]  /*1e870*/  VIADD R6, R0, 0xffffffff ;  /* 0xffffffff00067836 */ /* 0x000fc80000000000 */
[----:B------:R0:W-:Y:S04]  /*1e880*/  STL [R1+0x10], R8 ;  /* 0x0000100801007387 */ /* 0x0001e80000100800 */
[----:B------:R0:W-:Y:S01]  /*1e890*/  STL [R1+0x4], R9 ;  /* 0x0000040901007387 */ /* 0x0001e20000100800 */
[----:B--2---:R-:W-:-:S13]  /*1e8a0*/  LOP3.LUT P2, RZ, R5, 0x1, RZ, 0xc0, !PT ;  /* 0x0000000105ff7812 */ /* 0x004fda000784c0ff */
[----:B0-----:R-:W-:Y:S05]  /*1e8b0*/  @!P2 BRA `(.L_x_6252) ;  /* 0x0000000c0048a947 */ /* 0x001fea0003800000 */
        /* <DEDUP_REMOVED lines=24> */
.L_x_6253:
[----:B------:R-:W2:Y:S01]  /*1ea40*/  LDL R2, [R1] ;  /* 0x0000000001027983 */ /* 0x000ea20000100800 */
[----:B------:R-:W-:Y:S01]  /*1ea50*/  BSSY B2, `(.L_x_6254) ;  /* 0x0000008000027945 */ /* 0x000fe20003800000 */
[----:B0-----:R-:W0:Y:S02]  /*1ea60*/  S2R R4, SR_TID.X ;  /* 0x0000000000047919 */ /* 0x001e240000002100 */
[----:B0-----:R-:W-:-:S04]  /*1ea70*/  LOP3.LUT R4, R4, 0x7f, RZ, 0xc0, !PT ;  /* 0x0000007f04047812 */ /* 0x001fc800078ec0ff */
[----:B------:R-:W-:Y:S01]  /*1ea80*/  ISETP.NE.AND P1, PT, R4, RZ, PT ;  /* 0x000000ff0400720c */ /* 0x000fe20003f25270 */
[----:B--2---:R-:W-:Y:S01]  /*1ea90*/  IMAD R3, R9, 0x8, R2 ;  /* 0x0000000809037824 */ /* 0x004fe200078e0202 */
[----:B------:R-:W-:-:S04]  /*1eaa0*/  SHF.L.U32 R2, R8, 0x1f, RZ ;  /* 0x0000001f08027819 */ /* 0x000fc800000006ff */
[----:B------:R-:W0:Y:S02]  /*1eab0*/  SYNCS.PHASECHK.TRANS64.TRYWAIT P0, [R3+URZ+0x28c40], R2 ;  /* 0x028c4002030075a7 */ /* 0x000e24000800017f */
[----:B0-----:R-:W-:Y:S05]  /*1eac0*/  @!P0 BRA `(.L_x_6255) ;  /* 0x0000003400488947 */ /* 0x001fea0003800000 */
.L_x_6361:
[----:B------:R-:W-:Y:S05]  /*1ead0*/  BSYNC B2 ;  /* 0x0000000000027941 */ /* 0x000fea0003800000 */
.L_x_6254:
        /* <DEDUP_REMOVED lines=9> */
.L_x_6257:
[----:B------:R-:W-:Y:S05]  /*1eb70*/  BSYNC B2 ;  /* 0x0000000000027941 */ /* 0x000fea0003800000 */
.L_x_6256:
[----:B------:R-:W2:Y:S04]  /*1eb80*/  LDL R8, [R1] ;  /* 0x0000000001087983 */ /* 0x000ea80000100800 */
        /* <DEDUP_REMOVED lines=13> */
.L_x_6258:
        /* <DEDUP_REMOVED lines=13> */
.L_x_6362:
[----:B------:R-:W-:Y:S05]  /*1ed30*/  BSYNC B2 ;  /* 0x0000000000027941 */ /* 0x000fea0003800000 */
.L_x_6259:
        /* <DEDUP_REMOVED lines=11> */
.L_x_6262:
[----:B------:R-:W-:Y:S05]  /*1edf0*/  BSYNC B2 ;  /* 0x0000000000027941 */ /* 0x000fea0003800000 */
.L_x_6261:
        /* <DEDUP_REMOVED lines=11> */
.L_x_6263:
        /* <DEDUP_REMOVED lines=15> */
.L_x_6264:
        /* <DEDUP_REMOVED lines=15> */
.L_x_6265:
        /* <DEDUP_REMOVED lines=15> */
.L_x_6266:
        /* <DEDUP_REMOVED lines=15> */
.L_x_6267:
        /* <DEDUP_REMOVED lines=15> */
.L_x_6268:
        /* <DEDUP_REMOVED lines=15> */
.L_x_6269:
        /* <DEDUP_REMOVED lines=15> */
.L_x_6270:
        /* <DEDUP_REMOVED lines=10> */
.L_x_6252:
[----:B------:R-:W-:Y:S05]  /*1f5e0*/  BSYNC B1 ;  /* 0x0000000000017941 */ /* 0x000fea0003800000 */
.L_x_6251:
[----:B------:R-:W2:Y:S01]  /*1f5f0*/  LDL R5, [R1+0x24] ;  /* 0x0000240001057983 */ /* 0x000ea20000100800 */
[----:B------:R-:W-:Y:S01]  /*1f600*/  VIADD R0, R0, 0xfffffffe ;  /* 0xfffffffe00007836 */ /* 0x000fe20000000000 */
[----:B--2---:R-:W-:-:S13]  /*1f610*/  ISETP.GT.AND P0, PT, R6, R5, PT ;  /* 0x000000050600720c */ /* 0x004fda0003f04270 */
[----:B------:R-:W-:Y:S05]  /*1f620*/  @P0 BRA `(.L_x_6271) ;  /* 0xffffffe400000947 */ /* 0x000fea000383ffff */
.L_x_6208:
[----:B------:R-:W-:Y:S05]  /*1f630*/  BSYNC B0 ;  /* 0x0000000000007941 */ /* 0x000fea0003800000 */
.L_x_6207:
        /* <DEDUP_REMOVED lines=24> */
.L_x_6273:
[----:B------:R-:W-:Y:S05]  /*1f7c0*/  BSYNC B0 ;  /* 0x0000000000007941 */ /* 0x000fea0003800000 */
.L_x_6272:
[----:B------:R-:W-:-:S05]  /*1f7d0*/  SEL R0, R0, RZ, P0 ;  /* 0x000000ff00007207 */ /* 0x000fca0000000000 */
[----:B------:R2:W-:Y:S02]  /*1f7e0*/  STL [R1+0x4], R0 ;  /* 0x0000040001007387 */ /* 0x0005e40000100800 */
.L_x_6175:
[----:B------:R-:W-:Y:S05]  /*1f7f0*/  BSYNC B7 ;  /* 0x0000000000077941 */ /* 0x000fea0003800000 */
.L_x_6173:
        /* <DEDUP_REMOVED lines=10> */
[----:B------:R2:W-:Y:S01]  /*1f8a0*/  STL [R1], R0 ;  /* 0x0000000001007387 */ /* 0x0005e20000100800 */
[----:B------:R-:W-:Y:S06]  /*1f8b0*/  BAR.ARV 0x4, 0x180 ;  /* 0x0106000000007b1d */ /* 0x000fec0000002000 */
[----:B------:R-:W-:Y:S05]  /*1f8c0*/  BRA `(.L_x_6275) ;  /* 0x0000000800d47947 */ /* 0x000fea0003800000 */
.L_x_6274:
[----:B------:R-:W2:Y:S01]  /*1f8d0*/  S2R R6, SR_TID.X ;  /* 0x0000000000067919 */ /* 0x000ea20000002100 */
[----:B------:R-:W-:Y:S01]  /*1f8e0*/  UMOV UR4, 0xffffffff ;  /* 0xffffffff00047882 */ /* 0x000fe20000000000 */
[----:B--2---:R-:W-:-:S04]  /*1f8f0*/  LOP3.LUT R6, R6, 0x1f, RZ, 0xc0, !PT ;  /* 0x0000001f06067812 */ /* 0x004fc800078ec0ff */
[----:B------:R-:W-:Y:S01]  /*1f900*/  ISETP.NE.AND P0, PT, R6, 0x1f, PT ;  /* 0x0000001f0600780c */ /* 0x000fe20003f05270 */
[----:B------:R-:W-:-:S12]  /*1f910*/  BRA.DIV UR4, `(.L_x_6276) ;  /* 0x0000002604dc7947 */ /* 0x000fd8000b800000 */
[----:B0-----:R-:W-:Y:S01]  /*1f920*/  IMAD.IADD R5, R19, 0x1, R6 ;  /* 0x0000000113057824 */ /* 0x001fe200078e0206 */
[----:B------:R-:W-:-:S04]  /*1f930*/  ULDC UR4, c[0x0][0xc3c] ;  /* 0x00030f0000047ab9 */ /* 0x000fc80000000800 */
[----:B------:R-:W-:-:S13]  /*1f940*/  ISETP.GE.OR P1, PT, R5, UR4, !P0 ;  /* 0x0000000405007c0c */ /* 0x000fda000c726670 */
[----:B-1----:R-:W0:Y:S02]  /*1f950*/  @!P1 LDC.64 R2, c[0x0][0xc80] ;  /* 0x00032000ff029b82 */ /* 0x002e240000000a00 */
[----:B0-----:R-:W-:-:S06]  /*1f960*/  @!P1 IMAD.WIDE R2, R5, 0x4, R2 ;  /* 0x0000000405029825 */ /* 0x001fcc00078e0202 */
[----:B------:R0:W2:Y:S01]  /*1f970*/  @!P1 LDG.E R3, desc[UR42][R2.64] ;  /* 0x0000002a02039981 */ /* 0x0000a2000c1e1900 */
[C---:B------:R-:W-:Y:S02]  /*1f980*/  ISETP.GE.U32.AND P2, PT, R6.reuse, 0x2, PT ;  /* 0x000000020600780c */ /* 0x040fe40003f46070 */
[C---:B------:R-:W-:Y:S01]  /*1f990*/  ISETP.GE.U32.AND P3, PT, R6.reuse, 0x4, PT ;  /* 0x000000040600780c */ /* 0x040fe20003f66070 */
[----:B------:R-:W-:Y:S01]  /*1f9a0*/  SHFL.IDX PT, R0, R16, RZ, 0x1f ;  /* 0x00001fff10007589 */ /* 0x000fe200000e0000 */
[C---:B------:R-:W-:Y:S02]  /*1f9b0*/  ISETP.GE.U32.AND P4, PT, R6.reuse, 0x8, PT ;  /* 0x000000080600780c */ /* 0x040fe40003f86070 */
[C---:B------:R-:W-:Y:S01]  /*1f9c0*/  ISETP.GE.U32.AND P5, PT, R6.reuse, 0x10, PT ;  /* 0x000000100600780c */ /* 0x040fe20003fa6070 */
[----:B------:R-:W-:Y:S01]  /*1f9d0*/  SHFL.IDX PT, R4, R16, 0x1, 0x1f ;  /* 0x00201f0010047f89 */ /* 0x000fe200000e0000 */
        /* <DEDUP_REMOVED lines=19> */
.L_x_6372:
[----:B------:R-:W-:Y:S02]  /*1fb10*/  ULDC UR4, c[0x0][0xc38] ;  /* 0x00030e0000047ab9 */ /* 0x000fe40000000800 */
[----:B------:R-:W-:-:S04]  /*1fb20*/  IMAD.U32 R5, RZ, RZ, UR4 ;  /* 0x00000004ff057e24 */ /* 0x000fc8000f8e00ff */
[----:B-1----:R-:W-:-:S04]  /*1fb30*/  IMAD R16, R14, R5, RZ ;  /* 0x000000050e107224 */ /* 0x002fc800078e02ff */
[----:B------:R-:W-:-:S05]  /*1fb40*/  IMAD.IADD R4, R4, 0x1, R16 ;  /* 0x0000000104047824 */ /* 0x000fca00078e0210 */
[----:B------:R-:W-:-:S13]  /*1fb50*/  ISETP.GT.AND P6, PT, R4, R0, PT ;  /* 0x000000000400720c */ /* 0x000fda0003fc4270 */
[----:B------:R-:W-:Y:S05]  /*1fb60*/  @P6 BRA `(.L_x_6277) ;  /* 0x00000000009c6947 */ /* 0x000fea0003800000 */
.L_x_6282:
        /* <DEDUP_REMOVED lines=14> */
.L_x_6280:
[----:B------:R-:W-:Y:S05]  /*1fc50*/  BSYNC B0 ;  /* 0x0000000000007941 */ /* 0x000fea0003800000 */
.L_x_6279:
        /* <DEDUP_REMOVED lines=18> */
.L_x_6380:
[----:B------:R-:W-:Y:S02]  /*1fd80*/  ULDC UR4, c[0x0][0xc38] ;  /* 0x00030e0000047ab9 */ /* 0x000fe40000000800 */
[----:B------:R-:W-:-:S04]  /*1fd90*/  IMAD.U32 R5, RZ, RZ, UR4 ;  /* 0x00000004ff057e24 */ /* 0x000fc8000f8e00ff */
[----:B-1----:R-:W-:-:S04]  /*1fda0*/  IMAD R16, R14, R5, RZ ;  /* 0x000000050e107224 */ /* 0x002fc800078e02ff */
[----:B------:R-:W-:-:S05]  /*1fdb0*/  IMAD.IADD R4, R16, 0x1, R4 ;  /* 0x0000000110047824 */ /* 0x000fca00078e0204 */
[----:B------:R-:W-:-:S13]  /*1fdc0*/  ISETP.GT.AND P6, PT, R4, R0, PT ;  /* 0x000000000400720c */ /* 0x000fda0003fc4270 */
[----:B------:R-:W-:Y:S05]  /*1fdd0*/  @!P6 BRA `(.L_x_6282) ;  /* 0xfffffffc0064e947 */ /* 0x000fea000383ffff */
.L_x_6277:
        /* <DEDUP_REMOVED lines=8> */
.L_x_6384:
[----:B------:R-:W-:Y:S01]  /*1fe60*/  ISETP.NE.AND P0, PT, R4, RZ, PT ;  /* 0x000000ff0400720c */ /* 0x000fe20003f05270 */
[----:B------:R-:W-:-:S12]  /*1fe70*/  IMAD.MOV.U32 R4, RZ, RZ, RZ ;  /* 0x000000ffff047224 */ /* 0x000fd800078e00ff */
[----:B------:R-:W-:Y:S05]  /*1fe80*/  @!P0 BRA `(.L_x_6284) ;  /* 0x0000000000108947 */ /* 0x000fea0003800000 */
[----:B------:R-:W-:Y:S01]  /*1fe90*/  UMOV UR4, 0xffffffff ;  /* 0xffffffff00047882 */ /* 0x000fe20000000000 */
[----:B------:R-:W-:Y:S02]  /*1fea0*/  VIADD R12, R6, 0xffffffff ;  /* 0xffffffff060c7836 */ /* 0x000fe40000000000 */
[----:B------:R-:W-:Y:S05]  /*1feb0*/  BRA.DIV UR4, `(.L_x_6285) ;  /* 0x0000002a04a07947 */ /* 0x000fea000b800000 */
[----:B------:R3:W4:Y:S02]  /*1fec0*/  SHFL.IDX PT, R4, R3, R12, 0x1f ;  /* 0x00001f0c03047589 */ /* 0x00072400000e0000 */
.L_x_6284:
        /* <DEDUP_REMOVED lines=56> */
[----:B------:R-:W-:Y:S01]  /*20250*/  ISETP.GE.AND P2, PT, R3, RZ, PT ;  /* 0x000000ff0300720c */ /* 0x000fe20003f46270 */
[----:B------:R-:W-:-:S06]  /*20260*/  IMAD.IADD R3, R0, 0x1, R4 ;  /* 0x0000000100037824 */ /* 0x000fcc00078e0204 */
        /* <DEDUP_REMOVED lines=8> */
.L_x_6278:
[----:B------:R-:W-:Y:S01]  /*202f0*/  UMOV UR4, URZ ;  /* 0x0000003f00047c82 */ /* 0x000fe20008000000 */
[----:B------:R-:W-:Y:S01]  /*20300*/  UMOV UR5, URZ ;  /* 0x0000003f00057c82 */ /* 0x000fe20008000000 */
[----:B------:R-:W-:Y:S01]  /*20310*/  ULDC UR6, c[0x0][0xc3c] ;  /* 0x00030f0000067ab9 */ /* 0x000fe20000000800 */
[----:B------:R-:W-:Y:S02]  /*20320*/  IMAD.MOV.U32 R16, RZ, RZ, R0 ;  /* 0x000000ffff107224 */ /* 0x000fe400078e0000 */
[----:B------:R-:W-:Y:S02]  /*20330*/  IMAD.U32 R17, RZ, RZ, UR4 ;  /* 0x00000004ff117e24 */ /* 0x000fe4000f8e00ff */
[----:B------:R-:W-:Y:S02]  /*20340*/  IMAD.U32 R18, RZ, RZ, UR5 ;  /* 0x00000005ff127e24 */ /* 0x000fe4000f8e00ff */
[----:B------:R-:W-:-:S07]  /*20350*/  IMAD.U32 R19, RZ, RZ, UR6 ;  /* 0x00000006ff137e24 */ /* 0x000fce000f8e00ff */
.L_x_6286:
[----:B------:R1:W2:Y:S01]  /*20360*/  LDL R2, [R1] ;  /* 0x0000000001027983 */ /* 0x0002a20000100800 */
[----:B------:R-:W3:Y:S01]  /*20370*/  S2R R0, SR_TID.X ;  /* 0x0000000000007919 */ /* 0x000ee20000002100 */
[----:B------:R-:W-:Y:S05]  /*20380*/  WARPSYNC.ALL ;  /* 0x0000000000007948 */ /* 0x000fea0003800000 */
[----:B---3--:R-:W-:Y:S01]  /*20390*/  LOP3.LUT R0, R0, 0x1f, RZ, 0xc0, !PT ;  /* 0x0000001f00007812 */ /* 0x008fe200078ec0ff */
[----:B------:R-:W-:Y:S03]  /*203a0*/  BAR.SYNC.DEFER_BLOCKING 0x4, 0x180 ;  /* 0x0106000000007b1d */ /* 0x000fe60000010000 */
[----:B------:R-:W-:-:S13]  /*203b0*/  ISETP.NE.AND P0, PT, R0, RZ, PT ;  /* 0x000000ff0000720c */ /* 0x000fda0003f05270 */
[----:B0-----:R-:W2:Y:S01]  /*203c0*/  @!P0 S2R R3, SR_CgaCtaId ;  /* 0x0000000000038919 */ /* 0x001ea20000008800 */
[----:B------:R-:W-:-:S04]  /*203d0*/  @!P0 MOV R0, 0x400 ;  /* 0x0000040000008802 */ /* 0x000fc80000000f00 */
[----:B--2---:R-:W-:-:S05]  /*203e0*/  @!P0 LEA R2, R3, R0, 0x18 ;  /* 0x0000000003028211 */ /* 0x004fca00078ec0ff */
[----:B------:R1:W-:Y:S04]  /*203f0*/  @!P0 STS.128 [R2+0x28cd0], R16 ;  /* 0x028cd01002008388 */ /* 0x0003e80000000c00 */
[----:B------:R1:W-:Y:S01]  /*20400*/  @!P0 STL [R1], R2 ;  /* 0x0000000201008387 */ /* 0x0003e20000100800 */
[----:B------:R-:W-:Y:S06]  /*20410*/  BAR.ARV 0x5, 0x180 ;  /* 0x0146000000007b1d */ /* 0x000fec0000002000 */
.L_x_6275:
[----:B------:R-:W-:Y:S02]  /*20420*/  ULDC UR4, c[0x0][0xc3c] ;  /* 0x00030f0000047ab9 */ /* 0x000fe40000000800 */
[----:B---3--:R-:W-:-:S13]  /*20430*/  ISETP.GE.AND P0, PT, R19, UR4, PT ;  /* 0x0000000413007c0c */ /* 0x008fda000bf06270 */
[----:B------:R-:W-:Y:S05]  /*20440*/  @!P0 BRA `(.L_x_6287) ;  /* 0xffffff7c00808947 */ /* 0x000fea000383ffff */
[----:B------:R-:W-:Y:S05]  /*20450*/  BSYNC B8 ;  /* 0x0000000000087941 */ /* 0x000fea0003800000 */
.L_x_6107:
[----:B--2---:R-:W2:Y:S01]  /*20460*/  LDL.LU R0, [R1+0x48] ;  /* 0x0000480001007983 */ /* 0x004ea20000300800 */
[----:B------:R-:W-:Y:S01]  /*20470*/  BSSY B0, `(.L_x_6288) ;  /* 0x000000b000007945 */ /* 0x000fe20003800000 */
[----:B0-----:R-:W0:Y:S01]  /*20480*/  S2R R5, SR_CgaCtaId ;  /* 0x0000000000057919 */ /* 0x001e220000008800 */
[----:B--2---:R-:W-:-:S05]  /*20490*/  VIADD R0, R0, 0x1 ;  /* 0x0000000100007836 */ /* 0x004fca0000000000 */
[----:B-1----:R-:W-:-:S04]  /*204a0*/  LEA.HI R2, R0, R0, RZ, 0x1 ;  /* 0x0000000000027211 */ /* 0x002fc800078f08ff */
[----:B------:R-:W-:-:S05]  /*204b0*/  LOP3.LUT R3, R2, 0xfffffffe, RZ, 0xc0, !PT ;  /* 0xfffffffe02037812 */ /* 0x000fca00078ec0ff */
[----:B------:R-:W-:Y:S01]  /*204c0*/  IMAD.IADD R3, R0, 0x1, -R3 ;  /* 0x0000000100037824 */ /* 0x000fe200078e0a03 */
[----:B------:R-:W-:-:S04]  /*204d0*/  MOV R0, 0x400 ;  /* 0x0000040000007802 */ /* 0x000fc80000000f00 */
[----:B0-----:R-:W-:Y:S02]  /*204e0*/  LEA R0, R5, R0, 0x18 ;  /* 0x0000000005007211 */ /* 0x001fe400078ec0ff */
[----:B------:R-:W-:-:S04]  /*204f0*/  SHF.L.U32 R3, R3, 0x1f, RZ ;  /* 0x0000001f03037819 */ /* 0x000fc800000006ff */
[----:B------:R-:W0:Y:S02]  /*20500*/  SYNCS.PHASECHK.TRANS64.TRYWAIT P0, [R0+URZ+0x28c20], R3 ;  /* 0x028c2003000075a7 */ /* 0x000e24000800017f */
[----:B0-----:R-:W-:Y:S05]  /*20510*/  @!P0 BRA `(.L_x_6289) ;  /* 0x0000002400308947 */ /* 0x001fea0003800000 */
.L_x_6387:
[----:B------:R-:W-:Y:S05]  /*20520*/  BSYNC B0 ;  /* 0x0000000000007941 */ /* 0x000fea0003800000 */
.L_x_6288:
[----:B------:R-:W-:-:S03]  /*20530*/  UMOV UR4, 0xffffffff ;  /* 0xffffffff00047882 */ /* 0x000fc60000000000 */
[----:B------:R-:W-:Y:S05]  /*20540*/  BRA.DIV UR4, `(.L_x_6290) ;  /* 0x0000002604387947 */ /* 0x000fea000b800000 */
[----:B------:R-:W1:Y:S02]  /*20550*/  S2R R2, SR_TID.X ;  /* 0x0000000000027919 */ /* 0x000e640000002100 */
[----:B-1----:R-:W-:-:S04]  /*20560*/  SHF.R.U32.HI R2, RZ, 0x5, R2 ;  /* 0x00000005ff027819 */ /* 0x002fc80000011602 */
[----:B------:R-:W-:-:S05]  /*20570*/  LOP3.LUT R2, R2, 0x3, RZ, 0xc0, !PT ;  /* 0x0000000302027812 */ /* 0x000fca00078ec0ff */
[----:B------:R1:W2:Y:S02]  /*20580*/  SHFL.IDX PT, R14, R2, RZ, 0x1f ;  /* 0x00001fff020e7589 */ /* 0x0002a400000e0000 */
.L_x_6390:
[----:B--2---:R-:W-:-:S13]  /*20590*/  ISETP.NE.AND P0, PT, R14, RZ, PT ;  /* 0x000000ff0e00720c */ /* 0x004fda0003f05270 */
[----:B------:R-:W-:Y:S05]  /*205a0*/  @P0 BRA `(.L_x_5888) ;  /* 0x0000000000940947 */ /* 0x000fea0003800000 */
[----:B------:R-:W-:-:S03]  /*205b0*/  UMOV UR4, 0xffffffff ;  /* 0xffffffff00047882 */ /* 0x000fc60000000000 */
[----:B------:R-:W-:Y:S05]  /*205c0*/  BRA.DIV UR4, `(.L_x_6291) ;  /* 0x00000026044c7947 */ /* 0x000fea000b800000 */
[----:B------:R-:W-:-:S13]  /*205d0*/  ELECT P6, URZ, PT ;  /* 0x00000000003f782f */ /* 0x000fda00038c0000 */
.L_x_6393:
[----:B------:R-:W-:Y:S05]  /*205e0*/  @!P6 BRA `(.L_x_5888) ;  /* 0x000000000084e947 */ /* 0x000fea0003800000 */
[----:B------:R-:W-:-:S06]  /*205f0*/  ULOP3.LUT UR4, UR36, 0x2, URZ, 0xfc, !UPT ;  /* 0x0000000224047892 */ /* 0x000fcc000f8efc3f */
[----:B-1----:R-:W-:-:S05]  /*20600*/  IMAD.U32 R2, RZ, RZ, UR4 ;  /* 0x00000004ff027e24 */ /* 0x002fca000f8e00ff */
[----:B------:R-:W-:-:S13]  /*20610*/  ISETP.NE.AND P2, PT, R2, 0x3, PT ;  /* 0x000000030200780c */ /* 0x000fda0003f45270 */
[----:B------:R-:W-:Y:S05]  /*20620*/  @!P2 BRA `(.L_x_6292) ;  /* 0x000000000004a947 */ /* 0x000fea0003800000 */
[----:B------:R-:W-:Y:S01]  /*20630*/  BPT.TRAP 0x1 ;  /* 0x000000040000795c */ /* 0x000fe20000300000 */
.L_x_6292:
        /* <DEDUP_REMOVED lines=14> */
.L_x_6394:
[----:B------:R-:W1:Y:S02]  /*20720*/  SYNCS.PHASECHK.TRANS64.TRYWAIT P0, [R7+URZ], R2 ;  /* 0x00000002070075a7 */ /* 0x000e64000800017f */
[----:B-1----:R-:W-:Y:S05]  /*20730*/  @!P0 BRA `(.L_x_6294) ;  /* 0x0000002400248947 */ /* 0x002fea0003800000 */
.L_x_6395:
[----:B------:R-:W-:Y:S05]  /*20740*/  @!P2 BRA `(.L_x_6295) ;  /* 0x000000000004a947 */ /* 0x000fea0003800000 */
[----:B------:R-:W-:Y:S01]  /*20750*/  BPT.TRAP 0x1 ;  /* 0x000000040000795c */ /* 0x000fe20000300000 */
.L_x_6295:
[----:B------:R-:W2:Y:S01]  /*20760*/  LDL.LU R4, [R1+0x4] ;  /* 0x0000040001047983 */ /* 0x000ea20000300800 */
[----:B------:R-:W-:-:S04]  /*20770*/  VIADD R0, R0, 0x28c60 ;  /* 0x00028c6000007836 */ /* 0x000fc80000000000 */
[----:B--2---:R-:W-:-:S04]  /*20780*/  IMAD R4, R4, 0x8, R0 ;  /* 0x0000000804047824 */ /* 0x004fc800078e0200 */
[----:B------:R-:W2:Y:S02]  /*20790*/  SYNCS.PHASECHK.TRANS64.TRYWAIT P0, [R4+URZ], R5 ;  /* 0x00000005040075a7 */ /* 0x000ea4000800017f */
[----:B--2---:R-:W-:Y:S05]  /*207a0*/  @!P0 BRA `(.L_x_6296) ;  /* 0x00000024001c8947 */ /* 0x004fea0003800000 */
.L_x_6396:
[----:B------:R-:W-:-:S07]  /*207b0*/  IMAD R3, R3, 0x8, R0 ;  /* 0x0000000803037824 */ /* 0x000fce00078e0200 */
.L_x_6297:
[----:B---3--:R3:W4:Y:S02]  /*207c0*/  SYNCS.PHASECHK.TRANS64.TRYWAIT P0, [R3+URZ], R2 ;  /* 0x00000002030075a7 */ /* 0x008724000800017f */
[----:B----4-:R-:W-:Y:S05]  /*207d0*/  @!P0 NANOSLEEP.SYNCS 0x989680 ;  /* 0x009896800000895d */ /* 0x010fea0003900000 */
[----:B------:R-:W4:Y:S02]  /*207e0*/  @!P0 SYNCS.PHASECHK.TRANS64 P0, [R3+URZ], R2 ;  /* 0x00000002030085a7 */ /* 0x000f24000800007f */
[----:B----4-:R-:W-:Y:S05]  /*207f0*/  @!P0 BRA `(.L_x_6297) ;  /* 0xfffffffc00f08947 */ /* 0x010fea000383ffff */
.L_x_5888:
[----:B------:R-:W-:Y:S05]  /*20800*/  BSYNC B9 ;  /* 0x0000000000097941 */ /* 0x000fea0003800000 */
.L_x_5885:
[----:B------:R-:W-:Y:S05]  /*20810*/  EXIT ;  /* 0x000000000000794d */ /* 0x000fea0003800000 */
.L_x_5912:
[----:B0-----:R0:W1:Y:S02]  /*20820*/  SYNCS.PHASECHK.TRANS64.TRYWAIT P5, [R64+URZ+0x28c90], R43 ;  /* 0x028c902b400075a7 */ /* 0x00106400080a017f */
[----:B-1----:R-:W-:Y:S05]  /*20830*/  @!P5 NANOSLEEP.SYNCS 0x989680 ;  /* 0x009896800000d95d */ /* 0x002fea0003900000 */
[----:B------:R-:W1:Y:S02]  /*20840*/  @!P5 SYNCS.PHASECHK.TRANS64 P5, [R64+URZ+0x28c90], R43 ;  /* 0x028c902b4000d5a7 */ /* 0x000e6400080a007f */
[----:B-1----:R-:W-:Y:S05]  /*20850*/  @!P5 BRA `(.L_x_5912) ;  /* 0xfffffffc00f0d947 */ /* 0x002fea000383ffff */
[----:B------:R-:W-:Y:S05]  /*20860*/  BRA `(.L_x_6298) ;  /* 0xfffffe2000787947 */ /* 0x000fea000383ffff */
.L_x_5922:
[----:B-1----:R1:W2:Y:S02]  /*20870*/  SYNCS.PHASECHK.TRANS64.TRYWAIT P5, [R64+URZ+0x28c90], R43 ;  /* 0x028c902b400075a7 */ /* 0x0022a400080a017f */
[----:B--2---:R-:W-:Y:S05]  /*20880*/  @!P5 NANOSLEEP.SYNCS 0x989680 ;  /* 0x009896800000d95d */ /* 0x004fea0003900000 */
[----:B------:R-:W2:Y:S02]  /*20890*/  @!P5 SYNCS.PHASECHK.TRANS64 P5, [R64+URZ+0x28c90], R43 ;  /* 0x028c902b4000d5a7 */ /* 0x000ea400080a007f */
[----:B--2---:R-:W-:Y:S05]  /*208a0*/  @!P5 BRA `(.L_x_5922) ;  /* 0xfffffffc00f0d947 */ /* 0x004fea000383ffff */
[----:B------:R-:W-:Y:S05]  /*208b0*/  BRA `(.L_x_6299) ;  /* 0xfffffe2800f87947 */ /* 0x000fea000383ffff */
.L_x_5927:
[----:B0-----:R0:W1:Y:S02]  /*208c0*/  SYNCS.PHASECHK.TRANS64.TRYWAIT P5, [R64+URZ+0x28c90], R43 ;  /* 0x028c902b400075a7 */ /* 0x00106400080a017f */
[----:B-1----:R-:W-:Y:S05]  /*208d0*/  @!P5 NANOSLEEP.SYNCS 0x989680 ;  /* 0x009896800000d95d */ /* 0x002fea0003900000 */
[----:B------:R-:W1:Y:S02]  /*208e0*/  @!P5 SYNCS.PHASECHK.TRANS64 P5, [R64+URZ+0x28c90], R43 ;  /* 0x028c902b4000d5a7 */ /* 0x000e6400080a007f */
[----:B-1----:R-:W-:Y:S05]  /*208f0*/  @!P5 BRA `(.L_x_5927) ;  /* 0xfffffffc00f0d947 */ /* 0x002fea000383ffff */
[----:B------:R-:W-:Y:S05]  /*20900*/  BRA `(.L_x_6300) ;  /* 0xfffffe3400387947 */ /* 0x000fea000383ffff */
.L_x_5931:
[----:B--2---:R2:W0:Y:S02]  /*20910*/  SYNCS.PHASECHK.TRANS64.TRYWAIT P0, [R64+URZ+0x28cb0], R43 ;  /* 0x028cb02b400075a7 */ /* 0x004424000800017f */
[----:B0-----:R-:W-:Y:S05]  /*20920*/  @!P0 NANOSLEEP.SYNCS 0x989680 ;  /* 0x009896800000895d */ /* 0x001fea0003900000 */
[----:B------:R-:W0:Y:S02]  /*20930*/  @!P0 SYNCS.PHASECHK.TRANS64 P0, [R64+URZ+0x28cb0], R43 ;  /* 0x028cb02b400085a7 */ /* 0x000e24000800007f */
[----:B0-----:R-:W-:Y:S05]  /*20940*/  @!P0 BRA `(.L_x_5931) ;  /* 0xfffffffc00f08947 */ /* 0x001fea000383ffff */
[----:B------:R-:W-:Y:S05]  /*20950*/  BRA `(.L_x_6301) ;  /* 0xfffffe3400b07947 */ /* 0x000fea000383ffff */
.L_x_5950:
[----:B-1----:R1:W2:Y:S02]  /*20960*/  SYNCS.PHASECHK.TRANS64.TRYWAIT P1, [R22+URZ+0x28c50], R3 ;  /* 0x028c5003160075a7 */ /* 0x0022a4000802017f */
[----:B--2---:R-:W-:Y:S05]  /*20970*/  @!P1 NANOSLEEP.SYNCS 0x989680 ;  /* 0x009896800000995d */ /* 0x004fea0003900000 */
[----:B------:R-:W2:Y:S02]  /*20980*/  @!P1 SYNCS.PHASECHK.TRANS64 P1, [R22+URZ+0x28c50], R3 ;  /* 0x028c5003160095a7 */ /* 0x000ea4000802007f */
[----:B--2---:R-:W-:Y:S05]  /*20990*/  @!P1 BRA `(.L_x_5950) ;  /* 0xfffffffc00f09947 */ /* 0x004fea000383ffff */
[----:B------:R-:W-:Y:S05]  /*209a0*/  BRA `(.L_x_6302) ;  /* 0xfffffe4400d47947 */ /* 0x000fea000383ffff */
.L_x_5957:
[----:B-1----:R1:W2:Y:S02]  /*209b0*/  SYNCS.PHASECHK.TRANS64.TRYWAIT P2, [R0+URZ+0x28c50], R5 ;  /* 0x028c5005000075a7 */ /* 0x0022a4000804017f */
[----:B--2---:R-:W-:Y:S05]  /*209c0*/  @!P2 NANOSLEEP.SYNCS 0x989680 ;  /* 0x009896800000a95d */ /* 0x004fea0003900000 */
[----:B------:R-:W2:Y:S02]  /*209d0*/  @!P2 SYNCS.PHASECHK.TRANS64 P2, [R0+URZ+0x28c50], R5 ;  /* 0x028c50050000a5a7 */ /* 0x000ea4000804007f */
[----:B--2---:R-:W-:Y:S05]  /*209e0*/  @!P2 BRA `(.L_x_5957) ;  /* 0xfffffffc00f0a947 */ /* 0x004fea000383ffff */
[----:B------:R-:W-:Y:S05]  /*209f0*/  BRA `(.L_x_5956) ;  /* 0xfffffe5000fc7947 */ /* 0x000fea000383ffff */
.L_x_5978:
        /* <DEDUP_REMOVED lines=8> */
.L_x_6304:
[----:B------:R-:W-:Y:S05]  /*20a80*/  BSYNC B1 ;  /* 0x0000000000017941 */ /* 0x000fea0003800000 */
.L_x_6303:
        /* <DEDUP_REMOVED lines=8> */
.L_x_6305:
[----:B------:R-:W-:Y:S02]  /*20b10*/  IMAD.MOV.U32 R13, RZ, RZ, R8 ;  /* 0x000000ffff0d7224 */ /* 0x000fe400078e0008 */
[----:B------:R-:W-:-:S07]  /*20b20*/  IMAD.MOV.U32 R0, RZ, RZ, R14 ;  /* 0x000000ffff007224 */ /* 0x000fce00078e000e */
[----:B------:R-:W-:Y:S05]  /*20b30*/  WARPSYNC.COLLECTIVE R15, `(.L_x_6306) ;  /* 0x000000000f087348 */ /* 0x000fea0003c00000 */
[----:B------:R0:W1:Y:S02]  /*20b40*/  SHFL.IDX P6, R14, R13, R12, R11 ;  /* 0x0000000c0d0e7389 */ /* 0x00006400000c000b */
[----:B01----:R-:W-:Y:S01]  /*20b50*/  ENDCOLLECTIVE ;  /* 0x000000000000791b */ /* 0x003fe20003800000 */
.L_x_6306:
[----:B------:R-:W-:Y:S02]  /*20b60*/  IMAD.MOV.U32 R13, RZ, RZ, R7 ;  /* 0x000000ffff0d7224 */ /* 0x000fe400078e0007 */
[----:B------:R-:W-:-:S07]  /*20b70*/  IMAD.MOV.U32 R5, RZ, RZ, R14 ;  /* 0x000000ffff057224 */ /* 0x000fce00078e000e */
[----:B------:R-:W-:Y:S05]  /*20b80*/  WARPSYNC.COLLECTIVE R15, `(.L_x_6307) ;  /* 0x000000000f087348 */ /* 0x000fea0003c00000 */
[----:B------:R0:W1:Y:S02]  /*20b90*/  SHFL.IDX P6, R14, R13, R12, R11 ;  /* 0x0000000c0d0e7389 */ /* 0x00006400000c000b */
[----:B01----:R-:W-:Y:S01]  /*20ba0*/  ENDCOLLECTIVE ;  /* 0x000000000000791b */ /* 0x003fe20003800000 */
.L_x_6307:
[----:B------:R-:W-:Y:S05]  /*20bb0*/  BRA `(.L_x_6308) ;  /* 0xfffffe6c007c7947 */ /* 0x000fea000383ffff */
.L_x_5981:
[----:B------:R-:W-:Y:S01]  /*20bc0*/  BSSY B1, `(.L_x_6309) ;  /* 0x0000008000017945 */ /* 0x000fe20003800000 */
[----:B------:R-:W-:Y:S02]  /*20bd0*/  IMAD.MOV.U32 R13, RZ, RZ, R6 ;  /* 0x000000ffff0d7224 */ /* 0x000fe400078e0006 */
[----:B------:R-:W-:Y:S02]  /*20be0*/  IMAD.MOV.U32 R12, RZ, RZ, 0x1 ;  /* 0x00000001ff0c7424 */ /* 0x000fe400078e00ff */
[----:B------:R-:W-:Y:S02]  /*20bf0*/  IMAD.MOV.U32 R11, RZ, RZ, 0x1c1f ;  /* 0x00001c1fff0b7424 */ /* 0x000fe400078e00ff */
[----:B------:R-:W-:-:S07]  /*20c00*/  IMAD.MOV.U32 R15, RZ, RZ, -0x1 ;  /* 0xffffffffff0f7424 */ /* 0x000fce00078e00ff */
[----:B-1----:R-:W-:Y:S05]  /*20c10*/  WARPSYNC.COLLECTIVE R15, `(.L_x_6310) ;  /* 0x000000000f087348 */ /* 0x002fea0003c00000 */
[----:B------:R0:W2:Y:S02]  /*20c20*/  SHFL.IDX P6, R14, R13, R12, R11 ;  /* 0x0000000c0d0e7389 */ /* 0x0000a400000c000b */
[----:B012---:R-:W-:Y:S01]  /*20c30*/  ENDCOLLECTIVE ;  /* 0x000000000000791b */ /* 0x007fe20003800000 */
.L_x_6310:
[----:B------:R-:W-:Y:S05]  /*20c40*/  BSYNC B1 ;  /* 0x0000000000017941 */ /* 0x000fea0003800000 */
.L_x_6309:
        /* <DEDUP_REMOVED lines=8> */
.L_x_6311:
[----:B------:R-:W-:Y:S02]  /*20cd0*/  IMAD.MOV.U32 R13, RZ, RZ, R8 ;  /* 0x000000ffff0d7224 */ /* 0x000fe400078e0008 */
[----:B------:R-:W-:-:S07]  /*20ce0*/  IMAD.MOV.U32 R0, RZ, RZ, R14 ;  /* 0x000000ffff007224 */ /* 0x000fce00078e000e */
[----:B------:R-:W-:Y:S05]  /*20cf0*/  WARPSYNC.COLLECTIVE R15, `(.L_x_6312) ;  /* 0x000000000f087348 */ /* 0x000fea0003c00000 */
[----:B------:R0:W1:Y:S02]  /*20d00*/  SHFL.IDX P6, R14, R13, R12, R11 ;  /* 0x0000000c0d0e7389 */ /* 0x00006400000c000b */
[----:B01----:R-:W-:Y:S01]  /*20d10*/  ENDCOLLECTIVE ;  /* 0x000000000000791b */ /* 0x003fe20003800000 */
.L_x_6312:
[----:B------:R-:W-:Y:S02]  /*20d20*/  IMAD.MOV.U32 R13, RZ, RZ, R7 ;  /* 0x000000ffff0d7224 */ /* 0x000fe400078e0007 */
[----:B------:R-:W-:-:S07]  /*20d30*/  IMAD.MOV.U32 R5, RZ, RZ, R14 ;  /* 0x000000ffff057224 */ /* 0x000fce00078e000e */
[----:B------:R-:W-:Y:S05]  /*20d40*/  WARPSYNC.COLLECTIVE R15, `(.L_x_6313) ;  /* 0x000000000f087348 */ /* 0x000fea0003c00000 */
[----:B------:R0:W1:Y:S02]  /*20d50*/  SHFL.IDX P6, R14, R13, R12, R11 ;  /* 0x0000000c0d0e7389 */ /* 0x00006400000c000b */
[----:B01----:R-:W-:Y:S01]  /*20d60*/  ENDCOLLECTIVE ;  /* 0x000000000000791b */ /* 0x003fe20003800000 */
.L_x_6313:
[----:B------:R-:W-:Y:S05]  /*20d70*/  BRA `(.L_x_6314) ;  /* 0xfffffe6c00e47947 */ /* 0x000fea000383ffff */
.L_x_5985:
[----:B0-----:R0:W1:Y:S02]  /*20d80*/  SYNCS.PHASECHK.TRANS64.TRYWAIT P0, [R2+URZ+0x28c00], R35 ;  /* 0x028c0023020075a7 */ /* 0x001064000800017f */
[----:B-1----:R-:W-:Y:S05]  /*20d90*/  @!P0 NANOSLEEP.SYNCS 0x989680 ;  /* 0x009896800000895d */ /* 0x002fea0003900000 */
[----:B------:R-:W1:Y:S02]  /*20da0*/  @!P0 SYNCS.PHASECHK.TRANS64 P0, [R2+URZ+0x28c00], R35 ;  /* 0x028c0023020085a7 */ /* 0x000e64000800007f */
[----:B-1----:R-:W-:Y:S05]  /*20db0*/  @!P0 BRA `(.L_x_5985) ;  /* 0xfffffffc00f08947 */ /* 0x002fea000383ffff */
[----:B------:R-:W-:Y:S05]  /*20dc0*/  BRA `(.L_x_6315) ;  /* 0xfffffe7000d07947 */ /* 0x000fea000383ffff */
.L_x_5993:
        /* <DEDUP_REMOVED lines=8> */
.L_x_6317:
[----:B------:R-:W-:Y:S05]  /*20e50*/  BSYNC B1 ;  /* 0x0000000000017941 */ /* 0x000fea0003800000 */
.L_x_6316:
        /* <DEDUP_REMOVED lines=8> */
.L_x_6318:
[----:B------:R-:W-:Y:S02]  /*20ee0*/  IMAD.MOV.U32 R13, RZ, RZ, R7 ;  /* 0x000000ffff0d7224 */ /* 0x000fe400078e0007 */
[----:B------:R-:W-:-:S07]  /*20ef0*/  IMAD.MOV.U32 R0, RZ, RZ, R14 ;  /* 0x000000ffff007224 */ /* 0x000fce00078e000e */
[----:B------:R-:W-:Y:S05]  /*20f00*/  WARPSYNC.COLLECTIVE R15, `(.L_x_6319) ;  /* 0x000000000f087348 */ /* 0x000fea0003c00000 */
[----:B------:R0:W1:Y:S02]  /*20f10*/  SHFL.IDX P6, R14, R13, R12, R11 ;  /* 0x0000000c0d0e7389 */ /* 0x00006400000c000b */
[----:B01----:R-:W-:Y:S01]  /*20f20*/  ENDCOLLECTIVE ;  /* 0x000000000000791b */ /* 0x003fe20003800000 */
.L_x_6319:
[----:B------:R-:W-:Y:S02]  /*20f30*/  IMAD.MOV.U32 R10, RZ, RZ, R0 ;  /* 0x000000ffff0a7224 */ /* 0x000fe400078e0000 */
[----:B------:R-:W-:Y:S02]  /*20f40*/  IMAD.MOV.U32 R13, RZ, RZ, R9 ;  /* 0x000000ffff0d7224 */ /* 0x000fe400078e0009 */
[----:B------:R-:W-:-:S07]  /*20f50*/  IMAD.MOV.U32 R5, RZ, RZ, R14 ;  /* 0x000000ffff057224 */ /* 0x000fce00078e000e */
[----:B------:R-:W-:Y:S05]  /*20f60*/  WARPSYNC.COLLECTIVE R15, `(.L_x_6320) ;  /* 0x000000000f087348 */ /* 0x000fea0003c00000 */
[----:B------:R0:W1:Y:S02]  /*20f70*/  SHFL.IDX P6, R14, R13, R12, R11 ;  /* 0x0000000c0d0e7389 */ /* 0x00006400000c000b */
[----:B01----:R-:W-:Y:S01]  /*20f80*/  ENDCOLLECTIVE ;  /* 0x000000000000791b */ /* 0x003fe20003800000 */
.L_x_6320:
[----:B------:R-:W-:Y:S01]  /*20f90*/  IMAD.MOV.U32 R11, RZ, RZ, R3 ;  /* 0x000000ffff0b7224 */ /* 0x000fe200078e0003 */
[----:B------:R-:W-:Y:S06]  /*20fa0*/  BRA `(.L_x_6321) ;  /* 0xfffffe8000247947 */ /* 0x000fec000383ffff */
.L_x_5996:
[----:B------:R-:W-:Y:S01]  /*20fb0*/  BSSY B1, `(.L_x_6322) ;  /* 0x0000008000017945 */ /* 0x000fe20003800000 */
[----:B------:R-:W-:Y:S02]  /*20fc0*/  IMAD.MOV.U32 R13, RZ, RZ, R8 ;  /* 0x000000ffff0d7224 */ /* 0x000fe400078e0008 */
[----:B------:R-:W-:Y:S02]  /*20fd0*/  IMAD.MOV.U32 R12, RZ, RZ, 0x1 ;  /* 0x00000001ff0c7424 */ /* 0x000fe400078e00ff */
[----:B-1----:R-:W-:Y:S02]  /*20fe0*/  IMAD.MOV.U32 R11, RZ, RZ, 0x1c1f ;  /* 0x00001c1fff0b7424 */ /* 0x002fe400078e00ff */
[----:B------:R-:W-:-:S07]  /*20ff0*/  IMAD.MOV.U32 R15, RZ, RZ, -0x1 ;  /* 0xffffffffff0f7424 */ /* 0x000fce00078e00ff */
[----:B0-----:R-:W-:Y:S05]  /*21000*/  WARPSYNC.COLLECTIVE R15, `(.L_x_6323) ;  /* 0x000000000f087348 */ /* 0x001fea0003c00000 */
[----:B0-----:R0:W1:Y:S02]  /*21010*/  SHFL.IDX P6, R14, R13, R12, R11 ;  /* 0x0000000c0d0e7389 */ /* 0x00106400000c000b */
[----:B01----:R-:W-:Y:S01]  /*21020*/  ENDCOLLECTIVE ;  /* 0x000000000000791b */ /* 0x003fe20003800000 */
.L_x_6323:
[----:B------:R-:W-:Y:S05]  /*21030*/  BSYNC B1 ;  /* 0x0000000000017941 */ /* 0x000fea0003800000 */
.L_x_6322:
        /* <DEDUP_REMOVED lines=8> */
.L_x_6324:
[----:B------:R-:W-:Y:S02]  /*210c0*/  IMAD.MOV.U32 R13, RZ, RZ, R7 ;  /* 0x000000ffff0d7224 */ /* 0x000fe400078e0007 */
[----:B------:R-:W-:-:S07]  /*210d0*/  IMAD.MOV.U32 R0, RZ, RZ, R14 ;  /* 0x000000ffff007224 */ /* 0x000fce00078e000e */
[----:B------:R-:W-:Y:S05]  /*210e0*/  WARPSYNC.COLLECTIVE R15, `(.L_x_6325) ;  /* 0x000000000f087348 */ /* 0x000fea0003c00000 */
[----:B------:R0:W1:Y:S02]  /*210f0*/  SHFL.IDX P6, R14, R13, R12, R11 ;  /* 0x0000000c0d0e7389 */ /* 0x00006400000c000b */
[----:B01----:R-:W-:Y:S01]  /*21100*/  ENDCOLLECTIVE ;  /* 0x000000000000791b */ /* 0x003fe20003800000 */
.L_x_6325:
[----:B------:R-:W-:Y:S02]  /*21110*/  IMAD.MOV.U32 R13, RZ, RZ, R9 ;  /* 0x000000ffff0d7224 */ /* 0x000fe400078e0009 */
[----:B------:R-:W-:-:S07]  /*21120*/  IMAD.MOV.U32 R7, RZ, RZ, R14 ;  /* 0x000000ffff077224 */ /* 0x000fce00078e000e */
[----:B------:R-:W-:Y:S05]  /*21130*/  WARPSYNC.COLLECTIVE R15, `(.L_x_6326) ;  /* 0x000000000f087348 */ /* 0x000fea0003c00000 */
[----:B------:R0:W1:Y:S02]  /*21140*/  SHFL.IDX P6, R14, R13, R12, R11 ;  /* 0x0000000c0d0e7389 */ /* 0x00006400000c000b */
[----:B01----:R-:W-:Y:S01]  /*21150*/  ENDCOLLECTIVE ;  /* 0x000000000000791b */ /* 0x003fe20003800000 */
.L_x_6326:
[----:B------:R-:W-:Y:S02]  /*21160*/  IMAD.MOV.U32 R12, RZ, RZ, R0 ;  /* 0x000000ffff0c7224 */ /* 0x000fe400078e0000 */
[----:B------:R-:W-:Y:S01]  /*21170*/  IMAD.MOV.U32 R13, RZ, RZ, R3 ;  /* 0x000000ffff0d7224 */ /* 0x000fe200078e0003 */
[----:B------:R-:W-:Y:S06]  /*21180*/  BRA `(.L_x_6327) ;  /* 0xfffffe8000487947 */ /* 0x000fec000383ffff */
.L_x_6000:
[----:B0-----:R0:W1:Y:S02]  /*21190*/  SYNCS.PHASECHK.TRANS64.TRYWAIT P1, [R2+URZ+0x28c00], R3 ;  /* 0x028c0003020075a7 */ /* 0x001064000802017f */
[----:B-1----:R-:W-:Y:S05]  /*211a0*/  @!P1 NANOSLEEP.SYNCS 0x989680 ;  /* 0x009896800000995d */ /* 0x002fea0003900000 */
[----:B------:R-:W1:Y:S02]  /*211b0*/  @!P1 SYNCS.PHASECHK.TRANS64 P1, [R2+URZ+0x28c00], R3 ;  /* 0x028c0003020095a7 */ /* 0x000e64000802007f */
[----:B-1----:R-:W-:Y:S05]  /*211c0*/  @!P1 BRA `(.L_x_6000) ;  /* 0xfffffffc00f09947 */ /* 0x002fea000383ffff */
[----:B------:R-:W-:Y:S05]  /*211d0*/  BRA `(.L_x_6328) ;  /* 0xfffffe8000e87947 */ /* 0x000fea000383ffff */
.L_x_6006:
[----:B--2---:R2:W3:Y:S02]  /*211e0*/  SYNCS.PHASECHK.TRANS64.TRYWAIT P2, [R12+URZ+0x28c30], R21 ;  /* 0x028c30150c0075a7 */ /* 0x0044e4000804017f */
[----:B---3--:R-:W-:Y:S05]  /*211f0*/  @!P2 NANOSLEEP.SYNCS 0x989680 ;  /* 0x009896800000a95d */ /* 0x008fea0003900000 */
[----:B------:R-:W3:Y:S02]  /*21200*/  @!P2 SYNCS.PHASECHK.TRANS64 P2, [R12+URZ+0x28c30], R21 ;  /* 0x028c30150c00a5a7 */ /* 0x000ee4000804007f */
[----:B---3--:R-:W-:Y:S05]  /*21210*/  @!P2 BRA `(.L_x_6006) ;  /* 0xfffffffc00f0a947 */ /* 0x008fea000383ffff */
[----:B------:R-:W-:Y:S05]  /*21220*/  BRA `(.L_x_6005) ;  /* 0xfffffe9000807947 */ /* 0x000fea000383ffff */
.L_x_6019:
[----:B---3--:R3:W4:Y:S02]  /*21230*/  SYNCS.PHASECHK.TRANS64.TRYWAIT P3, [R12+URZ+0x28c50], R21 ;  /* 0x028c50150c0075a7 */ /* 0x008724000806017f */
[----:B----4-:R-:W-:Y:S05]  /*21240*/  @!P3 NANOSLEEP.SYNCS 0x989680 ;  /* 0x009896800000b95d */ /* 0x010fea0003900000 */
[----:B------:R-:W4:Y:S02]  /*21250*/  @!P3 SYNCS.PHASECHK.TRANS64 P3, [R12+URZ+0x28c50], R21 ;  /* 0x028c50150c00b5a7 */ /* 0x000f24000806007f */
[----:B----4-:R-:W-:Y:S05]  /*21260*/  @!P3 BRA `(.L_x_6019) ;  /* 0xfffffffc00f0b947 */ /* 0x010fea000383ffff */
[----:B------:R-:W-:Y:S05]  /*21270*/  BRA `(.L_x_6018) ;  /* 0xfffffeb000687947 */ /* 0x000fea000383ffff */
.L_x_6031:
[----:B-1----:R1:W2:Y:S02]  /*21280*/  SYNCS.PHASECHK.TRANS64.TRYWAIT P3, [R215+URZ+0x28c30], R216 ;  /* 0x028c30d8d70075a7 */ /* 0x0022a4000806017f */
[----:B--2---:R-:W-:Y:S05]  /*21290*/  @!P3 NANOSLEEP.SYNCS 0x989680 ;  /* 0x009896800000b95d */ /* 0x004fea0003900000 */
[----:B------:R-:W2:Y:S02]  /*212a0*/  @!P3 SYNCS.PHASECHK.TRANS64 P3, [R215+URZ+0x28c30], R216 ;  /* 0x028c30d8d700b5a7 */ /* 0x000ea4000806007f */
[----:B--2---:R-:W-:Y:S05]  /*212b0*/  @!P3 BRA `(.L_x_6031) ;  /* 0xfffffffc00f0b947 */ /* 0x004fea000383ffff */
[----:B------:R-:W-:Y:S05]  /*212c0*/  BRA `(.L_x_6030) ;  /* 0xfffffeb400e07947 */ /* 0x000fea000383ffff */
.L_x_6044:
[----:B--2---:R2:W3:Y:S02]  /*212d0*/  SYNCS.PHASECHK.TRANS64.TRYWAIT P3, [R215+URZ+0x28c50], R216 ;  /* 0x028c50d8d70075a7 */ /* 0x0044e4000806017f */
[----:B---3--:R-:W-:Y:S05]  /*212e0*/  @!P3 NANOSLEEP.SYNCS 0x989680 ;  /* 0x009896800000b95d */ /* 0x008fea0003900000 */
[----:B------:R-:W3:Y:S02]  /*212f0*/  @!P3 SYNCS.PHASECHK.TRANS64 P3, [R215+URZ+0x28c50], R216 ;  /* 0x028c50d8d700b5a7 */ /* 0x000ee4000806007f */
[----:B---3--:R-:W-:Y:S05]  /*21300*/  @!P3 BRA `(.L_x_6044) ;  /* 0xfffffffc00f0b947 */ /* 0x008fea000383ffff */
[----:B------:R-:W-:Y:S05]  /*21310*/  BRA `(.L_x_6043) ;  /* 0xfffffed800dc7947 */ /* 0x000fea000383ffff */
.L_x_6057:
[----:B-1----:R1:W2:Y:S02]  /*21320*/  SYNCS.PHASECHK.TRANS64.TRYWAIT P3, [R12+URZ+0x28c30], R207 ;  /* 0x028c30cf0c0075a7 */ /* 0x0022a4000806017f */
[----:B--2---:R-:W-:Y:S05]  /*21330*/  @!P3 NANOSLEEP.SYNCS 0x989680 ;  /* 0x009896800000b95d */ /* 0x004fea0003900000 */
[----:B------:R-:W2:Y:S02]  /*21340*/  @!P3 SYNCS.PHASECHK.TRANS64 P3, [R12+URZ+0x28c30], R207 ;  /* 0x028c30cf0c00b5a7 */ /* 0x000ea4000806007f */
[----:B--2---:R-:W-:Y:S05]  /*21350*/  @!P3 BRA `(.L_x_6057) ;  /* 0xfffffffc00f0b947 */ /* 0x004fea000383ffff */
[----:B------:R-:W-:Y:S05]  /*21360*/  BRA `(.L_x_6056) ;  /* 0xfffffee000a07947 */ /* 0x000fea000383ffff */
.L_x_6062:
[----:B---3--:R3:W4:Y:S02]  /*21370*/  SYNCS.PHASECHK.TRANS64.TRYWAIT P3, [R12+URZ+0x28c50], R207 ;  /* 0x028c50cf0c0075a7 */ /* 0x008724000806017f */
[----:B----4-:R-:W-:Y:S05]  /*21380*/  @!P3 NANOSLEEP.SYNCS 0x989680 ;  /* 0x009896800000b95d */ /* 0x010fea0003900000 */
[----:B------:R-:W4:Y:S02]  /*21390*/  @!P3 SYNCS.PHASECHK.TRANS64 P3, [R12+URZ+0x28c50], R207 ;  /* 0x028c50cf0c00b5a7 */ /* 0x000f24000806007f */
[----:B----4-:R-:W-:Y:S05]  /*213a0*/  @!P3 BRA `(.L_x_6062) ;  /* 0xfffffffc00f0b947 */ /* 0x010fea000383ffff */
[----:B------:R-:W-:Y:S05]  /*213b0*/  BRA `(.L_x_6061) ;  /* 0xfffffefc00007947 */ /* 0x000fea000383ffff */
.L_x_6070:
[----:B-1----:R1:W2:Y:S02]  /*213c0*/  SYNCS.PHASECHK.TRANS64.TRYWAIT P2, [R206+URZ+0x28c30], R207 ;  /* 0x028c30cfce0075a7 */ /* 0x0022a4000804017f */
[----:B--2---:R-:W-:Y:S05]  /*213d0*/  @!P2 NANOSLEEP.SYNCS 0x989680 ;  /* 0x009896800000a95d */ /* 0x004fea0003900000 */
[----:B------:R-:W2:Y:S02]  /*213e0*/  @!P2 SYNCS.PHASECHK.TRANS64 P2, [R206+URZ+0x28c30], R207 ;  /* 0x028c30cfce00a5a7 */ /* 0x000ea4000804007f */
[----:B--2---:R-:W-:Y:S05]  /*213f0*/  @!P2 BRA `(.L_x_6070) ;  /* 0xfffffffc00f0a947 */ /* 0x004fea000383ffff */
[----:B------:R-:W-:Y:S05]  /*21400*/  BRA `(.L_x_6069) ;  /* 0xffffff0000107947 */ /* 0x000fea000383ffff */
.L_x_6083:
[----:B---3--:R3:W4:Y:S02]  /*21410*/  SYNCS.PHASECHK.TRANS64.TRYWAIT P2, [R206+URZ+0x28c50], R207 ;  /* 0x028c50cfce0075a7 */ /* 0x008724000804017f */
[----:B----4-:R-:W-:Y:S05]  /*21420*/  @!P2 NANOSLEEP.SYNCS 0x989680 ;  /* 0x009896800000a95d */ /* 0x010fea0003900000 */
[----:B------:R-:W4:Y:S02]  /*21430*/  @!P2 SYNCS.PHASECHK.TRANS64 P2, [R206+URZ+0x28c50], R207 ;  /* 0x028c50cfce00a5a7 */ /* 0x000f24000804007f */
[----:B----4-:R-:W-:Y:S05]  /*21440*/  @!P2 BRA `(.L_x_6083) ;  /* 0xfffffffc00f0a947 */ /* 0x010fea000383ffff */
[----:B------:R-:W-:Y:S05]  /*21450*/  BRA `(.L_x_6082) ;  /* 0xffffff2400187947 */ /* 0x000fea000383ffff */
.L_x_6121:
        /* <DEDUP_REMOVED lines=11> */
.L_x_6330:
[----:B------:R-:W-:Y:S05]  /*21510*/  BSYNC B1 ;  /* 0x0000000000017941 */ /* 0x000fea0003800000 */
.L_x_6329:
[----:B------:R-:W-:Y:S05]  /*21520*/  BRA `(.L_x_6331) ;  /* 0xffffff7400ec7947 */ /* 0x000fea000383ffff */
.L_x_6123:
[----:B------:R-:W-:Y:S01]  /*21530*/  BSSY B1, `(.L_x_6332) ;  /* 0x0000006000017945 */ /* 0x000fe20003800000 */
[----:B------:R-:W-:-:S07]  /*21540*/  IMAD.MOV.U32 R15, RZ, RZ, -0x1 ;  /* 0xffffffffff0f7424 */ /* 0x000fce00078e00ff */
[----:B0-----:R-:W-:Y:S05]  /*21550*/  WARPSYNC.COLLECTIVE R15, `(.L_x_6333) ;  /* 0x000000000f0c7348 */ /* 0x001fea0003c00000 */
[----:B------:R-:W-:Y:S02]  /*21560*/  ELECT P6, UR62, PT ;  /* 0x00000000003e782f */ /* 0x000fe400038c0000 */
[----:B------:R-:W-:Y:S01]  /*21570*/  MOV R14, UR62 ;  /* 0x0000003e000e7c02 */ /* 0x000fe20008000f00 */
[----:B0-----:R-:W-:Y:S10]  /*21580*/  ENDCOLLECTIVE ;  /* 0x000000000000791b */ /* 0x001ff40003800000 */
.L_x_6333:
[----:B------:R-:W-:Y:S05]  /*21590*/  BSYNC B1 ;  /* 0x0000000000017941 */ /* 0x000fea0003800000 */
.L_x_6332:
[----:B------:R-:W-:Y:S05]  /*215a0*/  BRA `(.L_x_6122) ;  /* 0xffffff7400e47947 */ /* 0x000fea000383ffff */
.L_x_6125:
[----:B0-----:R-:W2:Y:S02]  /*215b0*/  LDL R6, [R1] ;  /* 0x0000000001067983 */ /* 0x001ea40000100800 */
[----:B--2---:R0:W1:Y:S02]  /*215c0*/  SYNCS.PHASECHK.TRANS64.TRYWAIT P0, [R6+URZ+0x28c20], R5 ;  /* 0x028c2005060075a7 */ /* 0x004064000800017f */
[----:B-1----:R-:W-:Y:S05]  /*215d0*/  @!P0 NANOSLEEP.SYNCS 0x989680 ;  /* 0x009896800000895d */ /* 0x002fea0003900000 */
[----:B------:R-:W1:Y:S02]  /*215e0*/  @!P0 SYNCS.PHASECHK.TRANS64 P0, [R6+URZ+0x28c20], R5 ;  /* 0x028c2005060085a7 */ /* 0x000e64000800007f */
[----:B-1----:R-:W-:Y:S05]  /*215f0*/  @!P0 BRA `(.L_x_6125) ;  /* 0xfffffffc00ec8947 */ /* 0x002fea000383ffff */
[----:B------:R-:W-:Y:S05]  /*21600*/  BRA `(.L_x_6334) ;  /* 0xffffff7400f47947 */ /* 0x000fea000383ffff */
.L_x_6129:
[----:B0-----:R0:W1:Y:S02]  /*21610*/  SYNCS.PHASECHK.TRANS64.TRYWAIT P0, [R6+URZ+0x28ca0], R9 ;  /* 0x028ca009060075a7 */ /* 0x001064000800017f */
[----:B-1----:R-:W-:Y:S05]  /*21620*/  @!P0 NANOSLEEP.SYNCS 0x989680 ;  /* 0x009896800000895d */ /* 0x002fea0003900000 */
[----:B------:R-:W1:Y:S02]  /*21630*/  @!P0 SYNCS.PHASECHK.TRANS64 P0, [R6+URZ+0x28ca0], R9 ;  /* 0x028ca009060085a7 */ /* 0x000e64000800007f */
[----:B-1----:R-:W-:Y:S05]  /*21640*/  @!P0 BRA `(.L_x_6129) ;  /* 0xfffffffc00f08947 */ /* 0x002fea000383ffff */
[----:B------:R-:W-:Y:S05]  /*21650*/  BRA `(.L_x_6335) ;  /* 0xffffff7800187947 */ /* 0x000fea000383ffff */
.L_x_6134:
[----:B-1----:R1:W2:Y:S02]  /*21660*/  SYNCS.PHASECHK.TRANS64.TRYWAIT P0, [R6+URZ+0x28cc0], R9 ;  /* 0x028cc009060075a7 */ /* 0x0022a4000800017f */
[----:B--2---:R-:W-:Y:S05]  /*21670*/  @!P0 NANOSLEEP.SYNCS 0x989680 ;  /* 0x009896800000895d */ /* 0x004fea0003900000 */
[----:B------:R-:W2:Y:S02]  /*21680*/  @!P0 SYNCS.PHASECHK.TRANS64 P0, [R6+URZ+0x28cc0], R9 ;  /* 0x028cc009060085a7 */ /* 0x000ea4000800007f */
[----:B--2---:R-:W-:Y:S05]  /*21690*/  @!P0 BRA `(.L_x_6134) ;  /* 0xfffffffc00f08947 */ /* 0x004fea000383ffff */
[----:B------:R-:W-:Y:S05]  /*216a0*/  BRA `(.L_x_6336) ;  /* 0xffffff78009c7947 */ /* 0x000fea000383ffff */
.L_x_6148:
[----:B0-----:R0:W1:Y:S02]  /*216b0*/  SYNCS.PHASECHK.TRANS64.TRYWAIT P1, [R5+URZ+0x28ca0], R6 ;  /* 0x028ca006050075a7 */ /* 0x001064000802017f */
[----:B-1----:R-:W-:Y:S05]  /*216c0*/  @!P1 NANOSLEEP.SYNCS 0x989680 ;  /* 0x009896800000995d */ /* 0x002fea0003900000 */
[----:B------:R-:W1:Y:S02]  /*216d0*/  @!P1 SYNCS.PHASECHK.TRANS64 P1, [R5+URZ+0x28ca0], R6 ;  /* 0x028ca006050095a7 */ /* 0x000e64000802007f */
[----:B-1----:R-:W-:Y:S05]  /*216e0*/  @!P1 BRA `(.L_x_6148) ;  /* 0xfffffffc00f09947 */ /* 0x002fea000383ffff */
[----:B------:R-:W-:Y:S05]  /*216f0*/  BRA `(.L_x_6337) ;  /* 0xffffff8400247947 */ /* 0x000fea000383ffff */
.L_x_6153:
[----:B-1----:R1:W2:Y:S02]  /*21700*/  SYNCS.PHASECHK.TRANS64.TRYWAIT P1, [R5+URZ+0x28cc0], R6 ;  /* 0x028cc006050075a7 */ /* 0x0022a4000802017f */
[----:B--2---:R-:W-:Y:S05]  /*21710*/  @!P1 NANOSLEEP.SYNCS 0x989680 ;  /* 0x009896800000995d */ /* 0x004fea0003900000 */
[----:B------:R-:W2:Y:S02]  /*21720*/  @!P1 SYNCS.PHASECHK.TRANS64 P1, [R5+URZ+0x28cc0], R6 ;  /* 0x028cc006050095a7 */ /* 0x000ea4000802007f */
[----:B--2---:R-:W-:Y:S05]  /*21730*/  @!P1 BRA `(.L_x_6153) ;  /* 0xfffffffc00f09947 */ /* 0x004fea000383ffff */
[----:B------:R-:W-:Y:S05]  /*21740*/  BRA `(.L_x_6338) ;  /* 0xffffff8400a47947 */ /* 0x000fea000383ffff */
.L_x_6181:
        /* <DEDUP_REMOVED lines=11> */
.L_x_6340:
[----:B------:R-:W-:Y:S05]  /*21800*/  BSYNC B0 ;  /* 0x0000000000007941 */ /* 0x000fea0003800000 */
.L_x_6339:
[----:B------:R-:W-:Y:S05]  /*21810*/  BRA `(.L_x_6341) ;  /* 0xffffff9800807947 */ /* 0x000fea000383ffff */
.L_x_6183:
[----:B------:R-:W-:Y:S01]  /*21820*/  BSSY B0, `(.L_x_6342) ;  /* 0x0000006000007945 */ /* 0x000fe20003800000 */
[----:B------:R-:W-:-:S07]  /*21830*/  IMAD.MOV.U32 R15, RZ, RZ, -0x1 ;  /* 0xffffffffff0f7424 */ /* 0x000fce00078e00ff */
[----:B01----:R-:W-:Y:S05]  /*21840*/  WARPSYNC.COLLECTIVE R15, `(.L_x_6343) ;  /* 0x000000000f0c7348 */ /* 0x003fea0003c00000 */
[----:B------:R-:W-:Y:S02]  /*21850*/  ELECT P6, UR62, PT ;  /* 0x00000000003e782f */ /* 0x000fe400038c0000 */
[----:B------:R-:W-:Y:S01]  /*21860*/  MOV R14, UR62 ;  /* 0x0000003e000e7c02 */ /* 0x000fe20008000f00 */
[----:B01----:R-:W-:Y:S10]  /*21870*/  ENDCOLLECTIVE ;  /* 0x000000000000791b */ /* 0x003ff40003800000 */
.L_x_6343:
[----:B------:R-:W-:Y:S05]  /*21880*/  BSYNC B0 ;  /* 0x0000000000007941 */ /* 0x000fea0003800000 */
.L_x_6342:
[----:B------:R-:W-:Y:S05]  /*21890*/  BRA `(.L_x_6344) ;  /* 0xffffff98008c7947 */ /* 0x000fea000383ffff */
.L_x_6185:
[----:B0-----:R0:W1:Y:S02]  /*218a0*/  SYNCS.PHASECHK.TRANS64.TRYWAIT P0, [R0+URZ+0x28c40], R2 ;  /* 0x028c4002000075a7 */ /* 0x001064000800017f */
[----:B-1----:R-:W-:Y:S05]  /*218b0*/  @!P0 NANOSLEEP.SYNCS 0x989680 ;  /* 0x009896800000895d */ /* 0x002fea0003900000 */
[----:B------:R-:W1:Y:S02]  /*218c0*/  @!P0 SYNCS.PHASECHK.TRANS64 P0, [R0+URZ+0x28c40], R2 ;  /* 0x028c4002000085a7 */ /* 0x000e64000800007f */
[----:B-1----:R-:W-:Y:S05]  /*218d0*/  @!P0 BRA `(.L_x_6185) ;  /* 0xfffffffc00f08947 */ /* 0x002fea000383ffff */
[----:B------:R-:W-:Y:S05]  /*218e0*/  BRA `(.L_x_6345) ;  /* 0xffffff9800f47947 */ /* 0x000fea000383ffff */
.L_x_6189:
        /* <DEDUP_REMOVED lines=13> */
.L_x_6346:
[----:B------:R-:W-:Y:S02]  /*219c0*/  IMAD.MOV.U32 R13, RZ, RZ, R4 ;  /* 0x000000ffff0d7224 */ /* 0x000fe400078e0004 */
[----:B------:R-:W-:-:S07]  /*219d0*/  IMAD.MOV.U32 R6, RZ, RZ, R14 ;  /* 0x000000ffff067224 */ /* 0x000fce00078e000e */
[----:B------:R-:W-:Y:S05]  /*219e0*/  WARPSYNC.COLLECTIVE R15, `(.L_x_6347) ;  /* 0x000000000f087348 */ /* 0x000fea0003c00000 */
[----:B------:R0:W1:Y:S02]  /*219f0*/  SHFL.IDX P6, R14, R13, R12, R11 ;  /* 0x0000000c0d0e7389 */ /* 0x00006400000c000b */
[----:B01----:R-:W-:Y:S01]  /*21a00*/  ENDCOLLECTIVE ;  /* 0x000000000000791b */ /* 0x003fe20003800000 */
.L_x_6347:
[----:B------:R-:W-:Y:S02]  /*21a10*/  IMAD.MOV.U32 R13, RZ, RZ, R3 ;  /* 0x000000ffff0d7224 */ /* 0x000fe400078e0003 */
[----:B------:R-:W-:Y:S02]  /*21a20*/  IMAD.MOV.U32 R12, RZ, RZ, 0x1 ;  /* 0x00000001ff0c7424 */ /* 0x000fe400078e00ff */
[----:B------:R-:W-:-:S07]  /*21a30*/  IMAD.MOV.U32 R7, RZ, RZ, R14 ;  /* 0x000000ffff077224 */ /* 0x000fce00078e000e */
[----:B------:R-:W-:Y:S05]  /*21a40*/  WARPSYNC.COLLECTIVE R15, `(.L_x_6348) ;  /* 0x000000000f087348 */ /* 0x000fea0003c00000 */
[----:B------:R0:W1:Y:S02]  /*21a50*/  SHFL.IDX P6, R14, R13, R12, R11 ;  /* 0x0000000c0d0e7389 */ /* 0x00006400000c000b */
[----:B01----:R-:W-:Y:S01]  /*21a60*/  ENDCOLLECTIVE ;  /* 0x000000000000791b */ /* 0x003fe20003800000 */
.L_x_6348:
        /* <DEDUP_REMOVED lines=15> */
.L_x_6349:
[----:B------:R-:W-:Y:S02]  /*21b60*/  IMAD.MOV.U32 R13, RZ, RZ, R3 ;  /* 0x000000ffff0d7224 */ /* 0x000fe400078e0003 */
[----:B------:R-:W-:Y:S02]  /*21b70*/  IMAD.MOV.U32 R12, RZ, RZ, 0x2 ;  /* 0x00000002ff0c7424 */ /* 0x000fe400078e00ff */
[----:B------:R-:W-:-:S07]  /*21b80*/  IMAD.MOV.U32 R5, RZ, RZ, R14 ;  /* 0x000000ffff057224 */ /* 0x000fce00078e000e */
[----:B------:R-:W-:Y:S05]  /*21b90*/  WARPSYNC.COLLECTIVE R15, `(.L_x_6350) ;  /* 0x000000000f087348 */ /* 0x000fea0003c00000 */
[----:B------:R0:W1:Y:S02]  /*21ba0*/  SHFL.IDX P6, R14, R13, R12, R11 ;  /* 0x0000000c0d0e7389 */ /* 0x00006400000c000b */
[----:B01----:R-:W-:Y:S01]  /*21bb0*/  ENDCOLLECTIVE ;  /* 0x000000000000791b */ /* 0x003fe20003800000 */
.L_x_6350:
        /* <DEDUP_REMOVED lines=15> */
.L_x_6351:
[----:B------:R-:W-:Y:S02]  /*21cb0*/  IMAD.MOV.U32 R13, RZ, RZ, R3 ;  /* 0x000000ffff0d7224 */ /* 0x000fe400078e0003 */
[----:B------:R-:W-:Y:S02]  /*21cc0*/  IMAD.MOV.U32 R12, RZ, RZ, 0x3 ;  /* 0x00000003ff0c7424 */ /* 0x000fe400078e00ff */
[----:B------:R-:W-:-:S07]  /*21cd0*/  IMAD.MOV.U32 R5, RZ, RZ, R14 ;  /* 0x000000ffff057224 */ /* 0x000fce00078e000e */
[----:B------:R-:W-:Y:S05]  /*21ce0*/  WARPSYNC.COLLECTIVE R15, `(.L_x_6352) ;  /* 0x000000000f087348 */ /* 0x000fea0003c00000 */
[----:B------:R0:W1:Y:S02]  /*21cf0*/  SHFL.IDX P6, R14, R13, R12, R11 ;  /* 0x0000000c0d0e7389 */ /* 0x00006400000c000b */
[----:B01----:R-:W-:Y:S01]  /*21d00*/  ENDCOLLECTIVE ;  /* 0x000000000000791b */ /* 0x003fe20003800000 */
.L_x_6352:
        /* <DEDUP_REMOVED lines=13> */
.L_x_6353:
[----:B------:R-:W-:Y:S01]  /*21de0*/  IMAD.MOV.U32 R3, RZ, RZ, R14 ;  /* 0x000000ffff037224 */ /* 0x000fe200078e000e */
[----:B------:R-:W-:Y:S06]  /*21df0*/  BRA `(.L_x_6354) ;  /* 0xffffffa0004c7947 */ /* 0x000fec000383ffff */
.L_x_6192:
[----:B0-----:R-:W2:Y:S02]  /*21e00*/  LDL R2, [R1] ;  /* 0x0000000001027983 */ /* 0x001ea40000100800 */
[----:B--2---:R0:W1:Y:S02]  /*21e10*/  SYNCS.PHASECHK.TRANS64.TRYWAIT P0, [R2+URZ+0x28c20], R0 ;  /* 0x028c2000020075a7 */ /* 0x004064000800017f */
[----:B-1----:R-:W-:Y:S05]  /*21e20*/  @!P0 NANOSLEEP.SYNCS 0x989680 ;  /* 0x009896800000895d */ /* 0x002fea0003900000 */
[----:B------:R-:W1:Y:S02]  /*21e30*/  @!P0 SYNCS.PHASECHK.TRANS64 P0, [R2+URZ+0x28c20], R0 ;  /* 0x028c2000020085a7 */ /* 0x000e64000800007f */
[----:B-1----:R-:W-:Y:S05]  /*21e40*/  @!P0 BRA `(.L_x_6192) ;  /* 0xfffffffc00ec8947 */ /* 0x002fea000383ffff */
[----:B------:R-:W-:Y:S05]  /*21e50*/  BRA `(.L_x_6355) ;  /* 0xffffffa000ac7947 */ /* 0x000fea000383ffff */
.L_x_6196:
[----:B0-----:R0:W1:Y:S02]  /*21e60*/  SYNCS.PHASECHK.TRANS64.TRYWAIT P0, [R0+URZ+0x28c60], R2 ;  /* 0x028c6002000075a7 */ /* 0x001064000800017f */
[----:B-1----:R-:W-:Y:S05]  /*21e70*/  @!P0 NANOSLEEP.SYNCS 0x989680 ;  /* 0x009896800000895d */ /* 0x002fea0003900000 */
[----:B------:R-:W1:Y:S02]  /*21e80*/  @!P0 SYNCS.PHASECHK.TRANS64 P0, [R0+URZ+0x28c60], R2 ;  /* 0x028c6002000085a7 */ /* 0x000e64000800007f */
[----:B-1----:R-:W-:Y:S05]  /*21e90*/  @!P0 BRA `(.L_x_6196) ;  /* 0xfffffffc00f08947 */ /* 0x002fea000383ffff */
[----:B------:R-:W-:Y:S05]  /*21ea0*/  BRA `(.L_x_6356) ;  /* 0xffffffa000d87947 */ /* 0x000fea000383ffff */
.L_x_6215:
[----:B-1----:R1:W2:Y:S02]  /*21eb0*/  SYNCS.PHASECHK.TRANS64.TRYWAIT P0, [R3+URZ+0x28c40], R2 ;  /* 0x028c4002030075a7 */ /* 0x0022a4000800017f */
[----:B--2---:R-:W-:Y:S05]  /*21ec0*/  @!P0 NANOSLEEP.SYNCS 0x989680 ;  /* 0x009896800000895d */ /* 0x004fea0003900000 */
[----:B------:R-:W2:Y:S02]  /*21ed0*/  @!P0 SYNCS.PHASECHK.TRANS64 P0, [R3+URZ+0x28c40], R2 ;  /* 0x028c4002030085a7 */ /* 0x000ea4000800007f */
[----:B--2---:R-:W-:Y:S05]  /*21ee0*/  @!P0 BRA `(.L_x_6215) ;  /* 0xfffffffc00f08947 */ /* 0x004fea000383ffff */
[----:B------:R-:W-:Y:S05]  /*21ef0*/  BRA `(.L_x_6357) ;  /* 0xffffffac00e47947 */ /* 0x000fea000383ffff */
.L_x_6220:
[----:B0-----:R0:W2:Y:S02]  /*21f00*/  SYNCS.PHASECHK.TRANS64.TRYWAIT P0, [R3+URZ+0x28c60], R2 ;  /* 0x028c6002030075a7 */ /* 0x0010a4000800017f */
[----:B--2---:R-:W-:Y:S05]  /*21f10*/  @!P0 NANOSLEEP.SYNCS 0x989680 ;  /* 0x009896800000895d */ /* 0x004fea0003900000 */
[----:B------:R-:W2:Y:S02]  /*21f20*/  @!P0 SYNCS.PHASECHK.TRANS64 P0, [R3+URZ+0x28c60], R2 ;  /* 0x028c6002030085a7 */ /* 0x000ea4000800007f */
[----:B--2---:R-:W-:Y:S05]  /*21f30*/  @!P0 BRA `(.L_x_6220) ;  /* 0xfffffffc00f08947 */ /* 0x004fea000383ffff */
[----:B------:R-:W-:Y:S05]  /*21f40*/  BRA `(.L_x_6358) ;  /* 0xffffffb000687947 */ /* 0x000fea000383ffff */
.L_x_6235:
[----:B0-----:R0:W1:Y:S02]  /*21f50*/  SYNCS.PHASECHK.TRANS64.TRYWAIT P0, [R2+URZ+0x28c40], R3 ;  /* 0x028c4003020075a7 */ /* 0x001064000800017f */
[----:B-1----:R-:W-:Y:S05]  /*21f60*/  @!P0 NANOSLEEP.SYNCS 0x989680 ;  /* 0x009896800000895d */ /* 0x002fea0003900000 */
[----:B------:R-:W1:Y:S02]  /*21f70*/  @!P0 SYNCS.PHASECHK.TRANS64 P0, [R2+URZ+0x28c40], R3 ;  /* 0x028c4003020085a7 */ /* 0x000e64000800007f */
[----:B-1----:R-:W-:Y:S05]  /*21f80*/  @!P0 BRA `(.L_x_6235) ;  /* 0xfffffffc00f08947 */ /* 0x002fea000383ffff */
[----:B------:R-:W-:Y:S05]  /*21f90*/  BRA `(.L_x_6359) ;  /* 0xffffffbc00587947 */ /* 0x000fea000383ffff */
.L_x_6240:
[----:B-1----:R1:W2:Y:S02]  /*21fa0*/  SYNCS.PHASECHK.TRANS64.TRYWAIT P0, [R2+URZ+0x28c60], R3 ;  /* 0x028c6003020075a7 */ /* 0x0022a4000800017f */
[----:B--2---:R-:W-:Y:S05]  /*21fb0*/  @!P0 NANOSLEEP.SYNCS 0x989680 ;  /* 0x009896800000895d */ /* 0x004fea0003900000 */
[----:B------:R-:W2:Y:S02]  /*21fc0*/  @!P0 SYNCS.PHASECHK.TRANS64 P0, [R2+URZ+0x28c60], R3 ;  /* 0x028c6003020085a7 */ /* 0x000ea4000800007f */
[----:B--2---:R-:W-:Y:S05]  /*21fd0*/  @!P0 BRA `(.L_x_6240) ;  /* 0xfffffffc00f08947 */ /* 0x004fea000383ffff */
[----:B------:R-:W-:Y:S05]  /*21fe0*/  BRA `(.L_x_6360) ;  /* 0xffffffbc00d87947 */ /* 0x000fea000383ffff */
.L_x_6255:
[----:B0-----:R0:W1:Y:S02]  /*21ff0*/  SYNCS.PHASECHK.TRANS64.TRYWAIT P0, [R3+URZ+0x28c40], R2 ;  /* 0x028c4002030075a7 */ /* 0x001064000800017f */
[----:B-1----:R-:W-:Y:S05]  /*22000*/  @!P0 NANOSLEEP.SYNCS 0x989680 ;  /* 0x009896800000895d */ /* 0x002fea0003900000 */
[----:B------:R-:W1:Y:S02]  /*22010*/  @!P0 SYNCS.PHASECHK.TRANS64 P0, [R3+URZ+0x28c40], R2 ;  /* 0x028c4002030085a7 */ /* 0x000e64000800007f */
[----:B-1----:R-:W-:Y:S05]  /*22020*/  @!P0 BRA `(.L_x_6255) ;  /* 0xfffffffc00f08947 */ /* 0x002fea000383ffff */
[----:B------:R-:W-:Y:S05]  /*22030*/  BRA `(.L_x_6361) ;  /* 0xffffffc800a47947 */ /* 0x000fea000383ffff */
.L_x_6260:
[----:B-1----:R1:W2:Y:S02]  /*22040*/  SYNCS.PHASECHK.TRANS64.TRYWAIT P0, [R3+URZ+0x28c60], R2 ;  /* 0x028c6002030075a7 */ /* 0x0022a4000800017f */
[----:B--2---:R-:W-:Y:S05]  /*22050*/  @!P0 NANOSLEEP.SYNCS 0x989680 ;  /* 0x009896800000895d */ /* 0x004fea0003900000 */
[----:B------:R-:W2:Y:S02]  /*22060*/  @!P0 SYNCS.PHASECHK.TRANS64 P0, [R3+URZ+0x28c60], R2 ;  /* 0x028c6002030085a7 */ /* 0x000ea4000800007f */
[----:B--2---:R-:W-:Y:S05]  /*22070*/  @!P0 BRA `(.L_x_6260) ;  /* 0xfffffffc00f08947 */ /* 0x004fea000383ffff */
[----:B------:R-:W-:Y:S05]  /*22080*/  BRA `(.L_x_6362) ;  /* 0xffffffcc00287947 */ /* 0x000fea000383ffff */
.L_x_6276:
        /* <DEDUP_REMOVED lines=8> */
.L_x_6364:
[----:B------:R-:W-:Y:S05]  /*22110*/  BSYNC B0 ;  /* 0x0000000000007941 */ /* 0x000fea0003800000 */
.L_x_6363:
        /* <DEDUP_REMOVED lines=9> */
.L_x_6365:
        /* <DEDUP_REMOVED lines=18> */
.L_x_6366:
[----:B------:R-:W-:Y:S01]  /*222d0*/  IMAD.MOV.U32 R12, RZ, RZ, 0x2 ;  /* 0x00000002ff0c7424 */ /* 0x000fe200078e00ff */
[----:B------:R-:W-:-:S05]  /*222e0*/  SEL R5, R14, RZ, P1 ;  /* 0x000000ff0e057207 */ /* 0x000fca0000800000 */
[----:B------:R-:W-:-:S04]  /*222f0*/  IMAD.IADD R3, R2, 0x1, R5 ;  /* 0x0000000102037824 */ /* 0x000fc800078e0205 */
[----:B------:R-:W-:-:S07]  /*22300*/  IMAD.MOV.U32 R13, RZ, RZ, R3 ;  /* 0x000000ffff0d7224 */ /* 0x000fce00078e0003 */
[----:B------:R-:W-:Y:S05]  /*22310*/  WARPSYNC.COLLECTIVE R15, `(.L_x_6367) ;  /* 0x000000000f087348 */ /* 0x000fea0003c00000 */
[----:B------:R0:W1:Y:S02]  /*22320*/  SHFL.UP P6, R14, R13, R12, R11 ;  /* 0x0400000c0d0e7389 */ /* 0x00006400000c000b */
[----:B01----:R-:W-:Y:S01]  /*22330*/  ENDCOLLECTIVE ;  /* 0x000000000000791b */ /* 0x003fe20003800000 */
.L_x_6367:
[----:B------:R-:W-:Y:S01]  /*22340*/  IMAD.MOV.U32 R12, RZ, RZ, 0x4 ;  /* 0x00000004ff0c7424 */ /* 0x000fe200078e00ff */
[----:B------:R-:W-:-:S05]  /*22350*/  SEL R14, R14, RZ, P2 ;  /* 0x000000ff0e0e7207 */ /* 0x000fca0001000000 */
[----:B------:R-:W-:-:S04]  /*22360*/  IMAD.IADD R3, R3, 0x1, R14 ;  /* 0x0000000103037824 */ /* 0x000fc800078e020e */
[----:B------:R-:W-:-:S07]  /*22370*/  IMAD.MOV.U32 R13, RZ, RZ, R3 ;  /* 0x000000ffff0d7224 */ /* 0x000fce00078e0003 */
[----:B------:R-:W-:Y:S05]  /*22380*/  WARPSYNC.COLLECTIVE R15, `(.L_x_6368) ;  /* 0x000000000f087348 */ /* 0x000fea0003c00000 */
[----:B------:R0:W1:Y:S02]  /*22390*/  SHFL.UP P6, R14, R13, R12, R11 ;  /* 0x0400000c0d0e7389 */ /* 0x00006400000c000b */
[----:B01----:R-:W-:Y:S01]  /*223a0*/  ENDCOLLECTIVE ;  /* 0x000000000000791b */ /* 0x003fe20003800000 */
.L_x_6368:
[----:B------:R-:W-:Y:S01]  /*223b0*/  IMAD.MOV.U32 R12, RZ, RZ, 0x8 ;  /* 0x00000008ff0c7424 */ /* 0x000fe200078e00ff */
[----:B------:R-:W-:-:S05]  /*223c0*/  SEL R14, R14, RZ, P3 ;  /* 0x000000ff0e0e7207 */ /* 0x000fca0001800000 */
[----:B------:R-:W-:-:S04]  /*223d0*/  IMAD.IADD R3, R3, 0x1, R14 ;  /* 0x0000000103037824 */ /* 0x000fc800078e020e */
[----:B------:R-:W-:-:S07]  /*223e0*/  IMAD.MOV.U32 R13, RZ, RZ, R3 ;  /* 0x000000ffff0d7224 */ /* 0x000fce00078e0003 */
[----:B------:R-:W-:Y:S05]  /*223f0*/  WARPSYNC.COLLECTIVE R15, `(.L_x_6369) ;  /* 0x000000000f087348 */ /* 0x000fea0003c00000 */
[----:B------:R0:W1:Y:S02]  /*22400*/  SHFL.UP P6, R14, R13, R12, R11 ;  /* 0x0400000c0d0e7389 */ /* 0x00006400000c000b */
[----:B01----:R-:W-:Y:S01]  /*22410*/  ENDCOLLECTIVE ;  /* 0x000000000000791b */ /* 0x003fe20003800000 */
.L_x_6369:
[----:B------:R-:W-:Y:S01]  /*22420*/  IMAD.MOV.U32 R12, RZ, RZ, 0x10 ;  /* 0x00000010ff0c7424 */ /* 0x000fe200078e00ff */
[----:B------:R-:W-:-:S05]  /*22430*/  SEL R14, R14, RZ, P4 ;  /* 0x000000ff0e0e7207 */ /* 0x000fca0002000000 */
[----:B------:R-:W-:-:S04]  /*22440*/  IMAD.IADD R3, R3, 0x1, R14 ;  /* 0x0000000103037824 */ /* 0x000fc800078e020e */
[----:B------:R-:W-:-:S07]  /*22450*/  IMAD.MOV.U32 R13, RZ, RZ, R3 ;  /* 0x000000ffff0d7224 */ /* 0x000fce00078e0003 */
[----:B------:R-:W-:Y:S05]  /*22460*/  WARPSYNC.COLLECTIVE R15, `(.L_x_6370) ;  /* 0x000000000f087348 */ /* 0x000fea0003c00000 */
[----:B------:R0:W1:Y:S02]  /*22470*/  SHFL.UP P6, R14, R13, R12, R11 ;  /* 0x0400000c0d0e7389 */ /* 0x00006400000c000b */
[----:B01----:R-:W-:Y:S01]  /*22480*/  ENDCOLLECTIVE ;  /* 0x000000000000791b */ /* 0x003fe20003800000 */
.L_x_6370:
        /* <DEDUP_REMOVED lines=8> */
.L_x_6371:
[----:B------:R-:W-:Y:S05]  /*22510*/  BRA `(.L_x_6372) ;  /* 0xffffffd4007c7947 */ /* 0x000fea000383ffff */
.L_x_6281:
        /* <DEDUP_REMOVED lines=8> */
.L_x_6374:
[----:B------:R-:W-:Y:S05]  /*225a0*/  BSYNC B0 ;  /* 0x0000000000007941 */ /* 0x000fea0003800000 */
.L_x_6373:
        /* <DEDUP_REMOVED lines=9> */
.L_x_6375:
[----:B------:R-:W-:Y:S01]  /*22640*/  IMAD.MOV.U32 R12, RZ, RZ, 0x4 ;  /* 0x00000004ff0c7424 */ /* 0x000fe200078e00ff */
[----:B------:R-:W-:-:S05]  /*22650*/  SEL R14, R14, RZ, P2 ;  /* 0x000000ff0e0e7207 */ /* 0x000fca0001000000 */
[----:B------:R-:W-:-:S04]  /*22660*/  IMAD.IADD R3, R3, 0x1, R14 ;  /* 0x0000000103037824 */ /* 0x000fc800078e020e */
[----:B------:R-:W-:-:S07]  /*22670*/  IMAD.MOV.U32 R13, RZ, RZ, R3 ;  /* 0x000000ffff0d7224 */ /* 0x000fce00078e0003 */
[----:B------:R-:W-:Y:S05]  /*22680*/  WARPSYNC.COLLECTIVE R15, `(.L_x_6376) ;  /* 0x000000000f087348 */ /* 0x000fea0003c00000 */
[----:B------:R0:W1:Y:S02]  /*22690*/  SHFL.UP P6, R14, R13, R12, R11 ;  /* 0x0400000c0d0e7389 */ /* 0x00006400000c000b */
[----:B01----:R-:W-:Y:S01]  /*226a0*/  ENDCOLLECTIVE ;  /* 0x000000000000791b */ /* 0x003fe20003800000 */
.L_x_6376:
[----:B------:R-:W-:Y:S01]  /*226b0*/  IMAD.MOV.U32 R12, RZ, RZ, 0x8 ;  /* 0x00000008ff0c7424 */ /* 0x000fe200078e00ff */
[----:B------:R-:W-:-:S05]  /*226c0*/  SEL R14, R14, RZ, P3 ;  /* 0x000000ff0e0e7207 */ /* 0x000fca0001800000 */
[----:B------:R-:W-:-:S04]  /*226d0*/  IMAD.IADD R3, R3, 0x1, R14 ;  /* 0x0000000103037824 */ /* 0x000fc800078e020e */
[----:B------:R-:W-:-:S07]  /*226e0*/  IMAD.MOV.U32 R13, RZ, RZ, R3 ;  /* 0x000000ffff0d7224 */ /* 0x000fce00078e0003 */
[----:B------:R-:W-:Y:S05]  /*226f0*/  WARPSYNC.COLLECTIVE R15, `(.L_x_6377) ;  /* 0x000000000f087348 */ /* 0x000fea0003c00000 */
[----:B------:R0:W1:Y:S02]  /*22700*/  SHFL.UP P6, R14, R13, R12, R11 ;  /* 0x0400000c0d0e7389 */ /* 0x00006400000c000b */
[----:B01----:R-:W-:Y:S01]  /*22710*/  ENDCOLLECTIVE ;  /* 0x000000000000791b */ /* 0x003fe20003800000 */
.L_x_6377:
[----:B------:R-:W-:Y:S01]  /*22720*/  IMAD.MOV.U32 R12, RZ, RZ, 0x10 ;  /* 0x00000010ff0c7424 */ /* 0x000fe200078e00ff */
[----:B------:R-:W-:-:S05]  /*22730*/  SEL R14, R14, RZ, P4 ;  /* 0x000000ff0e0e7207 */ /* 0x000fca0002000000 */
[----:B------:R-:W-:-:S04]  /*22740*/  IMAD.IADD R3, R3, 0x1, R14 ;  /* 0x0000000103037824 */ /* 0x000fc800078e020e */
[----:B------:R-:W-:-:S07]  /*22750*/  IMAD.MOV.U32 R13, RZ, RZ, R3 ;  /* 0x000000ffff0d7224 */ /* 0x000fce00078e0003 */
[----:B------:R-:W-:Y:S05]  /*22760*/  WARPSYNC.COLLECTIVE R15, `(.L_x_6378) ;  /* 0x000000000f087348 */ /* 0x000fea0003c00000 */
[----:B------:R0:W1:Y:S02]  /*22770*/  SHFL.UP P6, R14, R13, R12, R11 ;  /* 0x0400000c0d0e7389 */ /* 0x00006400000c000b */
[----:B01----:R-:W-:Y:S01]  /*22780*/  ENDCOLLECTIVE ;  /* 0x000000000000791b */ /* 0x003fe20003800000 */
.L_x_6378:
        /* <DEDUP_REMOVED lines=8> */
.L_x_6379:
[----:B------:R-:W-:Y:S05]  /*22810*/  BRA `(.L_x_6380) ;  /* 0xffffffd400587947 */ /* 0x000fea000383ffff */
.L_x_6283:
[----:B------:R-:W-:Y:S01]  /*22820*/  BSSY B0, `(.L_x_6381) ;  /* 0x0000006000007945 */ /* 0x000fe20003800000 */
[----:B------:R-:W-:Y:S01]  /*22830*/  PLOP3.LUT P6, PT, P6, PT, PT, 0x8, 0x0 ;  /* 0x000000000000781c */ /* 0x000fe200037ce170 */
[----:B------:R-:W-:-:S12]  /*22840*/  IMAD.MOV.U32 R15, RZ, RZ, -0x1 ;  /* 0xffffffffff0f7424 */ /* 0x000fd800078e00ff */
[----:B0----5:R-:W-:Y:S05]  /*22850*/  WARPSYNC.COLLECTIVE R15, `(.L_x_6382) ;  /* 0x000000000f087348 */ /* 0x021fea0003c00000 */
[----:B------:R-:W-:Y:S01]  /*22860*/  VOTE.ANY R14, PT, P6 ;  /* 0x00000000000e7806 */ /* 0x000fe200030e0100 */
[----:B0----5:R-:W-:Y:S06]  /*22870*/  ENDCOLLECTIVE ;  /* 0x000000000000791b */ /* 0x021fec0003800000 */
.L_x_6382:
[----:B------:R-:W-:Y:S05]  /*22880*/  BSYNC B0 ;  /* 0x0000000000007941 */ /* 0x000fea0003800000 */
.L_x_6381:
        /* <DEDUP_REMOVED lines=9> */
.L_x_6383:
[----:B------:R-:W-:Y:S01]  /*22920*/  IMAD.MOV.U32 R17, RZ, RZ, R14 ;  /* 0x000000ffff117224 */ /* 0x000fe200078e000e */
[----:B------:R-:W-:Y:S06]  /*22930*/  BRA `(.L_x_6384) ;  /* 0xffffffd400487947 */ /* 0x000fec000383ffff */
.L_x_6285:
[----:B------:R-:W-:Y:S01]  /*22940*/  BSSY B0, `(.L_x_6385) ;  /* 0x0000007000007945 */ /* 0x000fe20003800000 */
[----:B------:R-:W-:Y:S02]  /*22950*/  IMAD.MOV.U32 R13, RZ, RZ, R3 ;  /* 0x000000ffff0d7224 */ /* 0x000fe400078e0003 */
[----:B------:R-:W-:Y:S02]  /*22960*/  IMAD.MOV.U32 R11, RZ, RZ, 0x1f ;  /* 0x0000001fff0b7424 */ /* 0x000fe400078e00ff */
[----:B------:R-:W-:-:S07]  /*22970*/  IMAD.MOV.U32 R15, RZ, RZ, -0x1 ;  /* 0xffffffffff0f7424 */ /* 0x000fce00078e00ff */
[----:B012--5:R-:W-:Y:S05]  /*22980*/  WARPSYNC.COLLECTIVE R15, `(.L_x_6386) ;  /* 0x000000000f087348 */ /* 0x027fea0003c00000 */
[----:B------:R3:W4:Y:S02]  /*22990*/  SHFL.IDX P6, R14, R13, R12, R11 ;  /* 0x0000000c0d0e7389 */ /* 0x00072400000c000b */
[----:B012345:R-:W-:Y:S01]  /*229a0*/  ENDCOLLECTIVE ;  /* 0x000000000000791b */ /* 0x03ffe20003800000 */
.L_x_6386:
[----:B------:R-:W-:Y:S05]  /*229b0*/  BSYNC B0 ;  /* 0x0000000000007941 */ /* 0x000fea0003800000 */
.L_x_6385:
[----:B------:R-:W-:Y:S01]  /*229c0*/  IMAD.MOV.U32 R4, RZ, RZ, R14 ;  /* 0x000000ffff047224 */ /* 0x000fe200078e000e */
[----:B------:R-:W-:Y:S06]  /*229d0*/  BRA `(.L_x_6284) ;  /* 0xffffffd4003c7947 */ /* 0x000fec000383ffff */
.L_x_6289:
[----:B0-----:R0:W1:Y:S02]  /*229e0*/  SYNCS.PHASECHK.TRANS64.TRYWAIT P0, [R0+URZ+0x28c20], R3 ;  /* 0x028c2003000075a7 */ /* 0x001064000800017f */
[----:B-1----:R-:W-:Y:S05]  /*229f0*/  @!P0 NANOSLEEP.SYNCS 0x989680 ;  /* 0x009896800000895d */ /* 0x002fea0003900000 */
[----:B------:R-:W1:Y:S02]  /*22a00*/  @!P0 SYNCS.PHASECHK.TRANS64 P0, [R0+URZ+0x28c20], R3 ;  /* 0x028c2003000085a7 */ /* 0x000e64000800007f */
[----:B-1----:R-:W-:Y:S05]  /*22a10*/  @!P0 BRA `(.L_x_6289) ;  /* 0xfffffffc00f08947 */ /* 0x002fea000383ffff */
[----:B------:R-:W-:Y:S05]  /*22a20*/  BRA `(.L_x_6387) ;  /* 0xffffffd800bc7947 */ /* 0x000fea000383ffff */
.L_x_6290:
        /* <DEDUP_REMOVED lines=11> */
.L_x_6389:
[----:B------:R-:W-:Y:S05]  /*22ae0*/  BSYNC B0 ;  /* 0x0000000000007941 */ /* 0x000fea0003800000 */
.L_x_6388:
[----:B------:R-:W-:Y:S05]  /*22af0*/  BRA `(.L_x_6390) ;  /* 0xffffffd800a47947 */ /* 0x000fea000383ffff */
.L_x_6291:
[----:B------:R-:W-:Y:S01]  /*22b00*/  BSSY B0, `(.L_x_6391) ;  /* 0x0000006000007945 */ /* 0x000fe20003800000 */
[----:B------:R-:W-:-:S07]  /*22b10*/  IMAD.MOV.U32 R15, RZ, RZ, -0x1 ;  /* 0xffffffffff0f7424 */ /* 0x000fce00078e00ff */
[----:B01---5:R-:W-:Y:S05]  /*22b20*/  WARPSYNC.COLLECTIVE R15, `(.L_x_6392) ;  /* 0x000000000f0c7348 */ /* 0x023fea0003c00000 */
[----:B------:R-:W-:Y:S02]  /*22b30*/  ELECT P6, UR62, PT ;  /* 0x00000000003e782f */ /* 0x000fe400038c0000 */
[----:B------:R-:W-:Y:S01]  /*22b40*/  MOV R14, UR62 ;  /* 0x0000003e000e7c02 */ /* 0x000fe20008000f00 */
[----:B01---5:R-:W-:Y:S10]  /*22b50*/  ENDCOLLECTIVE ;  /* 0x000000000000791b */ /* 0x023ff40003800000 */
.L_x_6392:
[----:B------:R-:W-:Y:S05]  /*22b60*/  BSYNC B0 ;  /* 0x0000000000007941 */ /* 0x000fea0003800000 */
.L_x_6391:
[----:B------:R-:W-:Y:S05]  /*22b70*/  BRA `(.L_x_6393) ;  /* 0xffffffd800987947 */ /* 0x000fea000383ffff */
.L_x_6293:
[----:B0-----:R0:W1:Y:S02]  /*22b80*/  SYNCS.PHASECHK.TRANS64.TRYWAIT P0, [R6+URZ], R5 ;  /* 0x00000005060075a7 */ /* 0x001064000800017f */
[----:B-1----:R-:W-:Y:S05]  /*22b90*/  @!P0 NANOSLEEP.SYNCS 0x989680 ;  /* 0x009896800000895d */ /* 0x002fea0003900000 */
[----:B------:R-:W1:Y:S02]  /*22ba0*/  @!P0 SYNCS.PHASECHK.TRANS64 P0, [R6+URZ], R5 ;  /* 0x00000005060085a7 */ /* 0x000e64000800007f */
[----:B-1----:R-:W-:Y:S05]  /*22bb0*/  @!P0 BRA `(.L_x_6293) ;  /* 0xfffffffc00f08947 */ /* 0x002fea000383ffff */
[----:B------:R-:W-:Y:S05]  /*22bc0*/  BRA `(.L_x_6394) ;  /* 0xffffffd800d47947 */ /* 0x000fea000383ffff */
.L_x_6294:
[----:B-1----:R1:W2:Y:S02]  /*22bd0*/  SYNCS.PHASECHK.TRANS64.TRYWAIT P0, [R7+URZ], R2 ;  /* 0x00000002070075a7 */ /* 0x0022a4000800017f */
[----:B--2---:R-:W-:Y:S05]  /*22be0*/  @!P0 NANOSLEEP.SYNCS 0x989680 ;  /* 0x009896800000895d */ /* 0x004fea0003900000 */
[----:B------:R-:W2:Y:S02]  /*22bf0*/  @!P0 SYNCS.PHASECHK.TRANS64 P0, [R7+URZ], R2 ;  /* 0x00000002070085a7 */ /* 0x000ea4000800007f */
[----:B--2---:R-:W-:Y:S05]  /*22c00*/  @!P0 BRA `(.L_x_6294) ;  /* 0xfffffffc00f08947 */ /* 0x004fea000383ffff */
[----:B------:R-:W-:Y:S05]  /*22c10*/  BRA `(.L_x_6395) ;  /* 0xffffffd800c87947 */ /* 0x000fea000383ffff */
.L_x_6296:
[----:B--2---:R2:W3:Y:S02]  /*22c20*/  SYNCS.PHASECHK.TRANS64.TRYWAIT P0, [R4+URZ], R5 ;  /* 0x00000005040075a7 */ /* 0x0044e4000800017f */
[----:B---3--:R-:W-:Y:S05]  /*22c30*/  @!P0 NANOSLEEP.SYNCS 0x989680 ;  /* 0x009896800000895d */ /* 0x008fea0003900000 */
[----:B------:R-:W3:Y:S02]  /*22c40*/  @!P0 SYNCS.PHASECHK.TRANS64 P0, [R4+URZ], R5 ;  /* 0x00000005040085a7 */ /* 0x000ee4000800007f */
[----:B---3--:R-:W-:Y:S05]  /*22c50*/  @!P0 BRA `(.L_x_6296) ;  /* 0xfffffffc00f08947 */ /* 0x008fea000383ffff */
[----:B------:R-:W-:Y:S05]  /*22c60*/  BRA `(.L_x_6396) ;  /* 0xffffffd800d07947 */ /* 0x000fea000383ffff */
.L_x_6397:
        /* <DEDUP_REMOVED lines=9> */
.L_x_15294:


//--------------------- .text._ZN7cutlass13device_kernelIN5flash11enable_sm90INS1_16FlashAttnFwdSm90INS1_25CollectiveMainloopFwdSm90ILi2EN4cute5tupleIJNS5_1CILi1EEES8_S8_EEENS6_IJNS7_ILi64EEESA_SA_EEELi512ENS_10bfloat16_tEfNS_4arch4Sm90ELb0ELb1ELb1ELb1ELb0ELb0ELb1ELb0ELb0ELb1ELb0ELb0EEENS1_21CollectiveEpilogueFwdINS6_IJSA_NS7_ILi512EEESA_EEES9_SC_SE_Li256ELb1ELb1ELb0ELb0EEENS1_36VarlenDynamicPersistentTileSchedulerILi64ELi64ELi256ELi128ELb0ELb1ELb1ELb1ELb0ELb1EEEEEEEEEvNT_6ParamsE --------------------------
	.section	.text._ZN7cutlass13device_kernelIN5flash11enable_sm90INS1_16FlashAttnFwdSm90INS1_25CollectiveMainloopFwdSm90ILi2EN4cute5tupleIJNS5_1CILi1EEES8_S8_EEENS6_IJNS7_ILi64EEESA_SA_EEELi512ENS_10bfloat16_tEfNS_4arch4Sm90ELb0ELb1ELb1ELb1ELb0ELb0ELb1ELb0ELb0ELb1ELb0ELb0EEENS1_21CollectiveEpilogueFwdINS6_IJSA_NS7_ILi512EEESA_EEES9_SC_SE_Li256ELb1ELb1ELb0ELb0EEENS1_36VarlenDynamicPersistentTileSchedulerILi64ELi64ELi256ELi128ELb0ELb1ELb1ELb1ELb0ELb1EEEEEEEEEvNT_6ParamsE,"ax",@progbits
	.align	128
.text._ZN7cutlass13device_kernelIN5flash11enable_sm90INS1_16FlashAttnFwdSm90INS1_25CollectiveMainloopFwdSm90ILi2EN4cute5tupleIJNS5_1CILi1EEES8_S8_EEENS6_IJNS7_ILi64EEESA_SA_EEELi512ENS_10bfloat16_tEfNS_4arch4Sm90ELb0ELb1ELb1ELb1ELb0ELb0ELb1ELb0ELb0ELb1ELb0ELb0EEENS1_21CollectiveEpilogueFwdINS6_IJSA_NS7_ILi512EEESA_EEES9_SC_SE_Li256ELb1ELb1ELb0ELb0EEENS1_36VarlenDynamicPersistentTileSchedulerILi64ELi64ELi256ELi128ELb0ELb1ELb1ELb1ELb0ELb1EEEEEEEEEvNT_6ParamsE:
        .type           _ZN7cutlass13device_kernelIN5flash11enable_sm90INS1_16FlashAttnFwdSm90INS1_25CollectiveMainloopFwdSm90ILi2EN4cute5tupleIJNS5_1CILi1EEES8_S8_EEENS6_IJNS7_ILi64EEESA_SA_EEELi512ENS_10bfloat16_tEfNS_4arch4Sm90ELb0ELb1ELb1ELb1ELb0ELb0ELb1ELb0ELb0ELb1ELb0ELb0EEENS1_21CollectiveEpilogueFwdINS6_IJSA_NS7_ILi512EEESA_EEES9_SC_SE_Li256ELb1ELb1ELb0ELb0EEENS1_36VarlenDynamicPersistentTileSchedulerILi64ELi64ELi256ELi128ELb0ELb1ELb1ELb1ELb0ELb1EEEEEEEEEvNT_6ParamsE,@function
        .size           _ZN7cutlass13device_kernelIN5flash11enable_sm90INS1_16FlashAttnFwdSm90INS1_25CollectiveMainloopFwdSm90ILi2EN4cute5tupleIJNS5_1CILi1EEES8_S8_EEENS6_IJNS7_ILi64EEESA_SA_EEELi512ENS_10bfloat16_tEfNS_4arch4Sm90ELb0ELb1ELb1ELb1ELb0ELb0ELb1ELb0ELb0ELb1ELb0ELb0EEENS1_21CollectiveEpilogueFwdINS6_IJSA_NS7_ILi512EEESA_EEES9_SC_SE_Li256ELb1ELb1ELb0ELb0EEENS1_36VarlenDynamicPersistentTileSchedulerILi64ELi64ELi256ELi128ELb0ELb1ELb1ELb1ELb0ELb1EEEEEEEEEvNT_6ParamsE,(.L_x_15295 - _ZN7cutlass13device_kernelIN5flash11enable_sm90INS1_16FlashAttnFwdSm90INS1_25CollectiveMainloopFwdSm90ILi2EN4cute5tupleIJNS5_1CILi1EEES8_S8_EEENS6_IJNS7_ILi64EEESA_SA_EEELi512ENS_10bfloat16_tEfNS_4arch4Sm90ELb0ELb1ELb1ELb1ELb0ELb0ELb1ELb0ELb0ELb1ELb0ELb0EEENS1_21CollectiveEpilogueFwdINS6_IJSA_NS7_ILi512EEESA_EEES9_SC_SE_Li256ELb1ELb1ELb0ELb0EEENS1_36VarlenDynamicPersistentTileSchedulerILi64ELi64ELi256ELi128ELb0ELb1ELb1ELb1ELb0ELb1EEEEEEEEEvNT_6ParamsE)
        .other          _ZN7cutlass13device_kernelIN5flash11enable_sm90INS1_16FlashAttnFwdSm90INS1_25CollectiveMainloopFwdSm90ILi2EN4cute5tupleIJNS5_1CILi1EEES8_S8_EEENS6_IJNS7_ILi64EEESA_SA_EEELi512ENS_10bfloat16_tEfNS_4arch4Sm90ELb0ELb1ELb1ELb1ELb0ELb0ELb1ELb0ELb0ELb1ELb0ELb0EEENS1_21CollectiveEpilogueFwdINS6_IJSA_NS7_ILi512EEESA_EEES9_SC_SE_Li256ELb1ELb1ELb0ELb0EEENS1_36VarlenDynamicPersistentTileSchedulerILi64ELi64ELi256ELi128ELb0ELb1ELb1ELb1ELb0ELb1EEEEEEEEEvNT_6ParamsE,@"STO_CUDA_ENTRY STV_DEFAULT"
_ZN7cutlass13device_kernelIN5flash11enable_sm90INS1_16FlashAttnFwdSm90INS1_25CollectiveMainloopFwdSm90ILi2EN4cute5tupleIJNS5_1CILi1EEES8_S8_EEENS6_IJNS7_ILi64EEESA_SA_EEELi512ENS_10bfloat16_tEfNS_4arch4Sm90ELb0ELb1ELb1ELb1ELb0ELb0ELb1ELb0ELb0ELb1ELb0ELb0EEENS1_21CollectiveEpilogueFwdINS6_IJSA_NS7_ILi512EEESA_EEES9_SC_SE_Li256ELb1ELb1ELb0ELb0EEENS1_36VarlenDynamicPersistentTileSchedulerILi64ELi64ELi256ELi128ELb0ELb1ELb1ELb1ELb0ELb1EEEEEEEEEvNT_6ParamsE:
        /* <DEDUP_REMOVED lines=21> */
.L_x_6399:
[----:B------:R-:W-:Y:S05]  /*0150*/  BSYNC B0 ;  /* 0x0000000000007941 */ /* 0x000fea0003800000 */
.L_x_6398:
        /* <DEDUP_REMOVED lines=38> */
.L_x_6400:
        /* <DEDUP_REMOVED lines=22> */
.L_x_6401:
        /* <DEDUP_REMOVED lines=18> */
.L_x_6402:
        /* <DEDUP_REMOVED lines=22> */
.L_x_6403:
        /* <DEDUP_REMOVED lines=23> */
.L_x_6404:
        /* <DEDUP_REMOVED lines=13> */
.L_x_6406:
[----:B------:R-:W-:-:S08]  /*09e0*/  NOP ;  /* 0x0000000000007918 */ /* 0x000fd00000000000 */
[----:B------:R-:W0:Y:S02]  /*09f0*/  USETMAXREG.TRY_ALLOC.CTAPOOL UP0, 0xf0 ;  /* 0x000000f0000079c8 */ /* 0x000e240008000600 */
[----:B0-----:R-:W-:-:S13]  /*0a00*/  PLOP3.LUT P0, PT, PT, PT, UP0, 0x80, 0x0 ;  /* 0x000000000000781c */ /* 0x001fda0003f0f008 */
[----:B------:R-:W-:Y:S05]  /*0a10*/  @!P0 BRA `(.L_x_6406) ;  /* 0xfffffffc00f08947 */ /* 0x000fea000383ffff */
[----:B------:R-:W0:Y:S01]  /*0a20*/  S2R R3, SR_TID.X ;  /* 0x0000000000037919 */ /* 0x000e220000002100 */
[----:B------:R-:W1:Y:S01]  /*0a30*/  S2UR UR4, SR_CgaCtaId ;  /* 0x00000000000479c3 */ /* 0x000e620000008800 */
[----:B------:R-:W-:Y:S01]  /*0a40*/  UMOV UR47, 0x400 ;  /* 0x00000400002f7882 */ /* 0x000fe20000000000 */
[C---:B------:R-:W-:Y:S01]  /*0a50*/  IADD3 R224, P1, R2.reuse, 0x1e8, RZ ;  /* 0x000001e802e07810 */ /* 0x040fe20007f3e0ff */
[----:B------:R-:W-:Y:S01]  /*0a60*/  STL.64 [R1+0x1e8], RZ ;  /* 0x0001e8ff01007387 */ /* 0x000fe20000100a00 */
[----:B------:R-:W-:-:S03]  /*0a70*/  IADD3 R227, P2, R2, 0x1f4, RZ ;  /* 0x000001f402e37810 */ /* 0x000fc60007f5e0ff */
[----:B------:R-:W-:Y:S01]  /*0a80*/  STL [R1+0x1f0], RZ ;  /* 0x0001f0ff01007387 */ /* 0x000fe20000100800 */
[--C-:B------:R-:W-:Y:S02]  /*0a90*/  IMAD.X R225, RZ, RZ, R16.reuse, P1 ;  /* 0x000000ffffe17224 */ /* 0x100fe400008e0610 */
[----:B------:R-:W-:Y:S01]  /*0aa0*/  IMAD.X R226, RZ, RZ, R16, P2 ;  /* 0x000000ffffe27224 */ /* 0x000fe200010e0610 */
[----:B------:R-:W-:Y:S01]  /*0ab0*/  STL [R1+0x1f4], RZ ;  /* 0x0001f4ff01007387 */ /* 0x000fe20000100800 */
        /* <DEDUP_REMOVED lines=13> */
[----:B------:R-:W0:Y:S01]  /*0b90*/  S2UR UR4, SR_SWINHI ;  /* 0x00000000000479c3 */ /* 0x000e220000002f00 */
[----:B------:R-:W-:Y:S02]  /*0ba0*/  R2UR UR5, R9 ;  /* 0x00000000090572ca */ /* 0x000fe400000e0000 */
[----:B------:R-:W-:Y:S02]  /*0bb0*/  R2UR UR6, R11 ;  /* 0x000000000b0672ca */ /* 0x000fe400000e0000 */
[----:B------:R-:W-:Y:S02]  /*0bc0*/  SHF.R.S32.HI R3, RZ, 0x1f, R20 ;  /* 0x0000001fff037819 */ /* 0x000fe40000011414 */
[----:B------:R-:W-:Y:S02]  /*0bd0*/  R2UR UR7, R10 ;  /* 0x000000000a0772ca */ /* 0x000fe400000e0000 */
[----:B------:R-:W-:-:S02]  /*0be0*/  LEA.HI R0, R3, R20, RZ, 0x4 ;  /* 0x0000001403007211 */ /* 0x000fc400078f20ff */
[CC--:B------:R-:W-:Y:S02]  /*0bf0*/  LEA.HI R4, R3.reuse, R20.reuse, RZ, 0x5 ;  /* 0x0000001403047211 */ /* 0x0c0fe400078f28ff */
[----:B------:R-:W-:Y:S02]  /*0c00*/  SHF.R.S32.HI R7, RZ, 0x4, R0 ;  /* 0x00000004ff077819 */ /* 0x000fe40000011400 */
[C---:B------:R-:W-:Y:S02]  /*0c10*/  LOP3.LUT R5, R0.reuse, 0xfffffff0, RZ, 0xc0, !PT ;  /* 0xfffffff000057812 */ /* 0x040fe400078ec0ff */
[----:B------:R-:W-:Y:S02]  /*0c20*/  LEA.HI R0, R0, R7, RZ, 0x1 ;  /* 0x0000000700007211 */ /* 0x000fe400078f08ff */
[----:B------:R-:W-:Y:S01]  /*0c30*/  LEA.HI R188, R3, R20, RZ, 0x3 ;  /* 0x0000001403bc7211 */ /* 0x000fe200078f18ff */
[----:B------:R-:W-:Y:S01]  /*0c40*/  IMAD.IADD R230, R20, 0x1, -R5 ;  /* 0x0000000114e67824 */ /* 0x000fe200078e0a05 */
[----:B------:R-:W-:-:S02]  /*0c50*/  LOP3.LUT R0, R0, 0x1ffffffe, RZ, 0xc0, !PT ;  /* 0x1ffffffe00007812 */ /* 0x000fc400078ec0ff */
[--C-:B------:R-:W-:Y:S01]  /*0c60*/  SHF.R.S32.HI R229, RZ, 0x5, R4.reuse ;  /* 0x00000005ffe57819 */ /* 0x100fe20000011404 */
[----:B------:R-:W-:Y:S01]  /*0c70*/  UMOV UR36, UR47 ;  /* 0x0000002f00247c82 */ /* 0x000fe20008000000 */
[----:B0-----:R-:W-:Y:S01]  /*0c80*/  UMOV UR37, UR4 ;  /* 0x0000000400257c82 */ /* 0x001fe20008000000 */
[----:B------:R-:W-:Y:S01]  /*0c90*/  SHF.R.S32.HI R6, RZ, 0x1f, R4 ;  /* 0x0000001fff067819 */ /* 0x000fe20000011404 */
[----:B------:R-:W-:Y:S01]  /*0ca0*/  IMAD.IADD R0, R7, 0x1, -R0 ;  /* 0x0000000107007824 */ /* 0x000fe200078e0a00 */
[CC--:B------:R-:W-:Y:S01]  /*0cb0*/  LEA.HI R4, R3.reuse, R20.reuse, RZ, 0x7 ;  /* 0x0000001403047211 */ /* 0x0c0fe200078f38ff */
[----:B------:R-:W-:Y:S01]  /*0cc0*/  IMAD.U32 R156, RZ, RZ, UR36 ;  /* 0x00000024ff9c7e24 */ /* 0x000fe2000f8e00ff */
[----:B------:R-:W-:Y:S01]  /*0cd0*/  LEA.HI R7, R3, R20, RZ, 0x2 ;  /* 0x0000001403077211 */ /* 0x000fe200078f10ff */
[----:B------:R-:W-:Y:S01]  /*0ce0*/  IMAD.U32 R157, RZ, RZ, UR37 ;  /* 0x00000025ff9d7e24 */ /* 0x000fe2000f8e00ff */
[----:B------:R-:W-:Y:S01]  /*0cf0*/  LOP3.LUT R3, R188, 0xfffffff8, RZ, 0xc0, !PT ;  /* 0xfffffff8bc037812 */ /* 0x000fe200078ec0ff */
[----:B------:R-:W-:Y:S01]  /*0d00*/  IMAD.SHL.U32 R234, R0, 0x8, RZ ;  /* 0x0000000800ea7824 */ /* 0x000fe200078e00ff */
[----:B------:R-:W-:-:S02]  /*0d10*/  LEA.HI R6, R6, R229, RZ, 0x2 ;  /* 0x000000e506067211 */ /* 0x000fc400078f10ff */
[----:B------:R-:W-:Y:S01]  /*0d20*/  SHF.R.S32.HI R197, RZ, 0x7, R4 ;  /* 0x00000007ffc57819 */ /* 0x000fe20000011404 */
[----:B------:R-:W-:Y:S01]  /*0d30*/  IMAD.IADD R198, R20, 0x1, -R3 ;  /* 0x0000000114c67824 */ /* 0x000fe200078e0a03 */
[----:B------:R-:W-:Y:S02]  /*0d40*/  LOP3.LUT R6, R6, 0x3ffffc, RZ, 0xc0, !PT ;  /* 0x003ffffc06067812 */ /* 0x000fe400078ec0ff */
[----:B------:R-:W-:Y:S01]  /*0d50*/  SHF.R.S32.HI R188, RZ, 0x3, R188 ;  /* 0x00000003ffbc7819 */ /* 0x000fe200000114bc */
[----:B------:R-:W-:Y:S01]  /*0d60*/  IMAD.SHL.U32 R164, R198, 0x8, RZ ;  /* 0x00000008c6a47824 */ /* 0x000fe200078e00ff */
[C---:B------:R-:W-:Y:S01]  /*0d70*/  LOP3.LUT R5, R4.reuse, 0xffffff80, RZ, 0xc0, !PT ;  /* 0xffffff8004057812 */ /* 0x040fe200078ec0ff */
[----:B------:R-:W-:Y:S01]  /*0d80*/  IMAD R9, R197, 0x100, R230 ;  /* 0x00000100c5097824 */ /* 0x000fe200078e02e6 */
[----:B------:R-:W-:Y:S01]  /*0d90*/  LOP3.LUT R7, R7, 0xfffffffc, RZ, 0xc0, !PT ;  /* 0xfffffffc07077812 */ /* 0x000fe200078ec0ff */
[----:B------:R-:W-:Y:S01]  /*0da0*/  IMAD.IADD R6, R229, 0x1, -R6 ;  /* 0x00000001e5067824 */ /* 0x000fe200078e0a06 */
[----:B------:R-:W-:Y:S01]  /*0db0*/  LEA.HI R4, R4, R197, RZ, 0x1 ;  /* 0x000000c504047211 */ /* 0x000fe200078f08ff */
[--C-:B------:R-:W-:Y:S01]  /*0dc0*/  IMAD R161, R188, 0x40, R164.reuse ;  /* 0x00000040bca17824 */ /* 0x100fe200078e02a4 */
[----:B------:R-:W-:Y:S01]  /*0dd0*/  SHF.R.S32.HI R196, RZ, 0x1f, R164 ;  /* 0x0000001fffc47819 */ /* 0x000fe200000114a4 */
[----:B------:R-:W-:Y:S01]  /*0de0*/  IMAD.IADD R5, R20, 0x1, -R5 ;  /* 0x0000000114057824 */ /* 0x000fe200078e0a05 */
[----:B------:R-:W-:Y:S01]  /*0df0*/  LOP3.LUT R4, R4, 0xfffffe, RZ, 0xc0, !PT ;  /* 0x00fffffe04047812 */ /* 0x000fe200078ec0ff */
[----:B------:R-:W-:-:S02]  /*0e00*/  IMAD R11, R6, 0x10, R9 ;  /* 0x00000010060b7824 */ /* 0x000fc400078e0209 */
[----:B------:R-:W-:Y:S01]  /*0e10*/  IMAD.WIDE R160, R161, 0x2, R156 ;  /* 0x00000002a1a07825 */ /* 0x000fe200078e029c */
[----:B------:R-:W-:-:S03]  /*0e20*/  SHF.R.S32.HI R6, RZ, 0x1f, R5 ;  /* 0x0000001fff067819 */ /* 0x000fc60000011405 */
[----:B------:R-:W-:Y:S01]  /*0e30*/  IMAD.IADD R9, R20, 0x1, -R7 ;  /* 0x0000000114097824 */ /* 0x000fe200078e0a07 */
[C---:B------:R-:W-:Y:S01]  /*0e40*/  IADD3 R223, P3, R160.reuse, 0x4000, RZ ;  /* 0x00004000a0df7810 */ /* 0x040fe20007f7e0ff */
[----:B------:R-:W-:Y:S01]  /*0e50*/  IMAD.IADD R4, R197, 0x1, -R4 ;  /* 0x00000001c5047824 */ /* 0x000fe200078e0a04 */
[----:B------:R-:W-:Y:S01]  /*0e60*/  IADD3 R221, P2, R160, 0x5000, RZ ;  /* 0x00005000a0dd7810 */ /* 0x000fe20007f5e0ff */
[----:B------:R-:W-:Y:S01]  /*0e70*/  VIADD R185, R164, 0x40 ;  /* 0x00000040a4b97836 */ /* 0x000fe20000000000 */
[----:B------:R-:W-:Y:S01]  /*0e80*/  IADD3 R219, P1, R160, 0x6000, RZ ;  /* 0x00006000a0db7810 */ /* 0x000fe20007f3e0ff */
[----:B------:R-:W-:Y:S01]  /*0e90*/  VIADD R184, R164, 0x80 ;  /* 0x00000080a4b87836 */ /* 0x000fe20000000000 */
[----:B------:R-:W-:Y:S01]  /*0ea0*/  IADD3 R217, P6, R160, 0x7000, RZ ;  /* 0x00007000a0d97810 */ /* 0x000fe20007fde0ff */
[----:B------:R-:W-:Y:S01]  /*0eb0*/  VIADD R167, R164, 0xc0 ;  /* 0x000000c0a4a77836 */ /* 0x000fe20000000000 */
[----:B------:R-:W-:Y:S01]  /*0ec0*/  IADD3 R215, P5, R160, 0x8000, RZ ;  /* 0x00008000a0d77810 */ /* 0x000fe20007fbe0ff */
[C---:B------:R-:W-:Y:S01]  /*0ed0*/  VIADD R166, R164.reuse, 0x100 ;  /* 0x00000100a4a67836 */ /* 0x040fe20000000000 */
[----:B------:R-:W-:Y:S01]  /*0ee0*/  LEA.HI R7, R9, R9, RZ, 0x1 ;  /* 0x0000000909077211 */ /* 0x000fe200078f08ff */
[----:B------:R-:W-:Y:S01]  /*0ef0*/  VIADD R165, R164, 0x140 ;  /* 0x00000140a4a57836 */ /* 0x000fe20000000000 */
[----:B------:R-:W-:Y:S01]  /*0f00*/  LEA.HI R3, R6, R5, RZ, 0x2 ;  /* 0x0000000506037211 */ /* 0x000fe200078f10ff */
[C---:B------:R-:W-:Y:S01]  /*0f10*/  VIADD R187, R164.reuse, 0x180 ;  /* 0x00000180a4bb7836 */ /* 0x040fe20000000000 */
[----:B------:R-:W-:Y:S01]  /*0f20*/  LOP3.LUT R222, R223, 0x380, RZ, 0xc0, !PT ;  /* 0x00000380dfde7812 */ /* 0x000fe200078ec0ff */
[----:B------:R-:W-:Y:S01]  /*0f30*/  VIADD R186, R164, 0x1c0 ;  /* 0x000001c0a4ba7836 */ /* 0x000fe20000000000 */
[----:B------:R-:W-:Y:S01]  /*0f40*/  LOP3.LUT R220, R221, 0x380, RZ, 0xc0, !PT ;  /* 0x00000380dddc7812 */ /* 0x000fe200078ec0ff */
[----:B------:R-:W-:Y:S01]  /*0f50*/  IMAD.SHL.U32 R228, R4, 0x100, RZ ;  /* 0x0000010004e47824 */ /* 0x000fe200078e00ff */
[----:B------:R-:W-:-:S02]  /*0f60*/  LOP3.LUT R218, R219, 0x380, RZ, 0xc0, !PT ;  /* 0x00000380dbda7812 */ /* 0x000fc400078ec0ff */
[----:B------:R-:W-:Y:S02]  /*0f70*/  LOP3.LUT R216, R217, 0x380, RZ, 0xc0, !PT ;  /* 0x00000380d9d87812 */ /* 0x000fe400078ec0ff */
[----:B------:R-:W-:Y:S02]  /*0f80*/  LOP3.LUT R214, R215, 0x380, RZ, 0xc0, !PT ;  /* 0x00000380d7d67812 */ /* 0x000fe400078ec0ff */
[----:B------:R-:W-:Y:S02]  /*0f90*/  LOP3.LUT R10, R7, 0x1ffffffe, RZ, 0xc0, !PT ;  /* 0x1ffffffe070a7812 */ /* 0x000fe400078ec0ff */
[--C-:B------:R-:W-:Y:S02]  /*0fa0*/  SHF.R.S32.HI R7, RZ, 0x2, R3.reuse ;  /* 0x00000002ff077819 */ /* 0x100fe40000011403 */
[----:B------:R-:W-:Y:S01]  /*0fb0*/  SHF.R.S32.HI R8, RZ, 0x1f, R3 ;  /* 0x0000001fff087819 */ /* 0x000fe20000011403 */
[----:B------:R-:W-:Y:S01]  /*0fc0*/  IMAD.IADD R235, R9, 0x1, -R10 ;  /* 0x0000000109eb7824 */ /* 0x000fe200078e0a0a */
[----:B------:R-:W-:-:S02]  /*0fd0*/  SHF.R.U64 R222, R222, 0x3, RZ ;  /* 0x00000003dede7819 */ /* 0x000fc400000012ff */
[----:B------:R-:W-:Y:S02]  /*0fe0*/  SHF.R.U64 R220, R220, 0x3, RZ ;  /* 0x00000003dcdc7819 */ /* 0x000fe400000012ff */
[----:B------:R-:W-:Y:S02]  /*0ff0*/  SHF.R.U64 R218, R218, 0x3, RZ ;  /* 0x00000003dada7819 */ /* 0x000fe400000012ff */
[----:B------:R-:W-:Y:S02]  /*1000*/  SHF.R.U64 R216, R216, 0x3, RZ ;  /* 0x00000003d8d87819 */ /* 0x000fe400000012ff */
[----:B------:R-:W-:Y:S02]  /*1010*/  IADD3 R213, P0, R160, 0x9000, RZ ;  /* 0x00009000a0d57810 */ /* 0x000fe40007f1e0ff */
[----:B------:R-:W-:Y:S02]  /*1020*/  SHF.R.U64 R214, R214, 0x3, RZ ;  /* 0x00000003d6d67819 */ /* 0x000fe400000012ff */
[----:B------:R-:W-:-:S02]  /*1030*/  LEA.HI R8, R8, R7, RZ, 0x3 ;  /* 0x0000000708087211 */ /* 0x000fc400078f18ff */
        /* <DEDUP_REMOVED lines=8> */
[----:B------:R-:W-:Y:S02]  /*10c0*/  LOP3.LUT R212, R213, 0x380, RZ, 0xc0, !PT ;  /* 0x00000380d5d47812 */ /* 0x000fe400078ec0ff */
[----:B------:R-:W-:Y:S01]  /*10d0*/  LOP3.LUT R214, R214, R215, RZ, 0x3c, !PT ;  /* 0x000000d7d6d67212 */ /* 0x000fe200078e3cff */
[----:B------:R-:W-:Y:S01]  /*10e0*/  IMAD.X R215, RZ, RZ, R161, P5 ;  /* 0x000000ffffd77224 */ /* 0x000fe200028e06a1 */
[----:B------:R-:W-:Y:S01]  /*10f0*/  LOP3.LUT R0, R3, 0x7ffffffc, RZ, 0xc0, !PT ;  /* 0x7ffffffc03007812 */ /* 0x000fe200078ec0ff */
[----:B------:R-:W-:Y:S01]  /*1100*/  IMAD.U32 R3, R11, 0x40, R234 ;  /* 0x000000400b037824 */ /* 0x000fe200078e00ea */
[----:B------:R-:W-:-:S02]  /*1110*/  LOP3.LUT R8, R8, 0xfffffff8, RZ, 0xc0, !PT ;  /* 0xfffffff808087812 */ /* 0x000fc400078ec0ff */
[----:B------:R-:W-:Y:S01]  /*1120*/  LEA.HI R6, R6, R5, RZ, 0x5 ;  /* 0x0000000506067211 */ /* 0x000fe200078f28ff */
[----:B------:R-:W-:Y:S01]  /*1130*/  IMAD.IADD R0, R5, 0x1, -R0 ;  /* 0x0000000105007824 */ /* 0x000fe200078e0a00 */
[C---:B------:R-:W-:Y:S01]  /*1140*/  IADD3 R211, P4, R160.reuse, 0xa000, RZ ;  /* 0x0000a000a0d37810 */ /* 0x040fe20007f9e0ff */
[----:B------:R-:W-:Y:S01]  /*1150*/  IMAD.IADD R7, R7, 0x1, -R8 ;  /* 0x0000000107077824 */ /* 0x000fe200078e0a08 */
[----:B------:R-:W-:Y:S01]  /*1160*/  IADD3 R209, P3, R160, 0xb000, RZ ;  /* 0x0000b000a0d17810 */ /* 0x000fe20007f7e0ff */
[----:B------:R-:W-:Y:S01]  /*1170*/  IMAD.SHL.U32 R231, R0, 0x2, RZ ;  /* 0x0000000200e77824 */ /* 0x000fe200078e00ff */
[C---:B------:R-:W-:Y:S01]  /*1180*/  IADD3 R207, P2, R160.reuse, 0xc000, RZ ;  /* 0x0000c000a0cf7810 */ /* 0x040fe20007f5e0ff */
[----:B------:R-:W-:Y:S01]  /*1190*/  IMAD.WIDE R156, R3, 0x2, R156 ;  /* 0x00000002039c7825 */ /* 0x000fe200078e029c */
[C---:B------:R-:W-:Y:S02]  /*11a0*/  IADD3 R205, P1, R160.reuse, 0xd000, RZ ;  /* 0x0000d000a0cd7810 */ /* 0x040fe40007f3e0ff */
[C---:B------:R-:W-:Y:S01]  /*11b0*/  IADD3 R203, P6, R160.reuse, 0xe000, RZ ;  /* 0x0000e000a0cb7810 */ /* 0x040fe20007fde0ff */
[----:B------:R-:W-:Y:S01]  /*11c0*/  IMAD.IADD R159, R231, 0x1, R228 ;  /* 0x00000001e79f7824 */ /* 0x000fe200078e02e4 */
[----:B------:R-:W-:-:S02]  /*11d0*/  IADD3 R201, P5, R160, 0xf000, RZ ;  /* 0x0000f000a0c97810 */ /* 0x000fc40007fbe0ff */
[----:B------:R-:W-:Y:S02]  /*11e0*/  SHF.R.U64 R212, R212, 0x3, RZ ;  /* 0x00000003d4d47819 */ /* 0x000fe400000012ff */
[----:B------:R-:W-:Y:S02]  /*11f0*/  LOP3.LUT R210, R211, 0x380, RZ, 0xc0, !PT ;  /* 0x00000380d3d27812 */ /* 0x000fe400078ec0ff */
[----:B------:R-:W-:Y:S02]  /*1200*/  LOP3.LUT R208, R209, 0x380, RZ, 0xc0, !PT ;  /* 0x00000380d1d07812 */ /* 0x000fe400078ec0ff */
[----:B------:R-:W-:Y:S02]  /*1210*/  LOP3.LUT R206, R207, 0x380, RZ, 0xc0, !PT ;  /* 0x00000380cfce7812 */ /* 0x000fe400078ec0ff */
[----:B------:R-:W-:Y:S02]  /*1220*/  LOP3.LUT R204, R205, 0x380, RZ, 0xc0, !PT ;  /* 0x00000380cdcc7812 */ /* 0x000fe400078ec0ff */
[----:B------:R-:W-:-:S02]  /*1230*/  LOP3.LUT R202, R203, 0x380, RZ, 0xc0, !PT ;  /* 0x00000380cbca7812 */ /* 0x000fc400078ec0ff */
[----:B------:R-:W-:Y:S02]  /*1240*/  LOP3.LUT R200, R201, 0x380, RZ, 0xc0, !PT ;  /* 0x00000380c9c87812 */ /* 0x000fe400078ec0ff */
[----:B------:R-:W-:Y:S02]  /*1250*/  SHF.R.S32.HI R6, RZ, 0x5, R6 ;  /* 0x00000005ff067819 */ /* 0x000fe40000011406 */
[----:B------:R-:W-:Y:S01]  /*1260*/  LOP3.LUT R212, R212, R213, RZ, 0x3c, !PT ;  /* 0x000000d5d4d47212 */ /* 0x000fe200078e3cff */
[----:B------:R-:W-:Y:S01]  /*1270*/  IMAD.X R213, RZ, RZ, R161, P0 ;  /* 0x000000ffffd57224 */ /* 0x000fe200000e06a1 */
[----:B------:R-:W-:Y:S01]  /*1280*/  SHF.R.U64 R210, R210, 0x3, RZ ;  /* 0x00000003d2d27819 */ /* 0x000fe200000012ff */
[----:B------:R-:W-:Y:S01]  /*1290*/  IMAD R158, R6, 0x10, R7 ;  /* 0x00000010069e7824 */ /* 0x000fe200078e0207 */
[----:B------:R-:W-:Y:S02]  /*12a0*/  SHF.R.U64 R208, R208, 0x3, RZ ;  /* 0x00000003d0d07819 */ /* 0x000fe400000012ff */
[----:B------:R-:W-:Y:S01]  /*12b0*/  SHF.R.U64 R206, R206, 0x3, RZ ;  /* 0x00000003cece7819 */ /* 0x000fe200000012ff */
[----:B------:R-:W-:Y:S01]  /*12c0*/  IMAD R235, R235, 0x8, R158 ;  /* 0x00000008ebeb7824 */ /* 0x000fe200078e029e */
[----:B------:R-:W-:-:S02]  /*12d0*/  SHF.R.U64 R204, R204, 0x3, RZ ;  /* 0x00000003cccc7819 */ /* 0x000fc400000012ff */
[----:B------:R-:W-:Y:S02]  /*12e0*/  SHF.R.U64 R202, R202, 0x3, RZ ;  /* 0x00000003caca7819 */ /* 0x000fe400000012ff */
        /* <DEDUP_REMOVED lines=14> */
[----:B------:R-:W-:Y:S01]  /*13d0*/  SHF.R.S32.HI R195, RZ, 0x1f, R185 ;  /* 0x0000001fffc37819 */ /* 0x000fe200000114b9 */
[----:B------:R-:W-:Y:S01]  /*13e0*/  IMAD.X R201, RZ, RZ, R161, P5 ;  /* 0x000000ffffc97224 */ /* 0x000fe200028e06a1 */
[----:B------:R-:W-:-:S02]  /*13f0*/  SHF.R.S32.HI R194, RZ, 0x1f, R184 ;  /* 0x0000001fffc27819 */ /* 0x000fc400000114b8 */
[----:B------:R-:W-:Y:S02]  /*1400*/  SHF.R.S32.HI R193, RZ, 0x1f, R167 ;  /* 0x0000001fffc17819 */ /* 0x000fe400000114a7 */
[----:B------:R-:W-:Y:S02]  /*1410*/  SHF.R.S32.HI R192, RZ, 0x1f, R166 ;  /* 0x0000001fffc07819 */ /* 0x000fe400000114a6 */
[----:B------:R-:W-:Y:S02]  /*1420*/  SHF.R.S32.HI R191, RZ, 0x1f, R165 ;  /* 0x0000001fffbf7819 */ /* 0x000fe400000114a5 */
[----:B------:R-:W-:Y:S02]  /*1430*/  SHF.R.S32.HI R190, RZ, 0x1f, R187 ;  /* 0x0000001fffbe7819 */ /* 0x000fe400000114bb */
[----:B------:R-:W-:-:S07]  /*1440*/  SHF.R.S32.HI R189, RZ, 0x1f, R186 ;  /* 0x0000001fffbd7819 */ /* 0x000fce00000114ba */
.L_x_6545:
        /* <DEDUP_REMOVED lines=12> */
[----:B0--34-:R-:W-:Y:S02]  /*1510*/  IMAD.U32 R4, RZ, RZ, UR8 ;  /* 0x00000008ff047e24 */ /* 0x019fe4000f8e00ff */
[----:B------:R-:W-:Y:S01]  /*1520*/  IMAD.U32 R5, RZ, RZ, UR9 ;  /* 0x00000009ff057e24 */ /* 0x000fe2000f8e00ff */
[----:B------:R-:W-:-:S03]  /*1530*/  @UP1 UIMAD.WIDE UR8, UR6, 0x4, UR10 ;  /* 0x00000004060818a5 */ /* 0x000fc6000f8e020a */
[----:B------:R-:W-:Y:S01]  /*1540*/  ULDC.64 UR10, c[0x0][0xb18] ;  /* 0x0002c600000a7ab9 */ /* 0x000fe20000000a00 */
[----:B--2---:R-:W2:Y:S02]  /*1550*/  @P0 LDG.E R4, desc[UR40][R4.64] ;  /* 0x0000002804040981 */ /* 0x004ea4000c1e1900 */
[----:B------:R-:W-:Y:S02]  /*1560*/  IMAD.U32 R6, RZ, RZ, UR8 ;  /* 0x00000008ff067e24 */ /* 0x000fe4000f8e00ff */
[----:B------:R-:W-:Y:S01]  /*1570*/  IMAD.U32 R7, RZ, RZ, UR9 ;  /* 0x00000009ff077e24 */ /* 0x000fe2000f8e00ff */
[----:B------:R-:W-:-:S04]  /*1580*/  ULDC.64 UR8, c[0x0][0x418] ;  /* 0x0001060000087ab9 */ /* 0x000fc80000000a00 */
[----:B------:R-:W3:Y:S01]  /*1590*/  @P2 LDG.E R6, desc[UR40][R6.64] ;  /* 0x0000002806062981 */ /* 0x000ee2000c1e1900 */
[----:B------:R-:W-:Y:S01]  /*15a0*/  UISETP.NE.U32.AND UP0, UPT, UR8, URZ, UPT ;  /* 0x0000003f0800728c */ /* 0x000fe2000bf05070 */
[----:B------:R-:W-:Y:S01]  /*15b0*/  ISETP.NE.U32.AND P1, PT, RZ, UR10, PT ;  /* 0x0000000aff007c0c */ /* 0x000fe2000bf25070 */
[----:B------:R-:W-:Y:S01]  /*15c0*/  UMOV UR4, URZ ;  /* 0x0000003f00047c82 */ /* 0x000fe20008000000 */
[----:B------:R-:W-:Y:S01]  /*15d0*/  ULDC UR8, c[0x0][0x424] ;  /* 0x0001090000087ab9 */ /* 0x000fe20000000800 */
[----:B------:R-:W-:Y:S01]  /*15e0*/  UISETP.NE.AND.EX UP0, UPT, UR9, URZ, UPT, UP0 ;  /* 0x0000003f0900728c */ /* 0x000fe2000bf05300 */
[----:B------:R-:W-:Y:S01]  /*15f0*/  ISETP.NE.AND.EX P1, PT, RZ, UR11, PT, P1 ;  /* 0x0000000bff007c0c */ /* 0x000fe2000bf25310 */
[----:B------:R-:W-:Y:S01]  /*1600*/  ULDC UR48, c[0x0][0x288] ;  /* 0x0000a20000307ab9 */ /* 0x000fe20000000800 */
[----:B------:R-:W-:Y:S01]  /*1610*/  UMOV UR39, UR7 ;  /* 0x0000000700277c82 */ /* 0x000fe20008000000 */
[----:B------:R-:W-:-:S04]  /*1620*/  USEL UR8, UR8, 0x1, UP0 ;  /* 0x0000000108087887 */ /* 0x000fc80008000000 */
[----:B------:R-:W-:Y:S01]  /*1630*/  UIMAD UR49, UR8, UR49, URZ ;  /* 0x00000031083172a4 */ /* 0x000fe2000f8e023f */
[----:B--2---:R-:W-:Y:S02]  /*1640*/  @P0 R2UR UR4, R4 ;  /* 0x00000000040402ca */ /* 0x004fe400000e0000 */
[----:B---3--:R-:W-:Y:S01]  /*1650*/  @P2 R2UR UR48, R6 ;  /* 0x00000000063022ca */ /* 0x008fe200000e0000 */
[----:B-1----:R-:W-:-:S14]  /*1660*/  @P2 BRA `(.L_x_6407) ;  /* 0x0000000000342947 */ /* 0x002fdc0003800000 */
        /* <DEDUP_REMOVED lines=13> */
.L_x_6407:
[----:B------:R-:W-:Y:S01]  /*1740*/  UMOV UR42, UR5 ;  /* 0x00000005002a7c82 */ /* 0x000fe20008000000 */
        /* <DEDUP_REMOVED lines=9> */
.L_x_6408:
        /* <DEDUP_REMOVED lines=13> */
.L_x_6409:
[----:B------:R-:W0:Y:S01]  /*18b0*/  LDC R0, c[0x0][0xa80] ;  /* 0x0002a000ff007b82 */ /* 0x000e220000000800 */
[----:B------:R-:W-:Y:S01]  /*18c0*/  UISETP.NE.AND UP0, UPT, UR38, 0x1, UPT ;  /* 0x000000012600788c */ /* 0x000fe2000bf05270 */
[----:B------:R1:W-:Y:S01]  /*18d0*/  STL.128 [R1+0x410], RZ ;  /* 0x000410ff01007387 */ /* 0x0003e20000100c00 */
[----:B------:R-:W-:Y:S01]  /*18e0*/  IADD3 R28, P0, R2, 0x410, RZ ;  /* 0x00000410021c7810 */ /* 0x000fe20007f1e0ff */
[----:B------:R-:W-:Y:S02]  /*18f0*/  UIADD3 UR49, -UR4, UR49, URZ ;  /* 0x0000003104317290 */ /* 0x000fe4000fffe13f */
[----:B------:R1:W-:Y:S01]  /*1900*/  STL.128 [R1+0x420], RZ ;  /* 0x000420ff01007387 */ /* 0x0003e20000100c00 */
[----:B------:R-:W-:Y:S01]  /*1910*/  PLOP3.LUT P1, PT, PT, PT, UP0, 0x80, 0x0 ;  /* 0x000000000000781c */ /* 0x000fe20003f2f008 */
[----:B------:R-:W-:Y:S02]  /*1920*/  IMAD.X R29, RZ, RZ, R16, P0 ;  /* 0x000000ffff1d7224 */ /* 0x000fe400000e0610 */
[----:B------:R1:W-:Y:S04]  /*1930*/  STL.128 [R1+0x200], RZ ;  /* 0x000200ff01007387 */ /* 0x0003e80000100c00 */
[----:B------:R1:W-:Y:S04]  /*1940*/  STL.128 [R1+0x210], RZ ;  /* 0x000210ff01007387 */ /* 0x0003e80000100c00 */
[----:B------:R1:W-:Y:S04]  /*1950*/  STL.128 [R1+0x220], RZ ;  /* 0x000220ff01007387 */ /* 0x0003e80000100c00 */
[----:B------:R1:W-:Y:S04]  /*1960*/  STL.128 [R1+0x230], RZ ;  /* 0x000230ff01007387 */ /* 0x0003e80000100c00 */
[----:B0-----:R1:W-:Y:S04]  /*1970*/  STL [R1+0x430], R0 ;  /* 0x0004300001007387 */ /* 0x0013e80000100800 */
        /* <DEDUP_REMOVED lines=31> */
[----:B------:R-:W-:Y:S02]  /*1b70*/  UISETP.NE.AND UP0, UPT, UR4, 0x1, UPT ;  /* 0x000000010400788c */ /* 0x000fe4000bf05270 */
[----:B------:R-:W-:Y:S01]  /*1b80*/  UIADD3 UR9, UR8, 0x3f, URZ ;  /* 0x0000003f08097890 */ /* 0x000fe2000fffe03f */
[----:B------:R-:W-:Y:S01]  /*1b90*/  ULDC.64 UR4, c[0x0][0xad8] ;  /* 0x0002b60000047ab9 */ /* 0x000fe20000000a00 */
[----:B------:R-:W-:Y:S02]  /*1ba0*/  UIADD3 UR10, UR49, 0x1, -UR48 ;  /* 0x00000001310a7890 */ /* 0x000fe4000fffe830 */
[----:B------:R-:W-:-:S05]  /*1bb0*/  UISETP.GE.AND UP1, UPT, UR5, 0x1, UPT ;  /* 0x000000010500788c */ /* 0x000fca000bf26270 */
[----:B------:R-:W-:Y:S01]  /*1bc0*/  @UP0 UIADD3 UR6, UR8, 0x3f, URZ ;  /* 0x0000003f08060890 */ /* 0x000fe2000fffe03f */
[----:B------:R-:W-:Y:S01]  /*1bd0*/  @UP0 ULDC UR7, c[0x0][0x44c] ;  /* 0x0001130000070ab9 */ /* 0x000fe20000000800 */
[----:B------:R-:W-:Y:S02]  /*1be0*/  PLOP3.LUT P1, PT, PT, PT, UP1, 0x80, 0x0 ;  /* 0x000000000000781c */ /* 0x000fe40003f2f018 */
        /* <DEDUP_REMOVED lines=16> */
.L_x_6412:
[----:B------:R-:W-:-:S11]  /*1cf0*/  UISETP.NE.AND UP1, UPT, UR5, 0x1, UPT ;  /* 0x000000010500788c */ /* 0x000fd6000bf25270 */
[----:B------:R-:W-:Y:S02]  /*1d00*/  @UP1 ULDC.64 UR10, c[0x0][0xae0] ;  /* 0x0002b800000a1ab9 */ /* 0x000fe40000000a00 */
[----:B------:R-:W-:-:S04]  /*1d10*/  UIMAD.WIDE.U32 UR6, UR9, UR10, URZ ;  /* 0x0000000a090672a5 */ /* 0x000fc8000f8e003f */
[----:B------:R-:W-:-:S12]  /*1d20*/  @UP1 USHF.R.U32.HI UR9, URZ, UR11, UR7 ;  /* 0x0000000b3f091299 */ /* 0x000fd80008011607 */
.L_x_6413:
[----:B------:R-:W-:-:S04]  /*1d30*/  UIMAD UR9, UR9, UR5, UR5 ;  /* 0x00000005090972a4 */ /* 0x000fc8000f8e0205 */
[----:B------:R-:W-:-:S04]  /*1d40*/  UISETP.LT.AND UP1, UPT, UR4, UR9, UPT ;  /* 0x000000090400728c */ /* 0x000fc8000bf21270 */
[----:B------:R-:W-:-:S12]  /*1d50*/  USEL UR4, UR4, UR9, UP1 ;  /* 0x0000000904047287 */ /* 0x000fd80008800000 */
.L_x_6411:
        /* <DEDUP_REMOVED lines=13> */
[----:B------:R-:W-:Y:S01]  /*1e30*/  UIADD3 UR8, UR8, UR49, -UR48 ;  /* 0x0000003108087290 */ /* 0x000fe2000fffe830 */
        /* <DEDUP_REMOVED lines=14> */
.L_x_6415:
[----:B------:R-:W-:-:S11]  /*1f20*/  UISETP.NE.AND UP0, UPT, UR5, 0x1, UPT ;  /* 0x000000010500788c */ /* 0x000fd6000bf05270 */
[----:B------:R-:W-:Y:S02]  /*1f30*/  @UP0 ULDC.64 UR10, c[0x0][0xae0] ;  /* 0x0002b800000a0ab9 */ /* 0x000fe40000000a00 */
[----:B------:R-:W-:-:S04]  /*1f40*/  UIMAD.WIDE.U32 UR6, UR8, UR10, URZ ;  /* 0x0000000a080672a5 */ /* 0x000fc8000f8e003f */
[----:B------:R-:W-:-:S12]  /*1f50*/  @UP0 USHF.R.U32.HI UR8, URZ, UR11, UR7 ;  /* 0x0000000b3f080299 */ /* 0x000fd80008011607 */
.L_x_6416:
[----:B------:R-:W-:-:S04]  /*1f60*/  UIMAD UR5, UR8, UR5, URZ ;  /* 0x00000005080572a4 */ /* 0x000fc8000f8e023f */
[----:B------:R-:W-:-:S04]  /*1f70*/  UISETP.LT.AND UP0, UPT, UR4, UR5, UPT ;  /* 0x000000050400728c */ /* 0x000fc8000bf01270 */
[----:B------:R-:W-:-:S12]  /*1f80*/  USEL UR4, UR4, UR5, !UP0 ;  /* 0x0000000504047287 */ /* 0x000fd8000c000000 */
.L_x_6414:
        /* <DEDUP_REMOVED lines=711> */
.L_x_6419:
[----:B------:R-:W-:Y:S05]  /*4c00*/  BSYNC B0 ;  /* 0x0000000000007941 */ /* 0x000fea0003800000 */
.L_x_6418:
[----:B------:R-:W-:-:S04]  /*4c10*/  UIADD3 UR21, UR21, -0x2, URZ ;  /* 0xfffffffe15157890 */ /* 0x000fc8000fffe03f */
[----:B------:R-:W-:-:S06]  /*4c20*/  UISETP.GE.AND UP0, UPT, UR21, UR20, UPT ;  /* 0x000000141500728c */ /* 0x000fcc000bf06270 */
[----:B------:R-:W-:-:S13]  /*4c30*/  PLOP3.LUT P0, PT, PT, PT, UP0, 0x80, 0x0 ;  /* 0x000000000000781c */ /* 0x000fda0003f0f008 */
[----:B------:R-:W-:Y:S05]  /*4c40*/  @!P0 BRA `(.L_x_6420) ;  /* 0x0000003c00648947 */ /* 0x000fea0003800000 */
.L_x_6423:
[----:B0-----:R-:W2:Y:S04]  /*4c50*/  LDL R0, [R1+0x1e8] ;  /* 0x0001e80001007983 */ /* 0x001ea80000100800 */
        /* <DEDUP_REMOVED lines=64> */
[----:B--2---:R-:W-:-:S05]  /*5060*/  IMAD R21, R0, 0x40, R158 ;  /* 0x0000004000157824 */ /* 0x004fca00078e029e */
[----:B------:R-:W-:Y:S01]  /*5070*/  LEA R21, R21, UR47, 0x2 ;  /* 0x0000002f15157c11 */ /* 0x000fe2000f8e10ff */
[----:B------:R-:W-:Y:S06]  /*5080*/  BAR.SYNC.DEFER_BLOCKING 0xe, 0x100 ;  /* 0x0384000000007b1d */ /* 0x000fec0000010000 */
[----:B------:R-:W3:Y:S04]  /*5090*/  LDS R3, [R21+0x38400] ;  /* 0x0384000015037984 */ /* 0x000ee80000000800 */
[----:B------:R-:W0:Y:S01]  /*50a0*/  LDS R21, [R21+0x38420] ;  /* 0x0384200015157984 */ /* 0x000e220000000800 */
[C---:B---3--:R-:W-:Y:S01]  /*50b0*/  FMUL.FTZ R137, R3.reuse, R137 ;  /* 0x0000008903897220 */ /* 0x048fe20000410000 */
[C---:B------:R-:W-:Y:S01]  /*50c0*/  FMUL.FTZ R136, R3.reuse, R136 ;  /* 0x0000008803887220 */ /* 0x040fe20000410000 */
        /* <DEDUP_REMOVED lines=66> */
[----:B------:R-:W-:Y:S01]  /*54f0*/  STL.64 [R1+0x210], R136 ;  /* 0x0002108801007387 */ /* 0x000fe20000100a00 */
[C---:B------:R-:W-:Y:S01]  /*5500*/  FMUL.FTZ R65, R21.reuse, R65 ;  /* 0x0000004115417220 */ /* 0x040fe20000410000 */
[----:B------:R-:W-:-:S02]  /*5510*/  FMUL.FTZ R64, R21, R64 ;  /* 0x0000004015407220 */ /* 0x000fc40000410000 */
[----:B------:R-:W-:Y:S01]  /*5520*/  STL.64 [R1+0x220], R134 ;  /* 0x0002208601007387 */ /* 0x000fe20000100a00 */
[C---:B------:R-:W-:Y:S01]  /*5530*/  FMUL.FTZ R73, R21.reuse, R73 ;  /* 0x0000004915497220 */ /* 0x040fe20000410000 */
[C---:B------:R-:W-:Y:S02]  /*5540*/  FMUL.FTZ R72, R21.reuse, R72 ;  /* 0x0000004815487220 */ /* 0x040fe40000410000 */
[----:B------:R-:W-:Y:S01]  /*5550*/  STL.64 [R1+0x230], R138 ;  /* 0x0002308a01007387 */ /* 0x000fe20000100a00 */
[C---:B------:R-:W-:Y:S01]  /*5560*/  FMUL.FTZ R71, R21.reuse, R71 ;  /* 0x0000004715477220 */ /* 0x040fe20000410000 */
[C---:B------:R-:W-:Y:S02]  /*5570*/  FMUL.FTZ R70, R21.reuse, R70 ;  /* 0x0000004615467220 */ /* 0x040fe40000410000 */
        /* <DEDUP_REMOVED lines=78> */
[----:B------:R0:W-:Y:S01]  /*5a60*/  STL.64 [R1+0x3e0], R74 ;  /* 0x0003e04a01007387 */ /* 0x0001e20000100a00 */
[C---:B------:R-:W-:Y:S01]  /*5a70*/  FMUL.FTZ R7, R21.reuse, R7 ;  /* 0x0000000715077220 */ /* 0x040fe20000410000 */
[----:B------:R-:W-:Y:S02]  /*5a80*/  FMUL.FTZ R6, R21, R6 ;  /* 0x0000000615067220 */ /* 0x000fe40000410000 */
        /* <DEDUP_REMOVED lines=34> */
[----:B0-----:R-:W4:Y:S04]  /*5cb0*/  LDL R74, [R1+0x204] ;  /* 0x00020400014a7983 */ /* 0x001f280000100800 */
[----:B-1----:R-:W5:Y:S04]  /*5cc0*/  LDL R76, [R1+0x208] ;  /* 0x00020800014c7983 */ /* 0x002f680000100800 */
[----:B------:R-:W5:Y:S04]  /*5cd0*/  LDL R78, [R1+0x20c] ;  /* 0x00020c00014e7983 */ /* 0x000f680000100800 */
[----:B------:R-:W5:Y:S04]  /*5ce0*/  LDL R14, [R1+0x210] ;  /* 0x00021000010e7983 */ /* 0x000f680000100800 */
[----:B------:R-:W5:Y:S04]  /*5cf0*/  LDL R80, [R1+0x214] ;  /* 0x0002140001507983 */ /* 0x000f680000100800 */
[----:B------:R-:W5:Y:S04]  /*5d00*/  LDL R84, [R1+0x218] ;  /* 0x0002180001547983 */ /* 0x000f680000100800 */
[----:B------:R-:W5:Y:S04]  /*5d10*/  LDL R86, [R1+0x21c] ;  /* 0x00021c0001567983 */ /* 0x000f680000100800 */
[----:B--2---:R-:W2:Y:S04]  /*5d20*/  LDL R4, [R1+0x220] ;  /* 0x0002200001047983 */ /* 0x004ea80000100800 */
[----:B------:R-:W2:Y:S04]  /*5d30*/  LDL R88, [R1+0x224] ;  /* 0x0002240001587983 */ /* 0x000ea80000100800 */
[----:B------:R-:W2:Y:S04]  /*5d40*/  LDL R90, [R1+0x228] ;  /* 0x00022800015a7983 */ /* 0x000ea80000100800 */
[----:B------:R-:W2:Y:S04]  /*5d50*/  LDL R92, [R1+0x22c] ;  /* 0x00022c00015c7983 */ /* 0x000ea80000100800 */
[----:B---3--:R-:W3:Y:S04]  /*5d60*/  LDL R6, [R1+0x230] ;  /* 0x0002300001067983 */ /* 0x008ee80000100800 */
[----:B------:R-:W3:Y:S04]  /*5d70*/  LDL R94, [R1+0x234] ;  /* 0x00023400015e7983 */ /* 0x000ee80000100800 */
        /* <DEDUP_REMOVED lines=114> */
[----:B------:R-:W-:Y:S04]  /*64a0*/  STL [R1+0x200], R82 ;  /* 0x0002005201007387 */ /* 0x000fe80000100800 */
[----:B----4-:R-:W-:Y:S04]  /*64b0*/  STL [R1+0x204], R74 ;  /* 0x0002044a01007387 */ /* 0x010fe80000100800 */
[----:B-----5:R-:W-:Y:S04]  /*64c0*/  STL [R1+0x208], R76 ;  /* 0x0002084c01007387 */ /* 0x020fe80000100800 */
        /* <DEDUP_REMOVED lines=9> */
[----:B---3--:R-:W-:Y:S04]  /*6560*/  STL [R1+0x230], R6 ;  /* 0x0002300601007387 */ /* 0x008fe80000100800 */
        /* <DEDUP_REMOVED lines=147> */
[----:B------:R-:W-:-:S02]  /*6ea0*/  VIADD R0, R0, 0x1 ;  /* 0x0000000100007836 */ /* 0x000fc40000000000 */
[----:B------:R-:W-:Y:S02]  /*6eb0*/  IMAD.MOV.U32 R5, RZ, RZ, 0x40000040 ;  /* 0x40000040ff057424 */ /* 0x000fe400078e00ff */
[----:B------:R-:W-:Y:S01]  /*6ec0*/  IMAD.MOV.U32 R7, RZ, RZ, 0x40000040 ;  /* 0x40000040ff077424 */ /* 0x000fe200078e00ff */
[----:B------:R-:W-:Y:S01]  /*6ed0*/  ISETP.NE.AND P0, PT, R0, 0x2, PT ;  /* 0x000000020000780c */ /* 0x000fe20003f05270 */
[----:B------:R0:W-:Y:S01]  /*6ee0*/  STL [R1+0x1e8], R0 ;  /* 0x0001e80001007387 */ /* 0x0001e20000100800 */
[----:B------:R-:W-:Y:S01]  /*6ef0*/  R2UR UR15, R5 ;  /* 0x00000000050f72ca */ /* 0x000fe200000e0000 */
[----:B------:R-:W-:Y:S01]  /*6f00*/  IMAD.MOV.U32 R5, RZ, RZ, 0x40000040 ;  /* 0x40000040ff057424 */ /* 0x000fe200078e00ff */
[----:B------:R-:W-:Y:S01]  /*6f10*/  R2UR UR19, R7 ;  /* 0x00000000071372ca */ /* 0x000fe200000e0000 */
[----:B------:R-:W-:-:S03]  /*6f20*/  IMAD.MOV.U32 R7, RZ, RZ, 0x40000040 ;  /* 0x40000040ff077424 */ /* 0x000fc600078e00ff */
[----:B------:R-:W-:Y:S02]  /*6f30*/  R2UR UR11, R5 ;  /* 0x00000000050b72ca */ /* 0x000fe400000e0000 */
[----:B------:R-:W-:-:S03]  /*6f40*/  R2UR UR7, R7 ;  /* 0x00000000070772ca */ /* 0x000fc600000e0000 */
[----:B0-----:R-:W-:-:S05]  /*6f50*/  @!P0 IMAD.MOV.U32 R0, RZ, RZ, RZ ;  /* 0x000000ffff008224 */ /* 0x001fca00078e00ff */
[----:B------:R-:W-:Y:S02]  /*6f60*/  LEA R4, R0, UR22, 0xc ;  /* 0x0000001600047c11 */ /* 0x000fe4000f8e60ff */
[----:B------:R-:W3:Y:S02]  /*6f70*/  LDL R0, [R1+0x1f0] ;  /* 0x0001f00001007983 */ /* 0x000ee40000100800 */
[C---:B------:R-:W-:Y:S01]  /*6f80*/  R2UR UR14, R4.reuse ;  /* 0x00000000040e72ca */ /* 0x040fe200000e0000 */
[----:B------:R-:W-:-:S05]  /*6f90*/  VIADD R6, R4, 0x80 ;  /* 0x0000008004067836 */ /* 0x000fca0000000000 */
[----:B------:R-:W-:Y:S01]  /*6fa0*/  R2UR UR18, R6 ;  /* 0x00000000061272ca */ /* 0x000fe200000e0000 */
[C---:B------:R-:W-:Y:S02]  /*6fb0*/  VIADD R6, R4.reuse, 0x100 ;  /* 0x0000010004067836 */ /* 0x040fe40000000000 */
[----:B------:R-:W-:-:S03]  /*6fc0*/  VIADD R4, R4, 0x180 ;  /* 0x0000018004047836 */ /* 0x000fc60000000000 */
[----:B------:R-:W-:Y:S02]  /*6fd0*/  R2UR UR6, R6 ;  /* 0x00000000060672ca */ /* 0x000fe400000e0000 */
[----:B------:R-:W-:Y:S02]  /*6fe0*/  R2UR UR10, R4 ;  /* 0x00000000040a72ca */ /* 0x000fe400000e0000 */
[----:B------:R-:W4:Y:S01]  /*6ff0*/  @!P0 LDL R4, [R1+0x1ec] ;  /* 0x0001ec0001048983 */ /* 0x000f220000100800 */
[----:B--2---:R-:W-:-:S06]  /*7000*/  WARPGROUP.ARRIVE ;  /* 0x00000000000079c5 */ /* 0x004fcc0000000000 */
        /* <DEDUP_REMOVED lines=139> */
[----:B------:R-:W4:Y:S04]  /*78c0*/  LDL R6, [R1+0x200] ;  /* 0x0002000001067983 */ /* 0x000f280000100800 */
[----:B0-----:R-:W4:Y:S04]  /*78d0*/  LDL R78, [R1+0x204] ;  /* 0x00020400014e7983 */ /* 0x001f280000100800 */
[----:B-1----:R-:W4:Y:S04]  /*78e0*/  LDL R80, [R1+0x208] ;  /* 0x0002080001507983 */ /* 0x002f280000100800 */
[----:B------:R-:W4:Y:S04]  /*78f0*/  LDL R82, [R1+0x20c] ;  /* 0x00020c0001527983 */ /* 0x000f280000100800 */
[----:B------:R-:W4:Y:S04]  /*7900*/  LDL R8, [R1+0x210] ;  /* 0x0002100001087983 */ /* 0x000f280000100800 */
[----:B--2---:R-:W2:Y:S04]  /*7910*/  LDL R84, [R1+0x214] ;  /* 0x0002140001547983 */ /* 0x004ea80000100800 */
[----:B------:R-:W2:Y:S04]  /*7920*/  LDL R86, [R1+0x218] ;  /* 0x0002180001567983 */ /* 0x000ea80000100800 */
[----:B-----5:R-:W5:Y:S04]  /*7930*/  LDL R88, [R1+0x21c] ;  /* 0x00021c0001587983 */ /* 0x020f680000100800 */
[----:B------:R-:W5:Y:S04]  /*7940*/  LDL R10, [R1+0x220] ;  /* 0x00022000010a7983 */ /* 0x000f680000100800 */
[----:B------:R-:W5:Y:S04]  /*7950*/  LDL R90, [R1+0x224] ;  /* 0x00022400015a7983 */ /* 0x000f680000100800 */
[----:B---3--:R-:W3:Y:S04]  /*7960*/  LDL R92, [R1+0x228] ;  /* 0x00022800015c7983 */ /* 0x008ee80000100800 */
[----:B------:R-:W3:Y:S04]  /*7970*/  LDL R94, [R1+0x22c] ;  /* 0x00022c00015e7983 */ /* 0x000ee80000100800 */
[----:B------:R-:W3:Y:S04]  /*7980*/  LDL R12, [R1+0x230] ;  /* 0x00023000010c7983 */ /* 0x000ee80000100800 */
[----:B----4-:R-:W4:Y:S04]  /*7990*/  LDL R96, [R1+0x234] ;  /* 0x0002340001607983 */ /* 0x010f280000100800 */
        /* <DEDUP_REMOVED lines=114> */
[----:B------:R-:W-:Y:S04]  /*80c0*/  STL [R1+0x200], R6 ;  /* 0x0002000601007387 */ /* 0x000fe80000100800 */
[----:B------:R-:W-:Y:S04]  /*80d0*/  STL [R1+0x204], R78 ;  /* 0x0002044e01007387 */ /* 0x000fe80000100800 */
[----:B------:R-:W-:Y:S04]  /*80e0*/  STL [R1+0x208], R80 ;  /* 0x0002085001007387 */ /* 0x000fe80000100800 */
[----:B------:R-:W-:Y:S04]  /*80f0*/  STL [R1+0x20c], R82 ;  /* 0x00020c5201007387 */ /* 0x000fe80000100800 */
[----:B------:R-:W-:Y:S04]  /*8100*/  STL [R1+0x210], R8 ;  /* 0x0002100801007387 */ /* 0x000fe80000100800 */
[----:B--2---:R-:W-:Y:S04]  /*8110*/  STL [R1+0x214], R84 ;  /* 0x0002145401007387 */ /* 0x004fe80000100800 */
[----:B------:R-:W-:Y:S04]  /*8120*/  STL [R1+0x218], R86 ;  /* 0x0002185601007387 */ /* 0x000fe80000100800 */
[----:B-----5:R-:W-:Y:S04]  /*8130*/  STL [R1+0x21c], R88 ;  /* 0x00021c5801007387 */ /* 0x020fe80000100800 */
[----:B------:R-:W-:Y:S04]  /*8140*/  STL [R1+0x220], R10 ;  /* 0x0002200a01007387 */ /* 0x000fe80000100800 */
[----:B------:R-:W-:Y:S04]  /*8150*/  STL [R1+0x224], R90 ;  /* 0x0002245a01007387 */ /* 0x000fe80000100800 */
[----:B---3--:R-:W-:Y:S04]  /*8160*/  STL [R1+0x228], R92 ;  /* 0x0002285c01007387 */ /* 0x008fe80000100800 */
[----:B------:R-:W-:Y:S04]  /*8170*/  STL [R1+0x22c], R94 ;  /* 0x00022c5e01007387 */ /* 0x000fe80000100800 */
[----:B------:R-:W-:Y:S04]  /*8180*/  STL [R1+0x230], R12 ;  /* 0x0002300c01007387 */ /* 0x000fe80000100800 */
[----:B----4-:R-:W-:Y:S04]  /*8190*/  STL [R1+0x234], R96 ;  /* 0x0002346001007387 */ /* 0x010fe80000100800 */
        /* <DEDUP_REMOVED lines=130> */
.L_x_6422:
[----:B------:R-:W-:Y:S05]  /*89c0*/  BSYNC B0 ;  /* 0x0000000000007941 */ /* 0x000fea0003800000 */
.L_x_6421:
[----:B------:R-:W-:Y:S05]  /*89d0*/  @P0 BRA `(.L_x_6423) ;  /* 0xffffffc0009c0947 */ /* 0x000fea000383ffff */
.L_x_6420:
        /* <DEDUP_REMOVED lines=70> */
[----:B------:R-:W-:Y:S04]  /*8e40*/  LDS R21, [R140+0x38400] ;  /* 0x038400008c157984 */ /* 0x000fe80000000800 */
[----:B------:R-:W3:Y:S01]  /*8e50*/  LDS R140, [R140+0x38420] ;  /* 0x038420008c8c7984 */ /* 0x000ee20000000800 */
[----:B------:R-:W-:Y:S01]  /*8e60*/  BSSY B0, `(.L_x_6424) ;  /* 0x00000cd000007945 */ /* 0x000fe20003800000 */
[C---:B---3--:R-:W-:Y:S01]  /*8e70*/  FMUL.FTZ R29, R140.reuse, R29 ;  /* 0x0000001d8c1d7220 */ /* 0x048fe20000410000 */
[C---:B------:R-:W-:Y:S01]  /*8e80*/  FMUL.FTZ R28, R140.reuse, R28 ;  /* 0x0000001c8c1c7220 */ /* 0x040fe20000410000 */
[C---:B----4-:R-:W-:Y:S01]  /*8e90*/  FMUL.FTZ R11, R140.reuse, R11 ;  /* 0x0000000b8c0b7220 */ /* 0x050fe20000410000 */
[C---:B------:R-:W-:Y:S01]  /*8ea0*/  FMUL.FTZ R10, R140.reuse, R10 ;  /* 0x0000000a8c0a7220 */ /* 0x040fe20000410000 */
[C---:B-----5:R-:W-:Y:S01]  /*8eb0*/  FMUL.FTZ R139, R21.reuse, R139 ;  /* 0x0000008b158b7220 */ /* 0x060fe20000410000 */
        /* <DEDUP_REMOVED lines=193> */
[----:B------:R-:W-:-:S12]  /*9ad0*/  IMAD.MOV.U32 R0, RZ, RZ, 0x1 ;  /* 0x00000001ff007424 */ /* 0x000fd800078e00ff */
[----:B0-----:R-:W-:Y:S05]  /*9ae0*/  @P0 BRA `(.L_x_6425) ;  /* 0x0000000000100947 */ /* 0x001fea0003800000 */
[----:B------:R-:W2:Y:S04]  /*9af0*/  LDL R4, [R1+0x1ec] ;  /* 0x0001ec0001047983 */ /* 0x000ea80000100800 */
[----:B------:R0:W-:Y:S01]  /*9b00*/  STL [R1+0x1e8], RZ ;  /* 0x0001e8ff01007387 */ /* 0x0001e20000100800 */
[----:B--2---:R-:W-:-:S05]  /*9b10*/  LOP3.LUT R4, R4, 0x1, RZ, 0x3c, !PT ;  /* 0x0000000104047812 */ /* 0x004fca00078e3cff */
[----:B------:R0:W-:Y:S02]  /*9b20*/  STL [R1+0x1ec], R4 ;  /* 0x0001ec0401007387 */ /* 0x0001e40000100800 */
.L_x_6425:
[----:B------:R-:W-:Y:S05]  /*9b30*/  BSYNC B0 ;  /* 0x0000000000007941 */ /* 0x000fea0003800000 */
.L_x_6424:
[----:B------:R-:W-:Y:S05]  /*9b40*/  BRA `(.L_x_6417) ;  /* 0x000001e000007947 */ /* 0x000fea0003800000 */
.L_x_6410:
[----:B------:R-:W0:Y:S01]  /*9b50*/  S2R R3, SR_TID.X ;  /* 0x0000000000037919 */ /* 0x000e220000002100 */
[----:B------:R-:W-:Y:S01]  /*9b60*/  UISETP.NE.AND UP0, UPT, UR38, URZ, UPT ;  /* 0x0000003f2600728c */ /* 0x000fe2000bf05270 */
[----:B-1----:R-:W-:Y:S01]  /*9b70*/  IMAD.U32 R0, RZ, RZ, UR5 ;  /* 0x00000005ff007e24 */ /* 0x002fe2000f8e00ff */
[----:B------:R-:W-:Y:S01]  /*9b80*/  UMOV UR4, 0x1 ;  /* 0x0000000100047882 */ /* 0x000fe20000000000 */
[----:B------:R-:W-:Y:S01]  /*9b90*/  IMAD.MOV.U32 R5, RZ, RZ, 0x80 ;  /* 0x00000080ff057424 */ /* 0x000fe200078e00ff */
[----:B------:R-:W-:Y:S01]  /*9ba0*/  USEL UR4, UR4, 0x2, !UP0 ;  /* 0x0000000204047887 */ /* 0x000fe2000c000000 */
[----:B------:R-:W-:Y:S01]  /*9bb0*/  IMAD.MOV.U32 R6, RZ, RZ, 0x1 ;  /* 0x00000001ff067424 */ /* 0x000fe200078e00ff */
[----:B------:R-:W-:Y:S01]  /*9bc0*/  UIADD3 UR7, UP1, UR36, 0x38830, URZ ;  /* 0x0003883024077890 */ /* 0x000fe2000ff3e03f */
[----:B------:R-:W-:Y:S01]  /*9bd0*/  IMAD.MOV.U32 R7, RZ, RZ, RZ ;  /* 0x000000ffff077224 */ /* 0x000fe200078e00ff */
[----:B------:R-:W-:Y:S01]  /*9be0*/  UIADD3 UR9, UP0, UR36, 0x38840, URZ ;  /* 0x0003884024097890 */ /* 0x000fe2000ff1e03f */
[----:B------:R1:W-:Y:S01]  /*9bf0*/  STL [R1+0x70], R0 ;  /* 0x0000700001007387 */ /* 0x0003e20000100800 */
[----:B------:R-:W-:Y:S01]  /*9c00*/  IMAD.U32 R13, RZ, RZ, UR4 ;  /* 0x00000004ff0d7e24 */ /* 0x000fe2000f8e00ff */
[----:B------:R-:W-:Y:S01]  /*9c10*/  UIADD3 UR4, UP2, UR36, 0x38850, URZ ;  /* 0x0003885024047890 */ /* 0x000fe2000ff5e03f */
[----:B------:R-:W-:Y:S01]  /*9c20*/  IMAD.MOV.U32 R8, RZ, RZ, 0x1 ;  /* 0x00000001ff087424 */ /* 0x000fe200078e00ff */
[----:B------:R-:W-:Y:S01]  /*9c30*/  UIADD3 UR8, UP3, UR36, 0x38860, URZ ;  /* 0x0003886024087890 */ /* 0x000fe2000ff7e03f */
[----:B------:R-:W-:Y:S01]  /*9c40*/  IMAD.MOV.U32 R9, RZ, RZ, RZ ;  /* 0x000000ffff097224 */ /* 0x000fe200078e00ff */
[----:B------:R-:W-:Y:S01]  /*9c50*/  UIADD3.X UR6, URZ, UR37, URZ, UP2, !UPT ;  /* 0x000000253f067290 */ /* 0x000fe200097fe43f */
[----:B------:R-:W-:Y:S01]  /*9c60*/  IMAD.MOV.U32 R12, RZ, RZ, 0x2000 ;  /* 0x00002000ff0c7424 */ /* 0x000fe200078e00ff */
[----:B------:R-:W-:Y:S01]  /*9c70*/  ULDC UR11, c[0x0][0x448] ;  /* 0x00011200000b7ab9 */ /* 0x000fe20000000800 */
[----:B------:R-:W-:Y:S01]  /*9c80*/  UIADD3.X UR10, URZ, UR37, URZ, UP3, !UPT ;  /* 0x000000253f0a7290 */ /* 0x000fe20009ffe43f */
[----:B-1----:R-:W-:Y:S01]  /*9c90*/  IMAD.U32 R0, RZ, RZ, UR4 ;  /* 0x00000004ff007e24 */ /* 0x002fe2000f8e00ff */
[----:B------:R-:W-:Y:S01]  /*9ca0*/  UIADD3.X UR4, URZ, UR37, URZ, UP1, !UPT ;  /* 0x000000253f047290 */ /* 0x000fe20008ffe43f */
[----:B------:R1:W-:Y:S01]  /*9cb0*/  STL.64 [R1+0x60], R8 ;  /* 0x0000600801007387 */ /* 0x0003e20000100a00 */
[----:B------:R-:W-:Y:S01]  /*9cc0*/  UISETP.NE.AND UP1, UPT, UR11, 0x1, UPT ;  /* 0x000000010b00788c */ /* 0x000fe2000bf25270 */
[----:B------:R-:W-:Y:S01]  /*9cd0*/  IMAD.MOV.U32 R11, RZ, RZ, 0x100 ;  /* 0x00000100ff0b7424 */ /* 0x000fe200078e00ff */
[----:B------:R-:W-:Y:S01]  /*9ce0*/  UIADD3 UR44, UR49, 0x1, -UR48 ;  /* 0x00000001312c7890 */ /* 0x000fe2000fffe830 */
[----:B------:R2:W-:Y:S01]  /*9cf0*/  STL.64 [R1+0x18], R12 ;  /* 0x0000180c01007387 */ /* 0x0005e20000100a00 */
[----:B------:R-:W-:-:S02]  /*9d00*/  IMAD.U32 R14, RZ, RZ, UR7 ;  /* 0x00000007ff0e7e24 */ /* 0x000fc4000f8e00ff */
[----:B------:R-:W-:Y:S01]  /*9d10*/  IMAD.U32 R15, RZ, RZ, UR4 ;  /* 0x00000004ff0f7e24 */ /* 0x000fe2000f8e00ff */
[----:B------:R-:W-:Y:S01]  /*9d20*/  STL.64 [R1], RZ ;  /* 0x000000ff01007387 */ /* 0x000fe20000100a00 */
[----:B0-----:R-:W-:Y:S01]  /*9d30*/  LOP3.LUT R3, R3, 0x7f, RZ, 0xc0, !PT ;  /* 0x0000007f03037812 */ /* 0x001fe200078ec0ff */
[----:B-1----:R-:W-:Y:S02]  /*9d40*/  IMAD.MOV.U32 R9, RZ, RZ, R13 ;  /* 0x000000ffff097224 */ /* 0x002fe400078e000d */
[----:B------:R-:W-:Y:S01]  /*9d50*/  STL.64 [R1+0x8], R14 ;  /* 0x0000080e01007387 */ /* 0x000fe20000100a00 */
[----:B------:R-:W-:Y:S01]  /*9d60*/  ISETP.NE.AND P0, PT, R3, RZ, PT ;  /* 0x000000ff0300720c */ /* 0x000fe20003f05270 */
[----:B------:R-:W-:Y:S01]  /*9d70*/  IMAD.MOV.U32 R8, RZ, RZ, 0x10000 ;  /* 0x00010000ff087424 */ /* 0x000fe200078e00ff */
[----:B------:R-:W-:Y:S01]  /*9d80*/  @UP1 ULDC UR7, c[0x0][0x44c] ;  /* 0x0001130000071ab9 */ /* 0x000fe20000000800 */
[----:B--2---:R-:W-:Y:S01]  /*9d90*/  IMAD.U32 R12, RZ, RZ, UR9 ;  /* 0x00000009ff0c7e24 */ /* 0x004fe2000f8e00ff */
[----:B------:R-:W-:Y:S01]  /*9da0*/  SEL R4, RZ, 0x1, P0 ;  /* 0x00000001ff047807 */ /* 0x000fe20000000000 */
[----:B------:R-:W-:Y:S01]  /*9db0*/  STL.64 [R1+0x38], RZ ;  /* 0x000038ff01007387 */ /* 0x000fe20000100a00 */
[----:B------:R-:W-:-:S03]  /*9dc0*/  IADD3 R38, P0, R2, 0x38, RZ ;  /* 0x0000003802267810 */ /* 0x000fc60007f1e0ff */
[----:B------:R0:W-:Y:S01]  /*9dd0*/  STL.128 [R1+0x20], R4 ;  /* 0x0000200401007387 */ /* 0x0001e20000100c00 */
[----:B------:R-:W-:Y:S02]  /*9de0*/  IMAD.MOV.U32 R10, RZ, RZ, R4 ;  /* 0x000000ffff0a7224 */ /* 0x000fe400078e0004 */
[----:B------:R-:W-:-:S03]  /*9df0*/  IMAD.X R47, RZ, RZ, R16, P0 ;  /* 0x000000ffff2f7224 */ /* 0x000fc600000e0610 */
[----:B------:R1:W-:Y:S01]  /*9e00*/  STL.128 [R1+0x50], R8 ;  /* 0x0000500801007387 */ /* 0x0003e20000100c00 */
[----:B0-----:R-:W-:Y:S01]  /*9e10*/  IMAD.U32 R5, RZ, RZ, UR6 ;  /* 0x00000006ff057e24 */ /* 0x001fe2000f8e00ff */
[----:B------:R-:W-:Y:S01]  /*9e20*/  UIADD3.X UR6, URZ, UR37, URZ, UP0, !UPT ;  /* 0x000000253f067290 */ /* 0x000fe200087fe43f */
[----:B------:R-:W-:Y:S01]  /*9e30*/  IMAD.U32 R6, RZ, RZ, UR8 ;  /* 0x00000008ff067e24 */ /* 0x000fe2000f8e00ff */
[----:B------:R-:W-:Y:S01]  /*9e40*/  USHF.L.U32 UR8, UR5, 0x6, URZ ;  /* 0x0000000605087899 */ /* 0x000fe2000800063f */
[----:B------:R-:W-:Y:S01]  /*9e50*/  IMAD.U32 R7, RZ, RZ, UR10 ;  /* 0x0000000aff077e24 */ /* 0x000fe2000f8e00ff */
[----:B------:R-:W-:Y:S01]  /*9e60*/  @UP1 ULDC UR10, c[0x0][0x450] ;  /* 0x00011400000a1ab9 */ /* 0x000fe20000000800 */
[----:B------:R-:W-:Y:S01]  /*9e70*/  IMAD.MOV.U32 R4, RZ, RZ, R0 ;  /* 0x000000ffff047224 */ /* 0x000fe200078e0000 */
[----:B------:R-:W-:Y:S01]  /*9e80*/  ULDC.64 UR4, c[0x0][0xad8] ;  /* 0x0002b60000047ab9 */ /* 0x000fe20000000a00 */
[----:B------:R-:W-:Y:S01]  /*9e90*/  IMAD.U32 R13, RZ, RZ, UR6 ;  /* 0x00000006ff0d7e24 */ /* 0x000fe2000f8e00ff */
[----:B------:R-:W-:Y:S01]  /*9ea0*/  UISETP.GE.AND UP0, UPT, UR5, 0x1, UPT ;  /* 0x000000010500788c */ /* 0x000fe2000bf06270 */
[----:B------:R1:W-:Y:S01]  /*9eb0*/  STL.64 [R1+0x68], R6 ;  /* 0x0000680601007387 */ /* 0x0003e20000100a00 */
[----:B------:R-:W-:-:S02]  /*9ec0*/  @UP1 UIADD3 UR6, UR8, 0x3f, URZ ;  /* 0x0000003f08061890 */ /* 0x000fc4000fffe03f */
[----:B------:R-:W-:Y:S01]  /*9ed0*/  UIADD3 UR9, UR8, 0x3f, URZ ;  /* 0x0000003f08097890 */ /* 0x000fe2000fffe03f */
[----:B------:R1:W-:Y:S01]  /*9ee0*/  STL.128 [R1+0x40], R4 ;  /* 0x0000400401007387 */ /* 0x0003e20000100c00 */
[----:B------:R-:W-:Y:S01]  /*9ef0*/  UIMAD.WIDE.U32 UR6, UR6, UR7, URZ ;  /* 0x00000007060672a5 */ /* 0x000fe2000f8e003f */
[----:B------:R-:W-:Y:S02]  /*9f00*/  PLOP3.LUT P1, PT, PT, PT, UP0, 0x80, 0x0 ;  /* 0x000000000000781c */ /* 0x000fe40003f2f008 */
[----:B------:R1:W-:Y:S01]  /*9f10*/  STL.64 [R1+0x10], R12 ;  /* 0x0000100c01007387 */ /* 0x0003e20000100a00 */
[----:B------:R-:W-:-:S03]  /*9f20*/  @UP1 USHF.R.U32.HI UR9, URZ, UR10, UR7 ;  /* 0x0000000a3f091299 */ /* 0x000fc60008011607 */
[----:B------:R1:W-:Y:S01]  /*9f30*/  STL.64 [R1+0x30], R12 ;  /* 0x0000300c01007387 */ /* 0x0003e20000100a00 */
[----:B------:R-:W-:-:S04]  /*9f40*/  UIADD3 UR6, UR44, UR9, URZ ;  /* 0x000000092c067290 */ /* 0x000fc8000fffe03f */
[----:B------:R-:W-:Y:S02]  /*9f50*/  UIADD3 UR4, UR6, UR4, URZ ;  /* 0x0000000406047290 */ /* 0x000fe4000fffe03f */
[----:B------:R-:W-:Y:S10]  /*9f60*/  @!P1 BRA `(.L_x_6426) ;  /* 0x0000000000449947 */ /* 0x000ff40003800000 */
        /* <DEDUP_REMOVED lines=10> */
.L_x_6427:
[----:B------:R-:W-:-:S11]  /*a010*/  UISETP.NE.AND UP0, UPT, UR5, 0x1, UPT ;  /* 0x000000010500788c */ /* 0x000fd6000bf05270 */
[----:B------:R-:W-:Y:S02]  /*a020*/  @UP0 ULDC.64 UR10, c[0x0][0xae0] ;  /* 0x0002b800000a0ab9 */ /* 0x000fe40000000a00 */
[----:B------:R-:W-:-:S04]  /*a030*/  UIMAD.WIDE.U32 UR6, UR9, UR10, URZ ;  /* 0x0000000a090672a5 */ /* 0x000fc8000f8e003f */
[----:B------:R-:W-:-:S12]  /*a040*/  @UP0 USHF.R.U32.HI UR9, URZ, UR11, UR7 ;  /* 0x0000000b3f090299 */ /* 0x000fd80008011607 */
.L_x_6428:
[----:B------:R-:W-:-:S04]  /*a050*/  UIMAD UR9, UR9, UR5, UR5 ;  /* 0x00000005090972a4 */ /* 0x000fc8000f8e0205 */
[----:B------:R-:W-:-:S04]  /*a060*/  UISETP.LT.AND UP0, UPT, UR4, UR9, UPT ;  /* 0x000000090400728c */ /* 0x000fc8000bf01270 */
[----:B------:R-:W-:-:S12]  /*a070*/  USEL UR4, UR4, UR9, UP0 ;  /* 0x0000000904047287 */ /* 0x000fd80008000000 */
.L_x_6426:
        /* <DEDUP_REMOVED lines=29> */
.L_x_6430:
[----:B------:R-:W-:-:S11]  /*a250*/  UISETP.NE.AND UP0, UPT, UR5, 0x1, UPT ;  /* 0x000000010500788c */ /* 0x000fd6000bf05270 */
[----:B------:R-:W-:Y:S02]  /*a260*/  @UP0 ULDC.64 UR10, c[0x0][0xae0] ;  /* 0x0002b800000a0ab9 */ /* 0x000fe40000000a00 */
[----:B------:R-:W-:-:S04]  /*a270*/  UIMAD.WIDE.U32 UR6, UR8, UR10, URZ ;  /* 0x0000000a080672a5 */ /* 0x000fc8000f8e003f */
[----:B------:R-:W-:-:S12]  /*a280*/  @UP0 USHF.R.U32.HI UR8, URZ, UR11, UR7 ;  /* 0x0000000b3f080299 */ /* 0x000fd80008011607 */
.L_x_6431:
[----:B------:R-:W-:-:S04]  /*a290*/  UIMAD UR5, UR8, UR5, URZ ;  /* 0x00000005080572a4 */ /* 0x000fc8000f8e023f */
[----:B------:R-:W-:-:S04]  /*a2a0*/  UISETP.LT.AND UP0, UPT, UR4, UR5, UPT ;  /* 0x000000050400728c */ /* 0x000fc8000bf01270 */
[----:B------:R-:W-:-:S12]  /*a2b0*/  USEL UR4, UR4, UR5, !UP0 ;  /* 0x0000000504047287 */ /* 0x000fd8000c000000 */
.L_x_6429:
        /* <DEDUP_REMOVED lines=9> */
[----:B------:R-:W0:Y:S01]  /*a350*/  SHFL.IDX PT, R0, R197, RZ, 0x1f ;  /* 0x00001fffc5007589 */ /* 0x000e2200000e0000 */
[----:B------:R-:W-:Y:S01]  /*a360*/  UIADD3 UR5, UR47, 0x22400, URZ ;  /* 0x000224002f057890 */ /* 0x000fe2000fffe03f */
[----:B-1----:R-:W-:Y:S01]  /*a370*/  IMAD.MOV.U32 R13, RZ, RZ, 0x40000040 ;  /* 0x40000040ff0d7424 */ /* 0x002fe200078e00ff */
[----:B------:R-:W-:Y:S01]  /*a380*/  UIADD3 UR4, UR47, 0x20400, URZ ;  /* 0x000204002f047890 */ /* 0x000fe2000fffe03f */
[----:B------:R-:W1:Y:S01]  /*a390*/  S2R R48, SR_TID.X ;  /* 0x0000000000307919 */ /* 0x000e620000002100 */
[----:B------:R-:W-:Y:S01]  /*a3a0*/  UIADD3 UR8, UR47, 0x400, URZ ;  /* 0x000004002f087890 */ /* 0x000fe2000fffe03f */
[----:B------:R-:W-:Y:S01]  /*a3b0*/  IMAD.MOV.U32 R11, RZ, RZ, 0x40000040 ;  /* 0x40000040ff0b7424 */ /* 0x000fe200078e00ff */
[----:B------:R-:W-:Y:S01]  /*a3c0*/  USHF.R.U32.HI UR5, URZ, 0x4, UR5 ;  /* 0x000000043f057899 */ /* 0x000fe20008011605 */
[----:B------:R-:W-:Y:S01]  /*a3d0*/  IADD3 R34, P5, R2, 0xa8, RZ ;  /* 0x000000a802227810 */ /* 0x000fe20007fbe0ff */
[----:B------:R-:W-:Y:S01]  /*a3e0*/  UIADD3 UR9, UP0, UR36, 0x38400, URZ ;  /* 0x0003840024097890 */ /* 0x000fe2000ff1e03f */
[----:B------:R-:W-:Y:S01]  /*a3f0*/  IMAD.MOV.U32 R4, RZ, RZ, 0x1 ;  /* 0x00000001ff047424 */ /* 0x000fe200078e00ff */
[----:B------:R-:W-:Y:S01]  /*a400*/  USHF.R.U32.HI UR4, URZ, 0x4, UR4 ;  /* 0x000000043f047899 */ /* 0x000fe20008011604 */
[----:B------:R-:W-:Y:S01]  /*a410*/  IMAD.MOV.U32 R5, RZ, RZ, RZ ;  /* 0x000000ffff057224 */ /* 0x000fe200078e00ff */
[----:B------:R-:W-:Y:S01]  /*a420*/  ULOP3.LUT UR5, UR5, 0x3fff, URZ, 0xc0, !UPT ;  /* 0x00003fff05057892 */ /* 0x000fe2000f8ec03f */
[----:B------:R-:W-:Y:S01]  /*a430*/  IMAD.X R45, RZ, RZ, R16, P5 ;  /* 0x000000ffff2d7224 */ /* 0x000fe200028e0610 */
[----:B------:R-:W-:Y:S01]  /*a440*/  UIADD3.X UR10, URZ, UR37, URZ, UP0, !UPT ;  /* 0x000000253f0a7290 */ /* 0x000fe200087fe43f */
[----:B------:R-:W-:Y:S01]  /*a450*/  IMAD.U32 R8, RZ, RZ, UR9 ;  /* 0x00000009ff087e24 */ /* 0x000fe2000f8e00ff */
[----:B------:R-:W-:Y:S01]  /*a460*/  ULOP3.LUT UR4, UR4, 0x3fff, URZ, 0xc0, !UPT ;  /* 0x00003fff04047892 */ /* 0x000fe2000f8ec03f */
[----:B------:R-:W-:Y:S01]  /*a470*/  IMAD.MOV.U32 R6, RZ, RZ, 0x1 ;  /* 0x00000001ff067424 */ /* 0x000fe200078e00ff */
[----:B------:R-:W-:Y:S01]  /*a480*/  ULOP3.LUT UR5, UR5, 0x10000, URZ, 0xfc, !UPT ;  /* 0x0001000005057892 */ /* 0x000fe2000f8efc3f */
[----:B------:R-:W-:Y:S01]  /*a490*/  IMAD.MOV.U32 R7, RZ, RZ, RZ ;  /* 0x000000ffff077224 */ /* 0x000fe200078e00ff */
[----:B------:R-:W-:Y:S01]  /*a4a0*/  ULOP3.LUT UR4, UR4, 0x10000, URZ, 0xfc, !UPT ;  /* 0x0001000004047892 */ /* 0x000fe2000f8efc3f */
[----:B------:R-:W-:Y:S01]  /*a4b0*/  IMAD.U32 R9, RZ, RZ, UR10 ;  /* 0x0000000aff097e24 */ /* 0x000fe2000f8e00ff */
[----:B------:R-:W-:Y:S01]  /*a4c0*/  UIADD3 UR6, UR47, 0x26400, URZ ;  /* 0x000264002f067890 */ /* 0x000fe2000fffe03f */
[----:B0-----:R-:W-:Y:S01]  /*a4d0*/  LEA.HI R3, R0, R0, RZ, 0x1 ;  /* 0x0000000000037211 */ /* 0x001fe200078f08ff */
[----:B------:R-:W-:Y:S01]  /*a4e0*/  USHF.R.U32.HI UR7, URZ, 0x4, UR8 ;  /* 0x000000043f077899 */ /* 0x000fe20008011608 */
[C---:B------:R-:W-:Y:S01]  /*a4f0*/  IADD3 R36, P1, R2.reuse, 0xb8, RZ ;  /* 0x000000b802247810 */ /* 0x040fe20007f3e0ff */
[----:B------:R0:W-:Y:S01]  /*a500*/  STL.64 [R1+0x78], R8 ;  /* 0x0000780801007387 */ /* 0x0001e20000100a00 */
[----:B------:R-:W-:Y:S01]  /*a510*/  LOP3.LUT R3, R3, 0x6, RZ, 0xc0, !PT ;  /* 0x0000000603037812 */ /* 0x000fe200078ec0ff */
[----:B------:R-:W-:Y:S01]  /*a520*/  IMAD.U32 R12, RZ, RZ, UR4 ;  /* 0x00000004ff0c7e24 */ /* 0x000fe2000f8e00ff */
[----:B------:R-:W-:Y:S01]  /*a530*/  UIADD3 UR4, UR47, 0x36400, URZ ;  /* 0x000364002f047890 */ /* 0x000fe2000fffe03f */
[----:B------:R-:W-:Y:S01]  /*a540*/  IADD3 R35, P6, R2, 0xb0, RZ ;  /* 0x000000b002237810 */ /* 0x000fe20007fde0ff */
[----:B------:R-:W-:Y:S01]  /*a550*/  USHF.R.U32.HI UR6, URZ, 0x4, UR6 ;  /* 0x000000043f067899 */ /* 0x000fe20008011606 */
[----:B------:R-:W-:Y:S01]  /*a560*/  IMAD.IADD R0, R0, 0x1, -R3 ;  /* 0x0000000100007824 */ /* 0x000fe200078e0a03 */
[----:B------:R-:W-:Y:S01]  /*a570*/  ULOP3.LUT UP0, URZ, UR4, 0x3ff, URZ, 0xc0, !UPT ;  /* 0x000003ff043f7892 */ /* 0x000fe2000f80c03f */
[----:B------:R-:W-:Y:S01]  /*a580*/  IMAD.U32 R3, RZ, RZ, UR5 ;  /* 0x00000005ff037e24 */ /* 0x000fe2000f8e00ff */
[----:B------:R-:W-:Y:S01]  /*a590*/  STL.64 [R1+0x98], R12 ;  /* 0x0000980c01007387 */ /* 0x000fe20000100a00 */
[----:B-1----:R-:W-:Y:S01]  /*a5a0*/  VIADD R10, R48, 0xffffff80 ;  /* 0xffffff80300a7836 */ /* 0x002fe20000000000 */
[----:B------:R-:W-:Y:S01]  /*a5b0*/  LEA R0, R0, UR8, 0xf ;  /* 0x0000000800007c11 */ /* 0x000fe2000f8e78ff */
[----:B0-----:R-:W-:Y:S01]  /*a5c0*/  IMAD.MOV.U32 R8, RZ, RZ, R3 ;  /* 0x000000ffff087224 */ /* 0x001fe200078e0003 */
[----:B------:R-:W-:Y:S01]  /*a5d0*/  ULOP3.LUT UR6, UR6, 0x3fff, URZ, 0xc0, !UPT ;  /* 0x00003fff06067892 */ /* 0x000fe2000f8ec03f */
[----:B------:R-:W-:Y:S01]  /*a5e0*/  IMAD.MOV.U32 R9, RZ, RZ, 0x40000040 ;  /* 0x40000040ff097424 */ /* 0x000fe200078e00ff */
[----:B------:R-:W-:Y:S01]  /*a5f0*/  SHF.R.U32.HI R0, RZ, 0x4, R0 ;  /* 0x00000004ff007819 */ /* 0x000fe20000011600 */
[----:B------:R0:W-:Y:S01]  /*a600*/  STL [R1+0x94], R10 ;  /* 0x0000940a01007387 */ /* 0x0001e20000100800 */
[----:B------:R-:W-:Y:S01]  /*a610*/  ULOP3.LUT UR7, UR7, 0x3fff, URZ, 0xc0, !UPT ;  /* 0x00003fff07077892 */ /* 0x000fe2000f8ec03f */
[----:B------:R-:W-:Y:S01]  /*a620*/  PLOP3.LUT P5, PT, PT, PT, UP0, 0x80, 0x0 ;  /* 0x000000000000781c */ /* 0x000fe20003faf008 */
[----:B------:R-:W-:Y:S01]  /*a630*/  ULOP3.LUT UR6, UR6, 0x10000, URZ, 0xfc, !UPT ;  /* 0x0001000006067892 */ /* 0x000fe2000f8efc3f */
[----:B------:R-:W-:Y:S01]  /*a640*/  LOP3.LUT R0, R0, 0x3fff, RZ, 0xc0, !PT ;  /* 0x00003fff00007812 */ /* 0x000fe200078ec0ff */
[----:B------:R-:W-:Y:S01]  /*a650*/  ULOP3.LUT UR7, UR7, 0x10000, URZ, 0xfc, !UPT ;  /* 0x0001000007077892 */ /* 0x000fe2000f8efc3f */
[----:B------:R1:W-:Y:S01]  /*a660*/  STL.128 [R1+0x80], R4 ;  /* 0x0000800401007387 */ /* 0x0003e20000100c00 */
[--C-:B------:R-:W-:Y:S01]  /*a670*/  IMAD.X R37, RZ, RZ, R16.reuse, P1 ;  /* 0x000000ffff257224 */ /* 0x100fe200008e0610 */
[----:B------:R-:W-:Y:S01]  /*a680*/  IADD3 R33, P0, R2, 0xa0, RZ ;  /* 0x000000a002217810 */ /* 0x000fe20007f1e0ff */
[----:B------:R-:W-:Y:S01]  /*a690*/  IMAD.X R46, RZ, RZ, R16, P6 ;  /* 0x000000ffff2e7224 */ /* 0x000fe200030e0610 */
[----:B0-----:R-:W-:Y:S01]  /*a6a0*/  LOP3.LUT R10, R0, 0x2000000, RZ, 0xfc, !PT ;  /* 0x02000000000a7812 */ /* 0x001fe200078efcff */
[----:B------:R-:W-:Y:S01]  /*a6b0*/  IMAD.MOV.U32 R0, RZ, RZ, R229 ;  /* 0x000000ffff007224 */ /* 0x000fe200078e00e5 */
[C---:B------:R-:W-:Y:S01]  /*a6c0*/  IADD3 R154, P4, R2.reuse, 0x98, RZ ;  /* 0x00000098029a7810 */ /* 0x040fe20007f9e0ff */
[----:B------:R-:W-:Y:S01]  /*a6d0*/  IMAD.MOV.U32 R3, RZ, RZ, R230 ;  /* 0x000000ffff037224 */ /* 0x000fe200078e00e6 */
[C---:B------:R-:W-:Y:S01]  /*a6e0*/  IADD3 R32, P3, R2.reuse, 0x94, RZ ;  /* 0x0000009402207810 */ /* 0x040fe20007f7e0ff */
[----:B------:R-:W-:Y:S01]  /*a6f0*/  STL.128 [R1+0xa0], R8 ;  /* 0x0000a00801007387 */ /* 0x000fe20000100c00 */
[C---:B------:R-:W-:Y:S01]  /*a700*/  IADD3 R31, P2, R2.reuse, 0x88, RZ ;  /* 0x00000088021f7810 */ /* 0x040fe20007f5e0ff */
[--C-:B------:R-:W-:Y:S01]  /*a710*/  IMAD.X R44, RZ, RZ, R16.reuse, P0 ;  /* 0x000000ffff2c7224 */ /* 0x100fe200000e0610 */
[C---:B------:R-:W-:Y:S01]  /*a720*/  IADD3 R30, P1, R2.reuse, 0x80, RZ ;  /* 0x00000080021e7810 */ /* 0x040fe20007f3e0ff */
[--C-:B------:R-:W-:Y:S01]  /*a730*/  IMAD.X R155, RZ, RZ, R16.reuse, P4 ;  /* 0x000000ffff9b7224 */ /* 0x100fe200020e0610 */
[----:B------:R-:W-:Y:S01]  /*a740*/  IADD3 R24, P6, R2, 0x78, RZ ;  /* 0x0000007802187810 */ /* 0x000fe20007fde0ff */
[----:B------:R-:W-:-:S02]  /*a750*/  IMAD.X R43, RZ, RZ, R16, P3 ;  /* 0x000000ffff2b7224 */ /* 0x000fc400018e0610 */
[----:B-1----:R-:W-:Y:S02]  /*a760*/  IMAD.U32 R4, RZ, RZ, UR6 ;  /* 0x00000006ff047e24 */ /* 0x002fe4000f8e00ff */
[----:B------:R-:W-:Y:S02]  /*a770*/  IMAD.U32 R6, RZ, RZ, UR7 ;  /* 0x00000007ff067e24 */ /* 0x000fe4000f8e00ff */
[----:B------:R-:W-:Y:S02]  /*a780*/  IMAD.MOV.U32 R5, RZ, RZ, 0x40000040 ;  /* 0x40000040ff057424 */ /* 0x000fe400078e00ff */
[----:B------:R-:W-:Y:S02]  /*a790*/  IMAD.MOV.U32 R7, RZ, RZ, 0x40000040 ;  /* 0x40000040ff077424 */ /* 0x000fe400078e00ff */
[--C-:B------:R-:W-:Y:S02]  /*a7a0*/  IMAD.X R42, RZ, RZ, R16.reuse, P2 ;  /* 0x000000ffff2a7224 */ /* 0x100fe400010e0610 */
[--C-:B------:R-:W-:Y:S01]  /*a7b0*/  IMAD.X R39, RZ, RZ, R16.reuse, P1 ;  /* 0x000000ffff277224 */ /* 0x100fe200008e0610 */
[----:B------:R0:W-:Y:S01]  /*a7c0*/  STL.128 [R1+0xb0], R4 ;  /* 0x0000b00401007387 */ /* 0x0001e20000100c00 */
[----:B------:R-:W-:-:S02]  /*a7d0*/  IMAD.X R25, RZ, RZ, R16, P6 ;  /* 0x000000ffff197224 */ /* 0x000fc400030e0610 */
[----:B0-----:R-:W-:Y:S01]  /*a7e0*/  IMAD.MOV.U32 R5, RZ, RZ, R234 ;  /* 0x000000ffff057224 */ /* 0x001fe200078e00ea */
        /* <DEDUP_REMOVED lines=17> */
.L_x_6433:
        /* <DEDUP_REMOVED lines=12> */
.L_x_6432:
[----:B------:R-:W-:Y:S01]  /*a9c0*/  SHF.R.S32.HI R4, RZ, 0x1f, R3 ;  /* 0x0000001fff047819 */ /* 0x000fe20000011403 */
[----:B------:R-:W0:Y:S01]  /*a9d0*/  LDC.64 R40, c[0x0][0xad0] ;  /* 0x0002b400ff287b82 */ /* 0x000e220000000a00 */
[----:B------:R-:W-:Y:S01]  /*a9e0*/  IMAD.U32 R14, RZ, RZ, UR36 ;  /* 0x00000024ff0e7e24 */ /* 0x000fe2000f8e00ff */
        /* <DEDUP_REMOVED lines=8> */
[----:B------:R-:W1:Y:S01]  /*aa70*/  LDC.64 R8, c[0x0][0x448] ;  /* 0x00011200ff087b82 */ /* 0x000e620000000a00 */
        /* <DEDUP_REMOVED lines=12> */
[----:B------:R-:W-:Y:S01]  /*ab40*/  IMAD.U32 R0, RZ, RZ, UR48 ;  /* 0x00000030ff007e24 */ /* 0x000fe2000f8e00ff */
[----:B------:R-:W-:Y:S01]  /*ab50*/  SEL R13, R13, 0xffffffe0, !P1 ;  /* 0xffffffe00d0d7807 */ /* 0x000fe20004800000 */
[----:B--2---:R-:W-:Y:S01]  /*ab60*/  IMAD.U32 R24, RZ, RZ, UR49 ;  /* 0x00000031ff187e24 */ /* 0x004fe2000f8e00ff */
[----:B------:R-:W-:Y:S01]  /*ab70*/  LOP3.LUT R3, R4, 0x8, R5, 0xf8, !PT ;  /* 0x0000000804037812 */ /* 0x000fe200078ef805 */
[----:B------:R-:W-:Y:S01]  /*ab80*/  STL.64 [R1+0xd0], R158 ;  /* 0x0000d09e01007387 */ /* 0x000fe20000100a00 */
[----:B------:R-:W-:-:S02]  /*ab90*/  SHF.R.U32.HI R4, RZ, 0x3, R4 ;  /* 0x00000003ff047819 */ /* 0x000fc40000011604 */
[----:B------:R-:W-:Y:S01]  /*aba0*/  SEL R12, R12, 0xfffffff0, !P0 ;  /* 0xfffffff00c0c7807 */ /* 0x000fe20004000000 */
[----:B------:R-:W-:Y:S01]  /*abb0*/  STL.U8 [R1+0xe8], RZ ;  /* 0x0000e8ff01007387 */ /* 0x000fe20000100000 */
[----:B------:R-:W-:-:S03]  /*abc0*/  LOP3.LUT R4, R3, R4, RZ, 0x3c, !PT ;  /* 0x0000000403047212 */ /* 0x000fc600078e3cff */
[----:B------:R-:W-:Y:S02]  /*abd0*/  STL.64 [R1+0xc0], R12 ;  /* 0x0000c00c01007387 */ /* 0x000fe40000100a00 */
[----:B------:R-:W-:Y:S02]  /*abe0*/  IMAD.IADD R3, R7, 0x1, R4 ;  /* 0x0000000107037824 */ /* 0x000fe400078e0204 */
[----:B------:R-:W2:Y:S02]  /*abf0*/  LDC.64 R4, c[0x0][0xad8] ;  /* 0x0002b600ff047b82 */ /* 0x000ea40000000a00 */
[----:B------:R-:W-:-:S04]  /*ac00*/  IMAD.WIDE.U32 R10, R3, 0x2, R14 ;  /* 0x00000002030a7825 */ /* 0x000fc800078e000e */
[----:B------:R-:W-:Y:S01]  /*ac10*/  VIADD R3, R17, -UR4 ;  /* 0x8000000411037c36 */ /* 0x000fe20008000000 */
[----:B------:R-:W-:Y:S01]  /*ac20*/  IADD3 R10, P3, R10, 0x36400, RZ ;  /* 0x000364000a0a7810 */ /* 0x000fe20007f7e0ff */
[----:B------:R-:W4:Y:S04]  /*ac30*/  LDC.64 R6, c[0x0][0xae0] ;  /* 0x0002b800ff067b82 */ /* 0x000f280000000a00 */
[----:B------:R-:W-:-:S05]  /*ac40*/  IMAD.X R11, RZ, RZ, R11, P3 ;  /* 0x000000ffff0b7224 */ /* 0x000fca00018e060b */
[----:B------:R5:W-:Y:S04]  /*ac50*/  STL.64 [R1+0xc8], R10 ;  /* 0x0000c80a01007387 */ /* 0x000be80000100a00 */
[----:B------:R-:W-:Y:S04]  /*ac60*/  STL [R3+0x4], R0 ;  /* 0x0000040003007387 */ /* 0x000fe80000100800 */
[----:B------:R5:W-:Y:S04]  /*ac70*/  STL [R3+0x8], R24 ;  /* 0x0000081803007387 */ /* 0x000be80000100800 */
[----:B0-----:R-:W-:Y:S04]  /*ac80*/  STL [R3+0xc], R41 ;  /* 0x00000c2903007387 */ /* 0x001fe80000100800 */
[----:B------:R-:W-:Y:S04]  /*ac90*/  STL [R3+0x14], RZ ;  /* 0x000014ff03007387 */ /* 0x000fe80000100800 */
[----:B------:R-:W-:Y:S04]  /*aca0*/  STL [R3], R20 ;  /* 0x0000001403007387 */ /* 0x000fe80000100800 */
[----:B--2---:R-:W-:Y:S04]  /*acb0*/  STL [R3+0x10], R4 ;  /* 0x0000100403007387 */ /* 0x004fe80000100800 */
[----:B------:R-:W-:Y:S04]  /*acc0*/  STL [R3+0x18], R5 ;  /* 0x0000180503007387 */ /* 0x000fe80000100800 */
[----:B----4-:R-:W-:Y:S04]  /*acd0*/  STL [R3+0x1c], R6 ;  /* 0x00001c0603007387 */ /* 0x010fe80000100800 */
[----:B------:R-:W-:Y:S04]  /*ace0*/  STL [R3+0x20], R7 ;  /* 0x0000200703007387 */ /* 0x000fe80000100800 */
[----:B-1----:R-:W-:Y:S04]  /*acf0*/  STL [R3+0x24], R8 ;  /* 0x0000240803007387 */ /* 0x002fe80000100800 */
[----:B------:R-:W-:Y:S04]  /*ad00*/  STL [R3+0x28], R9 ;  /* 0x0000280903007387 */ /* 0x000fe80000100800 */
[----:B---3--:R-:W-:Y:S04]  /*ad10*/  STL [R3+0x2c], R236 ;  /* 0x00002cec03007387 */ /* 0x008fe80000100800 */
[----:B-----5:R-:W2:Y:S01]  /*ad20*/  LDL R11, [R1+0x1f4] ;  /* 0x0001f400010b7983 */ /* 0x020ea20000100800 */
        /* <DEDUP_REMOVED lines=21> */
.L_x_6698:
[----:B------:R-:W-:Y:S05]  /*ae80*/  BSYNC B0 ;  /* 0x0000000000007941 */ /* 0x000fea0003800000 */
.L_x_6434:
        /* <DEDUP_REMOVED lines=8> */
[--C-:B------:R-:W-:Y:S01]  /*af10*/  IMAD.X R27, RZ, RZ, R16.reuse, P0 ;  /* 0x000000ffff1b7224 */ /* 0x100fe200000e0610 */
        /* <DEDUP_REMOVED lines=10> */
[----:B------:R-:W-:Y:S01]  /*afc0*/  IMAD.MOV.U32 R13, RZ, RZ, R226 ;  /* 0x000000ffff0d7224 */ /* 0x000fe200078e00e2 */
[C---:B---3--:R-:W-:Y:S02]  /*afd0*/  IADD3 R26, P0, R2.reuse, 0x128, RZ ;  /* 0x00000128021a7810 */ /* 0x048fe40007f1e0ff */
[----:B------:R-:W-:-:S02]  /*afe0*/  IADD3 R24, P2, R2, 0xd8, RZ ;  /* 0x000000d802187810 */ /* 0x000fc40007f5e0ff */
[----:B------:R1:W-:Y:S01]  /*aff0*/  STL.128 [R1+0x180], R12 ;  /* 0x0001800c01007387 */ /* 0x0003e20000100c00 */
[--C-:B------:R-:W-:Y:S02]  /*b000*/  IMAD.X R27, RZ, RZ, R16.reuse, P0 ;  /* 0x000000ffff1b7224 */ /* 0x100fe400000e0610 */
[----:B------:R-:W-:Y:S02]  /*b010*/  IMAD.X R25, RZ, RZ, R16, P2 ;  /* 0x000000ffff197224 */ /* 0x000fe400010e0610 */
[----:B-1----:R-:W-:Y:S02]  /*b020*/  IMAD.MOV.U32 R12, RZ, RZ, R31 ;  /* 0x000000ffff0c7224 */ /* 0x002fe400078e001f */
[----:B------:R-:W-:Y:S02]  /*b030*/  IMAD.MOV.U32 R13, RZ, RZ, R42 ;  /* 0x000000ffff0d7224 */ /* 0x000fe400078e002a */
[----:B------:R-:W-:Y:S02]  /*b040*/  IMAD.MOV.U32 R14, RZ, RZ, R35 ;  /* 0x000000ffff0e7224 */ /* 0x000fe400078e0023 */
[----:B------:R-:W-:-:S02]  /*b050*/  IMAD.MOV.U32 R15, RZ, RZ, R46 ;  /* 0x000000ffff0f7224 */ /* 0x000fc400078e002e */
[----:B------:R-:W-:-:S03]  /*b060*/  IMAD.X R31, RZ, RZ, R16, P1 ;  /* 0x000000ffff1f7224 */ /* 0x000fc600008e0610 */
[----:B------:R1:W-:Y:S02]  /*b070*/  STL.128 [R1+0x190], R12 ;  /* 0x0001900c01007387 */ /* 0x0003e40000100c00 */
[----:B-1----:R-:W-:Y:S02]  /*b080*/  IMAD.MOV.U32 R12, RZ, RZ, R36 ;  /* 0x000000ffff0c7224 */ /* 0x002fe400078e0024 */
[----:B------:R-:W-:Y:S02]  /*b090*/  IMAD.MOV.U32 R13, RZ, RZ, R37 ;  /* 0x000000ffff0d7224 */ /* 0x000fe400078e0025 */
[----:B------:R-:W-:Y:S02]  /*b0a0*/  IMAD.MOV.U32 R14, RZ, RZ, R0 ;  /* 0x000000ffff0e7224 */ /* 0x000fe400078e0000 */
[----:B------:R-:W-:-:S05]  /*b0b0*/  IMAD.MOV.U32 R15, RZ, RZ, R21 ;  /* 0x000000ffff0f7224 */ /* 0x000fca00078e0015 */
[----:B------:R1:W-:Y:S02]  /*b0c0*/  STL.128 [R1+0x1a0], R12 ;  /* 0x0001a00c01007387 */ /* 0x0003e40000100c00 */
[----:B-1----:R-:W-:Y:S01]  /*b0d0*/  IMAD.MOV.U32 R14, RZ, RZ, R28 ;  /* 0x000000ffff0e7224 */ /* 0x002fe200078e001c */
[----:B------:R-:W-:Y:S01]  /*b0e0*/  IADD3 R28, P0, R2, 0x140, RZ ;  /* 0x00000140021c7810 */ /* 0x000fe20007f1e0ff */
[----:B------:R-:W-:Y:S02]  /*b0f0*/  IMAD.MOV.U32 R15, RZ, RZ, R29 ;  /* 0x000000ffff0f7224 */ /* 0x000fe400078e001d */
[----:B------:R-:W-:Y:S02]  /*b100*/  IMAD.MOV.U32 R12, RZ, RZ, R30 ;  /* 0x000000ffff0c7224 */ /* 0x000fe400078e001e */
[----:B------:R-:W-:Y:S02]  /*b110*/  IMAD.MOV.U32 R13, RZ, RZ, R31 ;  /* 0x000000ffff0d7224 */ /* 0x000fe400078e001f */
[----:B------:R-:W-:-:S03]  /*b120*/  IMAD.X R29, RZ, RZ, R16, P0 ;  /* 0x000000ffff1d7224 */ /* 0x000fc600000e0610 */
[----:B------:R1:W-:Y:S04]  /*b130*/  STL.128 [R1+0x1b0], R12 ;  /* 0x0001b00c01007387 */ /* 0x0003e80000100c00 */
[----:B------:R-:W-:Y:S01]  /*b140*/  STL.64 [R1+0x1e0], R28 ;  /* 0x0001e01c01007387 */ /* 0x000fe20000100a00 */
        /* <DEDUP_REMOVED lines=14> */
.L_x_6437:
[----:B------:R-:W-:Y:S05]  /*b230*/  BSYNC B0 ;  /* 0x0000000000007941 */ /* 0x000fea0003800000 */
.L_x_6436:
        /* <DEDUP_REMOVED lines=8> */
.L_x_6439:
[----:B------:R-:W-:Y:S05]  /*b2c0*/  BSYNC B0 ;  /* 0x0000000000007941 */ /* 0x000fea0003800000 */
.L_x_6438:
[----:B------:R-:W-:Y:S04]  /*b2d0*/  BSSY B0, `(.L_x_6440) ;  /* 0x0000004000007945 */ /* 0x000fe80003800000 */
[----:B-1----:R-:W-:Y:S05]  /*b2e0*/  @P0 BRA `(.L_x_6441) ;  /* 0x0000000000080947 */ /* 0x002fea0003800000 */
[----:B------:R-:W1:Y:S02]  /*b2f0*/  SYNCS.PHASECHK.TRANS64.TRYWAIT P0, [R10+URZ], R11 ;  /* 0x0000000b0a0075a7 */ /* 0x000e64000800017f */
[----:B-1----:R-:W-:Y:S05]  /*b300*/  @!P0 BRA `(.L_x_6442) ;  /* 0x0000027800888947 */ /* 0x002fea0003800000 */
.L_x_6441:
[----:B------:R-:W-:Y:S05]  /*b310*/  BSYNC B0 ;  /* 0x0000000000007941 */ /* 0x000fea0003800000 */
.L_x_6440:
        /* <DEDUP_REMOVED lines=58> */
.L_x_6699:
[----:B------:R-:W-:Y:S05]  /*b6c0*/  BSYNC B0 ;  /* 0x0000000000007941 */ /* 0x000fea0003800000 */
.L_x_6443:
[----:B------:R-:W2:Y:S04]  /*b6d0*/  LDL R12, [R1+0x54] ;  /* 0x00005400010c7983 */ /* 0x000ea80000100800 */
[----:B0-----:R0:W5:Y:S01]  /*b6e0*/  LDL.64 R10, [R1+0x1e8] ;  /* 0x0001e800010a7983 */ /* 0x0011620000100a00 */
[----:B------:R-:W-:Y:S01]  /*b6f0*/  BSSY B0, `(.L_x_6445) ;  /* 0x0000005000007945 */ /* 0x000fe20003800000 */
[----:B--2---:R-:W-:-:S04]  /*b700*/  LOP3.LUT R12, R12, 0x1, RZ, 0xfc, !PT ;  /* 0x000000010c0c7812 */ /* 0x004fc800078efcff */
[----:B------:R-:W-:-:S13]  /*b710*/  ISETP.NE.AND P1, PT, R12, 0x3, PT ;  /* 0x000000030c00780c */ /* 0x000fda0003f25270 */
[----:B0-----:R-:W-:Y:S05]  /*b720*/  @!P1 BRA `(.L_x_6446) ;  /* 0x0000000000049947 */ /* 0x001fea0003800000 */
[----:B------:R-:W-:Y:S01]  /*b730*/  BPT.TRAP 0x1 ;  /* 0x000000040000795c */ /* 0x000fe20000300000 */
.L_x_6446:
[----:B------:R-:W-:Y:S05]  /*b740*/  BSYNC B0 ;  /* 0x0000000000007941 */ /* 0x000fea0003800000 */
.L_x_6445:
        /* <DEDUP_REMOVED lines=8> */
.L_x_6448:
[----:B------:R-:W-:Y:S05]  /*b7d0*/  BSYNC B0 ;  /* 0x0000000000007941 */ /* 0x000fea0003800000 */
.L_x_6447:
[----:B------:R-:W-:Y:S04]  /*b7e0*/  BSSY B0, `(.L_x_6449) ;  /* 0x0000004000007945 */ /* 0x000fe80003800000 */
[----:B-1----:R-:W-:Y:S05]  /*b7f0*/  @P0 BRA `(.L_x_6450) ;  /* 0x0000000000080947 */ /* 0x002fea0003800000 */
[----:B------:R-:W1:Y:S02]  /*b800*/  SYNCS.PHASECHK.TRANS64.TRYWAIT P0, [R10+URZ], R11 ;  /* 0x0000000b0a0075a7 */ /* 0x000e64000800017f */
[----:B-1----:R-:W-:Y:S05]  /*b810*/  @!P0 BRA `(.L_x_6451) ;  /* 0x0000027400708947 */ /* 0x002fea0003800000 */
.L_x_6450:
[----:B------:R-:W-:Y:S05]  /*b820*/  BSYNC B0 ;  /* 0x0000000000007941 */ /* 0x000fea0003800000 */
.L_x_6449:
        /* <DEDUP_REMOVED lines=572> */
.L_x_6457:
[----:B------:R-:W-:Y:S05]  /*dbf0*/  BSYNC B2 ;  /* 0x0000000000027941 */ /* 0x000fea0003800000 */
.L_x_6456:
[----:B------:R-:W-:Y:S01]  /*dc00*/  LOP3.LUT R13, RZ, R13, RZ, 0x33, !PT ;  /* 0x0000000dff0d7212 */ /* 0x000fe200078e33ff */
[----:B------:R-:W-:Y:S06]  /*dc10*/  BRA `(.L_x_6458) ;  /* 0x0000000000187947 */ /* 0x000fec0003800000 */
.L_x_6455:
[----:B------:R-:W-:-:S13]  /*dc20*/  ISETP.NE.AND P1, PT, R0, 0x1, PT ;  /* 0x000000010000780c */ /* 0x000fda0003f25270 */
[----:B------:R-:W-:Y:S05]  /*dc30*/  @!P1 BRA `(.L_x_6458) ;  /* 0x0000000000109947 */ /* 0x000fea0003800000 */
[----:B------:R-:W2:Y:S04]  /*dc40*/  LDL R40, [R3+0x1c] ;  /* 0x00001c0003287983 */ /* 0x000ea80000100800 */
[----:B------:R-:W3:Y:S01]  /*dc50*/  LDL R44, [R3+0x20] ;  /* 0x00002000032c7983 */ /* 0x000ee20000100800 */
[----:B--2---:R-:W-:-:S05]  /*dc60*/  IMAD.HI.U32 R13, R13, R40, RZ ;  /* 0x000000280d0d7227 */ /* 0x004fca00078e00ff */
[----:B---3--:R-:W-:-:S07]  /*dc70*/  SHF.R.U32.HI R13, RZ, R44, R13 ;  /* 0x0000002cff0d7219 */ /* 0x008fce000001160d */
.L_x_6458:
[----:B------:R-:W-:Y:S05]  /*dc80*/  BSYNC B1 ;  /* 0x0000000000017941 */ /* 0x000fea0003800000 */
.L_x_6454:
[----:B------:R-:W-:-:S04]  /*dc90*/  IMAD R13, R0, R13, -UR4 ;  /* 0x80000004000d7e24 */ /* 0x000fc8000f8e020d */
[----:B------:R-:W-:-:S05]  /*dca0*/  IMAD R13, R38, -0x2, R13 ;  /* 0xfffffffe260d7824 */ /* 0x000fca00078e020d */
[----:B------:R-:W-:Y:S02]  /*dcb0*/  VIMNMX R36, R36, R13, !PT ;  /* 0x0000000d24247248 */ /* 0x000fe40007fe0100 */
[----:B------:R-:W-:-:S07]  /*dcc0*/  VIADDMNMX R21, R13, R0, R21, PT ;  /* 0x000000000d157246 */ /* 0x000fce0003800115 */
.L_x_6453:
[----:B------:R-:W-:Y:S05]  /*dcd0*/  BSYNC B0 ;  /* 0x0000000000007941 */ /* 0x000fea0003800000 */
.L_x_6452:
[C---:B------:R-:W-:Y:S01]  /*dce0*/  ISETP.GE.AND P1, PT, R59.reuse, 0x2, PT ;  /* 0x000000023b00780c */ /* 0x040fe20003f26270 */
[----:B------:R-:W0:Y:S01]  /*dcf0*/  SHFL.IDX PT, R42, R42, 0x1, 0x1c1f ;  /* 0x003c1f002a2a7f89 */ /* 0x000e2200000e0000 */
[C---:B------:R-:W-:Y:S01]  /*dd00*/  ISETP.GE.AND P5, PT, R59.reuse, 0xa, PT ;  /* 0x0000000a3b00780c */ /* 0x040fe20003fa6270 */
        /* <DEDUP_REMOVED lines=90> */
.L_x_6464:
[----:B------:R-:W-:Y:S05]  /*e2b0*/  BSYNC B2 ;  /* 0x0000000000027941 */ /* 0x000fea0003800000 */
.L_x_6463:
[----:B------:R-:W-:Y:S01]  /*e2c0*/  LOP3.LUT R11, RZ, R11, RZ, 0x33, !PT ;  /* 0x0000000bff0b7212 */ /* 0x000fe200078e33ff */
[----:B------:R-:W-:Y:S06]  /*e2d0*/  BRA `(.L_x_6465) ;  /* 0x0000000000187947 */ /* 0x000fec0003800000 */
.L_x_6462:
[----:B------:R-:W-:-:S13]  /*e2e0*/  ISETP.NE.AND P6, PT, R0, 0x1, PT ;  /* 0x000000010000780c */ /* 0x000fda0003fc5270 */
[----:B------:R-:W-:Y:S05]  /*e2f0*/  @!P6 BRA `(.L_x_6465) ;  /* 0x000000000010e947 */ /* 0x000fea0003800000 */
[----:B------:R-:W2:Y:S04]  /*e300*/  LDL R10, [R3+0x1c] ;  /* 0x00001c00030a7983 */ /* 0x000ea80000100800 */
[----:B------:R-:W3:Y:S01]  /*e310*/  LDL R36, [R3+0x20] ;  /* 0x0000200003247983 */ /* 0x000ee20000100800 */
[----:B--2---:R-:W-:-:S05]  /*e320*/  IMAD.HI.U32 R11, R11, R10, RZ ;  /* 0x0000000a0b0b7227 */ /* 0x004fca00078e00ff */
[----:B---3--:R-:W-:-:S07]  /*e330*/  SHF.R.U32.HI R11, RZ, R36, R11 ;  /* 0x00000024ff0b7219 */ /* 0x008fce000001160b */
.L_x_6465:
[----:B------:R-:W-:Y:S05]  /*e340*/  BSYNC B1 ;  /* 0x0000000000017941 */ /* 0x000fea0003800000 */
.L_x_6461:
[----:B------:R-:W-:-:S04]  /*e350*/  IMAD R11, R0, R11, -UR4 ;  /* 0x80000004000b7e24 */ /* 0x000fc8000f8e020b */
[----:B------:R-:W-:-:S05]  /*e360*/  IMAD R11, R38, -0x2, R11 ;  /* 0xfffffffe260b7824 */ /* 0x000fca00078e020b */
[----:B------:R-:W-:Y:S02]  /*e370*/  VIADDMNMX R13, R11, R0, R13, PT ;  /* 0x000000000b0d7246 */ /* 0x000fe4000380010d */
[----:B------:R-:W-:-:S07]  /*e380*/  VIMNMX R12, R12, R11, !PT ;  /* 0x0000000b0c0c7248 */ /* 0x000fce0007fe0100 */
.L_x_6460:
[----:B------:R-:W-:Y:S05]  /*e390*/  BSYNC B0 ;  /* 0x0000000000007941 */ /* 0x000fea0003800000 */
.L_x_6459:
[----:B------:R-:W-:Y:S01]  /*e3a0*/  ISETP.GT.AND P1, PT, R12, 0x1, !P1 ;  /* 0x000000010c00780c */ /* 0x000fe20004f24270 */
[----:B------:R-:W2:Y:S01]  /*e3b0*/  LDL R47, [R1+0x430] ;  /* 0x00043000012f7983 */ /* 0x000ea20000100800 */
[----:B------:R-:W-:Y:S02]  /*e3c0*/  FMNMX.FTZ R0, R45, R55, !PT ;  /* 0x000000372d007209 */ /* 0x000fe40007810000 */
[----:B------:R-:W-:Y:S01]  /*e3d0*/  ISETP.LT.OR P1, PT, R13, 0x2, P1 ;  /* 0x000000020d00780c */ /* 0x000fe20000f21670 */
[----:B------:R-:W3:Y:S01]  /*e3e0*/  LDL R135, [R1+0x1e8] ;  /* 0x0001e80001877983 */ /* 0x000ee20000100800 */
        /* <DEDUP_REMOVED lines=8> */
[----:B------:R-:W5:Y:S01]  /*e470*/  LDL R70, [R1+0x258] ;  /* 0x0002580001467983 */ /* 0x000f620000100800 */
[----:B------:R-:W-:Y:S02]  /*e480*/  ISETP.LT.OR P1, PT, R13, 0xa, P1 ;  /* 0x0000000a0d00780c */ /* 0x000fe40000f21670 */
[----:B------:R-:W-:Y:S01]  /*e490*/  FMNMX.FTZ R0, R69, R0, !PT ;  /* 0x0000000045007209 */ /* 0x000fe20007810000 */
[----:B------:R-:W5:Y:S01]  /*e4a0*/  LDL R72, [R1+0x25c] ;  /* 0x00025c0001487983 */ /* 0x000f620000100800 */
[----:B------:R-:W-:-:S02]  /*e4b0*/  FSEL R29, R29, -INF , !P1 ;  /* 0xff8000001d1d7808 */ /* 0x000fc40004800000 */
[----:B------:R-:W-:Y:S01]  /*e4c0*/  ISETP.NE.AND P1, PT, R56, RZ, PT ;  /* 0x000000ff3800720c */ /* 0x000fe20003f25270 */
[----:B------:R-:W5:Y:S01]  /*e4d0*/  LDL R74, [R1+0x260] ;  /* 0x00026000014a7983 */ /* 0x000f620000100800 */
[----:B------:R-:W-:Y:S02]  /*e4e0*/  FMNMX.FTZ R0, R65, R0, !PT ;  /* 0x0000000041007209 */ /* 0x000fe40007810000 */
[C---:B------:R-:W-:Y:S01]  /*e4f0*/  ISETP.GT.AND P1, PT, R12.reuse, 0x10, !P1 ;  /* 0x000000100c00780c */ /* 0x040fe20004f24270 */
[----:B------:R-:W5:Y:S01]  /*e500*/  LDL R56, [R1+0x23c] ;  /* 0x00023c0001387983 */ /* 0x000f620000100800 */
[----:B------:R-:W-:Y:S02]  /*e510*/  ISETP.GT.AND P2, PT, R12, 0x8, !P2 ;  /* 0x000000080c00780c */ /* 0x000fe40005744270 */
[----:B------:R-:W-:Y:S01]  /*e520*/  ISETP.LT.OR P1, PT, R13, 0x11, P1 ;  /* 0x000000110d00780c */ /* 0x000fe20000f21670 */
[----:B------:R-:W5:Y:S01]  /*e530*/  LDL R76, [R1+0x264] ;  /* 0x00026400014c7983 */ /* 0x000f620000100800 */
[----:B------:R-:W-:-:S02]  /*e540*/  FMNMX.FTZ R0, R149, R0, !PT ;  /* 0x0000000095007209 */ /* 0x000fc40007810000 */
[----:B------:R-:W-:Y:S01]  /*e550*/  FSEL R30, R30, -INF , !P1 ;  /* 0xff8000001e1e7808 */ /* 0x000fe20004800000 */
[----:B------:R-:W5:Y:S01]  /*e560*/  LDL R78, [R1+0x268] ;  /* 0x00026800014e7983 */ /* 0x000f620000100800 */
[----:B------:R-:W-:Y:S02]  /*e570*/  ISETP.NE.AND P1, PT, R58, RZ, PT ;  /* 0x000000ff3a00720c */ /* 0x000fe40003f25270 */
[----:B------:R-:W-:Y:S01]  /*e580*/  ISETP.LT.OR P2, PT, R13, 0x9, P2 ;  /* 0x000000090d00780c */ /* 0x000fe20001741670 */
[----:B------:R-:W5:Y:S01]  /*e590*/  LDL R58, [R1+0x240] ;  /* 0x00024000013a7983 */ /* 0x000f620000100800 */
[----:B------:R-:W-:Y:S02]  /*e5a0*/  ISETP.GT.AND P1, PT, R12, 0x11, !P1 ;  /* 0x000000110c00780c */ /* 0x000fe40004f24270 */
[----:B------:R-:W-:Y:S01]  /*e5b0*/  FMNMX.FTZ R0, R67, R0, !PT ;  /* 0x0000000043007209 */ /* 0x000fe20007810000 */
[----:B------:R-:W5:Y:S01]  /*e5c0*/  LDL R80, [R1+0x26c] ;  /* 0x00026c0001507983 */ /* 0x000f620000100800 */
[----:B------:R-:W-:-:S02]  /*e5d0*/  ISETP.LT.OR P1, PT, R13, 0x12, P1 ;  /* 0x000000120d00780c */ /* 0x000fc40000f21670 */
[----:B------:R-:W-:Y:S01]  /*e5e0*/  FSEL R38, R28, -INF , !P2 ;  /* 0xff8000001c267808 */ /* 0x000fe20005000000 */
[----:B------:R-:W5:Y:S01]  /*e5f0*/  LDL R82, [R1+0x270] ;  /* 0x0002700001527983 */ /* 0x000f620000100800 */
[----:B------:R-:W-:Y:S02]  /*e600*/  FSEL R31, R31, -INF , !P1 ;  /* 0xff8000001f1f7808 */ /* 0x000fe40004800000 */
[----:B------:R-:W-:Y:S01]  /*e610*/  ISETP.NE.AND P1, PT, R60, RZ, PT ;  /* 0x000000ff3c00720c */ /* 0x000fe20003f25270 */
[----:B------:R-:W5:Y:S01]  /*e620*/  LDL R84, [R1+0x274] ;  /* 0x0002740001547983 */ /* 0x000f620000100800 */
[----:B------:R-:W-:Y:S02]  /*e630*/  ISETP.NE.AND P2, PT, R66, RZ, PT ;  /* 0x000000ff4200720c */ /* 0x000fe40003f45270 */
[----:B------:R-:W-:Y:S01]  /*e640*/  ISETP.GT.AND P1, PT, R12, 0x18, !P1 ;  /* 0x000000180c00780c */ /* 0x000fe20004f24270 */
[----:B------:R-:W5:Y:S01]  /*e650*/  LDL R60, [R1+0x244] ;  /* 0x00024400013c7983 */ /* 0x000f620000100800 */
[----:B------:R-:W-:-:S02]  /*e660*/  FMNMX.FTZ R0, R147, R0, !PT ;  /* 0x0000000093007209 */ /* 0x000fc40007810000 */
[----:B------:R-:W-:Y:S01]  /*e670*/  ISETP.LT.OR P1, PT, R13, 0x19, P1 ;  /* 0x000000190d00780c */ /* 0x000fe20000f21670 */
[----:B------:R-:W5:Y:S01]  /*e680*/  LDL R66, [R1+0x250] ;  /* 0x0002500001427983 */ /* 0x000f620000100800 */
[----:B------:R-:W-:Y:S02]  /*e690*/  FMNMX.FTZ R0, R71, R0, !PT ;  /* 0x0000000047007209 */ /* 0x000fe40007810000 */
[----:B------:R-:W-:Y:S01]  /*e6a0*/  FSEL R32, R32, -INF , !P1 ;  /* 0xff80000020207808 */ /* 0x000fe20004800000 */
[----:B------:R-:W5:Y:S01]  /*e6b0*/  LDL R86, [R1+0x278] ;  /* 0x0002780001567983 */ /* 0x000f620000100800 */
[----:B------:R-:W-:Y:S02]  /*e6c0*/  ISETP.NE.AND P1, PT, R62, RZ, PT ;  /* 0x000000ff3e00720c */ /* 0x000fe40003f25270 */
[----:B------:R-:W-:Y:S01]  /*e6d0*/  FMNMX.FTZ R0, R145, R0, !PT ;  /* 0x0000000091007209 */ /* 0x000fe20007810000 */
[----:B------:R-:W5:Y:S01]  /*e6e0*/  LDL R62, [R1+0x248] ;  /* 0x00024800013e7983 */ /* 0x000f620000100800 */
[----:B------:R-:W-:-:S02]  /*e6f0*/  ISETP.GT.AND P1, PT, R12, 0x19, !P1 ;  /* 0x000000190c00780c */ /* 0x000fc40004f24270 */
[----:B------:R-:W-:Y:S01]  /*e700*/  ISETP.NE.AND P6, PT, R40, RZ, PT ;  /* 0x000000ff2800720c */ /* 0x000fe20003fc5270 */
[----:B------:R-:W5:Y:S01]  /*e710*/  LDL R88, [R1+0x27c] ;  /* 0x00027c0001587983 */ /* 0x000f620000100800 */
[----:B------:R-:W-:Y:S02]  /*e720*/  ISETP.LT.OR P1, PT, R13, 0x1a, P1 ;  /* 0x0000001a0d00780c */ /* 0x000fe40000f21670 */
[----:B------:R-:W-:Y:S01]  /*e730*/  FMNMX.FTZ R0, R73, R0, !PT ;  /* 0x0000000049007209 */ /* 0x000fe20007810000 */
[----:B------:R-:W5:Y:S01]  /*e740*/  LDL R90, [R1+0x280] ;  /* 0x00028000015a7983 */ /* 0x000f620000100800 */
[----:B------:R-:W-:Y:S02]  /*e750*/  FSEL R33, R33, -INF , !P1 ;  /* 0xff80000021217808 */ /* 0x000fe40004800000 */
[----:B------:R-:W-:Y:S01]  /*e760*/  ISETP.NE.AND P1, PT, R64, RZ, PT ;  /* 0x000000ff4000720c */ /* 0x000fe20003f25270 */
[----:B------:R-:W5:Y:S01]  /*e770*/  LDL R92, [R1+0x284] ;  /* 0x00028400015c7983 */ /* 0x000f620000100800 */
[----:B------:R-:W-:-:S02]  /*e780*/  FMNMX.FTZ R0, R41, R0, !PT ;  /* 0x0000000029007209 */ /* 0x000fc40007810000 */
[----:B------:R-:W-:Y:S01]  /*e790*/  ISETP.GT.AND P1, PT, R12, 0x20, !P1 ;  /* 0x000000200c00780c */ /* 0x000fe20004f24270 */
[----:B------:R-:W5:Y:S01]  /*e7a0*/  LDL R64, [R1+0x24c] ;  /* 0x00024c0001407983 */ /* 0x000f620000100800 */
[----:B------:R-:W-:Y:S02]  /*e7b0*/  FMNMX.FTZ R0, R37, R0, !PT ;  /* 0x0000000025007209 */ /* 0x000fe40007810000 */
[----:B------:R-:W-:Y:S01]  /*e7c0*/  ISETP.LT.OR P1, PT, R13, 0x21, P1 ;  /* 0x000000210d00780c */ /* 0x000fe20000f21670 */
[----:B------:R-:W5:Y:S01]  /*e7d0*/  LDL R94, [R1+0x288] ;  /* 0x00028800015e7983 */ /* 0x000f620000100800 */
[----:B------:R-:W-:Y:S02]  /*e7e0*/  FMNMX.FTZ R10, R39, R0, !PT ;  /* 0x00000000270a7209 */ /* 0x000fe40007810000 */
[----:B------:R-:W-:Y:S01]  /*e7f0*/  FSEL R34, R34, -INF , !P1 ;  /* 0xff80000022227808 */ /* 0x000fe20004800000 */
[----:B------:R-:W5:Y:S01]  /*e800*/  LDL R96, [R1+0x28c] ;  /* 0x00028c0001607983 */ /* 0x000f620000100800 */
        /* <DEDUP_REMOVED lines=8> */
[----:B------:R-:W5:Y:S01]  /*e890*/  LDL R100, [R1+0x294] ;  /* 0x0002940001647983 */ /* 0x000f620000100800 */
[----:B------:R-:W-:-:S02]  /*e8a0*/  ISETP.GT.AND P3, PT, R12, 0x30, !P3 ;  /* 0x000000300c00780c */ /* 0x000fc40005f64270 */
[C---:B------:R-:W-:Y:S01]  /*e8b0*/  ISETP.LT.OR P1, PT, R13.reuse, 0x1, P1 ;  /* 0x000000010d00780c */ /* 0x040fe20000f21670 */
[----:B------:R-:W5:Y:S01]  /*e8c0*/  LDL R102, [R1+0x298] ;  /* 0x0002980001667983 */ /* 0x000f620000100800 */
[----:B------:R-:W-:Y:S02]  /*e8d0*/  ISETP.LT.OR P2, PT, R13, 0x2a, P2 ;  /* 0x0000002a0d00780c */ /* 0x000fe40001741670 */
[----:B------:R-:W-:Y:S01]  /*e8e0*/  FSEL R25, R24, -INF , !P1 ;  /* 0xff80000018197808 */ /* 0x000fe20004800000 */
[----:B------:R-:W5:Y:S01]  /*e8f0*/  LDL R104, [R1+0x29c] ;  /* 0x00029c0001687983 */ /* 0x000f620000100800 */
[----:B------:R-:W-:Y:S02]  /*e900*/  ISETP.NE.AND P1, PT, R68, RZ, PT ;  /* 0x000000ff4400720c */ /* 0x000fe40003f25270 */
[----:B------:R-:W-:Y:S01]  /*e910*/  FMNMX.FTZ R11, R25, R36, !PT ;  /* 0x00000024190b7209 */ /* 0x000fe20007810000 */
[----:B------:R-:W5:Y:S01]  /*e920*/  LDL R68, [R1+0x254] ;  /* 0x0002540001447983 */ /* 0x000f620000100800 */
[----:B------:R-:W-:-:S02]  /*e930*/  ISETP.GT.AND P1, PT, R12, 0x28, !P1 ;  /* 0x000000280c00780c */ /* 0x000fc40004f24270 */
[----:B------:R-:W-:Y:S01]  /*e940*/  FMNMX.FTZ R0, R38, R11, !PT ;  /* 0x0000000b26007209 */ /* 0x000fe20007810000 */
[----:B------:R-:W5:Y:S01]  /*e950*/  LDL R106, [R1+0x2a0] ;  /* 0x0002a000016a7983 */ /* 0x000f620000100800 */
[----:B------:R-:W-:Y:S02]  /*e960*/  ISETP.LT.OR P1, PT, R13, 0x29, P1 ;  /* 0x000000290d00780c */ /* 0x000fe40000f21670 */
[----:B------:R-:W-:Y:S01]  /*e970*/  FMNMX.FTZ R11, R29, R0, !PT ;  /* 0x000000001d0b7209 */ /* 0x000fe20007810000 */
[----:B------:R-:W5:Y:S01]  /*e980*/  LDL R108, [R1+0x2a4] ;  /* 0x0002a400016c7983 */ /* 0x000f620000100800 */
[----:B0-----:R-:W-:Y:S02]  /*e990*/  FMNMX.FTZ R21, R10, R21, !PT ;  /* 0x000000150a157209 */ /* 0x001fe40007810000 */
[----:B------:R-:W-:Y:S01]  /*e9a0*/  FMNMX.FTZ R0, R30, R11, !PT ;  /* 0x0000000b1e007209 */ /* 0x000fe20007810000 */
[----:B------:R-:W5:Y:S01]  /*e9b0*/  LDL R110, [R1+0x2a8] ;  /* 0x0002a800016e7983 */ /* 0x000f620000100800 */
[----:B------:R-:W-:-:S02]  /*e9c0*/  FSEL R27, R27, -INF , !P1 ;  /* 0xff8000001b1b7808 */ /* 0x000fc40004800000 */
[----:B------:R-:W-:Y:S01]  /*e9d0*/  FMNMX.FTZ R11, R31, R0, !PT ;  /* 0x000000001f0b7209 */ /* 0x000fe20007810000 */
[----:B------:R-:W0:Y:S01]  /*e9e0*/  SHFL.BFLY PT, R24, R21, 0x1, 0x1f ;  /* 0x0c201f0015187f89 */ /* 0x000e2200000e0000 */
[----:B------:R-:W-:Y:S02]  /*e9f0*/  ISETP.GT.AND P4, PT, R12, 0x31, !P4 ;  /* 0x000000310c00780c */ /* 0x000fe40006784270 */
[----:B------:R-:W-:Y:S01]  /*ea00*/  FMNMX.FTZ R0, R32, R11, !PT ;  /* 0x0000000b20007209 */ /* 0x000fe20007810000 */
[----:B------:R-:W5:Y:S01]  /*ea10*/  LDL R112, [R1+0x2ac] ;  /* 0x0002ac0001707983 */ /* 0x000f620000100800 */
[----:B------:R-:W-:Y:S02]  /*ea20*/  ISETP.LT.OR P3, PT, R13, 0x31, P3 ;  /* 0x000000310d00780c */ /* 0x000fe40001f61670 */
[----:B------:R-:W-:Y:S01]  /*ea30*/  FMNMX.FTZ R11, R33, R0, !PT ;  /* 0x00000000210b7209 */ /* 0x000fe20007810000 */
[----:B------:R-:W5:Y:S01]  /*ea40*/  LDL R114, [R1+0x2b0] ;  /* 0x0002b00001727983 */ /* 0x000f620000100800 */
[----:B------:R-:W-:-:S02]  /*ea50*/  FSEL R26, R26, -INF , !P2 ;  /* 0xff8000001a1a7808 */ /* 0x000fc40005000000 */
[----:B------:R-:W-:Y:S01]  /*ea60*/  FMNMX.FTZ R0, R34, R11, !PT ;  /* 0x0000000b22007209 */ /* 0x000fe20007810000 */
[----:B------:R-:W5:Y:S01]  /*ea70*/  LDL R116, [R1+0x2b4] ;  /* 0x0002b40001747983 */ /* 0x000f620000100800 */
[----:B------:R-:W-:Y:S02]  /*ea80*/  ISETP.NE.AND P6, PT, R48, RZ, PT ;  /* 0x000000ff3000720c */ /* 0x000fe40003fc5270 */
[----:B------:R-:W-:Y:S01]  /*ea90*/  FMNMX.FTZ R0, R35, R0, !PT ;  /* 0x0000000023007209 */ /* 0x000fe20007810000 */
[----:B------:R-:W4:Y:S01]  /*eaa0*/  LDL R48, [R1+0x22c] ;  /* 0x00022c0001307983 */ /* 0x000f220000100800 */
[----:B------:R-:W-:Y:S02]  /*eab0*/  ISETP.GT.AND P5, PT, R12, 0x38, !P5 ;  /* 0x000000380c00780c */ /* 0x000fe40006fa4270 */
[----:B------:R-:W-:Y:S01]  /*eac0*/  FMNMX.FTZ R11, R27, R0, !PT ;  /* 0x000000001b0b7209 */ /* 0x000fe20007810000 */
[----:B------:R-:W5:Y:S01]  /*ead0*/  LDL R118, [R1+0x2b8] ;  /* 0x0002b80001767983 */ /* 0x000f620000100800 */
[----:B------:R-:W-:-:S02]  /*eae0*/  ISETP.LT.OR P4, PT, R13, 0x32, P4 ;  /* 0x000000320d00780c */ /* 0x000fc40002781670 */
[----:B------:R-:W-:Y:S01]  /*eaf0*/  FSEL R40, R14, -INF , !P3 ;  /* 0xff8000000e287808 */ /* 0x000fe20005800000 */
[----:B------:R-:W5:Y:S01]  /*eb00*/  LDL R120, [R1+0x2bc] ;  /* 0x0002bc0001787983 */ /* 0x000f620000100800 */
[----:B------:R-:W-:Y:S02]  /*eb10*/  FMNMX.FTZ R11, R26, R11, !PT ;  /* 0x0000000b1a0b7209 */ /* 0x000fe40007810000 */
[----:B------:R-:W-:Y:S01]  /*eb20*/  ISETP.GT.AND P1, PT, R12, 0x39, !P6 ;  /* 0x000000390c00780c */ /* 0x000fe20007724270 */
[----:B------:R-:W5:Y:S01]  /*eb30*/  LDL R122, [R1+0x2c0] ;  /* 0x0002c000017a7983 */ /* 0x000f620000100800 */
[----:B------:R-:W-:Y:S02]  /*eb40*/  ISETP.LT.OR P5, PT, R13, 0x39, P5 ;  /* 0x000000390d00780c */ /* 0x000fe40002fa1670 */
[----:B------:R-:W-:Y:S01]  /*eb50*/  FSEL R42, R15, -INF , !P4 ;  /* 0xff8000000f2a7808 */ /* 0x000fe20006000000 */
[----:B------:R-:W5:Y:S01]  /*eb60*/  LDL R124, [R1+0x2c4] ;  /* 0x0002c400017c7983 */ /* 0x000f620000100800 */
[----:B------:R-:W-:-:S02]  /*eb70*/  FMNMX.FTZ R11, R40, R11, !PT ;  /* 0x0000000b280b7209 */ /* 0x000fc40007810000 */
[----:B------:R-:W-:Y:S01]  /*eb80*/  ISETP.LT.OR P1, PT, R13, 0x3a, P1 ;  /* 0x0000003a0d00780c */ /* 0x000fe20000f21670 */
[----:B------:R-:W5:Y:S01]  /*eb90*/  LDL R126, [R1+0x2c8] ;  /* 0x0002c800017e7983 */ /* 0x000f620000100800 */
[----:B------:R-:W-:Y:S02]  /*eba0*/  FSEL R43, R54, -INF , !P5 ;  /* 0xff800000362b7808 */ /* 0x000fe40006800000 */
[----:B------:R-:W-:Y:S01]  /*ebb0*/  FMNMX.FTZ R0, R42, R11, !PT ;  /* 0x0000000b2a007209 */ /* 0x000fe20007810000 */
[----:B------:R-:W3:Y:S01]  /*ebc0*/  LDL.64 R12, [R1+0x138] ;  /* 0x00013800010c7983 */ /* 0x000ee20000100a00 */
[----:B------:R-:W-:Y:S02]  /*ebd0*/  FSEL R44, R46, -INF , !P1 ;  /* 0xff8000002e2c7808 */ /* 0x000fe40004800000 */
[----:B------:R-:W-:Y:S01]  /*ebe0*/  FMNMX.FTZ R11, R43, R0, !PT ;  /* 0x000000002b0b7209 */ /* 0x000fe20007810000 */
[----:B------:R-:W4:Y:S01]  /*ebf0*/  LDL R46, [R1+0x228] ;  /* 0x00022800012e7983 */ /* 0x000f220000100800 */
[----:B0-----:R-:W-:-:S02]  /*ec00*/  FMNMX.FTZ R0, R21, R24, !PT ;  /* 0x0000001815007209 */ /* 0x001fc40007810000 */
[----:B------:R-:W-:Y:S01]  /*ec10*/  FMNMX.FTZ R11, R44, R11, !PT ;  /* 0x0000000b2c0b7209 */ /* 0x000fe20007810000 */
[----:B------:R-:W5:Y:S04]  /*ec20*/  LDL R54, [R1+0x238] ;  /* 0x0002380001367983 */ /* 0x000f680000100800 */
[----:B------:R-:W-:Y:S04]  /*ec30*/  STL.64 [R1+0x410], R10 ;  /* 0x0004100a01007387 */ /* 0x000fe80000100a00 */
[----:B------:R-:W-:Y:S04]  /*ec40*/  STL [R1+0x410], R0 ;  /* 0x0004100001007387 */ /* 0x000fe80000100800 */
[----:B------:R-:W2:Y:S04]  /*ec50*/  LDL R15, [R1+0x410] ;  /* 0x00041000010f7983 */ /* 0x000ea80000100800 */
[----:B------:R-:W3:Y:S04]  /*ec60*/  LDL R24, [R1+0x414] ;  /* 0x0004140001187983 */ /* 0x000ee80000100800 */
        /* <DEDUP_REMOVED lines=48> */
[----:B--2---:R-:W-:Y:S01]  /*ef70*/  FMUL.FTZ R14, R47, R15 ;  /* 0x0000000f2f0e7220 */ /* 0x004fe20000410000 */
[----:B------:R-:W-:Y:S01]  /*ef80*/  BAR.SYNC.DEFER_BLOCKING 0xf, 0x100 ;  /* 0x03c4000000007b1d */ /* 0x000fe20000010000 */
[----:B------:R-:W-:-:S04]  /*ef90*/  FSETP.NEU.FTZ.AND P1, PT, R15, -INF , PT ;  /* 0xff8000000f00780b */ /* 0x000fc80003f3d000 */
[----:B------:R-:W-:-:S05]  /*efa0*/  FSEL R14, R14, RZ, P1 ;  /* 0x000000ff0e0e7208 */ /* 0x000fca0000800000 */
[----:B------:R-:W-:Y:S02]  /*efb0*/  FFMA.FTZ R15, R45, R47, -R14 ;  /* 0x0000002f2d0f7223 */ /* 0x000fe4000001080e */
[----:B---3--:R-:W0:Y:S02]  /*efc0*/  SHFL.BFLY PT, R45, R24, 0x2, 0x1f ;  /* 0x0c401f00182d7f89 */ /* 0x008e2400000e0000 */
[----:B0-----:R-:W-:-:S05]  /*efd0*/  FMNMX.FTZ R45, R45, R24, !PT ;  /* 0x000000182d2d7209 */ /* 0x001fca0007810000 */
[----:B------:R-:W0:Y:S01]  /*efe0*/  SHFL.BFLY PT, R28, R45, 0x1, 0x1f ;  /* 0x0c201f002d1c7f89 */ /* 0x000e2200000e0000 */
        /* <DEDUP_REMOVED lines=16> */
[-C--:B------:R-:W-:Y:S01]  /*f0f0*/  FFMA.FTZ R141, R39, R47.reuse, -R14 ;  /* 0x0000002f278d7223 */ /* 0x080fe2000001080e */
[----:B------:R-:W2:Y:S01]  /*f100*/  LDL R37, [R1+0x310] ;  /* 0x0003100001257983 */ /* 0x000ea20000100800 */
[----:B0-----:R-:W-:Y:S01]  /*f110*/  FMNMX.FTZ R28, R45, R28, !PT ;  /* 0x0000001c2d1c7209 */ /* 0x001fe20007810000 */
[----:B------:R0:W-:Y:S02]  /*f120*/  MUFU.EX2 R49, R10 ;  /* 0x0000000a00317308 */ /* 0x0001e40000000800 */
[----:B------:R-:W3:Y:S01]  /*f130*/  LDL R39, [R1+0x314] ;  /* 0x0003140001277983 */ /* 0x000ee20000100800 */
[C---:B------:R-:W-:Y:S01]  /*f140*/  FSETP.NEU.FTZ.AND P1, PT, R28.reuse, -INF , PT ;  /* 0xff8000001c00780b */ /* 0x040fe20003f3d000 */
[----:B-1----:R-:W-:-:S02]  /*f150*/  FMUL.FTZ R0, R28, R47 ;  /* 0x0000002f1c007220 */ /* 0x002fc40000410000 */
[----:B------:R-:W3:Y:S03]  /*f160*/  LDL R41, [R1+0x318] ;  /* 0x0003180001297983 */ /* 0x000ee60000100800 */
[----:B0-----:R-:W-:Y:S01]  /*f170*/  FSEL R10, R0, RZ, P1 ;  /* 0x000000ff000a7208 */ /* 0x001fe20000800000 */
[----:B------:R0:W1:Y:S01]  /*f180*/  MUFU.EX2 R11, R21 ;  /* 0x00000015000b7308 */ /* 0x0000620000000800 */
[----:B------:R-:W3:Y:S03]  /*f190*/  LDL R45, [R1+0x320] ;  /* 0x00032000012d7983 */ /* 0x000ee60000100800 */
[-CC-:B------:R-:W-:Y:S01]  /*f1a0*/  FFMA.FTZ R169, R25, R47.reuse, -R10.reuse ;  /* 0x0000002f19a97223 */ /* 0x180fe2000001080a */
[-CC-:B------:R-:W-:Y:S01]  /*f1b0*/  FFMA.FTZ R139, R36, R47.reuse, -R10.reuse ;  /* 0x0000002f248b7223 */ /* 0x180fe2000001080a */
[-CC-:B------:R-:W-:Y:S01]  /*f1c0*/  FFMA.FTZ R171, R38, R47.reuse, -R10.reuse ;  /* 0x0000002f26ab7223 */ /* 0x180fe2000001080a */
[-CC-:B------:R-:W-:Y:S01]  /*f1d0*/  FFMA.FTZ R173, R30, R47.reuse, -R10.reuse ;  /* 0x0000002f1ead7223 */ /* 0x180fe2000001080a */
[-CC-:B------:R-:W-:Y:S01]  /*f1e0*/  FFMA.FTZ R15, R31, R47.reuse, -R10.reuse ;  /* 0x0000002f1f0f7223 */ /* 0x180fe2000001080a */
[-CC-:B0-----:R-:W-:Y:S01]  /*f1f0*/  FFMA.FTZ R21, R29, R47.reuse, -R10.reuse ;  /* 0x0000002f1d157223 */ /* 0x181fe2000001080a */
[----:B------:R-:W-:Y:S01]  /*f200*/  MUFU.EX2 R169, R169 ;  /* 0x000000a900a97308 */ /* 0x000fe20000000800 */
[-CC-:B------:R-:W-:Y:S01]  /*f210*/  FFMA.FTZ R175, R32, R47.reuse, -R10.reuse ;  /* 0x0000002f20af7223 */ /* 0x180fe2000001080a */
[----:B------:R-:W3:Y:S04]  /*f220*/  LDL R55, [R1+0x334] ;  /* 0x0003340001377983 */ /* 0x000ee80000100800 */
[----:B------:R-:W3:Y:S02]  /*f230*/  LDL R57, [R1+0x338] ;  /* 0x0003380001397983 */ /* 0x000ee40000100800 */
[----:B------:R-:W0:Y:S01]  /*f240*/  MUFU.EX2 R139, R139 ;  /* 0x0000008b008b7308 */ /* 0x000e220000000800 */
[----:B-1----:R-:W-:Y:S01]  /*f250*/  FADD.FTZ R25, R168, R11 ;  /* 0x0000000ba8197221 */ /* 0x002fe20000010000 */
[----:B------:R-:W3:Y:S04]  /*f260*/  LDL R61, [R1+0x340] ;  /* 0x00034000013d7983 */ /* 0x000ee80000100800 */
[----:B------:R-:W3:Y:S02]  /*f270*/  LDL R63, [R1+0x344] ;  /* 0x00034400013f7983 */ /* 0x000ee40000100800 */
[----:B------:R-:W1:Y:S01]  /*f280*/  MUFU.EX2 R171, R171 ;  /* 0x000000ab00ab7308 */ /* 0x000e620000000800 */
[-CC-:B------:R-:W-:Y:S01]  /*f290*/  FFMA.FTZ R232, R33, R47.reuse, -R10.reuse ;  /* 0x0000002f21e87223 */ /* 0x180fe2000001080a */
[----:B------:R-:W3:Y:S06]  /*f2a0*/  LDL R69, [R1+0x350] ;  /* 0x0003500001457983 */ /* 0x000eec0000100800 */
        /* <DEDUP_REMOVED lines=13> */
[----:B------:R-:W-:Y:S08]  /*f380*/  MUFU.EX2 R147, R147 ;  /* 0x0000009300937308 */ /* 0x000ff00000000800 */
[----:B------:R-:W-:Y:S01]  /*f390*/  MUFU.EX2 R178, R178 ;  /* 0x000000b200b27308 */ /* 0x000fe20000000800 */
[----:B------:R-:W-:-:S07]  /*f3a0*/  FFMA.FTZ R183, R43, R47, -R10 ;  /* 0x0000002f2bb77223 */ /* 0x000fce000001080a */
[----:B------:R-:W-:Y:S01]  /*f3b0*/  MUFU.EX2 R145, R145 ;  /* 0x0000009100917308 */ /* 0x000fe20000000800 */
[----:B------:R-:W-:Y:S01]  /*f3c0*/  FFMA.FTZ R137, R44, R47, -R10 ;  /* 0x0000002f2c897223 */ /* 0x000fe2000001080a */
[----:B------:R-:W3:Y:S06]  /*f3d0*/  LDL R73, [R1+0x358] ;  /* 0x0003580001497983 */ /* 0x000eec0000100800 */
[----:B------:R-:W-:Y:S08]  /*f3e0*/  MUFU.EX2 R180, R180 ;  /* 0x000000b400b47308 */ /* 0x000ff00000000800 */
[----:B------:R-:W-:Y:S08]  /*f3f0*/  MUFU.EX2 R143, R143 ;  /* 0x0000008f008f7308 */ /* 0x000ff00000000800 */
[----:B------:R-:W-:Y:S08]  /*f400*/  MUFU.EX2 R182, R182 ;  /* 0x000000b600b67308 */ /* 0x000ff00000000800 */
[----:B------:R-:W-:Y:S01]  /*f410*/  MUFU.EX2 R141, R141 ;  /* 0x0000008d008d7308 */ /* 0x000fe20000000800 */
[----:B------:R4:W-:Y:S04]  /*f420*/  STL [R1+0x414], R28 ;  /* 0x0004141c01007387 */ /* 0x0009e80000100800 */
[----:B------:R-:W5:Y:S03]  /*f430*/  LDL R36, [R1+0x214] ;  /* 0x0002140001247983 */ /* 0x000f660000100800 */
[----:B------:R-:W4:Y:S01]  /*f440*/  MUFU.EX2 R21, R21 ;  /* 0x0000001500157308 */ /* 0x000f220000000800 */
[----:B0-----:R-:W-:Y:S01]  /*f450*/  FADD.FTZ R0, R169, R139 ;  /* 0x0000008ba9007221 */ /* 0x001fe20000010000 */
[----:B------:R-:W2:Y:S06]  /*f460*/  LDL R38, [R1+0x218] ;  /* 0x0002180001267983 */ /* 0x000eac0000100800 */
[----:B------:R-:W0:Y:S01]  /*f470*/  MUFU.EX2 R173, R173 ;  /* 0x000000ad00ad7308 */ /* 0x000e220000000800 */
[----:B------:R-:W-:Y:S01]  /*f480*/  FADD.FTZ R24, R170, R25 ;  /* 0x00000019aa187221 */ /* 0x000fe20000010000 */
[----:B-1----:R-:W-:Y:S01]  /*f490*/  FADD.FTZ R0, R171, R0 ;  /* 0x00000000ab007221 */ /* 0x002fe20000010000 */
[----:B------:R-:W3:Y:S04]  /*f4a0*/  LDL R32, [R1+0x20c] ;  /* 0x00020c0001207983 */ /* 0x000ee80000100800 */
[----:B------:R-:W2:Y:S01]  /*f4b0*/  LDL R29, [R1+0x300] ;  /* 0x00030000011d7983 */ /* 0x000ea20000100800 */
[----:B------:R-:W1:Y:S01]  /*f4c0*/  MUFU.EX2 R15, R15 ;  /* 0x0000000f000f7308 */ /* 0x000e620000000800 */
[----:B------:R-:W-:Y:S01]  /*f4d0*/  FADD.FTZ R24, R49, R24 ;  /* 0x0000001831187221 */ /* 0x000fe20000010000 */
[----:B----4-:R-:W-:-:S06]  /*f4e0*/  FADD.FTZ R0, R21, R0 ;  /* 0x0000000015007221 */ /* 0x010fcc0000010000 */
[----:B------:R-:W4:Y:S01]  /*f4f0*/  MUFU.EX2 R175, R175 ;  /* 0x000000af00af7308 */ /* 0x000f220000000800 */
[----:B------:R-:W-:Y:S01]  /*f500*/  FADD.FTZ R25, R151, R24 ;  /* 0x0000001897197221 */ /* 0x000fe20000010000 */
[----:B0-----:R-:W-:Y:S01]  /*f510*/  FADD.FTZ R0, R173, R0 ;  /* 0x00000000ad007221 */ /* 0x001fe20000010000 */
[----:B------:R-:W-:Y:S01]  /*f520*/  F2FP.BF16.F32.PACK_AB R168, R11, R168 ;  /* 0x000000a80ba8723e */ /* 0x000fe200000010ff */
[----:B------:R-:W5:Y:S04]  /*f530*/  LDL R28, [R1+0x204] ;  /* 0x00020400011c7983 */ /* 0x000f680000100800 */
[----:B------:R-:W0:Y:S01]  /*f540*/  MUFU.EX2 R232, R232 ;  /* 0x000000e800e87308 */ /* 0x000e220000000800 */
[----:B------:R-:W-:Y:S01]  /*f550*/  FADD.FTZ R25, R172, R25 ;  /* 0x00000019ac197221 */ /* 0x000fe20000010000 */
[----:B-1----:R-:W-:Y:S01]  /*f560*/  FADD.FTZ R24, R15, R0 ;  /* 0x000000000f187221 */ /* 0x002fe20000010000 */
[----:B------:R-:W2:Y:S04]  /*f570*/  LDL R34, [R1+0x210] ;  /* 0x0002100001227983 */ /* 0x000ea80000100800 */
[----:B------:R-:W2:Y:S01]  /*f580*/  LDL R33, [R1+0x308] ;  /* 0x0003080001217983 */ /* 0x000ea20000100800 */
[----:B------:R-:W1:Y:S01]  /*f590*/  MUFU.EX2 R177, R177 ;  /* 0x000000b100b17308 */ /* 0x000e620000000800 */
[----:B------:R-:W-:Y:S01]  /*f5a0*/  FADD.FTZ R26, R174, R25 ;  /* 0x00000019ae1a7221 */ /* 0x000fe20000010000 */
[----:B----4-:R-:W-:Y:S01]  /*f5b0*/  FADD.FTZ R25, R175, R24 ;  /* 0x00000018af197221 */ /* 0x010fe20000010000 */
[----:B------:R-:W4:Y:S05]  /*f5c0*/  LDL R35, [R1+0x30c] ;  /* 0x00030c0001237983 */ /* 0x000f2a0000100800 */
[----:B------:R-:W1:Y:S01]  /*f5d0*/  MUFU.EX2 R154, R154 ;  /* 0x0000009a009a7308 */ /* 0x000e620000000800 */
[----:B------:R-:W-:Y:S01]  /*f5e0*/  FADD.FTZ R27, R149, R26 ;  /* 0x0000001a951b7221 */ /* 0x000fe20000010000 */
[----:B0-----:R-:W-:-:S06]  /*f5f0*/  FADD.FTZ R24, R232, R25 ;  /* 0x00000019e8187221 */ /* 0x001fcc0000010000 */
[----:B------:R-:W0:Y:S01]  /*f600*/  MUFU.EX2 R179, R179 ;  /* 0x000000b300b37308 */ /* 0x000e220000000800 */
[----:B------:R-:W-:Y:S01]  /*f610*/  FFMA.FTZ R0, R42, R47, -R10 ;  /* 0x0000002f2a007223 */ /* 0x000fe2000001080a */
[----:B------:R-:W-:Y:S01]  /*f620*/  FADD.FTZ R26, R176, R27 ;  /* 0x0000001bb01a7221 */ /* 0x000fe20000010000 */
[----:B-1----:R-:W-:Y:S01]  /*f630*/  FADD.FTZ R25, R177, R24 ;  /* 0x00000018b1197221 */ /* 0x002fe20000010000 */
[----:B------:R-:W4:Y:S04]  /*f640*/  LDL R40, [R1+0x21c] ;  /* 0x00021c0001287983 */ /* 0x000f280000100800 */
[----:B------:R-:W1:Y:S01]  /*f650*/  MUFU.EX2 R14, R14 ;  /* 0x0000000e000e7308 */ /* 0x000e620000000800 */
[----:B------:R-:W-:Y:S01]  /*f660*/  FADD.FTZ R27, R147, R26 ;  /* 0x0000001a931b7221 */ /* 0x000fe20000010000 */
[----:B------:R-:W-:Y:S01]  /*f670*/  FADD.FTZ R24, R154, R25 ;  /* 0x000000199a187221 */ /* 0x000fe20000010000 */
[----:B------:R-:W4:Y:S04]  /*f680*/  LDL R44, [R1+0x224] ;  /* 0x00022400012c7983 */ /* 0x000f280000100800 */
[----:B------:R-:W4:Y:S01]  /*f690*/  LDL R43, [R1+0x31c] ;  /* 0x00031c00012b7983 */ /* 0x000f220000100800 */
[----:B------:R-:W1:Y:S01]  /*f6a0*/  MUFU.EX2 R181, R181 ;  /* 0x000000b500b57308 */ /* 0x000e620000000800 */
[----:B------:R-:W-:Y:S01]  /*f6b0*/  FADD.FTZ R10, R178, R27 ;  /* 0x0000001bb20a7221 */ /* 0x000fe20000010000 */
[----:B0-----:R-:W-:-:S06]  /*f6c0*/  FADD.FTZ R25, R179, R24 ;  /* 0x00000018b3197221 */ /* 0x001fcc0000010000 */
[----:B------:R-:W-:Y:S08]  /*f6d0*/  MUFU.EX2 R183, R183 ;  /* 0x000000b700b77308 */ /* 0x000ff00000000800 */
[----:B------:R-:W-:Y:S01]  /*f6e0*/  MUFU.EX2 R137, R137 ;  /* 0x0000008900897308 */ /* 0x000fe20000000800 */
[----:B------:R-:W-:Y:S01]  /*f6f0*/  F2FP.BF16.F32.PACK_AB R170, R49, R170 ;  /* 0x000000aa31aa723e */ /* 0x000fe200000010ff */
[----:B------:R-:W4:Y:S04]  /*f700*/  LDL R42, [R1+0x220] ;  /* 0x00022000012a7983 */ /* 0x000f280000100800 */
[----:B------:R-:W4:Y:S02]  /*f710*/  LDL R47, [R1+0x324] ;  /* 0x00032400012f7983 */ /* 0x000f240000100800 */
[----:B------:R-:W0:Y:S01]  /*f720*/  MUFU.EX2 R0, R0 ;  /* 0x0000000000007308 */ /* 0x000e220000000800 */
[----:B------:R-:W-:Y:S01]  /*f730*/  FADD.FTZ R27, R145, R10 ;  /* 0x0000000a911b7221 */ /* 0x000fe20000010000 */
[----:B-1----:R-:W-:Y:S01]  /*f740*/  FADD.FTZ R10, R14, R25 ;  /* 0x000000190e0a7221 */ /* 0x002fe20000010000 */
[----:B------:R-:W4:Y:S02]  /*f750*/  LDL R49, [R1+0x328] ;  /* 0x0003280001317983 */ /* 0x000f240000100800 */
[----:B------:R-:W-:Y:S01]  /*f760*/  FADD.FTZ R24, R180, R27 ;  /* 0x0000001bb4187221 */ /* 0x000fe20000010000 */
[----:B------:R-:W-:-:S03]  /*f770*/  FADD.FTZ R25, R181, R10 ;  /* 0x0000000ab5197221 */ /* 0x000fc60000010000 */
[----:B------:R-:W-:-:S04]  /*f780*/  FADD.FTZ R27, R143, R24 ;  /* 0x000000188f1b7221 */ /* 0x000fc80000010000 */
[----:B------:R-:W-:Y:S01]  /*f790*/  FADD.FTZ R30, R182, R27 ;  /* 0x0000001bb61e7221 */ /* 0x000fe20000010000 */
[----:B0-----:R-:W-:-:S04]  /*f7a0*/  FADD.FTZ R10, R0, R25 ;  /* 0x00000019000a7221 */ /* 0x001fc80000010000 */
[----:B------:R-:W-:Y:S01]  /*f7b0*/  FADD.FTZ R10, R183, R10 ;  /* 0x0000000ab70a7221 */ /* 0x000fe20000010000 */
[----:B------:R-:W-:-:S03]  /*f7c0*/  FADD.FTZ R30, R141, R30 ;  /* 0x0000001e8d1e7221 */ /* 0x000fc60000010000 */
[----:B------:R-:W-:Y:S02]  /*f7d0*/  FADD.FTZ R31, R137, R10 ;  /* 0x0000000a891f7221 */ /* 0x000fe40000010000 */
[----:B------:R-:W3:Y:S04]  /*f7e0*/  LDL.64 R10, [R1+0xa8] ;  /* 0x0000a800010a7983 */ /* 0x000ee80000100a00 */
[----:B------:R0:W-:Y:S04]  /*f7f0*/  STL.64 [R1+0x420], R30 ;  /* 0x0004201e01007387 */ /* 0x0001e80000100a00 */
[----:B------:R-:W5:Y:S04]  /*f800*/  LD.E.64 R26, desc[UR40][R12.64+0x8] ;  /* 0x000008280c1a7980 */ /* 0x000f68000c101b00 */
[----:B------:R-:W2:Y:S04]  /*f810*/  LD.E.64 R24, desc[UR40][R12.64] ;  /* 0x000000280c187980 */ /* 0x000ea8000c101b00 */
[----:B0-----:R-:W4:Y:S04]  /*f820*/  LDL R30, [R1+0x208] ;  /* 0x00020800011e7983 */ /* 0x001f280000100800 */
[----:B------:R-:W4:Y:S01]  /*f830*/  LDL R31, [R1+0x304] ;  /* 0x00030400011f7983 */ /* 0x000f220000100800 */
[----:B------:R-:W-:-:S02]  /*f840*/  F2FP.BF16.F32.PACK_AB R171, R21, R171 ;  /* 0x000000ab15ab723e */ /* 0x000fc400000010ff */
[----:B------:R-:W-:Y:S01]  /*f850*/  F2FP.BF16.F32.PACK_AB R173, R15, R173 ;  /* 0x000000ad0fad723e */ /* 0x000fe200000010ff */
[----:B------:R-:W4:Y:S01]  /*f860*/  LDL R12, [R1+0x3d8] ;  /* 0x0003d800010c7983 */ /* 0x000f220000100800 */
[----:B------:R-:W-:Y:S02]  /*f870*/  F2FP.BF16.F32.PACK_AB R175, R232, R175 ;  /* 0x000000afe8af723e */ /* 0x000fe400000010ff */
[----:B------:R-:W-:Y:S01]  /*f880*/  F2FP.BF16.F32.PACK_AB R177, R154, R177 ;  /* 0x000000b19ab1723e */ /* 0x000fe200000010ff */
[----:B------:R-:W4:Y:S01]  /*f890*/  LDL R13, [R1+0x3dc] ;  /* 0x0003dc00010d7983 */ /* 0x000f220000100800 */
[----:B------:R-:W-:Y:S02]  /*f8a0*/  F2FP.BF16.F32.PACK_AB R179, R14, R179 ;  /* 0x000000b30eb3723e */ /* 0x000fe400000010ff */
[----:B------:R-:W-:Y:S01]  /*f8b0*/  F2FP.BF16.F32.PACK_AB R181, R0, R181 ;  /* 0x000000b500b5723e */ /* 0x000fe200000010ff */
[----:B------:R-:W4:Y:S04]  /*f8c0*/  LDL R14, [R1+0x3e0] ;  /* 0x0003e000010e7983 */ /* 0x000f280000100800 */
[----:B------:R-:W4:Y:S04]  /*f8d0*/  LDL R0, [R1+0x3d4] ;  /* 0x0003d40001007983 */ /* 0x000f280000100800 */
[----:B------:R-:W4:Y:S04]  /*f8e0*/  LDL R15, [R1+0x3e4] ;  /* 0x0003e400010f7983 */ /* 0x000f280000100800 */
[----:B------:R-:W4:Y:S04]  /*f8f0*/  LDL R21, [R1+0x3e8] ;  /* 0x0003e80001157983 */ /* 0x000f280000100800 */
[----:B------:R-:W4:Y:S04]  /*f900*/  LDL R154, [R1+0x3ec] ;  /* 0x0003ec00019a7983 */ /* 0x000f280000100800 */
[----:B------:R-:W4:Y:S01]  /*f910*/  LDL R232, [R1+0x3f8] ;  /* 0x0003f80001e87983 */ /* 0x000f220000100800 */
[----:B-----5:R-:W-:-:S03]  /*f920*/  MOV R133, R26 ;  /* 0x0000001a00857202 */ /* 0x020fc60000000f00 */
[----:B------:R-:W5:Y:S04]  /*f930*/  LDL R26, [R1+0x200] ;  /* 0x00020000011a7983 */ /* 0x000f680000100800 */
[----:B------:R-:W5:Y:S01]  /*f940*/  LDL R27, [R1+0x2fc] ;  /* 0x0002fc00011b7983 */ /* 0x000f620000100800 */
[----:B------:R-:W-:Y:S01]  /*f950*/  F2FP.BF16.F32.PACK_AB R183, R137, R183 ;  /* 0x000000b789b7723e */ /* 0x000fe200000010ff */
[--C-:B--2---:R-:W-:Y:S01]  /*f960*/  IMAD R137, R25, 0x2, R133.reuse ;  /* 0x0000000219897824 */ /* 0x104fe200078e0285 */
[----:B------:R-:W-:Y:S01]  /*f970*/  F2FP.BF16.F32.PACK_AB R169, R139, R169 ;  /* 0x000000a98ba9723e */ /* 0x000fe200000010ff */
[----:B------:R-:W-:Y:S01]  /*f980*/  IMAD R25, R24, 0x2, R133 ;  /* 0x0000000218197824 */ /* 0x000fe200078e0285 */
[----:B------:R-:W-:Y:S02]  /*f990*/  F2FP.BF16.F32.PACK_AB R172, R172, R151 ;  /* 0x00000097acac723e */ /* 0x000fe400000010ff */
[----:B------:R-:W-:Y:S01]  /*f9a0*/  F2FP.BF16.F32.PACK_AB R174, R149, R174 ;  /* 0x000000ae95ae723e */ /* 0x000fe200000010ff */
[----:B------:R-:W-:Y:S01]  /*f9b0*/  IMAD R24, R24, 0x2, R137 ;  /* 0x0000000218187824 */ /* 0x000fe200078e0289 */
[----:B------:R-:W-:Y:S01]  /*f9c0*/  F2FP.BF16.F32.PACK_AB R176, R147, R176 ;  /* 0x000000b093b0723e */ /* 0x000fe200000010ff */
[----:B---3--:R-:W-:Y:S01]  /*f9d0*/  IMAD R10, R135, 0x1000, R10 ;  /* 0x00001000870a7824 */ /* 0x008fe200078e020a */
[----:B------:R-:W-:-:S02]  /*f9e0*/  F2FP.BF16.F32.PACK_AB R178, R145, R178 ;  /* 0x000000b291b2723e */ /* 0x000fc400000010ff */
[----:B------:R-:W-:Y:S02]  /*f9f0*/  F2FP.BF16.F32.PACK_AB R180, R143, R180 ;  /* 0x000000b48fb4723e */ /* 0x000fe400000010ff */
[----:B------:R-:W-:Y:S01]  /*fa00*/  F2FP.BF16.F32.PACK_AB R182, R141, R182 ;  /* 0x000000b68db6723e */ /* 0x000fe200000010ff */
[----:B------:R-:W-:Y:S01]  /*fa10*/  STSM.16.M88.4 [R133], R168 ;  /* 0x000000a885007844 */ /* 0x000fe20000000200 */
[----:B------:R-:W-:-:S03]  /*fa20*/  R2UR UR6, R10 ;  /* 0x000000000a0672ca */ /* 0x000fc600000e0000 */
[----:B------:R0:W-:Y:S01]  /*fa30*/  STSM.16.M88.4 [R25], R172 ;  /* 0x000000ac19007844 */ /* 0x0001e20000000200 */
[----:B------:R-:W-:-:S03]  /*fa40*/  R2UR UR7, R11 ;  /* 0x000000000b0772ca */ /* 0x000fc600000e0000 */
[----:B------:R-:W-:Y:S04]  /*fa50*/  STSM.16.M88.4 [R137], R176 ;  /* 0x000000b089007844 */ /* 0x000fe80000000200 */
[----:B------:R1:W-:Y:S01]  /*fa60*/  STSM.16.M88.4 [R24], R180 ;  /* 0x000000b418007844 */ /* 0x0003e20000000200 */
[----:B0-----:R-:W-:-:S03]  /*fa70*/  IMAD.MOV.U32 R25, RZ, RZ, R11 ;  /* 0x000000ffff197224 */ /* 0x001fc600078e000b */
[----:B------:R-:W-:Y:S01]  /*fa80*/  STL [R1+0x204], R28 ;  /* 0x0002041c01007387 */ /* 0x000fe20000100800 */
[----:B-1----:R-:W-:-:S03]  /*fa90*/  VIADD R24, R10, 0x80 ;  /* 0x000000800a187836 */ /* 0x002fc60000000000 */
[----:B----4-:R-:W-:Y:S01]  /*faa0*/  STL [R1+0x208], R30 ;  /* 0x0002081e01007387 */ /* 0x010fe20000100800 */
[----:B------:R-:W-:-:S03]  /*fab0*/  R2UR UR11, R25 ;  /* 0x00000000190b72ca */ /* 0x000fc600000e0000 */
[----:B------:R-:W-:Y:S01]  /*fac0*/  STL [R1+0x20c], R32 ;  /* 0x00020c2001007387 */ /* 0x000fe20000100800 */
[----:B------:R-:W-:-:S03]  /*fad0*/  R2UR UR10, R24 ;  /* 0x00000000180a72ca */ /* 0x000fc600000e0000 */
        /* <DEDUP_REMOVED lines=115> */
[----:B------:R-:W-:Y:S04]  /*10210*/  STL [R1+0x3b8], R237 ;  /* 0x0003b8ed01007387 */ /* 0x000fe80000100800 */
[----:B------:R-:W-:Y:S04]  /*10220*/  STL [R1+0x3d4], R0 ;  /* 0x0003d40001007387 */ /* 0x000fe80000100800 */
[----:B------:R0:W-:Y:S04]  /*10230*/  STL [R1+0x3d8], R12 ;  /* 0x0003d80c01007387 */ /* 0x0001e80000100800 */
        /* <DEDUP_REMOVED lines=9> */
[----:B0-----:R-:W-:-:S02]  /*102d0*/  VIADD R12, R10, 0x100 ;  /* 0x000001000a0c7836 */ /* 0x001fc40000000000 */
[----:B-1----:R-:W-:-:S03]  /*102e0*/  IMAD.MOV.U32 R13, RZ, RZ, R11 ;  /* 0x000000ffff0d7224 */ /* 0x002fc600078e000b */
        /* <DEDUP_REMOVED lines=37> */
[----:B------:R-:W-:Y:S02]  /*10540*/  VIADD R10, R10, 0x180 ;  /* 0x000001800a0a7836 */ /* 0x000fe40000000000 */
        /* <DEDUP_REMOVED lines=397> */
.L_x_6468:
[----:B------:R-:W-:-:S13]  /*11e20*/  ISETP.NE.AND P1, PT, R5, 0x1, PT ;  /* 0x000000010500780c */ /* 0x000fda0003f25270 */
[----:B------:R-:W-:-:S05]  /*11e30*/  @P1 IMAD.HI.U32 R6, R10, R6, RZ ;  /* 0x000000060a061227 */ /* 0x000fca00078e00ff */
[----:B------:R-:W-:-:S07]  /*11e40*/  @P1 SHF.R.U32.HI R10, RZ, R7, R6 ;  /* 0x00000007ff0a1219 */ /* 0x000fce0000011606 */
.L_x_6469:
[----:B------:R-:W-:Y:S05]  /*11e50*/  BSYNC B0 ;  /* 0x0000000000007941 */ /* 0x000fea0003800000 */
.L_x_6467:
[----:B------:R-:W-:-:S05]  /*11e60*/  IMAD R5, R10, R5, R5 ;  /* 0x000000050a057224 */ /* 0x000fca00078e0205 */
[----:B------:R-:W-:-:S07]  /*11e70*/  VIMNMX R4, R4, R5, PT ;  /* 0x0000000504047248 */ /* 0x000fce0003fe0100 */
.L_x_6466:
        /* <DEDUP_REMOVED lines=8> */
.L_x_6474:
[----:B------:R-:W-:Y:S01]  /*11f00*/  BSSY B0, `(.L_x_6473) ;  /* 0x0000004000007945 */ /* 0x000fe20003800000 */
[----:B------:R-:W-:Y:S01]  /*11f10*/  VIADD R8, R2, 0x148 ;  /* 0x0000014802087836 */ /* 0x000fe20000000000 */
[----:B------:R-:W-:-:S07]  /*11f20*/  MOV R6, 0x11f40 ;  /* 0x00011f4000067802 */ /* 0x000fce0000000f00 */
[----:B------:R-:W-:Y:S05]  /*11f30*/  CALL.REL.NOINC `($_ZN7cutlass13device_kernelIN5flash11enable_sm90INS1_16FlashAttnFwdSm90INS1_25CollectiveMainloopFwdSm90ILi2EN4cute5tupleIJNS5_1CILi1EEES8_S8_EEENS6_IJNS7_ILi64EEESA_SA_EEELi512ENS_10bfloat16_tEfNS_4arch4Sm90ELb0ELb1ELb1ELb1ELb0ELb0ELb1ELb0ELb0ELb1ELb0ELb0EEENS1_21CollectiveEpilogueFwdINS6_IJSA_NS7_ILi512EEESA_EEES9_SC_SE_Li256ELb1ELb1ELb0ELb0EEENS1_36VarlenDynamicPersistentTileSchedulerILi64ELi64ELi256ELi128ELb0ELb1ELb1ELb1ELb0ELb1EEEEEEEEEvNT_6ParamsE$_ZZN5flash25CollectiveMainloopFwdSm90ILi2EN4cute5tupleIJNS1_1CILi1EEES4_S4_EEENS2_IJNS3_ILi64EEES6_S6_EEELi512EN7cutlass10bfloat16_tEfNS8_4arch4Sm90ELb0ELb1ELb1ELb1ELb0ELb0ELb1ELb0ELb0ELb1ELb0ELb0EE3mmaINS_16FlashAttnFwdSm90ISC_NS_21CollectiveEpilogueFwdINS2_IJS6_NS3_ILi512EEES6_EEES5_S9_SB_Li256ELb1ELb1ELb0ELb0EEENS_36VarlenDynamicPersistentTileSchedulerILi64ELi64ELi256ELi128ELb0ELb1ELb1ELb1ELb0ELb1EEEE13SharedStorageENS1_6TensorINS1_11ArrayEngineIfLm128EEENS1_6LayoutINS2_IJNS2_IJNS3_ILi2EEESR_NS3_ILi32EEEEEES4_S4_EEENS2_IJNS2_IJS4_SR_NS3_ILi4EEEEEENS3_ILi0EEESX_EEEEEEENS_7SoftmaxILi2ELi0EEEEEbRKNSC_6ParamsENS8_25PipelineTmaAsyncNoClusterILi2ENS8_16PipelineTmaAsyncILi2EEEEES19_RNS8_13PipelineStateILj2EEERT0_RT1_iRiRKNS_16SeqlenInfoQKNewKILb1ELb0EEENS2_IJiiiiEEERT_ENKUliT_T0_T1_E_clIZSD_ISM_S10_S12_EbS15_S19_S19_S1C_S1E_S1G_iS1H_S1L_S1M_S1O_EUlRS1P_iE1_NS3_ILb0EEENS3_ILb1EEEEEDaiS1P_S1Q_S1R_) ;  /* 0x00000230007c7944 */ /* 0x000fea0003c00000 */
[----:B------:R-:W-:Y:S05]  /*11f40*/  BSYNC B0 ;  /* 0x0000000000007941 */ /* 0x000fea0003800000 */
.L_x_6473:
[C---:B------:R-:W-:Y:S01]  /*11f50*/  ISETP.GT.AND P1, PT, R0.reuse, R7, PT ;  /* 0x000000070000720c */ /* 0x040fe20003f24270 */
[----:B------:R-:W-:-:S12]  /*11f60*/  VIADD R0, R0, 0xffffffff ;  /* 0xffffffff00007836 */ /* 0x000fd80000000000 */
[----:B------:R-:W-:Y:S05]  /*11f70*/  @P1 BRA `(.L_x_6474) ;  /* 0xfffffffc00e01947 */ /* 0x000fea000383ffff */
[----:B------:R-:W-:Y:S05]  /*11f80*/  BSYNC B1 ;  /* 0x0000000000017941 */ /* 0x000fea0003800000 */
.L_x_6472:
[----:B------:R-:W2:Y:S02]  /*11f90*/  LDL R8, [R1+0x70] ;  /* 0x0000700001087983 */ /* 0x000ea40000100800 */
[----:B--2---:R-:W-:-:S07]  /*11fa0*/  IMAD.SHL.U32 R8, R8, 0x40, RZ ;  /* 0x0000004008087824 */ /* 0x004fce00078e00ff */
.L_x_6471:
[----:B------:R-:W-:Y:S05]  /*11fb0*/  BSYNC B2 ;  /* 0x0000000000027941 */ /* 0x000fea0003800000 */
.L_x_6470:
        /* <DEDUP_REMOVED lines=23> */
.L_x_6477:
[----:B------:R-:W-:-:S13]  /*12130*/  ISETP.NE.AND P1, PT, R9, 0x1, PT ;  /* 0x000000010900780c */ /* 0x000fda0003f25270 */
[----:B------:R-:W0:Y:S02]  /*12140*/  @P1 LDC.64 R6, c[0x0][0xae0] ;  /* 0x0002b800ff061b82 */ /* 0x000e240000000a00 */
[----:B0-----:R-:W-:-:S05]  /*12150*/  @P1 IMAD.HI.U32 R6, R8, R6, RZ ;  /* 0x0000000608061227 */ /* 0x001fca00078e00ff */
[----:B------:R-:W-:-:S07]  /*12160*/  @P1 SHF.R.U32.HI R8, RZ, R7, R6 ;  /* 0x00000007ff081219 */ /* 0x000fce0000011606 */
.L_x_6478:
[----:B------:R-:W-:Y:S05]  /*12170*/  BSYNC B0 ;  /* 0x0000000000007941 */ /* 0x000fea0003800000 */
.L_x_6476:
[----:B------:R-:W-:-:S05]  /*12180*/  IMAD R5, R8, R9, RZ ;  /* 0x0000000908057224 */ /* 0x000fca00078e02ff */
[----:B------:R-:W-:-:S07]  /*12190*/  VIMNMX R4, R4, R5, !PT ;  /* 0x0000000504047248 */ /* 0x000fce0007fe0100 */
.L_x_6475:
[----:B------:R-:W-:-:S05]  /*121a0*/  VIADD R4, R4, 0x3f ;  /* 0x0000003f04047836 */ /* 0x000fca0000000000 */
[----:B------:R-:W-:-:S04]  /*121b0*/  SHF.R.S32.HI R5, RZ, 0x1f, R4 ;  /* 0x0000001fff057819 */ /* 0x000fc80000011404 */
[----:B------:R-:W-:-:S04]  /*121c0*/  LEA.HI R5, R5, R4, RZ, 0x6 ;  /* 0x0000000405057211 */ /* 0x000fc800078f30ff */
[----:B------:R-:W-:-:S04]  /*121d0*/  SHF.R.S32.HI R4, RZ, 0x6, R5 ;  /* 0x00000006ff047819 */ /* 0x000fc80000011405 */
[----:B------:R-:W-:-:S04]  /*121e0*/  VIMNMX R4, R4, UR46, !PT ;  /* 0x0000002e04047c48 */ /* 0x000fc8000ffe0100 */
[----:B------:R-:W-:-:S13]  /*121f0*/  ISETP.GE.AND P1, PT, R0, R4, PT ;  /* 0x000000040000720c */ /* 0x000fda0003f26270 */
[----:B------:R-:W-:Y:S05]  /*12200*/  @!P1 BRA `(.L_x_6479) ;  /* 0x00000098008c9947 */ /* 0x000fea0003800000 */
.L_x_6498:
        /* <DEDUP_REMOVED lines=23> */
.L_x_6481:
[----:B------:R-:W-:Y:S05]  /*12380*/  BSYNC B0 ;  /* 0x0000000000007941 */ /* 0x000fea0003800000 */
.L_x_6480:
        /* <DEDUP_REMOVED lines=13> */
.L_x_6483:
[----:B------:R-:W-:Y:S05]  /*12460*/  BSYNC B0 ;  /* 0x0000000000007941 */ /* 0x000fea0003800000 */
.L_x_6482:
        /* <DEDUP_REMOVED lines=8> */
.L_x_6485:
[----:B------:R-:W-:Y:S05]  /*124f0*/  BSYNC B0 ;  /* 0x0000000000007941 */ /* 0x000fea0003800000 */
.L_x_6484:
        /* <DEDUP_REMOVED lines=62> */
.L_x_6488:
[----:B------:R-:W-:Y:S05]  /*128e0*/  BSYNC B0 ;  /* 0x0000000000007941 */ /* 0x000fea0003800000 */
.L_x_6487:
        /* <DEDUP_REMOVED lines=13> */
.L_x_6490:
[----:B------:R-:W-:Y:S05]  /*129c0*/  BSYNC B0 ;  /* 0x0000000000007941 */ /* 0x000fea0003800000 */
.L_x_6489:
        /* <DEDUP_REMOVED lines=8> */
.L_x_6492:
[----:B------:R-:W-:Y:S05]  /*12a50*/  BSYNC B0 ;  /* 0x0000000000007941 */ /* 0x000fea0003800000 */
.L_x_6491:
        /* <DEDUP_REMOVED lines=471> */
[----:B------:R-:W-:-:S06]  /*147d0*/  FMUL.FTZ R25, R32, R8 ;  /* 0x0000000820197220 */ /* 0x000fcc0000410000 */
[----:B------:R-:W2:Y:S01]  /*147e0*/  MUFU.TANH R10, R10 ;  /* 0x0000000a000a7308 */ /* 0x000ea20000002400 */
[-C--:B------:R-:W-:Y:S01]  /*147f0*/  FMUL.FTZ R12, R26, R8.reuse ;  /* 0x000000081a0c7220 */ /* 0x080fe20000410000 */
[----:B------:R-:W-:-:S06]  /*14800*/  FMUL.FTZ R26, R33, R8 ;  /* 0x00000008211a7220 */ /* 0x000fcc0000410000 */
[----:B------:R-:W3:Y:S01]  /*14810*/  MUFU.TANH R14, R28 ;  /* 0x0000001c000e7308 */ /* 0x000ee20000002400 */
[----:B0-----:R-:W-:Y:S01]  /*14820*/  FMNMX.FTZ R9, R11, R6, !PT ;  /* 0x000000060b097209 */ /* 0x001fe20007810000 */
[----:B------:R-:W-:-:S06]  /*14830*/  FMUL.FTZ R29, R36, R8 ;  /* 0x00000008241d7220 */ /* 0x000fcc0000410000 */
[----:B------:R-:W0:Y:S01]  /*14840*/  MUFU.TANH R15, R15 ;  /* 0x0000000f000f7308 */ /* 0x000e220000002400 */
[----:B------:R-:W-:Y:S01]  /*14850*/  FMUL.FTZ R21, R30, R8 ;  /* 0x000000081e157220 */ /* 0x000fe20000410000 */
[----:B--2---:R-:W-:-:S06]  /*14860*/  FMNMX.FTZ R9, R10, R9, !PT ;  /* 0x000000090a097209 */ /* 0x004fcc0007810000 */
[----:B------:R-:W2:Y:S01]  /*14870*/  MUFU.TANH R25, R25 ;  /* 0x0000001900197308 */ /* 0x000ea20000002400 */
[-C--:B------:R-:W-:Y:S01]  /*14880*/  FMUL.FTZ R30, R37, R8.reuse ;  /* 0x00000008251e7220 */ /* 0x080fe20000410000 */
[-C--:B------:R-:W-:Y:S01]  /*14890*/  FMUL.FTZ R13, R27, R8.reuse ;  /* 0x000000081b0d7220 */ /* 0x080fe20000410000 */
[----:B------:R-:W-:-:S05]  /*148a0*/  FMUL.FTZ R27, R34, R8 ;  /* 0x00000008221b7220 */ /* 0x000fca0000410000 */
[----:B------:R-:W4:Y:S01]  /*148b0*/  MUFU.TANH R26, R26 ;  /* 0x0000001a001a7308 */ /* 0x000f220000002400 */
[----:B---3--:R-:W-:Y:S01]  /*148c0*/  FMNMX.FTZ R34, R14, R9, !PT ;  /* 0x000000090e227209 */ /* 0x008fe20007810000 */
[-C--:B------:R-:W-:Y:S01]  /*148d0*/  FMUL.FTZ R37, R40, R8.reuse ;  /* 0x0000000828257220 */ /* 0x080fe20000410000 */
[----:B------:R-:W-:-:S05]  /*148e0*/  FMUL.FTZ R24, R31, R8 ;  /* 0x000000081f187220 */ /* 0x000fca0000410000 */
[----:B------:R-:W3:Y:S01]  /*148f0*/  MUFU.TANH R29, R29 ;  /* 0x0000001d001d7308 */ /* 0x000ee20000002400 */
[----:B------:R-:W-:Y:S01]  /*14900*/  FMUL.FTZ R31, R38, R8 ;  /* 0x00000008261f7220 */ /* 0x000fe20000410000 */
[----:B0-----:R-:W-:Y:S01]  /*14910*/  FMNMX.FTZ R34, R15, R34, !PT ;  /* 0x000000220f227209 */ /* 0x001fe20007810000 */
[----:B------:R-:W-:-:S05]  /*14920*/  FMUL.FTZ R38, R41, R8 ;  /* 0x0000000829267220 */ /* 0x000fca0000410000 */
[----:B------:R-:W0:Y:S01]  /*14930*/  MUFU.TANH R30, R30 ;  /* 0x0000001e001e7308 */ /* 0x000e220000002400 */
[----:B--2---:R-:W-:Y:S01]  /*14940*/  FMNMX.FTZ R9, R25, R34, !PT ;  /* 0x0000002219097209 */ /* 0x004fe20007810000 */
[----:B------:R-:W-:-:S06]  /*14950*/  FMUL.FTZ R44, R44, R8 ;  /* 0x000000082c2c7220 */ /* 0x000fcc0000410000 */
[----:B------:R-:W2:Y:S01]  /*14960*/  MUFU.TANH R37, R37 ;  /* 0x0000002500257308 */ /* 0x000ea20000002400 */
[----:B----4-:R-:W-:Y:S01]  /*14970*/  FMNMX.FTZ R34, R26, R9, !PT ;  /* 0x000000091a227209 */ /* 0x010fe20007810000 */
[----:B------:R-:W-:-:S06]  /*14980*/  FMUL.FTZ R45, R45, R8 ;  /* 0x000000082d2d7220 */ /* 0x000fcc0000410000 */
[----:B------:R-:W4:Y:S01]  /*14990*/  MUFU.TANH R38, R38 ;  /* 0x0000002600267308 */ /* 0x000f220000002400 */
[----:B---3--:R-:W-:Y:S01]  /*149a0*/  FMNMX.FTZ R9, R29, R34, !PT ;  /* 0x000000221d097209 */ /* 0x008fe20007810000 */
[----:B------:R-:W-:-:S06]  /*149b0*/  FMUL.FTZ R48, R48, R8 ;  /* 0x0000000830307220 */ /* 0x000fcc0000410000 */
[----:B------:R-:W3:Y:S01]  /*149c0*/  MUFU.TANH R44, R44 ;  /* 0x0000002c002c7308 */ /* 0x000ee20000002400 */
[----:B0-----:R-:W-:Y:S01]  /*149d0*/  FMNMX.FTZ R34, R30, R9, !PT ;  /* 0x000000091e227209 */ /* 0x001fe20007810000 */
[----:B------:R-:W-:-:S06]  /*149e0*/  FMUL.FTZ R49, R49, R8 ;  /* 0x0000000831317220 */ /* 0x000fcc0000410000 */
[----:B------:R-:W0:Y:S01]  /*149f0*/  MUFU.TANH R45, R45 ;  /* 0x0000002d002d7308 */ /* 0x000e220000002400 */
[----:B--2---:R-:W-:Y:S01]  /*14a00*/  FMNMX.FTZ R9, R37, R34, !PT ;  /* 0x0000002225097209 */ /* 0x004fe20007810000 */
[----:B------:R-:W-:-:S06]  /*14a10*/  FMUL.FTZ R52, R52, R8 ;  /* 0x0000000834347220 */ /* 0x000fcc0000410000 */
[----:B-1----:R-:W1:Y:S01]  /*14a20*/  MUFU.TANH R56, R48 ;  /* 0x0000003000387308 */ /* 0x002e620000002400 */
[----:B----4-:R-:W-:Y:S01]  /*14a30*/  FMNMX.FTZ R9, R38, R9, !PT ;  /* 0x0000000926097209 */ /* 0x010fe20007810000 */
[----:B------:R-:W-:-:S06]  /*14a40*/  FMUL.FTZ R53, R53, R8 ;  /* 0x0000000835357220 */ /* 0x000fcc0000410000 */
[----:B------:R-:W2:Y:S01]  /*14a50*/  MUFU.TANH R58, R49 ;  /* 0x00000031003a7308 */ /* 0x000ea20000002400 */
[----:B---3--:R-:W-:-:S07]  /*14a60*/  FMNMX.FTZ R34, R44, R9, !PT ;  /* 0x000000092c227209 */ /* 0x008fce0007810000 */
[----:B------:R-:W3:Y:S01]  /*14a70*/  MUFU.TANH R52, R52 ;  /* 0x0000003400347308 */ /* 0x000ee20000002400 */
[----:B0-----:R-:W-:-:S07]  /*14a80*/  FMNMX.FTZ R9, R45, R34, !PT ;  /* 0x000000222d097209 */ /* 0x001fce0007810000 */
[----:B------:R-:W0:Y:S01]  /*14a90*/  MUFU.TANH R12, R12 ;  /* 0x0000000c000c7308 */ /* 0x000e220000002400 */
[----:B-1----:R-:W-:-:S07]  /*14aa0*/  FMNMX.FTZ R9, R56, R9, !PT ;  /* 0x0000000938097209 */ /* 0x002fce0007810000 */
[----:B------:R-:W1:Y:S08]  /*14ab0*/  MUFU.TANH R60, R53 ;  /* 0x00000035003c7308 */ /* 0x000e700000002400 */
[----:B------:R-:W4:Y:S01]  /*14ac0*/  MUFU.TANH R13, R13 ;  /* 0x0000000d000d7308 */ /* 0x000f220000002400 */
[----:B--2---:R-:W-:Y:S01]  /*14ad0*/  FMNMX.FTZ R9, R58, R9, !PT ;  /* 0x000000093a097209 */ /* 0x004fe20007810000 */
[----:B------:R-:W-:-:S06]  /*14ae0*/  FMUL.FTZ R28, R35, R8 ;  /* 0x00000008231c7220 */ /* 0x000fcc0000410000 */
[----:B------:R-:W2:Y:S01]  /*14af0*/  MUFU.TANH R21, R21 ;  /* 0x0000001500157308 */ /* 0x000ea20000002400 */
[----:B---3--:R-:W-:Y:S02]  /*14b00*/  FMNMX.FTZ R9, R52, R9, !PT ;  /* 0x0000000934097209 */ /* 0x008fe40007810000 */
[----:B0-----:R-:W-:-:S05]  /*14b10*/  FMNMX.FTZ R36, R12, R7, !PT ;  /* 0x000000070c247209 */ /* 0x001fca0007810000 */
[----:B------:R-:W0:Y:S01]  /*14b20*/  MUFU.TANH R24, R24 ;  /* 0x0000001800187308 */ /* 0x000e220000002400 */
[----:B-1----:R-:W-:Y:S01]  /*14b30*/  FMNMX.FTZ R49, R60, R9, !PT ;  /* 0x000000093c317209 */ /* 0x002fe20007810000 */
[----:B------:R-:W-:Y:S01]  /*14b40*/  FMUL.FTZ R32, R39, R8 ;  /* 0x0000000827207220 */ /* 0x000fe20000410000 */
[----:B----4-:R-:W-:-:S05]  /*14b50*/  FMNMX.FTZ R40, R13, R36, !PT ;  /* 0x000000240d287209 */ /* 0x010fca0007810000 */
[----:B------:R-:W1:Y:S01]  /*14b60*/  MUFU.TANH R27, R27 ;  /* 0x0000001b001b7308 */ /* 0x000e620000002400 */
[----:B------:R-:W-:Y:S01]  /*14b70*/  FMUL.FTZ R35, R46, R8 ;  /* 0x000000082e237220 */ /* 0x000fe20000410000 */
[----:B--2---:R-:W-:Y:S01]  /*14b80*/  FMNMX.FTZ R9, R21, R40, !PT ;  /* 0x0000002815097209 */ /* 0x004fe20007810000 */
[----:B------:R-:W2:Y:S05]  /*14b90*/  SHFL.BFLY PT, R46, R49, 0x2, 0x1f ;  /* 0x0c401f00312e7f89 */ /* 0x000eaa00000e0000 */
[----:B------:R-:W3:Y:S01]  /*14ba0*/  MUFU.TANH R28, R28 ;  /* 0x0000001c001c7308 */ /* 0x000ee20000002400 */
[----:B------:R-:W-:Y:S01]  /*14bb0*/  FMUL.FTZ R33, R42, R8 ;  /* 0x000000082a217220 */ /* 0x000fe20000410000 */
[----:B0-----:R-:W-:-:S06]  /*14bc0*/  FMNMX.FTZ R40, R24, R9, !PT ;  /* 0x0000000918287209 */ /* 0x001fcc0007810000 */
[----:B------:R-:W0:Y:S01]  /*14bd0*/  MUFU.TANH R31, R31 ;  /* 0x0000001f001f7308 */ /* 0x000e220000002400 */
[----:B------:R-:W-:Y:S01]  /*14be0*/  FMUL.FTZ R34, R43, R8 ;  /* 0x000000082b227220 */ /* 0x000fe20000410000 */
[----:B-1----:R-:W-:-:S06]  /*14bf0*/  FMNMX.FTZ R9, R27, R40, !PT ;  /* 0x000000281b097209 */ /* 0x002fcc0007810000 */
[----:B------:R-:W1:Y:S01]  /*14c00*/  MUFU.TANH R32, R32 ;  /* 0x0000002000207308 */ /* 0x000e620000002400 */
[----:B---3--:R-:W-:Y:S01]  /*14c10*/  FMNMX.FTZ R40, R28, R9, !PT ;  /* 0x000000091c287209 */ /* 0x008fe20007810000 */
[----:B------:R-:W-:-:S06]  /*14c20*/  FMUL.FTZ R36, R47, R8 ;  /* 0x000000082f247220 */ /* 0x000fcc0000410000 */
[----:B------:R-:W3:Y:S01]  /*14c30*/  MUFU.TANH R33, R33 ;  /* 0x0000002100217308 */ /* 0x000ee20000002400 */
[----:B0-----:R-:W-:Y:S01]  /*14c40*/  FMNMX.FTZ R9, R31, R40, !PT ;  /* 0x000000281f097209 */ /* 0x001fe20007810000 */
[----:B------:R-:W-:-:S06]  /*14c50*/  FMUL.FTZ R39, R50, R8 ;  /* 0x0000000832277220 */ /* 0x000fcc0000410000 */
[----:B------:R-:W0:Y:S01]  /*14c60*/  MUFU.TANH R34, R34 ;  /* 0x0000002200227308 */ /* 0x000e220000002400 */
[----:B-1----:R-:W-:Y:S01]  /*14c70*/  FMNMX.FTZ R40, R32, R9, !PT ;  /* 0x0000000920287209 */ /* 0x002fe20007810000 */
[----:B------:R-:W-:-:S06]  /*14c80*/  FMUL.FTZ R41, R51, R8 ;  /* 0x0000000833297220 */ /* 0x000fcc0000410000 */
[----:B------:R-:W1:Y:S01]  /*14c90*/  MUFU.TANH R35, R35 ;  /* 0x0000002300237308 */ /* 0x000e620000002400 */
[----:B---3--:R-:W-:Y:S01]  /*14ca0*/  FMNMX.FTZ R9, R33, R40, !PT ;  /* 0x0000002821097209 */ /* 0x008fe20007810000 */
[----:B------:R-:W-:Y:S01]  /*14cb0*/  FMUL.FTZ R42, R54, R8 ;  /* 0x00000008362a7220 */ /* 0x000fe20000410000 */
[----:B--2---:R-:W-:-:S05]  /*14cc0*/  FMNMX.FTZ R46, R49, R46, !PT ;  /* 0x0000002e312e7209 */ /* 0x004fca0007810000 */
[----:B------:R-:W2:Y:S01]  /*14cd0*/  MUFU.TANH R36, R36 ;  /* 0x0000002400247308 */ /* 0x000ea20000002400 */
[----:B0-----:R-:W-:Y:S01]  /*14ce0*/  FMNMX.FTZ R40, R34, R9, !PT ;  /* 0x0000000922287209 */ /* 0x001fe20007810000 */
[----:B------:R-:W0:Y:S06]  /*14cf0*/  SHFL.BFLY PT, R51, R46, 0x1, 0x1f ;  /* 0x0c201f002e337f89 */ /* 0x000e2c00000e0000 */
[----:B------:R-:W3:Y:S01]  /*14d00*/  MUFU.TANH R39, R39 ;  /* 0x0000002700277308 */ /* 0x000ee20000002400 */
[----:B------:R-:W-:Y:S01]  /*14d10*/  FMUL.FTZ R43, R55, R8 ;  /* 0x00000008372b7220 */ /* 0x000fe20000410000 */
[----:B-1----:R-:W-:-:S06]  /*14d20*/  FMNMX.FTZ R9, R35, R40, !PT ;  /* 0x0000002823097209 */ /* 0x002fcc0007810000 */
[----:B------:R-:W1:Y:S01]  /*14d30*/  MUFU.TANH R41, R41 ;  /* 0x0000002900297308 */ /* 0x000e620000002400 */
[----:B--2---:R-:W-:-:S07]  /*14d40*/  FMNMX.FTZ R8, R36, R9, !PT ;  /* 0x0000000924087209 */ /* 0x004fce0007810000 */
[----:B------:R-:W2:Y:S01]  /*14d50*/  MUFU.TANH R42, R42 ;  /* 0x0000002a002a7308 */ /* 0x000ea20000002400 */
[----:B---3--:R-:W-:-:S07]  /*14d60*/  FMNMX.FTZ R8, R39, R8, !PT ;  /* 0x0000000827087209 */ /* 0x008fce0007810000 */
[----:B------:R-:W3:Y:S01]  /*14d70*/  MUFU.TANH R43, R43 ;  /* 0x0000002b002b7308 */ /* 0x000ee20000002400 */
[----:B-1----:R-:W-:Y:S02]  /*14d80*/  FMNMX.FTZ R9, R41, R8, !PT ;  /* 0x0000000829097209 */ /* 0x002fe40007810000 */
[----:B------:R-:W-:Y:S02]  /*14d90*/  IADD3 R8, P2, R2, 0x410, RZ ;  /* 0x0000041002087810 */ /* 0x000fe40007f5e0ff */
[----:B--2---:R-:W-:-:S03]  /*14da0*/  FMNMX.FTZ R40, R42, R9, !PT ;  /* 0x000000092a287209 */ /* 0x004fc60007810000 */
[----:B------:R-:W-:Y:S01]  /*14db0*/  IMAD.X R9, RZ, RZ, R16, P2 ;  /* 0x000000ffff097224 */ /* 0x000fe200010e0610 */
[----:B------:R-:W-:Y:S02]  /*14dc0*/  LOP3.LUT R8, R8, 0x4, RZ, 0xfc, !PT ;  /* 0x0000000408087812 */ /* 0x000fe400078efcff */
[----:B0-----:R-:W-:Y:S02]  /*14dd0*/  FMNMX.FTZ R51, R46, R51, !PT ;  /* 0x000000332e337209 */ /* 0x001fe40007810000 */
[----:B---3--:R-:W-:Y:S01]  /*14de0*/  FMNMX.FTZ R47, R43, R40, !PT ;  /* 0x000000282b2f7209 */ /* 0x008fe20007810000 */
        /* <DEDUP_REMOVED lines=37> */
.L_x_6495:
[----:B------:R-:W-:Y:S05]  /*15040*/  BSYNC B0 ;  /* 0x0000000000007941 */ /* 0x000fea0003800000 */
.L_x_6494:
        /* <DEDUP_REMOVED lines=22> */
[-C--:B------:R-:W-:Y:S01]  /*151b0*/  FFMA.FTZ R15, R15, R18.reuse, -R5 ;  /* 0x000000120f0f7223 */ /* 0x080fe20000010805 */
[----:B------:R-:W-:-:S06]  /*151c0*/  FFMA.FTZ R24, R24, R18, -R53 ;  /* 0x0000001218187223 */ /* 0x000fcc0000010835 */
[----:B------:R0:W-:Y:S01]  /*151d0*/  MUFU.EX2 R7, R10 ;  /* 0x0000000a00077308 */ /* 0x0001e20000000800 */
[-C--:B------:R-:W-:Y:S01]  /*151e0*/  FFMA.FTZ R25, R25, R18.reuse, -R5 ;  /* 0x0000001219197223 */ /* 0x080fe20000010805 */
[----:B------:R-:W-:-:S06]  /*151f0*/  FFMA.FTZ R27, R27, R18, -R53 ;  /* 0x000000121b1b7223 */ /* 0x000fcc0000010835 */
[----:B------:R-:W1:Y:S01]  /*15200*/  MUFU.EX2 R13, R13 ;  /* 0x0000000d000d7308 */ /* 0x000e620000000800 */
[-CC-:B------:R-:W-:Y:S01]  /*15210*/  FFMA.FTZ R8, R56, R18.reuse, -R5.reuse ;  /* 0x0000001238087223 */ /* 0x180fe20000010805 */
[----:B0-----:R-:W-:-:S06]  /*15220*/  FFMA.FTZ R10, R52, R18, -R5 ;  /* 0x00000012340a7223 */ /* 0x001fcc0000010805 */
[----:B------:R-:W0:Y:S01]  /*15230*/  MUFU.EX2 R14, R14 ;  /* 0x0000000e000e7308 */ /* 0x000e220000000800 */
[-C--:B------:R-:W-:Y:S01]  /*15240*/  FFMA.FTZ R26, R26, R18.reuse, -R5 ;  /* 0x000000121a1a7223 */ /* 0x080fe20000010805 */
[----:B------:R-:W-:-:S06]  /*15250*/  FFMA.FTZ R28, R28, R18, -R53 ;  /* 0x000000121c1c7223 */ /* 0x000fcc0000010835 */
[----:B------:R-:W2:Y:S01]  /*15260*/  MUFU.EX2 R21, R21 ;  /* 0x0000001500157308 */ /* 0x000ea20000000800 */
[-CC-:B------:R-:W-:Y:S01]  /*15270*/  FFMA.FTZ R9, R58, R18.reuse, -R5.reuse ;  /* 0x000000123a097223 */ /* 0x180fe20000010805 */
[----:B------:R-:W-:-:S06]  /*15280*/  FFMA.FTZ R29, R29, R18, -R5 ;  /* 0x000000121d1d7223 */ /* 0x000fcc0000010805 */
[----:B------:R-:W3:Y:S01]  /*15290*/  MUFU.EX2 R15, R15 ;  /* 0x0000000f000f7308 */ /* 0x000ee20000000800 */
[----:B------:R-:W-:-:S07]  /*152a0*/  FFMA.FTZ R31, R31, R18, -R53 ;  /* 0x000000121f1f7223 */ /* 0x000fce0000010835 */
[----:B------:R-:W3:Y:S01]  /*152b0*/  MUFU.EX2 R24, R24 ;  /* 0x0000001800187308 */ /* 0x000ee20000000800 */
[----:B------:R-:W-:-:S07]  /*152c0*/  FFMA.FTZ R30, R30, R18, -R5 ;  /* 0x000000121e1e7223 */ /* 0x000fce0000010805 */
[----:B------:R-:W3:Y:S01]  /*152d0*/  MUFU.EX2 R25, R25 ;  /* 0x0000001900197308 */ /* 0x000ee20000000800 */
[----:B------:R-:W-:-:S07]  /*152e0*/  FFMA.FTZ R32, R32, R18, -R53 ;  /* 0x0000001220207223 */ /* 0x000fce0000010835 */
[----:B------:R4:W-:Y:S08]  /*152f0*/  MUFU.EX2 R180, R8 ;  /* 0x0000000800b47308 */ /* 0x0009f00000000800 */
[----:B------:R5:W-:Y:S01]  /*15300*/  MUFU.EX2 R182, R10 ;  /* 0x0000000a00b67308 */ /* 0x000be20000000800 */
[----:B----4-:R-:W-:-:S07]  /*15310*/  FADD.FTZ R8, R168, R55 ;  /* 0x00000037a8087221 */ /* 0x010fce0000010000 */
[----:B------:R-:W4:Y:S01]  /*15320*/  MUFU.EX2 R27, R27 ;  /* 0x0000001b001b7308 */ /* 0x000f220000000800 */
[----:B-----5:R-:W-:-:S04]  /*15330*/  FADD.FTZ R10, R12, R57 ;  /* 0x000000390c0a7221 */ /* 0x020fc80000010000 */
[----:B-1----:R-:W-:-:S03]  /*15340*/  FADD.FTZ R10, R13, R10 ;  /* 0x0000000a0d0a7221 */ /* 0x002fc60000010000 */
[----:B------:R-:W1:Y:S01]  /*15350*/  MUFU.EX2 R26, R26 ;  /* 0x0000001a001a7308 */ /* 0x000e620000000800 */
[----:B------:R-:W-:-:S07]  /*15360*/  FFMA.FTZ R37, R37, R18, -R5 ;  /* 0x0000001225257223 */ /* 0x000fce0000010805 */
[----:B------:R5:W-:Y:S01]  /*15370*/  MUFU.EX2 R47, R9 ;  /* 0x00000009002f7308 */ /* 0x000be20000000800 */
[----:B------:R-:W-:-:S07]  /*15380*/  FFMA.FTZ R33, R33, R18, -R53 ;  /* 0x0000001221217223 */ /* 0x000fce0000010835 */
[----:B------:R-:W1:Y:S01]  /*15390*/  MUFU.EX2 R28, R28 ;  /* 0x0000001c001c7308 */ /* 0x000e620000000800 */
[----:B-----5:R-:W-:-:S04]  /*153a0*/  FADD.FTZ R9, R7, R8 ;  /* 0x0000000807097221 */ /* 0x020fc80000010000 */
[----:B0-----:R-:W-:Y:S01]  /*153b0*/  FADD.FTZ R8, R14, R9 ;  /* 0x000000090e087221 */ /* 0x001fe20000010000 */
[----:B--2---:R-:W-:Y:S02]  /*153c0*/  FADD.FTZ R9, R21, R10 ;  /* 0x0000000a15097221 */ /* 0x004fe40000010000 */
[----:B------:R-:W0:Y:S01]  /*153d0*/  MUFU.EX2 R29, R29 ;  /* 0x0000001d001d7308 */ /* 0x000e220000000800 */
[----:B---3--:R-:W-:Y:S01]  /*153e0*/  FADD.FTZ R8, R15, R8 ;  /* 0x000000080f087221 */ /* 0x008fe20000010000 */
[----:B------:R-:W-:Y:S01]  /*153f0*/  FFMA.FTZ R38, R38, R18, -R5 ;  /* 0x0000001226267223 */ /* 0x000fe20000010805 */
[----:B------:R-:W-:-:S05]  /*15400*/  FADD.FTZ R10, R24, R9 ;  /* 0x00000009180a7221 */ /* 0x000fca0000010000 */
[----:B------:R-:W2:Y:S01]  /*15410*/  MUFU.EX2 R31, R31 ;  /* 0x0000001f001f7308 */ /* 0x000ea20000000800 */
[----:B------:R-:W-:Y:S01]  /*15420*/  FFMA.FTZ R34, R34, R18, -R53 ;  /* 0x0000001222227223 */ /* 0x000fe20000010835 */
[----:B------:R-:W-:-:S06]  /*15430*/  FADD.FTZ R9, R25, R8 ;  /* 0x0000000819097221 */ /* 0x000fcc0000010000 */
[----:B------:R-:W3:Y:S01]  /*15440*/  MUFU.EX2 R30, R30 ;  /* 0x0000001e001e7308 */ /* 0x000ee20000000800 */
[----:B------:R-:W-:Y:S01]  /*15450*/  FFMA.FTZ R44, R44, R18, -R5 ;  /* 0x000000122c2c7223 */ /* 0x000fe20000010805 */
[----:B----4-:R-:W-:-:S06]  /*15460*/  FADD.FTZ R11, R27, R10 ;  /* 0x0000000a1b0b7221 */ /* 0x010fcc0000010000 */
[----:B------:R-:W4:Y:S01]  /*15470*/  MUFU.EX2 R32, R32 ;  /* 0x0000002000207308 */ /* 0x000f220000000800 */
[----:B------:R-:W-:Y:S01]  /*15480*/  FFMA.FTZ R35, R35, R18, -R53 ;  /* 0x0000001223237223 */ /* 0x000fe20000010835 */
[----:B-1----:R-:W-:-:S06]  /*15490*/  FADD.FTZ R8, R26, R9 ;  /* 0x000000091a087221 */ /* 0x002fcc0000010000 */
[----:B------:R-:W1:Y:S01]  /*154a0*/  MUFU.EX2 R37, R37 ;  /* 0x0000002500257308 */ /* 0x000e620000000800 */
[----:B------:R-:W-:Y:S01]  /*154b0*/  FADD.FTZ R10, R28, R11 ;  /* 0x0000000b1c0a7221 */ /* 0x000fe20000010000 */
[----:B------:R-:W-:-:S06]  /*154c0*/  FFMA.FTZ R45, R45, R18, -R5 ;  /* 0x000000122d2d7223 */ /* 0x000fcc0000010805 */
[----:B------:R-:W5:Y:S01]  /*154d0*/  MUFU.EX2 R33, R33 ;  /* 0x0000002100217308 */ /* 0x000f620000000800 */
[----:B------:R-:W-:Y:S01]  /*154e0*/  FFMA.FTZ R36, R36, R18, -R53 ;  /* 0x0000001224247223 */ /* 0x000fe20000010835 */
[----:B0-----:R-:W-:-:S06]  /*154f0*/  FADD.FTZ R9, R29, R8 ;  /* 0x000000081d097221 */ /* 0x001fcc0000010000 */
[----:B------:R-:W0:Y:S01]  /*15500*/  MUFU.EX2 R38, R38 ;  /* 0x0000002600267308 */ /* 0x000e220000000800 */
[----:B--2---:R-:W-:Y:S01]  /*15510*/  FADD.FTZ R11, R31, R10 ;  /* 0x0000000a1f0b7221 */ /* 0x004fe20000010000 */
[----:B------:R-:W-:-:S06]  /*15520*/  FFMA.FTZ R39, R39, R18, -R53 ;  /* 0x0000001227277223 */ /* 0x000fcc0000010835 */
[----:B------:R-:W2:Y:S01]  /*15530*/  MUFU.EX2 R34, R34 ;  /* 0x0000002200227308 */ /* 0x000ea20000000800 */
[----:B---3--:R-:W-:Y:S01]  /*15540*/  FADD.FTZ R8, R30, R9 ;  /* 0x000000091e087221 */ /* 0x008fe20000010000 */
[----:B----4-:R-:W-:-:S06]  /*15550*/  FADD.FTZ R10, R32, R11 ;  /* 0x0000000b200a7221 */ /* 0x010fcc0000010000 */
[----:B------:R-:W3:Y:S08]  /*15560*/  MUFU.EX2 R44, R44 ;  /* 0x0000002c002c7308 */ /* 0x000ef00000000800 */
[----:B------:R-:W4:Y:S01]  /*15570*/  MUFU.EX2 R35, R35 ;  /* 0x0000002300237308 */ /* 0x000f220000000800 */
[----:B------:R-:W-:Y:S01]  /*15580*/  FFMA.FTZ R41, R41, R18, -R53 ;  /* 0x0000001229297223 */ /* 0x000fe20000010835 */
[----:B-1----:R-:W-:Y:S01]  /*15590*/  FADD.FTZ R9, R37, R8 ;  /* 0x0000000825097221 */ /* 0x002fe20000010000 */
[----:B-----5:R-:W-:-:S05]  /*155a0*/  FADD.FTZ R11, R33, R10 ;  /* 0x0000000a210b7221 */ /* 0x020fca0000010000 */
[----:B------:R-:W1:Y:S01]  /*155b0*/  MUFU.EX2 R45, R45 ;  /* 0x0000002d002d7308 */ /* 0x000e620000000800 */
[----:B------:R-:W-:-:S07]  /*155c0*/  FFMA.FTZ R42, R42, R18, -R53 ;  /* 0x000000122a2a7223 */ /* 0x000fce0000010835 */
[----:B------:R-:W5:Y:S01]  /*155d0*/  MUFU.EX2 R36, R36 ;  /* 0x0000002400247308 */ /* 0x000f620000000800 */
[----:B0-----:R-:W-:Y:S01]  /*155e0*/  FADD.FTZ R9, R38, R9 ;  /* 0x0000000926097221 */ /* 0x001fe20000010000 */
[----:B--2---:R-:W-:-:S06]  /*155f0*/  FADD.FTZ R8, R34, R11 ;  /* 0x0000000b22087221 */ /* 0x004fcc0000010000 */
[----:B------:R-:W0:Y:S01]  /*15600*/  MUFU.EX2 R39, R39 ;  /* 0x0000002700277308 */ /* 0x000e220000000800 */
[-C--:B------:R-:W-:Y:S01]  /*15610*/  FFMA.FTZ R5, R60, R18.reuse, -R5 ;  /* 0x000000123c057223 */ /* 0x080fe20000010805 */
[----:B------:R-:W-:Y:S01]  /*15620*/  FFMA.FTZ R18, R43, R18, -R53 ;  /* 0x000000122b127223 */ /* 0x000fe20000010835 */
[----:B---3--:R-:W-:-:S05]  /*15630*/  FADD.FTZ R10, R44, R9 ;  /* 0x000000092c0a7221 */ /* 0x008fca0000010000 */
[----:B------:R-:W2:Y:S01]  /*15640*/  MUFU.EX2 R46, R41 ;  /* 0x00000029002e7308 */ /* 0x000ea20000000800 */
[----:B----4-:R-:W-:Y:S01]  /*15650*/  FADD.FTZ R9, R35, R8 ;  /* 0x0000000823097221 */ /* 0x010fe20000010000 */
[----:B-1----:R-:W-:-:S06]  /*15660*/  FADD.FTZ R11, R45, R10 ;  /* 0x0000000a2d0b7221 */ /* 0x002fcc0000010000 */
[----:B------:R-:W1:Y:S01]  /*15670*/  MUFU.EX2 R42, R42 ;  /* 0x0000002a002a7308 */ /* 0x000e620000000800 */
[----:B-----5:R-:W-:Y:S01]  /*15680*/  FADD.FTZ R8, R36, R9 ;  /* 0x0000000924087221 */ /* 0x020fe20000010000 */
[----:B------:R-:W-:-:S06]  /*15690*/  FADD.FTZ R10, R180, R11 ;  /* 0x0000000bb40a7221 */ /* 0x000fcc0000010000 */
[----:B------:R-:W3:Y:S01]  /*156a0*/  MUFU.EX2 R5, R5 ;  /* 0x0000000500057308 */ /* 0x000ee20000000800 */
[----:B0-----:R-:W-:-:S07]  /*156b0*/  FADD.FTZ R9, R39, R8 ;  /* 0x0000000827097221 */ /* 0x001fce0000010000 */
[----:B------:R-:W0:Y:S01]  /*156c0*/  MUFU.EX2 R183, R18 ;  /* 0x0000001200b77308 */ /* 0x000e220000000800 */
[----:B------:R-:W-:Y:S01]  /*156d0*/  FADD.FTZ R11, R47, R10 ;  /* 0x0000000a2f0b7221 */ /* 0x000fe20000010000 */
[----:B--2---:R-:W-:-:S03]  /*156e0*/  FADD.FTZ R9, R46, R9 ;  /* 0x000000092e097221 */ /* 0x004fc60000010000 */
[----:B------:R-:W-:Y:S01]  /*156f0*/  FADD.FTZ R8, R182, R11 ;  /* 0x0000000bb6087221 */ /* 0x000fe20000010000 */
[----:B-1----:R-:W-:-:S03]  /*15700*/  FADD.FTZ R10, R42, R9 ;  /* 0x000000092a0a7221 */ /* 0x002fc60000010000 */
[----:B---3--:R-:W-:Y:S01]  /*15710*/  FADD.FTZ R41, R5, R8 ;  /* 0x0000000805297221 */ /* 0x008fe20000010000 */
[----:B0-----:R-:W-:-:S04]  /*15720*/  FADD.FTZ R43, R183, R10 ;  /* 0x0000000ab72b7221 */ /* 0x001fc80000010000 */
        /* <DEDUP_REMOVED lines=1615> */
.L_x_6497:
[----:B------:R-:W-:Y:S05]  /*1bc20*/  BSYNC B0 ;  /* 0x0000000000007941 */ /* 0x000fea0003800000 */
.L_x_6496:
[----:B------:R-:W-:Y:S05]  /*1bc30*/  @P1 BRA `(.L_x_6498) ;  /* 0xffffff6400741947 */ /* 0x000fea000383ffff */
.L_x_6479:
[----:B------:R-:W-:-:S04]  /*1bc40*/  UISETP.LT.AND UP0, UPT, URZ, UR45, UPT ;  /* 0x0000002d3f00728c */ /* 0x000fc8000bf01270 */
[----:B------:R-:W-:-:S06]  /*1bc50*/  USEL UR4, URZ, UR45, !UP0 ;  /* 0x0000002d3f047287 */ /* 0x000fcc000c000000 */
[----:B------:R-:W-:-:S13]  /*1bc60*/  ISETP.GE.AND P1, PT, R0, UR4, PT ;  /* 0x0000000400007c0c */ /* 0x000fda000bf26270 */
[----:B------:R-:W-:Y:S05]  /*1bc70*/  @!P1 BRA `(.L_x_6499) ;  /* 0x000000a8008c9947 */ /* 0x000fea0003800000 */
.L_x_6532:
        /* <DEDUP_REMOVED lines=20> */
.L_x_6501:
[----:B------:R-:W-:Y:S05]  /*1bdc0*/  BSYNC B0 ;  /* 0x0000000000007941 */ /* 0x000fea0003800000 */
.L_x_6500:
        /* <DEDUP_REMOVED lines=13> */
.L_x_6503:
[----:B------:R-:W-:Y:S05]  /*1bea0*/  BSYNC B0 ;  /* 0x0000000000007941 */ /* 0x000fea0003800000 */
.L_x_6502:
        /* <DEDUP_REMOVED lines=8> */
.L_x_6505:
[----:B------:R-:W-:Y:S05]  /*1bf30*/  BSYNC B0 ;  /* 0x0000000000007941 */ /* 0x000fea0003800000 */
.L_x_6504:
        /* <DEDUP_REMOVED lines=62> */
.L_x_6508:
[----:B------:R-:W-:Y:S05]  /*1c320*/  BSYNC B0 ;  /* 0x0000000000007941 */ /* 0x000fea0003800000 */
.L_x_6507:
        /* <DEDUP_REMOVED lines=13> */
.L_x_6510:
[----:B------:R-:W-:Y:S05]  /*1c400*/  BSYNC B0 ;  /* 0x0000000000007941 */ /* 0x000fea0003800000 */
.L_x_6509:
        /* <DEDUP_REMOVED lines=8> */
.L_x_6512:
[----:B------:R-:W-:Y:S05]  /*1c490*/  BSYNC B0 ;  /* 0x0000000000007941 */ /* 0x000fea0003800000 */
.L_x_6511:
        /* <DEDUP_REMOVED lines=472> */
[----:B--2---:R-:W0:Y:S01]  /*1e220*/  LD.E R14, desc[UR40][R14.64] ;  /* 0x000000280e0e7980 */ /* 0x004e22000c101900 */
[----:B---3--:R-:W-:-:S03]  /*1e230*/  ISETP.NE.AND P1, PT, R4, 0x1, PT ;  /* 0x000000010400780c */ /* 0x008fc60003f25270 */
[----:B------:R-:W2:Y:S10]  /*1e240*/  LDL R4, [R3+0x18] ;  /* 0x0000180003047983 */ /* 0x000eb40000100800 */
[----:B------:R-:W3:Y:S04]  /*1e250*/  @P1 LDL R8, [R3+0x28] ;  /* 0x0000280003081983 */ /* 0x000ee80000100800 */
[----:B------:R-:W2:Y:S01]  /*1e260*/  @P1 LDL R9, [R3+0x2c] ;  /* 0x00002c0003091983 */ /* 0x000ea20000100800 */
[----:B------:R-:W-:Y:S01]  /*1e270*/  BSSY B0, `(.L_x_6514) ;  /* 0x0000082000007945 */ /* 0x000fe20003800000 */
[-C--:B0-----:R-:W-:Y:S01]  /*1e280*/  FMUL.FTZ R7, R24, R14.reuse ;  /* 0x0000000e18077220 */ /* 0x081fe20000410000 */
[-C--:B------:R-:W-:Y:S01]  /*1e290*/  FMUL.FTZ R24, R26, R14.reuse ;  /* 0x0000000e1a187220 */ /* 0x080fe20000410000 */
[-C--:B------:R-:W-:Y:S01]  /*1e2a0*/  FMUL.FTZ R26, R30, R14.reuse ;  /* 0x0000000e1e1a7220 */ /* 0x080fe20000410000 */
[-C--:B------:R-:W-:Y:S01]  /*1e2b0*/  FMUL.FTZ R15, R25, R14.reuse ;  /* 0x0000000e190f7220 */ /* 0x080fe20000410000 */
[-C--:B------:R-:W-:Y:S01]  /*1e2c0*/  FMUL.FTZ R30, R38, R14.reuse ;  /* 0x0000000e261e7220 */ /* 0x080fe20000410000 */
[----:B----4-:R-:W-:Y:S01]  /*1e2d0*/  SHF.R.S32.HI R38, RZ, 0x1f, R21 ;  /* 0x0000001fff267819 */ /* 0x010fe20000011415 */
[----:B------:R-:W-:Y:S01]  /*1e2e0*/  FMUL.FTZ R36, R36, R14 ;  /* 0x0000000e24247220 */ /* 0x000fe20000410000 */
[----:B------:R0:W1:Y:S02]  /*1e2f0*/  MUFU.TANH R56, R15 ;  /* 0x0000000f00387308 */ /* 0x0000640000002400 */
[----:B0-----:R-:W-:-:S06]  /*1e300*/  LEA.HI R15, R38, R21, RZ, 0x7 ;  /* 0x00000015260f7211 */ /* 0x001fcc00078f38ff */
[----:B------:R0:W4:Y:S01]  /*1e310*/  MUFU.TANH R62, R36 ;  /* 0x00000024003e7308 */ /* 0x0001220000002400 */
[-C--:B------:R-:W-:Y:S01]  /*1e320*/  FMUL.FTZ R40, R40, R14.reuse ;  /* 0x0000000e28287220 */ /* 0x080fe20000410000 */
[----:B0-----:R-:W-:Y:S01]  /*1e330*/  LOP3.LUT R36, R15, 0xffffff80, RZ, 0xc0, !PT ;  /* 0xffffff800f247812 */ /* 0x001fe200078ec0ff */
[----:B------:R-:W-:-:S04]  /*1e340*/  FMUL.FTZ R29, R29, R14 ;  /* 0x0000000e1d1d7220 */ /* 0x000fc80000410000 */
[----:B------:R-:W-:Y:S02]  /*1e350*/  IMAD.IADD R15, R21, 0x1, -R36 ;  /* 0x00000001150f7824 */ /* 0x000fe400078e0a24 */
[-C--:B------:R-:W-:Y:S01]  /*1e360*/  FMUL.FTZ R25, R27, R14.reuse ;  /* 0x0000000e1b197220 */ /* 0x080fe20000410000 */
[----:B------:R0:W1:Y:S01]  /*1e370*/  MUFU.TANH R64, R40 ;  /* 0x0000002800407308 */ /* 0x0000620000002400 */
[-C--:B------:R-:W-:Y:S01]  /*1e380*/  FMUL.FTZ R27, R31, R14.reuse ;  /* 0x0000000e1f1b7220 */ /* 0x080fe20000410000 */
[-C--:B------:R-:W-:Y:S01]  /*1e390*/  FMUL.FTZ R32, R32, R14.reuse ;  /* 0x0000000e20207220 */ /* 0x080fe20000410000 */
[-C--:B------:R-:W-:Y:S01]  /*1e3a0*/  FMUL.FTZ R31, R39, R14.reuse ;  /* 0x0000000e271f7220 */ /* 0x080fe20000410000 */
[----:B------:R-:W-:Y:S01]  /*1e3b0*/  LEA.HI R39, R38, R21, RZ, 0x2 ;  /* 0x0000001526277211 */ /* 0x000fe200078f10ff */
[-C--:B------:R-:W-:Y:S01]  /*1e3c0*/  FMUL.FTZ R37, R37, R14.reuse ;  /* 0x0000000e25257220 */ /* 0x080fe20000410000 */
[----:B0-----:R-:W-:Y:S02]  /*1e3d0*/  SHF.R.S32.HI R40, RZ, 0x1f, R15 ;  /* 0x0000001fff287819 */ /* 0x001fe4000001140f */
[----:B------:R0:W1:Y:S08]  /*1e3e0*/  MUFU.TANH R59, R29 ;  /* 0x0000001d003b7308 */ /* 0x0000700000002400 */
[----:B------:R3:W1:Y:S01]  /*1e3f0*/  MUFU.TANH R60, R32 ;  /* 0x00000020003c7308 */ /* 0x0006620000002400 */
[----:B0-----:R-:W-:Y:S01]  /*1e400*/  FMUL.FTZ R29, R35, R14 ;  /* 0x0000000e231d7220 */ /* 0x001fe20000410000 */
[----:B------:R-:W-:-:S04]  /*1e410*/  LEA.HI R35, R40, R15, RZ, 0x2 ;  /* 0x0000000f28237211 */ /* 0x000fc800078f10ff */
[----:B------:R-:W-:Y:S01]  /*1e420*/  SHF.R.S32.HI R38, RZ, 0x1f, R35 ;  /* 0x0000001fff267819 */ /* 0x000fe20000011423 */
[----:B---3--:R-:W-:Y:S01]  /*1e430*/  FMUL.FTZ R32, R42, R14 ;  /* 0x0000000e2a207220 */ /* 0x008fe20000410000 */
[----:B------:R-:W-:Y:S01]  /*1e440*/  LOP3.LUT R42, R39, 0xfffffffc, RZ, 0xc0, !PT ;  /* 0xfffffffc272a7812 */ /* 0x000fe200078ec0ff */
[----:B------:R0:W3:Y:S01]  /*1e450*/  MUFU.TANH R63, R37 ;  /* 0x00000025003f7308 */ /* 0x0000e20000002400 */
[----:B------:R-:W-:-:S03]  /*1e460*/  LEA.HI R40, R40, R15, RZ, 0x5 ;  /* 0x0000000f28287211 */ /* 0x000fc600078f28ff */
[----:B------:R-:W-:Y:S01]  /*1e470*/  IMAD.IADD R42, R21, 0x1, -R42 ;  /* 0x00000001152a7824 */ /* 0x000fe200078e0a2a */
[----:B0-----:R-:W-:-:S04]  /*1e480*/  SHF.R.S32.HI R37, RZ, 0x2, R35 ;  /* 0x00000002ff257819 */ /* 0x001fc80000011423 */
[----:B------:R-:W-:Y:S02]  /*1e490*/  LEA.HI R38, R38, R37, RZ, 0x3 ;  /* 0x0000002526267211 */ /* 0x000fe400078f18ff */
[----:B------:R-:W-:Y:S02]  /*1e4a0*/  LEA.HI R21, R42, R42, RZ, 0x1 ;  /* 0x0000002a2a157211 */ /* 0x000fe400078f08ff */
[----:B------:R-:W-:Y:S02]  /*1e4b0*/  LOP3.LUT R38, R38, 0xfffffff8, RZ, 0xc0, !PT ;  /* 0xfffffff826267812 */ /* 0x000fe400078ec0ff */
[----:B------:R-:W-:Y:S02]  /*1e4c0*/  SHF.R.S32.HI R40, RZ, 0x5, R40 ;  /* 0x00000005ff287819 */ /* 0x000fe40000011428 */
[----:B------:R-:W-:Y:S01]  /*1e4d0*/  LOP3.LUT R21, R21, 0x1ffffffe, RZ, 0xc0, !PT ;  /* 0x1ffffffe15157812 */ /* 0x000fe200078ec0ff */
[----:B------:R-:W-:Y:S02]  /*1e4e0*/  IMAD.IADD R37, R37, 0x1, -R38 ;  /* 0x0000000125257824 */ /* 0x000fe400078e0a26 */
[----:B------:R-:W-:-:S02]  /*1e4f0*/  IMAD R40, R57, 0x4, R40 ;  /* 0x0000000439287824 */ /* 0x000fc400078e0228 */
[----:B------:R-:W-:Y:S02]  /*1e500*/  IMAD.IADD R21, R42, 0x1, -R21 ;  /* 0x000000012a157824 */ /* 0x000fe400078e0a15 */
[----:B------:R-:W-:Y:S02]  /*1e510*/  IMAD.U32 R40, R40, 0x10, R37 ;  /* 0x0000001028287824 */ /* 0x000fe400078e0025 */
[----:B------:R-:W-:Y:S02]  /*1e520*/  FMUL.FTZ R39, R51, R14 ;  /* 0x0000000e33277220 */ /* 0x000fe40000410000 */
[----:B------:R-:W-:-:S04]  /*1e530*/  IMAD R51, R21, 0x8, R40 ;  /* 0x0000000815337824 */ /* 0x000fc800078e0228 */
[----:B------:R-:W-:-:S05]  /*1e540*/  @P1 IMAD.HI.U32 R8, R51, R8, RZ ;  /* 0x0000000833081227 */ /* 0x000fca00078e00ff */
[----:B--2---:R-:W-:Y:S01]  /*1e550*/  @P1 SHF.R.U32.HI R51, RZ, R9, R8 ;  /* 0x00000009ff331219 */ /* 0x004fe20000011608 */
[----:B------:R-:W-:Y:S01]  /*1e560*/  IMAD.SHL.U32 R57, R0, 0x40, RZ ;  /* 0x0000004000397824 */ /* 0x000fe200078e00ff */
[----:B------:R-:W-:Y:S01]  /*1e570*/  LOP3.LUT R8, R35, 0x7ffffffc, RZ, 0xc0, !PT ;  /* 0x7ffffffc23087812 */ /* 0x000fe200078ec0ff */
[-C--:B------:R-:W-:Y:S01]  /*1e580*/  FMUL.FTZ R28, R28, R14.reuse ;  /* 0x0000000e1c1c7220 */ /* 0x080fe20000410000 */
[-C--:B------:R-:W-:Y:S01]  /*1e590*/  FMUL.FTZ R33, R33, R14.reuse ;  /* 0x0000000e21217220 */ /* 0x080fe20000410000 */
[----:B------:R-:W0:Y:S02]  /*1e5a0*/  SHFL.IDX PT, R35, R51, RZ, 0x1c1f ;  /* 0x001c1fff33237589 */ /* 0x000e2400000e0000 */
[----:B------:R-:W-:Y:S01]  /*1e5b0*/  IMAD.IADD R37, R15, 0x1, -R8 ;  /* 0x000000010f257824 */ /* 0x000fe200078e0a08 */
        /* <DEDUP_REMOVED lines=9> */
[-C--:B--2---:R-:W-:Y:S01]  /*1e650*/  FMUL.FTZ R28, R34, R14.reuse ;  /* 0x0000000e221c7220 */ /* 0x084fe20000410000 */
[-C--:B------:R-:W-:Y:S01]  /*1e660*/  FMUL.FTZ R34, R46, R14.reuse ;  /* 0x0000000e2e227220 */ /* 0x080fe20000410000 */
[-C--:B------:R-:W-:Y:S01]  /*1e670*/  FMUL.FTZ R54, R54, R14.reuse ;  /* 0x0000000e36367220 */ /* 0x080fe20000410000 */
[-C--:B------:R-:W-:Y:S01]  /*1e680*/  FMUL.FTZ R41, R41, R14.reuse ;  /* 0x0000000e29297220 */ /* 0x080fe20000410000 */
[-C--:B------:R-:W-:Y:S01]  /*1e690*/  FMUL.FTZ R44, R44, R14.reuse ;  /* 0x0000000e2c2c7220 */ /* 0x080fe20000410000 */
[-C--:B------:R-:W-:Y:S01]  /*1e6a0*/  FMUL.FTZ R45, R45, R14.reuse ;  /* 0x0000000e2d2d7220 */ /* 0x080fe20000410000 */
[-C--:B----4-:R-:W-:Y:S01]  /*1e6b0*/  FMUL.FTZ R33, R43, R14.reuse ;  /* 0x0000000e2b217220 */ /* 0x090fe20000410000 */
[----:B------:R-:W-:Y:S01]  /*1e6c0*/  FMUL.FTZ R14, R55, R14 ;  /* 0x0000000e370e7220 */ /* 0x000fe20000410000 */
[----:B------:R-:W-:Y:S01]  /*1e6d0*/  IMAD R8, R37, -0x2, R8 ;  /* 0xfffffffe25087824 */ /* 0x000fe200078e0208 */
[----:B------:R-:W-:Y:S01]  /*1e6e0*/  ISETP.GE.AND P2, PT, R4, 0x1, PT ;  /* 0x000000010400780c */ /* 0x000fe20003f46270 */
[----:B------:R-:W2:Y:S03]  /*1e6f0*/  MUFU.TANH R7, R7 ;  /* 0x0000000700077308 */ /* 0x000ea60000002400 */
[----:B------:R-:W-:-:S02]  /*1e700*/  IADD3 R9, -R5, R8, R6 ;  /* 0x0000000805097210 */ /* 0x000fc40007ffe106 */
[----:B------:R-:W-:-:S03]  /*1e710*/  LOP3.LUT R8, RZ, R11, RZ, 0x33, !PT ;  /* 0x0000000bff087212 */ /* 0x000fc600078e33ff */
        /* <DEDUP_REMOVED lines=11> */
[----:B------:R0:W0:Y:S08]  /*1e7d0*/  MUFU.TANH R66, R44 ;  /* 0x0000002c00427308 */ /* 0x0000300000002400 */
        /* <DEDUP_REMOVED lines=11> */
[----:B------:R-:W-:-:S02]  /*1e890*/  IMAD.IADD R50, R9, 0x1, R10 ;  /* 0x0000000109327824 */ /* 0x000fc400078e020a */
[----:B------:R-:W-:Y:S02]  /*1e8a0*/  IMAD.IADD R68, R9, 0x1, R8 ;  /* 0x0000000109447824 */ /* 0x000fe400078e0208 */
[----:B------:R-:W-:Y:S02]  /*1e8b0*/  IMAD.IADD R69, R12, 0x1, -R57 ;  /* 0x000000010c457824 */ /* 0x000fe400078e0a39 */
[--C-:B0-----:R-:W-:Y:S02]  /*1e8c0*/  IMAD.IADD R21, R50, 0x1, R35.reuse ;  /* 0x0000000132157824 */ /* 0x101fe400078e0223 */
[----:B------:R-:W-:Y:S01]  /*1e8d0*/  IMAD.IADD R40, R68, 0x1, R35 ;  /* 0x0000000144287824 */ /* 0x000fe200078e0223 */
[----:B--234-:R-:W-:Y:S06]  /*1e8e0*/  @!P2 BRA `(.L_x_6515) ;  /* 0x000000000068a947 */ /* 0x01cfec0003800000 */
        /* <DEDUP_REMOVED lines=12> */
.L_x_6519:
[----:B------:R-:W-:Y:S05]  /*1e9b0*/  BSYNC B2 ;  /* 0x0000000000027941 */ /* 0x000fea0003800000 */
.L_x_6518:
[----:B------:R-:W-:Y:S01]  /*1e9c0*/  LOP3.LUT R9, RZ, R9, RZ, 0x33, !PT ;  /* 0x00000009ff097212 */ /* 0x000fe200078e33ff */
[----:B------:R-:W-:Y:S06]  /*1e9d0*/  BRA `(.L_x_6520) ;  /* 0x0000000000187947 */ /* 0x000fec0003800000 */
.L_x_6517:
[----:B------:R-:W-:-:S13]  /*1e9e0*/  ISETP.NE.AND P1, PT, R4, 0x1, PT ;  /* 0x000000010400780c */ /* 0x000fda0003f25270 */
[----:B------:R-:W-:Y:S05]  /*1e9f0*/  @!P1 BRA `(.L_x_6520) ;  /* 0x0000000000109947 */ /* 0x000fea0003800000 */
[----:B------:R-:W2:Y:S04]  /*1ea00*/  LDL R8, [R3+0x1c] ;  /* 0x00001c0003087983 */ /* 0x000ea80000100800 */
[----:B------:R-:W3:Y:S01]  /*1ea10*/  LDL R10, [R3+0x20] ;  /* 0x00002000030a7983 */ /* 0x000ee20000100800 */
[----:B--2---:R-:W-:-:S05]  /*1ea20*/  IMAD.HI.U32 R9, R9, R8, RZ ;  /* 0x0000000809097227 */ /* 0x004fca00078e00ff */
[----:B---3--:R-:W-:-:S07]  /*1ea30*/  SHF.R.U32.HI R9, RZ, R10, R9 ;  /* 0x0000000aff097219 */ /* 0x008fce0000011609 */
.L_x_6520:
[----:B------:R-:W-:Y:S05]  /*1ea40*/  BSYNC B1 ;  /* 0x0000000000017941 */ /* 0x000fea0003800000 */
.L_x_6516:
[----:B------:R-:W-:-:S04]  /*1ea50*/  IMAD R8, R4, R9, -R57 ;  /* 0x0000000904087224 */ /* 0x000fc800078e0a39 */
[----:B------:R-:W-:-:S05]  /*1ea60*/  IMAD R9, R37, -0x2, R8 ;  /* 0xfffffffe25097824 */ /* 0x000fca00078e0208 */
[----:B------:R-:W-:Y:S02]  /*1ea70*/  VIMNMX R40, R40, R9, !PT ;  /* 0x0000000928287248 */ /* 0x000fe40007fe0100 */
[----:B------:R-:W-:-:S07]  /*1ea80*/  VIADDMNMX R21, R9, R4, R21, PT ;  /* 0x0000000409157246 */ /* 0x000fce0003800115 */
.L_x_6515:
[----:B------:R-:W-:Y:S05]  /*1ea90*/  BSYNC B0 ;  /* 0x0000000000007941 */ /* 0x000fea0003800000 */
.L_x_6514:
        /* <DEDUP_REMOVED lines=9> */
[----:B-1----:R-:W-:Y:S02]  /*1eb30*/  FSEL R46, R56, -INF , !P1 ;  /* 0xff800000382e7808 */ /* 0x002fe40004800000 */
[C---:B------:R-:W-:Y:S02]  /*1eb40*/  ISETP.GT.AND P1, PT, R40.reuse, 0x9, !P3 ;  /* 0x000000092800780c */ /* 0x040fe40005f24270 */
[----:B------:R-:W-:Y:S02]  /*1eb50*/  P2R R56, PR, RZ, 0x8 ;  /* 0x00000008ff387803 */ /* 0x000fe40000000000 */
[----:B------:R-:W-:Y:S02]  /*1eb60*/  ISETP.LT.OR P1, PT, R21, 0xa, P1 ;  /* 0x0000000a1500780c */ /* 0x000fe40000f21670 */
[----:B------:R-:W-:-:S02]  /*1eb70*/  ISETP.GT.AND P2, PT, R40, 0x8, !P2 ;  /* 0x000000082800780c */ /* 0x000fc40005744270 */
[----:B------:R-:W-:Y:S02]  /*1eb80*/  ISETP.GE.AND P3, PT, R69, 0x11, PT ;  /* 0x000000114500780c */ /* 0x000fe40003f66270 */
[----:B------:R-:W-:Y:S02]  /*1eb90*/  FSEL R44, R59, -INF , !P1 ;  /* 0xff8000003b2c7808 */ /* 0x000fe40004800000 */
[C---:B------:R-:W-:Y:S02]  /*1eba0*/  ISETP.LT.OR P2, PT, R21.reuse, 0x9, P2 ;  /* 0x000000091500780c */ /* 0x040fe40001741670 */
[----:B------:R-:W-:Y:S02]  /*1ebb0*/  ISETP.GT.AND P1, PT, R40, 0x10, !P3 ;  /* 0x000000102800780c */ /* 0x000fe40005f24270 */
[----:B------:R-:W-:Y:S02]  /*1ebc0*/  FSEL R45, R58, -INF , !P2 ;  /* 0xff8000003a2d7808 */ /* 0x000fe40005000000 */
        /* <DEDUP_REMOVED lines=53> */
[----:B0-----:R-:W-:Y:S01]  /*1ef20*/  IMAD.IADD R7, R50, 0x1, R51 ;  /* 0x0000000132077824 */ /* 0x001fe200078e0233 */
        /* <DEDUP_REMOVED lines=20> */
.L_x_6526:
[----:B------:R-:W-:Y:S05]  /*1f070*/  BSYNC B2 ;  /* 0x0000000000027941 */ /* 0x000fea0003800000 */
.L_x_6525:
[----:B------:R-:W-:Y:S01]  /*1f080*/  LOP3.LUT R5, RZ, R5, RZ, 0x33, !PT ;  /* 0x00000005ff057212 */ /* 0x000fe200078e33ff */
[----:B------:R-:W-:Y:S06]  /*1f090*/  BRA `(.L_x_6527) ;  /* 0x0000000000187947 */ /* 0x000fec0003800000 */
.L_x_6524:
[----:B------:R-:W-:-:S13]  /*1f0a0*/  ISETP.NE.AND P6, PT, R4, 0x1, PT ;  /* 0x000000010400780c */ /* 0x000fda0003fc5270 */
[----:B------:R-:W-:Y:S05]  /*1f0b0*/  @!P6 BRA `(.L_x_6527) ;  /* 0x000000000010e947 */ /* 0x000fea0003800000 */
[----:B------:R-:W2:Y:S04]  /*1f0c0*/  LDL R6, [R3+0x1c] ;  /* 0x00001c0003067983 */ /* 0x000ea80000100800 */
[----:B------:R-:W3:Y:S01]  /*1f0d0*/  LDL R48, [R3+0x20] ;  /* 0x0000200003307983 */ /* 0x000ee20000100800 */
[----:B--2---:R-:W-:-:S05]  /*1f0e0*/  IMAD.HI.U32 R5, R5, R6, RZ ;  /* 0x0000000605057227 */ /* 0x004fca00078e00ff */
[----:B---3--:R-:W-:-:S07]  /*1f0f0*/  SHF.R.U32.HI R5, RZ, R48, R5 ;  /* 0x00000030ff057219 */ /* 0x008fce0000011605 */
.L_x_6527:
[----:B------:R-:W-:Y:S05]  /*1f100*/  BSYNC B1 ;  /* 0x0000000000017941 */ /* 0x000fea0003800000 */
.L_x_6523:
[----:B------:R-:W-:-:S04]  /*1f110*/  IMAD R6, R4, R5, -R57 ;  /* 0x0000000504067224 */ /* 0x000fc800078e0a39 */
[----:B------:R-:W-:-:S05]  /*1f120*/  IMAD R37, R37, -0x2, R6 ;  /* 0xfffffffe25257824 */ /* 0x000fca00078e0206 */
[----:B------:R-:W-:Y:S02]  /*1f130*/  VIADDMNMX R7, R37, R4, R7, PT ;  /* 0x0000000425077246 */ /* 0x000fe40003800107 */
[----:B------:R-:W-:-:S07]  /*1f140*/  VIMNMX R40, R40, R37, !PT ;  /* 0x0000002528287248 */ /* 0x000fce0007fe0100 */
.L_x_6522:
[----:B------:R-:W-:Y:S05]  /*1f150*/  BSYNC B0 ;  /* 0x0000000000007941 */ /* 0x000fea0003800000 */
.L_x_6521:
        /* <DEDUP_REMOVED lines=48> */
[C---:B------:R-:W-:Y:S02]  /*1f460*/  ISETP.GT.AND P3, PT, R40.reuse, 0x31, !P3 ;  /* 0x000000312800780c */ /* 0x040fe40005f64270 */
[C---:B------:R-:W-:Y:S02]  /*1f470*/  ISETP.LT.OR P2, PT, R7.reuse, 0x31, P2 ;  /* 0x000000310700780c */ /* 0x040fe40001741670 */
[----:B------:R-:W-:Y:S02]  /*1f480*/  ISETP.GT.AND P4, PT, R40, 0x38, !P4 ;  /* 0x000000382800780c */ /* 0x000fe40006784270 */
[C---:B------:R-:W-:Y:S02]  /*1f490*/  ISETP.LT.OR P3, PT, R7.reuse, 0x32, P3 ;  /* 0x000000320700780c */ /* 0x040fe40001f61670 */
[----:B------:R-:W-:Y:S02]  /*1f4a0*/  FSEL R38, R38, -INF , !P2 ;  /* 0xff80000026267808 */ /* 0x000fe40005000000 */
[----:B------:R-:W-:-:S02]  /*1f4b0*/  ISETP.LT.OR P4, PT, R7, 0x39, P4 ;  /* 0x000000390700780c */ /* 0x000fc40002781670 */
[----:B------:R-:W-:Y:S02]  /*1f4c0*/  FSEL R39, R39, -INF , !P3 ;  /* 0xff80000027277808 */ /* 0x000fe40005800000 */
        /* <DEDUP_REMOVED lines=29> */
[----:B------:R-:W-:Y:S02]  /*1f6a0*/  FSEL R48, R36, -INF , !P1 ;  /* 0xff80000024307808 */ /* 0x000fe40004800000 */
[----:B------:R-:W-:-:S04]  /*1f6b0*/  FMNMX.FTZ R37, R58, R6, !PT ;  /* 0x000000063a257209 */ /* 0x000fc80007810000 */
[----:B------:R-:W-:Y:S02]  /*1f6c0*/  FMNMX.FTZ R37, R48, R37, !PT ;  /* 0x0000002530257209 */ /* 0x000fe40007810000 */
[----:B------:R-:W-:Y:S02]  /*1f6d0*/  ISETP.GT.AND P1, PT, R40, 0x39, !P6 ;  /* 0x000000392800780c */ /* 0x000fe40007724270 */
[----:B------:R-:W-:Y:S02]  /*1f6e0*/  FMNMX.FTZ R6, R38, R37, !PT ;  /* 0x0000002526067209 */ /* 0x000fe40007810000 */
[----:B------:R-:W-:Y:S02]  /*1f6f0*/  ISETP.LT.OR P1, PT, R7, 0x3a, P1 ;  /* 0x0000003a0700780c */ /* 0x000fe40000f21670 */
[----:B------:R-:W-:Y:S02]  /*1f700*/  FSEL R40, R54, -INF , !P4 ;  /* 0xff80000036287808 */ /* 0x000fe40006000000 */
[----:B------:R-:W-:-:S02]  /*1f710*/  FMNMX.FTZ R7, R39, R6, !PT ;  /* 0x0000000627077209 */ /* 0x000fc40007810000 */
[----:B------:R-:W-:Y:S02]  /*1f720*/  IADD3 R6, P2, R2, 0x410, RZ ;  /* 0x0000041002067810 */ /* 0x000fe40007f5e0ff */
[----:B------:R-:W-:Y:S02]  /*1f730*/  FSEL R37, R55, -INF , !P1 ;  /* 0xff80000037257808 */ /* 0x000fe40004800000 */
[----:B------:R-:W-:Y:S01]  /*1f740*/  FMNMX.FTZ R34, R40, R7, !PT ;  /* 0x0000000728227209 */ /* 0x000fe20007810000 */
[----:B------:R-:W-:Y:S01]  /*1f750*/  IMAD.X R7, RZ, RZ, R16, P2 ;  /* 0x000000ffff077224 */ /* 0x000fe200010e0610 */
[----:B------:R-:W-:Y:S02]  /*1f760*/  LOP3.LUT R6, R6, 0x4, RZ, 0xfc, !PT ;  /* 0x0000000406067812 */ /* 0x000fe400078efcff */
        /* <DEDUP_REMOVED lines=43> */
.L_x_6529:
[----:B------:R-:W-:Y:S05]  /*1fa20*/  BSYNC B0 ;  /* 0x0000000000007941 */ /* 0x000fea0003800000 */
.L_x_6528:
        /* <DEDUP_REMOVED lines=24> */
[-CC-:B------:R-:W-:Y:S01]  /*1fbb0*/  FFMA.FTZ R25, R25, R54.reuse, -R5.reuse ;  /* 0x0000003619197223 */ /* 0x180fe20000010805 */
[----:B------:R-:W5:Y:S01]  /*1fbc0*/  MUFU.EX2 R47, R47 ;  /* 0x0000002f002f7308 */ /* 0x000f620000000800 */
[-CC-:B------:R-:W-:Y:S01]  /*1fbd0*/  FFMA.FTZ R26, R26, R54.reuse, -R5.reuse ;  /* 0x000000361a1a7223 */ /* 0x180fe20000010805 */
[-CC-:B------:R-:W-:Y:S01]  /*1fbe0*/  FFMA.FTZ R27, R27, R54.reuse, -R5.reuse ;  /* 0x000000361b1b7223 */ /* 0x180fe20000010805 */
[-C--:B------:R-:W-:Y:S01]  /*1fbf0*/  FFMA.FTZ R28, R28, R54.reuse, -R5 ;  /* 0x000000361c1c7223 */ /* 0x080fe20000010805 */
[-C--:B------:R-:W-:Y:S01]  /*1fc00*/  FFMA.FTZ R42, R42, R54.reuse, -R49 ;  /* 0x000000362a2a7223 */ /* 0x080fe20000010831 */
[-C--:B------:R-:W-:Y:S01]  /*1fc10*/  FFMA.FTZ R29, R29, R54.reuse, -R5 ;  /* 0x000000361d1d7223 */ /* 0x080fe20000010805 */
[-CC-:B------:R-:W-:Y:S01]  /*1fc20*/  FFMA.FTZ R12, R12, R54.reuse, -R49.reuse ;  /* 0x000000360c0c7223 */ /* 0x180fe20000010831 */
[-C--:B------:R-:W-:Y:S01]  /*1fc30*/  FFMA.FTZ R41, R41, R54.reuse, -R49 ;  /* 0x0000003629297223 */ /* 0x080fe20000010831 */
[----:B------:R-:W0:Y:S01]  /*1fc40*/  MUFU.EX2 R24, R24 ;  /* 0x0000001800187308 */ /* 0x000e220000000800 */
[-C--:B------:R-:W-:Y:S01]  /*1fc50*/  FFMA.FTZ R30, R30, R54.reuse, -R5 ;  /* 0x000000361e1e7223 */ /* 0x080fe20000010805 */
[-C--:B------:R-:W-:Y:S01]  /*1fc60*/  FFMA.FTZ R21, R21, R54.reuse, -R49 ;  /* 0x0000003615157223 */ /* 0x080fe20000010831 */
[-C--:B------:R-:W-:Y:S01]  /*1fc70*/  FFMA.FTZ R31, R31, R54.reuse, -R5 ;  /* 0x000000361f1f7223 */ /* 0x080fe20000010805 */
[-CC-:B------:R-:W-:Y:S01]  /*1fc80*/  FFMA.FTZ R35, R35, R54.reuse, -R49.reuse ;  /* 0x0000003623237223 */ /* 0x180fe20000010831 */
[-C--:B------:R-:W-:Y:S01]  /*1fc90*/  FFMA.FTZ R15, R15, R54.reuse, -R49 ;  /* 0x000000360f0f7223 */ /* 0x080fe20000010831 */
[-CC-:B------:R-:W-:Y:S01]  /*1fca0*/  FFMA.FTZ R32, R32, R54.reuse, -R5.reuse ;  /* 0x0000003620207223 */ /* 0x180fe20000010805 */
[-C--:B------:R-:W-:Y:S01]  /*1fcb0*/  FFMA.FTZ R4, R58, R54.reuse, -R5 ;  /* 0x000000363a047223 */ /* 0x080fe20000010805 */
[----:B------:R-:W1:Y:S01]  /*1fcc0*/  MUFU.EX2 R46, R46 ;  /* 0x0000002e002e7308 */ /* 0x000e620000000800 */
[----:B-----5:R-:W-:Y:S01]  /*1fcd0*/  FADD.FTZ R7, R47, R56 ;  /* 0x000000382f077221 */ /* 0x020fe20000010000 */
[-C--:B------:R-:W-:Y:S01]  /*1fce0*/  FFMA.FTZ R14, R14, R54.reuse, -R49 ;  /* 0x000000360e0e7223 */ /* 0x080fe20000010831 */
[-C--:B------:R-:W-:Y:S01]  /*1fcf0*/  FFMA.FTZ R33, R33, R54.reuse, -R5 ;  /* 0x0000003621217223 */ /* 0x080fe20000010805 */
[-C--:B------:R-:W-:Y:S01]  /*1fd00*/  FFMA.FTZ R10, R10, R54.reuse, -R49 ;  /* 0x000000360a0a7223 */ /* 0x080fe20000010831 */
[-C--:B------:R-:W-:Y:S01]  /*1fd10*/  FFMA.FTZ R48, R48, R54.reuse, -R5 ;  /* 0x0000003630307223 */ /* 0x080fe20000010805 */
[-C--:B------:R-:W-:Y:S01]  /*1fd20*/  FFMA.FTZ R8, R8, R54.reuse, -R49 ;  /* 0x0000003608087223 */ /* 0x080fe20000010831 */
[-C--:B------:R-:W-:Y:S01]  /*1fd30*/  FFMA.FTZ R38, R38, R54.reuse, -R5 ;  /* 0x0000003626267223 */ /* 0x080fe20000010805 */
[----:B------:R-:W2:Y:S01]  /*1fd40*/  MUFU.EX2 R25, R25 ;  /* 0x0000001900197308 */ /* 0x000ea20000000800 */
[----:B0-----:R-:W-:Y:S01]  /*1fd50*/  FADD.FTZ R6, R24, R55 ;  /* 0x0000003718067221 */ /* 0x001fe20000010000 */
[-C--:B------:R-:W-:Y:S01]  /*1fd60*/  FFMA.FTZ R11, R11, R54.reuse, -R49 ;  /* 0x000000360b0b7223 */ /* 0x080fe20000010831 */
[-C--:B------:R-:W-:Y:S01]  /*1fd70*/  FFMA.FTZ R39, R39, R54.reuse, -R5 ;  /* 0x0000003627277223 */ /* 0x080fe20000010805 */
[-C--:B------:R-:W-:Y:S01]  /*1fd80*/  FFMA.FTZ R9, R9, R54.reuse, -R49 ;  /* 0x0000003609097223 */ /* 0x080fe20000010831 */
[-CC-:B------:R-:W-:Y:S01]  /*1fd90*/  FFMA.FTZ R40, R40, R54.reuse, -R5.reuse ;  /* 0x0000003628287223 */ /* 0x180fe20000010805 */
[----:B------:R-:W-:-:S02]  /*1fda0*/  FFMA.FTZ R5, R37, R54, -R5 ;  /* 0x0000003625057223 */ /* 0x000fc40000010805 */
[----:B------:R-:W-:Y:S08]  /*1fdb0*/  MUFU.EX2 R45, R45 ;  /* 0x0000002d002d7308 */ /* 0x000ff00000000800 */
[----:B------:R-:W0:Y:S08]  /*1fdc0*/  MUFU.EX2 R26, R26 ;  /* 0x0000001a001a7308 */ /* 0x000e300000000800 */
[----:B------:R-:W-:Y:S08]  /*1fdd0*/  MUFU.EX2 R44, R44 ;  /* 0x0000002c002c7308 */ /* 0x000ff00000000800 */
[----:B------:R-:W3:Y:S08]  /*1fde0*/  MUFU.EX2 R27, R27 ;  /* 0x0000001b001b7308 */ /* 0x000ef00000000800 */
[----:B------:R-:W4:Y:S08]  /*1fdf0*/  MUFU.EX2 R43, R43 ;  /* 0x0000002b002b7308 */ /* 0x000f300000000800 */
[----:B------:R-:W-:Y:S08]  /*1fe00*/  MUFU.EX2 R28, R28 ;  /* 0x0000001c001c7308 */ /* 0x000ff00000000800 */
[----:B------:R-:W5:Y:S08]  /*1fe10*/  MUFU.EX2 R42, R42 ;  /* 0x0000002a002a7308 */ /* 0x000f700000000800 */
[----:B------:R1:W-:Y:S08]  /*1fe20*/  MUFU.EX2 R13, R12 ;  /* 0x0000000c000d7308 */ /* 0x0003f00000000800 */
[----:B------:R-:W-:Y:S01]  /*1fe30*/  MUFU.EX2 R29, R29 ;  /* 0x0000001d001d7308 */ /* 0x000fe20000000800 */
[----:B-1----:R-:W-:Y:S01]  /*1fe40*/  FADD.FTZ R12, R46, R7 ;  /* 0x000000072e0c7221 */ /* 0x002fe20000010000 */
[----:B--2---:R-:W-:-:S04]  /*1fe50*/  FADD.FTZ R7, R25, R6 ;  /* 0x0000000619077221 */ /* 0x004fc80000010000 */
[----:B0-----:R-:W-:Y:S02]  /*1fe60*/  FADD.FTZ R6, R26, R7 ;  /* 0x000000071a067221 */ /* 0x001fe40000010000 */
[----:B------:R-:W0:Y:S02]  /*1fe70*/  MUFU.EX2 R41, R41 ;  /* 0x0000002900297308 */ /* 0x000e240000000800 */
[----:B---3--:R-:W-:-:S06]  /*1fe80*/  FADD.FTZ R7, R27, R6 ;  /* 0x000000061b077221 */ /* 0x008fcc0000010000 */
[----:B------:R1:W-:Y:S08]  /*1fe90*/  MUFU.EX2 R182, R21 ;  /* 0x0000001500b67308 */ /* 0x0003f00000000800 */
[----:B------:R-:W-:Y:S01]  /*1fea0*/  MUFU.EX2 R30, R30 ;  /* 0x0000001e001e7308 */ /* 0x000fe20000000800 */
[----:B-1----:R-:W-:-:S04]  /*1feb0*/  FADD.FTZ R21, R45, R12 ;  /* 0x0000000c2d157221 */ /* 0x002fc80000010000 */
[----:B------:R-:W-:-:S03]  /*1fec0*/  FADD.FTZ R12, R44, R21 ;  /* 0x000000152c0c7221 */ /* 0x000fc60000010000 */
[----:B------:R-:W1:Y:S01]  /*1fed0*/  MUFU.EX2 R174, R35 ;  /* 0x0000002300ae7308 */ /* 0x000e620000000800 */
[----:B----4-:R-:W-:-:S04]  /*1fee0*/  FADD.FTZ R21, R43, R12 ;  /* 0x0000000c2b157221 */ /* 0x010fc80000010000 */
[----:B-----5:R-:W-:-:S03]  /*1fef0*/  FADD.FTZ R6, R42, R21 ;  /* 0x000000152a067221 */ /* 0x020fc60000010000 */
[----:B------:R-:W-:Y:S01]  /*1ff00*/  MUFU.EX2 R31, R31 ;  /* 0x0000001f001f7308 */ /* 0x000fe20000000800 */
[----:B0-----:R-:W-:-:S07]  /*1ff10*/  FADD.FTZ R21, R41, R6 ;  /* 0x0000000629157221 */ /* 0x001fce0000010000 */
[----:B------:R-:W0:Y:S01]  /*1ff20*/  MUFU.EX2 R15, R15 ;  /* 0x0000000f000f7308 */ /* 0x000e220000000800 */
[----:B-1----:R-:W-:-:S07]  /*1ff30*/  FADD.FTZ R6, R174, R21 ;  /* 0x00000015ae067221 */ /* 0x002fce0000010000 */
[----:B------:R-:W1:Y:S08]  /*1ff40*/  MUFU.EX2 R32, R32 ;  /* 0x0000002000207308 */ /* 0x000e700000000800 */
[----:B------:R2:W-:Y:S01]  /*1ff50*/  MUFU.EX2 R179, R4 ;  /* 0x0000000400b37308 */ /* 0x0005e20000000800 */
[----:B0-----:R-:W-:-:S07]  /*1ff60*/  FADD.FTZ R21, R15, R6 ;  /* 0x000000060f157221 */ /* 0x001fce0000010000 */
[----:B------:R-:W0:Y:S01]  /*1ff70*/  MUFU.EX2 R14, R14 ;  /* 0x0000000e000e7308 */ /* 0x000e220000000800 */
[----:B--2---:R-:W-:-:S04]  /*1ff80*/  FADD.FTZ R4, R28, R7 ;  /* 0x000000071c047221 */ /* 0x004fc80000010000 */
[----:B------:R-:W-:-:S03]  /*1ff90*/  FADD.FTZ R7, R29, R4 ;  /* 0x000000041d077221 */ /* 0x000fc60000010000 */
[----:B------:R-:W2:Y:S01]  /*1ffa0*/  MUFU.EX2 R33, R33 ;  /* 0x0000002100217308 */ /* 0x000ea20000000800 */
[----:B------:R-:W-:-:S04]  /*1ffb0*/  FADD.FTZ R4, R30, R7 ;  /* 0x000000071e047221 */ /* 0x000fc80000010000 */
[----:B------:R-:W-:-:S03]  /*1ffc0*/  FADD.FTZ R7, R31, R4 ;  /* 0x000000041f077221 */ /* 0x000fc60000010000 */
[----:B------:R-:W3:Y:S01]  /*1ffd0*/  MUFU.EX2 R10, R10 ;  /* 0x0000000a000a7308 */ /* 0x000ee20000000800 */
[----:B-1----:R-:W-:Y:S01]  /*1ffe0*/  FADD.FTZ R4, R32, R7 ;  /* 0x0000000720047221 */ /* 0x002fe20000010000 */
[----:B0-----:R-:W-:-:S06]  /*1fff0*/  FADD.FTZ R21, R14, R21 ;  /* 0x000000150e157221 */ /* 0x001fcc0000010000 */
[----:B------:R-:W0:Y:S01]  /*20000*/  MUFU.EX2 R48, R48 ;  /* 0x0000003000307308 */ /* 0x000e220000000800 */
[----:B--2---:R-:W-:-:S04]  /*20010*/  FADD.FTZ R4, R33, R4 ;  /* 0x0000000421047221 */ /* 0x004fc80000010000 */
[----:B------:R-:W-:-:S03]  /*20020*/  FADD.FTZ R7, R179, R4 ;  /* 0x00000004b3077221 */ /* 0x000fc60000010000 */
[----:B------:R-:W1:Y:S01]  /*20030*/  MUFU.EX2 R8, R8 ;  /* 0x0000000800087308 */ /* 0x000e620000000800 */
[----:B---3--:R-:W-:-:S04]  /*20040*/  FADD.FTZ R6, R10, R21 ;  /* 0x000000150a067221 */ /* 0x008fc80000010000 */
[----:B------:R-:W-:-:S03]  /*20050*/  FADD.FTZ R21, R13, R6 ;  /* 0x000000060d157221 */ /* 0x000fc60000010000 */
        /* <DEDUP_REMOVED lines=243> */
[----:B--2---:R-:W-:Y:S01]  /*20f90*/  FMUL.FTZ R11, R34, R9 ;  /* 0x00000009220b7220 */ /* 0x004fe20000410000 */
[----:B------:R-:W-:-:S04]  /*20fa0*/  IMAD.MOV.U32 R9, RZ, RZ, R19 ;  /* 0x000000ffff097224 */ /* 0x000fc800078e0013 */
        /* <DEDUP_REMOVED lines=192> */
[----:B0-----:R-:W3:Y:S04]  /*21bb0*/  LD.E R15, desc[UR40][R4.64] ;  /* 0x00000028040f7980 */ /* 0x001ee8000c101900 */
[----:B-1----:R-:W4:Y:S04]  /*21bc0*/  LD.E R13, desc[UR40][R152.64+0x1e8] ;  /* 0x0001e828980d7980 */ /* 0x002f28000c101900 */
[----:B------:R-:W4:Y:S04]  /*21bd0*/  LD.E.64 R10, desc[UR40][R152.64+0xa8] ;  /* 0x0000a828980a7980 */ /* 0x000f28000c101b00 */
[----:B---3--:R0:W-:Y:S04]  /*21be0*/  ST.E desc[UR40][R4.64], R15 ;  /* 0x0000000f04007985 */ /* 0x0081e8000c101928 */
[----:B------:R-:W3:Y:S04]  /*21bf0*/  LD.E R21, desc[UR40][R6.64] ;  /* 0x0000002806157980 */ /* 0x000ee8000c101900 */
[----:B---3--:R1:W-:Y:S04]  /*21c00*/  ST.E desc[UR40][R6.64], R21 ;  /* 0x0000001506007985 */ /* 0x0083e8000c101928 */
[----:B------:R-:W3:Y:S04]  /*21c10*/  LD.E R25, desc[UR40][R8.64] ;  /* 0x0000002808197980 */ /* 0x000ee8000c101900 */
[----:B---3--:R3:W-:Y:S04]  /*21c20*/  ST.E desc[UR40][R8.64], R25 ;  /* 0x0000001908007985 */ /* 0x0087e8000c101928 */
[----:B------:R-:W5:Y:S04]  /*21c30*/  LD.E R27, desc[UR40][R152.64+0x210] ;  /* 0x00021028981b7980 */ /* 0x000f68000c101900 */
[----:B------:R-:W4:Y:S04]  /*21c40*/  LD.E R29, desc[UR40][R152.64+0x214] ;  /* 0x00021428981d7980 */ /* 0x000f28000c101900 */
[----:B------:R-:W4:Y:S04]  /*21c50*/  LD.E R31, desc[UR40][R152.64+0x218] ;  /* 0x00021828981f7980 */ /* 0x000f28000c101900 */
[----:B------:R-:W4:Y:S04]  /*21c60*/  LD.E R33, desc[UR40][R152.64+0x21c] ;  /* 0x00021c2898217980 */ /* 0x000f28000c101900 */
[----:B------:R-:W4:Y:S04]  /*21c70*/  LD.E R35, desc[UR40][R152.64+0x220] ;  /* 0x0002202898237980 */ /* 0x000f28000c101900 */
[----:B--2---:R-:W2:Y:S04]  /*21c80*/  LD.E R37, desc[UR40][R152.64+0x224] ;  /* 0x0002242898257980 */ /* 0x004ea8000c101900 */
[----:B0-----:R-:W2:Y:S04]  /*21c90*/  LD.E R15, desc[UR40][R152.64+0x228] ;  /* 0x00022828980f7980 */ /* 0x001ea8000c101900 */
[----:B------:R-:W2:Y:S04]  /*21ca0*/  LD.E R39, desc[UR40][R152.64+0x22c] ;  /* 0x00022c2898277980 */ /* 0x000ea8000c101900 */
[----:B-1----:R-:W2:Y:S04]  /*21cb0*/  LD.E R21, desc[UR40][R152.64+0x230] ;  /* 0x0002302898157980 */ /* 0x002ea8000c101900 */
[----:B------:R-:W2:Y:S04]  /*21cc0*/  LD.E R41, desc[UR40][R152.64+0x234] ;  /* 0x0002342898297980 */ /* 0x000ea8000c101900 */
        /* <DEDUP_REMOVED lines=114> */
[----:B-----5:R-:W-:Y:S04]  /*223f0*/  ST.E desc[UR40][R152.64+0x210], R27 ;  /* 0x0002101b98007985 */ /* 0x020fe8000c101928 */
[----:B----4-:R-:W-:Y:S04]  /*22400*/  ST.E desc[UR40][R152.64+0x214], R29 ;  /* 0x0002141d98007985 */ /* 0x010fe8000c101928 */
        /* <DEDUP_REMOVED lines=1060> */
.L_x_6531:
[----:B------:R-:W-:Y:S05]  /*26650*/  BSYNC B0 ;  /* 0x0000000000007941 */ /* 0x000fea0003800000 */
.L_x_6530:
[----:B------:R-:W-:-:S04]  /*26660*/  UISETP.LT.AND UP0, UPT, URZ, UR45, UPT ;  /* 0x0000002d3f00728c */ /* 0x000fc8000bf01270 */
[----:B------:R-:W-:-:S06]  /*26670*/  USEL UR4, URZ, UR45, !UP0 ;  /* 0x0000002d3f047287 */ /* 0x000fcc000c000000 */
[C---:B------:R-:W-:Y:S01]  /*26680*/  ISETP.GT.AND P1, PT, R0.reuse, UR4, PT ;  /* 0x0000000400007c0c */ /* 0x040fe2000bf24270 */
[----:B------:R-:W-:-:S12]  /*26690*/  VIADD R0, R0, 0xffffffff ;  /* 0xffffffff00007836 */ /* 0x000fd80000000000 */
[----:B------:R-:W-:Y:S05]  /*266a0*/  @P1 BRA `(.L_x_6532) ;  /* 0xffffff5400741947 */ /* 0x000fea000383ffff */
.L_x_6499:
        /* <DEDUP_REMOVED lines=60> */
[----:B--2---:R-:W2:Y:S04]  /*26a70*/  LDL.64 R6, [R1+0x210] ;  /* 0x0002100001067983 */ /* 0x004ea80000100a00 */
[----:B------:R-:W5:Y:S04]  /*26a80*/  LDL.64 R136, [R1+0x3f0] ;  /* 0x0003f00001887983 */ /* 0x000f680000100a00 */
[----:B------:R-:W5:Y:S04]  /*26a90*/  LDL.64 R138, [R1+0x3f8] ;  /* 0x0003f800018a7983 */ /* 0x000f680000100a00 */
[----:B------:R-:W5:Y:S04]  /*26aa0*/  LDL.64 R8, [R1+0x220] ;  /* 0x0002200001087983 */ /* 0x000f680000100a00 */
[----:B------:R-:W5:Y:S04]  /*26ab0*/  LDL.64 R10, [R1+0x230] ;  /* 0x00023000010a7983 */ /* 0x000f680000100a00 */
[----:B------:R-:W5:Y:S04]  /*26ac0*/  LDL.64 R12, [R1+0x240] ;  /* 0x00024000010c7983 */ /* 0x000f680000100a00 */
[----:B------:R-:W5:Y:S04]  /*26ad0*/  LDL.64 R14, [R1+0x250] ;  /* 0x00025000010e7983 */ /* 0x000f680000100a00 */
[----:B------:R-:W5:Y:S04]  /*26ae0*/  LDL.64 R24, [R1+0x260] ;  /* 0x0002600001187983 */ /* 0x000f680000100a00 */
[----:B0-----:R-:W5:Y:S04]  /*26af0*/  LDL.64 R26, [R1+0x270] ;  /* 0x00027000011a7983 */ /* 0x001f680000100a00 */
        /* <DEDUP_REMOVED lines=54> */
[----:B------:R-:W5:Y:S04]  /*26e60*/  LDL R141, [R1+0x1f0] ;  /* 0x0001f000018d7983 */ /* 0x000f680000100800 */
[----:B------:R-:W5:Y:S01]  /*26e70*/  LDL R21, [R1+0x1f4] ;  /* 0x0001f40001157983 */ /* 0x000f620000100800 */
[----:B---3--:R-:W-:-:S05]  /*26e80*/  VIADD R142, R142, 0x1 ;  /* 0x000000018e8e7836 */ /* 0x008fca0000000000 */
[----:B------:R-:W-:-:S13]  /*26e90*/  ISETP.NE.AND P0, PT, R142, 0x2, PT ;  /* 0x000000028e00780c */ /* 0x000fda0003f05270 */
[----:B------:R-:W3:Y:S01]  /*26ea0*/  @!P0 LDL R140, [R1+0x1ec] ;  /* 0x0001ec00018c8983 */ /* 0x000ee20000100800 */
[-C--:B----4-:R-:W-:Y:S01]  /*26eb0*/  FMUL.FTZ R5, R5, R0.reuse ;  /* 0x0000000005057220 */ /* 0x090fe20000410000 */
[-C--:B------:R-:W-:Y:S01]  /*26ec0*/  FMUL.FTZ R4, R4, R0.reuse ;  /* 0x0000000004047220 */ /* 0x080fe20000410000 */
[-C--:B--2---:R-:W-:Y:S01]  /*26ed0*/  FMUL.FTZ R7, R7, R0.reuse ;  /* 0x0000000007077220 */ /* 0x084fe20000410000 */
[-C--:B------:R-:W-:Y:S01]  /*26ee0*/  FMUL.FTZ R6, R6, R0.reuse ;  /* 0x0000000006067220 */ /* 0x080fe20000410000 */
[-C--:B-----5:R-:W-:Y:S01]  /*26ef0*/  FMUL.FTZ R137, R137, R0.reuse ;  /* 0x0000000089897220 */ /* 0x0a0fe20000410000 */
        /* <DEDUP_REMOVED lines=197> */
.L_x_6417:
[----:B------:R-:W2:Y:S08]  /*27b50*/  S2UR UR4, SR_CgaCtaId ;  /* 0x00000000000479c3 */ /* 0x000eb00000008800 */
[----:B------:R-:W-:Y:S01]  /*27b60*/  BAR.SYNC.DEFER_BLOCKING 0x5, 0x180 ;  /* 0x0146000000007b1d */ /* 0x000fe20000010000 */
[----:B------:R-:W-:-:S04]  /*27b70*/  PRMT R0, R0, 0x9910, RZ ;  /* 0x0000991000007816 */ /* 0x000fc800000000ff */
[----:B------:R-:W-:Y:S01]  /*27b80*/  ISETP.NE.AND P0, PT, R0, RZ, PT ;  /* 0x000000ff0000720c */ /* 0x000fe20003f05270 */
[----:B------:R-:W-:Y:S01]  /*27b90*/  UMOV UR47, 0x400 ;  /* 0x00000400002f7882 */ /* 0x000fe20000000000 */
[----:B------:R-:W-:Y:S01]  /*27ba0*/  BSSY B0, `(.L_x_6533) ;  /* 0x00002db000007945 */ /* 0x000fe20003800000 */
[----:B--2---:R-:W-:-:S09]  /*27bb0*/  ULEA UR47, UR4, UR47, 0x18 ;  /* 0x0000002f042f7291 */ /* 0x004fd2000f8ec03f */
[----:B01----:R-:W0:Y:S02]  /*27bc0*/  LDS.128 R4, [UR47+0x388d0] ;  /* 0x0388d02fff047984 */ /* 0x003e240008000c00 */
[----:B0-----:R-:W-:Y:S02]  /*27bd0*/  R2UR UR5, R5 ;  /* 0x00000000050572ca */ /* 0x001fe400000e0000 */
[----:B------:R-:W-:Y:S02]  /*27be0*/  R2UR UR7, R6 ;  /* 0x00000000060772ca */ /* 0x000fe400000e0000 */
[----:B------:R-:W-:Y:S01]  /*27bf0*/  R2UR UR6, R7 ;  /* 0x00000000070672ca */ /* 0x000fe200000e0000 */
[----:B------:R-:W-:Y:S06]  /*27c00*/  BAR.ARV 0x4, 0x180 ;  /* 0x0106000000007b1d */ /* 0x000fec0000002000 */
[----:B------:R-:W-:Y:S08]  /*27c10*/  @!P0 BRA `(.L_x_6534) ;  /* 0x0000001c00b48947 */ /* 0x000ff00003800000 */
[----:B------:R-:W2:Y:S04]  /*27c20*/  LDL.128 R136, [R1+0x200] ;  /* 0x0002000001887983 */ /* 0x000ea80000100c00 */
[----:B------:R-:W3:Y:S04]  /*27c30*/  LDL.128 R128, [R1+0x220] ;  /* 0x0002200001807983 */ /* 0x000ee80000100c00 */
[----:B------:R-:W4:Y:S04]  /*27c40*/  LDL.128 R132, [R1+0x210] ;  /* 0x0002100001847983 */ /* 0x000f280000100c00 */
        /* <DEDUP_REMOVED lines=28> */
[----:B------:R-:W4:Y:S01]  /*27e10*/  LDL.128 R4, [R1+0x3f0] ;  /* 0x0003f00001047983 */ /* 0x000f220000100c00 */
[----:B------:R-:W-:Y:S01]  /*27e20*/  IADD3 R145, P1, R156, 0x20, RZ ;  /* 0x000000209c917810 */ /* 0x000fe20007f3e0ff */
[----:B------:R-:W-:-:S03]  /*27e30*/  ULDC.64 UR8, c[0x0][0xd00] ;  /* 0x0003400000087ab9 */ /* 0x000fc60000000a00 */
[----:B------:R-:W-:-:S04]  /*27e40*/  LOP3.LUT R144, R145, 0x380, RZ, 0xc0, !PT ;  /* 0x0000038091907812 */ /* 0x000fc800078ec0ff */
[----:B------:R-:W-:Y:S02]  /*27e50*/  SHF.R.U64 R144, R144, 0x3, RZ ;  /* 0x0000000390907819 */ /* 0x000fe400000012ff */
[----:B------:R-:W-:Y:S02]  /*27e60*/  IADD3 R147, P4, R156, 0x60, RZ ;  /* 0x000000609c937810 */ /* 0x000fe40007f9e0ff */
[----:B------:R-:W-:Y:S01]  /*27e70*/  LOP3.LUT R144, R144, R145, RZ, 0x3c, !PT ;  /* 0x0000009190907212 */ /* 0x000fe200078e3cff */
[----:B------:R-:W-:Y:S01]  /*27e80*/  IMAD.X R145, RZ, RZ, R157, P1 ;  /* 0x000000ffff917224 */ /* 0x000fe200008e069d */
[C---:B------:R-:W-:Y:S02]  /*27e90*/  IADD3 R175, P1, R156.reuse, 0x4000, RZ ;  /* 0x000040009caf7810 */ /* 0x040fe40007f3e0ff */
[----:B------:R-:W-:Y:S02]  /*27ea0*/  IADD3 R180, P3, R156, 0x2000, RZ ;  /* 0x000020009cb47810 */ /* 0x000fe40007f7e0ff */
[----:B------:R-:W-:-:S02]  /*27eb0*/  LOP3.LUT R146, R147, 0x380, RZ, 0xc0, !PT ;  /* 0x0000038093927812 */ /* 0x000fc400078ec0ff */
[----:B------:R-:W-:Y:S02]  /*27ec0*/  LOP3.LUT R174, R175, 0x380, RZ, 0xc0, !PT ;  /* 0x00000380afae7812 */ /* 0x000fe400078ec0ff */
[----:B------:R-:W-:Y:S02]  /*27ed0*/  LOP3.LUT R181, R180, 0x380, RZ, 0xc0, !PT ;  /* 0x00000380b4b57812 */ /* 0x000fe400078ec0ff */
        /* <DEDUP_REMOVED lines=8> */
[----:B------:R-:W-:Y:S01]  /*27f60*/  IMAD.X R181, RZ, RZ, R157, P3 ;  /* 0x000000ffffb57224 */ /* 0x000fe200018e069d */
[----:B------:R-:W-:-:S02]  /*27f70*/  IADD3 R141, P4, R156, 0x4040, RZ ;  /* 0x000040409c8d7810 */ /* 0x000fc40007f9e0ff */
[C---:B------:R-:W-:Y:S02]  /*27f80*/  IADD3 R149, P1, R156.reuse, 0x6060, RZ ;  /* 0x000060609c957810 */ /* 0x040fe40007f3e0ff */
[C---:B------:R-:W-:Y:S02]  /*27f90*/  IADD3 R171, P3, R156.reuse, 0x4060, RZ ;  /* 0x000040609cab7810 */ /* 0x040fe40007f7e0ff */
[C---:B------:R-:W-:Y:S02]  /*27fa0*/  IADD3 R183, P0, R156.reuse, 0x40, RZ ;  /* 0x000000409cb77810 */ /* 0x040fe40007f1e0ff */
[----:B------:R-:W-:Y:S02]  /*27fb0*/  LOP3.LUT R140, R141, 0x380, RZ, 0xc0, !PT ;  /* 0x000003808d8c7812 */ /* 0x000fe400078ec0ff */
[----:B------:R-:W-:Y:S02]  /*27fc0*/  LOP3.LUT R148, R149, 0x380, RZ, 0xc0, !PT ;  /* 0x0000038095947812 */ /* 0x000fe400078ec0ff */
[----:B------:R-:W-:-:S02]  /*27fd0*/  IADD3 R151, P6, R156, 0x2020, RZ ;  /* 0x000020209c977810 */ /* 0x000fc40007fde0ff */
[----:B------:R-:W-:Y:S02]  /*27fe0*/  LOP3.LUT R170, R171, 0x380, RZ, 0xc0, !PT ;  /* 0x00000380abaa7812 */ /* 0x000fe400078ec0ff */
[----:B------:R-:W-:Y:S02]  /*27ff0*/  LOP3.LUT R182, R183, 0x380, RZ, 0xc0, !PT ;  /* 0x00000380b7b67812 */ /* 0x000fe400078ec0ff */
[C---:B------:R-:W-:Y:S02]  /*28000*/  IADD3 R179, P5, R156.reuse, 0x2040, RZ ;  /* 0x000020409cb37810 */ /* 0x040fe40007fbe0ff */
[----:B------:R-:W-:Y:S02]  /*28010*/  IADD3 R177, P2, R156, 0x2060, RZ ;  /* 0x000020609cb17810 */ /* 0x000fe40007f5e0ff */
[----:B------:R-:W-:Y:S02]  /*28020*/  SHF.R.U64 R140, R140, 0x3, RZ ;  /* 0x000000038c8c7819 */ /* 0x000fe400000012ff */
[----:B------:R-:W-:-:S02]  /*28030*/  SHF.R.U64 R148, R148, 0x3, RZ ;  /* 0x0000000394947819 */ /* 0x000fc400000012ff */
[----:B------:R-:W-:Y:S02]  /*28040*/  LOP3.LUT R150, R151, 0x380, RZ, 0xc0, !PT ;  /* 0x0000038097967812 */ /* 0x000fe400078ec0ff */
[----:B------:R-:W-:Y:S02]  /*28050*/  SHF.R.U64 R170, R170, 0x3, RZ ;  /* 0x00000003aaaa7819 */ /* 0x000fe400000012ff */
[----:B------:R-:W-:Y:S02]  /*28060*/  SHF.R.U64 R182, R182, 0x3, RZ ;  /* 0x00000003b6b67819 */ /* 0x000fe400000012ff */
[----:B------:R-:W-:Y:S02]  /*28070*/  LOP3.LUT R178, R179, 0x380, RZ, 0xc0, !PT ;  /* 0x00000380b3b27812 */ /* 0x000fe400078ec0ff */
[----:B------:R-:W-:Y:S02]  /*28080*/  LOP3.LUT R176, R177, 0x380, RZ, 0xc0, !PT ;  /* 0x00000380b1b07812 */ /* 0x000fe400078ec0ff */
[----:B------:R-:W-:Y:S01]  /*28090*/  LOP3.LUT R140, R140, R141, RZ, 0x3c, !PT ;  /* 0x0000008d8c8c7212 */ /* 0x000fe200078e3cff */
[----:B------:R-:W-:Y:S01]  /*280a0*/  IMAD.X R141, RZ, RZ, R157, P4 ;  /* 0x000000ffff8d7224 */ /* 0x000fe200020e069d */
[----:B------:R-:W-:-:S02]  /*280b0*/  LOP3.LUT R148, R148, R149, RZ, 0x3c, !PT ;  /* 0x0000009594947212 */ /* 0x000fc400078e3cff */
[----:B------:R-:W-:Y:S02]  /*280c0*/  SHF.R.U64 R150, R150, 0x3, RZ ;  /* 0x0000000396967819 */ /* 0x000fe400000012ff */
[----:B------:R-:W-:Y:S01]  /*280d0*/  LOP3.LUT R170, R170, R171, RZ, 0x3c, !PT ;  /* 0x000000abaaaa7212 */ /* 0x000fe200078e3cff */
[--C-:B------:R-:W-:Y:S01]  /*280e0*/  IMAD.X R171, RZ, RZ, R157.reuse, P3 ;  /* 0x000000ffffab7224 */ /* 0x100fe200018e069d */
[----:B------:R-:W-:Y:S02]  /*280f0*/  LOP3.LUT R149, R156, 0x380, RZ, 0xc0, !PT ;  /* 0x000003809c957812 */ /* 0x000fe400078ec0ff */
[----:B------:R-:W-:Y:S01]  /*28100*/  LOP3.LUT R182, R182, R183, RZ, 0x3c, !PT ;  /* 0x000000b7b6b67212 */ /* 0x000fe200078e3cff */
[----:B------:R-:W-:Y:S01]  /*28110*/  IMAD.X R183, RZ, RZ, R157, P0 ;  /* 0x000000ffffb77224 */ /* 0x000fe200000e069d */
[----:B------:R-:W-:Y:S02]  /*28120*/  SHF.R.U64 R178, R178, 0x3, RZ ;  /* 0x00000003b2b27819 */ /* 0x000fe400000012ff */
[----:B------:R-:W-:-:S02]  /*28130*/  SHF.R.U64 R176, R176, 0x3, RZ ;  /* 0x00000003b0b07819 */ /* 0x000fc400000012ff */
[----:B------:R-:W-:Y:S02]  /*28140*/  IADD3 R173, P0, R156, 0x4020, RZ ;  /* 0x000040209cad7810 */ /* 0x000fe40007f1e0ff */
[----:B------:R-:W-:Y:S01]  /*28150*/  LOP3.LUT R150, R150, R151, RZ, 0x3c, !PT ;  /* 0x0000009796967212 */ /* 0x000fe200078e3cff */
[--C-:B------:R-:W-:Y:S01]  /*28160*/  IMAD.X R151, RZ, RZ, R157.reuse, P6 ;  /* 0x000000ffff977224 */ /* 0x100fe200030e069d */
[----:B------:R-:W-:Y:S02]  /*28170*/  SHF.R.U64 R149, R149, 0x3, RZ ;  /* 0x0000000395957819 */ /* 0x000fe400000012ff */
[----:B------:R-:W-:Y:S01]  /*28180*/  LOP3.LUT R178, R178, R179, RZ, 0x3c, !PT ;  /* 0x000000b3b2b27212 */ /* 0x000fe200078e3cff */
[--C-:B------:R-:W-:Y:S01]  /*28190*/  IMAD.X R179, RZ, RZ, R157.reuse, P5 ;  /* 0x000000ffffb37224 */ /* 0x100fe200028e069d */
[----:B------:R-:W-:Y:S02]  /*281a0*/  MOV R140, R140 ;  /* 0x0000008c008c7202 */ /* 0x000fe40000000f00 */
[----:B------:R-:W-:Y:S01]  /*281b0*/  LOP3.LUT R176, R176, R177, RZ, 0x3c, !PT ;  /* 0x000000b1b0b07212 */ /* 0x000fe200078e3cff */
[----:B------:R-:W-:Y:S01]  /*281c0*/  IMAD.X R177, RZ, RZ, R157, P2 ;  /* 0x000000ffffb17224 */ /* 0x000fe200010e069d */
[----:B------:R-:W-:-:S02]  /*281d0*/  IADD3 R143, P6, R156, 0x6000, RZ ;  /* 0x000060009c8f7810 */ /* 0x000fc40007fde0ff */
[----:B------:R-:W-:Y:S01]  /*281e0*/  MOV R141, R170 ;  /* 0x000000aa008d7202 */ /* 0x000fe20000000f00 */
[----:B------:R-:W-:Y:S01]  /*281f0*/  IMAD.MOV.U32 R171, RZ, RZ, R157 ;  /* 0x000000ffffab7224 */ /* 0x000fe200078e009d */
[----:B------:R-:W-:Y:S02]  /*28200*/  LOP3.LUT R172, R173, 0x380, RZ, 0xc0, !PT ;  /* 0x00000380adac7812 */ /* 0x000fe400078ec0ff */
[C---:B------:R-:W-:Y:S02]  /*28210*/  IADD3 R169, P5, R156.reuse, 0x6020, RZ ;  /* 0x000060209ca97810 */ /* 0x040fe40007fbe0ff */
[----:B------:R-:W-:Y:S02]  /*28220*/  IADD3 R155, P2, R156, 0x6040, RZ ;  /* 0x000060409c9b7810 */ /* 0x000fe40007f5e0ff */
[----:B------:R-:W-:Y:S02]  /*28230*/  LOP3.LUT R170, R149, R156, RZ, 0x3c, !PT ;  /* 0x0000009c95aa7212 */ /* 0x000fe400078e3cff */
[----:B------:R-:W-:-:S02]  /*28240*/  LOP3.LUT R142, R143, 0x380, RZ, 0xc0, !PT ;  /* 0x000003808f8e7812 */ /* 0x000fc400078ec0ff */
[----:B------:R-:W-:Y:S02]  /*28250*/  SHF.R.U64 R172, R172, 0x3, RZ ;  /* 0x00000003acac7819 */ /* 0x000fe400000012ff */
[----:B------:R-:W-:Y:S02]  /*28260*/  LOP3.LUT R168, R169, 0x380, RZ, 0xc0, !PT ;  /* 0x00000380a9a87812 */ /* 0x000fe400078ec0ff */
[----:B------:R-:W-:Y:S02]  /*28270*/  LOP3.LUT R154, R155, 0x380, RZ, 0xc0, !PT ;  /* 0x000003809b9a7812 */ /* 0x000fe400078ec0ff */
[----:B------:R-:W-:Y:S02]  /*28280*/  MOV R170, R170 ;  /* 0x000000aa00aa7202 */ /* 0x000fe40000000f00 */
[----:B------:R-:W-:Y:S02]  /*28290*/  MOV R199, R144 ;  /* 0x0000009000c77202 */ /* 0x000fe40000000f00 */
[----:B------:R-:W-:-:S02]  /*282a0*/  SHF.R.U64 R142, R142, 0x3, RZ ;  /* 0x000000038e8e7819 */ /* 0x000fc400000012ff */
[----:B------:R-:W-:Y:S02]  /*282b0*/  MOV R145, R182 ;  /* 0x000000b600917202 */ /* 0x000fe40000000f00 */
[----:B------:R-:W-:Y:S01]  /*282c0*/  LOP3.LUT R172, R172, R173, RZ, 0x3c, !PT ;  /* 0x000000adacac7212 */ /* 0x000fe200078e3cff */
[----:B------:R-:W-:Y:S01]  /*282d0*/  IMAD.X R173, RZ, RZ, R157, P0 ;  /* 0x000000ffffad7224 */ /* 0x000fe200000e069d */
[----:B------:R-:W-:Y:S02]  /*282e0*/  SHF.R.U64 R168, R168, 0x3, RZ ;  /* 0x00000003a8a87819 */ /* 0x000fe400000012ff */
[----:B------:R-:W-:Y:S02]  /*282f0*/  MOV R146, R146 ;  /* 0x0000009200927202 */ /* 0x000fe40000000f00 */
[----:B------:R-:W-:Y:S02]  /*28300*/  SHF.R.U64 R154, R154, 0x3, RZ ;  /* 0x000000039a9a7819 */ /* 0x000fe400000012ff */
[----:B------:R-:W-:-:S02]  /*28310*/  MOV R147, R180 ;  /* 0x000000b400937202 */ /* 0x000fc40000000f00 */
[----:B------:R-:W-:Y:S02]  /*28320*/  MOV R150, R150 ;  /* 0x0000009600967202 */ /* 0x000fe40000000f00 */
[----:B------:R-:W-:Y:S01]  /*28330*/  LOP3.LUT R142, R142, R143, RZ, 0x3c, !PT ;  /* 0x0000008f8e8e7212 */ /* 0x000fe200078e3cff */
[--C-:B------:R-:W-:Y:S01]  /*28340*/  IMAD.X R143, RZ, RZ, R157.reuse, P6 ;  /* 0x000000ffff8f7224 */ /* 0x100fe200030e069d */
[----:B------:R-:W-:Y:S01]  /*28350*/  MOV R151, R178 ;  /* 0x000000b200977202 */ /* 0x000fe20000000f00 */
[----:B------:R-:W-:Y:S01]  /*28360*/  UISETP.NE.U32.AND UP0, UPT, UR8, URZ, UPT ;  /* 0x0000003f0800728c */ /* 0x000fe2000bf05070 */
[----:B------:R-:W-:Y:S01]  /*28370*/  LOP3.LUT R168, R168, R169, RZ, 0x3c, !PT ;  /* 0x000000a9a8a87212 */ /* 0x000fe200078e3cff */
[--C-:B------:R-:W-:Y:S01]  /*28380*/  IMAD.X R169, RZ, RZ, R157.reuse, P5 ;  /* 0x000000ffffa97224 */ /* 0x100fe200028e069d */
[----:B------:R-:W-:Y:S02]  /*28390*/  MOV R0, R176 ;  /* 0x000000b000007202 */ /* 0x000fe40000000f00 */
[----:B------:R-:W-:Y:S01]  /*283a0*/  LOP3.LUT R154, R154, R155, RZ, 0x3c, !PT ;  /* 0x0000009b9a9a7212 */ /* 0x000fe200078e3cff */
[--C-:B------:R-:W-:Y:S01]  /*283b0*/  IMAD.X R155, RZ, RZ, R157.reuse, P2 ;  /* 0x000000ffff9b7224 */ /* 0x100fe200010e069d */
[----:B------:R-:W-:Y:S01]  /*283c0*/  MOV R3, R174 ;  /* 0x000000ae00037202 */ /* 0x000fe20000000f00 */
[----:B------:R-:W-:Y:S01]  /*283d0*/  IMAD.X R149, RZ, RZ, R157, P1 ;  /* 0x000000ffff957224 */ /* 0x000fe200008e069d */
[----:B------:R-:W-:Y:S01]  /*283e0*/  MOV R21, R172 ;  /* 0x000000ac00157202 */ /* 0x000fe20000000f00 */
[----:B------:R-:W-:Y:S01]  /*283f0*/  UISETP.NE.AND.EX UP0, UPT, UR9, URZ, UPT, UP0 ;  /* 0x0000003f0900728c */ /* 0x000fe2000bf05300 */
[----:B------:R-:W-:-:S02]  /*28400*/  MOV R142, R142 ;  /* 0x0000008e008e7202 */ /* 0x000fc40000000f00 */
[----:B------:R-:W-:Y:S01]  /*28410*/  MOV R143, R168 ;  /* 0x000000a8008f7202 */ /* 0x000fe20000000f00 */
[----:B------:R-:W-:Y:S01]  /*28420*/  ULDC.64 UR8, c[0x0][0xd00] ;  /* 0x0003400000087ab9 */ /* 0x000fe20000000a00 */
[----:B------:R-:W-:Y:S02]  /*28430*/  MOV R144, R154 ;  /* 0x0000009a00907202 */ /* 0x000fe40000000f00 */
[----:B--2---:R-:W-:Y:S02]  /*28440*/  F2FP.BF16.F32.PACK_AB R136, R137, R136 ;  /* 0x000000888988723e */ /* 0x004fe400000010ff */
[----:B------:R-:W-:Y:S02]  /*28450*/  F2FP.BF16.F32.PACK_AB R137, R139, R138 ;  /* 0x0000008a8b89723e */ /* 0x000fe400000010ff */
[----:B---3--:R-:W-:Y:S02]  /*28460*/  F2FP.BF16.F32.PACK_AB R128, R129, R128 ;  /* 0x000000808180723e */ /* 0x008fe400000010ff */
[----:B------:R-:W-:-:S02]  /*28470*/  F2FP.BF16.F32.PACK_AB R129, R131, R130 ;  /* 0x000000828381723e */ /* 0x000fc400000010ff */
[----:B----4-:R-:W-:Y:S02]  /*28480*/  F2FP.BF16.F32.PACK_AB R138, R133, R132 ;  /* 0x00000084858a723e */ /* 0x010fe400000010ff */
        /* <DEDUP_REMOVED lines=60> */
[----:B------:R0:W-:Y:S01]  /*28850*/  STSM.16.M88.4 [R21], R64 ;  /* 0x0000004015007844 */ /* 0x0001e20000000200 */
[----:B------:R-:W-:Y:S02]  /*28860*/  F2FP.BF16.F32.PACK_AB R25, R27, R26 ;  /* 0x0000001a1b19723e */ /* 0x000fe400000010ff */
[----:B------:R-:W-:Y:S02]  /*28870*/  F2FP.BF16.F32.PACK_AB R34, R29, R28 ;  /* 0x0000001c1d22723e */ /* 0x000fe400000010ff */
[----:B------:R-:W-:-:S02]  /*28880*/  F2FP.BF16.F32.PACK_AB R35, R31, R30 ;  /* 0x0000001e1f23723e */ /* 0x000fc400000010ff */
[----:B------:R-:W-:Y:S01]  /*28890*/  F2FP.BF16.F32.PACK_AB R8, R9, R8 ;  /* 0x000000080908723e */ /* 0x000fe200000010ff */
[----:B------:R1:W-:Y:S01]  /*288a0*/  STSM.16.M88.4 [R140], R56 ;  /* 0x000000388c007844 */ /* 0x0003e20000000200 */
[----:B------:R-:W-:Y:S01]  /*288b0*/  F2FP.BF16.F32.PACK_AB R9, R11, R10 ;  /* 0x0000000a0b09723e */ /* 0x000fe200000010ff */
[----:B------:R-:W-:Y:S01]  /*288c0*/  UIMAD.WIDE UR8, UR43, 0x4, UR8 ;  /* 0x000000042b0878a5 */ /* 0x000fe2000f8e0208 */
[----:B------:R-:W-:Y:S02]  /*288d0*/  F2FP.BF16.F32.PACK_AB R26, R13, R12 ;  /* 0x0000000c0d1a723e */ /* 0x000fe400000010ff */
[----:B------:R-:W-:Y:S01]  /*288e0*/  F2FP.BF16.F32.PACK_AB R27, R15, R14 ;  /* 0x0000000e0f1b723e */ /* 0x000fe200000010ff */
[----:B------:R1:W-:Y:S01]  /*288f0*/  STSM.16.M88.4 [R141], R48 ;  /* 0x000000308d007844 */ /* 0x0003e20000000200 */
[----:B------:R-:W-:Y:S02]  /*28900*/  MOV R148, R148 ;  /* 0x0000009400947202 */ /* 0x000fe40000000f00 */
[----:B------:R-:W-:-:S02]  /*28910*/  F2FP.BF16.F32.PACK_AB R10, R5, R4 ;  /* 0x00000004050a723e */ /* 0x000fc400000010ff */
[----:B------:R-:W-:Y:S01]  /*28920*/  F2FP.BF16.F32.PACK_AB R11, R7, R6 ;  /* 0x00000006070b723e */ /* 0x000fe200000010ff */
[----:B------:R1:W-:Y:S01]  /*28930*/  STSM.16.M88.4 [R142], R40 ;  /* 0x000000288e007844 */ /* 0x0003e20000000200 */
[----:B------:R-:W-:-:S03]  /*28940*/  IMAD.U32 R4, RZ, RZ, UR8 ;  /* 0x00000008ff047e24 */ /* 0x000fc6000f8e00ff */
[----:B------:R1:W-:Y:S01]  /*28950*/  STSM.16.M88.4 [R143], R32 ;  /* 0x000000208f007844 */ /* 0x0003e20000000200 */
[----:B------:R-:W-:Y:S01]  /*28960*/  IMAD.U32 R5, RZ, RZ, UR9 ;  /* 0x00000009ff057e24 */ /* 0x000fe2000f8e00ff */
[----:B------:R-:W-:Y:S02]  /*28970*/  ULDC.64 UR8, c[0x0][0xd08] ;  /* 0x0003420000087ab9 */ /* 0x000fe40000000a00 */
[----:B------:R1:W-:Y:S04]  /*28980*/  STSM.16.M88.4 [R144], R24 ;  /* 0x0000001890007844 */ /* 0x0003e80000000200 */
[----:B------:R1:W-:Y:S01]  /*28990*/  STSM.16.M88.4 [R148], R8 ;  /* 0x0000000894007844 */ /* 0x0003e20000000200 */
[----:B------:R-:W-:-:S04]  /*289a0*/  UISETP.NE.U32.AND UP1, UPT, UR8, URZ, UPT ;  /* 0x0000003f0800728c */ /* 0x000fc8000bf25070 */
[----:B------:R-:W-:Y:S01]  /*289b0*/  UISETP.NE.AND.EX UP1, UPT, UR9, URZ, UPT, UP1 ;  /* 0x0000003f0900728c */ /* 0x000fe2000bf25310 */
[----:B------:R-:W-:Y:S01]  /*289c0*/  BAR.SYNC.DEFER_BLOCKING 0x1, 0x100 ;  /* 0x0044000000007b1d */ /* 0x000fe20000010000 */
[----:B------:R-:W-:-:S04]  /*289d0*/  PLOP3.LUT P0, PT, PT, PT, UP0, 0x80, 0x0 ;  /* 0x000000000000781c */ /* 0x000fc80003f0f008 */
[----:B------:R-:W-:-:S05]  /*289e0*/  PLOP3.LUT P1, PT, PT, PT, UP1, 0x80, 0x0 ;  /* 0x000000000000781c */ /* 0x000fca0003f2f018 */
[----:B------:R-:W-:Y:S02]  /*289f0*/  @UP1 ULDC.64 UR8, c[0x0][0xd08] ;  /* 0x0003420000081ab9 */ /* 0x000fe40000000a00 */
[----:B------:R-:W-:Y:S01]  /*28a00*/  @UP1 UIMAD.WIDE UR8, UR43, 0x4, UR8 ;  /* 0x000000042b0818a5 */ /* 0x000fe2000f8e0208 */
[----:B------:R-:W-:Y:S02]  /*28a10*/  ULDC UR4, c[0x0][0xb88] ;  /* 0x0002e20000047ab9 */ /* 0x000fe40000000800 */
[----:B0-----:R-:W-:-:S03]  /*28a20*/  IMAD.U32 R21, RZ, RZ, UR4 ;  /* 0x00000004ff157e24 */ /* 0x001fc6000f8e00ff */
[----:B------:R-:W-:Y:S02]  /*28a30*/  IMAD.U32 R6, RZ, RZ, UR8 ;  /* 0x00000008ff067e24 */ /* 0x000fe4000f8e00ff */
[----:B------:R-:W-:Y:S01]  /*28a40*/  IMAD.U32 R7, RZ, RZ, UR9 ;  /* 0x00000009ff077e24 */ /* 0x000fe2000f8e00ff */
[----:B------:R-:W2:Y:S04]  /*28a50*/  @P0 LDG.E R0, desc[UR40][R4.64] ;  /* 0x0000002804000981 */ /* 0x000ea8000c1e1900 */
[----:B------:R1:W5:Y:S01]  /*28a60*/  @P1 LDG.E R21, desc[UR40][R6.64] ;  /* 0x0000002806151981 */ /* 0x000362000c1e1900 */
[----:B------:R-:W-:Y:S01]  /*28a70*/  UMOV UR4, URZ ;  /* 0x0000003f00047c82 */ /* 0x000fe20008000000 */
[----:B--2---:R-:W-:Y:S01]  /*28a80*/  @P0 R2UR UR4, R0 ;  /* 0x00000000000402ca */ /* 0x004fe200000e0000 */
[----:B-1----:R-:W-:-:S14]  /*28a90*/  @P1 BRA `(.L_x_6535) ;  /* 0x0000000000101947 */ /* 0x002fdc0003800000 */
[----:B------:R-:W-:Y:S05]  /*28aa0*/  @!P0 BRA `(.L_x_6535) ;  /* 0x00000000000c8947 */ /* 0x000fea0003800000 */
[----:B------:R-:W2:Y:S04]  /*28ab0*/  LDG.E R0, desc[UR40][R4.64] ;  /* 0x0000002804007981 */ /* 0x000ea8000c1e1900 */
[----:B-----5:R-:W2:Y:S02]  /*28ac0*/  LDG.E R21, desc[UR40][R4.64+0x4] ;  /* 0x0000042804157981 */ /* 0x020ea4000c1e1900 */
[----:B--2---:R-:W-:-:S07]  /*28ad0*/  IMAD.IADD R21, R21, 0x1, -R0 ;  /* 0x0000000115157824 */ /* 0x004fce00078e0a00 */
.L_x_6535:
[----:B------:R-:W0:Y:S01]  /*28ae0*/  SHFL.IDX PT, R0, R197, RZ, 0x1f ;  /* 0x00001fffc5007589 */ /* 0x000e2200000e0000 */
[C---:B------:R-:W-:Y:S01]  /*28af0*/  IADD3 R9, P1, R160.reuse, 0x1000, RZ ;  /* 0x00001000a0097810 */ /* 0x040fe20007f3e0ff */
[----:B------:R-:W-:Y:S01]  /*28b00*/  USHF.R.S32.HI UR8, URZ, 0x1f, UR43 ;  /* 0x0000001f3f087899 */ /* 0x000fe2000801142b */
[C---:B------:R-:W-:Y:S01]  /*28b10*/  IADD3 R13, P2, R160.reuse, 0x2000, RZ ;  /* 0x00002000a00d7810 */ /* 0x040fe20007f5e0ff */
[----:B------:R-:W-:Y:S01]  /*28b20*/  USHF.R.S32.HI UR14, URZ, 0x1f, UR4 ;  /* 0x0000001f3f0e7899 */ /* 0x000fe20008011404 */
[----:B------:R-:W-:Y:S01]  /*28b30*/  IADD3 R25, P3, R160, 0x3000, RZ ;  /* 0x00003000a0197810 */ /* 0x000fe20007f7e0ff */
[----:B------:R-:W-:Y:S01]  /*28b40*/  USHF.R.S32.HI UR15, URZ, 0x1f, UR39 ;  /* 0x0000001f3f0f7899 */ /* 0x000fe20008011427 */
[----:B------:R-:W-:Y:S01]  /*28b50*/  LOP3.LUT R8, R9, 0x380, RZ, 0xc0, !PT ;  /* 0x0000038009087812 */ /* 0x000fe200078ec0ff */
[----:B------:R-:W-:Y:S01]  /*28b60*/  USEL UR16, UR43, URZ, !UP0 ;  /* 0x0000003f2b107287 */ /* 0x000fe2000c000000 */
[----:B------:R-:W-:Y:S01]  /*28b70*/  LOP3.LUT R12, R13, 0x380, RZ, 0xc0, !PT ;  /* 0x000003800d0c7812 */ /* 0x000fe200078ec0ff */
[----:B------:R-:W-:Y:S01]  /*28b80*/  USEL UR17, UR8, URZ, !UP0 ;  /* 0x0000003f08117287 */ /* 0x000fe2000c000000 */
[----:B------:R-:W-:-:S02]  /*28b90*/  LOP3.LUT R24, R25, 0x380, RZ, 0xc0, !PT ;  /* 0x0000038019187812 */ /* 0x000fc400078ec0ff */
[----:B------:R-:W-:Y:S02]  /*28ba0*/  LOP3.LUT R7, R160, 0x380, RZ, 0xc0, !PT ;  /* 0x00000380a0077812 */ /* 0x000fe400078ec0ff */
[----:B------:R-:W-:Y:S02]  /*28bb0*/  SHF.R.U64 R8, R8, 0x3, RZ ;  /* 0x0000000308087819 */ /* 0x000fe400000012ff */
[----:B------:R-:W-:Y:S02]  /*28bc0*/  SHF.R.U64 R12, R12, 0x3, RZ ;  /* 0x000000030c0c7819 */ /* 0x000fe400000012ff */
[----:B------:R-:W-:Y:S02]  /*28bd0*/  SHF.R.U64 R24, R24, 0x3, RZ ;  /* 0x0000000318187819 */ /* 0x000fe400000012ff */
[----:B------:R-:W-:Y:S02]  /*28be0*/  SHF.R.U64 R7, R7, 0x3, RZ ;  /* 0x0000000307077819 */ /* 0x000fe400000012ff */
[----:B------:R-:W-:Y:S01]  /*28bf0*/  LOP3.LUT R8, R8, R9, RZ, 0x3c, !PT ;  /* 0x0000000908087212 */ /* 0x000fe200078e3cff */
[----:B------:R-:W-:Y:S01]  /*28c00*/  IMAD.X R9, RZ, RZ, R161, P1 ;  /* 0x000000ffff097224 */ /* 0x000fe200008e06a1 */
[----:B0-----:R-:W-:-:S02]  /*28c10*/  ISETP.NE.AND P0, PT, R0, RZ, PT ;  /* 0x000000ff0000720c */ /* 0x001fc40003f05270 */
[----:B------:R-:W-:Y:S01]  /*28c20*/  LOP3.LUT R12, R12, R13, RZ, 0x3c, !PT ;  /* 0x0000000d0c0c7212 */ /* 0x000fe200078e3cff */
[--C-:B------:R-:W-:Y:S01]  /*28c30*/  IMAD.X R13, RZ, RZ, R161.reuse, P2 ;  /* 0x000000ffff0d7224 */ /* 0x100fe200010e06a1 */
[----:B------:R-:W-:Y:S01]  /*28c40*/  LOP3.LUT R24, R24, R25, RZ, 0x3c, !PT ;  /* 0x0000001918187212 */ /* 0x000fe200078e3cff */
[--C-:B------:R-:W-:Y:S01]  /*28c50*/  IMAD.X R25, RZ, RZ, R161.reuse, P3 ;  /* 0x000000ffff197224 */ /* 0x100fe200018e06a1 */
[----:B------:R-:W-:Y:S01]  /*28c60*/  LOP3.LUT R6, R7, R160, RZ, 0x3c, !PT ;  /* 0x000000a007067212 */ /* 0x000fe200078e3cff */
[----:B------:R-:W-:-:S06]  /*28c70*/  IMAD.MOV.U32 R7, RZ, RZ, R161 ;  /* 0x000000ffff077224 */ /* 0x000fcc00078e00a1 */
[----:B------:R-:W-:Y:S05]  /*28c80*/  @P0 BRA `(.L_x_6536) ;  /* 0x0000000000cc0947 */ /* 0x000fea0003800000 */
[----:B------:R-:W0:Y:S01]  /*28c90*/  LDC R10, c[0x0][0xce8] ;  /* 0x00033a00ff0a7b82 */ /* 0x000e220000000800 */
[----:B------:R-:W-:Y:S01]  /*28ca0*/  IMAD.MOV R0, RZ, RZ, -R228 ;  /* 0x000000ffff007224 */ /* 0x000fe200078e0ae4 */
[----:B------:R-:W-:Y:S01]  /*28cb0*/  ULDC.64 UR12, c[0x0][0xc90] ;  /* 0x00032400000c7ab9 */ /* 0x000fe20000000a00 */
[----:B------:R-:W-:-:S03]  /*28cc0*/  IMAD.U32 R3, RZ, RZ, UR42 ;  /* 0x0000002aff037e24 */ /* 0x000fc6000f8e00ff */
[----:B------:R-:W-:Y:S01]  /*28cd0*/  ISETP.NE.AND P0, PT, R231, R0, PT ;  /* 0x00000000e700720c */ /* 0x000fe20003f05270 */
[----:B------:R-:W-:Y:S02]  /*28ce0*/  IMAD R28, R3, 0x40, R158 ;  /* 0x00000040031c7824 */ /* 0x000fe400078e029e */
[----:B0----5:R-:W-:-:S05]  /*28cf0*/  IMAD R27, R21, R10, RZ ;  /* 0x0000000a151b7224 */ /* 0x021fca00078e02ff */
[----:B------:R-:W-:-:S13]  /*28d00*/  ISETP.GE.OR P1, PT, R28, R27, P0 ;  /* 0x0000001b1c00720c */ /* 0x000fda0000726670 */
[----:B------:R-:W2:Y:S01]  /*28d10*/  @!P1 LDL R15, [R1+0x420] ;  /* 0x00042000010f9983 */ /* 0x000ea20000100800 */
[----:B------:R-:W-:Y:S01]  /*28d20*/  ISETP.NE.AND P2, PT, R10, 0x1, PT ;  /* 0x000000010a00780c */ /* 0x000fe20003f45270 */
[----:B------:R-:W-:Y:S01]  /*28d30*/  IMAD.U32 R4, RZ, RZ, UR42 ;  /* 0x0000002aff047e24 */ /* 0x000fe2000f8e00ff */
[----:B------:R-:W-:Y:S01]  /*28d40*/  UIMAD UR10, UR15, UR12, URZ ;  /* 0x0000000c0f0a72a4 */ /* 0x000fe2000f8e023f */
[----:B------:R-:W-:Y:S02]  /*28d50*/  UMOV UR8, UR4 ;  /* 0x0000000400087c82 */ /* 0x000fe40008000000 */
[----:B------:R-:W-:Y:S01]  /*28d60*/  IMAD R5, R4, 0x40, R235 ;  /* 0x0000004004057824 */ /* 0x000fe200078e02eb */
[----:B------:R-:W-:Y:S01]  /*28d70*/  UMOV UR9, UR14 ;  /* 0x0000000e00097c82 */ /* 0x000fe20008000000 */
[----:B------:R-:W-:Y:S02]  /*28d80*/  UIMAD UR10, UR39, UR13, UR10 ;  /* 0x0000000d270a72a4 */ /* 0x000fe4000f8e020a */
[----:B------:R-:W-:Y:S01]  /*28d90*/  UIMAD.WIDE.U32 UR8, UR39, UR12, UR8 ;  /* 0x0000000c270872a5 */ /* 0x000fe2000f8e0008 */
[----:B------:R-:W-:-:S02]  /*28da0*/  IMAD.MOV.U32 R4, RZ, RZ, R5 ;  /* 0x000000ffff047224 */ /* 0x000fc400078e0005 */
[----:B------:R-:W-:Y:S01]  /*28db0*/  ULDC.64 UR12, c[0x0][0xc98] ;  /* 0x00032600000c7ab9 */ /* 0x000fe20000000a00 */
[----:B------:R-:W0:Y:S01]  /*28dc0*/  @P2 LDC R0, c[0x0][0xcec] ;  /* 0x00033b00ff002b82 */ /* 0x000e220000000800 */
[----:B------:R-:W-:Y:S02]  /*28dd0*/  UIMAD UR11, UR17, UR12, URZ ;  /* 0x0000000c110b72a4 */ /* 0x000fe4000f8e023f */
[----:B------:R-:W-:Y:S02]  /*28de0*/  UIADD3 UR9, UR9, UR10, URZ ;  /* 0x0000000a09097290 */ /* 0x000fe4000fffe03f */
[----:B------:R-:W-:Y:S02]  /*28df0*/  UIMAD UR11, UR16, UR13, UR11 ;  /* 0x0000000d100b72a4 */ /* 0x000fe4000f8e020b */
[----:B------:R-:W-:Y:S01]  /*28e00*/  UIMAD.WIDE.U32 UR8, UR16, UR12, UR8 ;  /* 0x0000000c100872a5 */ /* 0x000fe2000f8e0008 */
[----:B------:R-:W1:Y:S01]  /*28e10*/  @P2 LDC R3, c[0x0][0xcf0] ;  /* 0x00033c00ff032b82 */ /* 0x000e620000000800 */
[----:B0-----:R-:W-:-:S05]  /*28e20*/  @P2 IMAD.HI.U32 R0, R5, R0, RZ ;  /* 0x0000000005002227 */ /* 0x001fca00078e00ff */
        /* <DEDUP_REMOVED lines=12> */
[----:B------:R-:W-:Y:S01]  /*28ef0*/  ULDC.64 UR8, c[0x0][0xc50] ;  /* 0x0003140000087ab9 */ /* 0x000fe20000000a00 */
[----:B------:R-:W-:Y:S01]  /*28f00*/  VIADD R0, R28, 0x8 ;  /* 0x000000081c007836 */ /* 0x000fe20000000000 */
[----:B------:R-:W-:Y:S01]  /*28f10*/  LEA R14, P2, R4, UR8, 0x2 ;  /* 0x00000008040e7c11 */ /* 0x000fe2000f8410ff */
[----:B------:R-:W-:-:S03]  /*28f20*/  IMAD.IADD R3, R5, 0x1, R3 ;  /* 0x0000000105037824 */ /* 0x000fc600078e0203 */
[----:B------:R-:W-:Y:S01]  /*28f30*/  ISETP.GE.OR P0, PT, R0, R27, P0 ;  /* 0x0000001b0000720c */ /* 0x000fe20000706670 */
[----:B------:R-:W-:Y:S01]  /*28f40*/  SHFL.IDX PT, R10, R14, RZ, 0x1c1f ;  /* 0x001c1fff0e0a7589 */ /* 0x000fe200000e0000 */
[----:B------:R-:W-:-:S05]  /*28f50*/  LEA.HI.X R26, R4, UR9, R3, 0x2, P2 ;  /* 0x00000009041a7c11 */ /* 0x000fca00090f1403 */
[----:B------:R-:W2:Y:S04]  /*28f60*/  SHFL.IDX PT, R11, R26, RZ, 0x1c1f ;  /* 0x001c1fff1a0b7589 */ /* 0x000ea800000e0000 */
[----:B--2---:R-:W-:Y:S04]  /*28f70*/  @!P1 ST.E desc[UR40][R10.64], R15 ;  /* 0x0000000f0a009985 */ /* 0x004fe8000c101928 */
[----:B------:R-:W2:Y:S04]  /*28f80*/  @!P0 LDL R3, [R1+0x424] ;  /* 0x0004240001038983 */ /* 0x000ea80000100800 */
[----:B------:R-:W-:Y:S04]  /*28f90*/  SHFL.IDX PT, R4, R14, 0x1, 0x1c1f ;  /* 0x003c1f000e047f89 */ /* 0x000fe800000e0000 */
[----:B------:R-:W2:Y:S04]  /*28fa0*/  SHFL.IDX PT, R5, R26, 0x1, 0x1c1f ;  /* 0x003c1f001a057f89 */ /* 0x000ea800000e0000 */
[----:B--2---:R0:W-:Y:S02]  /*28fb0*/  @!P0 ST.E desc[UR40][R4.64], R3 ;  /* 0x0000000304008985 */ /* 0x0041e4000c101928 */
.L_x_6536:
[----:B------:R-:W1:Y:S01]  /*28fc0*/  LDC R84, c[0x0][0xce8] ;  /* 0x00033a00ff547b82 */ /* 0x000e620000000800 */
[----:B------:R-:W-:Y:S01]  /*28fd0*/  ULDC UR18, c[0x0][0xbc8] ;  /* 0x0002f20000127ab9 */ /* 0x000fe20000000800 */
[----:B------:R-:W-:Y:S01]  /*28fe0*/  ULDC.64 UR12, c[0x0][0xba0] ;  /* 0x0002e800000c7ab9 */ /* 0x000fe20000000a00 */
[----:B------:R-:W-:Y:S01]  /*28ff0*/  ISETP.GE.AND P0, PT, R185, UR18, PT ;  /* 0x00000012b9007c0c */ /* 0x000fe2000bf06270 */
[----:B0-----:R-:W5:Y:S01]  /*29000*/  LD.E.128 R4, desc[UR40][R6.64] ;  /* 0x0000002806047980 */ /* 0x001f62000c101d00 */
        /* <DEDUP_REMOVED lines=8> */
[----:B------:R0:W5:Y:S01]  /*29090*/  LD.E.128 R28, desc[UR40][R222.64] ;  /* 0x00000028de1c7980 */ /* 0x000162000c101d00 */
[----:B-1----:R-:W-:-:S02]  /*290a0*/  ISETP.NE.AND P2, PT, R84, 0x1, PT ;  /* 0x000000015400780c */ /* 0x002fc40003f45270 */
[----:B------:R-:W-:Y:S01]  /*290b0*/  LOP3.LUT R0, R77, 0x2, R0, 0xe2, !PT ;  /* 0x000000024d007812 */ /* 0x000fe200078ee200 */
[----:B------:R0:W5:Y:S01]  /*290c0*/  LD.E.128 R32, desc[UR40][R220.64] ;  /* 0x00000028dc207980 */ /* 0x000162000c101d00 */
[----:B------:R-:W-:-:S03]  /*290d0*/  SEL R3, RZ, 0xffffffff, P0 ;  /* 0xffffffffff037807 */ /* 0x000fc60000000000 */
[----:B------:R0:W5:Y:S04]  /*290e0*/  LD.E.128 R36, desc[UR40][R218.64] ;  /* 0x00000028da247980 */ /* 0x000168000c101d00 */
[----:B------:R0:W5:Y:S02]  /*290f0*/  LD.E.128 R40, desc[UR40][R216.64] ;  /* 0x00000028d8287980 */ /* 0x000164000c101d00 */
[----:B------:R-:W1:Y:S01]  /*29100*/  @P2 LDC R77, c[0x0][0xcec] ;  /* 0x00033b00ff4d2b82 */ /* 0x000e620000000800 */
[----:B------:R-:W-:Y:S01]  /*29110*/  IMAD.SHL.U32 R3, R3, 0x4, RZ ;  /* 0x0000000403037824 */ /* 0x000fe200078e00ff */
[----:B------:R-:W-:Y:S01]  /*29120*/  UIMAD UR10, UR14, UR12, URZ ;  /* 0x0000000c0e0a72a4 */ /* 0x000fe2000f8e023f */
[----:B------:R-:W-:Y:S01]  /*29130*/  ISETP.GE.AND P0, PT, R167, UR18, PT ;  /* 0x00000012a7007c0c */ /* 0x000fe2000bf06270 */
[----:B------:R0:W5:Y:S04]  /*29140*/  LD.E.128 R44, desc[UR40][R214.64] ;  /* 0x00000028d62c7980 */ /* 0x000168000c101d00 */
        /* <DEDUP_REMOVED lines=10> */
[----:B------:R0:W5:Y:S01]  /*291f0*/  LD.E.128 R48, desc[UR40][R212.64] ;  /* 0x00000028d4307980 */ /* 0x000162000c101d00 */
[----:B------:R-:W-:Y:S01]  /*29200*/  UIMAD UR4, UR15, UR12, URZ ;  /* 0x0000000c0f0472a4 */ /* 0x000fe2000f8e023f */
[----:B------:R-:W-:Y:S01]  /*29210*/  IMAD R82, R81, 0x40, R0 ;  /* 0x0000004051527824 */ /* 0x000fe200078e0200 */
[----:B------:R-:W-:Y:S01]  /*29220*/  SEL R0, RZ, 0xffffffff, P0 ;  /* 0xffffffffff007807 */ /* 0x000fe20000000000 */
[----:B------:R-:W-:Y:S01]  /*29230*/  UIMAD.WIDE.U32 UR8, UR39, UR12, UR8 ;  /* 0x0000000c270872a5 */ /* 0x000fe2000f8e0008 */
[----:B------:R-:W-:Y:S01]  /*29240*/  IMAD.SHL.U32 R76, R76, 0x8, RZ ;  /* 0x000000084c4c7824 */ /* 0x000fe200078e00ff */
[----:B------:R-:W-:Y:S01]  /*29250*/  UIMAD UR4, UR39, UR13, UR4 ;  /* 0x0000000d270472a4 */ /* 0x000fe2000f8e0204 */
[----:B------:R0:W5:Y:S01]  /*29260*/  LD.E.128 R52, desc[UR40][R210.64] ;  /* 0x00000028d2347980 */ /* 0x000162000c101d00 */
[----:B------:R-:W-:Y:S01]  /*29270*/  IMAD.SHL.U32 R81, R0, 0x10, RZ ;  /* 0x0000001000517824 */ /* 0x000fe200078e00ff */
[----:B------:R-:W-:Y:S01]  /*29280*/  ULDC.64 UR10, c[0x0][0xbf0] ;  /* 0x0002fc00000a7ab9 */ /* 0x000fe20000000a00 */
[----:B-1----:R-:W-:Y:S01]  /*29290*/  @P2 IMAD.HI.U32 R0, R82, R77, RZ ;  /* 0x0000004d52002227 */ /* 0x002fe200078e00ff */
[----:B------:R-:W-:Y:S01]  /*292a0*/  UIADD3 UR9, UR9, UR4, URZ ;  /* 0x0000000409097290 */ /* 0x000fe2000fffe03f */
[----:B------:R-:W-:Y:S01]  /*292b0*/  LOP3.LUT R76, R76, 0x8, R3, 0xe2, !PT ;  /* 0x000000084c4c7812 */ /* 0x000fe200078ee203 */
[----:B------:R-:W-:Y:S01]  /*292c0*/  UIMAD UR4, UR17, UR10, URZ ;  /* 0x0000000a110472a4 */ /* 0x000fe2000f8e023f */
[----:B------:R-:W-:Y:S01]  /*292d0*/  IMAD.MOV.U32 R3, RZ, RZ, R82 ;  /* 0x000000ffff037224 */ /* 0x000fe200078e0052 */
[----:B------:R-:W-:Y:S01]  /*292e0*/  UIMAD.WIDE.U32 UR8, UR16, UR10, UR8 ;  /* 0x0000000a100872a5 */ /* 0x000fe2000f8e0008 */
[----:B--2---:R-:W-:Y:S01]  /*292f0*/  @P2 SHF.R.U32.HI R3, RZ, R79, R0 ;  /* 0x0000004fff032219 */ /* 0x004fe20000011600 */
[----:B------:R-:W-:Y:S01]  /*29300*/  UIMAD UR4, UR16, UR11, UR4 ;  /* 0x0000000b100472a4 */ /* 0x000fe2000f8e0204 */
[----:B------:R-:W-:Y:S01]  /*29310*/  LOP3.LUT R78, R81, 0x10, R76, 0xe2, !PT ;  /* 0x00000010514e7812 */ /* 0x000fe200078ee24c */
[----:B------:R0:W5:Y:S01]  /*29320*/  LD.E.128 R56, desc[UR40][R208.64] ;  /* 0x00000028d0387980 */ /* 0x000162000c101d00 */
[--C-:B------:R-:W-:Y:S01]  /*29330*/  SHF.R.S32.HI R79, RZ, 0x1f, R3.reuse ;  /* 0x0000001fff4f7819 */ /* 0x100fe20000011403 */
[----:B------:R-:W-:Y:S01]  /*29340*/  UIADD3 UR4, UR9, UR4, URZ ;  /* 0x0000000409047290 */ /* 0x000fe2000fffe03f */
[----:B------:R-:W-:Y:S01]  /*29350*/  ISETP.GE.AND P0, PT, R165, UR18, PT ;  /* 0x00000012a5007c0c */ /* 0x000fe2000bf06270 */
[----:B------:R-:W-:Y:S01]  /*29360*/  IMAD.U32 R76, RZ, RZ, UR8 ;  /* 0x00000008ff4c7e24 */ /* 0x000fe2000f8e00ff */
[----:B------:R0:W5:Y:S01]  /*29370*/  LD.E.128 R60, desc[UR40][R206.64] ;  /* 0x00000028ce3c7980 */ /* 0x000162000c101d00 */
[----:B------:R-:W-:Y:S01]  /*29380*/  IMAD.U32 R77, RZ, RZ, UR9 ;  /* 0x00000009ff4d7e24 */ /* 0x000fe2000f8e00ff */
[----:B------:R-:W-:Y:S01]  /*29390*/  ULDC.64 UR8, c[0x0][0xbe0] ;  /* 0x0002f80000087ab9 */ /* 0x000fe20000000a00 */
[----:B------:R-:W-:Y:S01]  /*293a0*/  IMAD.MOV R81, RZ, RZ, -R3 ;  /* 0x000000ffff517224 */ /* 0x000fe200078e0a03 */
[----:B------:R-:W-:Y:S01]  /*293b0*/  SEL R0, RZ, 0xffffffff, P0 ;  /* 0xffffffffff007807 */ /* 0x000fe20000000000 */
[----:B------:R-:W-:Y:S01]  /*293c0*/  IMAD R80, R79, UR8, RZ ;  /* 0x000000084f507c24 */ /* 0x000fe2000f8e02ff */
[----:B------:R0:W5:Y:S01]  /*293d0*/  LD.E.128 R64, desc[UR40][R204.64] ;  /* 0x00000028cc407980 */ /* 0x000162000c101d00 */
[----:B------:R-:W-:-:S02]  /*293e0*/  IMAD R79, R84, R81, R82 ;  /* 0x00000051544f7224 */ /* 0x000fc400078e0252 */
[----:B------:R-:W-:Y:S01]  /*293f0*/  IMAD.U32 R77, RZ, RZ, UR4 ;  /* 0x00000004ff4d7e24 */ /* 0x000fe2000f8e00ff */
[----:B------:R0:W5:Y:S01]  /*29400*/  LD.E.128 R68, desc[UR40][R202.64] ;  /* 0x00000028ca447980 */ /* 0x000162000c101d00 */
[----:B------:R-:W-:Y:S01]  /*29410*/  IMAD.SHL.U32 R83, R0, 0x20, RZ ;  /* 0x0000002000537824 */ /* 0x000fe200078e00ff */
[----:B------:R-:W-:Y:S02]  /*29420*/  SHF.R.S32.HI R0, RZ, 0x1f, R79 ;  /* 0x0000001fff007819 */ /* 0x000fe4000001144f */
[----:B------:R0:W5:Y:S01]  /*29430*/  LD.E.128 R72, desc[UR40][R200.64] ;  /* 0x00000028c8487980 */ /* 0x000162000c101d00 */
[----:B------:R-:W-:Y:S01]  /*29440*/  ISETP.GE.AND P0, PT, R187, UR18, PT ;  /* 0x00000012bb007c0c */ /* 0x000fe2000bf06270 */
[C---:B------:R-:W-:Y:S01]  /*29450*/  IMAD R81, R3.reuse, UR9, R80 ;  /* 0x0000000903517c24 */ /* 0x040fe2000f8e0250 */
[----:B------:R-:W-:Y:S01]  /*29460*/  UIADD3 UR4, UR47, 0x38820, URZ ;  /* 0x000388202f047890 */ /* 0x000fe2000fffe03f */
        /* <DEDUP_REMOVED lines=9> */
[----:B------:R-:W-:Y:S01]  /*29500*/  UPRMT UR4, URZ, 0x654, UR4 ;  /* 0x000006543f047896 */ /* 0x000fe20008000004 */
[----:B------:R-:W-:Y:S01]  /*29510*/  IMAD.U32 R87, RZ, RZ, UR42 ;  /* 0x0000002aff577e24 */ /* 0x000fe2000f8e00ff */
[----:B------:R-:W-:Y:S01]  /*29520*/  ISETP.GE.AND P0, PT, R186, UR18, PT ;  /* 0x00000012ba007c0c */ /* 0x000fe2000bf06270 */
[----:B------:R-:W-:Y:S01]  /*29530*/  IMAD.IADD R77, R77, 0x1, R81 ;  /* 0x000000014d4d7824 */ /* 0x000fe200078e0251 */
[----:B------:R-:W-:Y:S01]  /*29540*/  LOP3.LUT R78, R83, 0x20, R78, 0xe2, !PT ;  /* 0x00000020534e7812 */ /* 0x000fe200078ee24e */
[----:B------:R-:W-:Y:S01]  /*29550*/  IMAD R0, R0, UR8, RZ ;  /* 0x0000000800007c24 */ /* 0x000fe2000f8e02ff */
[----:B------:R-:W-:Y:S01]  /*29560*/  BSSY B1, `(.L_x_6537) ;  /* 0x0000031000017945 */ /* 0x000fe20003800000 */
[----:B-----5:R-:W-:Y:S01]  /*29570*/  IMAD R88, R21, R84, RZ ;  /* 0x0000005415587224 */ /* 0x020fe200078e02ff */
[----:B------:R-:W-:Y:S01]  /*29580*/  LOP3.LUT R3, R78, R3, RZ, 0xfc, !PT ;  /* 0x000000034e037212 */ /* 0x000fe200078efcff */
        /* <DEDUP_REMOVED lines=19> */
[CC--:B------:R-:W-:Y:S02]  /*296c0*/  @!P1 LEA R78, P4, R185.reuse, R86.reuse, 0x1 ;  /* 0x00000056b94e9211 */ /* 0x0c0fe400078808ff */
[-C--:B--2---:R-:W-:Y:S02]  /*296d0*/  @!P0 LEA.HI.X R77, R164, R85.reuse, R196, 0x1, P2 ;  /* 0x00000055a44d8211 */ /* 0x084fe400010f0cc4 */
[----:B------:R-:W-:Y:S02]  /*296e0*/  @!P1 LEA.HI.X R79, R185, R85, R195, 0x1, P4 ;  /* 0x00000055b94f9211 */ /* 0x000fe400020f0cc3 */
[----:B------:R-:W-:Y:S01]  /*296f0*/  ISETP.GE.AND P2, PT, R166, UR18, PT ;  /* 0x00000012a6007c0c */ /* 0x000fe2000bf46270 */
[----:B------:R1:W-:Y:S01]  /*29700*/  @!P0 ST.E.128 desc[UR40][R76.64], R4 ;  /* 0x000000044c008985 */ /* 0x0003e2000c101d28 */
        /* <DEDUP_REMOVED lines=22> */
.L_x_6538:
[----:B------:R-:W-:Y:S05]  /*29870*/  BSYNC B1 ;  /* 0x0000000000017941 */ /* 0x000fea0003800000 */
.L_x_6537:
[----:B---3--:R-:W-:Y:S01]  /*29880*/  VIADD R4, R87, 0x20 ;  /* 0x0000002057047836 */ /* 0x008fe20000000000 */
[----:B0-----:R-:W0:Y:S04]  /*29890*/  SHFL.IDX PT, R21, R21, 0x1, 0x181f ;  /* 0x00381f0015157f89 */ /* 0x001e2800000e0000 */
[----:B------:R-:W-:Y:S01]  /*298a0*/  ISETP.GE.AND P0, PT, R4, R88, PT ;  /* 0x000000580400720c */ /* 0x000fe20003f06270 */
[----:B------:R-:W3:-:S12]  /*298b0*/  SHFL.IDX PT, R84, R84, 0x1, 0x181f ;  /* 0x00381f0054547f89 */ /* 0x000ed800000e0000 */
[----:B------:R-:W-:Y:S05]  /*298c0*/  @P0 BRA `(.L_x_6539) ;  /* 0x0000001000200947 */ /* 0x000fea0003800000 */
[----:B------:R-:W-:Y:S02]  /*298d0*/  ISETP.GE.AND P1, PT, R164, UR18, PT ;  /* 0x00000012a4007c0c */ /* 0x000fe4000bf26270 */
[----:B------:R-:W-:Y:S02]  /*298e0*/  ISETP.GE.AND P5, PT, R185, UR18, PT ;  /* 0x00000012b9007c0c */ /* 0x000fe4000bfa6270 */
[----:B------:R-:W-:Y:S02]  /*298f0*/  ISETP.GE.AND P3, PT, R184, UR18, PT ;  /* 0x00000012b8007c0c */ /* 0x000fe4000bf66270 */
[----:B------:R-:W-:-:S07]  /*29900*/  ISETP.GE.AND P2, PT, R167, UR18, PT ;  /* 0x00000012a7007c0c */ /* 0x000fce000bf46270 */
[CC--:B---3--:R-:W-:Y:S02]  /*29910*/  @!P1 LEA R4, P0, R164.reuse, R84.reuse, 0x1 ;  /* 0x00000054a4049211 */ /* 0x0c8fe400078008ff */
[----:B------:R-:W-:Y:S02]  /*29920*/  @!P5 LEA R6, P4, R185, R84, 0x1 ;  /* 0x00000054b906d211 */ /* 0x000fe400078808ff */
[-C--:B0-----:R-:W-:Y:S02]  /*29930*/  @!P1 LEA.HI.X R5, R164, R21.reuse, R196, 0x1, P0 ;  /* 0x00000015a4059211 */ /* 0x081fe400000f0cc4 */
[----:B------:R-:W-:Y:S02]  /*29940*/  ISETP.GE.AND P0, PT, R165, UR18, PT ;  /* 0x00000012a5007c0c */ /* 0x000fe4000bf06270 */
[----:B------:R-:W-:Y:S01]  /*29950*/  @!P5 LEA.HI.X R7, R185, R21, R195, 0x1, P4 ;  /* 0x00000015b907d211 */ /* 0x000fe200020f0cc3 */
[----:B------:R0:W-:Y:S01]  /*29960*/  @!P1 ST.E.128 desc[UR40][R4.64], R8 ;  /* 0x0000000804009985 */ /* 0x0001e2000c101d28 */
[----:B------:R-:W-:-:S02]  /*29970*/  ISETP.GE.AND P1, PT, R166, UR18, PT ;  /* 0x00000012a6007c0c */ /* 0x000fc4000bf26270 */
[----:B------:R-:W-:Y:S01]  /*29980*/  LOP3.LUT P4, RZ, R3, 0x40, RZ, 0xc0, !PT ;  /* 0x0000004003ff7812 */ /* 0x000fe2000788c0ff */
[----:B------:R3:W-:Y:S01]  /*29990*/  @!P5 ST.E.128 desc[UR40][R6.64], R24 ;  /* 0x000000180600d985 */ /* 0x0007e2000c101d28 */
[CC--:B------:R-:W-:Y:S02]  /*299a0*/  @!P3 LEA R12, P6, R184.reuse, R84.reuse, 0x1 ;  /* 0x00000054b80cb211 */ /* 0x0c0fe400078c08ff */
[C---:B------:R-:W-:Y:S02]  /*299b0*/  @!P2 LEA R14, P5, R167.reuse, R84, 0x1 ;  /* 0x00000054a70ea211 */ /* 0x040fe400078a08ff */
[-C--:B------:R-:W-:Y:S02]  /*299c0*/  @!P3 LEA.HI.X R13, R184, R21.reuse, R194, 0x1, P6 ;  /* 0x00000015b80db211 */ /* 0x080fe400030f0cc2 */
[----:B------:R-:W-:-:S03]  /*299d0*/  @!P2 LEA.HI.X R15, R167, R21, R193, 0x1, P5 ;  /* 0x00000015a70fa211 */ /* 0x000fc600028f0cc1 */
[----:B------:R3:W-:Y:S01]  /*299e0*/  @!P3 ST.E.128 desc[UR40][R12.64], R32 ;  /* 0x000000200c00b985 */ /* 0x0007e2000c101d28 */
        /* <DEDUP_REMOVED lines=16> */
.L_x_6534:
        /* <DEDUP_REMOVED lines=13> */
[----:B------:R-:W2:Y:S01]  /*29bc0*/  @P1 LDG.E R3, desc[UR40][R4.64] ;  /* 0x0000002804031981 */ /* 0x000ea2000c1e1900 */
        /* <DEDUP_REMOVED lines=10> */
[----:B--2---:R-:W-:Y:S01]  /*29c70*/  @P1 R2UR UR4, R3 ;  /* 0x00000000030412ca */ /* 0x004fe200000e0000 */
[----:B01----:R-:W-:-:S14]  /*29c80*/  @P2 BRA `(.L_x_6540) ;  /* 0x0000000000102947 */ /* 0x003fdc0003800000 */
[----:B------:R-:W-:Y:S05]  /*29c90*/  @!P1 BRA `(.L_x_6540) ;  /* 0x00000000000c9947 */ /* 0x000fea0003800000 */
[----:B------:R-:W2:Y:S04]  /*29ca0*/  LDG.E R3, desc[UR40][R4.64] ;  /* 0x0000002804037981 */ /* 0x000ea8000c1e1900 */
[----:B-----5:R-:W2:Y:S02]  /*29cb0*/  LDG.E R0, desc[UR40][R4.64+0x4] ;  /* 0x0000042804007981 */ /* 0x020ea4000c1e1900 */
[----:B--2---:R-:W-:-:S07]  /*29cc0*/  IMAD.IADD R0, R0, 0x1, -R3 ;  /* 0x0000000100007824 */ /* 0x004fce00078e0a03 */
.L_x_6540:
        /* <DEDUP_REMOVED lines=48> */
.L_x_6542:
[----:B------:R-:W-:Y:S05]  /*29fd0*/  BSYNC B1 ;  /* 0x0000000000017941 */ /* 0x000fea0003800000 */
.L_x_6541:
        /* <DEDUP_REMOVED lines=62> */
[----:B------:R-:W-:Y:S02]  /*2a3c0*/  IMAD.U32 R9, RZ, RZ, UR42 ;  /* 0x0000002aff097e24 */ /* 0x000fe4000f8e00ff */
[----:B------:R-:W-:Y:S02]  /*2a3d0*/  IMAD R0, R3, UR8, RZ ;  /* 0x0000000803007c24 */ /* 0x000fe4000f8e02ff */
[----:B------:R-:W-:Y:S02]  /*2a3e0*/  IMAD R26, R9, 0x40, R188 ;  /* 0x00000040091a7824 */ /* 0x000fe400078e02bc */
[C---:B------:R-:W-:Y:S02]  /*2a3f0*/  IMAD R3, R7.reuse, UR9, R0 ;  /* 0x0000000907037c24 */ /* 0x040fe4000f8e0200 */
        /* <DEDUP_REMOVED lines=19> */
[CC--:B-1----:R-:W-:Y:S02]  /*2a530*/  @!P2 LEA R4, P0, R164.reuse, R14.reuse, 0x1 ;  /* 0x0000000ea404a211 */ /* 0x0c2fe400078008ff */
[C---:B------:R-:W-:Y:S02]  /*2a540*/  @!P4 LEA R6, P1, R185.reuse, R14, 0x1 ;  /* 0x0000000eb906c211 */ /* 0x040fe400078208ff */
[-C--:B--2---:R-:W-:Y:S02]  /*2a550*/  @!P2 LEA.HI.X R5, R164, R0.reuse, R196, 0x1, P0 ;  /* 0x00000000a405a211 */ /* 0x084fe400000f0cc4 */
[----:B------:R-:W-:Y:S02]  /*2a560*/  @!P4 LEA.HI.X R7, R185, R0, R195, 0x1, P1 ;  /* 0x00000000b907c211 */ /* 0x000fe400008f0cc3 */
[----:B------:R-:W-:Y:S01]  /*2a570*/  ISETP.GE.AND P1, PT, R165, UR15, PT ;  /* 0x0000000fa5007c0c */ /* 0x000fe2000bf26270 */
[----:B------:R1:W-:Y:S01]  /*2a580*/  @!P2 ST.E.128 desc[UR40][R4.64], RZ ;  /* 0x000000ff0400a985 */ /* 0x0003e2000c101d28 */
[----:B------:R-:W-:-:S02]  /*2a590*/  ISETP.GE.AND P2, PT, R166, UR15, PT ;  /* 0x0000000fa6007c0c */ /* 0x000fc4000bf46270 */
[----:B------:R-:W-:Y:S01]  /*2a5a0*/  LOP3.LUT P0, RZ, R24, 0x40, RZ, 0xc0, !PT ;  /* 0x0000004018ff7812 */ /* 0x000fe2000780c0ff */
[----:B------:R2:W-:Y:S01]  /*2a5b0*/  @!P4 ST.E.128 desc[UR40][R6.64], RZ ;  /* 0x000000ff0600c985 */ /* 0x0005e2000c101d28 */
[CC--:B------:R-:W-:Y:S02]  /*2a5c0*/  @!P5 LEA R8, P4, R184.reuse, R14.reuse, 0x1 ;  /* 0x0000000eb808d211 */ /* 0x0c0fe400078808ff */
        /* <DEDUP_REMOVED lines=18> */
.L_x_6544:
[----:B------:R-:W-:Y:S05]  /*2a6f0*/  BSYNC B1 ;  /* 0x0000000000017941 */ /* 0x000fea0003800000 */
.L_x_6543:
[----:B--2---:R-:W-:Y:S01]  /*2a700*/  VIADD R0, R26, 0x20 ;  /* 0x000000201a007836 */ /* 0x004fe20000000000 */
[----:B0-----:R-:W0:Y:S04]  /*2a710*/  SHFL.IDX PT, R3, R3, 0x1, 0x181f ;  /* 0x00381f0003037f89 */ /* 0x001e2800000e0000 */
[----:B------:R-:W-:Y:S01]  /*2a720*/  ISETP.GE.AND P0, PT, R0, R27, PT ;  /* 0x0000001b0000720c */ /* 0x000fe20003f06270 */
[----:B------:R-:W2:-:S12]  /*2a730*/  SHFL.IDX PT, R21, R21, 0x1, 0x181f ;  /* 0x00381f0015157f89 */ /* 0x000e9800000e0000 */
[----:B------:R-:W-:Y:S05]  /*2a740*/  @P0 BRA `(.L_x_6539) ;  /* 0x0000000000800947 */ /* 0x000fea0003800000 */
[----:B------:R-:W-:Y:S02]  /*2a750*/  ISETP.GE.AND P5, PT, R164, UR15, PT ;  /* 0x0000000fa4007c0c */ /* 0x000fe4000bfa6270 */
[----:B------:R-:W-:Y:S02]  /*2a760*/  ISETP.GE.AND P4, PT, R185, UR15, PT ;  /* 0x0000000fb9007c0c */ /* 0x000fe4000bf86270 */
[----:B------:R-:W-:Y:S02]  /*2a770*/  ISETP.GE.AND P1, PT, R184, UR15, PT ;  /* 0x0000000fb8007c0c */ /* 0x000fe4000bf26270 */
[----:B------:R-:W-:-:S07]  /*2a780*/  ISETP.GE.AND P3, PT, R167, UR15, PT ;  /* 0x0000000fa7007c0c */ /* 0x000fce000bf66270 */
[CC--:B--23--:R-:W-:Y:S02]  /*2a790*/  @!P5 LEA R4, P0, R164.reuse, R21.reuse, 0x1 ;  /* 0x00000015a404d211 */ /* 0x0ccfe400078008ff */
[C---:B------:R-:W-:Y:S02]  /*2a7a0*/  @!P4 LEA R6, P2, R185.reuse, R21, 0x1 ;  /* 0x00000015b906c211 */ /* 0x040fe400078408ff */
[-C--:B0-----:R-:W-:Y:S02]  /*2a7b0*/  @!P5 LEA.HI.X R5, R164, R3.reuse, R196, 0x1, P0 ;  /* 0x00000003a405d211 */ /* 0x081fe400000f0cc4 */
        /* <DEDUP_REMOVED lines=13> */
[----:B------:R-:W-:Y:S02]  /*2a890*/  @!P2 LEA.HI.X R13, R166, R3, R192, 0x1, P1 ;  /* 0x00000003a60da211 */ /* 0x000fe400008f0cc0 */
[-C--:B0-----:R-:W-:Y:S01]  /*2a8a0*/  @!P4 LEA R4, P5, R165, R21.reuse, 0x1 ;  /* 0x00000015a504c211 */ /* 0x081fe200078a08ff */
[----:B------:R4:W-:Y:S01]  /*2a8b0*/  @!P3 ST.E.128 desc[UR40][R10.64], RZ ;  /* 0x000000ff0a00b985 */ /* 0x0009e2000c101d28 */
[-C--:B-1----:R-:W-:Y:S02]  /*2a8c0*/  @P0 LEA R14, P3, R187, R21.reuse, 0x1 ;  /* 0x00000015bb0e0211 */ /* 0x082fe400078608ff */
[----:B--2---:R-:W-:Y:S01]  /*2a8d0*/  @P6 LEA R6, P1, R186, R21, 0x1 ;  /* 0x00000015ba066211 */ /* 0x004fe200078208ff */
[----:B------:R4:W-:Y:S01]  /*2a8e0*/  @!P2 ST.E.128 desc[UR40][R12.64], RZ ;  /* 0x000000ff0c00a985 */ /* 0x0009e2000c101d28 */
[----:B------:R-:W-:-:S02]  /*2a8f0*/  @!P4 LEA.HI.X R5, R165, R3, R191, 0x1, P5 ;  /* 0x00000003a505c211 */ /* 0x000fc400028f0cbf */
[-C--:B------:R-:W-:Y:S02]  /*2a900*/  @P0 LEA.HI.X R15, R187, R3.reuse, R190, 0x1, P3 ;  /* 0x00000003bb0f0211 */ /* 0x080fe400018f0cbe */
[----:B------:R-:W-:Y:S01]  /*2a910*/  @P6 LEA.HI.X R7, R186, R3, R189, 0x1, P1 ;  /* 0x00000003ba076211 */ /* 0x000fe200008f0cbd */
[----:B------:R4:W-:Y:S04]  /*2a920*/  @!P4 ST.E.128 desc[UR40][R4.64], RZ ;  /* 0x000000ff0400c985 */ /* 0x0009e8000c101d28 */
[----:B------:R4:W-:Y:S04]  /*2a930*/  @P0 ST.E.128 desc[UR40][R14.64], RZ ;  /* 0x000000ff0e000985 */ /* 0x0009e8000c101d28 */
[----:B------:R4:W-:Y:S02]  /*2a940*/  @P6 ST.E.128 desc[UR40][R6.64], RZ ;  /* 0x000000ff06006985 */ /* 0x0009e4000c101d28 */
.L_x_6539:
[----:B------:R-:W-:Y:S05]  /*2a950*/  BSYNC B0 ;  /* 0x0000000000007941 */ /* 0x000fea0003800000 */
.L_x_6533:
[----:B------:R-:W-:Y:S02]  /*2a960*/  ULDC UR4, c[0x0][0xd3c] ;  /* 0x00034f0000047ab9 */ /* 0x000fe40000000800 */
[----:B------:R-:W-:-:S06]  /*2a970*/  UISETP.GE.AND UP0, UPT, UR6, UR4, UPT ;  /* 0x000000040600728c */ /* 0x000fcc000bf06270 */
[----:B------:R-:W-:-:S13]  /*2a980*/  PLOP3.LUT P0, PT, PT, PT, UP0, 0x80, 0x0 ;  /* 0x000000000000781c */ /* 0x000fda0003f0f008 */
[----:B------:R-:W-:Y:S05]  /*2a990*/  @!P0 BRA `(.L_x_6545) ;  /* 0xfffffd6800ac8947 */ /* 0x000fea000383ffff */
[----:B------:R-:W-:Y:S05]  /*2a9a0*/  EXIT ;  /* 0x000000000000794d */ /* 0x000fea0003800000 */
.L_x_6405:
        /* <DEDUP_REMOVED lines=18> */
.L_x_6546:
[----:B------:R-:W1:Y:S01]  /*2aad0*/  S2R R0, SR_TID.X ;  /* 0x0000000000007919 */ /* 0x000e620000002100 */
[----:B------:R-:W-:Y:S01]  /*2aae0*/  ULDC UR4, c[0x0][0xd3c] ;  /* 0x00034f0000047ab9 */ /* 0x000fe20000000800 */
[----:B------:R-:W2:Y:S01]  /*2aaf0*/  S2UR UR6, SR_CTAID.X ;  /* 0x00000000000679c3 */ /* 0x000ea20000002500 */
[----:B------:R-:W-:Y:S01]  /*2ab00*/  ULDC UR5, c[0x0][0xd38] ;  /* 0x00034e0000057ab9 */ /* 0x000fe20000000800 */
[----:B-1----:R-:W-:-:S04]  /*2ab10*/  LOP3.LUT R0, R0, 0x1f, RZ, 0xc0, !PT ;  /* 0x0000001f00007812 */ /* 0x002fc800078ec0ff */
[----:B------:R-:W-:-:S04]  /*2ab20*/  ISETP.NE.AND P0, PT, R0, 0x1f, PT ;  /* 0x0000001f0000780c */ /* 0x000fc80003f05270 */
[----:B------:R-:W-:-:S13]  /*2ab30*/  ISETP.GE.OR P1, PT, R0, UR4, !P0 ;  /* 0x0000000400007c0c */ /* 0x000fda000c726670 */
[----:B0-----:R-:W0:Y:S02]  /*2ab40*/  @!P1 LDC.64 R2, c[0x0][0xd80] ;  /* 0x00036000ff029b82 */ /* 0x001e240000000a00 */
[----:B0-----:R-:W-:-:S05]  /*2ab50*/  @!P1 IMAD.WIDE.U32 R2, R0, 0x4, R2 ;  /* 0x0000000400029825 */ /* 0x001fca00078e0002 */
[----:B------:R-:W3:Y:S01]  /*2ab60*/  @!P1 LDG.E R4, desc[UR40][R2.64] ;  /* 0x0000002802049981 */ /* 0x000ee2000c1e1900 */
[C---:B------:R-:W-:Y:S01]  /*2ab70*/  ISETP.NE.AND P1, PT, R0.reuse, RZ, PT ;  /* 0x000000ff0000720c */ /* 0x040fe20003f25270 */
[----:B------:R-:W-:Y:S01]  /*2ab80*/  UMOV UR4, URZ ;  /* 0x0000003f00047c82 */ /* 0x000fe20008000000 */
[C---:B------:R-:W-:Y:S01]  /*2ab90*/  ISETP.GE.U32.AND P2, PT, R0.reuse, 0x2, PT ;  /* 0x000000020000780c */ /* 0x040fe20003f46070 */
[----:B------:R-:W-:Y:S01]  /*2aba0*/  IMAD.MOV.U32 R16, RZ, RZ, RZ ;  /* 0x000000ffff107224 */ /* 0x000fe200078e00ff */
[C---:B------:R-:W-:Y:S02]  /*2abb0*/  ISETP.GE.U32.AND P3, PT, R0.reuse, 0x4, PT ;  /* 0x000000040000780c */ /* 0x040fe40003f66070 */
[C---:B------:R-:W-:Y:S02]  /*2abc0*/  ISETP.GE.U32.AND P4, PT, R0.reuse, 0x8, PT ;  /* 0x000000080000780c */ /* 0x040fe40003f86070 */
[----:B------:R-:W-:Y:S01]  /*2abd0*/  ISETP.GE.U32.AND P5, PT, R0, 0x10, PT ;  /* 0x000000100000780c */ /* 0x000fe20003fa6070 */
[----:B---3--:R-:W0:Y:S02]  /*2abe0*/  SHFL.UP PT, R5, R4, 0x1, RZ ;  /* 0x0420000004057989 */ /* 0x008e2400000e00ff */
        /* <DEDUP_REMOVED lines=17> */
[----:B--2---:R-:W-:-:S13]  /*2ad00*/  ISETP.GT.AND P6, PT, R6, UR6, PT ;  /* 0x0000000606007c0c */ /* 0x004fda000bfc4270 */
[----:B------:R-:W-:Y:S05]  /*2ad10*/  @P6 BRA `(.L_x_6548) ;  /* 0x00000000009c6947 */ /* 0x000fea0003800000 */
[----:B------:R-:W0:Y:S01]  /*2ad20*/  LDC R5, c[0x0][0xd3c] ;  /* 0x00034f00ff057b82 */ /* 0x000e220000000800 */
[----:B------:R-:W-:Y:S01]  /*2ad30*/  IMAD.MOV.U32 R6, RZ, RZ, R3 ;  /* 0x000000ffff067224 */ /* 0x000fe200078e0003 */
[----:B------:R-:W-:Y:S01]  /*2ad40*/  UMOV UR4, URZ ;  /* 0x0000003f00047c82 */ /* 0x000fe20008000000 */
[----:B------:R-:W-:Y:S01]  /*2ad50*/  ULDC UR7, c[0x0][0xd3c] ;  /* 0x00034f0000077ab9 */ /* 0x000fe20000000800 */
[----:B------:R-:W-:-:S05]  /*2ad60*/  ULDC UR5, c[0x0][0xd38] ;  /* 0x00034e0000057ab9 */ /* 0x000fca0000000800 */
.L_x_6552:
        /* <DEDUP_REMOVED lines=12> */
.L_x_6551:
[----:B------:R-:W-:Y:S05]  /*2ae30*/  BSYNC B0 ;  /* 0x0000000000007941 */ /* 0x000fea0003800000 */
.L_x_6550:
        /* <DEDUP_REMOVED lines=21> */
.L_x_6548:
        /* <DEDUP_REMOVED lines=20> */
.L_x_6553:
[--C-:B-12---:R-:W-:Y:S02]  /*2b0d0*/  IMAD.MOV R5, RZ, RZ, -R3.reuse ;  /* 0x000000ffff057224 */ /* 0x106fe400078e0a03 */
[----:B---3--:R-:W-:Y:S01]  /*2b0e0*/  IMAD R16, R16, UR5, R6 ;  /* 0x0000000510107c24 */ /* 0x008fe2000f8e0206 */
[----:B------:R-:W-:Y:S01]  /*2b0f0*/  IABS R6, R8 ;  /* 0x0000000800067213 */ /* 0x000fe20000000000 */
        /* <DEDUP_REMOVED lines=22> */
[----:B------:R-:W-:-:S04]  /*2b260*/  VIADDMNMX R9, R10, UR5, R9, PT ;  /* 0x000000050a097c46 */ /* 0x000fc8000b800109 */
[-C--:B------:R-:W-:Y:S02]  /*2b270*/  IABS R7, R9.reuse ;  /* 0x0000000900077213 */ /* 0x080fe40000000000 */
[----:B------:R-:W-:Y:S02]  /*2b280*/  IABS R8, R9 ;  /* 0x0000000900087213 */ /* 0x000fe40000000000 */
[----:B------:R-:W1:Y:S03]  /*2b290*/  I2F.RP R10, R7 ;  /* 0x00000007000a7306 */ /* 0x000e660000209400 */
[----:B------:R-:W-:-:S05]  /*2b2a0*/  IMAD.MOV R8, RZ, RZ, -R8 ;  /* 0x000000ffff087224 */ /* 0x000fca00078e0a08 */
        /* <DEDUP_REMOVED lines=26> */
.L_x_6549:
[----:B------:R-:W-:Y:S02]  /*2b450*/  IMAD.MOV.U32 R17, RZ, RZ, RZ ;  /* 0x000000ffff117224 */ /* 0x000fe400078e00ff */
[----:B------:R-:W-:Y:S02]  /*2b460*/  IMAD.U32 R16, RZ, RZ, UR6 ;  /* 0x00000006ff107e24 */ /* 0x000fe4000f8e00ff */
[----:B------:R-:W-:-:S07]  /*2b470*/  IMAD.MOV.U32 R18, RZ, RZ, RZ ;  /* 0x000000ffff127224 */ /* 0x000fce00078e00ff */
.L_x_6554:
[----:B------:R-:W-:-:S13]  /*2b480*/  ISETP.NE.AND P0, PT, R0, RZ, PT ;  /* 0x000000ff0000720c */ /* 0x000fda0003f05270 */
[----:B------:R-:W1:Y:S01]  /*2b490*/  @!P0 S2R R3, SR_CgaCtaId ;  /* 0x0000000000038919 */ /* 0x000e620000008800 */
[----:B------:R-:W-:-:S04]  /*2b4a0*/  @!P0 MOV R0, 0x400 ;  /* 0x0000040000008802 */ /* 0x000fc80000000f00 */
[----:B-1----:R-:W-:-:S05]  /*2b4b0*/  @!P0 LEA R0, R3, R0, 0x18 ;  /* 0x0000000003008211 */ /* 0x002fca00078ec0ff */
[----:B------:R2:W-:Y:S01]  /*2b4c0*/  @!P0 STS.128 [R0+0x388d0], R16 ;  /* 0x0388d01000008388 */ /* 0x0005e20000000c00 */
[----:B------:R-:W-:Y:S06]  /*2b4d0*/  BAR.ARV 0x5, 0x180 ;  /* 0x0146000000007b1d */ /* 0x000fec0000002000 */
.L_x_6547:
        /* <DEDUP_REMOVED lines=11> */
[----:B------:R-:W-:Y:S01]  /*2b590*/  STL [R1+0x4a0], RZ ;  /* 0x0004a0ff01007387 */ /* 0x000fe20000100800 */
[----:B------:R-:W-:Y:S01]  /*2b5a0*/  ULDC UR36, c[0x0][0xc] ;  /* 0x0000030000247ab9 */ /* 0x000fe20000000800 */
[----:B------:R-:W-:Y:S02]  /*2b5b0*/  ULDC.64 UR38, c[0x0][0x198] ;  /* 0x0000660000267ab9 */ /* 0x000fe40000000a00 */
[----:B------:R-:W-:Y:S01]  /*2b5c0*/  STL [R1+0x448], RZ ;  /* 0x000448ff01007387 */ /* 0x000fe20000100800 */
        /* <DEDUP_REMOVED lines=16> */
[----:B------:R2:W-:Y:S01]  /*2b6d0*/  STL [R1+0x454], R2 ;  /* 0x0004540201007387 */ /* 0x0005e20000100800 */
[C---:B0-----:R-:W-:Y:S02]  /*2b6e0*/  LOP3.LUT R4, R0.reuse, 0x40, RZ, 0xfc, !PT ;  /* 0x0000004000047812 */ /* 0x041fe400078efcff */
[C---:B------:R-:W-:Y:S02]  /*2b6f0*/  LOP3.LUT R4, R0.reuse, 0x100, RZ, 0xfc, !PT ;  /* 0x0000010000047812 */ /* 0x040fe400078efcff */
[C---:B-1----:R-:W-:Y:S02]  /*2b700*/  LOP3.LUT R3, R0.reuse, 0x80, RZ, 0xfc, !PT ;  /* 0x0000008000037812 */ /* 0x042fe400078efcff */
[----:B------:R-:W-:-:S02]  /*2b710*/  LOP3.LUT R3, R0, 0x140, RZ, 0xfc, !PT ;  /* 0x0000014000037812 */ /* 0x000fc400078efcff */
[C---:B--2---:R-:W-:Y:S02]  /*2b720*/  LOP3.LUT R2, R0.reuse, 0xc0, RZ, 0xfc, !PT ;  /* 0x000000c000027812 */ /* 0x044fe400078efcff */
[C---:B------:R-:W-:Y:S02]  /*2b730*/  LOP3.LUT R2, R0.reuse, 0x180, RZ, 0xfc, !PT ;  /* 0x0000018000027812 */ /* 0x040fe400078efcff */
[----:B------:R-:W-:-:S07]  /*2b740*/  LOP3.LUT R0, R0, 0x1c0, RZ, 0xfc, !PT ;  /* 0x000001c000007812 */ /* 0x000fce00078efcff */
.L_x_6687:
[----:B------:R-:W-:Y:S05]  /*2b750*/  YIELD ;  /* 0x0000000000007946 */ /* 0x000fea0003800000 */
[----:B------:R-:W-:Y:S01]  /*2b760*/  ULDC.64 UR4, c[0x0][0xb20] ;  /* 0x0002c80000047ab9 */ /* 0x000fe20000000a00 */
[----:B---3--:R-:W-:Y:S01]  /*2b770*/  IMAD.MOV.U32 R0, RZ, RZ, RZ ;  /* 0x000000ffff007224 */ /* 0x008fe200078e00ff */
[----:B------:R-:W-:Y:S01]  /*2b780*/  ISETP.NE.U32.AND P0, PT, RZ, UR4, PT ;  /* 0x00000004ff007c0c */ /* 0x000fe2000bf05070 */
[----:B0-----:R-:W0:Y:S01]  /*2b790*/  LDC.64 R4, c[0x0][0xaf8] ;  /* 0x0002be00ff047b82 */ /* 0x001e220000000a00 */
[----:B-1----:R-:W-:Y:S01]  /*2b7a0*/  CS2R R8, SRZ ;  /* 0x0000000000087805 */ /* 0x002fe2000001ff00 */
[----:B------:R-:W-:Y:S01]  /*2b7b0*/  ULDC.64 UR6, c[0x0][0xb00] ;  /* 0x0002c00000067ab9 */ /* 0x000fe20000000a00 */
[----:B------:R-:W-:Y:S01]  /*2b7c0*/  ISETP.NE.AND.EX P0, PT, RZ, UR5, PT, P0 ;  /* 0x00000005ff007c0c */ /* 0x000fe2000bf05300 */
[----:B------:R-:W-:-:S12]  /*2b7d0*/  ULDC.64 UR4, c[0x0][0xb10] ;  /* 0x0002c40000047ab9 */ /* 0x000fd80000000a00 */
        /* <DEDUP_REMOVED lines=12> */
[----:B--2---:R-:W1:Y:S08]  /*2b8a0*/  @P2 LDC.64 R6, c[0x0][0xb10] ;  /* 0x0002c400ff062b82 */ /* 0x004e700000000a00 */
        /* <DEDUP_REMOVED lines=23> */
.L_x_6556:
        /* <DEDUP_REMOVED lines=10> */
.L_x_6557:
[----:B------:R-:W-:Y:S05]  /*2bac0*/  @!P1 BRA `(.L_x_6558) ;  /* 0x00000000000c9947 */ /* 0x000fea0003800000 */
[----:B------:R-:W2:Y:S04]  /*2bad0*/  LDG.E R6, desc[UR40][R2.64] ;  /* 0x0000002802067981 */ /* 0x000ea8000c1e1900 */
[----:B------:R-:W2:Y:S02]  /*2bae0*/  LDG.E R2, desc[UR40][R2.64+0x4] ;  /* 0x0000042802027981 */ /* 0x000ea4000c1e1900 */
[----:B--2---:R-:W-:-:S07]  /*2baf0*/  IMAD.IADD R6, R2, 0x1, -R6 ;  /* 0x0000000102067824 */ /* 0x004fce00078e0a06 */
.L_x_6558:
        /* <DEDUP_REMOVED lines=28> */
.L_x_6561:
[----:B------:R-:W-:-:S13]  /*2bcc0*/  ISETP.NE.AND P0, PT, R3, 0x1, PT ;  /* 0x000000010300780c */ /* 0x000fda0003f05270 */
[----:B------:R-:W2:Y:S02]  /*2bcd0*/  @P0 LDC.64 R4, c[0x0][0xae0] ;  /* 0x0002b800ff040b82 */ /* 0x000ea40000000a00 */
[----:B--2---:R-:W-:-:S05]  /*2bce0*/  @P0 IMAD.HI.U32 R4, R7, R4, RZ ;  /* 0x0000000407040227 */ /* 0x004fca00078e00ff */
[----:B------:R-:W-:-:S07]  /*2bcf0*/  @P0 SHF.R.U32.HI R7, RZ, R5, R4 ;  /* 0x00000005ff070219 */ /* 0x000fce0000011604 */
.L_x_6562:
[----:B------:R-:W-:Y:S05]  /*2bd00*/  BSYNC B0 ;  /* 0x0000000000007941 */ /* 0x000fea0003800000 */
.L_x_6560:
[----:B------:R-:W-:-:S05]  /*2bd10*/  IMAD R7, R7, R3, R3 ;  /* 0x0000000307077224 */ /* 0x000fca00078e0203 */
[----:B------:R-:W-:-:S07]  /*2bd20*/  VIMNMX R2, R2, R7, PT ;  /* 0x0000000702027248 */ /* 0x000fce0003fe0100 */
.L_x_6559:
        /* <DEDUP_REMOVED lines=29> */
.L_x_6565:
[----:B------:R-:W-:-:S13]  /*2bf00*/  ISETP.NE.AND P0, PT, R3, 0x1, PT ;  /* 0x000000010300780c */ /* 0x000fda0003f05270 */
[----:B------:R-:W3:Y:S02]  /*2bf10*/  @P0 LDC.64 R4, c[0x0][0xae0] ;  /* 0x0002b800ff040b82 */ /* 0x000ee40000000a00 */
[----:B---3--:R-:W-:-:S05]  /*2bf20*/  @P0 IMAD.HI.U32 R4, R2, R4, RZ ;  /* 0x0000000402040227 */ /* 0x008fca00078e00ff */
[----:B------:R-:W-:-:S07]  /*2bf30*/  @P0 SHF.R.U32.HI R2, RZ, R5, R4 ;  /* 0x00000005ff020219 */ /* 0x000fce0000011604 */
.L_x_6566:
[----:B------:R-:W-:Y:S05]  /*2bf40*/  BSYNC B0 ;  /* 0x0000000000007941 */ /* 0x000fea0003800000 */
.L_x_6564:
[----:B------:R-:W-:-:S05]  /*2bf50*/  IMAD R2, R2, R3, RZ ;  /* 0x0000000302027224 */ /* 0x000fca00078e02ff */
[----:B------:R-:W-:-:S07]  /*2bf60*/  VIMNMX R0, R0, R2, !PT ;  /* 0x0000000200007248 */ /* 0x000fce0007fe0100 */
.L_x_6563:
        /* <DEDUP_REMOVED lines=18> */
[----:B----4-:R-:W3:Y:S04]  /*2c090*/  @P0 ATOMG.E.ADD.STRONG.GPU PT, R2, desc[UR40][R2.64], R4 ;  /* 0x00000004020209a8 */ /* 0x010ee800081ee1e8 */
[----:B---3--:R3:W4:Y:S02]  /*2c0a0*/  SHFL.IDX PT, R2, R2, R0, 0x1f ;  /* 0x00001f0002027589 */ /* 0x00872400000e0000 */
[----:B---3--:R-:W3:Y:S02]  /*2c0b0*/  S2R R0, SR_LTMASK ;  /* 0x0000000000007919 */ /* 0x008ee40000003900 */
[----:B---3--:R-:W-:-:S06]  /*2c0c0*/  LOP3.LUT R0, R0, UR4, RZ, 0xc0, !PT ;  /* 0x0000000400007c12 */ /* 0x008fcc000f8ec0ff */
[----:B------:R-:W4:Y:S02]  /*2c0d0*/  POPC R0, R0 ;  /* 0x0000000000007309 */ /* 0x000f240000000000 */
[----:B----4-:R-:W-:Y:S01]  /*2c0e0*/  IADD3 R16, R2, UR36, R0 ;  /* 0x0000002402107c10 */ /* 0x010fe2000fffe000 */
[----:B------:R-:W-:Y:S06]  /*2c0f0*/  BRA `(.L_x_6569) ;  /* 0x0000005800fc7947 */ /* 0x000fec0003800000 */
.L_x_6568:
        /* <DEDUP_REMOVED lines=21> */
.L_x_6571:
[----:B------:R-:W-:Y:S05]  /*2c250*/  BSYNC B6 ;  /* 0x0000000000067941 */ /* 0x000fea0003800000 */
.L_x_6570:
        /* <DEDUP_REMOVED lines=20> */
.L_x_6574:
        /* <DEDUP_REMOVED lines=15> */
.L_x_6573:
[----:B------:R-:W-:Y:S05]  /*2c490*/  BSYNC B6 ;  /* 0x0000000000067941 */ /* 0x000fea0003800000 */
.L_x_6572:
        /* <DEDUP_REMOVED lines=23> */
.L_x_6702:
        /* <DEDUP_REMOVED lines=11> */
.L_x_6705:
        /* <DEDUP_REMOVED lines=24> */
.L_x_6578:
[----:B--2---:R-:W2:Y:S04]  /*2c840*/  LDL R7, [R1+0x440] ;  /* 0x0004400001077983 */ /* 0x004ea80000100800 */
[----:B----4-:R-:W2:Y:S04]  /*2c850*/  LDL R0, [R1+0x448] ;  /* 0x0004480001007983 */ /* 0x010ea80000100800 */
[----:B---3--:R-:W3:Y:S01]  /*2c860*/  LDL R2, [R1+0x454] ;  /* 0x0004540001027983 */ /* 0x008ee20000100800 */
[----:B--2---:R-:W-:Y:S01]  /*2c870*/  IMAD R0, R0, 0x8, R7 ;  /* 0x0000000800007824 */ /* 0x004fe200078e0207 */
[----:B---3--:R-:W-:-:S04]  /*2c880*/  SHF.L.U32 R2, R2, 0x1f, RZ ;  /* 0x0000001f02027819 */ /* 0x008fc800000006ff */
[----:B------:R-:W2:Y:S02]  /*2c890*/  SYNCS.PHASECHK.TRANS64.TRYWAIT P0, [R0+URZ+0x38840], R2 ;  /* 0x03884002000075a7 */ /* 0x000ea4000800017f */
[----:B--2---:R-:W-:Y:S05]  /*2c8a0*/  @!P0 BRA `(.L_x_6579) ;  /* 0x0000006800048947 */ /* 0x004fea0003800000 */
.L_x_6706:
        /* <DEDUP_REMOVED lines=11> */
.L_x_6580:
[----:B------:R-:W3:Y:S04]  /*2c960*/  LDL R5, [R1+0x440] ;  /* 0x0004400001057983 */ /* 0x000ee80000100800 */
        /* <DEDUP_REMOVED lines=25> */
.L_x_6576:
[----:B----4-:R-:W4:Y:S04]  /*2cb00*/  LDL R0, [R1+0x440] ;  /* 0x0004400001007983 */ /* 0x010f280000100800 */
[----:B---3--:R-:W3:Y:S01]  /*2cb10*/  LDL R2, [R1+0x46c] ;  /* 0x00046c0001027983 */ /* 0x008ee20000100800 */
[----:B------:R-:W-:Y:S05]  /*2cb20*/  WARPSYNC.ALL ;  /* 0x0000000000007948 */ /* 0x000fea0003800000 */
[----:B------:R-:W-:Y:S01]  /*2cb30*/  ULDC.64 UR4, c[0x0][0xaf8] ;  /* 0x0002be0000047ab9 */ /* 0x000fe20000000a00 */
[----:B------:R-:W-:Y:S01]  /*2cb40*/  BSSY B6, `(.L_x_6581) ;  /* 0x0000020000067945 */ /* 0x000fe20003800000 */
[----:B------:R-:W-:Y:S01]  /*2cb50*/  BAR.SYNC.DEFER_BLOCKING 0x8, 0x100 ;  /* 0x0204000000007b1d */ /* 0x000fe20000010000 */
[----:B------:R-:W-:-:S04]  /*2cb60*/  ISETP.NE.U32.AND P0, PT, RZ, UR4, PT ;  /* 0x00000004ff007c0c */ /* 0x000fc8000bf05070 */
[----:B------:R-:W-:Y:S01]  /*2cb70*/  ISETP.NE.AND.EX P0, PT, RZ, UR5, PT, P0 ;  /* 0x00000005ff007c0c */ /* 0x000fe2000bf05300 */
[----:B----4-:R-:W-:Y:S01]  /*2cb80*/  VIADD R0, R0, 0x20400 ;  /* 0x0002040000007836 */ /* 0x010fe20000000000 */
[----:B---3--:R-:W-:-:S04]  /*2cb90*/  SHF.R.S32.HI R3, RZ, 0x1f, R2 ;  /* 0x0000001fff037819 */ /* 0x008fc80000011402 */
[----:B------:R-:W-:Y:S02]  /*2cba0*/  LOP3.LUT P1, RZ, R0, 0x3ff, RZ, 0xc0, !PT ;  /* 0x000003ff00ff7812 */ /* 0x000fe4000782c0ff */
[----:B------:R-:W-:Y:S01]  /*2cbb0*/  SHF.R.S32.HI R0, RZ, 0x1f, R19 ;  /* 0x0000001fff007819 */ /* 0x000fe20000011413 */
[----:B------:R-:W-:Y:S01]  /*2cbc0*/  STL [R1+0x488], R3 ;  /* 0x0004880301007387 */ /* 0x000fe20000100800 */
[----:B------:R-:W-:Y:S02]  /*2cbd0*/  SHF.R.S32.HI R2, RZ, 0x1f, R18 ;  /* 0x0000001fff027819 */ /* 0x000fe40000011412 */
[----:B------:R-:W-:-:S03]  /*2cbe0*/  SEL R0, R0, RZ, !P0 ;  /* 0x000000ff00007207 */ /* 0x000fc60004000000 */
[----:B------:R-:W-:Y:S04]  /*2cbf0*/  STL [R1+0x490], R2 ;  /* 0x0004900201007387 */ /* 0x000fe80000100800 */
[----:B------:R3:W-:Y:S02]  /*2cc00*/  STL [R1+0x494], R0 ;  /* 0x0004940001007387 */ /* 0x0007e40000100800 */
[----:B---3--:R-:W-:-:S05]  /*2cc10*/  SEL R0, R19, RZ, !P0 ;  /* 0x000000ff13007207 */ /* 0x008fca0004000000 */
[----:B------:R3:W-:Y:S01]  /*2cc20*/  STL [R1+0x47c], R0 ;  /* 0x00047c0001007387 */ /* 0x0007e20000100800 */
[----:B------:R-:W-:Y:S05]  /*2cc30*/  @!P1 BRA `(.L_x_6582) ;  /* 0x0000000000409947 */ /* 0x000fea0003800000 */
[----:B------:R-:W-:Y:S01]  /*2cc40*/  MOV R2, 0x0 ;  /* 0x0000000000027802 */ /* 0x000fe20000000f00 */
[----:B------:R-:W-:Y:S01]  /*2cc50*/  ULDC.64 UR4, c[0x4][0x118] ;  /* 0x0100460000047ab9 */ /* 0x000fe20000000a00 */
[----:B------:R-:W-:Y:S01]  /*2cc60*/  ULDC.64 UR6, c[0x4][0x120] ;  /* 0x0100480000067ab9 */ /* 0x000fe20000000a00 */
[----:B------:R-:W-:Y:S01]  /*2cc70*/  ULDC.64 UR8, c[0x4][0x58] ;  /* 0x0100160000087ab9 */ /* 0x000fe20000000a00 */
[----:B------:R-:W-:Y:S02]  /*2cc80*/  IMAD.U32 R4, RZ, RZ, UR4 ;  /* 0x00000004ff047e24 */ /* 0x000fe4000f8e00ff */
[----:B------:R-:W4:Y:S01]  /*2cc90*/  LDC.64 R2, c[0x4][R2] ;  /* 0x0100000002027b82 */ /* 0x000f220000000a00 */
        /* <DEDUP_REMOVED lines=9> */
[----:B01-34-:R-:W-:Y:S05]  /*2cd30*/  CALL.ABS.NOINC R2 ;  /* 0x0000000002007343 */ /* 0x01bfea0003c00000 */
.L_x_6582:
[----:B------:R-:W-:Y:S05]  /*2cd40*/  BSYNC B6 ;  /* 0x0000000000067941 */ /* 0x000fea0003800000 */
.L_x_6581:
[----:B------:R-:W4:Y:S01]  /*2cd50*/  LDL R11, [R1+0x478] ;  /* 0x00047800010b7983 */ /* 0x000f220000100800 */
[----:B--2---:R-:W2:Y:S01]  /*2cd60*/  LDC R7, c[0x0][0x448] ;  /* 0x00011200ff077b82 */ /* 0x004ea20000000800 */
[----:B------:R-:W-:Y:S01]  /*2cd70*/  ULDC.64 UR4, c[0x0][0x298] ;  /* 0x0000a60000047ab9 */ /* 0x000fe20000000a00 */
[----:B------:R-:W-:Y:S01]  /*2cd80*/  ULDC.64 UR6, c[0x0][0x280] ;  /* 0x0000a00000067ab9 */ /* 0x000fe20000000a00 */
[----:B------:R-:W4:Y:S04]  /*2cd90*/  LDL R4, [R1+0x488] ;  /* 0x0004880001047983 */ /* 0x000f280000100800 */
[----:B------:R-:W4:Y:S04]  /*2cda0*/  LDL R10, [R1+0x46c] ;  /* 0x00046c00010a7983 */ /* 0x000f280000100800 */
[----:B01----:R-:W4:Y:S01]  /*2cdb0*/  LDL R9, [R1+0x490] ;  /* 0x0004900001097983 */ /* 0x003f220000100800 */
[----:B------:R-:W0:Y:S01]  /*2cdc0*/  S2R R2, SR_TID.X ;  /* 0x0000000000027919 */ /* 0x000e220000002100 */
[----:B---3--:R-:W1:Y:S02]  /*2cdd0*/  S2R R0, SR_TID.X ;  /* 0x0000000000007919 */ /* 0x008e640000002100 */
[----:B------:R-:W3:Y:S01]  /*2cde0*/  LDL R8, [R1+0x494] ;  /* 0x0004940001087983 */ /* 0x000ee20000100800 */
[----:B--2---:R-:W-:-:S03]  /*2cdf0*/  ISETP.NE.AND P0, PT, R7, 0x1, PT ;  /* 0x000000010700780c */ /* 0x004fc60003f05270 */
[----:B------:R-:W2:Y:S10]  /*2ce00*/  LDL R6, [R1+0x47c] ;  /* 0x00047c0001067983 */ /* 0x000eb40000100800 */
[----:B------:R-:W4:Y:S01]  /*2ce10*/  @P0 LDC R3, c[0x0][0x450] ;  /* 0x00011400ff030b82 */ /* 0x000f220000000800 */
[----:B0-----:R-:W-:-:S04]  /*2ce20*/  LOP3.LUT R2, R2, 0x7f, RZ, 0xc0, !PT ;  /* 0x0000007f02027812 */ /* 0x001fc800078ec0ff */
[----:B------:R-:W-:Y:S01]  /*2ce30*/  SHF.R.U32.HI R2, RZ, 0x3, R2 ;  /* 0x00000003ff027819 */ /* 0x000fe20000011602 */
[----:B-1----:R-:W-:-:S05]  /*2ce40*/  IMAD.SHL.U32 R0, R0, 0x10, RZ ;  /* 0x0000001000007824 */ /* 0x002fca00078e00ff */
[----:B------:R-:W-:Y:S02]  /*2ce50*/  LOP3.LUT R0, R2, 0x70, R0, 0xf8, !PT ;  /* 0x0000007002007812 */ /* 0x000fe400078ef800 */
[----:B------:R-:W0:Y:S03]  /*2ce60*/  @P0 LDC R2, c[0x0][0x44c] ;  /* 0x00011300ff020b82 */ /* 0x000e260000000800 */
[----:B----4-:R-:W-:-:S04]  /*2ce70*/  IMAD.IADD R5, R0, 0x1, R11 ;  /* 0x0000000100057824 */ /* 0x010fc800078e020b */
[----:B0-----:R-:W-:-:S04]  /*2ce80*/  @P0 IMAD.HI.U32 R2, R5, R2, RZ ;  /* 0x0000000205020227 */ /* 0x001fc800078e00ff */
[----:B------:R-:W-:Y:S01]  /*2ce90*/  IMAD.MOV.U32 R0, RZ, RZ, R5 ;  /* 0x000000ffff007224 */ /* 0x000fe200078e0005 */
[----:B------:R-:W-:Y:S01]  /*2cea0*/  @P0 SHF.R.U32.HI R0, RZ, R3, R2 ;  /* 0x00000003ff000219 */ /* 0x000fe20000011602 */
[----:B------:R-:W-:-:S04]  /*2ceb0*/  IMAD R2, R4, UR4, RZ ;  /* 0x0000000404027c24 */ /* 0x000fc8000f8e02ff */
[C---:B------:R-:W-:Y:S02]  /*2cec0*/  IMAD R4, R10.reuse, UR5, R2 ;  /* 0x000000050a047c24 */ /* 0x040fe4000f8e0202 */
        /* <DEDUP_REMOVED lines=9> */
[----:B---3--:R-:W-:Y:S02]  /*2cf60*/  IMAD R4, R8, UR4, RZ ;  /* 0x0000000408047c24 */ /* 0x008fe4000f8e02ff */
[----:B------:R-:W1:Y:S01]  /*2cf70*/  S2R R8, SR_TID.X ;  /* 0x0000000000087919 */ /* 0x000e620000002100 */
[----:B--2---:R-:W-:-:S04]  /*2cf80*/  IMAD.WIDE.U32 R2, R6, UR4, R2 ;  /* 0x0000000406027c25 */ /* 0x004fc8000f8e0002 */
        /* <DEDUP_REMOVED lines=11> */
[----:B------:R-:W-:Y:S01]  /*2d040*/  IMAD.IADD R3, R3, 0x1, R4 ;  /* 0x0000000103037824 */ /* 0x000fe200078e0204 */
[----:B------:R2:W-:Y:S01]  /*2d050*/  STL [R1+0x468], R5 ;  /* 0x0004680501007387 */ /* 0x0005e20000100800 */
[----:B-1----:R-:W-:Y:S02]  /*2d060*/  IMAD.SHL.U32 R10, R8, 0x8, RZ ;  /* 0x00000008080a7824 */ /* 0x002fe400078e00ff */
[----:B------:R-:W-:-:S03]  /*2d070*/  IMAD R6, R6, UR4, RZ ;  /* 0x0000000406067c24 */ /* 0x000fc6000f8e02ff */
[----:B------:R-:W-:Y:S01]  /*2d080*/  LOP3.LUT R10, R10, 0x38, RZ, 0xc0, !PT ;  /* 0x000000380a0a7812 */ /* 0x000fe200078ec0ff */
[----:B--2---:R-:W-:Y:S01]  /*2d090*/  IMAD.WIDE.U32 R4, R0, UR4, R2 ;  /* 0x0000000400047c25 */ /* 0x004fe2000f8e0002 */
[----:B------:R-:W-:-:S03]  /*2d0a0*/  ULDC UR4, c[0x0][0x2b8] ;  /* 0x0000ae0000047ab9 */ /* 0x000fc60000000800 */
        /* <DEDUP_REMOVED lines=9> */
[----:B------:R-:W2:Y:S04]  /*2d140*/  LDL R11, [R1+0x474] ;  /* 0x00047400010b7983 */ /* 0x000ea80000100800 */
[----:B------:R-:W3:Y:S04]  /*2d150*/  LDL.LU R6, [R1+0x478] ;  /* 0x0004780001067983 */ /* 0x000ee80000300800 */
[----:B------:R-:W0:Y:S04]  /*2d160*/  SHFL.IDX PT, R5, R3, RZ, 0x181f ;  /* 0x00181fff03057589 */ /* 0x000e2800000e0000 */
[----:B------:R-:W1:Y:S01]  /*2d170*/  SHFL.IDX PT, R4, R2, RZ, 0x181f ;  /* 0x00181fff02047589 */ /* 0x000e6200000e0000 */
[----:B--2---:R-:W-:-:S02]  /*2d180*/  IMAD R0, R11, R7, RZ ;  /* 0x000000070b007224 */ /* 0x004fc400078e02ff */
[----:B---3--:R-:W-:Y:S02]  /*2d190*/  IMAD.IADD R8, R8, 0x1, R6 ;  /* 0x0000000108087824 */ /* 0x008fe400078e0206 */
[----:B------:R-:W-:Y:S02]  /*2d1a0*/  SHFL.IDX PT, R6, R2, 0x1, 0x181f ;  /* 0x00381f0002067f89 */ /* 0x000fe400000e0000 */
[C---:B------:R-:W-:Y:S01]  /*2d1b0*/  VIADD R7, R8.reuse, 0x10 ;  /* 0x0000001008077836 */ /* 0x040fe20000000000 */
[----:B------:R-:W-:Y:S01]  /*2d1c0*/  ISETP.GE.AND P1, PT, R8, R0, PT ;  /* 0x000000000800720c */ /* 0x000fe20003f26270 */
[----:B------:R-:W-:Y:S04]  /*2d1d0*/  STL [R1+0x478], R8 ;  /* 0x0004780801007387 */ /* 0x000fe80000100800 */
[----:B------:R2:W-:Y:S08]  /*2d1e0*/  STL [R1+0x480], R7 ;  /* 0x0004800701007387 */ /* 0x0005f00000100800 */
        /* <DEDUP_REMOVED lines=27> */
.L_x_6715:
[----:B0-----:R-:W3:Y:S04]  /*2d3a0*/  LDL R2, [R1+0x478] ;  /* 0x0004780001027983 */ /* 0x001ee80000100800 */
[----:B------:R0:W5:Y:S01]  /*2d3b0*/  LDL R8, [R1+0x440] ;  /* 0x0004400001087983 */ /* 0x0001620000100800 */
[----:B---3--:R-:W-:-:S05]  /*2d3c0*/  VIADD R2, R2, 0x30 ;  /* 0x0000003002027836 */ /* 0x008fca0000000000 */
[----:B------:R-:W-:Y:S01]  /*2d3d0*/  ISETP.GE.AND P1, PT, R2, R0, PT ;  /* 0x000000000200720c */ /* 0x000fe20003f26270 */
[----:B------:R1:W-:-:S12]  /*2d3e0*/  STL [R1+0x49c], R2 ;  /* 0x00049c0201007387 */ /* 0x0003d80000100800 */
[----:B-1----:R-:W-:-:S05]  /*2d3f0*/  @!P1 LEA R2, P2, R10, R3, 0x1 ;  /* 0x000000030a029211 */ /* 0x002fca00078408ff */
[----:B--2---:R-:W-:-:S05]  /*2d400*/  @!P1 IMAD.X R3, RZ, RZ, R4, P2 ;  /* 0x000000ffff039224 */ /* 0x004fca00010e0604 */
[----:B------:R-:W-:Y:S01]  /*2d410*/  @!PT LDS RZ, [RZ] ;  /* 0x00000000fffff984 */ /* 0x000fe20000000800 */
[----:B------:R-:W-:Y:S01]  /*2d420*/  @!PT LDS RZ, [RZ] ;  /* 0x00000000fffff984 */ /* 0x000fe20000000800 */
[----:B------:R-:W-:Y:S01]  /*2d430*/  @!PT LDS RZ, [RZ] ;  /* 0x00000000fffff984 */ /* 0x000fe20000000800 */
[----:B------:R0:W-:Y:S01]  /*2d440*/  @!P1 LDGSTS.E.BYPASS.LTC128B.128 [R9+0x21c00], desc[UR40][R2.64], !P0 ;  /* 0x21c0000002099fae */ /* 0x0001e2000c101d68 */
[----:B------:R-:W-:Y:S01]  /*2d450*/  PLOP3.LUT P0, PT, PT, PT, PT, 0x80, 0x0 ;  /* 0x000000000000781c */ /* 0x000fe20003f0f070 */
[----:B------:R-:W-:-:S12]  /*2d460*/  NOP ;  /* 0x0000000000007918 */ /* 0x000fd80000000000 */
.L_x_6584:
        /* <DEDUP_REMOVED lines=8> */
[----:B0-----:R-:W2:Y:S01]  /*2d4f0*/  LDL.LU R2, [R1+0x488] ;  /* 0x0004880001027983 */ /* 0x001ea20000300800 */
        /* <DEDUP_REMOVED lines=29> */
.L_x_6586:
[----:B------:R-:W-:Y:S05]  /*2d6d0*/  BSYNC B6 ;  /* 0x0000000000067941 */ /* 0x000fea0003800000 */
.L_x_6585:
[----:B------:R-:W2:Y:S01]  /*2d6e0*/  LDL.LU R6, [R1+0x46c] ;  /* 0x00046c0001067983 */ /* 0x000ea20000300800 */
[----:B------:R-:W1:Y:S01]  /*2d6f0*/  LDC R7, c[0x0][0x448] ;  /* 0x00011200ff077b82 */ /* 0x000e620000000800 */
[----:B------:R-:W-:Y:S02]  /*2d700*/  ULDC.64 UR4, c[0x0][0x3d8] ;  /* 0x0000f60000047ab9 */ /* 0x000fe40000000a00 */
[----:B------:R-:W2:Y:S04]  /*2d710*/  LDL.LU.64 R2, [R1+0x488] ;  /* 0x0004880001027983 */ /* 0x000ea80000300a00 */
[----:B0-----:R-:W3:Y:S04]  /*2d720*/  LDL.LU R0, [R1+0x490] ;  /* 0x0004900001007983 */ /* 0x001ee80000300800 */
[----:B------:R-:W4:Y:S04]  /*2d730*/  LDL.LU R5, [R1+0x494] ;  /* 0x0004940001057983 */ /* 0x000f280000300800 */
[----:B------:R-:W4:Y:S04]  /*2d740*/  LDL.LU R4, [R1+0x47c] ;  /* 0x00047c0001047983 */ /* 0x000f280000300800 */
[----:B------:R-:W4:Y:S01]  /*2d750*/  LDL.LU R9, [R1+0x444] ;  /* 0x0004440001097983 */ /* 0x000f220000300800 */
[----:B-1----:R-:W-:Y:S01]  /*2d760*/  ISETP.NE.AND P0, PT, R7, 0x1, PT ;  /* 0x000000010700780c */ /* 0x002fe20003f05270 */
[----:B--2---:R-:W-:-:S02]  /*2d770*/  IMAD.MOV.U32 R3, RZ, RZ, R6 ;  /* 0x000000ffff037224 */ /* 0x004fc400078e0006 */
[----:B------:R-:W2:Y:S01]  /*2d780*/  LDL.LU R6, [R1+0x468] ;  /* 0x0004680001067983 */ /* 0x000ea20000300800 */
[----:B---3--:R-:W-:Y:S02]  /*2d790*/  IMAD R0, R0, UR4, RZ ;  /* 0x0000000400007c24 */ /* 0x008fe4000f8e02ff */
        /* <DEDUP_REMOVED lines=15> */
[----:B------:R-:W-:Y:S02]  /*2d890*/  LOP3.LUT R8, R8, 0x40, RZ, 0xfc, !PT ;  /* 0x0000004008087812 */ /* 0x000fe400078efcff */
        /* <DEDUP_REMOVED lines=25> */
[----:B------:R-:W-:-:S11]  /*2da30*/  ISETP.GE.AND P2, PT, R11, UR4, PT ;  /* 0x000000040b007c0c */ /* 0x000fd6000bf46270 */
        /* <DEDUP_REMOVED lines=41> */
[----:B------:R-:W5:Y:S04]  /*2dcd0*/  LDL.LU R12, [R1+0x444] ;  /* 0x00044400010c7983 */ /* 0x000f680000300800 */
[----:B------:R-:W5:Y:S04]  /*2dce0*/  LDL R11, [R1+0x450] ;  /* 0x00045000010b7983 */ /* 0x000f680000100800 */
[----:B------:R-:W5:Y:S04]  /*2dcf0*/  LDL.LU R10, [R1+0x498] ;  /* 0x00049800010a7983 */ /* 0x000f680000300800 */
[----:B------:R-:W-:Y:S04]  /*2dd00*/  SHFL.IDX PT, R14, R0, 0x1, 0x181f ;  /* 0x00381f00000e7f89 */ /* 0x000fe800000e0000 */
[----:B------:R-:W-:Y:S01]  /*2dd10*/  SHFL.IDX PT, R9, R4, 0x1, 0x181f ;  /* 0x00381f0004097f89 */ /* 0x000fe200000e0000 */
[----:B--2---:R-:W-:-:S05]  /*2dd20*/  IMAD R7, R8, R7, RZ ;  /* 0x0000000708077224 */ /* 0x004fca00078e02ff */
[-C--:B---3--:R-:W-:Y:S02]  /*2dd30*/  ISETP.GE.AND P2, PT, R3, R7.reuse, PT ;  /* 0x000000070300720c */ /* 0x088fe40003f46270 */
[----:B------:R-:W0:Y:S01]  /*2dd40*/  S2R R3, SR_TID.X ;  /* 0x0000000000037919 */ /* 0x000e220000002100 */
[----:B----4-:R-:W-:Y:S02]  /*2dd50*/  ISETP.GE.AND P3, PT, R2, R7, PT ;  /* 0x000000070200720c */ /* 0x010fe40003f66270 */
[----:B-----5:R-:W-:-:S04]  /*2dd60*/  LOP3.LUT R12, R12, 0xfffeffff, RZ, 0xc0, !PT ;  /* 0xfffeffff0c0c7812 */ /* 0x020fc800078ec0ff */
[----:B------:R-:W-:-:S04]  /*2dd70*/  @P1 LOP3.LUT R12, R12, 0x10000, RZ, 0xfc, !PT ;  /* 0x000100000c0c1812 */ /* 0x000fc800078efcff */
[----:B------:R-:W-:Y:S02]  /*2dd80*/  @!P2 LOP3.LUT R2, R5, 0x40, RZ, 0xc0, !PT ;  /* 0x000000400502a812 */ /* 0x000fe400078ec0ff */
[C---:B------:R-:W-:Y:S02]  /*2dd90*/  LOP3.LUT P1, RZ, R12.reuse, 0x8, RZ, 0xc0, !PT ;  /* 0x000000080cff7812 */ /* 0x040fe4000782c0ff */
[C---:B------:R-:W-:Y:S02]  /*2dda0*/  LOP3.LUT P4, RZ, R12.reuse, 0x2, RZ, 0xc0, !PT ;  /* 0x000000020cff7812 */ /* 0x040fe4000788c0ff */
[----:B------:R-:W-:Y:S02]  /*2ddb0*/  LOP3.LUT R12, R12, 0xffffbfff, RZ, 0xc0, !PT ;  /* 0xffffbfff0c0c7812 */ /* 0x000fe400078ec0ff */
[----:B------:R-:W-:Y:S02]  /*2ddc0*/  @!P2 SHF.R.U32.HI R2, RZ, 0x2, R2 ;  /* 0x00000002ff02a819 */ /* 0x000fe40000011602 */
[----:B------:R-:W-:-:S02]  /*2ddd0*/  @P3 LOP3.LUT R12, R12, 0x4000, RZ, 0xfc, !PT ;  /* 0x000040000c0c3812 */ /* 0x000fc400078efcff */
[----:B------:R-:W-:Y:S02]  /*2dde0*/  @!P2 ISETP.NE.U32.AND P3, PT, R2, RZ, PT ;  /* 0x000000ff0200a20c */ /* 0x000fe40003f65070 */
[----:B------:R-:W-:Y:S02]  /*2ddf0*/  @!P2 LOP3.LUT R2, R6, 0x80, RZ, 0xc0, !PT ;  /* 0x000000800602a812 */ /* 0x000fe400078ec0ff */
[----:B------:R-:W-:Y:S02]  /*2de00*/  LOP3.LUT R12, R12, 0xffffffdf, RZ, 0xc0, !PT ;  /* 0xffffffdf0c0c7812 */ /* 0x000fe400078ec0ff */
[----:B------:R-:W-:Y:S01]  /*2de10*/  @!P2 SHF.R.U32.HI R2, RZ, 0x3, R2 ;  /* 0x00000003ff02a819 */ /* 0x000fe20000011602 */
[----:B------:R-:W-:Y:S01]  /*2de20*/  SHFL.IDX PT, R8, R4, RZ, 0x181f ;  /* 0x00181fff04087589 */ /* 0x000fe200000e0000 */
[----:B0-----:R-:W-:-:S05]  /*2de30*/  IMAD.SHL.U32 R13, R3, 0x8, RZ ;  /* 0x00000008030d7824 */ /* 0x001fca00078e00ff */
[----:B------:R-:W-:Y:S02]  /*2de40*/  @P3 LOP3.LUT R12, R12, 0x20, RZ, 0xfc, !PT ;  /* 0x000000200c0c3812 */ /* 0x000fe400078efcff */
[----:B------:R-:W-:Y:S02]  /*2de50*/  @!P2 ISETP.NE.U32.AND P3, PT, R2, RZ, PT ;  /* 0x000000ff0200a20c */ /* 0x000fe40003f65070 */
[----:B------:R-:W0:Y:S01]  /*2de60*/  SHFL.IDX PT, R2, R0, RZ, 0x181f ;  /* 0x00181fff00027589 */ /* 0x000e2200000e0000 */
[----:B------:R-:W-:Y:S02]  /*2de70*/  LOP3.LUT R13, R13, 0x38, RZ, 0xc0, !PT ;  /* 0x000000380d0d7812 */ /* 0x000fe400078ec0ff */
[----:B------:R-:W-:-:S08]  /*2de80*/  LOP3.LUT R12, R12, 0xffff7fff, RZ, 0xc0, !PT ;  /* 0xffff7fff0c0c7812 */ /* 0x000fd000078ec0ff */
[----:B------:R-:W-:Y:S02]  /*2de90*/  @P3 LOP3.LUT R12, R12, 0x8000, RZ, 0xfc, !PT ;  /* 0x000080000c0c3812 */ /* 0x000fe400078efcff */
[----:B0-----:R-:W-:-:S05]  /*2dea0*/  @!P2 LEA R3, P6, R13, R2, 0x1 ;  /* 0x000000020d03a211 */ /* 0x001fca00078c08ff */
[----:B------:R-:W-:-:S05]  /*2deb0*/  @!P2 IMAD.X R2, RZ, RZ, R8, P6 ;  /* 0x000000ffff02a224 */ /* 0x000fca00030e0608 */
[----:B------:R-:W-:-:S04]  /*2dec0*/  @!P2 LOP3.LUT R3, R3, R2, RZ, 0x3c, !PT ;  /* 0x000000020303a212 */ /* 0x000fc800078e3cff */
[C---:B------:R-:W-:Y:S02]  /*2ded0*/  @!P2 LOP3.LUT R2, R3.reuse, R2, RZ, 0x3c, !PT ;  /* 0x000000020302a212 */ /* 0x040fe400078e3cff */
[C---:B------:R-:W-:Y:S02]  /*2dee0*/  LOP3.LUT P6, RZ, R12.reuse, 0x4, RZ, 0xc0, !PT ;  /* 0x000000040cff7812 */ /* 0x040fe400078cc0ff */
[----:B------:R-:W-:Y:S02]  /*2def0*/  @!P2 LOP3.LUT R3, R3, R2, RZ, 0x3c, !PT ;  /* 0x000000020303a212 */ /* 0x000fe400078e3cff */
[----:B------:R-:W-:-:S03]  /*2df00*/  LOP3.LUT P3, RZ, R12, 0x20, RZ, 0xc0, !PT ;  /* 0x000000200cff7812 */ /* 0x000fc6000786c0ff */
[----:B------:R-:W-:Y:S01]  /*2df10*/  @!P2 LDGSTS.E.BYPASS.LTC128B.128 [R11+0x26400], desc[UR40][R2.64], !P1 ;  /* 0x26400000020bafae */ /* 0x000fe2000c901d68 */
        /* <DEDUP_REMOVED lines=56> */
.L_x_6725:
        /* <DEDUP_REMOVED lines=31> */
.L_x_6589:
[----:B------:R-:W-:Y:S05]  /*2e490*/  BSYNC B0 ;  /* 0x0000000000007941 */ /* 0x000fea0003800000 */
.L_x_6588:
[----:B--2---:R2:W5:Y:S01]  /*2e4a0*/  LDL R0, [R1+0x440] ;  /* 0x0004400001007983 */ /* 0x0045620000100800 */
[----:B------:R-:W-:Y:S01]  /*2e4b0*/  PLOP3.LUT P0, PT, PT, PT, PT, 0x80, 0x0 ;  /* 0x000000000000781c */ /* 0x000fe20003f0f070 */
[----:B------:R-:W-:-:S12]  /*2e4c0*/  NOP ;  /* 0x0000000000007918 */ /* 0x000fd80000000000 */
.L_x_6590:
        /* <DEDUP_REMOVED lines=19> */
.L_x_6726:
[----:B------:R-:W-:Y:S05]  /*2e600*/  BSYNC B0 ;  /* 0x0000000000007941 */ /* 0x000fea0003800000 */
.L_x_6591:
        /* <DEDUP_REMOVED lines=8> */
[----:B------:R-:W3:Y:S02]  /*2e690*/  LDL R2, [R1+0x454] ;  /* 0x0004540001027983 */ /* 0x000ee40000100800 */
[----:B----4-:R-:W-:Y:S01]  /*2e6a0*/  IMAD R0, R4, 0x8, R5 ;  /* 0x0000000804007824 */ /* 0x010fe200078e0205 */
[----:B0-----:R-:W-:Y:S01]  /*2e6b0*/  LOP3.LUT R3, R3, 0x7f, RZ, 0xc0, !PT ;  /* 0x0000007f03037812 */ /* 0x001fe200078ec0ff */
[----:B------:R-:W-:Y:S03]  /*2e6c0*/  BSSY B1, `(.L_x_6595) ;  /* 0x0000005000017945 */ /* 0x000fe60003800000 */
[----:B------:R-:W-:-:S02]  /*2e6d0*/  ISETP.NE.AND P1, PT, R3, RZ, PT ;  /* 0x000000ff0300720c */ /* 0x000fc40003f25270 */
[----:B---3--:R-:W-:-:S04]  /*2e6e0*/  SHF.L.U32 R2, R2, 0x1f, RZ ;  /* 0x0000001f02027819 */ /* 0x008fc800000006ff */
[----:B------:R-:W0:Y:S02]  /*2e6f0*/  SYNCS.PHASECHK.TRANS64.TRYWAIT P0, [R0+URZ+0x38860], R2 ;  /* 0x03886002000075a7 */ /* 0x000e24000800017f */
[----:B0-----:R-:W-:Y:S05]  /*2e700*/  @!P0 BRA `(.L_x_6596) ;  /* 0x0000005800d48947 */ /* 0x001fea0003800000 */
.L_x_6727:
[----:B------:R-:W-:Y:S05]  /*2e710*/  BSYNC B1 ;  /* 0x0000000000017941 */ /* 0x000fea0003800000 */
.L_x_6595:
        /* <DEDUP_REMOVED lines=9> */
.L_x_6598:
[----:B------:R-:W-:Y:S05]  /*2e7b0*/  BSYNC B1 ;  /* 0x0000000000017941 */ /* 0x000fea0003800000 */
.L_x_6597:
[----:B------:R-:W3:Y:S04]  /*2e7c0*/  LDL R4, [R1+0x440] ;  /* 0x0004400001047983 */ /* 0x000ee80000100800 */
[----:B0-----:R-:W3:Y:S04]  /*2e7d0*/  LDL R2, [R1+0x448] ;  /* 0x0004480001027983 */ /* 0x001ee80000100800 */
[----:B------:R-:W4:Y:S04]  /*2e7e0*/  LDL R5, [R1+0x45c] ;  /* 0x00045c0001057983 */ /* 0x000f280000100800 */
[----:B------:R-:W4:Y:S01]  /*2e7f0*/  LDL.LU R3, [R1+0x470] ;  /* 0x0004700001037983 */ /* 0x000f220000300800 */
[----:B------:R-:W-:Y:S01]  /*2e800*/  UIADD3 UR4, UP0, UR38, 0x470, URZ ;  /* 0x0000047026047890 */ /* 0x000fe2000ff1e03f */
[----:B------:R-:W-:Y:S01]  /*2e810*/  PLOP3.LUT P0, PT, PT, PT, PT, 0x80, 0x0 ;  /* 0x000000000000781c */ /* 0x000fe20003f0f070 */
[----:B------:R-:W-:Y:S01]  /*2e820*/  VIADD R0, R0, 0x38850 ;  /* 0x0003885000007836 */ /* 0x000fe20000000000 */
[----:B------:R-:W-:Y:S01]  /*2e830*/  UMOV UR6, 0x0 ;  /* 0x0000000000067882 */ /* 0x000fe20000000000 */
[----:B------:R-:W-:Y:S01]  /*2e840*/  UIADD3.X UR5, URZ, UR39, URZ, UP0, !UPT ;  /* 0x000000273f057290 */ /* 0x000fe200087fe43f */
[----:B------:R-:W-:Y:S01]  /*2e850*/  UMOV UR7, 0x14f00000 ;  /* 0x14f0000000077882 */ /* 0x000fe20000000000 */
[----:B------:R-:W-:Y:S01]  /*2e860*/  UMOV UR10, URZ ;  /* 0x0000003f000a7c82 */ /* 0x000fe20008000000 */
[----:B---3--:R-:W-:-:S04]  /*2e870*/  IMAD R2, R2, 0x10000, R4 ;  /* 0x0001000002027824 */ /* 0x008fc800078e0204 */
[----:B------:R-:W-:Y:S02]  /*2e880*/  VIADD R4, R2, 0x400 ;  /* 0x0000040002047836 */ /* 0x000fe40000000000 */
[----:B----4-:R-:W-:-:S07]  /*2e890*/  IMAD R3, R3, 0x40, R5 ;  /* 0x0000004003037824 */ /* 0x010fce00078e0205 */
.L_x_6599:
        /* <DEDUP_REMOVED lines=15> */
.L_x_6600:
        /* <DEDUP_REMOVED lines=15> */
.L_x_6601:
        /* <DEDUP_REMOVED lines=15> */
.L_x_6602:
        /* <DEDUP_REMOVED lines=15> */
.L_x_6603:
        /* <DEDUP_REMOVED lines=15> */
.L_x_6604:
        /* <DEDUP_REMOVED lines=15> */
.L_x_6605:
        /* <DEDUP_REMOVED lines=15> */
.L_x_6606:
        /* <DEDUP_REMOVED lines=10> */
.L_x_6594:
[----:B------:R-:W-:Y:S05]  /*2efd0*/  BSYNC B0 ;  /* 0x0000000000007941 */ /* 0x000fea0003800000 */
.L_x_6593:
[----:B-1----:R-:W3:Y:S04]  /*2efe0*/  LDL R4, [R1+0x464] ;  /* 0x0004640001047983 */ /* 0x002ee80000100800 */
[----:B------:R-:W4:Y:S01]  /*2eff0*/  LDL R5, [R1+0x460] ;  /* 0x0004600001057983 */ /* 0x000f220000100800 */
[----:B------:R-:W-:Y:S01]  /*2f000*/  BSSY B0, `(.L_x_6607) ;  /* 0x00002b3000007945 */ /* 0x000fe20003800000 */
[----:B---3--:R-:W-:-:S05]  /*2f010*/  VIADD R0, R4, 0xfffffffe ;  /* 0xfffffffe04007836 */ /* 0x008fca0000000000 */
[----:B----4-:R-:W-:-:S13]  /*2f020*/  ISETP.GE.AND P0, PT, R0, R5, PT ;  /* 0x000000050000720c */ /* 0x010fda0003f06270 */
        /* <DEDUP_REMOVED lines=9> */
[----:B------:R-:W3:Y:S04]  /*2f0c0*/  LDL.LU R4, [R1+0x448] ;  /* 0x0004480001047983 */ /* 0x000ee80000300800 */
[----:B------:R-:W4:Y:S04]  /*2f0d0*/  LDL.LU R7, [R1+0x454] ;  /* 0x0004540001077983 */ /* 0x000f280000300800 */
[----:B------:R-:W5:Y:S01]  /*2f0e0*/  LDL R5, [R1+0x444] ;  /* 0x0004440001057983 */ /* 0x000f620000100800 */
[----:B------:R-:W-:Y:S01]  /*2f0f0*/  BSSY B1, `(.L_x_6611) ;  /* 0x00000db000017945 */ /* 0x000fe20003800000 */
[----:B---3--:R-:W-:-:S05]  /*2f100*/  VIADD R2, R4, 0x1 ;  /* 0x0000000104027836 */ /* 0x008fca0000000000 */
[----:B------:R-:W-:-:S04]  /*2f110*/  ISETP.NE.AND P0, PT, R2, 0x2, PT ;  /* 0x000000020200780c */ /* 0x000fc80003f05270 */
[----:B------:R-:W-:Y:S02]  /*2f120*/  SEL R3, RZ, 0x1, P0 ;  /* 0x00000001ff037807 */ /* 0x000fe40000000000 */
[----:B------:R-:W-:Y:S02]  /*2f130*/  SEL R8, R2, RZ, P0 ;  /* 0x000000ff02087207 */ /* 0x000fe40000000000 */
[----:B----4-:R-:W-:-:S03]  /*2f140*/  LOP3.LUT R7, R7, R3, RZ, 0x3c, !PT ;  /* 0x0000000307077212 */ /* 0x010fc600078e3cff */
[----:B------:R0:W-:Y:S04]  /*2f150*/  STL [R1+0x448], R8 ;  /* 0x0004480801007387 */ /* 0x0001e80000100800 */
[----:B------:R0:W-:Y:S01]  /*2f160*/  STL [R1+0x454], R7 ;  /* 0x0004540701007387 */ /* 0x0001e20000100800 */
[----:B-----5:R-:W-:-:S13]  /*2f170*/  LOP3.LUT P2, RZ, R5, 0x1, RZ, 0xc0, !PT ;  /* 0x0000000105ff7812 */ /* 0x020fda000784c0ff */
[----:B0-----:R-:W-:Y:S05]  /*2f180*/  @!P2 BRA `(.L_x_6612) ;  /* 0x0000000c0044a947 */ /* 0x001fea0003800000 */
[----:B------:R-:W-:Y:S02]  /*2f190*/  ULDC.64 UR4, c[0x0][0x418] ;  /* 0x0001060000047ab9 */ /* 0x000fe40000000a00 */
        /* <DEDUP_REMOVED lines=22> */
.L_x_6613:
[----:B------:R-:W3:Y:S01]  /*2f300*/  LDL R2, [R1+0x440] ;  /* 0x0004400001027983 */ /* 0x000ee20000100800 */
[----:B------:R-:W0:Y:S02]  /*2f310*/  S2R R3, SR_TID.X ;  /* 0x0000000000037919 */ /* 0x000e240000002100 */
[----:B0-----:R-:W-:Y:S01]  /*2f320*/  LOP3.LUT R4, R3, 0x7f, RZ, 0xc0, !PT ;  /* 0x0000007f03047812 */ /* 0x001fe200078ec0ff */
[----:B------:R-:W-:Y:S03]  /*2f330*/  BSSY B3, `(.L_x_6614) ;  /* 0x0000006000037945 */ /* 0x000fe60003800000 */
[----:B------:R-:W-:Y:S01]  /*2f340*/  ISETP.NE.AND P1, PT, R4, RZ, PT ;  /* 0x000000ff0400720c */ /* 0x000fe20003f25270 */
[----:B---3--:R-:W-:Y:S01]  /*2f350*/  IMAD R3, R8, 0x8, R2 ;  /* 0x0000000808037824 */ /* 0x008fe200078e0202 */
[----:B------:R-:W-:-:S04]  /*2f360*/  SHF.L.U32 R2, R7, 0x1f, RZ ;  /* 0x0000001f07027819 */ /* 0x000fc800000006ff */
[----:B------:R-:W0:Y:S02]  /*2f370*/  SYNCS.PHASECHK.TRANS64.TRYWAIT P0, [R3+URZ+0x38840], R2 ;  /* 0x03884002030075a7 */ /* 0x000e24000800017f */
[----:B0-----:R-:W-:Y:S05]  /*2f380*/  @!P0 BRA `(.L_x_6615) ;  /* 0x0000004c00c88947 */ /* 0x001fea0003800000 */
.L_x_6728:
[----:B------:R-:W-:Y:S05]  /*2f390*/  BSYNC B3 ;  /* 0x0000000000037941 */ /* 0x000fea0003800000 */
.L_x_6614:
        /* <DEDUP_REMOVED lines=9> */
.L_x_6617:
[----:B------:R-:W-:Y:S05]  /*2f430*/  BSYNC B3 ;  /* 0x0000000000037941 */ /* 0x000fea0003800000 */
.L_x_6616:
        /* <DEDUP_REMOVED lines=14> */
.L_x_6618:
        /* <DEDUP_REMOVED lines=13> */
.L_x_6729:
[----:B------:R-:W-:Y:S05]  /*2f5f0*/  BSYNC B3 ;  /* 0x0000000000037941 */ /* 0x000fea0003800000 */
.L_x_6619:
        /* <DEDUP_REMOVED lines=11> */
.L_x_6622:
[----:B------:R-:W-:Y:S05]  /*2f6b0*/  BSYNC B3 ;  /* 0x0000000000037941 */ /* 0x000fea0003800000 */
.L_x_6621:
        /* <DEDUP_REMOVED lines=11> */
.L_x_6623:
        /* <DEDUP_REMOVED lines=15> */
.L_x_6624:
        /* <DEDUP_REMOVED lines=15> */
.L_x_6625:
        /* <DEDUP_REMOVED lines=15> */
.L_x_6626:
        /* <DEDUP_REMOVED lines=15> */
.L_x_6627:
        /* <DEDUP_REMOVED lines=15> */
.L_x_6628:
        /* <DEDUP_REMOVED lines=15> */
.L_x_6629:
        /* <DEDUP_REMOVED lines=15> */
.L_x_6630:
        /* <DEDUP_REMOVED lines=10> */
.L_x_6612:
[----:B------:R-:W-:Y:S05]  /*2fea0*/  BSYNC B1 ;  /* 0x0000000000017941 */ /* 0x000fea0003800000 */
.L_x_6611:
[----:B------:R-:W3:Y:S02]  /*2feb0*/  LDL R4, [R1+0x464] ;  /* 0x0004640001047983 */ /* 0x000ee40000100800 */
[----:B---3--:R-:W-:-:S07]  /*2fec0*/  VIADD R0, R4, 0xfffffffd ;  /* 0xfffffffd04007836 */ /* 0x008fce0000000000 */
.L_x_6610:
[----:B------:R-:W-:Y:S05]  /*2fed0*/  BSYNC B2 ;  /* 0x0000000000027941 */ /* 0x000fea0003800000 */
.L_x_6609:
[----:B------:R-:W3:Y:S01]  /*2fee0*/  LDL.LU R2, [R1+0x464] ;  /* 0x0004640001027983 */ /* 0x000ee20000300800 */
[----:B------:R-:W-:Y:S01]  /*2fef0*/  VIADD R6, R6, 0xfffffffe ;  /* 0xfffffffe06067836 */ /* 0x000fe20000000000 */
[----:B---3--:R-:W-:-:S04]  /*2ff00*/  LOP3.LUT R2, RZ, R2, RZ, 0x33, !PT ;  /* 0x00000002ff027212 */ /* 0x008fc800078e33ff */
[----:B------:R-:W-:-:S13]  /*2ff10*/  ISETP.NE.AND P0, PT, R6, R2, PT ;  /* 0x000000020600720c */ /* 0x000fda0003f05270 */
[----:B------:R-:W-:Y:S05]  /*2ff20*/  @!P0 BRA `(.L_x_6608) ;  /* 0x0000001c00008947 */ /* 0x000fea0003800000 */
.L_x_6671:
[----:B------:R-:W3:Y:S04]  /*2ff30*/  LDL R4, [R1+0x444] ;  /* 0x0004440001047983 */ /* 0x000ee80000100800 */
[----:B------:R-:W4:Y:S04]  /*2ff40*/  LDL.LU R3, [R1+0x448] ;  /* 0x0004480001037983 */ /* 0x000f280000300800 */
[----:B------:R-:W5:Y:S01]  /*2ff50*/  LDL.LU R2, [R1+0x454] ;  /* 0x0004540001027983 */ /* 0x000f620000300800 */
[----:B------:R-:W-:Y:S05]  /*2ff60*/  YIELD ;  /* 0x0000000000007946 */ /* 0x000fea0003800000 */
[----:B------:R-:W-:Y:S01]  /*2ff70*/  BSSY B1, `(.L_x_6631) ;  /* 0x00000d8000017945 */ /* 0x000fe20003800000 */
[----:B---3--:R-:W-:Y:S01]  /*2ff80*/  LOP3.LUT P1, RZ, R4, 0x1, RZ, 0xc0, !PT ;  /* 0x0000000104ff7812 */ /* 0x008fe2000782c0ff */
[----:B----4-:R-:W-:-:S05]  /*2ff90*/  VIADD R7, R3, 0x1 ;  /* 0x0000000103077836 */ /* 0x010fca0000000000 */
[----:B------:R-:W-:-:S04]  /*2ffa0*/  ISETP.NE.AND P0, PT, R7, 0x2, PT ;  /* 0x000000020700780c */ /* 0x000fc80003f05270 */
[----:B------:R-:W-:Y:S02]  /*2ffb0*/  SEL R6, RZ, 0x1, P0 ;  /* 0x00000001ff067807 */ /* 0x000fe40000000000 */
        /* <DEDUP_REMOVED lines=27> */
.L_x_6633:
[----:B------:R-:W0:Y:S01]  /*30170*/  LDL R2, [R1+0x440] ;  /* 0x0004400001027983 */ /* 0x000e220000100800 */
[----:B------:R-:W1:Y:S01]  /*30180*/  S2R R3, SR_TID.X ;  /* 0x0000000000037919 */ /* 0x000e620000002100 */
[----:B------:R-:W-:Y:S01]  /*30190*/  BSSY B2, `(.L_x_6634) ;  /* 0x0000007000027945 */ /* 0x000fe20003800000 */
[----:B-1----:R-:W-:-:S04]  /*301a0*/  LOP3.LUT R3, R3, 0x7f, RZ, 0xc0, !PT ;  /* 0x0000007f03037812 */ /* 0x002fc800078ec0ff */
[----:B------:R-:W-:Y:S01]  /*301b0*/  ISETP.NE.AND P1, PT, R3, RZ, PT ;  /* 0x000000ff0300720c */ /* 0x000fe20003f25270 */
[----:B0-----:R-:W-:Y:S01]  /*301c0*/  IMAD R4, R7, 0x8, R2 ;  /* 0x0000000807047824 */ /* 0x001fe200078e0202 */
[----:B------:R-:W-:-:S04]  /*301d0*/  SHF.L.U32 R2, R6, 0x1f, RZ ;  /* 0x0000001f06027819 */ /* 0x000fc800000006ff */
[----:B------:R-:W0:Y:S02]  /*301e0*/  SYNCS.PHASECHK.TRANS64.TRYWAIT P0, [R4+URZ+0x38840], R2 ;  /* 0x03884002040075a7 */ /* 0x000e24000800017f */
[----:B0-----:R-:W-:Y:S05]  /*301f0*/  @!P0 BRA `(.L_x_6635) ;  /* 0x0000004000548947 */ /* 0x001fea0003800000 */
.L_x_6730:
[----:B------:R-:W-:Y:S05]  /*30200*/  BSYNC B2 ;  /* 0x0000000000027941 */ /* 0x000fea0003800000 */
.L_x_6634:
        /* <DEDUP_REMOVED lines=9> */
.L_x_6637:
[----:B------:R-:W-:Y:S05]  /*302a0*/  BSYNC B2 ;  /* 0x0000000000027941 */ /* 0x000fea0003800000 */
.L_x_6636:
        /* <DEDUP_REMOVED lines=13> */
.L_x_6638:
        /* <DEDUP_REMOVED lines=13> */
.L_x_6731:
[----:B------:R-:W-:Y:S05]  /*30450*/  BSYNC B2 ;  /* 0x0000000000027941 */ /* 0x000fea0003800000 */
.L_x_6639:
        /* <DEDUP_REMOVED lines=11> */
.L_x_6642:
[----:B------:R-:W-:Y:S05]  /*30510*/  BSYNC B2 ;  /* 0x0000000000027941 */ /* 0x000fea0003800000 */
.L_x_6641:
        /* <DEDUP_REMOVED lines=10> */
.L_x_6643:
        /* <DEDUP_REMOVED lines=15> */
.L_x_6644:
        /* <DEDUP_REMOVED lines=15> */
.L_x_6645:
        /* <DEDUP_REMOVED lines=15> */
.L_x_6646:
        /* <DEDUP_REMOVED lines=15> */
.L_x_6647:
        /* <DEDUP_REMOVED lines=15> */
.L_x_6648:
        /* <DEDUP_REMOVED lines=15> */
.L_x_6649:
        /* <DEDUP_REMOVED lines=15> */
.L_x_6650:
        /* <DEDUP_REMOVED lines=10> */
.L_x_6632:
[----:B------:R-:W-:Y:S05]  /*30cf0*/  BSYNC B1 ;  /* 0x0000000000017941 */ /* 0x000fea0003800000 */
.L_x_6631:
[----:B------:R-:W3:Y:S01]  /*30d00*/  LDL R2, [R1+0x444] ;  /* 0x0004440001027983 */ /* 0x000ee20000100800 */
[----:B------:R-:W-:Y:S01]  /*30d10*/  VIADD R7, R7, 0x1 ;  /* 0x0000000107077836 */ /* 0x000fe20000000000 */
[----:B------:R-:W-:Y:S04]  /*30d20*/  BSSY B1, `(.L_x_6651) ;  /* 0x00000dc000017945 */ /* 0x000fe80003800000 */
[----:B------:R-:W-:-:S04]  /*30d30*/  ISETP.NE.AND P0, PT, R7, 0x2, PT ;  /* 0x000000020700780c */ /* 0x000fc80003f05270 */
[----:B------:R-:W-:-:S05]  /*30d40*/  SEL R9, R7, RZ, P0 ;  /* 0x000000ff07097207 */ /* 0x000fca0000000000 */
[----:B------:R0:W-:Y:S01]  /*30d50*/  STL [R1+0x448], R9 ;  /* 0x0004480901007387 */ /* 0x0001e20000100800 */
[----:B---3--:R-:W-:Y:S02]  /*30d60*/  LOP3.LUT P2, RZ, R2, 0x1, RZ, 0xc0, !PT ;  /* 0x0000000102ff7812 */ /* 0x008fe4000784c0ff */
[----:B------:R-:W-:-:S04]  /*30d70*/  SEL R2, RZ, 0x1, P0 ;  /* 0x00000001ff027807 */ /* 0x000fc80000000000 */
[----:B------:R-:W-:Y:S01]  /*30d80*/  LOP3.LUT R8, R6, R2, RZ, 0x3c, !PT ;  /* 0x0000000206087212 */ /* 0x000fe200078e3cff */
[----:B------:R-:W-:-:S04]  /*30d90*/  VIADD R6, R0, 0xffffffff ;  /* 0xffffffff00067836 */ /* 0x000fc80000000000 */
[----:B------:R0:W-:Y:S02]  /*30da0*/  STL [R1+0x454], R8 ;  /* 0x0004540801007387 */ /* 0x0001e40000100800 */
[----:B------:R-:W-:Y:S05]  /*30db0*/  @!P2 BRA `(.L_x_6652) ;  /* 0x0000000c0048a947 */ /* 0x000fea0003800000 */
[----:B------:R-:W-:Y:S01]  /*30dc0*/  ULDC.64 UR4, c[0x0][0x418] ;  /* 0x0001060000047ab9 */ /* 0x000fe20000000a00 */
[----:B------:R-:W-:Y:S01]  /*30dd0*/  IMAD.MOV.U32 R7, RZ, RZ, R6 ;  /* 0x000000ffff077224 */ /* 0x000fe200078e0006 */
        /* <DEDUP_REMOVED lines=22> */
.L_x_6653:
[----:B------:R-:W3:Y:S01]  /*30f40*/  LDL R2, [R1+0x440] ;  /* 0x0004400001027983 */ /* 0x000ee20000100800 */
[----:B------:R-:W1:Y:S02]  /*30f50*/  S2R R3, SR_TID.X ;  /* 0x0000000000037919 */ /* 0x000e640000002100 */
[----:B-1----:R-:W-:Y:S02]  /*30f60*/  LOP3.LUT R4, R3, 0x7f, RZ, 0xc0, !PT ;  /* 0x0000007f03047812 */ /* 0x002fe400078ec0ff */
[----:B------:R-:W-:Y:S01]  /*30f70*/  SHF.L.U32 R3, R8, 0x1f, RZ ;  /* 0x0000001f08037819 */ /* 0x000fe200000006ff */
[----:B------:R-:W-:Y:S01]  /*30f80*/  BSSY B2, `(.L_x_6654) ;  /* 0x0000005000027945 */ /* 0x000fe20003800000 */
[----:B------:R-:W-:Y:S01]  /*30f90*/  ISETP.NE.AND P1, PT, R4, RZ, PT ;  /* 0x000000ff0400720c */ /* 0x000fe20003f25270 */
[----:B---3--:R-:W-:-:S04]  /*30fa0*/  IMAD R2, R9, 0x8, R2 ;  /* 0x0000000809027824 */ /* 0x008fc800078e0202 */
[----:B------:R-:W1:Y:S02]  /*30fb0*/  SYNCS.PHASECHK.TRANS64.TRYWAIT P0, [R2+URZ+0x38840], R3 ;  /* 0x03884003020075a7 */ /* 0x000e64000800017f */
[----:B-1----:R-:W-:Y:S06]  /*30fc0*/  @!P0 BRA `(.L_x_6655) ;  /* 0x0000003400088947 */ /* 0x002fec0003800000 */
.L_x_6732:
[----:B------:R-:W-:Y:S05]  /*30fd0*/  BSYNC B2 ;  /* 0x0000000000027941 */ /* 0x000fea0003800000 */
.L_x_6654:
        /* <DEDUP_REMOVED lines=9> */
.L_x_6657:
[----:B------:R-:W-:Y:S05]  /*31070*/  BSYNC B2 ;  /* 0x0000000000027941 */ /* 0x000fea0003800000 */
.L_x_6656:
        /* <DEDUP_REMOVED lines=14> */
.L_x_6658:
        /* <DEDUP_REMOVED lines=13> */
.L_x_6733:
[----:B------:R-:W-:Y:S05]  /*31230*/  BSYNC B2 ;  /* 0x0000000000027941 */ /* 0x000fea0003800000 */
.L_x_6659:
        /* <DEDUP_REMOVED lines=11> */
.L_x_6662:
[----:B------:R-:W-:Y:S05]  /*312f0*/  BSYNC B2 ;  /* 0x0000000000027941 */ /* 0x000fea0003800000 */
.L_x_6661:
        /* <DEDUP_REMOVED lines=11> */
.L_x_6663:
        /* <DEDUP_REMOVED lines=15> */
.L_x_6664:
        /* <DEDUP_REMOVED lines=15> */
.L_x_6665:
        /* <DEDUP_REMOVED lines=15> */
.L_x_6666:
        /* <DEDUP_REMOVED lines=15> */
.L_x_6667:
        /* <DEDUP_REMOVED lines=15> */
.L_x_6668:
        /* <DEDUP_REMOVED lines=15> */
.L_x_6669:
        /* <DEDUP_REMOVED lines=15> */
.L_x_6670:
        /* <DEDUP_REMOVED lines=10> */
.L_x_6652:
[----:B------:R-:W-:Y:S05]  /*31ae0*/  BSYNC B1 ;  /* 0x0000000000017941 */ /* 0x000fea0003800000 */
.L_x_6651:
[----:B------:R-:W3:Y:S01]  /*31af0*/  LDL R5, [R1+0x460] ;  /* 0x0004600001057983 */ /* 0x000ee20000100800 */
[----:B------:R-:W-:Y:S01]  /*31b00*/  VIADD R0, R0, 0xfffffffe ;  /* 0xfffffffe00007836 */ /* 0x000fe20000000000 */
[----:B---3--:R-:W-:-:S13]  /*31b10*/  ISETP.GT.AND P0, PT, R6, R5, PT ;  /* 0x000000050600720c */ /* 0x008fda0003f04270 */
[----:B------:R-:W-:Y:S05]  /*31b20*/  @P0 BRA `(.L_x_6671) ;  /* 0xffffffe400000947 */ /* 0x000fea000383ffff */
.L_x_6608:
[----:B------:R-:W-:Y:S05]  /*31b30*/  BSYNC B0 ;  /* 0x0000000000007941 */ /* 0x000fea0003800000 */
.L_x_6607:
        /* <DEDUP_REMOVED lines=12> */
[----:B------:R-:W3:Y:S01]  /*31c00*/  S2R R2, SR_LANEID ;  /* 0x0000000000027919 */ /* 0x000ee20000000000 */
[----:B------:R-:W-:Y:S02]  /*31c10*/  VOTEU.ANY UR4, UPT, PT ;  /* 0x0000000000047886 */ /* 0x000fe400038e0100 */
[----:B------:R-:W3:Y:S08]  /*31c20*/  FLO.U32 R4, UR4 ;  /* 0x0000000400047d00 */ /* 0x000ef000080e0000 */
[----:B------:R-:W4:Y:S01]  /*31c30*/  POPC R5, UR4 ;  /* 0x0000000400057d09 */ /* 0x000f220008000000 */
[----:B---3--:R-:W-:-:S02]  /*31c40*/  ISETP.EQ.U32.AND P1, PT, R4, R2, PT ;  /* 0x000000020400720c */ /* 0x008fc40003f22070 */
[----:B-1----:R-:W4:Y:S11]  /*31c50*/  LDC.64 R2, c[0x0][0xd60] ;  /* 0x00035800ff027b82 */ /* 0x002f360000000a00 */
[----:B----4-:R1:W3:Y:S02]  /*31c60*/  @P1 ATOMG.E.ADD.STRONG.GPU PT, R2, desc[UR40][R2.64], R5 ;  /* 0x00000005020219a8 */ /* 0x0102e400081ee1e8 */
[----:B-1----:R-:W1:Y:S02]  /*31c70*/  S2R R3, SR_LTMASK ;  /* 0x0000000000037919 */ /* 0x002e640000003900 */
[----:B-1----:R-:W-:-:S06]  /*31c80*/  LOP3.LUT R3, R3, UR4, RZ, 0xc0, !PT ;  /* 0x0000000403037c12 */ /* 0x002fcc000f8ec0ff */
[----:B------:R-:W1:Y:S01]  /*31c90*/  POPC R3, R3 ;  /* 0x0000000300037309 */ /* 0x000e620000000000 */
[----:B---3--:R-:W1:Y:S02]  /*31ca0*/  SHFL.IDX PT, R2, R2, R4, 0x1f ;  /* 0x00001f0402027589 */ /* 0x008e6400000e0000 */
[----:B-1----:R-:W-:-:S07]  /*31cb0*/  IADD3 R16, R2, UR36, R3 ;  /* 0x0000002402107c10 */ /* 0x002fce000fffe003 */
.L_x_6673:
[----:B------:R-:W-:Y:S05]  /*31cc0*/  BSYNC B0 ;  /* 0x0000000000007941 */ /* 0x000fea0003800000 */
.L_x_6672:
[----:B------:R-:W-:-:S05]  /*31cd0*/  SEL R0, R0, RZ, P0 ;  /* 0x000000ff00007207 */ /* 0x000fca0000000000 */
[----:B------:R3:W-:Y:S02]  /*31ce0*/  STL [R1+0x448], R0 ;  /* 0x0004480001007387 */ /* 0x0007e40000100800 */
.L_x_6569:
[----:B------:R-:W-:Y:S05]  /*31cf0*/  BSYNC B7 ;  /* 0x0000000000077941 */ /* 0x000fea0003800000 */
.L_x_6567:
        /* <DEDUP_REMOVED lines=13> */
.L_x_6674:
[----:B------:R-:W3:Y:S01]  /*31dd0*/  S2R R0, SR_TID.X ;  /* 0x0000000000007919 */ /* 0x000ee20000002100 */
[----:B------:R-:W-:Y:S01]  /*31de0*/  UMOV UR4, 0xffffffff ;  /* 0xffffffff00047882 */ /* 0x000fe20000000000 */
[----:B---3--:R-:W-:-:S04]  /*31df0*/  LOP3.LUT R6, R0, 0x1f, RZ, 0xc0, !PT ;  /* 0x0000001f00067812 */ /* 0x008fc800078ec0ff */
[----:B------:R-:W-:Y:S01]  /*31e00*/  ISETP.NE.AND P0, PT, R6, 0x1f, PT ;  /* 0x0000001f0600780c */ /* 0x000fe20003f05270 */
[----:B------:R-:W-:-:S12]  /*31e10*/  BRA.DIV UR4, `(.L_x_6676) ;  /* 0x00000026049c7947 */ /* 0x000fd8000b800000 */
[----:B------:R-:W-:Y:S01]  /*31e20*/  IMAD.IADD R0, R19, 0x1, R6 ;  /* 0x0000000113007824 */ /* 0x000fe200078e0206 */
[----:B------:R-:W-:-:S04]  /*31e30*/  ULDC UR4, c[0x0][0xd3c] ;  /* 0x00034f0000047ab9 */ /* 0x000fc80000000800 */
[----:B------:R-:W-:-:S13]  /*31e40*/  ISETP.GE.OR P1, PT, R0, UR4, !P0 ;  /* 0x0000000400007c0c */ /* 0x000fda000c726670 */
[----:B-1----:R-:W1:Y:S02]  /*31e50*/  @!P1 LDC.64 R2, c[0x0][0xd80] ;  /* 0x00036000ff029b82 */ /* 0x002e640000000a00 */
[----:B-1----:R-:W-:-:S06]  /*31e60*/  @!P1 IMAD.WIDE R2, R0, 0x4, R2 ;  /* 0x0000000400029825 */ /* 0x002fcc00078e0202 */
[----:B------:R1:W3:Y:S01]  /*31e70*/  @!P1 LDG.E R3, desc[UR40][R2.64] ;  /* 0x0000002802039981 */ /* 0x0002e2000c1e1900 */
[C---:B------:R-:W-:Y:S02]  /*31e80*/  ISETP.GE.U32.AND P2, PT, R6.reuse, 0x2, PT ;  /* 0x000000020600780c */ /* 0x040fe40003f46070 */
[C---:B------:R-:W-:Y:S01]  /*31e90*/  ISETP.GE.U32.AND P3, PT, R6.reuse, 0x4, PT ;  /* 0x000000040600780c */ /* 0x040fe20003f66070 */
[----:B------:R-:W-:Y:S01]  /*31ea0*/  SHFL.IDX PT, R0, R16, RZ, 0x1f ;  /* 0x00001fff10007589 */ /* 0x000fe200000e0000 */
[C---:B------:R-:W-:Y:S02]  /*31eb0*/  ISETP.GE.U32.AND P4, PT, R6.reuse, 0x8, PT ;  /* 0x000000080600780c */ /* 0x040fe40003f86070 */
[C---:B------:R-:W-:Y:S01]  /*31ec0*/  ISETP.GE.U32.AND P5, PT, R6.reuse, 0x10, PT ;  /* 0x000000100600780c */ /* 0x040fe20003fa6070 */
[----:B------:R-:W-:Y:S01]  /*31ed0*/  SHFL.IDX PT, R5, R16, 0x1, 0x1f ;  /* 0x00201f0010057f89 */ /* 0x000fe200000e0000 */
[----:B-1----:R-:W-:Y:S02]  /*31ee0*/  IMAD.MOV.U32 R2, RZ, RZ, RZ ;  /* 0x000000ffff027224 */ /* 0x002fe400078e00ff */
[----:B---3--:R-:W-:Y:S01]  /*31ef0*/  @!P1 IMAD.MOV.U32 R2, RZ, RZ, R3 ;  /* 0x000000ffff029224 */ /* 0x008fe200078e0003 */
        /* <DEDUP_REMOVED lines=16> */
[----:B------:R1:W3:Y:S02]  /*32000*/  SHFL.IDX PT, R16, R3, 0x1f, 0x1f ;  /* 0x03e01f0003107f89 */ /* 0x0002e400000e0000 */
.L_x_6743:
[----:B------:R-:W-:Y:S02]  /*32010*/  ULDC UR4, c[0x0][0xd38] ;  /* 0x00034e0000047ab9 */ /* 0x000fe40000000800 */
[----:B------:R-:W-:-:S04]  /*32020*/  IMAD.U32 R4, RZ, RZ, UR4 ;  /* 0x00000004ff047e24 */ /* 0x000fc8000f8e00ff */
[----:B---3--:R-:W-:-:S04]  /*32030*/  IMAD R16, R16, R4, RZ ;  /* 0x0000000410107224 */ /* 0x008fc800078e02ff */
[----:B------:R-:W-:-:S05]  /*32040*/  IMAD.IADD R5, R5, 0x1, R16 ;  /* 0x0000000105057824 */ /* 0x000fca00078e0210 */
[----:B------:R-:W-:-:S13]  /*32050*/  ISETP.GT.AND P6, PT, R5, R0, PT ;  /* 0x000000000500720c */ /* 0x000fda0003fc4270 */
[----:B------:R-:W-:Y:S05]  /*32060*/  @P6 BRA `(.L_x_6677) ;  /* 0x00000000009c6947 */ /* 0x000fea0003800000 */
.L_x_6682:
[----:B------:R-:W3:Y:S01]  /*32070*/  LDC R2, c[0x0][0xd3c] ;  /* 0x00034f00ff027b82 */ /* 0x000ee20000000800 */
[----:B------:R-:W-:-:S05]  /*32080*/  VIADD R19, R19, 0x1f ;  /* 0x0000001f13137836 */ /* 0x000fca0000000000 */
[----:B---3--:R-:W-:-:S13]  /*32090*/  ISETP.GE.AND P6, PT, R19, R2, PT ;  /* 0x000000021300720c */ /* 0x008fda0003fc6270 */
[----:B------:R-:W-:Y:S05]  /*320a0*/  @P6 BRA `(.L_x_6678) ;  /* 0x0000000400d46947 */ /* 0x000fea0003800000 */
[----:B-1----:R-:W1:Y:S01]  /*320b0*/  S2R R3, SR_TID.X ;  /* 0x0000000000037919 */ /* 0x002e620000002100 */
[----:B------:R-:W-:Y:S01]  /*320c0*/  BSSY B0, `(.L_x_6679) ;  /* 0x0000009000007945 */ /* 0x000fe20003800000 */
[----:B-1----:R-:W-:-:S05]  /*320d0*/  LOP3.LUT R3, R3, 0x1f, RZ, 0xc0, !PT ;  /* 0x0000001f03037812 */ /* 0x002fca00078ec0ff */
[----:B------:R-:W-:-:S05]  /*320e0*/  IMAD.IADD R4, R19, 0x1, R3 ;  /* 0x0000000113047824 */ /* 0x000fca00078e0203 */
[----:B------:R-:W-:Y:S01]  /*320f0*/  ISETP.GE.OR P6, PT, R4, R2, !P0 ;  /* 0x000000020400720c */ /* 0x000fe200047c6670 */
[----:B------:R-:W-:-:S12]  /*32100*/  IMAD.MOV.U32 R2, RZ, RZ, RZ ;  /* 0x000000ffff027224 */ /* 0x000fd800078e00ff */
[----:B------:R-:W-:Y:S05]  /*32110*/  @P6 BRA `(.L_x_6680) ;  /* 0x00000000000c6947 */ /* 0x000fea0003800000 */
[----:B------:R-:W1:Y:S02]  /*32120*/  LDC.64 R2, c[0x0][0xd80] ;  /* 0x00036000ff027b82 */ /* 0x000e640000000a00 */
[----:B-1----:R-:W-:-:S06]  /*32130*/  IMAD.WIDE R2, R4, 0x4, R2 ;  /* 0x0000000404027825 */ /* 0x002fcc00078e0202 */
[----:B------:R1:W5:Y:S02]  /*32140*/  LDG.E R2, desc[UR40][R2.64] ;  /* 0x0000002802027981 */ /* 0x000364000c1e1900 */
.L_x_6680:
[----:B------:R-:W-:Y:S05]  /*32150*/  BSYNC B0 ;  /* 0x0000000000007941 */ /* 0x000fea0003800000 */
.L_x_6679:
[----:B------:R-:W-:-:S03]  /*32160*/  UMOV UR4, 0xffffffff ;  /* 0xffffffff00047882 */ /* 0x000fc60000000000 */
[----:B------:R-:W-:Y:S05]  /*32170*/  BRA.DIV UR4, `(.L_x_6681) ;  /* 0x0000002a04007947 */ /* 0x000fea000b800000 */
[----:B-1---5:R-:W1:Y:S02]  /*32180*/  SHFL.UP PT, R3, R2, 0x1, RZ ;  /* 0x0420000002037989 */ /* 0x022e6400000e00ff */
        /* <DEDUP_REMOVED lines=15> */
.L_x_6751:
[----:B------:R-:W-:Y:S02]  /*32280*/  ULDC UR4, c[0x0][0xd38] ;  /* 0x00034e0000047ab9 */ /* 0x000fe40000000800 */
[----:B------:R-:W-:-:S04]  /*32290*/  IMAD.U32 R4, RZ, RZ, UR4 ;  /* 0x00000004ff047e24 */ /* 0x000fc8000f8e00ff */
[----:B---3--:R-:W-:-:S04]  /*322a0*/  IMAD R16, R16, R4, RZ ;  /* 0x0000000410107224 */ /* 0x008fc800078e02ff */
[----:B------:R-:W-:-:S05]  /*322b0*/  IMAD.IADD R5, R16, 0x1, R5 ;  /* 0x0000000110057824 */ /* 0x000fca00078e0205 */
[----:B------:R-:W-:-:S13]  /*322c0*/  ISETP.GT.AND P6, PT, R5, R0, PT ;  /* 0x000000000500720c */ /* 0x000fda0003fc4270 */
[----:B------:R-:W-:Y:S05]  /*322d0*/  @!P6 BRA `(.L_x_6682) ;  /* 0xfffffffc0064e947 */ /* 0x000fea000383ffff */
.L_x_6677:
        /* <DEDUP_REMOVED lines=8> */
.L_x_6755:
[----:B------:R-:W-:Y:S01]  /*32360*/  ISETP.NE.AND P0, PT, R5, RZ, PT ;  /* 0x000000ff0500720c */ /* 0x000fe20003f05270 */
[----:B------:R-:W-:-:S12]  /*32370*/  IMAD.MOV.U32 R5, RZ, RZ, RZ ;  /* 0x000000ffff057224 */ /* 0x000fd800078e00ff */
[----:B------:R-:W-:Y:S05]  /*32380*/  @!P0 BRA `(.L_x_6684) ;  /* 0x0000000000148947 */ /* 0x000fea0003800000 */
[----:B------:R-:W-:Y:S01]  /*32390*/  UMOV UR4, 0xffffffff ;  /* 0xffffffff00047882 */ /* 0x000fe20000000000 */
[----:B------:R-:W-:Y:S02]  /*323a0*/  VIADD R12, R6, 0xffffffff ;  /* 0xffffffff060c7836 */ /* 0x000fe40000000000 */
[----:B------:R-:W-:Y:S05]  /*323b0*/  BRA.DIV UR4, `(.L_x_6685) ;  /* 0x0000002a04907947 */ /* 0x000fea000b800000 */
[----:B-1----:R1:W0:Y:S02]  /*323c0*/  SHFL.IDX PT, R3, R3, R12, 0x1f ;  /* 0x00001f0c03037589 */ /* 0x00222400000e0000 */
.L_x_6758:
[----:B0-----:R-:W-:-:S07]  /*323d0*/  IMAD.MOV.U32 R5, RZ, RZ, R3 ;  /* 0x000000ffff057224 */ /* 0x001fce00078e0003 */
.L_x_6684:
[----:B-1-3--:R-:W1:Y:S01]  /*323e0*/  LDC.64 R2, c[0x0][0xd90] ;  /* 0x00036400ff027b82 */ /* 0x00ae620000000a00 */
[----:B------:R-:W-:-:S04]  /*323f0*/  IMAD.IADD R19, R6, 0x1, R19 ;  /* 0x0000000106137824 */ /* 0x000fc800078e0213 */
[----:B-1----:R-:W-:-:S05]  /*32400*/  IMAD.WIDE R2, R19, 0x4, R2 ;  /* 0x0000000413027825 */ /* 0x002fca00078e0202 */
[----:B--2---:R-:W4:Y:S01]  /*32410*/  LDG.E R7, desc[UR40][R2.64] ;  /* 0x0000002802077981 */ /* 0x004f22000c1e1900 */
[----:B------:R-:W-:-:S04]  /*32420*/  IMAD R16, R5, R4, R16 ;  /* 0x0000000405107224 */ /* 0x000fc800078e0210 */
[----:B------:R-:W-:Y:S02]  /*32430*/  IMAD.IADD R0, R0, 0x1, -R16 ;  /* 0x0000000100007824 */ /* 0x000fe400078e0a10 */
[----:B----4-:R-:W-:-:S05]  /*32440*/  IMAD R6, R17, R7, RZ ;  /* 0x0000000711067224 */ /* 0x010fca00078e02ff */
[----:B0-----:R-:W-:-:S04]  /*32450*/  IABS R8, R6 ;  /* 0x0000000600087213 */ /* 0x001fc80000000000 */
        /* <DEDUP_REMOVED lines=58> */
.L_x_6678:
[----:B------:R-:W-:Y:S01]  /*32800*/  UMOV UR4, URZ ;  /* 0x0000003f00047c82 */ /* 0x000fe20008000000 */
[----:B------:R-:W-:Y:S01]  /*32810*/  UMOV UR5, URZ ;  /* 0x0000003f00057c82 */ /* 0x000fe20008000000 */
[----:B------:R-:W-:Y:S01]  /*32820*/  ULDC UR6, c[0x0][0xd3c] ;  /* 0x00034f0000067ab9 */ /* 0x000fe20000000800 */
[----:B------:R-:W-:Y:S02]  /*32830*/  IMAD.MOV.U32 R16, RZ, RZ, R0 ;  /* 0x000000ffff107224 */ /* 0x000fe400078e0000 */
[----:B------:R-:W-:Y:S02]  /*32840*/  IMAD.U32 R17, RZ, RZ, UR4 ;  /* 0x00000004ff117e24 */ /* 0x000fe4000f8e00ff */
[----:B------:R-:W-:Y:S02]  /*32850*/  IMAD.U32 R18, RZ, RZ, UR5 ;  /* 0x00000005ff127e24 */ /* 0x000fe4000f8e00ff */
[----:B------:R-:W-:-:S07]  /*32860*/  IMAD.U32 R19, RZ, RZ, UR6 ;  /* 0x00000006ff137e24 */ /* 0x000fce000f8e00ff */
.L_x_6686:
[----:B-1----:R1:W3:Y:S01]  /*32870*/  LDL R3, [R1+0x440] ;  /* 0x0004400001037983 */ /* 0x0022e20000100800 */
[----:B------:R-:W4:Y:S01]  /*32880*/  S2R R0, SR_TID.X ;  /* 0x0000000000007919 */ /* 0x000f220000002100 */
[----:B------:R-:W-:Y:S05]  /*32890*/  WARPSYNC.ALL ;  /* 0x0000000000007948 */ /* 0x000fea0003800000 */
[----:B----4-:R-:W-:Y:S01]  /*328a0*/  LOP3.LUT R0, R0, 0x1f, RZ, 0xc0, !PT ;  /* 0x0000001f00007812 */ /* 0x010fe200078ec0ff */
        /* <DEDUP_REMOVED lines=8> */
.L_x_6675:
[----:B------:R-:W-:Y:S02]  /*32930*/  ULDC UR4, c[0x0][0xd3c] ;  /* 0x00034f0000047ab9 */ /* 0x000fe40000000800 */
[----:B----4-:R-:W-:-:S13]  /*32940*/  ISETP.GE.AND P0, PT, R19, UR4, PT ;  /* 0x0000000413007c0c */ /* 0x010fda000bf06270 */
[----:B------:R-:W-:Y:S05]  /*32950*/  @!P0 BRA `(.L_x_6687) ;  /* 0xffffff8c007c8947 */ /* 0x000fea000383ffff */
[----:B------:R-:W-:Y:S05]  /*32960*/  BSYNC B8 ;  /* 0x0000000000087941 */ /* 0x000fea0003800000 */
.L_x_6555:
[----:B---3--:R-:W3:Y:S01]  /*32970*/  LDL.LU R0, [R1+0x4a0] ;  /* 0x0004a00001007983 */ /* 0x008ee20000300800 */
[----:B------:R-:W-:Y:S01]  /*32980*/  BSSY B0, `(.L_x_6688) ;  /* 0x000000b000007945 */ /* 0x000fe20003800000 */
[----:B------:R-:W4:Y:S01]  /*32990*/  S2R R5, SR_CgaCtaId ;  /* 0x0000000000057919 */ /* 0x000f220000008800 */
[----:B---3--:R-:W-:-:S05]  /*329a0*/  VIADD R0, R0, 0x1 ;  /* 0x0000000100007836 */ /* 0x008fca0000000000 */
[----:B0-----:R-:W-:-:S04]  /*329b0*/  LEA.HI R2, R0, R0, RZ, 0x1 ;  /* 0x0000000000027211 */ /* 0x001fc800078f08ff */
[----:B-1----:R-:W-:Y:S02]  /*329c0*/  LOP3.LUT R3, R2, 0xfffffffe, RZ, 0xc0, !PT ;  /* 0xfffffffe02037812 */ /* 0x002fe400078ec0ff */
[----:B------:R-:W-:-:S03]  /*329d0*/  MOV R2, 0x400 ;  /* 0x0000040000027802 */ /* 0x000fc60000000f00 */
[----:B------:R-:W-:Y:S01]  /*329e0*/  IMAD.IADD R0, R0, 0x1, -R3 ;  /* 0x0000000100007824 */ /* 0x000fe200078e0a03 */
[----:B----4-:R-:W-:-:S04]  /*329f0*/  LEA R9, R5, R2, 0x18 ;  /* 0x0000000205097211 */ /* 0x010fc800078ec0ff */
[----:B------:R-:W-:-:S04]  /*32a00*/  SHF.L.U32 R0, R0, 0x1f, RZ ;  /* 0x0000001f00007819 */ /* 0x000fc800000006ff */
[----:B------:R-:W0:Y:S02]  /*32a10*/  SYNCS.PHASECHK.TRANS64.TRYWAIT P0, [R9+URZ+0x38820], R0 ;  /* 0x03882000090075a7 */ /* 0x000e24000800017f */
[----:B0-----:R-:W-:Y:S05]  /*32a20*/  @!P0 BRA `(.L_x_6689) ;  /* 0x00000024001c8947 */ /* 0x001fea0003800000 */
.L_x_6759:
[----:B------:R-:W-:Y:S05]  /*32a30*/  BSYNC B0 ;  /* 0x0000000000007941 */ /* 0x000fea0003800000 */
.L_x_6688:
[----:B------:R-:W-:-:S03]  /*32a40*/  UMOV UR4, 0xffffffff ;  /* 0xffffffff00047882 */ /* 0x000fc60000000000 */
[----:B------:R-:W-:Y:S05]  /*32a50*/  BRA.DIV UR4, `(.L_x_6690) ;  /* 0x0000002604247947 */ /* 0x000fea000b800000 */
[----:B0-----:R-:W0:Y:S02]  /*32a60*/  S2R R0, SR_TID.X ;  /* 0x0000000000007919 */ /* 0x001e240000002100 */
[----:B0-----:R-:W-:-:S04]  /*32a70*/  SHF.R.U32.HI R0, RZ, 0x5, R0 ;  /* 0x00000005ff007819 */ /* 0x001fc80000011600 */
[----:B------:R-:W-:-:S05]  /*32a80*/  LOP3.LUT R0, R0, 0x3, RZ, 0xc0, !PT ;  /* 0x0000000300007812 */ /* 0x000fca00078ec0ff */
[----:B------:R0:W1:Y:S02]  /*32a90*/  SHFL.IDX PT, R14, R0, RZ, 0x1f ;  /* 0x00001fff000e7589 */ /* 0x00006400000e0000 */
.L_x_6762:
[----:B-1----:R-:W-:Y:S01]  /*32aa0*/  ISETP.NE.AND P0, PT, R14, RZ, PT ;  /* 0x000000ff0e00720c */ /* 0x002fe20003f05270 */
[----:B------:R-:W-:-:S12]  /*32ab0*/  BSSY B0, `(.L_x_6691) ;  /* 0x0000020000007945 */ /* 0x000fd80003800000 */
[----:B------:R-:W-:Y:S05]  /*32ac0*/  @P0 BRA `(.L_x_6692) ;  /* 0x0000000000780947 */ /* 0x000fea0003800000 */
[----:B------:R-:W-:-:S03]  /*32ad0*/  UMOV UR4, 0xffffffff ;  /* 0xffffffff00047882 */ /* 0x000fc60000000000 */
[----:B------:R-:W-:Y:S05]  /*32ae0*/  BRA.DIV UR4, `(.L_x_6693) ;  /* 0x0000002604347947 */ /* 0x000fea000b800000 */
[----:B------:R-:W-:-:S13]  /*32af0*/  ELECT P6, URZ, PT ;  /* 0x00000000003f782f */ /* 0x000fda00038c0000 */
.L_x_6765:
        /* <DEDUP_REMOVED lines=13> */
[----:B--2---:R-:W-:Y:S01]  /*32bd0*/  IMAD R7, R3, 0x8, R0 ;  /* 0x0000000803077824 */ /* 0x004fe200078e0200 */
[----:B0-----:R-:W-:Y:S06]  /*32be0*/  @!P0 BRA `(.L_x_6694) ;  /* 0x0000002400148947 */ /* 0x001fec0003800000 */
.L_x_6766:
[----:B------:R-:W0:Y:S01]  /*32bf0*/  LDL.LU R6, [R1+0x448] ;  /* 0x0004480001067983 */ /* 0x000e220000300800 */
[----:B------:R-:W1:Y:S01]  /*32c00*/  SYNCS.PHASECHK.TRANS64.TRYWAIT P0, [R7+URZ], R2 ;  /* 0x00000002070075a7 */ /* 0x000e62000800017f */
[----:B------:R-:W-:-:S04]  /*32c10*/  VIADD R0, R9, 0x38860 ;  /* 0x0003886009007836 */ /* 0x000fc80000000000 */
[----:B0-----:R-:W-:Y:S01]  /*32c20*/  IMAD R5, R6, 0x8, R0 ;  /* 0x0000000806057824 */ /* 0x001fe200078e0200 */
[----:B-1----:R-:W-:Y:S06]  /*32c30*/  @!P0 BRA `(.L_x_6695) ;  /* 0x0000002400148947 */ /* 0x002fec0003800000 */
.L_x_6767:
[----:B------:R-:W1:Y:S02]  /*32c40*/  SYNCS.PHASECHK.TRANS64.TRYWAIT P0, [R5+URZ], R4 ;  /* 0x00000004050075a7 */ /* 0x000e64000800017f */
[----:B-1----:R-:W-:Y:S05]  /*32c50*/  @!P0 BRA `(.L_x_6696) ;  /* 0x0000002400208947 */ /* 0x002fea0003800000 */
.L_x_6768:
[----:B------:R-:W-:-:S07]  /*32c60*/  IMAD R3, R3, 0x8, R0 ;  /* 0x0000000803037824 */ /* 0x000fce00078e0200 */
.L_x_6697:
[----:B--2---:R2:W3:Y:S02]  /*32c70*/  SYNCS.PHASECHK.TRANS64.TRYWAIT P0, [R3+URZ], R2 ;  /* 0x00000002030075a7 */ /* 0x0044e4000800017f */
[----:B---3--:R-:W-:Y:S05]  /*32c80*/  @!P0 NANOSLEEP.SYNCS 0x989680 ;  /* 0x009896800000895d */ /* 0x008fea0003900000 */
[----:B------:R-:W3:Y:S02]  /*32c90*/  @!P0 SYNCS.PHASECHK.TRANS64 P0, [R3+URZ], R2 ;  /* 0x00000002030085a7 */ /* 0x000ee4000800007f */
[----:B---3--:R-:W-:Y:S05]  /*32ca0*/  @!P0 BRA `(.L_x_6697) ;  /* 0xfffffffc00f08947 */ /* 0x008fea000383ffff */
.L_x_6692:
[----:B------:R-:W-:Y:S05]  /*32cb0*/  BSYNC B0 ;  /* 0x0000000000007941 */ /* 0x000fea0003800000 */
.L_x_6691:
[----:B------:R-:W-:Y:S05]  /*32cc0*/  EXIT ;  /* 0x000000000000794d */ /* 0x000fea0003800000 */
.L_x_6435:
[----:B0-----:R-:W-:-:S04]  /*32cd0*/  IMAD.U32 R11, RZ, RZ, UR47 ;  /* 0x0000002fff0b7e24 */ /* 0x001fc8000f8e00ff */
[----:B------:R0:W1:Y:S03]  /*32ce0*/  SYNCS.PHASECHK.TRANS64.TRYWAIT P0, [R11+URZ+0x38800], R0 ;  /* 0x038800000b0075a7 */ /* 0x000066000800017f */
[----:B-1----:R-:W-:Y:S05]  /*32cf0*/  @!P0 NANOSLEEP.SYNCS 0x989680 ;  /* 0x009896800000895d */ /* 0x002fea0003900000 */
[----:B------:R-:W1:Y:S02]  /*32d00*/  @!P0 SYNCS.PHASECHK.TRANS64 P0, [R11+URZ+0x38800], R0 ;  /* 0x038800000b0085a7 */ /* 0x000e64000800007f */
[----:B-1----:R-:W-:Y:S05]  /*32d10*/  @!P0 BRA `(.L_x_6435) ;  /* 0xfffffffc00ec8947 */ /* 0x002fea000383ffff */
[----:B------:R-:W-:Y:S05]  /*32d20*/  BRA `(.L_x_6698) ;  /* 0xfffffd8000547947 */ /* 0x000fea000383ffff */
.L_x_6442:
[----:B-1----:R1:W2:Y:S02]  /*32d30*/  SYNCS.PHASECHK.TRANS64.TRYWAIT P0, [R10+URZ], R11 ;  /* 0x0000000b0a0075a7 */ /* 0x0022a4000800017f */
[----:B--2---:R-:W-:Y:S05]  /*32d40*/  @!P0 NANOSLEEP.SYNCS 0x989680 ;  /* 0x009896800000895d */ /* 0x004fea0003900000 */
[----:B------:R-:W2:Y:S02]  /*32d50*/  @!P0 SYNCS.PHASECHK.TRANS64 P0, [R10+URZ], R11 ;  /* 0x0000000b0a0085a7 */ /* 0x000ea4000800007f */
[----:B--2---:R-:W-:Y:S05]  /*32d60*/  @!P0 BRA `(.L_x_6442) ;  /* 0xfffffffc00f08947 */ /* 0x004fea000383ffff */
[----:B------:R-:W-:Y:S05]  /*32d70*/  BRA `(.L_x_6441) ;  /* 0xfffffd8400647947 */ /* 0x000fea000383ffff */
.L_x_6444:
[----:B0-----:R-:W-:-:S04]  /*32d80*/  IMAD.U32 R11, RZ, RZ, UR47 ;  /* 0x0000002fff0b7e24 */ /* 0x001fc8000f8e00ff */
[----:B------:R0:W1:Y:S03]  /*32d90*/  SYNCS.PHASECHK.TRANS64.TRYWAIT P0, [R11+URZ+0x38810], R10 ;  /* 0x0388100a0b0075a7 */ /* 0x000066000800017f */
[----:B-1----:R-:W-:Y:S05]  /*32da0*/  @!P0 NANOSLEEP.SYNCS 0x989680 ;  /* 0x009896800000895d */ /* 0x002fea0003900000 */
[----:B------:R-:W1:Y:S02]  /*32db0*/  @!P0 SYNCS.PHASECHK.TRANS64 P0, [R11+URZ+0x38810], R10 ;  /* 0x0388100a0b0085a7 */ /* 0x000e64000800007f */
[----:B-1----:R-:W-:Y:S05]  /*32dc0*/  @!P0 BRA `(.L_x_6444) ;  /* 0xfffffffc00ec8947 */ /* 0x002fea000383ffff */
[----:B------:R-:W-:Y:S05]  /*32dd0*/  BRA `(.L_x_6699) ;  /* 0xfffffd8800387947 */ /* 0x000fea000383ffff */
.L_x_6451:
[----:B-1----:R1:W2:Y:S02]  /*32de0*/  SYNCS.PHASECHK.TRANS64.TRYWAIT P0, [R10+URZ], R11 ;  /* 0x0000000b0a0075a7 */ /* 0x0022a4000800017f */
[----:B--2---:R-:W-:Y:S05]  /*32df0*/  @!P0 NANOSLEEP.SYNCS 0x989680 ;  /* 0x009896800000895d */ /* 0x004fea0003900000 */
[----:B------:R-:W2:Y:S02]  /*32e00*/  @!P0 SYNCS.PHASECHK.TRANS64 P0, [R10+URZ], R11 ;  /* 0x0000000b0a0085a7 */ /* 0x000ea4000800007f */
[----:B--2---:R-:W-:Y:S05]  /*32e10*/  @!P0 BRA `(.L_x_6451) ;  /* 0xfffffffc00f08947 */ /* 0x004fea000383ffff */
[----:B------:R-:W-:Y:S05]  /*32e20*/  BRA `(.L_x_6450) ;  /* 0xfffffd88007c7947 */ /* 0x000fea000383ffff */
.L_x_6486:
[----:B0-----:R0:W1:Y:S02]  /*32e30*/  SYNCS.PHASECHK.TRANS64.TRYWAIT P2, [R8+URZ], R9 ;  /* 0x00000009080075a7 */ /* 0x001064000804017f */
[----:B-1----:R-:W-:Y:S05]  /*32e40*/  @!P2 NANOSLEEP.SYNCS 0x989680 ;  /* 0x009896800000a95d */ /* 0x002fea0003900000 */
[----:B------:R-:W1:Y:S02]  /*32e50*/  @!P2 SYNCS.PHASECHK.TRANS64 P2, [R8+URZ], R9 ;  /* 0x000000090800a5a7 */ /* 0x000e64000804007f */
[----:B-1----:R-:W-:Y:S05]  /*32e60*/  @!P2 BRA `(.L_x_6486) ;  /* 0xfffffffc00f0a947 */ /* 0x002fea000383ffff */
[----:B------:R-:W-:Y:S05]  /*32e70*/  BRA `(.L_x_6485) ;  /* 0xfffffdf4009c7947 */ /* 0x000fea000383ffff */
.L_x_6493:
[----:B-1----:R1:W2:Y:S02]  /*32e80*/  SYNCS.PHASECHK.TRANS64.TRYWAIT P2, [R8+URZ], R11 ;  /* 0x0000000b080075a7 */ /* 0x0022a4000804017f */
[----:B--2---:R-:W-:Y:S05]  /*32e90*/  @!P2 NANOSLEEP.SYNCS 0x989680 ;  /* 0x009896800000a95d */ /* 0x004fea0003900000 */
[----:B------:R-:W2:Y:S02]  /*32ea0*/  @!P2 SYNCS.PHASECHK.TRANS64 P2, [R8+URZ], R11 ;  /* 0x0000000b0800a5a7 */ /* 0x000ea4000804007f */
[----:B--2---:R-:W-:Y:S05]  /*32eb0*/  @!P2 BRA `(.L_x_6493) ;  /* 0xfffffffc00f0a947 */ /* 0x004fea000383ffff */
[----:B------:R-:W-:Y:S05]  /*32ec0*/  BRA `(.L_x_6492) ;  /* 0xfffffdf800e07947 */ /* 0x000fea000383ffff */
.L_x_6506:
[----:B0-----:R0:W1:Y:S02]  /*32ed0*/  SYNCS.PHASECHK.TRANS64.TRYWAIT P1, [R6+URZ], R7 ;  /* 0x00000007060075a7 */ /* 0x001064000802017f */
[----:B-1----:R-:W-:Y:S05]  /*32ee0*/  @!P1 NANOSLEEP.SYNCS 0x989680 ;  /* 0x009896800000995d */ /* 0x002fea0003900000 */
[----:B------:R-:W1:Y:S02]  /*32ef0*/  @!P1 SYNCS.PHASECHK.TRANS64 P1, [R6+URZ], R7 ;  /* 0x00000007060095a7 */ /* 0x000e64000802007f */
[----:B-1----:R-:W-:Y:S05]  /*32f00*/  @!P1 BRA `(.L_x_6506) ;  /* 0xfffffffc00f09947 */ /* 0x002fea000383ffff */
[----:B------:R-:W-:Y:S05]  /*32f10*/  BRA `(.L_x_6505) ;  /* 0xfffffe9000047947 */ /* 0x000fea000383ffff */
.L_x_6513:
[----:B-1----:R1:W2:Y:S02]  /*32f20*/  SYNCS.PHASECHK.TRANS64.TRYWAIT P1, [R6+URZ], R9 ;  /* 0x00000009060075a7 */ /* 0x0022a4000802017f */
[----:B--2---:R-:W-:Y:S05]  /*32f30*/  @!P1 NANOSLEEP.SYNCS 0x989680 ;  /* 0x009896800000995d */ /* 0x004fea0003900000 */
[----:B------:R-:W2:Y:S02]  /*32f40*/  @!P1 SYNCS.PHASECHK.TRANS64 P1, [R6+URZ], R9 ;  /* 0x00000009060095a7 */ /* 0x000ea4000802007f */
[----:B--2---:R-:W-:Y:S05]  /*32f50*/  @!P1 BRA `(.L_x_6513) ;  /* 0xfffffffc00f09947 */ /* 0x004fea000383ffff */
[----:B------:R-:W-:Y:S05]  /*32f60*/  BRA `(.L_x_6512) ;  /* 0xfffffe9400487947 */ /* 0x000fea000383ffff */
.L_x_6575:
        /* <DEDUP_REMOVED lines=11> */
.L_x_6701:
[----:B------:R-:W-:Y:S05]  /*33020*/  BSYNC B0 ;  /* 0x0000000000007941 */ /* 0x000fea0003800000 */
.L_x_6700:
[----:B------:R-:W-:Y:S05]  /*33030*/  BRA `(.L_x_6702) ;  /* 0xffffff9400747947 */ /* 0x000fea000383ffff */
.L_x_6577:
[----:B------:R-:W-:Y:S01]  /*33040*/  BSSY B0, `(.L_x_6703) ;  /* 0x0000006000007945 */ /* 0x000fe20003800000 */
[----:B------:R-:W-:-:S07]  /*33050*/  IMAD.MOV.U32 R15, RZ, RZ, -0x1 ;  /* 0xffffffffff0f7424 */ /* 0x000fce00078e00ff */
[----:B012-4-:R-:W-:Y:S05]  /*33060*/  WARPSYNC.COLLECTIVE R15, `(.L_x_6704) ;  /* 0x000000000f0c7348 */ /* 0x017fea0003c00000 */
[----:B------:R-:W-:Y:S02]  /*33070*/  ELECT P6, UR62, PT ;  /* 0x00000000003e782f */ /* 0x000fe400038c0000 */
[----:B------:R-:W-:Y:S01]  /*33080*/  MOV R14, UR62 ;  /* 0x0000003e000e7c02 */ /* 0x000fe20008000f00 */
[----:B012-4-:R-:W-:Y:S10]  /*33090*/  ENDCOLLECTIVE ;  /* 0x000000000000791b */ /* 0x017ff40003800000 */
.L_x_6704:
[----:B------:R-:W-:Y:S05]  /*330a0*/  BSYNC B0 ;  /* 0x0000000000007941 */ /* 0x000fea0003800000 */
.L_x_6703:
[----:B------:R-:W-:Y:S05]  /*330b0*/  BRA `(.L_x_6705) ;  /* 0xffffff9400807947 */ /* 0x000fea000383ffff */
.L_x_6579:
[----:B--2---:R2:W3:Y:S02]  /*330c0*/  SYNCS.PHASECHK.TRANS64.TRYWAIT P0, [R0+URZ+0x38840], R2 ;  /* 0x03884002000075a7 */ /* 0x0044e4000800017f */
[----:B---3--:R-:W-:Y:S05]  /*330d0*/  @!P0 NANOSLEEP.SYNCS 0x989680 ;  /* 0x009896800000895d */ /* 0x008fea0003900000 */
[----:B------:R-:W3:Y:S02]  /*330e0*/  @!P0 SYNCS.PHASECHK.TRANS64 P0, [R0+URZ+0x38840], R2 ;  /* 0x03884002000085a7 */ /* 0x000ee4000800007f */
[----:B---3--:R-:W-:Y:S05]  /*330f0*/  @!P0 BRA `(.L_x_6579) ;  /* 0xfffffffc00f08947 */ /* 0x008fea000383ffff */
[----:B------:R-:W-:Y:S05]  /*33100*/  BRA `(.L_x_6706) ;  /* 0xffffff9400e87947 */ /* 0x000fea000383ffff */
.L_x_6583:
[----:B------:R0:W5:Y:S01]  /*33110*/  LDL R0, [R1+0x474] ;  /* 0x0004740001007983 */ /* 0x0001620000100800 */
[----:B------:R-:W-:Y:S02]  /*33120*/  IMAD.MOV.U32 R6, RZ, RZ, R11 ;  /* 0x000000ffff067224 */ /* 0x000fe400078e000b */
[----:B------:R-:W-:Y:S02]  /*33130*/  IMAD.MOV.U32 R13, RZ, RZ, R2 ;  /* 0x000000ffff0d7224 */ /* 0x000fe400078e0002 */
[----:B------:R-:W-:Y:S02]  /*33140*/  IMAD.MOV.U32 R12, RZ, RZ, RZ ;  /* 0x000000ffff0c7224 */ /* 0x000fe400078e00ff */
[----:B------:R-:W-:Y:S02]  /*33150*/  IMAD.MOV.U32 R11, RZ, RZ, 0x181f ;  /* 0x0000181fff0b7424 */ /* 0x000fe400078e00ff */
[----:B------:R-:W-:Y:S02]  /*33160*/  IMAD.MOV.U32 R15, RZ, RZ, -0x1 ;  /* 0xffffffffff0f7424 */ /* 0x000fe400078e00ff */
[----:B0-----:R-:W-:-:S07]  /*33170*/  IMAD.IADD R8, R8, 0x1, R6 ;  /* 0x0000000108087824 */ /* 0x001fce00078e0206 */
[----:B-----5:R-:W-:Y:S05]  /*33180*/  WARPSYNC.COLLECTIVE R15, `(.L_x_6707) ;  /* 0x000000000f087348 */ /* 0x020fea0003c00000 */
[----:B------:R0:W1:Y:S02]  /*33190*/  SHFL.IDX P6, R14, R13, R12, R11 ;  /* 0x0000000c0d0e7389 */ /* 0x00006400000c000b */
[----:B01---5:R-:W-:Y:S01]  /*331a0*/  ENDCOLLECTIVE ;  /* 0x000000000000791b */ /* 0x023fe20003800000 */
.L_x_6707:
[----:B------:R0:W-:Y:S01]  /*331b0*/  STL [R1+0x478], R8 ;  /* 0x0004780801007387 */ /* 0x0001e20000100800 */
[----:B------:R-:W-:Y:S02]  /*331c0*/  IMAD.MOV.U32 R13, RZ, RZ, R3 ;  /* 0x000000ffff0d7224 */ /* 0x000fe400078e0003 */
[----:B------:R-:W-:-:S07]  /*331d0*/  IMAD.MOV.U32 R4, RZ, RZ, R14 ;  /* 0x000000ffff047224 */ /* 0x000fce00078e000e */
[----:B0-----:R-:W-:Y:S05]  /*331e0*/  WARPSYNC.COLLECTIVE R15, `(.L_x_6708) ;  /* 0x000000000f087348 */ /* 0x001fea0003c00000 */
[----:B------:R1:W2:Y:S02]  /*331f0*/  SHFL.IDX P6, R14, R13, R12, R11 ;  /* 0x0000000c0d0e7389 */ /* 0x0002a400000c000b */
[----:B012---:R-:W-:Y:S01]  /*33200*/  ENDCOLLECTIVE ;  /* 0x000000000000791b */ /* 0x007fe20003800000 */
.L_x_6708:
[----:B------:R-:W-:Y:S02]  /*33210*/  IMAD.MOV.U32 R13, RZ, RZ, R2 ;  /* 0x000000ffff0d7224 */ /* 0x000fe400078e0002 */
[----:B------:R-:W-:Y:S02]  /*33220*/  IMAD.MOV.U32 R12, RZ, RZ, 0x1 ;  /* 0x00000001ff0c7424 */ /* 0x000fe400078e00ff */
[----:B------:R-:W-:-:S07]  /*33230*/  IMAD.MOV.U32 R5, RZ, RZ, R14 ;  /* 0x000000ffff057224 */ /* 0x000fce00078e000e */
[----:B------:R-:W-:Y:S05]  /*33240*/  WARPSYNC.COLLECTIVE R15, `(.L_x_6709) ;  /* 0x000000000f087348 */ /* 0x000fea0003c00000 */
[----:B------:R0:W1:Y:S02]  /*33250*/  SHFL.IDX P6, R14, R13, R12, R11 ;  /* 0x0000000c0d0e7389 */ /* 0x00006400000c000b */
[----:B01----:R-:W-:Y:S01]  /*33260*/  ENDCOLLECTIVE ;  /* 0x000000000000791b */ /* 0x003fe20003800000 */
.L_x_6709:
[----:B------:R-:W-:Y:S02]  /*33270*/  IMAD.MOV.U32 R13, RZ, RZ, R3 ;  /* 0x000000ffff0d7224 */ /* 0x000fe400078e0003 */
[----:B------:R-:W-:-:S07]  /*33280*/  IMAD.MOV.U32 R6, RZ, RZ, R14 ;  /* 0x000000ffff067224 */ /* 0x000fce00078e000e */
[----:B------:R-:W-:Y:S05]  /*33290*/  WARPSYNC.COLLECTIVE R15, `(.L_x_6710) ;  /* 0x000000000f087348 */ /* 0x000fea0003c00000 */
[----:B------:R0:W1:Y:S02]  /*332a0*/  SHFL.IDX P6, R14, R13, R12, R11 ;  /* 0x0000000c0d0e7389 */ /* 0x00006400000c000b */
[----:B01----:R-:W-:Y:S01]  /*332b0*/  ENDCOLLECTIVE ;  /* 0x000000000000791b */ /* 0x003fe20003800000 */
.L_x_6710:
[----:B------:R-:W-:Y:S02]  /*332c0*/  IMAD.MOV.U32 R13, RZ, RZ, R2 ;  /* 0x000000ffff0d7224 */ /* 0x000fe400078e0002 */
[----:B------:R-:W-:Y:S02]  /*332d0*/  IMAD.MOV.U32 R12, RZ, RZ, 0x2 ;  /* 0x00000002ff0c7424 */ /* 0x000fe400078e00ff */
[----:B------:R-:W-:Y:S02]  /*332e0*/  IMAD R0, R0, R7, RZ ;  /* 0x0000000700007224 */ /* 0x000fe400078e02ff */
[----:B------:R-:W-:-:S03]  /*332f0*/  VIADD R7, R8, 0x10 ;  /* 0x0000001008077836 */ /* 0x000fc60000000000 */
[----:B------:R-:W-:Y:S02]  /*33300*/  ISETP.GE.AND P1, PT, R8, R0, PT ;  /* 0x000000000800720c */ /* 0x000fe40003f26270 */
[----:B------:R0:W-:Y:S11]  /*33310*/  STL [R1+0x480], R7 ;  /* 0x0004800701007387 */ /* 0x0001f60000100800 */
        /* <DEDUP_REMOVED lines=16> */
.L_x_6711:
        /* <DEDUP_REMOVED lines=10> */
.L_x_6712:
        /* <DEDUP_REMOVED lines=11> */
.L_x_6713:
        /* <DEDUP_REMOVED lines=14> */
.L_x_6714:
[----:B------:R-:W-:Y:S01]  /*33650*/  IMAD.MOV.U32 R3, RZ, RZ, R14 ;  /* 0x000000ffff037224 */ /* 0x000fe200078e000e */
[----:B------:R-:W-:Y:S06]  /*33660*/  BRA `(.L_x_6715) ;  /* 0xffffff9c004c7947 */ /* 0x000fec000383ffff */
.L_x_6587:
[----:B------:R-:W2:Y:S04]  /*33670*/  LDL.LU R13, [R1+0x474] ;  /* 0x00047400010d7983 */ /* 0x000ea80000300800 */
[----:B------:R-:W3:Y:S04]  /*33680*/  LDL.LU R12, [R1+0x478] ;  /* 0x00047800010c7983 */ /* 0x000ee80000300800 */
[----:B------:R-:W4:Y:S04]  /*33690*/  LDL.LU R8, [R1+0x444] ;  /* 0x0004440001087983 */ /* 0x000f280000300800 */
[----:B------:R-:W5:Y:S04]  /*336a0*/  LDL.LU R11, [R1+0x480] ;  /* 0x00048000010b7983 */ /* 0x000f680000300800 */
[----:B------:R-:W5:Y:S01]  /*336b0*/  LDL.LU R9, [R1+0x498] ;  /* 0x0004980001097983 */ /* 0x000f620000300800 */
[----:B------:R-:W-:Y:S01]  /*336c0*/  BSSY B0, `(.L_x_6716) ;  /* 0x0000017000007945 */ /* 0x000fe20003800000 */
[----:B------:R-:W-:-:S02]  /*336d0*/  IMAD.MOV.U32 R15, RZ, RZ, -0x1 ;  /* 0xffffffffff0f7424 */ /* 0x000fc400078e00ff */
[----:B--2---:R-:W-:-:S05]  /*336e0*/  IMAD R7, R13, R7, RZ ;  /* 0x000000070d077224 */ /* 0x004fca00078e02ff */
[----:B---3--:R-:W-:-:S13]  /*336f0*/  ISETP.GE.AND P2, PT, R12, R7, PT ;  /* 0x000000070c00720c */ /* 0x008fda0003f46270 */
[----:B------:R-:W-:-:S04]  /*33700*/  @!P2 LOP3.LUT R2, R5, 0x40, RZ, 0xc0, !PT ;  /* 0x000000400502a812 */ /* 0x000fc800078ec0ff */
[----:B------:R-:W-:-:S04]  /*33710*/  @!P2 SHF.R.U32.HI R2, RZ, 0x2, R2 ;  /* 0x00000002ff02a819 */ /* 0x000fc80000011602 */
[----:B------:R-:W-:Y:S02]  /*33720*/  @!P2 ISETP.NE.U32.AND P6, PT, R2, RZ, PT ;  /* 0x000000ff0200a20c */ /* 0x000fe40003fc5070 */
[----:B------:R-:W-:Y:S02]  /*33730*/  @!P2 LOP3.LUT R2, R6, 0x80, RZ, 0xc0, !PT ;  /* 0x000000800602a812 */ /* 0x000fe400078ec0ff */
[----:B----4-:R-:W-:Y:S02]  /*33740*/  LOP3.LUT R8, R8, 0xffffffdf, RZ, 0xc0, !PT ;  /* 0xffffffdf08087812 */ /* 0x010fe400078ec0ff */
[----:B------:R-:W-:-:S07]  /*33750*/  @!P2 SHF.R.U32.HI R2, RZ, 0x3, R2 ;  /* 0x00000003ff02a819 */ /* 0x000fce0000011602 */
[----:B------:R-:W-:Y:S02]  /*33760*/  @P6 LOP3.LUT R8, R8, 0x20, RZ, 0xfc, !PT ;  /* 0x0000002008086812 */ /* 0x000fe400078efcff */
[----:B------:R-:W-:Y:S02]  /*33770*/  @!P2 ISETP.NE.U32.AND P6, PT, R2, RZ, PT ;  /* 0x000000ff0200a20c */ /* 0x000fe40003fc5070 */
[----:B------:R-:W-:-:S11]  /*33780*/  LOP3.LUT R8, R8, 0xffffffef, RZ, 0xc0, !PT ;  /* 0xffffffef08087812 */ /* 0x000fd600078ec0ff */
[----:B------:R-:W-:-:S05]  /*33790*/  @P6 LOP3.LUT R8, R8, 0x10, RZ, 0xfc, !PT ;  /* 0x0000001008086812 */ /* 0x000fca00078efcff */
[----:B------:R0:W-:Y:S01]  /*337a0*/  STL [R1+0x444], R8 ;  /* 0x0004440801007387 */ /* 0x0001e20000100800 */
[-C--:B-----5:R-:W-:Y:S01]  /*337b0*/  ISETP.GE.AND P3, PT, R11, R7.reuse, PT ;  /* 0x000000070b00720c */ /* 0x0a0fe20003f66270 */
[----:B------:R-:W-:Y:S01]  /*337c0*/  IMAD.MOV.U32 R13, RZ, RZ, R4 ;  /* 0x000000ffff0d7224 */ /* 0x000fe200078e0004 */
[----:B------:R-:W-:Y:S01]  /*337d0*/  ISETP.GE.AND P4, PT, R9, R7, PT ;  /* 0x000000070900720c */ /* 0x000fe20003f86270 */
[----:B------:R-:W-:Y:S02]  /*337e0*/  IMAD.MOV.U32 R12, RZ, RZ, RZ ;  /* 0x000000ffff0c7224 */ /* 0x000fe400078e00ff */
[----:B------:R-:W-:-:S10]  /*337f0*/  IMAD.MOV.U32 R11, RZ, RZ, 0x181f ;  /* 0x0000181fff0b7424 */ /* 0x000fd400078e00ff */
[----:B0-----:R-:W-:Y:S05]  /*33800*/  WARPSYNC.COLLECTIVE R15, `(.L_x_6717) ;  /* 0x000000000f087348 */ /* 0x001fea0003c00000 */
[----:B------:R1:W2:Y:S02]  /*33810*/  SHFL.IDX P6, R14, R13, R12, R11 ;  /* 0x0000000c0d0e7389 */ /* 0x0002a400000c000b */
[----:B012---:R-:W-:Y:S01]  /*33820*/  ENDCOLLECTIVE ;  /* 0x000000000000791b */ /* 0x007fe20003800000 */
.L_x_6717:
[----:B------:R-:W-:Y:S05]  /*33830*/  BSYNC B0 ;  /* 0x0000000000007941 */ /* 0x000fea0003800000 */
.L_x_6716:
[----:B------:R0:W-:Y:S04]  /*33840*/  STL [R1+0x4a8], R16 ;  /* 0x0004a81001007387 */ /* 0x0001e80000100800 */
[----:B0-----:R0:W5:Y:S04]  /*33850*/  LDL.LU R16, [R1+0x444] ;  /* 0x0004440001107983 */ /* 0x0011680000300800 */
[----:B------:R1:W-:Y:S04]  /*33860*/  STL [R1+0x4a4], R7 ;  /* 0x0004a40701007387 */ /* 0x0003e80000100800 */
[----:B-1----:R0:W5:Y:S01]  /*33870*/  LDL R7, [R1+0x450] ;  /* 0x0004500001077983 */ /* 0x0021620000100800 */
[----:B------:R-:W-:-:S02]  /*33880*/  IMAD.MOV.U32 R13, RZ, RZ, R0 ;  /* 0x000000ffff0d7224 */ /* 0x000fc400078e0000 */
[----:B------:R-:W-:Y:S02]  /*33890*/  IMAD.MOV.U32 R12, RZ, RZ, RZ ;  /* 0x000000ffff0c7224 */ /* 0x000fe400078e00ff */
[----:B------:R-:W-:Y:S02]  /*338a0*/  IMAD.MOV.U32 R11, RZ, RZ, 0x181f ;  /* 0x0000181fff0b7424 */ /* 0x000fe400078e00ff */
[----:B------:R-:W-:Y:S02]  /*338b0*/  IMAD.MOV.U32 R15, RZ, RZ, -0x1 ;  /* 0xffffffffff0f7424 */ /* 0x000fe400078e00ff */
[----:B0-----:R-:W-:-:S07]  /*338c0*/  IMAD.MOV.U32 R8, RZ, RZ, R14 ;  /* 0x000000ffff087224 */ /* 0x001fce00078e000e */
[----:B-----5:R-:W-:Y:S05]  /*338d0*/  WARPSYNC.COLLECTIVE R15, `(.L_x_6718) ;  /* 0x000000000f087348 */ /* 0x020fea0003c00000 */
[----:B------:R0:W1:Y:S02]  /*338e0*/  SHFL.IDX P6, R14, R13, R12, R11 ;  /* 0x0000000c0d0e7389 */ /* 0x00006400000c000b */
[----:B01---5:R-:W-:Y:S01]  /*338f0*/  ENDCOLLECTIVE ;  /* 0x000000000000791b */ /* 0x023fe20003800000 */
.L_x_6718:
        /* <DEDUP_REMOVED lines=35> */
[C---:B------:R-:W-:Y:S02]  /*33b30*/  LOP3.LUT P5, RZ, R16.reuse, 0x4, RZ, 0xc0, !PT ;  /* 0x0000000410ff7812 */ /* 0x040fe400078ac0ff */
[----:B------:R-:W-:Y:S01]  /*33b40*/  @!P3 LOP3.LUT R8, R5, 0x40, RZ, 0xc0, !PT ;  /* 0x000000400508b812 */ /* 0x000fe200078ec0ff */
[----:B------:R0:W-:Y:S01]  /*33b50*/  @!P2 LDGSTS.E.BYPASS.LTC128B.128 [R7+0x32400], desc[UR40][R2.64+0x300], P6 ;  /* 0x324003000207afae */ /* 0x0001e2000b101d68 */
[----:B------:R-:W-:Y:S02]  /*33b60*/  LOP3.LUT R16, R16, 0xfffbffff, RZ, 0xc0, !PT ;  /* 0xfffbffff10107812 */ /* 0x000fe400078ec0ff */
[----:B------:R-:W-:-:S07]  /*33b70*/  @!P3 SHF.R.U32.HI R8, RZ, 0x2, R8 ;  /* 0x00000002ff08b819 */ /* 0x000fce0000011608 */
[----:B0-----:R-:W-:Y:S05]  /*33b80*/  WARPSYNC.COLLECTIVE R15, `(.L_x_6719) ;  /* 0x000000000f087348 */ /* 0x001fea0003c00000 */
[----:B------:R1:W2:Y:S02]  /*33b90*/  SHFL.IDX P6, R14, R13, R12, R11 ;  /* 0x0000000c0d0e7389 */ /* 0x0002a400000c000b */
[----:B012---:R-:W-:Y:S01]  /*33ba0*/  ENDCOLLECTIVE ;  /* 0x000000000000791b */ /* 0x007fe20003800000 */
.L_x_6719:
        /* <DEDUP_REMOVED lines=18> */
.L_x_6720:
        /* <DEDUP_REMOVED lines=29> */
.L_x_6721:
        /* <DEDUP_REMOVED lines=13> */
.L_x_6722:
        /* <DEDUP_REMOVED lines=20> */
[----:B------:R0:W5:Y:S10]  /*340b0*/  LDL.LU R16, [R1+0x4a8] ;  /* 0x0004a80001107983 */ /* 0x0001740000300800 */
[----:B------:R0:W-:Y:S04]  /*340c0*/  @!P4 LDGSTS.E.BYPASS.LTC128B.128 [R7+0x2b400], desc[UR40][R2.64+0x100], !P2 ;  /* 0x2b4001000207cfae */ /* 0x0001e8000d101d68 */
[----:B------:R0:W-:Y:S04]  /*340d0*/  @!P4 LDGSTS.E.BYPASS.LTC128B.128 [R7+0x2d400], desc[UR40][R2.64+0x180], !P5 ;  /* 0x2d4001800207cfae */ /* 0x0001e8000e901d68 */
[----:B------:R0:W-:Y:S04]  /*340e0*/  @!P4 LDGSTS.E.BYPASS.LTC128B.128 [R7+0x2f400], desc[UR40][R2.64+0x200], !P0 ;  /* 0x2f4002000207cfae */ /* 0x0001e8000c101d68 */
[----:B------:R0:W-:Y:S04]  /*340f0*/  @!P4 LDGSTS.E.BYPASS.LTC128B.128 [R7+0x31400], desc[UR40][R2.64+0x280], !P1 ;  /* 0x314002800207cfae */ /* 0x0001e8000c901d68 */
[----:B------:R0:W-:Y:S04]  /*34100*/  @!P4 LDGSTS.E.BYPASS.LTC128B.128 [R7+0x33400], desc[UR40][R2.64+0x300], P6 ;  /* 0x334003000207cfae */ /* 0x0001e8000b101d68 */
[----:B------:R0:W-:Y:S04]  /*34110*/  @!P4 LDGSTS.E.BYPASS.LTC128B.128 [R7+0x35400], desc[UR40][R2.64+0x380], P3 ;  /* 0x354003800207cfae */ /* 0x0001e80009901d68 */
[----:B------:R0:W5:Y:S01]  /*34120*/  LDL.LU R7, [R1+0x4a4] ;  /* 0x0004a40001077983 */ /* 0x0001620000300800 */
[----:B------:R-:W-:-:S02]  /*34130*/  IMAD.MOV.U32 R13, RZ, RZ, R4 ;  /* 0x000000ffff0d7224 */ /* 0x000fc400078e0004 */
[----:B------:R-:W-:Y:S02]  /*34140*/  IMAD.MOV.U32 R12, RZ, RZ, 0x3 ;  /* 0x00000003ff0c7424 */ /* 0x000fe400078e00ff */
[----:B------:R-:W-:-:S07]  /*34150*/  IMAD.MOV.U32 R15, RZ, RZ, -0x1 ;  /* 0xffffffffff0f7424 */ /* 0x000fce00078e00ff */
[----:B0----5:R-:W-:Y:S05]  /*34160*/  WARPSYNC.COLLECTIVE R15, `(.L_x_6723) ;  /* 0x000000000f087348 */ /* 0x021fea0003c00000 */
[----:B------:R1:W2:Y:S02]  /*34170*/  SHFL.IDX P6, R14, R13, R12, R11 ;  /* 0x0000000c0d0e7389 */ /* 0x0002a400000c000b */
[----:B012--5:R-:W-:Y:S01]  /*34180*/  ENDCOLLECTIVE ;  /* 0x000000000000791b */ /* 0x027fe20003800000 */
.L_x_6723:
[----:B------:R-:W-:Y:S02]  /*34190*/  IMAD.MOV.U32 R13, RZ, RZ, R0 ;  /* 0x000000ffff0d7224 */ /* 0x000fe400078e0000 */
[----:B------:R-:W-:-:S07]  /*341a0*/  IMAD.MOV.U32 R4, RZ, RZ, R14 ;  /* 0x000000ffff047224 */ /* 0x000fce00078e000e */
[----:B------:R-:W-:Y:S05]  /*341b0*/  WARPSYNC.COLLECTIVE R15, `(.L_x_6724) ;  /* 0x000000000f087348 */ /* 0x000fea0003c00000 */
[----:B------:R0:W1:Y:S02]  /*341c0*/  SHFL.IDX P6, R14, R13, R12, R11 ;  /* 0x0000000c0d0e7389 */ /* 0x00006400000c000b */
[----:B01----:R-:W-:Y:S01]  /*341d0*/  ENDCOLLECTIVE ;  /* 0x000000000000791b */ /* 0x003fe20003800000 */
.L_x_6724:
[----:B------:R-:W-:Y:S01]  /*341e0*/  IMAD.MOV.U32 R0, RZ, RZ, R14 ;  /* 0x000000ffff007224 */ /* 0x000fe200078e000e */
[----:B------:R-:W-:Y:S06]  /*341f0*/  BRA `(.L_x_6725) ;  /* 0xffffffa000287947 */ /* 0x000fec000383ffff */
.L_x_6592:
[----:B0-----:R-:W3:Y:S02]  /*34200*/  LDL R2, [R1+0x440] ;  /* 0x0004400001027983 */ /* 0x001ee40000100800 */
[----:B---3--:R0:W3:Y:S02]  /*34210*/  SYNCS.PHASECHK.TRANS64.TRYWAIT P0, [R2+URZ+0x38820], R0 ;  /* 0x03882000020075a7 */ /* 0x0080e4000800017f */
[----:B---3--:R-:W-:Y:S05]  /*34220*/  @!P0 NANOSLEEP.SYNCS 0x989680 ;  /* 0x009896800000895d */ /* 0x008fea0003900000 */
[----:B------:R-:W3:Y:S02]  /*34230*/  @!P0 SYNCS.PHASECHK.TRANS64 P0, [R2+URZ+0x38820], R0 ;  /* 0x03882000020085a7 */ /* 0x000ee4000800007f */
[----:B---3--:R-:W-:Y:S05]  /*34240*/  @!P0 BRA `(.L_x_6592) ;  /* 0xfffffffc00ec8947 */ /* 0x008fea000383ffff */
[----:B------:R-:W-:Y:S05]  /*34250*/  BRA `(.L_x_6726) ;  /* 0xffffffa000e87947 */ /* 0x000fea000383ffff */
.L_x_6596:
[----:B0-----:R0:W1:Y:S02]  /*34260*/  SYNCS.PHASECHK.TRANS64.TRYWAIT P0, [R0+URZ+0x38860], R2 ;  /* 0x03886002000075a7 */ /* 0x001064000800017f */
[----:B-1----:R-:W-:Y:S05]  /*34270*/  @!P0 NANOSLEEP.SYNCS 0x989680 ;  /* 0x009896800000895d */ /* 0x002fea0003900000 */
[----:B------:R-:W1:Y:S02]  /*34280*/  @!P0 SYNCS.PHASECHK.TRANS64 P0, [R0+URZ+0x38860], R2 ;  /* 0x03886002000085a7 */ /* 0x000e64000800007f */
[----:B-1----:R-:W-:Y:S05]  /*34290*/  @!P0 BRA `(.L_x_6596) ;  /* 0xfffffffc00f08947 */ /* 0x002fea000383ffff */
[----:B------:R-:W-:Y:S05]  /*342a0*/  BRA `(.L_x_6727) ;  /* 0xffffffa400187947 */ /* 0x000fea000383ffff */
.L_x_6615:
[----:B0-----:R0:W1:Y:S02]  /*342b0*/  SYNCS.PHASECHK.TRANS64.TRYWAIT P0, [R3+URZ+0x38840], R2 ;  /* 0x03884002030075a7 */ /* 0x001064000800017f */
[----:B-1----:R-:W-:Y:S05]  /*342c0*/  @!P0 NANOSLEEP.SYNCS 0x989680 ;  /* 0x009896800000895d */ /* 0x002fea0003900000 */
[----:B------:R-:W1:Y:S02]  /*342d0*/  @!P0 SYNCS.PHASECHK.TRANS64 P0, [R3+URZ+0x38840], R2 ;  /* 0x03884002030085a7 */ /* 0x000e64000800007f */
[----:B-1----:R-:W-:Y:S05]  /*342e0*/  @!P0 BRA `(.L_x_6615) ;  /* 0xfffffffc00f08947 */ /* 0x002fea000383ffff */
[----:B------:R-:W-:Y:S05]  /*342f0*/  BRA `(.L_x_6728) ;  /* 0xffffffb000247947 */ /* 0x000fea000383ffff */
.L_x_6620:
[----:B-1----:R1:W3:Y:S02]  /*34300*/  SYNCS.PHASECHK.TRANS64.TRYWAIT P0, [R3+URZ+0x38860], R2 ;  /* 0x03886002030075a7 */ /* 0x0022e4000800017f */
[----:B---3--:R-:W-:Y:S05]  /*34310*/  @!P0 NANOSLEEP.SYNCS 0x989680 ;  /* 0x009896800000895d */ /* 0x008fea0003900000 */
[----:B------:R-:W3:Y:S02]  /*34320*/  @!P0 SYNCS.PHASECHK.TRANS64 P0, [R3+URZ+0x38860], R2 ;  /* 0x03886002030085a7 */ /* 0x000ee4000800007f */
[----:B---3--:R-:W-:Y:S05]  /*34330*/  @!P0 BRA `(.L_x_6620) ;  /* 0xfffffffc00f08947 */ /* 0x008fea000383ffff */
[----:B------:R-:W-:Y:S05]  /*34340*/  BRA `(.L_x_6729) ;  /* 0xffffffb000a87947 */ /* 0x000fea000383ffff */
.L_x_6635:
[----:B0-----:R0:W1:Y:S02]  /*34350*/  SYNCS.PHASECHK.TRANS64.TRYWAIT P0, [R4+URZ+0x38840], R2 ;  /* 0x03884002040075a7 */ /* 0x001064000800017f */
[----:B-1----:R-:W-:Y:S05]  /*34360*/  @!P0 NANOSLEEP.SYNCS 0x989680 ;  /* 0x009896800000895d */ /* 0x002fea0003900000 */
[----:B------:R-:W1:Y:S02]  /*34370*/  @!P0 SYNCS.PHASECHK.TRANS64 P0, [R4+URZ+0x38840], R2 ;  /* 0x03884002040085a7 */ /* 0x000e64000800007f */
[----:B-1----:R-:W-:Y:S05]  /*34380*/  @!P0 BRA `(.L_x_6635) ;  /* 0xfffffffc00f08947 */ /* 0x002fea000383ffff */
[----:B------:R-:W-:Y:S05]  /*34390*/  BRA `(.L_x_6730) ;  /* 0xffffffbc00987947 */ /* 0x000fea000383ffff */
.L_x_6640:
[----:B-1----:R1:W3:Y:S02]  /*343a0*/  SYNCS.PHASECHK.TRANS64.TRYWAIT P0, [R4+URZ+0x38860], R2 ;  /* 0x03886002040075a7 */ /* 0x0022e4000800017f */
[----:B---3--:R-:W-:Y:S05]  /*343b0*/  @!P0 NANOSLEEP.SYNCS 0x989680 ;  /* 0x009896800000895d */ /* 0x008fea0003900000 */
[----:B------:R-:W3:Y:S02]  /*343c0*/  @!P0 SYNCS.PHASECHK.TRANS64 P0, [R4+URZ+0x38860], R2 ;  /* 0x03886002040085a7 */ /* 0x000ee4000800007f */
[----:B---3--:R-:W-:Y:S05]  /*343d0*/  @!P0 BRA `(.L_x_6640) ;  /* 0xfffffffc00f08947 */ /* 0x008fea000383ffff */
[----:B------:R-:W-:Y:S05]  /*343e0*/  BRA `(.L_x_6731) ;  /* 0xffffffc000187947 */ /* 0x000fea000383ffff */
.L_x_6655:
[----:B-1----:R1:W3:Y:S02]  /*343f0*/  SYNCS.PHASECHK.TRANS64.TRYWAIT P0, [R2+URZ+0x38840], R3 ;  /* 0x03884003020075a7 */ /* 0x0022e4000800017f */
[----:B---3--:R-:W-:Y:S05]  /*34400*/  @!P0 NANOSLEEP.SYNCS 0x989680 ;  /* 0x009896800000895d */ /* 0x008fea0003900000 */
[----:B------:R-:W3:Y:S02]  /*34410*/  @!P0 SYNCS.PHASECHK.TRANS64 P0, [R2+URZ+0x38840], R3 ;  /* 0x03884003020085a7 */ /* 0x000ee4000800007f */
[----:B---3--:R-:W-:Y:S05]  /*34420*/  @!P0 BRA `(.L_x_6655) ;  /* 0xfffffffc00f08947 */ /* 0x008fea000383ffff */
[----:B------:R-:W-:Y:S05]  /*34430*/  BRA `(.L_x_6732) ;  /* 0xffffffc800e47947 */ /* 0x000fea000383ffff */
.L_x_6660:
[----:B0-----:R0:W3:Y:S02]  /*34440*/  SYNCS.PHASECHK.TRANS64.TRYWAIT P0, [R2+URZ+0x38860], R3 ;  /* 0x03886003020075a7 */ /* 0x0010e4000800017f */
[----:B---3--:R-:W-:Y:S05]  /*34450*/  @!P0 NANOSLEEP.SYNCS 0x989680 ;  /* 0x009896800000895d */ /* 0x008fea0003900000 */
[----:B------:R-:W3:Y:S02]  /*34460*/  @!P0 SYNCS.PHASECHK.TRANS64 P0, [R2+URZ+0x38860], R3 ;  /* 0x03886003020085a7 */ /* 0x000ee4000800007f */
[----:B---3--:R-:W-:Y:S05]  /*34470*/  @!P0 BRA `(.L_x_6660) ;  /* 0xfffffffc00f08947 */ /* 0x008fea000383ffff */
[----:B------:R-:W-:Y:S05]  /*34480*/  BRA `(.L_x_6733) ;  /* 0xffffffcc00687947 */ /* 0x000fea000383ffff */
.L_x_6676:
        /* <DEDUP_REMOVED lines=8> */
.L_x_6735:
[----:B------:R-:W-:Y:S05]  /*34510*/  BSYNC B0 ;  /* 0x0000000000007941 */ /* 0x000fea0003800000 */
.L_x_6734:
        /* <DEDUP_REMOVED lines=9> */
.L_x_6736:
        /* <DEDUP_REMOVED lines=18> */
.L_x_6737:
        /* <DEDUP_REMOVED lines=8> */
.L_x_6738:
        /* <DEDUP_REMOVED lines=8> */
.L_x_6739:
        /* <DEDUP_REMOVED lines=8> */
.L_x_6740:
        /* <DEDUP_REMOVED lines=8> */
.L_x_6741:
        /* <DEDUP_REMOVED lines=9> */
.L_x_6742:
[----:B------:R-:W-:Y:S01]  /*34960*/  IMAD.MOV.U32 R16, RZ, RZ, R14 ;  /* 0x000000ffff107224 */ /* 0x000fe200078e000e */
[----:B------:R-:W-:Y:S06]  /*34970*/  BRA `(.L_x_6743) ;  /* 0xffffffd400a47947 */ /* 0x000fec000383ffff */
.L_x_6681:
        /* <DEDUP_REMOVED lines=8> */
.L_x_6745:
[----:B------:R-:W-:Y:S05]  /*34a00*/  BSYNC B0 ;  /* 0x0000000000007941 */ /* 0x000fea0003800000 */
.L_x_6744:
        /* <DEDUP_REMOVED lines=10> */
.L_x_6746:
        /* <DEDUP_REMOVED lines=8> */
.L_x_6747:
        /* <DEDUP_REMOVED lines=8> */
.L_x_6748:
        /* <DEDUP_REMOVED lines=8> */
.L_x_6749:
        /* <DEDUP_REMOVED lines=9> */
.L_x_6750:
[----:B------:R-:W-:Y:S01]  /*34cc0*/  IMAD.MOV.U32 R16, RZ, RZ, R14 ;  /* 0x000000ffff107224 */ /* 0x000fe200078e000e */
[----:B------:R-:W-:Y:S06]  /*34cd0*/  BRA `(.L_x_6751) ;  /* 0xffffffd400687947 */ /* 0x000fec000383ffff */
.L_x_6683:
[----:B------:R-:W-:Y:S01]  /*34ce0*/  BSSY B0, `(.L_x_6752) ;  /* 0x0000006000007945 */ /* 0x000fe20003800000 */
[----:B------:R-:W-:Y:S01]  /*34cf0*/  PLOP3.LUT P6, PT, P6, PT, PT, 0x8, 0x0 ;  /* 0x000000000000781c */ /* 0x000fe200037ce170 */
[----:B------:R-:W-:-:S12]  /*34d00*/  IMAD.MOV.U32 R15, RZ, RZ, -0x1 ;  /* 0xffffffffff0f7424 */ /* 0x000fd800078e00ff */
[----:B012---:R-:W-:Y:S05]  /*34d10*/  WARPSYNC.COLLECTIVE R15, `(.L_x_6753) ;  /* 0x000000000f087348 */ /* 0x007fea0003c00000 */
[----:B------:R-:W-:Y:S01]  /*34d20*/  VOTE.ANY R14, PT, P6 ;  /* 0x00000000000e7806 */ /* 0x000fe200030e0100 */
[----:B012---:R-:W-:Y:S06]  /*34d30*/  ENDCOLLECTIVE ;  /* 0x000000000000791b */ /* 0x007fec0003800000 */
.L_x_6753:
[----:B------:R-:W-:Y:S05]  /*34d40*/  BSYNC B0 ;  /* 0x0000000000007941 */ /* 0x000fea0003800000 */
.L_x_6752:
        /* <DEDUP_REMOVED lines=9> */
.L_x_6754:
[----:B------:R-:W-:Y:S01]  /*34de0*/  IMAD.MOV.U32 R17, RZ, RZ, R14 ;  /* 0x000000ffff117224 */ /* 0x000fe200078e000e */
[----:B------:R-:W-:Y:S06]  /*34df0*/  BRA `(.L_x_6755) ;  /* 0xffffffd400587947 */ /* 0x000fec000383ffff */
.L_x_6685:
[----:B------:R-:W-:Y:S01]  /*34e00*/  BSSY B0, `(.L_x_6756) ;  /* 0x0000007000007945 */ /* 0x000fe20003800000 */
[----:B------:R-:W-:Y:S02]  /*34e10*/  IMAD.MOV.U32 R13, RZ, RZ, R3 ;  /* 0x000000ffff0d7224 */ /* 0x000fe400078e0003 */
[----:B------:R-:W-:Y:S02]  /*34e20*/  IMAD.MOV.U32 R11, RZ, RZ, 0x1f ;  /* 0x0000001fff0b7424 */ /* 0x000fe400078e00ff */
[----:B------:R-:W-:-:S07]  /*34e30*/  IMAD.MOV.U32 R15, RZ, RZ, -0x1 ;  /* 0xffffffffff0f7424 */ /* 0x000fce00078e00ff */
[----:B01234-:R-:W-:Y:S05]  /*34e40*/  WARPSYNC.COLLECTIVE R15, `(.L_x_6757) ;  /* 0x000000000f087348 */ /* 0x01ffea0003c00000 */
[----:B------:R0:W0:Y:S02]  /*34e50*/  SHFL.IDX P6, R14, R13, R12, R11 ;  /* 0x0000000c0d0e7389 */ /* 0x00002400000c000b */
[----:B01234-:R-:W-:Y:S01]  /*34e60*/  ENDCOLLECTIVE ;  /* 0x000000000000791b */ /* 0x01ffe20003800000 */
.L_x_6757:
[----:B------:R-:W-:Y:S05]  /*34e70*/  BSYNC B0 ;  /* 0x0000000000007941 */ /* 0x000fea0003800000 */
.L_x_6756:
[----:B------:R-:W-:Y:S01]  /*34e80*/  IMAD.MOV.U32 R3, RZ, RZ, R14 ;  /* 0x000000ffff037224 */ /* 0x000fe200078e000e */
[----:B------:R-:W-:Y:S06]  /*34e90*/  BRA `(.L_x_6758) ;  /* 0xffffffd4004c7947 */ /* 0x000fec000383ffff */
.L_x_6689:
[----:B0-----:R0:W1:Y:S02]  /*34ea0*/  SYNCS.PHASECHK.TRANS64.TRYWAIT P0, [R9+URZ+0x38820], R0 ;  /* 0x03882000090075a7 */ /* 0x001064000800017f */
[----:B-1----:R-:W-:Y:S05]  /*34eb0*/  @!P0 NANOSLEEP.SYNCS 0x989680 ;  /* 0x009896800000895d */ /* 0x002fea0003900000 */
[----:B------:R-:W1:Y:S02]  /*34ec0*/  @!P0 SYNCS.PHASECHK.TRANS64 P0, [R9+URZ+0x38820], R0 ;  /* 0x03882000090085a7 */ /* 0x000e64000800007f */
[----:B-1----:R-:W-:Y:S05]  /*34ed0*/  @!P0 BRA `(.L_x_6689) ;  /* 0xfffffffc00f08947 */ /* 0x002fea000383ffff */
[----:B------:R-:W-:Y:S05]  /*34ee0*/  BRA `(.L_x_6759) ;  /* 0xffffffd800d07947 */ /* 0x000fea000383ffff */
.L_x_6690:
        /* <DEDUP_REMOVED lines=11> */
.L_x_6761:
[----:B------:R-:W-:Y:S05]  /*34fa0*/  BSYNC B0 ;  /* 0x0000000000007941 */ /* 0x000fea0003800000 */
.L_x_6760:
[----:B------:R-:W-:Y:S05]  /*34fb0*/  BRA `(.L_x_6762) ;  /* 0xffffffd800b87947 */ /* 0x000fea000383ffff */
.L_x_6693:
[----:B------:R-:W-:Y:S01]  /*34fc0*/  BSSY B1, `(.L_x_6763) ;  /* 0x0000006000017945 */ /* 0x000fe20003800000 */
[----:B------:R-:W-:-:S07]  /*34fd0*/  IMAD.MOV.U32 R15, RZ, RZ, -0x1 ;  /* 0xffffffffff0f7424 */ /* 0x000fce00078e00ff */
[----:B0-2---:R-:W-:Y:S05]  /*34fe0*/  WARPSYNC.COLLECTIVE R15, `(.L_x_6764) ;  /* 0x000000000f0c7348 */ /* 0x005fea0003c00000 */
[----:B------:R-:W-:Y:S02]  /*34ff0*/  ELECT P6, UR62, PT ;  /* 0x00000000003e782f */ /* 0x000fe400038c0000 */
[----:B------:R-:W-:Y:S01]  /*35000*/  MOV R14, UR62 ;  /* 0x0000003e000e7c02 */ /* 0x000fe20008000f00 */
[----:B0-2---:R-:W-:Y:S10]  /*35010*/  ENDCOLLECTIVE ;  /* 0x000000000000791b */ /* 0x005ff40003800000 */
.L_x_6764:
[----:B------:R-:W-:Y:S05]  /*35020*/  BSYNC B1 ;  /* 0x0000000000017941 */ /* 0x000fea0003800000 */
.L_x_6763:
[----:B------:R-:W-:Y:S05]  /*35030*/  BRA `(.L_x_6765) ;  /* 0xffffffd800b07947 */ /* 0x000fea000383ffff */
.L_x_6694:
[----:B0-----:R0:W1:Y:S02]  /*35040*/  SYNCS.PHASECHK.TRANS64.TRYWAIT P0, [R5+URZ], R4 ;  /* 0x00000004050075a7 */ /* 0x001064000800017f */
[----:B-1----:R-:W-:Y:S05]  /*35050*/  @!P0 NANOSLEEP.SYNCS 0x989680 ;  /* 0x009896800000895d */ /* 0x002fea0003900000 */
[----:B------:R-:W1:Y:S02]  /*35060*/  @!P0 SYNCS.PHASECHK.TRANS64 P0, [R5+URZ], R4 ;  /* 0x00000004050085a7 */ /* 0x000e64000800007f */
[----:B-1----:R-:W-:Y:S05]  /*35070*/  @!P0 BRA `(.L_x_6694) ;  /* 0xfffffffc00f08947 */ /* 0x002fea000383ffff */
[----:B------:R-:W-:Y:S05]  /*35080*/  BRA `(.L_x_6766) ;  /* 0xffffffd800d87947 */ /* 0x000fea000383ffff */
.L_x_6695:
[----:B0-----:R0:W1:Y:S02]  /*35090*/  SYNCS.PHASECHK.TRANS64.TRYWAIT P0, [R7+URZ], R2 ;  /* 0x00000002070075a7 */ /* 0x001064000800017f */
[----:B-1----:R-:W-:Y:S05]  /*350a0*/  @!P0 NANOSLEEP.SYNCS 0x989680 ;  /* 0x009896800000895d */ /* 0x002fea0003900000 */
[----:B------:R-:W1:Y:S02]  /*350b0*/  @!P0 SYNCS.PHASECHK.TRANS64 P0, [R7+URZ], R2 ;  /* 0x00000002070085a7 */ /* 0x000e64000800007f */
[----:B-1----:R-:W-:Y:S05]  /*350c0*/  @!P0 BRA `(.L_x_6695) ;  /* 0xfffffffc00f08947 */ /* 0x002fea000383ffff */
[----:B------:R-:W-:Y:S05]  /*350d0*/  BRA `(.L_x_6767) ;  /* 0xffffffd800d87947 */ /* 0x000fea000383ffff */
.L_x_6696:
[----:B-1----:R1:W2:Y:S02]  /*350e0*/  SYNCS.PHASECHK.TRANS64.TRYWAIT P0, [R5+URZ], R4 ;  /* 0x00000004050075a7 */ /* 0x0022a4000800017f */
[----:B--2---:R-:W-:Y:S05]  /*350f0*/  @!P0 NANOSLEEP.SYNCS 0x989680 ;  /* 0x009896800000895d */ /* 0x004fea0003900000 */
[----:B------:R-:W2:Y:S02]  /*35100*/  @!P0 SYNCS.PHASECHK.TRANS64 P0, [R5+URZ], R4 ;  /* 0x00000004050085a7 */ /* 0x000ea4000800007f */
[----:B--2---:R-:W-:Y:S05]  /*35110*/  @!P0 BRA `(.L_x_6696) ;  /* 0xfffffffc00f08947 */ /* 0x004fea000383ffff */
[----:B------:R-:W-:Y:S05]  /*35120*/  BRA `(.L_x_6768) ;  /* 0xffffffd800cc7947 */ /* 0x000fea000383ffff */
        .type           $_ZN7cutlass13device_kernelIN5flash11enable_sm90INS1_16FlashAttnFwdSm90INS1_25CollectiveMainloopFwdSm90ILi2EN4cute5tupleIJNS5_1CILi1EEES8_S8_EEENS6_IJNS7_ILi64EEESA_SA_EEELi512ENS_10bfloat16_tEfNS_4arch4Sm90ELb0ELb1ELb1ELb1ELb0ELb0ELb1ELb0ELb0ELb1ELb0ELb0EEENS1_21CollectiveEpilogueFwdINS6_IJSA_NS7_ILi512EEESA_EEES9_SC_SE_Li256ELb1ELb1ELb0ELb0EEENS1_36VarlenDynamicPersistentTileSchedulerILi64ELi64ELi256ELi128ELb0ELb1ELb1ELb1ELb0ELb1EEEEEEEEEvNT_6ParamsE$_ZZN5flash25CollectiveMainloopFwdSm90ILi2EN4cute5tupleIJNS1_1CILi1EEES4_S4_EEENS2_IJNS3_ILi64EEES6_S6_EEELi512EN7cutlass10bfloat16_tEfNS8_4arch4Sm90ELb0ELb1ELb1ELb1ELb0ELb0ELb1ELb0ELb0ELb1ELb0ELb0EE3mmaINS_16FlashAttnFwdSm90ISC_NS_21CollectiveEpilogueFwdINS2_IJS6_NS3_ILi512EEES6_EEES5_S9_SB_Li256ELb1ELb1ELb0ELb0EEENS_36VarlenDynamicPersistentTileSchedulerILi64ELi64ELi256ELi128ELb0ELb1ELb1ELb1ELb0ELb1EEEE13SharedStorageENS1_6TensorINS1_11ArrayEngineIfLm128EEENS1_6LayoutINS2_IJNS2_IJNS3_ILi2EEESR_NS3_ILi32EEEEEES4_S4_EEENS2_IJNS2_IJS4_SR_NS3_ILi4EEEEEENS3_ILi0EEESX_EEEEEEENS_7SoftmaxILi2ELi0EEEEEbRKNSC_6ParamsENS8_25PipelineTmaAsyncNoClusterILi2ENS8_16PipelineTmaAsyncILi2EEEEES19_RNS8_13PipelineStateILj2EEERT0_RT1_iRiRKNS_16SeqlenInfoQKNewKILb1ELb0EEENS2_IJiiiiEEERT_ENKUliT_T0_T1_E_clIZSD_ISM_S10_S12_EbS15_S19_S19_S1C_S1E_S1G_iS1H_S1L_S1M_S1O_EUlRS1P_iE1_NS3_ILb0EEENS3_ILb1EEEEEDaiS1P_S1Q_S1R_,@function
        .size           $_ZN7cutlass13device_kernelIN5flash11enable_sm90INS1_16FlashAttnFwdSm90INS1_25CollectiveMainloopFwdSm90ILi2EN4cute5tupleIJNS5_1CILi1EEES8_S8_EEENS6_IJNS7_ILi64EEESA_SA_EEELi512ENS_10bfloat16_tEfNS_4arch4Sm90ELb0ELb1ELb1ELb1ELb0ELb0ELb1ELb0ELb0ELb1ELb0ELb0EEENS1_21CollectiveEpilogueFwdINS6_IJSA_NS7_ILi512EEESA_EEES9_SC_SE_Li256ELb1ELb1ELb0ELb0EEENS1_36VarlenDynamicPersistentTileSchedulerILi64ELi64ELi256ELi128ELb0ELb1ELb1ELb1ELb0ELb1EEEEEEEEEvNT_6ParamsE$_ZZN5flash25CollectiveMainloopFwdSm90ILi2EN4cute5tupleIJNS1_1CILi1EEES4_S4_EEENS2_IJNS3_ILi64EEES6_S6_EEELi512EN7cutlass10bfloat16_tEfNS8_4arch4Sm90ELb0ELb1ELb1ELb1ELb0ELb0ELb1ELb0ELb0ELb1ELb0ELb0EE3mmaINS_16FlashAttnFwdSm90ISC_NS_21CollectiveEpilogueFwdINS2_IJS6_NS3_ILi512EEES6_EEES5_S9_SB_Li256ELb1ELb1ELb0ELb0EEENS_36VarlenDynamicPersistentTileSchedulerILi64ELi64ELi256ELi128ELb0ELb1ELb1ELb1ELb0ELb1EEEE13SharedStorageENS1_6TensorINS1_11ArrayEngineIfLm128EEENS1_6LayoutINS2_IJNS2_IJNS3_ILi2EEESR_NS3_ILi32EEEEEES4_S4_EEENS2_IJNS2_IJS4_SR_NS3_ILi4EEEEEENS3_ILi0EEESX_EEEEEEENS_7SoftmaxILi2ELi0EEEEEbRKNSC_6ParamsENS8_25PipelineTmaAsyncNoClusterILi2ENS8_16PipelineTmaAsyncILi2EEEEES19_RNS8_13PipelineStateILj2EEERT0_RT1_iRiRKNS_16SeqlenInfoQKNewKILb1ELb0EEENS2_IJiiiiEEERT_ENKUliT_T0_T1_E_clIZSD_ISM_S10_S12_EbS15_S19_S19_S1C_S1E_S1G_iS1H_S1L_S1M_S1O_EUlRS1P_iE1_NS3_ILb0EEENS3_ILb1EEEEEDaiS1P_S1Q_S1R_,(.L_x_15295 - $_ZN7cutlass13device_kernelIN5flash11enable_sm90INS1_16FlashAttnFwdSm90INS1_25CollectiveMainloopFwdSm90ILi2EN4cute5tupleIJNS5_1CILi1EEES8_S8_EEENS6_IJNS7_ILi64EEESA_SA_EEELi512ENS_10bfloat16_tEfNS_4arch4Sm90ELb0ELb1ELb1ELb1ELb0ELb0ELb1ELb0ELb0ELb1ELb0ELb0EEENS1_21CollectiveEpilogueFwdINS6_IJSA_NS7_ILi512EEESA_EEES9_SC_SE_Li256ELb1ELb1ELb0ELb0EEENS1_36VarlenDynamicPersistentTileSchedulerILi64ELi64ELi256ELi128ELb0ELb1ELb1ELb1ELb0ELb1EEEEEEEEEvNT_6ParamsE$_ZZN5flash25CollectiveMainloopFwdSm90ILi2EN4cute5tupleIJNS1_1CILi1EEES4_S4_EEENS2_IJNS3_ILi64EEES6_S6_EEELi512EN7cutlass10bfloat16_tEfNS8_4arch4Sm90ELb0ELb1ELb1ELb1ELb0ELb0ELb1ELb0ELb0ELb1ELb0ELb0EE3mmaINS_16FlashAttnFwdSm90ISC_NS_21CollectiveEpilogueFwdINS2_IJS6_NS3_ILi512EEES6_EEES5_S9_SB_Li256ELb1ELb1ELb0ELb0EEENS_36VarlenDynamicPersistentTileSchedulerILi64ELi64ELi256ELi128ELb0ELb1ELb1ELb1ELb0ELb1EEEE13SharedStorageENS1_6TensorINS1_11ArrayEngineIfLm128EEENS1_6LayoutINS2_IJNS2_IJNS3_ILi2EEESR_NS3_ILi32EEEEEES4_S4_EEENS2_IJNS2_IJS4_SR_NS3_ILi4EEEEEENS3_ILi0EEESX_EEEEEEENS_7SoftmaxILi2ELi0EEEEEbRKNSC_6ParamsENS8_25PipelineTmaAsyncNoClusterILi2ENS8_16PipelineTmaAsyncILi2EEEEES19_RNS8_13PipelineStateILj2EEERT0_RT1_iRiRKNS_16SeqlenInfoQKNewKILb1ELb0EEENS2_IJiiiiEEERT_ENKUliT_T0_T1_E_clIZSD_ISM_S10_S12_EbS15_S19_S19_S1C_S1E_S1G_iS1H_S1L_S1M_S1O_EUlRS1P_iE1_NS3_ILb0EEENS3_ILb1EEEEEDaiS1P_S1Q_S1R_)
$_ZN7cutlass13device_kernelIN5flash11enable_sm90INS1_16FlashAttnFwdSm90INS1_25CollectiveMainloopFwdSm90ILi2EN4cute5tupleIJNS5_1CILi1EEES8_S8_EEENS6_IJNS7_ILi64EEESA_SA_EEELi512ENS_10bfloat16_tEfNS_4arch4Sm90ELb0ELb1ELb1ELb1ELb0ELb0ELb1ELb0ELb0ELb1ELb0ELb0EEENS1_21CollectiveEpilogueFwdINS6_IJSA_NS7_ILi512EEESA_EEES9_SC_SE_Li256ELb1ELb1ELb0ELb0EEENS1_36VarlenDynamicPersistentTileSchedulerILi64ELi64ELi256ELi128ELb0ELb1ELb1ELb1ELb0ELb1EEEEEEEEEvNT_6ParamsE$_ZZN5flash25CollectiveMainloopFwdSm90ILi2EN4cute5tupleIJNS1_1CILi1EEES4_S4_EEENS2_IJNS3_ILi64EEES6_S6_EEELi512EN7cutlass10bfloat16_tEfNS8_4arch4Sm90ELb0ELb1ELb1ELb1ELb0ELb0ELb1ELb0ELb0ELb1ELb0ELb0EE3mmaINS_16FlashAttnFwdSm90ISC_NS_21CollectiveEpilogueFwdINS2_IJS6_NS3_ILi512EEES6_EEES5_S9_SB_Li256ELb1ELb1ELb0ELb0EEENS_36VarlenDynamicPersistentTileSchedulerILi64ELi64ELi256ELi128ELb0ELb1ELb1ELb1ELb0ELb1EEEE13SharedStorageENS1_6TensorINS1_11ArrayEngineIfLm128EEENS1_6LayoutINS2_IJNS2_IJNS3_ILi2EEESR_NS3_ILi32EEEEEES4_S4_EEENS2_IJNS2_IJS4_SR_NS3_ILi4EEEEEENS3_ILi0EEESX_EEEEEEENS_7SoftmaxILi2ELi0EEEEEbRKNSC_6ParamsENS8_25PipelineTmaAsyncNoClusterILi2ENS8_16PipelineTmaAsyncILi2EEEEES19_RNS8_13PipelineStateILj2EEERT0_RT1_iRiRKNS_16SeqlenInfoQKNewKILb1ELb0EEENS2_IJiiiiEEERT_ENKUliT_T0_T1_E_clIZSD_ISM_S10_S12_EbS15_S19_S19_S1C_S1E_S1G_iS1H_S1L_S1M_S1O_EUlRS1P_iE1_NS3_ILb0EEENS3_ILb1EEEEEDaiS1P_S1Q_S1R_:
        /* <DEDUP_REMOVED lines=48> */
.L_x_6770:
[----:B------:R-:W-:Y:S05]  /*35430*/  BSYNC B3 ;  /* 0x0000000000037941 */ /* 0x000fea0003800000 */
.L_x_6769:
        /* <DEDUP_REMOVED lines=17> */
.L_x_6772:
[----:B------:R-:W-:Y:S05]  /*35550*/  BSYNC B3 ;  /* 0x0000000000037941 */ /* 0x000fea0003800000 */
.L_x_6771:
        /* <DEDUP_REMOVED lines=10> */
.L_x_6774:
[----:B------:R-:W-:Y:S05]  /*35600*/  BSYNC B3 ;  /* 0x0000000000037941 */ /* 0x000fea0003800000 */
.L_x_6773:
        /* <DEDUP_REMOVED lines=92> */
.L_x_6777:
[----:B------:R-:W-:Y:S05]  /*35bd0*/  BSYNC B3 ;  /* 0x0000000000037941 */ /* 0x000fea0003800000 */
.L_x_6776:
        /* <DEDUP_REMOVED lines=17> */
.L_x_6779:
[----:B------:R-:W-:Y:S05]  /*35cf0*/  BSYNC B3 ;  /* 0x0000000000037941 */ /* 0x000fea0003800000 */
.L_x_6778:
        /* <DEDUP_REMOVED lines=10> */
.L_x_6781:
[----:B------:R-:W-:Y:S05]  /*35da0*/  BSYNC B3 ;  /* 0x0000000000037941 */ /* 0x000fea0003800000 */
.L_x_6780:
        /* <DEDUP_REMOVED lines=626> */
[----:B------:R-:W-:-:S03]  /*384d0*/  FMUL.FTZ R25, R25, R14 ;  /* 0x0000000e19197220 */ /* 0x000fc60000410000 */
[----:B------:R4:W2:Y:S08]  /*384e0*/  MUFU.TANH R74, R15 ;  /* 0x0000000f004a7308 */ /* 0x0008b00000002400 */
[----:B------:R1:W2:Y:S01]  /*384f0*/  MUFU.TANH R71, R25 ;  /* 0x0000001900477308 */ /* 0x0002a20000002400 */
[----:B----4-:R-:W-:-:S04]  /*38500*/  SHF.R.S32.HI R15, RZ, 0x1f, R64 ;  /* 0x0000001fff0f7819 */ /* 0x010fc80000011440 */
[----:B-1----:R-:W-:-:S04]  /*38510*/  LEA.HI R25, R15, R64, RZ, 0x7 ;  /* 0x000000400f197211 */ /* 0x002fc800078f38ff */
[----:B------:R-:W-:Y:S01]  /*38520*/  LOP3.LUT R25, R25, 0xffffff80, RZ, 0xc0, !PT ;  /* 0xffffff8019197812 */ /* 0x000fe200078ec0ff */
[----:B0-----:R-:W-:-:S04]  /*38530*/  FMUL.FTZ R12, R26, R14 ;  /* 0x0000000e1a0c7220 */ /* 0x001fc80000410000 */
[----:B------:R-:W-:Y:S02]  /*38540*/  IMAD.IADD R25, R64, 0x1, -R25 ;  /* 0x0000000140197824 */ /* 0x000fe400078e0a19 */
[-C--:B------:R-:W-:Y:S01]  /*38550*/  FMUL.FTZ R58, R27, R14.reuse ;  /* 0x0000000e1b3a7220 */ /* 0x080fe20000410000 */
[-C--:B------:R-:W-:Y:S01]  /*38560*/  FMUL.FTZ R29, R29, R14.reuse ;  /* 0x0000000e1d1d7220 */ /* 0x080fe20000410000 */
[-C--:B------:R-:W-:Y:S01]  /*38570*/  FMUL.FTZ R21, R24, R14.reuse ;  /* 0x0000000e18157220 */ /* 0x080fe20000410000 */
[----:B------:R-:W-:Y:S01]  /*38580*/  SHF.R.S32.HI R26, RZ, 0x1f, R25 ;  /* 0x0000001fff1a7819 */ /* 0x000fe20000011419 */
[----:B------:R-:W-:Y:S01]  /*38590*/  FMUL.FTZ R24, R45, R14 ;  /* 0x0000000e2d187220 */ /* 0x000fe20000410000 */
[----:B------:R-:W-:Y:S01]  /*385a0*/  LEA.HI R27, R15, R64, RZ, 0x2 ;  /* 0x000000400f1b7211 */ /* 0x000fe200078f10ff */
[----:B------:R0:W1:Y:S01]  /*385b0*/  MUFU.TANH R73, R29 ;  /* 0x0000001d00497308 */ /* 0x0000620000002400 */
[-C--:B------:R-:W-:Y:S01]  /*385c0*/  LEA.HI R15, R26, R25.reuse, RZ, 0x2 ;  /* 0x000000191a0f7211 */ /* 0x080fe200078f10ff */
[----:B------:R-:W-:Y:S01]  /*385d0*/  FMUL.FTZ R28, R28, R14 ;  /* 0x0000000e1c1c7220 */ /* 0x000fe20000410000 */
[----:B------:R-:W-:-:S05]  /*385e0*/  LEA.HI R26, R26, R25, RZ, 0x5 ;  /* 0x000000191a1a7211 */ /* 0x000fca00078f28ff */
[----:B------:R4:W1:Y:S01]  /*385f0*/  MUFU.TANH R76, R24 ;  /* 0x00000018004c7308 */ /* 0x0008620000002400 */
[----:B0-----:R-:W-:Y:S02]  /*38600*/  LOP3.LUT R29, R27, 0xfffffffc, RZ, 0xc0, !PT ;  /* 0xfffffffc1b1d7812 */ /* 0x001fe400078ec0ff */
[----:B------:R-:W-:-:S03]  /*38610*/  SHF.R.S32.HI R27, RZ, 0x1f, R15 ;  /* 0x0000001fff1b7819 */ /* 0x000fc6000001140f */
[----:B------:R-:W-:Y:S01]  /*38620*/  IMAD.IADD R29, R64, 0x1, -R29 ;  /* 0x00000001401d7824 */ /* 0x000fe200078e0a1d */
[----:B----4-:R-:W-:Y:S01]  /*38630*/  SHF.R.S32.HI R24, RZ, 0x2, R15 ;  /* 0x00000002ff187819 */ /* 0x010fe2000001140f */
[----:B------:R0:W4:Y:S03]  /*38640*/  MUFU.TANH R72, R28 ;  /* 0x0000001c00487308 */ /* 0x0001260000002400 */
[----:B------:R-:W-:Y:S02]  /*38650*/  LEA.HI R27, R27, R24, RZ, 0x3 ;  /* 0x000000181b1b7211 */ /* 0x000fe400078f18ff */
[----:B------:R-:W-:Y:S02]  /*38660*/  SHF.R.S32.HI R26, RZ, 0x5, R26 ;  /* 0x00000005ff1a7819 */ /* 0x000fe4000001141a */
[----:B------:R-:W-:Y:S02]  /*38670*/  LOP3.LUT R27, R27, 0xfffffff8, RZ, 0xc0, !PT ;  /* 0xfffffff81b1b7812 */ /* 0x000fe400078ec0ff */
[----:B0-----:R-:W-:Y:S01]  /*38680*/  LEA.HI R28, R29, R29, RZ, 0x1 ;  /* 0x0000001d1d1c7211 */ /* 0x001fe200078f08ff */
[----:B---3--:R-:W-:-:S02]  /*38690*/  IMAD R26, R65, 0x4, R26 ;  /* 0x00000004411a7824 */ /* 0x008fc400078e021a */
[----:B------:R-:W-:Y:S01]  /*386a0*/  IMAD.IADD R27, R24, 0x1, -R27 ;  /* 0x00000001181b7824 */ /* 0x000fe200078e0a1b */
[----:B------:R-:W-:-:S03]  /*386b0*/  LOP3.LUT R28, R28, 0x1ffffffe, RZ, 0xc0, !PT ;  /* 0x1ffffffe1c1c7812 */ /* 0x000fc600078ec0ff */
[----:B------:R-:W-:Y:S02]  /*386c0*/  IMAD.U32 R27, R26, 0x10, R27 ;  /* 0x000000101a1b7824 */ /* 0x000fe400078e001b */
[----:B------:R-:W-:Y:S02]  /*386d0*/  IMAD.IADD R28, R29, 0x1, -R28 ;  /* 0x000000011d1c7824 */ /* 0x000fe400078e0a1c */
[----:B------:R-:W-:Y:S02]  /*386e0*/  FMUL.FTZ R40, R42, R14 ;  /* 0x0000000e2a287220 */ /* 0x000fe40000410000 */
[----:B------:R-:W-:-:S04]  /*386f0*/  IMAD R42, R28, 0x8, R27 ;  /* 0x000000081c2a7824 */ /* 0x000fc800078e021b */
[----:B------:R-:W-:-:S04]  /*38700*/  @P2 IMAD.HI.U32 R67, R42, R67, RZ ;  /* 0x000000432a432227 */ /* 0x000fc800078e00ff */
[----:B------:R-:W-:Y:S01]  /*38710*/  FMUL.FTZ R37, R37, R14 ;  /* 0x0000000e25257220 */ /* 0x000fe20000410000 */
[----:B------:R-:W-:Y:S01]  /*38720*/  @P2 SHF.R.U32.HI R42, RZ, R66, R67 ;  /* 0x00000042ff2a2219 */ /* 0x000fe20000011643 */
[-C--:B------:R-:W-:Y:S01]  /*38730*/  FMUL.FTZ R41, R41, R14.reuse ;  /* 0x0000000e29297220 */ /* 0x080fe20000410000 */
[----:B------:R-:W-:Y:S01]  /*38740*/  LOP3.LUT R24, R15, 0x7ffffffc, RZ, 0xc0, !PT ;  /* 0x7ffffffc0f187812 */ /* 0x000fe200078ec0ff */
[----:B------:R-:W-:Y:S02]  /*38750*/  IMAD.SHL.U32 R65, R0, 0x40, RZ ;  /* 0x0000004000417824 */ /* 0x000fe400078e00ff */
[-C--:B------:R-:W-:Y:S01]  /*38760*/  FMUL.FTZ R36, R36, R14.reuse ;  /* 0x0000000e24247220 */ /* 0x080fe20000410000 */
[----:B------:R-:W0:Y:S01]  /*38770*/  SHFL.IDX PT, R26, R42, RZ, 0x1c1f ;  /* 0x001c1fff2a1a7589 */ /* 0x000e2200000e0000 */
[-C--:B------:R-:W-:Y:S01]  /*38780*/  FMUL.FTZ R44, R44, R14.reuse ;  /* 0x0000000e2c2c7220 */ /* 0x080fe20000410000 */
[-C--:B------:R-:W-:Y:S01]  /*38790*/  FMUL.FTZ R62, R35, R14.reuse ;  /* 0x0000000e233e7220 */ /* 0x080fe20000410000 */
[----:B------:R3:W0:Y:S01]  /*387a0*/  MUFU.TANH R75, R41 ;  /* 0x00000029004b7308 */ /* 0x0006220000002400 */
[-C--:B------:R-:W-:Y:S01]  /*387b0*/  FMUL.FTZ R61, R34, R14.reuse ;  /* 0x0000000e223d7220 */ /* 0x080fe20000410000 */
[-C--:B------:R-:W-:Y:S01]  /*387c0*/  FMUL.FTZ R63, R43, R14.reuse ;  /* 0x0000000e2b3f7220 */ /* 0x080fe20000410000 */
[-C--:B------:R-:W-:Y:S01]  /*387d0*/  FMUL.FTZ R59, R30, R14.reuse ;  /* 0x0000000e1e3b7220 */ /* 0x080fe20000410000 */
[-C--:B------:R-:W-:Y:S01]  /*387e0*/  FMUL.FTZ R60, R31, R14.reuse ;  /* 0x0000000e1f3c7220 */ /* 0x080fe20000410000 */
[-C--:B------:R-:W-:Y:S01]  /*387f0*/  FMUL.FTZ R32, R32, R14.reuse ;  /* 0x0000000e20207220 */ /* 0x080fe20000410000 */
[----:B------:R-:W-:-:S02]  /*38800*/  FMUL.FTZ R33, R33, R14 ;  /* 0x0000000e21217220 */ /* 0x000fc40000410000 */
[----:B------:R-:W0:Y:S01]  /*38810*/  MUFU.TANH R35, R37 ;  /* 0x0000002500237308 */ /* 0x000e220000002400 */
[----:B---3--:R-:W-:Y:S01]  /*38820*/  IMAD.IADD R41, R25, 0x1, -R24 ;  /* 0x0000000119297824 */ /* 0x008fe200078e0a18 */
[----:B------:R-:W-:Y:S01]  /*38830*/  IADD3 R24, -R65, 0x1, RZ ;  /* 0x0000000141187810 */ /* 0x000fe20007ffe1ff */
[-C--:B------:R-:W-:Y:S01]  /*38840*/  FMUL.FTZ R38, R38, R14.reuse ;  /* 0x0000000e26267220 */ /* 0x080fe20000410000 */
[-C--:B------:R-:W-:Y:S01]  /*38850*/  FMUL.FTZ R39, R39, R14.reuse ;  /* 0x0000000e27277220 */ /* 0x080fe20000410000 */
[-C--:B------:R-:W-:Y:S01]  /*38860*/  FMUL.FTZ R45, R46, R14.reuse ;  /* 0x0000000e2e2d7220 */ /* 0x080fe20000410000 */
[-C--:B------:R-:W-:Y:S01]  /*38870*/  FMUL.FTZ R48, R48, R14.reuse ;  /* 0x0000000e30307220 */ /* 0x080fe20000410000 */
[-C--:B------:R-:W-:Y:S01]  /*38880*/  FMUL.FTZ R49, R49, R14.reuse ;  /* 0x0000000e31317220 */ /* 0x080fe20000410000 */
[----:B------:R3:W0:Y:S01]  /*38890*/  MUFU.TANH R34, R36 ;  /* 0x0000002400227308 */ /* 0x0006220000002400 */
[-C--:B------:R-:W-:Y:S01]  /*388a0*/  FMUL.FTZ R43, R50, R14.reuse ;  /* 0x0000000e322b7220 */ /* 0x080fe20000410000 */
[-C--:B------:R-:W-:Y:S01]  /*388b0*/  FMUL.FTZ R52, R52, R14.reuse ;  /* 0x0000000e34347220 */ /* 0x080fe20000410000 */
[-C--:B------:R-:W-:Y:S01]  /*388c0*/  FMUL.FTZ R53, R53, R14.reuse ;  /* 0x0000000e35357220 */ /* 0x080fe20000410000 */
[----:B------:R-:W-:-:S04]  /*388d0*/  FMUL.FTZ R54, R54, R14 ;  /* 0x0000000e36367220 */ /* 0x000fc80000410000 */
[----:B------:R2:W0:Y:S01]  /*388e0*/  MUFU.TANH R37, R44 ;  /* 0x0000002c00257308 */ /* 0x0004220000002400 */
[-C--:B---3--:R-:W-:Y:S01]  /*388f0*/  FMUL.FTZ R36, R47, R14.reuse ;  /* 0x0000000e2f247220 */ /* 0x088fe20000410000 */
[----:B------:R-:W-:Y:S01]  /*38900*/  ISETP.GE.AND P3, PT, R13, 0x1, PT ;  /* 0x000000010d00780c */ /* 0x000fe20003f66270 */
[----:B------:R-:W-:Y:S02]  /*38910*/  IMAD R24, R41, -0x2, R24 ;  /* 0xfffffffe29187824 */ /* 0x000fe400078e0218 */
[-C--:B--2---:R-:W-:Y:S01]  /*38920*/  FMUL.FTZ R44, R51, R14.reuse ;  /* 0x0000000e332c7220 */ /* 0x084fe20000410000 */
[----:B------:R-:W-:Y:S02]  /*38930*/  FMUL.FTZ R14, R55, R14 ;  /* 0x0000000e370e7220 */ /* 0x000fe40000410000 */
[----:B------:R-:W2:Y:S01]  /*38940*/  MUFU.TANH R21, R21 ;  /* 0x0000001500157308 */ /* 0x000ea20000002400 */
[----:B------:R-:W-:Y:S02]  /*38950*/  IADD3 R24, -R56, R24, R57 ;  /* 0x0000001838187210 */ /* 0x000fe40007ffe139 */
[----:B------:R-:W-:-:S05]  /*38960*/  LOP3.LUT R15, RZ, R68, RZ, 0x33, !PT ;  /* 0x00000044ff0f7212 */ /* 0x000fca00078e33ff */
        /* <DEDUP_REMOVED lines=44> */
.L_x_6788:
[----:B------:R-:W-:Y:S05]  /*38c30*/  BSYNC B5 ;  /* 0x0000000000057941 */ /* 0x000fea0003800000 */
.L_x_6787:
[----:B------:R-:W-:Y:S01]  /*38c40*/  LOP3.LUT R14, RZ, R14, RZ, 0x33, !PT ;  /* 0x0000000eff0e7212 */ /* 0x000fe200078e33ff */
[----:B------:R-:W-:Y:S06]  /*38c50*/  BRA `(.L_x_6789) ;  /* 0x0000000000287947 */ /* 0x000fec0003800000 */
.L_x_6786:
        /* <DEDUP_REMOVED lines=10> */
.L_x_6789:
[----:B------:R-:W-:Y:S05]  /*38d00*/  BSYNC B4 ;  /* 0x0000000000047941 */ /* 0x000fea0003800000 */
.L_x_6785:
[----:B------:R-:W-:-:S04]  /*38d10*/  IMAD R14, R13, R14, -R65 ;  /* 0x0000000e0d0e7224 */ /* 0x000fc800078e0a41 */
[----:B------:R-:W-:-:S05]  /*38d20*/  IMAD R14, R41, -0x2, R14 ;  /* 0xfffffffe290e7824 */ /* 0x000fca00078e020e */
[----:B------:R-:W-:Y:S02]  /*38d30*/  VIMNMX R47, R47, R14, !PT ;  /* 0x0000000e2f2f7248 */ /* 0x000fe40007fe0100 */
[----:B------:R-:W-:-:S07]  /*38d40*/  VIADDMNMX R46, R14, R13, R46, PT ;  /* 0x0000000d0e2e7246 */ /* 0x000fce000380012e */
.L_x_6784:
[----:B------:R-:W-:Y:S05]  /*38d50*/  BSYNC B3 ;  /* 0x0000000000037941 */ /* 0x000fea0003800000 */
.L_x_6783:
[C---:B------:R-:W-:Y:S01]  /*38d60*/  ISETP.GE.AND P3, PT, R70.reuse, 0x9, PT ;  /* 0x000000094600780c */ /* 0x040fe20003f66270 */
[----:B------:R-:W0:Y:S01]  /*38d70*/  SHFL.IDX PT, R42, R42, 0x1, 0x1c1f ;  /* 0x003c1f002a2a7f89 */ /* 0x000e2200000e0000 */
        /* <DEDUP_REMOVED lines=12> */
[----:B-1----:R-:W-:Y:S02]  /*38e40*/  FSEL R31, R73, -INF , !P4 ;  /* 0xff800000491f7808 */ /* 0x002fe40006000000 */
        /* <DEDUP_REMOVED lines=61> */
[----:B0-----:R-:W-:-:S03]  /*39220*/  IMAD.IADD R47, R50, 0x1, R42 ;  /* 0x00000001322f7824 */ /* 0x001fc600078e022a */
        /* <DEDUP_REMOVED lines=21> */
.L_x_6795:
[----:B------:R-:W-:Y:S05]  /*39380*/  BSYNC B5 ;  /* 0x0000000000057941 */ /* 0x000fea0003800000 */
.L_x_6794:
[----:B------:R-:W-:Y:S01]  /*39390*/  LOP3.LUT R56, RZ, R56, RZ, 0x33, !PT ;  /* 0x00000038ff387212 */ /* 0x000fe200078e33ff */
[----:B------:R-:W-:Y:S06]  /*393a0*/  BRA `(.L_x_6796) ;  /* 0x0000000000287947 */ /* 0x000fec0003800000 */
.L_x_6793:
        /* <DEDUP_REMOVED lines=10> */
.L_x_6796:
[----:B------:R-:W-:Y:S05]  /*39450*/  BSYNC B4 ;  /* 0x0000000000047941 */ /* 0x000fea0003800000 */
.L_x_6792:
[----:B------:R-:W-:-:S04]  /*39460*/  IMAD R56, R13, R56, -R65 ;  /* 0x000000380d387224 */ /* 0x000fc800078e0a41 */
[----:B------:R-:W-:-:S05]  /*39470*/  IMAD R56, R41, -0x2, R56 ;  /* 0xfffffffe29387824 */ /* 0x000fca00078e0238 */
[----:B------:R-:W-:Y:S02]  /*39480*/  VIADDMNMX R46, R56, R13, R46, PT ;  /* 0x0000000d382e7246 */ /* 0x000fe4000380012e */
[----:B------:R-:W-:-:S07]  /*39490*/  VIMNMX R47, R47, R56, !PT ;  /* 0x000000382f2f7248 */ /* 0x000fce0007fe0100 */
.L_x_6791:
[----:B------:R-:W-:Y:S05]  /*394a0*/  BSYNC B3 ;  /* 0x0000000000037941 */ /* 0x000fea0003800000 */
.L_x_6790:
        /* <DEDUP_REMOVED lines=50> */
[C---:B------:R-:W-:Y:S02]  /*397d0*/  ISETP.GT.AND P3, PT, R47.reuse, 0x30, !P3 ;  /* 0x000000302f00780c */ /* 0x040fe40005f64270 */
[----:B------:R-:W-:-:S02]  /*397e0*/  ISETP.GT.AND P4, PT, R47, 0x31, !P4 ;  /* 0x000000312f00780c */ /* 0x000fc40006784270 */
[C---:B------:R-:W-:Y:S02]  /*397f0*/  ISETP.GT.AND P5, PT, R47.reuse, 0x38, !P5 ;  /* 0x000000382f00780c */ /* 0x040fe40006fa4270 */
[----:B------:R-:W-:Y:S02]  /*39800*/  ISETP.GT.AND P6, PT, R47, 0x39, !P6 ;  /* 0x000000392f00780c */ /* 0x000fe400077c4270 */
[C---:B------:R-:W-:Y:S02]  /*39810*/  ISETP.LT.OR P2, PT, R46.reuse, 0x2a, P2 ;  /* 0x0000002a2e00780c */ /* 0x040fe40001741670 */
[----:B------:R-:W-:Y:S02]  /*39820*/  ISETP.LT.OR P3, PT, R46, 0x31, P3 ;  /* 0x000000312e00780c */ /* 0x000fe40001f61670 */
[----:B------:R-:W-:Y:S02]  /*39830*/  FSEL R56, R36, -INF , !P2 ;  /* 0xff80000024387808 */ /* 0x000fe40005000000 */
[----:B------:R-:W-:-:S02]  /*39840*/  ISETP.LT.OR P4, PT, R46, 0x32, P4 ;  /* 0x000000322e00780c */ /* 0x000fc40002781670 */
[----:B------:R-:W-:Y:S02]  /*39850*/  FSEL R64, R43, -INF , !P3 ;  /* 0xff8000002b407808 */ /* 0x000fe40005800000 */
[----:B------:R-:W-:Y:S02]  /*39860*/  ISETP.LT.OR P5, PT, R46, 0x39, P5 ;  /* 0x000000392e00780c */ /* 0x000fe40002fa1670 */
[----:B------:R-:W-:Y:S02]  /*39870*/  FSEL R66, R44, -INF , !P4 ;  /* 0xff8000002c427808 */ /* 0x000fe40006000000 */
[----:B------:R-:W-:Y:S01]  /*39880*/  ISETP.LT.OR P6, PT, R46, 0x3a, P6 ;  /* 0x0000003a2e00780c */ /* 0x000fe200037c1670 */
[----:B------:R-:W3:Y:S01]  /*39890*/  LD.E R44, desc[UR4][R10.64+0x20] ;  /* 0x000020040a2c7980 */ /* 0x000ee2000c101900 */
[----:B------:R-:W-:Y:S02]  /*398a0*/  FSEL R54, R54, -INF , !P5 ;  /* 0xff80000036367808 */ /* 0x000fe40006800000 */
[----:B------:R-:W-:-:S02]  /*398b0*/  R2UR UR6, R4 ;  /* 0x00000000040672ca */ /* 0x000fc400000e0000 */
[----:B------:R-:W-:Y:S02]  /*398c0*/  R2UR UR7, R5 ;  /* 0x00000000050772ca */ /* 0x000fe400000e0000 */
[----:B------:R-:W-:Y:S02]  /*398d0*/  FSEL R68, R51, -INF , !P6 ;  /* 0xff80000033447808 */ /* 0x000fe40007000000 */
[----:B--2---:R-:W-:Y:S02]  /*398e0*/  FMNMX.FTZ R48, R37, R12, !PT ;  /* 0x0000000c25307209 */ /* 0x004fe40007810000 */
        /* <DEDUP_REMOVED lines=19> */
[----:B------:R-:W-:Y:S01]  /*39a20*/  FMNMX.FTZ R48, R26, R45, !PT ;  /* 0x0000002d1a307209 */ /* 0x000fe20007810000 */
[----:B------:R-:W2:Y:S01]  /*39a30*/  LD.E R50, desc[UR6][R10.64+0x14] ;  /* 0x000014060a327980 */ /* 0x000ea2000c101900 */
        /* <DEDUP_REMOVED lines=32> */
[----:B------:R-:W-:Y:S02]  /*39c40*/  FMUL.FTZ R12, R45, R44 ;  /* 0x0000002c2d0c7220 */ /* 0x000fe40000410000 */
[----:B------:R-:W-:-:S04]  /*39c50*/  FMUL.FTZ R13, R44, R13 ;  /* 0x0000000d2c0d7220 */ /* 0x000fc80000410000 */
[----:B------:R-:W5:Y:S08]  /*39c60*/  MUFU.EX2 R12, R12 ;  /* 0x0000000c000c7308 */ /* 0x000f700000000800 */
[----:B------:R-:W2:Y:S01]  /*39c70*/  MUFU.EX2 R13, R13 ;  /* 0x0000000d000d7308 */ /* 0x000ea20000000800 */
[----:B------:R0:W-:Y:S01]  /*39c80*/  ST.E desc[UR4][R10.64+0x4], R43 ;  /* 0x0000042b0a007985 */ /* 0x0001e2000c101904 */
[----:B-----5:R-:W-:Y:S01]  /*39c90*/  FMUL.FTZ R49, R12, R47 ;  /* 0x0000002f0c317220 */ /* 0x020fe20000410000 */
[----:B--2---:R-:W-:-:S04]  /*39ca0*/  FMUL.FTZ R51, R13, R50 ;  /* 0x000000320d337220 */ /* 0x004fc80000410000 */
[----:B------:R0:W-:Y:S04]  /*39cb0*/  ST.E desc[UR6][R10.64+0x10], R49 ;  /* 0x000010310a007985 */ /* 0x0001e8000c101906 */
[----:B------:R0:W-:Y:S04]  /*39cc0*/  ST.E desc[UR8][R10.64+0x14], R51 ;  /* 0x000014330a007985 */ /* 0x0001e8000c101908 */
[----:B------:R-:W2:Y:S04]  /*39cd0*/  LDL.64 R44, [R8+0x78] ;  /* 0x00007800082c7983 */ /* 0x000ea80000100a00 */
[----:B--2---:R-:W2:Y:S04]  /*39ce0*/  LD.E.64 R46, desc[UR4][R44.64] ;  /* 0x000000042c2e7980 */ /* 0x004ea8000c101b00 */
[----:B--2---:R-:W2:Y:S01]  /*39cf0*/  LD.E R36, desc[UR4][R46.64+0x4] ;  /* 0x000004042e247980 */ /* 0x004ea2000c101900 */
[----:B------:R-:W-:Y:S01]  /*39d00*/  BSSY B3, `(.L_x_6797) ;  /* 0x0000010000037945 */ /* 0x000fe20003800000 */
[----:B--2---:R-:W-:-:S13]  /*39d10*/  ISETP.NE.AND P2, PT, R36, RZ, PT ;  /* 0x000000ff2400720c */ /* 0x004fda0003f45270 */
[----:B0-----:R-:W-:Y:S05]  /*39d20*/  @P2 BRA `(.L_x_6798) ;  /* 0x0000000000342947 */ /* 0x001fea0003800000 */
        /* <DEDUP_REMOVED lines=13> */
.L_x_6798:
[----:B------:R-:W-:Y:S05]  /*39e00*/  BSYNC B3 ;  /* 0x0000000000037941 */ /* 0x000fea0003800000 */
.L_x_6797:
        /* <DEDUP_REMOVED lines=13> */
.L_x_6800:
[----:B------:R-:W-:Y:S05]  /*39ee0*/  BSYNC B3 ;  /* 0x0000000000037941 */ /* 0x000fea0003800000 */
.L_x_6799:
        /* <DEDUP_REMOVED lines=26> */
[-C--:B------:R-:W-:Y:S01]  /*3a090*/  FFMA.FTZ R60, R60, R36.reuse, -R45 ;  /* 0x000000243c3c7223 */ /* 0x080fe2000001082d */
[-C--:B------:R-:W-:Y:S01]  /*3a0a0*/  FFMA.FTZ R32, R32, R36.reuse, -R43 ;  /* 0x0000002420207223 */ /* 0x080fe2000001082b */
[-C--:B------:R-:W-:Y:S01]  /*3a0b0*/  FFMA.FTZ R61, R61, R36.reuse, -R45 ;  /* 0x000000243d3d7223 */ /* 0x080fe2000001082d */
[-CC-:B------:R-:W-:Y:S01]  /*3a0c0*/  FFMA.FTZ R27, R27, R36.reuse, -R43.reuse ;  /* 0x000000241b1b7223 */ /* 0x180fe2000001082b */
[-CC-:B------:R-:W-:Y:S01]  /*3a0d0*/  FFMA.FTZ R26, R26, R36.reuse, -R43.reuse ;  /* 0x000000241a1a7223 */ /* 0x180fe2000001082b */
[-C--:B------:R-:W-:Y:S01]  /*3a0e0*/  FFMA.FTZ R33, R33, R36.reuse, -R43 ;  /* 0x0000002421217223 */ /* 0x080fe2000001082b */
[----:B------:R-:W-:Y:S01]  /*3a0f0*/  MUFU.EX2 R44, R44 ;  /* 0x0000002c002c7308 */ /* 0x000fe20000000800 */
[-C--:B------:R-:W-:Y:S01]  /*3a100*/  FFMA.FTZ R62, R62, R36.reuse, -R45 ;  /* 0x000000243e3e7223 */ /* 0x080fe2000001082d */
[-C--:B------:R-:W-:Y:S01]  /*3a110*/  FFMA.FTZ R34, R34, R36.reuse, -R43 ;  /* 0x0000002422227223 */ /* 0x080fe2000001082b */
[-C--:B------:R-:W-:Y:S01]  /*3a120*/  FFMA.FTZ R42, R42, R36.reuse, -R45 ;  /* 0x000000242a2a7223 */ /* 0x080fe2000001082d */
[-CC-:B------:R-:W-:Y:S01]  /*3a130*/  FFMA.FTZ R14, R14, R36.reuse, -R43.reuse ;  /* 0x000000240e0e7223 */ /* 0x180fe2000001082b */
[-CC-:B------:R-:W-:Y:S01]  /*3a140*/  FFMA.FTZ R15, R15, R36.reuse, -R43.reuse ;  /* 0x000000240f0f7223 */ /* 0x180fe2000001082b */
[-C--:B------:R-:W-:Y:S01]  /*3a150*/  FFMA.FTZ R35, R35, R36.reuse, -R43 ;  /* 0x0000002423237223 */ /* 0x080fe2000001082b */
[-C--:B------:R-:W-:Y:S01]  /*3a160*/  FFMA.FTZ R41, R41, R36.reuse, -R45 ;  /* 0x0000002429297223 */ /* 0x080fe2000001082d */
[----:B------:R-:W0:Y:S01]  /*3a170*/  MUFU.EX2 R168, R29 ;  /* 0x0000001d00a87308 */ /* 0x000e220000000800 */
[-CC-:B------:R-:W-:Y:S01]  /*3a180*/  FFMA.FTZ R25, R25, R36.reuse, -R43.reuse ;  /* 0x0000002419197223 */ /* 0x180fe2000001082b */
[-CC-:B------:R-:W-:Y:S01]  /*3a190*/  FFMA.FTZ R28, R28, R36.reuse, -R43.reuse ;  /* 0x000000241c1c7223 */ /* 0x180fe2000001082b */
[-CC-:B------:R-:W-:Y:S01]  /*3a1a0*/  FFMA.FTZ R24, R24, R36.reuse, -R43.reuse ;  /* 0x0000002418187223 */ /* 0x180fe2000001082b */
[-C--:B------:R-:W-:Y:S01]  /*3a1b0*/  FFMA.FTZ R43, R21, R36.reuse, -R43 ;  /* 0x00000024152b7223 */ /* 0x080fe2000001082b */
        /* <DEDUP_REMOVED lines=8> */
[----:B------:R-:W-:-:S03]  /*3a240*/  FFMA.FTZ R36, R68, R36, -R45 ;  /* 0x0000002444247223 */ /* 0x000fc6000001082d */
[----:B------:R-:W2:Y:S08]  /*3a250*/  MUFU.EX2 R30, R30 ;  /* 0x0000001e001e7308 */ /* 0x000eb00000000800 */
[----:B------:R-:W3:Y:S08]  /*3a260*/  MUFU.EX2 R59, R59 ;  /* 0x0000003b003b7308 */ /* 0x000ef00000000800 */
[----:B------:R-:W4:Y:S08]  /*3a270*/  MUFU.EX2 R31, R31 ;  /* 0x0000001f001f7308 */ /* 0x000f300000000800 */
[----:B------:R-:W4:Y:S08]  /*3a280*/  MUFU.EX2 R60, R60 ;  /* 0x0000003c003c7308 */ /* 0x000f300000000800 */
[----:B------:R-:W-:Y:S08]  /*3a290*/  MUFU.EX2 R32, R32 ;  /* 0x0000002000207308 */ /* 0x000ff00000000800 */
[----:B------:R5:W-:Y:S08]  /*3a2a0*/  MUFU.EX2 R9, R27 ;  /* 0x0000001b00097308 */ /* 0x000bf00000000800 */
[----:B------:R1:W-:Y:S01]  /*3a2b0*/  MUFU.EX2 R178, R26 ;  /* 0x0000001a00b27308 */ /* 0x0003e20000000800 */
[----:B-----5:R-:W-:-:S04]  /*3a2c0*/  FADD.FTZ R27, R37, R50 ;  /* 0x00000032251b7221 */ /* 0x020fc80000010000 */
[----:B0-----:R-:W-:-:S03]  /*3a2d0*/  FADD.FTZ R27, R168, R27 ;  /* 0x0000001ba81b7221 */ /* 0x001fc60000010000 */
[----:B------:R-:W0:Y:S01]  /*3a2e0*/  MUFU.EX2 R61, R61 ;  /* 0x0000003d003d7308 */ /* 0x000e220000000800 */
[----:B-1----:R-:W-:-:S04]  /*3a2f0*/  FADD.FTZ R26, R44, R51 ;  /* 0x000000332c1a7221 */ /* 0x002fc80000010000 */
[----:B------:R-:W-:-:S03]  /*3a300*/  FADD.FTZ R26, R169, R26 ;  /* 0x0000001aa91a7221 */ /* 0x000fc60000010000 */
[----:B------:R-:W-:Y:S08]  /*3a310*/  MUFU.EX2 R33, R33 ;  /* 0x0000002100217308 */ /* 0x000ff00000000800 */
[----:B------:R-:W1:Y:S08]  /*3a320*/  MUFU.EX2 R62, R62 ;  /* 0x0000003e003e7308 */ /* 0x000e700000000800 */
[----:B------:R-:W-:Y:S08]  /*3a330*/  MUFU.EX2 R34, R34 ;  /* 0x0000002200227308 */ /* 0x000ff00000000800 */
[----:B------:R2:W-:Y:S08]  /*3a340*/  MUFU.EX2 R182, R14 ;  /* 0x0000000e00b67308 */ /* 0x0005f00000000800 */
[----:B------:R3:W-:Y:S01]  /*3a350*/  MUFU.EX2 R29, R15 ;  /* 0x0000000f001d7308 */ /* 0x0007e20000000800 */
[----:B--2---:R-:W-:-:S07]  /*3a360*/  FADD.FTZ R14, R30, R27 ;  /* 0x0000001b1e0e7221 */ /* 0x004fce0000010000 */
[----:B------:R-:W2:Y:S01]  /*3a370*/  MUFU.EX2 R42, R42 ;  /* 0x0000002a002a7308 */ /* 0x000ea20000000800 */
[----:B---3--:R-:W-:-:S07]  /*3a380*/  FADD.FTZ R15, R59, R26 ;  /* 0x0000001a3b0f7221 */ /* 0x008fce0000010000 */
[----:B------:R-:W-:Y:S08]  /*3a390*/  MUFU.EX2 R35, R35 ;  /* 0x0000002300237308 */ /* 0x000ff00000000800 */
[----:B------:R4:W-:Y:S08]  /*3a3a0*/  MUFU.EX2 R21, R25 ;  /* 0x0000001900157308 */ /* 0x0009f00000000800 */
[----:B------:R-:W3:Y:S01]  /*3a3b0*/  MUFU.EX2 R41, R41 ;  /* 0x0000002900297308 */ /* 0x000ee20000000800 */
[----:B----4-:R-:W-:Y:S01]  /*3a3c0*/  FADD.FTZ R25, R31, R14 ;  /* 0x0000000e1f197221 */ /* 0x010fe20000010000 */
[----:B------:R-:W-:-:S04]  /*3a3d0*/  FADD.FTZ R14, R60, R15 ;  /* 0x0000000f3c0e7221 */ /* 0x000fc80000010000 */
[----:B0-----:R-:W-:Y:S02]  /*3a3e0*/  FADD.FTZ R15, R61, R14 ;  /* 0x0000000e3d0f7221 */ /* 0x001fe40000010000 */
[----:B------:R-:W0:Y:S02]  /*3a3f0*/  MUFU.EX2 R28, R28 ;  /* 0x0000001c001c7308 */ /* 0x000e240000000800 */
[----:B-1----:R-:W-:-:S06]  /*3a400*/  FADD.FTZ R15, R62, R15 ;  /* 0x0000000f3e0f7221 */ /* 0x002fcc0000010000 */
[----:B------:R1:W-:Y:S08]  /*3a410*/  MUFU.EX2 R180, R24 ;  /* 0x0000001800b47308 */ /* 0x0003f00000000800 */
[----:B------:R-:W4:Y:S01]  /*3a420*/  MUFU.EX2 R40, R40 ;  /* 0x0000002800287308 */ /* 0x000f220000000800 */
[----:B-1----:R-:W-:-:S04]  /*3a430*/  FADD.FTZ R24, R32, R25 ;  /* 0x0000001920187221 */ /* 0x002fc80000010000 */
[----:B------:R-:W-:Y:S01]  /*3a440*/  FADD.FTZ R25, R33, R24 ;  /* 0x0000001821197221 */ /* 0x000fe20000010000 */
[----:B--2---:R-:W-:Y:S02]  /*3a450*/  FADD.FTZ R24, R42, R15 ;  /* 0x0000000f2a187221 */ /* 0x004fe40000010000 */
[----:B------:R-:W1:Y:S01]  /*3a460*/  MUFU.EX2 R39, R39 ;  /* 0x0000002700277308 */ /* 0x000e620000000800 */
[----:B------:R-:W-:Y:S01]  /*3a470*/  FADD.FTZ R14, R34, R25 ;  /* 0x00000019220e7221 */ /* 0x000fe20000010000 */
[----:B---3--:R-:W-:-:S03]  /*3a480*/  FADD.FTZ R25, R41, R24 ;  /* 0x0000001829197221 */ /* 0x008fc60000010000 */
[----:B------:R-:W-:-:S03]  /*3a490*/  FADD.FTZ R15, R35, R14 ;  /* 0x0000000e230f7221 */ /* 0x000fc60000010000 */
[----:B------:R-:W2:Y:S01]  /*3a4a0*/  MUFU.EX2 R38, R38 ;  /* 0x0000002600267308 */ /* 0x000ea20000000800 */
[----:B0-----:R-:W-:Y:S01]  /*3a4b0*/  FADD.FTZ R14, R28, R15 ;  /* 0x0000000f1c0e7221 */ /* 0x001fe20000010000 */
[----:B----4-:R-:W-:-:S03]  /*3a4c0*/  FADD.FTZ R24, R40, R25 ;  /* 0x0000001928187221 */ /* 0x010fc60000010000 */
[----:B------:R-:W-:-:S03]  /*3a4d0*/  FADD.FTZ R15, R9, R14 ;  /* 0x0000000e090f7221 */ /* 0x000fc60000010000 */
[----:B------:R-:W0:Y:S01]  /*3a4e0*/  MUFU.EX2 R179, R46 ;  /* 0x0000002e00b37308 */ /* 0x000e220000000800 */
[----:B-1----:R-:W-:Y:S01]  /*3a4f0*/  FADD.FTZ R25, R39, R24 ;  /* 0x0000001827197221 */ /* 0x002fe20000010000 */
[----:B------:R-:W-:-:S04]  /*3a500*/  FADD.FTZ R14, R178, R15 ;  /* 0x0000000fb20e7221 */ /* 0x000fc80000010000 */
[----:B------:R-:W-:Y:S02]  /*3a510*/  FADD.FTZ R15, R21, R14 ;  /* 0x0000000e150f7221 */ /* 0x000fe40000010000 */
[----:B------:R-:W1:Y:S01]  /*3a520*/  MUFU.EX2 R47, R47 ;  /* 0x0000002f002f7308 */ /* 0x000e620000000800 */
[----:B--2---:R-:W-:Y:S01]  /*3a530*/  FADD.FTZ R24, R38, R25 ;  /* 0x0000001926187221 */ /* 0x004fe20000010000 */
[----:B------:R-:W-:-:S04]  /*3a540*/  FADD.FTZ R14, R180, R15 ;  /* 0x0000000fb40e7221 */ /* 0x000fc80000010000 */
[----:B------:R-:W-:Y:S02]  /*3a550*/  FADD.FTZ R25, R29, R14 ;  /* 0x0000000e1d197221 */ /* 0x000fe40000010000 */
[----:B------:R-:W2:Y:S01]  /*3a560*/  MUFU.EX2 R48, R48 ;  /* 0x0000003000307308 */ /* 0x000ea20000000800 */
[----:B0-----:R-:W-:-:S07]  /*3a570*/  FADD.FTZ R24, R179, R24 ;  /* 0x00000018b3187221 */ /* 0x001fce0000010000 */
[----:B------:R-:W0:Y:S01]  /*3a580*/  MUFU.EX2 R49, R49 ;  /* 0x0000003100317308 */ /* 0x000e220000000800 */
[----:B-1----:R-:W-:Y:S01]  /*3a590*/  FADD.FTZ R15, R47, R24 ;  /* 0x000000182f0f7221 */ /* 0x002fe20000010000 */
[----:B------:R-:W-:-:S06]  /*3a5a0*/  FADD.FTZ R24, R182, R25 ;  /* 0x00000019b6187221 */ /* 0x000fcc0000010000 */
[----:B------:R-:W1:Y:S01]  /*3a5b0*/  MUFU.EX2 R43, R43 ;  /* 0x0000002b002b7308 */ /* 0x000e620000000800 */
[----:B--2---:R-:W-:-:S07]  /*3a5c0*/  FADD.FTZ R14, R48, R15 ;  /* 0x0000000f300e7221 */ /* 0x004fce0000010000 */
[----:B------:R-:W2:Y:S01]  /*3a5d0*/  MUFU.EX2 R36, R36 ;  /* 0x0000002400247308 */ /* 0x000ea20000000800 */
[----:B0-----:R-:W-:Y:S01]  /*3a5e0*/  FADD.FTZ R15, R49, R14 ;  /* 0x0000000e310f7221 */ /* 0x001fe20000010000 */
[----:B-1----:R-:W-:-:S05]  /*3a5f0*/  FADD.FTZ R45, R43, R24 ;  /* 0x000000182b2d7221 */ /* 0x002fca0000010000 */
[----:B------:R-:W-:Y:S01]  /*3a600*/  ST.E desc[UR4][R10.64+0x10], R45 ;  /* 0x0000102d0a007985 */ /* 0x000fe2000c101904 */
[----:B--2---:R-:W-:-:S05]  /*3a610*/  FADD.FTZ R51, R36, R15 ;  /* 0x0000000f24337221 */ /* 0x004fca0000010000 */
[----:B------:R0:W-:Y:S04]  /*3a620*/  ST.E desc[UR6][R10.64+0x14], R51 ;  /* 0x000014330a007985 */ /* 0x0001e8000c101906 */
[----:B------:R-:W2:Y:S01]  /*3a630*/  LDL.64 R24, [R8+0x80] ;  /* 0x0000800008187983 */ /* 0x000ea20000100a00 */
[----:B------:R-:W-:Y:S06]  /*3a640*/  BAR.SYNC.DEFER_BLOCKING 0xf, 0x100 ;  /* 0x03c4000000007b1d */ /* 0x000fec0000010000 */
[----:B------:R-:W3:Y:S04]  /*3a650*/  LDL.64 R14, [R8+0x88] ;  /* 0x00008800080e7983 */ /* 0x000ee80000100a00 */
[----:B--2---:R-:W2:Y:S04]  /*3a660*/  LD.E.64 R24, desc[UR4][R24.64+0x10] ;  /* 0x0000100418187980 */ /* 0x004ea8000c101b00 */
[----:B--2---:R-:W2:Y:S04]  /*3a670*/  LD.E.64 R26, desc[UR6][R24.64+0x8] ;  /* 0x00000806181a7980 */ /* 0x004ea8000c101b00 */
[----:B------:R-:W4:Y:S01]  /*3a680*/  LD.E.64 R52, desc[UR4][R24.64] ;  /* 0x0000000418347980 */ /* 0x000f22000c101b00 */
        /* <DEDUP_REMOVED lines=17> */
[--C-:B----4-:R-:W-:Y:S02]  /*3a7a0*/  IMAD R53, R53, 0x2, R26.reuse ;  /* 0x0000000235357824 */ /* 0x110fe400078e021a */
[C---:B0-----:R-:W-:Y:S02]  /*3a7b0*/  IMAD R10, R52.reuse, 0x2, R26 ;  /* 0x00000002340a7824 */ /* 0x041fe400078e021a */
[----:B------:R-:W-:Y:S01]  /*3a7c0*/  IMAD R52, R52, 0x2, R53 ;  /* 0x0000000234347824 */ /* 0x000fe200078e0235 */
[----:B------:R-:W-:Y:S04]  /*3a7d0*/  STSM.16.M88.4 [R26], R168 ;  /* 0x000000a81a007844 */ /* 0x000fe80000000200 */
[----:B------:R0:W-:Y:S04]  /*3a7e0*/  STSM.16.M88.4 [R10], R172 ;  /* 0x000000ac0a007844 */ /* 0x0001e80000000200 */
[----:B------:R1:W-:Y:S04]  /*3a7f0*/  STSM.16.M88.4 [R53], R176 ;  /* 0x000000b035007844 */ /* 0x0003e80000000200 */
[----:B------:R-:W-:Y:S04]  /*3a800*/  STSM.16.M88.4 [R52], R180 ;  /* 0x000000b434007844 */ /* 0x000fe80000000200 */
[----:B---3--:R-:W2:Y:S04]  /*3a810*/  LD.E R11, desc[UR6][R14.64+0x4] ;  /* 0x000004060e0b7980 */ /* 0x008ea8000c101900 */
[----:B------:R-:W3:Y:S04]  /*3a820*/  LD.E R9, desc[UR4][R14.64] ;  /* 0x000000040e097980 */ /* 0x000ee8000c101900 */
[----:B------:R-:W4:Y:S01]  /*3a830*/  LD.E R21, desc[UR8][R14.64+0x10] ;  /* 0x000010080e157980 */ /* 0x000f22000c101900 */
[----:B------:R-:W-:-:S02]  /*3a840*/  R2UR UR18, R4 ;  /* 0x00000000041272ca */ /* 0x000fc400000e0000 */
[C---:B------:R-:W-:Y:S01]  /*3a850*/  R2UR UR19, R5.reuse ;  /* 0x00000000051372ca */ /* 0x040fe200000e0000 */
[----:B0-----:R-:W5:Y:S01]  /*3a860*/  LD.E R10, desc[UR6][R14.64+0x8] ;  /* 0x000008060e0a7980 */ /* 0x001f62000c101900 */
        /* <DEDUP_REMOVED lines=44> */
[----:B--2---:R-:W-:-:S05]  /*3ab30*/  FMUL.FTZ R11, R12, R11 ;  /* 0x0000000b0c0b7220 */ /* 0x004fca0000410000 */
[----:B------:R0:W-:Y:S04]  /*3ab40*/  ST.E desc[UR6][R14.64+0x4], R11 ;  /* 0x0000040b0e007985 */ /* 0x0001e8000c101906 */
[----:B0-----:R-:W2:Y:S01]  /*3ab50*/  LD.E R11, desc[UR6][R14.64+0x140] ;  /* 0x000140060e0b7980 */ /* 0x001ea2000c101900 */
[C---:B---3--:R-:W-:Y:S01]  /*3ab60*/  FMUL.FTZ R9, R12.reuse, R9 ;  /* 0x000000090c097220 */ /* 0x048fe20000410000 */
[----:B----4-:R-:W-:-:S04]  /*3ab70*/  FMUL.FTZ R21, R12, R21 ;  /* 0x000000150c157220 */ /* 0x010fc80000410000 */
[----:B------:R0:W-:Y:S04]  /*3ab80*/  ST.E desc[UR4][R14.64], R9 ;  /* 0x000000090e007985 */ /* 0x0001e8000c101904 */
[----:B------:R1:W-:Y:S04]  /*3ab90*/  ST.E desc[UR8][R14.64+0x10], R21 ;  /* 0x000010150e007985 */ /* 0x0003e8000c101908 */
[----:B0-----:R-:W3:Y:S04]  /*3aba0*/  LD.E R9, desc[UR18][R14.64+0x134] ;  /* 0x000134120e097980 */ /* 0x001ee8000c101900 */
[----:B-1----:R-:W4:Y:S01]  /*3abb0*/  LD.E R21, desc[UR6][R14.64+0x144] ;  /* 0x000144060e157980 */ /* 0x002f22000c101900 */
        /* <DEDUP_REMOVED lines=64> */
[----:B------:R5:W-:Y:S02]  /*3afc0*/  ST.E desc[UR4][R14.64+0x1e4], R11 ;  /* 0x0001e40b0e007985 */ /* 0x000be4000c101904 */
[----:B-----5:R-:W-:Y:S02]  /*3afd0*/  FMUL.FTZ R11, R13, R10 ;  /* 0x0000000a0d0b7220 */ /* 0x020fe40000410000 */
[----:B------:R-:W2:Y:S01]  /*3afe0*/  LD.E R10, desc[UR6][R14.64+0xc] ;  /* 0x00000c060e0a7980 */ /* 0x000ea2000c101900 */
[C---:B---3--:R-:W-:Y:S01]  /*3aff0*/  FMUL.FTZ R9, R12.reuse, R9 ;  /* 0x000000090c097220 */ /* 0x048fe20000410000 */
[----:B----4-:R-:W-:-:S04]  /*3b000*/  FMUL.FTZ R21, R12, R21 ;  /* 0x000000150c157220 */ /* 0x010fc80000410000 */
[----:B------:R0:W-:Y:S04]  /*3b010*/  ST.E desc[UR4][R14.64+0x1e0], R9 ;  /* 0x0001e0090e007985 */ /* 0x0001e8000c101904 */
[----:B------:R2:W-:Y:S04]  /*3b020*/  ST.E desc[UR4][R14.64+0x1f0], R21 ;  /* 0x0001f0150e007985 */ /* 0x0005e8000c101904 */
[----:B0-----:R-:W3:Y:S01]  /*3b030*/  LD.E R9, desc[UR6][R14.64+0x1f4] ;  /* 0x0001f4060e097980 */ /* 0x001ee2000c101900 */
[----:B--2---:R-:W-:-:S03]  /*3b040*/  FMUL.FTZ R21, R13, R10 ;  /* 0x0000000a0d157220 */ /* 0x004fc60000410000 */
[----:B------:R-:W2:Y:S01]  /*3b050*/  LD.E R10, desc[UR6][R14.64+0x18] ;  /* 0x000018060e0a7980 */ /* 0x000ea2000c101900 */
[----:B---3--:R-:W-:-:S05]  /*3b060*/  FMUL.FTZ R9, R12, R9 ;  /* 0x000000090c097220 */ /* 0x008fca0000410000 */
[----:B------:R2:W-:Y:S02]  /*3b070*/  ST.E desc[UR4][R14.64+0x1f4], R9 ;  /* 0x0001f4090e007985 */ /* 0x0005e4000c101904 */
[C---:B--2---:R-:W-:Y:S02]  /*3b080*/  FMUL.FTZ R9, R13.reuse, R10 ;  /* 0x0000000a0d097220 */ /* 0x044fe40000410000 */
[----:B------:R-:W2:Y:S04]  /*3b090*/  LD.E R10, desc[UR6][R14.64+0x1c] ;  /* 0x00001c060e0a7980 */ /* 0x000ea8000c101900 */
[----:B------:R2:W-:Y:S02]  /*3b0a0*/  ST.E desc[UR4][R14.64+0x8], R11 ;  /* 0x0000080b0e007985 */ /* 0x0005e4000c101904 */
[----:B--2---:R-:W-:-:S02]  /*3b0b0*/  FMUL.FTZ R11, R13, R10 ;  /* 0x0000000a0d0b7220 */ /* 0x004fc40000410000 */
[----:B------:R-:W2:Y:S04]  /*3b0c0*/  LD.E R10, desc[UR6][R14.64+0x28] ;  /* 0x000028060e0a7980 */ /* 0x000ea8000c101900 */
        /* <DEDUP_REMOVED lines=56> */
[----:B------:R-:W2:Y:S01]  /*3b450*/  LD.E R10, desc[UR6][R14.64+0xbc] ;  /* 0x0000bc060e0a7980 */ /* 0x000ea2000c101900 */
        /* <DEDUP_REMOVED lines=661> */
[----:B------:R-:W-:Y:S02]  /*3ddb0*/  R2UR UR4, R4 ;  /* 0x00000000040472ca */ /* 0x000fe400000e0000 */
[----:B------:R-:W-:Y:S01]  /*3ddc0*/  R2UR UR5, R5 ;  /* 0x00000000050572ca */ /* 0x000fe200000e0000 */
[----:B---3--:R-:W-:-:S12]  /*3ddd0*/  WARPGROUP.ARRIVE ;  /* 0x00000000000079c5 */ /* 0x008fd80000000000 */
        /* <DEDUP_REMOVED lines=329> */
[----:B------:R-:W-:Y:S02]  /*3f270*/  R2UR UR54, R4 ;  /* 0x00000000043672ca */ /* 0x000fe400000e0000 */
        /* <DEDUP_REMOVED lines=1973> */
.L_x_6801:
[----:B-1----:R-:W-:Y:S02]  /*46dd0*/  IMAD.MOV.U32 R4, RZ, RZ, R6 ;  /* 0x000000ffff047224 */ /* 0x002fe400078e0006 */
[----:B------:R-:W-:-:S04]  /*46de0*/  IMAD.MOV.U32 R5, RZ, RZ, 0x0 ;  /* 0x00000000ff057424 */ /* 0x000fc800078e00ff */
[----:B0-----:R-:W-:Y:S05]  /*46df0*/  RET.REL.NODEC R4 `(_ZN7cutlass13device_kernelIN5flash11enable_sm90INS1_16FlashAttnFwdSm90INS1_25CollectiveMainloopFwdSm90ILi2EN4cute5tupleIJNS5_1CILi1EEES8_S8_EEENS6_IJNS7_ILi64EEESA_SA_EEELi512ENS_10bfloat16_tEfNS_4arch4Sm90ELb0ELb1ELb1ELb1ELb0ELb0ELb1ELb0ELb0ELb1ELb0ELb0EEENS1_21CollectiveEpilogueFwdINS6_IJSA_NS7_ILi512EEESA_EEES9_SC_SE_Li256ELb1ELb1ELb0ELb0EEENS1_36VarlenDynamicPersistentTileSchedulerILi64ELi64ELi256ELi128ELb0ELb1ELb1ELb1ELb0ELb1EEEEEEEEEvNT_6ParamsE) ;  /* 0xfffffb9004807950 */ /* 0x001fea0003c3ffff */
.L_x_6775:
[----:B0-----:R0:W1:Y:S02]  /*46e00*/  SYNCS.PHASECHK.TRANS64.TRYWAIT P1, [R21+URZ], R24 ;  /* 0x00000018150075a7 */ /* 0x001064000802017f */
[----:B-1----:R-:W-:Y:S05]  /*46e10*/  @!P1 NANOSLEEP.SYNCS 0x989680 ;  /* 0x009896800000995d */ /* 0x002fea0003900000 */
[----:B------:R-:W1:Y:S02]  /*46e20*/  @!P1 SYNCS.PHASECHK.TRANS64 P1, [R21+URZ], R24 ;  /* 0x00000018150095a7 */ /* 0x000e64000802007f */
[----:B-1----:R-:W-:Y:S05]  /*46e30*/  @!P1 BRA `(.L_x_6775) ;  /* 0xfffffffc00f09947 */ /* 0x002fea000383ffff */
[----:B------:R-:W-:Y:S05]  /*46e40*/  BRA `(.L_x_6774) ;  /* 0xfffffee400ec7947 */ /* 0x000fea000383ffff */
.L_x_6782:
[----:B0-----:R0:W1:Y:S02]  /*46e50*/  SYNCS.PHASECHK.TRANS64.TRYWAIT P1, [R56+URZ], R57 ;  /* 0x00000039380075a7 */ /* 0x001064000802017f */
[----:B-1----:R-:W-:Y:S05]  /*46e60*/  @!P1 NANOSLEEP.SYNCS 0x989680 ;  /* 0x009896800000995d */ /* 0x002fea0003900000 */
[----:B------:R-:W1:Y:S02]  /*46e70*/  @!P1 SYNCS.PHASECHK.TRANS64 P1, [R56+URZ], R57 ;  /* 0x00000039380095a7 */ /* 0x000e64000802007f */
[----:B-1----:R-:W-:Y:S05]  /*46e80*/  @!P1 BRA `(.L_x_6782) ;  /* 0xfffffffc00f09947 */ /* 0x002fea000383ffff */
[----:B------:R-:W-:Y:S05]  /*46e90*/  BRA `(.L_x_6781) ;  /* 0xfffffeec00c07947 */ /* 0x000fea000383ffff */
.L_x_6802:
        /* <DEDUP_REMOVED lines=14> */
.L_x_15295:


//--------------------- .text._ZN7cutlass13device_kernelIN5flash11enable_sm90INS1_16FlashAttnFwdSm90INS1_25CollectiveMainloopFwdSm90ILi2EN4cute5tupleIJNS5_1CILi1EEES8_S8_EEENS6_IJNS7_ILi64EEESA_SA_EEELi512ENS_10bfloat16_tEfNS_4arch4Sm90ELb0ELb1ELb1ELb1ELb0ELb1ELb1ELb0ELb0ELb1ELb0ELb0EEENS1_21CollectiveEpilogueFwdINS6_IJSA_NS7_ILi512EEESA_EEES9_SC_SE_Li256ELb1ELb1ELb0ELb0EEENS1_36VarlenDynamicPersistentTileSchedulerILi64ELi64ELi256ELi128ELb0ELb1ELb1ELb1ELb0ELb1EEEEEEEEEvNT_6ParamsE --------------------------
	.section	.text._ZN7cutlass13device_kernelIN5flash11enable_sm90INS1_16FlashAttnFwdSm90INS1_25CollectiveMainloopFwdSm90ILi2EN4cute5tupleIJNS5_1CILi1EEES8_S8_EEENS6_IJNS7_ILi64EEESA_SA_EEELi512ENS_10bfloat16_tEfNS_4arch4Sm90ELb0ELb1ELb1ELb1ELb0ELb1ELb1ELb0ELb0ELb1ELb0ELb0EEENS1_21CollectiveEpilogueFwdINS6_IJSA_NS7_ILi512EEESA_EEES9_SC_SE_Li256ELb1ELb1ELb0ELb0EEENS1_36VarlenDynamicPersistentTileSchedulerILi64ELi64ELi256ELi128ELb0ELb1ELb1ELb1ELb0ELb1EEEEEEEEEvNT_6ParamsE,"ax",@progbits
	.align	128
.text._ZN7cutlass13device_kernelIN5flash11enable_sm90INS1_16FlashAttnFwdSm90INS1_25CollectiveMainloopFwdSm90ILi2EN4cute5tupleIJNS5_1CILi1EEES8_S8_EEENS6_IJNS7_ILi64EEESA_SA_EEELi512ENS_10bfloat16_tEfNS_4arch4Sm90ELb0ELb1ELb1ELb1ELb0ELb1ELb1ELb0ELb0ELb1ELb0ELb0EEENS1_21CollectiveEpilogueFwdINS6_IJSA_NS7_ILi512EEESA_EEES9_SC_SE_Li256ELb1ELb1ELb0ELb0EEENS1_36VarlenDynamicPersistentTileSchedulerILi64ELi64ELi256ELi128ELb0ELb1ELb1ELb1ELb0ELb1EEEEEEEEEvNT_6ParamsE:
        .type           _ZN7cutlass13device_kernelIN5flash11enable_sm90INS1_16FlashAttnFwdSm90INS1_25CollectiveMainloopFwdSm90ILi2EN4cute5tupleIJNS5_1CILi1EEES8_S8_EEENS6_IJNS7_ILi64EEESA_SA_EEELi512ENS_10bfloat16_tEfNS_4arch4Sm90ELb0ELb1ELb1ELb1ELb0ELb1ELb1ELb0ELb0ELb1ELb0ELb0EEENS1_21CollectiveEpilogueFwdINS6_IJSA_NS7_ILi512EEESA_EEES9_SC_SE_Li256ELb1ELb1ELb0ELb0EEENS1_36VarlenDynamicPersistentTileSchedulerILi64ELi64ELi256ELi128ELb0ELb1ELb1ELb1ELb0ELb1EEEEEEEEEvNT_6ParamsE,@function
        .size           _ZN7cutlass13device_kernelIN5flash11enable_sm90INS1_16FlashAttnFwdSm90INS1_25CollectiveMainloopFwdSm90ILi2EN4cute5tupleIJNS5_1CILi1EEES8_S8_EEENS6_IJNS7_ILi64EEESA_SA_EEELi512ENS_10bfloat16_tEfNS_4arch4Sm90ELb0ELb1ELb1ELb1ELb0ELb1ELb1ELb0ELb0ELb1ELb0ELb0EEENS1_21CollectiveEpilogueFwdINS6_IJSA_NS7_ILi512EEESA_EEES9_SC_SE_Li256ELb1ELb1ELb0ELb0EEENS1_36VarlenDynamicPersistentTileSchedulerILi64ELi64ELi256ELi128ELb0ELb1ELb1ELb1ELb0ELb1EEEEEEEEEvNT_6ParamsE,(.L_x_15297 - _ZN7cutlass13device_kernelIN5flash11enable_sm90INS1_16FlashAttnFwdSm90INS1_25CollectiveMainloopFwdSm90ILi2EN4cute5tupleIJNS5_1CILi1EEES8_S8_EEENS6_IJNS7_ILi64EEESA_SA_EEELi512ENS_10bfloat16_tEfNS_4arch4Sm90ELb0ELb1ELb1ELb1ELb0ELb1ELb1ELb0ELb0ELb1ELb0ELb0EEENS1_21CollectiveEpilogueFwdINS6_IJSA_NS7_ILi512EEESA_EEES9_SC_SE_Li256ELb1ELb1ELb0ELb0EEENS1_36VarlenDynamicPersistentTileSchedulerILi64ELi64ELi256ELi128ELb0ELb1ELb1ELb1ELb0ELb1EEEEEEEEEvNT_6ParamsE)
        .other          _ZN7cutlass13device_kernelIN5flash11enable_sm90INS1_16FlashAttnFwdSm90INS1_25CollectiveMainloopFwdSm90ILi2EN4cute5tupleIJNS5_1CILi1EEES8_S8_EEENS6_IJNS7_ILi64EEESA_SA_EEELi512ENS_10bfloat16_tEfNS_4arch4Sm90ELb0ELb1ELb1ELb1ELb0ELb1ELb1ELb0ELb0ELb1ELb0ELb0EEENS1_21CollectiveEpilogueFwdINS6_IJSA_NS7_ILi512EEESA_EEES9_SC_SE_Li256ELb1ELb1ELb0ELb0EEENS1_36VarlenDynamicPersistentTileSchedulerILi64ELi64ELi256ELi128ELb0ELb1ELb1ELb1ELb0ELb1EEEEEEEEEvNT_6ParamsE,@"STO_CUDA_ENTRY STV_DEFAULT"
_ZN7cutlass13device_kernelIN5flash11enable_sm90INS1_16FlashAttnFwdSm90INS1_25CollectiveMainloopFwdSm90ILi2EN4cute5tupleIJNS5_1CILi1EEES8_S8_EEENS6_IJNS7_ILi64EEESA_SA_EEELi512ENS_10bfloat16_tEfNS_4arch4Sm90ELb0ELb1ELb1ELb1ELb0ELb1ELb1ELb0ELb0ELb1ELb0ELb0EEENS1_21CollectiveEpilogueFwdINS6_IJSA_NS7_ILi512EEESA_EEES9_SC_SE_Li256ELb1ELb1ELb0ELb0EEENS1_36VarlenDynamicPersistentTileSchedulerILi64ELi64ELi256ELi128ELb0ELb1ELb1ELb1ELb0ELb1EEEEEEEEEvNT_6ParamsE:
[----:B------:R-:W0:Y:S02]  /*0000*/  LDC R1, c[0x0][0x28] ;  /* 0x00000a00ff017b82 */ /* 0x000e240000000800 */
[----:B0-----:R-:W-:-:S05]  /*0010*/  VIADD R1, R1, 0xfffffb50 ;  /* 0xfffffb5001017836 */ /* 0x001fca0000000000 */
[----:B------:R-:W-:Y:S01]  /*0020*/  R2UR UR4, R1 ;  /* 0x00000000010472ca */ /* 0x000fe200000e0000 */
[----:B------:R-:W0:Y:S01]  /*0030*/  S2R R3, SR_TID.X ;  /* 0x0000000000037919 */ /* 0x000e220000002100 */
[----:B------:R-:W-:Y:S01]  /*0040*/  ELECT P0, URZ, PT ;  /* 0x00000000003f782f */ /* 0x000fe20003800000 */
[----:B------:R-:W-:Y:S01]  /*0050*/  BSSY B0, `(.L_x_6803) ;  /* 0x0000018000007945 */ /* 0x000fe20003800000 */
[----:B------:R-:W-:Y:S01]  /*0060*/  ULDC UR37, c[0x0][0x20] ;  /* 0x0000080000257ab9 */ /* 0x000fe20000000800 */
[----:B------:R-:W-:-:S08]  /*0070*/  ULDC UR36, c[0x0][0x24] ;  /* 0x0000090000247ab9 */ /* 0x000fd00000000800 */
[----:B------:R-:W-:-:S04]  /*0080*/  UIADD3 UR37, UP0, UR4, UR37, URZ ;  /* 0x0000002504257290 */ /* 0x000fc8000ff1e03f */
[----:B------:R-:W-:Y:S01]  /*0090*/  UIADD3.X UR36, URZ, UR36, URZ, UP0, !UPT ;  /* 0x000000243f247290 */ /* 0x000fe200087fe43f */
        /* <DEDUP_REMOVED lines=19> */
.L_x_6804:
[----:B------:R-:W-:Y:S05]  /*01d0*/  BSYNC B0 ;  /* 0x0000000000007941 */ /* 0x000fea0003800000 */
.L_x_6803:
        /* <DEDUP_REMOVED lines=21> */
[----:B0-----:R0:W1:Y:S01]  /*0330*/  @UP1 SYNCS.EXCH.64 URZ, [UR8+0x38800], UR4 ;  /* 0x03880004083f15b2 */ /* 0x0010620008000100 */
[----:B------:R0:W2:Y:S04]  /*0340*/  @UP2 SYNCS.EXCH.64 URZ, [UR8+0x38810], UR4 ;  /* 0x03881004083f25b2 */ /* 0x0000a80008000100 */
[----:B------:R0:W3:Y:S01]  /*0350*/  @UP3 SYNCS.EXCH.64 URZ, [UR8+0x38820], UR6 ;  /* 0x03882006083f35b2 */ /* 0x0000e20008000100 */
        /* <DEDUP_REMOVED lines=14> */
[----:B----4-:R-:W-:Y:S01]  /*0440*/  NOP ;  /* 0x0000000000007918 */ /* 0x010fe20000000000 */
.L_x_6805:
[----:B------:R-:W4:Y:S01]  /*0450*/  SHFL.IDX PT, R2, R0, RZ, 0x1f ;  /* 0x00001fff00027589 */ /* 0x000f2200000e0000 */
[----:B------:R-:W-:Y:S01]  /*0460*/  NOP ;  /* 0x0000000000007918 */ /* 0x000fe20000000000 */
[----:B----4-:R-:W-:-:S13]  /*0470*/  ISETP.NE.AND P0, PT, R2, RZ, PT ;  /* 0x000000ff0200720c */ /* 0x010fda0003f05270 */
        /* <DEDUP_REMOVED lines=18> */
[----:B----4-:R-:W-:Y:S01]  /*05a0*/  NOP ;  /* 0x0000000000007918 */ /* 0x010fe20000000000 */
.L_x_6806:
[----:B------:R-:W4:Y:S01]  /*05b0*/  SHFL.IDX PT, R2, R0, RZ, 0x1f ;  /* 0x00001fff00027589 */ /* 0x000f2200000e0000 */
[----:B------:R-:W-:Y:S01]  /*05c0*/  NOP ;  /* 0x0000000000007918 */ /* 0x000fe20000000000 */
[----:B----4-:R-:W-:-:S13]  /*05d0*/  ISETP.NE.AND P0, PT, R2, RZ, PT ;  /* 0x000000ff0200720c */ /* 0x010fda0003f05270 */
        /* <DEDUP_REMOVED lines=15> */
.L_x_6807:
        /* <DEDUP_REMOVED lines=22> */
.L_x_6808:
        /* <DEDUP_REMOVED lines=22> */
.L_x_6809:
[----:B------:R-:W-:Y:S01]  /*0990*/  PLOP3.LUT P0, PT, PT, PT, UP0, 0x80, 0x0 ;  /* 0x000000000000781c */ /* 0x000fe20003f0f008 */
[----:B------:R-:W-:Y:S01]  /*09a0*/  UMOV UR38, 0x1 ;  /* 0x0000000100267882 */ /* 0x000fe20000000000 */
[----:B------:R-:W-:Y:S01]  /*09b0*/  NOP ;  /* 0x0000000000007918 */ /* 0x000fe20000000000 */
[----:B------:R-:W-:Y:S01]  /*09c0*/  USEL UR38, UR38, 0x2, !UP0 ;  /* 0x0000000226267887 */ /* 0x000fe2000c000000 */
[----:B------:R-:W-:Y:S01]  /*09d0*/  BSSY B9, `(.L_x_6810) ;  /* 0x0003e31000097945 */ /* 0x000fe20003800000 */
[----:B------:R-:W-:Y:S01]  /*09e0*/  ULDC.64 UR44, c[0x0][0x208] ;  /* 0x00008200002c7ab9 */ /* 0x000fe20000000a00 */
[----:B------:R-:W-:Y:S02]  /*09f0*/  IMAD.U32 R16, RZ, RZ, UR37 ;  /* 0x00000025ff107e24 */ /* 0x000fe4000f8e00ff */
[----:B------:R-:W-:Y:S01]  /*0a00*/  IMAD.U32 R17, RZ, RZ, UR36 ;  /* 0x00000024ff117e24 */ /* 0x000fe2000f8e00ff */
[----:B0123--:R-:W-:Y:S06]  /*0a10*/  BAR.SYNC.DEFER_BLOCKING 0x0 ;  /* 0x0000000000007b1d */ /* 0x00ffec0000010000 */
[----:B------:R-:W-:Y:S05]  /*0a20*/  @!P0 BRA `(.L_x_6811) ;  /* 0x0000033c00848947 */ /* 0x000fea0003800000 */
.L_x_6812:
[----:B------:R-:W-:-:S08]  /*0a30*/  NOP ;  /* 0x0000000000007918 */ /* 0x000fd00000000000 */
[----:B------:R-:W0:Y:S02]  /*0a40*/  USETMAXREG.TRY_ALLOC.CTAPOOL UP0, 0xf0 ;  /* 0x000000f0000079c8 */ /* 0x000e240008000600 */
[----:B0-----:R-:W-:-:S13]  /*0a50*/  PLOP3.LUT P0, PT, PT, PT, UP0, 0x80, 0x0 ;  /* 0x000000000000781c */ /* 0x001fda0003f0f008 */
[----:B------:R-:W-:Y:S05]  /*0a60*/  @!P0 BRA `(.L_x_6812) ;  /* 0xfffffffc00f08947 */ /* 0x000fea000383ffff */
[----:B------:R-:W0:Y:S01]  /*0a70*/  S2R R0, SR_TID.X ;  /* 0x0000000000007919 */ /* 0x000e220000002100 */
[----:B------:R-:W1:Y:S01]  /*0a80*/  S2UR UR5, SR_CgaCtaId ;  /* 0x00000000000579c3 */ /* 0x000e620000008800 */
[----:B------:R-:W-:Y:S01]  /*0a90*/  UMOV UR4, 0x400 ;  /* 0x0000040000047882 */ /* 0x000fe20000000000 */
[----:B------:R-:W-:Y:S04]  /*0aa0*/  STL.64 [R1+0x1e8], RZ ;  /* 0x0001e8ff01007387 */ /* 0x000fe80000100a00 */
[----:B------:R-:W-:Y:S04]  /*0ab0*/  STL [R1+0x1f0], RZ ;  /* 0x0001f0ff01007387 */ /* 0x000fe80000100800 */
[----:B------:R-:W-:Y:S01]  /*0ac0*/  STL [R1+0x1f4], RZ ;  /* 0x0001f4ff01007387 */ /* 0x000fe20000100800 */
[----:B-1----:R-:W-:-:S06]  /*0ad0*/  ULEA UR4, UR5, UR4, 0x18 ;  /* 0x0000000405047291 */ /* 0x002fcc000f8ec03f */
[----:B------:R-:W-:Y:S01]  /*0ae0*/  IMAD.U32 R2, RZ, RZ, UR4 ;  /* 0x00000004ff027e24 */ /* 0x000fe2000f8e00ff */
[----:B0-----:R-:W-:Y:S01]  /*0af0*/  SHF.R.U32.HI R13, RZ, 0x7, R0 ;  /* 0x00000007ff0d7819 */ /* 0x001fe20000011600 */
[----:B------:R-:W-:-:S03]  /*0b00*/  ULDC UR4, c[0x0][0xd3c] ;  /* 0x00034f0000047ab9 */ /* 0x000fc60000000800 */
[----:B------:R-:W-:-:S13]  /*0b10*/  ISETP.NE.AND P0, PT, R13, 0x1, PT ;  /* 0x000000010d00780c */ /* 0x000fda0003f05270 */
[----:B------:R-:W-:Y:S06]  /*0b20*/  @!P0 BAR.ARV 0x8, 0x100 ;  /* 0x0204000000008b1d */ /* 0x000fec0000002000 */
[----:B------:R-:W-:-:S13]  /*0b30*/  ISETP.GE.U32.AND P0, PT, R0, 0x100, PT ;  /* 0x000001000000780c */ /* 0x000fda0003f06070 */
[----:B------:R-:W-:Y:S08]  /*0b40*/  @P0 BAR.ARV 0xf, 0x100 ;  /* 0x03c4000000000b1d */ /* 0x000ff00000002000 */
[----:B------:R-:W-:Y:S06]  /*0b50*/  BAR.SYNC.DEFER_BLOCKING 0x5, 0x180 ;  /* 0x0146000000007b1d */ /* 0x000fec0000010000 */
[----:B------:R-:W0:Y:S02]  /*0b60*/  LDS.128 R116, [R2+0x388d0] ;  /* 0x0388d00002747984 */ /* 0x000e240000000c00 */
[----:B------:R-:W-:Y:S06]  /*0b70*/  BAR.ARV 0x4, 0x180 ;  /* 0x0106000000007b1d */ /* 0x000fec0000002000 */
[----:B0-----:R-:W-:-:S13]  /*0b80*/  ISETP.GE.AND P0, PT, R119, UR4, PT ;  /* 0x0000000477007c0c */ /* 0x001fda000bf06270 */
[----:B------:R-:W-:Y:S05]  /*0b90*/  @P0 BRA `(.L_x_6813) ;  /* 0x000003e000500947 */ /* 0x000fea0003800000 */
[----:B------:R-:W-:Y:S01]  /*0ba0*/  VIADD R212, R0, 0xffffff80 ;  /* 0xffffff8000d47836 */ /* 0x000fe20000000000 */
[----:B------:R-:W0:Y:S01]  /*0bb0*/  S2UR UR4, SR_SWINHI ;  /* 0x00000000000479c3 */ /* 0x000e220000002f00 */
[----:B------:R-:W-:Y:S01]  /*0bc0*/  R2UR UR42, R2 ;  /* 0x00000000022a72ca */ /* 0x000fe200000e0000 */
[----:B------:R-:W-:Y:S01]  /*0bd0*/  IMAD.MOV.U32 R160, RZ, RZ, 0x20 ;  /* 0x00000020ffa07424 */ /* 0x000fe200078e00ff */
[----:B------:R-:W-:Y:S01]  /*0be0*/  UIADD3 UR39, UP0, UR37, 0x1e8, URZ ;  /* 0x000001e825277890 */ /* 0x000fe2000ff1e03f */
[----:B------:R-:W-:Y:S01]  /*0bf0*/  SHF.R.S32.HI R3, RZ, 0x1f, R212 ;  /* 0x0000001fff037819 */ /* 0x000fe200000114d4 */
[----:B------:R-:W-:Y:S01]  /*0c00*/  IMAD.MOV.U32 R159, RZ, RZ, 0x2 ;  /* 0x00000002ff9f7424 */ /* 0x000fe200078e00ff */
[----:B------:R-:W-:Y:S01]  /*0c10*/  UIADD3 UR41, UP1, UR37, 0x1f4, URZ ;  /* 0x000001f425297890 */ /* 0x000fe2000ff3e03f */
[----:B------:R-:W-:Y:S01]  /*0c20*/  IMAD.MOV.U32 R152, RZ, RZ, RZ ;  /* 0x000000ffff987224 */ /* 0x000fe200078e00ff */
[-C--:B------:R-:W-:Y:S01]  /*0c30*/  LEA.HI R0, R3, R212.reuse, RZ, 0x4 ;  /* 0x000000d403007211 */ /* 0x080fe200078f20ff */
[----:B------:R-:W-:Y:S01]  /*0c40*/  VIADD R214, R13, 0x8 ;  /* 0x000000080dd67836 */ /* 0x000fe20000000000 */
[----:B------:R-:W-:Y:S01]  /*0c50*/  LEA.HI R8, R3, R212, RZ, 0x7 ;  /* 0x000000d403087211 */ /* 0x000fe200078f38ff */
[----:B------:R-:W-:Y:S01]  /*0c60*/  ULOP3.LUT UR46, UR38, 0x1, URZ, 0xfc, !UPT ;  /* 0x00000001262e7892 */ /* 0x000fe2000f8efc3f */
[----:B------:R-:W-:-:S02]  /*0c70*/  SHF.R.S32.HI R5, RZ, 0x4, R0 ;  /* 0x00000004ff057819 */ /* 0x000fc40000011400 */
[C---:B------:R-:W-:Y:S02]  /*0c80*/  LOP3.LUT R223, R0.reuse, 0xfffffff0, RZ, 0xc0, !PT ;  /* 0xfffffff000df7812 */ /* 0x040fe400078ec0ff */
[----:B------:R-:W-:Y:S02]  /*0c90*/  LEA.HI R4, R0, R5, RZ, 0x1 ;  /* 0x0000000500047211 */ /* 0x000fe400078f08ff */
[----:B------:R-:W-:Y:S01]  /*0ca0*/  SHF.R.S32.HI R213, RZ, 0x7, R8 ;  /* 0x00000007ffd57819 */ /* 0x000fe20000011408 */
[----:B------:R-:W-:Y:S01]  /*0cb0*/  IMAD.IADD R223, R212, 0x1, -R223 ;  /* 0x00000001d4df7824 */ /* 0x000fe200078e0adf */
[----:B------:R-:W-:Y:S02]  /*0cc0*/  LOP3.LUT R6, R4, 0x1ffffffe, RZ, 0xc0, !PT ;  /* 0x1ffffffe04067812 */ /* 0x000fe400078ec0ff */
[----:B------:R-:W-:Y:S01]  /*0cd0*/  LEA.HI R4, R3, R212, RZ, 0x5 ;  /* 0x000000d403047211 */ /* 0x000fe200078f28ff */
[----:B------:R-:W-:Y:S01]  /*0ce0*/  IMAD R12, R213, 0x100, R223 ;  /* 0x00000100d50c7824 */ /* 0x000fe200078e02df */
[----:B------:R-:W-:Y:S01]  /*0cf0*/  LOP3.LUT R7, R8, 0xffffff80, RZ, 0xc0, !PT ;  /* 0xffffff8008077812 */ /* 0x000fe200078ec0ff */
[----:B------:R-:W-:Y:S01]  /*0d00*/  IMAD.IADD R6, R5, 0x1, -R6 ;  /* 0x0000000105067824 */ /* 0x000fe200078e0a06 */
[----:B------:R-:W-:-:S02]  /*0d10*/  SHF.R.S32.HI R220, RZ, 0x5, R4 ;  /* 0x00000005ffdc7819 */ /* 0x000fc40000011404 */
[----:B------:R-:W-:Y:S01]  /*0d20*/  SHF.R.S32.HI R5, RZ, 0x1f, R4 ;  /* 0x0000001fff057819 */ /* 0x000fe20000011404 */
[----:B------:R-:W-:-:S03]  /*0d30*/  IMAD.IADD R7, R212, 0x1, -R7 ;  /* 0x00000001d4077824 */ /* 0x000fc600078e0a07 */
[----:B------:R-:W-:Y:S02]  /*0d40*/  LEA.HI R5, R5, R220, RZ, 0x2 ;  /* 0x000000dc05057211 */ /* 0x000fe400078f10ff */
[----:B------:R-:W-:Y:S02]  /*0d50*/  SHF.R.S32.HI R10, RZ, 0x1f, R7 ;  /* 0x0000001fff0a7819 */ /* 0x000fe40000011407 */
[----:B------:R-:W-:Y:S02]  /*0d60*/  LOP3.LUT R5, R5, 0x3ffffc, RZ, 0xc0, !PT ;  /* 0x003ffffc05057812 */ /* 0x000fe400078ec0ff */
[CC--:B------:R-:W-:Y:S02]  /*0d70*/  LEA.HI R9, R10.reuse, R7.reuse, RZ, 0x2 ;  /* 0x000000070a097211 */ /* 0x0c0fe400078f10ff */
[----:B------:R-:W-:Y:S01]  /*0d80*/  LEA.HI R10, R10, R7, RZ, 0x5 ;  /* 0x000000070a0a7211 */ /* 0x000fe200078f28ff */
[----:B------:R-:W-:Y:S01]  /*0d90*/  IMAD.IADD R5, R220, 0x1, -R5 ;  /* 0x00000001dc057824 */ /* 0x000fe200078e0a05 */
[----:B------:R-:W-:-:S02]  /*0da0*/  SHF.R.S32.HI R0, RZ, 0x2, R9 ;  /* 0x00000002ff007819 */ /* 0x000fc40000011409 */
[----:B------:R-:W-:Y:S01]  /*0db0*/  SHF.R.S32.HI R11, RZ, 0x1f, R9 ;  /* 0x0000001fff0b7819 */ /* 0x000fe20000011409 */
[----:B------:R-:W-:Y:S01]  /*0dc0*/  IMAD R158, R5, 0x10, R12 ;  /* 0x00000010059e7824 */ /* 0x000fe200078e020c */
[----:B------:R-:W-:Y:S01]  /*0dd0*/  LEA.HI R8, R8, R213, RZ, 0x1 ;  /* 0x000000d508087211 */ /* 0x000fe200078f08ff */
[----:B------:R-:W2:Y:S01]  /*0de0*/  LDL.LU R5, [R1+0x44c] ;  /* 0x00044c0001057983 */ /* 0x000ea20000300800 */
[----:B------:R-:W-:Y:S02]  /*0df0*/  LEA.HI R11, R11, R0, RZ, 0x3 ;  /* 0x000000000b0b7211 */ /* 0x000fe400078f18ff */
[----:B------:R-:W-:Y:S02]  /*0e00*/  SHF.R.S32.HI R10, RZ, 0x5, R10 ;  /* 0x00000005ff0a7819 */ /* 0x000fe4000001140a */
[----:B------:R-:W-:Y:S02]  /*0e10*/  LOP3.LUT R11, R11, 0xfffffff8, RZ, 0xc0, !PT ;  /* 0xfffffff80b0b7812 */ /* 0x000fe400078ec0ff */
[----:B------:R-:W-:-:S03]  /*0e20*/  LOP3.LUT R4, R9, 0x7ffffffc, RZ, 0xc0, !PT ;  /* 0x7ffffffc09047812 */ /* 0x000fc600078ec0ff */
[----:B------:R-:W-:Y:S01]  /*0e30*/  IMAD.IADD R11, R0, 0x1, -R11 ;  /* 0x00000001000b7824 */ /* 0x000fe200078e0a0b */
[----:B------:R-:W-:Y:S01]  /*0e40*/  LEA.HI R0, R3, R212, RZ, 0x2 ;  /* 0x000000d403007211 */ /* 0x000fe200078f10ff */
[----:B------:R-:W-:Y:S01]  /*0e50*/  IMAD.SHL.U32 R184, R220, 0x200, RZ ;  /* 0x00000200dcb87824 */ /* 0x000fe200078e00ff */
[----:B------:R-:W-:Y:S01]  /*0e60*/  LOP3.LUT R8, R8, 0xfffffe, RZ, 0xc0, !PT ;  /* 0x00fffffe08087812 */ /* 0x000fe200078ec0ff */
[----:B------:R-:W-:Y:S01]  /*0e70*/  IMAD R162, R10, 0x10, R11 ;  /* 0x000000100aa27824 */ /* 0x000fe200078e020b */
[----:B------:R-:W-:Y:S01]  /*0e80*/  LOP3.LUT R215, R0, 0xfffffffc, RZ, 0xc0, !PT ;  /* 0xfffffffc00d77812 */ /* 0x000fe200078ec0ff */
[----:B------:R-:W-:Y:S01]  /*0e90*/  IMAD.IADD R4, R7, 0x1, -R4 ;  /* 0x0000000107047824 */ /* 0x000fe200078e0a04 */
[--C-:B------:R-:W-:Y:S02]  /*0ea0*/  SHF.R.S32.HI R153, RZ, 0x2, R0.reuse ;  /* 0x00000002ff997819 */ /* 0x100fe40000011400 */
[----:B------:R-:W-:-:S04]  /*0eb0*/  SHF.R.S32.HI R0, RZ, 0x1f, R0 ;  /* 0x0000001fff007819 */ /* 0x000fc80000011400 */
[----:B------:R-:W-:-:S04]  /*0ec0*/  LEA.HI R0, R0, R153, RZ, 0x3 ;  /* 0x0000009900007211 */ /* 0x000fc800078f18ff */
[----:B------:R-:W-:-:S05]  /*0ed0*/  LOP3.LUT R0, R0, 0xfffffff8, RZ, 0xc0, !PT ;  /* 0xfffffff800007812 */ /* 0x000fca00078ec0ff */
[----:B------:R-:W-:-:S05]  /*0ee0*/  IMAD.IADD R0, R153, 0x1, -R0 ;  /* 0x0000000199007824 */ /* 0x000fca00078e0a00 */
[----:B------:R-:W-:Y:S01]  /*0ef0*/  LOP3.LUT P0, RZ, R0, 0x4, RZ, 0xc0, !PT ;  /* 0x0000000400ff7812 */ /* 0x000fe2000780c0ff */
[----:B------:R-:W-:Y:S01]  /*0f00*/  VIADD R217, R153, 0x20 ;  /* 0x0000002099d97836 */ /* 0x000fe20000000000 */
[----:B------:R-:W-:-:S04]  /*0f10*/  LEA.HI R3, R3, R212, RZ, 0x3 ;  /* 0x000000d403037211 */ /* 0x000fc800078f18ff */
[----:B------:R-:W-:Y:S02]  /*0f20*/  SHF.R.S32.HI R12, RZ, 0x1f, R217 ;  /* 0x0000001fff0c7819 */ /* 0x000fe400000114d9 */
[----:B------:R-:W-:Y:S01]  /*0f30*/  SHF.R.S32.HI R199, RZ, 0x3, R3 ;  /* 0x00000003ffc77819 */ /* 0x000fe20000011403 */
[----:B------:R-:W-:Y:S01]  /*0f40*/  IMAD.IADD R215, R212, 0x1, -R215 ;  /* 0x00000001d4d77824 */ /* 0x000fe200078e0ad7 */
[----:B------:R-:W-:Y:S01]  /*0f50*/  LOP3.LUT R3, R3, 0xfffffff8, RZ, 0xc0, !PT ;  /* 0xfffffff803037812 */ /* 0x000fe200078ec0ff */
[----:B------:R-:W-:Y:S01]  /*0f60*/  IMAD.SHL.U32 R221, R217, 0x40, RZ ;  /* 0x00000040d9dd7824 */ /* 0x000fe200078e00ff */
[----:B------:R-:W-:Y:S01]  /*0f70*/  LEA.HI R12, R12, R217, RZ, 0x3 ;  /* 0x000000d90c0c7211 */ /* 0x000fe200078f18ff */
[----:B------:R-:W-:Y:S02]  /*0f80*/  IMAD.SHL.U32 R165, R0, 0x40, RZ ;  /* 0x0000004000a57824 */ /* 0x000fe400078e00ff */
[----:B------:R-:W-:Y:S01]  /*0f90*/  IMAD.IADD R218, R212, 0x1, -R3 ;  /* 0x00000001d4da7824 */ /* 0x000fe200078e0a03 */
[C---:B------:R-:W-:Y:S01]  /*0fa0*/  LEA.HI R3, R215.reuse, R215, RZ, 0x1 ;  /* 0x000000d7d7037211 */ /* 0x040fe200078f08ff */
[----:B------:R-:W-:Y:S01]  /*0fb0*/  IMAD.SHL.U32 R22, R215, 0x8, RZ ;  /* 0x00000008d7167824 */ /* 0x000fe200078e00ff */
[----:B------:R-:W-:Y:S01]  /*0fc0*/  LOP3.LUT R221, R221, 0x1c0, RZ, 0xc0, !PT ;  /* 0x000001c0dddd7812 */ /* 0x000fe200078ec0ff */
[----:B------:R-:W-:Y:S01]  /*0fd0*/  IMAD.SHL.U32 R12, R12, 0x40, RZ ;  /* 0x000000400c0c7824 */ /* 0x000fe200078e00ff */
[----:B------:R-:W-:Y:S01]  /*0fe0*/  LOP3.LUT R165, R165, 0x1c0, RZ, 0xc0, !PT ;  /* 0x000001c0a5a57812 */ /* 0x000fe200078ec0ff */
[----:B------:R-:W-:Y:S01]  /*0ff0*/  IMAD.SHL.U32 R193, R218, 0x8, RZ ;  /* 0x00000008dac17824 */ /* 0x000fe200078e00ff */
[----:B------:R-:W-:Y:S01]  /*1000*/  LOP3.LUT R10, R3, 0x1ffffffe, RZ, 0xc0, !PT ;  /* 0x1ffffffe030a7812 */ /* 0x000fe200078ec0ff */
[----:B------:R-:W-:Y:S01]  /*1010*/  IMAD.SHL.U32 R154, R215, 0x4, RZ ;  /* 0x00000004d79a7824 */ /* 0x000fe200078e00ff */
[----:B------:R-:W-:Y:S01]  /*1020*/  LOP3.LUT R0, R221, 0x38, R22, 0xf8, !PT ;  /* 0x00000038dd007812 */ /* 0x000fe200078ef816 */
[----:B------:R-:W-:Y:S01]  /*1030*/  IMAD.IADD R8, R213, 0x1, -R8 ;  /* 0x00000001d5087824 */ /* 0x000fe200078e0a08 */
[----:B------:R-:W-:Y:S01]  /*1040*/  SHF.R.U32.HI R224, RZ, 0x3, R221 ;  /* 0x00000003ffe07819 */ /* 0x000fe200000116dd */
[----:B------:R-:W-:Y:S01]  /*1050*/  IMAD.SHL.U32 R227, R6, 0x8, RZ ;  /* 0x0000000806e37824 */ /* 0x000fe200078e00ff */
[----:B------:R-:W-:-:S02]  /*1060*/  LOP3.LUT R225, R12, 0xfffffe00, RZ, 0xc0, !PT ;  /* 0xfffffe000ce17812 */ /* 0x000fc400078ec0ff */
[----:B------:R-:W-:Y:S02]  /*1070*/  LOP3.LUT R157, R165, 0x18, R22, 0xf8, !PT ;  /* 0x00000018a59d7812 */ /* 0x000fe400078ef816 */
[----:B------:R-:W-:Y:S01]  /*1080*/  SHF.R.U32.HI R167, RZ, 0x3, R165 ;  /* 0x00000003ffa77819 */ /* 0x000fe200000116a5 */
[----:B------:R-:W-:Y:S01]  /*1090*/  VIADD R161, R154, 0x10 ;  /* 0x000000109aa17836 */ /* 0x000fe20000000000 */
[----:B------:R-:W-:Y:S01]  /*10a0*/  SEL R160, R160, 0xffffffe0, !P0 ;  /* 0xffffffe0a0a07807 */ /* 0x000fe20004000000 */
[----:B------:R-:W-:Y:S01]  /*10b0*/  VIADD R191, R193, 0x40 ;  /* 0x00000040c1bf7836 */ /* 0x000fe20000000000 */
[----:B------:R-:W-:Y:S01]  /*10c0*/  LOP3.LUT R219, R225, R0, R224, 0xf6, !PT ;  /* 0x00000000e1db7212 */ /* 0x000fe200078ef6e0 */
[C---:B------:R-:W-:Y:S01]  /*10d0*/  VIADD R190, R193.reuse, 0x80 ;  /* 0x00000080c1be7836 */ /* 0x040fe20000000000 */
[----:B------:R-:W-:Y:S01]  /*10e0*/  LOP3.LUT R157, R184, R157, R167, 0xf6, !PT ;  /* 0x0000009db89d7212 */ /* 0x000fe200078ef6a7 */
[C---:B------:R-:W-:Y:S02]  /*10f0*/  VIADD R189, R193.reuse, 0xc0 ;  /* 0x000000c0c1bd7836 */ /* 0x040fe40000000000 */
[----:B------:R-:W-:-:S02]  /*1100*/  VIADD R188, R193, 0x100 ;  /* 0x00000100c1bc7836 */ /* 0x000fc40000000000 */
[C---:B------:R-:W-:Y:S02]  /*1110*/  VIADD R187, R193.reuse, 0x140 ;  /* 0x00000140c1bb7836 */ /* 0x040fe40000000000 */
[C---:B------:R-:W-:Y:S02]  /*1120*/  VIADD R196, R193.reuse, 0x180 ;  /* 0x00000180c1c47836 */ /* 0x040fe40000000000 */
[----:B------:R-:W-:Y:S02]  /*1130*/  VIADD R195, R193, 0x1c0 ;  /* 0x000001c0c1c37836 */ /* 0x000fe40000000000 */
[----:B------:R-:W-:Y:S02]  /*1140*/  IMAD.SHL.U32 R222, R8, 0x100, RZ ;  /* 0x0000010008de7824 */ /* 0x000fe400078e00ff */
[----:B------:R-:W-:Y:S02]  /*1150*/  IMAD.IADD R3, R215, 0x1, -R10 ;  /* 0x00000001d7037824 */ /* 0x000fe400078e0a0a */
[----:B------:R-:W-:-:S02]  /*1160*/  IMAD.U32 R158, R158, 0x40, R227 ;  /* 0x000000409e9e7824 */ /* 0x000fc400078e00e3 */
[----:B------:R-:W-:Y:S01]  /*1170*/  IMAD.SHL.U32 R226, R4, 0x2, RZ ;  /* 0x0000000204e27824 */ /* 0x000fe200078e00ff */
[----:B------:R-:W-:Y:S01]  /*1180*/  UMOV UR42, UR42 ;  /* 0x0000002a002a7c82 */ /* 0x000fe20008000000 */
[----:B0-----:R-:W-:Y:S01]  /*1190*/  UMOV UR43, UR4 ;  /* 0x00000004002b7c82 */ /* 0x001fe20008000000 */
[----:B------:R-:W-:Y:S01]  /*11a0*/  IMAD.MOV.U32 R156, RZ, RZ, RZ ;  /* 0x000000ffff9c7224 */ /* 0x000fe200078e00ff */
[----:B------:R-:W-:Y:S01]  /*11b0*/  SHF.R.S32.HI R166, RZ, 0x1f, R153 ;  /* 0x0000001fffa67819 */ /* 0x000fe20000011499 */
[----:B------:R-:W-:Y:S01]  /*11c0*/  IMAD.WIDE R158, R158, R159, UR42 ;  /* 0x0000002a9e9e7e25 */ /* 0x000fe2000f8e029f */
[----:B------:R-:W-:Y:S02]  /*11d0*/  SHF.R.S32.HI R23, RZ, 0x1f, R22 ;  /* 0x0000001fff177819 */ /* 0x000fe40000011416 */
[----:B------:R-:W-:Y:S01]  /*11e0*/  SHF.R.S32.HI R155, RZ, 0x1f, R154 ;  /* 0x0000001fff9b7819 */ /* 0x000fe2000001149a */
[----:B------:R-:W-:Y:S01]  /*11f0*/  IMAD R219, R219, 0x2, R2 ;  /* 0x00000002dbdb7824 */ /* 0x000fe200078e0202 */
[----:B------:R-:W-:Y:S01]  /*1200*/  SHF.R.S32.HI R211, RZ, 0x1f, R191 ;  /* 0x0000001fffd37819 */ /* 0x000fe200000114bf */
[----:B------:R-:W-:Y:S01]  /*1210*/  IMAD.IADD R163, R226, 0x1, R222 ;  /* 0x00000001e2a37824 */ /* 0x000fe200078e02de */
[----:B------:R-:W-:Y:S01]  /*1220*/  SHF.R.S32.HI R210, RZ, 0x1f, R190 ;  /* 0x0000001fffd27819 */ /* 0x000fe200000114be */
[----:B------:R-:W-:Y:S01]  /*1230*/  IMAD.IADD R186, R160, 0x1, R157 ;  /* 0x00000001a0ba7824 */ /* 0x000fe200078e029d */
[----:B------:R-:W-:Y:S01]  /*1240*/  SHF.R.S32.HI R205, RZ, 0x1f, R189 ;  /* 0x0000001fffcd7819 */ /* 0x000fe200000114bd */
[----:B------:R-:W-:Y:S01]  /*1250*/  IMAD R228, R3, 0x8, R162 ;  /* 0x0000000803e47824 */ /* 0x000fe200078e02a2 */
[----:B------:R-:W-:-:S02]  /*1260*/  SHF.R.S32.HI R204, RZ, 0x1f, R188 ;  /* 0x0000001fffcc7819 */ /* 0x000fc400000114bc */
[----:B------:R-:W-:Y:S02]  /*1270*/  SHF.R.S32.HI R203, RZ, 0x1f, R187 ;  /* 0x0000001fffcb7819 */ /* 0x000fe400000114bb */
[----:B------:R-:W-:Y:S02]  /*1280*/  SHF.R.S32.HI R216, RZ, 0x1f, R161 ;  /* 0x0000001fffd87819 */ /* 0x000fe400000114a1 */
[----:B------:R-:W-:Y:S02]  /*1290*/  SHF.R.S32.HI R202, RZ, 0x1f, R196 ;  /* 0x0000001fffca7819 */ /* 0x000fe400000114c4 */
[----:B------:R-:W-:Y:S01]  /*12a0*/  SHF.R.S32.HI R201, RZ, 0x1f, R195 ;  /* 0x0000001fffc97819 */ /* 0x000fe200000114c3 */
[----:B------:R-:W-:Y:S02]  /*12b0*/  UIADD3.X UR47, URZ, UR36, URZ, UP0, !UPT ;  /* 0x000000243f2f7290 */ /* 0x000fe400087fe43f */
[----:B------:R-:W-:Y:S01]  /*12c0*/  UIADD3.X UR48, URZ, UR36, URZ, UP1, !UPT ;  /* 0x000000243f307290 */ /* 0x000fe20008ffe43f */
[----:B--2---:R-:W-:-:S04]  /*12d0*/  LOP3.LUT R5, R5, 0xffffefff, RZ, 0xc0, !PT ;  /* 0xffffefff05057812 */ /* 0x004fc800078ec0ff */
[----:B------:R-:W-:-:S05]  /*12e0*/  @P0 LOP3.LUT R5, R5, 0x1000, RZ, 0xfc, !PT ;  /* 0x0000100005050812 */ /* 0x000fca00078efcff */
[----:B------:R0:W-:Y:S02]  /*12f0*/  STL [R1+0x44c], R5 ;  /* 0x00044c0501007387 */ /* 0x0001e40000100800 */
.L_x_7023:
[----:B------:R-:W-:Y:S01]  /*1300*/  ULDC.64 UR4, c[0x0][0xb20] ;  /* 0x0002c80000047ab9 */ /* 0x000fe20000000a00 */
[----:B0-23--:R-:W1:Y:S01]  /*1310*/  LDC.64 R6, c[0x0][0xb00] ;  /* 0x0002c000ff067b82 */ /* 0x00de620000000a00 */
[----:B------:R-:W-:Y:S01]  /*1320*/  ISETP.NE.U32.AND P1, PT, RZ, UR4, PT ;  /* 0x00000004ff007c0c */ /* 0x000fe2000bf25070 */
[----:B------:R-:W-:Y:S01]  /*1330*/  IMAD.MOV.U32 R3, RZ, RZ, RZ ;  /* 0x000000ffff037224 */ /* 0x000fe200078e00ff */
[----:B------:R-:W-:Y:S01]  /*1340*/  ULDC.64 UR6, c[0x0][0xb18] ;  /* 0x0002c60000067ab9 */ /* 0x000fe20000000a00 */
[----:B----4-:R-:W-:Y:S01]  /*1350*/  IMAD.MOV.U32 R19, RZ, RZ, RZ ;  /* 0x000000ffff137224 */ /* 0x010fe200078e00ff */
[----:B------:R-:W-:Y:S01]  /*1360*/  ISETP.NE.AND.EX P1, PT, RZ, UR5, PT, P1 ;  /* 0x00000005ff007c0c */ /* 0x000fe2000bf25310 */
[----:B------:R-:W-:Y:S02]  /*1370*/  ULDC.64 UR4, c[0x0][0xb10] ;  /* 0x0002c40000047ab9 */ /* 0x000fe40000000a00 */
[----:B------:R-:W-:-:S04]  /*1380*/  ISETP.NE.U32.AND P2, PT, RZ, UR4, PT ;  /* 0x00000004ff007c0c */ /* 0x000fc8000bf45070 */
[----:B------:R-:W-:Y:S01]  /*1390*/  ISETP.NE.AND.EX P2, PT, RZ, UR5, PT, P2 ;  /* 0x00000005ff007c0c */ /* 0x000fe2000bf45320 */
[----:B------:R-:W-:Y:S02]  /*13a0*/  ULDC.64 UR4, c[0x0][0xb00] ;  /* 0x0002c00000047ab9 */ /* 0x000fe40000000a00 */
[----:B------:R-:W-:-:S03]  /*13b0*/  ISETP.NE.U32.AND P0, PT, RZ, UR4, PT ;  /* 0x00000004ff007c0c */ /* 0x000fc6000bf05070 */
[----:B0-----:R-:W0:Y:S01]  /*13c0*/  @P1 LDC.64 R4, c[0x0][0xb20] ;  /* 0x0002c800ff041b82 */ /* 0x001e220000000a00 */
[----:B------:R-:W-:Y:S01]  /*13d0*/  ISETP.NE.AND.EX P0, PT, RZ, UR5, PT, P0 ;  /* 0x00000005ff007c0c */ /* 0x000fe2000bf05300 */
[----:B-1----:R-:W-:-:S06]  /*13e0*/  IMAD.WIDE R10, R119, 0x4, R6 ;  /* 0x00000004770a7825 */ /* 0x002fcc00078e0206 */
[----:B------:R-:W1:Y:S01]  /*13f0*/  @P2 LDC.64 R8, c[0x0][0xb10] ;  /* 0x0002c400ff082b82 */ /* 0x000e620000000a00 */
[----:B------:R-:W-:Y:S02]  /*1400*/  ULDC UR4, c[0x0][0x288] ;  /* 0x0000a20000047ab9 */ /* 0x000fe40000000800 */
[----:B------:R-:W-:Y:S01]  /*1410*/  IMAD.U32 R24, RZ, RZ, UR4 ;  /* 0x00000004ff187e24 */ /* 0x000fe2000f8e00ff */
[----:B------:R-:W-:Y:S02]  /*1420*/  ULDC.64 UR4, c[0x0][0x418] ;  /* 0x0001060000047ab9 */ /* 0x000fe40000000a00 */
[----:B------:R2:W5:Y:S01]  /*1430*/  @P0 LDG.E R19, desc[UR44][R10.64] ;  /* 0x0000002c0a130981 */ /* 0x000562000c1e1900 */
[----:B0-----:R-:W-:-:S05]  /*1440*/  @P1 IMAD.WIDE R4, R119, 0x4, R4 ;  /* 0x0000000477041825 */ /* 0x001fca00078e0204 */
[----:B------:R2:W5:Y:S01]  /*1450*/  @P1 LDG.E R3, desc[UR44][R4.64] ;  /* 0x0000002c04031981 */ /* 0x000562000c1e1900 */
[----:B-1----:R-:W-:-:S05]  /*1460*/  @P2 IMAD.WIDE R6, R119, 0x4, R8 ;  /* 0x0000000477062825 */ /* 0x002fca00078e0208 */
        /* <DEDUP_REMOVED lines=22> */
.L_x_6814:
[----:B------:R-:W-:Y:S02]  /*15d0*/  IMAD.U32 R42, RZ, RZ, UR5 ;  /* 0x00000005ff2a7e24 */ /* 0x000fe4000f8e00ff */
[----:B------:R-:W-:Y:S01]  /*15e0*/  IMAD.U32 R18, RZ, RZ, UR4 ;  /* 0x00000004ff127e24 */ /* 0x000fe2000f8e00ff */
[----:B------:R-:W-:Y:S06]  /*15f0*/  @!P3 BRA `(.L_x_6815) ;  /* 0x000000000010b947 */ /* 0x000fec0003800000 */
[----:B------:R-:W0:Y:S02]  /*1600*/  LDC.64 R4, c[0x0][0xb18] ;  /* 0x0002c600ff047b82 */ /* 0x000e240000000a00 */
[----:B0-----:R-:W-:-:S05]  /*1610*/  IMAD.WIDE R4, R119, 0x4, R4 ;  /* 0x0000000477047825 */ /* 0x001fca00078e0204 */
[----:B------:R0:W5:Y:S01]  /*1620*/  LDG.E R18, desc[UR44][R4.64] ;  /* 0x0000002c04127981 */ /* 0x000162000c1e1900 */
[----:B------:R-:W-:Y:S05]  /*1630*/  BRA `(.L_x_6816) ;  /* 0x0000000000107947 */ /* 0x000fea0003800000 */
.L_x_6815:
[----:B------:R-:W-:Y:S05]  /*1640*/  @!P0 BRA `(.L_x_6816) ;  /* 0x00000000000c8947 */ /* 0x000fea0003800000 */
[----:B------:R-:W2:Y:S04]  /*1650*/  LDG.E R5, desc[UR44][R10.64] ;  /* 0x0000002c0a057981 */ /* 0x000ea8000c1e1900 */
[----:B------:R-:W2:Y:S02]  /*1660*/  LDG.E R18, desc[UR44][R10.64+0x4] ;  /* 0x0000042c0a127981 */ /* 0x000ea4000c1e1900 */
[----:B--2---:R-:W-:-:S07]  /*1670*/  IMAD.IADD R18, R18, 0x1, -R5 ;  /* 0x0000000112127824 */ /* 0x004fce00078e0a05 */
.L_x_6816:
        /* <DEDUP_REMOVED lines=47> */
.L_x_6819:
[----:B------:R-:W-:-:S13]  /*1970*/  ISETP.NE.AND P0, PT, R13, 0x1, PT ;  /* 0x000000010d00780c */ /* 0x000fda0003f05270 */
[----:B------:R-:W0:Y:S02]  /*1980*/  @P0 LDC.64 R4, c[0x0][0xae0] ;  /* 0x0002b800ff040b82 */ /* 0x000e240000000a00 */
[----:B0-----:R-:W-:-:S05]  /*1990*/  @P0 IMAD.HI.U32 R4, R3, R4, RZ ;  /* 0x0000000403040227 */ /* 0x001fca00078e00ff */
[----:B------:R-:W-:-:S07]  /*19a0*/  @P0 SHF.R.U32.HI R3, RZ, R5, R4 ;  /* 0x00000005ff030219 */ /* 0x000fce0000011604 */
.L_x_6820:
[----:B------:R-:W-:Y:S05]  /*19b0*/  BSYNC B0 ;  /* 0x0000000000007941 */ /* 0x000fea0003800000 */
.L_x_6818:
[----:B------:R-:W-:-:S05]  /*19c0*/  IMAD R3, R3, R13, R13 ;  /* 0x0000000d03037224 */ /* 0x000fca00078e020d */
[----:B------:R-:W-:-:S07]  /*19d0*/  VIMNMX R0, R0, R3, PT ;  /* 0x0000000300007248 */ /* 0x000fce0003fe0100 */
.L_x_6817:
[----:B------:R-:W0:Y:S01]  /*19e0*/  @P1 LDC R4, c[0x0][0x44c] ;  /* 0x00011300ff041b82 */ /* 0x000e220000000800 */
[----:B------:R-:W-:Y:S01]  /*19f0*/  IMAD.IADD R197, R25, 0x1, -R24 ;  /* 0x0000000119c57824 */ /* 0x000fe200078e0a18 */
[----:B------:R-:W-:-:S06]  /*1a00*/  ULDC UR4, c[0x0][0xad4] ;  /* 0x0002b50000047ab9 */ /* 0x000fcc0000000800 */
[----:B------:R-:W1:Y:S01]  /*1a10*/  @P1 LDC R6, c[0x0][0x450] ;  /* 0x00011400ff061b82 */ /* 0x000e620000000800 */
[----:B0-----:R-:W-:-:S04]  /*1a20*/  @P1 IMAD.HI.U32 R3, R185, R4, RZ ;  /* 0x00000004b9031227 */ /* 0x001fc800078e00ff */
[----:B------:R-:W-:Y:S01]  /*1a30*/  IMAD.MOV.U32 R4, RZ, RZ, R185 ;  /* 0x000000ffff047224 */ /* 0x000fe200078e00b9 */
        /* <DEDUP_REMOVED lines=14> */
.L_x_6823:
[----:B------:R-:W-:-:S13]  /*1b20*/  ISETP.NE.AND P0, PT, R13, 0x1, PT ;  /* 0x000000010d00780c */ /* 0x000fda0003f05270 */
[----:B------:R-:W0:Y:S02]  /*1b30*/  @P0 LDC.64 R6, c[0x0][0xae0] ;  /* 0x0002b800ff060b82 */ /* 0x000e240000000a00 */
[----:B0-----:R-:W-:-:S05]  /*1b40*/  @P0 IMAD.HI.U32 R6, R3, R6, RZ ;  /* 0x0000000603060227 */ /* 0x001fca00078e00ff */
[----:B------:R-:W-:-:S07]  /*1b50*/  @P0 SHF.R.U32.HI R3, RZ, R7, R6 ;  /* 0x00000007ff030219 */ /* 0x000fce0000011606 */
.L_x_6824:
[----:B------:R-:W-:Y:S05]  /*1b60*/  BSYNC B0 ;  /* 0x0000000000007941 */ /* 0x000fea0003800000 */
.L_x_6822:
[----:B------:R-:W-:-:S05]  /*1b70*/  IMAD R3, R3, R13, RZ ;  /* 0x0000000d03037224 */ /* 0x000fca00078e02ff */
[----:B------:R-:W-:-:S07]  /*1b80*/  VIMNMX R4, R4, R3, !PT ;  /* 0x0000000304047248 */ /* 0x000fce0007fe0100 */
.L_x_6821:
        /* <DEDUP_REMOVED lines=43> */
.L_x_6827:
[----:B------:R-:W-:Y:S05]  /*1e40*/  BSYNC B6 ;  /* 0x0000000000067941 */ /* 0x000fea0003800000 */
.L_x_6826:
        /* <DEDUP_REMOVED lines=20> */
.L_x_6829:
[----:B------:R-:W-:Y:S05]  /*1f90*/  BSYNC B6 ;  /* 0x0000000000067941 */ /* 0x000fea0003800000 */
.L_x_6828:
        /* <DEDUP_REMOVED lines=8> */
[----:B------:R-:W1:Y:S10]  /*2020*/  LDC R41, c[0x0][0x3f4] ;  /* 0x0000fd00ff297b82 */ /* 0x000e740000000800 */
[----:B------:R-:W2:Y:S02]  /*2030*/  @P0 LDC.64 R4, c[0x0][0xaf0] ;  /* 0x0002bc00ff040b82 */ /* 0x000ea40000000a00 */
[----:B--2---:R-:W-:-:S05]  /*2040*/  @P0 IMAD.WIDE R4, R119, 0x4, R4 ;  /* 0x0000000477040825 */ /* 0x004fca00078e0204 */
[----:B------:R2:W3:Y:S01]  /*2050*/  @P0 LDG.E R119, desc[UR44][R4.64] ;  /* 0x0000002c04770981 */ /* 0x0004e2000c1e1900 */
[----:B------:R-:W-:Y:S01]  /*2060*/  SHF.R.S32.HI R29, RZ, 0x1f, R40 ;  /* 0x0000001fff1d7819 */ /* 0x000fe20000011428 */
[-C--:B0-----:R-:W-:Y:S01]  /*2070*/  IMAD.WIDE.U32 R6, R40, R48.reuse, RZ ;  /* 0x0000003028067225 */ /* 0x081fe200078e00ff */
[----:B------:R-:W-:Y:S02]  /*2080*/  ISETP.NE.U32.AND P0, PT, RZ, UR8, PT ;  /* 0x00000008ff007c0c */ /* 0x000fe4000bf05070 */
[----:B-1----:R-:W-:Y:S01]  /*2090*/  ISETP.GE.AND P1, PT, R22, R41, PT ;  /* 0x000000291600720c */ /* 0x002fe20003f26270 */
[----:B------:R-:W-:Y:S01]  /*20a0*/  IMAD R0, R29, R48, RZ ;  /* 0x000000301d007224 */ /* 0x000fe200078e02ff */
[----:B------:R-:W-:Y:S01]  /*20b0*/  ISETP.NE.AND.EX P0, PT, RZ, UR9, PT, P0 ;  /* 0x00000009ff007c0c */ /* 0x000fe2000bf05300 */
[----:B------:R-:W-:Y:S01]  /*20c0*/  IMAD.MOV.U32 R8, RZ, RZ, R6 ;  /* 0x000000ffff087224 */ /* 0x000fe200078e0006 */
[----:B------:R-:W-:Y:S01]  /*20d0*/  SEL R27, R41, RZ, P1 ;  /* 0x000000ff291b7207 */ /* 0x000fe20000800000 */
[----:B------:R-:W-:Y:S01]  /*20e0*/  IMAD R9, R40, R49, R0 ;  /* 0x0000003128097224 */ /* 0x000fe200078e0200 */
[----:B------:R-:W-:Y:S01]  /*20f0*/  SHF.R.S32.HI R0, RZ, 0x1f, R118 ;  /* 0x0000001fff007819 */ /* 0x000fe20000011476 */
[----:B------:R-:W-:Y:S01]  /*2100*/  IMAD.WIDE.U32 R10, R118, UR6, R22 ;  /* 0x00000006760a7c25 */ /* 0x000fe2000f8e0016 */
[----:B------:R-:W-:-:S02]  /*2110*/  SHF.L.U64.HI R45, R48, 0x6, R49 ;  /* 0x00000006302d7819 */ /* 0x000fc40000010231 */
[----:B------:R-:W-:Y:S01]  /*2120*/  P2R R72, PR, RZ, 0x2 ;  /* 0x00000002ff487803 */ /* 0x000fe20000000000 */
[----:B------:R-:W-:Y:S02]  /*2130*/  IMAD.IADD R9, R7, 0x1, R9 ;  /* 0x0000000107097824 */ /* 0x000fe400078e0209 */
[----:B------:R-:W0:Y:S01]  /*2140*/  LDC.64 R6, c[0x0][0x3f8] ;  /* 0x0000fe00ff067b82 */ /* 0x000e220000000a00 */
[C---:B--2---:R-:W-:Y:S02]  /*2150*/  IMAD R5, R0.reuse, UR6, RZ ;  /* 0x0000000600057c24 */ /* 0x044fe4000f8e02ff */
[----:B------:R-:W-:Y:S02]  /*2160*/  IMAD R3, R0, UR4, RZ ;  /* 0x0000000400037c24 */ /* 0x000fe4000f8e02ff */
[C---:B------:R-:W-:Y:S01]  /*2170*/  IMAD R21, R118.reuse, UR7, R5 ;  /* 0x0000000776157c24 */ /* 0x040fe2000f8e0205 */
[----:B------:R-:W-:Y:S01]  /*2180*/  ULDC.64 UR6, c[0x0][0x338] ;  /* 0x0000ce0000067ab9 */ /* 0x000fe20000000a00 */
[C---:B------:R-:W-:Y:S01]  /*2190*/  IMAD R3, R118.reuse, UR5, R3 ;  /* 0x0000000576037c24 */ /* 0x040fe2000f8e0203 */
[----:B------:R-:W1:Y:S01]  /*21a0*/  LDC.64 R4, c[0x0][0x408] ;  /* 0x00010200ff047b82 */ /* 0x000e620000000a00 */
[----:B------:R-:W-:Y:S01]  /*21b0*/  IMAD.WIDE.U32 R8, R118, UR4, R8 ;  /* 0x0000000476087c25 */ /* 0x000fe2000f8e0008 */
[----:B------:R-:W-:-:S03]  /*21c0*/  ULDC.64 UR4, c[0x0][0x310] ;  /* 0x0000c40000047ab9 */ /* 0x000fc60000000a00 */
[----:B------:R-:W-:Y:S02]  /*21d0*/  IMAD.IADD R9, R9, 0x1, R3 ;  /* 0x0000000109097824 */ /* 0x000fe400078e0203 */
[----:B------:R-:W-:Y:S02]  /*21e0*/  IMAD.IADD R21, R11, 0x1, R21 ;  /* 0x000000010b157824 */ /* 0x000fe400078e0215 */
[----:B------:R-:W-:Y:S02]  /*21f0*/  IMAD.MOV.U32 R20, RZ, RZ, R10 ;  /* 0x000000ffff147224 */ /* 0x000fe400078e000a */
[----:B------:R-:W-:-:S04]  /*2200*/  IMAD.WIDE.U32 R10, R153, R48, R22 ;  /* 0x00000030990a7225 */ /* 0x000fc800078e0016 */
[----:B------:R-:W-:Y:S01]  /*2210*/  IMAD.IADD R27, R22, 0x1, R27 ;  /* 0x00000001161b7824 */ /* 0x000fe200078e021b */
[----:B0-----:R-:W-:Y:S01]  /*2220*/  SHF.L.U64.HI R47, R6, 0x6, R7 ;  /* 0x00000006062f7819 */ /* 0x001fe20000010207 */
[----:B------:R-:W-:Y:S02]  /*2230*/  VIADD R73, R22, 0x20 ;  /* 0x0000002016497836 */ /* 0x000fe40000000000 */
[----:B------:R-:W-:Y:S01]  /*2240*/  IMAD.SHL.U32 R52, R41, 0x2, RZ ;  /* 0x0000000229347824 */ /* 0x000fe200078e00ff */
[----:B------:R-:W-:Y:S01]  /*2250*/  SHF.R.S32.HI R46, RZ, 0x1f, R27 ;  /* 0x0000001fff2e7819 */ /* 0x000fe2000001141b */
[----:B-1----:R-:W-:-:S03]  /*2260*/  IMAD R14, R166, R4, RZ ;  /* 0x00000004a60e7224 */ /* 0x002fc600078e02ff */
[----:B------:R-:W-:Y:S01]  /*2270*/  LEA.HI R46, R46, R27, RZ, 0x3 ;  /* 0x0000001b2e2e7211 */ /* 0x000fe200078f18ff */
[C---:B------:R-:W-:Y:S01]  /*2280*/  IMAD.SHL.U32 R51, R4.reuse, 0x40, RZ ;  /* 0x0000004004337824 */ /* 0x040fe200078e00ff */
[----:B------:R-:W-:Y:S01]  /*2290*/  SHF.L.U64.HI R50, R4, 0x6, R5 ;  /* 0x0000000604327819 */ /* 0x000fe20000010205 */
[----:B------:R-:W-:Y:S01]  /*22a0*/  IMAD R35, R153, R5, R14 ;  /* 0x0000000599237224 */ /* 0x000fe200078e020e */
[----:B------:R-:W-:Y:S01]  /*22b0*/  LOP3.LUT R56, R165, 0x38, R46, 0xf8, !PT ;  /* 0x00000038a5387812 */ /* 0x000fe200078ef82e */
[----:B------:R-:W-:-:S03]  /*22c0*/  IMAD.WIDE.U32 R14, R153, R4, R22 ;  /* 0x00000004990e7225 */ /* 0x000fc600078e0016 */
[----:B------:R-:W-:Y:S01]  /*22d0*/  LOP3.LUT R56, R184, R56, R167, 0xf6, !PT ;  /* 0x00000038b8387212 */ /* 0x000fe200078ef6a7 */
[----:B------:R-:W-:Y:S02]  /*22e0*/  IMAD.IADD R15, R35, 0x1, R15 ;  /* 0x00000001230f7824 */ /* 0x000fe400078e020f */
[----:B-----5:R-:W-:Y:S01]  /*22f0*/  IMAD.WIDE.U32 R38, R33, R4, R14 ;  /* 0x0000000421267225 */ /* 0x020fe200078e000e */
[----:B---3--:R-:W-:Y:S02]  /*2300*/  SHF.R.S32.HI R0, RZ, 0x1f, R119 ;  /* 0x0000001fff007819 */ /* 0x008fe40000011477 */
[----:B------:R-:W-:Y:S02]  /*2310*/  SEL R119, R119, RZ, !P0 ;  /* 0x000000ff77777207 */ /* 0x000fe40004000000 */
[----:B------:R-:W-:-:S03]  /*2320*/  SEL R0, R0, RZ, !P0 ;  /* 0x000000ff00007207 */ /* 0x000fc60004000000 */
[----:B------:R-:W-:-:S04]  /*2330*/  IMAD.WIDE.U32 R18, R119, UR4, R8 ;  /* 0x0000000477127c25 */ /* 0x000fc8000f8e0008 */
[----:B------:R-:W-:Y:S01]  /*2340*/  IMAD R12, R0, UR4, RZ ;  /* 0x00000004000c7c24 */ /* 0x000fe2000f8e02ff */
[----:B------:R-:W-:Y:S01]  /*2350*/  IADD3 R44, P0, R18, R10, RZ ;  /* 0x0000000a122c7210 */ /* 0x000fe20007f1e0ff */
[----:B------:R-:W-:Y:S01]  /*2360*/  IMAD R0, R0, UR6, RZ ;  /* 0x0000000600007c24 */ /* 0x000fe2000f8e02ff */
[----:B------:R-:W-:Y:S01]  /*2370*/  ULDC UR4, c[0x0][0x2f4] ;  /* 0x0000bd0000047ab9 */ /* 0x000fe20000000800 */
[----:B------:R-:W-:Y:S01]  /*2380*/  IMAD R3, R119, UR5, R12 ;  /* 0x0000000577037c24 */ /* 0x000fe2000f8e020c */
[----:B------:R-:W-:Y:S01]  /*2390*/  ISETP.GE.AND P4, PT, R22, UR4, PT ;  /* 0x0000000416007c0c */ /* 0x000fe2000bf86270 */
[C---:B------:R-:W-:Y:S01]  /*23a0*/  IMAD R8, R166.reuse, R48, RZ ;  /* 0x00000030a6087224 */ /* 0x040fe200078e02ff */
[----:B------:R-:W-:Y:S01]  /*23b0*/  ISETP.GE.AND P3, PT, R73, UR4, PT ;  /* 0x0000000449007c0c */ /* 0x000fe2000bf66270 */
[----:B------:R-:W-:Y:S02]  /*23c0*/  IMAD R61, R119, UR7, R0 ;  /* 0x00000007773d7c24 */ /* 0x000fe4000f8e0200 */
[----:B------:R-:W-:-:S02]  /*23d0*/  IMAD R0, R166, R6, RZ ;  /* 0x00000006a6007224 */ /* 0x000fc400078e02ff */
[----:B------:R-:W-:Y:S02]  /*23e0*/  IMAD R12, R153, R49, R8 ;  /* 0x00000031990c7224 */ /* 0x000fe400078e0208 */
[----:B------:R-:W-:Y:S02]  /*23f0*/  IMAD.IADD R3, R19, 0x1, R3 ;  /* 0x0000000113037824 */ /* 0x000fe400078e0203 */
[C---:B------:R-:W-:Y:S02]  /*2400*/  IMAD R31, R153.reuse, R7, R0 ;  /* 0x00000007991f7224 */ /* 0x040fe400078e0200 */
[----:B------:R-:W-:Y:S01]  /*2410*/  IMAD.WIDE.U32 R8, R153, R6, R154 ;  /* 0x0000000699087225 */ /* 0x000fe200078e009a */
[----:B------:R-:W-:Y:S02]  /*2420*/  IADD3.X R0, R3, R11, R12, P0, !PT ;  /* 0x0000000b03007210 */ /* 0x000fe400007fe40c */
[C---:B------:R-:W-:Y:S01]  /*2430*/  IADD3 R40, P0, R153.reuse, R40, RZ ;  /* 0x0000002899287210 */ /* 0x040fe20007f1e0ff */
[----:B------:R-:W-:-:S04]  /*2440*/  IMAD.WIDE.U32 R12, R153, R6, R22 ;  /* 0x00000006990c7225 */ /* 0x000fc800078e0016 */
[----:B------:R-:W-:Y:S02]  /*2450*/  IMAD.IADD R9, R9, 0x1, R31 ;  /* 0x0000000109097824 */ /* 0x000fe400078e021f */
[----:B------:R-:W-:Y:S01]  /*2460*/  IMAD.IADD R13, R31, 0x1, R13 ;  /* 0x000000011f0d7824 */ /* 0x000fe200078e020d */
[----:B------:R-:W-:Y:S01]  /*2470*/  SHF.R.S32.HI R31, RZ, 0x1f, R33 ;  /* 0x0000001fff1f7819 */ /* 0x000fe20000011421 */
[----:B------:R-:W-:-:S04]  /*2480*/  IMAD.WIDE.U32 R10, R153, R4, R154 ;  /* 0x00000004990a7225 */ /* 0x000fc800078e009a */
[----:B------:R-:W-:Y:S02]  /*2490*/  IMAD R26, R31, R6, RZ ;  /* 0x000000061f1a7224 */ /* 0x000fe400078e02ff */
[----:B------:R-:W-:Y:S02]  /*24a0*/  IMAD.IADD R11, R11, 0x1, R35 ;  /* 0x000000010b0b7824 */ /* 0x000fe400078e0223 */
[----:B------:R-:W-:Y:S02]  /*24b0*/  IMAD R55, R33, R7, R26 ;  /* 0x0000000721377224 */ /* 0x000fe400078e021a */
[----:B------:R-:W-:Y:S02]  /*24c0*/  IMAD R28, R31, R4, RZ ;  /* 0x000000041f1c7224 */ /* 0x000fe400078e02ff */
[----:B------:R-:W-:-:S04]  /*24d0*/  IMAD.WIDE.U32 R26, R33, R6, R8 ;  /* 0x00000006211a7225 */ /* 0x000fc800078e0008 */
[----:B------:R-:W-:-:S04]  /*24e0*/  IMAD.WIDE.U32 R34, R33, R6, R12 ;  /* 0x0000000621227225 */ /* 0x000fc800078e000c */
[C---:B------:R-:W-:Y:S02]  /*24f0*/  IMAD R59, R33.reuse, R5, R28 ;  /* 0x00000005213b7224 */ /* 0x040fe400078e021c */
[----:B------:R-:W-:-:S04]  /*2500*/  IMAD.WIDE.U32 R36, R33, R4, R10 ;  /* 0x0000000421247225 */ /* 0x000fc800078e000a */
[----:B------:R-:W-:Y:S02]  /*2510*/  IMAD.IADD R53, R27, 0x1, R55 ;  /* 0x000000011b357824 */ /* 0x000fe400078e0237 */
[----:B------:R-:W-:Y:S01]  /*2520*/  IMAD.IADD R54, R55, 0x1, R35 ;  /* 0x0000000137367824 */ /* 0x000fe200078e0223 */
[----:B------:R-:W-:Y:S01]  /*2530*/  LOP3.LUT R55, R46, 0xfffffff8, RZ, 0xc0, !PT ;  /* 0xfffffff82e377812 */ /* 0x000fe200078ec0ff */
[----:B------:R-:W-:-:S03]  /*2540*/  IMAD.WIDE.U32 R20, R119, UR6, R20 ;  /* 0x0000000677147c25 */ /* 0x000fc6000f8e0014 */
[----:B------:R-:W-:Y:S01]  /*2550*/  SHF.R.S32.HI R58, RZ, 0x1f, R55 ;  /* 0x0000001fff3a7819 */ /* 0x000fe20000011437 */
[----:B------:R-:W-:Y:S02]  /*2560*/  IMAD.IADD R57, R37, 0x1, R59 ;  /* 0x0000000125397824 */ /* 0x000fe400078e023b */
[----:B------:R-:W-:Y:S02]  /*2570*/  IMAD.SHL.U32 R48, R48, 0x40, RZ ;  /* 0x0000004030307824 */ /* 0x000fe400078e00ff */
[----:B------:R-:W-:Y:S02]  /*2580*/  IMAD.SHL.U32 R49, R6, 0x40, RZ ;  /* 0x0000004006317824 */ /* 0x000fe400078e00ff */
[----:B------:R-:W-:Y:S02]  /*2590*/  IMAD.X R41, R166, 0x1, R29, P0 ;  /* 0x00000001a6297824 */ /* 0x000fe400000e061d */
[----:B------:R-:W-:Y:S02]  /*25a0*/  IMAD.IADD R59, R59, 0x1, R39 ;  /* 0x000000013b3b7824 */ /* 0x000fe400078e0227 */
[----:B------:R-:W-:-:S07]  /*25b0*/  IMAD.IADD R61, R21, 0x1, R61 ;  /* 0x00000001153d7824 */ /* 0x000fce00078e023d */
.L_x_6859:
        /* <DEDUP_REMOVED lines=36> */
[----:B------:R-:W-:Y:S01]  /*2800*/  IADD3 R8, P0, R26, R4, RZ ;  /* 0x000000041a087210 */ /* 0x000fe20007f1e0ff */
[----:B------:R-:W-:Y:S01]  /*2810*/  IMAD R6, R50, R43, RZ ;  /* 0x0000002b32067224 */ /* 0x000fe200078e02ff */
[----:B------:R-:W-:Y:S01]  /*2820*/  ULDC.64 UR6, c[0x0][0x400] ;  /* 0x0001000000067ab9 */ /* 0x000fe20000000a00 */
[----:B------:R-:W-:Y:S01]  /*2830*/  IMAD.MOV.U32 R4, RZ, RZ, R36 ;  /* 0x000000ffff047224 */ /* 0x000fe200078e0024 */
[----:B------:R-:W-:Y:S01]  /*2840*/  ULDC.64 UR4, c[0x0][0x3e8] ;  /* 0x0000fa0000047ab9 */ /* 0x000fe20000000a00 */
[----:B------:R-:W-:Y:S02]  /*2850*/  IMAD.MOV.U32 R5, RZ, RZ, R57 ;  /* 0x000000ffff057224 */ /* 0x000fe400078e0039 */
[-C--:B------:R-:W-:Y:S02]  /*2860*/  IMAD R7, R60, R51.reuse, R6 ;  /* 0x000000333c077224 */ /* 0x080fe400078e0206 */
[----:B------:R-:W-:-:S04]  /*2870*/  IMAD.WIDE.U32 R4, R43, R51, R4 ;  /* 0x000000332b047225 */ /* 0x000fc800078e0004 */
[----:B------:R-:W-:Y:S01]  /*2880*/  IMAD.X R9, R64, 0x1, R53, P0 ;  /* 0x0000000140097824 */ /* 0x000fe200000e0635 */
[----:B------:R-:W-:Y:S01]  /*2890*/  LEA R6, P0, R4, UR6, 0x1 ;  /* 0x0000000604067c11 */ /* 0x000fe2000f8008ff */
[----:B------:R-:W-:-:S05]  /*28a0*/  IMAD.IADD R5, R5, 0x1, R7 ;  /* 0x0000000105057824 */ /* 0x000fca00078e0207 */
[----:B------:R-:W-:Y:S02]  /*28b0*/  LEA.HI.X R7, R4, UR7, R5, 0x1, P0 ;  /* 0x0000000704077c11 */ /* 0x000fe400080f0c05 */
[----:B------:R-:W-:-:S04]  /*28c0*/  LEA R4, P0, R8, UR4, 0x1 ;  /* 0x0000000408047c11 */ /* 0x000fc8000f8008ff */
[----:B------:R-:W-:Y:S02]  /*28d0*/  LEA.HI.X R5, R8, UR5, R9, 0x1, P0 ;  /* 0x0000000508057c11 */ /* 0x000fe400080f0c09 */
        /* <DEDUP_REMOVED lines=8> */
.L_x_6834:
[----:B------:R-:W-:Y:S05]  /*2960*/  BSYNC B1 ;  /* 0x0000000000017941 */ /* 0x000fea0003800000 */
.L_x_6833:
[----:B------:R-:W-:Y:S01]  /*2970*/  UISETP.NE.AND UP0, UPT, UR46, 0x3, UPT ;  /* 0x000000032e00788c */ /* 0x000fe2000bf05270 */
[----:B0----5:R-:W-:Y:S02]  /*2980*/  IMAD.MOV.U32 R4, RZ, RZ, R8 ;  /* 0x000000ffff047224 */ /* 0x021fe400078e0008 */
[----:B------:R-:W-:Y:S02]  /*2990*/  IMAD.MOV.U32 R5, RZ, RZ, R9 ;  /* 0x000000ffff057224 */ /* 0x000fe400078e0009 */
[----:B------:R-:W-:Y:S01]  /*29a0*/  IMAD.MOV.U32 R6, RZ, RZ, R28 ;  /* 0x000000ffff067224 */ /* 0x000fe200078e001c */
[----:B------:R-:W-:Y:S01]  /*29b0*/  PLOP3.LUT P0, PT, PT, PT, UP0, 0x80, 0x0 ;  /* 0x000000000000781c */ /* 0x000fe20003f0f008 */
[----:B------:R-:W-:Y:S01]  /*29c0*/  IMAD.MOV.U32 R7, RZ, RZ, R15 ;  /* 0x000000ffff077224 */ /* 0x000fe200078e000f */
[----:B------:R-:W-:Y:S01]  /*29d0*/  PRMT R74, R74, 0x5410, R4 ;  /* 0x000054104a4a7816 */ /* 0x000fe20000000004 */
[----:B------:R-:W-:Y:S01]  /*29e0*/  IMAD.MOV.U32 R4, RZ, RZ, R29 ;  /* 0x000000ffff047224 */ /* 0x000fe200078e001d */
[----:B------:R-:W-:Y:S01]  /*29f0*/  PRMT R76, R76, 0x5410, R5 ;  /* 0x000054104c4c7816 */ /* 0x000fe20000000005 */
[----:B------:R-:W-:-:S03]  /*2a00*/  IMAD.MOV.U32 R5, RZ, RZ, R11 ;  /* 0x000000ffff057224 */ /* 0x000fc600078e000b */
[----:B------:R-:W-:Y:S01]  /*2a10*/  PRMT R62, R4, 0x5410, R6 ;  /* 0x00005410043e7816 */ /* 0x000fe20000000006 */
[----:B------:R-:W-:Y:S01]  /*2a20*/  IMAD.MOV.U32 R4, RZ, RZ, R10 ;  /* 0x000000ffff047224 */ /* 0x000fe200078e000a */
[----:B------:R-:W-:Y:S01]  /*2a30*/  PRMT R78, R78, 0x5410, R5 ;  /* 0x000054104e4e7816 */ /* 0x000fe20000000005 */
[----:B------:R-:W-:-:S03]  /*2a40*/  IMAD.MOV.U32 R6, RZ, RZ, R14 ;  /* 0x000000ffff067224 */ /* 0x000fc600078e000e */
[----:B------:R-:W-:Y:S02]  /*2a50*/  PRMT R77, R77, 0x5410, R4 ;  /* 0x000054104d4d7816 */ /* 0x000fe40000000004 */
[----:B------:R-:W-:Y:S01]  /*2a60*/  PRMT R64, R7, 0x5410, R6 ;  /* 0x0000541007407816 */ /* 0x000fe20000000006 */
[----:B------:R-:W-:Y:S06]  /*2a70*/  @!P0 BRA `(.L_x_6835) ;  /* 0x0000000000048947 */ /* 0x000fec0003800000 */
[----:B------:R-:W-:Y:S01]  /*2a80*/  BPT.TRAP 0x1 ;  /* 0x000000040000795c */ /* 0x000fe20000300000 */
.L_x_6835:
[----:B------:R-:W-:Y:S01]  /*2a90*/  IMAD R60, R152, 0x8, R2 ;  /* 0x00000008983c7824 */ /* 0x000fe200078e0202 */
[----:B------:R-:W-:Y:S01]  /*2aa0*/  SHF.L.U32 R65, R156, 0x1f, RZ ;  /* 0x0000001f9c417819 */ /* 0x000fe200000006ff */
[----:B------:R-:W-:Y:S03]  /*2ab0*/  BSSY B1, `(.L_x_6836) ;  /* 0x0000003000017945 */ /* 0x000fe60003800000 */
[----:B------:R-:W0:Y:S02]  /*2ac0*/  SYNCS.PHASECHK.TRANS64.TRYWAIT P5, [R60+URZ+0x38890], R65 ;  /* 0x038890413c0075a7 */ /* 0x000e2400080a017f */
[----:B0-----:R-:W-:Y:S05]  /*2ad0*/  @!P5 BRA `(.L_x_6837) ;  /* 0x000003c00088d947 */ /* 0x001fea0003800000 */
.L_x_7230:
[----:B------:R-:W-:Y:S05]  /*2ae0*/  BSYNC B1 ;  /* 0x0000000000017941 */ /* 0x000fea0003800000 */
.L_x_6836:
        /* <DEDUP_REMOVED lines=9> */
[----:B------:R-:W-:Y:S01]  /*2b80*/  SHF.R.U64 R66, R14, 0x10, R15 ;  /* 0x000000100e427819 */ /* 0x000fe2000000120f */
[----:B--2---:R-:W-:Y:S01]  /*2b90*/  IMAD.U32 R14, R6, 0x10000, RZ ;  /* 0x00010000060e7824 */ /* 0x004fe200078e00ff */
[----:B------:R-:W-:Y:S02]  /*2ba0*/  PRMT R69, R64, 0x5410, R69 ;  /* 0x0000541040457816 */ /* 0x000fe40000000045 */
[----:B------:R-:W-:Y:S01]  /*2bb0*/  SHF.R.U64 R30, R28, 0x10, R29 ;  /* 0x000000101c1e7819 */ /* 0x000fe2000000121d */
[----:B------:R-:W-:Y:S01]  /*2bc0*/  IMAD.U32 R28, R7, 0x10000, RZ ;  /* 0x00010000071c7824 */ /* 0x000fe200078e00ff */
[----:B------:R-:W-:Y:S01]  /*2bd0*/  PRMT R63, R62, 0x5410, R63 ;  /* 0x000054103e3f7816 */ /* 0x000fe2000000003f */
[----:B------:R-:W-:Y:S01]  /*2be0*/  IMAD.U32 R70, R69, 0x10000, RZ ;  /* 0x0001000045467824 */ /* 0x000fe200078e00ff */
[----:B------:R-:W-:-:S02]  /*2bf0*/  PRMT R66, R64, 0x5432, R66 ;  /* 0x0000543240427816 */ /* 0x000fc40000000042 */
        /* <DEDUP_REMOVED lines=36> */
.L_x_6842:
[----:B------:R-:W-:Y:S05]  /*2e40*/  BSYNC B2 ;  /* 0x0000000000027941 */ /* 0x000fea0003800000 */
.L_x_6841:
[----:B--2---:R1:W-:Y:S02]  /*2e50*/  STG.E.128 desc[UR44][R12.64], R4 ;  /* 0x000000040c007986 */ /* 0x0043e4000c101d2c */
.L_x_6840:
[----:B------:R-:W-:Y:S05]  /*2e60*/  BSYNC B1 ;  /* 0x0000000000017941 */ /* 0x000fea0003800000 */
.L_x_6839:
[----:B------:R-:W-:Y:S05]  /*2e70*/  @P3 BRA `(.L_x_6838) ;  /* 0x0000001000203947 */ /* 0x000fea0003800000 */
[----:B-1----:R-:W2:Y:S01]  /*2e80*/  LDL R4, [R1+0x44c] ;  /* 0x00044c0001047983 */ /* 0x002ea20000100800 */
[----:B------:R-:W-:Y:S01]  /*2e90*/  IMAD.MOV.U32 R160, RZ, RZ, 0x20 ;  /* 0x00000020ffa07424 */ /* 0x000fe200078e00ff */
[----:B------:R-:W-:Y:S01]  /*2ea0*/  BSSY B1, `(.L_x_6843) ;  /* 0x0000036000017945 */ /* 0x000fe20003800000 */
[----:B--2---:R-:W-:-:S04]  /*2eb0*/  LOP3.LUT P5, RZ, R4, 0x1000, RZ, 0xc0, !PT ;  /* 0x0000100004ff7812 */ /* 0x004fc800078ac0ff */
        /* <DEDUP_REMOVED lines=52> */
.L_x_6844:
[----:B------:R-:W-:Y:S05]  /*3200*/  BSYNC B1 ;  /* 0x0000000000017941 */ /* 0x000fea0003800000 */
.L_x_6843:
[----:B-1----:R2:W-:Y:S01]  /*3210*/  STG.E.128 desc[UR44][R12.64+0x40], R4 ;  /* 0x000040040c007986 */ /* 0x0025e2000c101d2c */
[----:B------:R-:W-:Y:S05]  /*3220*/  BRA `(.L_x_6838) ;  /* 0x0000000c00347947 */ /* 0x000fea0003800000 */
.L_x_6832:
[----:B------:R-:W-:-:S05]  /*3230*/  IMAD R5, R43, -0x40, R42 ;  /* 0xffffffc02b057824 */ /* 0x000fca00078e022a */
[----:B------:R-:W-:-:S04]  /*3240*/  VIMNMX R6, R5, 0x40, PT ;  /* 0x0000004005067848 */ /* 0x000fc80003fe0100 */
[----:B------:R-:W-:-:S04]  /*3250*/  ISETP.GE.AND P1, PT, R153, R6, PT ;  /* 0x000000069900720c */ /* 0x000fc80003f26270 */
[----:B------:R-:W-:-:S13]  /*3260*/  ISETP.GE.OR P0, PT, R22, R67, P1 ;  /* 0x000000431600720c */ /* 0x000fda0000f06670 */
[----:B------:R-:W0:Y:S01]  /*3270*/  @!P0 LDC.64 R12, c[0x0][0x3e8] ;  /* 0x0000fa00ff0c8b82 */ /* 0x000e220000000a00 */
[----:B------:R-:W-:-:S05]  /*3280*/  @!P0 IADD3 R4, P5, R34, R4, RZ ;  /* 0x0000000422048210 */ /* 0x000fca0007fbe0ff */
[----:B------:R-:W-:Y:S02]  /*3290*/  @!P0 IMAD.X R5, R64, 0x1, R54, P5 ;  /* 0x0000000140058824 */ /* 0x000fe400028e0636 */
[----:B------:R-:W1:Y:S01]  /*32a0*/  @!P0 LDC.64 R28, c[0x0][0x400] ;  /* 0x00010000ff1c8b82 */ /* 0x000e620000000a00 */
[----:B0-----:R-:W-:-:S04]  /*32b0*/  @!P0 LEA R12, P5, R4, R12, 0x1 ;  /* 0x0000000c040c8211 */ /* 0x001fc800078a08ff */
[----:B------:R-:W-:Y:S01]  /*32c0*/  @!P0 LEA.HI.X R13, R4, R13, R5, 0x1, P5 ;  /* 0x0000000d040d8211 */ /* 0x000fe200028f0c05 */
[----:B------:R-:W-:Y:S02]  /*32d0*/  @!P0 IMAD R4, R50, R43, RZ ;  /* 0x0000002b32048224 */ /* 0x000fe400078e02ff */
[----:B------:R-:W-:Y:S02]  /*32e0*/  @!P0 IMAD.MOV.U32 R5, RZ, RZ, R59 ;  /* 0x000000ffff058224 */ /* 0x000fe400078e003b */
[----:B------:R-:W-:Y:S02]  /*32f0*/  @!P0 IMAD R7, R60, R51, R4 ;  /* 0x000000333c078224 */ /* 0x000fe400078e0204 */
[----:B------:R-:W-:-:S04]  /*3300*/  @!P0 IMAD.MOV.U32 R4, RZ, RZ, R38 ;  /* 0x000000ffff048224 */ /* 0x000fc800078e0026 */
[----:B------:R-:W-:-:S04]  /*3310*/  @!P0 IMAD.WIDE.U32 R4, R43, R51, R4 ;  /* 0x000000332b048225 */ /* 0x000fc800078e0004 */
[----:B------:R-:W-:Y:S01]  /*3320*/  @!P0 IMAD.IADD R5, R7, 0x1, R5 ;  /* 0x0000000107058824 */ /* 0x000fe200078e0205 */
[C---:B-1----:R-:W-:Y:S02]  /*3330*/  @!P0 LEA R28, P5, R4.reuse, R28, 0x1 ;  /* 0x0000001c041c8211 */ /* 0x042fe400078a08ff */
[----:B------:R-:W-:Y:S02]  /*3340*/  CS2R R6, SRZ ;  /* 0x0000000000067805 */ /* 0x000fe4000001ff00 */
[----:B------:R-:W-:Y:S02]  /*3350*/  @!P0 LEA.HI.X R29, R4, R29, R5, 0x1, P5 ;  /* 0x0000001d041d8211 */ /* 0x000fe400028f0c05 */
[----:B------:R-:W-:Y:S02]  /*3360*/  CS2R R4, SRZ ;  /* 0x0000000000047805 */ /* 0x000fe4000001ff00 */
[----:B------:R-:W-:Y:S02]  /*3370*/  CS2R R8, SRZ ;  /* 0x0000000000087805 */ /* 0x000fe4000001ff00 */
[----:B------:R-:W-:-:S02]  /*3380*/  CS2R R10, SRZ ;  /* 0x00000000000a7805 */ /* 0x000fc4000001ff00 */
[----:B------:R-:W2:Y:S04]  /*3390*/  @!P0 LDG.E.128 R4, desc[UR44][R12.64] ;  /* 0x0000002c0c048981 */ /* 0x000ea8000c1e1d00 */
[----:B------:R-:W3:Y:S01]  /*33a0*/  @!P0 LDG.E.128 R8, desc[UR44][R28.64] ;  /* 0x0000002c1c088981 */ /* 0x000ee2000c1e1d00 */
[----:B------:R-:W-:Y:S01]  /*33b0*/  UISETP.NE.AND UP0, UPT, UR46, 0x3, UPT ;  /* 0x000000032e00788c */ /* 0x000fe2000bf05270 */
[----:B------:R-:W-:-:S04]  /*33c0*/  ISETP.GE.AND P0, PT, R22, R67, PT ;  /* 0x000000431600720c */ /* 0x000fc80003f06270 */
[----:B------:R-:W-:Y:S02]  /*33d0*/  P2R R68, PR, RZ, 0x1 ;  /* 0x00000001ff447803 */ /* 0x000fe40000000000 */
        /* <DEDUP_REMOVED lines=12> */
[----:B------:R-:W-:Y:S02]  /*34a0*/  PRMT R76, R12, 0x5410, R13 ;  /* 0x000054100c4c7816 */ /* 0x000fe4000000000d */
[----:B------:R-:W-:Y:S02]  /*34b0*/  PRMT R84, R28, 0x7610, R84 ;  /* 0x000076101c547816 */ /* 0x000fe40000000054 */
[----:B------:R-:W-:Y:S01]  /*34c0*/  PRMT R85, R29, 0x7610, R85 ;  /* 0x000076101d557816 */ /* 0x000fe20000000055 */
[----:B------:R-:W-:Y:S06]  /*34d0*/  @!P0 BRA `(.L_x_6845) ;  /* 0x0000000000048947 */ /* 0x000fec0003800000 */
[----:B------:R-:W-:Y:S01]  /*34e0*/  BPT.TRAP 0x1 ;  /* 0x000000040000795c */ /* 0x000fe20000300000 */
.L_x_6845:
[----:B------:R-:W-:Y:S01]  /*34f0*/  IMAD R60, R152, 0x8, R2 ;  /* 0x00000008983c7824 */ /* 0x000fe200078e0202 */
[----:B------:R-:W-:Y:S01]  /*3500*/  SHF.L.U32 R65, R156, 0x1f, RZ ;  /* 0x0000001f9c417819 */ /* 0x000fe200000006ff */
[----:B------:R-:W0:Y:S01]  /*3510*/  LDC R71, c[0x0][0x2f4] ;  /* 0x0000bd00ff477b82 */ /* 0x000e220000000800 */
[----:B------:R-:W-:Y:S02]  /*3520*/  BSSY B1, `(.L_x_6846) ;  /* 0x0000003000017945 */ /* 0x000fe40003800000 */
[----:B------:R-:W1:Y:S02]  /*3530*/  SYNCS.PHASECHK.TRANS64.TRYWAIT P5, [R60+URZ+0x38890], R65 ;  /* 0x038890413c0075a7 */ /* 0x000e6400080a017f */
[----:B-1----:R-:W-:Y:S05]  /*3540*/  @!P5 BRA `(.L_x_6847) ;  /* 0x000003b80000d947 */ /* 0x002fea0003800000 */
.L_x_7231:
[----:B------:R-:W-:Y:S05]  /*3550*/  BSYNC B1 ;  /* 0x0000000000017941 */ /* 0x000fea0003800000 */
.L_x_6846:
        /* <DEDUP_REMOVED lines=12> */
[----:B------:R-:W-:Y:S02]  /*3620*/  ISETP.NE.AND P6, PT, R68, RZ, PT ;  /* 0x000000ff4400720c */ /* 0x000fe40003fc5270 */
[----:B------:R-:W-:-:S04]  /*3630*/  LEA R68, P5, R12, R62, 0x1 ;  /* 0x0000003e0c447211 */ /* 0x000fc800078a08ff */
        /* <DEDUP_REMOVED lines=8> */
[----:B------:R-:W-:Y:S02]  /*36c0*/  IMAD.SHL.U32 R70, R13, 0x8, RZ ;  /* 0x000000080d467824 */ /* 0x000fe400078e00ff */
[----:B------:R-:W-:-:S03]  /*36d0*/  IMAD.IADD R13, R56, 0x1, R31 ;  /* 0x00000001380d7824 */ /* 0x000fc600078e021f */
[----:B------:R-:W-:Y:S01]  /*36e0*/  LOP3.LUT R12, R165, 0x38, R70, 0xf8, !PT ;  /* 0x00000038a50c7812 */ /* 0x000fe200078ef846 */
[----:B------:R-:W-:-:S03]  /*36f0*/  IMAD R13, R13, 0x2, R2 ;  /* 0x000000020d0d7824 */ /* 0x000fc600078e0202 */
[----:B------:R-:W-:-:S05]  /*3700*/  LOP3.LUT R12, R184, R12, R167, 0xf6, !PT ;  /* 0x0000000cb80c7212 */ /* 0x000fca00078ef6a7 */
[----:B------:R-:W-:Y:S02]  /*3710*/  IMAD.IADD R31, R31, 0x1, R12 ;  /* 0x000000011f1f7824 */ /* 0x000fe400078e020c */
[----:B------:R-:W0:Y:S02]  /*3720*/  LDS.128 R12, [R13+0x22400] ;  /* 0x022400000d0c7984 */ /* 0x000e240000000c00 */
[----:B------:R-:W-:-:S06]  /*3730*/  IMAD R31, R31, 0x2, R2 ;  /* 0x000000021f1f7824 */ /* 0x000fcc00078e0202 */
        /* <DEDUP_REMOVED lines=12> */
[--C-:B------:R-:W-:Y:S02]  /*3800*/  SHF.R.U64 R77, R6, 0x10, R7.reuse ;  /* 0x00000010064d7819 */ /* 0x100fe40000001207 */
[----:B------:R-:W-:Y:S01]  /*3810*/  SHF.R.U32.HI R78, RZ, 0x10, R7 ;  /* 0x00000010ff4e7819 */ /* 0x000fe20000011607 */
[----:B------:R-:W-:Y:S01]  /*3820*/  IMAD.U32 R7, R14, 0x10000, RZ ;  /* 0x000100000e077824 */ /* 0x000fe200078e00ff */
[----:B------:R-:W-:Y:S01]  /*3830*/  SHF.R.U64 R81, R10, 0x10, R11 ;  /* 0x000000100a517819 */ /* 0x000fe2000000120b */
[----:B--2---:R-:W-:Y:S01]  /*3840*/  IMAD.U32 R11, R29, 0x10000, RZ ;  /* 0x000100001d0b7824 */ /* 0x004fe200078e00ff */
[----:B------:R-:W-:Y:S01]  /*3850*/  PRMT R74, R82, 0x5432, R74 ;  /* 0x00005432524a7816 */ /* 0x000fe2000000004a */
[----:B------:R-:W-:Y:S01]  /*3860*/  IMAD.U32 R82, R80, 0x10000, RZ ;  /* 0x0001000050527824 */ /* 0x000fe200078e00ff */
[----:B------:R-:W-:Y:S01]  /*3870*/  PRMT R79, R76, 0x5410, R79 ;  /* 0x000054104c4f7816 */ /* 0x000fe2000000004f */
[----:B------:R-:W-:Y:S01]  /*3880*/  IMAD.U32 R76, R75, 0x10000, RZ ;  /* 0x000100004b4c7824 */ /* 0x000fe200078e00ff */
[----:B------:R-:W-:Y:S01]  /*3890*/  PRMT R83, R85, 0x5410, R83 ;  /* 0x0000541055537816 */ /* 0x000fe20000000053 */
[----:B------:R-:W-:Y:S01]  /*38a0*/  IMAD.U32 R10, R28, 0x10000, RZ ;  /* 0x000100001c0a7824 */ /* 0x000fe200078e00ff */
[----:B------:R-:W-:-:S02]  /*38b0*/  LOP3.LUT R6, R13, 0xffff0000, RZ, 0xc0, !PT ;  /* 0xffff00000d067812 */ /* 0x000fc400078ec0ff */
[----:B------:R-:W-:Y:S01]  /*38c0*/  LOP3.LUT R13, R29, 0xffff0000, RZ, 0xc0, !PT ;  /* 0xffff00001d0d7812 */ /* 0x000fe200078ec0ff */
[----:B------:R-:W-:Y:S01]  /*38d0*/  IMAD.U32 R29, R31, 0x10000, RZ ;  /* 0x000100001f1d7824 */ /* 0x000fe200078e00ff */
[----:B------:R-:W-:Y:S02]  /*38e0*/  LOP3.LUT R80, R80, 0xffff0000, RZ, 0xc0, !PT ;  /* 0xffff000050507812 */ /* 0x000fe400078ec0ff */
[----:B------:R-:W-:Y:S01]  /*38f0*/  PRMT R77, R86, 0x5410, R77 ;  /* 0x00005410564d7816 */ /* 0x000fe2000000004d */
[----:B------:R-:W-:Y:S01]  /*3900*/  FMUL.FTZ R86, R11, R76 ;  /* 0x0000004c0b567220 */ /* 0x000fe20000410000 */
[C---:B------:R-:W-:Y:S01]  /*3910*/  PRMT R78, R84.reuse, 0x5432, R78 ;  /* 0x00005432544e7816 */ /* 0x040fe2000000004e */
[----:B------:R-:W-:Y:S01]  /*3920*/  FMUL.FTZ R85, R13, R80 ;  /* 0x000000500d557220 */ /* 0x000fe20000410000 */
[----:B------:R-:W-:Y:S01]  /*3930*/  PRMT R81, R84, 0x5410, R81 ;  /* 0x0000541054517816 */ /* 0x000fe20000000051 */
[----:B------:R-:W-:Y:S01]  /*3940*/  FMUL.FTZ R84, R11, R82 ;  /* 0x000000520b547220 */ /* 0x000fe20000410000 */
[----:B------:R-:W-:Y:S01]  /*3950*/  LOP3.LUT R75, R75, 0xffff0000, RZ, 0xc0, !PT ;  /* 0xffff00004b4b7812 */ /* 0x000fe200078ec0ff */
[----:B------:R-:W-:-:S02]  /*3960*/  IMAD.U32 R11, R83, 0x10000, RZ ;  /* 0x00010000530b7824 */ /* 0x000fc400078e00ff */
[C---:B------:R-:W-:Y:S01]  /*3970*/  FFMA.FTZ R86, R5.reuse, R82, R86 ;  /* 0x0000005205567223 */ /* 0x040fe20000010056 */
[----:B------:R-:W-:Y:S01]  /*3980*/  FFMA.FTZ R84, R5, R76, -R84 ;  /* 0x0000004c05547223 */ /* 0x000fe20000010854 */
[----:B------:R-:W-:Y:S02]  /*3990*/  IMAD.U32 R5, R78, 0x10000, RZ ;  /* 0x000100004e057824 */ /* 0x000fe400078e00ff */
[----:B------:R-:W-:Y:S01]  /*39a0*/  FMUL.FTZ R13, R13, R75 ;  /* 0x0000004b0d0d7220 */ /* 0x000fe20000410000 */
[----:B------:R-:W-:Y:S01]  /*39b0*/  FMUL.FTZ R87, R29, R11 ;  /* 0x0000000b1d577220 */ /* 0x000fe20000410000 */
[C---:B------:R-:W-:Y:S01]  /*39c0*/  FFMA.FTZ R85, R6.reuse, R75, -R85 ;  /* 0x0000004b06557223 */ /* 0x040fe20000010855 */
[----:B------:R-:W-:Y:S01]  /*39d0*/  LOP3.LUT R31, R31, 0xffff0000, RZ, 0xc0, !PT ;  /* 0xffff00001f1f7812 */ /* 0x000fe200078ec0ff */
[----:B------:R-:W-:Y:S01]  /*39e0*/  FFMA.FTZ R75, R6, R80, R13 ;  /* 0x00000050064b7223 */ /* 0x000fe2000001000d */
[----:B------:R-:W-:Y:S01]  /*39f0*/  LOP3.LUT R76, R83, 0xffff0000, RZ, 0xc0, !PT ;  /* 0xffff0000534c7812 */ /* 0x000fe200078ec0ff */
[-C--:B------:R-:W-:Y:S01]  /*3a00*/  FMUL.FTZ R82, R29, R5.reuse ;  /* 0x000000051d527220 */ /* 0x080fe20000410000 */
[----:B------:R-:W-:Y:S01]  /*3a10*/  FFMA.FTZ R87, R8, R5, -R87 ;  /* 0x0000000508577223 */ /* 0x000fe20000010857 */
[----:B------:R-:W-:Y:S01]  /*3a20*/  LOP3.LUT R78, R78, 0xffff0000, RZ, 0xc0, !PT ;  /* 0xffff00004e4e7812 */ /* 0x000fe200078ec0ff */
[----:B------:R-:W-:Y:S01]  /*3a30*/  IMAD.U32 R13, R79, 0x10000, RZ ;  /* 0x000100004f0d7824 */ /* 0x000fe200078e00ff */
[----:B------:R-:W-:Y:S01]  /*3a40*/  LOP3.LUT R9, R15, 0xffff0000, RZ, 0xc0, !PT ;  /* 0xffff00000f097812 */ /* 0x000fe200078ec0ff */
[----:B------:R-:W-:-:S02]  /*3a50*/  IMAD.U32 R5, R74, 0x10000, RZ ;  /* 0x000100004a057824 */ /* 0x000fc400078e00ff */
[----:B------:R-:W-:Y:S01]  /*3a60*/  FFMA.FTZ R82, R8, R11, R82 ;  /* 0x0000000b08527223 */ /* 0x000fe20000010052 */
[C---:B------:R-:W-:Y:S01]  /*3a70*/  FMUL.FTZ R6, R31.reuse, R76 ;  /* 0x0000004c1f067220 */ /* 0x040fe20000410000 */
        /* <DEDUP_REMOVED lines=8> */
[----:B------:R-:W-:-:S02]  /*3b00*/  IMAD.U32 R15, R30, 0x10000, RZ ;  /* 0x000100001e0f7824 */ /* 0x000fc400078e00ff */
[----:B------:R-:W-:Y:S01]  /*3b10*/  FFMA.FTZ R31, R9, R76, R8 ;  /* 0x0000004c091f7223 */ /* 0x000fe20000010008 */
[C---:B------:R-:W-:Y:S01]  /*3b20*/  FFMA.FTZ R29, R4.reuse, R5, -R29 ;  /* 0x00000005041d7223 */ /* 0x040fe2000001081d */
[----:B------:R-:W-:Y:S01]  /*3b30*/  FFMA.FTZ R10, R4, R13, R10 ;  /* 0x0000000d040a7223 */ /* 0x000fe2000001000a */
[----:B------:R-:W-:Y:S01]  /*3b40*/  IMAD.U32 R6, R81, 0x10000, RZ ;  /* 0x0001000051067824 */ /* 0x000fe200078e00ff */
[----:B------:R-:W-:Y:S01]  /*3b50*/  LOP3.LUT R30, R30, 0xffff0000, RZ, 0xc0, !PT ;  /* 0xffff00001e1e7812 */ /* 0x000fe200078ec0ff */
[C---:B------:R-:W-:Y:S01]  /*3b60*/  FMUL.FTZ R9, R28.reuse, R79 ;  /* 0x0000004f1c097220 */ /* 0x040fe20000410000 */
[-C--:B------:R-:W-:Y:S01]  /*3b70*/  FMUL.FTZ R5, R28, R11.reuse ;  /* 0x0000000b1c057220 */ /* 0x080fe20000410000 */
[----:B------:R-:W-:Y:S01]  /*3b80*/  IMAD.U32 R4, R77, 0x10000, RZ ;  /* 0x000100004d047824 */ /* 0x000fe200078e00ff */
[----:B------:R-:W-:Y:S01]  /*3b90*/  LOP3.LUT R81, R81, 0xffff0000, RZ, 0xc0, !PT ;  /* 0xffff000051517812 */ /* 0x000fe200078ec0ff */
[C---:B------:R-:W-:Y:S01]  /*3ba0*/  FFMA.FTZ R8, R12.reuse, R11, -R9 ;  /* 0x0000000b0c087223 */ /* 0x040fe20000010809 */
[----:B------:R-:W-:Y:S01]  /*3bb0*/  LOP3.LUT R77, R77, 0xffff0000, RZ, 0xc0, !PT ;  /* 0xffff00004d4d7812 */ /* 0x000fe200078ec0ff */
        /* <DEDUP_REMOVED lines=21> */
.L_x_6849:
[----:B------:R-:W-:Y:S05]  /*3d10*/  BSYNC B1 ;  /* 0x0000000000017941 */ /* 0x000fea0003800000 */
.L_x_6848:
        /* <DEDUP_REMOVED lines=10> */
.L_x_6831:
[----:B------:R-:W-:-:S06]  /*3dc0*/  UISETP.NE.AND UP0, UPT, UR46, 0x3, UPT ;  /* 0x000000032e00788c */ /* 0x000fcc000bf05270 */
[----:B------:R-:W-:-:S13]  /*3dd0*/  PLOP3.LUT P0, PT, PT, PT, UP0, 0x80, 0x0 ;  /* 0x000000000000781c */ /* 0x000fda0003f0f008 */
[----:B------:R-:W-:Y:S05]  /*3de0*/  @!P0 BRA `(.L_x_6850) ;  /* 0x0000000000048947 */ /* 0x000fea0003800000 */
[----:B------:R-:W-:Y:S01]  /*3df0*/  BPT.TRAP 0x1 ;  /* 0x000000040000795c */ /* 0x000fe20000300000 */
.L_x_6850:
[----:B------:R-:W-:Y:S01]  /*3e00*/  IMAD R60, R152, 0x8, R2 ;  /* 0x00000008983c7824 */ /* 0x000fe200078e0202 */
[----:B------:R-:W-:Y:S01]  /*3e10*/  SHF.L.U32 R65, R156, 0x1f, RZ ;  /* 0x0000001f9c417819 */ /* 0x000fe200000006ff */
[----:B------:R-:W-:Y:S01]  /*3e20*/  IMAD R4, R43, -0x40, R42 ;  /* 0xffffffc02b047824 */ /* 0x000fe200078e022a */
[----:B------:R-:W-:Y:S02]  /*3e30*/  BSSY B1, `(.L_x_6851) ;  /* 0x0000004000017945 */ /* 0x000fe40003800000 */
[----:B------:R-:W0:Y:S02]  /*3e40*/  SYNCS.PHASECHK.TRANS64.TRYWAIT P1, [R60+URZ+0x38890], R65 ;  /* 0x038890413c0075a7 */ /* 0x000e24000802017f */
[----:B------:R-:W-:Y:S01]  /*3e50*/  VIMNMX R4, R4, 0x40, PT ;  /* 0x0000004004047848 */ /* 0x000fe20003fe0100 */
[----:B0-----:R-:W-:Y:S06]  /*3e60*/  @!P1 BRA `(.L_x_6852) ;  /* 0x000003ac00cc9947 */ /* 0x001fec0003800000 */
.L_x_7232:
[----:B------:R-:W-:Y:S05]  /*3e70*/  BSYNC B1 ;  /* 0x0000000000017941 */ /* 0x000fea0003800000 */
.L_x_6851:
[----:B------:R-:W-:-:S13]  /*3e80*/  ISETP.GE.AND P1, PT, R153, R4, PT ;  /* 0x000000049900720c */ /* 0x000fda0003f26270 */
[----:B------:R-:W-:Y:S05]  /*3e90*/  @P1 BRA `(.L_x_6838) ;  /* 0x0000000000181947 */ /* 0x000fea0003800000 */
[----:B------:R-:W-:Y:S01]  /*3ea0*/  @!P3 IMAD.IADD R31, R186, 0x1, R31 ;  /* 0x00000001ba1fb824 */ /* 0x000fe200078e021f */
[----:B------:R-:W1:Y:S03]  /*3eb0*/  @!P4 LDS.128 R4, [R30+0x22400] ;  /* 0x022400001e04c984 */ /* 0x000e660000000c00 */
[----:B------:R-:W-:-:S06]  /*3ec0*/  @!P3 IMAD R8, R31, 0x2, R2 ;  /* 0x000000021f08b824 */ /* 0x000fcc00078e0202 */
[----:B------:R-:W2:Y:S04]  /*3ed0*/  @!P3 LDS.128 R8, [R8+0x22400] ;  /* 0x022400000808b984 */ /* 0x000ea80000000c00 */
[----:B-1----:R1:W-:Y:S04]  /*3ee0*/  @!P4 STG.E.128 desc[UR44][R12.64], R4 ;  /* 0x000000040c00c986 */ /* 0x0023e8000c101d2c */
[----:B--2---:R1:W-:Y:S02]  /*3ef0*/  @!P3 STG.E.128 desc[UR44][R12.64+0x40], R8 ;  /* 0x000040080c00b986 */ /* 0x0043e4000c101d2c */
.L_x_6838:
[----:B------:R-:W-:Y:S05]  /*3f00*/  BSYNC B0 ;  /* 0x0000000000007941 */ /* 0x000fea0003800000 */
.L_x_6830:
        /* <DEDUP_REMOVED lines=17> */
.L_x_6854:
[----:B------:R-:W-:Y:S05]  /*4020*/  BSYNC B0 ;  /* 0x0000000000007941 */ /* 0x000fea0003800000 */
.L_x_6853:
[----:B------:R-:W2:Y:S01]  /*4030*/  SYNCS.PHASECHK.TRANS64.TRYWAIT P0, [R60+URZ+0x388b0], R65 ;  /* 0x0388b0413c0075a7 */ /* 0x000ea2000800017f */
[----:B------:R-:W-:Y:S04]  /*4040*/  BSSY B0, `(.L_x_6855) ;  /* 0x0000002000007945 */ /* 0x000fe80003800000 */
[----:B--2---:R-:W-:Y:S05]  /*4050*/  @!P0 BRA `(.L_x_6856) ;  /* 0x000003ac00648947 */ /* 0x004fea0003800000 */
.L_x_7233:
[----:B------:R-:W-:Y:S05]  /*4060*/  BSYNC B0 ;  /* 0x0000000000007941 */ /* 0x000fea0003800000 */
.L_x_6855:
[----:B------:R-:W-:Y:S04]  /*4070*/  BSSY B0, `(.L_x_6857) ;  /* 0x0000050000007945 */ /* 0x000fe80003800000 */
[----:B------:R-:W-:Y:S05]  /*4080*/  @P1 BRA `(.L_x_6858) ;  /* 0x0000000400381947 */ /* 0x000fea0003800000 */
[----:B-1----:R-:W-:Y:S01]  /*4090*/  IMAD.WIDE R4, R43, 0x40, R40 ;  /* 0x000000402b047825 */ /* 0x002fe200078e0228 */
[----:B------:R-:W-:-:S03]  /*40a0*/  ULDC.64 UR4, c[0x0][0x328] ;  /* 0x0000ca0000047ab9 */ /* 0x000fc60000000a00 */
[----:B------:R-:W-:Y:S02]  /*40b0*/  IMAD R5, R5, UR4, RZ ;  /* 0x0000000405057c24 */ /* 0x000fe4000f8e02ff */
[----:B------:R-:W-:Y:S02]  /*40c0*/  IMAD.MOV.U32 R6, RZ, RZ, R20 ;  /* 0x000000ffff067224 */ /* 0x000fe400078e0014 */
[----:B------:R-:W-:Y:S02]  /*40d0*/  IMAD.MOV.U32 R7, RZ, RZ, R61 ;  /* 0x000000ffff077224 */ /* 0x000fe400078e003d */
[C---:B------:R-:W-:Y:S02]  /*40e0*/  IMAD R5, R4.reuse, UR5, R5 ;  /* 0x0000000504057c24 */ /* 0x040fe4000f8e0205 */
[----:B------:R-:W-:Y:S01]  /*40f0*/  IMAD.WIDE.U32 R6, R4, UR4, R6 ;  /* 0x0000000404067c25 */ /* 0x000fe2000f8e0006 */
[----:B------:R-:W-:-:S03]  /*4100*/  ULDC.64 UR4, c[0x0][0x318] ;  /* 0x0000c60000047ab9 */ /* 0x000fc60000000a00 */
[----:B------:R-:W-:Y:S01]  /*4110*/  IMAD.IADD R5, R7, 0x1, R5 ;  /* 0x0000000107057824 */ /* 0x000fe200078e0205 */
[----:B------:R-:W-:Y:S01]  /*4120*/  LEA R8, P0, R6, UR4, 0x1 ;  /* 0x0000000406087c11 */ /* 0x000fe2000f8008ff */
[----:B------:R-:W-:Y:S01]  /*4130*/  ULDC UR4, c[0x0][0x320] ;  /* 0x0000c80000047ab9 */ /* 0x000fe20000000800 */
[----:B------:R-:W-:Y:S02]  /*4140*/  IMAD R11, R152, 0x8000, R157 ;  /* 0x00008000980b7824 */ /* 0x000fe400078e029d */
[----:B------:R-:W-:Y:S01]  /*4150*/  LEA.HI.X R9, R6, UR5, R5, 0x1, P0 ;  /* 0x0000000506097c11 */ /* 0x000fe200080f0c05 */
[C---:B------:R-:W-:Y:S01]  /*4160*/  VIADD R10, R22.reuse, 0x40 ;  /* 0x00000040160a7836 */ /* 0x040fe20000000000 */
[----:B------:R-:W-:Y:S01]  /*4170*/  ISETP.GE.AND P0, PT, R22, UR4, PT ;  /* 0x0000000416007c0c */ /* 0x000fe2000bf06270 */
[----:B---3--:R-:W-:Y:S02]  /*4180*/  IMAD R12, R11, 0x2, R2 ;  /* 0x000000020b0c7824 */ /* 0x008fe400078e0202 */
[----:B------:R-:W-:-:S04]  /*4190*/  IMAD.IADD R11, R160, 0x1, R11 ;  /* 0x00000001a00b7824 */ /* 0x000fc800078e020b */
[----:B------:R-:W-:-:S06]  /*41a0*/  IMAD R11, R11, 0x2, R2 ;  /* 0x000000020b0b7824 */ /* 0x000fcc00078e0202 */
[----:B------:R-:W1:Y:S04]  /*41b0*/  @!P0 LDS.128 R4, [R12+0x400] ;  /* 0x000400000c048984 */ /* 0x000e680000000c00 */
[----:B-1----:R-:W-:Y:S01]  /*41c0*/  @!P0 STG.E.128 desc[UR44][R8.64], R4 ;  /* 0x0000000408008986 */ /* 0x002fe2000c101d2c */
[----:B------:R-:W-:Y:S01]  /*41d0*/  ISETP.GE.AND P0, PT, R10, UR4, PT ;  /* 0x000000040a007c0c */ /* 0x000fe2000bf06270 */
[----:B------:R-:W-:-:S12]  /*41e0*/  VIADD R10, R22, 0x80 ;  /* 0x00000080160a7836 */ /* 0x000fd80000000000 */
        /* <DEDUP_REMOVED lines=26> */
[----:B------:R-:W-:-:S13]  /*4390*/  ISETP.GE.AND P0, PT, R73, UR4, PT ;  /* 0x0000000449007c0c */ /* 0x000fda000bf06270 */
        /* <DEDUP_REMOVED lines=28> */
[----:B-1----:R1:W-:Y:S02]  /*4560*/  @!P0 STG.E.128 desc[UR44][R8.64+0x3c0], R4 ;  /* 0x0003c00408008986 */ /* 0x0023e4000c101d2c */
.L_x_6858:
[----:B------:R-:W-:Y:S05]  /*4570*/  BSYNC B0 ;  /* 0x0000000000007941 */ /* 0x000fea0003800000 */
.L_x_6857:
        /* <DEDUP_REMOVED lines=17> */
.L_x_6825:
[----:B------:R-:W1:Y:S01]  /*4690*/  LDC R0, c[0x0][0xa80] ;  /* 0x0002a000ff007b82 */ /* 0x000e620000000800 */
[----:B------:R2:W-:Y:S01]  /*46a0*/  STL.128 [R1+0x200], RZ ;  /* 0x000200ff01007387 */ /* 0x0005e20000100c00 */
[----:B------:R-:W-:Y:S01]  /*46b0*/  BSSY B0, `(.L_x_6860) ;  /* 0x0000027000007945 */ /* 0x000fe20003800000 */
[----:B------:R-:W-:Y:S02]  /*46c0*/  IMAD.U32 R37, RZ, RZ, UR37 ;  /* 0x00000025ff257e24 */ /* 0x000fe4000f8e00ff */
[----:B------:R2:W-:Y:S04]  /*46d0*/  STL.128 [R1+0x210], RZ ;  /* 0x000210ff01007387 */ /* 0x0005e80000100c00 */
[----:B------:R2:W-:Y:S04]  /*46e0*/  STL.128 [R1+0x230], RZ ;  /* 0x000230ff01007387 */ /* 0x0005e80000100c00 */
[----:B------:R2:W-:Y:S04]  /*46f0*/  STL.128 [R1+0x240], RZ ;  /* 0x000240ff01007387 */ /* 0x0005e80000100c00 */
[----:B------:R2:W-:Y:S04]  /*4700*/  STL.128 [R1+0x250], RZ ;  /* 0x000250ff01007387 */ /* 0x0005e80000100c00 */
[----:B------:R2:W-:Y:S04]  /*4710*/  STL.128 [R1+0x260], RZ ;  /* 0x000260ff01007387 */ /* 0x0005e80000100c00 */
[----:B-1----:R2:W-:Y:S04]  /*4720*/  STL [R1+0x220], R0 ;  /* 0x0002200001007387 */ /* 0x0025e80000100800 */
        /* <DEDUP_REMOVED lines=28> */
[----:B------:R-:W-:Y:S05]  /*48f0*/  @P0 BRA `(.L_x_6861) ;  /* 0x0000000000080947 */ /* 0x000fea0003800000 */
[----:B------:R-:W1:Y:S02]  /*4900*/  FENCE.VIEW.ASYNC.G ;  /* 0x00000000000073c6 */ /* 0x000e640000000100 */
[----:B-1----:R-:W-:Y:S06]  /*4910*/  BAR.ARV 0xc, 0x180 ;  /* 0x0306000000007b1d */ /* 0x002fec0000002000 */
.L_x_6861:
[----:B------:R-:W-:Y:S05]  /*4920*/  BSYNC B0 ;  /* 0x0000000000007941 */ /* 0x000fea0003800000 */
.L_x_6860:
[----:B------:R-:W-:Y:S01]  /*4930*/  UISETP.NE.AND UP0, UPT, UR40, 0x1, UPT ;  /* 0x000000012800788c */ /* 0x000fe2000bf05270 */
[----:B------:R-:W-:Y:S01]  /*4940*/  IMAD.U32 R19, RZ, RZ, UR37 ;  /* 0x00000025ff137e24 */ /* 0x000fe2000f8e00ff */
[----:B------:R-:W-:Y:S01]  /*4950*/  IADD3 R37, P0, R37, 0x200, RZ ;  /* 0x0000020025257810 */ /* 0x000fe20007f1e0ff */
[----:B------:R-:W-:Y:S03]  /*4960*/  BSSY B7, `(.L_x_6862) ;  /* 0x0002cef000077945 */ /* 0x000fe60003800000 */
[----:B------:R-:W-:Y:S01]  /*4970*/  PLOP3.LUT P2, PT, PT, PT, UP0, 0x80, 0x0 ;  /* 0x000000000000781c */ /* 0x000fe20003f4f008 */
[----:B------:R-:W-:Y:S01]  /*4980*/  IMAD.X R36, RZ, RZ, UR36, P0 ;  /* 0x00000024ff247e24 */ /* 0x000fe200080e06ff */
[----:B------:R-:W-:-:S05]  /*4990*/  IADD3 R19, P1, R19, 0x230, RZ ;  /* 0x0000023013137810 */ /* 0x000fca0007f3e0ff */
[----:B------:R-:W-:-:S06]  /*49a0*/  IMAD.X R18, RZ, RZ, UR36, P1 ;  /* 0x00000024ff127e24 */ /* 0x000fcc00088e06ff */
[----:B------:R-:W-:Y:S05]  /*49b0*/  @!P2 BRA `(.L_x_6863) ;  /* 0x000000800010a947 */ /* 0x000fea0003800000 */
[----:B--2---:R-:W1:Y:S01]  /*49c0*/  LDC R0, c[0x0][0x448] ;  /* 0x00011200ff007b82 */ /* 0x004e620000000800 */
[----:B------:R-:W-:-:S07]  /*49d0*/  VIADD R3, R185, 0x3f ;  /* 0x0000003fb9037836 */ /* 0x000fce0000000000 */
[----:B------:R-:W2:Y:S01]  /*49e0*/  LDC.64 R6, c[0x0][0xad8] ;  /* 0x0002b600ff067b82 */ /* 0x000ea20000000a00 */
[----:B-1----:R-:W-:Y:S02]  /*49f0*/  ISETP.NE.AND P1, PT, R0, 0x1, PT ;  /* 0x000000010000780c */ /* 0x002fe40003f25270 */
        /* <DEDUP_REMOVED lines=19> */
.L_x_6866:
[----:B------:R-:W-:-:S13]  /*4b30*/  ISETP.NE.AND P0, PT, R7, 0x1, PT ;  /* 0x000000010700780c */ /* 0x000fda0003f05270 */
[----:B------:R-:W1:Y:S02]  /*4b40*/  @P0 LDC.64 R4, c[0x0][0xae0] ;  /* 0x0002b800ff040b82 */ /* 0x000e640000000a00 */
[----:B-1----:R-:W-:-:S05]  /*4b50*/  @P0 IMAD.HI.U32 R4, R3, R4, RZ ;  /* 0x0000000403040227 */ /* 0x002fca00078e00ff */
[----:B------:R-:W-:-:S07]  /*4b60*/  @P0 SHF.R.U32.HI R3, RZ, R5, R4 ;  /* 0x00000005ff030219 */ /* 0x000fce0000011604 */
.L_x_6867:
[----:B------:R-:W-:Y:S05]  /*4b70*/  BSYNC B0 ;  /* 0x0000000000007941 */ /* 0x000fea0003800000 */
.L_x_6865:
[----:B------:R-:W-:-:S05]  /*4b80*/  IMAD R3, R3, R7, R7 ;  /* 0x0000000703037224 */ /* 0x000fca00078e0207 */
[----:B------:R-:W-:-:S07]  /*4b90*/  VIMNMX R0, R0, R3, PT ;  /* 0x0000000300007248 */ /* 0x000fce0003fe0100 */
.L_x_6864:
[----:B------:R-:W1:Y:S01]  /*4ba0*/  @P1 LDC R4, c[0x0][0x44c] ;  /* 0x00011300ff041b82 */ /* 0x000e620000000800 */
[----:B------:R-:W-:Y:S01]  /*4bb0*/  VIADD R0, R0, 0x3f ;  /* 0x0000003f00007836 */ /* 0x000fe20000000000 */
[----:B------:R-:W-:-:S04]  /*4bc0*/  ULDC UR4, c[0x0][0xad4] ;  /* 0x0002b50000047ab9 */ /* 0x000fc80000000800 */
[----:B------:R-:W-:Y:S02]  /*4bd0*/  SHF.R.S32.HI R3, RZ, 0x1f, R0 ;  /* 0x0000001fff037819 */ /* 0x000fe40000011400 */
[----:B------:R-:W2:Y:S02]  /*4be0*/  @P1 LDC R6, c[0x0][0x450] ;  /* 0x00011400ff061b82 */ /* 0x000ea40000000800 */
[----:B------:R-:W-:-:S04]  /*4bf0*/  LEA.HI R3, R3, R0, RZ, 0x6 ;  /* 0x0000000003037211 */ /* 0x000fc800078f30ff */
[----:B------:R-:W-:-:S04]  /*4c00*/  SHF.R.S32.HI R3, RZ, 0x6, R3 ;  /* 0x00000006ff037819 */ /* 0x000fc80000011403 */
[----:B------:R-:W-:Y:S01]  /*4c10*/  VIMNMX R21, R200, R3, PT ;  /* 0x00000003c8157248 */ /* 0x000fe20003fe0100 */
[----:B-1----:R-:W-:-:S04]  /*4c20*/  @P1 IMAD.HI.U32 R5, R185, R4, RZ ;  /* 0x00000004b9051227 */ /* 0x002fc800078e00ff */
[----:B------:R-:W-:Y:S01]  /*4c30*/  IMAD.MOV.U32 R4, RZ, RZ, R185 ;  /* 0x000000ffff047224 */ /* 0x000fe200078e00b9 */
        /* <DEDUP_REMOVED lines=14> */
.L_x_6870:
[----:B------:R-:W-:-:S13]  /*4d20*/  ISETP.NE.AND P0, PT, R7, 0x1, PT ;  /* 0x000000010700780c */ /* 0x000fda0003f05270 */
[----:B------:R-:W1:Y:S02]  /*4d30*/  @P0 LDC.64 R4, c[0x0][0xae0] ;  /* 0x0002b800ff040b82 */ /* 0x000e640000000a00 */
[----:B-1----:R-:W-:-:S05]  /*4d40*/  @P0 IMAD.HI.U32 R4, R197, R4, RZ ;  /* 0x00000004c5040227 */ /* 0x002fca00078e00ff */
[----:B------:R-:W-:-:S07]  /*4d50*/  @P0 SHF.R.U32.HI R197, RZ, R5, R4 ;  /* 0x00000005ffc50219 */ /* 0x000fce0000011604 */
.L_x_6871:
[----:B------:R-:W-:Y:S05]  /*4d60*/  BSYNC B0 ;  /* 0x0000000000007941 */ /* 0x000fea0003800000 */
.L_x_6869:
[----:B------:R-:W-:-:S05]  /*4d70*/  IMAD R197, R197, R7, RZ ;  /* 0x00000007c5c57224 */ /* 0x000fca00078e02ff */
[----:B------:R-:W-:-:S07]  /*4d80*/  VIMNMX R0, R0, R197, !PT ;  /* 0x000000c500007248 */ /* 0x000fce0007fe0100 */
.L_x_6868:
[----:B------:R-:W-:-:S04]  /*4d90*/  SHF.R.S32.HI R3, RZ, 0x1f, R0 ;  /* 0x0000001fff037819 */ /* 0x000fc80000011400 */
[----:B------:R-:W-:-:S04]  /*4da0*/  LEA.HI R3, R3, R0, RZ, 0x6 ;  /* 0x0000000003037211 */ /* 0x000fc800078f30ff */
[--C-:B------:R-:W-:Y:S02]  /*4db0*/  SHF.R.S32.HI R0, RZ, 0x6, R3.reuse ;  /* 0x00000006ff007819 */ /* 0x100fe40000011403 */
[----:B------:R-:W-:Y:S02]  /*4dc0*/  PRMT R3, RZ, 0x7610, R3 ;  /* 0x00007610ff037816 */ /* 0x000fe40000000003 */
[----:B------:R-:W-:-:S04]  /*4dd0*/  VIMNMX R0, RZ, R0, !PT ;  /* 0x00000000ff007248 */ /* 0x000fc80007fe0100 */
[----:B------:R-:W-:-:S13]  /*4de0*/  ISETP.GT.AND P0, PT, R21, R0, PT ;  /* 0x000000001500720c */ /* 0x000fda0003f04270 */
[----:B------:R-:W-:Y:S05]  /*4df0*/  @!P0 BRA `(.L_x_6872) ;  /* 0x000002c800948947 */ /* 0x000fea0003800000 */
        /* <DEDUP_REMOVED lines=67> */
[----:B-----5:R-:W4:Y:S04]  /*5230*/  LDL R33, [R1+0x338] ;  /* 0x0003380001217983 */ /* 0x020f280000100800 */
[----:B------:R-:W4:Y:S04]  /*5240*/  LDL R35, [R1+0x33c] ;  /* 0x00033c0001237983 */ /* 0x000f280000100800 */
[----:B------:R-:W4:Y:S04]  /*5250*/  LDL R58, [R1+0x340] ;  /* 0x00034000013a7983 */ /* 0x000f280000100800 */
[----:B------:R-:W4:Y:S04]  /*5260*/  LDL R37, [R1+0x344] ;  /* 0x0003440001257983 */ /* 0x000f280000100800 */
[----:B------:R-:W4:Y:S04]  /*5270*/  LDL R39, [R1+0x348] ;  /* 0x0003480001277983 */ /* 0x000f280000100800 */
[----:B------:R-:W4:Y:S04]  /*5280*/  LDL R41, [R1+0x34c] ;  /* 0x00034c0001297983 */ /* 0x000f280000100800 */
[----:B0-----:R-:W4:Y:S04]  /*5290*/  LDL R60, [R1+0x350] ;  /* 0x00035000013c7983 */ /* 0x001f280000100800 */
        /* <DEDUP_REMOVED lines=55> */
[----:B------:R-:W0:Y:S02]  /*5610*/  SHFL.IDX PT, R3, R213, RZ, 0x1f ;  /* 0x00001fffd5037589 */ /* 0x000e2400000e0000 */
[----:B0-----:R-:W-:-:S04]  /*5620*/  LEA.HI R4, R3, R3, RZ, 0x1 ;  /* 0x0000000303047211 */ /* 0x001fc800078f08ff */
[----:B------:R-:W-:-:S05]  /*5630*/  LOP3.LUT R4, R4, 0x1fffe, RZ, 0xc0, !PT ;  /* 0x0001fffe04047812 */ /* 0x000fca00078ec0ff */
[----:B------:R-:W-:-:S04]  /*5640*/  IMAD.IADD R3, R3, 0x1, -R4 ;  /* 0x0000000103037824 */ /* 0x000fc800078e0a04 */
[----:B------:R-:W-:-:S04]  /*5650*/  IMAD R3, R3, 0x8000, R2 ;  /* 0x0000800003037824 */ /* 0x000fc800078e0202 */
[----:B------:R-:W-:Y:S02]  /*5660*/  VIADD R3, R3, 0x400 ;  /* 0x0000040003037836 */ /* 0x000fe40000000000 */
[----:B------:R-:W-:-:S03]  /*5670*/  VIADD R4, R2, 0x36400 ;  /* 0x0003640002047836 */ /* 0x000fc60000000000 */
[----:B------:R-:W-:Y:S02]  /*5680*/  SHF.R.U32.HI R3, RZ, 0x4, R3 ;  /* 0x00000004ff037819 */ /* 0x000fe40000011603 */
[----:B------:R-:W-:Y:S02]  /*5690*/  SHF.R.U32.HI R4, RZ, 0x4, R4 ;  /* 0x00000004ff047819 */ /* 0x000fe40000011604 */
[----:B------:R-:W-:Y:S02]  /*56a0*/  LOP3.LUT R3, R3, 0x3fff, RZ, 0xc0, !PT ;  /* 0x00003fff03037812 */ /* 0x000fe400078ec0ff */
[----:B------:R-:W-:Y:S02]  /*56b0*/  LOP3.LUT R4, R4, 0x3fff, RZ, 0xc0, !PT ;  /* 0x00003fff04047812 */ /* 0x000fe400078ec0ff */
[----:B------:R-:W-:Y:S01]  /*56c0*/  LOP3.LUT R3, R3, 0x2000000, RZ, 0xfc, !PT ;  /* 0x0200000003037812 */ /* 0x000fe200078efcff */
[----:B--2---:R0:W-:Y:S01]  /*56d0*/  STL [R1+0x318], R5 ;  /* 0x0003180501007387 */ /* 0x0041e20000100800 */
[----:B------:R-:W-:-:S03]  /*56e0*/  LOP3.LUT R4, R4, 0x10000, RZ, 0xfc, !PT ;  /* 0x0001000004047812 */ /* 0x000fc600078efcff */
[----:B---3--:R1:W-:Y:S01]  /*56f0*/  STL [R1+0x31c], R13 ;  /* 0x00031c0d01007387 */ /* 0x0083e20000100800 */
[----:B------:R-:W-:Y:S02]  /*5700*/  IMAD R12, R12, 0x1000, R3 ;  /* 0x000010000c0c7824 */ /* 0x000fe400078e0203 */
[----:B0-----:R-:W-:Y:S02]  /*5710*/  IMAD.MOV.U32 R5, RZ, RZ, 0x40000040 ;  /* 0x40000040ff057424 */ /* 0x001fe400078e00ff */
[----:B-1----:R-:W-:Y:S01]  /*5720*/  IMAD.MOV.U32 R13, RZ, RZ, 0x40000040 ;  /* 0x40000040ff0d7424 */ /* 0x002fe200078e00ff */
[----:B------:R-:W-:Y:S02]  /*5730*/  R2UR UR6, R12 ;  /* 0x000000000c0672ca */ /* 0x000fe400000e0000 */
[----:B------:R-:W-:Y:S02]  /*5740*/  R2UR UR4, R4 ;  /* 0x00000000040472ca */ /* 0x000fe400000e0000 */
[----:B------:R-:W-:-:S02]  /*5750*/  R2UR UR7, R13 ;  /* 0x000000000d0772ca */ /* 0x000fc400000e0000 */
        /* <DEDUP_REMOVED lines=84> */
[----:B0-----:R-:W-:-:S06]  /*5ca0*/  WARPGROUP.ARRIVE ;  /* 0x00000000000079c5 */ /* 0x001fcc0000000000 */
[----:B------:R-:W-:Y:S01]  /*5cb0*/  HGMMA.64x256x16.F32.BF16 R24, gdesc[UR4].tnspB, RZ, !UPT, gsb0 ;  /* 0x43e00000041879f0 */ /* 0x000fe2000c0018ff */
[----:B------:R0:W-:Y:S04]  /*5cc0*/  STL [R1+0x398], R6 ;  /* 0x0003980601007387 */ /* 0x0001e80000100800 */
[----:B------:R1:W-:Y:S04]  /*5cd0*/  STL [R1+0x39c], R10 ;  /* 0x00039c0a01007387 */ /* 0x0003e80000100800 */
[----:B------:R2:W-:Y:S01]  /*5ce0*/  STL [R1+0x3e8], R7 ;  /* 0x0003e80701007387 */ /* 0x0005e20000100800 */
[----:B0-----:R-:W-:-:S03]  /*5cf0*/  VIADD R6, R12, 0x80 ;  /* 0x000000800c067836 */ /* 0x001fc60000000000 */
[----:B------:R0:W-:Y:S01]  /*5d00*/  STL [R1+0x3f0], R11 ;  /* 0x0003f00b01007387 */ /* 0x0001e20000100800 */
[----:B-1----:R-:W-:Y:S02]  /*5d10*/  VIADD R10, R4, 0x2 ;  /* 0x00000002040a7836 */ /* 0x002fe40000000000 */
[----:B--2---:R-:W-:Y:S02]  /*5d20*/  IMAD.MOV.U32 R7, RZ, RZ, 0x40000040 ;  /* 0x40000040ff077424 */ /* 0x004fe400078e00ff */
[----:B0-----:R-:W-:Y:S01]  /*5d30*/  IMAD.MOV.U32 R11, RZ, RZ, 0x40000040 ;  /* 0x40000040ff0b7424 */ /* 0x001fe200078e00ff */
        /* <DEDUP_REMOVED lines=80> */
[----:B------:R-:W-:Y:S02]  /*6240*/  VIADD R6, R12, 0x100 ;  /* 0x000001000c067836 */ /* 0x000fe40000000000 */
[----:B------:R-:W-:Y:S02]  /*6250*/  IMAD.MOV.U32 R9, RZ, RZ, 0x40000040 ;  /* 0x40000040ff097424 */ /* 0x000fe400078e00ff */
[----:B------:R-:W-:Y:S01]  /*6260*/  IMAD.MOV.U32 R7, RZ, RZ, 0x40000040 ;  /* 0x40000040ff077424 */ /* 0x000fe200078e00ff */
[----:B------:R-:W-:Y:S02]  /*6270*/  R2UR UR4, R8 ;  /* 0x00000000080472ca */ /* 0x000fe400000e0000 */
[----:B------:R-:W-:-:S02]  /*6280*/  R2UR UR5, R9 ;  /* 0x00000000090572ca */ /* 0x000fc400000e0000 */
[----:B------:R-:W-:Y:S02]  /*6290*/  R2UR UR6, R6 ;  /* 0x00000000060672ca */ /* 0x000fe400000e0000 */
[----:B------:R-:W-:Y:S01]  /*62a0*/  R2UR UR7, R7 ;  /* 0x00000000070772ca */ /* 0x000fe200000e0000 */
[----:B------:R-:W-:Y:S02]  /*62b0*/  VIADD R6, R4, 0x6 ;  /* 0x0000000604067836 */ /* 0x000fe40000000000 */
[----:B------:R-:W-:Y:S02]  /*62c0*/  VIADD R12, R12, 0x180 ;  /* 0x000001800c0c7836 */ /* 0x000fe40000000000 */
[----:B------:R-:W-:Y:S02]  /*62d0*/  IMAD.MOV.U32 R7, RZ, RZ, 0x40000040 ;  /* 0x40000040ff077424 */ /* 0x000fe400078e00ff */
[----:B------:R-:W-:Y:S01]  /*62e0*/  IMAD.MOV.U32 R13, RZ, RZ, 0x40000040 ;  /* 0x40000040ff0d7424 */ /* 0x000fe200078e00ff */
        /* <DEDUP_REMOVED lines=35> */
[----:B------:R-:W-:Y:S02]  /*6520*/  R2UR UR4, R6 ;  /* 0x00000000060472ca */ /* 0x000fe400000e0000 */
[----:B------:R-:W-:Y:S02]  /*6530*/  R2UR UR5, R7 ;  /* 0x00000000070572ca */ /* 0x000fe400000e0000 */
        /* <DEDUP_REMOVED lines=72> */
[----:B------:R-:W4:Y:S04]  /*69c0*/  LDL R82, [R1+0x238] ;  /* 0x0002380001527983 */ /* 0x000f280000100800 */
[----:B-1----:R-:W4:Y:S04]  /*69d0*/  LDL R84, [R1+0x23c] ;  /* 0x00023c0001547983 */ /* 0x002f280000100800 */
[----:B------:R-:W4:Y:S04]  /*69e0*/  LDL R14, [R1+0x240] ;  /* 0x00024000010e7983 */ /* 0x000f280000100800 */
[----:B------:R-:W4:Y:S04]  /*69f0*/  LDL R86, [R1+0x244] ;  /* 0x0002440001567983 */ /* 0x000f280000100800 */
        /* <DEDUP_REMOVED lines=121> */
[----:B------:R-:W4:Y:S01]  /*7190*/  LDL R164, [R1+0x2f4] ;  /* 0x0002f40001a47983 */ /* 0x000f220000100800 */
[----:B------:R-:W0:Y:S03]  /*71a0*/  S2R R231, SR_TID.X ;  /* 0x0000000000e77919 */ /* 0x000e260000002100 */
[----:B------:R-:W-:Y:S04]  /*71b0*/  STL [R1+0x230], R12 ;  /* 0x0002300c01007387 */ /* 0x000fe80000100800 */
[----:B------:R-:W-:Y:S04]  /*71c0*/  STL [R1+0x234], R80 ;  /* 0x0002345001007387 */ /* 0x000fe80000100800 */
[----:B------:R-:W-:Y:S04]  /*71d0*/  STL [R1+0x238], R82 ;  /* 0x0002385201007387 */ /* 0x000fe80000100800 */
[----:B------:R-:W-:Y:S04]  /*71e0*/  STL [R1+0x23c], R84 ;  /* 0x00023c5401007387 */ /* 0x000fe80000100800 */
[----:B------:R-:W-:Y:S04]  /*71f0*/  STL [R1+0x240], R14 ;  /* 0x0002400e01007387 */ /* 0x000fe80000100800 */
[----:B------:R-:W-:Y:S04]  /*7200*/  STL [R1+0x244], R86 ;  /* 0x0002445601007387 */ /* 0x000fe80000100800 */
[----:B--2---:R-:W-:Y:S04]  /*7210*/  STL [R1+0x248], R88 ;  /* 0x0002485801007387 */ /* 0x004fe80000100800 */
[----:B------:R-:W-:Y:S01]  /*7220*/  STL [R1+0x24c], R90 ;  /* 0x00024c5a01007387 */ /* 0x000fe20000100800 */
[----:B0-----:R-:W-:-:S03]  /*7230*/  LOP3.LUT R231, R231, 0x7f, RZ, 0xc0, !PT ;  /* 0x0000007fe7e77812 */ /* 0x001fc600078ec0ff */
[----:B------:R-:W-:Y:S04]  /*7240*/  STL [R1+0x250], R18 ;  /* 0x0002501201007387 */ /* 0x000fe80000100800 */
[----:B---3--:R-:W-:Y:S04]  /*7250*/  STL [R1+0x254], R92 ;  /* 0x0002545c01007387 */ /* 0x008fe80000100800 */
        /* <DEDUP_REMOVED lines=117> */
[----:B------:R-:W-:Y:S06]  /*79b0*/  BAR.ARV 0xf, 0x100 ;  /* 0x03c4000000007b1d */ /* 0x000fec0000002000 */
[----:B------:R-:W-:Y:S01]  /*79c0*/  ISETP.NE.AND P1, PT, R231, RZ, PT ;  /* 0x000000ffe700720c */ /* 0x000fe20003f25270 */
[----:B------:R0:W-:Y:S01]  /*79d0*/  STL [R1+0x2f4], R164 ;  /* 0x0002f4a401007387 */ /* 0x0001e20000100800 */
[----:B------:R-:W-:Y:S01]  /*79e0*/  BSSY B0, `(.L_x_6873) ;  /* 0x0000009000007945 */ /* 0x000fe20003800000 */
[----:B0-----:R-:W-:-:S05]  /*79f0*/  VIADD R164, R21, 0xfffffffe ;  /* 0xfffffffe15a47836 */ /* 0x001fca0000000000 */
[----:B------:R-:W-:-:S05]  /*7a00*/  ISETP.GE.AND P0, PT, R164, R0, PT ;  /* 0x00000000a400720c */ /* 0x000fca0003f06270 */
[----:B------:R-:W-:Y:S08]  /*7a10*/  @P1 BRA `(.L_x_6874) ;  /* 0x0000000000141947 */ /* 0x000ff00003800000 */
[----:B------:R-:W2:Y:S02]  /*7a20*/  LDL R13, [R1+0x1e8] ;  /* 0x0001e800010d7983 */ /* 0x000ea40000100800 */
[----:B--2---:R-:W-:-:S04]  /*7a30*/  IMAD R12, R13, 0x8, R2 ;  /* 0x000000080d0c7824 */ /* 0x004fc800078e0202 */
[----:B------:R-:W-:-:S05]  /*7a40*/  VIADD R12, R12, 0x38860 ;  /* 0x000388600c0c7836 */ /* 0x000fca0000000000 */
[----:B------:R-:W-:-:S04]  /*7a50*/  PRMT R12, RZ, 0x654, R12 ;  /* 0x00000654ff0c7816 */ /* 0x000fc8000000000c */
[----:B------:R0:W-:Y:S03]  /*7a60*/  SYNCS.ARRIVE.TRANS64.RED.A1T0 RZ, [R12+URZ], RZ ;  /* 0x000000ff0cff79a7 */ /* 0x0001e6000810043f */
.L_x_6874:
[----:B------:R-:W-:Y:S05]  /*7a70*/  BSYNC B0 ;  /* 0x0000000000007941 */ /* 0x000fea0003800000 */
.L_x_6873:
[----:B------:R-:W-:Y:S04]  /*7a80*/  BSSY B0, `(.L_x_6875) ;  /* 0x00003e2000007945 */ /* 0x000fe80003800000 */
[----:B------:R-:W-:Y:S05]  /*7a90*/  @!P0 BRA `(.L_x_6876) ;  /* 0x0000003c00808947 */ /* 0x000fea0003800000 */
.L_x_6879:
        /* <DEDUP_REMOVED lines=60> */
[----:B01----:R-:W5:Y:S04]  /*7e60*/  LDL.64 R12, [R1+0x3e8] ;  /* 0x0003e800010c7983 */ /* 0x003f680000100a00 */
[----:B------:R-:W5:Y:S04]  /*7e70*/  LDL.64 R24, [R1+0x3f8] ;  /* 0x0003f80001187983 */ /* 0x000f680000100a00 */
[----:B------:R-:W5:Y:S04]  /*7e80*/  LDL.64 R20, [R1+0x408] ;  /* 0x0004080001147983 */ /* 0x000f680000100a00 */
[----:B------:R-:W5:Y:S04]  /*7e90*/  LDL.64 R18, [R1+0x418] ;  /* 0x0004180001127983 */ /* 0x000f680000100a00 */
[----:B------:R-:W5:Y:S01]  /*7ea0*/  LDL.64 R14, [R1+0x428] ;  /* 0x00042800010e7983 */ /* 0x000f620000100a00 */
[----:B--2---:R-:W-:-:S04]  /*7eb0*/  IMAD R145, R168, 0x40, R162 ;  /* 0x00000040a8917824 */ /* 0x004fc800078e02a2 */
[----:B------:R-:W-:Y:S01]  /*7ec0*/  IMAD R145, R145, 0x4, R2 ;  /* 0x0000000491917824 */ /* 0x000fe200078e0202 */
        /* <DEDUP_REMOVED lines=158> */
[C---:B------:R-:W-:Y:S02]  /*88b0*/  FMUL.FTZ R18, R145.reuse, R18 ;  /* 0x0000001291127220 */ /* 0x040fe40000410000 */
[----:B------:R-:W-:Y:S01]  /*88c0*/  STL.64 [R1+0x230], R86 ;  /* 0x0002305601007387 */ /* 0x000fe20000100a00 */
[C---:B------:R-:W-:Y:S01]  /*88d0*/  FMUL.FTZ R15, R145.reuse, R15 ;  /* 0x0000000f910f7220 */ /* 0x040fe20000410000 */
[----:B------:R-:W-:-:S02]  /*88e0*/  FMUL.FTZ R14, R145, R14 ;  /* 0x0000000e910e7220 */ /* 0x000fc40000410000 */
        /* <DEDUP_REMOVED lines=320> */
[----:B------:R-:W-:Y:S01]  /*9cf0*/  VIADD R168, R168, 0x1 ;  /* 0x00000001a8a87836 */ /* 0x000fe20000000000 */
[----:B------:R-:W-:Y:S01]  /*9d00*/  R2UR UR4, R4 ;  /* 0x00000000040472ca */ /* 0x000fe200000e0000 */
[----:B------:R-:W-:Y:S01]  /*9d10*/  IMAD.MOV.U32 R13, RZ, RZ, 0x40000040 ;  /* 0x40000040ff0d7424 */ /* 0x000fe200078e00ff */
[----:B------:R-:W-:Y:S01]  /*9d20*/  R2UR UR5, R5 ;  /* 0x00000000050572ca */ /* 0x000fe200000e0000 */
[----:B------:R-:W-:Y:S01]  /*9d30*/  IMAD.MOV.U32 R15, RZ, RZ, 0x40000040 ;  /* 0x40000040ff0f7424 */ /* 0x000fe200078e00ff */
[----:B------:R-:W-:Y:S01]  /*9d40*/  ISETP.NE.AND P0, PT, R168, 0x2, PT ;  /* 0x00000002a800780c */ /* 0x000fe20003f05270 */
[----:B------:R0:W-:Y:S01]  /*9d50*/  STL [R1+0x1e8], R168 ;  /* 0x0001e8a801007387 */ /* 0x0001e20000100800 */
[----:B------:R-:W-:Y:S01]  /*9d60*/  R2UR UR7, R13 ;  /* 0x000000000d0772ca */ /* 0x000fe200000e0000 */
[----:B------:R-:W-:-:S10]  /*9d70*/  IMAD.MOV.U32 R13, RZ, RZ, 0x40000040 ;  /* 0x40000040ff0d7424 */ /* 0x000fd400078e00ff */
[----:B0-----:R-:W-:-:S04]  /*9d80*/  @!P0 IMAD.MOV.U32 R168, RZ, RZ, RZ ;  /* 0x000000ffffa88224 */ /* 0x001fc800078e00ff */
[----:B------:R-:W-:-:S04]  /*9d90*/  IMAD R12, R168, 0x1000, R3 ;  /* 0x00001000a80c7824 */ /* 0x000fc800078e0203 */
[C---:B------:R-:W-:Y:S01]  /*9da0*/  VIADD R14, R12.reuse, 0x80 ;  /* 0x000000800c0e7836 */ /* 0x040fe20000000000 */
[----:B------:R-:W-:Y:S01]  /*9db0*/  R2UR UR6, R12 ;  /* 0x000000000c0672ca */ /* 0x000fe200000e0000 */
[----:B--2---:R-:W-:-:S12]  /*9dc0*/  WARPGROUP.ARRIVE ;  /* 0x00000000000079c5 */ /* 0x004fd80000000000 */
        /* <DEDUP_REMOVED lines=87> */
[----:B------:R-:W3:Y:S01]  /*a340*/  LDL R12, [R1+0x1f0] ;  /* 0x0001f000010c7983 */ /* 0x000ee20000100800 */
        /* <DEDUP_REMOVED lines=68> */
[----:B------:R-:W3:Y:S04]  /*a790*/  LDL R18, [R1+0x230] ;  /* 0x0002300001127983 */ /* 0x000ee80000100800 */
[----:B0-----:R-:W3:Y:S04]  /*a7a0*/  LDL R84, [R1+0x234] ;  /* 0x0002340001547983 */ /* 0x001ee80000100800 */
[----:B------:R-:W3:Y:S04]  /*a7b0*/  LDL R86, [R1+0x238] ;  /* 0x0002380001567983 */ /* 0x000ee80000100800 */
[----:B-1----:R-:W3:Y:S04]  /*a7c0*/  LDL R88, [R1+0x23c] ;  /* 0x00023c0001587983 */ /* 0x002ee80000100800 */
[----:B------:R-:W3:Y:S04]  /*a7d0*/  LDL R20, [R1+0x240] ;  /* 0x0002400001147983 */ /* 0x000ee80000100800 */
[----:B------:R-:W3:Y:S04]  /*a7e0*/  LDL R90, [R1+0x244] ;  /* 0x00024400015a7983 */ /* 0x000ee80000100800 */
[----:B----4-:R-:W4:Y:S04]  /*a7f0*/  LDL R92, [R1+0x248] ;  /* 0x00024800015c7983 */ /* 0x010f280000100800 */
[----:B------:R-:W4:Y:S04]  /*a800*/  LDL R94, [R1+0x24c] ;  /* 0x00024c00015e7983 */ /* 0x000f280000100800 */
[----:B------:R-:W4:Y:S04]  /*a810*/  LDL R24, [R1+0x250] ;  /* 0x0002500001187983 */ /* 0x000f280000100800 */
[----:B-----5:R-:W5:Y:S04]  /*a820*/  LDL R96, [R1+0x254] ;  /* 0x0002540001607983 */ /* 0x020f680000100800 */
        /* <DEDUP_REMOVED lines=117> */
[----:B------:R-:W3:Y:S01]  /*af80*/  LDL R107, [R1+0x42c] ;  /* 0x00042c00016b7983 */ /* 0x000ee20000100800 */
[----:B------:R-:W-:-:S03]  /*af90*/  VIADD R12, R12, 0x1 ;  /* 0x000000010c0c7836 */ /* 0x000fc60000000000 */
[----:B------:R0:W-:Y:S04]  /*afa0*/  STL [R1+0x230], R18 ;  /* 0x0002301201007387 */ /* 0x0001e80000100800 */
[----:B------:R0:W-:Y:S04]  /*afb0*/  STL [R1+0x1f0], R12 ;  /* 0x0001f00c01007387 */ /* 0x0001e80000100800 */
[----:B------:R0:W-:Y:S04]  /*afc0*/  STL [R1+0x234], R84 ;  /* 0x0002345401007387 */ /* 0x0001e80000100800 */
[----:B------:R0:W-:Y:S04]  /*afd0*/  STL [R1+0x238], R86 ;  /* 0x0002385601007387 */ /* 0x0001e80000100800 */
[----:B------:R0:W-:Y:S04]  /*afe0*/  STL [R1+0x23c], R88 ;  /* 0x00023c5801007387 */ /* 0x0001e80000100800 */
[----:B------:R0:W-:Y:S04]  /*aff0*/  STL [R1+0x240], R20 ;  /* 0x0002401401007387 */ /* 0x0001e80000100800 */
[----:B------:R0:W-:Y:S04]  /*b000*/  STL [R1+0x244], R90 ;  /* 0x0002445a01007387 */ /* 0x0001e80000100800 */
[----:B----4-:R0:W-:Y:S04]  /*b010*/  STL [R1+0x248], R92 ;  /* 0x0002485c01007387 */ /* 0x0101e80000100800 */
[----:B------:R0:W-:Y:S04]  /*b020*/  STL [R1+0x24c], R94 ;  /* 0x00024c5e01007387 */ /* 0x0001e80000100800 */
[----:B------:R0:W-:Y:S04]  /*b030*/  STL [R1+0x250], R24 ;  /* 0x0002501801007387 */ /* 0x0001e80000100800 */
[----:B-----5:R0:W-:Y:S04]  /*b040*/  STL [R1+0x254], R96 ;  /* 0x0002546001007387 */ /* 0x0201e80000100800 */
[----:B------:R0:W-:Y:S04]  /*b050*/  STL [R1+0x258], R98 ;  /* 0x0002586201007387 */ /* 0x0001e80000100800 */
[----:B--2---:R0:W-:Y:S04]  /*b060*/  STL [R1+0x25c], R100 ;  /* 0x00025c6401007387 */ /* 0x0041e80000100800 */
        /* <DEDUP_REMOVED lines=13> */
[----:B---3--:R0:W-:Y:S04]  /*b140*/  STL [R1+0x294], R120 ;  /* 0x0002947801007387 */ /* 0x0081e80000100800 */
        /* <DEDUP_REMOVED lines=102> */
[----:B------:R-:W-:Y:S01]  /*b7b0*/  @!P0 LOP3.LUT R14, R14, 0x1, RZ, 0x3c, !PT ;  /* 0x000000010e0e8812 */ /* 0x000fe200078e3cff */
[----:B------:R-:W-:Y:S02]  /*b7c0*/  BSSY B1, `(.L_x_6877) ;  /* 0x000000b000017945 */ /* 0x000fe40003800000 */
[----:B------:R0:W-:Y:S04]  /*b7d0*/  @!P0 STL [R1+0x1e8], RZ ;  /* 0x0001e8ff01008387 */ /* 0x0001e80000100800 */
[----:B------:R0:W-:Y:S01]  /*b7e0*/  @!P0 STL [R1+0x1ec], R14 ;  /* 0x0001ec0e01008387 */ /* 0x0001e20000100800 */
[----:B------:R-:W-:Y:S06]  /*b7f0*/  BAR.ARV 0xf, 0x100 ;  /* 0x03c4000000007b1d */ /* 0x000fec0000002000 */
[----:B------:R-:W-:Y:S01]  /*b800*/  ISETP.GT.AND P0, PT, R164, R0, PT ;  /* 0x00000000a400720c */ /* 0x000fe20003f04270 */
[----:B------:R-:W-:-:S12]  /*b810*/  @P1 BRA `(.L_x_6878) ;  /* 0x0000000000141947 */ /* 0x000fd80003800000 */
[----:B0-----:R-:W2:Y:S02]  /*b820*/  LDL R13, [R1+0x1e8] ;  /* 0x0001e800010d7983 */ /* 0x001ea40000100800 */
[----:B--2---:R-:W-:-:S04]  /*b830*/  IMAD R12, R13, 0x8, R2 ;  /* 0x000000080d0c7824 */ /* 0x004fc800078e0202 */
[----:B------:R-:W-:-:S05]  /*b840*/  VIADD R12, R12, 0x38860 ;  /* 0x000388600c0c7836 */ /* 0x000fca0000000000 */
[----:B------:R-:W-:-:S04]  /*b850*/  PRMT R12, RZ, 0x654, R12 ;  /* 0x00000654ff0c7816 */ /* 0x000fc8000000000c */
[----:B------:R1:W-:Y:S03]  /*b860*/  SYNCS.ARRIVE.TRANS64.RED.A1T0 RZ, [R12+URZ], RZ ;  /* 0x000000ff0cff79a7 */ /* 0x0003e6000810043f */
.L_x_6878:
[----:B------:R-:W-:Y:S05]  /*b870*/  BSYNC B1 ;  /* 0x0000000000017941 */ /* 0x000fea0003800000 */
.L_x_6877:
[----:B------:R-:W-:Y:S01]  /*b880*/  VIADD R164, R164, 0xffffffff ;  /* 0xffffffffa4a47836 */ /* 0x000fe20000000000 */
[----:B------:R-:W-:Y:S06]  /*b890*/  @P0 BRA `(.L_x_6879) ;  /* 0xffffffc000800947 */ /* 0x000fec000383ffff */
.L_x_6876:
[----:B------:R-:W-:Y:S05]  /*b8a0*/  BSYNC B0 ;  /* 0x0000000000007941 */ /* 0x000fea0003800000 */
.L_x_6875:
[----:B------:R-:W2:Y:S04]  /*b8b0*/  LDL R137, [R1+0x1e8] ;  /* 0x0001e80001897983 */ /* 0x000ea80000100800 */
[----:B------:R-:W3:Y:S04]  /*b8c0*/  LDL.64 R4, [R1+0x230] ;  /* 0x0002300001047983 */ /* 0x000ee80000100a00 */
[----:B------:R-:W4:Y:S04]  /*b8d0*/  LDL.64 R6, [R1+0x240] ;  /* 0x0002400001067983 */ /* 0x000f280000100a00 */
[----:B------:R-:W5:Y:S04]  /*b8e0*/  LDL.64 R8, [R1+0x250] ;  /* 0x0002500001087983 */ /* 0x000f680000100a00 */
[----:B------:R-:W5:Y:S04]  /*b8f0*/  LDL.64 R10, [R1+0x260] ;  /* 0x00026000010a7983 */ /* 0x000f680000100a00 */
[----:B01----:R-:W5:Y:S04]  /*b900*/  LDL.64 R12, [R1+0x270] ;  /* 0x00027000010c7983 */ /* 0x003f680000100a00 */
        /* <DEDUP_REMOVED lines=61> */
[----:B--2---:R-:W-:-:S04]  /*bce0*/  IMAD R137, R137, 0x40, R162 ;  /* 0x0000004089897824 */ /* 0x004fc800078e02a2 */
[----:B------:R-:W-:Y:S01]  /*bcf0*/  IMAD R137, R137, 0x4, R2 ;  /* 0x0000000489897824 */ /* 0x000fe200078e0202 */
[----:B------:R-:W-:Y:S06]  /*bd00*/  BAR.SYNC.DEFER_BLOCKING 0xe, 0x100 ;  /* 0x0384000000007b1d */ /* 0x000fec0000010000 */
[----:B------:R-:W3:Y:S02]  /*bd10*/  LDS R2, [R137+0x38400] ;  /* 0x0384000089027984 */ /* 0x000ee40000000800 */
[C---:B---3--:R-:W-:Y:S01]  /*bd20*/  FMUL.FTZ R5, R2.reuse, R5 ;  /* 0x0000000502057220 */ /* 0x048fe20000410000 */
[C---:B------:R-:W-:Y:S01]  /*bd30*/  FMUL.FTZ R4, R2.reuse, R4 ;  /* 0x0000000402047220 */ /* 0x040fe20000410000 */
[C---:B----4-:R-:W-:Y:S01]  /*bd40*/  FMUL.FTZ R7, R2.reuse, R7 ;  /* 0x0000000702077220 */ /* 0x050fe20000410000 */
[C---:B------:R-:W-:Y:S01]  /*bd50*/  FMUL.FTZ R6, R2.reuse, R6 ;  /* 0x0000000602067220 */ /* 0x040fe20000410000 */
[C---:B-----5:R-:W-:Y:S01]  /*bd60*/  FMUL.FTZ R9, R2.reuse, R9 ;  /* 0x0000000902097220 */ /* 0x060fe20000410000 */
[C---:B------:R-:W-:Y:S01]  /*bd70*/  FMUL.FTZ R8, R2.reuse, R8 ;  /* 0x0000000802087220 */ /* 0x040fe20000410000 */
[----:B------:R-:W-:Y:S01]  /*bd80*/  STL.64 [R1+0x230], R4 ;  /* 0x0002300401007387 */ /* 0x000fe20000100a00 */
[C---:B------:R-:W-:Y:S01]  /*bd90*/  FMUL.FTZ R11, R2.reuse, R11 ;  /* 0x0000000b020b7220 */ /* 0x040fe20000410000 */
[C---:B------:R-:W-:Y:S01]  /*bda0*/  FMUL.FTZ R10, R2.reuse, R10 ;  /* 0x0000000a020a7220 */ /* 0x040fe20000410000 */
[C---:B------:R-:W-:Y:S01]  /*bdb0*/  FMUL.FTZ R13, R2.reuse, R13 ;  /* 0x0000000d020d7220 */ /* 0x040fe20000410000 */
[----:B------:R-:W0:Y:S01]  /*bdc0*/  LDS R4, [R137+0x38420] ;  /* 0x0384200089047984 */ /* 0x000e220000000800 */
        /* <DEDUP_REMOVED lines=55> */
[C---:B0-----:R-:W-:Y:S01]  /*c140*/  FMUL.FTZ R73, R4.reuse, R73 ;  /* 0x0000004904497220 */ /* 0x041fe20000410000 */
[C---:B------:R-:W-:Y:S01]  /*c150*/  FMUL.FTZ R72, R4.reuse, R72 ;  /* 0x0000004804487220 */ /* 0x040fe20000410000 */
[C---:B------:R-:W-:Y:S01]  /*c160*/  FMUL.FTZ R75, R4.reuse, R75 ;  /* 0x0000004b044b7220 */ /* 0x040fe20000410000 */
[C---:B------:R-:W-:Y:S01]  /*c170*/  FMUL.FTZ R74, R4.reuse, R74 ;  /* 0x0000004a044a7220 */ /* 0x040fe20000410000 */
[----:B------:R1:W-:Y:S01]  /*c180*/  STL.64 [R1+0x240], R6 ;  /* 0x0002400601007387 */ /* 0x0003e20000100a00 */
[C---:B------:R-:W-:Y:S01]  /*c190*/  FMUL.FTZ R77, R4.reuse, R77 ;  /* 0x0000004d044d7220 */ /* 0x040fe20000410000 */
[----:B------:R-:W-:-:S02]  /*c1a0*/  FMUL.FTZ R76, R4, R76 ;  /* 0x0000004c044c7220 */ /* 0x000fc40000410000 */
[----:B------:R1:W-:Y:S01]  /*c1b0*/  STL.64 [R1+0x250], R8 ;  /* 0x0002500801007387 */ /* 0x0003e20000100a00 */
[C---:B------:R-:W-:Y:S01]  /*c1c0*/  FMUL.FTZ R79, R4.reuse, R79 ;  /* 0x0000004f044f7220 */ /* 0x040fe20000410000 */
[C---:B------:R-:W-:Y:S02]  /*c1d0*/  FMUL.FTZ R78, R4.reuse, R78 ;  /* 0x0000004e044e7220 */ /* 0x040fe40000410000 */
[----:B------:R1:W-:Y:S01]  /*c1e0*/  STL.64 [R1+0x260], R10 ;  /* 0x0002600a01007387 */ /* 0x0003e20000100a00 */
[C---:B------:R-:W-:Y:S01]  /*c1f0*/  FMUL.FTZ R81, R4.reuse, R81 ;  /* 0x0000005104517220 */ /* 0x040fe20000410000 */
[C---:B------:R-:W-:Y:S02]  /*c200*/  FMUL.FTZ R80, R4.reuse, R80 ;  /* 0x0000005004507220 */ /* 0x040fe40000410000 */
        /* <DEDUP_REMOVED lines=80> */
[----:B------:R-:W-:Y:S02]  /*c710*/  FMUL.FTZ R134, R4, R134 ;  /* 0x0000008604867220 */ /* 0x000fe40000410000 */
[----:B------:R1:W-:Y:S01]  /*c720*/  STL.64 [R1+0x420], R70 ;  /* 0x0004204601007387 */ /* 0x0003e20000100a00 */
[----:B------:R-:W-:Y:S02]  /*c730*/  VIADD R2, R3, 0x1 ;  /* 0x0000000103027836 */ /* 0x000fe40000000000 */
[----:B------:R-:W-:Y:S01]  /*c740*/  IMAD.MOV.U32 R3, RZ, RZ, 0x1 ;  /* 0x00000001ff037424 */ /* 0x000fe200078e00ff */
[----:B------:R1:W-:Y:S01]  /*c750*/  STL.64 [R1+0x238], R72 ;  /* 0x0002384801007387 */ /* 0x0003e20000100a00 */
[----:B------:R-:W-:-:S03]  /*c760*/  VIADD R0, R0, 0x1 ;  /* 0x0000000100007836 */ /* 0x000fc60000000000 */
[----:B------:R1:W-:Y:S02]  /*c770*/  STL.64 [R1+0x248], R74 ;  /* 0x0002484a01007387 */ /* 0x0003e40000100a00 */
[----:B------:R-:W-:Y:S02]  /*c780*/  ISETP.NE.AND P0, PT, R0, 0x2, PT ;  /* 0x000000020000780c */ /* 0x000fe40003f05270 */
        /* <DEDUP_REMOVED lines=33> */
[----:B------:R-:W-:Y:S05]  /*c9a0*/  @P0 BRA `(.L_x_6872) ;  /* 0x0000024c00a80947 */ /* 0x000fea0003800000 */
[----:B-1----:R-:W2:Y:S04]  /*c9b0*/  LDL R0, [R1+0x1ec] ;  /* 0x0001ec0001007983 */ /* 0x002ea80000100800 */
[----:B------:R0:W-:Y:S01]  /*c9c0*/  STL [R1+0x1e8], RZ ;  /* 0x0001e8ff01007387 */ /* 0x0001e20000100800 */
[----:B--2---:R-:W-:-:S05]  /*c9d0*/  LOP3.LUT R0, R0, 0x1, RZ, 0x3c, !PT ;  /* 0x0000000100007812 */ /* 0x004fca00078e3cff */
[----:B------:R0:W-:Y:S01]  /*c9e0*/  STL [R1+0x1ec], R0 ;  /* 0x0001ec0001007387 */ /* 0x0001e20000100800 */
[----:B------:R-:W-:Y:S05]  /*c9f0*/  BRA `(.L_x_6872) ;  /* 0x0000024c00947947 */ /* 0x000fea0003800000 */
.L_x_6863:
[----:B------:R-:W1:Y:S01]  /*ca00*/  S2R R4, SR_TID.X ;  /* 0x0000000000047919 */ /* 0x000e620000002100 */
[----:B--2---:R-:W2:Y:S01]  /*ca10*/  LDC R0, c[0x0][0x448] ;  /* 0x00011200ff007b82 */ /* 0x004ea20000000800 */
[----:B------:R-:W-:Y:S01]  /*ca20*/  UIADD3 UR4, UP2, UR42, 0x38850, URZ ;  /* 0x000388502a047890 */ /* 0x000fe2000ff5e03f */
[----:B------:R-:W-:Y:S01]  /*ca30*/  IMAD.MOV.U32 R8, RZ, RZ, 0x2000 ;  /* 0x00002000ff087424 */ /* 0x000fe200078e00ff */
[----:B------:R-:W-:Y:S01]  /*ca40*/  UIADD3 UR6, UP0, UR42, 0x38830, URZ ;  /* 0x000388302a067890 */ /* 0x000fe2000ff1e03f */
[----:B------:R-:W-:Y:S01]  /*ca50*/  IMAD.U32 R9, RZ, RZ, UR38 ;  /* 0x00000026ff097e24 */ /* 0x000fe2000f8e00ff */
[----:B------:R-:W-:Y:S01]  /*ca60*/  UIADD3 UR8, UP1, UR42, 0x38840, URZ ;  /* 0x000388402a087890 */ /* 0x000fe2000ff3e03f */
[----:B---3--:R-:W-:Y:S01]  /*ca70*/  IMAD.MOV.U32 R12, RZ, RZ, 0x1 ;  /* 0x00000001ff0c7424 */ /* 0x008fe200078e00ff */
[----:B------:R-:W-:Y:S01]  /*ca80*/  UIADD3 UR10, UP3, UR42, 0x38860, URZ ;  /* 0x000388602a0a7890 */ /* 0x000fe2000ff7e03f */
[----:B------:R-:W3:Y:S01]  /*ca90*/  LDC.64 R20, c[0x0][0xad8] ;  /* 0x0002b600ff147b82 */ /* 0x000ee20000000a00 */
[----:B------:R-:W-:Y:S01]  /*caa0*/  UIADD3.X UR5, URZ, UR43, URZ, UP2, !UPT ;  /* 0x0000002b3f057290 */ /* 0x000fe200097fe43f */
[----:B------:R0:W-:Y:S01]  /*cab0*/  STL.64 [R1+0x18], R8 ;  /* 0x0000180801007387 */ /* 0x0001e20000100a00 */
[----:B------:R-:W-:Y:S01]  /*cac0*/  IMAD.MOV.U32 R13, RZ, RZ, RZ ;  /* 0x000000ffff0d7224 */ /* 0x000fe200078e00ff */
[----:B------:R-:W-:Y:S01]  /*cad0*/  UIADD3.X UR7, URZ, UR43, URZ, UP0, !UPT ;  /* 0x0000002b3f077290 */ /* 0x000fe200087fe43f */
[----:B------:R-:W-:Y:S01]  /*cae0*/  IMAD.MOV.U32 R5, RZ, RZ, 0x80 ;  /* 0x00000080ff057424 */ /* 0x000fe200078e00ff */
[----:B------:R-:W-:Y:S01]  /*caf0*/  UIADD3.X UR9, URZ, UR43, URZ, UP1, !UPT ;  /* 0x0000002b3f097290 */ /* 0x000fe20008ffe43f */
[----:B------:R-:W-:Y:S01]  /*cb00*/  IMAD.MOV.U32 R6, RZ, RZ, 0x1 ;  /* 0x00000001ff067424 */ /* 0x000fe200078e00ff */
[----:B------:R-:W-:Y:S01]  /*cb10*/  UIADD3.X UR11, URZ, UR43, URZ, UP3, !UPT ;  /* 0x0000002b3f0b7290 */ /* 0x000fe20009ffe43f */
[----:B------:R-:W-:Y:S01]  /*cb20*/  IMAD.MOV.U32 R7, RZ, RZ, RZ ;  /* 0x000000ffff077224 */ /* 0x000fe200078e00ff */
[----:B------:R1:W-:Y:S01]  /*cb30*/  STL.64 [R1+0x60], R12 ;  /* 0x0000600c01007387 */ /* 0x0003e20000100a00 */
[----:B------:R-:W-:-:S02]  /*cb40*/  IMAD.MOV.U32 R11, RZ, RZ, 0x100 ;  /* 0x00000100ff0b7424 */ /* 0x000fc400078e00ff */
[----:B------:R-:W-:Y:S01]  /*cb50*/  IMAD.U32 R3, RZ, RZ, UR4 ;  /* 0x00000004ff037e24 */ /* 0x000fe2000f8e00ff */
[----:B------:R-:W-:Y:S01]  /*cb60*/  STL [R1+0x70], R117 ;  /* 0x0000707501007387 */ /* 0x000fe20000100800 */
[----:B0-----:R-:W-:Y:S01]  /*cb70*/  IMAD.MOV.U32 R8, RZ, RZ, 0x10000 ;  /* 0x00010000ff087424 */ /* 0x001fe200078e00ff */
[----:B--2---:R-:W-:Y:S01]  /*cb80*/  ISETP.NE.AND P0, PT, R0, 0x1, PT ;  /* 0x000000010000780c */ /* 0x004fe20003f05270 */
[----:B------:R-:W-:Y:S01]  /*cb90*/  IMAD.U32 R26, RZ, RZ, UR10 ;  /* 0x0000000aff1a7e24 */ /* 0x000fe2000f8e00ff */
[----:B------:R-:W-:Y:S01]  /*cba0*/  STL.64 [R1], RZ ;  /* 0x000000ff01007387 */ /* 0x000fe20000100a00 */
[----:B------:R-:W-:Y:S02]  /*cbb0*/  IMAD.U32 R14, RZ, RZ, UR5 ;  /* 0x00000005ff0e7e24 */ /* 0x000fe4000f8e00ff */
[----:B----4-:R-:W-:Y:S01]  /*cbc0*/  IMAD.U32 R31, RZ, RZ, UR37 ;  /* 0x00000025ff1f7e24 */ /* 0x010fe2000f8e00ff */
[----:B------:R-:W-:Y:S01]  /*cbd0*/  STL.64 [R1+0x38], RZ ;  /* 0x000038ff01007387 */ /* 0x000fe20000100a00 */
[----:B-1----:R-:W-:Y:S01]  /*cbe0*/  LOP3.LUT R4, R4, 0x7f, RZ, 0xc0, !PT ;  /* 0x0000007f04047812 */ /* 0x002fe200078ec0ff */
[----:B------:R-:W-:-:S02]  /*cbf0*/  IMAD.U32 R12, RZ, RZ, UR6 ;  /* 0x00000006ff0c7e24 */ /* 0x000fc4000f8e00ff */
[----:B------:R-:W-:Y:S01]  /*cc00*/  IMAD.U32 R13, RZ, RZ, UR7 ;  /* 0x00000007ff0d7e24 */ /* 0x000fe2000f8e00ff */
[----:B------:R-:W-:Y:S01]  /*cc10*/  ISETP.NE.AND P1, PT, R4, RZ, PT ;  /* 0x000000ff0400720c */ /* 0x000fe20003f25270 */
[----:B------:R-:W-:Y:S01]  /*cc20*/  IMAD.U32 R56, RZ, RZ, UR37 ;  /* 0x00000025ff387e24 */ /* 0x000fe2000f8e00ff */
[----:B------:R-:W0:Y:S01]  /*cc30*/  @P0 LDC R0, c[0x0][0x44c] ;  /* 0x00011300ff000b82 */ /* 0x000e220000000800 */
[----:B------:R-:W-:Y:S01]  /*cc40*/  IADD3 R31, P2, R31, 0x38, RZ ;  /* 0x000000381f1f7810 */ /* 0x000fe20007f5e0ff */
[----:B------:R-:W-:Y:S01]  /*cc50*/  STL.64 [R1+0x8], R12 ;  /* 0x0000080c01007387 */ /* 0x000fe20000100a00 */
[----:B------:R-:W-:Y:S02]  /*cc60*/  SEL R4, RZ, 0x1, P1 ;  /* 0x00000001ff047807 */ /* 0x000fe40000800000 */
[----:B---3--:R-:W-:Y:S01]  /*cc70*/  ISETP.GE.AND P1, PT, R21, 0x1, PT ;  /* 0x000000011500780c */ /* 0x008fe20003f26270 */
[----:B------:R-:W-:Y:S01]  /*cc80*/  IMAD.X R30, RZ, RZ, UR36, P2 ;  /* 0x00000024ff1e7e24 */ /* 0x000fe200090e06ff */
[----:B------:R-:W-:Y:S01]  /*cc90*/  IADD3 R56, P3, R56, 0x70, RZ ;  /* 0x0000007038387810 */ /* 0x000fe20007f7e0ff */
[----:B------:R-:W1:Y:S01]  /*cca0*/  @P0 LDC R15, c[0x0][0x450] ;  /* 0x00011400ff0f0b82 */ /* 0x000e620000000800 */
[----:B------:R-:W-:Y:S01]  /*ccb0*/  IMAD.MOV.U32 R10, RZ, RZ, R4 ;  /* 0x000000ffff0a7224 */ /* 0x000fe200078e0004 */
[----:B------:R2:W-:Y:S02]  /*ccc0*/  STL.128 [R1+0x20], R4 ;  /* 0x0000200401007387 */ /* 0x0005e40000100c00 */
[----:B------:R-:W-:-:S02]  /*ccd0*/  IMAD.X R57, RZ, RZ, UR36, P3 ;  /* 0x00000024ff397e24 */ /* 0x000fc400098e06ff */
[----:B------:R3:W-:Y:S01]  /*cce0*/  STL.128 [R1+0x50], R8 ;  /* 0x0000500801007387 */ /* 0x0007e20000100c00 */
[----:B--2---:R-:W-:Y:S02]  /*ccf0*/  IMAD.U32 R7, RZ, RZ, UR11 ;  /* 0x0000000bff077e24 */ /* 0x004fe4000f8e00ff */
[----:B------:R-:W-:Y:S02]  /*cd00*/  IMAD.MOV.U32 R4, RZ, RZ, R3 ;  /* 0x000000ffff047224 */ /* 0x000fe400078e0003 */
[----:B---3--:R-:W-:Y:S02]  /*cd10*/  IMAD.U32 R8, RZ, RZ, UR8 ;  /* 0x00000008ff087e24 */ /* 0x008fe4000f8e00ff */
[----:B------:R-:W-:Y:S02]  /*cd20*/  IMAD.U32 R9, RZ, RZ, UR9 ;  /* 0x00000009ff097e24 */ /* 0x000fe4000f8e00ff */
[----:B------:R-:W-:Y:S02]  /*cd30*/  IMAD.MOV.U32 R5, RZ, RZ, R14 ;  /* 0x000000ffff057224 */ /* 0x000fe400078e000e */
[----:B------:R-:W-:Y:S01]  /*cd40*/  IMAD.MOV.U32 R6, RZ, RZ, R26 ;  /* 0x000000ffff067224 */ /* 0x000fe200078e001a */
[----:B------:R2:W-:Y:S01]  /*cd50*/  STL.64 [R1+0x10], R8 ;  /* 0x0000100801007387 */ /* 0x0005e20000100a00 */
[----:B------:R-:W-:-:S03]  /*cd60*/  VIADD R3, R185, 0x3f ;  /* 0x0000003fb9037836 */ /* 0x000fc60000000000 */
[----:B------:R2:W-:Y:S01]  /*cd70*/  STL.128 [R1+0x40], R4 ;  /* 0x0000400401007387 */ /* 0x0005e20000100c00 */
[----:B0-----:R-:W-:-:S03]  /*cd80*/  @P0 IMAD.HI.U32 R0, R3, R0, RZ ;  /* 0x0000000003000227 */ /* 0x001fc600078e00ff */
[----:B------:R2:W-:Y:S02]  /*cd90*/  STL.64 [R1+0x68], R6 ;  /* 0x0000680601007387 */ /* 0x0005e40000100a00 */
[----:B-1----:R-:W-:Y:S02]  /*cda0*/  @P0 SHF.R.U32.HI R3, RZ, R15, R0 ;  /* 0x0000000fff030219 */ /* 0x002fe40000011600 */
[----:B------:R2:W-:Y:S03]  /*cdb0*/  STL.64 [R1+0x30], R8 ;  /* 0x0000300801007387 */ /* 0x0005e60000100a00 */
        /* <DEDUP_REMOVED lines=9> */
[----:B--2---:R-:W0:Y:S02]  /*ce50*/  @P2 LDC.64 R4, c[0x0][0xae0] ;  /* 0x0002b800ff042b82 */ /* 0x004e240000000a00 */
[----:B0-----:R-:W-:-:S05]  /*ce60*/  @P2 IMAD.HI.U32 R0, R3, R4, RZ ;  /* 0x0000000403002227 */ /* 0x001fca00078e00ff */
[----:B------:R-:W-:-:S04]  /*ce70*/  @P2 SHF.R.U32.HI R3, RZ, R5, R0 ;  /* 0x00000005ff032219 */ /* 0x000fc80000011600 */
[----:B------:R-:W-:Y:S01]  /*ce80*/  LOP3.LUT R0, RZ, R3, RZ, 0x33, !PT ;  /* 0x00000003ff007212 */ /* 0x000fe200078e33ff */
[----:B------:R-:W-:Y:S06]  /*ce90*/  BRA `(.L_x_6883) ;  /* 0x0000000000107947 */ /* 0x000fec0003800000 */
.L_x_6882:
[----:B------:R-:W-:-:S13]  /*cea0*/  ISETP.NE.AND P2, PT, R21, 0x1, PT ;  /* 0x000000011500780c */ /* 0x000fda0003f45270 */
[----:B--2---:R-:W0:Y:S02]  /*ceb0*/  @P2 LDC.64 R4, c[0x0][0xae0] ;  /* 0x0002b800ff042b82 */ /* 0x004e240000000a00 */
[----:B0-----:R-:W-:-:S05]  /*cec0*/  @P2 IMAD.HI.U32 R4, R0, R4, RZ ;  /* 0x0000000400042227 */ /* 0x001fca00078e00ff */
[----:B------:R-:W-:-:S07]  /*ced0*/  @P2 SHF.R.U32.HI R0, RZ, R5, R4 ;  /* 0x00000005ff002219 */ /* 0x000fce0000011604 */
.L_x_6883:
[----:B------:R-:W-:Y:S05]  /*cee0*/  BSYNC B0 ;  /* 0x0000000000007941 */ /* 0x000fea0003800000 */
.L_x_6881:
[----:B------:R-:W-:-:S05]  /*cef0*/  IMAD R3, R0, R21, R21 ;  /* 0x0000001500037224 */ /* 0x000fca00078e0215 */
[----:B------:R-:W-:-:S07]  /*cf00*/  VIMNMX R20, R20, R3, PT ;  /* 0x0000000314147248 */ /* 0x000fce0003fe0100 */
.L_x_6880:
[----:B------:R-:W0:Y:S01]  /*cf10*/  @P0 LDC R0, c[0x0][0x44c] ;  /* 0x00011300ff000b82 */ /* 0x000e220000000800 */
[----:B------:R-:W-:Y:S01]  /*cf20*/  VIADD R20, R20, 0x3f ;  /* 0x0000003f14147836 */ /* 0x000fe20000000000 */
[----:B------:R-:W-:-:S04]  /*cf30*/  ULDC UR4, c[0x0][0xad4] ;  /* 0x0002b50000047ab9 */ /* 0x000fc80000000800 */
[----:B------:R-:W-:Y:S02]  /*cf40*/  SHF.R.S32.HI R3, RZ, 0x1f, R20 ;  /* 0x0000001fff037819 */ /* 0x000fe40000011414 */
[----:B--2---:R-:W1:Y:S02]  /*cf50*/  @P0 LDC R5, c[0x0][0x450] ;  /* 0x00011400ff050b82 */ /* 0x004e640000000800 */
[----:B------:R-:W-:-:S04]  /*cf60*/  LEA.HI R3, R3, R20, RZ, 0x6 ;  /* 0x0000001403037211 */ /* 0x000fc800078f30ff */
[----:B------:R-:W-:-:S04]  /*cf70*/  SHF.R.S32.HI R3, RZ, 0x6, R3 ;  /* 0x00000006ff037819 */ /* 0x000fc80000011403 */
[----:B------:R-:W-:Y:S01]  /*cf80*/  VIMNMX R200, R200, R3, PT ;  /* 0x00000003c8c87248 */ /* 0x000fe20003fe0100 */
        /* <DEDUP_REMOVED lines=16> */
.L_x_6886:
[----:B------:R-:W-:-:S13]  /*d090*/  ISETP.NE.AND P0, PT, R21, 0x1, PT ;  /* 0x000000011500780c */ /* 0x000fda0003f05270 */
[----:B------:R-:W0:Y:S02]  /*d0a0*/  @P0 LDC.64 R4, c[0x0][0xae0] ;  /* 0x0002b800ff040b82 */ /* 0x000e240000000a00 */
[----:B0-----:R-:W-:-:S05]  /*d0b0*/  @P0 IMAD.HI.U32 R4, R0, R4, RZ ;  /* 0x0000000400040227 */ /* 0x001fca00078e00ff */
[----:B------:R-:W-:-:S07]  /*d0c0*/  @P0 SHF.R.U32.HI R0, RZ, R5, R4 ;  /* 0x00000005ff000219 */ /* 0x000fce0000011604 */
.L_x_6887:
[----:B------:R-:W-:Y:S05]  /*d0d0*/  BSYNC B0 ;  /* 0x0000000000007941 */ /* 0x000fea0003800000 */
.L_x_6885:
[----:B------:R-:W-:-:S05]  /*d0e0*/  IMAD R0, R0, R21, RZ ;  /* 0x0000001500007224 */ /* 0x000fca00078e02ff */
[----:B------:R-:W-:-:S07]  /*d0f0*/  VIMNMX R3, R3, R0, !PT ;  /* 0x0000000003037248 */ /* 0x000fce0007fe0100 */
.L_x_6884:
[----:B------:R-:W-:-:S04]  /*d100*/  SHF.R.S32.HI R0, RZ, 0x1f, R3 ;  /* 0x0000001fff007819 */ /* 0x000fc80000011403 */
[----:B------:R-:W-:Y:S02]  /*d110*/  LEA.HI R0, R0, R3, RZ, 0x6 ;  /* 0x0000000300007211 */ /* 0x000fe400078f30ff */
[----:B------:R-:W-:Y:S02]  /*d120*/  PRMT R3, RZ, 0x7610, R3 ;  /* 0x00007610ff037816 */ /* 0x000fe40000000003 */
[----:B------:R-:W-:-:S04]  /*d130*/  SHF.R.S32.HI R0, RZ, 0x6, R0 ;  /* 0x00000006ff007819 */ /* 0x000fc80000011400 */
[----:B------:R-:W-:-:S04]  /*d140*/  VIMNMX R164, RZ, R0, !PT ;  /* 0x00000000ffa47248 */ /* 0x000fc80007fe0100 */
[----:B------:R-:W-:-:S13]  /*d150*/  ISETP.GT.AND P0, PT, R200, R164, PT ;  /* 0x000000a4c800720c */ /* 0x000fda0003f04270 */
[----:B------:R-:W-:Y:S05]  /*d160*/  @!P0 BRA `(.L_x_6872) ;  /* 0x0000024400b88947 */ /* 0x000fea0003800000 */
[----:B------:R-:W0:Y:S01]  /*d170*/  SHFL.IDX PT, R0, R213, RZ, 0x1f ;  /* 0x00001fffd5007589 */ /* 0x000e2200000e0000 */
[----:B------:R-:W-:Y:S01]  /*d180*/  VIADD R8, R2, 0x36400 ;  /* 0x0003640002087836 */ /* 0x000fe20000000000 */
[----:B------:R-:W-:Y:S01]  /*d190*/  UIADD3 UR4, UP0, UR42, 0x38400, URZ ;  /* 0x000384002a047890 */ /* 0x000fe2000ff1e03f */
[----:B------:R-:W-:Y:S01]  /*d1a0*/  IMAD.MOV.U32 R4, RZ, RZ, 0x1 ;  /* 0x00000001ff047424 */ /* 0x000fe200078e00ff */
[----:B------:R-:W1:Y:S01]  /*d1b0*/  S2R R34, SR_TID.X ;  /* 0x0000000000227919 */ /* 0x000e620000002100 */
[----:B------:R-:W-:Y:S01]  /*d1c0*/  IMAD.MOV.U32 R5, RZ, RZ, RZ ;  /* 0x000000ffff057224 */ /* 0x000fe200078e00ff */
[----:B------:R-:W-:Y:S01]  /*d1d0*/  LOP3.LUT P0, RZ, R8, 0x3ff, RZ, 0xc0, !PT ;  /* 0x000003ff08ff7812 */ /* 0x000fe2000780c0ff */
[C---:B------:R-:W-:Y:S01]  /*d1e0*/  VIADD R8, R2.reuse, 0x26400 ;  /* 0x0002640002087836 */ /* 0x040fe20000000000 */
[----:B------:R-:W-:Y:S01]  /*d1f0*/  UIADD3.X UR5, URZ, UR43, URZ, UP0, !UPT ;  /* 0x0000002b3f057290 */ /* 0x000fe200087fe43f */
[----:B------:R-:W-:Y:S01]  /*d200*/  IMAD.MOV.U32 R6, RZ, RZ, 0x1 ;  /* 0x00000001ff067424 */ /* 0x000fe200078e00ff */
[----:B------:R-:W-:Y:S01]  /*d210*/  BSSY B6, `(.L_x_6888) ;  /* 0x0000062000067945 */ /* 0x000fe20003800000 */
[----:B------:R-:W-:Y:S01]  /*d220*/  IMAD.MOV.U32 R7, RZ, RZ, RZ ;  /* 0x000000ffff077224 */ /* 0x000fe200078e00ff */
[----:B------:R-:W-:Y:S01]  /*d230*/  SHF.R.U32.HI R8, RZ, 0x4, R8 ;  /* 0x00000004ff087819 */ /* 0x000fe20000011608 */
[----:B------:R-:W-:-:S02]  /*d240*/  VIADD R9, R2, 0x400 ;  /* 0x0000040002097836 */ /* 0x000fc40000000000 */
[----:B------:R-:W-:Y:S01]  /*d250*/  IMAD.U32 R10, RZ, RZ, UR4 ;  /* 0x00000004ff0a7e24 */ /* 0x000fe2000f8e00ff */
[----:B------:R2:W-:Y:S01]  /*d260*/  STL.128 [R1+0x80], R4 ;  /* 0x0000800401007387 */ /* 0x0005e20000100c00 */
[----:B------:R-:W-:Y:S01]  /*d270*/  IMAD.U32 R11, RZ, RZ, UR5 ;  /* 0x00000005ff0b7e24 */ /* 0x000fe2000f8e00ff */
[----:B------:R-:W-:Y:S01]  /*d280*/  LOP3.LUT R8, R8, 0x3fff, RZ, 0xc0, !PT ;  /* 0x00003fff08087812 */ /* 0x000fe200078ec0ff */
[----:B------:R-:W-:Y:S02]  /*d290*/  VIADD R46, R2, 0x20400 ;  /* 0x00020400022e7836 */ /* 0x000fe40000000000 */
[----:B------:R-:W-:Y:S01]  /*d2a0*/  IMAD.U32 R41, RZ, RZ, UR37 ;  /* 0x00000025ff297e24 */ /* 0x000fe2000f8e00ff */
[----:B------:R3:W-:Y:S01]  /*d2b0*/  STL.64 [R1+0x78], R10 ;  /* 0x0000780a01007387 */ /* 0x0007e20000100a00 */
[----:B------:R-:W-:Y:S01]  /*d2c0*/  IMAD.U32 R51, RZ, RZ, UR37 ;  /* 0x00000025ff337e24 */ /* 0x000fe2000f8e00ff */
[C---:B0-----:R-:W-:Y:S01]  /*d2d0*/  LEA.HI R3, R0.reuse, R0, RZ, 0x1 ;  /* 0x0000000000037211 */ /* 0x041fe200078f08ff */
[----:B------:R-:W-:Y:S01]  /*d2e0*/  IMAD.U32 R45, RZ, RZ, UR37 ;  /* 0x00000025ff2d7e24 */ /* 0x000fe2000f8e00ff */
[----:B------:R-:W-:Y:S01]  /*d2f0*/  IADD3 R41, P4, R41, 0xb8, RZ ;  /* 0x000000b829297810 */ /* 0x000fe20007f9e0ff */
[----:B------:R-:W-:Y:S01]  /*d300*/  IMAD.U32 R52, RZ, RZ, UR37 ;  /* 0x00000025ff347e24 */ /* 0x000fe2000f8e00ff */
[----:B------:R-:W-:Y:S01]  /*d310*/  LOP3.LUT R3, R3, 0x6, RZ, 0xc0, !PT ;  /* 0x0000000603037812 */ /* 0x000fe200078ec0ff */
[----:B------:R-:W-:Y:S01]  /*d320*/  IMAD.U32 R42, RZ, RZ, UR37 ;  /* 0x00000025ff2a7e24 */ /* 0x000fe2000f8e00ff */
[----:B------:R-:W-:Y:S01]  /*d330*/  IADD3 R51, P5, R51, 0xb0, RZ ;  /* 0x000000b033337810 */ /* 0x000fe20007fbe0ff */
[----:B------:R-:W-:Y:S01]  /*d340*/  IMAD.U32 R50, RZ, RZ, UR37 ;  /* 0x00000025ff327e24 */ /* 0x000fe2000f8e00ff */
[----:B--2---:R-:W-:Y:S01]  /*d350*/  SHF.R.U32.HI R5, RZ, 0x4, R9 ;  /* 0x00000004ff057819 */ /* 0x004fe20000011609 */
[----:B------:R-:W-:Y:S01]  /*d360*/  IMAD.IADD R0, R0, 0x1, -R3 ;  /* 0x0000000100007824 */ /* 0x000fe200078e0a03 */
[----:B------:R-:W-:Y:S01]  /*d370*/  LOP3.LUT R7, R8, 0x10000, RZ, 0xfc, !PT ;  /* 0x0001000008077812 */ /* 0x000fe200078efcff */
[----:B------:R-:W-:Y:S01]  /*d380*/  VIADD R3, R2, 0x22400 ;  /* 0x0002240002037836 */ /* 0x000fe20000000000 */
[----:B------:R-:W-:Y:S01]  /*d390*/  LOP3.LUT R5, R5, 0x3fff, RZ, 0xc0, !PT ;  /* 0x00003fff05057812 */ /* 0x000fe200078ec0ff */
[----:B------:R-:W-:Y:S01]  /*d3a0*/  IMAD R4, R0, 0x8000, R9 ;  /* 0x0000800000047824 */ /* 0x000fe200078e0209 */
[----:B------:R-:W-:Y:S01]  /*d3b0*/  SHF.R.U32.HI R0, RZ, 0x4, R46 ;  /* 0x00000004ff007819 */ /* 0x000fe2000001162e */
[----:B-1----:R-:W-:Y:S01]  /*d3c0*/  VIADD R12, R34, 0xffffff80 ;  /* 0xffffff80220c7836 */ /* 0x002fe20000000000 */
[----:B------:R-:W-:Y:S01]  /*d3d0*/  SHF.R.U32.HI R3, RZ, 0x4, R3 ;  /* 0x00000004ff037819 */ /* 0x000fe20000011603 */
[----:B------:R-:W-:Y:S01]  /*d3e0*/  IMAD.MOV.U32 R9, RZ, RZ, 0x40000040 ;  /* 0x40000040ff097424 */ /* 0x000fe200078e00ff */
[----:B------:R-:W-:Y:S01]  /*d3f0*/  SHF.R.U32.HI R4, RZ, 0x4, R4 ;  /* 0x00000004ff047819 */ /* 0x000fe20000011604 */
[----:B------:R-:W-:Y:S01]  /*d400*/  IMAD.U32 R59, RZ, RZ, UR37 ;  /* 0x00000025ff3b7e24 */ /* 0x000fe2000f8e00ff */
[----:B------:R-:W-:Y:S01]  /*d410*/  LOP3.LUT R3, R3, 0x3fff, RZ, 0xc0, !PT ;  /* 0x00003fff03037812 */ /* 0x000fe200078ec0ff */
[----:B------:R-:W-:Y:S01]  /*d420*/  STL [R1+0x94], R12 ;  /* 0x0000940c01007387 */ /* 0x000fe20000100800 */
[----:B------:R-:W-:Y:S01]  /*d430*/  LOP3.LUT R6, R5, 0x10000, RZ, 0xfc, !PT ;  /* 0x0001000005067812 */ /* 0x000fe200078efcff */
[----:B------:R-:W-:Y:S01]  /*d440*/  IMAD.MOV.U32 R5, RZ, RZ, 0x40000040 ;  /* 0x40000040ff057424 */ /* 0x000fe200078e00ff */
[----:B---3--:R-:W-:Y:S01]  /*d450*/  LOP3.LUT R10, R3, 0x10000, RZ, 0xfc, !PT ;  /* 0x00010000030a7812 */ /* 0x008fe200078efcff */
[----:B------:R-:W-:Y:S01]  /*d460*/  IMAD.U32 R26, RZ, RZ, UR37 ;  /* 0x00000025ff1a7e24 */ /* 0x000fe2000f8e00ff */
[----:B------:R-:W-:Y:S01]  /*d470*/  LOP3.LUT R3, R4, 0x3fff, RZ, 0xc0, !PT ;  /* 0x00003fff04037812 */ /* 0x000fe200078ec0ff */
[----:B------:R-:W-:Y:S01]  /*d480*/  IMAD.MOV.U32 R4, RZ, RZ, R7 ;  /* 0x000000ffff047224 */ /* 0x000fe200078e0007 */
[----:B------:R-:W-:Y:S01]  /*d490*/  LOP3.LUT R0, R0, 0x3fff, RZ, 0xc0, !PT ;  /* 0x00003fff00007812 */ /* 0x000fe200078ec0ff */
[----:B------:R-:W-:Y:S01]  /*d4a0*/  IMAD.MOV.U32 R7, RZ, RZ, 0x40000040 ;  /* 0x40000040ff077424 */ /* 0x000fe200078e00ff */
[----:B------:R-:W-:Y:S01]  /*d4b0*/  LOP3.LUT R3, R3, 0x2000000, RZ, 0xfc, !PT ;  /* 0x0200000003037812 */ /* 0x000fe200078efcff */
[----:B------:R-:W-:Y:S01]  /*d4c0*/  IMAD.X R40, RZ, RZ, UR36, P4 ;  /* 0x00000024ff287e24 */ /* 0x000fe2000a0e06ff */
[----:B------:R-:W-:Y:S01]  /*d4d0*/  LOP3.LUT R8, R0, 0x10000, RZ, 0xfc, !PT ;  /* 0x0001000000087812 */ /* 0x000fe200078efcff */
[----:B------:R-:W-:Y:S01]  /*d4e0*/  IMAD.X R48, RZ, RZ, UR36, P5 ;  /* 0x00000024ff307e24 */ /* 0x000fe2000a8e06ff */
[----:B------:R0:W-:Y:S01]  /*d4f0*/  STL.128 [R1+0xb0], R4 ;  /* 0x0000b00401007387 */ /* 0x0001e20000100c00 */
[----:B------:R-:W-:Y:S01]  /*d500*/  IADD3 R45, P1, R45, 0xa8, RZ ;  /* 0x000000a82d2d7810 */ /* 0x000fe20007f3e0ff */
[----:B------:R-:W-:Y:S01]  /*d510*/  IMAD.MOV.U32 R0, RZ, RZ, R220 ;  /* 0x000000ffff007224 */ /* 0x000fe200078e00dc */
[----:B------:R-:W-:Y:S01]  /*d520*/  IADD3 R52, P2, R52, 0xa0, RZ ;  /* 0x000000a034347810 */ /* 0x000fe20007f5e0ff */
[----:B------:R1:W-:Y:S01]  /*d530*/  STL.64 [R1+0x98], R8 ;  /* 0x0000980801007387 */ /* 0x0003e20000100a00 */
[----:B------:R-:W-:Y:S01]  /*d540*/  IADD3 R42, P3, R42, 0x98, RZ ;  /* 0x000000982a2a7810 */ /* 0x000fe20007f7e0ff */
[----:B------:R-:W-:Y:S01]  /*d550*/  IMAD.X R44, RZ, RZ, UR36, P1 ;  /* 0x00000024ff2c7e24 */ /* 0x000fe200088e06ff */
[----:B------:R-:W-:Y:S01]  /*d560*/  IADD3 R50, P5, R50, 0x88, RZ ;  /* 0x0000008832327810 */ /* 0x000fe20007fbe0ff */
[----:B------:R-:W-:Y:S01]  /*d570*/  IMAD.X R55, RZ, RZ, UR36, P2 ;  /* 0x00000024ff377e24 */ /* 0x000fe200090e06ff */
[----:B------:R-:W-:Y:S01]  /*d580*/  IADD3 R59, P1, R59, 0x80, RZ ;  /* 0x000000803b3b7810 */ /* 0x000fe20007f3e0ff */
[----:B------:R-:W-:Y:S01]  /*d590*/  IMAD.X R43, RZ, RZ, UR36, P3 ;  /* 0x00000024ff2b7e24 */ /* 0x000fe200098e06ff */
[----:B------:R-:W-:Y:S01]  /*d5a0*/  IADD3 R26, P2, R26, 0x78, RZ ;  /* 0x000000781a1a7810 */ /* 0x000fe20007f5e0ff */
[----:B------:R-:W-:-:S02]  /*d5b0*/  IMAD.X R53, RZ, RZ, UR36, P5 ;  /* 0x00000024ff357e24 */ /* 0x000fc4000a8e06ff */
[----:B------:R-:W-:Y:S02]  /*d5c0*/  IMAD.X R54, RZ, RZ, UR36, P1 ;  /* 0x00000024ff367e24 */ /* 0x000fe400088e06ff */
[----:B0-----:R-:W-:Y:S02]  /*d5d0*/  IMAD.MOV.U32 R4, RZ, RZ, R10 ;  /* 0x000000ffff047224 */ /* 0x001fe400078e000a */
[----:B------:R-:W-:Y:S02]  /*d5e0*/  IMAD.MOV.U32 R6, RZ, RZ, R3 ;  /* 0x000000ffff067224 */ /* 0x000fe400078e0003 */
[----:B------:R-:W-:Y:S02]  /*d5f0*/  IMAD.U32 R3, RZ, RZ, UR37 ;  /* 0x00000025ff037e24 */ /* 0x000fe4000f8e00ff */
[----:B------:R-:W-:Y:S01]  /*d600*/  IMAD.MOV.U32 R10, RZ, RZ, R227 ;  /* 0x000000ffff0a7224 */ /* 0x000fe200078e00e3 */
[----:B------:R1:W-:Y:S01]  /*d610*/  STL.128 [R1+0xa0], R4 ;  /* 0x0000a00401007387 */ /* 0x0003e20000100c00 */
[----:B------:R-:W-:Y:S01]  /*d620*/  IMAD.X R27, RZ, RZ, UR36, P2 ;  /* 0x00000024ff1b7e24 */ /* 0x000fe200090e06ff */
[----:B------:R-:W-:Y:S01]  /*d630*/  IADD3 R32, P4, R3, 0x94, RZ ;  /* 0x0000009403207810 */ /* 0x000fe20007f9e0ff */
[----:B------:R-:W-:-:S04]  /*d640*/  IMAD.MOV.U32 R3, RZ, RZ, R223 ;  /* 0x000000ffff037224 */ /* 0x000fc800078e00df */
[----:B------:R-:W-:Y:S01]  /*d650*/  IMAD.X R35, RZ, RZ, UR36, P4 ;  /* 0x00000024ff237e24 */ /* 0x000fe2000a0e06ff */
[----:B------:R-:W-:Y:S07]  /*d660*/  @!P0 BRA `(.L_x_6889) ;  /* 0x0000000000708947 */ /* 0x000fee0003800000 */
[----:B------:R-:W-:Y:S01]  /*d670*/  MOV R0, 0x0 ;  /* 0x0000000000007802 */ /* 0x000fe20000000f00 */
[----:B------:R-:W-:Y:S01]  /*d680*/  ULDC.64 UR4, c[0x4][0x118] ;  /* 0x0100460000047ab9 */ /* 0x000fe20000000a00 */
[----:B------:R-:W-:Y:S01]  /*d690*/  ULDC.64 UR6, c[0x4][0x120] ;  /* 0x0100480000067ab9 */ /* 0x000fe20000000a00 */
[----:B-1----:R-:W-:Y:S01]  /*d6a0*/  IMAD.U32 R4, RZ, RZ, UR4 ;  /* 0x00000004ff047e24 */ /* 0x002fe2000f8e00ff */
        /* <DEDUP_REMOVED lines=12> */
.L_x_6890:
        /* <DEDUP_REMOVED lines=12> */
.L_x_6889:
[----:B------:R-:W-:Y:S05]  /*d830*/  BSYNC B6 ;  /* 0x0000000000067941 */ /* 0x000fea0003800000 */
.L_x_6888:
[----:B-1----:R-:W-:Y:S01]  /*d840*/  SHF.R.S32.HI R4, RZ, 0x1f, R3 ;  /* 0x0000001fff047819 */ /* 0x002fe20000011403 */
[----:B------:R-:W-:Y:S01]  /*d850*/  UIADD3 UR6, UP0, UR37, 0x11c, URZ ;  /* 0x0000011c25067890 */ /* 0x000fe2000ff1e03f */
[----:B------:R-:W0:Y:S01]  /*d860*/  LDC.64 R28, c[0x0][0xad0] ;  /* 0x0002b400ff1c7b82 */ /* 0x000e220000000a00 */
[----:B------:R-:W-:Y:S01]  /*d870*/  UIADD3 UR4, UP1, UR37, 0x90, URZ ;  /* 0x0000009025047890 */ /* 0x000fe2000ff3e03f */
[----:B------:R-:W-:Y:S01]  /*d880*/  LEA.HI R4, R4, R3, RZ, 0x3 ;  /* 0x0000000304047211 */ /* 0x000fe200078f18ff */
[----:B------:R-:W-:Y:S01]  /*d890*/  UIADD3.X UR7, URZ, UR36, URZ, UP0, !UPT ;  /* 0x000000243f077290 */ /* 0x000fe200087fe43f */
[----:B------:R-:W-:Y:S01]  /*d8a0*/  IMAD.MOV.U32 R15, RZ, RZ, 0x2 ;  /* 0x00000002ff0f7424 */ /* 0x000fe200078e00ff */
[----:B------:R-:W-:Y:S01]  /*d8b0*/  UIADD3.X UR5, URZ, UR36, URZ, UP1, !UPT ;  /* 0x000000243f057290 */ /* 0x000fe20008ffe43f */
[C---:B------:R-:W-:Y:S01]  /*d8c0*/  LOP3.LUT R6, R4.reuse, 0xfffffff8, RZ, 0xc0, !PT ;  /* 0xfffffff804067812 */ /* 0x040fe200078ec0ff */
[----:B------:R-:W-:Y:S01]  /*d8d0*/  IMAD.SHL.U32 R4, R4, 0x40, RZ ;  /* 0x0000004004047824 */ /* 0x000fe200078e00ff */
[----:B------:R-:W1:Y:S01]  /*d8e0*/  LDC.64 R38, c[0x0][0xad8] ;  /* 0x0002b600ff267b82 */ /* 0x000e620000000a00 */
[----:B------:R-:W-:Y:S01]  /*d8f0*/  IMAD.U32 R8, RZ, RZ, UR4 ;  /* 0x00000004ff087e24 */ /* 0x000fe2000f8e00ff */
[----:B------:R-:W-:Y:S01]  /*d900*/  UIADD3 UR4, UP1, UR37, 0xc0, URZ ;  /* 0x000000c025047890 */ /* 0x000fe2000ff3e03f */
[----:B------:R-:W-:Y:S01]  /*d910*/  IMAD.IADD R11, R3, 0x1, -R6 ;  /* 0x00000001030b7824 */ /* 0x000fe200078e0a06 */
[----:B------:R-:W-:Y:S01]  /*d920*/  LOP3.LUT R9, R4, 0xfffffe00, RZ, 0xc0, !PT ;  /* 0xfffffe0004097812 */ /* 0x000fe200078ec0ff */
[----:B------:R-:W-:Y:S01]  /*d930*/  IMAD.U32 R6, RZ, RZ, UR6 ;  /* 0x00000006ff067e24 */ /* 0x000fe2000f8e00ff */
[----:B------:R-:W-:Y:S01]  /*d940*/  UIADD3 UR6, UP0, UR37, 0xd0, URZ ;  /* 0x000000d025067890 */ /* 0x000fe2000ff1e03f */
[C---:B------:R-:W-:Y:S01]  /*d950*/  IMAD.SHL.U32 R3, R11.reuse, 0x40, RZ ;  /* 0x000000400b037824 */ /* 0x040fe200078e00ff */
[----:B------:R-:W2:Y:S01]  /*d960*/  LDC.64 R60, c[0x0][0xae0] ;  /* 0x0002b800ff3c7b82 */ /* 0x000ea20000000a00 */
[----:B------:R-:W-:Y:S01]  /*d970*/  IMAD.MOV.U32 R4, RZ, RZ, R6 ;  /* 0x000000ffff047224 */ /* 0x000fe200078e0006 */
[----:B------:R-:W-:Y:S01]  /*d980*/  LOP3.LUT P0, RZ, R11, 0x2, RZ, 0xc0, !PT ;  /* 0x000000020bff7812 */ /* 0x000fe2000780c0ff */
[----:B------:R-:W-:Y:S01]  /*d990*/  IMAD.U32 R5, RZ, RZ, UR7 ;  /* 0x00000007ff057e24 */ /* 0x000fe2000f8e00ff */
[----:B------:R-:W-:Y:S01]  /*d9a0*/  LOP3.LUT R3, R3, 0x1c0, RZ, 0xc0, !PT ;  /* 0x000001c003037812 */ /* 0x000fe200078ec0ff */
[----:B------:R-:W-:Y:S01]  /*d9b0*/  IMAD.U32 R7, RZ, RZ, UR5 ;  /* 0x00000005ff077e24 */ /* 0x000fe2000f8e00ff */
[----:B------:R-:W-:Y:S01]  /*d9c0*/  UIADD3.X UR5, URZ, UR36, URZ, UP1, !UPT ;  /* 0x000000243f057290 */ /* 0x000fe20008ffe43f */
[----:B------:R-:W-:Y:S01]  /*d9d0*/  IMAD.MOV.U32 R6, RZ, RZ, R8 ;  /* 0x000000ffff067224 */ /* 0x000fe200078e0008 */
[----:B------:R-:W-:Y:S01]  /*d9e0*/  LOP3.LUT R10, R3, 0x8, R10, 0xf8, !PT ;  /* 0x00000008030a7812 */ /* 0x000fe200078ef80a */
[----:B------:R-:W-:Y:S01]  /*d9f0*/  IMAD R9, R0, 0x400, R9 ;  /* 0x0000040000097824 */ /* 0x000fe200078e0209 */
[----:B------:R-:W-:Y:S01]  /*da00*/  SHF.R.U32.HI R3, RZ, 0x3, R3 ;  /* 0x00000003ff037819 */ /* 0x000fe20000011603 */
[----:B------:R-:W-:Y:S01]  /*da10*/  IMAD.MOV.U32 R12, RZ, RZ, 0x10 ;  /* 0x00000010ff0c7424 */ /* 0x000fe200078e00ff */
[----:B------:R3:W-:Y:S01]  /*da20*/  STL.128 [R1+0x120], R4 ;  /* 0x0001200401007387 */ /* 0x0007e20000100c00 */
[----:B------:R-:W-:Y:S01]  /*da30*/  LOP3.LUT P1, RZ, R11, 0x4, RZ, 0xc0, !PT ;  /* 0x000000040bff7812 */ /* 0x000fe2000782c0ff */
[----:B------:R-:W-:Y:S01]  /*da40*/  IMAD.MOV.U32 R8, RZ, RZ, R32 ;  /* 0x000000ffff087224 */ /* 0x000fe200078e0020 */
[----:B------:R-:W-:Y:S01]  /*da50*/  LOP3.LUT R0, R10, R3, RZ, 0x3c, !PT ;  /* 0x000000030a007212 */ /* 0x000fe200078e3cff */
[----:B------:R-:W-:Y:S01]  /*da60*/  UIADD3.X UR7, URZ, UR36, URZ, UP0, !UPT ;  /* 0x000000243f077290 */ /* 0x000fe200087fe43f */
[----:B------:R-:W-:Y:S01]  /*da70*/  IMAD.U32 R10, RZ, RZ, UR4 ;  /* 0x00000004ff0a7e24 */ /* 0x000fe2000f8e00ff */
[----:B------:R-:W-:Y:S01]  /*da80*/  SEL R12, R12, 0xfffffff0, !P0 ;  /* 0xfffffff00c0c7807 */ /* 0x000fe20004000000 */
[----:B------:R-:W-:Y:S01]  /*da90*/  IMAD.U32 R11, RZ, RZ, UR5 ;  /* 0x00000005ff0b7e24 */ /* 0x000fe2000f8e00ff */
[----:B------:R4:W-:Y:S01]  /*daa0*/  STL.64 [R1+0xe0], R26 ;  /* 0x0000e01a01007387 */ /* 0x0009e20000100a00 */
[----:B------:R-:W-:Y:S01]  /*dab0*/  IMAD.IADD R0, R9, 0x1, R0 ;  /* 0x0000000109007824 */ /* 0x000fe200078e0200 */
[----:B------:R-:W-:Y:S01]  /*dac0*/  ULDC UR4, c[0x0][0x3f4] ;  /* 0x0000fd0000047ab9 */ /* 0x000fe20000000800 */
[----:B------:R-:W-:Y:S01]  /*dad0*/  IMAD.MOV.U32 R9, RZ, RZ, R35 ;  /* 0x000000ffff097224 */ /* 0x000fe200078e0023 */
[----:B------:R-:W-:Y:S01]  /*dae0*/  STL.64 [R1+0xd0], R162 ;  /* 0x0000d0a201007387 */ /* 0x000fe20000100a00 */
[----:B------:R-:W-:Y:S01]  /*daf0*/  IMAD.WIDE.U32 R14, R0, R15, UR42 ;  /* 0x0000002a000e7e25 */ /* 0x000fe2000f8e000f */
[----:B---3--:R-:W3:Y:S03]  /*db00*/  LDC R6, c[0x0][0x450] ;  /* 0x00011400ff067b82 */ /* 0x008ee60000000800 */
[----:B------:R-:W-:Y:S01]  /*db10*/  IMAD.MOV.U32 R13, RZ, RZ, 0x20 ;  /* 0x00000020ff0d7424 */ /* 0x000fe200078e00ff */
[----:B------:R-:W-:Y:S01]  /*db20*/  IADD3 R14, P0, R14, 0x36400, RZ ;  /* 0x000364000e0e7810 */ /* 0x000fe20007f1e0ff */
[----:B0-----:R-:W-:Y:S01]  /*db30*/  IMAD.MOV.U32 R7, RZ, RZ, R28 ;  /* 0x000000ffff077224 */ /* 0x001fe200078e001c */
[----:B------:R0:W-:Y:S01]  /*db40*/  STL.128 [R1+0x130], R8 ;  /* 0x0001300801007387 */ /* 0x0001e20000100c00 */
[----:B------:R-:W-:Y:S01]  /*db50*/  IMAD.U32 R28, RZ, RZ, UR37 ;  /* 0x00000025ff1c7e24 */ /* 0x000fe2000f8e00ff */
[----:B------:R-:W-:Y:S01]  /*db60*/  SEL R13, R13, 0xffffffe0, !P1 ;  /* 0xffffffe00d0d7807 */ /* 0x000fe20004800000 */
[----:B------:R-:W-:Y:S01]  /*db70*/  IMAD.U32 R20, RZ, RZ, UR6 ;  /* 0x00000006ff147e24 */ /* 0x000fe2000f8e00ff */
[----:B------:R-:W3:Y:S01]  /*db80*/  LDC.64 R4, c[0x0][0x448] ;  /* 0x00011200ff047b82 */ /* 0x000ee20000000a00 */
[----:B------:R-:W-:Y:S01]  /*db90*/  IMAD.U32 R21, RZ, RZ, UR7 ;  /* 0x00000007ff157e24 */ /* 0x000fe2000f8e00ff */
[----:B------:R-:W-:Y:S01]  /*dba0*/  IADD3 R28, P5, R28, 0x140, RZ ;  /* 0x000001401c1c7810 */ /* 0x000fe20007fbe0ff */
[----:B------:R-:W-:Y:S01]  /*dbb0*/  IMAD.X R15, RZ, RZ, R15, P0 ;  /* 0x000000ffff0f7224 */ /* 0x000fe200000e060f */
[----:B------:R2:W-:Y:S01]  /*dbc0*/  STL.64 [R1+0xc0], R12 ;  /* 0x0000c00c01007387 */ /* 0x0005e20000100a00 */
[----:B----4-:R-:W-:-:S02]  /*dbd0*/  IMAD.MOV.U32 R26, RZ, RZ, R29 ;  /* 0x000000ffff1a7224 */ /* 0x010fc400078e001d */
[----:B-1----:R-:W-:Y:S01]  /*dbe0*/  IMAD.MOV.U32 R27, RZ, RZ, R38 ;  /* 0x000000ffff1b7224 */ /* 0x002fe200078e0026 */
[----:B------:R1:W-:Y:S01]  /*dbf0*/  STL.64 [R1+0xd8], R20 ;  /* 0x0000d81401007387 */ /* 0x0003e20000100a00 */
[----:B------:R-:W-:Y:S02]  /*dc00*/  VIADD R212, R34, 0xffffff80 ;  /* 0xffffff8022d47836 */ /* 0x000fe40000000000 */
[----:B------:R-:W-:Y:S01]  /*dc10*/  IMAD.X R29, RZ, RZ, UR36, P5 ;  /* 0x00000024ff1d7e24 */ /* 0x000fe2000a8e06ff */
[----:B------:R1:W-:Y:S01]  /*dc20*/  STL.64 [R1+0xc8], R14 ;  /* 0x0000c80e01007387 */ /* 0x0003e20000100a00 */
[----:B0-----:R-:W-:Y:S01]  /*dc30*/  IMAD.MOV.U32 R8, RZ, RZ, RZ ;  /* 0x000000ffff087224 */ /* 0x001fe200078e00ff */
[----:B------:R-:W-:Y:S01]  /*dc40*/  ISETP.LT.AND P5, PT, RZ, UR4, PT ;  /* 0x00000004ff007c0c */ /* 0x000fe2000bfa1270 */
[----:B------:R-:W-:Y:S01]  /*dc50*/  IMAD.MOV.U32 R9, RZ, RZ, R39 ;  /* 0x000000ffff097224 */ /* 0x000fe200078e0027 */
[----:B------:R1:W-:Y:S01]  /*dc60*/  STL.128 [R1+0xf0], R24 ;  /* 0x0000f01801007387 */ /* 0x0003e20000100c00 */
[----:B--2---:R-:W-:-:S02]  /*dc70*/  IMAD.MOV.U32 R10, RZ, RZ, R60 ;  /* 0x000000ffff0a7224 */ /* 0x004fc400078e003c */
[----:B------:R-:W-:Y:S01]  /*dc80*/  IMAD.MOV.U32 R11, RZ, RZ, R61 ;  /* 0x000000ffff0b7224 */ /* 0x000fe200078e003d */
[----:B------:R1:W-:Y:S01]  /*dc90*/  STL.U8 [R1+0xe8], RZ ;  /* 0x0000e8ff01007387 */ /* 0x0003e20000100000 */
[----:B------:R-:W-:Y:S02]  /*dca0*/  IMAD.U32 R34, RZ, RZ, UR37 ;  /* 0x00000025ff227e24 */ /* 0x000fe4000f8e00ff */
[----:B------:R-:W-:Y:S01]  /*dcb0*/  IMAD.U32 R38, RZ, RZ, UR37 ;  /* 0x00000025ff267e24 */ /* 0x000fe2000f8e00ff */
[----:B------:R1:W-:Y:S01]  /*dcc0*/  STL.128 [R1+0x100], R8 ;  /* 0x0001000801007387 */ /* 0x0003e20000100c00 */
[----:B------:R-:W-:Y:S01]  /*dcd0*/  IMAD.U32 R32, RZ, RZ, UR37 ;  /* 0x00000025ff207e24 */ /* 0x000fe2000f8e00ff */
[----:B------:R-:W-:Y:S01]  /*dce0*/  IADD3 R34, P0, R34, 0x128, RZ ;  /* 0x0000012822227810 */ /* 0x000fe20007f1e0ff */
[----:B------:R-:W-:Y:S01]  /*dcf0*/  IMAD.U32 R39, RZ, RZ, UR37 ;  /* 0x00000025ff277e24 */ /* 0x000fe2000f8e00ff */
[----:B---3--:R1:W-:Y:S01]  /*dd00*/  STL.128 [R1+0x110], R4 ;  /* 0x0001100401007387 */ /* 0x0083e20000100c00 */
[----:B------:R-:W-:Y:S01]  /*dd10*/  IMAD.U32 R35, RZ, RZ, UR37 ;  /* 0x00000025ff237e24 */ /* 0x000fe2000f8e00ff */
[----:B------:R-:W-:Y:S01]  /*dd20*/  IADD3 R38, P1, R38, 0x120, RZ ;  /* 0x0000012026267810 */ /* 0x000fe20007f3e0ff */
[----:B------:R-:W-:Y:S01]  /*dd30*/  IMAD.X R61, RZ, RZ, UR36, P0 ;  /* 0x00000024ff3d7e24 */ /* 0x000fe200080e06ff */
[----:B------:R1:W-:Y:S01]  /*dd40*/  STL.U8 [R1+0x140], RZ ;  /* 0x000140ff01007387 */ /* 0x0003e20000100000 */
[----:B------:R-:W-:-:S02]  /*dd50*/  IADD3 R32, P2, R32, 0xec, RZ ;  /* 0x000000ec20207810 */ /* 0x000fc40007f5e0ff */
[----:B------:R-:W-:Y:S01]  /*dd60*/  IADD3 R39, P3, R39, 0xe8, RZ ;  /* 0x000000e827277810 */ /* 0x000fe20007f7e0ff */
[----:B------:R1:W-:Y:S01]  /*dd70*/  STL [R1+0xec], R212 ;  /* 0x0000ecd401007387 */ /* 0x0003e20000100800 */
[----:B------:R-:W-:Y:S01]  /*dd80*/  IADD3 R35, P4, R35, 0xd8, RZ ;  /* 0x000000d823237810 */ /* 0x000fe20007f9e0ff */
[----:B------:R-:W-:Y:S02]  /*dd90*/  IMAD.X R63, RZ, RZ, UR36, P1 ;  /* 0x00000024ff3f7e24 */ /* 0x000fe400088e06ff */
[----:B------:R-:W-:Y:S02]  /*dda0*/  IMAD.X R49, RZ, RZ, UR36, P2 ;  /* 0x00000024ff317e24 */ /* 0x000fe400090e06ff */
[----:B------:R-:W-:Y:S02]  /*ddb0*/  IMAD.X R60, RZ, RZ, UR36, P3 ;  /* 0x00000024ff3c7e24 */ /* 0x000fe400098e06ff */
[----:B------:R-:W-:Y:S01]  /*ddc0*/  IMAD.X R58, RZ, RZ, UR36, P4 ;  /* 0x00000024ff3a7e24 */ /* 0x000fe2000a0e06ff */
[----:B------:R-:W-:Y:S06]  /*ddd0*/  @P5 BRA `(.L_x_6891) ;  /* 0x0000000000405947 */ /* 0x000fec0003800000 */
[----:B------:R-:W2:Y:S02]  /*dde0*/  LDL R3, [R1+0x1f4] ;  /* 0x0001f40001037983 */ /* 0x000ea40000100800 */
[----:B--2---:R-:W-:-:S04]  /*ddf0*/  LEA.HI R0, R3, R3, RZ, 0x1 ;  /* 0x0000000303007211 */ /* 0x004fc800078f08ff */
        /* <DEDUP_REMOVED lines=8> */
.L_x_6894:
[----:B--2---:R2:W3:Y:S02]  /*de80*/  SYNCS.PHASECHK.TRANS64.TRYWAIT P0, [R2+URZ+0x38800], R3 ;  /* 0x03880003020075a7 */ /* 0x0044e4000800017f */
[----:B---3--:R-:W-:Y:S05]  /*de90*/  @!P0 NANOSLEEP.SYNCS 0x989680 ;  /* 0x009896800000895d */ /* 0x008fea0003900000 */
[----:B------:R-:W3:Y:S02]  /*dea0*/  @!P0 SYNCS.PHASECHK.TRANS64 P0, [R2+URZ+0x38800], R3 ;  /* 0x03880003020085a7 */ /* 0x000ee4000800007f */
[----:B---3--:R-:W-:Y:S05]  /*deb0*/  @!P0 BRA `(.L_x_6894) ;  /* 0xfffffffc00f08947 */ /* 0x008fea000383ffff */
.L_x_6893:
[----:B------:R-:W-:Y:S05]  /*dec0*/  BSYNC B0 ;  /* 0x0000000000007941 */ /* 0x000fea0003800000 */
.L_x_6892:
[----:B------:R-:W-:Y:S05]  /*ded0*/  BRA `(.L_x_6895) ;  /* 0x0000002c00687947 */ /* 0x000fea0003800000 */
.L_x_6891:
[----:B------:R-:W-:Y:S01]  /*dee0*/  LOP3.LUT P0, RZ, R46, 0x3ff, RZ, 0xc0, !PT ;  /* 0x000003ff2eff7812 */ /* 0x000fe2000780c0ff */
[----:B------:R-:W-:Y:S01]  /*def0*/  ULDC.64 UR4, c[0x0][0x3f8] ;  /* 0x0000fe0000047ab9 */ /* 0x000fe20000000a00 */
[----:B-----5:R-:W-:Y:S01]  /*df00*/  SHF.R.S32.HI R0, RZ, 0x1f, R33 ;  /* 0x0000001fff007819 */ /* 0x020fe20000011421 */
[----:B------:R-:W-:Y:S01]  /*df10*/  ULDC.64 UR6, c[0x0][0x408] ;  /* 0x0001020000067ab9 */ /* 0x000fe20000000a00 */
[----:B------:R-:W-:Y:S01]  /*df20*/  IMAD.WIDE.U32 R46, R33, UR4, RZ ;  /* 0x00000004212e7c25 */ /* 0x000fe2000f8e00ff */
[----:B------:R-:W-:Y:S03]  /*df30*/  BSSY B6, `(.L_x_6896) ;  /* 0x0000019000067945 */ /* 0x000fe60003800000 */
[C---:B-1----:R-:W-:Y:S02]  /*df40*/  IMAD R4, R0.reuse, UR4, RZ ;  /* 0x0000000400047c24 */ /* 0x042fe4000f8e02ff */
        /* <DEDUP_REMOVED lines=23> */
.L_x_6897:
[----:B------:R-:W-:Y:S05]  /*e0c0*/  BSYNC B6 ;  /* 0x0000000000067941 */ /* 0x000fea0003800000 */
.L_x_6896:
[----:B------:R-:W2:Y:S01]  /*e0d0*/  LDL R0, [R1+0x70] ;  /* 0x0000700001007983 */ /* 0x000ea20000100800 */
[----:B------:R-:W-:Y:S01]  /*e0e0*/  ULDC.U8 UR4, c[0x0][0x410] ;  /* 0x0001040000047ab9 */ /* 0x000fe20000000000 */
[----:B------:R-:W-:Y:S01]  /*e0f0*/  BSSY B0, `(.L_x_6898) ;  /* 0x00002b0000007945 */ /* 0x000fe20003800000 */
[----:B------:R-:W-:Y:S01]  /*e100*/  ISETP.NE.AND P0, PT, RZ, UR4, PT ;  /* 0x00000004ff007c0c */ /* 0x000fe2000bf05270 */
[----:B--2---:R-:W-:-:S12]  /*e110*/  IMAD R0, R0, 0x40, R153 ;  /* 0x0000004000007824 */ /* 0x004fd800078e0299 */
[----:B------:R-:W-:Y:S05]  /*e120*/  @!P0 BRA `(.L_x_6899) ;  /* 0x00000014008c8947 */ /* 0x000fea0003800000 */
[----:B------:R-:W0:Y:S01]  /*e130*/  LDC R21, c[0x0][0x448] ;  /* 0x00011200ff157b82 */ /* 0x000e220000000800 */
[----:B------:R-:W-:Y:S01]  /*e140*/  IMAD R3, R215, 0x20, R0 ;  /* 0x00000020d7037824 */ /* 0x000fe200078e0200 */
[----:B------:R-:W-:Y:S01]  /*e150*/  ULDC.64 UR4, c[0x0][0x3f8] ;  /* 0x0000fe0000047ab9 */ /* 0x000fe20000000a00 */
[----:B------:R-:W-:Y:S01]  /*e160*/  ULDC.64 UR6, c[0x0][0x408] ;  /* 0x0001020000067ab9 */ /* 0x000fe20000000a00 */
[----:B------:R-:W-:Y:S02]  /*e170*/  IMAD.MOV.U32 R10, RZ, RZ, R26 ;  /* 0x000000ffff0a7224 */ /* 0x000fe400078e001a */
[----:B------:R-:W-:Y:S01]  /*e180*/  IMAD.MOV.U32 R11, RZ, RZ, R33 ;  /* 0x000000ffff0b7224 */ /* 0x000fe200078e0021 */
[----:B0-----:R-:W-:-:S13]  /*e190*/  ISETP.NE.AND P0, PT, R21, 0x1, PT ;  /* 0x000000011500780c */ /* 0x001fda0003f05270 */
[----:B------:R-:W0:Y:S08]  /*e1a0*/  @P0 LDC R4, c[0x0][0x44c] ;  /* 0x00011300ff040b82 */ /* 0x000e300000000800 */
[----:B------:R-:W1:Y:S01]  /*e1b0*/  @P0 LDC R5, c[0x0][0x450] ;  /* 0x00011400ff050b82 */ /* 0x000e620000000800 */
[----:B0-----:R-:W-:-:S05]  /*e1c0*/  @P0 IMAD.HI.U32 R4, R3, R4, RZ ;  /* 0x0000000403040227 */ /* 0x001fca00078e00ff */
[----:B-1----:R-:W-:Y:S01]  /*e1d0*/  @P0 SHF.R.U32.HI R3, RZ, R5, R4 ;  /* 0x00000005ff030219 */ /* 0x002fe20000011604 */
[----:B------:R-:W-:Y:S02]  /*e1e0*/  IMAD.MOV.U32 R4, RZ, RZ, R46 ;  /* 0x000000ffff047224 */ /* 0x000fe400078e002e */
[----:B------:R-:W-:Y:S01]  /*e1f0*/  IMAD.MOV.U32 R5, RZ, RZ, R25 ;  /* 0x000000ffff057224 */ /* 0x000fe200078e0019 */
[----:B------:R-:W-:Y:S01]  /*e200*/  SHF.R.S32.HI R6, RZ, 0x1f, R3 ;  /* 0x0000001fff067819 */ /* 0x000fe20000011403 */
[----:B------:R-:W-:-:S04]  /*e210*/  IMAD.WIDE.U32 R10, R3, UR6, R10 ;  /* 0x00000006030a7c25 */ /* 0x000fc8000f8e000a */
[C---:B------:R-:W-:Y:S02]  /*e220*/  IMAD R8, R6.reuse, UR4, RZ ;  /* 0x0000000406087c24 */ /* 0x040fe4000f8e02ff */
[----:B------:R-:W-:Y:S02]  /*e230*/  IMAD R6, R6, UR6, RZ ;  /* 0x0000000606067c24 */ /* 0x000fe4000f8e02ff */
[----:B------:R-:W-:-:S04]  /*e240*/  IMAD.WIDE.U32 R4, R3, UR4, R4 ;  /* 0x0000000403047c25 */ /* 0x000fc8000f8e0004 */
[C---:B------:R-:W-:Y:S01]  /*e250*/  IMAD R7, R3.reuse, UR5, R8 ;  /* 0x0000000503077c24 */ /* 0x040fe2000f8e0208 */
[----:B------:R-:W-:Y:S01]  /*e260*/  ULDC.64 UR4, c[0x0][0x3e8] ;  /* 0x0000fa0000047ab9 */ /* 0x000fe20000000a00 */
[----:B------:R-:W-:Y:S01]  /*e270*/  IMAD R9, R3, UR7, R6 ;  /* 0x0000000703097c24 */ /* 0x000fe2000f8e0206 */
[----:B------:R-:W-:Y:S01]  /*e280*/  ULDC.64 UR6, c[0x0][0x400] ;  /* 0x0001000000067ab9 */ /* 0x000fe20000000a00 */
[----:B------:R-:W-:Y:S01]  /*e290*/  IMAD.IADD R7, R5, 0x1, R7 ;  /* 0x0000000105077824 */ /* 0x000fe200078e0207 */
[----:B------:R-:W-:Y:S01]  /*e2a0*/  LEA R6, P0, R4, UR4, 0x1 ;  /* 0x0000000404067c11 */ /* 0x000fe2000f8008ff */
[----:B------:R-:W-:Y:S01]  /*e2b0*/  IMAD.IADD R9, R11, 0x1, R9 ;  /* 0x000000010b097824 */ /* 0x000fe200078e0209 */
[----:B------:R-:W-:Y:S01]  /*e2c0*/  LEA R8, P1, R10, UR6, 0x1 ;  /* 0x000000060a087c11 */ /* 0x000fe2000f8208ff */
[----:B------:R-:W-:Y:S01]  /*e2d0*/  UMOV UR4, 0xffffffff ;  /* 0xffffffff00047882 */ /* 0x000fe20000000000 */
[----:B------:R-:W-:Y:S02]  /*e2e0*/  LEA.HI.X R7, R4, UR5, R7, 0x1, P0 ;  /* 0x0000000504077c11 */ /* 0x000fe400080f0c07 */
[----:B------:R-:W-:Y:S01]  /*e2f0*/  LEA.HI.X R9, R10, UR7, R9, 0x1, P1 ;  /* 0x000000070a097c11 */ /* 0x000fe200088f0c09 */
[----:B------:R-:W-:Y:S08]  /*e300*/  BRA.DIV UR4, `(.L_x_6900) ;  /* 0x0000030a04cc7947 */ /* 0x000ff0000b800000 */
[----:B------:R0:W1:Y:S04]  /*e310*/  SHFL.IDX PT, R3, R7, RZ, 0x1c1f ;  /* 0x001c1fff07037589 */ /* 0x00006800000e0000 */
[----:B------:R0:W2:Y:S04]  /*e320*/  SHFL.IDX PT, R4, R6, RZ, 0x1c1f ;  /* 0x001c1fff06047589 */ /* 0x0000a800000e0000 */
[----:B------:R0:W3:Y:S04]  /*e330*/  SHFL.IDX PT, R5, R9, RZ, 0x1c1f ;  /* 0x001c1fff09057589 */ /* 0x0000e800000e0000 */
[----:B------:R0:W4:Y:S02]  /*e340*/  SHFL.IDX PT, R14, R8, RZ, 0x1c1f ;  /* 0x001c1fff080e7589 */ /* 0x00012400000e0000 */
.L_x_7239:
        /* <DEDUP_REMOVED lines=9> */
[----:B------:R-:W-:Y:S02]  /*e3e0*/  CS2R R24, SRZ ;  /* 0x0000000000187805 */ /* 0x000fe4000001ff00 */
[----:B------:R-:W-:Y:S02]  /*e3f0*/  ISETP.GE.AND P4, PT, R154, UR4, PT ;  /* 0x000000049a007c0c */ /* 0x000fe4000bf86270 */
[----:B------:R-:W-:Y:S02]  /*e400*/  CS2R R64, SRZ ;  /* 0x0000000000407805 */ /* 0x000fe4000001ff00 */
[----:B------:R-:W-:-:S09]  /*e410*/  ISETP.GE.AND P5, PT, R161, UR4, PT ;  /* 0x00000004a1007c0c */ /* 0x000fd2000bfa6270 */
[C---:B------:R-:W-:Y:S01]  /*e420*/  @!P4 IMAD.SHL.U32 R13, R154.reuse, 0x2, RZ ;  /* 0x000000029a0dc824 */ /* 0x040fe200078e00ff */
[----:B------:R-:W-:-:S03]  /*e430*/  @!P4 SHF.L.U64.HI R46, R154, 0x1, R155 ;  /* 0x000000019a2ec819 */ /* 0x000fc6000001029b */
[C---:B------:R-:W-:Y:S01]  /*e440*/  @!P5 IMAD.SHL.U32 R15, R161.reuse, 0x2, RZ ;  /* 0x00000002a10fd824 */ /* 0x040fe200078e00ff */
[----:B------:R-:W-:Y:S02]  /*e450*/  @!P5 SHF.L.U64.HI R26, R161, 0x1, R216 ;  /* 0x00000001a11ad819 */ /* 0x000fe400000102d8 */
[-C--:B----4-:R-:W-:Y:S02]  /*e460*/  @!P4 IADD3 R12, P1, R14, R13.reuse, RZ ;  /* 0x0000000d0e0cc210 */ /* 0x090fe40007f3e0ff */
[C---:B--2---:R-:W-:Y:S02]  /*e470*/  @!P4 IADD3 R10, P0, R4.reuse, R13, RZ ;  /* 0x0000000d040ac210 */ /* 0x044fe40007f1e0ff */
[-C--:B------:R-:W-:Y:S01]  /*e480*/  @!P5 IADD3 R20, P2, R4, R15.reuse, RZ ;  /* 0x0000000f0414d210 */ /* 0x080fe20007f5e0ff */
[--C-:B---3--:R-:W-:Y:S01]  /*e490*/  @!P4 IMAD.X R13, R5, 0x1, R46.reuse, P1 ;  /* 0x00000001050dc824 */ /* 0x108fe200008e062e */
[----:B------:R-:W-:Y:S01]  /*e4a0*/  @!P5 IADD3 R14, P3, R14, R15, RZ ;  /* 0x0000000f0e0ed210 */ /* 0x000fe20007f7e0ff */
[C---:B-1----:R-:W-:Y:S01]  /*e4b0*/  @!P4 IMAD.X R11, R3.reuse, 0x1, R46, P0 ;  /* 0x00000001030bc824 */ /* 0x042fe200000e062e */
[----:B------:R-:W-:Y:S01]  /*e4c0*/  CS2R R46, SRZ ;  /* 0x00000000002e7805 */ /* 0x000fe2000001ff00 */
[----:B------:R-:W-:-:S02]  /*e4d0*/  @!P5 IMAD.X R21, R3, 0x1, R26, P2 ;  /* 0x000000010315d824 */ /* 0x000fc400010e061a */
[----:B------:R-:W-:Y:S01]  /*e4e0*/  @!P5 IMAD.X R15, R5, 0x1, R26, P3 ;  /* 0x00000001050fd824 */ /* 0x000fe200018e061a */
[----:B------:R-:W-:Y:S01]  /*e4f0*/  CS2R R26, SRZ ;  /* 0x00000000001a7805 */ /* 0x000fe2000001ff00 */
[----:B------:R1:W5:Y:S04]  /*e500*/  @!P4 LD.E.64 R64, desc[UR44][R10.64] ;  /* 0x0000002c0a40c980 */ /* 0x000368000c101b00 */
[----:B------:R1:W5:Y:S04]  /*e510*/  @!P5 LD.E.64 R24, desc[UR44][R20.64] ;  /* 0x0000002c1418d980 */ /* 0x000368000c101b00 */
[----:B------:R1:W5:Y:S04]  /*e520*/  @!P4 LD.E.64 R46, desc[UR44][R12.64] ;  /* 0x0000002c0c2ec980 */ /* 0x000368000c101b00 */
[----:B------:R1:W5:Y:S02]  /*e530*/  @!P5 LD.E.64 R26, desc[UR44][R14.64] ;  /* 0x0000002c0e1ad980 */ /* 0x000364000c101b00 */
.L_x_6902:
[----:B------:R-:W-:Y:S05]  /*e540*/  BSYNC B1 ;  /* 0x0000000000017941 */ /* 0x000fea0003800000 */
.L_x_6901:
[----:B-1---5:R-:W-:Y:S01]  /*e550*/  IMAD.MOV.U32 R3, RZ, RZ, R24 ;  /* 0x000000ffff037224 */ /* 0x022fe200078e0018 */
[----:B------:R-:W-:Y:S01]  /*e560*/  UMOV UR4, 0xffffffff ;  /* 0xffffffff00047882 */ /* 0x000fe20000000000 */
[----:B--2---:R-:W-:Y:S01]  /*e570*/  IMAD.MOV.U32 R4, RZ, RZ, R25 ;  /* 0x000000ffff047224 */ /* 0x004fe200078e0019 */
[----:B------:R-:W-:Y:S01]  /*e580*/  CS2R R20, SRZ ;  /* 0x0000000000147805 */ /* 0x000fe2000001ff00 */
[----:B---3--:R-:W-:Y:S02]  /*e590*/  IMAD.MOV.U32 R5, RZ, RZ, R64 ;  /* 0x000000ffff057224 */ /* 0x008fe400078e0040 */
        /* <DEDUP_REMOVED lines=11> */
[----:B------:R-:W-:Y:S06]  /*e650*/  BRA.DIV UR4, `(.L_x_6903) ;  /* 0x0000030a04687947 */ /* 0x000fec000b800000 */
[----:B------:R1:W2:Y:S04]  /*e660*/  SHFL.IDX PT, R3, R7, 0x1, 0x1c1f ;  /* 0x003c1f0007037f89 */ /* 0x0002a800000e0000 */
[----:B------:R1:W3:Y:S04]  /*e670*/  SHFL.IDX PT, R4, R6, 0x1, 0x1c1f ;  /* 0x003c1f0006047f89 */ /* 0x0002e800000e0000 */
[----:B------:R1:W0:Y:S04]  /*e680*/  SHFL.IDX PT, R5, R9, 0x1, 0x1c1f ;  /* 0x003c1f0009057f89 */ /* 0x00022800000e0000 */
[----:B----4-:R1:W4:Y:S02]  /*e690*/  SHFL.IDX PT, R14, R8, 0x1, 0x1c1f ;  /* 0x003c1f00080e7f89 */ /* 0x01032400000e0000 */
.L_x_7245:
[----:B01----:R-:W5:Y:S01]  /*e6a0*/  LDL R7, [R1+0x1f4] ;  /* 0x0001f40001077983 */ /* 0x003f620000100800 */
[----:B------:R-:W-:Y:S01]  /*e6b0*/  VIADD R0, R0, 0x20 ;  /* 0x0000002000007836 */ /* 0x000fe20000000000 */
[----:B------:R-:W-:Y:S01]  /*e6c0*/  BSSY B1, `(.L_x_6904) ;  /* 0x0000021000017945 */ /* 0x000fe20003800000 */
[----:B------:R-:W-:Y:S02]  /*e6d0*/  CS2R R10, SRZ ;  /* 0x00000000000a7805 */ /* 0x000fe4000001ff00 */
[----:B------:R-:W-:Y:S02]  /*e6e0*/  CS2R R8, SRZ ;  /* 0x0000000000087805 */ /* 0x000fe4000001ff00 */
[----:B------:R-:W-:Y:S02]  /*e6f0*/  CS2R R12, SRZ ;  /* 0x00000000000c7805 */ /* 0x000fe4000001ff00 */
[----:B------:R-:W-:Y:S02]  /*e700*/  ISETP.GE.AND P0, PT, R0, R33, PT ;  /* 0x000000210000720c */ /* 0x000fe40003f06270 */
[----:B-----5:R-:W-:-:S04]  /*e710*/  LEA.HI R6, R7, R7, RZ, 0x1 ;  /* 0x0000000707067211 */ /* 0x020fc800078f08ff */
[----:B------:R-:W-:-:S05]  /*e720*/  LOP3.LUT R6, R6, 0xfffffffe, RZ, 0xc0, !PT ;  /* 0xfffffffe06067812 */ /* 0x000fca00078ec0ff */
[----:B------:R-:W-:-:S05]  /*e730*/  IMAD.IADD R6, R7, 0x1, -R6 ;  /* 0x0000000107067824 */ /* 0x000fca00078e0a06 */
[----:B------:R-:W-:Y:S01]  /*e740*/  SHF.L.U32 R7, R6, 0x1f, RZ ;  /* 0x0000001f06077819 */ /* 0x000fe200000006ff */
[----:B------:R-:W-:Y:S06]  /*e750*/  @P0 BRA `(.L_x_6905) ;  /* 0x00000000005c0947 */ /* 0x000fec0003800000 */
[----:B------:R-:W-:Y:S01]  /*e760*/  ULDC UR4, c[0x0][0x3f4] ;  /* 0x0000fd0000047ab9 */ /* 0x000fe20000000800 */
[----:B------:R-:W-:Y:S02]  /*e770*/  CS2R R20, SRZ ;  /* 0x0000000000147805 */ /* 0x000fe4000001ff00 */
[----:B------:R-:W-:Y:S02]  /*e780*/  ISETP.GE.AND P4, PT, R154, UR4, PT ;  /* 0x000000049a007c0c */ /* 0x000fe4000bf86270 */
[----:B------:R-:W-:Y:S02]  /*e790*/  CS2R R10, SRZ ;  /* 0x00000000000a7805 */ /* 0x000fe4000001ff00 */
[----:B------:R-:W-:Y:S02]  /*e7a0*/  ISETP.GE.AND P5, PT, R161, UR4, PT ;  /* 0x00000004a1007c0c */ /* 0x000fe4000bfa6270 */
[----:B------:R-:W-:-:S07]  /*e7b0*/  CS2R R12, SRZ ;  /* 0x00000000000c7805 */ /* 0x000fce000001ff00 */
[C---:B------:R-:W-:Y:S01]  /*e7c0*/  @!P4 IMAD.SHL.U32 R69, R154.reuse, 0x2, RZ ;  /* 0x000000029a45c824 */ /* 0x040fe200078e00ff */
[----:B------:R-:W-:-:S03]  /*e7d0*/  @!P4 SHF.L.U64.HI R0, R154, 0x1, R155 ;  /* 0x000000019a00c819 */ /* 0x000fc6000001029b */
[C---:B------:R-:W-:Y:S01]  /*e7e0*/  @!P5 IMAD.SHL.U32 R15, R161.reuse, 0x2, RZ ;  /* 0x00000002a10fd824 */ /* 0x040fe200078e00ff */
[----:B------:R-:W-:Y:S02]  /*e7f0*/  @!P5 SHF.L.U64.HI R6, R161, 0x1, R216 ;  /* 0x00000001a106d819 */ /* 0x000fe400000102d8 */
[-C--:B----4-:R-:W-:Y:S02]  /*e800*/  @!P4 IADD3 R68, P1, R14, R69.reuse, RZ ;  /* 0x000000450e44c210 */ /* 0x090fe40007f3e0ff */
[C---:B---3--:R-:W-:Y:S02]  /*e810*/  @!P4 IADD3 R66, P0, R4.reuse, R69, RZ ;  /* 0x000000450442c210 */ /* 0x048fe40007f1e0ff */
[-C--:B------:R-:W-:Y:S02]  /*e820*/  @!P5 IADD3 R70, P2, R4, R15.reuse, RZ ;  /* 0x0000000f0446d210 */ /* 0x080fe40007f5e0ff */
[----:B------:R-:W-:Y:S02]  /*e830*/  CS2R R8, SRZ ;  /* 0x0000000000087805 */ /* 0x000fe4000001ff00 */
[----:B------:R-:W-:Y:S01]  /*e840*/  @!P5 IADD3 R14, P3, R14, R15, RZ ;  /* 0x0000000f0e0ed210 */ /* 0x000fe20007f7e0ff */
[----:B--2---:R-:W-:-:S02]  /*e850*/  @!P4 IMAD.X R67, R3, 0x1, R0, P0 ;  /* 0x000000010343c824 */ /* 0x004fc400000e0600 */
[----:B------:R-:W-:Y:S02]  /*e860*/  @!P5 IMAD.X R71, R3, 0x1, R6, P2 ;  /* 0x000000010347d824 */ /* 0x000fe400010e0606 */
[C---:B------:R-:W-:Y:S01]  /*e870*/  @!P4 IMAD.X R69, R5.reuse, 0x1, R0, P1 ;  /* 0x000000010545c824 */ /* 0x040fe200008e0600 */
[----:B------:R0:W5:Y:S01]  /*e880*/  @!P4 LD.E.64 R10, desc[UR44][R66.64] ;  /* 0x0000002c420ac980 */ /* 0x000162000c101b00 */
[----:B------:R-:W-:-:S03]  /*e890*/  @!P5 IMAD.X R15, R5, 0x1, R6, P3 ;  /* 0x00000001050fd824 */ /* 0x000fc600018e0606 */
[----:B------:R0:W5:Y:S04]  /*e8a0*/  @!P5 LD.E.64 R20, desc[UR44][R70.64] ;  /* 0x0000002c4614d980 */ /* 0x000168000c101b00 */
[----:B------:R0:W5:Y:S04]  /*e8b0*/  @!P4 LD.E.64 R12, desc[UR44][R68.64] ;  /* 0x0000002c440cc980 */ /* 0x000168000c101b00 */
[----:B------:R0:W5:Y:S02]  /*e8c0*/  @!P5 LD.E.64 R8, desc[UR44][R14.64] ;  /* 0x0000002c0e08d980 */ /* 0x000164000c101b00 */
.L_x_6905:
[----:B------:R-:W-:Y:S05]  /*e8d0*/  BSYNC B1 ;  /* 0x0000000000017941 */ /* 0x000fea0003800000 */
.L_x_6904:
[----:B------:R-:W1:Y:S01]  /*e8e0*/  SYNCS.PHASECHK.TRANS64.TRYWAIT P0, [R2+URZ+0x38800], R7 ;  /* 0x03880007020075a7 */ /* 0x000e62000800017f */
[----:B------:R-:W-:Y:S04]  /*e8f0*/  BSSY B1, `(.L_x_6906) ;  /* 0x0000002000017945 */ /* 0x000fe80003800000 */
[----:B-1----:R-:W-:Y:S05]  /*e900*/  @!P0 BRA `(.L_x_6907) ;  /* 0x00000308002c8947 */ /* 0x002fea0003800000 */
.L_x_7246:
[----:B------:R-:W-:Y:S05]  /*e910*/  BSYNC B1 ;  /* 0x0000000000017941 */ /* 0x000fea0003800000 */
.L_x_6906:
[----:B------:R-:W4:Y:S04]  /*e920*/  LDL R0, [R1+0x44c] ;  /* 0x00044c0001007983 */ /* 0x000f280000100800 */
[----:B------:R-:W4:Y:S01]  /*e930*/  LDL R5, [R1+0x70] ;  /* 0x0000700001057983 */ /* 0x000f220000100800 */
[----:B-1----:R-:W-:-:S04]  /*e940*/  IMAD R2, R157, 0x2, R2 ;  /* 0x000000029d027824 */ /* 0x002fc800078e0202 */
[----:B--2---:R-:W-:Y:S02]  /*e950*/  VIADD R3, R2, 0x20400 ;  /* 0x0002040002037836 */ /* 0x004fe40000000000 */
[----:B---3-5:R-:W-:Y:S02]  /*e960*/  IMAD.MOV.U32 R4, RZ, RZ, R20 ;  /* 0x000000ffff047224 */ /* 0x028fe400078e0014 */
[----:B------:R-:W-:-:S05]  /*e970*/  IMAD.MOV.U32 R6, RZ, RZ, R10 ;  /* 0x000000ffff067224 */ /* 0x000fca00078e000a */
[----:B0---4-:R-:W-:Y:S01]  /*e980*/  PRMT R14, R4, 0x5410, R6 ;  /* 0x00005410040e7816 */ /* 0x011fe20000000006 */
[----:B------:R-:W-:Y:S02]  /*e990*/  IMAD.MOV.U32 R4, RZ, RZ, R11 ;  /* 0x000000ffff047224 */ /* 0x000fe400078e000b */
[----:B------:R-:W-:-:S03]  /*e9a0*/  IMAD.MOV.U32 R6, RZ, RZ, R13 ;  /* 0x000000ffff067224 */ /* 0x000fc600078e000d */
[----:B------:R-:W-:Y:S01]  /*e9b0*/  PRMT R78, R4, 0x7610, R78 ;  /* 0x00007610044e7816 */ /* 0x000fe2000000004e */
[----:B------:R-:W-:Y:S01]  /*e9c0*/  IMAD.MOV.U32 R4, RZ, RZ, R9 ;  /* 0x000000ffff047224 */ /* 0x000fe200078e0009 */
[----:B------:R-:W-:Y:S01]  /*e9d0*/  BSSY B1, `(.L_x_6908) ;  /* 0x0000072000017945 */ /* 0x000fe20003800000 */
[----:B------:R-:W-:Y:S01]  /*e9e0*/  LOP3.LUT P0, RZ, R0, 0x1000, RZ, 0xc0, !PT ;  /* 0x0000100000ff7812 */ /* 0x000fe2000780c0ff */
[----:B------:R-:W-:-:S12]  /*e9f0*/  VIADD R0, R2, 0x20440 ;  /* 0x0002044002007836 */ /* 0x000fd80000000000 */
[----:B------:R-:W-:Y:S02]  /*ea00*/  @P0 VIADD R0, R3, 0xffffffc0 ;  /* 0xffffffc003000836 */ /* 0x000fe40000000000 */
[----:B------:R-:W-:-:S05]  /*ea10*/  IMAD R3, R5, -0x40, R33 ;  /* 0xffffffc005037824 */ /* 0x000fca00078e0221 */
[----:B------:R-:W-:-:S04]  /*ea20*/  VIMNMX R72, R3, 0x40, PT ;  /* 0x0000004003487848 */ /* 0x000fc80003fe0100 */
[----:B------:R-:W-:Y:S01]  /*ea30*/  ISETP.GE.AND P0, PT, R153, R72, PT ;  /* 0x000000489900720c */ /* 0x000fe20003f06270 */
[----:B------:R-:W-:Y:S02]  /*ea40*/  IMAD.MOV.U32 R5, RZ, RZ, R21 ;  /* 0x000000ffff057224 */ /* 0x000fe400078e0015 */
[----:B------:R-:W-:-:S03]  /*ea50*/  IMAD.MOV.U32 R3, RZ, RZ, R8 ;  /* 0x000000ffff037224 */ /* 0x000fc600078e0008 */
[----:B------:R-:W-:Y:S01]  /*ea60*/  PRMT R15, R5, 0x7610, R15 ;  /* 0x00007610050f7816 */ /* 0x000fe2000000000f */
[----:B------:R-:W-:Y:S01]  /*ea70*/  IMAD.MOV.U32 R5, RZ, RZ, R12 ;  /* 0x000000ffff057224 */ /* 0x000fe200078e000c */
[----:B------:R-:W-:Y:S02]  /*ea80*/  PRMT R33, R3, 0x7610, R33 ;  /* 0x0000761003217816 */ /* 0x000fe40000000021 */
[----:B------:R-:W-:Y:S02]  /*ea90*/  PRMT R3, R4, 0x5410, R6 ;  /* 0x0000541004037816 */ /* 0x000fe40000000006 */
[----:B------:R-:W-:Y:S01]  /*eaa0*/  PRMT R79, R5, 0x7610, R79 ;  /* 0x00007610054f7816 */ /* 0x000fe2000000004f */
[----:B------:R-:W-:Y:S06]  /*eab0*/  @P0 BRA `(.L_x_6909) ;  /* 0x00000004008c0947 */ /* 0x000fec0003800000 */
[----:B------:R-:W0:Y:S01]  /*eac0*/  LDC R4, c[0x0][0x3f4] ;  /* 0x0000fd00ff047b82 */ /* 0x000e220000000800 */
[----:B------:R-:W-:Y:S01]  /*ead0*/  BSSY B2, `(.L_x_6910) ;  /* 0x0000032000027945 */ /* 0x000fe20003800000 */
[-C--:B0-----:R-:W-:Y:S02]  /*eae0*/  ISETP.GE.AND P0, PT, R154, R4.reuse, PT ;  /* 0x000000049a00720c */ /* 0x081fe40003f06270 */
[----:B------:R-:W-:-:S11]  /*eaf0*/  ISETP.GE.AND P1, PT, R161, R4, PT ;  /* 0x00000004a100720c */ /* 0x000fd60003f26270 */
[----:B------:R-:W-:Y:S05]  /*eb00*/  @P0 BRA `(.L_x_6911) ;  /* 0x0000000000b80947 */ /* 0x000fea0003800000 */
[----:B------:R-:W0:Y:S01]  /*eb10*/  LDS.128 R4, [R2+0x20400] ;  /* 0x0204000002047984 */ /* 0x000e220000000c00 */
        /* <DEDUP_REMOVED lines=8> */
[----:B------:R-:W-:-:S02]  /*eba0*/  PRMT R68, R77, 0x5432, R68 ;  /* 0x000054324d447816 */ /* 0x000fc40000000044 */
[----:B------:R-:W-:Y:S02]  /*ebb0*/  PRMT R65, R73, 0x5432, R62 ;  /* 0x0000543249417816 */ /* 0x000fe4000000003e */
[----:B------:R-:W-:Y:S02]  /*ebc0*/  LOP3.LUT R71, R69, 0xffff0000, RZ, 0xc0, !PT ;  /* 0xffff000045477812 */ /* 0x000fe400078ec0ff */
[----:B------:R-:W-:Y:S02]  /*ebd0*/  LOP3.LUT R69, R66, 0xffff0000, RZ, 0xc0, !PT ;  /* 0xffff000042457812 */ /* 0x000fe400078ec0ff */
[C---:B0-----:R-:W-:Y:S01]  /*ebe0*/  LOP3.LUT R47, R6.reuse, 0xffff0000, RZ, 0xc0, !PT ;  /* 0xffff0000062f7812 */ /* 0x041fe200078ec0ff */
[----:B------:R-:W-:Y:S01]  /*ebf0*/  IMAD.U32 R46, R6, 0x10000, RZ ;  /* 0x00010000062e7824 */ /* 0x000fe200078e00ff */
[C---:B------:R-:W-:Y:S01]  /*ec00*/  LOP3.LUT R64, R7.reuse, 0xffff0000, RZ, 0xc0, !PT ;  /* 0xffff000007407812 */ /* 0x040fe200078ec0ff */
[----:B------:R-:W-:Y:S02]  /*ec10*/  IMAD.U32 R62, R7, 0x10000, RZ ;  /* 0x00010000073e7824 */ /* 0x000fe400078e00ff */
[C---:B------:R-:W-:Y:S01]  /*ec20*/  FMUL.FTZ R73, R47.reuse, R70 ;  /* 0x000000462f497220 */ /* 0x040fe20000410000 */
[-C--:B------:R-:W-:Y:S01]  /*ec30*/  FMUL.FTZ R47, R47, R67.reuse ;  /* 0x000000432f2f7220 */ /* 0x080fe20000410000 */
[C---:B------:R-:W-:Y:S01]  /*ec40*/  IMAD.U32 R6, R4.reuse, 0x10000, RZ ;  /* 0x0001000004067824 */ /* 0x040fe200078e00ff */
[----:B------:R-:W-:Y:S01]  /*ec50*/  LOP3.LUT R4, R4, 0xffff0000, RZ, 0xc0, !PT ;  /* 0xffff000004047812 */ /* 0x000fe200078ec0ff */
[----:B------:R-:W-:Y:S01]  /*ec60*/  FFMA.FTZ R73, R46, R67, -R73 ;  /* 0x000000432e497223 */ /* 0x000fe20000010849 */
[----:B------:R-:W-:-:S02]  /*ec70*/  IMAD.U32 R7, R5, 0x10000, RZ ;  /* 0x0001000005077824 */ /* 0x000fc400078e00ff */
[----:B------:R-:W-:Y:S01]  /*ec80*/  FFMA.FTZ R70, R46, R70, R47 ;  /* 0x000000462e467223 */ /* 0x000fe2000001002f */
[----:B------:R-:W-:Y:S01]  /*ec90*/  IMAD.U32 R67, R68, 0x10000, RZ ;  /* 0x0001000044437824 */ /* 0x000fe200078e00ff */
        /* <DEDUP_REMOVED lines=21> */
.L_x_6911:
[----:B------:R-:W-:Y:S05]  /*edf0*/  BSYNC B2 ;  /* 0x0000000000027941 */ /* 0x000fea0003800000 */
.L_x_6910:
[----:B------:R-:W-:Y:S05]  /*ee00*/  @P1 BRA `(.L_x_6909) ;  /* 0x0000000000b81947 */ /* 0x000fea0003800000 */
[----:B0-----:R-:W0:Y:S01]  /*ee10*/  LDS.128 R4, [R0] ;  /* 0x0000000000047984 */ /* 0x001e220000000c00 */
        /* <DEDUP_REMOVED lines=12> */
[C---:B0-----:R-:W-:Y:S01]  /*eee0*/  LOP3.LUT R25, R6.reuse, 0xffff0000, RZ, 0xc0, !PT ;  /* 0xffff000006197812 */ /* 0x041fe200078ec0ff */
[----:B------:R-:W-:Y:S01]  /*eef0*/  IMAD.U32 R24, R6, 0x10000, RZ ;  /* 0x0001000006187824 */ /* 0x000fe200078e00ff */
[C---:B------:R-:W-:Y:S01]  /*ef00*/  LOP3.LUT R27, R7.reuse, 0xffff0000, RZ, 0xc0, !PT ;  /* 0xffff0000071b7812 */ /* 0x040fe200078ec0ff */
[----:B------:R-:W-:Y:S02]  /*ef10*/  IMAD.U32 R26, R7, 0x10000, RZ ;  /* 0x00010000071a7824 */ /* 0x000fe400078e00ff */
[C---:B------:R-:W-:Y:S01]  /*ef20*/  FMUL.FTZ R67, R25.reuse, R66 ;  /* 0x0000004219437220 */ /* 0x040fe20000410000 */
[----:B------:R-:W-:Y:S01]  /*ef30*/  FMUL.FTZ R25, R25, R62 ;  /* 0x0000003e19197220 */ /* 0x000fe20000410000 */
[C---:B------:R-:W-:Y:S01]  /*ef40*/  FMUL.FTZ R69, R27.reuse, R65 ;  /* 0x000000411b457220 */ /* 0x040fe20000410000 */
[----:B------:R-:W-:Y:S01]  /*ef50*/  FMUL.FTZ R71, R27, R47 ;  /* 0x0000002f1b477220 */ /* 0x000fe20000410000 */
[----:B------:R-:W-:-:S02]  /*ef60*/  IMAD.U32 R6, R4, 0x10000, RZ ;  /* 0x0001000004067824 */ /* 0x000fc400078e00ff */
[----:B------:R-:W-:Y:S01]  /*ef70*/  FFMA.FTZ R66, R24, R66, R25 ;  /* 0x0000004218427223 */ /* 0x000fe20000010019 */
        /* <DEDUP_REMOVED lines=23> */
.L_x_6909:
[----:B------:R-:W-:Y:S05]  /*f0f0*/  BSYNC B1 ;  /* 0x0000000000017941 */ /* 0x000fea0003800000 */
.L_x_6908:
        /* <DEDUP_REMOVED lines=53> */
.L_x_6914:
[----:B------:R-:W-:Y:S05]  /*f450*/  BSYNC B1 ;  /* 0x0000000000017941 */ /* 0x000fea0003800000 */
.L_x_6913:
[----:B------:R-:W-:Y:S05]  /*f460*/  @P1 BRA `(.L_x_6912) ;  /* 0x0000001400e01947 */ /* 0x000fea0003800000 */
[----:B0-----:R-:W0:Y:S01]  /*f470*/  LDS.128 R4, [R0+0x1000] ;  /* 0x0010000000047984 */ /* 0x001e220000000c00 */
[----:B------:R-:W-:Y:S02]  /*f480*/  SHF.R.U64 R11, R20, 0x10, R21 ;  /* 0x00000010140b7819 */ /* 0x000fe40000001215 */
[----:B------:R-:W-:Y:S02]  /*f490*/  SHF.R.U32.HI R10, RZ, 0x10, R9 ;  /* 0x00000010ff0a7819 */ /* 0x000fe40000011609 */
[----:B------:R-:W-:Y:S02]  /*f4a0*/  SHF.R.U32.HI R20, RZ, 0x10, R21 ;  /* 0x00000010ff147819 */ /* 0x000fe40000011615 */
[----:B------:R-:W-:Y:S02]  /*f4b0*/  PRMT R10, R3, 0x5410, R10 ;  /* 0x00005410030a7816 */ /* 0x000fe4000000000a */
[----:B------:R-:W-:Y:S02]  /*f4c0*/  PRMT R15, R15, 0x5410, R20 ;  /* 0x000054100f0f7816 */ /* 0x000fe40000000014 */
[----:B------:R-:W-:Y:S01]  /*f4d0*/  SHF.R.U64 R2, R8, 0x10, R9 ;  /* 0x0000001008027819 */ /* 0x000fe20000001209 */
[----:B------:R-:W-:Y:S01]  /*f4e0*/  IMAD.U32 R13, R10, 0x10000, RZ ;  /* 0x000100000a0d7824 */ /* 0x000fe200078e00ff */
[----:B------:R-:W-:Y:S01]  /*f4f0*/  PRMT R14, R14, 0x5410, R11 ;  /* 0x000054100e0e7816 */ /* 0x000fe2000000000b */
[----:B------:R-:W-:Y:S01]  /*f500*/  IMAD.U32 R11, R15, 0x10000, RZ ;  /* 0x000100000f0b7824 */ /* 0x000fe200078e00ff */
[----:B------:R-:W-:-:S02]  /*f510*/  LOP3.LUT R12, R10, 0xffff0000, RZ, 0xc0, !PT ;  /* 0xffff00000a0c7812 */ /* 0x000fc400078ec0ff */
[----:B------:R-:W-:Y:S02]  /*f520*/  LOP3.LUT R10, R15, 0xffff0000, RZ, 0xc0, !PT ;  /* 0xffff00000f0a7812 */ /* 0x000fe400078ec0ff */
[----:B------:R-:W-:Y:S01]  /*f530*/  PRMT R33, R33, 0x5410, R2 ;  /* 0x0000541021217816 */ /* 0x000fe20000000002 */
        /* <DEDUP_REMOVED lines=11> */
[----:B------:R-:W-:Y:S01]  /*f5f0*/  FFMA.FTZ R20, R8, R13, R6 ;  /* 0x0000000d08147223 */ /* 0x000fe20000010006 */
[-C--:B------:R-:W-:Y:S01]  /*f600*/  FMUL.FTZ R8, R7, R10.reuse ;  /* 0x0000000a07087220 */ /* 0x080fe20000410000 */
[----:B------:R-:W-:Y:S01]  /*f610*/  IMAD.U32 R7, R33, 0x10000, RZ ;  /* 0x0001000021077824 */ /* 0x000fe200078e00ff */
        /* <DEDUP_REMOVED lines=20> */
.L_x_6899:
        /* <DEDUP_REMOVED lines=30> */
[----:B------:R-:W0:Y:S01]  /*f940*/  LDC R71, c[0x0][0x3f4] ;  /* 0x0000fd00ff477b82 */ /* 0x000e220000000800 */
[----:B------:R-:W1:Y:S01]  /*f950*/  SHFL.IDX PT, R4, R26, RZ, 0x1c1f ;  /* 0x001c1fff1a047589 */ /* 0x000e6200000e0000 */
[----:B------:R-:W-:-:S03]  /*f960*/  IMAD R69, R24, R69, RZ ;  /* 0x0000004518457224 */ /* 0x000fc600078e02ff */
[----:B------:R-:W2:Y:S04]  /*f970*/  SHFL.IDX PT, R3, R27, RZ, 0x1c1f ;  /* 0x001c1fff1b037589 */ /* 0x000ea800000e0000 */
[----:B------:R-:W3:Y:S04]  /*f980*/  SHFL.IDX PT, R14, R33, RZ, 0x1c1f ;  /* 0x001c1fff210e7589 */ /* 0x000ee800000e0000 */
[----:B------:R-:W4:Y:S01]  /*f990*/  SHFL.IDX PT, R5, R25, RZ, 0x1c1f ;  /* 0x001c1fff19057589 */ /* 0x000f2200000e0000 */
[----:B0-----:R-:W-:-:S04]  /*f9a0*/  ISETP.GE.AND P0, PT, R22, R71, PT ;  /* 0x000000471600720c */ /* 0x001fc80003f06270 */
[----:B------:R-:W-:-:S13]  /*f9b0*/  ISETP.GE.OR P1, PT, R0, R69, P0 ;  /* 0x000000450000720c */ /* 0x000fda0000726670 */
[C---:B------:R-:W-:Y:S01]  /*f9c0*/  @!P1 IMAD.SHL.U32 R7, R22.reuse, 0x2, RZ ;  /* 0x0000000216079824 */ /* 0x040fe200078e00ff */
[----:B------:R-:W-:-:S04]  /*f9d0*/  @!P1 SHF.L.U64.HI R6, R22, 0x1, R23 ;  /* 0x0000000116069819 */ /* 0x000fc80000010217 */
[----:B-1----:R-:W-:-:S05]  /*f9e0*/  @!P1 IADD3 R4, P2, R4, R7, RZ ;  /* 0x0000000704049210 */ /* 0x002fca0007f5e0ff */
[----:B--2---:R-:W-:Y:S02]  /*f9f0*/  @!P1 IMAD.X R3, R3, 0x1, R6, P2 ;  /* 0x0000000103039824 */ /* 0x004fe400010e0606 */
[----:B------:R-:W-:Y:S02]  /*fa00*/  @!P1 IMAD.MOV.U32 R8, RZ, RZ, R4 ;  /* 0x000000ffff089224 */ /* 0x000fe400078e0004 */
[----:B------:R-:W-:-:S06]  /*fa10*/  @!P1 IMAD.MOV.U32 R9, RZ, RZ, R3 ;  /* 0x000000ffff099224 */ /* 0x000fcc00078e0003 */
[----:B------:R-:W2:Y:S01]  /*fa20*/  @!P1 LD.E.128 R8, desc[UR44][R8.64] ;  /* 0x0000002c08089980 */ /* 0x000ea2000c101d00 */
[----:B---3--:R-:W-:-:S05]  /*fa30*/  @!P1 IADD3 R14, P2, R14, R7, RZ ;  /* 0x000000070e0e9210 */ /* 0x008fca0007f5e0ff */
[----:B----4-:R-:W-:Y:S02]  /*fa40*/  @!P1 IMAD.X R5, R5, 0x1, R6, P2 ;  /* 0x0000000105059824 */ /* 0x010fe400010e0606 */
[----:B------:R-:W-:-:S06]  /*fa50*/  @!P1 IMAD.MOV.U32 R4, RZ, RZ, R14 ;  /* 0x000000ffff049224 */ /* 0x000fcc00078e000e */
[----:B------:R-:W3:Y:S01]  /*fa60*/  @!P1 LD.E.128 R4, desc[UR44][R4.64] ;  /* 0x0000002c04049980 */ /* 0x000ee2000c101d00 */
[----:B------:R-:W-:Y:S02]  /*fa70*/  CS2R R64, SRZ ;  /* 0x0000000000407805 */ /* 0x000fe4000001ff00 */
[----:B------:R-:W-:Y:S02]  /*fa80*/  CS2R R20, SRZ ;  /* 0x0000000000147805 */ /* 0x000fe4000001ff00 */
[----:B------:R-:W-:Y:S01]  /*fa90*/  CS2R R46, SRZ ;  /* 0x00000000002e7805 */ /* 0x000fe2000001ff00 */
[----:B------:R-:W0:Y:S01]  /*faa0*/  SHFL.IDX PT, R24, R26, 0x1, 0x1c1f ;  /* 0x003c1f001a187f89 */ /* 0x000e2200000e0000 */
[----:B------:R-:W-:-:S03]  /*fab0*/  CS2R R66, SRZ ;  /* 0x0000000000427805 */ /* 0x000fc6000001ff00 */
[----:B------:R-:W1:Y:S04]  /*fac0*/  SHFL.IDX PT, R25, R25, 0x1, 0x1c1f ;  /* 0x003c1f0019197f89 */ /* 0x000e6800000e0000 */
[----:B------:R4:W0:Y:S01]  /*fad0*/  SHFL.IDX PT, R14, R33, 0x1, 0x1c1f ;  /* 0x003c1f00210e7f89 */ /* 0x00082200000e0000 */
[----:B--2---:R-:W-:Y:S02]  /*fae0*/  @!P1 IMAD.MOV.U32 R64, RZ, RZ, R10 ;  /* 0x000000ffff409224 */ /* 0x004fe400078e000a */
[----:B------:R-:W-:Y:S02]  /*faf0*/  @!P1 IMAD.MOV.U32 R65, RZ, RZ, R11 ;  /* 0x000000ffff419224 */ /* 0x000fe400078e000b */
[----:B------:R-:W-:Y:S02]  /*fb00*/  IMAD.MOV.U32 R3, RZ, RZ, R64 ;  /* 0x000000ffff037224 */ /* 0x000fe400078e0040 */
[----:B------:R-:W-:-:S02]  /*fb10*/  IMAD.MOV.U32 R10, RZ, RZ, R65 ;  /* 0x000000ffff0a7224 */ /* 0x000fc400078e0041 */
[----:B------:R-:W-:Y:S01]  /*fb20*/  @!P1 IMAD.MOV.U32 R66, RZ, RZ, R8 ;  /* 0x000000ffff429224 */ /* 0x000fe200078e0008 */
[----:B------:R-:W-:Y:S01]  /*fb30*/  PRMT R75, R3, 0x7610, R75 ;  /* 0x00007610034b7816 */ /* 0x000fe2000000004b */
[----:B------:R-:W-:Y:S01]  /*fb40*/  @!P1 IMAD.MOV.U32 R67, RZ, RZ, R9 ;  /* 0x000000ffff439224 */ /* 0x000fe200078e0009 */
[----:B------:R2:W0:Y:S01]  /*fb50*/  SHFL.IDX PT, R3, R27, 0x1, 0x1c1f ;  /* 0x003c1f001b037f89 */ /* 0x00042200000e0000 */
[----:B------:R-:W-:Y:S01]  /*fb60*/  IMAD.MOV.U32 R8, RZ, RZ, R66 ;  /* 0x000000ffff087224 */ /* 0x000fe200078e0042 */
[----:B------:R-:W-:Y:S01]  /*fb70*/  PRMT R62, R62, 0x5410, R10 ;  /* 0x000054103e3e7816 */ /* 0x000fe2000000000a */
[----:B---3--:R-:W-:Y:S02]  /*fb80*/  @!P1 IMAD.MOV.U32 R21, RZ, RZ, R7 ;  /* 0x000000ffff159224 */ /* 0x008fe400078e0007 */
[----:B------:R-:W-:Y:S01]  /*fb90*/  @!P1 IMAD.MOV.U32 R46, RZ, RZ, R4 ;  /* 0x000000ffff2e9224 */ /* 0x000fe200078e0004 */
[----:B------:R-:W-:Y:S01]  /*fba0*/  PRMT R62, R8, 0x7610, R62 ;  /* 0x00007610083e7816 */ /* 0x000fe2000000003e */
[----:B------:R-:W-:-:S02]  /*fbb0*/  @!P1 IMAD.MOV.U32 R47, RZ, RZ, R5 ;  /* 0x000000ffff2f9224 */ /* 0x000fc400078e0005 */
[----:B------:R-:W-:Y:S02]  /*fbc0*/  @!P1 IMAD.MOV.U32 R20, RZ, RZ, R6 ;  /* 0x000000ffff149224 */ /* 0x000fe400078e0006 */
[----:B------:R-:W-:Y:S02]  /*fbd0*/  IMAD.MOV.U32 R5, RZ, RZ, R21 ;  /* 0x000000ffff057224 */ /* 0x000fe400078e0015 */
[----:B------:R-:W-:Y:S02]  /*fbe0*/  IMAD.MOV.U32 R6, RZ, RZ, R46 ;  /* 0x000000ffff067224 */ /* 0x000fe400078e002e */
[----:B------:R-:W-:Y:S02]  /*fbf0*/  IMAD.MOV.U32 R7, RZ, RZ, R47 ;  /* 0x000000ffff077224 */ /* 0x000fe400078e002f */
[----:B------:R-:W-:Y:S01]  /*fc00*/  IMAD.MOV.U32 R9, RZ, RZ, R67 ;  /* 0x000000ffff097224 */ /* 0x000fe200078e0043 */
[----:B------:R-:W-:Y:S01]  /*fc10*/  PRMT R75, R75, 0x5410, R6 ;  /* 0x000054104b4b7816 */ /* 0x000fe20000000006 */
[----:B------:R-:W-:Y:S01]  /*fc20*/  IMAD.MOV.U32 R4, RZ, RZ, R20 ;  /* 0x000000ffff047224 */ /* 0x000fe200078e0014 */
[----:B------:R-:W-:-:S02]  /*fc30*/  PRMT R78, R5, 0x5410, R7 ;  /* 0x00005410054e7816 */ /* 0x000fc40000000007 */
[----:B------:R-:W-:Y:S02]  /*fc40*/  CS2R R6, SRZ ;  /* 0x0000000000067805 */ /* 0x000fe4000001ff00 */
[----:B------:R-:W-:Y:S02]  /*fc50*/  PRMT R68, R9, 0x7610, R68 ;  /* 0x0000761009447816 */ /* 0x000fe40000000044 */
[----:B012-4-:R-:W-:-:S07]  /*fc60*/  PRMT R33, R33, 0x5410, R4 ;  /* 0x0000541021217816 */ /* 0x017fce0000000004 */
.L_x_7256:
[----:B------:R-:W2:Y:S01]  /*fc70*/  LDL R5, [R1+0x1f4] ;  /* 0x0001f40001057983 */ /* 0x000ea20000100800 */
[----:B------:R-:W-:Y:S01]  /*fc80*/  VIADD R0, R0, 0x20 ;  /* 0x0000002000007836 */ /* 0x000fe20000000000 */
[----:B------:R-:W-:Y:S01]  /*fc90*/  BSSY B1, `(.L_x_6916) ;  /* 0x0000016000017945 */ /* 0x000fe20003800000 */
[----:B------:R-:W-:Y:S02]  /*fca0*/  CS2R R8, SRZ ;  /* 0x0000000000087805 */ /* 0x000fe4000001ff00 */
[----:B------:R-:W-:Y:S02]  /*fcb0*/  CS2R R10, SRZ ;  /* 0x00000000000a7805 */ /* 0x000fe4000001ff00 */
[----:B------:R-:W-:Y:S02]  /*fcc0*/  ISETP.GE.AND P1, PT, R0, R69, PT ;  /* 0x000000450000720c */ /* 0x000fe40003f26270 */
[----:B--2---:R-:W-:-:S04]  /*fcd0*/  LEA.HI R4, R5, R5, RZ, 0x1 ;  /* 0x0000000505047211 */ /* 0x004fc800078f08ff */
[----:B------:R-:W-:-:S05]  /*fce0*/  LOP3.LUT R4, R4, 0xfffffffe, RZ, 0xc0, !PT ;  /* 0xfffffffe04047812 */ /* 0x000fca00078ec0ff */
[----:B------:R-:W-:Y:S01]  /*fcf0*/  IMAD.IADD R0, R5, 0x1, -R4 ;  /* 0x0000000105007824 */ /* 0x000fe200078e0a04 */
[----:B------:R-:W-:-:S04]  /*fd00*/  CS2R R4, SRZ ;  /* 0x0000000000047805 */ /* 0x000fc8000001ff00 */
[----:B------:R-:W-:Y:S01]  /*fd10*/  SHF.L.U32 R13, R0, 0x1f, RZ ;  /* 0x0000001f000d7819 */ /* 0x000fe200000006ff */
[----:B------:R-:W-:Y:S06]  /*fd20*/  @P1 BRA `(.L_x_6917) ;  /* 0x0000000000301947 */ /* 0x000fec0003800000 */
[----:B------:R-:W-:Y:S02]  /*fd30*/  CS2R R4, SRZ ;  /* 0x0000000000047805 */ /* 0x000fe4000001ff00 */
[----:B------:R-:W-:Y:S02]  /*fd40*/  CS2R R8, SRZ ;  /* 0x0000000000087805 */ /* 0x000fe4000001ff00 */
[----:B------:R-:W-:Y:S01]  /*fd50*/  CS2R R10, SRZ ;  /* 0x00000000000a7805 */ /* 0x000fe2000001ff00 */
[----:B------:R-:W-:Y:S06]  /*fd60*/  @P0 BRA `(.L_x_6917) ;  /* 0x0000000000200947 */ /* 0x000fec0003800000 */
[C---:B------:R-:W-:Y:S01]  /*fd70*/  IMAD.SHL.U32 R5, R22.reuse, 0x2, RZ ;  /* 0x0000000216057824 */ /* 0x040fe200078e00ff */
[----:B------:R-:W-:-:S04]  /*fd80*/  SHF.L.U64.HI R0, R22, 0x1, R23 ;  /* 0x0000000116007819 */ /* 0x000fc80000010217 */
[-C--:B------:R-:W-:Y:S02]  /*fd90*/  IADD3 R8, P1, R24, R5.reuse, RZ ;  /* 0x0000000518087210 */ /* 0x080fe40007f3e0ff */
[----:B------:R-:W-:-:S03]  /*fda0*/  IADD3 R4, P2, R14, R5, RZ ;  /* 0x000000050e047210 */ /* 0x000fc60007f5e0ff */
[--C-:B------:R-:W-:Y:S02]  /*fdb0*/  IMAD.X R9, R3, 0x1, R0.reuse, P1 ;  /* 0x0000000103097824 */ /* 0x100fe400008e0600 */
[----:B------:R-:W-:-:S04]  /*fdc0*/  IMAD.X R5, R25, 0x1, R0, P2 ;  /* 0x0000000119057824 */ /* 0x000fc800010e0600 */
[----:B------:R-:W5:Y:S04]  /*fdd0*/  LD.E.128 R8, desc[UR44][R8.64] ;  /* 0x0000002c08087980 */ /* 0x000f68000c101d00 */
[----:B------:R-:W5:Y:S02]  /*fde0*/  LD.E.128 R4, desc[UR44][R4.64] ;  /* 0x0000002c04047980 */ /* 0x000f64000c101d00 */
.L_x_6917:
[----:B------:R-:W-:Y:S05]  /*fdf0*/  BSYNC B1 ;  /* 0x0000000000017941 */ /* 0x000fea0003800000 */
.L_x_6916:
[----:B------:R-:W0:Y:S01]  /*fe00*/  SYNCS.PHASECHK.TRANS64.TRYWAIT P1, [R2+URZ+0x38800], R13 ;  /* 0x0388000d020075a7 */ /* 0x000e22000802017f */
[----:B------:R-:W-:Y:S04]  /*fe10*/  BSSY B1, `(.L_x_6918) ;  /* 0x0000002000017945 */ /* 0x000fe80003800000 */
[----:B0-----:R-:W-:Y:S05]  /*fe20*/  @!P1 BRA `(.L_x_6919) ;  /* 0x000002f800689947 */ /* 0x001fea0003800000 */
.L_x_7257:
[----:B------:R-:W-:Y:S05]  /*fe30*/  BSYNC B1 ;  /* 0x0000000000017941 */ /* 0x000fea0003800000 */
.L_x_6918:
[----:B------:R-:W2:Y:S01]  /*fe40*/  LDL R0, [R1+0x70] ;  /* 0x0000700001007983 */ /* 0x000ea20000100800 */
[----:B-----5:R-:W-:Y:S01]  /*fe50*/  IMAD.MOV.U32 R12, RZ, RZ, R7 ;  /* 0x000000ffff0c7224 */ /* 0x020fe200078e0007 */
[----:B------:R-:W-:Y:S01]  /*fe60*/  BSSY B1, `(.L_x_6920) ;  /* 0x0000074000017945 */ /* 0x000fe20003800000 */
[----:B------:R-:W-:Y:S02]  /*fe70*/  IMAD.MOV.U32 R3, RZ, RZ, R6 ;  /* 0x000000ffff037224 */ /* 0x000fe400078e0006 */
[----:B0-----:R-:W-:Y:S01]  /*fe80*/  IMAD.MOV.U32 R13, RZ, RZ, R8 ;  /* 0x000000ffff0d7224 */ /* 0x001fe200078e0008 */
[----:B------:R-:W-:Y:S01]  /*fe90*/  PRMT R33, R12, 0x7610, R33 ;  /* 0x000076100c217816 */ /* 0x000fe20000000021 */
[----:B------:R-:W-:Y:S02]  /*fea0*/  IMAD.MOV.U32 R12, RZ, RZ, R5 ;  /* 0x000000ffff0c7224 */ /* 0x000fe400078e0005 */
[----:B------:R-:W-:Y:S02]  /*feb0*/  IMAD.MOV.U32 R14, RZ, RZ, R9 ;  /* 0x000000ffff0e7224 */ /* 0x000fe400078e0009 */
[----:B------:R-:W-:Y:S01]  /*fec0*/  IMAD.MOV.U32 R85, RZ, RZ, R10 ;  /* 0x000000ffff557224 */ /* 0x000fe200078e000a */
[----:B------:R-:W-:Y:S01]  /*fed0*/  PRMT R3, R3, 0x5410, R12 ;  /* 0x0000541003037816 */ /* 0x000fe2000000000c */
[----:B------:R-:W-:Y:S01]  /*fee0*/  IMAD.MOV.U32 R86, RZ, RZ, R11 ;  /* 0x000000ffff567224 */ /* 0x000fe200078e000b */
[----:B------:R-:W-:Y:S01]  /*fef0*/  PRMT R84, R84, 0x5410, R14 ;  /* 0x0000541054547816 */ /* 0x000fe2000000000e */
[----:B--2---:R-:W-:-:S05]  /*ff00*/  IMAD R0, R0, -0x40, R69 ;  /* 0xffffffc000007824 */ /* 0x004fca00078e0245 */
[----:B------:R-:W-:-:S04]  /*ff10*/  VIMNMX R0, R0, 0x40, PT ;  /* 0x0000004000007848 */ /* 0x000fc80003fe0100 */
[-C--:B------:R-:W-:Y:S02]  /*ff20*/  ISETP.GE.OR P1, PT, R153, R0.reuse, P0 ;  /* 0x000000009900720c */ /* 0x080fe40000726670 */
[----:B------:R-:W-:Y:S01]  /*ff30*/  ISETP.GE.OR P0, PT, R217, R0, P0 ;  /* 0x00000000d900720c */ /* 0x000fe20000706670 */
[----:B------:R-:W-:-:S05]  /*ff40*/  IMAD.MOV.U32 R0, RZ, RZ, R4 ;  /* 0x000000ffff007224 */ /* 0x000fca00078e0004 */
[----:B------:R-:W-:-:S05]  /*ff50*/  PRMT R83, R0, 0x5410, R13 ;  /* 0x0000541000537816 */ /* 0x000fca000000000d */
[----:B------:R-:W-:Y:S05]  /*ff60*/  @P1 BRA `(.L_x_6921) ;  /* 0x00000004008c1947 */ /* 0x000fea0003800000 */
[----:B------:R-:W-:Y:S01]  /*ff70*/  IMAD.IADD R12, R22, 0x1, R71 ;  /* 0x00000001160c7824 */ /* 0x000fe200078e0247 */
[C---:B------:R-:W-:Y:S02]  /*ff80*/  LOP3.LUT R0, R165.reuse, 0x38, R22, 0xf8, !PT ;  /* 0x00000038a5007812 */ /* 0x040fe400078ef816 */
[----:B------:R-:W-:Y:S02]  /*ff90*/  SHF.R.U64 R72, R46, 0x10, R47 ;  /* 0x000000102e487819 */ /* 0x000fe4000000122f */
[----:B------:R-:W-:Y:S02]  /*ffa0*/  LOP3.LUT R12, R165, 0x38, R12, 0xf8, !PT ;  /* 0x00000038a50c7812 */ /* 0x000fe400078ef80c */
[C-C-:B------:R-:W-:Y:S02]  /*ffb0*/  LOP3.LUT R13, R184.reuse, R0, R167.reuse, 0xf6, !PT ;  /* 0x00000000b80d7212 */ /* 0x140fe400078ef6a7 */
[----:B------:R-:W-:Y:S02]  /*ffc0*/  LOP3.LUT R25, R184, R12, R167, 0xf6, !PT ;  /* 0x0000000cb8197212 */ /* 0x000fe400078ef6a7 */
[----:B------:R-:W-:Y:S01]  /*ffd0*/  SHF.R.U64 R73, R66, 0x10, R67 ;  /* 0x0000001042497819 */ /* 0x000fe20000001243 */
[----:B------:R-:W-:Y:S01]  /*ffe0*/  IMAD R80, R13, 0x2, R2 ;  /* 0x000000020d507824 */ /* 0x000fe200078e0202 */
[----:B------:R-:W-:Y:S01]  /*fff0*/  PRMT R72, R75, 0x5432, R72 ;  /* 0x000054324b487816 */ /* 0x000fe20000000048 */
[----:B------:R-:W-:Y:S01]  /*10000*/  IMAD R82, R25, 0x2, R2 ;  /* 0x0000000219527824 */ /* 0x000fe200078e0202 */
[----:B------:R-:W-:-:S02]  /*10010*/  SHF.R.U32.HI R74, RZ, 0x10, R47 ;  /* 0x00000010ff4a7819 */ /* 0x000fc4000001162f */
[----:B------:R-:W0:Y:S01]  /*10020*/  LDS.128 R12, [R80+0x20400] ;  /* 0x02040000500c7984 */ /* 0x000e220000000c00 */
[----:B------:R-:W-:Y:S02]  /*10030*/  SHF.R.U32.HI R67, RZ, 0x10, R67 ;  /* 0x00000010ff437819 */ /* 0x000fe40000011643 */
[----:B------:R-:W-:Y:S01]  /*10040*/  PRMT R66, R62, 0x5410, R73 ;  /* 0x000054103e427816 */ /* 0x000fe20000000049 */
[----:B------:R-:W1:Y:S01]  /*10050*/  LDS.128 R24, [R82+0x20400] ;  /* 0x0204000052187984 */ /* 0x000e620000000c00 */
[--C-:B------:R-:W-:Y:S01]  /*10060*/  SHF.R.U64 R69, R64, 0x10, R65.reuse ;  /* 0x0000001040457819 */ /* 0x100fe20000001241 */
[----:B------:R-:W-:Y:S01]  /*10070*/  IMAD.U32 R73, R72, 0x10000, RZ ;  /* 0x0001000048497824 */ /* 0x000fe200078e00ff */
[----:B------:R-:W-:Y:S02]  /*10080*/  SHF.R.U32.HI R70, RZ, 0x10, R65 ;  /* 0x00000010ff467819 */ /* 0x000fe40000011641 */
[----:B------:R-:W-:Y:S02]  /*10090*/  PRMT R74, R78, 0x5432, R74 ;  /* 0x000054324e4a7816 */ /* 0x000fe4000000004a */
[----:B------:R-:W-:-:S02]  /*100a0*/  SHF.R.U32.HI R77, RZ, 0x10, R21 ;  /* 0x00000010ff4d7819 */ /* 0x000fc40000011615 */
[----:B------:R-:W-:Y:S01]  /*100b0*/  PRMT R68, R68, 0x5410, R67 ;  /* 0x0000541044447816 */ /* 0x000fe20000000043 */
[----:B------:R-:W-:Y:S01]  /*100c0*/  IMAD.U32 R67, R66, 0x10000, RZ ;  /* 0x0001000042437824 */ /* 0x000fe200078e00ff */
[----:B------:R-:W-:Y:S01]  /*100d0*/  PRMT R69, R75, 0x5410, R69 ;  /* 0x000054104b457816 */ /* 0x000fe20000000045 */
[----:B------:R-:W-:Y:S01]  /*100e0*/  IMAD.U32 R75, R74, 0x10000, RZ ;  /* 0x000100004a4b7824 */ /* 0x000fe200078e00ff */
[----:B------:R-:W-:Y:S02]  /*100f0*/  PRMT R70, R62, 0x5432, R70 ;  /* 0x000054323e467816 */ /* 0x000fe40000000046 */
[----:B------:R-:W-:Y:S02]  /*10100*/  PRMT R77, R78, 0x5410, R77 ;  /* 0x000054104e4d7816 */ /* 0x000fe4000000004d */
[----:B------:R-:W-:Y:S02]  /*10110*/  SHF.R.U64 R76, R20, 0x10, R21 ;  /* 0x00000010144c7819 */ /* 0x000fe40000001215 */
[----:B------:R-:W-:Y:S01]  /*10120*/  LOP3.LUT R74, R74, 0xffff0000, RZ, 0xc0, !PT ;  /* 0xffff00004a4a7812 */ /* 0x000fe200078ec0ff */
[----:B------:R-:W-:Y:S01]  /*10130*/  IMAD.U32 R78, R77, 0x10000, RZ ;  /* 0x000100004d4e7824 */ /* 0x000fe200078e00ff */
[----:B------:R-:W-:Y:S01]  /*10140*/  PRMT R76, R33, 0x5432, R76 ;  /* 0x00005432214c7816 */ /* 0x000fe2000000004c */
        /* <DEDUP_REMOVED lines=16> */
[-C--:B------:R-:W-:Y:S01]  /*10250*/  FMUL.FTZ R73, R62, R47.reuse ;  /* 0x0000002f3e497220 */ /* 0x080fe20000410000 */
[----:B------:R-:W-:Y:S01]  /*10260*/  FFMA.FTZ R62, R20, R47, -R67 ;  /* 0x0000002f143e7223 */ /* 0x000fe20000010843 */
[----:B------:R-:W-:Y:S02]  /*10270*/  IMAD.U32 R46, R15, 0x10000, RZ ;  /* 0x000100000f2e7824 */ /* 0x000fe400078e00ff */
[C---:B------:R-:W-:Y:S01]  /*10280*/  FMUL.FTZ R47, R65.reuse, R78 ;  /* 0x0000004e412f7220 */ /* 0x040fe20000410000 */
[----:B------:R-:W-:Y:S01]  /*10290*/  IMAD.U32 R0, R70, 0x10000, RZ ;  /* 0x0001000046007824 */ /* 0x000fe200078e00ff */
[----:B------:R-:W-:Y:S01]  /*102a0*/  LOP3.LUT R67, R72, 0xffff0000, RZ, 0xc0, !PT ;  /* 0xffff000048437812 */ /* 0x000fe200078ec0ff */
[----:B------:R-:W-:Y:S01]  /*102b0*/  FFMA.FTZ R75, R20, R75, R73 ;  /* 0x0000004b144b7223 */ /* 0x000fe20000010049 */
[----:B------:R-:W-:Y:S02]  /*102c0*/  IMAD.U32 R64, R26, 0x10000, RZ ;  /* 0x000100001a407824 */ /* 0x000fe400078e00ff */
[-C--:B------:R-:W-:Y:S01]  /*102d0*/  FMUL.FTZ R65, R65, R0.reuse ;  /* 0x0000000041417220 */ /* 0x080fe20000410000 */
[----:B------:R-:W-:Y:S01]  /*102e0*/  FFMA.FTZ R72, R46, R0, -R47 ;  /* 0x000000002e487223 */ /* 0x000fe2000001082f */
[----:B------:R-:W-:Y:S01]  /*102f0*/  LOP3.LUT R47, R66, 0xffff0000, RZ, 0xc0, !PT ;  /* 0xffff0000422f7812 */ /* 0x000fe200078ec0ff */
[----:B------:R-:W-:-:S02]  /*10300*/  IMAD.U32 R20, R76, 0x10000, RZ ;  /* 0x000100004c147824 */ /* 0x000fc400078e00ff */
[----:B------:R-:W-:Y:S01]  /*10310*/  FFMA.FTZ R78, R46, R78, R65 ;  /* 0x0000004e2e4e7223 */ /* 0x000fe20000010041 */
[----:B------:R-:W-:Y:S01]  /*10320*/  FMUL.FTZ R65, R24, R67 ;  /* 0x0000004318417220 */ /* 0x000fe20000410000 */
[----:B------:R-:W-:Y:S02]  /*10330*/  IMAD.U32 R21, R14, 0x10000, RZ ;  /* 0x000100000e157824 */ /* 0x000fe400078e00ff */
[-C--:B------:R-:W-:Y:S01]  /*10340*/  FMUL.FTZ R73, R24, R47.reuse ;  /* 0x0000002f18497220 */ /* 0x080fe20000410000 */
[----:B------:R-:W-:Y:S02]  /*10350*/  IMAD.U32 R0, R69, 0x10000, RZ ;  /* 0x0001000045007824 */ /* 0x000fe400078e00ff */
[C---:B------:R-:W-:Y:S01]  /*10360*/  FFMA.FTZ R24, R12.reuse, R47, -R65 ;  /* 0x0000002f0c187223 */ /* 0x040fe20000010841 */
[C---:B------:R-:W-:Y:S01]  /*10370*/  FMUL.FTZ R47, R25.reuse, R68 ;  /* 0x00000044192f7220 */ /* 0x040fe20000410000 */
[----:B------:R-:W-:Y:S01]  /*10380*/  FFMA.FTZ R46, R12, R67, R73 ;  /* 0x000000430c2e7223 */ /* 0x000fe20000010049 */
[----:B------:R-:W-:Y:S01]  /*10390*/  FMUL.FTZ R66, R25, R74 ;  /* 0x0000004a19427220 */ /* 0x000fe20000410000 */
[C---:B------:R-:W-:Y:S01]  /*103a0*/  FMUL.FTZ R12, R64.reuse, R20 ;  /* 0x00000014400c7220 */ /* 0x040fe20000410000 */
[C---:B------:R-:W-:Y:S01]  /*103b0*/  FFMA.FTZ R74, R13.reuse, R74, R47 ;  /* 0x0000004a0d4a7223 */ /* 0x040fe2000001002f */
[----:B------:R-:W-:Y:S01]  /*103c0*/  FMUL.FTZ R64, R64, R0 ;  /* 0x0000000040407220 */ /* 0x000fe20000410000 */
[----:B------:R-:W-:Y:S01]  /*103d0*/  FFMA.FTZ R25, R13, R68, -R66 ;  /* 0x000000440d197223 */ /* 0x000fe20000010842 */
[C---:B------:R-:W-:Y:S01]  /*103e0*/  FFMA.FTZ R47, R21.reuse, R0, -R12 ;  /* 0x00000000152f7223 */ /* 0x040fe2000001080c */
[----:B------:R-:W-:Y:S01]  /*103f0*/  LOP3.LUT R26, R26, 0xffff0000, RZ, 0xc0, !PT ;  /* 0xffff00001a1a7812 */ /* 0x000fe200078ec0ff */
[----:B------:R-:W-:Y:S01]  /*10400*/  FFMA.FTZ R64, R21, R20, R64 ;  /* 0x0000001415407223 */ /* 0x000fe20000010040 */
[----:B------:R-:W-:-:S02]  /*10410*/  LOP3.LUT R27, R27, 0xffff0000, RZ, 0xc0, !PT ;  /* 0xffff00001b1b7812 */ /* 0x000fc400078ec0ff */
[----:B------:R-:W-:Y:S02]  /*10420*/  LOP3.LUT R13, R76, 0xffff0000, RZ, 0xc0, !PT ;  /* 0xffff00004c0d7812 */ /* 0x000fe400078ec0ff */
[----:B------:R-:W-:Y:S02]  /*10430*/  LOP3.LUT R0, R77, 0xffff0000, RZ, 0xc0, !PT ;  /* 0xffff00004d007812 */ /* 0x000fe400078ec0ff */
[----:B------:R-:W-:Y:S01]  /*10440*/  LOP3.LUT R69, R69, 0xffff0000, RZ, 0xc0, !PT ;  /* 0xffff000045457812 */ /* 0x000fe200078ec0ff */
[----:B------:R-:W-:Y:S01]  /*10450*/  FMUL.FTZ R21, R26, R13 ;  /* 0x0000000d1a157220 */ /* 0x000fe20000410000 */
[----:B------:R-:W-:Y:S01]  /*10460*/  LOP3.LUT R70, R70, 0xffff0000, RZ, 0xc0, !PT ;  /* 0xffff000046467812 */ /* 0x000fe200078ec0ff */
[----:B------:R-:W-:Y:S01]  /*10470*/  FMUL.FTZ R12, R27, R0 ;  /* 0x000000001b0c7220 */ /* 0x000fe20000410000 */
[----:B------:R-:W-:Y:S01]  /*10480*/  LOP3.LUT R14, R14, 0xffff0000, RZ, 0xc0, !PT ;  /* 0xffff00000e0e7812 */ /* 0x000fe200078ec0ff */
[----:B------:R-:W-:Y:S01]  /*10490*/  FMUL.FTZ R26, R26, R69 ;  /* 0x000000451a1a7220 */ /* 0x000fe20000410000 */
[----:B------:R-:W-:Y:S01]  /*104a0*/  LOP3.LUT R15, R15, 0xffff0000, RZ, 0xc0, !PT ;  /* 0xffff00000f0f7812 */ /* 0x000fe200078ec0ff */
[----:B------:R-:W-:-:S02]  /*104b0*/  FMUL.FTZ R65, R27, R70 ;  /* 0x000000461b417220 */ /* 0x000fc40000410000 */
[C---:B------:R-:W-:Y:S01]  /*104c0*/  FFMA.FTZ R20, R14.reuse, R69, -R21 ;  /* 0x000000450e147223 */ /* 0x040fe20000010815 */
[----:B------:R-:W-:Y:S01]  /*104d0*/  FFMA.FTZ R21, R14, R13, R26 ;  /* 0x0000000d0e157223 */ /* 0x000fe2000001001a */
[C---:B------:R-:W-:Y:S01]  /*104e0*/  FFMA.FTZ R27, R15.reuse, R70, -R12 ;  /* 0x000000460f1b7223 */ /* 0x040fe2000001080c */
        /* <DEDUP_REMOVED lines=11> */
.L_x_6921:
[----:B------:R-:W-:Y:S05]  /*105a0*/  BSYNC B1 ;  /* 0x0000000000017941 */ /* 0x000fea0003800000 */
.L_x_6920:
[----:B------:R-:W-:Y:S02]  /*105b0*/  PRMT R62, R85, 0x7610, R62 ;  /* 0x00007610553e7816 */ /* 0x000fe4000000003e */
[----:B------:R-:W-:Y:S01]  /*105c0*/  PRMT R33, R33, 0x5410, R86 ;  /* 0x0000541021217816 */ /* 0x000fe20000000056 */
[----:B------:R-:W-:Y:S06]  /*105d0*/  @P0 BRA `(.L_x_6912) ;  /* 0x0000000400840947 */ /* 0x000fec0003800000 */
[----:B------:R-:W-:Y:S01]  /*105e0*/  IMAD.IADD R0, R22, 0x1, R71 ;  /* 0x0000000116007824 */ /* 0x000fe200078e0247 */
[----:B------:R-:W-:Y:S02]  /*105f0*/  SHF.R.U64 R20, R8, 0x10, R9 ;  /* 0x0000001008147819 */ /* 0x000fe40000001209 */
[----:B------:R-:W-:Y:S02]  /*10600*/  SHF.R.U64 R65, R4, 0x10, R5 ;  /* 0x0000001004417819 */ /* 0x000fe40000001205 */
[----:B0-----:R-:W-:Y:S02]  /*10610*/  LOP3.LUT R13, R221, 0x38, R0, 0xf8, !PT ;  /* 0x00000038dd0d7812 */ /* 0x001fe400078ef800 */
[----:B------:R-:W-:Y:S02]  /*10620*/  SHF.R.U32.HI R64, RZ, 0x10, R11 ;  /* 0x00000010ff407819 */ /* 0x000fe4000001160b */
[----:B------:R-:W-:Y:S02]  /*10630*/  LOP3.LUT R0, R13, R224, RZ, 0x3c, !PT ;  /* 0x000000e00d007212 */ /* 0x000fe400078e3cff */
[----:B------:R-:W0:Y:S01]  /*10640*/  LDS.128 R12, [R219+0x20400] ;  /* 0x02040000db0c7984 */ /* 0x000e220000000c00 */
[----:B------:R-:W-:-:S02]  /*10650*/  SHF.R.U32.HI R46, RZ, 0x10, R9 ;  /* 0x00000010ff2e7819 */ /* 0x000fc40000011609 */
[----:B------:R-:W-:Y:S01]  /*10660*/  IMAD.IADD R21, R225, 0x1, R0 ;  /* 0x00000001e1157824 */ /* 0x000fe200078e0200 */
[--C-:B------:R-:W-:Y:S02]  /*10670*/  SHF.R.U64 R0, R6, 0x10, R7.reuse ;  /* 0x0000001006007819 */ /* 0x100fe40000001207 */
[----:B------:R-:W-:Y:S01]  /*10680*/  SHF.R.U32.HI R6, RZ, 0x10, R7 ;  /* 0x00000010ff067819 */ /* 0x000fe20000011607 */
[----:B------:R-:W-:Y:S01]  /*10690*/  IMAD R21, R21, 0x2, R2 ;  /* 0x0000000215157824 */ /* 0x000fe200078e0202 */
[----:B------:R-:W-:Y:S02]  /*106a0*/  SHF.R.U32.HI R66, RZ, 0x10, R5 ;  /* 0x00000010ff427819 */ /* 0x000fe40000011605 */
[C---:B------:R-:W-:Y:S02]  /*106b0*/  PRMT R20, R83.reuse, 0x5432, R20 ;  /* 0x0000543253147816 */ /* 0x040fe40000000014 */
[----:B------:R-:W1:Y:S01]  /*106c0*/  LDS.128 R24, [R21+0x20400] ;  /* 0x0204000015187984 */ /* 0x000e620000000c00 */
[----:B------:R-:W-:-:S02]  /*106d0*/  PRMT R65, R83, 0x5410, R65 ;  /* 0x0000541053417816 */ /* 0x000fc40000000041 */
[C---:B------:R-:W-:Y:S02]  /*106e0*/  PRMT R64, R33.reuse, 0x5432, R64 ;  /* 0x0000543221407816 */ /* 0x040fe40000000040 */
[----:B------:R-:W-:Y:S02]  /*106f0*/  PRMT R33, R33, 0x5410, R6 ;  /* 0x0000541021217816 */ /* 0x000fe40000000006 */
[----:B------:R-:W-:Y:S02]  /*10700*/  SHF.R.U64 R47, R10, 0x10, R11 ;  /* 0x000000100a2f7819 */ /* 0x000fe4000000120b */
[----:B------:R-:W-:Y:S02]  /*10710*/  PRMT R46, R84, 0x5432, R46 ;  /* 0x00005432542e7816 */ /* 0x000fe4000000002e */
[C---:B------:R-:W-:Y:S02]  /*10720*/  PRMT R66, R3.reuse, 0x5432, R66 ;  /* 0x0000543203427816 */ /* 0x040fe40000000042 */
[----:B------:R-:W-:-:S02]  /*10730*/  PRMT R67, R3, 0x5410, R0 ;  /* 0x0000541003437816 */ /* 0x000fc40000000000 */
[----:B------:R-:W-:Y:S01]  /*10740*/  PRMT R47, R62, 0x5410, R47 ;  /* 0x000054103e2f7816 */ /* 0x000fe2000000002f */
[----:B------:R-:W-:Y:S02]  /*10750*/  IMAD.U32 R68, R66, 0x10000, RZ ;  /* 0x0001000042447824 */ /* 0x000fe400078e00ff */
[----:B------:R-:W-:Y:S02]  /*10760*/  IMAD.U32 R62, R46, 0x10000, RZ ;  /* 0x000100002e3e7824 */ /* 0x000fe400078e00ff */
[C---:B0-----:R-:W-:Y:S01]  /*10770*/  IMAD.U32 R4, R14.reuse, 0x10000, RZ ;  /* 0x000100000e047824 */ /* 0x041fe200078e00ff */
[----:B------:R-:W-:Y:S01]  /*10780*/  LOP3.LUT R5, R14, 0xffff0000, RZ, 0xc0, !PT ;  /* 0xffff00000e057812 */ /* 0x000fe200078ec0ff */
[C---:B------:R-:W-:Y:S01]  /*10790*/  IMAD.U32 R6, R15.reuse, 0x10000, RZ ;  /* 0x000100000f067824 */ /* 0x040fe200078e00ff */
[----:B------:R-:W-:Y:S01]  /*107a0*/  LOP3.LUT R14, R15, 0xffff0000, RZ, 0xc0, !PT ;  /* 0xffff00000f0e7812 */ /* 0x000fe200078ec0ff */
[----:B------:R-:W-:Y:S01]  /*107b0*/  IMAD.U32 R15, R20, 0x10000, RZ ;  /* 0x00010000140f7824 */ /* 0x000fe200078e00ff */
[C---:B------:R-:W-:Y:S01]  /*107c0*/  LOP3.LUT R2, R12.reuse, 0xffff0000, RZ, 0xc0, !PT ;  /* 0xffff00000c027812 */ /* 0x040fe200078ec0ff */
[----:B------:R-:W-:Y:S01]  /*107d0*/  IMAD.U32 R0, R12, 0x10000, RZ ;  /* 0x000100000c007824 */ /* 0x000fe200078e00ff */
[C---:B------:R-:W-:Y:S01]  /*107e0*/  LOP3.LUT R12, R13.reuse, 0xffff0000, RZ, 0xc0, !PT ;  /* 0xffff00000d0c7812 */ /* 0x040fe200078ec0ff */
[----:B------:R-:W-:-:S02]  /*107f0*/  IMAD.U32 R3, R13, 0x10000, RZ ;  /* 0x000100000d037824 */ /* 0x000fc400078e00ff */
[C---:B-1----:R-:W-:Y:S01]  /*10800*/  IMAD.U32 R7, R24.reuse, 0x10000, RZ ;  /* 0x0001000018077824 */ /* 0x042fe200078e00ff */
[----:B------:R-:W-:Y:S01]  /*10810*/  LOP3.LUT R8, R24, 0xffff0000, RZ, 0xc0, !PT ;  /* 0xffff000018087812 */ /* 0x000fe200078ec0ff */
[C---:B------:R-:W-:Y:S01]  /*10820*/  IMAD.U32 R9, R25.reuse, 0x10000, RZ ;  /* 0x0001000019097824 */ /* 0x040fe200078e00ff */
[----:B------:R-:W-:Y:S01]  /*10830*/  LOP3.LUT R24, R25, 0xffff0000, RZ, 0xc0, !PT ;  /* 0xffff000019187812 */ /* 0x000fe200078ec0ff */
[----:B------:R-:W-:Y:S01]  /*10840*/  IMAD.U32 R25, R65, 0x10000, RZ ;  /* 0x0001000041197824 */ /* 0x000fe200078e00ff */
[C---:B------:R-:W-:Y:S01]  /*10850*/  LOP3.LUT R11, R26.reuse, 0xffff0000, RZ, 0xc0, !PT ;  /* 0xffff00001a0b7812 */ /* 0x040fe200078ec0ff */
[----:B------:R-:W-:Y:S01]  /*10860*/  IMAD.U32 R10, R26, 0x10000, RZ ;  /* 0x000100001a0a7824 */ /* 0x000fe200078e00ff */
[C---:B------:R-:W-:Y:S01]  /*10870*/  LOP3.LUT R26, R27.reuse, 0xffff0000, RZ, 0xc0, !PT ;  /* 0xffff00001b1a7812 */ /* 0x040fe200078ec0ff */
[----:B------:R-:W-:Y:S02]  /*10880*/  IMAD.U32 R13, R27, 0x10000, RZ ;  /* 0x000100001b0d7824 */ /* 0x000fe400078e00ff */
[C---:B------:R-:W-:Y:S01]  /*10890*/  FMUL.FTZ R69, R7.reuse, R25 ;  /* 0x0000001907457220 */ /* 0x040fe20000410000 */
[----:B------:R-:W-:Y:S01]  /*108a0*/  FMUL.FTZ R27, R7, R15 ;  /* 0x0000000f071b7220 */ /* 0x000fe20000410000 */
[----:B------:R-:W-:-:S02]  /*108b0*/  IMAD.U32 R7, R33, 0x10000, RZ ;  /* 0x0001000021077824 */ /* 0x000fc400078e00ff */
[C---:B------:R-:W-:Y:S01]  /*108c0*/  FMUL.FTZ R70, R9.reuse, R68 ;  /* 0x0000004409467220 */ /* 0x040fe20000410000 */
[C---:B------:R-:W-:Y:S01]  /*108d0*/  FFMA.FTZ R69, R0.reuse, R15, -R69 ;  /* 0x0000000f00457223 */ /* 0x040fe20000010845 */
[----:B------:R-:W-:Y:S01]  /*108e0*/  FFMA.FTZ R27, R0, R25, R27 ;  /* 0x00000019001b7223 */ /* 0x000fe2000001001b */
[-C--:B------:R-:W-:Y:S01]  /*108f0*/  FMUL.FTZ R72, R9, R62.reuse ;  /* 0x0000003e09487220 */ /* 0x080fe20000410000 */
[----:B------:R-:W-:Y:S01]  /*10900*/  IMAD.U32 R0, R64, 0x10000, RZ ;  /* 0x0001000040007824 */ /* 0x000fe200078e00ff */
[----:B------:R-:W-:Y:S01]  /*10910*/  LOP3.LUT R65, R65, 0xffff0000, RZ, 0xc0, !PT ;  /* 0xffff000041417812 */ /* 0x000fe200078ec0ff */
[----:B------:R-:W-:Y:S01]  /*10920*/  FMUL.FTZ R9, R13, R7 ;  /* 0x000000070d097220 */ /* 0x000fe20000410000 */
[C---:B------:R-:W-:Y:S01]  /*10930*/  FFMA.FTZ R70, R3.reuse, R62, -R70 ;  /* 0x0000003e03467223 */ /* 0x040fe20000010846 */
[----:B------:R-:W-:Y:S01]  /*10940*/  FFMA.FTZ R72, R3, R68, R72 ;  /* 0x0000004403487223 */ /* 0x000fe20000010048 */
[-C--:B------:R-:W-:Y:S01]  /*10950*/  FMUL.FTZ R74, R13, R0.reuse ;  /* 0x000000000d4a7220 */ /* 0x080fe20000410000 */
[----:B------:R-:W-:Y:S01]  /*10960*/  LOP3.LUT R3, R20, 0xffff0000, RZ, 0xc0, !PT ;  /* 0xffff000014037812 */ /* 0x000fe200078ec0ff */
[----:B------:R-:W-:Y:S01]  /*10970*/  FFMA.FTZ R62, R6, R0, -R9 ;  /* 0x00000000063e7223 */ /* 0x000fe20000010809 */
[----:B------:R-:W-:Y:S01]  /*10980*/  FMUL.FTZ R13, R8, R65 ;  /* 0x00000041080d7220 */ /* 0x000fe20000410000 */
[----:B------:R-:W-:Y:S01]  /*10990*/  LOP3.LUT R9, R66, 0xffff0000, RZ, 0xc0, !PT ;  /* 0xffff000042097812 */ /* 0x000fe200078ec0ff */
[----:B------:R-:W-:Y:S01]  /*109a0*/  FFMA.FTZ R74, R6, R7, R74 ;  /* 0x00000007064a7223 */ /* 0x000fe2000001004a */
[-C--:B------:R-:W-:Y:S01]  /*109b0*/  FMUL.FTZ R15, R8, R3.reuse ;  /* 0x00000003080f7220 */ /* 0x080fe20000410000 */
[----:B------:R-:W-:Y:S01]  /*109c0*/  FFMA.FTZ R6, R2, R3, -R13 ;  /* 0x0000000302067223 */ /* 0x000fe2000001080d */
[----:B------:R-:W-:Y:S01]  /*109d0*/  LOP3.LUT R7, R46, 0xffff0000, RZ, 0xc0, !PT ;  /* 0xffff00002e077812 */ /* 0x000fe200078ec0ff */
[----:B------:R-:W-:-:S02]  /*109e0*/  IMAD.U32 R13, R67, 0x10000, RZ ;  /* 0x00010000430d7824 */ /* 0x000fc400078e00ff */
[----:B------:R-:W-:Y:S01]  /*109f0*/  FMUL.FTZ R25, R24, R9 ;  /* 0x0000000918197220 */ /* 0x000fe20000410000 */
[----:B------:R-:W-:Y:S02]  /*10a00*/  IMAD.U32 R3, R47, 0x10000, RZ ;  /* 0x000100002f037824 */ /* 0x000fe400078e00ff */
[----:B------:R-:W-:Y:S01]  /*10a10*/  FFMA.FTZ R8, R2, R65, R15 ;  /* 0x0000004102087223 */ /* 0x000fe2000001000f */
[----:B------:R-:W-:Y:S01]  /*10a20*/  FMUL.FTZ R15, R10, R13 ;  /* 0x0000000d0a0f7220 */ /* 0x000fe20000410000 */
[-C--:B------:R-:W-:Y:S01]  /*10a30*/  FMUL.FTZ R24, R24, R7.reuse ;  /* 0x0000000718187220 */ /* 0x080fe20000410000 */
[----:B------:R-:W-:Y:S01]  /*10a40*/  FFMA.FTZ R25, R12, R7, -R25 ;  /* 0x000000070c197223 */ /* 0x000fe20000010819 */
[-C--:B------:R-:W-:Y:S01]  /*10a50*/  FMUL.FTZ R7, R10, R3.reuse ;  /* 0x000000030a077220 */ /* 0x080fe20000410000 */
[----:B------:R-:W-:Y:S01]  /*10a60*/  LOP3.LUT R2, R67, 0xffff0000, RZ, 0xc0, !PT ;  /* 0xffff000043027812 */ /* 0x000fe200078ec0ff */
[C---:B------:R-:W-:Y:S01]  /*10a70*/  FFMA.FTZ R15, R4.reuse, R3, -R15 ;  /* 0x00000003040f7223 */ /* 0x040fe2000001080f */
[----:B------:R-:W-:Y:S01]  /*10a80*/  LOP3.LUT R0, R47, 0xffff0000, RZ, 0xc0, !PT ;  /* 0xffff00002f007812 */ /* 0x000fe200078ec0ff */
[----:B------:R-:W-:Y:S01]  /*10a90*/  FFMA.FTZ R7, R4, R13, R7 ;  /* 0x0000000d04077223 */ /* 0x000fe20000010007 */
[----:B------:R-:W-:Y:S01]  /*10aa0*/  LOP3.LUT R33, R33, 0xffff0000, RZ, 0xc0, !PT ;  /* 0xffff000021217812 */ /* 0x000fe200078ec0ff */
[C---:B------:R-:W-:Y:S01]  /*10ab0*/  FMUL.FTZ R4, R11.reuse, R2 ;  /* 0x000000020b047220 */ /* 0x040fe20000410000 */
[----:B------:R-:W-:Y:S01]  /*10ac0*/  LOP3.LUT R3, R64, 0xffff0000, RZ, 0xc0, !PT ;  /* 0xffff000040037812 */ /* 0x000fe200078ec0ff */
[-C--:B------:R-:W-:Y:S01]  /*10ad0*/  FMUL.FTZ R11, R11, R0.reuse ;  /* 0x000000000b0b7220 */ /* 0x080fe20000410000 */
[----:B------:R-:W-:Y:S01]  /*10ae0*/  FFMA.FTZ R9, R12, R9, R24 ;  /* 0x000000090c097223 */ /* 0x000fe20000010018 */
[C---:B------:R-:W-:Y:S01]  /*10af0*/  FMUL.FTZ R13, R26.reuse, R33 ;  /* 0x000000211a0d7220 */ /* 0x040fe20000410000 */
[C---:B------:R-:W-:Y:S01]  /*10b00*/  FFMA.FTZ R0, R5.reuse, R0, -R4 ;  /* 0x0000000005007223 */ /* 0x040fe20000010804 */
        /* <DEDUP_REMOVED lines=14> */
.L_x_6912:
[----:B------:R-:W-:Y:S05]  /*10bf0*/  BSYNC B0 ;  /* 0x0000000000007941 */ /* 0x000fea0003800000 */
.L_x_6898:
        /* <DEDUP_REMOVED lines=8> */
.L_x_6895:
[----:B0123--:R-:W-:Y:S01]  /*10c80*/  IMAD.U32 R6, RZ, RZ, UR42 ;  /* 0x0000002aff067e24 */ /* 0x00ffe2000f8e00ff */
[----:B------:R-:W-:Y:S01]  /*10c90*/  UIADD3 UR4, UP0, UR37, 0x1f8, URZ ;  /* 0x000001f825047890 */ /* 0x000fe2000ff1e03f */
[----:B------:R-:W-:Y:S01]  /*10ca0*/  IMAD.U32 R7, RZ, RZ, UR43 ;  /* 0x0000002bff077e24 */ /* 0x000fe2000f8e00ff */
[----:B------:R-:W-:Y:S01]  /*10cb0*/  STL.64 [R1+0x1e0], R28 ;  /* 0x0001e01c01007387 */ /* 0x000fe20000100a00 */
[----:B------:R-:W-:Y:S01]  /*10cc0*/  IMAD.MOV.U32 R4, RZ, RZ, R52 ;  /* 0x000000ffff047224 */ /* 0x000fe200078e0034 */
[----:B------:R-:W-:Y:S01]  /*10cd0*/  UIADD3.X UR5, URZ, UR36, URZ, UP0, !UPT ;  /* 0x000000243f057290 */ /* 0x000fe200087fe43f */
[----:B------:R-:W-:Y:S01]  /*10ce0*/  IMAD.MOV.U32 R5, RZ, RZ, R55 ;  /* 0x000000ffff057224 */ /* 0x000fe200078e0037 */
[----:B------:R-:W-:Y:S01]  /*10cf0*/  BSSY B0, `(.L_x_6922) ;  /* 0x0000034000007945 */ /* 0x000fe20003800000 */
[----:B------:R-:W-:Y:S02]  /*10d00*/  IMAD.MOV.U32 R8, RZ, RZ, R59 ;  /* 0x000000ffff087224 */ /* 0x000fe400078e003b */
[----:B------:R-:W-:Y:S01]  /*10d10*/  IMAD.MOV.U32 R9, RZ, RZ, R54 ;  /* 0x000000ffff097224 */ /* 0x000fe200078e0036 */
[----:B------:R0:W-:Y:S01]  /*10d20*/  STL.128 [R1+0x170], R4 ;  /* 0x0001700401007387 */ /* 0x0001e20000100c00 */
[----:B------:R-:W-:-:S02]  /*10d30*/  IMAD.MOV.U32 R10, RZ, RZ, R39 ;  /* 0x000000ffff0a7224 */ /* 0x000fc400078e0027 */
[----:B------:R-:W-:Y:S02]  /*10d40*/  IMAD.MOV.U32 R11, RZ, RZ, R60 ;  /* 0x000000ffff0b7224 */ /* 0x000fe400078e003c */
[----:B------:R-:W-:Y:S02]  /*10d50*/  IMAD.U32 R0, RZ, RZ, UR41 ;  /* 0x00000029ff007e24 */ /* 0x000fe4000f8e00ff */
[----:B------:R-:W-:Y:S01]  /*10d60*/  IMAD.U32 R2, RZ, RZ, UR39 ;  /* 0x00000027ff027e24 */ /* 0x000fe2000f8e00ff */
[----:B------:R1:W-:Y:S01]  /*10d70*/  STL.128 [R1+0x150], R8 ;  /* 0x0001500801007387 */ /* 0x0003e20000100c00 */
[----:B------:R-:W-:-:S05]  /*10d80*/  IMAD.U32 R3, RZ, RZ, UR47 ;  /* 0x0000002fff037e24 */ /* 0x000fca000f8e00ff */
[----:B------:R-:W-:Y:S01]  /*10d90*/  STL.64 [R1+0x148], R2 ;  /* 0x0001480201007387 */ /* 0x000fe20000100a00 */
[----:B0-----:R-:W-:Y:S02]  /*10da0*/  IMAD.MOV.U32 R4, RZ, RZ, R38 ;  /* 0x000000ffff047224 */ /* 0x001fe400078e0026 */
[----:B------:R-:W-:Y:S02]  /*10db0*/  IMAD.MOV.U32 R5, RZ, RZ, R63 ;  /* 0x000000ffff057224 */ /* 0x000fe400078e003f */
[----:B------:R-:W-:Y:S02]  /*10dc0*/  IMAD.MOV.U32 R6, RZ, RZ, R37 ;  /* 0x000000ffff067224 */ /* 0x000fe400078e0025 */
[----:B------:R-:W-:Y:S02]  /*10dd0*/  IMAD.MOV.U32 R7, RZ, RZ, R36 ;  /* 0x000000ffff077224 */ /* 0x000fe400078e0024 */
[----:B-1----:R-:W-:Y:S02]  /*10de0*/  IMAD.MOV.U32 R8, RZ, RZ, R50 ;  /* 0x000000ffff087224 */ /* 0x002fe400078e0032 */
[----:B------:R-:W-:Y:S01]  /*10df0*/  IMAD.MOV.U32 R9, RZ, RZ, R53 ;  /* 0x000000ffff097224 */ /* 0x000fe200078e0035 */
[----:B------:R0:W-:Y:S01]  /*10e00*/  STL.128 [R1+0x1b0], R4 ;  /* 0x0001b00401007387 */ /* 0x0001e20000100c00 */
[----:B------:R-:W-:-:S02]  /*10e10*/  IMAD.MOV.U32 R10, RZ, RZ, R51 ;  /* 0x000000ffff0a7224 */ /* 0x000fc400078e0033 */
[----:B------:R-:W-:-:S05]  /*10e20*/  IMAD.MOV.U32 R11, RZ, RZ, R48 ;  /* 0x000000ffff0b7224 */ /* 0x000fca00078e0030 */
[----:B------:R1:W-:Y:S01]  /*10e30*/  STL.128 [R1+0x190], R8 ;  /* 0x0001900801007387 */ /* 0x0003e20000100c00 */
[----:B0-----:R-:W-:Y:S02]  /*10e40*/  IMAD.MOV.U32 R4, RZ, RZ, R35 ;  /* 0x000000ffff047224 */ /* 0x001fe400078e0023 */
[----:B------:R-:W-:Y:S02]  /*10e50*/  IMAD.MOV.U32 R5, RZ, RZ, R58 ;  /* 0x000000ffff057224 */ /* 0x000fe400078e003a */
[----:B------:R-:W-:Y:S02]  /*10e60*/  IMAD.MOV.U32 R6, RZ, RZ, R34 ;  /* 0x000000ffff067224 */ /* 0x000fe400078e0022 */
[----:B------:R-:W-:Y:S02]  /*10e70*/  IMAD.MOV.U32 R7, RZ, RZ, R61 ;  /* 0x000000ffff077224 */ /* 0x000fe400078e003d */
[----:B-1----:R-:W-:Y:S01]  /*10e80*/  IMAD.U32 R9, RZ, RZ, UR48 ;  /* 0x00000030ff097e24 */ /* 0x002fe2000f8e00ff */
[----:B------:R-:W-:Y:S01]  /*10e90*/  MOV R10, 0x11030 ;  /* 0x00011030000a7802 */ /* 0x000fe20000000f00 */
[----:B------:R-:W-:Y:S01]  /*10ea0*/  IMAD.U32 R8, RZ, RZ, UR4 ;  /* 0x00000004ff087e24 */ /* 0x000fe2000f8e00ff */
[----:B------:R0:W-:Y:S02]  /*10eb0*/  STL.128 [R1+0x1c0], R4 ;  /* 0x0001c00401007387 */ /* 0x0001e40000100c00 */
[----:B0-----:R-:W-:-:S02]  /*10ec0*/  IMAD.MOV.U32 R4, RZ, RZ, R19 ;  /* 0x000000ffff047224 */ /* 0x001fc400078e0013 */
[----:B------:R-:W-:Y:S02]  /*10ed0*/  IMAD.MOV.U32 R5, RZ, RZ, R18 ;  /* 0x000000ffff057224 */ /* 0x000fe400078e0012 */
[----:B------:R-:W-:Y:S02]  /*10ee0*/  IMAD.MOV.U32 R6, RZ, RZ, R45 ;  /* 0x000000ffff067224 */ /* 0x000fe400078e002d */
[----:B------:R-:W-:Y:S02]  /*10ef0*/  IMAD.MOV.U32 R7, RZ, RZ, R44 ;  /* 0x000000ffff077224 */ /* 0x000fe400078e002c */
[----:B------:R-:W-:Y:S02]  /*10f00*/  IMAD.MOV.U32 R18, RZ, RZ, R42 ;  /* 0x000000ffff127224 */ /* 0x000fe400078e002a */
[----:B------:R-:W-:Y:S01]  /*10f10*/  IMAD.MOV.U32 R19, RZ, RZ, R43 ;  /* 0x000000ffff137224 */ /* 0x000fe200078e002b */
[----:B------:R0:W-:Y:S04]  /*10f20*/  STL.128 [R1+0x1d0], R4 ;  /* 0x0001d00401007387 */ /* 0x0001e80000100c00 */
[----:B------:R-:W-:Y:S01]  /*10f30*/  STL.128 [R1+0x160], R16 ;  /* 0x0001601001007387 */ /* 0x000fe20000100c00 */
[----:B0-----:R-:W-:-:S02]  /*10f40*/  IMAD.MOV.U32 R6, RZ, RZ, R31 ;  /* 0x000000ffff067224 */ /* 0x001fc400078e001f */
[----:B------:R-:W-:Y:S02]  /*10f50*/  IMAD.MOV.U32 R7, RZ, RZ, R30 ;  /* 0x000000ffff077224 */ /* 0x000fe400078e001e */
[----:B------:R-:W-:Y:S02]  /*10f60*/  IMAD.MOV.U32 R4, RZ, RZ, R0 ;  /* 0x000000ffff047224 */ /* 0x000fe400078e0000 */
[----:B------:R-:W-:Y:S02]  /*10f70*/  IMAD.MOV.U32 R5, RZ, RZ, R9 ;  /* 0x000000ffff057224 */ /* 0x000fe400078e0009 */
[----:B------:R-:W-:Y:S02]  /*10f80*/  IMAD.U32 R9, RZ, RZ, UR5 ;  /* 0x00000005ff097e24 */ /* 0x000fe4000f8e00ff */
[----:B------:R-:W-:Y:S01]  /*10f90*/  IMAD.U32 R0, RZ, RZ, UR37 ;  /* 0x00000025ff007e24 */ /* 0x000fe2000f8e00ff */
[----:B------:R0:W-:Y:S03]  /*10fa0*/  STL.128 [R1+0x180], R4 ;  /* 0x0001800401007387 */ /* 0x0001e60000100c00 */
[----:B------:R-:W-:-:S02]  /*10fb0*/  VIADD R0, R0, 0x148 ;  /* 0x0000014800007836 */ /* 0x000fc40000000000 */
[----:B0-----:R-:W-:Y:S02]  /*10fc0*/  IMAD.MOV.U32 R4, RZ, RZ, R41 ;  /* 0x000000ffff047224 */ /* 0x001fe400078e0029 */
[----:B------:R-:W-:Y:S02]  /*10fd0*/  IMAD.MOV.U32 R5, RZ, RZ, R40 ;  /* 0x000000ffff057224 */ /* 0x000fe400078e0028 */
[----:B------:R-:W-:Y:S02]  /*10fe0*/  IMAD.MOV.U32 R6, RZ, RZ, R8 ;  /* 0x000000ffff067224 */ /* 0x000fe400078e0008 */
[----:B------:R-:W-:Y:S02]  /*10ff0*/  IMAD.MOV.U32 R7, RZ, RZ, R9 ;  /* 0x000000ffff077224 */ /* 0x000fe400078e0009 */
[----:B------:R-:W-:-:S03]  /*11000*/  VIADD R8, R200, 0xffffffff ;  /* 0xffffffffc8087836 */ /* 0x000fc60000000000 */
[----:B------:R0:W-:Y:S04]  /*11010*/  STL.128 [R1+0x1a0], R4 ;  /* 0x0001a00401007387 */ /* 0x0001e80000100c00 */
[----:B0----5:R-:W-:Y:S05]  /*11020*/  CALL.REL.NOINC `($_ZN7cutlass13device_kernelIN5flash11enable_sm90INS1_16FlashAttnFwdSm90INS1_25CollectiveMainloopFwdSm90ILi2EN4cute5tupleIJNS5_1CILi1EEES8_S8_EEENS6_IJNS7_ILi64EEESA_SA_EEELi512ENS_10bfloat16_tEfNS_4arch4Sm90ELb0ELb1ELb1ELb1ELb0ELb1ELb1ELb0ELb0ELb1ELb0ELb0EEENS1_21CollectiveEpilogueFwdINS6_IJSA_NS7_ILi512EEESA_EEES9_SC_SE_Li256ELb1ELb1ELb0ELb0EEENS1_36VarlenDynamicPersistentTileSchedulerILi64ELi64ELi256ELi128ELb0ELb1ELb1ELb1ELb0ELb1EEEEEEEEEvNT_6ParamsE$_ZZN5flash25CollectiveMainloopFwdSm90ILi2EN4cute5tupleIJNS1_1CILi1EEES4_S4_EEENS2_IJNS3_ILi64EEES6_S6_EEELi512EN7cutlass10bfloat16_tEfNS8_4arch4Sm90ELb0ELb1ELb1ELb1ELb0ELb1ELb1ELb0ELb0ELb1ELb0ELb0EE3mmaINS_16FlashAttnFwdSm90ISC_NS_21CollectiveEpilogueFwdINS2_IJS6_NS3_ILi512EEES6_EEES5_S9_SB_Li256ELb1ELb1ELb0ELb0EEENS_36VarlenDynamicPersistentTileSchedulerILi64ELi64ELi256ELi128ELb0ELb1ELb1ELb1ELb0ELb1EEEE13SharedStorageENS1_6TensorINS1_11ArrayEngineIfLm128EEENS1_6LayoutINS2_IJNS2_IJNS3_ILi2EEESR_NS3_ILi32EEEEEES4_S4_EEENS2_IJNS2_IJS4_SR_NS3_ILi4EEEEEENS3_ILi0EEESX_EEEEEEENS_7SoftmaxILi2ELi0EEEEEbRKNSC_6ParamsENS8_25PipelineTmaAsyncNoClusterILi2ENS8_16PipelineTmaAsyncILi2EEEEES19_RNS8_13PipelineStateILj2EEERT0_RT1_iRiRKNS_16SeqlenInfoQKNewKILb1ELb1EEENS2_IJiiiiEEERT_ENKUliT_T0_T1_E_clIZSD_ISM_S10_S12_EbS15_S19_S19_S1C_S1E_S1G_iS1H_S1L_S1M_S1O_EUlRS1P_iE0_NS3_ILb1EEES1W_EEDaiS1P_S1Q_S1R_) ;  /* 0x0000030c00a07944 */ /* 0x021fea0003c00000 */
[----:B------:R-:W-:Y:S05]  /*11030*/  BSYNC B0 ;  /* 0x0000000000007941 */ /* 0x000fea0003800000 */
.L_x_6922:
[----:B------:R-:W2:Y:S01]  /*11040*/  LDL R2, [R1+0x70] ;  /* 0x0000700001027983 */ /* 0x000ea20000100800 */
[----:B------:R-:W0:Y:S08]  /*11050*/  LDC R0, c[0x0][0x448] ;  /* 0x00011200ff007b82 */ /* 0x000e300000000800 */
[----:B------:R-:W1:Y:S01]  /*11060*/  LDC.64 R6, c[0x0][0xad8] ;  /* 0x0002b600ff067b82 */ /* 0x000e620000000a00 */
[----:B0-----:R-:W-:-:S13]  /*11070*/  ISETP.NE.AND P0, PT, R0, 0x1, PT ;  /* 0x000000010000780c */ /* 0x001fda0003f05270 */
[----:B------:R-:W0:Y:S08]  /*11080*/  @P0 LDC R3, c[0x0][0x44c] ;  /* 0x00011300ff030b82 */ /* 0x000e300000000800 */
[----:B------:R-:W3:Y:S01]  /*11090*/  @P0 LDC R4, c[0x0][0x450] ;  /* 0x00011400ff040b82 */ /* 0x000ee20000000800 */
[----:B--2---:R-:W-:-:S04]  /*110a0*/  IMAD.SHL.U32 R2, R2, 0x40, RZ ;  /* 0x0000004002027824 */ /* 0x004fc800078e00ff */
[----:B0-----:R-:W-:-:S04]  /*110b0*/  @P0 IMAD.HI.U32 R3, R2, R3, RZ ;  /* 0x0000000302030227 */ /* 0x001fc800078e00ff */
[----:B------:R-:W-:Y:S01]  /*110c0*/  IMAD.MOV.U32 R0, RZ, RZ, R2 ;  /* 0x000000ffff007224 */ /* 0x000fe200078e0002 */
[----:B---3--:R-:W-:Y:S02]  /*110d0*/  @P0 SHF.R.U32.HI R0, RZ, R4, R3 ;  /* 0x00000004ff000219 */ /* 0x008fe40000011603 */
[----:B-1----:R-:W-:-:S03]  /*110e0*/  ISETP.GE.AND P0, PT, R7, 0x1, PT ;  /* 0x000000010700780c */ /* 0x002fc60003f06270 */
[----:B------:R-:W-:Y:S02]  /*110f0*/  IMAD.IADD R197, R197, 0x1, R0 ;  /* 0x00000001c5c57824 */ /* 0x000fe400078e0200 */
[----:B------:R-:W-:Y:S02]  /*11100*/  VIADD R0, R200, 0xfffffffe ;  /* 0xfffffffec8007836 */ /* 0x000fe40000000000 */
[----:B------:R-:W-:-:S06]  /*11110*/  IMAD.IADD R6, R197, 0x1, R6 ;  /* 0x00000001c5067824 */ /* 0x000fcc00078e0206 */
[----:B------:R-:W-:Y:S05]  /*11120*/  @!P0 BRA `(.L_x_6923) ;  /* 0x0000000000488947 */ /* 0x000fea0003800000 */
        /* <DEDUP_REMOVED lines=11> */
.L_x_6925:
[----:B------:R-:W-:-:S13]  /*111e0*/  ISETP.NE.AND P0, PT, R7, 0x1, PT ;  /* 0x000000010700780c */ /* 0x000fda0003f05270 */
[----:B------:R-:W0:Y:S02]  /*111f0*/  @P0 LDC.64 R4, c[0x0][0xae0] ;  /* 0x0002b800ff040b82 */ /* 0x000e240000000a00 */
[----:B0-----:R-:W-:-:S05]  /*11200*/  @P0 IMAD.HI.U32 R4, R3, R4, RZ ;  /* 0x0000000403040227 */ /* 0x001fca00078e00ff */
[----:B------:R-:W-:-:S07]  /*11210*/  @P0 SHF.R.U32.HI R3, RZ, R5, R4 ;  /* 0x00000005ff030219 */ /* 0x000fce0000011604 */
.L_x_6926:
[----:B------:R-:W-:Y:S05]  /*11220*/  BSYNC B0 ;  /* 0x0000000000007941 */ /* 0x000fea0003800000 */
.L_x_6924:
[----:B------:R-:W-:-:S05]  /*11230*/  IMAD R3, R3, R7, R7 ;  /* 0x0000000703037224 */ /* 0x000fca00078e0207 */
[----:B------:R-:W-:-:S07]  /*11240*/  VIMNMX R6, R6, R3, PT ;  /* 0x0000000306067248 */ /* 0x000fce0003fe0100 */
.L_x_6923:
[----:B------:R-:W-:-:S04]  /*11250*/  SHF.R.S32.HI R3, RZ, 0x1f, R6 ;  /* 0x0000001fff037819 */ /* 0x000fc80000011406 */
[----:B------:R-:W-:-:S04]  /*11260*/  LEA.HI R3, R3, R6, RZ, 0x6 ;  /* 0x0000000603037211 */ /* 0x000fc800078f30ff */
[----:B------:R-:W-:-:S04]  /*11270*/  SHF.R.S32.HI R3, RZ, 0x6, R3 ;  /* 0x00000006ff037819 */ /* 0x000fc80000011403 */
[----:B------:R-:W-:-:S04]  /*11280*/  VIMNMX R12, R164, R3, !PT ;  /* 0x00000003a40c7248 */ /* 0x000fc80007fe0100 */
[----:B------:R-:W-:-:S13]  /*11290*/  ISETP.GE.AND P0, PT, R0, R12, PT ;  /* 0x0000000c0000720c */ /* 0x000fda0003f06270 */
[----:B------:R-:W-:Y:S05]  /*112a0*/  @!P0 BRA `(.L_x_6927) ;  /* 0x000000a800588947 */ /* 0x000fea0003800000 */
.L_x_6956:
[----:B0-----:R-:W2:Y:S04]  /*112b0*/  LD.E R20, desc[UR44][R16.64+0x1e8] ;  /* 0x0001e82c10147980 */ /* 0x001ea8000c101900 */
[----:B------:R-:W3:Y:S04]  /*112c0*/  LD.E R2, desc[UR44][R16.64+0x1f0] ;  /* 0x0001f02c10027980 */ /* 0x000ee8000c101900 */
[----:B------:R-:W4:Y:S01]  /*112d0*/  LD.E R6, desc[UR44][R16.64+0x1c] ;  /* 0x00001c2c10067980 */ /* 0x000f22000c101900 */
[----:B--2---:R-:W-:-:S05]  /*112e0*/  VIADD R5, R20, 0x1 ;  /* 0x0000000114057836 */ /* 0x004fca0000000000 */
[----:B------:R-:W-:-:S13]  /*112f0*/  ISETP.NE.AND P0, PT, R5, 0x2, PT ;  /* 0x000000020500780c */ /* 0x000fda0003f05270 */
[----:B------:R0:W5:Y:S04]  /*11300*/  @P0 LD.E R7, desc[UR44][R16.64+0x1ec] ;  /* 0x0001ec2c10070980 */ /* 0x000168000c101900 */
[----:B-1----:R-:W2:Y:S01]  /*11310*/  @!P0 LD.E R4, desc[UR44][R16.64+0x1ec] ;  /* 0x0001ec2c10048980 */ /* 0x002ea2000c101900 */
[----:B---3--:R-:W-:Y:S01]  /*11320*/  VIADD R3, R2, 0x1 ;  /* 0x0000000102037836 */ /* 0x008fe20000000000 */
[----:B----4-:R-:W-:Y:S02]  /*11330*/  LOP3.LUT R6, R6, 0x1, RZ, 0xfc, !PT ;  /* 0x0000000106067812 */ /* 0x010fe400078efcff */
        /* <DEDUP_REMOVED lines=11> */
.L_x_6929:
[----:B------:R-:W-:Y:S05]  /*113f0*/  BSYNC B0 ;  /* 0x0000000000007941 */ /* 0x000fea0003800000 */
.L_x_6928:
        /* <DEDUP_REMOVED lines=13> */
.L_x_6931:
[----:B------:R-:W-:Y:S05]  /*114d0*/  BSYNC B0 ;  /* 0x0000000000007941 */ /* 0x000fea0003800000 */
.L_x_6930:
        /* <DEDUP_REMOVED lines=8> */
.L_x_6933:
[----:B------:R-:W-:Y:S05]  /*11560*/  BSYNC B0 ;  /* 0x0000000000007941 */ /* 0x000fea0003800000 */
.L_x_6932:
[----:B------:R-:W2:Y:S04]  /*11570*/  LD.E R3, desc[UR44][R16.64+0x1e8] ;  /* 0x0001e82c10037980 */ /* 0x000ea8000c101900 */
[----:B-----5:R-:W2:Y:S01]  /*11580*/  LD.E.64 R6, desc[UR44][R16.64+0xa0] ;  /* 0x0000a02c10067980 */ /* 0x020ea2000c101b00 */
[----:B------:R-:W-:Y:S05]  /*11590*/  WARPSYNC.ALL ;  /* 0x0000000000007948 */ /* 0x000fea0003800000 */
[----:B------:R-:W3:Y:S04]  /*115a0*/  LD.E.64 R14, desc[UR44][R16.64+0x98] ;  /* 0x0000982c100e7980 */ /* 0x000ee8000c101b00 */
[----:B0-----:R-:W4:Y:S04]  /*115b0*/  LD.E.64 R4, desc[UR44][R16.64+0x98] ;  /* 0x0000982c10047980 */ /* 0x001f28000c101b00 */
[----:B------:R-:W4:Y:S04]  /*115c0*/  LD.E.64 R8, desc[UR44][R16.64+0x98] ;  /* 0x0000982c10087980 */ /* 0x000f28000c101b00 */
[----:B------:R-:W4:Y:S01]  /*115d0*/  LD.E.64 R10, desc[UR44][R16.64+0x98] ;  /* 0x0000982c100a7980 */ /* 0x000f22000c101b00 */
[----:B--2---:R-:W-:-:S02]  /*115e0*/  IMAD R2, R3, 0x200, R6 ;  /* 0x0000020003027824 */ /* 0x004fc400078e0206 */
[----:B------:R-:W-:Y:S01]  /*115f0*/  IMAD.MOV.U32 R3, RZ, RZ, R7 ;  /* 0x000000ffff037224 */ /* 0x000fe200078e0007 */
[----:B------:R-:W2:Y:S02]  /*11600*/  LD.E R18, desc[UR44][R16.64+0x54] ;  /* 0x0000542c10127980 */ /* 0x000ea4000c101900 */
[C---:B------:R-:W-:Y:S02]  /*11610*/  R2UR UR6, R2.reuse ;  /* 0x00000000020672ca */ /* 0x040fe400000e0000 */
[----:B------:R-:W-:Y:S01]  /*11620*/  R2UR UR7, R3 ;  /* 0x00000000030772ca */ /* 0x000fe200000e0000 */
[----:B------:R0:W-:Y:S01]  /*11630*/  ST.E desc[UR44][R16.64+0x80], RZ ;  /* 0x000080ff10007985 */ /* 0x0001e2000c10192c */
[----:B------:R-:W-:Y:S01]  /*11640*/  WARPGROUP.ARRIVE ;  /* 0x00000000000079c5 */ /* 0x000fe20000000000 */
[----:B------:R-:W-:Y:S02]  /*11650*/  VIADD R6, R2, 0x2 ;  /* 0x0000000202067836 */ /* 0x000fe40000000000 */
[----:B------:R-:W-:Y:S01]  /*11660*/  IMAD.MOV.U32 R13, RZ, RZ, 0x1 ;  /* 0x00000001ff0d7424 */ /* 0x000fe200078e00ff */
[----:B---3--:R-:W-:-:S02]  /*11670*/  R2UR UR4, R14 ;  /* 0x000000000e0472ca */ /* 0x008fc400000e0000 */
[----:B------:R-:W-:-:S13]  /*11680*/  R2UR UR5, R15 ;  /* 0x000000000f0572ca */ /* 0x000fda00000e0000 */
[----:B------:R-:W-:Y:S01]  /*11690*/  HGMMA.64x64x16.F32.BF16 R24, gdesc[UR4], RZ, !UPT, gsb0 ;  /* 0x00e00000041879f0 */ /* 0x000fe2000c0018ff */
[----:B----4-:R-:W-:Y:S01]  /*116a0*/  VIADD R4, R4, 0x2 ;  /* 0x0000000204047836 */ /* 0x010fe20000000000 */
[----:B------:R-:W-:Y:S02]  /*116b0*/  R2UR UR6, R6 ;  /* 0x00000000060672ca */ /* 0x000fe400000e0000 */
[----:B------:R-:W-:Y:S02]  /*116c0*/  R2UR UR7, R7 ;  /* 0x00000000070772ca */ /* 0x000fe400000e0000 */
[----:B------:R-:W-:Y:S02]  /*116d0*/  R2UR UR4, R4 ;  /* 0x00000000040472ca */ /* 0x000fe400000e0000 */
[----:B------:R-:W-:Y:S01]  /*116e0*/  R2UR UR5, R5 ;  /* 0x00000000050572ca */ /* 0x000fe200000e0000 */
[----:B------:R-:W-:Y:S02]  /*116f0*/  WARPGROUP.DEPBAR.LE gsb0, 0x0 ;  /* 0x00008000000079c5 */ /* 0x000fe40000010000 */
[----:B------:R0:W5:Y:S04]  /*11700*/  LD.E R14, desc[UR44][R16.64+0x1e8] ;  /* 0x0001e82c100e7980 */ /* 0x000168000c101900 */
[----:B------:R0:W5:Y:S04]  /*11710*/  LD.E R15, desc[UR44][R16.64+0x1ec] ;  /* 0x0001ec2c100f7980 */ /* 0x000168000c101900 */
[----:B------:R0:W-:Y:S01]  /*11720*/  ST.E desc[UR44][R16.64+0x80], R13 ;  /* 0x0000800d10007985 */ /* 0x0001e2000c10192c */
[----:B------:R-:W-:-:S06]  /*11730*/  WARPGROUP.ARRIVE ;  /* 0x00000000000079c5 */ /* 0x000fcc0000000000 */
[----:B------:R-:W-:Y:S01]  /*11740*/  HGMMA.64x64x16.F32.BF16 R24, gdesc[UR4], R24, gsb0 ;  /* 0x00e00000041879f0 */ /* 0x000fe20008001818 */
[----:B------:R-:W-:Y:S02]  /*11750*/  VIADD R4, R8, 0x4 ;  /* 0x0000000408047836 */ /* 0x000fe40000000000 */
[----:B------:R-:W-:Y:S02]  /*11760*/  VIADD R6, R2, 0x4 ;  /* 0x0000000402067836 */ /* 0x000fe40000000000 */
[----:B------:R-:W-:Y:S01]  /*11770*/  IMAD.MOV.U32 R5, RZ, RZ, R9 ;  /* 0x000000ffff057224 */ /* 0x000fe200078e0009 */
[----:B------:R-:W-:Y:S02]  /*11780*/  R2UR UR7, R7 ;  /* 0x00000000070772ca */ /* 0x000fe400000e0000 */
[----:B------:R-:W-:Y:S02]  /*11790*/  R2UR UR6, R6 ;  /* 0x00000000060672ca */ /* 0x000fe400000e0000 */
[----:B------:R-:W-:-:S02]  /*117a0*/  R2UR UR4, R4 ;  /* 0x00000000040472ca */ /* 0x000fc400000e0000 */
[----:B------:R-:W-:Y:S01]  /*117b0*/  R2UR UR5, R5 ;  /* 0x00000000050572ca */ /* 0x000fe200000e0000 */
[----:B------:R-:W-:Y:S02]  /*117c0*/  WARPGROUP.DEPBAR.LE gsb0, 0x0 ;  /* 0x00008000000079c5 */ /* 0x000fe40000010000 */
[----:B------:R0:W-:Y:S01]  /*117d0*/  ST.E desc[UR44][R16.64+0x80], R13 ;  /* 0x0000800d10007985 */ /* 0x0001e2000c10192c */
[----:B------:R-:W-:-:S09]  /*117e0*/  WARPGROUP.ARRIVE ;  /* 0x00000000000079c5 */ /* 0x000fd20000000000 */
        /* <DEDUP_REMOVED lines=20> */
.L_x_6936:
[----:B------:R-:W-:Y:S05]  /*11930*/  BSYNC B0 ;  /* 0x0000000000007941 */ /* 0x000fea0003800000 */
.L_x_6935:
        /* <DEDUP_REMOVED lines=13> */
.L_x_6938:
[----:B------:R-:W-:Y:S05]  /*11a10*/  BSYNC B0 ;  /* 0x0000000000007941 */ /* 0x000fea0003800000 */
.L_x_6937:
        /* <DEDUP_REMOVED lines=8> */
.L_x_6940:
[----:B------:R-:W-:Y:S05]  /*11aa0*/  BSYNC B0 ;  /* 0x0000000000007941 */ /* 0x000fea0003800000 */
.L_x_6939:
[----:B------:R-:W2:Y:S04]  /*11ab0*/  LD.E R6, desc[UR44][R16.64+0x88] ;  /* 0x0000882c10067980 */ /* 0x000ea8000c101900 */
[----:B------:R-:W3:Y:S04]  /*11ac0*/  LD.E R7, desc[UR44][R16.64+0x1e8] ;  /* 0x0001e82c10077980 */ /* 0x000ee8000c101900 */
[----:B------:R-:W3:Y:S04]  /*11ad0*/  LD.E.64 R2, desc[UR44][R16.64+0xb8] ;  /* 0x0000b82c10027980 */ /* 0x000ee8000c101b00 */
[----:B-1---5:R-:W4:Y:S04]  /*11ae0*/  LD.E.64 R4, desc[UR44][R16.64+0xb0] ;  /* 0x0000b02c10047980 */ /* 0x022f28000c101b00 */
        /* <DEDUP_REMOVED lines=212> */
[----:B------:R-:W-:Y:S02]  /*12830*/  VIADD R10, R2, 0x800 ;  /* 0x00000800020a7836 */ /* 0x000fe40000000000 */
[----:B------:R-:W-:Y:S01]  /*12840*/  IMAD.MOV.U32 R7, RZ, RZ, R3 ;  /* 0x000000ffff077224 */ /* 0x000fe200078e0003 */
[----:B------:R-:W-:Y:S02]  /*12850*/  UMOV UR4, 0x1 ;  /* 0x0000000100047882 */ /* 0x000fe40000000000 */
[----:B------:R-:W-:Y:S02]  /*12860*/  UISETP.NE.U32.AND UP0, UPT, UR4, URZ, UPT ;  /* 0x0000003f0400728c */ /* 0x000fe4000bf05070 */
[----:B------:R-:W-:Y:S02]  /*12870*/  R2UR UR11, R7 ;  /* 0x00000000070b72ca */ /* 0x000fe400000e0000 */
[----:B-1----:R-:W-:-:S04]  /*12880*/  ISETP.GT.AND P1, PT, R4, 0x7f, PT ;  /* 0x0000007f0400780c */ /* 0x002fc80003f24270 */
        /* <DEDUP_REMOVED lines=154> */
[----:B------:R-:W1:Y:S01]  /*13230*/  S2R R21, SR_TID.X ;  /* 0x0000000000157919 */ /* 0x000e620000002100 */
        /* <DEDUP_REMOVED lines=9> */
[----:B------:R-:W-:Y:S01]  /*132d0*/  IMAD.IADD R4, R4, 0x1, R5 ;  /* 0x0000000104047824 */ /* 0x000fe200078e0205 */
[----:B-1----:R-:W-:-:S04]  /*132e0*/  LOP3.LUT R14, R21, 0x7f, RZ, 0xc0, !PT ;  /* 0x0000007f150e7812 */ /* 0x002fc800078ec0ff */
[----:B------:R-:W-:Y:S02]  /*132f0*/  LOP3.LUT R7, R4, 0xe06, RZ, 0xc0, !PT ;  /* 0x00000e0604077812 */ /* 0x000fe400078ec0ff */
[----:B------:R-:W-:Y:S01]  /*13300*/  ISETP.NE.AND P0, PT, R14, RZ, PT ;  /* 0x000000ff0e00720c */ /* 0x000fe20003f05270 */
[----:B----4-:R-:W-:Y:S02]  /*13310*/  IMAD.MOV.U32 R5, RZ, RZ, R59 ;  /* 0x000000ffff057224 */ /* 0x010fe400078e003b */
[----:B------:R-:W-:Y:S02]  /*13320*/  IMAD.IADD R4, R7, 0x1, R58 ;  /* 0x0000000107047824 */ /* 0x000fe400078e023a */
[----:B------:R-:W-:Y:S02]  /*13330*/  IMAD.IADD R6, R2, 0x1, R7 ;  /* 0x0000000102067824 */ /* 0x000fe400078e0207 */
[----:B------:R-:W-:Y:S01]  /*13340*/  IMAD.MOV.U32 R7, RZ, RZ, R3 ;  /* 0x000000ffff077224 */ /* 0x000fe200078e0003 */
[----:B------:R-:W-:-:S02]  /*13350*/  R2UR UR4, R4 ;  /* 0x00000000040472ca */ /* 0x000fc400000e0000 */
[----:B------:R-:W-:Y:S02]  /*13360*/  R2UR UR6, R6 ;  /* 0x00000000060672ca */ /* 0x000fe400000e0000 */
[----:B------:R-:W-:Y:S02]  /*13370*/  R2UR UR7, R7 ;  /* 0x00000000070772ca */ /* 0x000fe400000e0000 */
[----:B------:R-:W-:Y:S01]  /*13380*/  R2UR UR5, R5 ;  /* 0x00000000050572ca */ /* 0x000fe200000e0000 */
[----:B------:R-:W-:Y:S02]  /*13390*/  WARPGROUP.DEPBAR.LE gsb0, 0x0 ;  /* 0x00008000000079c5 */ /* 0x000fe40000010000 */
        /* <DEDUP_REMOVED lines=69> */
[----:B------:R-:W4:Y:S04]  /*137f0*/  LDL.64 R2, [R1+0x110] ;  /* 0x0001100001027983 */ /* 0x000f280000100a00 */
[----:B------:R-:W3:Y:S04]  /*13800*/  LDL R18, [R1+0x70] ;  /* 0x0000700001127983 */ /* 0x000ee80000100800 */
[----:B------:R-:W3:Y:S04]  /*13810*/  LDL R19, [R1+0x118] ;  /* 0x0001180001137983 */ /* 0x000ee80000100800 */
[----:B------:R-:W3:Y:S04]  /*13820*/  LDL.128 R8, [R1+0x100] ;  /* 0x0001000001087983 */ /* 0x000ee80000100c00 */
[----:B------:R-:W3:Y:S04]  /*13830*/  LDL.128 R4, [R1+0xf0] ;  /* 0x0000f00001047983 */ /* 0x000ee80000100c00 */
[----:B--2---:R-:W1:Y:S01]  /*13840*/  LD.E R21, desc[UR44][R56.64] ;  /* 0x0000002c38157980 */ /* 0x004e62000c101900 */
[----:B----4-:R-:W-:-:S02]  /*13850*/  ISETP.NE.AND P1, PT, R2, 0x1, PT ;  /* 0x000000010200780c */ /* 0x010fc40003f25270 */
[----:B---3--:R-:W-:Y:S01]  /*13860*/  ISETP.GE.AND P2, PT, R9, 0x1, PT ;  /* 0x000000010900780c */ /* 0x008fe20003f46270 */
[----:B------:R-:W-:Y:S01]  /*13870*/  BSSY B0, `(.L_x_6942) ;  /* 0x0000079000007945 */ /* 0x000fe20003800000 */
[-C--:B-1----:R-:W-:Y:S01]  /*13880*/  FMUL.FTZ R14, R27, R21.reuse ;  /* 0x000000151b0e7220 */ /* 0x082fe20000410000 */
[----:B------:R-:W-:Y:S01]  /*13890*/  SHF.R.S32.HI R27, RZ, 0x1f, R58 ;  /* 0x0000001fff1b7819 */ /* 0x000fe2000001143a */
[-C--:B------:R-:W-:Y:S01]  /*138a0*/  FMUL.FTZ R15, R24, R21.reuse ;  /* 0x00000015180f7220 */ /* 0x080fe20000410000 */
[----:B------:R-:W-:Y:S02]  /*138b0*/  FMUL.FTZ R29, R29, R21 ;  /* 0x000000151d1d7220 */ /* 0x000fe40000410000 */
[----:B------:R-:W-:Y:S02]  /*138c0*/  LEA.HI R24, R27, R58, RZ, 0x7 ;  /* 0x0000003a1b187211 */ /* 0x000fe400078f38ff */
[----:B------:R1:W2:Y:S02]  /*138d0*/  MUFU.TANH R59, R29 ;  /* 0x0000001d003b7308 */ /* 0x0002a40000002400 */
[----:B-1----:R-:W-:-:S05]  /*138e0*/  LOP3.LUT R29, R24, 0xffffff80, RZ, 0xc0, !PT ;  /* 0xffffff80181d7812 */ /* 0x002fca00078ec0ff */
[----:B------:R-:W-:Y:S02]  /*138f0*/  IMAD.IADD R29, R58, 0x1, -R29 ;  /* 0x000000013a1d7824 */ /* 0x000fe400078e0a1d */
[-C--:B0-----:R-:W-:Y:S01]  /*13900*/  FMUL.FTZ R13, R26, R21.reuse ;  /* 0x000000151a0d7220 */ /* 0x081fe20000410000 */
[----:B------:R-:W-:Y:S02]  /*13910*/  FMUL.FTZ R57, R31, R21 ;  /* 0x000000151f397220 */ /* 0x000fe40000410000 */
[----:B------:R-:W-:Y:S02]  /*13920*/  SHF.R.S32.HI R24, RZ, 0x1f, R29 ;  /* 0x0000001fff187819 */ /* 0x000fe4000001141d */
[----:B------:R-:W-:Y:S02]  /*13930*/  LEA.HI R31, R27, R58, RZ, 0x2 ;  /* 0x0000003a1b1f7211 */ /* 0x000fe400078f10ff */
[----:B------:R-:W-:Y:S01]  /*13940*/  LEA.HI R26, R24, R29, RZ, 0x2 ;  /* 0x0000001d181a7211 */ /* 0x000fe200078f10ff */
[----:B------:R-:W-:Y:S01]  /*13950*/  FMUL.FTZ R56, R30, R21 ;  /* 0x000000151e387220 */ /* 0x000fe20000410000 */
[----:B------:R-:W-:-:S02]  /*13960*/  LOP3.LUT R31, R31, 0xfffffffc, RZ, 0xc0, !PT ;  /* 0xfffffffc1f1f7812 */ /* 0x000fc400078ec0ff */
[--C-:B------:R-:W-:Y:S02]  /*13970*/  SHF.R.S32.HI R27, RZ, 0x2, R26.reuse ;  /* 0x00000002ff1b7819 */ /* 0x100fe4000001141a */
[----:B------:R-:W-:Y:S01]  /*13980*/  SHF.R.S32.HI R30, RZ, 0x1f, R26 ;  /* 0x0000001fff1e7819 */ /* 0x000fe2000001141a */
[----:B------:R-:W-:Y:S01]  /*13990*/  FMUL.FTZ R32, R32, R21 ;  /* 0x0000001520207220 */ /* 0x000fe20000410000 */
[----:B------:R-:W-:Y:S02]  /*139a0*/  IMAD.IADD R58, R58, 0x1, -R31 ;  /* 0x000000013a3a7824 */ /* 0x000fe400078e0a1f */
[----:B------:R-:W-:Y:S02]  /*139b0*/  LEA.HI R30, R30, R27, RZ, 0x3 ;  /* 0x0000001b1e1e7211 */ /* 0x000fe400078f18ff */
[----:B------:R-:W-:Y:S01]  /*139c0*/  LEA.HI R24, R24, R29, RZ, 0x5 ;  /* 0x0000001d18187211 */ /* 0x000fe200078f28ff */
[----:B------:R0:W1:Y:S01]  /*139d0*/  MUFU.TANH R60, R32 ;  /* 0x00000020003c7308 */ /* 0x0000620000002400 */
[----:B------:R-:W-:-:S02]  /*139e0*/  LOP3.LUT R30, R30, 0xfffffff8, RZ, 0xc0, !PT ;  /* 0xfffffff81e1e7812 */ /* 0x000fc400078ec0ff */
[----:B------:R-:W-:-:S03]  /*139f0*/  SHF.R.S32.HI R31, RZ, 0x5, R24 ;  /* 0x00000005ff1f7819 */ /* 0x000fc60000011418 */
[----:B------:R-:W-:Y:S01]  /*13a00*/  IMAD.IADD R30, R27, 0x1, -R30 ;  /* 0x000000011b1e7824 */ /* 0x000fe200078e0a1e */
[----:B0-----:R-:W-:Y:S01]  /*13a10*/  LEA.HI R32, R58, R58, RZ, 0x1 ;  /* 0x0000003a3a207211 */ /* 0x001fe200078f08ff */
[----:B------:R-:W-:-:S03]  /*13a20*/  IMAD R31, R18, 0x4, R31 ;  /* 0x00000004121f7824 */ /* 0x000fc600078e021f */
[----:B------:R-:W-:Y:S01]  /*13a30*/  LOP3.LUT R27, R32, 0x1ffffffe, RZ, 0xc0, !PT ;  /* 0x1ffffffe201b7812 */ /* 0x000fe200078ec0ff */
[----:B------:R-:W-:-:S04]  /*13a40*/  IMAD.U32 R30, R31, 0x10, R30 ;  /* 0x000000101f1e7824 */ /* 0x000fc800078e001e */
[----:B------:R-:W-:-:S04]  /*13a50*/  IMAD.IADD R27, R58, 0x1, -R27 ;  /* 0x000000013a1b7824 */ /* 0x000fc800078e0a1b */
[----:B------:R-:W-:-:S04]  /*13a60*/  IMAD R32, R27, 0x8, R30 ;  /* 0x000000081b207824 */ /* 0x000fc800078e021e */
[----:B------:R-:W-:-:S04]  /*13a70*/  @P1 IMAD.HI.U32 R2, R32, R3, RZ ;  /* 0x0000000320021227 */ /* 0x000fc800078e00ff */
[----:B------:R-:W-:Y:S01]  /*13a80*/  FMUL.FTZ R38, R38, R21 ;  /* 0x0000001526267220 */ /* 0x000fe20000410000 */
[----:B------:R-:W-:-:S03]  /*13a90*/  @P1 SHF.R.U32.HI R32, RZ, R19, R2 ;  /* 0x00000013ff201219 */ /* 0x000fc60000011602 */
[----:B------:R0:W3:Y:S01]  /*13aa0*/  MUFU.TANH R64, R38 ;  /* 0x0000002600407308 */ /* 0x0000e20000002400 */
[----:B------:R-:W-:Y:S01]  /*13ab0*/  LOP3.LUT R26, R26, 0x7ffffffc, RZ, 0xc0, !PT ;  /* 0x7ffffffc1a1a7812 */ /* 0x000fe200078ec0ff */
[----:B------:R-:W-:Y:S01]  /*13ac0*/  FMUL.FTZ R36, R36, R21 ;  /* 0x0000001524247220 */ /* 0x000fe20000410000 */
[----:B------:R-:W4:Y:S01]  /*13ad0*/  SHFL.IDX PT, R24, R32, RZ, 0x1c1f ;  /* 0x001c1fff20187589 */ /* 0x000f2200000e0000 */
[----:B0-----:R-:W-:-:S04]  /*13ae0*/  IMAD.SHL.U32 R38, R0, 0x40, RZ ;  /* 0x0000004000267824 */ /* 0x001fc800078e00ff */
[----:B------:R0:W1:Y:S01]  /*13af0*/  MUFU.TANH R63, R36 ;  /* 0x00000024003f7308 */ /* 0x0000620000002400 */
[----:B------:R-:W-:Y:S02]  /*13b00*/  IMAD.IADD R2, R29, 0x1, -R26 ;  /* 0x000000011d027824 */ /* 0x000fe400078e0a1a */
[-C--:B------:R-:W-:Y:S01]  /*13b10*/  FMUL.FTZ R25, R25, R21.reuse ;  /* 0x0000001519197220 */ /* 0x080fe20000410000 */
[----:B------:R-:W-:Y:S01]  /*13b20*/  IADD3 R3, -R38, 0x1, RZ ;  /* 0x0000000126037810 */ /* 0x000fe20007ffe1ff */
        /* <DEDUP_REMOVED lines=22> */
[----:B------:R-:W-:Y:S01]  /*13c90*/  IMAD R3, R2, -0x2, R3 ;  /* 0xfffffffe02037824 */ /* 0x000fe200078e0203 */
[----:B------:R-:W0:Y:S04]  /*13ca0*/  MUFU.TANH R15, R15 ;  /* 0x0000000f000f7308 */ /* 0x000e280000002400 */
[----:B------:R-:W-:-:S04]  /*13cb0*/  IADD3 R18, -R4, R3, R5 ;  /* 0x0000000304127210 */ /* 0x000fc80007ffe105 */
[----:B------:R-:W0:Y:S01]  /*13cc0*/  MUFU.TANH R25, R25 ;  /* 0x0000001900197308 */ /* 0x000e220000002400 */
[----:B------:R-:W-:-:S07]  /*13cd0*/  LOP3.LUT R3, RZ, R6, RZ, 0x33, !PT ;  /* 0x00000006ff037212 */ /* 0x000fce00078e33ff */
        /* <DEDUP_REMOVED lines=27> */
[----:B------:R2:W0:Y:S01]  /*13e90*/  MUFU.TANH R65, R39 ;  /* 0x0000002700417308 */ /* 0x0004220000002400 */
[----:B----4-:R-:W-:Y:S02]  /*13ea0*/  IMAD.IADD R3, R55, 0x1, R24 ;  /* 0x0000000137037824 */ /* 0x010fe400078e0218 */
[----:B--2---:R-:W-:-:S04]  /*13eb0*/  IMAD.IADD R39, R18, 0x1, R7 ;  /* 0x0000000112277824 */ /* 0x004fc800078e0207 */
[----:B------:R-:W-:Y:S01]  /*13ec0*/  IMAD.IADD R6, R39, 0x1, R24 ;  /* 0x0000000127067824 */ /* 0x000fe200078e0218 */
[----:B-1-3--:R-:W-:Y:S06]  /*13ed0*/  @!P2 BRA `(.L_x_6943) ;  /* 0x000000000048a947 */ /* 0x00afec0003800000 */
[----:B------:R-:W-:Y:S01]  /*13ee0*/  IADD3 R7, -R4, R5, R24 ;  /* 0x0000000504077210 */ /* 0x000fe20007ffe118 */
[----:B------:R-:W-:Y:S03]  /*13ef0*/  BSSY B1, `(.L_x_6944) ;  /* 0x000000c000017945 */ /* 0x000fe60003800000 */
[----:B------:R-:W-:-:S13]  /*13f00*/  ISETP.GT.AND P1, PT, R7, -0x1, PT ;  /* 0xffffffff0700780c */ /* 0x000fda0003f24270 */
[----:B------:R-:W-:Y:S05]  /*13f10*/  @P1 BRA `(.L_x_6945) ;  /* 0x0000000000181947 */ /* 0x000fea0003800000 */
[----:B------:R-:W-:Y:S02]  /*13f20*/  ISETP.NE.AND P1, PT, R9, 0x1, PT ;  /* 0x000000010900780c */ /* 0x000fe40003f25270 */
[----:B------:R-:W-:-:S11]  /*13f30*/  LOP3.LUT R7, RZ, R7, RZ, 0x33, !PT ;  /* 0x00000007ff077212 */ /* 0x000fd600078e33ff */
[----:B------:R-:W-:-:S05]  /*13f40*/  @P1 IMAD.HI.U32 R8, R7, R10, RZ ;  /* 0x0000000a07081227 */ /* 0x000fca00078e00ff */
[----:B------:R-:W-:-:S04]  /*13f50*/  @P1 SHF.R.U32.HI R7, RZ, R11, R8 ;  /* 0x0000000bff071219 */ /* 0x000fc80000011608 */
[----:B------:R-:W-:Y:S01]  /*13f60*/  LOP3.LUT R7, RZ, R7, RZ, 0x33, !PT ;  /* 0x00000007ff077212 */ /* 0x000fe200078e33ff */
[----:B------:R-:W-:Y:S06]  /*13f70*/  BRA `(.L_x_6946) ;  /* 0x00000000000c7947 */ /* 0x000fec0003800000 */
.L_x_6945:
[----:B------:R-:W-:-:S13]  /*13f80*/  ISETP.NE.AND P1, PT, R9, 0x1, PT ;  /* 0x000000010900780c */ /* 0x000fda0003f25270 */
[----:B------:R-:W-:-:S05]  /*13f90*/  @P1 IMAD.HI.U32 R8, R7, R10, RZ ;  /* 0x0000000a07081227 */ /* 0x000fca00078e00ff */
[----:B------:R-:W-:-:S07]  /*13fa0*/  @P1 SHF.R.U32.HI R7, RZ, R11, R8 ;  /* 0x0000000bff071219 */ /* 0x000fce0000011608 */
.L_x_6946:
[----:B------:R-:W-:Y:S05]  /*13fb0*/  BSYNC B1 ;  /* 0x0000000000017941 */ /* 0x000fea0003800000 */
.L_x_6944:
[----:B------:R-:W-:-:S04]  /*13fc0*/  IMAD R7, R7, R9, -R38 ;  /* 0x0000000907077224 */ /* 0x000fc800078e0a26 */
[----:B------:R-:W-:-:S05]  /*13fd0*/  IMAD R8, R2, -0x2, R7 ;  /* 0xfffffffe02087824 */ /* 0x000fca00078e0207 */
[----:B------:R-:W-:Y:S02]  /*13fe0*/  VIMNMX R3, R3, R8, !PT ;  /* 0x0000000803037248 */ /* 0x000fe40007fe0100 */
[----:B------:R-:W-:-:S07]  /*13ff0*/  VIADDMNMX R6, R8, R9, R6, PT ;  /* 0x0000000908067246 */ /* 0x000fce0003800106 */
.L_x_6943:
[----:B------:R-:W-:Y:S05]  /*14000*/  BSYNC B0 ;  /* 0x0000000000007941 */ /* 0x000fea0003800000 */
.L_x_6942:
[C---:B------:R-:W-:Y:S01]  /*14010*/  ISETP.GE.AND P1, PT, R58.reuse, 0x9, PT ;  /* 0x000000093a00780c */ /* 0x040fe20003f26270 */
[----:B------:R-:W1:Y:S01]  /*14020*/  SHFL.IDX PT, R32, R32, 0x1, 0x1c1f ;  /* 0x003c1f0020207f89 */ /* 0x000e6200000e0000 */
[----:B------:R-:W-:Y:S01]  /*14030*/  ISETP.GE.AND P2, PT, R58, 0x2, PT ;  /* 0x000000023a00780c */ /* 0x000fe20003f46270 */
[----:B------:R-:W-:Y:S01]  /*14040*/  BSSY B0, `(.L_x_6947) ;  /* 0x0000060000007945 */ /* 0x000fe20003800000 */
[----:B------:R-:W-:Y:S02]  /*14050*/  P2R R67, PR, RZ, 0x2 ;  /* 0x00000002ff437803 */ /* 0x000fe40000000000 */
[----:B------:R-:W-:Y:S02]  /*14060*/  ISETP.GT.AND P1, PT, R3, 0x8, !P1 ;  /* 0x000000080300780c */ /* 0x000fe40004f24270 */
[----:B------:R-:W-:Y:S02]  /*14070*/  P2R R66, PR, RZ, 0x4 ;  /* 0x00000004ff427803 */ /* 0x000fe40000000000 */
[----:B------:R-:W-:-:S02]  /*14080*/  ISETP.LT.OR P1, PT, R6, 0x9, P1 ;  /* 0x000000090600780c */ /* 0x000fc40000f21670 */
[C---:B------:R-:W-:Y:S02]  /*14090*/  ISETP.GT.AND P2, PT, R3.reuse, 0x1, !P2 ;  /* 0x000000010300780c */ /* 0x040fe40005744270 */
[----:B------:R-:W-:Y:S02]  /*140a0*/  ISETP.GE.AND P3, PT, R58, 0xa, PT ;  /* 0x0000000a3a00780c */ /* 0x000fe40003f66270 */
[----:B0-----:R-:W-:Y:S02]  /*140b0*/  FSEL R33, R28, -INF , !P1 ;  /* 0xff8000001c217808 */ /* 0x001fe40004800000 */
[----:B------:R-:W-:Y:S02]  /*140c0*/  ISETP.LT.OR P2, PT, R6, 0x2, P2 ;  /* 0x000000020600780c */ /* 0x000fe40001741670 */
[----:B------:R-:W-:Y:S02]  /*140d0*/  ISETP.GT.AND P1, PT, R3, 0x9, !P3 ;  /* 0x000000090300780c */ /* 0x000fe40005f24270 */
[----:B------:R-:W-:-:S02]  /*140e0*/  FSEL R35, R25, -INF , !P2 ;  /* 0xff80000019237808 */ /* 0x000fc40005000000 */
[----:B------:R-:W-:Y:S01]  /*140f0*/  ISETP.LT.OR P1, PT, R6, 0xa, P1 ;  /* 0x0000000a0600780c */ /* 0x000fe20000f21670 */
[----:B-1----:R-:W-:Y:S01]  /*14100*/  IMAD.IADD R8, R55, 0x1, R32 ;  /* 0x0000000137087824 */ /* 0x002fe200078e0220 */
        /* <DEDUP_REMOVED lines=75> */
.L_x_6950:
[----:B------:R-:W-:-:S13]  /*145c0*/  ISETP.NE.AND P6, PT, R9, 0x1, PT ;  /* 0x000000010900780c */ /* 0x000fda0003fc5270 */
[----:B------:R-:W-:-:S05]  /*145d0*/  @P6 IMAD.HI.U32 R10, R4, R10, RZ ;  /* 0x0000000a040a6227 */ /* 0x000fca00078e00ff */
[----:B------:R-:W-:-:S07]  /*145e0*/  @P6 SHF.R.U32.HI R4, RZ, R11, R10 ;  /* 0x0000000bff046219 */ /* 0x000fce000001160a */
.L_x_6951:
[----:B------:R-:W-:Y:S05]  /*145f0*/  BSYNC B1 ;  /* 0x0000000000017941 */ /* 0x000fea0003800000 */
.L_x_6949:
[----:B------:R-:W-:-:S04]  /*14600*/  IMAD R3, R4, R9, -R38 ;  /* 0x0000000904037224 */ /* 0x000fc800078e0a26 */
[----:B------:R-:W-:-:S05]  /*14610*/  IMAD R3, R2, -0x2, R3 ;  /* 0xfffffffe02037824 */ /* 0x000fca00078e0203 */
[----:B------:R-:W-:Y:S02]  /*14620*/  VIADDMNMX R6, R3, R9, R6, PT ;  /* 0x0000000903067246 */ /* 0x000fe40003800106 */
[----:B------:R-:W-:-:S07]  /*14630*/  VIMNMX R8, R8, R3, !PT ;  /* 0x0000000308087248 */ /* 0x000fce0007fe0100 */
.L_x_6948:
[----:B------:R-:W-:Y:S05]  /*14640*/  BSYNC B0 ;  /* 0x0000000000007941 */ /* 0x000fea0003800000 */
.L_x_6947:
        /* <DEDUP_REMOVED lines=41> */
[C---:B------:R-:W-:Y:S02]  /*148e0*/  ISETP.GT.AND P5, PT, R8.reuse, 0x28, !P6 ;  /* 0x000000280800780c */ /* 0x040fe400077a4270 */
[----:B------:R-:W-:Y:S02]  /*148f0*/  ISETP.GT.AND P1, PT, R8, 0x29, !P1 ;  /* 0x000000290800780c */ /* 0x000fe40004f24270 */
[----:B------:R-:W-:Y:S02]  /*14900*/  ISETP.LT.OR P5, PT, R6, 0x29, P5 ;  /* 0x000000290600780c */ /* 0x000fe40002fa1670 */
[----:B------:R-:W-:Y:S02]  /*14910*/  ISETP.GT.AND P2, PT, R8, 0x30, !P2 ;  /* 0x000000300800780c */ /* 0x000fe40005744270 */
[----:B------:R-:W-:-:S02]  /*14920*/  FSEL R9, R46, -INF , !P5 ;  /* 0xff8000002e097808 */ /* 0x000fc40006800000 */
[----:B------:R-:W-:Y:S02]  /*14930*/  ISETP.LT.OR P1, PT, R6, 0x2a, P1 ;  /* 0x0000002a0600780c */ /* 0x000fe40000f21670 */
[----:B------:R-:W-:Y:S02]  /*14940*/  ISETP.GT.AND P3, PT, R8, 0x31, !P3 ;  /* 0x000000310800780c */ /* 0x000fe40005f64270 */
[----:B------:R-:W-:Y:S02]  /*14950*/  ISETP.LT.OR P2, PT, R6, 0x31, P2 ;  /* 0x000000310600780c */ /* 0x000fe40001741670 */
[----:B------:R-:W-:Y:S02]  /*14960*/  FSEL R52, R36, -INF , !P1 ;  /* 0xff80000024347808 */ /* 0x000fe40004800000 */
[----:B------:R-:W-:Y:S02]  /*14970*/  ISETP.NE.AND P6, PT, R41, RZ, PT ;  /* 0x000000ff2900720c */ /* 0x000fe40003fc5270 */
[----:B------:R-:W-:-:S02]  /*14980*/  ISETP.GT.AND P4, PT, R8, 0x38, !P4 ;  /* 0x000000380800780c */ /* 0x000fc40006784270 */
[----:B------:R-:W-:Y:S02]  /*14990*/  ISETP.LT.OR P3, PT, R6, 0x32, P3 ;  /* 0x000000320600780c */ /* 0x000fe40001f61670 */
[----:B------:R-:W-:Y:S02]  /*149a0*/  FSEL R50, R50, -INF , !P2 ;  /* 0xff80000032327808 */ /* 0x000fe40005000000 */
[----:B------:R-:W-:Y:S02]  /*149b0*/  ISETP.GT.AND P1, PT, R8, 0x39, !P6 ;  /* 0x000000390800780c */ /* 0x000fe40007724270 */
[C---:B------:R-:W-:Y:S02]  /*149c0*/  ISETP.LT.OR P4, PT, R6.reuse, 0x39, P4 ;  /* 0x000000390600780c */ /* 0x040fe40002781670 */
[----:B------:R-:W-:Y:S01]  /*149d0*/  FSEL R56, R51, -INF , !P3 ;  /* 0xff80000033387808 */ /* 0x000fe20005800000 */
[----:B------:R-:W-:Y:S01]  /*149e0*/  UIADD3 UR4, UP0, UR37, 0x200, URZ ;  /* 0x0000020025047890 */ /* 0x000fe2000ff1e03f */
[----:B------:R-:W-:-:S02]  /*149f0*/  ISETP.LT.OR P1, PT, R6, 0x3a, P1 ;  /* 0x0000003a0600780c */ /* 0x000fc40000f21670 */
[----:B------:R-:W-:Y:S01]  /*14a00*/  FSEL R54, R54, -INF , !P4 ;  /* 0xff80000036367808 */ /* 0x000fe20006000000 */
[----:B------:R-:W-:Y:S02]  /*14a10*/  ULOP3.LUT UR4, UR4, 0x4, URZ, 0xfc, !UPT ;  /* 0x0000000404047892 */ /* 0x000fe4000f8efc3f */
[----:B------:R-:W-:Y:S01]  /*14a20*/  UIADD3.X UR5, URZ, UR36, URZ, UP0, !UPT ;  /* 0x000000243f057290 */ /* 0x000fe200087fe43f */
        /* <DEDUP_REMOVED lines=31> */
[----:B------:R-:W-:-:S04]  /*14c20*/  FMNMX.FTZ R4, R52, R4, !PT ;  /* 0x0000000434047209 */ /* 0x000fc80007810000 */
[----:B------:R-:W-:-:S04]  /*14c30*/  FMNMX.FTZ R4, R50, R4, !PT ;  /* 0x0000000432047209 */ /* 0x000fc80007810000 */
[----:B------:R-:W-:-:S04]  /*14c40*/  FMNMX.FTZ R4, R56, R4, !PT ;  /* 0x0000000438047209 */ /* 0x000fc80007810000 */
[----:B------:R-:W-:Y:S01]  /*14c50*/  FMNMX.FTZ R41, R54, R4, !PT ;  /* 0x0000000436297209 */ /* 0x000fe20007810000 */
[----:B------:R-:W-:Y:S02]  /*14c60*/  IMAD.U32 R4, RZ, RZ, UR4 ;  /* 0x00000004ff047e24 */ /* 0x000fe4000f8e00ff */
[----:B------:R-:W-:Y:S01]  /*14c70*/  IMAD.U32 R5, RZ, RZ, UR5 ;  /* 0x00000005ff057e24 */ /* 0x000fe2000f8e00ff */
        /* <DEDUP_REMOVED lines=43> */
.L_x_6953:
[----:B------:R-:W-:Y:S05]  /*14f30*/  BSYNC B0 ;  /* 0x0000000000007941 */ /* 0x000fea0003800000 */
.L_x_6952:
        /* <DEDUP_REMOVED lines=8> */
[----:B------:R-:W3:Y:S04]  /*14fc0*/  LD.E R46, desc[UR44][R16.64+0x220] ;  /* 0x0002202c102e7980 */ /* 0x000ee8000c101900 */
[----:B------:R-:W4:Y:S04]  /*14fd0*/  LD.E R5, desc[UR44][R4.64] ;  /* 0x0000002c04057980 */ /* 0x000f28000c101900 */
[----:B------:R-:W5:Y:S04]  /*14fe0*/  LD.E R47, desc[UR44][R16.64+0x210] ;  /* 0x0002102c102f7980 */ /* 0x000f68000c101900 */
[----:B------:R-:W5:Y:S01]  /*14ff0*/  LD.E R49, desc[UR44][R16.64+0x214] ;  /* 0x0002142c10317980 */ /* 0x000f62000c101900 */
[C---:B--2---:R-:W-:Y:S01]  /*15000*/  FSETP.NEU.FTZ.AND P1, PT, R20.reuse, -INF , PT ;  /* 0xff8000001400780b */ /* 0x044fe20003f3d000 */
[----:B---3--:R-:W-:-:S05]  /*15010*/  FMUL.FTZ R41, R20, R46 ;  /* 0x0000002e14297220 */ /* 0x008fca0000410000 */
[----:B------:R-:W-:Y:S02]  /*15020*/  FSEL R41, R41, RZ, P1 ;  /* 0x000000ff29297208 */ /* 0x000fe40000800000 */
[----:B----4-:R-:W-:-:S03]  /*15030*/  FSETP.NEU.FTZ.AND P1, PT, R5, -INF , PT ;  /* 0xff8000000500780b */ /* 0x010fc60003f3d000 */
[-CC-:B------:R-:W-:Y:S01]  /*15040*/  FFMA.FTZ R2, R48, R46.reuse, -R41.reuse ;  /* 0x0000002e30027223 */ /* 0x180fe20000010829 */
[-CC-:B------:R-:W-:Y:S01]  /*15050*/  FFMA.FTZ R35, R35, R46.reuse, -R41.reuse ;  /* 0x0000002e23237223 */ /* 0x180fe20000010829 */
[-CC-:B------:R-:W-:Y:S01]  /*15060*/  FFMA.FTZ R33, R33, R46.reuse, -R41.reuse ;  /* 0x0000002e21217223 */ /* 0x180fe20000010829 */
[-CC-:B------:R-:W-:Y:S01]  /*15070*/  FFMA.FTZ R31, R31, R46.reuse, -R41.reuse ;  /* 0x0000002e1f1f7223 */ /* 0x180fe20000010829 */
[----:B------:R1:W5:Y:S01]  /*15080*/  MUFU.EX2 R168, R2 ;  /* 0x0000000200a87308 */ /* 0x0003620000000800 */
[-CC-:B------:R-:W-:Y:S01]  /*15090*/  FFMA.FTZ R30, R30, R46.reuse, -R41.reuse ;  /* 0x0000002e1e1e7223 */ /* 0x180fe20000010829 */
[-CC-:B------:R-:W-:Y:S01]  /*150a0*/  FFMA.FTZ R29, R29, R46.reuse, -R41.reuse ;  /* 0x0000002e1d1d7223 */ /* 0x180fe20000010829 */
[-CC-:B------:R-:W-:Y:S01]  /*150b0*/  FFMA.FTZ R28, R28, R46.reuse, -R41.reuse ;  /* 0x0000002e1c1c7223 */ /* 0x180fe20000010829 */
[-CC-:B------:R-:W-:Y:S01]  /*150c0*/  FFMA.FTZ R15, R15, R46.reuse, -R41.reuse ;  /* 0x0000002e0f0f7223 */ /* 0x180fe20000010829 */
[-CC-:B------:R-:W-:Y:S01]  /*150d0*/  FFMA.FTZ R27, R27, R46.reuse, -R41.reuse ;  /* 0x0000002e1b1b7223 */ /* 0x180fe20000010829 */
[-CC-:B------:R-:W-:Y:S01]  /*150e0*/  FFMA.FTZ R26, R26, R46.reuse, -R41.reuse ;  /* 0x0000002e1a1a7223 */ /* 0x180fe20000010829 */
[-CC-:B------:R-:W-:Y:S01]  /*150f0*/  FFMA.FTZ R25, R25, R46.reuse, -R41.reuse ;  /* 0x0000002e19197223 */ /* 0x180fe20000010829 */
[----:B------:R-:W2:Y:S01]  /*15100*/  MUFU.EX2 R35, R35 ;  /* 0x0000002300237308 */ /* 0x000ea20000000800 */
[----:B-1----:R-:W-:Y:S01]  /*15110*/  FMUL.FTZ R2, R46, R5 ;  /* 0x000000052e027220 */ /* 0x002fe20000410000 */
[-CC-:B------:R-:W-:Y:S01]  /*15120*/  FFMA.FTZ R24, R24, R46.reuse, -R41.reuse ;  /* 0x0000002e18187223 */ /* 0x180fe20000010829 */
[-CC-:B------:R-:W-:Y:S01]  /*15130*/  FFMA.FTZ R21, R21, R46.reuse, -R41.reuse ;  /* 0x0000002e15157223 */ /* 0x180fe20000010829 */
[-CC-:B------:R-:W-:Y:S01]  /*15140*/  FFMA.FTZ R19, R19, R46.reuse, -R41.reuse ;  /* 0x0000002e13137223 */ /* 0x180fe20000010829 */
[-CC-:B------:R-:W-:Y:S01]  /*15150*/  FFMA.FTZ R18, R18, R46.reuse, -R41.reuse ;  /* 0x0000002e12127223 */ /* 0x180fe20000010829 */
[----:B------:R-:W-:Y:S01]  /*15160*/  FSEL R3, R2, RZ, P1 ;  /* 0x000000ff02037208 */ /* 0x000fe20000800000 */
[----:B------:R-:W-:Y:S01]  /*15170*/  FFMA.FTZ R7, R7, R46, -R41 ;  /* 0x0000002e07077223 */ /* 0x000fe20000010829 */
[----:B------:R-:W-:Y:S01]  /*15180*/  MUFU.EX2 R33, R33 ;  /* 0x0000002100217308 */ /* 0x000fe20000000800 */
[----:B-----5:R-:W-:-:S02]  /*15190*/  FADD.FTZ R2, R168, R47 ;  /* 0x0000002fa8027221 */ /* 0x020fc40000010000 */
        /* <DEDUP_REMOVED lines=8> */
[----:B--2---:R-:W-:Y:S01]  /*15220*/  FADD.FTZ R20, R35, R2 ;  /* 0x0000000223147221 */ /* 0x004fe20000010000 */
[-CC-:B------:R-:W-:Y:S01]  /*15230*/  FFMA.FTZ R13, R13, R46.reuse, -R3.reuse ;  /* 0x0000002e0d0d7223 */ /* 0x180fe20000010803 */
[-CC-:B------:R-:W-:Y:S01]  /*15240*/  FFMA.FTZ R11, R11, R46.reuse, -R3.reuse ;  /* 0x0000002e0b0b7223 */ /* 0x180fe20000010803 */
[-CC-:B------:R-:W-:Y:S01]  /*15250*/  FFMA.FTZ R10, R10, R46.reuse, -R3.reuse ;  /* 0x0000002e0a0a7223 */ /* 0x180fe20000010803 */
[-CC-:B------:R-:W-:Y:S01]  /*15260*/  FFMA.FTZ R9, R9, R46.reuse, -R3.reuse ;  /* 0x0000002e09097223 */ /* 0x180fe20000010803 */
[----:B------:R-:W1:Y:S01]  /*15270*/  MUFU.EX2 R40, R40 ;  /* 0x0000002800287308 */ /* 0x000e620000000800 */
[----:B------:R-:W-:-:S07]  /*15280*/  FFMA.FTZ R2, R52, R46, -R3 ;  /* 0x0000002e34027223 */ /* 0x000fce0000010803 */
[----:B------:R-:W2:Y:S08]  /*15290*/  MUFU.EX2 R39, R39 ;  /* 0x0000002700277308 */ /* 0x000eb00000000800 */
[----:B------:R-:W3:Y:S01]  /*152a0*/  MUFU.EX2 R38, R38 ;  /* 0x0000002600267308 */ /* 0x000ee20000000800 */
[----:B-1----:R-:W-:-:S07]  /*152b0*/  FADD.FTZ R4, R40, R49 ;  /* 0x0000003128047221 */ /* 0x002fce0000010000 */
[----:B------:R-:W1:Y:S01]  /*152c0*/  MUFU.EX2 R37, R37 ;  /* 0x0000002500257308 */ /* 0x000e620000000800 */
[----:B--2---:R-:W-:-:S07]  /*152d0*/  FADD.FTZ R5, R39, R4 ;  /* 0x0000000427057221 */ /* 0x004fce0000010000 */
[----:B------:R-:W-:Y:S01]  /*152e0*/  MUFU.EX2 R30, R30 ;  /* 0x0000001e001e7308 */ /* 0x000fe20000000800 */
[----:B---3--:R-:W-:-:S07]  /*152f0*/  FADD.FTZ R4, R38, R5 ;  /* 0x0000000526047221 */ /* 0x008fce0000010000 */
[----:B------:R-:W2:Y:S01]  /*15300*/  MUFU.EX2 R34, R34 ;  /* 0x0000002200227308 */ /* 0x000ea20000000800 */
[----:B-1----:R-:W-:Y:S01]  /*15310*/  FADD.FTZ R5, R37, R4 ;  /* 0x0000000425057221 */ /* 0x002fe20000010000 */
[----:B------:R-:W-:-:S06]  /*15320*/  FFMA.FTZ R4, R50, R46, -R3 ;  /* 0x0000002e32047223 */ /* 0x000fcc0000010803 */
[----:B------:R-:W-:Y:S08]  /*15330*/  MUFU.EX2 R29, R29 ;  /* 0x0000001d001d7308 */ /* 0x000ff00000000800 */
[----:B------:R-:W1:Y:S01]  /*15340*/  MUFU.EX2 R173, R32 ;  /* 0x0000002000ad7308 */ /* 0x000e620000000800 */
[----:B--2---:R-:W-:Y:S01]  /*15350*/  FADD.FTZ R42, R34, R5 ;  /* 0x00000005222a7221 */ /* 0x004fe20000010000 */
[----:B------:R-:W-:-:S06]  /*15360*/  FFMA.FTZ R5, R56, R46, -R3 ;  /* 0x0000002e38057223 */ /* 0x000fcc0000010803 */
[----:B------:R-:W2:Y:S08]  /*15370*/  MUFU.EX2 R28, R28 ;  /* 0x0000001c001c7308 */ /* 0x000eb00000000800 */
[----:B------:R3:W-:Y:S01]  /*15380*/  MUFU.EX2 R182, R15 ;  /* 0x0000000f00b67308 */ /* 0x0007e20000000800 */
[----:B-1----:R-:W-:-:S07]  /*15390*/  FADD.FTZ R31, R173, R42 ;  /* 0x0000002aad1f7221 */ /* 0x002fce0000010000 */
[----:B------:R-:W-:Y:S01]  /*153a0*/  MUFU.EX2 R14, R14 ;  /* 0x0000000e000e7308 */ /* 0x000fe20000000800 */
[----:B---3--:R-:W-:-:S04]  /*153b0*/  FADD.FTZ R15, R33, R20 ;  /* 0x00000014210f7221 */ /* 0x008fc80000010000 */
[----:B------:R-:W-:-:S03]  /*153c0*/  FADD.FTZ R15, R170, R15 ;  /* 0x0000000faa0f7221 */ /* 0x000fc60000010000 */
[----:B------:R-:W1:Y:S01]  /*153d0*/  MUFU.EX2 R27, R27 ;  /* 0x0000001b001b7308 */ /* 0x000e620000000800 */
[----:B------:R-:W-:-:S04]  /*153e0*/  FADD.FTZ R32, R30, R15 ;  /* 0x0000000f1e207221 */ /* 0x000fc80000010000 */
[----:B------:R-:W-:-:S03]  /*153f0*/  FADD.FTZ R15, R29, R32 ;  /* 0x000000201d0f7221 */ /* 0x000fc60000010000 */
[----:B------:R-:W-:Y:S01]  /*15400*/  MUFU.EX2 R13, R13 ;  /* 0x0000000d000d7308 */ /* 0x000fe20000000800 */
[----:B--2---:R-:W-:-:S07]  /*15410*/  FADD.FTZ R42, R28, R15 ;  /* 0x0000000f1c2a7221 */ /* 0x004fce0000010000 */
[----:B------:R-:W0:Y:S01]  /*15420*/  MUFU.EX2 R26, R26 ;  /* 0x0000001a001a7308 */ /* 0x000e220000000800 */
[----:B-1----:R-:W-:-:S07]  /*15430*/  FADD.FTZ R15, R27, R42 ;  /* 0x0000002a1b0f7221 */ /* 0x002fce0000010000 */
[----:B------:R-:W-:Y:S08]  /*15440*/  MUFU.EX2 R11, R11 ;  /* 0x0000000b000b7308 */ /* 0x000ff00000000800 */
[----:B------:R-:W1:Y:S01]  /*15450*/  MUFU.EX2 R25, R25 ;  /* 0x0000001900197308 */ /* 0x000e620000000800 */
[----:B0-----:R-:W-:-:S07]  /*15460*/  FADD.FTZ R44, R26, R15 ;  /* 0x0000000f1a2c7221 */ /* 0x001fce0000010000 */
[----:B------:R-:W-:Y:S08]  /*15470*/  MUFU.EX2 R10, R10 ;  /* 0x0000000a000a7308 */ /* 0x000ff00000000800 */
[----:B------:R-:W0:Y:S08]  /*15480*/  MUFU.EX2 R24, R24 ;  /* 0x0000001800187308 */ /* 0x000e300000000800 */
[----:B------:R-:W-:Y:S08]  /*15490*/  MUFU.EX2 R9, R9 ;  /* 0x0000000900097308 */ /* 0x000ff00000000800 */
[----:B------:R2:W-:Y:S08]  /*154a0*/  MUFU.EX2 R20, R2 ;  /* 0x0000000200147308 */ /* 0x0005f00000000800 */
[----:B------:R-:W3:Y:S01]  /*154b0*/  MUFU.EX2 R21, R21 ;  /* 0x0000001500157308 */ /* 0x000ee20000000800 */
[----:B--2---:R-:W-:Y:S01]  /*154c0*/  FADD.FTZ R2, R14, R31 ;  /* 0x0000001f0e027221 */ /* 0x004fe20000010000 */
[----:B-1----:R-:W-:-:S03]  /*154d0*/  FADD.FTZ R31, R25, R44 ;  /* 0x0000002c191f7221 */ /* 0x002fc60000010000 */
[----:B------:R-:W-:Y:S01]  /*154e0*/  FADD.FTZ R42, R13, R2 ;  /* 0x000000020d2a7221 */ /* 0x000fe20000010000 */
[-CC-:B------:R-:W-:Y:S01]  /*154f0*/  FFMA.FTZ R2, R54, R46.reuse, -R3.reuse ;  /* 0x0000002e36027223 */ /* 0x180fe20000010803 */
[----:B------:R-:W-:Y:S01]  /*15500*/  FFMA.FTZ R3, R36, R46, -R3 ;  /* 0x0000002e24037223 */ /* 0x000fe20000010803 */
[----:B------:R-:W1:Y:S01]  /*15510*/  MUFU.EX2 R19, R19 ;  /* 0x0000001300137308 */ /* 0x000e620000000800 */
[----:B------:R-:W-:Y:S01]  /*15520*/  FADD.FTZ R15, R11, R42 ;  /* 0x0000002a0b0f7221 */ /* 0x000fe20000010000 */
[----:B0-----:R-:W-:-:S06]  /*15530*/  FADD.FTZ R42, R24, R31 ;  /* 0x0000001f182a7221 */ /* 0x001fcc0000010000 */
[----:B------:R0:W2:Y:S01]  /*15540*/  MUFU.EX2 R181, R4 ;  /* 0x0000000400b57308 */ /* 0x0000a20000000800 */
[----:B---3--:R-:W-:-:S07]  /*15550*/  FADD.FTZ R42, R21, R42 ;  /* 0x0000002a152a7221 */ /* 0x008fce0000010000 */
[----:B------:R-:W-:Y:S01]  /*15560*/  MUFU.EX2 R18, R18 ;  /* 0x0000001200127308 */ /* 0x000fe20000000800 */
[----:B0-----:R-:W-:-:S07]  /*15570*/  FADD.FTZ R4, R10, R15 ;  /* 0x0000000f0a047221 */ /* 0x001fce0000010000 */
[----:B------:R0:W3:Y:S08]  /*15580*/  MUFU.EX2 R32, R5 ;  /* 0x0000000500207308 */ /* 0x0000f00000000800 */
[----:B------:R-:W4:Y:S01]  /*15590*/  MUFU.EX2 R7, R7 ;  /* 0x0000000700077308 */ /* 0x000f220000000800 */
[----:B0-----:R-:W-:-:S04]  /*155a0*/  FADD.FTZ R5, R9, R4 ;  /* 0x0000000409057221 */ /* 0x001fc80000010000 */
[----:B------:R-:W-:Y:S01]  /*155b0*/  FADD.FTZ R4, R20, R5 ;  /* 0x0000000514047221 */ /* 0x000fe20000010000 */
[----:B-1----:R-:W-:Y:S02]  /*155c0*/  FADD.FTZ R5, R19, R42 ;  /* 0x0000002a13057221 */ /* 0x002fe40000010000 */
[----:B------:R0:W1:Y:S01]  /*155d0*/  MUFU.EX2 R183, R2 ;  /* 0x0000000200b77308 */ /* 0x0000620000000800 */
[----:B--2---:R-:W-:-:S04]  /*155e0*/  FADD.FTZ R15, R181, R4 ;  /* 0x00000004b50f7221 */ /* 0x004fc80000010000 */
[----:B---3--:R-:W-:-:S03]  /*155f0*/  FADD.FTZ R4, R32, R15 ;  /* 0x0000000f20047221 */ /* 0x008fc60000010000 */
[----:B------:R-:W2:Y:S01]  /*15600*/  MUFU.EX2 R36, R3 ;  /* 0x0000000300247308 */ /* 0x000ea20000000800 */
[----:B0-----:R-:W-:-:S04]  /*15610*/  FADD.FTZ R2, R18, R5 ;  /* 0x0000000512027221 */ /* 0x001fc80000010000 */
[----:B----4-:R-:W-:Y:S01]  /*15620*/  FADD.FTZ R5, R7, R2 ;  /* 0x0000000207057221 */ /* 0x010fe20000010000 */
[----:B-1----:R-:W-:-:S03]  /*15630*/  FADD.FTZ R15, R183, R4 ;  /* 0x00000004b70f7221 */ /* 0x002fc60000010000 */
[----:B------:R-:W-:-:S05]  /*15640*/  FADD.FTZ R31, R182, R5 ;  /* 0x00000005b61f7221 */ /* 0x000fca0000010000 */
[----:B------:R-:W-:Y:S01]  /*15650*/  ST.E desc[UR44][R16.64+0x210], R31 ;  /* 0x0002101f10007985 */ /* 0x000fe2000c10192c */
[----:B--2---:R-:W-:-:S05]  /*15660*/  FADD.FTZ R15, R36, R15 ;  /* 0x0000000f240f7221 */ /* 0x004fca0000010000 */
        /* <DEDUP_REMOVED lines=30> */
[----:B------:R-:W-:-:S04]  /*15850*/  UIADD3 UR4, UP0, UR37, 0x230, URZ ;  /* 0x0000023025047890 */ /* 0x000fc8000ff1e03f */
[----:B------:R-:W-:Y:S02]  /*15860*/  ULOP3.LUT UR5, UR4, 0x4, URZ, 0xfc, !UPT ;  /* 0x0000000404057892 */ /* 0x000fe4000f8efc3f */
[----:B------:R-:W-:-:S04]  /*15870*/  UIADD3.X UR6, URZ, UR36, URZ, UP0, !UPT ;  /* 0x000000243f067290 */ /* 0x000fc800087fe43f */
[----:B------:R-:W-:Y:S02]  /*15880*/  IMAD.U32 R2, RZ, RZ, UR5 ;  /* 0x00000005ff027e24 */ /* 0x000fe4000f8e00ff */
[----:B------:R-:W-:Y:S02]  /*15890*/  IMAD.U32 R3, RZ, RZ, UR6 ;  /* 0x00000006ff037e24 */ /* 0x000fe4000f8e00ff */
[----:B--2---:R-:W-:-:S05]  /*158a0*/  FMUL.FTZ R5, R6, R5 ;  /* 0x0000000506057220 */ /* 0x004fca0000410000 */
        /* <DEDUP_REMOVED lines=66> */
[----:B------:R-:W-:-:S06]  /*15cd0*/  ULOP3.LUT UR5, UR4, 0x8, URZ, 0xfc, !UPT ;  /* 0x0000000804057892 */ /* 0x000fcc000f8efc3f */
[----:B------:R-:W-:Y:S02]  /*15ce0*/  IMAD.U32 R4, RZ, RZ, UR5 ;  /* 0x00000005ff047e24 */ /* 0x000fe4000f8e00ff */
[C---:B--2---:R-:W-:Y:S01]  /*15cf0*/  FMUL.FTZ R5, R6.reuse, R5 ;  /* 0x0000000506057220 */ /* 0x044fe20000410000 */
[----:B---3--:R-:W-:-:S04]  /*15d00*/  FMUL.FTZ R131, R6, R131 ;  /* 0x0000008306837220 */ /* 0x008fc80000410000 */
[----:B------:R0:W-:Y:S01]  /*15d10*/  ST.E desc[UR44][R16.64+0x270], R5 ;  /* 0x0002700510007985 */ /* 0x0001e2000c10192c */
[C---:B----4-:R-:W-:Y:S01]  /*15d20*/  FMUL.FTZ R9, R6.reuse, R9 ;  /* 0x0000000906097220 */ /* 0x050fe20000410000 */
[C---:B-----5:R-:W-:Y:S01]  /*15d30*/  FMUL.FTZ R11, R6.reuse, R11 ;  /* 0x0000000b060b7220 */ /* 0x060fe20000410000 */
[C---:B------:R-:W-:Y:S01]  /*15d40*/  FMUL.FTZ R13, R6.reuse, R13 ;  /* 0x0000000d060d7220 */ /* 0x040fe20000410000 */
[----:B0-----:R-:W-:Y:S02]  /*15d50*/  IMAD.U32 R5, RZ, RZ, UR6 ;  /* 0x00000006ff057e24 */ /* 0x001fe4000f8e00ff */
        /* <DEDUP_REMOVED lines=119> */
[----:B------:R-:W-:Y:S01]  /*164d0*/  ULOP3.LUT UR4, UR4, 0xc, URZ, 0xfc, !UPT ;  /* 0x0000000c04047892 */ /* 0x000fe2000f8efc3f */
[----:B-1----:R-:W-:-:S05]  /*164e0*/  IMAD.U32 R7, RZ, RZ, UR6 ;  /* 0x00000006ff077e24 */ /* 0x002fca000f8e00ff */
[----:B------:R-:W-:Y:S02]  /*164f0*/  IMAD.U32 R6, RZ, RZ, UR4 ;  /* 0x00000004ff067e24 */ /* 0x000fe4000f8e00ff */
        /* <DEDUP_REMOVED lines=1117> */
[----:B------:R-:W3:Y:S04]  /*1aad0*/  LD.E R11, desc[UR44][R2.64] ;  /* 0x0000002c020b7980 */ /* 0x000ee8000c101900 */
[----:B---3--:R3:W-:Y:S04]  /*1aae0*/  ST.E desc[UR44][R2.64], R11 ;  /* 0x0000000b02007985 */ /* 0x0087e8000c10192c */
[----:B------:R-:W4:Y:S04]  /*1aaf0*/  LD.E R13, desc[UR44][R4.64] ;  /* 0x0000002c040d7980 */ /* 0x000f28000c101900 */
[----:B----4-:R4:W-:Y:S04]  /*1ab00*/  ST.E desc[UR44][R4.64], R13 ;  /* 0x0000000d04007985 */ /* 0x0109e8000c10192c */
[----:B------:R-:W5:Y:S04]  /*1ab10*/  LD.E R15, desc[UR44][R6.64] ;  /* 0x0000002c060f7980 */ /* 0x000f68000c101900 */
[----:B-----5:R5:W-:Y:S04]  /*1ab20*/  ST.E desc[UR44][R6.64], R15 ;  /* 0x0000000f06007985 */ /* 0x020be8000c10192c */
[----:B------:R-:W5:Y:S04]  /*1ab30*/  LD.E R19, desc[UR44][R16.64+0x240] ;  /* 0x0002402c10137980 */ /* 0x000f68000c101900 */
[----:B------:R-:W5:Y:S04]  /*1ab40*/  LD.E R21, desc[UR44][R16.64+0x244] ;  /* 0x0002442c10157980 */ /* 0x000f68000c101900 */
[----:B0-----:R-:W5:Y:S04]  /*1ab50*/  LD.E R25, desc[UR44][R16.64+0x248] ;  /* 0x0002482c10197980 */ /* 0x001f68000c101900 */
[----:B-1----:R-:W5:Y:S04]  /*1ab60*/  LD.E R27, desc[UR44][R16.64+0x24c] ;  /* 0x00024c2c101b7980 */ /* 0x002f68000c101900 */
[----:B--2---:R-:W2:Y:S04]  /*1ab70*/  LD.E R9, desc[UR44][R16.64+0x250] ;  /* 0x0002502c10097980 */ /* 0x004ea8000c101900 */
[----:B------:R-:W2:Y:S04]  /*1ab80*/  LD.E R29, desc[UR44][R16.64+0x254] ;  /* 0x0002542c101d7980 */ /* 0x000ea8000c101900 */
[----:B---3--:R-:W3:Y:S04]  /*1ab90*/  LD.E R3, desc[UR44][R16.64+0x258] ;  /* 0x0002582c10037980 */ /* 0x008ee8000c101900 */
[----:B------:R-:W3:Y:S04]  /*1aba0*/  LD.E R11, desc[UR44][R16.64+0x25c] ;  /* 0x00025c2c100b7980 */ /* 0x000ee8000c101900 */
[----:B----4-:R-:W4:Y:S04]  /*1abb0*/  LD.E R5, desc[UR44][R16.64+0x260] ;  /* 0x0002602c10057980 */ /* 0x010f28000c101900 */
[----:B------:R-:W4:Y:S04]  /*1abc0*/  LD.E R13, desc[UR44][R16.64+0x264] ;  /* 0x0002642c100d7980 */ /* 0x000f28000c101900 */
[----:B-----5:R-:W5:Y:S04]  /*1abd0*/  LD.E R7, desc[UR44][R16.64+0x268] ;  /* 0x0002682c10077980 */ /* 0x020f68000c101900 */
        /* <DEDUP_REMOVED lines=113> */
[----:B------:R0:W-:Y:S04]  /*1b2f0*/  ST.E desc[UR44][R16.64+0x240], R19 ;  /* 0x0002401310007985 */ /* 0x0001e8000c10192c */
[----:B------:R0:W-:Y:S04]  /*1b300*/  ST.E desc[UR44][R16.64+0x244], R21 ;  /* 0x0002441510007985 */ /* 0x0001e8000c10192c */
[----:B------:R0:W-:Y:S04]  /*1b310*/  ST.E desc[UR44][R16.64+0x248], R25 ;  /* 0x0002481910007985 */ /* 0x0001e8000c10192c */
[----:B------:R0:W-:Y:S04]  /*1b320*/  ST.E desc[UR44][R16.64+0x24c], R27 ;  /* 0x00024c1b10007985 */ /* 0x0001e8000c10192c */
[----:B--2---:R0:W-:Y:S04]  /*1b330*/  ST.E desc[UR44][R16.64+0x250], R9 ;  /* 0x0002500910007985 */ /* 0x0041e8000c10192c */
[----:B------:R0:W-:Y:S04]  /*1b340*/  ST.E desc[UR44][R16.64+0x254], R29 ;  /* 0x0002541d10007985 */ /* 0x0001e8000c10192c */
[----:B---3--:R0:W-:Y:S04]  /*1b350*/  ST.E desc[UR44][R16.64+0x258], R3 ;  /* 0x0002580310007985 */ /* 0x0081e8000c10192c */
[----:B------:R0:W-:Y:S04]  /*1b360*/  ST.E desc[UR44][R16.64+0x25c], R11 ;  /* 0x00025c0b10007985 */ /* 0x0001e8000c10192c */
[----:B----4-:R0:W-:Y:S04]  /*1b370*/  ST.E desc[UR44][R16.64+0x260], R5 ;  /* 0x0002600510007985 */ /* 0x0101e8000c10192c */
[----:B------:R0:W-:Y:S04]  /*1b380*/  ST.E desc[UR44][R16.64+0x264], R13 ;  /* 0x0002640d10007985 */ /* 0x0001e8000c10192c */
[----:B-----5:R0:W-:Y:S04]  /*1b390*/  ST.E desc[UR44][R16.64+0x268], R7 ;  /* 0x0002680710007985 */ /* 0x0201e8000c10192c */
        /* <DEDUP_REMOVED lines=129> */
.L_x_6955:
[----:B------:R-:W-:Y:S05]  /*1bbb0*/  BSYNC B0 ;  /* 0x0000000000007941 */ /* 0x000fea0003800000 */
.L_x_6954:
[C---:B------:R-:W-:Y:S01]  /*1bbc0*/  ISETP.GT.AND P0, PT, R0.reuse, R12, PT ;  /* 0x0000000c0000720c */ /* 0x040fe20003f04270 */
[----:B------:R-:W-:-:S12]  /*1bbd0*/  VIADD R0, R0, 0xffffffff ;  /* 0xffffffff00007836 */ /* 0x000fd80000000000 */
[----:B------:R-:W-:Y:S05]  /*1bbe0*/  @P0 BRA `(.L_x_6956) ;  /* 0xffffff5400b00947 */ /* 0x000fea000383ffff */
[----:B0-----:R-:W2:Y:S02]  /*1bbf0*/  LDL R2, [R1+0x70] ;  /* 0x0000700001027983 */ /* 0x001ea40000100800 */
[----:B--2---:R-:W-:-:S07]  /*1bc00*/  IMAD.SHL.U32 R2, R2, 0x40, RZ ;  /* 0x0000004002027824 */ /* 0x004fce00078e00ff */
.L_x_6927:
[----:B------:R-:W0:Y:S01]  /*1bc10*/  LDC R3, c[0x0][0x448] ;  /* 0x00011200ff037b82 */ /* 0x000e220000000800 */
[----:B------:R-:W-:-:S07]  /*1bc20*/  ULDC UR4, c[0x0][0xad4] ;  /* 0x0002b50000047ab9 */ /* 0x000fce0000000800 */
[----:B------:R-:W2:Y:S01]  /*1bc30*/  LDC R6, c[0x0][0xadc] ;  /* 0x0002b700ff067b82 */ /* 0x000ea20000000800 */
[----:B0-----:R-:W-:Y:S01]  /*1bc40*/  ISETP.NE.AND P0, PT, R3, 0x1, PT ;  /* 0x000000010300780c */ /* 0x001fe20003f05270 */
[----:B------:R-:W-:-:S12]  /*1bc50*/  VIADD R3, R2, 0x3f ;  /* 0x0000003f02037836 */ /* 0x000fd80000000000 */
[----:B-1----:R-:W0:Y:S08]  /*1bc60*/  @P0 LDC R4, c[0x0][0x44c] ;  /* 0x00011300ff040b82 */ /* 0x002e300000000800 */
[----:B------:R-:W1:Y:S01]  /*1bc70*/  @P0 LDC R5, c[0x0][0x450] ;  /* 0x00011400ff050b82 */ /* 0x000e620000000800 */
[----:B0-----:R-:W-:-:S05]  /*1bc80*/  @P0 IMAD.HI.U32 R2, R3, R4, RZ ;  /* 0x0000000403020227 */ /* 0x001fca00078e00ff */
[----:B-1----:R-:W-:Y:S02]  /*1bc90*/  @P0 SHF.R.U32.HI R3, RZ, R5, R2 ;  /* 0x00000005ff030219 */ /* 0x002fe40000011602 */
[----:B--2---:R-:W-:-:S03]  /*1bca0*/  ISETP.GE.AND P0, PT, R6, 0x1, PT ;  /* 0x000000010600780c */ /* 0x004fc60003f06270 */
        /* <DEDUP_REMOVED lines=13> */
.L_x_6959:
[----:B------:R-:W-:-:S13]  /*1bd80*/  ISETP.NE.AND P0, PT, R6, 0x1, PT ;  /* 0x000000010600780c */ /* 0x000fda0003f05270 */
[----:B------:R-:W0:Y:S02]  /*1bd90*/  @P0 LDC.64 R4, c[0x0][0xae0] ;  /* 0x0002b800ff040b82 */ /* 0x000e240000000a00 */
[----:B0-----:R-:W-:-:S05]  /*1bda0*/  @P0 IMAD.HI.U32 R4, R3, R4, RZ ;  /* 0x0000000403040227 */ /* 0x001fca00078e00ff */
[----:B------:R-:W-:-:S07]  /*1bdb0*/  @P0 SHF.R.U32.HI R3, RZ, R5, R4 ;  /* 0x00000005ff030219 */ /* 0x000fce0000011604 */
.L_x_6960:
[----:B------:R-:W-:Y:S05]  /*1bdc0*/  BSYNC B0 ;  /* 0x0000000000007941 */ /* 0x000fea0003800000 */
.L_x_6958:
[----:B------:R-:W-:-:S05]  /*1bdd0*/  IMAD R3, R3, R6, RZ ;  /* 0x0000000603037224 */ /* 0x000fca00078e02ff */
[----:B------:R-:W-:-:S07]  /*1bde0*/  VIMNMX R2, R2, R3, !PT ;  /* 0x0000000302027248 */ /* 0x000fce0007fe0100 */
.L_x_6957:
[----:B------:R-:W-:-:S05]  /*1bdf0*/  VIADD R2, R2, 0x3f ;  /* 0x0000003f02027836 */ /* 0x000fca0000000000 */
[----:B------:R-:W-:-:S04]  /*1be00*/  SHF.R.S32.HI R3, RZ, 0x1f, R2 ;  /* 0x0000001fff037819 */ /* 0x000fc80000011402 */
[----:B------:R-:W-:-:S04]  /*1be10*/  LEA.HI R3, R3, R2, RZ, 0x6 ;  /* 0x0000000203037211 */ /* 0x000fc800078f30ff */
[----:B------:R-:W-:-:S04]  /*1be20*/  SHF.R.S32.HI R3, RZ, 0x6, R3 ;  /* 0x00000006ff037819 */ /* 0x000fc80000011403 */
[----:B------:R-:W-:-:S04]  /*1be30*/  VIMNMX R10, R164, R3, !PT ;  /* 0x00000003a40a7248 */ /* 0x000fc80007fe0100 */
[----:B------:R-:W-:-:S13]  /*1be40*/  ISETP.GE.AND P0, PT, R0, R10, PT ;  /* 0x0000000a0000720c */ /* 0x000fda0003f06270 */
[----:B------:R-:W-:Y:S05]  /*1be50*/  @!P0 BRA `(.L_x_6961) ;  /* 0x0000009800b08947 */ /* 0x000fea0003800000 */
.L_x_6980:
        /* <DEDUP_REMOVED lines=23> */
.L_x_6963:
[----:B------:R-:W-:Y:S05]  /*1bfd0*/  BSYNC B0 ;  /* 0x0000000000007941 */ /* 0x000fea0003800000 */
.L_x_6962:
        /* <DEDUP_REMOVED lines=13> */
.L_x_6965:
[----:B------:R-:W-:Y:S05]  /*1c0b0*/  BSYNC B0 ;  /* 0x0000000000007941 */ /* 0x000fea0003800000 */
.L_x_6964:
        /* <DEDUP_REMOVED lines=8> */
.L_x_6967:
[----:B------:R-:W-:Y:S05]  /*1c140*/  BSYNC B0 ;  /* 0x0000000000007941 */ /* 0x000fea0003800000 */
.L_x_6966:
[----:B------:R-:W2:Y:S04]  /*1c150*/  LD.E R3, desc[UR44][R16.64+0x1e8] ;  /* 0x0001e82c10037980 */ /* 0x000ea8000c101900 */
[----:B------:R-:W2:Y:S01]  /*1c160*/  LD.E.64 R8, desc[UR44][R16.64+0xa0] ;  /* 0x0000a02c10087980 */ /* 0x000ea2000c101b00 */
[----:B------:R-:W-:Y:S05]  /*1c170*/  WARPSYNC.ALL ;  /* 0x0000000000007948 */ /* 0x000fea0003800000 */
[----:B------:R-:W3:Y:S04]  /*1c180*/  LD.E.64 R18, desc[UR44][R16.64+0x98] ;  /* 0x0000982c10127980 */ /* 0x000ee8000c101b00 */
[----:B0----5:R-:W4:Y:S04]  /*1c190*/  LD.E.64 R6, desc[UR44][R16.64+0x98] ;  /* 0x0000982c10067980 */ /* 0x021f28000c101b00 */
[----:B------:R-:W4:Y:S04]  /*1c1a0*/  LD.E.64 R12, desc[UR44][R16.64+0x98] ;  /* 0x0000982c100c7980 */ /* 0x000f28000c101b00 */
[----:B------:R-:W4:Y:S01]  /*1c1b0*/  LD.E.64 R14, desc[UR44][R16.64+0x98] ;  /* 0x0000982c100e7980 */ /* 0x000f22000c101b00 */
[----:B--2---:R-:W-:-:S02]  /*1c1c0*/  IMAD R2, R3, 0x200, R8 ;  /* 0x0000020003027824 */ /* 0x004fc400078e0208 */
[----:B------:R-:W-:-:S03]  /*1c1d0*/  IMAD.MOV.U32 R3, RZ, RZ, R9 ;  /* 0x000000ffff037224 */ /* 0x000fc600078e0009 */
[C---:B------:R-:W-:Y:S02]  /*1c1e0*/  R2UR UR6, R2.reuse ;  /* 0x00000000020672ca */ /* 0x040fe400000e0000 */
[----:B------:R-:W-:Y:S01]  /*1c1f0*/  R2UR UR7, R3 ;  /* 0x00000000030772ca */ /* 0x000fe200000e0000 */
[----:B------:R0:W-:Y:S01]  /*1c200*/  ST.E desc[UR44][R16.64+0x80], RZ ;  /* 0x000080ff10007985 */ /* 0x0001e2000c10192c */
[----:B------:R-:W-:Y:S02]  /*1c210*/  VIADD R8, R2, 0x2 ;  /* 0x0000000202087836 */ /* 0x000fe40000000000 */
[----:B------:R-:W-:Y:S01]  /*1c220*/  IMAD.MOV.U32 R5, RZ, RZ, 0x1 ;  /* 0x00000001ff057424 */ /* 0x000fe200078e00ff */
[----:B---3--:R-:W-:Y:S02]  /*1c230*/  R2UR UR4, R18 ;  /* 0x00000000120472ca */ /* 0x008fe400000e0000 */
[----:B------:R-:W-:Y:S02]  /*1c240*/  R2UR UR5, R19 ;  /* 0x00000000130572ca */ /* 0x000fe400000e0000 */
[----:B------:R-:W2:Y:S01]  /*1c250*/  LD.E R19, desc[UR44][R16.64+0x54] ;  /* 0x0000542c10137980 */ /* 0x000ea2000c101900 */
[----:B------:R-:W-:-:S10]  /*1c260*/  WARPGROUP.ARRIVE ;  /* 0x00000000000079c5 */ /* 0x000fd40000000000 */
        /* <DEDUP_REMOVED lines=8> */
[----:B------:R0:W5:Y:S01]  /*1c2f0*/  LD.E R18, desc[UR44][R16.64+0x1ec] ;  /* 0x0001ec2c10127980 */ /* 0x000162000c101900 */
[----:B------:R-:W-:Y:S01]  /*1c300*/  VIADD R6, R12, 0x4 ;  /* 0x000000040c067836 */ /* 0x000fe20000000000 */
[----:B------:R-:W-:Y:S01]  /*1c310*/  BSSY B0, `(.L_x_6969) ;  /* 0x0000020000007945 */ /* 0x000fe20003800000 */
[----:B------:R-:W-:Y:S01]  /*1c320*/  VIADD R8, R2, 0x4 ;  /* 0x0000000402087836 */ /* 0x000fe20000000000 */
[----:B------:R0:W-:Y:S01]  /*1c330*/  ST.E desc[UR44][R16.64+0x80], R5 ;  /* 0x0000800510007985 */ /* 0x0001e2000c10192c */
[----:B------:R-:W-:Y:S01]  /*1c340*/  WARPGROUP.ARRIVE ;  /* 0x00000000000079c5 */ /* 0x000fe20000000000 */
[----:B------:R-:W-:-:S02]  /*1c350*/  IMAD.MOV.U32 R7, RZ, RZ, R13 ;  /* 0x000000ffff077224 */ /* 0x000fc400078e000d */
[----:B------:R-:W-:-:S03]  /*1c360*/  IMAD.MOV.U32 R3, RZ, RZ, R15 ;  /* 0x000000ffff037224 */ /* 0x000fc600078e000f */
[----:B------:R-:W-:Y:S01]  /*1c370*/  HGMMA.64x64x16.F32.BF16 R24, gdesc[UR4], R24, gsb0 ;  /* 0x00e00000041879f0 */ /* 0x000fe20008001818 */
[----:B------:R-:W-:Y:S02]  /*1c380*/  R2UR UR6, R8 ;  /* 0x00000000080672ca */ /* 0x000fe400000e0000 */
[----:B------:R-:W-:Y:S02]  /*1c390*/  R2UR UR7, R9 ;  /* 0x00000000090772ca */ /* 0x000fe400000e0000 */
[----:B------:R-:W-:Y:S01]  /*1c3a0*/  R2UR UR4, R6 ;  /* 0x00000000060472ca */ /* 0x000fe200000e0000 */
[----:B------:R-:W-:Y:S01]  /*1c3b0*/  VIADD R6, R2, 0x6 ;  /* 0x0000000602067836 */ /* 0x000fe20000000000 */
[----:B------:R-:W-:Y:S01]  /*1c3c0*/  R2UR UR5, R7 ;  /* 0x00000000070572ca */ /* 0x000fe200000e0000 */
[----:B------:R-:W-:Y:S02]  /*1c3d0*/  VIADD R2, R14, 0x6 ;  /* 0x000000060e027836 */ /* 0x000fe40000000000 */
[----:B------:R-:W-:Y:S01]  /*1c3e0*/  IMAD.MOV.U32 R7, RZ, RZ, R9 ;  /* 0x000000ffff077224 */ /* 0x000fe200078e0009 */
[----:B------:R-:W-:-:S02]  /*1c3f0*/  WARPGROUP.DEPBAR.LE gsb0, 0x0 ;  /* 0x00008000000079c5 */ /* 0x000fc40000010000 */
[----:B------:R0:W-:Y:S01]  /*1c400*/  ST.E desc[UR44][R16.64+0x80], R5 ;  /* 0x0000800510007985 */ /* 0x0001e2000c10192c */
[----:B------:R-:W-:-:S06]  /*1c410*/  WARPGROUP.ARRIVE ;  /* 0x00000000000079c5 */ /* 0x000fcc0000000000 */
[----:B------:R-:W-:Y:S01]  /*1c420*/  HGMMA.64x64x16.F32.BF16 R24, gdesc[UR4], R24, gsb0 ;  /* 0x00e00000041879f0 */ /* 0x000fe20008001818 */
[----:B------:R-:W-:Y:S02]  /*1c430*/  R2UR UR6, R6 ;  /* 0x00000000060672ca */ /* 0x000fe400000e0000 */
[----:B------:R-:W-:Y:S02]  /*1c440*/  R2UR UR7, R7 ;  /* 0x00000000070772ca */ /* 0x000fe400000e0000 */
        /* <DEDUP_REMOVED lines=8> */
[----:B------:R-:W-:Y:S02]  /*1c4d0*/  WARPGROUP.DEPBAR.LE gsb0, 0x0 ;  /* 0x00008000000079c5 */ /* 0x000fe40000010000 */
[----:B------:R0:W-:Y:S10]  /*1c4e0*/  ST.E desc[UR44][R16.64+0x80], R5 ;  /* 0x0000800510007985 */ /* 0x0001f4000c10192c */
[----:B------:R-:W-:Y:S05]  /*1c4f0*/  @!P1 BRA `(.L_x_6970) ;  /* 0x0000000000049947 */ /* 0x000fea0003800000 */
[----:B------:R-:W-:Y:S01]  /*1c500*/  BPT.TRAP 0x1 ;  /* 0x000000040000795c */ /* 0x000fe20000300000 */
.L_x_6970:
[----:B------:R-:W-:Y:S05]  /*1c510*/  BSYNC B0 ;  /* 0x0000000000007941 */ /* 0x000fea0003800000 */
.L_x_6969:
        /* <DEDUP_REMOVED lines=13> */
.L_x_6972:
[----:B------:R-:W-:Y:S05]  /*1c5f0*/  BSYNC B0 ;  /* 0x0000000000007941 */ /* 0x000fea0003800000 */
.L_x_6971:
        /* <DEDUP_REMOVED lines=8> */
.L_x_6974:
[----:B------:R-:W-:Y:S05]  /*1c680*/  BSYNC B0 ;  /* 0x0000000000007941 */ /* 0x000fea0003800000 */
.L_x_6973:
[----:B------:R-:W2:Y:S01]  /*1c690*/  S2R R2, SR_TID.X ;  /* 0x0000000000027919 */ /* 0x000ea20000002100 */
[----:B------:R-:W3:Y:S01]  /*1c6a0*/  LD.E R9, desc[UR44][R16.64+0x1e8] ;  /* 0x0001e82c10097980 */ /* 0x000ee2000c101900 */
[----:B--2---:R-:W-:-:S03]  /*1c6b0*/  LOP3.LUT R8, R2, 0x7f, RZ, 0xc0, !PT ;  /* 0x0000007f02087812 */ /* 0x004fc600078ec0ff */
[----:B------:R-:W3:Y:S01]  /*1c6c0*/  LD.E.64 R2, desc[UR44][R16.64+0xb8] ;  /* 0x0000b82c10027980 */ /* 0x000ee2000c101b00 */
[----:B------:R-:W-:Y:S05]  /*1c6d0*/  WARPSYNC.ALL ;  /* 0x0000000000007948 */ /* 0x000fea0003800000 */
[----:B------:R-:W-:Y:S02]  /*1c6e0*/  ISETP.NE.AND P2, PT, R8, RZ, PT ;  /* 0x000000ff0800720c */ /* 0x000fe40003f45270 */
[----:B------:R-:W2:Y:S04]  /*1c6f0*/  LD.E R8, desc[UR44][R16.64+0x88] ;  /* 0x0000882c10087980 */ /* 0x000ea8000c101900 */
[----:B-1---5:R-:W4:Y:S04]  /*1c700*/  LD.E.64 R6, desc[UR44][R16.64+0xb0] ;  /* 0x0000b02c10067980 */ /* 0x022f28000c101b00 */
[----:B------:R-:W4:Y:S04]  /*1c710*/  LD.E.64 R12, desc[UR44][R16.64+0xb0] ;  /* 0x0000b02c100c7980 */ /* 0x000f28000c101b00 */
[----:B------:R-:W4:Y:S04]  /*1c720*/  LD.E.64 R14, desc[UR44][R16.64+0xb0] ;  /* 0x0000b02c100e7980 */ /* 0x000f28000c101b00 */
[----:B------:R-:W4:Y:S01]  /*1c730*/  LD.E.64 R18, desc[UR44][R16.64+0xb0] ;  /* 0x0000b02c10127980 */ /* 0x000f22000c101b00 */
[----:B---3--:R-:W-:Y:S01]  /*1c740*/  IMAD R2, R9, 0x1000, R2 ;  /* 0x0000100009027824 */ /* 0x008fe200078e0202 */
[----:B------:R-:W-:-:S02]  /*1c750*/  R2UR UR7, R3 ;  /* 0x00000000030772ca */ /* 0x000fc400000e0000 */
[----:B------:R-:W3:Y:S02]  /*1c760*/  LD.E.64 R20, desc[UR44][R16.64+0xb0] ;  /* 0x0000b02c10147980 */ /* 0x000ee4000c101b00 */
[----:B------:R-:W-:Y:S01]  /*1c770*/  R2UR UR6, R2 ;  /* 0x00000000020672ca */ /* 0x000fe200000e0000 */
[----:B------:R-:W-:Y:S01]  /*1c780*/  WARPGROUP.ARRIVE ;  /* 0x00000000000079c5 */ /* 0x000fe20000000000 */
[----:B------:R-:W-:Y:S01]  /*1c790*/  IMAD.MOV.U32 R9, RZ, RZ, R3 ;  /* 0x000000ffff097224 */ /* 0x000fe200078e0003 */
[----:B--2---:R-:W-:Y:S02]  /*1c7a0*/  ISETP.NE.U32.AND P1, PT, R8, RZ, PT ;  /* 0x000000ff0800720c */ /* 0x004fe40003f25070 */
[----:B----4-:R-:W-:Y:S02]  /*1c7b0*/  R2UR UR4, R6 ;  /* 0x00000000060472ca */ /* 0x010fe400000e0000 */
[----:B------:R-:W-:-:S09]  /*1c7c0*/  R2UR UR5, R7 ;  /* 0x00000000070572ca */ /* 0x000fd200000e0000 */
[----:B------:R-:W-:-:S05]  /*1c7d0*/  VOTEU.ANY UP0, P1 ;  /* 0x00000000003f7886 */ /* 0x000fca0000800100 */
[----:B------:R-:W-:Y:S01]  /*1c7e0*/  HGMMA.64x64x16.F32.BF16 R24, gdesc[UR4], R24, UP0, gsb0 ;  /* 0x00e00000041879f0 */ /* 0x000fe2000b801818 */
        /* <DEDUP_REMOVED lines=38> */
[----:B---3--:R-:W-:Y:S02]  /*1ca50*/  VIADD R6, R20, 0x200 ;  /* 0x0000020014067836 */ /* 0x008fe40000000000 */
        /* <DEDUP_REMOVED lines=165> */
[----:B---3--:R-:W-:-:S03]  /*1d4b0*/  IMAD.MOV.U32 R7, RZ, RZ, R13 ;  /* 0x000000ffff077224 */ /* 0x008fc600078e000d */
[----:B------:R-:W-:Y:S01]  /*1d4c0*/  IADD3 R6, R12, 0x800, R11 ;  /* 0x000008000c067810 */ /* 0x000fe20007ffe00b */
[----:B------:R-:W-:Y:S01]  /*1d4d0*/  IMAD.IADD R8, R11, 0x1, R14 ;  /* 0x000000010b087824 */ /* 0x000fe200078e020e */
[----:B------:R-:W-:Y:S02]  /*1d4e0*/  R2UR UR9, R7 ;  /* 0x00000000070972ca */ /* 0x000fe400000e0000 */
[----:B------:R-:W-:Y:S02]  /*1d4f0*/  R2UR UR8, R6 ;  /* 0x00000000060872ca */ /* 0x000fe400000e0000 */
[----:B------:R-:W-:Y:S01]  /*1d500*/  R2UR UR10, R8 ;  /* 0x00000000080a72ca */ /* 0x000fe200000e0000 */
[----:B------:R-:W-:Y:S02]  /*1d510*/  WARPGROUP.DEPBAR.LE gsb0, 0x0 ;  /* 0x00008000000079c5 */ /* 0x000fe40000010000 */
[----:B------:R-:W3:Y:S04]  /*1d520*/  LD.E.64 R12, desc[UR44][R16.64+0xb0] ;  /* 0x0000b02c100c7980 */ /* 0x000ee8000c101b00 */
        /* <DEDUP_REMOVED lines=175> */
[----:B---3--:R-:W-:Y:S01]  /*1e020*/  IMAD.MOV.U32 R7, RZ, RZ, R61 ;  /* 0x000000ffff077224 */ /* 0x008fe200078e003d */
        /* <DEDUP_REMOVED lines=57> */
[----:B------:R-:W1:Y:S04]  /*1e3c0*/  LD.E.64 R2, desc[UR44][R16.64+0x200] ;  /* 0x0002002c10027980 */ /* 0x000e68000c101b00 */
[----:B--2---:R-:W2:Y:S01]  /*1e3d0*/  LD.E R15, desc[UR44][R8.64] ;  /* 0x0000002c080f7980 */ /* 0x004ea2000c101900 */
[----:B------:R-:W-:-:S04]  /*1e3e0*/  UIADD3 UR4, UP0, UR37, 0x200, URZ ;  /* 0x0000020025047890 */ /* 0x000fc8000ff1e03f */
[----:B------:R-:W-:Y:S02]  /*1e3f0*/  ULOP3.LUT UR4, UR4, 0x4, URZ, 0xfc, !UPT ;  /* 0x0000000404047892 */ /* 0x000fe4000f8efc3f */
[----:B------:R-:W-:Y:S01]  /*1e400*/  UIADD3.X UR5, URZ, UR36, URZ, UP0, !UPT ;  /* 0x000000243f057290 */ /* 0x000fe200087fe43f */
[-C--:B--2---:R-:W-:Y:S01]  /*1e410*/  FMUL.FTZ R57, R24, R15.reuse ;  /* 0x0000000f18397220 */ /* 0x084fe20000410000 */
[-C--:B------:R-:W-:Y:S01]  /*1e420*/  FMUL.FTZ R19, R25, R15.reuse ;  /* 0x0000000f19137220 */ /* 0x080fe20000410000 */
[----:B------:R-:W-:-:S04]  /*1e430*/  FMUL.FTZ R25, R28, R15 ;  /* 0x0000000f1c197220 */ /* 0x000fc80000410000 */
[----:B------:R-:W1:Y:S01]  /*1e440*/  MUFU.TANH R57, R57 ;  /* 0x0000003900397308 */ /* 0x000e620000002400 */
[----:B------:R-:W-:-:S07]  /*1e450*/  FMUL.FTZ R24, R29, R15 ;  /* 0x0000000f1d187220 */ /* 0x000fce0000410000 */
[----:B------:R-:W2:Y:S01]  /*1e460*/  MUFU.TANH R19, R19 ;  /* 0x0000001300137308 */ /* 0x000ea20000002400 */
[----:B------:R-:W-:-:S07]  /*1e470*/  FMUL.FTZ R32, R32, R15 ;  /* 0x0000000f20207220 */ /* 0x000fce0000410000 */
[----:B------:R-:W3:Y:S01]  /*1e480*/  MUFU.TANH R25, R25 ;  /* 0x0000001900197308 */ /* 0x000ee20000002400 */
[----:B------:R-:W-:Y:S01]  /*1e490*/  FMUL.FTZ R33, R33, R15 ;  /* 0x0000000f21217220 */ /* 0x000fe20000410000 */
[----:B-1----:R-:W-:-:S06]  /*1e4a0*/  FMNMX.FTZ R18, R57, R2, !PT ;  /* 0x0000000239127209 */ /* 0x002fcc0007810000 */
[----:B------:R-:W1:Y:S01]  /*1e4b0*/  MUFU.TANH R24, R24 ;  /* 0x0000001800187308 */ /* 0x000e620000002400 */
[----:B------:R-:W-:Y:S01]  /*1e4c0*/  FMUL.FTZ R36, R36, R15 ;  /* 0x0000000f24247220 */ /* 0x000fe20000410000 */
[----:B--2---:R-:W-:-:S06]  /*1e4d0*/  FMNMX.FTZ R18, R19, R18, !PT ;  /* 0x0000001213127209 */ /* 0x004fcc0007810000 */
[----:B------:R-:W2:Y:S01]  /*1e4e0*/  MUFU.TANH R56, R32 ;  /* 0x0000002000387308 */ /* 0x000ea20000002400 */
[----:B------:R-:W-:Y:S01]  /*1e4f0*/  FMUL.FTZ R37, R37, R15 ;  /* 0x0000000f25257220 */ /* 0x000fe20000410000 */
[----:B---3--:R-:W-:-:S06]  /*1e500*/  FMNMX.FTZ R21, R25, R18, !PT ;  /* 0x0000001219157209 */ /* 0x008fcc0007810000 */
[----:B------:R-:W3:Y:S01]  /*1e510*/  MUFU.TANH R58, R33 ;  /* 0x00000021003a7308 */ /* 0x000ee20000002400 */
        /* <DEDUP_REMOVED lines=8> */
[----:B---3--:R-:W-:-:S05]  /*1e5a0*/  FMNMX.FTZ R21, R58, R21, !PT ;  /* 0x000000153a157209 */ /* 0x008fca0007810000 */
        /* <DEDUP_REMOVED lines=10> */
[-C--:B------:R-:W-:Y:S01]  /*1e650*/  FMUL.FTZ R6, R26, R15.reuse ;  /* 0x0000000f1a067220 */ /* 0x080fe20000410000 */
[----:B------:R-:W-:Y:S01]  /*1e660*/  FMUL.FTZ R52, R52, R15 ;  /* 0x0000000f34347220 */ /* 0x000fe20000410000 */
[----:B-1----:R-:W-:-:S05]  /*1e670*/  FMNMX.FTZ R21, R38, R21, !PT ;  /* 0x0000001526157209 */ /* 0x002fca0007810000 */
[----:B------:R-:W1:Y:S01]  /*1e680*/  MUFU.TANH R66, R48 ;  /* 0x0000003000427308 */ /* 0x000e620000002400 */
[-C--:B0-----:R-:W-:Y:S01]  /*1e690*/  FMUL.FTZ R5, R27, R15.reuse ;  /* 0x0000000f1b057220 */ /* 0x081fe20000410000 */
[----:B------:R-:W-:Y:S01]  /*1e6a0*/  FMUL.FTZ R53, R53, R15 ;  /* 0x0000000f35357220 */ /* 0x000fe20000410000 */
[----:B--2---:R-:W-:-:S05]  /*1e6b0*/  FMNMX.FTZ R21, R44, R21, !PT ;  /* 0x000000152c157209 */ /* 0x004fca0007810000 */
[----:B------:R-:W0:Y:S01]  /*1e6c0*/  MUFU.TANH R68, R49 ;  /* 0x0000003100447308 */ /* 0x000e220000002400 */
[----:B------:R-:W-:Y:S01]  /*1e6d0*/  FMUL.FTZ R7, R30, R15 ;  /* 0x0000000f1e077220 */ /* 0x000fe20000410000 */
[----:B---3--:R-:W-:-:S06]  /*1e6e0*/  FMNMX.FTZ R21, R64, R21, !PT ;  /* 0x0000001540157209 */ /* 0x008fcc0007810000 */
[----:B------:R-:W2:Y:S01]  /*1e6f0*/  MUFU.TANH R70, R52 ;  /* 0x0000003400467308 */ /* 0x000ea20000002400 */
[----:B------:R-:W-:-:S07]  /*1e700*/  FMUL.FTZ R8, R31, R15 ;  /* 0x0000000f1f087220 */ /* 0x000fce0000410000 */
[----:B------:R-:W3:Y:S01]  /*1e710*/  MUFU.TANH R6, R6 ;  /* 0x0000000600067308 */ /* 0x000ee20000002400 */
[----:B-1----:R-:W-:-:S07]  /*1e720*/  FMNMX.FTZ R21, R66, R21, !PT ;  /* 0x0000001542157209 */ /* 0x002fce0007810000 */
[----:B------:R-:W1:Y:S01]  /*1e730*/  MUFU.TANH R72, R53 ;  /* 0x0000003500487308 */ /* 0x000e620000002400 */
[----:B------:R-:W-:-:S07]  /*1e740*/  FMUL.FTZ R9, R34, R15 ;  /* 0x0000000f22097220 */ /* 0x000fce0000410000 */
[----:B------:R-:W4:Y:S01]  /*1e750*/  MUFU.TANH R5, R5 ;  /* 0x0000000500057308 */ /* 0x000f220000002400 */
[----:B0-----:R-:W-:Y:S01]  /*1e760*/  FMNMX.FTZ R21, R68, R21, !PT ;  /* 0x0000001544157209 */ /* 0x001fe20007810000 */
[----:B------:R-:W-:-:S06]  /*1e770*/  FMUL.FTZ R11, R35, R15 ;  /* 0x0000000f230b7220 */ /* 0x000fcc0000410000 */
[----:B------:R-:W0:Y:S01]  /*1e780*/  MUFU.TANH R7, R7 ;  /* 0x0000000700077308 */ /* 0x000e220000002400 */
[----:B--2---:R-:W-:Y:S02]  /*1e790*/  FMNMX.FTZ R21, R70, R21, !PT ;  /* 0x0000001546157209 */ /* 0x004fe40007810000 */
[----:B---3--:R-:W-:-:S05]  /*1e7a0*/  FMNMX.FTZ R18, R6, R3, !PT ;  /* 0x0000000306127209 */ /* 0x008fca0007810000 */
[----:B------:R-:W2:Y:S01]  /*1e7b0*/  MUFU.TANH R8, R8 ;  /* 0x0000000800087308 */ /* 0x000ea20000002400 */
[----:B-1----:R-:W-:Y:S01]  /*1e7c0*/  FMNMX.FTZ R29, R72, R21, !PT ;  /* 0x00000015481d7209 */ /* 0x002fe20007810000 */
[----:B------:R-:W-:Y:S01]  /*1e7d0*/  FMUL.FTZ R13, R39, R15 ;  /* 0x0000000f270d7220 */ /* 0x000fe20000410000 */
[----:B----4-:R-:W-:-:S05]  /*1e7e0*/  FMNMX.FTZ R18, R5, R18, !PT ;  /* 0x0000001205127209 */ /* 0x010fca0007810000 */
[----:B------:R-:W1:Y:S01]  /*1e7f0*/  MUFU.TANH R9, R9 ;  /* 0x0000000900097308 */ /* 0x000e620000002400 */
[----:B0-----:R-:W-:Y:S01]  /*1e800*/  FMNMX.FTZ R21, R7, R18, !PT ;  /* 0x0000001207157209 */ /* 0x001fe20007810000 */
[----:B------:R-:W0:Y:S06]  /*1e810*/  SHFL.BFLY PT, R20, R29, 0x2, 0x1f ;  /* 0x0c401f001d147f89 */ /* 0x000e2c00000e0000 */
[----:B------:R-:W3:Y:S01]  /*1e820*/  MUFU.TANH R11, R11 ;  /* 0x0000000b000b7308 */ /* 0x000ee20000002400 */
[----:B------:R-:W-:Y:S01]  /*1e830*/  FMUL.FTZ R14, R42, R15 ;  /* 0x0000000f2a0e7220 */ /* 0x000fe20000410000 */
[----:B--2---:R-:W-:-:S06]  /*1e840*/  FMNMX.FTZ R18, R8, R21, !PT ;  /* 0x0000001508127209 */ /* 0x004fcc0007810000 */
[----:B------:R-:W2:Y:S01]  /*1e850*/  MUFU.TANH R12, R12 ;  /* 0x0000000c000c7308 */ /* 0x000ea20000002400 */
[----:B------:R-:W-:Y:S01]  /*1e860*/  FMUL.FTZ R43, R43, R15 ;  /* 0x0000000f2b2b7220 */ /* 0x000fe20000410000 */
[----:B-1----:R-:W-:-:S06]  /*1e870*/  FMNMX.FTZ R18, R9, R18, !PT ;  /* 0x0000001209127209 */ /* 0x002fcc0007810000 */
[----:B------:R-:W1:Y:S01]  /*1e880*/  MUFU.TANH R13, R13 ;  /* 0x0000000d000d7308 */ /* 0x000e620000002400 */
[----:B------:R-:W-:Y:S01]  /*1e890*/  FMUL.FTZ R46, R46, R15 ;  /* 0x0000000f2e2e7220 */ /* 0x000fe20000410000 */
[----:B---3--:R-:W-:-:S06]  /*1e8a0*/  FMNMX.FTZ R21, R11, R18, !PT ;  /* 0x000000120b157209 */ /* 0x008fcc0007810000 */
        /* <DEDUP_REMOVED lines=10> */
[----:B0-----:R-:W-:Y:S01]  /*1e950*/  FMNMX.FTZ R28, R29, R20, !PT ;  /* 0x000000141d1c7209 */ /* 0x001fe20007810000 */
[----:B------:R-:W-:Y:S01]  /*1e960*/  FMUL.FTZ R27, R54, R15 ;  /* 0x0000000f361b7220 */ /* 0x000fe20000410000 */
[----:B--2---:R-:W-:-:S05]  /*1e970*/  FMNMX.FTZ R21, R42, R21, !PT ;  /* 0x000000152a157209 */ /* 0x004fca0007810000 */
[----:B------:R-:W0:Y:S01]  /*1e980*/  MUFU.TANH R50, R50 ;  /* 0x0000003200327308 */ /* 0x000e220000002400 */
[----:B------:R-:W2:Y:S01]  /*1e990*/  SHFL.BFLY PT, R31, R28, 0x1, 0x1f ;  /* 0x0c201f001c1f7f89 */ /* 0x000ea200000e0000 */
[----:B------:R-:W-:Y:S01]  /*1e9a0*/  FMUL.FTZ R26, R55, R15 ;  /* 0x0000000f371a7220 */ /* 0x000fe20000410000 */
[----:B-1----:R-:W-:-:S05]  /*1e9b0*/  FMNMX.FTZ R21, R46, R21, !PT ;  /* 0x000000152e157209 */ /* 0x002fca0007810000 */
[----:B------:R-:W1:Y:S01]  /*1e9c0*/  MUFU.TANH R52, R51 ;  /* 0x0000003300347308 */ /* 0x000e620000002400 */
[----:B---3--:R-:W-:-:S07]  /*1e9d0*/  FMNMX.FTZ R21, R48, R21, !PT ;  /* 0x0000001530157209 */ /* 0x008fce0007810000 */
[----:B------:R-:W3:Y:S01]  /*1e9e0*/  MUFU.TANH R27, R27 ;  /* 0x0000001b001b7308 */ /* 0x000ee20000002400 */
[----:B0-----:R-:W-:-:S07]  /*1e9f0*/  FMNMX.FTZ R21, R50, R21, !PT ;  /* 0x0000001532157209 */ /* 0x001fce0007810000 */
[----:B------:R-:W0:Y:S01]  /*1ea00*/  MUFU.TANH R26, R26 ;  /* 0x0000001a001a7308 */ /* 0x000e220000002400 */
[----:B-1----:R-:W-:Y:S01]  /*1ea10*/  FMNMX.FTZ R18, R52, R21, !PT ;  /* 0x0000001534127209 */ /* 0x002fe20007810000 */
[----:B------:R-:W-:Y:S01]  /*1ea20*/  IMAD.U32 R20, RZ, RZ, UR4 ;  /* 0x00000004ff147e24 */ /* 0x000fe2000f8e00ff */
[----:B--2---:R-:W-:Y:S01]  /*1ea30*/  FMNMX.FTZ R31, R28, R31, !PT ;  /* 0x0000001f1c1f7209 */ /* 0x004fe20007810000 */
[----:B------:R-:W-:Y:S01]  /*1ea40*/  IMAD.U32 R21, RZ, RZ, UR5 ;  /* 0x00000005ff157e24 */ /* 0x000fe2000f8e00ff */
[----:B---3--:R-:W-:Y:S01]  /*1ea50*/  FMNMX.FTZ R15, R27, R18, !PT ;  /* 0x000000121b0f7209 */ /* 0x008fe20007810000 */
[----:B------:R-:W-:Y:S03]  /*1ea60*/  ST.E desc[UR44][R16.64+0x200], R29 ;  /* 0x0002001d10007985 */ /* 0x000fe6000c10192c */
[----:B0-----:R-:W-:-:S05]  /*1ea70*/  FMNMX.FTZ R15, R26, R15, !PT ;  /* 0x0000000f1a0f7209 */ /* 0x001fca0007810000 */
        /* <DEDUP_REMOVED lines=12> */
[----:B------:R-:W4:Y:S01]  /*1eb40*/  LD.E.64 R28, desc[UR44][R16.64+0xd8] ;  /* 0x0000d82c101c7980 */ /* 0x000f22000c101b00 */
        /* <DEDUP_REMOVED lines=23> */
.L_x_6977:
[----:B------:R-:W-:Y:S05]  /*1ecc0*/  BSYNC B0 ;  /* 0x0000000000007941 */ /* 0x000fea0003800000 */
.L_x_6976:
        /* <DEDUP_REMOVED lines=14> */
[-CC-:B------:R-:W-:Y:S01]  /*1edb0*/  FFMA.FTZ R57, R57, R32.reuse, -R29.reuse ;  /* 0x0000002039397223 */ /* 0x180fe2000001081d */
[-CC-:B------:R-:W-:Y:S01]  /*1edc0*/  FFMA.FTZ R19, R19, R32.reuse, -R29.reuse ;  /* 0x0000002013137223 */ /* 0x180fe2000001081d */
[-C--:B------:R-:W-:Y:S01]  /*1edd0*/  FFMA.FTZ R25, R25, R32.reuse, -R29 ;  /* 0x0000002019197223 */ /* 0x080fe2000001081d */
[-CC-:B------:R-:W-:Y:S01]  /*1ede0*/  FFMA.FTZ R6, R6, R32.reuse, -R37.reuse ;  /* 0x0000002006067223 */ /* 0x180fe20000010825 */
[-CC-:B------:R-:W-:Y:S01]  /*1edf0*/  FFMA.FTZ R5, R5, R32.reuse, -R37.reuse ;  /* 0x0000002005057223 */ /* 0x180fe20000010825 */
[-C--:B------:R-:W-:Y:S01]  /*1ee00*/  FFMA.FTZ R7, R7, R32.reuse, -R37 ;  /* 0x0000002007077223 */ /* 0x080fe20000010825 */
[----:B------:R-:W4:Y:S01]  /*1ee10*/  MUFU.EX2 R57, R57 ;  /* 0x0000003900397308 */ /* 0x000f220000000800 */
[-C--:B------:R-:W-:Y:S01]  /*1ee20*/  FFMA.FTZ R24, R24, R32.reuse, -R29 ;  /* 0x0000002018187223 */ /* 0x080fe2000001081d */
[-C--:B------:R-:W-:Y:S01]  /*1ee30*/  FFMA.FTZ R8, R8, R32.reuse, -R37 ;  /* 0x0000002008087223 */ /* 0x080fe20000010825 */
[-C--:B------:R-:W-:Y:S01]  /*1ee40*/  FFMA.FTZ R4, R60, R32.reuse, -R29 ;  /* 0x000000203c047223 */ /* 0x080fe2000001081d */
[-C--:B------:R-:W-:Y:S01]  /*1ee50*/  FFMA.FTZ R9, R9, R32.reuse, -R37 ;  /* 0x0000002009097223 */ /* 0x080fe20000010825 */
[-CC-:B------:R-:W-:Y:S01]  /*1ee60*/  FFMA.FTZ R2, R56, R32.reuse, -R29.reuse ;  /* 0x0000002038027223 */ /* 0x180fe2000001081d */
[-CC-:B------:R-:W-:Y:S01]  /*1ee70*/  FFMA.FTZ R28, R38, R32.reuse, -R29.reuse ;  /* 0x00000020261c7223 */ /* 0x180fe2000001081d */
[-CC-:B------:R-:W-:Y:S01]  /*1ee80*/  FFMA.FTZ R3, R58, R32.reuse, -R29.reuse ;  /* 0x000000203a037223 */ /* 0x180fe2000001081d */
[----:B------:R-:W5:Y:S01]  /*1ee90*/  MUFU.EX2 R6, R6 ;  /* 0x0000000600067308 */ /* 0x000f620000000800 */
[-C--:B0-----:R-:W-:Y:S01]  /*1eea0*/  FFMA.FTZ R30, R68, R32.reuse, -R29 ;  /* 0x00000020441e7223 */ /* 0x081fe2000001081d */
[-CC-:B------:R-:W-:Y:S01]  /*1eeb0*/  FFMA.FTZ R11, R11, R32.reuse, -R37.reuse ;  /* 0x000000200b0b7223 */ /* 0x180fe20000010825 */
[-CC-:B------:R-:W-:Y:S01]  /*1eec0*/  FFMA.FTZ R12, R12, R32.reuse, -R37.reuse ;  /* 0x000000200c0c7223 */ /* 0x180fe20000010825 */
[-C--:B------:R-:W-:Y:S01]  /*1eed0*/  FFMA.FTZ R13, R13, R32.reuse, -R37 ;  /* 0x000000200d0d7223 */ /* 0x080fe20000010825 */
[-C--:B------:R-:W-:Y:S01]  /*1eee0*/  FFMA.FTZ R20, R40, R32.reuse, -R29 ;  /* 0x0000002028147223 */ /* 0x080fe2000001081d */
[-C--:B------:R-:W-:Y:S01]  /*1eef0*/  FFMA.FTZ R14, R14, R32.reuse, -R37 ;  /* 0x000000200e0e7223 */ /* 0x080fe20000010825 */
[-C--:B------:R-:W-:Y:S01]  /*1ef00*/  FFMA.FTZ R34, R70, R32.reuse, -R29 ;  /* 0x0000002046227223 */ /* 0x080fe2000001081d */
[----:B------:R0:W-:Y:S01]  /*1ef10*/  MUFU.EX2 R168, R19 ;  /* 0x0000001300a87308 */ /* 0x0001e20000000800 */
[-CC-:B------:R-:W-:Y:S01]  /*1ef20*/  FFMA.FTZ R27, R27, R32.reuse, -R37.reuse ;  /* 0x000000201b1b7223 */ /* 0x180fe20000010825 */
[----:B------:R-:W-:-:S06]  /*1ef30*/  FFMA.FTZ R26, R26, R32, -R37 ;  /* 0x000000201a1a7223 */ /* 0x000fcc0000010825 */
[----:B------:R4:W1:Y:S01]  /*1ef40*/  MUFU.EX2 R169, R5 ;  /* 0x0000000500a97308 */ /* 0x0008620000000800 */
[----:B0-----:R-:W-:-:S07]  /*1ef50*/  FFMA.FTZ R19, R62, R32, -R29 ;  /* 0x000000203e137223 */ /* 0x001fce000001081d */
[----:B------:R-:W0:Y:S01]  /*1ef60*/  MUFU.EX2 R25, R25 ;  /* 0x0000001900197308 */ /* 0x000e220000000800 */
[----:B----4-:R-:W-:-:S07]  /*1ef70*/  FADD.FTZ R5, R57, R36 ;  /* 0x0000002439057221 */ /* 0x010fce0000010000 */
[----:B------:R-:W2:Y:S08]  /*1ef80*/  MUFU.EX2 R7, R7 ;  /* 0x0000000700077308 */ /* 0x000eb00000000800 */
[----:B------:R3:W-:Y:S08]  /*1ef90*/  MUFU.EX2 R174, R4 ;  /* 0x0000000400ae7308 */ /* 0x0007f00000000800 */
[----:B------:R-:W4:Y:S01]  /*1efa0*/  MUFU.EX2 R24, R24 ;  /* 0x0000001800187308 */ /* 0x000f220000000800 */
[----:B---3--:R-:W-:-:S07]  /*1efb0*/  FFMA.FTZ R4, R66, R32, -R29 ;  /* 0x0000002042047223 */ /* 0x008fce000001081d */
[----:B------:R-:W3:Y:S08]  /*1efc0*/  MUFU.EX2 R8, R8 ;  /* 0x0000000800087308 */ /* 0x000ef00000000800 */
[----:B------:R5:W3:Y:S08]  /*1efd0*/  MUFU.EX2 R172, R2 ;  /* 0x0000000200ac7308 */ /* 0x000af00000000800 */
[----:B------:R1:W-:Y:S01]  /*1efe0*/  MUFU.EX2 R180, R4 ;  /* 0x0000000400b47308 */ /* 0x0003e20000000800 */
[----:B-----5:R-:W-:-:S07]  /*1eff0*/  FFMA.FTZ R2, R44, R32, -R29 ;  /* 0x000000202c027223 */ /* 0x020fce000001081d */
[----:B------:R-:W-:Y:S01]  /*1f000*/  MUFU.EX2 R9, R9 ;  /* 0x0000000900097308 */ /* 0x000fe20000000800 */
[----:B-1----:R-:W-:-:S04]  /*1f010*/  FADD.FTZ R4, R6, R39 ;  /* 0x0000002706047221 */ /* 0x002fc80000010000 */
[----:B------:R-:W-:Y:S01]  /*1f020*/  FADD.FTZ R36, R169, R4 ;  /* 0x00000004a9247221 */ /* 0x000fe20000010000 */
[-C--:B------:R-:W-:Y:S02]  /*1f030*/  FFMA.FTZ R4, R48, R32.reuse, -R37 ;  /* 0x0000002030047223 */ /* 0x080fe40000010825 */
[----:B------:R-:W-:Y:S08]  /*1f040*/  MUFU.EX2 R31, R28 ;  /* 0x0000001c001f7308 */ /* 0x000ff00000000800 */
[----:B------:R1:W5:Y:S08]  /*1f050*/  MUFU.EX2 R21, R3 ;  /* 0x0000000300157308 */ /* 0x0003700000000800 */
[----:B------:R0:W-:Y:S01]  /*1f060*/  MUFU.EX2 R35, R30 ;  /* 0x0000001e00237308 */ /* 0x0001e20000000800 */
[-CC-:B-1----:R-:W-:Y:S01]  /*1f070*/  FFMA.FTZ R3, R64, R32.reuse, -R29.reuse ;  /* 0x0000002040037223 */ /* 0x182fe2000001081d */
[----:B------:R-:W-:-:S06]  /*1f080*/  FFMA.FTZ R29, R72, R32, -R29 ;  /* 0x00000020481d7223 */ /* 0x000fcc000001081d */
[----:B------:R2:W-:Y:S01]  /*1f090*/  MUFU.EX2 R28, R11 ;  /* 0x0000000b001c7308 */ /* 0x0005e20000000800 */
[----:B0-----:R-:W-:-:S04]  /*1f0a0*/  FADD.FTZ R30, R168, R5 ;  /* 0x00000005a81e7221 */ /* 0x001fc80000010000 */
[----:B------:R-:W-:-:S03]  /*1f0b0*/  FADD.FTZ R5, R25, R30 ;  /* 0x0000001e19057221 */ /* 0x000fc60000010000 */
[----:B------:R-:W-:Y:S01]  /*1f0c0*/  MUFU.EX2 R12, R12 ;  /* 0x0000000c000c7308 */ /* 0x000fe20000000800 */
[----:B--2---:R-:W-:Y:S01]  /*1f0d0*/  FADD.FTZ R11, R7, R36 ;  /* 0x00000024070b7221 */ /* 0x004fe20000010000 */
[----:B----4-:R-:W-:-:S03]  /*1f0e0*/  FADD.FTZ R5, R24, R5 ;  /* 0x0000000518057221 */ /* 0x010fc60000010000 */
[----:B---3--:R-:W-:Y:S01]  /*1f0f0*/  FADD.FTZ R36, R8, R11 ;  /* 0x0000000b08247221 */ /* 0x008fe20000010000 */
[----:B------:R-:W-:Y:S02]  /*1f100*/  FADD.FTZ R38, R172, R5 ;  /* 0x00000005ac267221 */ /* 0x000fe40000010000 */
[----:B------:R0:W-:Y:S02]  /*1f110*/  MUFU.EX2 R33, R3 ;  /* 0x0000000300217308 */ /* 0x0001e40000000800 */
[----:B-----5:R-:W-:-:S04]  /*1f120*/  FADD.FTZ R5, R21, R38 ;  /* 0x0000002615057221 */ /* 0x020fc80000010000 */
[----:B------:R-:W-:Y:S02]  /*1f130*/  FADD.FTZ R38, R174, R5 ;  /* 0x00000005ae267221 */ /* 0x000fe40000010000 */
[----:B------:R-:W1:Y:S01]  /*1f140*/  MUFU.EX2 R19, R19 ;  /* 0x0000001300137308 */ /* 0x000e620000000800 */
[----:B0-----:R-:W-:-:S07]  /*1f150*/  FFMA.FTZ R3, R46, R32, -R37 ;  /* 0x000000202e037223 */ /* 0x001fce0000010825 */
[----:B------:R-:W0:Y:S08]  /*1f160*/  MUFU.EX2 R13, R13 ;  /* 0x0000000d000d7308 */ /* 0x000e300000000800 */
[----:B------:R2:W-:Y:S01]  /*1f170*/  MUFU.EX2 R178, R2 ;  /* 0x0000000200b27308 */ /* 0x0005e20000000800 */
[----:B-1----:R-:W-:-:S07]  /*1f180*/  FADD.FTZ R5, R19, R38 ;  /* 0x0000002613057221 */ /* 0x002fce0000010000 */
[----:B------:R-:W1:Y:S01]  /*1f190*/  MUFU.EX2 R20, R20 ;  /* 0x0000001400147308 */ /* 0x000e620000000800 */
[----:B--2---:R-:W-:-:S07]  /*1f1a0*/  FFMA.FTZ R2, R42, R32, -R37 ;  /* 0x000000202a027223 */ /* 0x004fce0000010825 */
[----:B------:R-:W2:Y:S08]  /*1f1b0*/  MUFU.EX2 R14, R14 ;  /* 0x0000000e000e7308 */ /* 0x000eb00000000800 */
[----:B------:R3:W-:Y:S08]  /*1f1c0*/  MUFU.EX2 R179, R3 ;  /* 0x0000000300b37308 */ /* 0x0007f00000000800 */
[----:B------:R4:W5:Y:S01]  /*1f1d0*/  MUFU.EX2 R177, R2 ;  /* 0x0000000200b17308 */ /* 0x0009620000000800 */
[----:B---3--:R-:W-:-:S04]  /*1f1e0*/  FADD.FTZ R3, R9, R36 ;  /* 0x0000002409037221 */ /* 0x008fc80000010000 */
[----:B------:R-:W-:Y:S01]  /*1f1f0*/  FADD.FTZ R11, R28, R3 ;  /* 0x000000031c0b7221 */ /* 0x000fe20000010000 */
[-CC-:B------:R-:W-:Y:S02]  /*1f200*/  FFMA.FTZ R3, R52, R32.reuse, -R37.reuse ;  /* 0x0000002034037223 */ /* 0x180fe40000010825 */
[----:B------:R3:W5:Y:S01]  /*1f210*/  MUFU.EX2 R30, R4 ;  /* 0x00000004001e7308 */ /* 0x0007620000000800 */
[----:B----4-:R-:W-:-:S07]  /*1f220*/  FFMA.FTZ R2, R50, R32, -R37 ;  /* 0x0000002032027223 */ /* 0x010fce0000010825 */
[----:B------:R2:W4:Y:S01]  /*1f230*/  MUFU.EX2 R181, R2 ;  /* 0x0000000200b57308 */ /* 0x0005220000000800 */
[----:B---3--:R-:W-:-:S04]  /*1f240*/  FADD.FTZ R4, R12, R11 ;  /* 0x0000000b0c047221 */ /* 0x008fc80000010000 */
[----:B0-----:R-:W-:Y:S01]  /*1f250*/  FADD.FTZ R11, R13, R4 ;  /* 0x000000040d0b7221 */ /* 0x001fe20000010000 */
[----:B-1----:R-:W-:Y:S02]  /*1f260*/  FADD.FTZ R4, R20, R5 ;  /* 0x0000000514047221 */ /* 0x002fe40000010000 */
[----:B------:R0:W1:Y:S01]  /*1f270*/  MUFU.EX2 R36, R3 ;  /* 0x0000000300247308 */ /* 0x0000620000000800 */
[----:B--2---:R-:W-:Y:S01]  /*1f280*/  FADD.FTZ R2, R14, R11 ;  /* 0x0000000b0e027221 */ /* 0x004fe20000010000 */
[----:B------:R-:W-:-:S03]  /*1f290*/  FADD.FTZ R5, R31, R4 ;  /* 0x000000041f057221 */ /* 0x000fc60000010000 */
[----:B-----5:R-:W-:Y:S01]  /*1f2a0*/  FADD.FTZ R2, R177, R2 ;  /* 0x00000002b1027221 */ /* 0x020fe20000010000 */
[----:B------:R-:W-:Y:S02]  /*1f2b0*/  FADD.FTZ R4, R178, R5 ;  /* 0x00000005b2047221 */ /* 0x000fe40000010000 */
[----:B------:R-:W2:Y:S01]  /*1f2c0*/  MUFU.EX2 R34, R34 ;  /* 0x0000002200227308 */ /* 0x000ea20000000800 */
[----:B0-----:R-:W-:Y:S01]  /*1f2d0*/  FADD.FTZ R3, R179, R2 ;  /* 0x00000002b3037221 */ /* 0x001fe20000010000 */
[----:B------:R-:W-:-:S03]  /*1f2e0*/  FADD.FTZ R5, R33, R4 ;  /* 0x0000000421057221 */ /* 0x000fc60000010000 */
[----:B------:R-:W-:Y:S01]  /*1f2f0*/  FADD.FTZ R2, R30, R3 ;  /* 0x000000031e027221 */ /* 0x000fe20000010000 */
[----:B------:R-:W-:Y:S02]  /*1f300*/  FADD.FTZ R4, R180, R5 ;  /* 0x00000005b4047221 */ /* 0x000fe40000010000 */
[----:B------:R-:W0:Y:S01]  /*1f310*/  MUFU.EX2 R27, R27 ;  /* 0x0000001b001b7308 */ /* 0x000e220000000800 */
[----:B----4-:R-:W-:Y:S01]  /*1f320*/  FADD.FTZ R3, R181, R2 ;  /* 0x00000002b5037221 */ /* 0x010fe20000010000 */
[----:B------:R-:W-:-:S03]  /*1f330*/  FADD.FTZ R5, R35, R4 ;  /* 0x0000000423057221 */ /* 0x000fc60000010000 */
[----:B-1----:R-:W-:-:S03]  /*1f340*/  FADD.FTZ R2, R36, R3 ;  /* 0x0000000324027221 */ /* 0x002fc60000010000 */
[----:B------:R-:W1:Y:S01]  /*1f350*/  MUFU.EX2 R29, R29 ;  /* 0x0000001d001d7308 */ /* 0x000e620000000800 */
[----:B--2---:R-:W-:-:S07]  /*1f360*/  FADD.FTZ R4, R34, R5 ;  /* 0x0000000522047221 */ /* 0x004fce0000010000 */
[----:B------:R-:W2:Y:S01]  /*1f370*/  MUFU.EX2 R26, R26 ;  /* 0x0000001a001a7308 */ /* 0x000ea20000000800 */
[----:B0-----:R-:W-:Y:S01]  /*1f380*/  FADD.FTZ R3, R27, R2 ;  /* 0x000000021b037221 */ /* 0x001fe20000010000 */
[----:B-1----:R-:W-:-:S05]  /*1f390*/  FADD.FTZ R11, R29, R4 ;  /* 0x000000041d0b7221 */ /* 0x002fca0000010000 */
        /* <DEDUP_REMOVED lines=232> */
[----:B------:R-:W-:Y:S01]  /*20220*/  ULOP3.LUT UR4, UR4, 0xc, URZ, 0xfc, !UPT ;  /* 0x0000000c04047892 */ /* 0x000fe2000f8efc3f */
[----:B0-----:R-:W-:-:S05]  /*20230*/  IMAD.U32 R7, RZ, RZ, UR5 ;  /* 0x00000005ff077e24 */ /* 0x001fca000f8e00ff */
[----:B------:R-:W-:Y:S02]  /*20240*/  IMAD.U32 R6, RZ, RZ, UR4 ;  /* 0x00000004ff067e24 */ /* 0x000fe4000f8e00ff */
        /* <DEDUP_REMOVED lines=1387> */
.L_x_6979:
[----:B------:R-:W-:Y:S05]  /*25900*/  BSYNC B0 ;  /* 0x0000000000007941 */ /* 0x000fea0003800000 */
.L_x_6978:
[----:B------:R-:W-:Y:S05]  /*25910*/  @P0 BRA `(.L_x_6980) ;  /* 0xffffff6400500947 */ /* 0x000fea000383ffff */
.L_x_6961:
[----:B------:R-:W-:-:S13]  /*25920*/  ISETP.GE.AND P0, PT, R0, R164, PT ;  /* 0x000000a40000720c */ /* 0x000fda0003f06270 */
[----:B------:R-:W-:Y:S05]  /*25930*/  @!P0 BRA `(.L_x_6981) ;  /* 0x000000a8009c8947 */ /* 0x000fea0003800000 */
.L_x_7010:
        /* <DEDUP_REMOVED lines=20> */
.L_x_6983:
[----:B------:R-:W-:Y:S05]  /*25a80*/  BSYNC B0 ;  /* 0x0000000000007941 */ /* 0x000fea0003800000 */
.L_x_6982:
        /* <DEDUP_REMOVED lines=13> */
.L_x_6985:
[----:B------:R-:W-:Y:S05]  /*25b60*/  BSYNC B0 ;  /* 0x0000000000007941 */ /* 0x000fea0003800000 */
.L_x_6984:
        /* <DEDUP_REMOVED lines=8> */
.L_x_6987:
[----:B------:R-:W-:Y:S05]  /*25bf0*/  BSYNC B0 ;  /* 0x0000000000007941 */ /* 0x000fea0003800000 */
.L_x_6986:
        /* <DEDUP_REMOVED lines=14> */
[----:B------:R-:W-:Y:S01]  /*25ce0*/  VIADD R6, R2, 0x2 ;  /* 0x0000000202067836 */ /* 0x000fe20000000000 */
[----:B---3--:R-:W-:Y:S02]  /*25cf0*/  R2UR UR4, R12 ;  /* 0x000000000c0472ca */ /* 0x008fe400000e0000 */
[----:B------:R-:W-:-:S13]  /*25d00*/  R2UR UR5, R13 ;  /* 0x000000000d0572ca */ /* 0x000fda00000e0000 */
[----:B------:R-:W-:Y:S01]  /*25d10*/  HGMMA.64x64x16.F32.BF16 R24, gdesc[UR4], RZ, !UPT, gsb0 ;  /* 0x00e00000041879f0 */ /* 0x000fe2000c0018ff */
[----:B----4-:R-:W-:Y:S01]  /*25d20*/  VIADD R4, R4, 0x2 ;  /* 0x0000000204047836 */ /* 0x010fe20000000000 */
[----:B------:R-:W-:Y:S01]  /*25d30*/  R2UR UR6, R6 ;  /* 0x00000000060672ca */ /* 0x000fe200000e0000 */
[----:B------:R-:W-:Y:S01]  /*25d40*/  IMAD.MOV.U32 R13, RZ, RZ, 0x1 ;  /* 0x00000001ff0d7424 */ /* 0x000fe200078e00ff */
        /* <DEDUP_REMOVED lines=39> */
.L_x_6990:
[----:B------:R-:W-:Y:S05]  /*25fc0*/  BSYNC B0 ;  /* 0x0000000000007941 */ /* 0x000fea0003800000 */
.L_x_6989:
        /* <DEDUP_REMOVED lines=13> */
.L_x_6992:
[----:B------:R-:W-:Y:S05]  /*260a0*/  BSYNC B0 ;  /* 0x0000000000007941 */ /* 0x000fea0003800000 */
.L_x_6991:
        /* <DEDUP_REMOVED lines=8> */
.L_x_6994:
[----:B------:R-:W-:Y:S05]  /*26130*/  BSYNC B0 ;  /* 0x0000000000007941 */ /* 0x000fea0003800000 */
.L_x_6993:
        /* <DEDUP_REMOVED lines=469> */
[----:B------:R-:W4:Y:S04]  /*27e90*/  LDL R15, [R1+0x70] ;  /* 0x00007000010f7983 */ /* 0x000f280000100800 */
[----:B------:R-:W4:Y:S04]  /*27ea0*/  LDL R18, [R1+0x118] ;  /* 0x0001180001127983 */ /* 0x000f280000100800 */
[----:B------:R-:W4:Y:S04]  /*27eb0*/  LDL.128 R8, [R1+0x100] ;  /* 0x0001000001087983 */ /* 0x000f280000100c00 */
[----:B------:R-:W4:Y:S04]  /*27ec0*/  LDL.128 R4, [R1+0xf0] ;  /* 0x0000f00001047983 */ /* 0x000f280000100c00 */
[----:B--2---:R3:W2:Y:S02]  /*27ed0*/  LD.E R20, desc[UR44][R20.64] ;  /* 0x0000002c14147980 */ /* 0x0046a4000c101900 */
[----:B---3--:R-:W-:-:S02]  /*27ee0*/  SHF.R.S32.HI R21, RZ, 0x1f, R58 ;  /* 0x0000001fff157819 */ /* 0x008fc4000001143a */
[----:B----4-:R-:W-:Y:S02]  /*27ef0*/  ISETP.NE.AND P1, PT, R2, 0x1, PT ;  /* 0x000000010200780c */ /* 0x010fe40003f25270 */
[----:B------:R-:W-:Y:S01]  /*27f00*/  ISETP.GE.AND P2, PT, R9, 0x1, PT ;  /* 0x000000010900780c */ /* 0x000fe20003f46270 */
[----:B------:R-:W-:Y:S01]  /*27f10*/  BSSY B0, `(.L_x_6996) ;  /* 0x0000078000007945 */ /* 0x000fe20003800000 */
[----:B--2---:R-:W-:Y:S01]  /*27f20*/  FMUL.FTZ R14, R24, R20 ;  /* 0x00000014180e7220 */ /* 0x004fe20000410000 */
[----:B------:R-:W-:Y:S01]  /*27f30*/  LEA.HI R24, R21, R58, RZ, 0x7 ;  /* 0x0000003a15187211 */ /* 0x000fe200078f38ff */
[----:B0-----:R-:W-:-:S03]  /*27f40*/  FMUL.FTZ R13, R27, R20 ;  /* 0x000000141b0d7220 */ /* 0x001fc60000410000 */
[----:B------:R-:W-:Y:S01]  /*27f50*/  LOP3.LUT R27, R24, 0xffffff80, RZ, 0xc0, !PT ;  /* 0xffffff80181b7812 */ /* 0x000fe200078ec0ff */
[----:B------:R-:W-:-:S04]  /*27f60*/  FMUL.FTZ R29, R29, R20 ;  /* 0x000000141d1d7220 */ /* 0x000fc80000410000 */
[----:B------:R-:W-:Y:S01]  /*27f70*/  IMAD.IADD R27, R58, 0x1, -R27 ;  /* 0x000000013a1b7824 */ /* 0x000fe200078e0a1b */
[----:B------:R0:W2:Y:S01]  /*27f80*/  MUFU.TANH R59, R29 ;  /* 0x0000001d003b7308 */ /* 0x0000a20000002400 */
[----:B-1----:R-:W-:-:S03]  /*27f90*/  FMUL.FTZ R12, R26, R20 ;  /* 0x000000141a0c7220 */ /* 0x002fc60000410000 */
[----:B------:R-:W-:Y:S02]  /*27fa0*/  SHF.R.S32.HI R24, RZ, 0x1f, R27 ;  /* 0x0000001fff187819 */ /* 0x000fe4000001141b */
[----:B0-----:R-:W-:Y:S02]  /*27fb0*/  LEA.HI R29, R21, R58, RZ, 0x2 ;  /* 0x0000003a151d7211 */ /* 0x001fe400078f10ff */
[-C--:B------:R-:W-:Y:S01]  /*27fc0*/  LEA.HI R26, R24, R27.reuse, RZ, 0x2 ;  /* 0x0000001b181a7211 */ /* 0x080fe200078f10ff */
[----:B------:R-:W-:Y:S01]  /*27fd0*/  FMUL.FTZ R56, R30, R20 ;  /* 0x000000141e387220 */ /* 0x000fe20000410000 */
[----:B------:R-:W-:Y:S02]  /*27fe0*/  LOP3.LUT R29, R29, 0xfffffffc, RZ, 0xc0, !PT ;  /* 0xfffffffc1d1d7812 */ /* 0x000fe400078ec0ff */
[--C-:B------:R-:W-:Y:S02]  /*27ff0*/  SHF.R.S32.HI R21, RZ, 0x2, R26.reuse ;  /* 0x00000002ff157819 */ /* 0x100fe4000001141a */
[----:B------:R-:W-:Y:S01]  /*28000*/  SHF.R.S32.HI R30, RZ, 0x1f, R26 ;  /* 0x0000001fff1e7819 */ /* 0x000fe2000001141a */
[----:B------:R-:W-:Y:S01]  /*28010*/  IMAD.IADD R29, R58, 0x1, -R29 ;  /* 0x000000013a1d7824 */ /* 0x000fe200078e0a1d */
[----:B------:R-:W-:-:S02]  /*28020*/  LEA.HI R24, R24, R27, RZ, 0x5 ;  /* 0x0000001b18187211 */ /* 0x000fc400078f28ff */
[----:B------:R-:W-:Y:S01]  /*28030*/  LEA.HI R30, R30, R21, RZ, 0x3 ;  /* 0x000000151e1e7211 */ /* 0x000fe200078f18ff */
[-C--:B------:R-:W-:Y:S01]  /*28040*/  FMUL.FTZ R57, R31, R20.reuse ;  /* 0x000000141f397220 */ /* 0x080fe20000410000 */
[----:B------:R-:W-:Y:S01]  /*28050*/  FMUL.FTZ R32, R32, R20 ;  /* 0x0000001420207220 */ /* 0x000fe20000410000 */
[----:B------:R-:W-:Y:S02]  /*28060*/  LEA.HI R31, R29, R29, RZ, 0x1 ;  /* 0x0000001d1d1f7211 */ /* 0x000fe400078f08ff */
[----:B------:R-:W-:Y:S02]  /*28070*/  LOP3.LUT R30, R30, 0xfffffff8, RZ, 0xc0, !PT ;  /* 0xfffffff81e1e7812 */ /* 0x000fe400078ec0ff */
[----:B------:R-:W-:Y:S01]  /*28080*/  SHF.R.S32.HI R24, RZ, 0x5, R24 ;  /* 0x00000005ff187819 */ /* 0x000fe20000011418 */
[----:B------:R0:W1:Y:S02]  /*28090*/  MUFU.TANH R60, R32 ;  /* 0x00000020003c7308 */ /* 0x0000640000002400 */
[----:B------:R-:W-:-:S02]  /*280a0*/  IMAD.IADD R30, R21, 0x1, -R30 ;  /* 0x00000001151e7824 */ /* 0x000fc400078e0a1e */
[----:B------:R-:W-:Y:S01]  /*280b0*/  IMAD R15, R15, 0x4, R24 ;  /* 0x000000040f0f7824 */ /* 0x000fe200078e0218 */
[----:B0-----:R-:W-:-:S03]  /*280c0*/  LOP3.LUT R32, R31, 0x1ffffffe, RZ, 0xc0, !PT ;  /* 0x1ffffffe1f207812 */ /* 0x001fc600078ec0ff */
[----:B------:R-:W-:Y:S02]  /*280d0*/  IMAD.U32 R15, R15, 0x10, R30 ;  /* 0x000000100f0f7824 */ /* 0x000fe400078e001e */
        /* <DEDUP_REMOVED lines=65> */
[----:B------:R-:W-:-:S07]  /*284f0*/  IMAD.IADD R55, R8, 0x1, -R38 ;  /* 0x0000000108377824 */ /* 0x000fce00078e0a26 */
[----:B------:R2:W0:Y:S08]  /*28500*/  MUFU.TANH R63, R35 ;  /* 0x00000023003f7308 */ /* 0x0004300000002400 */
[----:B------:R3:W0:Y:S01]  /*28510*/  MUFU.TANH R65, R39 ;  /* 0x0000002700417308 */ /* 0x0006220000002400 */
[----:B--2---:R-:W-:-:S04]  /*28520*/  IMAD.IADD R35, R18, 0x1, R7 ;  /* 0x0000000112237824 */ /* 0x004fc800078e0207 */
[----:B----4-:R-:W-:Y:S02]  /*28530*/  IMAD.IADD R6, R35, 0x1, R24 ;  /* 0x0000000123067824 */ /* 0x010fe400078e0218 */
[----:B---3--:R-:W-:-:S04]  /*28540*/  IMAD.IADD R39, R18, 0x1, R3 ;  /* 0x0000000112277824 */ /* 0x008fc800078e0203 */
[----:B------:R-:W-:Y:S01]  /*28550*/  IMAD.IADD R3, R39, 0x1, R24 ;  /* 0x0000000127037824 */ /* 0x000fe200078e0218 */
[----:B-1----:R-:W-:Y:S06]  /*28560*/  @!P2 BRA `(.L_x_6997) ;  /* 0x000000000048a947 */ /* 0x002fec0003800000 */
        /* <DEDUP_REMOVED lines=10> */
.L_x_6999:
[----:B------:R-:W-:-:S13]  /*28610*/  ISETP.NE.AND P1, PT, R9, 0x1, PT ;  /* 0x000000010900780c */ /* 0x000fda0003f25270 */
[----:B------:R-:W-:-:S05]  /*28620*/  @P1 IMAD.HI.U32 R8, R7, R10, RZ ;  /* 0x0000000a07081227 */ /* 0x000fca00078e00ff */
[----:B------:R-:W-:-:S07]  /*28630*/  @P1 SHF.R.U32.HI R7, RZ, R11, R8 ;  /* 0x0000000bff071219 */ /* 0x000fce0000011608 */
.L_x_7000:
[----:B------:R-:W-:Y:S05]  /*28640*/  BSYNC B1 ;  /* 0x0000000000017941 */ /* 0x000fea0003800000 */
.L_x_6998:
[----:B------:R-:W-:-:S04]  /*28650*/  IMAD R7, R7, R9, -R38 ;  /* 0x0000000907077224 */ /* 0x000fc800078e0a26 */
[----:B------:R-:W-:-:S05]  /*28660*/  IMAD R8, R2, -0x2, R7 ;  /* 0xfffffffe02087824 */ /* 0x000fca00078e0207 */
[----:B------:R-:W-:Y:S02]  /*28670*/  VIMNMX R3, R3, R8, !PT ;  /* 0x0000000803037248 */ /* 0x000fe40007fe0100 */
[----:B------:R-:W-:-:S07]  /*28680*/  VIADDMNMX R6, R8, R9, R6, PT ;  /* 0x0000000908067246 */ /* 0x000fce0003800106 */
.L_x_6997:
[----:B------:R-:W-:Y:S05]  /*28690*/  BSYNC B0 ;  /* 0x0000000000007941 */ /* 0x000fea0003800000 */
.L_x_6996:
        /* <DEDUP_REMOVED lines=8> */
[----:B------:R-:W-:Y:S02]  /*28720*/  ISETP.GT.AND P2, PT, R3, 0x1, !P2 ;  /* 0x000000010300780c */ /* 0x000fe40005744270 */
[----:B------:R-:W-:Y:S02]  /*28730*/  ISETP.GE.AND P3, PT, R55, 0xa, PT ;  /* 0x0000000a3700780c */ /* 0x000fe40003f66270 */
[----:B0-----:R-:W-:Y:S02]  /*28740*/  FSEL R31, R28, -INF , !P1 ;  /* 0xff8000001c1f7808 */ /* 0x001fe40004800000 */
[----:B------:R-:W-:Y:S02]  /*28750*/  ISETP.LT.OR P2, PT, R6, 0x2, P2 ;  /* 0x000000020600780c */ /* 0x000fe40001741670 */
[----:B------:R-:W-:Y:S02]  /*28760*/  ISETP.GT.AND P1, PT, R3, 0x9, !P3 ;  /* 0x000000090300780c */ /* 0x000fe40005f24270 */
[----:B------:R-:W-:-:S02]  /*28770*/  FSEL R33, R25, -INF , !P2 ;  /* 0xff80000019217808 */ /* 0x000fc40005000000 */
[C---:B------:R-:W-:Y:S01]  /*28780*/  ISETP.LT.OR P1, PT, R6.reuse, 0xa, P1 ;  /* 0x0000000a0600780c */ /* 0x040fe20000f21670 */
        /* <DEDUP_REMOVED lines=30> */
[C---:B------:R-:W-:Y:S02]  /*28970*/  ISETP.LT.OR P1, PT, R6.reuse, 0x22, P1 ;  /* 0x000000220600780c */ /* 0x040fe40000f21670 */
        /* <DEDUP_REMOVED lines=45> */
.L_x_7004:
[----:B------:R-:W-:-:S13]  /*28c50*/  ISETP.NE.AND P6, PT, R9, 0x1, PT ;  /* 0x000000010900780c */ /* 0x000fda0003fc5270 */
[----:B------:R-:W-:-:S05]  /*28c60*/  @P6 IMAD.HI.U32 R10, R4, R10, RZ ;  /* 0x0000000a040a6227 */ /* 0x000fca00078e00ff */
[----:B------:R-:W-:-:S07]  /*28c70*/  @P6 SHF.R.U32.HI R4, RZ, R11, R10 ;  /* 0x0000000bff046219 */ /* 0x000fce000001160a */
.L_x_7005:
[----:B------:R-:W-:Y:S05]  /*28c80*/  BSYNC B1 ;  /* 0x0000000000017941 */ /* 0x000fea0003800000 */
.L_x_7003:
[----:B------:R-:W-:-:S04]  /*28c90*/  IMAD R3, R4, R9, -R38 ;  /* 0x0000000904037224 */ /* 0x000fc800078e0a26 */
[----:B------:R-:W-:-:S05]  /*28ca0*/  IMAD R2, R2, -0x2, R3 ;  /* 0xfffffffe02027824 */ /* 0x000fca00078e0203 */
[----:B------:R-:W-:Y:S02]  /*28cb0*/  VIADDMNMX R6, R2, R9, R6, PT ;  /* 0x0000000902067246 */ /* 0x000fe40003800106 */
[----:B------:R-:W-:-:S07]  /*28cc0*/  VIMNMX R39, R39, R2, !PT ;  /* 0x0000000227277248 */ /* 0x000fce0007fe0100 */
.L_x_7002:
[----:B------:R-:W-:Y:S05]  /*28cd0*/  BSYNC B0 ;  /* 0x0000000000007941 */ /* 0x000fea0003800000 */
.L_x_7001:
        /* <DEDUP_REMOVED lines=43> */
[----:B------:R-:W-:Y:S02]  /*28f90*/  ISETP.LT.OR P5, PT, R6, 0x29, P5 ;  /* 0x000000290600780c */ /* 0x000fe40002fa1670 */
[----:B------:R-:W-:Y:S02]  /*28fa0*/  ISETP.GT.AND P1, PT, R39, 0x29, !P1 ;  /* 0x000000292700780c */ /* 0x000fe40004f24270 */
[----:B------:R-:W-:-:S02]  /*28fb0*/  FSEL R9, R46, -INF , !P5 ;  /* 0xff8000002e097808 */ /* 0x000fc40006800000 */
[C---:B------:R-:W-:Y:S02]  /*28fc0*/  ISETP.GT.AND P2, PT, R39.reuse, 0x30, !P2 ;  /* 0x000000302700780c */ /* 0x040fe40005744270 */
[C---:B------:R-:W-:Y:S02]  /*28fd0*/  ISETP.LT.OR P1, PT, R6.reuse, 0x2a, P1 ;  /* 0x0000002a0600780c */ /* 0x040fe40000f21670 */
[C---:B------:R-:W-:Y:S02]  /*28fe0*/  ISETP.GT.AND P3, PT, R39.reuse, 0x31, !P3 ;  /* 0x000000312700780c */ /* 0x040fe40005f64270 */
[----:B------:R-:W-:Y:S02]  /*28ff0*/  ISETP.LT.OR P2, PT, R6, 0x31, P2 ;  /* 0x000000310600780c */ /* 0x000fe40001741670 */
[----:B------:R-:W-:Y:S02]  /*29000*/  FSEL R53, R34, -INF , !P1 ;  /* 0xff80000022357808 */ /* 0x000fe40004800000 */
        /* <DEDUP_REMOVED lines=91> */
.L_x_7007:
[----:B------:R-:W-:Y:S05]  /*295c0*/  BSYNC B0 ;  /* 0x0000000000007941 */ /* 0x000fea0003800000 */
.L_x_7006:
        /* <DEDUP_REMOVED lines=29> */
[-CC-:B------:R-:W-:Y:S01]  /*297a0*/  FFMA.FTZ R8, R8, R19.reuse, -R40.reuse ;  /* 0x0000001308087223 */ /* 0x180fe20000010828 */
[-C--:B------:R-:W-:Y:S01]  /*297b0*/  FFMA.FTZ R28, R28, R19.reuse, -R40 ;  /* 0x000000131c1c7223 */ /* 0x080fe20000010828 */
[-C--:B------:R-:W-:Y:S01]  /*297c0*/  FFMA.FTZ R14, R14, R19.reuse, -R4 ;  /* 0x000000130e0e7223 */ /* 0x080fe20000010804 */
[-C--:B------:R-:W-:Y:S01]  /*297d0*/  FFMA.FTZ R27, R27, R19.reuse, -R40 ;  /* 0x000000131b1b7223 */ /* 0x080fe20000010828 */
[----:B------:R-:W1:Y:S01]  /*297e0*/  MUFU.EX2 R38, R38 ;  /* 0x0000002600267308 */ /* 0x000e620000000800 */
[-C--:B------:R-:W-:Y:S01]  /*297f0*/  FFMA.FTZ R13, R13, R19.reuse, -R4 ;  /* 0x000000130d0d7223 */ /* 0x080fe20000010804 */
[-C--:B------:R-:W-:Y:S01]  /*29800*/  FFMA.FTZ R26, R26, R19.reuse, -R40 ;  /* 0x000000131a1a7223 */ /* 0x080fe20000010828 */
[-C--:B------:R-:W-:Y:S01]  /*29810*/  FFMA.FTZ R12, R12, R19.reuse, -R4 ;  /* 0x000000130c0c7223 */ /* 0x080fe20000010804 */
[-C--:B------:R-:W-:Y:S01]  /*29820*/  FFMA.FTZ R25, R25, R19.reuse, -R40 ;  /* 0x0000001319197223 */ /* 0x080fe20000010828 */
[-C--:B------:R-:W-:Y:S01]  /*29830*/  FFMA.FTZ R11, R11, R19.reuse, -R4 ;  /* 0x000000130b0b7223 */ /* 0x080fe20000010804 */
[-CC-:B------:R-:W-:Y:S01]  /*29840*/  FFMA.FTZ R24, R24, R19.reuse, -R40.reuse ;  /* 0x0000001318187223 */ /* 0x180fe20000010828 */
[-C--:B------:R-:W-:Y:S01]  /*29850*/  FFMA.FTZ R21, R21, R19.reuse, -R40 ;  /* 0x0000001315157223 */ /* 0x080fe20000010828 */
[----:B------:R-:W-:Y:S01]  /*29860*/  MUFU.EX2 R168, R33 ;  /* 0x0000002100a87308 */ /* 0x000fe20000000800 */
[----:B-----5:R-:W-:Y:S01]  /*29870*/  FADD.FTZ R5, R3, R46 ;  /* 0x0000002e03057221 */ /* 0x020fe20000010000 */
[-CC-:B------:R-:W-:Y:S01]  /*29880*/  FFMA.FTZ R20, R20, R19.reuse, -R40.reuse ;  /* 0x0000001314147223 */ /* 0x180fe20000010828 */
[-CC-:B------:R-:W-:Y:S01]  /*29890*/  FFMA.FTZ R18, R18, R19.reuse, -R40.reuse ;  /* 0x0000001312127223 */ /* 0x180fe20000010828 */
[-CC-:B------:R-:W-:Y:S01]  /*298a0*/  FFMA.FTZ R15, R15, R19.reuse, -R40.reuse ;  /* 0x000000130f0f7223 */ /* 0x180fe20000010828 */
[-C--:B------:R-:W-:Y:S01]  /*298b0*/  FFMA.FTZ R7, R7, R19.reuse, -R40 ;  /* 0x0000001307077223 */ /* 0x080fe20000010828 */
[-CC-:B------:R-:W-:Y:S01]  /*298c0*/  FFMA.FTZ R10, R10, R19.reuse, -R4.reuse ;  /* 0x000000130a0a7223 */ /* 0x180fe20000010804 */
[----:B------:R-:W-:Y:S01]  /*298d0*/  FFMA.FTZ R9, R9, R19, -R4 ;  /* 0x0000001309097223 */ /* 0x000fe20000010804 */
[----:B------:R-:W2:Y:S08]  /*298e0*/  MUFU.EX2 R37, R37 ;  /* 0x0000002500257308 */ /* 0x000eb00000000800 */
[----:B------:R-:W-:Y:S08]  /*298f0*/  MUFU.EX2 R31, R31 ;  /* 0x0000001f001f7308 */ /* 0x000ff00000000800 */
[----:B------:R-:W3:Y:S08]  /*29900*/  MUFU.EX2 R36, R36 ;  /* 0x0000002400247308 */ /* 0x000ef00000000800 */
[----:B------:R-:W-:Y:S08]  /*29910*/  MUFU.EX2 R30, R30 ;  /* 0x0000001e001e7308 */ /* 0x000ff00000000800 */
[----:B------:R-:W4:Y:S08]  /*29920*/  MUFU.EX2 R35, R35 ;  /* 0x0000002300237308 */ /* 0x000f300000000800 */
[----:B------:R-:W5:Y:S08]  /*29930*/  MUFU.EX2 R29, R29 ;  /* 0x0000001d001d7308 */ /* 0x000f700000000800 */
[----:B------:R1:W-:Y:S08]  /*29940*/  MUFU.EX2 R182, R8 ;  /* 0x0000000800b67308 */ /* 0x0003f00000000800 */
[----:B------:R-:W0:Y:S01]  /*29950*/  MUFU.EX2 R32, R32 ;  /* 0x0000002000207308 */ /* 0x000e220000000800 */
[----:B-1----:R-:W-:-:S04]  /*29960*/  FADD.FTZ R8, R38, R47 ;  /* 0x0000002f26087221 */ /* 0x002fc80000010000 */
[----:B--2---:R-:W-:-:S03]  /*29970*/  FADD.FTZ R33, R37, R8 ;  /* 0x0000000825217221 */ /* 0x004fc60000010000 */
[----:B------:R1:W-:Y:S01]  /*29980*/  MUFU.EX2 R173, R14 ;  /* 0x0000000e00ad7308 */ /* 0x0003e20000000800 */
[----:B---3--:R-:W-:-:S04]  /*29990*/  FADD.FTZ R8, R36, R33 ;  /* 0x0000002124087221 */ /* 0x008fc80000010000 */
[----:B----4-:R-:W-:Y:S01]  /*299a0*/  FADD.FTZ R33, R35, R8 ;  /* 0x0000000823217221 */ /* 0x010fe20000010000 */
[-CC-:B------:R-:W-:Y:S02]  /*299b0*/  FFMA.FTZ R8, R55, R19.reuse, -R4.reuse ;  /* 0x0000001337087223 */ /* 0x180fe40000010804 */
[----:B------:R-:W2:Y:S01]  /*299c0*/  MUFU.EX2 R28, R28 ;  /* 0x0000001c001c7308 */ /* 0x000ea20000000800 */
[----:B-1----:R-:W-:Y:S01]  /*299d0*/  FADD.FTZ R14, R168, R5 ;  /* 0x00000005a80e7221 */ /* 0x002fe20000010000 */
[----:B------:R-:W-:-:S03]  /*299e0*/  FFMA.FTZ R5, R53, R19, -R4 ;  /* 0x0000001335057223 */ /* 0x000fc60000010804 */
[----:B------:R-:W-:-:S03]  /*299f0*/  FADD.FTZ R39, R31, R14 ;  /* 0x0000000e1f277221 */ /* 0x000fc60000010000 */
[----:B------:R-:W1:Y:S01]  /*29a00*/  MUFU.EX2 R27, R27 ;  /* 0x0000001b001b7308 */ /* 0x000e620000000800 */
[----:B------:R-:W-:-:S04]  /*29a10*/  FADD.FTZ R40, R30, R39 ;  /* 0x000000271e287221 */ /* 0x000fc80000010000 */
[----:B-----5:R-:W-:Y:S01]  /*29a20*/  FADD.FTZ R39, R29, R40 ;  /* 0x000000281d277221 */ /* 0x020fe20000010000 */
[----:B0-----:R-:W-:Y:S02]  /*29a30*/  FADD.FTZ R40, R32, R33 ;  /* 0x0000002120287221 */ /* 0x001fe40000010000 */
[----:B------:R-:W-:Y:S01]  /*29a40*/  MUFU.EX2 R13, R13 ;  /* 0x0000000d000d7308 */ /* 0x000fe20000000800 */
[----:B--2---:R-:W-:Y:S01]  /*29a50*/  FADD.FTZ R42, R28, R39 ;  /* 0x000000271c2a7221 */ /* 0x004fe20000010000 */
[----:B------:R-:W-:-:S06]  /*29a60*/  FADD.FTZ R40, R173, R40 ;  /* 0x00000028ad287221 */ /* 0x000fcc0000010000 */
[----:B------:R-:W0:Y:S01]  /*29a70*/  MUFU.EX2 R26, R26 ;  /* 0x0000001a001a7308 */ /* 0x000e220000000800 */
[----:B-1----:R-:W-:-:S07]  /*29a80*/  FADD.FTZ R33, R27, R42 ;  /* 0x0000002a1b217221 */ /* 0x002fce0000010000 */
[----:B------:R-:W-:Y:S08]  /*29a90*/  MUFU.EX2 R12, R12 ;  /* 0x0000000c000c7308 */ /* 0x000ff00000000800 */
[----:B------:R-:W1:Y:S01]  /*29aa0*/  MUFU.EX2 R25, R25 ;  /* 0x0000001900197308 */ /* 0x000e620000000800 */
[----:B0-----:R-:W-:-:S07]  /*29ab0*/  FADD.FTZ R42, R26, R33 ;  /* 0x000000211a2a7221 */ /* 0x001fce0000010000 */
[----:B------:R-:W0:Y:S08]  /*29ac0*/  MUFU.EX2 R11, R11 ;  /* 0x0000000b000b7308 */ /* 0x000e300000000800 */
[----:B------:R-:W-:Y:S01]  /*29ad0*/  MUFU.EX2 R24, R24 ;  /* 0x0000001800187308 */ /* 0x000fe20000000800 */
[----:B-1----:R-:W-:-:S07]  /*29ae0*/  FADD.FTZ R33, R25, R42 ;  /* 0x0000002a19217221 */ /* 0x002fce0000010000 */
[----:B------:R-:W1:Y:S08]  /*29af0*/  MUFU.EX2 R10, R10 ;  /* 0x0000000a000a7308 */ /* 0x000e700000000800 */
[----:B------:R-:W2:Y:S08]  /*29b00*/  MUFU.EX2 R21, R21 ;  /* 0x0000001500157308 */ /* 0x000eb00000000800 */
[----:B------:R3:W-:Y:S08]  /*29b10*/  MUFU.EX2 R179, R9 ;  /* 0x0000000900b37308 */ /* 0x0007f00000000800 */
[----:B------:R4:W-:Y:S01]  /*29b20*/  MUFU.EX2 R14, R5 ;  /* 0x00000005000e7308 */ /* 0x0009e20000000800 */
[----:B---3--:R-:W-:-:S07]  /*29b30*/  FFMA.FTZ R9, R51, R19, -R4 ;  /* 0x0000001333097223 */ /* 0x008fce0000010804 */
[----:B------:R-:W3:Y:S01]  /*29b40*/  MUFU.EX2 R20, R20 ;  /* 0x0000001400147308 */ /* 0x000ee20000000800 */
[----:B----4-:R-:W-:-:S04]  /*29b50*/  FADD.FTZ R5, R13, R40 ;  /* 0x000000280d057221 */ /* 0x010fc80000010000 */
[----:B------:R-:W-:Y:S01]  /*29b60*/  FADD.FTZ R44, R12, R5 ;  /* 0x000000050c2c7221 */ /* 0x000fe20000010000 */
[-CC-:B------:R-:W-:Y:S01]  /*29b70*/  FFMA.FTZ R5, R57, R19.reuse, -R4.reuse ;  /* 0x0000001339057223 */ /* 0x180fe20000010804 */
[----:B------:R-:W-:Y:S01]  /*29b80*/  FFMA.FTZ R4, R34, R19, -R4 ;  /* 0x0000001322047223 */ /* 0x000fe20000010804 */
[----:B------:R-:W4:Y:S01]  /*29b90*/  MUFU.EX2 R18, R18 ;  /* 0x0000001200127308 */ /* 0x000f220000000800 */
[----:B0-----:R-:W-:-:S04]  /*29ba0*/  FADD.FTZ R39, R11, R44 ;  /* 0x0000002c0b277221 */ /* 0x001fc80000010000 */
[----:B-1----:R-:W-:-:S03]  /*29bb0*/  FADD.FTZ R42, R10, R39 ;  /* 0x000000270a2a7221 */ /* 0x002fc60000010000 */
[----:B------:R0:W-:Y:S08]  /*29bc0*/  MUFU.EX2 R181, R8 ;  /* 0x0000000800b57308 */ /* 0x0001f00000000800 */
[----:B------:R-:W1:Y:S01]  /*29bd0*/  MUFU.EX2 R15, R15 ;  /* 0x0000000f000f7308 */ /* 0x000e620000000800 */
[----:B0-----:R-:W-:-:S04]  /*29be0*/  FADD.FTZ R8, R24, R33 ;  /* 0x0000002118087221 */ /* 0x001fc80000010000 */
[----:B--2---:R-:W-:-:S03]  /*29bf0*/  FADD.FTZ R19, R21, R8 ;  /* 0x0000000815137221 */ /* 0x004fc60000010000 */
[----:B------:R0:W2:Y:S01]  /*29c00*/  MUFU.EX2 R40, R9 ;  /* 0x0000000900287308 */ /* 0x0000a20000000800 */
[----:B---3--:R-:W-:-:S07]  /*29c10*/  FADD.FTZ R19, R20, R19 ;  /* 0x0000001314137221 */ /* 0x008fce0000010000 */
[----:B------:R-:W3:Y:S01]  /*29c20*/  MUFU.EX2 R7, R7 ;  /* 0x0000000700077308 */ /* 0x000ee20000000800 */
[----:B0-----:R-:W-:Y:S01]  /*29c30*/  FADD.FTZ R9, R179, R42 ;  /* 0x0000002ab3097221 */ /* 0x001fe20000010000 */
[----:B----4-:R-:W-:-:S03]  /*29c40*/  FADD.FTZ R42, R18, R19 ;  /* 0x00000013122a7221 */ /* 0x010fc60000010000 */
[----:B------:R-:W-:Y:S01]  /*29c50*/  FADD.FTZ R8, R14, R9 ;  /* 0x000000090e087221 */ /* 0x000fe20000010000 */
[----:B-1----:R-:W-:Y:S02]  /*29c60*/  FADD.FTZ R42, R15, R42 ;  /* 0x0000002a0f2a7221 */ /* 0x002fe40000010000 */
[----:B------:R3:W0:Y:S01]  /*29c70*/  MUFU.EX2 R183, R5 ;  /* 0x0000000500b77308 */ /* 0x0006220000000800 */
[----:B------:R-:W-:-:S04]  /*29c80*/  FADD.FTZ R9, R181, R8 ;  /* 0x00000008b5097221 */ /* 0x000fc80000010000 */
[----:B--2---:R-:W-:-:S03]  /*29c90*/  FADD.FTZ R8, R40, R9 ;  /* 0x0000000928087221 */ /* 0x004fc60000010000 */
[----:B------:R-:W1:Y:S01]  /*29ca0*/  MUFU.EX2 R34, R4 ;  /* 0x0000000400227308 */ /* 0x000e620000000800 */
[----:B---3--:R-:W-:-:S04]  /*29cb0*/  FADD.FTZ R5, R7, R42 ;  /* 0x0000002a07057221 */ /* 0x008fc80000010000 */
        /* <DEDUP_REMOVED lines=30> */
[----:B------:R0:W-:Y:S04]  /*29ea0*/  STSM.16.M88.4 [R3], R172 ;  /* 0x000000ac03007844 */ /* 0x0001e80000000200 */
        /* <DEDUP_REMOVED lines=9> */
[----:B------:R-:W-:Y:S04]  /*29f40*/  ST.E desc[UR44][R16.64+0x230], R7 ;  /* 0x0002300710007985 */ /* 0x000fe8000c10192c */
[----:B0-----:R-:W2:Y:S02]  /*29f50*/  LD.E R3, desc[UR44][R4.64] ;  /* 0x0000002c04037980 */ /* 0x001ea4000c101900 */
[----:B--2---:R-:W-:-:S05]  /*29f60*/  FMUL.FTZ R3, R2, R3 ;  /* 0x0000000302037220 */ /* 0x004fca0000410000 */
[----:B------:R0:W-:Y:S04]  /*29f70*/  ST.E desc[UR44][R4.64], R3 ;  /* 0x0000000304007985 */ /* 0x0001e8000c10192c */
[----:B------:R-:W2:Y:S04]  /*29f80*/  LD.E R131, desc[UR44][R16.64+0x424] ;  /* 0x0004242c10837980 */ /* 0x000ea8000c101900 */
[----:B------:R-:W3:Y:S04]  /*29f90*/  LD.E R9, desc[UR44][R16.64+0x240] ;  /* 0x0002402c10097980 */ /* 0x000ee8000c101900 */
[----:B0-----:R-:W4:Y:S04]  /*29fa0*/  LD.E R3, desc[UR44][R16.64+0x284] ;  /* 0x0002842c10037980 */ /* 0x001f28000c101900 */
        /* <DEDUP_REMOVED lines=59> */
[----:B------:R-:W-:Y:S01]  /*2a360*/  ULOP3.LUT UR5, UR4, 0x8, URZ, 0xfc, !UPT ;  /* 0x0000000804057892 */ /* 0x000fe2000f8efc3f */
[C---:B--2---:R-:W-:Y:S01]  /*2a370*/  FMUL.FTZ R131, R2.reuse, R131 ;  /* 0x0000008302837220 */ /* 0x044fe20000410000 */
[C---:B----4-:R-:W-:Y:S01]  /*2a380*/  FMUL.FTZ R3, R2.reuse, R3 ;  /* 0x0000000302037220 */ /* 0x050fe20000410000 */
[C---:B---3--:R-:W-:Y:S01]  /*2a390*/  FMUL.FTZ R9, R2.reuse, R9 ;  /* 0x0000000902097220 */ /* 0x048fe20000410000 */
[----:B-----5:R-:W-:-:S03]  /*2a3a0*/  FMUL.FTZ R11, R2, R11 ;  /* 0x0000000b020b7220 */ /* 0x020fc60000410000 */
[----:B------:R0:W-:Y:S01]  /*2a3b0*/  ST.E desc[UR44][R16.64+0x284], R3 ;  /* 0x0002840310007985 */ /* 0x0001e2000c10192c */
[C---:B------:R-:W-:Y:S01]  /*2a3c0*/  FMUL.FTZ R13, R2.reuse, R13 ;  /* 0x0000000d020d7220 */ /* 0x040fe20000410000 */
[C---:B------:R-:W-:Y:S01]  /*2a3d0*/  FMUL.FTZ R15, R2.reuse, R15 ;  /* 0x0000000f020f7220 */ /* 0x040fe20000410000 */
        /* <DEDUP_REMOVED lines=57> */
[----:B------:R-:W-:Y:S01]  /*2a770*/  IMAD.U32 R2, RZ, RZ, UR5 ;  /* 0x00000005ff027e24 */ /* 0x000fe2000f8e00ff */
        /* <DEDUP_REMOVED lines=61> */
[----:B0-----:R-:W3:Y:S01]  /*2ab50*/  LD.E R7, desc[UR44][R2.64] ;  /* 0x0000002c02077980 */ /* 0x001ee2000c101900 */
[----:B------:R-:W-:Y:S01]  /*2ab60*/  ULOP3.LUT UR6, UR4, 0xc, URZ, 0xfc, !UPT ;  /* 0x0000000c04067892 */ /* 0x000fe2000f8efc3f */
[----:B------:R-:W-:-:S05]  /*2ab70*/  IMAD.U32 R9, RZ, RZ, UR7 ;  /* 0x00000007ff097e24 */ /* 0x000fca000f8e00ff */
[----:B------:R-:W-:Y:S02]  /*2ab80*/  IMAD.U32 R8, RZ, RZ, UR6 ;  /* 0x00000006ff087e24 */ /* 0x000fe4000f8e00ff */
[----:B---3--:R-:W-:-:S05]  /*2ab90*/  FMUL.FTZ R7, R6, R7 ;  /* 0x0000000706077220 */ /* 0x008fca0000410000 */
[----:B------:R0:W-:Y:S04]  /*2aba0*/  ST.E desc[UR44][R2.64], R7 ;  /* 0x0000000702007985 */ /* 0x0001e8000c10192c */
[----:B------:R-:W3:Y:S01]  /*2abb0*/  LD.E R9, desc[UR44][R8.64] ;  /* 0x0000002c08097980 */ /* 0x000ee2000c101900 */
[----:B------:R-:W-:Y:S02]  /*2abc0*/  IMAD.U32 R10, RZ, RZ, UR6 ;  /* 0x00000006ff0a7e24 */ /* 0x000fe4000f8e00ff */
[----:B------:R-:W-:Y:S02]  /*2abd0*/  IMAD.U32 R11, RZ, RZ, UR7 ;  /* 0x00000007ff0b7e24 */ /* 0x000fe4000f8e00ff */
[----:B---3--:R-:W-:-:S05]  /*2abe0*/  FMUL.FTZ R13, R6, R9 ;  /* 0x00000009060d7220 */ /* 0x008fca0000410000 */
[----:B------:R3:W-:Y:S04]  /*2abf0*/  ST.E desc[UR44][R10.64], R13 ;  /* 0x0000000d0a007985 */ /* 0x0007e8000c10192c */
[----:B------:R-:W4:Y:S04]  /*2ac00*/  LD.E R133, desc[UR44][R16.64+0x42c] ;  /* 0x00042c2c10857980 */ /* 0x000f28000c101900 */
[----:B------:R-:W5:Y:S04]  /*2ac10*/  LD.E R15, desc[UR44][R16.64+0x248] ;  /* 0x0002482c100f7980 */ /* 0x000f68000c101900 */
[----:B------:R-:W5:Y:S04]  /*2ac20*/  LD.E R19, desc[UR44][R16.64+0x24c] ;  /* 0x00024c2c10137980 */ /* 0x000f68000c101900 */
[----:B------:R-:W5:Y:S04]  /*2ac30*/  LD.E R21, desc[UR44][R16.64+0x258] ;  /* 0x0002582c10157980 */ /* 0x000f68000c101900 */
[----:B-1----:R-:W5:Y:S04]  /*2ac40*/  LD.E R25, desc[UR44][R16.64+0x25c] ;  /* 0x00025c2c10197980 */ /* 0x002f68000c101900 */
[----:B--2---:R-:W2:Y:S04]  /*2ac50*/  LD.E R27, desc[UR44][R16.64+0x268] ;  /* 0x0002682c101b7980 */ /* 0x004ea8000c101900 */
[----:B0-----:R-:W2:Y:S04]  /*2ac60*/  LD.E R7, desc[UR44][R16.64+0x26c] ;  /* 0x00026c2c10077980 */ /* 0x001ea8000c101900 */
[----:B------:R-:W2:Y:S04]  /*2ac70*/  LD.E R9, desc[UR44][R16.64+0x278] ;  /* 0x0002782c10097980 */ /* 0x000ea8000c101900 */
[----:B------:R-:W2:Y:S04]  /*2ac80*/  LD.E R29, desc[UR44][R16.64+0x27c] ;  /* 0x00027c2c101d7980 */ /* 0x000ea8000c101900 */
        /* <DEDUP_REMOVED lines=54> */
[C---:B----4-:R-:W-:Y:S01]  /*2aff0*/  FMUL.FTZ R133, R6.reuse, R133 ;  /* 0x0000008506857220 */ /* 0x050fe20000410000 */
[C---:B-----5:R-:W-:Y:S01]  /*2b000*/  FMUL.FTZ R15, R6.reuse, R15 ;  /* 0x0000000f060f7220 */ /* 0x060fe20000410000 */
        /* <DEDUP_REMOVED lines=8> */
[C---:B---3--:R-:W-:Y:S01]  /*2b090*/  FMUL.FTZ R11, R6.reuse, R11 ;  /* 0x0000000b060b7220 */ /* 0x048fe20000410000 */
        /* <DEDUP_REMOVED lines=116> */
[----:B------:R-:W5:Y:S04]  /*2b7e0*/  LD.E.64 R6, desc[UR44][R16.64+0xa8] ;  /* 0x0000a82c10067980 */ /* 0x000f68000c101b00 */
[----:B----4-:R-:W-:Y:S04]  /*2b7f0*/  ST.E desc[UR44][R4.64], R15 ;  /* 0x0000000f04007985 */ /* 0x010fe8000c10192c */
[----:B------:R-:W4:Y:S01]  /*2b800*/  LD.E R19, desc[UR44][R2.64] ;  /* 0x0000002c02137980 */ /* 0x000f22000c101900 */
[----:B--2---:R-:W-:-:S02]  /*2b810*/  IMAD.U32 R11, RZ, RZ, UR7 ;  /* 0x00000007ff0b7e24 */ /* 0x004fc4000f8e00ff */
[----:B------:R-:W-:Y:S01]  /*2b820*/  IMAD.U32 R12, RZ, RZ, UR6 ;  /* 0x00000006ff0c7e24 */ /* 0x000fe2000f8e00ff */
[----:B----4-:R-:W-:Y:S04]  /*2b830*/  ST.E desc[UR44][R2.64], R19 ;  /* 0x0000001302007985 */ /* 0x010fe8000c10192c */
[----:B------:R-:W2:Y:S01]  /*2b840*/  LD.E R11, desc[UR44][R10.64] ;  /* 0x0000002c0a0b7980 */ /* 0x000ea2000c101900 */
[----:B---3--:R-:W-:-:S05]  /*2b850*/  IMAD.U32 R13, RZ, RZ, UR7 ;  /* 0x00000007ff0d7e24 */ /* 0x008fca000f8e00ff */
[----:B--2---:R0:W-:Y:S04]  /*2b860*/  ST.E desc[UR44][R12.64], R11 ;  /* 0x0000000b0c007985 */ /* 0x0041e8000c10192c */
        /* <DEDUP_REMOVED lines=124> */
[----:B----4-:R0:W-:Y:S04]  /*2c030*/  ST.E desc[UR44][R16.64+0x268], R11 ;  /* 0x0002680b10007985 */ /* 0x0101e8000c10192c */
[----:B--2---:R1:W-:Y:S04]  /*2c040*/  ST.E desc[UR44][R16.64+0x378], R10 ;  /* 0x0003780a10007985 */ /* 0x0043e8000c10192c */
[----:B---3--:R-:W-:Y:S01]  /*2c050*/  ST.E desc[UR44][R16.64+0x240], R21 ;  /* 0x0002401510007985 */ /* 0x008fe2000c10192c */
[----:B0-----:R-:W-:-:S03]  /*2c060*/  IMAD.U32 R11, RZ, RZ, UR7 ;  /* 0x00000007ff0b7e24 */ /* 0x001fc6000f8e00ff */
[----:B-----5:R-:W-:Y:S01]  /*2c070*/  ST.E desc[UR44][R16.64+0x244], R25 ;  /* 0x0002441910007985 */ /* 0x020fe2000c10192c */
[----:B-1----:R-:W-:-:S03]  /*2c080*/  IMAD.U32 R10, RZ, RZ, UR6 ;  /* 0x00000006ff0a7e24 */ /* 0x002fc6000f8e00ff */
        /* <DEDUP_REMOVED lines=121> */
[----:B------:R0:W5:Y:S04]  /*2c820*/  LD.E R27, desc[UR44][R10.64] ;  /* 0x0000002c0a1b7980 */ /* 0x000168000c101900 */
        /* <DEDUP_REMOVED lines=130> */
[----:B------:R-:W-:Y:S02]  /*2d050*/  IMAD.MOV.U32 R9, RZ, RZ, R7 ;  /* 0x000000ffff097224 */ /* 0x000fe400078e0007 */
[----:B0-----:R-:W-:Y:S02]  /*2d060*/  IMAD.U32 R10, RZ, RZ, UR6 ;  /* 0x00000006ff0a7e24 */ /* 0x001fe4000f8e00ff */
[----:B------:R-:W-:Y:S01]  /*2d070*/  IMAD.U32 R11, RZ, RZ, UR7 ;  /* 0x00000007ff0b7e24 */ /* 0x000fe2000f8e00ff */
[----:B--2---:R-:W-:-:S06]  /*2d080*/  WARPGROUP.ARRIVE ;  /* 0x00000000000079c5 */ /* 0x004fcc0000000000 */
        /* <DEDUP_REMOVED lines=136> */
[----:B------:R-:W-:Y:S01]  /*2d910*/  IMAD.U32 R10, RZ, RZ, UR6 ;  /* 0x00000006ff0a7e24 */ /* 0x000fe2000f8e00ff */
[----:B------:R-:W-:Y:S01]  /*2d920*/  R2UR UR10, R8 ;  /* 0x00000000080a72ca */ /* 0x000fe200000e0000 */
[----:B------:R-:W-:Y:S01]  /*2d930*/  IMAD.U32 R11, RZ, RZ, UR7 ;  /* 0x00000007ff0b7e24 */ /* 0x000fe2000f8e00ff */
[----:B------:R-:W-:Y:S01]  /*2d940*/  R2UR UR11, R9 ;  /* 0x00000000090b72ca */ /* 0x000fe200000e0000 */
[----:B------:R-:W-:Y:S02]  /*2d950*/  VIADD R6, R6, 0x180 ;  /* 0x0000018006067836 */ /* 0x000fe40000000000 */
[----:B------:R-:W-:Y:S02]  /*2d960*/  IMAD.U32 R8, RZ, RZ, UR6 ;  /* 0x00000006ff087e24 */ /* 0x000fe4000f8e00ff */
[----:B------:R-:W-:Y:S01]  /*2d970*/  IMAD.U32 R9, RZ, RZ, UR7 ;  /* 0x00000007ff097e24 */ /* 0x000fe2000f8e00ff */
[----:B------:R-:W-:-:S02]  /*2d980*/  WARPGROUP.DEPBAR.LE gsb0, 0x0 ;  /* 0x00008000000079c5 */ /* 0x000fc40000010000 */
        /* <DEDUP_REMOVED lines=132> */
[----:B------:R-:W-:Y:S02]  /*2e1d0*/  IMAD.U32 R6, RZ, RZ, UR6 ;  /* 0x00000006ff067e24 */ /* 0x000fe4000f8e00ff */
[----:B------:R-:W-:Y:S01]  /*2e1e0*/  IMAD.U32 R7, RZ, RZ, UR7 ;  /* 0x00000007ff077e24 */ /* 0x000fe2000f8e00ff */
        /* <DEDUP_REMOVED lines=133> */
[----:B------:R-:W-:Y:S04]  /*2ea40*/  ST.E desc[UR44][R4.64], R25 ;  /* 0x0000001904007985 */ /* 0x000fe8000c10192c */
        /* <DEDUP_REMOVED lines=128> */
[----:B------:R-:W2:Y:S01]  /*2f250*/  LD.E R13, desc[UR44][R4.64] ;  /* 0x0000002c040d7980 */ /* 0x000ea2000c101900 */
[----:B0-----:R-:W-:-:S02]  /*2f260*/  IMAD.U32 R7, RZ, RZ, UR7 ;  /* 0x00000007ff077e24 */ /* 0x001fc4000f8e00ff */
[----:B------:R-:W-:Y:S01]  /*2f270*/  IMAD.U32 R6, RZ, RZ, UR6 ;  /* 0x00000006ff067e24 */ /* 0x000fe2000f8e00ff */
[----:B--2---:R0:W-:Y:S04]  /*2f280*/  ST.E desc[UR44][R4.64], R13 ;  /* 0x0000000d04007985 */ /* 0x0041e8000c10192c */
[----:B------:R-:W2:Y:S01]  /*2f290*/  LD.E R15, desc[UR44][R2.64] ;  /* 0x0000002c020f7980 */ /* 0x000ea2000c101900 */
[----:B------:R-:W-:Y:S02]  /*2f2a0*/  IMAD.U32 R8, RZ, RZ, UR6 ;  /* 0x00000006ff087e24 */ /* 0x000fe4000f8e00ff */
[----:B------:R-:W-:Y:S01]  /*2f2b0*/  IMAD.U32 R9, RZ, RZ, UR7 ;  /* 0x00000007ff097e24 */ /* 0x000fe2000f8e00ff */
[----:B--2---:R2:W-:Y:S04]  /*2f2c0*/  ST.E desc[UR44][R2.64], R15 ;  /* 0x0000000f02007985 */ /* 0x0045e8000c10192c */
[----:B------:R-:W3:Y:S04]  /*2f2d0*/  LD.E R7, desc[UR44][R6.64] ;  /* 0x0000002c06077980 */ /* 0x000ee8000c101900 */
[----:B---3--:R3:W-:Y:S04]  /*2f2e0*/  ST.E desc[UR44][R8.64], R7 ;  /* 0x0000000708007985 */ /* 0x0087e8000c10192c */
[----:B------:R-:W4:Y:S04]  /*2f2f0*/  LD.E R19, desc[UR44][R16.64+0x240] ;  /* 0x0002402c10137980 */ /* 0x000f28000c101900 */
[----:B------:R-:W5:Y:S04]  /*2f300*/  LD.E R21, desc[UR44][R16.64+0x244] ;  /* 0x0002442c10157980 */ /* 0x000f68000c101900 */
[----:B-1----:R-:W5:Y:S04]  /*2f310*/  LD.E R11, desc[UR44][R16.64+0x248] ;  /* 0x0002482c100b7980 */ /* 0x002f68000c101900 */
[----:B------:R-:W5:Y:S04]  /*2f320*/  LD.E R25, desc[UR44][R16.64+0x24c] ;  /* 0x00024c2c10197980 */ /* 0x000f68000c101900 */
[----:B0-----:R-:W5:Y:S04]  /*2f330*/  LD.E R5, desc[UR44][R16.64+0x250] ;  /* 0x0002502c10057980 */ /* 0x001f68000c101900 */
[----:B------:R-:W5:Y:S04]  /*2f340*/  LD.E R13, desc[UR44][R16.64+0x254] ;  /* 0x0002542c100d7980 */ /* 0x000f68000c101900 */
[----:B------:R-:W5:Y:S04]  /*2f350*/  LD.E R27, desc[UR44][R16.64+0x258] ;  /* 0x0002582c101b7980 */ /* 0x000f68000c101900 */
[----:B--2---:R-:W2:Y:S04]  /*2f360*/  LD.E R3, desc[UR44][R16.64+0x25c] ;  /* 0x00025c2c10037980 */ /* 0x004ea8000c101900 */
        /* <DEDUP_REMOVED lines=116> */
[----:B----4-:R0:W-:Y:S04]  /*2fab0*/  ST.E desc[UR44][R16.64+0x240], R19 ;  /* 0x0002401310007985 */ /* 0x0101e8000c10192c */
[----:B-----5:R0:W-:Y:S04]  /*2fac0*/  ST.E desc[UR44][R16.64+0x244], R21 ;  /* 0x0002441510007985 */ /* 0x0201e8000c10192c */
[----:B------:R0:W-:Y:S04]  /*2fad0*/  ST.E desc[UR44][R16.64+0x248], R11 ;  /* 0x0002480b10007985 */ /* 0x0001e8000c10192c */
[----:B------:R0:W-:Y:S04]  /*2fae0*/  ST.E desc[UR44][R16.64+0x24c], R25 ;  /* 0x00024c1910007985 */ /* 0x0001e8000c10192c */
[----:B------:R0:W-:Y:S04]  /*2faf0*/  ST.E desc[UR44][R16.64+0x250], R5 ;  /* 0x0002500510007985 */ /* 0x0001e8000c10192c */
[----:B------:R0:W-:Y:S04]  /*2fb00*/  ST.E desc[UR44][R16.64+0x254], R13 ;  /* 0x0002540d10007985 */ /* 0x0001e8000c10192c */
[----:B------:R0:W-:Y:S04]  /*2fb10*/  ST.E desc[UR44][R16.64+0x258], R27 ;  /* 0x0002581b10007985 */ /* 0x0001e8000c10192c */
[----:B--2---:R0:W-:Y:S04]  /*2fb20*/  ST.E desc[UR44][R16.64+0x25c], R3 ;  /* 0x00025c0310007985 */ /* 0x0041e8000c10192c */
[----:B------:R0:W-:Y:S04]  /*2fb30*/  ST.E desc[UR44][R16.64+0x260], R15 ;  /* 0x0002600f10007985 */ /* 0x0001e8000c10192c */
        /* <DEDUP_REMOVED lines=131> */
.L_x_7009:
[----:B------:R-:W-:Y:S05]  /*30370*/  BSYNC B0 ;  /* 0x0000000000007941 */ /* 0x000fea0003800000 */
.L_x_7008:
[C---:B------:R-:W-:Y:S01]  /*30380*/  ISETP.GT.AND P0, PT, R0.reuse, R164, PT ;  /* 0x000000a40000720c */ /* 0x040fe20003f04270 */
[----:B------:R-:W-:-:S12]  /*30390*/  VIADD R0, R0, 0xffffffff ;  /* 0xffffffff00007836 */ /* 0x000fd80000000000 */
[----:B------:R-:W-:Y:S05]  /*303a0*/  @P0 BRA `(.L_x_7010) ;  /* 0xffffff5400640947 */ /* 0x000fea000383ffff */
.L_x_6981:
[----:B0-----:R-:W2:Y:S01]  /*303b0*/  LDL R5, [R1+0x210] ;  /* 0x0002100001057983 */ /* 0x001ea20000100800 */
[----:B------:R-:W-:Y:S05]  /*303c0*/  WARPSYNC.ALL ;  /* 0x0000000000007948 */ /* 0x000fea0003800000 */
        /* <DEDUP_REMOVED lines=12> */
[----:B-1----:R-:W0:Y:S02]  /*30490*/  SHFL.BFLY PT, R4, R3, 0x1, 0x1f ;  /* 0x0c201f0003047f89 */ /* 0x002e2400000e0000 */
        /* <DEDUP_REMOVED lines=16> */
[----:B------:R-:W-:Y:S01]  /*305a0*/  STL [R1+0x214], R6 ;  /* 0x0002140601007387 */ /* 0x000fe20000100800 */
        /* <DEDUP_REMOVED lines=9> */
[----:B------:R-:W1:Y:S01]  /*30640*/  @P1 MUFU.RCP R0, R13 ;  /* 0x0000000d00001308 */ /* 0x000e620000001000 */
[----:B---3--:R-:W3:Y:S01]  /*30650*/  @!P0 LD.E.64 R10, desc[UR44][R10.64] ;  /* 0x0000002c0a0a8980 */ /* 0x008ee2000c101b00 */
[----:B--2---:R-:W-:-:S04]  /*30660*/  @!P0 IMAD R4, R3, 0x40, R4 ;  /* 0x0000004003048824 */ /* 0x004fc800078e0204 */
[----:B---3--:R-:W-:-:S05]  /*30670*/  @!P0 IMAD.WIDE R4, R4, 0x4, R10 ;  /* 0x0000000404048825 */ /* 0x008fca00078e020a */
[----:B-1----:R1:W-:Y:S04]  /*30680*/  @!P0 ST.E desc[UR44][R4.64], R0 ;  /* 0x0000000004008985 */ /* 0x0023e8000c10192c */
[----:B------:R-:W0:Y:S04]  /*30690*/  @!P0 LDL.64 R14, [R1+0xd8] ;  /* 0x0000d800010e8983 */ /* 0x000e280000100a00 */
[----:B0-----:R-:W2:Y:S02]  /*306a0*/  @!P0 LD.E R2, desc[UR44][R14.64+0x4] ;  /* 0x0000042c0e028980 */ /* 0x001ea4000c101900 */
[----:B--2---:R-:W-:-:S13]  /*306b0*/  @!P0 ISETP.NE.AND P0, PT, R2, RZ, PT ;  /* 0x000000ff0200820c */ /* 0x004fda0003f05270 */
[----:B------:R-:W2:Y:S04]  /*306c0*/  @!P0 LDL.64 R6, [R1+0xe0] ;  /* 0x0000e00001068983 */ /* 0x000ea80000100a00 */
[----:B------:R-:W3:Y:S01]  /*306d0*/  @!P0 LD.E R2, desc[UR44][R14.64] ;  /* 0x0000002c0e028980 */ /* 0x000ee2000c101900 */
[----:B------:R-:W-:-:S06]  /*306e0*/  IMAD.MOV.U32 R134, RZ, RZ, RZ ;  /* 0x000000ffff867224 */ /* 0x000fcc00078e00ff */
[----:B------:R-:W0:Y:S01]  /*306f0*/  @P2 MUFU.RCP R134, R8 ;  /* 0x0000000800862308 */ /* 0x000e220000001000 */
[----:B--2---:R-:W2:Y:S01]  /*30700*/  @!P0 LD.E.64 R6, desc[UR44][R6.64] ;  /* 0x0000002c06068980 */ /* 0x004ea2000c101b00 */
[----:B---3--:R-:W-:-:S04]  /*30710*/  @!P0 IMAD R2, R3, 0x40, R2 ;  /* 0x0000004003028824 */ /* 0x008fc800078e0202 */
[----:B------:R-:W-:-:S04]  /*30720*/  @!P0 VIADD R2, R2, 0x8 ;  /* 0x0000000802028836 */ /* 0x000fc80000000000 */
[----:B--2---:R-:W-:-:S05]  /*30730*/  @!P0 IMAD.WIDE R18, R2, 0x4, R6 ;  /* 0x0000000402128825 */ /* 0x004fca00078e0206 */
[----:B0-----:R0:W-:Y:S04]  /*30740*/  @!P0 ST.E desc[UR44][R18.64], R134 ;  /* 0x0000008612008985 */ /* 0x0011e8000c10192c */
[----:B------:R-:W2:Y:S04]  /*30750*/  LDL R138, [R1+0x1e8] ;  /* 0x0001e800018a7983 */ /* 0x000ea80000100800 */
[----:B------:R-:W3:Y:S04]  /*30760*/  LDL.64 R2, [R1+0x230] ;  /* 0x0002300001027983 */ /* 0x000ee80000100a00 */
[----:B------:R-:W4:Y:S04]  /*30770*/  LDL.64 R130, [R1+0x420] ;  /* 0x0004200001827983 */ /* 0x000f280000100a00 */
[----:B-1----:R-:W5:Y:S04]  /*30780*/  LDL.64 R4, [R1+0x240] ;  /* 0x0002400001047983 */ /* 0x002f680000100a00 */
        /* <DEDUP_REMOVED lines=63> */
[----:B--2---:R-:W-:-:S05]  /*30b80*/  VIADD R138, R138, 0x1 ;  /* 0x000000018a8a7836 */ /* 0x004fca0000000000 */
[----:B------:R-:W-:-:S13]  /*30b90*/  ISETP.NE.AND P0, PT, R138, 0x2, PT ;  /* 0x000000028a00780c */ /* 0x000fda0003f05270 */
[----:B------:R-:W2:Y:S01]  /*30ba0*/  @!P0 LDL R136, [R1+0x1ec] ;  /* 0x0001ec0001888983 */ /* 0x000ea20000100800 */
[-C--:B---3--:R-:W-:Y:S01]  /*30bb0*/  FMUL.FTZ R3, R3, R0.reuse ;  /* 0x0000000003037220 */ /* 0x088fe20000410000 */
[-C--:B------:R-:W-:Y:S01]  /*30bc0*/  FMUL.FTZ R2, R2, R0.reuse ;  /* 0x0000000002027220 */ /* 0x080fe20000410000 */
[-C--:B----4-:R-:W-:Y:S01]  /*30bd0*/  FMUL.FTZ R131, R131, R0.reuse ;  /* 0x0000000083837220 */ /* 0x090fe20000410000 */
[-C--:B------:R-:W-:Y:S01]  /*30be0*/  FMUL.FTZ R130, R130, R0.reuse ;  /* 0x0000000082827220 */ /* 0x080fe20000410000 */
[-C--:B-----5:R-:W-:Y:S01]  /*30bf0*/  FMUL.FTZ R5, R5, R0.reuse ;  /* 0x0000000005057220 */ /* 0x0a0fe20000410000 */
        /* <DEDUP_REMOVED lines=125> */
[----:B0-----:R-:W-:Y:S01]  /*313d0*/  VIADD R2, R135, 0x1 ;  /* 0x0000000187027836 */ /* 0x001fe20000000000 */
        /* <DEDUP_REMOVED lines=13> */
[----:B--2---:R-:W-:-:S03]  /*314b0*/  @!P0 LOP3.LUT R136, R136, 0x1, RZ, 0x3c, !PT ;  /* 0x0000000188888812 */ /* 0x004fc600078e3cff */
        /* <DEDUP_REMOVED lines=57> */
.L_x_6872:
[----:B------:R-:W-:Y:S05]  /*31850*/  BSYNC B7 ;  /* 0x0000000000077941 */ /* 0x000fea0003800000 */
.L_x_6862:
[----:B------:R-:W2:Y:S08]  /*31860*/  S2UR UR5, SR_CgaCtaId ;  /* 0x00000000000579c3 */ /* 0x000eb00000008800 */
[----:B------:R-:W-:Y:S01]  /*31870*/  BAR.SYNC.DEFER_BLOCKING 0x5, 0x180 ;  /* 0x0146000000007b1d */ /* 0x000fe20000010000 */
[----:B01----:R-:W-:-:S04]  /*31880*/  PRMT R0, R3, 0x9910, RZ ;  /* 0x0000991003007816 */ /* 0x003fc800000000ff */
[----:B------:R-:W-:Y:S01]  /*31890*/  ISETP.NE.AND P0, PT, R0, RZ, PT ;  /* 0x000000ff0000720c */ /* 0x000fe20003f05270 */
[----:B------:R-:W-:Y:S01]  /*318a0*/  UMOV UR4, 0x400 ;  /* 0x0000040000047882 */ /* 0x000fe20000000000 */
[----:B------:R-:W-:Y:S01]  /*318b0*/  BSSY B0, `(.L_x_7011) ;  /* 0x00002f4000007945 */ /* 0x000fe20003800000 */
[----:B--2---:R-:W-:-:S06]  /*318c0*/  ULEA UR4, UR5, UR4, 0x18 ;  /* 0x0000000405047291 */ /* 0x004fcc000f8ec03f */
[----:B------:R-:W-:-:S05]  /*318d0*/  IMAD.U32 R2, RZ, RZ, UR4 ;  /* 0x00000004ff027e24 */ /* 0x000fca000f8e00ff */
[----:B------:R0:W1:Y:S01]  /*318e0*/  LDS.128 R116, [R2+0x388d0] ;  /* 0x0388d00002747984 */ /* 0x0000620000000c00 */
[----:B------:R-:W-:Y:S06]  /*318f0*/  BAR.ARV 0x4, 0x180 ;  /* 0x0106000000007b1d */ /* 0x000fec0000002000 */
[----:B------:R-:W-:Y:S05]  /*31900*/  @!P0 BRA `(.L_x_7012) ;  /* 0x0000002000648947 */ /* 0x000fea0003800000 */
        /* <DEDUP_REMOVED lines=18> */
[----:B---3--:R-:W3:Y:S04]  /*31a30*/  LDL.128 R68, [R1+0x340] ;  /* 0x0003400001447983 */ /* 0x008ee80000100c00 */
[----:B------:R-:W3:Y:S04]  /*31a40*/  LDL.128 R56, [R1+0x370] ;  /* 0x0003700001387983 */ /* 0x000ee80000100c00 */
[----:B----4-:R-:W4:Y:S04]  /*31a50*/  LDL.128 R60, [R1+0x360] ;  /* 0x00036000013c7983 */ /* 0x010f280000100c00 */
[----:B------:R-:W4:Y:S04]  /*31a60*/  LDL.128 R48, [R1+0x390] ;  /* 0x0003900001307983 */ /* 0x000f280000100c00 */
[----:B------:R-:W4:Y:S04]  /*31a70*/  LDL.128 R52, [R1+0x380] ;  /* 0x0003800001347983 */ /* 0x000f280000100c00 */
[----:B------:R-:W4:Y:S04]  /*31a80*/  LDL.128 R40, [R1+0x3b0] ;  /* 0x0003b00001287983 */ /* 0x000f280000100c00 */
[----:B------:R-:W4:Y:S04]  /*31a90*/  LDL.128 R44, [R1+0x3a0] ;  /* 0x0003a000012c7983 */ /* 0x000f280000100c00 */
[----:B-----5:R-:W4:Y:S04]  /*31aa0*/  LDL.128 R32, [R1+0x3d0] ;  /* 0x0003d00001207983 */ /* 0x020f280000100c00 */
[----:B------:R-:W4:Y:S04]  /*31ab0*/  LDL.128 R36, [R1+0x3c0] ;  /* 0x0003c00001247983 */ /* 0x000f280000100c00 */
[----:B------:R-:W4:Y:S04]  /*31ac0*/  LDL.128 R24, [R1+0x3f0] ;  /* 0x0003f00001187983 */ /* 0x000f280000100c00 */
[----:B------:R-:W4:Y:S04]  /*31ad0*/  LDL.128 R28, [R1+0x3e0] ;  /* 0x0003e000011c7983 */ /* 0x000f280000100c00 */
[----:B------:R-:W4:Y:S04]  /*31ae0*/  LDL.128 R8, [R1+0x410] ;  /* 0x0004100001087983 */ /* 0x000f280000100c00 */
[----:B------:R-:W4:Y:S04]  /*31af0*/  LDL.128 R12, [R1+0x400] ;  /* 0x00040000010c7983 */ /* 0x000f280000100c00 */
[----:B------:R-:W4:Y:S01]  /*31b00*/  LDL.128 R4, [R1+0x420] ;  /* 0x0004200001047983 */ /* 0x000f220000100c00 */
[C---:B------:R-:W-:Y:S01]  /*31b10*/  IADD3 R169, P0, R158.reuse, 0x2040, RZ ;  /* 0x000020409ea97810 */ /* 0x040fe20007f1e0ff */
[----:B------:R-:W-:Y:S01]  /*31b20*/  ULDC.64 UR4, c[0x0][0xd00] ;  /* 0x0003400000047ab9 */ /* 0x000fe20000000a00 */
[----:B------:R-:W-:-:S02]  /*31b30*/  IADD3 R21, P1, R158, 0x20, RZ ;  /* 0x000000209e157810 */ /* 0x000fc40007f3e0ff */
[C---:B------:R-:W-:Y:S02]  /*31b40*/  IADD3 R145, P2, R158.reuse, 0x40, RZ ;  /* 0x000000409e917810 */ /* 0x040fe40007f5e0ff */
[----:B------:R-:W-:Y:S02]  /*31b50*/  LOP3.LUT R168, R169, 0x380, RZ, 0xc0, !PT ;  /* 0x00000380a9a87812 */ /* 0x000fe400078ec0ff */
[----:B------:R-:W-:Y:S02]  /*31b60*/  IADD3 R146, P3, R158, 0x60, RZ ;  /* 0x000000609e927810 */ /* 0x000fe40007f7e0ff */
[----:B------:R-:W-:Y:S02]  /*31b70*/  LOP3.LUT R20, R21, 0x380, RZ, 0xc0, !PT ;  /* 0x0000038015147812 */ /* 0x000fe400078ec0ff */
[----:B------:R-:W-:Y:S02]  /*31b80*/  LOP3.LUT R144, R145, 0x380, RZ, 0xc0, !PT ;  /* 0x0000038091907812 */ /* 0x000fe400078ec0ff */
[----:B------:R-:W-:-:S02]  /*31b90*/  SHF.R.U64 R168, R168, 0x3, RZ ;  /* 0x00000003a8a87819 */ /* 0x000fc400000012ff */
[----:B------:R-:W-:Y:S02]  /*31ba0*/  LOP3.LUT R0, R146, 0x380, RZ, 0xc0, !PT ;  /* 0x0000038092007812 */ /* 0x000fe400078ec0ff */
[----:B------:R-:W-:Y:S02]  /*31bb0*/  SHF.R.U64 R20, R20, 0x3, RZ ;  /* 0x0000000314147819 */ /* 0x000fe400000012ff */
[----:B------:R-:W-:Y:S02]  /*31bc0*/  SHF.R.U64 R144, R144, 0x3, RZ ;  /* 0x0000000390907819 */ /* 0x000fe400000012ff */
[----:B------:R-:W-:Y:S01]  /*31bd0*/  LOP3.LUT R168, R168, R169, RZ, 0x3c, !PT ;  /* 0x000000a9a8a87212 */ /* 0x000fe200078e3cff */
[----:B------:R-:W-:Y:S01]  /*31be0*/  IMAD.X R169, RZ, RZ, R159, P0 ;  /* 0x000000ffffa97224 */ /* 0x000fe200000e069f */
[----:B------:R-:W-:Y:S02]  /*31bf0*/  SHF.R.U64 R147, R0, 0x3, RZ ;  /* 0x0000000300937819 */ /* 0x000fe400000012ff */
[----:B------:R-:W-:-:S02]  /*31c00*/  IADD3 R181, P0, R158, 0x6000, RZ ;  /* 0x000060009eb57810 */ /* 0x000fc40007f1e0ff */
[----:B------:R-:W-:Y:S01]  /*31c10*/  LOP3.LUT R20, R20, R21, RZ, 0x3c, !PT ;  /* 0x0000001514147212 */ /* 0x000fe200078e3cff */
[--C-:B------:R-:W-:Y:S01]  /*31c20*/  IMAD.X R21, RZ, RZ, R159.reuse, P1 ;  /* 0x000000ffff157224 */ /* 0x100fe200008e069f */
[----:B------:R-:W-:Y:S02]  /*31c30*/  IADD3 R151, P5, R158, 0x2020, RZ ;  /* 0x000020209e977810 */ /* 0x000fe40007fbe0ff */
[----:B------:R-:W-:Y:S01]  /*31c40*/  LOP3.LUT R144, R144, R145, RZ, 0x3c, !PT ;  /* 0x0000009190907212 */ /* 0x000fe200078e3cff */
[--C-:B------:R-:W-:Y:S01]  /*31c50*/  IMAD.X R145, RZ, RZ, R159.reuse, P2 ;  /* 0x000000ffff917224 */ /* 0x100fe200010e069f */
[----:B------:R-:W-:Y:S01]  /*31c60*/  LOP3.LUT R146, R147, R146, RZ, 0x3c, !PT ;  /* 0x0000009293927212 */ /* 0x000fe200078e3cff */
[----:B------:R-:W-:Y:S01]  /*31c70*/  IMAD.X R147, RZ, RZ, R159, P3 ;  /* 0x000000ffff937224 */ /* 0x000fe200018e069f */
[C---:B------:R-:W-:Y:S02]  /*31c80*/  IADD3 R171, P1, R158.reuse, 0x2060, RZ ;  /* 0x000020609eab7810 */ /* 0x040fe40007f3e0ff */
[----:B------:R-:W-:-:S02]  /*31c90*/  IADD3 R173, P2, R158, 0x4000, RZ ;  /* 0x000040009ead7810 */ /* 0x000fc40007f5e0ff */
[----:B------:R-:W-:Y:S02]  /*31ca0*/  LOP3.LUT R180, R181, 0x380, RZ, 0xc0, !PT ;  /* 0x00000380b5b47812 */ /* 0x000fe400078ec0ff */
[----:B------:R-:W-:Y:S02]  /*31cb0*/  LOP3.LUT R150, R151, 0x380, RZ, 0xc0, !PT ;  /* 0x0000038097967812 */ /* 0x000fe400078ec0ff */
[C---:B------:R-:W-:Y:S02]  /*31cc0*/  IADD3 R175, P3, R158.reuse, 0x4020, RZ ;  /* 0x000040209eaf7810 */ /* 0x040fe40007f7e0ff */
[----:B------:R-:W-:Y:S02]  /*31cd0*/  LOP3.LUT R170, R171, 0x380, RZ, 0xc0, !PT ;  /* 0x00000380abaa7812 */ /* 0x000fe400078ec0ff */
[----:B------:R-:W-:Y:S02]  /*31ce0*/  IADD3 R148, P4, R158, 0x2000, RZ ;  /* 0x000020009e947810 */ /* 0x000fe40007f9e0ff */
[----:B------:R-:W-:-:S02]  /*31cf0*/  LOP3.LUT R172, R173, 0x380, RZ, 0xc0, !PT ;  /* 0x00000380adac7812 */ /* 0x000fc400078ec0ff */
[----:B------:R-:W-:Y:S02]  /*31d00*/  SHF.R.U64 R180, R180, 0x3, RZ ;  /* 0x00000003b4b47819 */ /* 0x000fe400000012ff */
[----:B------:R-:W-:Y:S02]  /*31d10*/  LOP3.LUT R183, R158, 0x380, RZ, 0xc0, !PT ;  /* 0x000003809eb77812 */ /* 0x000fe400078ec0ff */
[----:B------:R-:W-:Y:S02]  /*31d20*/  SHF.R.U64 R150, R150, 0x3, RZ ;  /* 0x0000000396967819 */ /* 0x000fe400000012ff */
[----:B------:R-:W-:Y:S02]  /*31d30*/  LOP3.LUT R174, R175, 0x380, RZ, 0xc0, !PT ;  /* 0x00000380afae7812 */ /* 0x000fe400078ec0ff */
[----:B------:R-:W-:Y:S01]  /*31d40*/  SHF.R.U64 R170, R170, 0x3, RZ ;  /* 0x00000003aaaa7819 */ /* 0x000fe200000012ff */
[----:B------:R-:W-:Y:S01]  /*31d50*/  IMAD.X R149, RZ, RZ, R159, P4 ;  /* 0x000000ffff957224 */ /* 0x000fe200020e069f */
[----:B------:R-:W-:-:S02]  /*31d60*/  SHF.R.U64 R172, R172, 0x3, RZ ;  /* 0x00000003acac7819 */ /* 0x000fc400000012ff */
[----:B------:R-:W-:Y:S01]  /*31d70*/  LOP3.LUT R180, R180, R181, RZ, 0x3c, !PT ;  /* 0x000000b5b4b47212 */ /* 0x000fe200078e3cff */
[--C-:B------:R-:W-:Y:S01]  /*31d80*/  IMAD.X R181, RZ, RZ, R159.reuse, P0 ;  /* 0x000000ffffb57224 */ /* 0x100fe200000e069f */
[----:B------:R-:W-:Y:S02]  /*31d90*/  SHF.R.U64 R183, R183, 0x3, RZ ;  /* 0x00000003b7b77819 */ /* 0x000fe400000012ff */
[----:B------:R-:W-:Y:S01]  /*31da0*/  LOP3.LUT R150, R150, R151, RZ, 0x3c, !PT ;  /* 0x0000009796967212 */ /* 0x000fe200078e3cff */
[----:B------:R-:W-:Y:S01]  /*31db0*/  IMAD.X R151, RZ, RZ, R159, P5 ;  /* 0x000000ffff977224 */ /* 0x000fe200028e069f */
[----:B------:R-:W-:Y:S02]  /*31dc0*/  SHF.R.U64 R174, R174, 0x3, RZ ;  /* 0x00000003aeae7819 */ /* 0x000fe400000012ff */
[----:B------:R-:W-:Y:S02]  /*31dd0*/  LOP3.LUT R3, R148, 0x380, RZ, 0xc0, !PT ;  /* 0x0000038094037812 */ /* 0x000fe400078ec0ff */
[----:B------:R-:W-:-:S02]  /*31de0*/  IADD3 R177, P4, R158, 0x4040, RZ ;  /* 0x000040409eb17810 */ /* 0x000fc40007f9e0ff */
[----:B------:R-:W-:Y:S02]  /*31df0*/  ISETP.NE.U32.AND P0, PT, RZ, UR4, PT ;  /* 0x00000004ff007c0c */ /* 0x000fe4000bf05070 */
[----:B------:R-:W-:Y:S01]  /*31e00*/  LOP3.LUT R170, R170, R171, RZ, 0x3c, !PT ;  /* 0x000000abaaaa7212 */ /* 0x000fe200078e3cff */
[--C-:B------:R-:W-:Y:S01]  /*31e10*/  IMAD.X R171, RZ, RZ, R159.reuse, P1 ;  /* 0x000000ffffab7224 */ /* 0x100fe200008e069f */
[----:B------:R-:W-:Y:S02]  /*31e20*/  IADD3 R179, P5, R158, 0x4060, RZ ;  /* 0x000040609eb37810 */ /* 0x000fe40007fbe0ff */
[----:B------:R-:W-:Y:S01]  /*31e30*/  LOP3.LUT R172, R172, R173, RZ, 0x3c, !PT ;  /* 0x000000adacac7212 */ /* 0x000fe200078e3cff */
[--C-:B------:R-:W-:Y:S01]  /*31e40*/  IMAD.X R173, RZ, RZ, R159.reuse, P2 ;  /* 0x000000ffffad7224 */ /* 0x100fe200010e069f */
[----:B------:R-:W-:Y:S01]  /*31e50*/  LOP3.LUT R182, R183, R158, RZ, 0x3c, !PT ;  /* 0x0000009eb7b67212 */ /* 0x000fe200078e3cff */
[--C-:B------:R-:W-:Y:S01]  /*31e60*/  IMAD.MOV.U32 R183, RZ, RZ, R159.reuse ;  /* 0x000000ffffb77224 */ /* 0x100fe200078e009f */
[----:B------:R-:W-:Y:S01]  /*31e70*/  LOP3.LUT R174, R174, R175, RZ, 0x3c, !PT ;  /* 0x000000afaeae7212 */ /* 0x000fe200078e3cff */
[----:B------:R-:W-:Y:S01]  /*31e80*/  IMAD.X R175, RZ, RZ, R159, P3 ;  /* 0x000000ffffaf7224 */ /* 0x000fe200018e069f */
[----:B------:R-:W-:-:S02]  /*31e90*/  IADD3 R207, P1, R158, 0x6020, RZ ;  /* 0x000060209ecf7810 */ /* 0x000fc40007f3e0ff */
[----:B------:R-:W-:Y:S02]  /*31ea0*/  SHF.R.U64 R3, R3, 0x3, RZ ;  /* 0x0000000303037819 */ /* 0x000fe400000012ff */
[----:B------:R-:W-:Y:S02]  /*31eb0*/  LOP3.LUT R176, R177, 0x380, RZ, 0xc0, !PT ;  /* 0x00000380b1b07812 */ /* 0x000fe400078ec0ff */
[C---:B------:R-:W-:Y:S02]  /*31ec0*/  IADD3 R209, P2, R158.reuse, 0x6040, RZ ;  /* 0x000060409ed17810 */ /* 0x040fe40007f5e0ff */
[----:B------:R-:W-:Y:S01]  /*31ed0*/  ISETP.NE.AND.EX P0, PT, RZ, UR5, PT, P0 ;  /* 0x00000005ff007c0c */ /* 0x000fe2000bf05300 */
[----:B------:R-:W-:Y:S01]  /*31ee0*/  ULDC.64 UR4, c[0x0][0xd08] ;  /* 0x0003420000047ab9 */ /* 0x000fe20000000a00 */
[----:B------:R-:W-:Y:S02]  /*31ef0*/  LOP3.LUT R178, R179, 0x380, RZ, 0xc0, !PT ;  /* 0x00000380b3b27812 */ /* 0x000fe400078ec0ff */
[----:B------:R-:W-:-:S02]  /*31f00*/  IADD3 R19, P3, R158, 0x6060, RZ ;  /* 0x000060609e137810 */ /* 0x000fc40007f7e0ff */
[----:B------:R-:W-:Y:S02]  /*31f10*/  LOP3.LUT R206, R207, 0x380, RZ, 0xc0, !PT ;  /* 0x00000380cfce7812 */ /* 0x000fe400078ec0ff */
[----:B------:R-:W-:Y:S02]  /*31f20*/  ISETP.NE.U32.AND P6, PT, RZ, UR4, PT ;  /* 0x00000004ff007c0c */ /* 0x000fe4000bfc5070 */
[----:B------:R-:W-:Y:S02]  /*31f30*/  LOP3.LUT R148, R3, R148, RZ, 0x3c, !PT ;  /* 0x0000009403947212 */ /* 0x000fe400078e3cff */
[----:B------:R-:W-:Y:S02]  /*31f40*/  SHF.R.U64 R176, R176, 0x3, RZ ;  /* 0x00000003b0b07819 */ /* 0x000fe400000012ff */
[----:B------:R-:W-:Y:S02]  /*31f50*/  LOP3.LUT R208, R209, 0x380, RZ, 0xc0, !PT ;  /* 0x00000380d1d07812 */ /* 0x000fe400078ec0ff */
[----:B------:R-:W-:-:S02]  /*31f60*/  MOV R182, R182 ;  /* 0x000000b600b67202 */ /* 0x000fc40000000f00 */
[----:B------:R-:W-:Y:S02]  /*31f70*/  SHF.R.U64 R178, R178, 0x3, RZ ;  /* 0x00000003b2b27819 */ /* 0x000fe400000012ff */
[----:B------:R-:W-:Y:S02]  /*31f80*/  LOP3.LUT R18, R19, 0x380, RZ, 0xc0, !PT ;  /* 0x0000038013127812 */ /* 0x000fe400078ec0ff */
[----:B------:R-:W-:Y:S02]  /*31f90*/  MOV R20, R20 ;  /* 0x0000001400147202 */ /* 0x000fe40000000f00 */
[----:B------:R-:W-:Y:S02]  /*31fa0*/  MOV R144, R144 ;  /* 0x0000009000907202 */ /* 0x000fe40000000f00 */
[----:B------:R-:W-:Y:S02]  /*31fb0*/  SHF.R.U64 R206, R206, 0x3, RZ ;  /* 0x00000003cece7819 */ /* 0x000fe400000012ff */
[----:B------:R-:W-:-:S02]  /*31fc0*/  MOV R146, R146 ;  /* 0x0000009200927202 */ /* 0x000fc40000000f00 */
[----:B------:R-:W-:Y:S02]  /*31fd0*/  ISETP.NE.AND.EX P6, PT, RZ, UR5, PT, P6 ;  /* 0x00000005ff007c0c */ /* 0x000fe4000bfc5360 */
[----:B------:R-:W-:Y:S01]  /*31fe0*/  LOP3.LUT R176, R176, R177, RZ, 0x3c, !PT ;  /* 0x000000b1b0b07212 */ /* 0x000fe200078e3cff */
[--C-:B------:R-:W-:Y:S01]  /*31ff0*/  IMAD.X R177, RZ, RZ, R159.reuse, P4 ;  /* 0x000000ffffb17224 */ /* 0x100fe200020e069f */
[----:B------:R-:W-:Y:S02]  /*32000*/  SHF.R.U64 R208, R208, 0x3, RZ ;  /* 0x00000003d0d07819 */ /* 0x000fe400000012ff */
[----:B------:R-:W-:Y:S02]  /*32010*/  MOV R148, R148 ;  /* 0x0000009400947202 */ /* 0x000fe40000000f00 */
[----:B------:R-:W-:Y:S01]  /*32020*/  LOP3.LUT R178, R178, R179, RZ, 0x3c, !PT ;  /* 0x000000b3b2b27212 */ /* 0x000fe200078e3cff */
[----:B------:R-:W-:Y:S01]  /*32030*/  IMAD.X R179, RZ, RZ, R159, P5 ;  /* 0x000000ffffb37224 */ /* 0x000fe200028e069f */
[----:B------:R-:W-:-:S02]  /*32040*/  SHF.R.U64 R18, R18, 0x3, RZ ;  /* 0x0000000312127819 */ /* 0x000fc400000012ff */
[----:B------:R-:W-:Y:S02]  /*32050*/  MOV R150, R150 ;  /* 0x0000009600967202 */ /* 0x000fe40000000f00 */
[----:B------:R-:W-:Y:S02]  /*32060*/  MOV R168, R168 ;  /* 0x000000a800a87202 */ /* 0x000fe40000000f00 */
[----:B------:R-:W-:Y:S01]  /*32070*/  LOP3.LUT R206, R206, R207, RZ, 0x3c, !PT ;  /* 0x000000cfcece7212 */ /* 0x000fe200078e3cff */
[--C-:B------:R-:W-:Y:S01]  /*32080*/  IMAD.X R207, RZ, RZ, R159.reuse, P1 ;  /* 0x000000ffffcf7224 */ /* 0x100fe200008e069f */
[----:B------:R-:W-:Y:S02]  /*32090*/  MOV R170, R170 ;  /* 0x000000aa00aa7202 */ /* 0x000fe40000000f00 */
[----:B------:R-:W-:Y:S01]  /*320a0*/  LOP3.LUT R208, R208, R209, RZ, 0x3c, !PT ;  /* 0x000000d1d0d07212 */ /* 0x000fe200078e3cff */
[----:B------:R-:W-:Y:S01]  /*320b0*/  IMAD.X R209, RZ, RZ, R159, P2 ;  /* 0x000000ffffd17224 */ /* 0x000fe200010e069f */
[----:B------:R-:W-:-:S02]  /*320c0*/  MOV R172, R172 ;  /* 0x000000ac00ac7202 */ /* 0x000fc40000000f00 */
[----:B------:R-:W-:Y:S01]  /*320d0*/  LOP3.LUT R18, R18, R19, RZ, 0x3c, !PT ;  /* 0x0000001312127212 */ /* 0x000fe200078e3cff */
[----:B------:R-:W-:Y:S01]  /*320e0*/  IMAD.X R19, RZ, RZ, R159, P3 ;  /* 0x000000ffff137224 */ /* 0x000fe200018e069f */
[----:B------:R-:W-:Y:S02]  /*320f0*/  MOV R174, R174 ;  /* 0x000000ae00ae7202 */ /* 0x000fe40000000f00 */
[----:B------:R-:W-:Y:S02]  /*32100*/  MOV R176, R176 ;  /* 0x000000b000b07202 */ /* 0x000fe40000000f00 */
[----:B------:R-:W-:Y:S02]  /*32110*/  MOV R178, R178 ;  /* 0x000000b200b27202 */ /* 0x000fe40000000f00 */
[----:B------:R-:W-:Y:S02]  /*32120*/  MOV R180, R180 ;  /* 0x000000b400b47202 */ /* 0x000fe40000000f00 */
[----:B------:R-:W-:-:S02]  /*32130*/  MOV R206, R206 ;  /* 0x000000ce00ce7202 */ /* 0x000fc40000000f00 */
[----:B--2---:R-:W-:Y:S02]  /*32140*/  F2FP.BF16.F32.PACK_AB R140, R141, R140 ;  /* 0x0000008c8d8c723e */ /* 0x004fe400000010ff */
[----:B------:R-:W-:Y:S02]  /*32150*/  F2FP.BF16.F32.PACK_AB R141, R143, R142 ;  /* 0x0000008e8f8d723e */ /* 0x000fe400000010ff */
[----:B------:R-:W-:Y:S02]  /*32160*/  F2FP.BF16.F32.PACK_AB R132, R133, R132 ;  /* 0x000000848584723e */ /* 0x000fe400000010ff */
[----:B------:R-:W-:Y:S02]  /*32170*/  F2FP.BF16.F32.PACK_AB R133, R135, R134 ;  /* 0x000000868785723e */ /* 0x000fe400000010ff */
[----:B------:R-:W-:Y:S02]  /*32180*/  F2FP.BF16.F32.PACK_AB R142, R137, R136 ;  /* 0x00000088898e723e */ /* 0x000fe400000010ff */
[----:B------:R-:W-:Y:S01]  /*32190*/  F2FP.BF16.F32.PACK_AB R143, R139, R138 ;  /* 0x0000008a8b8f723e */ /* 0x000fe200000010ff */
[----:B------:R-:W-:Y:S01]  /*321a0*/  BAR.SYNC.DEFER_BLOCKING 0x1, 0x100 ;  /* 0x0044000000007b1d */ /* 0x000fe20000010000 */
        /* <DEDUP_REMOVED lines=35> */
[----:B---3--:R-:W-:Y:S02]  /*323e0*/  F2FP.BF16.F32.PACK_AB R74, R69, R68 ;  /* 0x00000044454a723e */ /* 0x008fe400000010ff */
[----:B------:R-:W-:-:S02]  /*323f0*/  F2FP.BF16.F32.PACK_AB R75, R71, R70 ;  /* 0x00000046474b723e */ /* 0x000fc400000010ff */
[----:B------:R-:W-:Y:S01]  /*32400*/  F2FP.BF16.F32.PACK_AB R56, R57, R56 ;  /* 0x000000383938723e */ /* 0x000fe200000010ff */
[----:B------:R-:W-:Y:S01]  /*32410*/  STSM.16.M88.4 [R150], R96 ;  /* 0x0000006096007844 */ /* 0x000fe20000000200 */
[----:B------:R-:W-:Y:S02]  /*32420*/  F2FP.BF16.F32.PACK_AB R57, R59, R58 ;  /* 0x0000003a3b39723e */ /* 0x000fe400000010ff */
[----:B----4-:R-:W-:Y:S02]  /*32430*/  F2FP.BF16.F32.PACK_AB R66, R61, R60 ;  /* 0x0000003c3d42723e */ /* 0x010fe400000010ff */
        /* <DEDUP_REMOVED lines=13> */
[----:B------:R-:W-:Y:S01]  /*32510*/  F2FP.BF16.F32.PACK_AB R33, R35, R34 ;  /* 0x000000222321723e */ /* 0x000fe200000010ff */
[----:B------:R-:W3:Y:S01]  /*32520*/  LDC.64 R44, c[0x0][0xd00] ;  /* 0x00034000ff2c7b82 */ /* 0x000ee20000000a00 */
        /* <DEDUP_REMOVED lines=12> */
[----:B------:R-:W-:Y:S01]  /*325f0*/  F2FP.BF16.F32.PACK_AB R9, R11, R10 ;  /* 0x0000000a0b09723e */ /* 0x000fe200000010ff */
[----:B------:R-:W-:Y:S01]  /*32600*/  STSM.16.M88.4 [R178], R48 ;  /* 0x00000030b2007844 */ /* 0x000fe20000000200 */
[----:B------:R-:W-:Y:S02]  /*32610*/  MOV R18, R18 ;  /* 0x0000001200127202 */ /* 0x000fe40000000f00 */
[----:B------:R-:W-:Y:S02]  /*32620*/  F2FP.BF16.F32.PACK_AB R10, R5, R4 ;  /* 0x00000004050a723e */ /* 0x000fe400000010ff */
[----:B------:R-:W-:Y:S01]  /*32630*/  F2FP.BF16.F32.PACK_AB R11, R7, R6 ;  /* 0x00000006070b723e */ /* 0x000fe200000010ff */
[----:B------:R-:W-:Y:S01]  /*32640*/  STSM.16.M88.4 [R180], R40 ;  /* 0x00000028b4007844 */ /* 0x000fe20000000200 */
[----:B------:R-:W4:Y:S03]  /*32650*/  @P6 LDC.64 R6, c[0x0][0xd08] ;  /* 0x00034200ff066b82 */ /* 0x000f260000000a00 */
[----:B------:R-:W-:Y:S04]  /*32660*/  STSM.16.M88.4 [R206], R32 ;  /* 0x00000020ce007844 */ /* 0x000fe80000000200 */
[----:B------:R-:W-:Y:S04]  /*32670*/  STSM.16.M88.4 [R208], R24 ;  /* 0x00000018d0007844 */ /* 0x000fe80000000200 */
[----:B------:R0:W-:Y:S01]  /*32680*/  STSM.16.M88.4 [R18], R8 ;  /* 0x0000000812007844 */ /* 0x0001e20000000200 */
[----:B------:R-:W-:Y:S01]  /*32690*/  ULDC UR4, c[0x0][0xb88] ;  /* 0x0002e20000047ab9 */ /* 0x000fe20000000800 */
[----:B--2---:R-:W-:-:S02]  /*326a0*/  IMAD.MOV.U32 R20, RZ, RZ, RZ ;  /* 0x000000ffff147224 */ /* 0x004fc400078e00ff */
[C---:B---3--:R-:W-:Y:S01]  /*326b0*/  IMAD.WIDE R14, R198.reuse, 0x4, R44 ;  /* 0x00000004c60e7825 */ /* 0x048fe200078e022c */
[----:B------:R-:W-:Y:S03]  /*326c0*/  BAR.SYNC.DEFER_BLOCKING 0x1, 0x100 ;  /* 0x0044000000007b1d */ /* 0x000fe60000010000 */
[----:B----4-:R-:W-:-:S04]  /*326d0*/  @P6 IMAD.WIDE R6, R198, 0x4, R6 ;  /* 0x00000004c6066825 */ /* 0x010fc800078e0206 */
[----:B0-----:R-:W-:Y:S01]  /*326e0*/  IMAD.U32 R18, RZ, RZ, UR4 ;  /* 0x00000004ff127e24 */ /* 0x001fe2000f8e00ff */
[----:B------:R0:W5:Y:S05]  /*326f0*/  @P0 LDG.E R20, desc[UR44][R14.64] ;  /* 0x0000002c0e140981 */ /* 0x00016a000c1e1900 */
[----:B------:R0:W5:Y:S01]  /*32700*/  @P6 LDG.E R18, desc[UR44][R6.64] ;  /* 0x0000002c06126981 */ /* 0x000162000c1e1900 */
[----:B------:R-:W-:Y:S02]  /*32710*/  IMAD R4, R199, 0x40, R193 ;  /* 0x00000040c7047824 */ /* 0x000fe400078e02c1 */
[----:B------:R-:W-:-:S04]  /*32720*/  IMAD.MOV.U32 R5, RZ, RZ, 0x2 ;  /* 0x00000002ff057424 */ /* 0x000fc800078e00ff */
[----:B------:R-:W-:-:S03]  /*32730*/  IMAD.WIDE R4, R4, R5, UR42 ;  /* 0x0000002a04047e25 */ /* 0x000fc6000f8e0205 */
[C---:B------:R-:W-:Y:S02]  /*32740*/  IADD3 R3, P4, R4.reuse, 0x1000, RZ ;  /* 0x0000100004037810 */ /* 0x040fe40007f9e0ff */
[C---:B------:R-:W-:Y:S02]  /*32750*/  IADD3 R13, P1, R4.reuse, 0x2000, RZ ;  /* 0x00002000040d7810 */ /* 0x040fe40007f3e0ff */
[C---:B------:R-:W-:Y:S01]  /*32760*/  IADD3 R25, P2, R4.reuse, 0x3000, RZ ;  /* 0x0000300004197810 */ /* 0x040fe20007f5e0ff */
[----:B------:R-:W-:Y:S01]  /*32770*/  IMAD.X R11, RZ, RZ, R5, P4 ;  /* 0x000000ffff0b7224 */ /* 0x000fe200020e0605 */
[C---:B------:R-:W-:Y:S02]  /*32780*/  IADD3 R29, P3, R4.reuse, 0x4000, RZ ;  /* 0x00004000041d7810 */ /* 0x040fe40007f7e0ff */
[----:B------:R-:W-:Y:S02]  /*32790*/  IADD3 R33, P4, R4, 0x5000, RZ ;  /* 0x0000500004217810 */ /* 0x000fe40007f9e0ff */
        /* <DEDUP_REMOVED lines=25> */
[----:B------:R-:W-:Y:S02]  /*32930*/  LOP3.LUT R48, R49, 0x380, RZ, 0xc0, !PT ;  /* 0x0000038031307812 */ /* 0x000fe400078ec0ff */
        /* <DEDUP_REMOVED lines=18> */
.L_x_7013:
[----:B------:R-:W0:Y:S01]  /*32a60*/  SHFL.IDX PT, R6, R213, RZ, 0x1f ;  /* 0x00001fffd5067589 */ /* 0x000e2200000e0000 */
[--C-:B------:R-:W-:Y:S01]  /*32a70*/  IMAD.X R37, RZ, RZ, R5.reuse, P1 ;  /* 0x000000ffff257224 */ /* 0x100fe200008e0605 */
[C---:B------:R-:W-:Y:S01]  /*32a80*/  IADD3 R57, P1, R4.reuse, 0xb000, RZ ;  /* 0x0000b00004397810 */ /* 0x040fe20007f3e0ff */
[--C-:B------:R-:W-:Y:S01]  /*32a90*/  IMAD.X R53, RZ, RZ, R5.reuse, P5 ;  /* 0x000000ffff357224 */ /* 0x100fe200028e0605 */
[C---:B------:R-:W-:Y:S01]  /*32aa0*/  IADD3 R3, P5, R4.reuse, 0xf000, RZ ;  /* 0x0000f00004037810 */ /* 0x040fe20007fbe0ff */
[--C-:B------:R-:W-:Y:S01]  /*32ab0*/  IMAD.X R41, RZ, RZ, R5.reuse, P2 ;  /* 0x000000ffff297224 */ /* 0x100fe200010e0605 */
[----:B------:R-:W-:Y:S01]  /*32ac0*/  LOP3.LUT R56, R57, 0x380, RZ, 0xc0, !PT ;  /* 0x0000038039387812 */ /* 0x000fe200078ec0ff */
[--C-:B------:R-:W-:Y:S01]  /*32ad0*/  IMAD.X R45, RZ, RZ, R5.reuse, P3 ;  /* 0x000000ffff2d7224 */ /* 0x100fe200018e0605 */
[----:B------:R-:W-:Y:S01]  /*32ae0*/  IADD3 R61, P2, R4, 0xc000, RZ ;  /* 0x0000c000043d7810 */ /* 0x000fe20007f5e0ff */
[--C-:B------:R-:W-:Y:S01]  /*32af0*/  IMAD.X R49, RZ, RZ, R5.reuse, P4 ;  /* 0x000000ffff317224 */ /* 0x100fe200020e0605 */
[----:B------:R-:W-:Y:S01]  /*32b00*/  SHF.R.U64 R56, R56, 0x3, RZ ;  /* 0x0000000338387819 */ /* 0x000fe200000012ff */
[----:B------:R-:W-:Y:S01]  /*32b10*/  IMAD.X R73, RZ, RZ, R5, P5 ;  /* 0x000000ffff497224 */ /* 0x000fe200028e0605 */
[----:B------:R-:W-:-:S02]  /*32b20*/  IADD3 R65, P3, R4, 0xd000, RZ ;  /* 0x0000d00004417810 */ /* 0x000fc40007f7e0ff */
[----:B------:R-:W-:Y:S01]  /*32b30*/  LOP3.LUT R56, R56, R57, RZ, 0x3c, !PT ;  /* 0x0000003938387212 */ /* 0x000fe200078e3cff */
[----:B------:R-:W-:Y:S01]  /*32b40*/  IMAD.X R57, RZ, RZ, R5, P1 ;  /* 0x000000ffff397224 */ /* 0x000fe200008e0605 */
[----:B------:R-:W-:Y:S02]  /*32b50*/  IADD3 R69, P4, R4, 0xe000, RZ ;  /* 0x0000e00004457810 */ /* 0x000fe40007f9e0ff */
[----:B------:R-:W-:Y:S02]  /*32b60*/  LOP3.LUT R0, R3, 0x380, RZ, 0xc0, !PT ;  /* 0x0000038003007812 */ /* 0x000fe400078ec0ff */
[----:B------:R-:W-:Y:S02]  /*32b70*/  LOP3.LUT R60, R61, 0x380, RZ, 0xc0, !PT ;  /* 0x000003803d3c7812 */ /* 0x000fe400078ec0ff */
[----:B------:R-:W-:Y:S02]  /*32b80*/  LOP3.LUT R64, R65, 0x380, RZ, 0xc0, !PT ;  /* 0x0000038041407812 */ /* 0x000fe400078ec0ff */
[----:B0-----:R-:W-:-:S02]  /*32b90*/  ISETP.NE.AND P1, PT, R6, RZ, PT ;  /* 0x000000ff0600720c */ /* 0x001fc40003f25270 */
[----:B------:R-:W-:Y:S02]  /*32ba0*/  LOP3.LUT R68, R69, 0x380, RZ, 0xc0, !PT ;  /* 0x0000038045447812 */ /* 0x000fe400078ec0ff */
[----:B------:R-:W-:Y:S02]  /*32bb0*/  LOP3.LUT R59, R4, 0x380, RZ, 0xc0, !PT ;  /* 0x00000380043b7812 */ /* 0x000fe400078ec0ff */
[----:B------:R-:W-:Y:S02]  /*32bc0*/  SHF.R.U64 R0, R0, 0x3, RZ ;  /* 0x0000000300007819 */ /* 0x000fe400000012ff */
[----:B------:R-:W-:Y:S02]  /*32bd0*/  SHF.R.U64 R60, R60, 0x3, RZ ;  /* 0x000000033c3c7819 */ /* 0x000fe400000012ff */
[----:B------:R-:W-:Y:S02]  /*32be0*/  SHF.R.U64 R64, R64, 0x3, RZ ;  /* 0x0000000340407819 */ /* 0x000fe400000012ff */
[----:B------:R-:W-:-:S02]  /*32bf0*/  SHF.R.U64 R68, R68, 0x3, RZ ;  /* 0x0000000344447819 */ /* 0x000fc400000012ff */
[----:B------:R-:W-:Y:S02]  /*32c00*/  SHF.R.U64 R59, R59, 0x3, RZ ;  /* 0x000000033b3b7819 */ /* 0x000fe400000012ff */
[----:B------:R-:W-:Y:S02]  /*32c10*/  LOP3.LUT R72, R0, R3, RZ, 0x3c, !PT ;  /* 0x0000000300487212 */ /* 0x000fe400078e3cff */
        /* <DEDUP_REMOVED lines=9> */
[----:B------:R-:W-:-:S02]  /*32cb0*/  SHF.R.S32.HI R78, RZ, 0x1f, R194 ;  /* 0x0000001fff4e7819 */ /* 0x000fc400000114c2 */
[----:B------:R-:W-:Y:S02]  /*32cc0*/  SEL R77, R198, RZ, !P0 ;  /* 0x000000ffc64d7207 */ /* 0x000fe40004000000 */
[----:B------:R-:W-:Y:S02]  /*32cd0*/  SEL R76, R0, RZ, !P0 ;  /* 0x000000ff004c7207 */ /* 0x000fe40004000000 */
[----:B-----5:R-:W-:Y:S01]  /*32ce0*/  SHF.R.S32.HI R21, RZ, 0x1f, R20 ;  /* 0x0000001fff157819 */ /* 0x020fe20000011414 */
[----:B------:R-:W-:Y:S06]  /*32cf0*/  @P1 BRA `(.L_x_7014) ;  /* 0x0000000000b81947 */ /* 0x000fec0003800000 */
[----:B------:R-:W0:Y:S01]  /*32d00*/  LDC R6, c[0x0][0xce8] ;  /* 0x00033a00ff067b82 */ /* 0x000e220000000800 */
[----:B------:R-:W-:Y:S01]  /*32d10*/  IMAD.MOV R3, RZ, RZ, -R222 ;  /* 0x000000ffff037224 */ /* 0x000fe200078e0ade */
[----:B------:R-:W-:Y:S01]  /*32d20*/  ULDC.64 UR4, c[0x0][0xc90] ;  /* 0x0003240000047ab9 */ /* 0x000fe20000000a00 */
[----:B------:R-:W-:-:S03]  /*32d30*/  IMAD.IADD R14, R162, 0x1, R185 ;  /* 0x00000001a20e7824 */ /* 0x000fc600078e02b9 */
[----:B------:R-:W-:Y:S01]  /*32d40*/  ISETP.NE.AND P0, PT, R226, R3, PT ;  /* 0x00000003e200720c */ /* 0x000fe20003f05270 */
[----:B0-----:R-:W-:-:S05]  /*32d50*/  IMAD R27, R18, R6, RZ ;  /* 0x00000006121b7224 */ /* 0x001fca00078e02ff */
[----:B------:R-:W-:-:S13]  /*32d60*/  ISETP.GE.OR P1, PT, R14, R27, P0 ;  /* 0x0000001b0e00720c */ /* 0x000fda0000726670 */
[----:B------:R-:W2:Y:S01]  /*32d70*/  @!P1 LDL R19, [R1+0x210] ;  /* 0x0002100001139983 */ /* 0x000ea20000100800 */
[----:B------:R-:W-:Y:S01]  /*32d80*/  ISETP.NE.AND P2, PT, R6, 0x1, PT ;  /* 0x000000010600780c */ /* 0x000fe20003f45270 */
[----:B------:R-:W-:Y:S02]  /*32d90*/  IMAD.IADD R9, R228, 0x1, R185 ;  /* 0x00000001e4097824 */ /* 0x000fe400078e02b9 */
[----:B------:R-:W-:Y:S02]  /*32da0*/  IMAD R3, R78, UR4, RZ ;  /* 0x000000044e037c24 */ /* 0x000fe4000f8e02ff */
[----:B------:R-:W-:Y:S02]  /*32db0*/  IMAD.MOV.U32 R15, RZ, RZ, R9 ;  /* 0x000000ffff0f7224 */ /* 0x000fe400078e0009 */
[----:B------:R-:W-:-:S04]  /*32dc0*/  IMAD.WIDE.U32 R4, R194, UR4, R20 ;  /* 0x00000004c2047c25 */ /* 0x000fc8000f8e0014 */
[----:B------:R-:W-:Y:S01]  /*32dd0*/  IMAD R3, R194, UR5, R3 ;  /* 0x00000005c2037c24 */ /* 0x000fe2000f8e0203 */
[----:B------:R-:W-:Y:S01]  /*32de0*/  ULDC.64 UR4, c[0x0][0xc98] ;  /* 0x0003260000047ab9 */ /* 0x000fe20000000a00 */
[----:B------:R-:W0:Y:S02]  /*32df0*/  @P2 LDC R0, c[0x0][0xcec] ;  /* 0x00033b00ff002b82 */ /* 0x000e240000000800 */
[----:B------:R-:W-:Y:S02]  /*32e00*/  IMAD.IADD R5, R5, 0x1, R3 ;  /* 0x0000000105057824 */ /* 0x000fe400078e0203 */
[----:B------:R-:W-:-:S04]  /*32e10*/  IMAD.WIDE.U32 R4, R77, UR4, R4 ;  /* 0x000000044d047c25 */ /* 0x000fc8000f8e0004 */
        /* <DEDUP_REMOVED lines=9> */
[----:B------:R-:W-:Y:S02]  /*32eb0*/  ULDC.64 UR4, c[0x0][0xc88] ;  /* 0x0003220000047ab9 */ /* 0x000fe40000000a00 */
        /* <DEDUP_REMOVED lines=18> */
.L_x_7014:
        /* <DEDUP_REMOVED lines=15> */
[----:B------:R-:W5:Y:S01]  /*330d0*/  LD.E.128 R40, desc[UR44][R40.64] ;  /* 0x0000002c28287980 */ /* 0x000f62000c101d00 */
[----:B------:R-:W-:-:S03]  /*330e0*/  IMAD R0, R218, 0x20, R199 ;  /* 0x00000020da007824 */ /* 0x000fc600078e02c7 */
[----:B------:R-:W5:Y:S02]  /*330f0*/  LD.E.128 R44, desc[UR44][R44.64] ;  /* 0x0000002c2c2c7980 */ /* 0x000f64000c101d00 */
[----:B------:R-:W2:Y:S01]  /*33100*/  @P1 LDC R19, c[0x0][0xcec] ;  /* 0x00033b00ff131b82 */ /* 0x000ea20000000800 */
[----:B------:R-:W-:Y:S01]  /*33110*/  IMAD.IADD R21, R21, 0x1, R3 ;  /* 0x0000000115157824 */ /* 0x000fe200078e0203 */
[----:B------:R-:W5:Y:S01]  /*33120*/  LD.E.128 R48, desc[UR44][R48.64] ;  /* 0x0000002c30307980 */ /* 0x000f62000c101d00 */
[----:B------:R-:W-:-:S03]  /*33130*/  IMAD R3, R78, UR4, RZ ;  /* 0x000000044e037c24 */ /* 0x000fc6000f8e02ff */
[----:B------:R-:W5:Y:S02]  /*33140*/  LD.E.128 R52, desc[UR44][R52.64] ;  /* 0x0000002c34347980 */ /* 0x000f64000c101d00 */
[----:B------:R-:W4:Y:S01]  /*33150*/  @P1 LDC R81, c[0x0][0xcf0] ;  /* 0x00033c00ff511b82 */ /* 0x000f220000000800 */
[C---:B------:R-:W-:Y:S01]  /*33160*/  IMAD R3, R194.reuse, UR5, R3 ;  /* 0x00000005c2037c24 */ /* 0x040fe2000f8e0203 */
[----:B------:R-:W5:Y:S01]  /*33170*/  LD.E.128 R56, desc[UR44][R56.64] ;  /* 0x0000002c38387980 */ /* 0x000f62000c101d00 */
[----:B------:R-:W-:Y:S01]  /*33180*/  IMAD.WIDE.U32 R20, R194, UR4, R20 ;  /* 0x00000004c2147c25 */ /* 0x000fe2000f8e0014 */
[----:B------:R-:W-:Y:S02]  /*33190*/  ULDC.64 UR4, c[0x0][0xbf0] ;  /* 0x0002fc0000047ab9 */ /* 0x000fe40000000a00 */
[----:B------:R-:W5:Y:S01]  /*331a0*/  LD.E.128 R60, desc[UR44][R60.64] ;  /* 0x0000002c3c3c7980 */ /* 0x000f62000c101d00 */
[----:B------:R-:W-:Y:S02]  /*331b0*/  IMAD.IADD R21, R21, 0x1, R3 ;  /* 0x0000000115157824 */ /* 0x000fe400078e0203 */
[----:B------:R-:W-:Y:S01]  /*331c0*/  IMAD R3, R76, UR4, RZ ;  /* 0x000000044c037c24 */ /* 0x000fe2000f8e02ff */
[----:B------:R-:W5:Y:S01]  /*331d0*/  LD.E.128 R64, desc[UR44][R64.64] ;  /* 0x0000002c40407980 */ /* 0x000f62000c101d00 */
[----:B------:R-:W-:Y:S01]  /*331e0*/  IMAD.IADD R78, R185, 0x1, R0 ;  /* 0x00000001b94e7824 */ /* 0x000fe200078e0200 */
[----:B---3--:R-:W-:Y:S01]  /*331f0*/  ISETP.GE.AND P0, PT, R191, R84, PT ;  /* 0x00000054bf00720c */ /* 0x008fe20003f06270 */
[C---:B------:R-:W-:Y:S01]  /*33200*/  IMAD R3, R77.reuse, UR5, R3 ;  /* 0x000000054d037c24 */ /* 0x040fe2000f8e0203 */
[----:B------:R-:W5:Y:S01]  /*33210*/  LD.E.128 R68, desc[UR44][R68.64] ;  /* 0x0000002c44447980 */ /* 0x000f62000c101d00 */
[----:B------:R-:W-:Y:S01]  /*33220*/  IMAD.WIDE.U32 R20, R77, UR4, R20 ;  /* 0x000000044d147c25 */ /* 0x000fe2000f8e0014 */
[----:B------:R-:W-:-:S02]  /*33230*/  ULDC.64 UR4, c[0x0][0xbe0] ;  /* 0x0002f80000047ab9 */ /* 0x000fc40000000a00 */
[----:B------:R-:W5:Y:S01]  /*33240*/  LD.E.128 R72, desc[UR44][R72.64] ;  /* 0x0000002c48487980 */ /* 0x000f62000c101d00 */
[----:B--2---:R-:W-:Y:S01]  /*33250*/  @P1 IMAD.HI.U32 R0, R78, R19, RZ ;  /* 0x000000134e001227 */ /* 0x004fe200078e00ff */
[----:B------:R-:W-:Y:S01]  /*33260*/  SEL R19, RZ, 0xffffffff, P0 ;  /* 0xffffffffff137807 */ /* 0x000fe20000000000 */
[----:B------:R-:W-:Y:S01]  /*33270*/  BSSY B1, `(.L_x_7015) ;  /* 0x000005c000017945 */ /* 0x000fe20003800000 */
[-C--:B------:R-:W-:Y:S01]  /*33280*/  ISETP.GE.AND P0, PT, R190, R84.reuse, PT ;  /* 0x00000054be00720c */ /* 0x080fe20003f06270 */
[----:B------:R-:W-:Y:S01]  /*33290*/  IMAD.IADD R21, R21, 0x1, R3 ;  /* 0x0000000115157824 */ /* 0x000fe200078e0203 */
[----:B------:R-:W-:Y:S01]  /*332a0*/  @!PT LDS RZ, [RZ] ;  /* 0x00000000fffff984 */ /* 0x000fe20000000800 */
[----:B------:R-:W-:Y:S01]  /*332b0*/  @!PT LDS RZ, [RZ] ;  /* 0x00000000fffff984 */ /* 0x000fe20000000800 */
[----:B------:R-:W-:Y:S01]  /*332c0*/  @!PT LDS RZ, [RZ] ;  /* 0x00000000fffff984 */ /* 0x000fe20000000800 */
[----:B------:R-:W-:Y:S01]  /*332d0*/  @!PT LDS RZ, [RZ] ;  /* 0x00000000fffff984 */ /* 0x000fe20000000800 */
[----:B------:R2:W-:Y:S06]  /*332e0*/  MEMBAR.ALL.CTA ;  /* 0x0000000000007992 */ /* 0x0005ec0000008000 */
[----:B--2---:R-:W2:Y:S01]  /*332f0*/  FENCE.VIEW.ASYNC.S ;  /* 0x00000000000073c6 */ /* 0x004ea20000000000 */
[----:B------:R-:W-:Y:S01]  /*33300*/  IMAD.MOV.U32 R3, RZ, RZ, R78 ;  /* 0x000000ffff037224 */ /* 0x000fe200078e004e */
[----:B----4-:R-:W-:Y:S01]  /*33310*/  @P1 SHF.R.U32.HI R3, RZ, R81, R0 ;  /* 0x00000051ff031219 */ /* 0x010fe20000011600 */
[----:B------:R-:W-:Y:S01]  /*33320*/  IMAD.SHL.U32 R81, R19, 0x2, RZ ;  /* 0x0000000213517824 */ /* 0x000fe200078e00ff */
[-C--:B------:R-:W-:Y:S01]  /*33330*/  ISETP.GE.AND P1, PT, R193, R84.reuse, PT ;  /* 0x00000054c100720c */ /* 0x080fe20003f26270 */
[----:B------:R-:W-:Y:S01]  /*33340*/  IMAD R87, R18, R79, RZ ;  /* 0x0000004f12577224 */ /* 0x000fe200078e02ff */
[----:B------:R-:W-:Y:S01]  /*33350*/  SEL R76, RZ, 0xffffffff, P0 ;  /* 0xffffffffff4c7807 */ /* 0x000fe20000000000 */
[----:B------:R-:W-:Y:S01]  /*33360*/  IMAD.MOV R77, RZ, RZ, -R3 ;  /* 0x000000ffff4d7224 */ /* 0x000fe200078e0a03 */
[----:B------:R-:W-:Y:S01]  /*33370*/  SEL R0, RZ, 0x1, P1 ;  /* 0x00000001ff007807 */ /* 0x000fe20000800000 */
[----:B------:R-:W-:Y:S01]  /*33380*/  IMAD.WIDE.U32 R20, R3, UR4, R20 ;  /* 0x0000000403147c25 */ /* 0x000fe2000f8e0014 */
[----:B------:R-:W-:-:S02]  /*33390*/  ISETP.GE.AND P0, PT, R189, R84, PT ;  /* 0x00000054bd00720c */ /* 0x000fc40003f06270 */
[----:B------:R-:W-:Y:S01]  /*333a0*/  LOP3.LUT R0, R81, 0x2, R0, 0xe2, !PT ;  /* 0x0000000251007812 */ /* 0x000fe200078ee200 */
[----:B------:R-:W-:Y:S01]  /*333b0*/  IMAD.SHL.U32 R81, R76, 0x4, RZ ;  /* 0x000000044c517824 */ /* 0x000fe200078e00ff */
[----:B------:R-:W-:Y:S01]  /*333c0*/  SEL R76, RZ, 0xffffffff, P0 ;  /* 0xffffffffff4c7807 */ /* 0x000fe20000000000 */
[----:B------:R-:W-:Y:S01]  /*333d0*/  IMAD R19, R79, R77, R78 ;  /* 0x0000004d4f137224 */ /* 0x000fe200078e024e */
[----:B------:R-:W-:Y:S01]  /*333e0*/  SHF.R.S32.HI R77, RZ, 0x1f, R3 ;  /* 0x0000001fff4d7819 */ /* 0x000fe20000011403 */
[----:B------:R-:W-:Y:S01]  /*333f0*/  IMAD.IADD R185, R199, 0x1, R185 ;  /* 0x00000001c7b97824 */ /* 0x000fe200078e02b9 */
[-C--:B------:R-:W-:Y:S02]  /*33400*/  ISETP.GE.AND P0, PT, R188, R84.reuse, PT ;  /* 0x00000054bc00720c */ /* 0x080fe40003f06270 */
[----:B------:R-:W-:Y:S01]  /*33410*/  LOP3.LUT R0, R81, 0x4, R0, 0xe2, !PT ;  /* 0x0000000451007812 */ /* 0x000fe200078ee200 */
[----:B------:R-:W-:Y:S01]  /*33420*/  IMAD.SHL.U32 R81, R76, 0x8, RZ ;  /* 0x000000084c517824 */ /* 0x000fe200078e00ff */
[----:B------:R-:W-:Y:S01]  /*33430*/  SEL R76, RZ, 0xffffffff, P0 ;  /* 0xffffffffff4c7807 */ /* 0x000fe20000000000 */
[----:B------:R-:W-:Y:S01]  /*33440*/  IMAD R78, R77, UR4, RZ ;  /* 0x000000044d4e7c24 */ /* 0x000fe2000f8e02ff */
[----:B------:R-:W-:-:S02]  /*33450*/  ISETP.GE.AND P0, PT, R187, R84, PT ;  /* 0x00000054bb00720c */ /* 0x000fc40003f06270 */
[----:B------:R-:W-:Y:S01]  /*33460*/  LOP3.LUT R0, R81, 0x8, R0, 0xe2, !PT ;  /* 0x0000000851007812 */ /* 0x000fe200078ee200 */
[----:B------:R-:W-:Y:S01]  /*33470*/  IMAD R77, R3, UR5, R78 ;  /* 0x00000005034d7c24 */ /* 0x000fe2000f8e024e */
[----:B------:R-:W-:Y:S01]  /*33480*/  SEL R3, RZ, 0xffffffff, P0 ;  /* 0xffffffffff037807 */ /* 0x000fe20000000000 */
[----:B------:R-:W-:Y:S01]  /*33490*/  IMAD.SHL.U32 R81, R76, 0x10, RZ ;  /* 0x000000104c517824 */ /* 0x000fe200078e00ff */
[----:B------:R-:W-:Y:S01]  /*334a0*/  SHF.R.S32.HI R76, RZ, 0x1f, R19 ;  /* 0x0000001fff4c7819 */ /* 0x000fe20000011413 */
[----:B------:R-:W-:Y:S01]  /*334b0*/  ULDC.64 UR4, c[0x0][0xbd8] ;  /* 0x0002f60000047ab9 */ /* 0x000fe20000000a00 */
[-C--:B------:R-:W-:Y:S01]  /*334c0*/  ISETP.GE.AND P0, PT, R196, R84.reuse, PT ;  /* 0x00000054c400720c */ /* 0x080fe20003f06270 */
[----:B------:R-:W-:Y:S01]  /*334d0*/  IMAD.SHL.U32 R3, R3, 0x20, RZ ;  /* 0x0000002003037824 */ /* 0x000fe200078e00ff */
[----:B------:R-:W-:Y:S01]  /*334e0*/  LOP3.LUT R0, R81, 0x10, R0, 0xe2, !PT ;  /* 0x0000001051007812 */ /* 0x000fe200078ee200 */
[----:B------:R-:W-:Y:S01]  /*334f0*/  IMAD R76, R76, UR4, RZ ;  /* 0x000000044c4c7c24 */ /* 0x000fe2000f8e02ff */
[----:B------:R-:W-:Y:S01]  /*33500*/  ISETP.GE.AND P1, PT, R185, R87, PT ;  /* 0x00000057b900720c */ /* 0x000fe20003f26270 */
[----:B------:R-:W-:Y:S01]  /*33510*/  IMAD.IADD R21, R21, 0x1, R77 ;  /* 0x0000000115157824 */ /* 0x000fe200078e024d */
[----:B------:R-:W-:Y:S01]  /*33520*/  LOP3.LUT R0, R3, 0x20, R0, 0xe2, !PT ;  /* 0x0000002003007812 */ /* 0x000fe200078ee200 */
[C---:B------:R-:W-:Y:S01]  /*33530*/  IMAD R77, R19.reuse, UR5, R76 ;  /* 0x00000005134d7c24 */ /* 0x040fe2000f8e024c */
[----:B------:R-:W-:Y:S01]  /*33540*/  SEL R3, RZ, 0x40, P0 ;  /* 0x00000040ff037807 */ /* 0x000fe20000000000 */
[----:B------:R-:W-:Y:S01]  /*33550*/  IMAD.WIDE.U32 R18, R19, UR4, R20 ;  /* 0x0000000413127c25 */ /* 0x000fe2000f8e0014 */
[----:B------:R-:W-:Y:S01]  /*33560*/  ULDC.64 UR4, c[0x0][0xb80] ;  /* 0x0002e00000047ab9 */ /* 0x000fe20000000a00 */
[----:B------:R-:W-:-:S02]  /*33570*/  ISETP.GE.AND P0, PT, R195, R84, PT ;  /* 0x00000054c300720c */ /* 0x000fc40003f06270 */
[----:B------:R-:W-:Y:S01]  /*33580*/  LOP3.LUT R3, R0, R3, RZ, 0xfc, !PT ;  /* 0x0000000300037212 */ /* 0x000fe200078efcff */
[----:B------:R-:W-:Y:S01]  /*33590*/  VIADD R0, R2, 0x38820 ;  /* 0x0003882002007836 */ /* 0x000fe20000000000 */
[C---:B------:R-:W-:Y:S01]  /*335a0*/  LEA R85, P2, R18.reuse, UR4, 0x1 ;  /* 0x0000000412557c11 */ /* 0x040fe2000f8408ff */
[----:B------:R-:W-:Y:S01]  /*335b0*/  IMAD.IADD R19, R19, 0x1, R77 ;  /* 0x0000000113137824 */ /* 0x000fe200078e024d */
[----:B------:R-:W-:Y:S02]  /*335c0*/  SEL R20, RZ, 0x80, P0 ;  /* 0x00000080ff147807 */ /* 0x000fe40000000000 */
[----:B------:R-:W-:Y:S02]  /*335d0*/  PRMT R0, RZ, 0x654, R0 ;  /* 0x00000654ff007816 */ /* 0x000fe40000000000 */
[----:B------:R-:W-:Y:S02]  /*335e0*/  LEA.HI.X R86, R18, UR5, R19, 0x1, P2 ;  /* 0x0000000512567c11 */ /* 0x000fe400090f0c13 */
[----:B--2---:R2:W-:Y:S03]  /*335f0*/  SYNCS.ARRIVE.TRANS64.RED.A1T0 RZ, [R0+URZ], RZ ;  /* 0x000000ff00ff79a7 */ /* 0x0045e6000810043f */
[----:B------:R0:W3:Y:S01]  /*33600*/  SHFL.IDX PT, R21, R86, RZ, 0x181f ;  /* 0x00181fff56157589 */ /* 0x0000e200000e0000 */
[----:B--2---:R-:W-:-:S03]  /*33610*/  LOP3.LUT R0, R3, R20, RZ, 0xfc, !PT ;  /* 0x0000001403007212 */ /* 0x004fc600078efcff */
[----:B------:R0:W2:Y:S01]  /*33620*/  SHFL.IDX PT, R20, R85, RZ, 0x181f ;  /* 0x00181fff55147589 */ /* 0x0000a200000e0000 */
[----:B------:R-:W-:Y:S05]  /*33630*/  @P1 BRA `(.L_x_7016) ;  /* 0x00000000007c1947 */ /* 0x000fea0003800000 */
[-C--:B------:R-:W-:Y:S02]  /*33640*/  ISETP.GE.AND P3, PT, R193, R84.reuse, PT ;  /* 0x00000054c100720c */ /* 0x080fe40003f66270 */
[-C--:B------:R-:W-:Y:S02]  /*33650*/  ISETP.GE.AND P1, PT, R191, R84.reuse, PT ;  /* 0x00000054bf00720c */ /* 0x080fe40003f26270 */
[-C--:B------:R-:W-:Y:S02]  /*33660*/  ISETP.GE.AND P0, PT, R190, R84.reuse, PT ;  /* 0x00000054be00720c */ /* 0x080fe40003f06270 */
[----:B------:R-:W-:-:S07]  /*33670*/  ISETP.GE.AND P4, PT, R189, R84, PT ;  /* 0x00000054bd00720c */ /* 0x000fce0003f86270 */
[----:B--23--:R-:W-:Y:S02]  /*33680*/  @!P3 IMAD.WIDE R18, R193, 0x2, R20 ;  /* 0x00000002c112b825 */ /* 0x00cfe400078e0214 */
[CC--:B------:R-:W-:Y:S02]  /*33690*/  @!P1 LEA R76, P5, R191.reuse, R20.reuse, 0x1 ;  /* 0x00000014bf4c9211 */ /* 0x0c0fe400078a08ff */
[----:B------:R-:W-:Y:S01]  /*336a0*/  @!P0 LEA R78, P2, R190, R20, 0x1 ;  /* 0x00000014be4e8211 */ /* 0x000fe200078408ff */
[----:B-----5:R2:W-:Y:S01]  /*336b0*/  @!P3 ST.E.128 desc[UR44][R18.64], R4 ;  /* 0x000000041200b985 */ /* 0x0205e2000c101d2c */
[-C--:B------:R-:W-:Y:S02]  /*336c0*/  @!P1 LEA.HI.X R77, R191, R21.reuse, R211, 0x1, P5 ;  /* 0x00000015bf4d9211 */ /* 0x080fe400028f0cd3 */
[-C--:B------:R-:W-:Y:S02]  /*336d0*/  ISETP.GE.AND P3, PT, R188, R84.reuse, PT ;  /* 0x00000054bc00720c */ /* 0x080fe40003f66270 */
[----:B------:R-:W-:Y:S01]  /*336e0*/  @!P0 LEA.HI.X R79, R190, R21, R210, 0x1, P2 ;  /* 0x00000015be4f8211 */ /* 0x000fe200010f0cd2 */
[----:B------:R3:W-:Y:S01]  /*336f0*/  @!P1 ST.E.128 desc[UR44][R76.64], R12 ;  /* 0x0000000c4c009985 */ /* 0x0007e2000c101d2c */
[----:B------:R-:W-:-:S02]  /*33700*/  ISETP.GE.AND P2, PT, R187, R84, PT ;  /* 0x00000054bb00720c */ /* 0x000fc40003f46270 */
[-C--:B------:R-:W-:Y:S01]  /*33710*/  @!P4 LEA R80, P5, R189, R20.reuse, 0x1 ;  /* 0x00000014bd50c211 */ /* 0x080fe200078a08ff */
[----:B------:R4:W-:Y:S01]  /*33720*/  @!P0 ST.E.128 desc[UR44][R78.64], R28 ;  /* 0x0000001c4e008985 */ /* 0x0009e2000c101d2c */
[----:B------:R-:W-:Y:S02]  /*33730*/  LOP3.LUT P1, RZ, R3, 0x40, RZ, 0xc0, !PT ;  /* 0x0000004003ff7812 */ /* 0x000fe4000782c0ff */
[----:B------:R-:W-:Y:S02]  /*33740*/  LOP3.LUT P0, RZ, R0, 0x80, RZ, 0xc0, !PT ;  /* 0x0000008000ff7812 */ /* 0x000fe4000780c0ff */
[----:B------:R-:W-:Y:S02]  /*33750*/  @!P4 LEA.HI.X R81, R189, R21, R205, 0x1, P5 ;  /* 0x00000015bd51c211 */ /* 0x000fe400028f0ccd */
[----:B------:R-:W-:-:S03]  /*33760*/  @!P3 LEA R82, P5, R188, R20, 0x1 ;  /* 0x00000014bc52b211 */ /* 0x000fc600078a08ff */
[----:B------:R4:W-:Y:S01]  /*33770*/  @!P4 ST.E.128 desc[UR44][R80.64], R36 ;  /* 0x000000245000c985 */ /* 0x0009e2000c101d2c */
[CC--:B--2---:R-:W-:Y:S02]  /*33780*/  @!P2 LEA R4, P4, R187.reuse, R20.reuse, 0x1 ;  /* 0x00000014bb04a211 */ /* 0x0c4fe400078808ff */
[-C--:B------:R-:W-:Y:S02]  /*33790*/  @!P3 LEA.HI.X R83, R188, R21.reuse, R204, 0x1, P5 ;  /* 0x00000015bc53b211 */ /* 0x080fe400028f0ccc */
[CC--:B------:R-:W-:Y:S02]  /*337a0*/  @P1 LEA R6, P5, R196.reuse, R20.reuse, 0x1 ;  /* 0x00000014c4061211 */ /* 0x0c0fe400078a08ff */
[-C--:B------:R-:W-:Y:S01]  /*337b0*/  @!P2 LEA.HI.X R5, R187, R21.reuse, R203, 0x1, P4 ;  /* 0x00000015bb05a211 */ /* 0x080fe200020f0ccb */
[----:B------:R4:W-:Y:S01]  /*337c0*/  @!P3 ST.E.128 desc[UR44][R82.64], R44 ;  /* 0x0000002c5200b985 */ /* 0x0009e2000c101d2c */
[C---:B---3--:R-:W-:Y:S02]  /*337d0*/  @P0 LEA R12, P4, R195.reuse, R20, 0x1 ;  /* 0x00000014c30c0211 */ /* 0x048fe400078808ff */
[-C--:B------:R-:W-:Y:S01]  /*337e0*/  @P1 LEA.HI.X R7, R196, R21.reuse, R202, 0x1, P5 ;  /* 0x00000015c4071211 */ /* 0x080fe200028f0cca */
[----:B------:R4:W-:Y:S01]  /*337f0*/  @!P2 ST.E.128 desc[UR44][R4.64], R52 ;  /* 0x000000340400a985 */ /* 0x0009e2000c101d2c */
[----:B------:R-:W-:-:S03]  /*33800*/  @P0 LEA.HI.X R13, R195, R21, R201, 0x1, P4 ;  /* 0x00000015c30d0211 */ /* 0x000fc600020f0cc9 */
[----:B------:R4:W-:Y:S04]  /*33810*/  @P1 ST.E.128 desc[UR44][R6.64], R60 ;  /* 0x0000003c06001985 */ /* 0x0009e8000c101d2c */
[----:B------:R4:W-:Y:S02]  /*33820*/  @P0 ST.E.128 desc[UR44][R12.64], R68 ;  /* 0x000000440c000985 */ /* 0x0009e4000c101d2c */
.L_x_7016:
[----:B------:R-:W-:Y:S05]  /*33830*/  BSYNC B1 ;  /* 0x0000000000017941 */ /* 0x000fea0003800000 */
.L_x_7015:
[----:B----45:R-:W-:Y:S01]  /*33840*/  VIADD R4, R185, 0x20 ;  /* 0x00000020b9047836 */ /* 0x030fe20000000000 */
[----:B------:R4:W0:Y:S04]  /*33850*/  SHFL.IDX PT, R7, R86, 0x1, 0x181f ;  /* 0x00381f0056077f89 */ /* 0x00082800000e0000 */
[----:B------:R-:W-:Y:S01]  /*33860*/  ISETP.GE.AND P0, PT, R4, R87, PT ;  /* 0x000000570400720c */ /* 0x000fe20003f06270 */
[----:B------:R4:W0:-:S12]  /*33870*/  SHFL.IDX PT, R6, R85, 0x1, 0x181f ;  /* 0x00381f0055067f89 */ /* 0x00081800000e0000 */
[----:B----4-:R-:W-:Y:S05]  /*33880*/  @P0 BRA `(.L_x_7017) ;  /* 0x0000000c00d80947 */ /* 0x010fea0003800000 */
[-C--:B------:R-:W-:Y:S02]  /*33890*/  ISETP.GE.AND P1, PT, R193, R84.reuse, PT ;  /* 0x00000054c100720c */ /* 0x080fe40003f26270 */
[-C--:B------:R-:W-:Y:S02]  /*338a0*/  ISETP.GE.AND P4, PT, R191, R84.reuse, PT ;  /* 0x00000054bf00720c */ /* 0x080fe40003f86270 */
[-C--:B------:R-:W-:Y:S02]  /*338b0*/  ISETP.GE.AND P3, PT, R190, R84.reuse, PT ;  /* 0x00000054be00720c */ /* 0x080fe40003f66270 */
[----:B------:R-:W-:-:S07]  /*338c0*/  ISETP.GE.AND P2, PT, R189, R84, PT ;  /* 0x00000054bd00720c */ /* 0x000fce0003f46270 */
[----:B0-----:R-:W-:Y:S02]  /*338d0*/  @!P1 IMAD.WIDE R4, R193, 0x2, R6 ;  /* 0x00000002c1049825 */ /* 0x001fe400078e0206 */
[CC--:B------:R-:W-:Y:S02]  /*338e0*/  @!P4 LEA R12, P0, R191.reuse, R6.reuse, 0x1 ;  /* 0x00000006bf0cc211 */ /* 0x0c0fe400078008ff */
[----:B------:R-:W-:Y:S01]  /*338f0*/  @!P3 LEA R14, P5, R190, R6, 0x1 ;  /* 0x00000006be0eb211 */ /* 0x000fe200078a08ff */
[----:B------:R0:W-:Y:S01]  /*33900*/  @!P1 ST.E.128 desc[UR44][R4.64], R8 ;  /* 0x0000000804009985 */ /* 0x0001e2000c101d2c */
[----:B------:R-:W-:Y:S02]  /*33910*/  @!P4 LEA.HI.X R13, R191, R7, R211, 0x1, P0 ;  /* 0x00000007bf0dc211 */ /* 0x000fe400000f0cd3 */
[-C--:B------:R-:W-:Y:S02]  /*33920*/  ISETP.GE.AND P1, PT, R188, R84.reuse, PT ;  /* 0x00000054bc00720c */ /* 0x080fe40003f26270 */
[----:B------:R-:W-:Y:S01]  /*33930*/  ISETP.GE.AND P0, PT, R187, R84, PT ;  /* 0x00000054bb00720c */ /* 0x000fe20003f06270 */
[----:B------:R4:W-:Y:S01]  /*33940*/  @!P4 ST.E.128 desc[UR44][R12.64], R24 ;  /* 0x000000180c00c985 */ /* 0x0009e2000c101d2c */
[----:B------:R-:W-:-:S02]  /*33950*/  LOP3.LUT P4, RZ, R3, 0x40, RZ, 0xc0, !PT ;  /* 0x0000004003ff7812 */ /* 0x000fc4000788c0ff */
[----:B------:R-:W-:Y:S02]  /*33960*/  @!P3 LEA.HI.X R15, R190, R7, R210, 0x1, P5 ;  /* 0x00000007be0fb211 */ /* 0x000fe400028f0cd2 */
[----:B------:R-:W-:-:S03]  /*33970*/  @!P2 LEA R18, P5, R189, R6, 0x1 ;  /* 0x00000006bd12a211 */ /* 0x000fc600078a08ff */
[----:B------:R4:W-:Y:S01]  /*33980*/  @!P3 ST.E.128 desc[UR44][R14.64], R32 ;  /* 0x000000200e00b985 */ /* 0x0009e2000c101d2c */
[-C--:B------:R-:W-:Y:S02]  /*33990*/  @!P2 LEA.HI.X R19, R189, R7.reuse, R205, 0x1, P5 ;  /* 0x00000007bd13a211 */ /* 0x080fe400028f0ccd */
[CC--:B--2---:R-:W-:Y:S02]  /*339a0*/  @!P1 LEA R20, P3, R188.reuse, R6.reuse, 0x1 ;  /* 0x00000006bc149211 */ /* 0x0c4fe400078608ff */
[CC--:B0-----:R-:W-:Y:S01]  /*339b0*/  @!P0 LEA R4, P5, R187.reuse, R6.reuse, 0x1 ;  /* 0x00000006bb048211 */ /* 0x0c1fe200078a08ff */
[----:B------:R4:W-:Y:S01]  /*339c0*/  @!P2 ST.E.128 desc[UR44][R18.64], R40 ;  /* 0x000000281200a985 */ /* 0x0009e2000c101d2c */
[-C--:B---3--:R-:W-:Y:S02]  /*339d0*/  @!P1 LEA.HI.X R21, R188, R7.reuse, R204, 0x1, P3 ;  /* 0x00000007bc159211 */ /* 0x088fe400018f0ccc */
[C---:B------:R-:W-:Y:S02]  /*339e0*/  @P4 LEA R8, P3, R196.reuse, R6, 0x1 ;  /* 0x00000006c4084211 */ /* 0x040fe400078608ff */
[-C--:B------:R-:W-:Y:S01]  /*339f0*/  @!P0 LEA.HI.X R5, R187, R7.reuse, R203, 0x1, P5 ;  /* 0x00000007bb058211 */ /* 0x080fe200028f0ccb */
        /* <DEDUP_REMOVED lines=10> */
.L_x_7012:
[----:B------:R-:W-:Y:S01]  /*33aa0*/  ULDC.64 UR4, c[0x0][0xd00] ;  /* 0x0003400000047ab9 */ /* 0x000fe20000000a00 */
[----:B------:R-:W2:Y:S01]  /*33ab0*/  LDC.64 R4, c[0x0][0xd00] ;  /* 0x00034000ff047b82 */ /* 0x000ea20000000a00 */
[----:B------:R-:W-:Y:S01]  /*33ac0*/  ISETP.NE.U32.AND P0, PT, RZ, UR4, PT ;  /* 0x00000004ff007c0c */ /* 0x000fe2000bf05070 */
[----:B------:R-:W-:-:S03]  /*33ad0*/  IMAD.MOV.U32 R3, RZ, RZ, RZ ;  /* 0x000000ffff037224 */ /* 0x000fc600078e00ff */
[----:B------:R-:W-:Y:S01]  /*33ae0*/  ISETP.NE.AND.EX P0, PT, RZ, UR5, PT, P0 ;  /* 0x00000005ff007c0c */ /* 0x000fe2000bf05300 */
[----:B------:R-:W-:Y:S02]  /*33af0*/  ULDC.64 UR4, c[0x0][0xd08] ;  /* 0x0003420000047ab9 */ /* 0x000fe40000000a00 */
[----:B------:R-:W-:Y:S01]  /*33b00*/  ISETP.NE.U32.AND P1, PT, RZ, UR4, PT ;  /* 0x00000004ff007c0c */ /* 0x000fe2000bf25070 */
[----:B------:R-:W0:Y:S03]  /*33b10*/  LDC R21, c[0x0][0xce8] ;  /* 0x00033a00ff157b82 */ /* 0x000e260000000800 */
[----:B------:R-:W-:Y:S01]  /*33b20*/  ISETP.NE.AND.EX P1, PT, RZ, UR5, PT, P1 ;  /* 0x00000005ff007c0c */ /* 0x000fe2000bf25310 */
[----:B--2---:R-:W-:-:S12]  /*33b30*/  IMAD.WIDE R4, R198, 0x4, R4 ;  /* 0x00000004c6047825 */ /* 0x004fd800078e0204 */
[----:B------:R-:W2:Y:S01]  /*33b40*/  @P1 LDC.64 R6, c[0x0][0xd08] ;  /* 0x00034200ff061b82 */ /* 0x000ea20000000a00 */
[----:B------:R-:W-:Y:S02]  /*33b50*/  ULDC UR4, c[0x0][0xb88] ;  /* 0x0002e20000047ab9 */ /* 0x000fe40000000800 */
[----:B------:R-:W-:Y:S01]  /*33b60*/  IMAD.U32 R0, RZ, RZ, UR4 ;  /* 0x00000004ff007e24 */ /* 0x000fe2000f8e00ff */
[----:B------:R0:W5:Y:S01]  /*33b70*/  @P0 LDG.E R3, desc[UR44][R4.64] ;  /* 0x0000002c04030981 */ /* 0x000162000c1e1900 */
[----:B--2---:R-:W-:-:S05]  /*33b80*/  @P1 IMAD.WIDE R6, R198, 0x4, R6 ;  /* 0x00000004c6061825 */ /* 0x004fca00078e0206 */
[----:B------:R2:W5:Y:S01]  /*33b90*/  @P1 LDG.E R0, desc[UR44][R6.64] ;  /* 0x0000002c06001981 */ /* 0x000562000c1e1900 */
[----:B------:R-:W-:Y:S02]  /*33ba0*/  ISETP.GE.AND P2, PT, R212, 0x40, PT ;  /* 0x00000040d400780c */ /* 0x000fe40003f46270 */
[----:B------:R-:W-:Y:S01]  /*33bb0*/  SHF.R.S32.HI R8, RZ, 0x1f, R198 ;  /* 0x0000001fff087819 */ /* 0x000fe200000114c6 */
[----:B0-----:R-:W-:Y:S10]  /*33bc0*/  @P1 BRA `(.L_x_7018) ;  /* 0x0000000000101947 */ /* 0x001ff40003800000 */
[----:B------:R-:W-:Y:S05]  /*33bd0*/  @!P0 BRA `(.L_x_7018) ;  /* 0x00000000000c8947 */ /* 0x000fea0003800000 */
[----:B--2---:R-:W2:Y:S04]  /*33be0*/  LDG.E R7, desc[UR44][R4.64] ;  /* 0x0000002c04077981 */ /* 0x004ea8000c1e1900 */
[----:B-----5:R-:W2:Y:S02]  /*33bf0*/  LDG.E R0, desc[UR44][R4.64+0x4] ;  /* 0x0000042c04007981 */ /* 0x020ea4000c1e1900 */
[----:B--2---:R-:W-:-:S07]  /*33c00*/  IMAD.IADD R0, R0, 0x1, -R7 ;  /* 0x0000000100007824 */ /* 0x004fce00078e0a07 */
.L_x_7018:
[----:B------:R-:W-:Y:S01]  /*33c10*/  BSSY B1, `(.L_x_7019) ;  /* 0x000002d000017945 */ /* 0x000fe20003800000 */
[----:B---3--:R-:W-:Y:S02]  /*33c20*/  SHF.R.S32.HI R12, RZ, 0x1f, R194 ;  /* 0x0000001fff0c7819 */ /* 0x008fe400000114c2 */
[----:B------:R-:W-:Y:S02]  /*33c30*/  SEL R13, R198, RZ, !P0 ;  /* 0x000000ffc60d7207 */ /* 0x000fe40004000000 */
[----:B------:R-:W-:Y:S02]  /*33c40*/  SEL R14, R8, RZ, !P0 ;  /* 0x000000ff080e7207 */ /* 0x000fe40004000000 */
[----:B-----5:R-:W-:Y:S01]  /*33c50*/  SHF.R.S32.HI R10, RZ, 0x1f, R3 ;  /* 0x0000001fff0a7819 */ /* 0x020fe20000011403 */
[----:B------:R-:W-:Y:S06]  /*33c60*/  @P2 BRA `(.L_x_7020) ;  /* 0x00000000009c2947 */ /* 0x000fec0003800000 */
[----:B------:R-:W0:Y:S01]  /*33c70*/  S2R R5, SR_TID.X ;  /* 0x0000000000057919 */ /* 0x000e220000002100 */
[----:B------:R-:W3:Y:S02]  /*33c80*/  LDC R11, c[0x0][0xce8] ;  /* 0x00033a00ff0b7b82 */ /* 0x000ee40000000800 */
[----:B---3--:R-:W-:Y:S01]  /*33c90*/  IMAD R4, R0, R11, RZ ;  /* 0x0000000b00047224 */ /* 0x008fe200078e02ff */
        /* <DEDUP_REMOVED lines=8> */
[----:B--2---:R-:W-:Y:S02]  /*33d20*/  IMAD.MOV.U32 R7, RZ, RZ, R8 ;  /* 0x000000ffff077224 */ /* 0x004fe400078e0008 */
        /* <DEDUP_REMOVED lines=27> */
.L_x_7020:
[----:B------:R-:W-:Y:S05]  /*33ee0*/  BSYNC B1 ;  /* 0x0000000000017941 */ /* 0x000fea0003800000 */
.L_x_7019:
[----:B------:R-:W-:Y:S01]  /*33ef0*/  ISETP.NE.AND P0, PT, R21, 0x1, PT ;  /* 0x000000011500780c */ /* 0x000fe20003f05270 */
[----:B------:R-:W3:Y:S01]  /*33f00*/  LDC R20, c[0x0][0xbc8] ;  /* 0x0002f200ff147b82 */ /* 0x000ee20000000800 */
[----:B------:R-:W-:Y:S01]  /*33f10*/  ULDC.64 UR4, c[0x0][0xba0] ;  /* 0x0002e80000047ab9 */ /* 0x000fe20000000a00 */
[----:B------:R-:W-:Y:S01]  /*33f20*/  IMAD R25, R0, R21, RZ ;  /* 0x0000001500197224 */ /* 0x000fe200078e02ff */
[----:B------:R-:W-:Y:S01]  /*33f30*/  BSSY B1, `(.L_x_7021) ;  /* 0x0000067000017945 */ /* 0x000fe20003800000 */
[----:B0-2---:R-:W-:Y:S02]  /*33f40*/  IMAD R6, R10, UR4, RZ ;  /* 0x000000040a067c24 */ /* 0x005fe4000f8e02ff */
[----:B------:R-:W-:-:S04]  /*33f50*/  IMAD.WIDE.U32 R4, R3, UR4, RZ ;  /* 0x0000000403047c25 */ /* 0x000fc8000f8e00ff */
[----:B------:R-:W-:Y:S01]  /*33f60*/  IMAD R3, R3, UR5, R6 ;  /* 0x0000000503037c24 */ /* 0x000fe2000f8e0206 */
[----:B------:R-:W-:Y:S01]  /*33f70*/  ULDC.64 UR4, c[0x0][0xbe8] ;  /* 0x0002fa0000047ab9 */ /* 0x000fe20000000a00 */
[----:B------:R-:W0:Y:S01]  /*33f80*/  @P0 LDC R7, c[0x0][0xcec] ;  /* 0x00033b00ff070b82 */ /* 0x000e220000000800 */
[----:B------:R-:W-:Y:S02]  /*33f90*/  IMAD R6, R218, 0x20, R199 ;  /* 0x00000020da067824 */ /* 0x000fe400078e02c7 */
[----:B------:R-:W-:Y:S02]  /*33fa0*/  IMAD.IADD R5, R5, 0x1, R3 ;  /* 0x0000000105057824 */ /* 0x000fe400078e0203 */
[----:B------:R-:W-:Y:S02]  /*33fb0*/  IMAD R3, R12, UR4, RZ ;  /* 0x000000040c037c24 */ /* 0x000fe4000f8e02ff */
[C---:B------:R-:W-:Y:S01]  /*33fc0*/  IMAD.WIDE.U32 R4, R194.reuse, UR4, R4 ;  /* 0x00000004c2047c25 */ /* 0x040fe2000f8e0004 */
[----:B------:R-:W2:Y:S03]  /*33fd0*/  @P0 LDC R9, c[0x0][0xcf0] ;  /* 0x00033c00ff090b82 */ /* 0x000ea60000000800 */
[----:B------:R-:W-:Y:S01]  /*33fe0*/  IMAD R3, R194, UR5, R3 ;  /* 0x00000005c2037c24 */ /* 0x000fe2000f8e0203 */
[-C--:B---3--:R-:W-:Y:S01]  /*33ff0*/  ISETP.GE.AND P1, PT, R191, R20.reuse, PT ;  /* 0x00000014bf00720c */ /* 0x088fe20003f26270 */
[----:B------:R-:W-:Y:S01]  /*34000*/  ULDC.64 UR4, c[0x0][0xbf0] ;  /* 0x0002fc0000047ab9 */ /* 0x000fe20000000a00 */
[----:B------:R-:W-:Y:S01]  /*34010*/  IMAD.IADD R8, R185, 0x1, R6 ;  /* 0x00000001b9087824 */ /* 0x000fe200078e0206 */
[-C--:B------:R-:W-:Y:S01]  /*34020*/  ISETP.GE.AND P2, PT, R193, R20.reuse, PT ;  /* 0x00000014c100720c */ /* 0x080fe20003f46270 */
[----:B------:R-:W-:Y:S01]  /*34030*/  IMAD.IADD R5, R5, 0x1, R3 ;  /* 0x0000000105057824 */ /* 0x000fe200078e0203 */
[----:B------:R-:W-:Y:S01]  /*34040*/  SEL R10, RZ, 0xffffffff, P1 ;  /* 0xffffffffff0a7807 */ /* 0x000fe20000800000 */
[----:B------:R-:W-:Y:S01]  /*34050*/  IMAD R3, R14, UR4, RZ ;  /* 0x000000040e037c24 */ /* 0x000fe2000f8e02ff */
[----:B------:R-:W-:Y:S01]  /*34060*/  ISETP.GE.AND P1, PT, R189, R20, PT ;  /* 0x00000014bd00720c */ /* 0x000fe20003f26270 */
[----:B------:R-:W-:-:S03]  /*34070*/  IMAD.WIDE.U32 R4, R13, UR4, R4 ;  /* 0x000000040d047c25 */ /* 0x000fc6000f8e0004 */
[----:B------:R-:W-:Y:S01]  /*34080*/  SEL R11, RZ, 0xffffffff, P1 ;  /* 0xffffffffff0b7807 */ /* 0x000fe20000800000 */
[----:B------:R-:W-:Y:S01]  /*34090*/  IMAD R3, R13, UR5, R3 ;  /* 0x000000050d037c24 */ /* 0x000fe2000f8e0203 */
[----:B------:R-:W-:Y:S01]  /*340a0*/  ULDC.64 UR4, c[0x0][0xbe0] ;  /* 0x0002f80000047ab9 */ /* 0x000fe20000000a00 */
[----:B0-----:R-:W-:Y:S01]  /*340b0*/  @P0 IMAD.HI.U32 R6, R8, R7, RZ ;  /* 0x0000000708060227 */ /* 0x001fe200078e00ff */
[----:B------:R-:W-:Y:S02]  /*340c0*/  SEL R7, RZ, 0x1, P2 ;  /* 0x00000001ff077807 */ /* 0x000fe40001000000 */
[-C--:B------:R-:W-:Y:S01]  /*340d0*/  ISETP.GE.AND P2, PT, R190, R20.reuse, PT ;  /* 0x00000014be00720c */ /* 0x080fe20003f46270 */
[----:B------:R-:W-:Y:S02]  /*340e0*/  IMAD.SHL.U32 R10, R10, 0x2, RZ ;  /* 0x000000020a0a7824 */ /* 0x000fe400078e00ff */
[----:B------:R-:W-:Y:S02]  /*340f0*/  IMAD.IADD R5, R5, 0x1, R3 ;  /* 0x0000000105057824 */ /* 0x000fe400078e0203 */
[----:B------:R-:W-:Y:S01]  /*34100*/  IMAD.MOV.U32 R3, RZ, RZ, R8 ;  /* 0x000000ffff037224 */ /* 0x000fe200078e0008 */
[----:B--2---:R-:W-:Y:S01]  /*34110*/  @P0 SHF.R.U32.HI R3, RZ, R9, R6 ;  /* 0x00000009ff030219 */ /* 0x004fe20000011606 */
[----:B------:R-:W-:Y:S01]  /*34120*/  IMAD.SHL.U32 R11, R11, 0x8, RZ ;  /* 0x000000080b0b7824 */ /* 0x000fe200078e00ff */
[----:B------:R-:W-:Y:S01]  /*34130*/  LOP3.LUT R9, R10, 0x2, R7, 0xe2, !PT ;  /* 0x000000020a097812 */ /* 0x000fe200078ee207 */
[----:B------:R-:W-:Y:S01]  /*34140*/  IMAD.IADD R24, R199, 0x1, R185 ;  /* 0x00000001c7187824 */ /* 0x000fe200078e02b9 */
        /* <DEDUP_REMOVED lines=43> */
[----:B------:R-:W-:Y:S02]  /*34400*/  @!P4 LEA R10, P1, R190, R6, 0x1 ;  /* 0x00000006be0ac211 */ /* 0x000fe400078208ff */
[----:B---3--:R-:W-:Y:S01]  /*34410*/  @!P5 IMAD.WIDE R4, R193, 0x2, R6 ;  /* 0x00000002c104d825 */ /* 0x008fe200078e0206 */
[-C--:B------:R-:W-:Y:S02]  /*34420*/  @!P0 LEA.HI.X R9, R191, R7.reuse, R211, 0x1, P2 ;  /* 0x00000007bf098211 */ /* 0x080fe400010f0cd3 */
[-C--:B------:R-:W-:Y:S02]  /*34430*/  ISETP.GE.AND P2, PT, R188, R20.reuse, PT ;  /* 0x00000014bc00720c */ /* 0x080fe40003f46270 */
[----:B------:R-:W-:Y:S01]  /*34440*/  @!P4 LEA.HI.X R11, R190, R7, R210, 0x1, P1 ;  /* 0x00000007be0bc211 */ /* 0x000fe200008f0cd2 */
[----:B------:R2:W-:Y:S01]  /*34450*/  @!P5 ST.E.128 desc[UR44][R4.64], RZ ;  /* 0x000000ff0400d985 */ /* 0x0005e2000c101d2c */
[----:B------:R-:W-:-:S02]  /*34460*/  ISETP.GE.AND P1, PT, R187, R20, PT ;  /* 0x00000014bb00720c */ /* 0x000fc40003f26270 */
[-C--:B------:R-:W-:Y:S01]  /*34470*/  @!P3 LEA R12, P5, R189, R6.reuse, 0x1 ;  /* 0x00000006bd0cb211 */ /* 0x080fe200078a08ff */
[----:B------:R3:W-:Y:S01]  /*34480*/  @!P0 ST.E.128 desc[UR44][R8.64], RZ ;  /* 0x000000ff08008985 */ /* 0x0007e2000c101d2c */
[----:B------:R-:W-:Y:S02]  /*34490*/  LOP3.LUT P0, RZ, R19, 0x40, RZ, 0xc0, !PT ;  /* 0x0000004013ff7812 */ /* 0x000fe4000780c0ff */
[----:B------:R-:W-:Y:S01]  /*344a0*/  @!P3 LEA.HI.X R13, R189, R7, R205, 0x1, P5 ;  /* 0x00000007bd0db211 */ /* 0x000fe200028f0ccd */
[----:B------:R0:W-:Y:S01]  /*344b0*/  @!P4 ST.E.128 desc[UR44][R10.64], RZ ;  /* 0x000000ff0a00c985 */ /* 0x0001e2000c101d2c */
[----:B------:R-:W-:Y:S02]  /*344c0*/  LOP3.LUT P4, RZ, R21, 0x80, RZ, 0xc0, !PT ;  /* 0x0000008015ff7812 */ /* 0x000fe4000788c0ff */
[-C--:B------:R-:W-:Y:S01]  /*344d0*/  @!P2 LEA R14, P5, R188, R6.reuse, 0x1 ;  /* 0x00000006bc0ea211 */ /* 0x080fe200078a08ff */
[----:B------:R0:W-:Y:S02]  /*344e0*/  @!P3 ST.E.128 desc[UR44][R12.64], RZ ;  /* 0x000000ff0c00b985 */ /* 0x0001e4000c101d2c */
[----:B--2---:R-:W-:-:S02]  /*344f0*/  @!P1 LEA R4, P3, R187, R6, 0x1 ;  /* 0x00000006bb049211 */ /* 0x004fc400078608ff */
[-C--:B------:R-:W-:Y:S02]  /*34500*/  @!P2 LEA.HI.X R15, R188, R7.reuse, R204, 0x1, P5 ;  /* 0x00000007bc0fa211 */ /* 0x080fe400028f0ccc */
[CC--:B---3--:R-:W-:Y:S02]  /*34510*/  @P0 LEA R8, P5, R196.reuse, R6.reuse, 0x1 ;  /* 0x00000006c4080211 */ /* 0x0c8fe400078a08ff */
[-C--:B------:R-:W-:Y:S01]  /*34520*/  @!P1 LEA.HI.X R5, R187, R7.reuse, R203, 0x1, P3 ;  /* 0x00000007bb059211 */ /* 0x080fe200018f0ccb */
[----:B------:R0:W-:Y:S01]  /*34530*/  @!P2 ST.E.128 desc[UR44][R14.64], RZ ;  /* 0x000000ff0e00a985 */ /* 0x0001e2000c101d2c */
[C---:B------:R-:W-:Y:S02]  /*34540*/  @P4 LEA R6, P3, R195.reuse, R6, 0x1 ;  /* 0x00000006c3064211 */ /* 0x040fe400078608ff */
[-C--:B------:R-:W-:Y:S01]  /*34550*/  @P0 LEA.HI.X R9, R196, R7.reuse, R202, 0x1, P5 ;  /* 0x00000007c4090211 */ /* 0x080fe200028f0cca */
[----:B------:R0:W-:Y:S01]  /*34560*/  @!P1 ST.E.128 desc[UR44][R4.64], RZ ;  /* 0x000000ff04009985 */ /* 0x0001e2000c101d2c */
[----:B------:R-:W-:-:S03]  /*34570*/  @P4 LEA.HI.X R7, R195, R7, R201, 0x1, P3 ;  /* 0x00000007c3074211 */ /* 0x000fc600018f0cc9 */
[----:B------:R0:W-:Y:S04]  /*34580*/  @P0 ST.E.128 desc[UR44][R8.64], RZ ;  /* 0x000000ff08000985 */ /* 0x0001e8000c101d2c */
[----:B------:R0:W-:Y:S02]  /*34590*/  @P4 ST.E.128 desc[UR44][R6.64], RZ ;  /* 0x000000ff06004985 */ /* 0x0001e4000c101d2c */
.L_x_7022:
[----:B------:R-:W-:Y:S05]  /*345a0*/  BSYNC B1 ;  /* 0x0000000000017941 */ /* 0x000fea0003800000 */
.L_x_7021:
[----:B------:R-:W-:Y:S01]  /*345b0*/  VIADD R0, R24, 0x20 ;  /* 0x0000002018007836 */ /* 0x000fe20000000000 */
[----:B0--3--:R0:W3:Y:S04]  /*345c0*/  SHFL.IDX PT, R7, R3, 0x1, 0x181f ;  /* 0x00381f0003077f89 */ /* 0x0090e800000e0000 */
[----:B------:R-:W-:Y:S01]  /*345d0*/  ISETP.GE.AND P0, PT, R0, R25, PT ;  /* 0x000000190000720c */ /* 0x000fe20003f06270 */
[----:B--2---:R0:W2:-:S12]  /*345e0*/  SHFL.IDX PT, R6, R18, 0x1, 0x181f ;  /* 0x00381f0012067f89 */ /* 0x00409800000e0000 */
[----:B0-----:R-:W-:Y:S05]  /*345f0*/  @P0 BRA `(.L_x_7017) ;  /* 0x00000000007c0947 */ /* 0x001fea0003800000 */
[-C--:B------:R-:W-:Y:S02]  /*34600*/  ISETP.GE.AND P3, PT, R193, R20.reuse, PT ;  /* 0x00000014c100720c */ /* 0x080fe40003f66270 */
[-C--:B------:R-:W-:Y:S02]  /*34610*/  ISETP.GE.AND P1, PT, R191, R20.reuse, PT ;  /* 0x00000014bf00720c */ /* 0x080fe40003f26270 */
[-C--:B------:R-:W-:Y:S02]  /*34620*/  ISETP.GE.AND P0, PT, R190, R20.reuse, PT ;  /* 0x00000014be00720c */ /* 0x080fe40003f06270 */
[----:B------:R-:W-:-:S07]  /*34630*/  ISETP.GE.AND P4, PT, R189, R20, PT ;  /* 0x00000014bd00720c */ /* 0x000fce0003f86270 */
[----:B--23--:R-:W-:Y:S02]  /*34640*/  @!P3 IMAD.WIDE R4, R193, 0x2, R6 ;  /* 0x00000002c104b825 */ /* 0x00cfe400078e0206 */
[CC--:B------:R-:W-:Y:S02]  /*34650*/  @!P1 LEA R8, P2, R191.reuse, R6.reuse, 0x1 ;  /* 0x00000006bf089211 */ /* 0x0c0fe400078408ff */
[----:B------:R-:W-:Y:S01]  /*34660*/  @!P0 LEA R10, P5, R190, R6, 0x1 ;  /* 0x00000006be0a8211 */ /* 0x000fe200078a08ff */
[----:B------:R0:W-:Y:S01]  /*34670*/  @!P3 ST.E.128 desc[UR44][R4.64], RZ ;  /* 0x000000ff0400b985 */ /* 0x0001e2000c101d2c */
        /* <DEDUP_REMOVED lines=8> */
[----:B------:R-:W-:Y:S02]  /*34700*/  LOP3.LUT P0, RZ, R21, 0x80, RZ, 0xc0, !PT ;  /* 0x0000008015ff7812 */ /* 0x000fe4000780c0ff */
[----:B------:R-:W-:Y:S02]  /*34710*/  @!P4 LEA.HI.X R13, R189, R7, R205, 0x1, P5 ;  /* 0x00000007bd0dc211 */ /* 0x000fe400028f0ccd */
[----:B------:R-:W-:-:S03]  /*34720*/  @!P3 LEA R14, P5, R188, R6, 0x1 ;  /* 0x00000006bc0eb211 */ /* 0x000fc600078a08ff */
[----:B------:R2:W-:Y:S01]  /*34730*/  @!P4 ST.E.128 desc[UR44][R12.64], RZ ;  /* 0x000000ff0c00c985 */ /* 0x0005e2000c101d2c */
[CC--:B0-----:R-:W-:Y:S02]  /*34740*/  @!P2 LEA R4, P4, R187.reuse, R6.reuse, 0x1 ;  /* 0x00000006bb04a211 */ /* 0x0c1fe400078808ff */
[-C--:B------:R-:W-:Y:S02]  /*34750*/  @!P3 LEA.HI.X R15, R188, R7.reuse, R204, 0x1, P5 ;  /* 0x00000007bc0fb211 */ /* 0x080fe400028f0ccc */
[CC--:B------:R-:W-:Y:S02]  /*34760*/  @P1 LEA R18, P5, R196.reuse, R6.reuse, 0x1 ;  /* 0x00000006c4121211 */ /* 0x0c0fe400078a08ff */
        /* <DEDUP_REMOVED lines=8> */
.L_x_7017:
[----:B------:R-:W-:Y:S05]  /*347f0*/  BSYNC B0 ;  /* 0x0000000000007941 */ /* 0x000fea0003800000 */
.L_x_7011:
[----:B------:R-:W-:Y:S02]  /*34800*/  ULDC UR4, c[0x0][0xd3c] ;  /* 0x00034f0000047ab9 */ /* 0x000fe40000000800 */
[----:B-1----:R-:W-:-:S13]  /*34810*/  ISETP.GE.AND P0, PT, R119, UR4, PT ;  /* 0x0000000477007c0c */ /* 0x002fda000bf06270 */
[----:B------:R-:W-:Y:S05]  /*34820*/  @!P0 BRA `(.L_x_7023) ;  /* 0xfffffcc800b48947 */ /* 0x000fea000383ffff */
[----:B------:R-:W-:Y:S05]  /*34830*/  BRA `(.L_x_6813) ;  /* 0x000000a400287947 */ /* 0x000fea0003800000 */
.L_x_6811:
        /* <DEDUP_REMOVED lines=18> */
.L_x_7024:
        /* <DEDUP_REMOVED lines=42> */
.L_x_7030:
        /* <DEDUP_REMOVED lines=12> */
.L_x_7029:
[----:B------:R-:W-:Y:S05]  /*34cc0*/  BSYNC B0 ;  /* 0x0000000000007941 */ /* 0x000fea0003800000 */
.L_x_7028:
        /* <DEDUP_REMOVED lines=21> */
.L_x_7026:
        /* <DEDUP_REMOVED lines=20> */
.L_x_7031:
        /* <DEDUP_REMOVED lines=56> */
.L_x_7027:
[----:B------:R-:W-:Y:S02]  /*352e0*/  IMAD.MOV.U32 R17, RZ, RZ, RZ ;  /* 0x000000ffff117224 */ /* 0x000fe400078e00ff */
[----:B------:R-:W-:Y:S02]  /*352f0*/  IMAD.U32 R16, RZ, RZ, UR6 ;  /* 0x00000006ff107e24 */ /* 0x000fe4000f8e00ff */
[----:B------:R-:W-:-:S07]  /*35300*/  IMAD.MOV.U32 R18, RZ, RZ, RZ ;  /* 0x000000ffff127224 */ /* 0x000fce00078e00ff */
.L_x_7032:
[----:B------:R-:W-:-:S13]  /*35310*/  ISETP.NE.AND P0, PT, R0, RZ, PT ;  /* 0x000000ff0000720c */ /* 0x000fda0003f05270 */
[----:B------:R-:W1:Y:S01]  /*35320*/  @!P0 S2R R3, SR_CgaCtaId ;  /* 0x0000000000038919 */ /* 0x000e620000008800 */
[----:B------:R-:W-:-:S04]  /*35330*/  @!P0 MOV R0, 0x400 ;  /* 0x0000040000008802 */ /* 0x000fc80000000f00 */
[----:B-1----:R-:W-:-:S05]  /*35340*/  @!P0 LEA R0, R3, R0, 0x18 ;  /* 0x0000000003008211 */ /* 0x002fca00078ec0ff */
[----:B------:R1:W-:Y:S01]  /*35350*/  @!P0 STS.128 [R0+0x388d0], R16 ;  /* 0x0388d01000008388 */ /* 0x0003e20000000c00 */
[----:B------:R-:W-:Y:S06]  /*35360*/  BAR.ARV 0x5, 0x180 ;  /* 0x0146000000007b1d */ /* 0x000fec0000002000 */
.L_x_7025:
        /* <DEDUP_REMOVED lines=11> */
[----:B------:R-:W-:Y:S01]  /*35420*/  STL [R1+0x498], RZ ;  /* 0x000498ff01007387 */ /* 0x000fe20000100800 */
[----:B------:R-:W-:Y:S01]  /*35430*/  ULDC.64 UR42, c[0x0][0x198] ;  /* 0x00006600002a7ab9 */ /* 0x000fe20000000a00 */
[----:B------:R-:W-:Y:S02]  /*35440*/  ULDC UR39, c[0x0][0xc] ;  /* 0x0000030000277ab9 */ /* 0x000fe40000000800 */
[----:B------:R-:W-:Y:S04]  /*35450*/  STL [R1+0x438], RZ ;  /* 0x000438ff01007387 */ /* 0x000fe80000100800 */
        /* <DEDUP_REMOVED lines=17> */
[----:B------:R-:W-:Y:S01]  /*35570*/  STL [R1+0x448], R2 ;  /* 0x0004480201007387 */ /* 0x000fe20000100800 */
[----:B0-----:R-:W-:-:S03]  /*35580*/  LOP3.LUT R4, R0, 0x40, RZ, 0xfc, !PT ;  /* 0x0000004000047812 */ /* 0x001fc600078efcff */
[----:B------:R0:W-:Y:S01]  /*35590*/  STL [R1+0x444], R2 ;  /* 0x0004440201007387 */ /* 0x0001e20000100800 */
[C---:B------:R-:W-:Y:S02]  /*355a0*/  LOP3.LUT R4, R0.reuse, 0x100, RZ, 0xfc, !PT ;  /* 0x0000010000047812 */ /* 0x040fe400078efcff */
[C---:B-1----:R-:W-:Y:S02]  /*355b0*/  LOP3.LUT R3, R0.reuse, 0x80, RZ, 0xfc, !PT ;  /* 0x0000008000037812 */ /* 0x042fe400078efcff */
[C---:B------:R-:W-:Y:S02]  /*355c0*/  LOP3.LUT R3, R0.reuse, 0x140, RZ, 0xfc, !PT ;  /* 0x0000014000037812 */ /* 0x040fe400078efcff */
[C---:B0-----:R-:W-:Y:S02]  /*355d0*/  LOP3.LUT R2, R0.reuse, 0xc0, RZ, 0xfc, !PT ;  /* 0x000000c000027812 */ /* 0x041fe400078efcff */
[C---:B------:R-:W-:Y:S02]  /*355e0*/  LOP3.LUT R2, R0.reuse, 0x180, RZ, 0xfc, !PT ;  /* 0x0000018000027812 */ /* 0x040fe400078efcff */
[----:B------:R-:W-:-:S07]  /*355f0*/  LOP3.LUT R0, R0, 0x1c0, RZ, 0xfc, !PT ;  /* 0x000001c000007812 */ /* 0x000fce00078efcff */
.L_x_7219:
[----:B------:R-:W-:Y:S05]  /*35600*/  YIELD ;  /* 0x0000000000007946 */ /* 0x000fea0003800000 */
[----:B------:R-:W-:Y:S01]  /*35610*/  ULDC.64 UR4, c[0x0][0xb20] ;  /* 0x0002c80000047ab9 */ /* 0x000fe20000000a00 */
[----:B------:R-:W-:Y:S02]  /*35620*/  CS2R R6, SRZ ;  /* 0x0000000000067805 */ /* 0x000fe4000001ff00 */
[----:B------:R-:W-:Y:S01]  /*35630*/  ISETP.NE.U32.AND P0, PT, RZ, UR4, PT ;  /* 0x00000004ff007c0c */ /* 0x000fe2000bf05070 */
[----:B0-----:R-:W0:Y:S01]  /*35640*/  LDC.64 R12, c[0x0][0xaf8] ;  /* 0x0002be00ff0c7b82 */ /* 0x001e220000000a00 */
[----:B------:R-:W-:Y:S01]  /*35650*/  ULDC.64 UR6, c[0x0][0xb00] ;  /* 0x0002c00000067ab9 */ /* 0x000fe20000000a00 */
[----:B------:R-:W-:Y:S01]  /*35660*/  ULDC.64 UR8, c[0x0][0xb08] ;  /* 0x0002c20000087ab9 */ /* 0x000fe20000000a00 */
[----:B------:R-:W-:Y:S01]  /*35670*/  ISETP.NE.AND.EX P0, PT, RZ, UR5, PT, P0 ;  /* 0x00000005ff007c0c */ /* 0x000fe2000bf05300 */
[----:B------:R-:W-:-:S04]  /*35680*/  ULDC.64 UR4, c[0x0][0xb10] ;  /* 0x0002c40000047ab9 */ /* 0x000fc80000000a00 */
[----:B-1----:R-:W1:Y:S08]  /*35690*/  LDC.64 R4, c[0x0][0xb00] ;  /* 0x0002c000ff047b82 */ /* 0x002e700000000a00 */
[----:B--2---:R-:W2:Y:S02]  /*356a0*/  @P0 LDC.64 R2, c[0x0][0xb20] ;  /* 0x0002c800ff020b82 */ /* 0x004ea40000000a00 */
[----:B--2---:R-:W-:-:S05]  /*356b0*/  @P0 IMAD.WIDE R2, R19, 0x4, R2 ;  /* 0x0000000413020825 */ /* 0x004fca00078e0202 */
[----:B------:R2:W5:Y:S01]  /*356c0*/  @P0 LDG.E R6, desc[UR44][R2.64] ;  /* 0x0000002c02060981 */ /* 0x000562000c1e1900 */
[----:B------:R-:W-:Y:S01]  /*356d0*/  ISETP.NE.U32.AND P0, PT, RZ, UR4, PT ;  /* 0x00000004ff007c0c */ /* 0x000fe2000bf05070 */
[----:B0-----:R-:W-:Y:S01]  /*356e0*/  IMAD.WIDE R12, R19, 0x4, R12 ;  /* 0x00000004130c7825 */ /* 0x001fe200078e020c */
[----:B------:R-:W-:Y:S02]  /*356f0*/  ISETP.NE.U32.AND P2, PT, RZ, UR6, PT ;  /* 0x00000006ff007c0c */ /* 0x000fe4000bf45070 */
[----:B------:R-:W-:Y:S01]  /*35700*/  ISETP.NE.AND.EX P0, PT, RZ, UR5, PT, P0 ;  /* 0x00000005ff007c0c */ /* 0x000fe2000bf05300 */
[----:B------:R-:W-:Y:S01]  /*35710*/  ULDC.64 UR4, c[0x0][0xaf8] ;  /* 0x0002be0000047ab9 */ /* 0x000fe20000000a00 */
[----:B------:R-:W-:Y:S01]  /*35720*/  ISETP.NE.U32.AND P4, PT, RZ, UR8, PT ;  /* 0x00000008ff007c0c */ /* 0x000fe2000bf85070 */
[----:B------:R-:W-:Y:S01]  /*35730*/  IMAD.MOV.U32 R8, RZ, RZ, RZ ;  /* 0x000000ffff087224 */ /* 0x000fe200078e00ff */
[----:B------:R-:W-:Y:S01]  /*35740*/  ISETP.NE.U32.AND P1, PT, RZ, UR4, PT ;  /* 0x00000004ff007c0c */ /* 0x000fe2000bf25070 */
[----:B--2---:R-:W0:Y:S01]  /*35750*/  LDC.64 R2, c[0x0][0xb08] ;  /* 0x0002c200ff027b82 */ /* 0x004e220000000a00 */
[----:B------:R-:W-:-:S02]  /*35760*/  IMAD.MOV.U32 R0, RZ, RZ, RZ ;  /* 0x000000ffff007224 */ /* 0x000fc400078e00ff */
[----:B------:R-:W-:Y:S01]  /*35770*/  ISETP.NE.AND.EX P3, PT, RZ, UR5, PT, P1 ;  /* 0x00000005ff007c0c */ /* 0x000fe2000bf65310 */
[----:B-1----:R-:W-:-:S04]  /*35780*/  IMAD.WIDE R4, R19, 0x4, R4 ;  /* 0x0000000413047825 */ /* 0x002fc800078e0204 */
        /* <DEDUP_REMOVED lines=30> */
.L_x_7034:
[----:B-----5:R-:W-:Y:S01]  /*35970*/  IMAD.IADD R8, R8, 0x1, R6 ;  /* 0x0000000108087824 */ /* 0x020fe200078e0206 */
[----:B------:R-:W-:Y:S02]  /*35980*/  ULDC.64 UR4, c[0x0][0xb18] ;  /* 0x0002c60000047ab9 */ /* 0x000fe40000000a00 */
[----:B------:R-:W-:Y:S02]  /*35990*/  ISETP.NE.U32.AND P0, PT, RZ, UR4, PT ;  /* 0x00000004ff007c0c */ /* 0x000fe4000bf05070 */
[----:B------:R1:W-:Y:S02]  /*359a0*/  STL [R1+0x454], R8 ;  /* 0x0004540801007387 */ /* 0x0003e40000100800 */
[----:B------:R-:W-:-:S13]  /*359b0*/  ISETP.NE.AND.EX P0, PT, RZ, UR5, PT, P0 ;  /* 0x00000005ff007c0c */ /* 0x000fda000bf05300 */
[----:B-1----:R-:W-:Y:S05]  /*359c0*/  @!P0 BRA `(.L_x_7035) ;  /* 0x0000000000108947 */ /* 0x002fea0003800000 */
[----:B------:R-:W1:Y:S02]  /*359d0*/  LDC.64 R4, c[0x0][0xb18] ;  /* 0x0002c600ff047b82 */ /* 0x000e640000000a00 */
[----:B-1----:R-:W-:-:S05]  /*359e0*/  IMAD.WIDE R4, R19, 0x4, R4 ;  /* 0x0000000413047825 */ /* 0x002fca00078e0204 */
[----:B------:R1:W5:Y:S01]  /*359f0*/  LDG.E R7, desc[UR44][R4.64] ;  /* 0x0000002c04077981 */ /* 0x000362000c1e1900 */
[----:B------:R-:W-:Y:S05]  /*35a00*/  BRA `(.L_x_7036) ;  /* 0x0000000000107947 */ /* 0x000fea0003800000 */
.L_x_7035:
[----:B------:R-:W-:Y:S05]  /*35a10*/  @!P1 BRA `(.L_x_7036) ;  /* 0x00000000000c9947 */ /* 0x000fea0003800000 */
[----:B------:R-:W2:Y:S04]  /*35a20*/  LDG.E R7, desc[UR44][R4.64] ;  /* 0x0000002c04077981 */ /* 0x000ea8000c1e1900 */
[----:B------:R-:W2:Y:S02]  /*35a30*/  LDG.E R4, desc[UR44][R4.64+0x4] ;  /* 0x0000042c04047981 */ /* 0x000ea4000c1e1900 */
[----:B--2---:R-:W-:-:S07]  /*35a40*/  IMAD.IADD R7, R4, 0x1, -R7 ;  /* 0x0000000104077824 */ /* 0x004fce00078e0a07 */
.L_x_7036:
        /* <DEDUP_REMOVED lines=15> */
[----:B------:R-:W-:-:S04]  /*35b40*/  IADD3 R20, R7, 0x1, -R11 ;  /* 0x0000000107147810 */ /* 0x000fc80007ffe80b */
[----:B------:R-:W-:Y:S01]  /*35b50*/  SHF.R.S32.HI R3, RZ, 0x1f, R2 ;  /* 0x0000001fff037819 */ /* 0x000fe20000011402 */
[----:B------:R-:W-:-:S03]  /*35b60*/  IMAD.IADD R6, R20, 0x1, R6 ;  /* 0x0000000114067824 */ /* 0x000fc600078e0206 */
[----:B------:R-:W-:Y:S02]  /*35b70*/  LEA.HI R21, R3, R2, RZ, 0x6 ;  /* 0x0000000203157211 */ /* 0x000fe400078f30ff */
[----:B------:R-:W1:Y:S02]  /*35b80*/  LDC.64 R2, c[0x0][0xad8] ;  /* 0x0002b600ff027b82 */ /* 0x000e640000000a00 */
[----:B------:R-:W-:Y:S02]  /*35b90*/  SHF.R.S32.HI R21, RZ, 0x6, R21 ;  /* 0x00000006ff157819 */ /* 0x000fe40000011415 */
        /* <DEDUP_REMOVED lines=14> */
.L_x_7039:
[----:B------:R-:W-:-:S13]  /*35c80*/  ISETP.NE.AND P0, PT, R3, 0x1, PT ;  /* 0x000000010300780c */ /* 0x000fda0003f05270 */
[----:B------:R-:W1:Y:S02]  /*35c90*/  @P0 LDC.64 R4, c[0x0][0xae0] ;  /* 0x0002b800ff040b82 */ /* 0x000e640000000a00 */
[----:B-1----:R-:W-:-:S05]  /*35ca0*/  @P0 IMAD.HI.U32 R4, R2, R4, RZ ;  /* 0x0000000402040227 */ /* 0x002fca00078e00ff */
[----:B------:R-:W-:-:S07]  /*35cb0*/  @P0 SHF.R.U32.HI R2, RZ, R5, R4 ;  /* 0x00000005ff020219 */ /* 0x000fce0000011604 */
.L_x_7040:
[----:B------:R-:W-:Y:S05]  /*35cc0*/  BSYNC B0 ;  /* 0x0000000000007941 */ /* 0x000fea0003800000 */
.L_x_7038:
[----:B------:R-:W-:-:S05]  /*35cd0*/  IMAD R2, R2, R3, R3 ;  /* 0x0000000302027224 */ /* 0x000fca00078e0203 */
[----:B------:R-:W-:-:S07]  /*35ce0*/  VIMNMX R8, R8, R2, PT ;  /* 0x0000000208087248 */ /* 0x000fce0003fe0100 */
.L_x_7037:
        /* <DEDUP_REMOVED lines=20> */
.L_x_7043:
[----:B------:R-:W-:-:S13]  /*35e30*/  ISETP.NE.AND P0, PT, R3, 0x1, PT ;  /* 0x000000010300780c */ /* 0x000fda0003f05270 */
[----:B------:R-:W1:Y:S02]  /*35e40*/  @P0 LDC.64 R4, c[0x0][0xae0] ;  /* 0x0002b800ff040b82 */ /* 0x000e640000000a00 */
[----:B-1----:R-:W-:-:S05]  /*35e50*/  @P0 IMAD.HI.U32 R4, R2, R4, RZ ;  /* 0x0000000402040227 */ /* 0x002fca00078e00ff */
[----:B------:R-:W-:-:S07]  /*35e60*/  @P0 SHF.R.U32.HI R2, RZ, R5, R4 ;  /* 0x00000005ff020219 */ /* 0x000fce0000011604 */
.L_x_7044:
[----:B------:R-:W-:Y:S05]  /*35e70*/  BSYNC B0 ;  /* 0x0000000000007941 */ /* 0x000fea0003800000 */
.L_x_7042:
[----:B------:R-:W-:-:S05]  /*35e80*/  IMAD R2, R2, R3, RZ ;  /* 0x0000000302027224 */ /* 0x000fca00078e02ff */
[----:B------:R-:W-:-:S07]  /*35e90*/  VIMNMX R6, R6, R2, !PT ;  /* 0x0000000206067248 */ /* 0x000fce0007fe0100 */
.L_x_7041:
        /* <DEDUP_REMOVED lines=31> */
.L_x_7260:
[----:B--2---:R-:W-:Y:S02]  /*36090*/  ISETP.NE.AND P0, PT, R14, RZ, PT ;  /* 0x000000ff0e00720c */ /* 0x004fe40003f05270 */
[----:B------:R-:W-:-:S11]  /*360a0*/  PLOP3.LUT P6, PT, PT, PT, PT, 0x8, 0x0 ;  /* 0x000000000000781c */ /* 0x000fd60003fce170 */
[----:B------:R-:W-:Y:S05]  /*360b0*/  @P0 BRA `(.L_x_7048) ;  /* 0x00000000000c0947 */ /* 0x000fea0003800000 */
[----:B------:R-:W-:-:S03]  /*360c0*/  UMOV UR4, 0xffffffff ;  /* 0xffffffff00047882 */ /* 0x000fc60000000000 */
[----:B------:R-:W-:Y:S05]  /*360d0*/  BRA.DIV UR4, `(.L_x_7049) ;  /* 0x0000009a047c7947 */ /* 0x000fea000b800000 */
[----:B------:R-:W-:-:S13]  /*360e0*/  ELECT P6, URZ, PT ;  /* 0x00000000003f782f */ /* 0x000fda00038c0000 */
.L_x_7048:
        /* <DEDUP_REMOVED lines=10> */
.L_x_7263:
[----:B------:R-:W-:Y:S05]  /*36190*/  BSYNC B1 ;  /* 0x0000000000017941 */ /* 0x000fea0003800000 */
.L_x_7050:
        /* <DEDUP_REMOVED lines=14> */
.L_x_7264:
[----:B------:R-:W-:Y:S05]  /*36280*/  BSYNC B2 ;  /* 0x0000000000027941 */ /* 0x000fea0003800000 */
.L_x_7054:
        /* <DEDUP_REMOVED lines=9> */
.L_x_7057:
[----:B------:R-:W-:Y:S05]  /*36320*/  BSYNC B2 ;  /* 0x0000000000027941 */ /* 0x000fea0003800000 */
.L_x_7056:
        /* <DEDUP_REMOVED lines=14> */
.L_x_7058:
        /* <DEDUP_REMOVED lines=13> */
.L_x_7265:
[----:B------:R-:W-:Y:S05]  /*364e0*/  BSYNC B2 ;  /* 0x0000000000027941 */ /* 0x000fea0003800000 */
.L_x_7059:
        /* <DEDUP_REMOVED lines=11> */
.L_x_7062:
[----:B------:R-:W-:Y:S05]  /*365a0*/  BSYNC B2 ;  /* 0x0000000000027941 */ /* 0x000fea0003800000 */
.L_x_7061:
        /* <DEDUP_REMOVED lines=11> */
.L_x_7063:
        /* <DEDUP_REMOVED lines=15> */
.L_x_7064:
        /* <DEDUP_REMOVED lines=15> */
.L_x_7065:
        /* <DEDUP_REMOVED lines=15> */
.L_x_7066:
        /* <DEDUP_REMOVED lines=15> */
.L_x_7067:
        /* <DEDUP_REMOVED lines=15> */
.L_x_7068:
        /* <DEDUP_REMOVED lines=15> */
.L_x_7069:
        /* <DEDUP_REMOVED lines=15> */
.L_x_7070:
        /* <DEDUP_REMOVED lines=10> */
.L_x_7053:
[----:B------:R-:W-:Y:S05]  /*36d90*/  BSYNC B1 ;  /* 0x0000000000017941 */ /* 0x000fea0003800000 */
.L_x_7052:
        /* <DEDUP_REMOVED lines=13> */
.L_x_7090:
        /* <DEDUP_REMOVED lines=14> */
.L_x_7266:
[----:B------:R-:W-:Y:S05]  /*36f50*/  BSYNC B2 ;  /* 0x0000000000027941 */ /* 0x000fea0003800000 */
.L_x_7073:
        /* <DEDUP_REMOVED lines=9> */
.L_x_7076:
[----:B------:R-:W-:Y:S05]  /*36ff0*/  BSYNC B2 ;  /* 0x0000000000027941 */ /* 0x000fea0003800000 */
.L_x_7075:
        /* <DEDUP_REMOVED lines=13> */
.L_x_7077:
        /* <DEDUP_REMOVED lines=13> */
.L_x_7267:
[----:B------:R-:W-:Y:S05]  /*371a0*/  BSYNC B2 ;  /* 0x0000000000027941 */ /* 0x000fea0003800000 */
.L_x_7078:
        /* <DEDUP_REMOVED lines=11> */
.L_x_7081:
[----:B------:R-:W-:Y:S05]  /*37260*/  BSYNC B2 ;  /* 0x0000000000027941 */ /* 0x000fea0003800000 */
.L_x_7080:
        /* <DEDUP_REMOVED lines=11> */
.L_x_7082:
        /* <DEDUP_REMOVED lines=15> */
.L_x_7083:
        /* <DEDUP_REMOVED lines=15> */
.L_x_7084:
        /* <DEDUP_REMOVED lines=15> */
.L_x_7085:
        /* <DEDUP_REMOVED lines=15> */
.L_x_7086:
        /* <DEDUP_REMOVED lines=15> */
.L_x_7087:
        /* <DEDUP_REMOVED lines=15> */
.L_x_7088:
        /* <DEDUP_REMOVED lines=15> */
.L_x_7089:
        /* <DEDUP_REMOVED lines=10> */
.L_x_7072:
[----:B------:R-:W-:Y:S05]  /*37a50*/  BSYNC B1 ;  /* 0x0000000000017941 */ /* 0x000fea0003800000 */
.L_x_7071:
        /* <DEDUP_REMOVED lines=8> */
[----:B---3--:R-:W-:-:S03]  /*37ae0*/  LOP3.LUT R7, R7, R6, RZ, 0x3c, !PT ;  /* 0x0000000607077212 */ /* 0x008fc600078e3cff */
[----:B------:R2:W-:Y:S04]  /*37af0*/  STL [R1+0x438], R5 ;  /* 0x0004380501007387 */ /* 0x0005e80000100800 */
[----:B------:R2:W-:Y:S01]  /*37b00*/  STL [R1+0x448], R7 ;  /* 0x0004480701007387 */ /* 0x0005e20000100800 */
[----:B------:R-:W-:Y:S05]  /*37b10*/  @P2 BRA `(.L_x_7090) ;  /* 0xfffffff000d42947 */ /* 0x000fea000383ffff */
.L_x_7046:
[----:B------:R-:W-:Y:S05]  /*37b20*/  BSYNC B0 ;  /* 0x0000000000007941 */ /* 0x000fea0003800000 */
.L_x_7045:
[----:B-12---:R-:W2:Y:S01]  /*37b30*/  LDL R7, [R1+0x45c] ;  /* 0x00045c0001077983 */ /* 0x006ea20000100800 */
        /* <DEDUP_REMOVED lines=25> */
.L_x_7093:
[----:B------:R-:W-:-:S13]  /*37cd0*/  ISETP.NE.AND P0, PT, R3, 0x1, PT ;  /* 0x000000010300780c */ /* 0x000fda0003f05270 */
[----:B------:R-:W1:Y:S02]  /*37ce0*/  @P0 LDC.64 R4, c[0x0][0xae0] ;  /* 0x0002b800ff040b82 */ /* 0x000e640000000a00 */
[----:B-1----:R-:W-:-:S05]  /*37cf0*/  @P0 IMAD.HI.U32 R4, R6, R4, RZ ;  /* 0x0000000406040227 */ /* 0x002fca00078e00ff */
[----:B------:R-:W-:-:S07]  /*37d00*/  @P0 SHF.R.U32.HI R6, RZ, R5, R4 ;  /* 0x00000005ff060219 */ /* 0x000fce0000011604 */
.L_x_7094:
[----:B------:R-:W-:Y:S05]  /*37d10*/  BSYNC B0 ;  /* 0x0000000000007941 */ /* 0x000fea0003800000 */
.L_x_7092:
[----:B------:R-:W-:-:S05]  /*37d20*/  IMAD R6, R6, R3, R3 ;  /* 0x0000000306067224 */ /* 0x000fca00078e0203 */
[----:B------:R-:W-:-:S07]  /*37d30*/  VIMNMX R2, R2, R6, PT ;  /* 0x0000000602027248 */ /* 0x000fce0003fe0100 */
.L_x_7091:
        /* <DEDUP_REMOVED lines=25> */
.L_x_7097:
[----:B------:R-:W-:-:S13]  /*37ed0*/  ISETP.NE.AND P0, PT, R3, 0x1, PT ;  /* 0x000000010300780c */ /* 0x000fda0003f05270 */
[----:B------:R-:W1:Y:S02]  /*37ee0*/  @P0 LDC.64 R4, c[0x0][0xae0] ;  /* 0x0002b800ff040b82 */ /* 0x000e640000000a00 */
[----:B-1----:R-:W-:-:S05]  /*37ef0*/  @P0 IMAD.HI.U32 R4, R0, R4, RZ ;  /* 0x0000000400040227 */ /* 0x002fca00078e00ff */
[----:B------:R-:W-:-:S07]  /*37f00*/  @P0 SHF.R.U32.HI R0, RZ, R5, R4 ;  /* 0x00000005ff000219 */ /* 0x000fce0000011604 */
.L_x_7098:
[----:B------:R-:W-:Y:S05]  /*37f10*/  BSYNC B0 ;  /* 0x0000000000007941 */ /* 0x000fea0003800000 */
.L_x_7096:
[----:B------:R-:W-:-:S05]  /*37f20*/  IMAD R0, R0, R3, RZ ;  /* 0x0000000300007224 */ /* 0x000fca00078e02ff */
[----:B------:R-:W-:-:S07]  /*37f30*/  VIMNMX R2, R2, R0, !PT ;  /* 0x0000000002027248 */ /* 0x000fce0007fe0100 */
.L_x_7095:
        /* <DEDUP_REMOVED lines=14> */
[----:B------:R-:W2:Y:S01]  /*38020*/  LDC.64 R4, c[0x0][0xd60] ;  /* 0x00035800ff047b82 */ /* 0x000ea20000000a00 */
[----:B------:R-:W1:Y:S02]  /*38030*/  FLO.U32 R0, UR4 ;  /* 0x0000000400007d00 */ /* 0x000e6400080e0000 */
[----:B-1----:R-:W-:-:S06]  /*38040*/  ISETP.EQ.U32.AND P0, PT, R0, R2, PT ;  /* 0x000000020000720c */ /* 0x002fcc0003f02070 */
[----:B------:R-:W2:Y:S07]  /*38050*/  POPC R2, UR4 ;  /* 0x0000000400027d09 */ /* 0x000eae0008000000 */
[----:B--2---:R-:W2:Y:S04]  /*38060*/  @P0 ATOMG.E.ADD.STRONG.GPU PT, R2, desc[UR44][R4.64], R2 ;  /* 0x00000002040209a8 */ /* 0x004ea800081ee1ec */
[----:B--2---:R1:W2:Y:S02]  /*38070*/  SHFL.IDX PT, R2, R2, R0, 0x1f ;  /* 0x00001f0002027589 */ /* 0x0042a400000e0000 */
[----:B-1----:R-:W1:Y:S02]  /*38080*/  S2R R0, SR_LTMASK ;  /* 0x0000000000007919 */ /* 0x002e640000003900 */
[----:B-1----:R-:W-:-:S06]  /*38090*/  LOP3.LUT R0, R0, UR4, RZ, 0xc0, !PT ;  /* 0x0000000400007c12 */ /* 0x002fcc000f8ec0ff */
[----:B------:R-:W2:Y:S02]  /*380a0*/  POPC R0, R0 ;  /* 0x0000000000007309 */ /* 0x000ea40000000000 */
[----:B--2---:R-:W-:Y:S01]  /*380b0*/  IADD3 R16, R2, UR39, R0 ;  /* 0x0000002702107c10 */ /* 0x004fe2000fffe000 */
[----:B------:R-:W-:Y:S06]  /*380c0*/  BRA `(.L_x_7101) ;  /* 0x0000005800fc7947 */ /* 0x000fec0003800000 */
.L_x_7100:
        /* <DEDUP_REMOVED lines=21> */
.L_x_7103:
[----:B------:R-:W-:Y:S05]  /*38220*/  BSYNC B6 ;  /* 0x0000000000067941 */ /* 0x000fea0003800000 */
.L_x_7102:
        /* <DEDUP_REMOVED lines=20> */
.L_x_7106:
        /* <DEDUP_REMOVED lines=15> */
.L_x_7105:
[----:B------:R-:W-:Y:S05]  /*38460*/  BSYNC B6 ;  /* 0x0000000000067941 */ /* 0x000fea0003800000 */
.L_x_7104:
        /* <DEDUP_REMOVED lines=23> */
.L_x_7270:
        /* <DEDUP_REMOVED lines=11> */
.L_x_7273:
[----:B------:R-:W-:Y:S05]  /*38690*/  @!P6 BRA `(.L_x_7108) ;  /* 0x00000004000ce947 */ /* 0x000fea0003800000 */
[----:B------:R-:W-:-:S04]  /*386a0*/  ISETP.NE.U32.AND P0, PT, R2, RZ, PT ;  /* 0x000000ff0200720c */ /* 0x000fc80003f05070 */
[----:B------:R-:W-:-:S13]  /*386b0*/  ISETP.NE.AND.EX P0, PT, R3, RZ, PT, P0 ;  /* 0x000000ff0300720c */ /* 0x000fda0003f05300 */
[----:B------:R-:W-:Y:S05]  /*386c0*/  @!P0 BRA `(.L_x_7110) ;  /* 0x0000000000508947 */ /* 0x000fea0003800000 */
[----:B------:R-:W2:Y:S01]  /*386d0*/  LDC R6, c[0x0][0x43c] ;  /* 0x00010f00ff067b82 */ /* 0x000ea20000000800 */
[----:B------:R-:W-:Y:S01]  /*386e0*/  IMAD.MOV.U32 R9, RZ, RZ, R0 ;  /* 0x000000ffff097224 */ /* 0x000fe200078e0000 */
[----:B------:R-:W-:-:S03]  /*386f0*/  ULDC.64 UR4, c[0x0][0x428] ;  /* 0x00010a0000047ab9 */ /* 0x000fc60000000a00 */
        /* <DEDUP_REMOVED lines=17> */
.L_x_7110:
[----:B-1----:R-:W4:Y:S04]  /*38810*/  LDL R7, [R1+0x430] ;  /* 0x0004300001077983 */ /* 0x002f280000100800 */
[----:B---3--:R-:W4:Y:S04]  /*38820*/  LDL R0, [R1+0x434] ;  /* 0x0004340001007983 */ /* 0x008f280000100800 */
[----:B--2---:R-:W2:Y:S01]  /*38830*/  LDL R2, [R1+0x444] ;  /* 0x0004440001027983 */ /* 0x004ea20000100800 */
[----:B----4-:R-:W-:Y:S01]  /*38840*/  IMAD R0, R0, 0x8, R7 ;  /* 0x0000000800007824 */ /* 0x010fe200078e0207 */
[----:B--2---:R-:W-:-:S04]  /*38850*/  SHF.L.U32 R2, R2, 0x1f, RZ ;  /* 0x0000001f02027819 */ /* 0x004fc800000006ff */
[----:B------:R-:W1:Y:S02]  /*38860*/  SYNCS.PHASECHK.TRANS64.TRYWAIT P0, [R0+URZ+0x38840], R2 ;  /* 0x03884002000075a7 */ /* 0x000e64000800017f */
[----:B-1----:R-:W-:Y:S05]  /*38870*/  @!P0 BRA `(.L_x_7111) ;  /* 0x0000007400708947 */ /* 0x002fea0003800000 */
.L_x_7274:
        /* <DEDUP_REMOVED lines=11> */
.L_x_7112:
[----:B------:R-:W2:Y:S04]  /*38930*/  LDL R5, [R1+0x430] ;  /* 0x0004300001057983 */ /* 0x000ea80000100800 */
[----:B------:R-:W2:Y:S04]  /*38940*/  LDL R4, [R1+0x434] ;  /* 0x0004340001047983 */ /* 0x000ea80000100800 */
[----:B------:R-:W3:Y:S04]  /*38950*/  LDL R6, [R1+0x468] ;  /* 0x0004680001067983 */ /* 0x000ee80000100800 */
[----:B------:R-:W4:Y:S04]  /*38960*/  LDL R3, [R1+0x454] ;  /* 0x0004540001037983 */ /* 0x000f280000100800 */
[----:B-1----:R-:W4:Y:S01]  /*38970*/  LDL.LU R2, [R1+0x44c] ;  /* 0x00044c0001027983 */ /* 0x002f220000300800 */
        /* <DEDUP_REMOVED lines=21> */
.L_x_7108:
[----:B---3--:R-:W3:Y:S04]  /*38ad0*/  LDL R0, [R1+0x430] ;  /* 0x0004300001007983 */ /* 0x008ee80000100800 */
[----:B--2---:R-:W2:Y:S01]  /*38ae0*/  LDL R2, [R1+0x46c] ;  /* 0x00046c0001027983 */ /* 0x004ea20000100800 */
[----:B------:R-:W-:Y:S05]  /*38af0*/  WARPSYNC.ALL ;  /* 0x0000000000007948 */ /* 0x000fea0003800000 */
        /* <DEDUP_REMOVED lines=8> */
[----:B------:R-:W-:Y:S01]  /*38b80*/  SHF.R.S32.HI R0, RZ, 0x1f, R19 ;  /* 0x0000001fff007819 */ /* 0x000fe20000011413 */
[----:B------:R-:W-:Y:S01]  /*38b90*/  STL [R1+0x480], R3 ;  /* 0x0004800301007387 */ /* 0x000fe20000100800 */
[----:B------:R-:W-:Y:S02]  /*38ba0*/  SHF.R.S32.HI R2, RZ, 0x1f, R18 ;  /* 0x0000001fff027819 */ /* 0x000fe40000011412 */
[----:B------:R-:W-:-:S03]  /*38bb0*/  SEL R0, R0, RZ, !P0 ;  /* 0x000000ff00007207 */ /* 0x000fc60004000000 */
[----:B------:R-:W-:Y:S04]  /*38bc0*/  STL [R1+0x488], R2 ;  /* 0x0004880201007387 */ /* 0x000fe80000100800 */
[----:B------:R2:W-:Y:S02]  /*38bd0*/  STL [R1+0x48c], R0 ;  /* 0x00048c0001007387 */ /* 0x0005e40000100800 */
[----:B--2---:R-:W-:-:S05]  /*38be0*/  SEL R0, R19, RZ, !P0 ;  /* 0x000000ff13007207 */ /* 0x004fca0004000000 */
[----:B------:R2:W-:Y:S01]  /*38bf0*/  STL [R1+0x474], R0 ;  /* 0x0004740001007387 */ /* 0x0005e20000100800 */
        /* <DEDUP_REMOVED lines=16> */
[----:B--23--:R-:W-:Y:S05]  /*38d00*/  CALL.ABS.NOINC R2 ;  /* 0x0000000002007343 */ /* 0x00cfea0003c00000 */
.L_x_7114:
[----:B------:R-:W-:Y:S05]  /*38d10*/  BSYNC B6 ;  /* 0x0000000000067941 */ /* 0x000fea0003800000 */
.L_x_7113:
[----:B0-----:R-:W3:Y:S01]  /*38d20*/  LDL R11, [R1+0x45c] ;  /* 0x00045c00010b7983 */ /* 0x001ee20000100800 */
[----:B-1----:R-:W0:Y:S01]  /*38d30*/  LDC R7, c[0x0][0x448] ;  /* 0x00011200ff077b82 */ /* 0x002e220000000800 */
[----:B------:R-:W-:Y:S01]  /*38d40*/  ULDC.64 UR4, c[0x0][0x298] ;  /* 0x0000a60000047ab9 */ /* 0x000fe20000000a00 */
[----:B------:R-:W-:Y:S01]  /*38d50*/  ULDC.64 UR6, c[0x0][0x280] ;  /* 0x0000a00000067ab9 */ /* 0x000fe20000000a00 */
[----:B------:R-:W4:Y:S04]  /*38d60*/  LDL R4, [R1+0x480] ;  /* 0x0004800001047983 */ /* 0x000f280000100800 */
[----:B------:R-:W4:Y:S04]  /*38d70*/  LDL R10, [R1+0x46c] ;  /* 0x00046c00010a7983 */ /* 0x000f280000100800 */
[----:B------:R-:W4:Y:S01]  /*38d80*/  LDL R9, [R1+0x488] ;  /* 0x0004880001097983 */ /* 0x000f220000100800 */
[----:B------:R-:W1:Y:S01]  /*38d90*/  S2R R2, SR_TID.X ;  /* 0x0000000000027919 */ /* 0x000e620000002100 */
[----:B--2---:R-:W2:Y:S02]  /*38da0*/  S2R R0, SR_TID.X ;  /* 0x0000000000007919 */ /* 0x004ea40000002100 */
[----:B------:R-:W4:Y:S01]  /*38db0*/  LDL R8, [R1+0x48c] ;  /* 0x00048c0001087983 */ /* 0x000f220000100800 */
[----:B0-----:R-:W-:-:S03]  /*38dc0*/  ISETP.NE.AND P0, PT, R7, 0x1, PT ;  /* 0x000000010700780c */ /* 0x001fc60003f05270 */
[----:B------:R-:W4:Y:S10]  /*38dd0*/  LDL R6, [R1+0x474] ;  /* 0x0004740001067983 */ /* 0x000f340000100800 */
[----:B------:R-:W0:Y:S01]  /*38de0*/  @P0 LDC R3, c[0x0][0x450] ;  /* 0x00011400ff030b82 */ /* 0x000e220000000800 */
[----:B-1----:R-:W-:-:S04]  /*38df0*/  LOP3.LUT R2, R2, 0x7f, RZ, 0xc0, !PT ;  /* 0x0000007f02027812 */ /* 0x002fc800078ec0ff */
[----:B------:R-:W-:Y:S01]  /*38e00*/  SHF.R.U32.HI R2, RZ, 0x3, R2 ;  /* 0x00000003ff027819 */ /* 0x000fe20000011602 */
[----:B--2---:R-:W-:-:S05]  /*38e10*/  IMAD.SHL.U32 R0, R0, 0x10, RZ ;  /* 0x0000001000007824 */ /* 0x004fca00078e00ff */
[----:B------:R-:W-:Y:S02]  /*38e20*/  LOP3.LUT R0, R2, 0x70, R0, 0xf8, !PT ;  /* 0x0000007002007812 */ /* 0x000fe400078ef800 */
[----:B------:R-:W1:Y:S03]  /*38e30*/  @P0 LDC R2, c[0x0][0x44c] ;  /* 0x00011300ff020b82 */ /* 0x000e660000000800 */
[----:B---3--:R-:W-:-:S04]  /*38e40*/  IMAD.IADD R5, R0, 0x1, R11 ;  /* 0x0000000100057824 */ /* 0x008fc800078e020b */
[----:B-1----:R-:W-:-:S04]  /*38e50*/  @P0 IMAD.HI.U32 R2, R5, R2, RZ ;  /* 0x0000000205020227 */ /* 0x002fc800078e00ff */
[----:B------:R-:W-:Y:S01]  /*38e60*/  IMAD.MOV.U32 R0, RZ, RZ, R5 ;  /* 0x000000ffff007224 */ /* 0x000fe200078e0005 */
[----:B0-----:R-:W-:Y:S01]  /*38e70*/  @P0 SHF.R.U32.HI R0, RZ, R3, R2 ;  /* 0x00000003ff000219 */ /* 0x001fe20000011602 */
[----:B----4-:R-:W-:-:S04]  /*38e80*/  IMAD R2, R4, UR4, RZ ;  /* 0x0000000404027c24 */ /* 0x010fc8000f8e02ff */
        /* <DEDUP_REMOVED lines=78> */
.L_x_7283:
        /* <DEDUP_REMOVED lines=13> */
.L_x_7116:
        /* <DEDUP_REMOVED lines=38> */
.L_x_7118:
[----:B------:R-:W-:Y:S05]  /*396a0*/  BSYNC B6 ;  /* 0x0000000000067941 */ /* 0x000fea0003800000 */
.L_x_7117:
        /* <DEDUP_REMOVED lines=188> */
.L_x_7293:
        /* <DEDUP_REMOVED lines=31> */
.L_x_7121:
[----:B------:R-:W-:Y:S05]  /*3a460*/  BSYNC B0 ;  /* 0x0000000000007941 */ /* 0x000fea0003800000 */
.L_x_7120:
[----:B--2---:R2:W5:Y:S01]  /*3a470*/  LDL R0, [R1+0x430] ;  /* 0x0004300001007983 */ /* 0x0045620000100800 */
[----:B------:R-:W-:Y:S01]  /*3a480*/  PLOP3.LUT P0, PT, PT, PT, PT, 0x80, 0x0 ;  /* 0x000000000000781c */ /* 0x000fe20003f0f070 */
[----:B------:R-:W-:-:S12]  /*3a490*/  NOP ;  /* 0x0000000000007918 */ /* 0x000fd80000000000 */
.L_x_7122:
        /* <DEDUP_REMOVED lines=19> */
.L_x_7294:
[----:B------:R-:W-:Y:S05]  /*3a5d0*/  BSYNC B0 ;  /* 0x0000000000007941 */ /* 0x000fea0003800000 */
.L_x_7123:
        /* <DEDUP_REMOVED lines=16> */
.L_x_7295:
[----:B------:R-:W-:Y:S05]  /*3a6e0*/  BSYNC B1 ;  /* 0x0000000000017941 */ /* 0x000fea0003800000 */
.L_x_7127:
        /* <DEDUP_REMOVED lines=9> */
.L_x_7130:
[----:B------:R-:W-:Y:S05]  /*3a780*/  BSYNC B1 ;  /* 0x0000000000017941 */ /* 0x000fea0003800000 */
.L_x_7129:
        /* <DEDUP_REMOVED lines=14> */
.L_x_7131:
        /* <DEDUP_REMOVED lines=15> */
.L_x_7132:
        /* <DEDUP_REMOVED lines=15> */
.L_x_7133:
        /* <DEDUP_REMOVED lines=15> */
.L_x_7134:
        /* <DEDUP_REMOVED lines=15> */
.L_x_7135:
        /* <DEDUP_REMOVED lines=15> */
.L_x_7136:
        /* <DEDUP_REMOVED lines=15> */
.L_x_7137:
        /* <DEDUP_REMOVED lines=15> */
.L_x_7138:
        /* <DEDUP_REMOVED lines=10> */
.L_x_7126:
[----:B------:R-:W-:Y:S05]  /*3afa0*/  BSYNC B0 ;  /* 0x0000000000007941 */ /* 0x000fea0003800000 */
.L_x_7125:
        /* <DEDUP_REMOVED lines=50> */
.L_x_7145:
[----:B------:R-:W3:Y:S01]  /*3b2d0*/  LDL R2, [R1+0x430] ;  /* 0x0004300001027983 */ /* 0x000ee20000100800 */
[----:B0-----:R-:W-:Y:S01]  /*3b2e0*/  SHF.L.U32 R5, R7, 0x1f, RZ ;  /* 0x0000001f07057819 */ /* 0x001fe200000006ff */
[----:B------:R-:W0:Y:S01]  /*3b2f0*/  S2R R3, SR_TID.X ;  /* 0x0000000000037919 */ /* 0x000e220000002100 */
[----:B------:R-:W-:Y:S01]  /*3b300*/  BSSY B3, `(.L_x_7146) ;  /* 0x0000006000037945 */ /* 0x000fe20003800000 */
[----:B0-----:R-:W-:-:S04]  /*3b310*/  LOP3.LUT R3, R3, 0x7f, RZ, 0xc0, !PT ;  /* 0x0000007f03037812 */ /* 0x001fc800078ec0ff */
[----:B------:R-:W-:Y:S01]  /*3b320*/  ISETP.NE.AND P1, PT, R3, RZ, PT ;  /* 0x000000ff0300720c */ /* 0x000fe20003f25270 */
[----:B---3--:R-:W-:-:S04]  /*3b330*/  IMAD R2, R8, 0x8, R2 ;  /* 0x0000000808027824 */ /* 0x008fc800078e0202 */
[----:B------:R-:W0:Y:S02]  /*3b340*/  SYNCS.PHASECHK.TRANS64.TRYWAIT P0, [R2+URZ+0x38840], R5 ;  /* 0x03884005020075a7 */ /* 0x000e24000800017f */
[----:B0-----:R-:W-:Y:S06]  /*3b350*/  @!P0 BRA `(.L_x_7147) ;  /* 0x0000005c00348947 */ /* 0x001fec0003800000 */
.L_x_7296:
[----:B------:R-:W-:Y:S05]  /*3b360*/  BSYNC B3 ;  /* 0x0000000000037941 */ /* 0x000fea0003800000 */
.L_x_7146:
        /* <DEDUP_REMOVED lines=9> */
.L_x_7149:
[----:B------:R-:W-:Y:S05]  /*3b400*/  BSYNC B3 ;  /* 0x0000000000037941 */ /* 0x000fea0003800000 */
.L_x_7148:
        /* <DEDUP_REMOVED lines=14> */
.L_x_7150:
        /* <DEDUP_REMOVED lines=13> */
.L_x_7297:
[----:B------:R-:W-:Y:S05]  /*3b5c0*/  BSYNC B3 ;  /* 0x0000000000037941 */ /* 0x000fea0003800000 */
.L_x_7151:
        /* <DEDUP_REMOVED lines=11> */
.L_x_7154:
[----:B------:R-:W-:Y:S05]  /*3b680*/  BSYNC B3 ;  /* 0x0000000000037941 */ /* 0x000fea0003800000 */
.L_x_7153:
        /* <DEDUP_REMOVED lines=11> */
.L_x_7155:
        /* <DEDUP_REMOVED lines=15> */
.L_x_7156:
        /* <DEDUP_REMOVED lines=15> */
.L_x_7157:
        /* <DEDUP_REMOVED lines=15> */
.L_x_7158:
        /* <DEDUP_REMOVED lines=15> */
.L_x_7159:
        /* <DEDUP_REMOVED lines=15> */
.L_x_7160:
        /* <DEDUP_REMOVED lines=15> */
.L_x_7161:
        /* <DEDUP_REMOVED lines=15> */
.L_x_7162:
        /* <DEDUP_REMOVED lines=10> */
.L_x_7144:
[----:B------:R-:W-:Y:S05]  /*3be70*/  BSYNC B1 ;  /* 0x0000000000017941 */ /* 0x000fea0003800000 */
.L_x_7143:
[----:B------:R-:W3:Y:S02]  /*3be80*/  LDL R4, [R1+0x460] ;  /* 0x0004600001047983 */ /* 0x000ee40000100800 */
[----:B---3--:R-:W-:-:S07]  /*3be90*/  VIADD R0, R4, 0xfffffffd ;  /* 0xfffffffd04007836 */ /* 0x008fce0000000000 */
.L_x_7142:
[----:B------:R-:W-:Y:S05]  /*3bea0*/  BSYNC B2 ;  /* 0x0000000000027941 */ /* 0x000fea0003800000 */
.L_x_7141:
[----:B------:R-:W3:Y:S01]  /*3beb0*/  LDL.LU R2, [R1+0x460] ;  /* 0x0004600001027983 */ /* 0x000ee20000300800 */
[----:B------:R-:W-:Y:S01]  /*3bec0*/  VIADD R6, R6, 0xfffffffe ;  /* 0xfffffffe06067836 */ /* 0x000fe20000000000 */
[----:B---3--:R-:W-:-:S04]  /*3bed0*/  LOP3.LUT R2, RZ, R2, RZ, 0x33, !PT ;  /* 0x00000002ff027212 */ /* 0x008fc800078e33ff */
[----:B------:R-:W-:-:S13]  /*3bee0*/  ISETP.NE.AND P0, PT, R6, R2, PT ;  /* 0x000000020600720c */ /* 0x000fda0003f05270 */
[----:B------:R-:W-:Y:S05]  /*3bef0*/  @!P0 BRA `(.L_x_7140) ;  /* 0x0000001c00008947 */ /* 0x000fea0003800000 */
.L_x_7203:
        /* <DEDUP_REMOVED lines=36> */
.L_x_7165:
        /* <DEDUP_REMOVED lines=9> */
.L_x_7298:
[----:B------:R-:W-:Y:S05]  /*3c1d0*/  BSYNC B2 ;  /* 0x0000000000027941 */ /* 0x000fea0003800000 */
.L_x_7166:
        /* <DEDUP_REMOVED lines=9> */
.L_x_7169:
[----:B------:R-:W-:Y:S05]  /*3c270*/  BSYNC B2 ;  /* 0x0000000000027941 */ /* 0x000fea0003800000 */
.L_x_7168:
        /* <DEDUP_REMOVED lines=13> */
.L_x_7170:
        /* <DEDUP_REMOVED lines=13> */
.L_x_7299:
[----:B------:R-:W-:Y:S05]  /*3c420*/  BSYNC B2 ;  /* 0x0000000000027941 */ /* 0x000fea0003800000 */
.L_x_7171:
        /* <DEDUP_REMOVED lines=11> */
.L_x_7174:
[----:B------:R-:W-:Y:S05]  /*3c4e0*/  BSYNC B2 ;  /* 0x0000000000027941 */ /* 0x000fea0003800000 */
.L_x_7173:
        /* <DEDUP_REMOVED lines=10> */
.L_x_7175:
        /* <DEDUP_REMOVED lines=15> */
.L_x_7176:
        /* <DEDUP_REMOVED lines=15> */
.L_x_7177:
        /* <DEDUP_REMOVED lines=15> */
.L_x_7178:
        /* <DEDUP_REMOVED lines=15> */
.L_x_7179:
        /* <DEDUP_REMOVED lines=15> */
.L_x_7180:
        /* <DEDUP_REMOVED lines=15> */
.L_x_7181:
        /* <DEDUP_REMOVED lines=15> */
.L_x_7182:
        /* <DEDUP_REMOVED lines=10> */
.L_x_7164:
[----:B------:R-:W-:Y:S05]  /*3ccc0*/  BSYNC B1 ;  /* 0x0000000000017941 */ /* 0x000fea0003800000 */
.L_x_7163:
[----:B------:R-:W3:Y:S01]  /*3ccd0*/  LDL R5, [R1+0x44c] ;  /* 0x00044c0001057983 */ /* 0x000ee20000100800 */
[----:B------:R-:W-:Y:S01]  /*3cce0*/  VIADD R7, R7, 0x1 ;  /* 0x0000000107077836 */ /* 0x000fe20000000000 */
[----:B------:R-:W-:Y:S04]  /*3ccf0*/  BSSY B1, `(.L_x_7183) ;  /* 0x00000dc000017945 */ /* 0x000fe80003800000 */
[----:B------:R-:W-:-:S04]  /*3cd00*/  ISETP.NE.AND P0, PT, R7, 0x2, PT ;  /* 0x000000020700780c */ /* 0x000fc80003f05270 */
[----:B------:R-:W-:Y:S02]  /*3cd10*/  SEL R2, RZ, 0x1, P0 ;  /* 0x00000001ff027807 */ /* 0x000fe40000000000 */
[----:B------:R-:W-:Y:S02]  /*3cd20*/  SEL R9, R7, RZ, P0 ;  /* 0x000000ff07097207 */ /* 0x000fe40000000000 */
[----:B------:R-:W-:Y:S01]  /*3cd30*/  LOP3.LUT R8, R6, R2, RZ, 0x3c, !PT ;  /* 0x0000000206087212 */ /* 0x000fe200078e3cff */
[----:B------:R-:W-:Y:S02]  /*3cd40*/  VIADD R6, R0, 0xffffffff ;  /* 0xffffffff00067836 */ /* 0x000fe40000000000 */
[----:B------:R0:W-:Y:S04]  /*3cd50*/  STL [R1+0x434], R9 ;  /* 0x0004340901007387 */ /* 0x0001e80000100800 */
[----:B------:R0:W-:Y:S01]  /*3cd60*/  STL [R1+0x444], R8 ;  /* 0x0004440801007387 */ /* 0x0001e20000100800 */
[----:B---3--:R-:W-:-:S13]  /*3cd70*/  LOP3.LUT P2, RZ, R5, 0x1, RZ, 0xc0, !PT ;  /* 0x0000000105ff7812 */ /* 0x008fda000784c0ff */
[----:B0-----:R-:W-:Y:S05]  /*3cd80*/  @!P2 BRA `(.L_x_7184) ;  /* 0x0000000c0048a947 */ /* 0x001fea0003800000 */
        /* <DEDUP_REMOVED lines=24> */
.L_x_7185:
        /* <DEDUP_REMOVED lines=9> */
.L_x_7300:
[----:B------:R-:W-:Y:S05]  /*3cfa0*/  BSYNC B2 ;  /* 0x0000000000027941 */ /* 0x000fea0003800000 */
.L_x_7186:
        /* <DEDUP_REMOVED lines=9> */
.L_x_7189:
[----:B------:R-:W-:Y:S05]  /*3d040*/  BSYNC B2 ;  /* 0x0000000000027941 */ /* 0x000fea0003800000 */
.L_x_7188:
        /* <DEDUP_REMOVED lines=14> */
.L_x_7190:
        /* <DEDUP_REMOVED lines=13> */
.L_x_7301:
[----:B------:R-:W-:Y:S05]  /*3d200*/  BSYNC B2 ;  /* 0x0000000000027941 */ /* 0x000fea0003800000 */
.L_x_7191:
        /* <DEDUP_REMOVED lines=11> */
.L_x_7194:
[----:B------:R-:W-:Y:S05]  /*3d2c0*/  BSYNC B2 ;  /* 0x0000000000027941 */ /* 0x000fea0003800000 */
.L_x_7193:
        /* <DEDUP_REMOVED lines=11> */
.L_x_7195:
        /* <DEDUP_REMOVED lines=15> */
.L_x_7196:
        /* <DEDUP_REMOVED lines=15> */
.L_x_7197:
        /* <DEDUP_REMOVED lines=15> */
.L_x_7198:
        /* <DEDUP_REMOVED lines=15> */
.L_x_7199:
        /* <DEDUP_REMOVED lines=15> */
.L_x_7200:
        /* <DEDUP_REMOVED lines=15> */
.L_x_7201:
        /* <DEDUP_REMOVED lines=15> */
.L_x_7202:
        /* <DEDUP_REMOVED lines=10> */
.L_x_7184:
[----:B------:R-:W-:Y:S05]  /*3dab0*/  BSYNC B1 ;  /* 0x0000000000017941 */ /* 0x000fea0003800000 */
.L_x_7183:
[----:B------:R-:W3:Y:S01]  /*3dac0*/  LDL R5, [R1+0x458] ;  /* 0x0004580001057983 */ /* 0x000ee20000100800 */
[----:B------:R-:W-:Y:S01]  /*3dad0*/  VIADD R0, R0, 0xfffffffe ;  /* 0xfffffffe00007836 */ /* 0x000fe20000000000 */
[----:B---3--:R-:W-:-:S13]  /*3dae0*/  ISETP.GT.AND P0, PT, R6, R5, PT ;  /* 0x000000050600720c */ /* 0x008fda0003f04270 */
[----:B------:R-:W-:Y:S05]  /*3daf0*/  @P0 BRA `(.L_x_7203) ;  /* 0xffffffe400000947 */ /* 0x000fea000383ffff */
.L_x_7140:
[----:B------:R-:W-:Y:S05]  /*3db00*/  BSYNC B0 ;  /* 0x0000000000007941 */ /* 0x000fea0003800000 */
.L_x_7139:
[----:B------:R-:W3:Y:S04]  /*3db10*/  LDL.LU R4, [R1+0x434] ;  /* 0x0004340001047983 */ /* 0x000ee80000300800 */
[----:B------:R-:W4:Y:S01]  /*3db20*/  LDL.LU R3, [R1+0x444] ;  /* 0x0004440001037983 */ /* 0x000f220000300800 */
[----:B------:R-:W0:Y:S01]  /*3db30*/  S2R R2, SR_TID.X ;  /* 0x0000000000027919 */ /* 0x000e220000002100 */
[----:B------:R-:W-:Y:S01]  /*3db40*/  BSSY B0, `(.L_x_7204) ;  /* 0x0000015000007945 */ /* 0x000fe20003800000 */
[----:B0-----:R-:W-:-:S04]  /*3db50*/  LOP3.LUT R2, R2, 0x7f, RZ, 0xc0, !PT ;  /* 0x0000007f02027812 */ /* 0x001fc800078ec0ff */
[----:B------:R-:W-:Y:S01]  /*3db60*/  ISETP.NE.AND P1, PT, R2, RZ, PT ;  /* 0x000000ff0200720c */ /* 0x000fe20003f25270 */
[----:B---3--:R-:W-:-:S05]  /*3db70*/  VIADD R0, R4, 0x1 ;  /* 0x0000000104007836 */ /* 0x008fca0000000000 */
[----:B------:R-:W-:-:S04]  /*3db80*/  ISETP.NE.AND P0, PT, R0, 0x2, PT ;  /* 0x000000020000780c */ /* 0x000fc80003f05270 */
[----:B------:R-:W-:-:S04]  /*3db90*/  SEL R2, RZ, 0x1, P0 ;  /* 0x00000001ff027807 */ /* 0x000fc80000000000 */
[----:B----4-:R-:W-:-:S05]  /*3dba0*/  LOP3.LUT R3, R3, R2, RZ, 0x3c, !PT ;  /* 0x0000000203037212 */ /* 0x010fca00078e3cff */
[----:B------:R0:W-:Y:S01]  /*3dbb0*/  STL [R1+0x444], R3 ;  /* 0x0004440301007387 */ /* 0x0001e20000100800 */
[----:B------:R-:W-:Y:S05]  /*3dbc0*/  @P1 BRA `(.L_x_7205) ;  /* 0x0000000000301947 */ /* 0x000fea0003800000 */
[----:B0-----:R-:W0:Y:S01]  /*3dbd0*/  S2R R3, SR_LANEID ;  /* 0x0000000000037919 */ /* 0x001e220000000000 */
[----:B------:R-:W-:Y:S01]  /*3dbe0*/  VOTEU.ANY UR4, UPT, PT ;  /* 0x0000000000047886 */ /* 0x000fe200038e0100 */
[----:B------:R-:W1:Y:S01]  /*3dbf0*/  LDC.64 R4, c[0x0][0xd60] ;  /* 0x00035800ff047b82 */ /* 0x000e620000000a00 */
[----:B------:R-:W0:Y:S02]  /*3dc00*/  FLO.U32 R2, UR4 ;  /* 0x0000000400027d00 */ /* 0x000e2400080e0000 */
[----:B0-----:R-:W-:-:S06]  /*3dc10*/  ISETP.EQ.U32.AND P1, PT, R2, R3, PT ;  /* 0x000000030200720c */ /* 0x001fcc0003f22070 */
[----:B------:R-:W1:Y:S07]  /*3dc20*/  POPC R3, UR4 ;  /* 0x0000000400037d09 */ /* 0x000e6e0008000000 */
[----:B-1----:R-:W3:Y:S04]  /*3dc30*/  @P1 ATOMG.E.ADD.STRONG.GPU PT, R3, desc[UR44][R4.64], R3 ;  /* 0x00000003040319a8 */ /* 0x002ee800081ee1ec */
[----:B---3--:R0:W1:Y:S02]  /*3dc40*/  SHFL.IDX PT, R3, R3, R2, 0x1f ;  /* 0x00001f0203037589 */ /* 0x00806400000e0000 */
[----:B0-----:R-:W0:Y:S02]  /*3dc50*/  S2R R2, SR_LTMASK ;  /* 0x0000000000027919 */ /* 0x001e240000003900 */
[----:B0-----:R-:W-:-:S06]  /*3dc60*/  LOP3.LUT R2, R2, UR4, RZ, 0xc0, !PT ;  /* 0x0000000402027c12 */ /* 0x001fcc000f8ec0ff */
[----:B------:R-:W1:Y:S02]  /*3dc70*/  POPC R2, R2 ;  /* 0x0000000200027309 */ /* 0x000e640000000000 */
[----:B-1----:R-:W-:-:S07]  /*3dc80*/  IADD3 R16, R3, UR39, R2 ;  /* 0x0000002703107c10 */ /* 0x002fce000fffe002 */
.L_x_7205:
[----:B------:R-:W-:Y:S05]  /*3dc90*/  BSYNC B0 ;  /* 0x0000000000007941 */ /* 0x000fea0003800000 */
.L_x_7204:
[----:B------:R-:W-:-:S05]  /*3dca0*/  SEL R0, R0, RZ, P0 ;  /* 0x000000ff00007207 */ /* 0x000fca0000000000 */
[----:B------:R1:W-:Y:S02]  /*3dcb0*/  STL [R1+0x434], R0 ;  /* 0x0004340001007387 */ /* 0x0003e40000100800 */
.L_x_7101:
[----:B------:R-:W-:Y:S05]  /*3dcc0*/  BSYNC B7 ;  /* 0x0000000000077941 */ /* 0x000fea0003800000 */
.L_x_7099:
[----:B-1----:R-:W3:Y:S02]  /*3dcd0*/  LDL R0, [R1+0x44c] ;  /* 0x00044c0001007983 */ /* 0x002ee40000100800 */
[----:B---3--:R-:W-:-:S13]  /*3dce0*/  LOP3.LUT P0, RZ, R0, 0x40, RZ, 0xc0, !PT ;  /* 0x0000004000ff7812 */ /* 0x008fda000780c0ff */
[----:B------:R-:W-:Y:S05]  /*3dcf0*/  @!P0 BRA `(.L_x_7206) ;  /* 0x0000000000288947 */ /* 0x000fea0003800000 */
[----:B------:R-:W-:Y:S05]  /*3dd00*/  WARPSYNC.ALL ;  /* 0x0000000000007948 */ /* 0x000fea0003800000 */
[----:B------:R-:W1:Y:S08]  /*3dd10*/  S2UR UR5, SR_CgaCtaId ;  /* 0x00000000000579c3 */ /* 0x000e700000008800 */
[----:B------:R-:W-:Y:S06]  /*3dd20*/  BAR.SYNC.DEFER_BLOCKING 0x5, 0x180 ;  /* 0x0146000000007b1d */ /* 0x000fec0000010000 */
[----:B------:R-:W-:-:S02]  /*3dd30*/  UMOV UR4, 0x400 ;  /* 0x0000040000047882 */ /* 0x000fc40000000000 */
[----:B-1----:R-:W-:-:S06]  /*3dd40*/  ULEA UR4, UR5, UR4, 0x18 ;  /* 0x0000000405047291 */ /* 0x002fcc000f8ec03f */
[----:B------:R-:W-:-:S05]  /*3dd50*/  IMAD.U32 R0, RZ, RZ, UR4 ;  /* 0x00000004ff007e24 */ /* 0x000fca000f8e00ff */
[----:B------:R1:W3:Y:S04]  /*3dd60*/  LDS.128 R16, [R0+0x388d0] ;  /* 0x0388d00000107984 */ /* 0x0002e80000000c00 */
[----:B------:R1:W-:Y:S01]  /*3dd70*/  STL [R1+0x430], R0 ;  /* 0x0004300001007387 */ /* 0x0003e20000100800 */
[----:B------:R-:W-:Y:S06]  /*3dd80*/  BAR.ARV 0x4, 0x180 ;  /* 0x0106000000007b1d */ /* 0x000fec0000002000 */
[----:B------:R-:W-:Y:S05]  /*3dd90*/  BRA `(.L_x_7207) ;  /* 0x0000000800d87947 */ /* 0x000fea0003800000 */
.L_x_7206:
[----:B------:R-:W1:Y:S01]  /*3dda0*/  S2R R0, SR_TID.X ;  /* 0x0000000000007919 */ /* 0x000e620000002100 */
[----:B------:R-:W-:Y:S01]  /*3ddb0*/  UMOV UR4, 0xffffffff ;  /* 0xffffffff00047882 */ /* 0x000fe20000000000 */
[----:B-1----:R-:W-:-:S04]  /*3ddc0*/  LOP3.LUT R6, R0, 0x1f, RZ, 0xc0, !PT ;  /* 0x0000001f00067812 */ /* 0x002fc800078ec0ff */
[----:B------:R-:W-:Y:S01]  /*3ddd0*/  ISETP.NE.AND P0, PT, R6, 0x1f, PT ;  /* 0x0000001f0600780c */ /* 0x000fe20003f05270 */
[----:B------:R-:W-:-:S12]  /*3dde0*/  BRA.DIV UR4, `(.L_x_7208) ;  /* 0x0000003604087947 */ /* 0x000fd8000b800000 */
[----:B------:R-:W-:Y:S01]  /*3ddf0*/  IMAD.IADD R0, R19, 0x1, R6 ;  /* 0x0000000113007824 */ /* 0x000fe200078e0206 */
[----:B------:R-:W-:-:S04]  /*3de00*/  ULDC UR4, c[0x0][0xd3c] ;  /* 0x00034f0000047ab9 */ /* 0x000fc80000000800 */
[----:B------:R-:W-:-:S13]  /*3de10*/  ISETP.GE.OR P1, PT, R0, UR4, !P0 ;  /* 0x0000000400007c0c */ /* 0x000fda000c726670 */
[----:B0-----:R-:W0:Y:S02]  /*3de20*/  @!P1 LDC.64 R2, c[0x0][0xd80] ;  /* 0x00036000ff029b82 */ /* 0x001e240000000a00 */
        /* <DEDUP_REMOVED lines=27> */
.L_x_7311:
[----:B------:R-:W-:Y:S02]  /*3dfe0*/  ULDC UR4, c[0x0][0xd38] ;  /* 0x00034e0000047ab9 */ /* 0x000fe40000000800 */
[----:B------:R-:W-:-:S04]  /*3dff0*/  IMAD.U32 R4, RZ, RZ, UR4 ;  /* 0x00000004ff047e24 */ /* 0x000fc8000f8e00ff */
[----:B-1----:R-:W-:-:S04]  /*3e000*/  IMAD R16, R16, R4, RZ ;  /* 0x0000000410107224 */ /* 0x002fc800078e02ff */
[----:B------:R-:W-:-:S05]  /*3e010*/  IMAD.IADD R5, R5, 0x1, R16 ;  /* 0x0000000105057824 */ /* 0x000fca00078e0210 */
[----:B------:R-:W-:-:S13]  /*3e020*/  ISETP.GT.AND P6, PT, R5, R0, PT ;  /* 0x000000000500720c */ /* 0x000fda0003fc4270 */
[----:B------:R-:W-:Y:S05]  /*3e030*/  @P6 BRA `(.L_x_7209) ;  /* 0x00000000009c6947 */ /* 0x000fea0003800000 */
.L_x_7214:
[----:B0-----:R-:W0:Y:S01]  /*3e040*/  LDC R2, c[0x0][0xd3c] ;  /* 0x00034f00ff027b82 */ /* 0x001e220000000800 */
[----:B------:R-:W-:-:S05]  /*3e050*/  VIADD R19, R19, 0x1f ;  /* 0x0000001f13137836 */ /* 0x000fca0000000000 */
[----:B0-----:R-:W-:-:S13]  /*3e060*/  ISETP.GE.AND P6, PT, R19, R2, PT ;  /* 0x000000021300720c */ /* 0x001fda0003fc6270 */
[----:B------:R-:W-:Y:S05]  /*3e070*/  @P6 BRA `(.L_x_7210) ;  /* 0x0000000400d46947 */ /* 0x000fea0003800000 */
[----:B------:R-:W0:Y:S01]  /*3e080*/  S2R R3, SR_TID.X ;  /* 0x0000000000037919 */ /* 0x000e220000002100 */
[----:B------:R-:W-:Y:S01]  /*3e090*/  BSSY B0, `(.L_x_7211) ;  /* 0x0000009000007945 */ /* 0x000fe20003800000 */
[----:B0-----:R-:W-:-:S05]  /*3e0a0*/  LOP3.LUT R3, R3, 0x1f, RZ, 0xc0, !PT ;  /* 0x0000001f03037812 */ /* 0x001fca00078ec0ff */
[----:B------:R-:W-:Y:S02]  /*3e0b0*/  IMAD.IADD R4, R19, 0x1, R3 ;  /* 0x0000000113047824 */ /* 0x000fe400078e0203 */
[----:B------:R-:W-:-:S03]  /*3e0c0*/  IMAD.MOV.U32 R3, RZ, RZ, RZ ;  /* 0x000000ffff037224 */ /* 0x000fc600078e00ff */
[----:B------:R-:W-:-:S13]  /*3e0d0*/  ISETP.GE.OR P6, PT, R4, R2, !P0 ;  /* 0x000000020400720c */ /* 0x000fda00047c6670 */
[----:B------:R-:W-:Y:S05]  /*3e0e0*/  @P6 BRA `(.L_x_7212) ;  /* 0x00000000000c6947 */ /* 0x000fea0003800000 */
[----:B------:R-:W0:Y:S02]  /*3e0f0*/  LDC.64 R2, c[0x0][0xd80] ;  /* 0x00036000ff027b82 */ /* 0x000e240000000a00 */
[----:B0-----:R-:W-:-:S06]  /*3e100*/  IMAD.WIDE R2, R4, 0x4, R2 ;  /* 0x0000000404027825 */ /* 0x001fcc00078e0202 */
[----:B------:R0:W5:Y:S02]  /*3e110*/  LDG.E R3, desc[UR44][R2.64] ;  /* 0x0000002c02037981 */ /* 0x000164000c1e1900 */
.L_x_7212:
[----:B------:R-:W-:Y:S05]  /*3e120*/  BSYNC B0 ;  /* 0x0000000000007941 */ /* 0x000fea0003800000 */
.L_x_7211:
        /* <DEDUP_REMOVED lines=18> */
.L_x_7319:
[----:B------:R-:W-:Y:S02]  /*3e250*/  ULDC UR4, c[0x0][0xd38] ;  /* 0x00034e0000047ab9 */ /* 0x000fe40000000800 */
[----:B------:R-:W-:-:S04]  /*3e260*/  IMAD.U32 R4, RZ, RZ, UR4 ;  /* 0x00000004ff047e24 */ /* 0x000fc8000f8e00ff */
[----:B-1----:R-:W-:-:S04]  /*3e270*/  IMAD R16, R16, R4, RZ ;  /* 0x0000000410107224 */ /* 0x002fc800078e02ff */
[----:B------:R-:W-:-:S05]  /*3e280*/  IMAD.IADD R5, R16, 0x1, R5 ;  /* 0x0000000110057824 */ /* 0x000fca00078e0205 */
[----:B------:R-:W-:-:S13]  /*3e290*/  ISETP.GT.AND P6, PT, R5, R0, PT ;  /* 0x000000000500720c */ /* 0x000fda0003fc4270 */
[----:B------:R-:W-:Y:S05]  /*3e2a0*/  @!P6 BRA `(.L_x_7214) ;  /* 0xfffffffc0064e947 */ /* 0x000fea000383ffff */
.L_x_7209:
        /* <DEDUP_REMOVED lines=8> */
.L_x_7323:
[----:B------:R-:W-:Y:S01]  /*3e330*/  ISETP.NE.AND P0, PT, R5, RZ, PT ;  /* 0x000000ff0500720c */ /* 0x000fe20003f05270 */
[----:B------:R-:W-:-:S12]  /*3e340*/  IMAD.MOV.U32 R5, RZ, RZ, RZ ;  /* 0x000000ffff057224 */ /* 0x000fd800078e00ff */
[----:B------:R-:W-:Y:S05]  /*3e350*/  @!P0 BRA `(.L_x_7216) ;  /* 0x0000000000148947 */ /* 0x000fea0003800000 */
[----:B------:R-:W-:Y:S01]  /*3e360*/  UMOV UR4, 0xffffffff ;  /* 0xffffffff00047882 */ /* 0x000fe20000000000 */
[----:B------:R-:W-:Y:S02]  /*3e370*/  VIADD R12, R6, 0xffffffff ;  /* 0xffffffff060c7836 */ /* 0x000fe40000000000 */
[----:B------:R-:W-:Y:S05]  /*3e380*/  BRA.DIV UR4, `(.L_x_7217) ;  /* 0x0000003604fc7947 */ /* 0x000fea000b800000 */
[----:B0-----:R0:W4:Y:S02]  /*3e390*/  SHFL.IDX PT, R2, R2, R12, 0x1f ;  /* 0x00001f0c02027589 */ /* 0x00112400000e0000 */
.L_x_7326:
[----:B----4-:R-:W-:-:S07]  /*3e3a0*/  IMAD.MOV.U32 R5, RZ, RZ, R2 ;  /* 0x000000ffff057224 */ /* 0x010fce00078e0002 */
.L_x_7216:
[----:B01----:R-:W0:Y:S01]  /*3e3b0*/  LDC.64 R2, c[0x0][0xd90] ;  /* 0x00036400ff027b82 */ /* 0x003e220000000a00 */
[----:B------:R-:W-:-:S04]  /*3e3c0*/  IMAD.IADD R19, R6, 0x1, R19 ;  /* 0x0000000106137824 */ /* 0x000fc800078e0213 */
[----:B0-----:R-:W-:-:S05]  /*3e3d0*/  IMAD.WIDE R2, R19, 0x4, R2 ;  /* 0x0000000413027825 */ /* 0x001fca00078e0202 */
[----:B------:R-:W3:Y:S01]  /*3e3e0*/  LDG.E R7, desc[UR44][R2.64] ;  /* 0x0000002c02077981 */ /* 0x000ee2000c1e1900 */
[----:B------:R-:W-:-:S04]  /*3e3f0*/  IMAD R16, R5, R4, R16 ;  /* 0x0000000405107224 */ /* 0x000fc800078e0210 */
[----:B------:R-:W-:Y:S02]  /*3e400*/  IMAD.IADD R0, R0, 0x1, -R16 ;  /* 0x0000000100007824 */ /* 0x000fe400078e0a10 */
[----:B---3--:R-:W-:-:S05]  /*3e410*/  IMAD R6, R17, R7, RZ ;  /* 0x0000000711067224 */ /* 0x008fca00078e02ff */
        /* <DEDUP_REMOVED lines=59> */
.L_x_7210:
[----:B------:R-:W-:Y:S01]  /*3e7d0*/  UMOV UR4, URZ ;  /* 0x0000003f00047c82 */ /* 0x000fe20008000000 */
[----:B------:R-:W-:Y:S01]  /*3e7e0*/  UMOV UR5, URZ ;  /* 0x0000003f00057c82 */ /* 0x000fe20008000000 */
[----:B------:R-:W-:Y:S01]  /*3e7f0*/  ULDC UR6, c[0x0][0xd3c] ;  /* 0x00034f0000067ab9 */ /* 0x000fe20000000800 */
[----:B------:R-:W-:Y:S02]  /*3e800*/  IMAD.MOV.U32 R16, RZ, RZ, R0 ;  /* 0x000000ffff107224 */ /* 0x000fe400078e0000 */
[----:B------:R-:W-:Y:S02]  /*3e810*/  IMAD.U32 R17, RZ, RZ, UR4 ;  /* 0x00000004ff117e24 */ /* 0x000fe4000f8e00ff */
[----:B------:R-:W-:Y:S02]  /*3e820*/  IMAD.U32 R18, RZ, RZ, UR5 ;  /* 0x00000005ff127e24 */ /* 0x000fe4000f8e00ff */
[----:B------:R-:W-:-:S07]  /*3e830*/  IMAD.U32 R19, RZ, RZ, UR6 ;  /* 0x00000006ff137e24 */ /* 0x000fce000f8e00ff */
.L_x_7218:
[----:B------:R0:W3:Y:S01]  /*3e840*/  LDL R3, [R1+0x430] ;  /* 0x0004300001037983 */ /* 0x0000e20000100800 */
        /* <DEDUP_REMOVED lines=11> */
.L_x_7207:
[----:B------:R-:W-:Y:S02]  /*3e900*/  ULDC UR4, c[0x0][0xd3c] ;  /* 0x00034f0000047ab9 */ /* 0x000fe40000000800 */
[----:B---3--:R-:W-:-:S13]  /*3e910*/  ISETP.GE.AND P0, PT, R19, UR4, PT ;  /* 0x0000000413007c0c */ /* 0x008fda000bf06270 */
[----:B------:R-:W-:Y:S05]  /*3e920*/  @!P0 BRA `(.L_x_7219) ;  /* 0xffffff6c00348947 */ /* 0x000fea000383ffff */
[----:B------:R-:W-:Y:S05]  /*3e930*/  BSYNC B8 ;  /* 0x0000000000087941 */ /* 0x000fea0003800000 */
.L_x_7033:
[----:B-1----:R-:W3:Y:S01]  /*3e940*/  LDL.LU R0, [R1+0x498] ;  /* 0x0004980001007983 */ /* 0x002ee20000300800 */
[----:B------:R-:W-:Y:S01]  /*3e950*/  BSSY B0, `(.L_x_7220) ;  /* 0x000000b000007945 */ /* 0x000fe20003800000 */
[----:B------:R-:W1:Y:S01]  /*3e960*/  S2R R5, SR_CgaCtaId ;  /* 0x0000000000057919 */ /* 0x000e620000008800 */
[----:B---3--:R-:W-:-:S05]  /*3e970*/  VIADD R0, R0, 0x1 ;  /* 0x0000000100007836 */ /* 0x008fca0000000000 */
[----:B0-----:R-:W-:-:S04]  /*3e980*/  LEA.HI R2, R0, R0, RZ, 0x1 ;  /* 0x0000000000027211 */ /* 0x001fc800078f08ff */
[----:B------:R-:W-:-:S05]  /*3e990*/  LOP3.LUT R3, R2, 0xfffffffe, RZ, 0xc0, !PT ;  /* 0xfffffffe02037812 */ /* 0x000fca00078ec0ff */
[----:B------:R-:W-:Y:S01]  /*3e9a0*/  IMAD.IADD R3, R0, 0x1, -R3 ;  /* 0x0000000100037824 */ /* 0x000fe200078e0a03 */
[----:B------:R-:W-:-:S04]  /*3e9b0*/  MOV R0, 0x400 ;  /* 0x0000040000007802 */ /* 0x000fc80000000f00 */
[----:B-1----:R-:W-:Y:S02]  /*3e9c0*/  LEA R0, R5, R0, 0x18 ;  /* 0x0000000005007211 */ /* 0x002fe400078ec0ff */
[----:B------:R-:W-:-:S04]  /*3e9d0*/  SHF.L.U32 R3, R3, 0x1f, RZ ;  /* 0x0000001f03037819 */ /* 0x000fc800000006ff */
[----:B------:R-:W0:Y:S02]  /*3e9e0*/  SYNCS.PHASECHK.TRANS64.TRYWAIT P0, [R0+URZ+0x38820], R3 ;  /* 0x03882003000075a7 */ /* 0x000e24000800017f */
[----:B0-----:R-:W-:Y:S05]  /*3e9f0*/  @!P0 BRA `(.L_x_7221) ;  /* 0x0000003000888947 */ /* 0x001fea0003800000 */
.L_x_7327:
[----:B------:R-:W-:Y:S05]  /*3ea00*/  BSYNC B0 ;  /* 0x0000000000007941 */ /* 0x000fea0003800000 */
.L_x_7220:
[----:B------:R-:W-:-:S03]  /*3ea10*/  UMOV UR4, 0xffffffff ;  /* 0xffffffff00047882 */ /* 0x000fc60000000000 */
[----:B------:R-:W-:Y:S05]  /*3ea20*/  BRA.DIV UR4, `(.L_x_7222) ;  /* 0x0000003204907947 */ /* 0x000fea000b800000 */
[----:B------:R-:W1:Y:S02]  /*3ea30*/  S2R R2, SR_TID.X ;  /* 0x0000000000027919 */ /* 0x000e640000002100 */
[----:B-1----:R-:W-:-:S04]  /*3ea40*/  SHF.R.U32.HI R2, RZ, 0x5, R2 ;  /* 0x00000005ff027819 */ /* 0x002fc80000011602 */
[----:B------:R-:W-:-:S05]  /*3ea50*/  LOP3.LUT R2, R2, 0x3, RZ, 0xc0, !PT ;  /* 0x0000000302027812 */ /* 0x000fca00078ec0ff */
[----:B------:R1:W3:Y:S02]  /*3ea60*/  SHFL.IDX PT, R14, R2, RZ, 0x1f ;  /* 0x00001fff020e7589 */ /* 0x0002e400000e0000 */
.L_x_7330:
[----:B---3--:R-:W-:-:S13]  /*3ea70*/  ISETP.NE.AND P0, PT, R14, RZ, PT ;  /* 0x000000ff0e00720c */ /* 0x008fda0003f05270 */
[----:B------:R-:W-:Y:S05]  /*3ea80*/  @P0 BRA `(.L_x_6813) ;  /* 0x0000000000940947 */ /* 0x000fea0003800000 */
[----:B------:R-:W-:-:S03]  /*3ea90*/  UMOV UR4, 0xffffffff ;  /* 0xffffffff00047882 */ /* 0x000fc60000000000 */
[----:B------:R-:W-:Y:S05]  /*3eaa0*/  BRA.DIV UR4, `(.L_x_7223) ;  /* 0x0000003204a47947 */ /* 0x000fea000b800000 */
[----:B------:R-:W-:-:S13]  /*3eab0*/  ELECT P6, URZ, PT ;  /* 0x00000000003f782f */ /* 0x000fda00038c0000 */
.L_x_7333:
[----:B------:R-:W-:Y:S05]  /*3eac0*/  @!P6 BRA `(.L_x_6813) ;  /* 0x000000000084e947 */ /* 0x000fea0003800000 */
[----:B------:R-:W-:-:S06]  /*3ead0*/  ULOP3.LUT UR4, UR38, 0x2, URZ, 0xfc, !UPT ;  /* 0x0000000226047892 */ /* 0x000fcc000f8efc3f */
[----:B-1----:R-:W-:-:S05]  /*3eae0*/  IMAD.U32 R2, RZ, RZ, UR4 ;  /* 0x00000004ff027e24 */ /* 0x002fca000f8e00ff */
[----:B------:R-:W-:-:S13]  /*3eaf0*/  ISETP.NE.AND P2, PT, R2, 0x3, PT ;  /* 0x000000030200780c */ /* 0x000fda0003f45270 */
[----:B------:R-:W-:Y:S05]  /*3eb00*/  @!P2 BRA `(.L_x_7224) ;  /* 0x000000000004a947 */ /* 0x000fea0003800000 */
[----:B------:R-:W-:Y:S01]  /*3eb10*/  BPT.TRAP 0x1 ;  /* 0x000000040000795c */ /* 0x000fe20000300000 */
.L_x_7224:
        /* <DEDUP_REMOVED lines=14> */
.L_x_7334:
[----:B------:R-:W1:Y:S02]  /*3ec00*/  SYNCS.PHASECHK.TRANS64.TRYWAIT P0, [R7+URZ], R2 ;  /* 0x00000002070075a7 */ /* 0x000e64000800017f */
[----:B-1----:R-:W-:Y:S05]  /*3ec10*/  @!P0 BRA `(.L_x_7226) ;  /* 0x00000030007c8947 */ /* 0x002fea0003800000 */
.L_x_7335:
[----:B------:R-:W-:Y:S05]  /*3ec20*/  @!P2 BRA `(.L_x_7227) ;  /* 0x000000000004a947 */ /* 0x000fea0003800000 */
[----:B------:R-:W-:Y:S01]  /*3ec30*/  BPT.TRAP 0x1 ;  /* 0x000000040000795c */ /* 0x000fe20000300000 */
.L_x_7227:
[----:B------:R-:W3:Y:S01]  /*3ec40*/  LDL.LU R4, [R1+0x434] ;  /* 0x0004340001047983 */ /* 0x000ee20000300800 */
[----:B------:R-:W-:-:S04]  /*3ec50*/  VIADD R0, R0, 0x38860 ;  /* 0x0003886000007836 */ /* 0x000fc80000000000 */
[----:B---3--:R-:W-:-:S04]  /*3ec60*/  IMAD R4, R4, 0x8, R0 ;  /* 0x0000000804047824 */ /* 0x008fc800078e0200 */
[----:B------:R-:W3:Y:S02]  /*3ec70*/  SYNCS.PHASECHK.TRANS64.TRYWAIT P0, [R4+URZ], R5 ;  /* 0x00000005040075a7 */ /* 0x000ee4000800017f */
[----:B---3--:R-:W-:Y:S05]  /*3ec80*/  @!P0 BRA `(.L_x_7228) ;  /* 0x0000003000748947 */ /* 0x008fea0003800000 */
.L_x_7336:
[----:B------:R-:W-:-:S07]  /*3ec90*/  IMAD R3, R3, 0x8, R0 ;  /* 0x0000000803037824 */ /* 0x000fce00078e0200 */
.L_x_7229:
[----:B----4-:R4:W0:Y:S02]  /*3eca0*/  SYNCS.PHASECHK.TRANS64.TRYWAIT P0, [R3+URZ], R2 ;  /* 0x00000002030075a7 */ /* 0x010824000800017f */
[----:B0-----:R-:W-:Y:S05]  /*3ecb0*/  @!P0 NANOSLEEP.SYNCS 0x989680 ;  /* 0x009896800000895d */ /* 0x001fea0003900000 */
[----:B------:R-:W0:Y:S02]  /*3ecc0*/  @!P0 SYNCS.PHASECHK.TRANS64 P0, [R3+URZ], R2 ;  /* 0x00000002030085a7 */ /* 0x000e24000800007f */
[----:B0-----:R-:W-:Y:S05]  /*3ecd0*/  @!P0 BRA `(.L_x_7229) ;  /* 0xfffffffc00f08947 */ /* 0x001fea000383ffff */
.L_x_6813:
[----:B------:R-:W-:Y:S05]  /*3ece0*/  BSYNC B9 ;  /* 0x0000000000097941 */ /* 0x000fea0003800000 */
.L_x_6810:
[----:B------:R-:W-:Y:S05]  /*3ecf0*/  EXIT ;  /* 0x000000000000794d */ /* 0x000fea0003800000 */
.L_x_6837:
[----:B0-----:R0:W1:Y:S02]  /*3ed00*/  SYNCS.PHASECHK.TRANS64.TRYWAIT P5, [R60+URZ+0x38890], R65 ;  /* 0x038890413c0075a7 */ /* 0x00106400080a017f */
[----:B-1----:R-:W-:Y:S05]  /*3ed10*/  @!P5 NANOSLEEP.SYNCS 0x989680 ;  /* 0x009896800000d95d */ /* 0x002fea0003900000 */
[----:B------:R-:W1:Y:S02]  /*3ed20*/  @!P5 SYNCS.PHASECHK.TRANS64 P5, [R60+URZ+0x38890], R65 ;  /* 0x038890413c00d5a7 */ /* 0x000e6400080a007f */
[----:B-1----:R-:W-:Y:S05]  /*3ed30*/  @!P5 BRA `(.L_x_6837) ;  /* 0xfffffffc00f0d947 */ /* 0x002fea000383ffff */
[----:B------:R-:W-:Y:S05]  /*3ed40*/  BRA `(.L_x_7230) ;  /* 0xfffffc3c00647947 */ /* 0x000fea000383ffff */
.L_x_6847:
[----:B-1----:R1:W2:Y:S02]  /*3ed50*/  SYNCS.PHASECHK.TRANS64.TRYWAIT P5, [R60+URZ+0x38890], R65 ;  /* 0x038890413c0075a7 */ /* 0x0022a400080a017f */
[----:B--2---:R-:W-:Y:S05]  /*3ed60*/  @!P5 NANOSLEEP.SYNCS 0x989680 ;  /* 0x009896800000d95d */ /* 0x004fea0003900000 */
[----:B------:R-:W2:Y:S02]  /*3ed70*/  @!P5 SYNCS.PHASECHK.TRANS64 P5, [R60+URZ+0x38890], R65 ;  /* 0x038890413c00d5a7 */ /* 0x000ea400080a007f */
[----:B--2---:R-:W-:Y:S05]  /*3ed80*/  @!P5 BRA `(.L_x_6847) ;  /* 0xfffffffc00f0d947 */ /* 0x004fea000383ffff */
[----:B------:R-:W-:Y:S05]  /*3ed90*/  BRA `(.L_x_7231) ;  /* 0xfffffc4400ec7947 */ /* 0x000fea000383ffff */
.L_x_6852:
[----:B0-----:R0:W1:Y:S02]  /*3eda0*/  SYNCS.PHASECHK.TRANS64.TRYWAIT P1, [R60+URZ+0x38890], R65 ;  /* 0x038890413c0075a7 */ /* 0x001064000802017f */
[----:B-1----:R-:W-:Y:S05]  /*3edb0*/  @!P1 NANOSLEEP.SYNCS 0x989680 ;  /* 0x009896800000995d */ /* 0x002fea0003900000 */
[----:B------:R-:W1:Y:S02]  /*3edc0*/  @!P1 SYNCS.PHASECHK.TRANS64 P1, [R60+URZ+0x38890], R65 ;  /* 0x038890413c0095a7 */ /* 0x000e64000802007f */
[----:B-1----:R-:W-:Y:S05]  /*3edd0*/  @!P1 BRA `(.L_x_6852) ;  /* 0xfffffffc00f09947 */ /* 0x002fea000383ffff */
[----:B------:R-:W-:Y:S05]  /*3ede0*/  BRA `(.L_x_7232) ;  /* 0xfffffc5000207947 */ /* 0x000fea000383ffff */
.L_x_6856:
[----:B--2---:R2:W0:Y:S02]  /*3edf0*/  SYNCS.PHASECHK.TRANS64.TRYWAIT P0, [R60+URZ+0x388b0], R65 ;  /* 0x0388b0413c0075a7 */ /* 0x004424000800017f */
[----:B0-----:R-:W-:Y:S05]  /*3ee00*/  @!P0 NANOSLEEP.SYNCS 0x989680 ;  /* 0x009896800000895d */ /* 0x001fea0003900000 */
[----:B------:R-:W0:Y:S02]  /*3ee10*/  @!P0 SYNCS.PHASECHK.TRANS64 P0, [R60+URZ+0x388b0], R65 ;  /* 0x0388b0413c0085a7 */ /* 0x000e24000800007f */
[----:B0-----:R-:W-:Y:S05]  /*3ee20*/  @!P0 BRA `(.L_x_6856) ;  /* 0xfffffffc00f08947 */ /* 0x001fea000383ffff */
[----:B------:R-:W-:Y:S05]  /*3ee30*/  BRA `(.L_x_7233) ;  /* 0xfffffc5000887947 */ /* 0x000fea000383ffff */
.L_x_6900:
        /* <DEDUP_REMOVED lines=8> */
.L_x_7235:
[----:B------:R-:W-:Y:S05]  /*3eec0*/  BSYNC B1 ;  /* 0x0000000000017941 */ /* 0x000fea0003800000 */
.L_x_7234:
        /* <DEDUP_REMOVED lines=8> */
.L_x_7236:
[----:B------:R-:W-:Y:S02]  /*3ef50*/  IMAD.MOV.U32 R13, RZ, RZ, R9 ;  /* 0x000000ffff0d7224 */ /* 0x000fe400078e0009 */
[----:B------:R-:W-:-:S07]  /*3ef60*/  IMAD.MOV.U32 R4, RZ, RZ, R14 ;  /* 0x000000ffff047224 */ /* 0x000fce00078e000e */
[----:B------:R-:W-:Y:S05]  /*3ef70*/  WARPSYNC.COLLECTIVE R15, `(.L_x_7237) ;  /* 0x000000000f087348 */ /* 0x000fea0003c00000 */
[----:B------:R0:W1:Y:S02]  /*3ef80*/  SHFL.IDX P6, R14, R13, R12, R11 ;  /* 0x0000000c0d0e7389 */ /* 0x00006400000c000b */
[----:B01----:R-:W-:Y:S01]  /*3ef90*/  ENDCOLLECTIVE ;  /* 0x000000000000791b */ /* 0x003fe20003800000 */
.L_x_7237:
[----:B------:R-:W-:Y:S02]  /*3efa0*/  IMAD.MOV.U32 R13, RZ, RZ, R8 ;  /* 0x000000ffff0d7224 */ /* 0x000fe400078e0008 */
[----:B------:R-:W-:-:S07]  /*3efb0*/  IMAD.MOV.U32 R5, RZ, RZ, R14 ;  /* 0x000000ffff057224 */ /* 0x000fce00078e000e */
[----:B------:R-:W-:Y:S05]  /*3efc0*/  WARPSYNC.COLLECTIVE R15, `(.L_x_7238) ;  /* 0x000000000f087348 */ /* 0x000fea0003c00000 */
[----:B------:R0:W1:Y:S02]  /*3efd0*/  SHFL.IDX P6, R14, R13, R12, R11 ;  /* 0x0000000c0d0e7389 */ /* 0x00006400000c000b */
[----:B01----:R-:W-:Y:S01]  /*3efe0*/  ENDCOLLECTIVE ;  /* 0x000000000000791b */ /* 0x003fe20003800000 */
.L_x_7238:
[----:B------:R-:W-:Y:S05]  /*3eff0*/  BRA `(.L_x_7239) ;  /* 0xfffffcf000d47947 */ /* 0x000fea000383ffff */
.L_x_6903:
        /* <DEDUP_REMOVED lines=8> */
.L_x_7241:
[----:B------:R-:W-:Y:S05]  /*3f080*/  BSYNC B1 ;  /* 0x0000000000017941 */ /* 0x000fea0003800000 */
.L_x_7240:
        /* <DEDUP_REMOVED lines=8> */
.L_x_7242:
[----:B------:R-:W-:Y:S02]  /*3f110*/  IMAD.MOV.U32 R13, RZ, RZ, R9 ;  /* 0x000000ffff0d7224 */ /* 0x000fe400078e0009 */
[----:B------:R-:W-:-:S07]  /*3f120*/  IMAD.MOV.U32 R4, RZ, RZ, R14 ;  /* 0x000000ffff047224 */ /* 0x000fce00078e000e */
[----:B------:R-:W-:Y:S05]  /*3f130*/  WARPSYNC.COLLECTIVE R15, `(.L_x_7243) ;  /* 0x000000000f087348 */ /* 0x000fea0003c00000 */
[----:B------:R0:W1:Y:S02]  /*3f140*/  SHFL.IDX P6, R14, R13, R12, R11 ;  /* 0x0000000c0d0e7389 */ /* 0x00006400000c000b */
[----:B01----:R-:W-:Y:S01]  /*3f150*/  ENDCOLLECTIVE ;  /* 0x000000000000791b */ /* 0x003fe20003800000 */
.L_x_7243:
[----:B------:R-:W-:Y:S02]  /*3f160*/  IMAD.MOV.U32 R13, RZ, RZ, R8 ;  /* 0x000000ffff0d7224 */ /* 0x000fe400078e0008 */
[----:B------:R-:W-:-:S07]  /*3f170*/  IMAD.MOV.U32 R5, RZ, RZ, R14 ;  /* 0x000000ffff057224 */ /* 0x000fce00078e000e */
[----:B------:R-:W-:Y:S05]  /*3f180*/  WARPSYNC.COLLECTIVE R15, `(.L_x_7244) ;  /* 0x000000000f087348 */ /* 0x000fea0003c00000 */
[----:B------:R0:W1:Y:S02]  /*3f190*/  SHFL.IDX P6, R14, R13, R12, R11 ;  /* 0x0000000c0d0e7389 */ /* 0x00006400000c000b */
[----:B01----:R-:W-:Y:S01]  /*3f1a0*/  ENDCOLLECTIVE ;  /* 0x000000000000791b */ /* 0x003fe20003800000 */
.L_x_7244:
[----:B------:R-:W-:Y:S05]  /*3f1b0*/  BRA `(.L_x_7245) ;  /* 0xfffffcf400387947 */ /* 0x000fea000383ffff */
.L_x_6907:
[----:B-1----:R1:W0:Y:S02]  /*3f1c0*/  SYNCS.PHASECHK.TRANS64.TRYWAIT P0, [R2+URZ+0x38800], R7 ;  /* 0x03880007020075a7 */ /* 0x002224000800017f */
[----:B0-----:R-:W-:Y:S05]  /*3f1d0*/  @!P0 NANOSLEEP.SYNCS 0x989680 ;  /* 0x009896800000895d */ /* 0x001fea0003900000 */
[----:B------:R-:W0:Y:S02]  /*3f1e0*/  @!P0 SYNCS.PHASECHK.TRANS64 P0, [R2+URZ+0x38800], R7 ;  /* 0x03880007020085a7 */ /* 0x000e24000800007f */
[----:B0-----:R-:W-:Y:S05]  /*3f1f0*/  @!P0 BRA `(.L_x_6907) ;  /* 0xfffffffc00f08947 */ /* 0x001fea000383ffff */
[----:B------:R-:W-:Y:S05]  /*3f200*/  BRA `(.L_x_7246) ;  /* 0xfffffcf400c07947 */ /* 0x000fea000383ffff */
.L_x_6915:
[----:B------:R-:W0:Y:S01]  /*3f210*/  LDC R71, c[0x0][0x3f4] ;  /* 0x0000fd00ff477b82 */ /* 0x000e220000000800 */
        /* <DEDUP_REMOVED lines=8> */
.L_x_7248:
[----:B------:R-:W-:Y:S05]  /*3f2a0*/  BSYNC B1 ;  /* 0x0000000000017941 */ /* 0x000fea0003800000 */
.L_x_7247:
[----:B------:R-:W-:Y:S01]  /*3f2b0*/  IMAD.MOV.U32 R13, RZ, RZ, R26 ;  /* 0x000000ffff0d7224 */ /* 0x000fe200078e001a */
[----:B------:R-:W-:Y:S01]  /*3f2c0*/  ISETP.GE.AND P0, PT, R22, R71, PT ;  /* 0x000000471600720c */ /* 0x000fe20003f06270 */
[----:B------:R-:W-:Y:S02]  /*3f2d0*/  IMAD.MOV.U32 R12, RZ, RZ, RZ ;  /* 0x000000ffff0c7224 */ /* 0x000fe400078e00ff */
[----:B------:R-:W-:Y:S02]  /*3f2e0*/  IMAD.MOV.U32 R11, RZ, RZ, 0x1c1f ;  /* 0x00001c1fff0b7424 */ /* 0x000fe400078e00ff */
[----:B------:R-:W-:Y:S02]  /*3f2f0*/  IMAD.MOV.U32 R15, RZ, RZ, -0x1 ;  /* 0xffffffffff0f7424 */ /* 0x000fe400078e00ff */
[----:B------:R-:W-:Y:S02]  /*3f300*/  IMAD.MOV.U32 R3, RZ, RZ, R14 ;  /* 0x000000ffff037224 */ /* 0x000fe400078e000e */
[----:B------:R-:W-:-:S07]  /*3f310*/  IMAD R69, R24, R69, RZ ;  /* 0x0000004518457224 */ /* 0x000fce00078e02ff */
[----:B------:R-:W-:Y:S05]  /*3f320*/  WARPSYNC.COLLECTIVE R15, `(.L_x_7249) ;  /* 0x000000000f087348 */ /* 0x000fea0003c00000 */
[----:B------:R0:W1:Y:S02]  /*3f330*/  SHFL.IDX P6, R14, R13, R12, R11 ;  /* 0x0000000c0d0e7389 */ /* 0x00006400000c000b */
[----:B01----:R-:W-:Y:S01]  /*3f340*/  ENDCOLLECTIVE ;  /* 0x000000000000791b */ /* 0x003fe20003800000 */
.L_x_7249:
[----:B------:R-:W-:Y:S01]  /*3f350*/  ISETP.GE.OR P1, PT, R0, R69, P0 ;  /* 0x000000450000720c */ /* 0x000fe20000726670 */
[----:B------:R-:W-:-:S12]  /*3f360*/  IMAD.MOV.U32 R13, RZ, RZ, R25 ;  /* 0x000000ffff0d7224 */ /* 0x000fd800078e0019 */
[C---:B------:R-:W-:Y:S01]  /*3f370*/  @!P1 IMAD.SHL.U32 R7, R22.reuse, 0x2, RZ ;  /* 0x0000000216079824 */ /* 0x040fe200078e00ff */
[----:B------:R-:W-:Y:S01]  /*3f380*/  @!P1 SHF.L.U64.HI R6, R22, 0x1, R23 ;  /* 0x0000000116069819 */ /* 0x000fe20000010217 */
[----:B------:R-:W-:-:S07]  /*3f390*/  IMAD.MOV.U32 R4, RZ, RZ, R14 ;  /* 0x000000ffff047224 */ /* 0x000fce00078e000e */
[----:B------:R-:W-:Y:S05]  /*3f3a0*/  WARPSYNC.COLLECTIVE R15, `(.L_x_7250) ;  /* 0x000000000f087348 */ /* 0x000fea0003c00000 */
[----:B------:R0:W1:Y:S02]  /*3f3b0*/  SHFL.IDX P6, R14, R13, R12, R11 ;  /* 0x0000000c0d0e7389 */ /* 0x00006400000c000b */
[----:B01----:R-:W-:Y:S01]  /*3f3c0*/  ENDCOLLECTIVE ;  /* 0x000000000000791b */ /* 0x003fe20003800000 */
.L_x_7250:
[----:B------:R-:W-:-:S05]  /*3f3d0*/  @!P1 IADD3 R4, P2, R4, R7, RZ ;  /* 0x0000000704049210 */ /* 0x000fca0007f5e0ff */
[----:B------:R-:W-:Y:S02]  /*3f3e0*/  @!P1 IMAD.X R3, R3, 0x1, R6, P2 ;  /* 0x0000000103039824 */ /* 0x000fe400010e0606 */
[----:B------:R-:W-:Y:S02]  /*3f3f0*/  @!P1 IMAD.MOV.U32 R8, RZ, RZ, R4 ;  /* 0x000000ffff089224 */ /* 0x000fe400078e0004 */
[----:B------:R-:W-:Y:S02]  /*3f400*/  @!P1 IMAD.MOV.U32 R9, RZ, RZ, R3 ;  /* 0x000000ffff099224 */ /* 0x000fe400078e0003 */
[----:B------:R-:W-:Y:S02]  /*3f410*/  IMAD.MOV.U32 R13, RZ, RZ, R33 ;  /* 0x000000ffff0d7224 */ /* 0x000fe400078e0021 */
[----:B------:R-:W-:-:S07]  /*3f420*/  IMAD.MOV.U32 R5, RZ, RZ, R14 ;  /* 0x000000ffff057224 */ /* 0x000fce00078e000e */
[----:B------:R-:W-:Y:S05]  /*3f430*/  WARPSYNC.COLLECTIVE R15, `(.L_x_7251) ;  /* 0x000000000f087348 */ /* 0x000fea0003c00000 */
[----:B------:R0:W1:Y:S02]  /*3f440*/  SHFL.IDX P6, R14, R13, R12, R11 ;  /* 0x0000000c0d0e7389 */ /* 0x00006400000c000b */
[----:B01----:R-:W-:Y:S01]  /*3f450*/  ENDCOLLECTIVE ;  /* 0x000000000000791b */ /* 0x003fe20003800000 */
.L_x_7251:
[----:B------:R-:W2:Y:S01]  /*3f460*/  @!P1 LD.E.128 R8, desc[UR44][R8.64] ;  /* 0x0000002c08089980 */ /* 0x000ea2000c101d00 */
[----:B------:R-:W-:-:S05]  /*3f470*/  @!P1 IADD3 R14, P2, R14, R7, RZ ;  /* 0x000000070e0e9210 */ /* 0x000fca0007f5e0ff */
[----:B------:R-:W-:Y:S02]  /*3f480*/  @!P1 IMAD.X R5, R5, 0x1, R6, P2 ;  /* 0x0000000105059824 */ /* 0x000fe400010e0606 */
[----:B------:R-:W-:-:S06]  /*3f490*/  @!P1 IMAD.MOV.U32 R4, RZ, RZ, R14 ;  /* 0x000000ffff049224 */ /* 0x000fcc00078e000e */
[----:B------:R-:W5:Y:S01]  /*3f4a0*/  @!P1 LD.E.128 R4, desc[UR44][R4.64] ;  /* 0x0000002c04049980 */ /* 0x000f62000c101d00 */
[----:B------:R-:W-:Y:S01]  /*3f4b0*/  CS2R R64, SRZ ;  /* 0x0000000000407805 */ /* 0x000fe2000001ff00 */
[----:B------:R-:W-:Y:S01]  /*3f4c0*/  IMAD.MOV.U32 R13, RZ, RZ, R27 ;  /* 0x000000ffff0d7224 */ /* 0x000fe200078e001b */
[----:B------:R-:W-:Y:S01]  /*3f4d0*/  CS2R R20, SRZ ;  /* 0x0000000000147805 */ /* 0x000fe2000001ff00 */
[----:B------:R-:W-:Y:S01]  /*3f4e0*/  IMAD.MOV.U32 R12, RZ, RZ, 0x1 ;  /* 0x00000001ff0c7424 */ /* 0x000fe200078e00ff */
[----:B------:R-:W-:Y:S02]  /*3f4f0*/  CS2R R46, SRZ ;  /* 0x00000000002e7805 */ /* 0x000fe4000001ff00 */
[----:B------:R-:W-:Y:S01]  /*3f500*/  CS2R R66, SRZ ;  /* 0x0000000000427805 */ /* 0x000fe2000001ff00 */
[----:B--2---:R-:W-:Y:S02]  /*3f510*/  @!P1 IMAD.MOV.U32 R65, RZ, RZ, R11 ;  /* 0x000000ffff419224 */ /* 0x004fe400078e000b */
[----:B------:R-:W-:-:S02]  /*3f520*/  IMAD.MOV.U32 R11, RZ, RZ, 0x1c1f ;  /* 0x00001c1fff0b7424 */ /* 0x000fc400078e00ff */
[----:B------:R-:W-:Y:S02]  /*3f530*/  @!P1 IMAD.MOV.U32 R64, RZ, RZ, R10 ;  /* 0x000000ffff409224 */ /* 0x000fe400078e000a */
[----:B------:R-:W-:-:S07]  /*3f540*/  IMAD.MOV.U32 R10, RZ, RZ, R65 ;  /* 0x000000ffff0a7224 */ /* 0x000fce00078e0041 */
[----:B-----5:R-:W-:Y:S05]  /*3f550*/  WARPSYNC.COLLECTIVE R15, `(.L_x_7252) ;  /* 0x000000000f087348 */ /* 0x020fea0003c00000 */
[----:B------:R0:W1:Y:S02]  /*3f560*/  SHFL.IDX P6, R14, R13, R12, R11 ;  /* 0x0000000c0d0e7389 */ /* 0x00006400000c000b */
[----:B01---5:R-:W-:Y:S01]  /*3f570*/  ENDCOLLECTIVE ;  /* 0x000000000000791b */ /* 0x023fe20003800000 */
.L_x_7252:
[----:B------:R-:W-:Y:S02]  /*3f580*/  IMAD.MOV.U32 R3, RZ, RZ, R64 ;  /* 0x000000ffff037224 */ /* 0x000fe400078e0040 */
[----:B------:R-:W-:Y:S01]  /*3f590*/  @!P1 IMAD.MOV.U32 R66, RZ, RZ, R8 ;  /* 0x000000ffff429224 */ /* 0x000fe200078e0008 */
[----:B------:R-:W-:Y:S01]  /*3f5a0*/  PRMT R62, R62, 0x5410, R10 ;  /* 0x000054103e3e7816 */ /* 0x000fe2000000000a */
[----:B------:R-:W-:Y:S01]  /*3f5b0*/  @!P1 IMAD.MOV.U32 R67, RZ, RZ, R9 ;  /* 0x000000ffff439224 */ /* 0x000fe200078e0009 */
[----:B------:R-:W-:Y:S01]  /*3f5c0*/  PRMT R75, R3, 0x7610, R75 ;  /* 0x00007610034b7816 */ /* 0x000fe2000000004b */
[----:B------:R-:W-:Y:S02]  /*3f5d0*/  IMAD.MOV.U32 R8, RZ, RZ, R66 ;  /* 0x000000ffff087224 */ /* 0x000fe400078e0042 */
[----:B------:R-:W-:-:S03]  /*3f5e0*/  IMAD.MOV.U32 R9, RZ, RZ, R67 ;  /* 0x000000ffff097224 */ /* 0x000fc600078e0043 */
[----:B------:R-:W-:Y:S01]  /*3f5f0*/  PRMT R62, R8, 0x7610, R62 ;  /* 0x00007610083e7816 */ /* 0x000fe2000000003e */
[----:B------:R-:W-:Y:S01]  /*3f600*/  IMAD.MOV.U32 R13, RZ, RZ, R26 ;  /* 0x000000ffff0d7224 */ /* 0x000fe200078e001a */
[----:B------:R-:W-:Y:S01]  /*3f610*/  PRMT R68, R9, 0x7610, R68 ;  /* 0x0000761009447816 */ /* 0x000fe20000000044 */
[----:B------:R-:W-:Y:S02]  /*3f620*/  @!P1 IMAD.MOV.U32 R21, RZ, RZ, R7 ;  /* 0x000000ffff159224 */ /* 0x000fe400078e0007 */
[----:B------:R-:W-:Y:S02]  /*3f630*/  @!P1 IMAD.MOV.U32 R46, RZ, RZ, R4 ;  /* 0x000000ffff2e9224 */ /* 0x000fe400078e0004 */
[----:B------:R-:W-:Y:S02]  /*3f640*/  @!P1 IMAD.MOV.U32 R47, RZ, RZ, R5 ;  /* 0x000000ffff2f9224 */ /* 0x000fe400078e0005 */
[----:B------:R-:W-:Y:S02]  /*3f650*/  @!P1 IMAD.MOV.U32 R20, RZ, RZ, R6 ;  /* 0x000000ffff149224 */ /* 0x000fe400078e0006 */
[----:B------:R-:W-:-:S07]  /*3f660*/  IMAD.MOV.U32 R3, RZ, RZ, R14 ;  /* 0x000000ffff037224 */ /* 0x000fce00078e000e */
[----:B------:R-:W-:Y:S05]  /*3f670*/  WARPSYNC.COLLECTIVE R15, `(.L_x_7253) ;  /* 0x000000000f087348 */ /* 0x000fea0003c00000 */
[----:B------:R0:W1:Y:S02]  /*3f680*/  SHFL.IDX P6, R14, R13, R12, R11 ;  /* 0x0000000c0d0e7389 */ /* 0x00006400000c000b */
[----:B01----:R-:W-:Y:S01]  /*3f690*/  ENDCOLLECTIVE ;  /* 0x000000000000791b */ /* 0x003fe20003800000 */
.L_x_7253:
[----:B------:R-:W-:Y:S02]  /*3f6a0*/  IMAD.MOV.U32 R5, RZ, RZ, R21 ;  /* 0x000000ffff057224 */ /* 0x000fe400078e0015 */
[----:B------:R-:W-:Y:S02]  /*3f6b0*/  IMAD.MOV.U32 R6, RZ, RZ, R46 ;  /* 0x000000ffff067224 */ /* 0x000fe400078e002e */
[----:B------:R-:W-:Y:S02]  /*3f6c0*/  IMAD.MOV.U32 R7, RZ, RZ, R47 ;  /* 0x000000ffff077224 */ /* 0x000fe400078e002f */
[----:B------:R-:W-:Y:S01]  /*3f6d0*/  IMAD.MOV.U32 R4, RZ, RZ, R20 ;  /* 0x000000ffff047224 */ /* 0x000fe200078e0014 */
[----:B------:R-:W-:Y:S02]  /*3f6e0*/  PRMT R75, R75, 0x5410, R6 ;  /* 0x000054104b4b7816 */ /* 0x000fe40000000006 */
[----:B------:R-:W-:Y:S02]  /*3f6f0*/  PRMT R78, R5, 0x5410, R7 ;  /* 0x00005410054e7816 */ /* 0x000fe40000000007 */
[----:B------:R-:W-:Y:S01]  /*3f700*/  CS2R R6, SRZ ;  /* 0x0000000000067805 */ /* 0x000fe2000001ff00 */
[----:B------:R-:W-:-:S02]  /*3f710*/  IMAD.MOV.U32 R13, RZ, RZ, R25 ;  /* 0x000000ffff0d7224 */ /* 0x000fc400078e0019 */
[----:B------:R-:W-:-:S07]  /*3f720*/  IMAD.MOV.U32 R24, RZ, RZ, R14 ;  /* 0x000000ffff187224 */ /* 0x000fce00078e000e */
[----:B------:R-:W-:Y:S05]  /*3f730*/  WARPSYNC.COLLECTIVE R15, `(.L_x_7254) ;  /* 0x000000000f087348 */ /* 0x000fea0003c00000 */
[----:B------:R0:W1:Y:S02]  /*3f740*/  SHFL.IDX P6, R14, R13, R12, R11 ;  /* 0x0000000c0d0e7389 */ /* 0x00006400000c000b */
[----:B01----:R-:W-:Y:S01]  /*3f750*/  ENDCOLLECTIVE ;  /* 0x000000000000791b */ /* 0x003fe20003800000 */
.L_x_7254:
[----:B------:R-:W-:Y:S01]  /*3f760*/  IMAD.MOV.U32 R13, RZ, RZ, R33 ;  /* 0x000000ffff0d7224 */ /* 0x000fe200078e0021 */
[----:B------:R-:W-:Y:S01]  /*3f770*/  PRMT R33, R33, 0x5410, R4 ;  /* 0x0000541021217816 */ /* 0x000fe20000000004 */
[----:B------:R-:W-:-:S07]  /*3f780*/  IMAD.MOV.U32 R25, RZ, RZ, R14 ;  /* 0x000000ffff197224 */ /* 0x000fce00078e000e */
[----:B------:R-:W-:Y:S05]  /*3f790*/  WARPSYNC.COLLECTIVE R15, `(.L_x_7255) ;  /* 0x000000000f087348 */ /* 0x000fea0003c00000 */
[----:B------:R0:W1:Y:S02]  /*3f7a0*/  SHFL.IDX P6, R14, R13, R12, R11 ;  /* 0x0000000c0d0e7389 */ /* 0x00006400000c000b */
[----:B01----:R-:W-:Y:S01]  /*3f7b0*/  ENDCOLLECTIVE ;  /* 0x000000000000791b */ /* 0x003fe20003800000 */
.L_x_7255:
[----:B------:R-:W-:Y:S05]  /*3f7c0*/  BRA `(.L_x_7256) ;  /* 0xfffffd0400287947 */ /* 0x000fea000383ffff */
.L_x_6919:
[----:B0-----:R0:W1:Y:S02]  /*3f7d0*/  SYNCS.PHASECHK.TRANS64.TRYWAIT P1, [R2+URZ+0x38800], R13 ;  /* 0x0388000d020075a7 */ /* 0x001064000802017f */
[----:B-1----:R-:W-:Y:S05]  /*3f7e0*/  @!P1 NANOSLEEP.SYNCS 0x989680 ;  /* 0x009896800000995d */ /* 0x002fea0003900000 */
[----:B------:R-:W1:Y:S02]  /*3f7f0*/  @!P1 SYNCS.PHASECHK.TRANS64 P1, [R2+URZ+0x38800], R13 ;  /* 0x0388000d020095a7 */ /* 0x000e64000802007f */
[----:B-1----:R-:W-:Y:S05]  /*3f800*/  @!P1 BRA `(.L_x_6919) ;  /* 0xfffffffc00f09947 */ /* 0x002fea000383ffff */
[----:B------:R-:W-:Y:S05]  /*3f810*/  BRA `(.L_x_7257) ;  /* 0xfffffd0400847947 */ /* 0x000fea000383ffff */
.L_x_6934:
[----:B0-----:R0:W1:Y:S02]  /*3f820*/  SYNCS.PHASECHK.TRANS64.TRYWAIT P0, [R4+URZ], R5 ;  /* 0x00000005040075a7 */ /* 0x001064000800017f */
[----:B-1----:R-:W-:Y:S05]  /*3f830*/  @!P0 NANOSLEEP.SYNCS 0x989680 ;  /* 0x009896800000895d */ /* 0x002fea0003900000 */
[----:B------:R-:W1:Y:S02]  /*3f840*/  @!P0 SYNCS.PHASECHK.TRANS64 P0, [R4+URZ], R5 ;  /* 0x00000005040085a7 */ /* 0x000e64000800007f */
[----:B-1----:R-:W-:Y:S05]  /*3f850*/  @!P0 BRA `(.L_x_6934) ;  /* 0xfffffffc00f08947 */ /* 0x002fea000383ffff */
[----:B------:R-:W-:Y:S05]  /*3f860*/  BRA `(.L_x_6933) ;  /* 0xfffffd1c003c7947 */ /* 0x000fea000383ffff */
.L_x_6941:
[----:B-1----:R1:W2:Y:S02]  /*3f870*/  SYNCS.PHASECHK.TRANS64.TRYWAIT P0, [R4+URZ], R5 ;  /* 0x00000005040075a7 */ /* 0x0022a4000800017f */
[----:B--2---:R-:W-:Y:S05]  /*3f880*/  @!P0 NANOSLEEP.SYNCS 0x989680 ;  /* 0x009896800000895d */ /* 0x004fea0003900000 */
[----:B------:R-:W2:Y:S02]  /*3f890*/  @!P0 SYNCS.PHASECHK.TRANS64 P0, [R4+URZ], R5 ;  /* 0x00000005040085a7 */ /* 0x000ea4000800007f */
[----:B--2---:R-:W-:Y:S05]  /*3f8a0*/  @!P0 BRA `(.L_x_6941) ;  /* 0xfffffffc00f08947 */ /* 0x004fea000383ffff */
[----:B------:R-:W-:Y:S05]  /*3f8b0*/  BRA `(.L_x_6940) ;  /* 0xfffffd2000787947 */ /* 0x000fea000383ffff */
.L_x_6968:
[----:B0-----:R0:W1:Y:S02]  /*3f8c0*/  SYNCS.PHASECHK.TRANS64.TRYWAIT P1, [R6+URZ], R7 ;  /* 0x00000007060075a7 */ /* 0x001064000802017f */
[----:B-1----:R-:W-:Y:S05]  /*3f8d0*/  @!P1 NANOSLEEP.SYNCS 0x989680 ;  /* 0x009896800000995d */ /* 0x002fea0003900000 */
[----:B------:R-:W1:Y:S02]  /*3f8e0*/  @!P1 SYNCS.PHASECHK.TRANS64 P1, [R6+URZ], R7 ;  /* 0x00000007060095a7 */ /* 0x000e64000802007f */
[----:B-1----:R-:W-:Y:S05]  /*3f8f0*/  @!P1 BRA `(.L_x_6968) ;  /* 0xfffffffc00f09947 */ /* 0x002fea000383ffff */
[----:B------:R-:W-:Y:S05]  /*3f900*/  BRA `(.L_x_6967) ;  /* 0xfffffdc8000c7947 */ /* 0x000fea000383ffff */
.L_x_6975:
[----:B-1----:R1:W2:Y:S02]  /*3f910*/  SYNCS.PHASECHK.TRANS64.TRYWAIT P1, [R6+URZ], R7 ;  /* 0x00000007060075a7 */ /* 0x0022a4000802017f */
[----:B--2---:R-:W-:Y:S05]  /*3f920*/  @!P1 NANOSLEEP.SYNCS 0x989680 ;  /* 0x009896800000995d */ /* 0x004fea0003900000 */
[----:B------:R-:W2:Y:S02]  /*3f930*/  @!P1 SYNCS.PHASECHK.TRANS64 P1, [R6+URZ], R7 ;  /* 0x00000007060095a7 */ /* 0x000ea4000802007f */
[----:B--2---:R-:W-:Y:S05]  /*3f940*/  @!P1 BRA `(.L_x_6975) ;  /* 0xfffffffc00f09947 */ /* 0x004fea000383ffff */
[----:B------:R-:W-:Y:S05]  /*3f950*/  BRA `(.L_x_6974) ;  /* 0xfffffdcc00487947 */ /* 0x000fea000383ffff */
.L_x_6988:
[----:B0-----:R0:W1:Y:S02]  /*3f960*/  SYNCS.PHASECHK.TRANS64.TRYWAIT P0, [R4+URZ], R5 ;  /* 0x00000005040075a7 */ /* 0x001064000800017f */
[----:B-1----:R-:W-:Y:S05]  /*3f970*/  @!P0 NANOSLEEP.SYNCS 0x989680 ;  /* 0x009896800000895d */ /* 0x002fea0003900000 */
[----:B------:R-:W1:Y:S02]  /*3f980*/  @!P0 SYNCS.PHASECHK.TRANS64 P0, [R4+URZ], R5 ;  /* 0x00000005040085a7 */ /* 0x000e64000800007f */
[----:B-1----:R-:W-:Y:S05]  /*3f990*/  @!P0 BRA `(.L_x_6988) ;  /* 0xfffffffc00f08947 */ /* 0x002fea000383ffff */
[----:B------:R-:W-:Y:S05]  /*3f9a0*/  BRA `(.L_x_6987) ;  /* 0xfffffe6000907947 */ /* 0x000fea000383ffff */
.L_x_6995:
[----:B-1----:R1:W2:Y:S02]  /*3f9b0*/  SYNCS.PHASECHK.TRANS64.TRYWAIT P0, [R4+URZ], R5 ;  /* 0x00000005040075a7 */ /* 0x0022a4000800017f */
[----:B--2---:R-:W-:Y:S05]  /*3f9c0*/  @!P0 NANOSLEEP.SYNCS 0x989680 ;  /* 0x009896800000895d */ /* 0x004fea0003900000 */
[----:B------:R-:W2:Y:S02]  /*3f9d0*/  @!P0 SYNCS.PHASECHK.TRANS64 P0, [R4+URZ], R5 ;  /* 0x00000005040085a7 */ /* 0x000ea4000800007f */
[----:B--2---:R-:W-:Y:S05]  /*3f9e0*/  @!P0 BRA `(.L_x_6995) ;  /* 0xfffffffc00f08947 */ /* 0x004fea000383ffff */
[----:B------:R-:W-:Y:S05]  /*3f9f0*/  BRA `(.L_x_6994) ;  /* 0xfffffe6400cc7947 */ /* 0x000fea000383ffff */
.L_x_7047:
        /* <DEDUP_REMOVED lines=11> */
.L_x_7259:
[----:B------:R-:W-:Y:S05]  /*3fab0*/  BSYNC B1 ;  /* 0x0000000000017941 */ /* 0x000fea0003800000 */
.L_x_7258:
[----:B------:R-:W-:Y:S05]  /*3fac0*/  BRA `(.L_x_7260) ;  /* 0xffffff6400707947 */ /* 0x000fea000383ffff */
.L_x_7049:
[----:B------:R-:W-:Y:S01]  /*3fad0*/  BSSY B1, `(.L_x_7261) ;  /* 0x0000006000017945 */ /* 0x000fe20003800000 */
[----:B------:R-:W-:-:S07]  /*3fae0*/  IMAD.MOV.U32 R15, RZ, RZ, -0x1 ;  /* 0xffffffffff0f7424 */ /* 0x000fce00078e00ff */
[----:B01----:R-:W-:Y:S05]  /*3faf0*/  WARPSYNC.COLLECTIVE R15, `(.L_x_7262) ;  /* 0x000000000f0c7348 */ /* 0x003fea0003c00000 */
[----:B------:R-:W-:Y:S02]  /*3fb00*/  ELECT P6, UR62, PT ;  /* 0x00000000003e782f */ /* 0x000fe400038c0000 */
[----:B------:R-:W-:Y:S01]  /*3fb10*/  MOV R14, UR62 ;  /* 0x0000003e000e7c02 */ /* 0x000fe20008000f00 */
[----:B01----:R-:W-:Y:S10]  /*3fb20*/  ENDCOLLECTIVE ;  /* 0x000000000000791b */ /* 0x003ff40003800000 */
.L_x_7262:
[----:B------:R-:W-:Y:S05]  /*3fb30*/  BSYNC B1 ;  /* 0x0000000000017941 */ /* 0x000fea0003800000 */
.L_x_7261:
[----:B------:R-:W-:Y:S05]  /*3fb40*/  BRA `(.L_x_7048) ;  /* 0xffffff6400687947 */ /* 0x000fea000383ffff */
.L_x_7051:
[----:B-1----:R-:W2:Y:S02]  /*3fb50*/  LDL R5, [R1+0x430] ;  /* 0x0004300001057983 */ /* 0x002ea40000100800 */
[----:B--2---:R1:W2:Y:S02]  /*3fb60*/  SYNCS.PHASECHK.TRANS64.TRYWAIT P0, [R5+URZ+0x38820], R4 ;  /* 0x03882004050075a7 */ /* 0x0042a4000800017f */
[----:B--2---:R-:W-:Y:S05]  /*3fb70*/  @!P0 NANOSLEEP.SYNCS 0x989680 ;  /* 0x009896800000895d */ /* 0x004fea0003900000 */
[----:B------:R-:W2:Y:S02]  /*3fb80*/  @!P0 SYNCS.PHASECHK.TRANS64 P0, [R5+URZ+0x38820], R4 ;  /* 0x03882004050085a7 */ /* 0x000ea4000800007f */
[----:B--2---:R-:W-:Y:S05]  /*3fb90*/  @!P0 BRA `(.L_x_7051) ;  /* 0xfffffffc00ec8947 */ /* 0x004fea000383ffff */
[----:B------:R-:W-:Y:S05]  /*3fba0*/  BRA `(.L_x_7263) ;  /* 0xffffff6400787947 */ /* 0x000fea000383ffff */
.L_x_7055:
[----:B-1----:R1:W2:Y:S02]  /*3fbb0*/  SYNCS.PHASECHK.TRANS64.TRYWAIT P0, [R5+URZ+0x388a0], R9 ;  /* 0x0388a009050075a7 */ /* 0x0022a4000800017f */
[----:B--2---:R-:W-:Y:S05]  /*3fbc0*/  @!P0 NANOSLEEP.SYNCS 0x989680 ;  /* 0x009896800000895d */ /* 0x004fea0003900000 */
[----:B------:R-:W2:Y:S02]  /*3fbd0*/  @!P0 SYNCS.PHASECHK.TRANS64 P0, [R5+URZ+0x388a0], R9 ;  /* 0x0388a009050085a7 */ /* 0x000ea4000800007f */
[----:B--2---:R-:W-:Y:S05]  /*3fbe0*/  @!P0 BRA `(.L_x_7055) ;  /* 0xfffffffc00f08947 */ /* 0x004fea000383ffff */
[----:B------:R-:W-:Y:S05]  /*3fbf0*/  BRA `(.L_x_7264) ;  /* 0xffffff6400a07947 */ /* 0x000fea000383ffff */
.L_x_7060:
[----:B--2---:R2:W3:Y:S02]  /*3fc00*/  SYNCS.PHASECHK.TRANS64.TRYWAIT P0, [R5+URZ+0x388c0], R9 ;  /* 0x0388c009050075a7 */ /* 0x0044e4000800017f */
[----:B---3--:R-:W-:Y:S05]  /*3fc10*/  @!P0 NANOSLEEP.SYNCS 0x989680 ;  /* 0x009896800000895d */ /* 0x008fea0003900000 */
[----:B------:R-:W3:Y:S02]  /*3fc20*/  @!P0 SYNCS.PHASECHK.TRANS64 P0, [R5+URZ+0x388c0], R9 ;  /* 0x0388c009050085a7 */ /* 0x000ee4000800007f */
[----:B---3--:R-:W-:Y:S05]  /*3fc30*/  @!P0 BRA `(.L_x_7060) ;  /* 0xfffffffc00f08947 */ /* 0x008fea000383ffff */
[----:B------:R-:W-:Y:S05]  /*3fc40*/  BRA `(.L_x_7265) ;  /* 0xffffff6800247947 */ /* 0x000fea000383ffff */
.L_x_7074:
[----:B-1----:R1:W2:Y:S02]  /*3fc50*/  SYNCS.PHASECHK.TRANS64.TRYWAIT P1, [R5+URZ+0x388a0], R6 ;  /* 0x0388a006050075a7 */ /* 0x0022a4000802017f */
[----:B--2---:R-:W-:Y:S05]  /*3fc60*/  @!P1 NANOSLEEP.SYNCS 0x989680 ;  /* 0x009896800000995d */ /* 0x004fea0003900000 */
[----:B------:R-:W2:Y:S02]  /*3fc70*/  @!P1 SYNCS.PHASECHK.TRANS64 P1, [R5+URZ+0x388a0], R6 ;  /* 0x0388a006050095a7 */ /* 0x000ea4000802007f */
[----:B--2---:R-:W-:Y:S05]  /*3fc80*/  @!P1 BRA `(.L_x_7074) ;  /* 0xfffffffc00f09947 */ /* 0x004fea000383ffff */
[----:B------:R-:W-:Y:S05]  /*3fc90*/  BRA `(.L_x_7266) ;  /* 0xffffff7000ac7947 */ /* 0x000fea000383ffff */
.L_x_7079:
[----:B--2---:R2:W3:Y:S02]  /*3fca0*/  SYNCS.PHASECHK.TRANS64.TRYWAIT P1, [R5+URZ+0x388c0], R6 ;  /* 0x0388c006050075a7 */ /* 0x0044e4000802017f */
[----:B---3--:R-:W-:Y:S05]  /*3fcb0*/  @!P1 NANOSLEEP.SYNCS 0x989680 ;  /* 0x009896800000995d */ /* 0x008fea0003900000 */
[----:B------:R-:W3:Y:S02]  /*3fcc0*/  @!P1 SYNCS.PHASECHK.TRANS64 P1, [R5+URZ+0x388c0], R6 ;  /* 0x0388c006050095a7 */ /* 0x000ee4000802007f */
[----:B---3--:R-:W-:Y:S05]  /*3fcd0*/  @!P1 BRA `(.L_x_7079) ;  /* 0xfffffffc00f09947 */ /* 0x008fea000383ffff */
[----:B------:R-:W-:Y:S05]  /*3fce0*/  BRA `(.L_x_7267) ;  /* 0xffffff74002c7947 */ /* 0x000fea000383ffff */
.L_x_7107:
        /* <DEDUP_REMOVED lines=11> */
.L_x_7269:
[----:B------:R-:W-:Y:S05]  /*3fda0*/  BSYNC B0 ;  /* 0x0000000000007941 */ /* 0x000fea0003800000 */
.L_x_7268:
[----:B------:R-:W-:Y:S05]  /*3fdb0*/  BRA `(.L_x_7270) ;  /* 0xffffff8800087947 */ /* 0x000fea000383ffff */
.L_x_7109:
[----:B------:R-:W-:Y:S01]  /*3fdc0*/  BSSY B0, `(.L_x_7271) ;  /* 0x0000006000007945 */ /* 0x000fe20003800000 */
[----:B------:R-:W-:-:S07]  /*3fdd0*/  IMAD.MOV.U32 R15, RZ, RZ, -0x1 ;  /* 0xffffffffff0f7424 */ /* 0x000fce00078e00ff */
[----:B01-3--:R-:W-:Y:S05]  /*3fde0*/  WARPSYNC.COLLECTIVE R15, `(.L_x_7272) ;  /* 0x000000000f0c7348 */ /* 0x00bfea0003c00000 */
[----:B------:R-:W-:Y:S02]  /*3fdf0*/  ELECT P6, UR62, PT ;  /* 0x00000000003e782f */ /* 0x000fe400038c0000 */
[----:B------:R-:W-:Y:S01]  /*3fe00*/  MOV R14, UR62 ;  /* 0x0000003e000e7c02 */ /* 0x000fe20008000f00 */
[----:B01-3--:R-:W-:Y:S10]  /*3fe10*/  ENDCOLLECTIVE ;  /* 0x000000000000791b */ /* 0x00bff40003800000 */
.L_x_7272:
[----:B------:R-:W-:Y:S05]  /*3fe20*/  BSYNC B0 ;  /* 0x0000000000007941 */ /* 0x000fea0003800000 */
.L_x_7271:
[----:B------:R-:W-:Y:S05]  /*3fe30*/  BRA `(.L_x_7273) ;  /* 0xffffff8800147947 */ /* 0x000fea000383ffff */
.L_x_7111:
[----:B-1----:R1:W2:Y:S02]  /*3fe40*/  SYNCS.PHASECHK.TRANS64.TRYWAIT P0, [R0+URZ+0x38840], R2 ;  /* 0x03884002000075a7 */ /* 0x0022a4000800017f */
[----:B--2---:R-:W-:Y:S05]  /*3fe50*/  @!P0 NANOSLEEP.SYNCS 0x989680 ;  /* 0x009896800000895d */ /* 0x004fea0003900000 */
[----:B------:R-:W2:Y:S02]  /*3fe60*/  @!P0 SYNCS.PHASECHK.TRANS64 P0, [R0+URZ+0x38840], R2 ;  /* 0x03884002000085a7 */ /* 0x000ea4000800007f */
[----:B--2---:R-:W-:Y:S05]  /*3fe70*/  @!P0 BRA `(.L_x_7111) ;  /* 0xfffffffc00f08947 */ /* 0x004fea000383ffff */
[----:B------:R-:W-:Y:S05]  /*3fe80*/  BRA `(.L_x_7274) ;  /* 0xffffff88007c7947 */ /* 0x000fea000383ffff */
.L_x_7115:
        /* <DEDUP_REMOVED lines=10> */
.L_x_7275:
[----:B------:R0:W-:Y:S01]  /*3ff30*/  STL [R1+0x45c], R8 ;  /* 0x00045c0801007387 */ /* 0x0001e20000100800 */
[----:B------:R-:W-:Y:S02]  /*3ff40*/  IMAD.MOV.U32 R13, RZ, RZ, R3 ;  /* 0x000000ffff0d7224 */ /* 0x000fe400078e0003 */
[----:B------:R-:W-:-:S07]  /*3ff50*/  IMAD.MOV.U32 R4, RZ, RZ, R14 ;  /* 0x000000ffff047224 */ /* 0x000fce00078e000e */
[----:B0-----:R-:W-:Y:S05]  /*3ff60*/  WARPSYNC.COLLECTIVE R15, `(.L_x_7276) ;  /* 0x000000000f087348 */ /* 0x001fea0003c00000 */
[----:B------:R1:W2:Y:S02]  /*3ff70*/  SHFL.IDX P6, R14, R13, R12, R11 ;  /* 0x0000000c0d0e7389 */ /* 0x0002a400000c000b */
[----:B012---:R-:W-:Y:S01]  /*3ff80*/  ENDCOLLECTIVE ;  /* 0x000000000000791b */ /* 0x007fe20003800000 */
.L_x_7276:
[----:B------:R-:W-:Y:S02]  /*3ff90*/  IMAD.MOV.U32 R13, RZ, RZ, R2 ;  /* 0x000000ffff0d7224 */ /* 0x000fe400078e0002 */
[----:B------:R-:W-:Y:S02]  /*3ffa0*/  IMAD.MOV.U32 R12, RZ, RZ, 0x1 ;  /* 0x00000001ff0c7424 */ /* 0x000fe400078e00ff */
[----:B------:R-:W-:-:S07]  /*3ffb0*/  IMAD.MOV.U32 R5, RZ, RZ, R14 ;  /* 0x000000ffff057224 */ /* 0x000fce00078e000e */
[----:B------:R-:W-:Y:S05]  /*3ffc0*/  WARPSYNC.COLLECTIVE R15, `(.L_x_7277) ;  /* 0x000000000f087348 */ /* 0x000fea0003c00000 */
[----:B------:R0:W1:Y:S02]  /*3ffd0*/  SHFL.IDX P6, R14, R13, R12, R11 ;  /* 0x0000000c0d0e7389 */ /* 0x00006400000c000b */
[----:B01----:R-:W-:Y:S01]  /*3ffe0*/  ENDCOLLECTIVE ;  /* 0x000000000000791b */ /* 0x003fe20003800000 */
.L_x_7277:
[----:B------:R-:W-:Y:S02]  /*3fff0*/  IMAD.MOV.U32 R13, RZ, RZ, R3 ;  /* 0x000000ffff0d7224 */ /* 0x000fe400078e0003 */
[----:B------:R-:W-:-:S07]  /*40000*/  IMAD.MOV.U32 R6, RZ, RZ, R14 ;  /* 0x000000ffff067224 */ /* 0x000fce00078e000e */
[----:B------:R-:W-:Y:S05]  /*40010*/  WARPSYNC.COLLECTIVE R15, `(.L_x_7278) ;  /* 0x000000000f087348 */ /* 0x000fea0003c00000 */
[----:B------:R0:W1:Y:S02]  /*40020*/  SHFL.IDX P6, R14, R13, R12, R11 ;  /* 0x0000000c0d0e7389 */ /* 0x00006400000c000b */
[----:B01----:R-:W-:Y:S01]  /*40030*/  ENDCOLLECTIVE ;  /* 0x000000000000791b */ /* 0x003fe20003800000 */
.L_x_7278:
        /* <DEDUP_REMOVED lines=22> */
.L_x_7279:
        /* <DEDUP_REMOVED lines=10> */
.L_x_7280:
        /* <DEDUP_REMOVED lines=11> */
.L_x_7281:
        /* <DEDUP_REMOVED lines=14> */
.L_x_7282:
[----:B------:R-:W-:Y:S01]  /*403d0*/  IMAD.MOV.U32 R3, RZ, RZ, R14 ;  /* 0x000000ffff037224 */ /* 0x000fe200078e000e */
[----:B------:R-:W-:Y:S06]  /*403e0*/  BRA `(.L_x_7283) ;  /* 0xffffff8c00e07947 */ /* 0x000fec000383ffff */
.L_x_7119:
        /* <DEDUP_REMOVED lines=28> */
.L_x_7285:
[----:B------:R-:W-:Y:S05]  /*405b0*/  BSYNC B0 ;  /* 0x0000000000007941 */ /* 0x000fea0003800000 */
.L_x_7284:
        /* <DEDUP_REMOVED lines=12> */
.L_x_7286:
        /* <DEDUP_REMOVED lines=43> */
.L_x_7287:
        /* <DEDUP_REMOVED lines=18> */
.L_x_7288:
        /* <DEDUP_REMOVED lines=29> */
.L_x_7289:
        /* <DEDUP_REMOVED lines=13> */
.L_x_7290:
        /* <DEDUP_REMOVED lines=34> */
.L_x_7291:
[----:B------:R-:W-:Y:S02]  /*40f10*/  IMAD.MOV.U32 R13, RZ, RZ, R0 ;  /* 0x000000ffff0d7224 */ /* 0x000fe400078e0000 */
[----:B------:R-:W-:-:S07]  /*40f20*/  IMAD.MOV.U32 R4, RZ, RZ, R14 ;  /* 0x000000ffff047224 */ /* 0x000fce00078e000e */
[----:B------:R-:W-:Y:S05]  /*40f30*/  WARPSYNC.COLLECTIVE R15, `(.L_x_7292) ;  /* 0x000000000f087348 */ /* 0x000fea0003c00000 */
[----:B------:R0:W1:Y:S02]  /*40f40*/  SHFL.IDX P6, R14, R13, R12, R11 ;  /* 0x0000000c0d0e7389 */ /* 0x00006400000c000b */
[----:B01----:R-:W-:Y:S01]  /*40f50*/  ENDCOLLECTIVE ;  /* 0x000000000000791b */ /* 0x003fe20003800000 */
.L_x_7292:
[----:B------:R-:W-:Y:S01]  /*40f60*/  IMAD.MOV.U32 R0, RZ, RZ, R14 ;  /* 0x000000ffff007224 */ /* 0x000fe200078e000e */
[----:B------:R-:W-:Y:S06]  /*40f70*/  BRA `(.L_x_7293) ;  /* 0xffffff9000bc7947 */ /* 0x000fec000383ffff */
.L_x_7124:
[----:B0-----:R-:W3:Y:S02]  /*40f80*/  LDL R2, [R1+0x430] ;  /* 0x0004300001027983 */ /* 0x001ee40000100800 */
[----:B---3--:R0:W3:Y:S02]  /*40f90*/  SYNCS.PHASECHK.TRANS64.TRYWAIT P0, [R2+URZ+0x38820], R0 ;  /* 0x03882000020075a7 */ /* 0x0080e4000800017f */
[----:B---3--:R-:W-:Y:S05]  /*40fa0*/  @!P0 NANOSLEEP.SYNCS 0x989680 ;  /* 0x009896800000895d */ /* 0x008fea0003900000 */
[----:B------:R-:W3:Y:S02]  /*40fb0*/  @!P0 SYNCS.PHASECHK.TRANS64 P0, [R2+URZ+0x38820], R0 ;  /* 0x03882000020085a7 */ /* 0x000ee4000800007f */
[----:B---3--:R-:W-:Y:S05]  /*40fc0*/  @!P0 BRA `(.L_x_7124) ;  /* 0xfffffffc00ec8947 */ /* 0x008fea000383ffff */
[----:B------:R-:W-:Y:S05]  /*40fd0*/  BRA `(.L_x_7294) ;  /* 0xffffff94007c7947 */ /* 0x000fea000383ffff */
.L_x_7128:
[----:B0-----:R0:W1:Y:S02]  /*40fe0*/  SYNCS.PHASECHK.TRANS64.TRYWAIT P0, [R0+URZ+0x38860], R2 ;  /* 0x03886002000075a7 */ /* 0x001064000800017f */
[----:B-1----:R-:W-:Y:S05]  /*40ff0*/  @!P0 NANOSLEEP.SYNCS 0x989680 ;  /* 0x009896800000895d */ /* 0x002fea0003900000 */
[----:B------:R-:W1:Y:S02]  /*41000*/  @!P0 SYNCS.PHASECHK.TRANS64 P0, [R0+URZ+0x38860], R2 ;  /* 0x03886002000085a7 */ /* 0x000e64000800007f */
[----:B-1----:R-:W-:Y:S05]  /*41010*/  @!P0 BRA `(.L_x_7128) ;  /* 0xfffffffc00f08947 */ /* 0x002fea000383ffff */
[----:B------:R-:W-:Y:S05]  /*41020*/  BRA `(.L_x_7295) ;  /* 0xffffff9400ac7947 */ /* 0x000fea000383ffff */
.L_x_7147:
[----:B0-----:R0:W1:Y:S02]  /*41030*/  SYNCS.PHASECHK.TRANS64.TRYWAIT P0, [R2+URZ+0x38840], R5 ;  /* 0x03884005020075a7 */ /* 0x001064000800017f */
[----:B-1----:R-:W-:Y:S05]  /*41040*/  @!P0 NANOSLEEP.SYNCS 0x989680 ;  /* 0x009896800000895d */ /* 0x002fea0003900000 */
[----:B------:R-:W1:Y:S02]  /*41050*/  @!P0 SYNCS.PHASECHK.TRANS64 P0, [R2+URZ+0x38840], R5 ;  /* 0x03884005020085a7 */ /* 0x000e64000800007f */
[----:B-1----:R-:W-:Y:S05]  /*41060*/  @!P0 BRA `(.L_x_7147) ;  /* 0xfffffffc00f08947 */ /* 0x002fea000383ffff */
[----:B------:R-:W-:Y:S05]  /*41070*/  BRA `(.L_x_7296) ;  /* 0xffffffa000b87947 */ /* 0x000fea000383ffff */
.L_x_7152:
[----:B-1----:R1:W3:Y:S02]  /*41080*/  SYNCS.PHASECHK.TRANS64.TRYWAIT P0, [R2+URZ+0x38860], R5 ;  /* 0x03886005020075a7 */ /* 0x0022e4000800017f */
[----:B---3--:R-:W-:Y:S05]  /*41090*/  @!P0 NANOSLEEP.SYNCS 0x989680 ;  /* 0x009896800000895d */ /* 0x008fea0003900000 */
[----:B------:R-:W3:Y:S02]  /*410a0*/  @!P0 SYNCS.PHASECHK.TRANS64 P0, [R2+URZ+0x38860], R5 ;  /* 0x03886005020085a7 */ /* 0x000ee4000800007f */
[----:B---3--:R-:W-:Y:S05]  /*410b0*/  @!P0 BRA `(.L_x_7152) ;  /* 0xfffffffc00f08947 */ /* 0x008fea000383ffff */
[----:B------:R-:W-:Y:S05]  /*410c0*/  BRA `(.L_x_7297) ;  /* 0xffffffa4003c7947 */ /* 0x000fea000383ffff */
.L_x_7167:
[----:B0-----:R0:W1:Y:S02]  /*410d0*/  SYNCS.PHASECHK.TRANS64.TRYWAIT P0, [R3+URZ+0x38840], R2 ;  /* 0x03884002030075a7 */ /* 0x001064000800017f */
[----:B-1----:R-:W-:Y:S05]  /*410e0*/  @!P0 NANOSLEEP.SYNCS 0x989680 ;  /* 0x009896800000895d */ /* 0x002fea0003900000 */
[----:B------:R-:W1:Y:S02]  /*410f0*/  @!P0 SYNCS.PHASECHK.TRANS64 P0, [R3+URZ+0x38840], R2 ;  /* 0x03884002030085a7 */ /* 0x000e64000800007f */
[----:B-1----:R-:W-:Y:S05]  /*41100*/  @!P0 BRA `(.L_x_7167) ;  /* 0xfffffffc00f08947 */ /* 0x002fea000383ffff */
[----:B------:R-:W-:Y:S05]  /*41110*/  BRA `(.L_x_7298) ;  /* 0xffffffb0002c7947 */ /* 0x000fea000383ffff */
.L_x_7172:
[----:B-1----:R1:W3:Y:S02]  /*41120*/  SYNCS.PHASECHK.TRANS64.TRYWAIT P0, [R3+URZ+0x38860], R2 ;  /* 0x03886002030075a7 */ /* 0x0022e4000800017f */
[----:B---3--:R-:W-:Y:S05]  /*41130*/  @!P0 NANOSLEEP.SYNCS 0x989680 ;  /* 0x009896800000895d */ /* 0x008fea0003900000 */
[----:B------:R-:W3:Y:S02]  /*41140*/  @!P0 SYNCS.PHASECHK.TRANS64 P0, [R3+URZ+0x38860], R2 ;  /* 0x03886002030085a7 */ /* 0x000ee4000800007f */
[----:B---3--:R-:W-:Y:S05]  /*41150*/  @!P0 BRA `(.L_x_7172) ;  /* 0xfffffffc00f08947 */ /* 0x008fea000383ffff */
[----:B------:R-:W-:Y:S05]  /*41160*/  BRA `(.L_x_7299) ;  /* 0xffffffb000ac7947 */ /* 0x000fea000383ffff */
.L_x_7187:
[----:B0-----:R0:W1:Y:S02]  /*41170*/  SYNCS.PHASECHK.TRANS64.TRYWAIT P0, [R3+URZ+0x38840], R2 ;  /* 0x03884002030075a7 */ /* 0x001064000800017f */
[----:B-1----:R-:W-:Y:S05]  /*41180*/  @!P0 NANOSLEEP.SYNCS 0x989680 ;  /* 0x009896800000895d */ /* 0x002fea0003900000 */
[----:B------:R-:W1:Y:S02]  /*41190*/  @!P0 SYNCS.PHASECHK.TRANS64 P0, [R3+URZ+0x38840], R2 ;  /* 0x03884002030085a7 */ /* 0x000e64000800007f */
[----:B-1----:R-:W-:Y:S05]  /*411a0*/  @!P0 BRA `(.L_x_7187) ;  /* 0xfffffffc00f08947 */ /* 0x002fea000383ffff */
[----:B------:R-:W-:Y:S05]  /*411b0*/  BRA `(.L_x_7300) ;  /* 0xffffffbc00787947 */ /* 0x000fea000383ffff */
.L_x_7192:
[----:B-1----:R1:W3:Y:S02]  /*411c0*/  SYNCS.PHASECHK.TRANS64.TRYWAIT P0, [R3+URZ+0x38860], R2 ;  /* 0x03886002030075a7 */ /* 0x0022e4000800017f */
[----:B---3--:R-:W-:Y:S05]  /*411d0*/  @!P0 NANOSLEEP.SYNCS 0x989680 ;  /* 0x009896800000895d */ /* 0x008fea0003900000 */
[----:B------:R-:W3:Y:S02]  /*411e0*/  @!P0 SYNCS.PHASECHK.TRANS64 P0, [R3+URZ+0x38860], R2 ;  /* 0x03886002030085a7 */ /* 0x000ee4000800007f */
[----:B---3--:R-:W-:Y:S05]  /*411f0*/  @!P0 BRA `(.L_x_7192) ;  /* 0xfffffffc00f08947 */ /* 0x008fea000383ffff */
[----:B------:R-:W-:Y:S05]  /*41200*/  BRA `(.L_x_7301) ;  /* 0xffffffbc00fc7947 */ /* 0x000fea000383ffff */
.L_x_7208:
[----:B------:R-:W-:Y:S01]  /*41210*/  BSSY B0, `(.L_x_7302) ;  /* 0x0000008000007945 */ /* 0x000fe20003800000 */
[----:B------:R-:W-:Y:S02]  /*41220*/  IMAD.MOV.U32 R13, RZ, RZ, R16 ;  /* 0x000000ffff0d7224 */ /* 0x000fe400078e0010 */
[----:B------:R-:W-:Y:S02]  /*41230*/  IMAD.MOV.U32 R12, RZ, RZ, RZ ;  /* 0x000000ffff0c7224 */ /* 0x000fe400078e00ff */
[----:B0-----:R-:W-:Y:S02]  /*41240*/  IMAD.MOV.U32 R11, RZ, RZ, 0x1f ;  /* 0x0000001fff0b7424 */ /* 0x001fe400078e00ff */
[----:B------:R-:W-:-:S07]  /*41250*/  IMAD.MOV.U32 R15, RZ, RZ, -0x1 ;  /* 0xffffffffff0f7424 */ /* 0x000fce00078e00ff */
[----:B--2---:R-:W-:Y:S05]  /*41260*/  WARPSYNC.COLLECTIVE R15, `(.L_x_7303) ;  /* 0x000000000f087348 */ /* 0x004fea0003c00000 */
[----:B------:R0:W1:Y:S02]  /*41270*/  SHFL.IDX P6, R14, R13, R12, R11 ;  /* 0x0000000c0d0e7389 */ /* 0x00006400000c000b */
[----:B012---:R-:W-:Y:S01]  /*41280*/  ENDCOLLECTIVE ;  /* 0x000000000000791b */ /* 0x007fe20003800000 */
.L_x_7303:
[----:B------:R-:W-:Y:S05]  /*41290*/  BSYNC B0 ;  /* 0x0000000000007941 */ /* 0x000fea0003800000 */
.L_x_7302:
        /* <DEDUP_REMOVED lines=9> */
.L_x_7304:
        /* <DEDUP_REMOVED lines=18> */
.L_x_7305:
        /* <DEDUP_REMOVED lines=8> */
.L_x_7306:
        /* <DEDUP_REMOVED lines=8> */
.L_x_7307:
        /* <DEDUP_REMOVED lines=8> */
.L_x_7308:
        /* <DEDUP_REMOVED lines=8> */
.L_x_7309:
        /* <DEDUP_REMOVED lines=9> */
.L_x_7310:
[----:B------:R-:W-:Y:S01]  /*416e0*/  IMAD.MOV.U32 R16, RZ, RZ, R14 ;  /* 0x000000ffff107224 */ /* 0x000fe200078e000e */
[----:B------:R-:W-:Y:S06]  /*416f0*/  BRA `(.L_x_7311) ;  /* 0xffffffc800387947 */ /* 0x000fec000383ffff */
.L_x_7213:
        /* <DEDUP_REMOVED lines=8> */
.L_x_7313:
[----:B------:R-:W-:Y:S05]  /*41780*/  BSYNC B0 ;  /* 0x0000000000007941 */ /* 0x000fea0003800000 */
.L_x_7312:
        /* <DEDUP_REMOVED lines=10> */
.L_x_7314:
        /* <DEDUP_REMOVED lines=8> */
.L_x_7315:
        /* <DEDUP_REMOVED lines=8> */
.L_x_7316:
        /* <DEDUP_REMOVED lines=8> */
.L_x_7317:
        /* <DEDUP_REMOVED lines=9> */
.L_x_7318:
[----:B------:R-:W-:Y:S01]  /*41a40*/  IMAD.MOV.U32 R16, RZ, RZ, R14 ;  /* 0x000000ffff107224 */ /* 0x000fe200078e000e */
[----:B------:R-:W-:Y:S06]  /*41a50*/  BRA `(.L_x_7319) ;  /* 0xffffffc400fc7947 */ /* 0x000fec000383ffff */
.L_x_7215:
[----:B------:R-:W-:Y:S01]  /*41a60*/  BSSY B0, `(.L_x_7320) ;  /* 0x0000006000007945 */ /* 0x000fe20003800000 */
[----:B------:R-:W-:Y:S01]  /*41a70*/  PLOP3.LUT P6, PT, P6, PT, PT, 0x8, 0x0 ;  /* 0x000000000000781c */ /* 0x000fe200037ce170 */
[----:B------:R-:W-:-:S12]  /*41a80*/  IMAD.MOV.U32 R15, RZ, RZ, -0x1 ;  /* 0xffffffffff0f7424 */ /* 0x000fd800078e00ff */
[----:B0-2---:R-:W-:Y:S05]  /*41a90*/  WARPSYNC.COLLECTIVE R15, `(.L_x_7321) ;  /* 0x000000000f087348 */ /* 0x005fea0003c00000 */
[----:B------:R-:W-:Y:S01]  /*41aa0*/  VOTE.ANY R14, PT, P6 ;  /* 0x00000000000e7806 */ /* 0x000fe200030e0100 */
[----:B0-2---:R-:W-:Y:S06]  /*41ab0*/  ENDCOLLECTIVE ;  /* 0x000000000000791b */ /* 0x005fec0003800000 */
.L_x_7321:
[----:B------:R-:W-:Y:S05]  /*41ac0*/  BSYNC B0 ;  /* 0x0000000000007941 */ /* 0x000fea0003800000 */
.L_x_7320:
        /* <DEDUP_REMOVED lines=9> */
.L_x_7322:
[----:B------:R-:W-:Y:S01]  /*41b60*/  IMAD.MOV.U32 R17, RZ, RZ, R14 ;  /* 0x000000ffff117224 */ /* 0x000fe200078e000e */
[----:B------:R-:W-:Y:S06]  /*41b70*/  BRA `(.L_x_7323) ;  /* 0xffffffc400ec7947 */ /* 0x000fec000383ffff */
.L_x_7217:
[----:B------:R-:W-:Y:S01]  /*41b80*/  BSSY B0, `(.L_x_7324) ;  /* 0x0000007000007945 */ /* 0x000fe20003800000 */
[----:B------:R-:W-:Y:S02]  /*41b90*/  IMAD.MOV.U32 R13, RZ, RZ, R2 ;  /* 0x000000ffff0d7224 */ /* 0x000fe400078e0002 */
[----:B------:R-:W-:Y:S02]  /*41ba0*/  IMAD.MOV.U32 R11, RZ, RZ, 0x1f ;  /* 0x0000001fff0b7424 */ /* 0x000fe400078e00ff */
[----:B------:R-:W-:-:S07]  /*41bb0*/  IMAD.MOV.U32 R15, RZ, RZ, -0x1 ;  /* 0xffffffffff0f7424 */ /* 0x000fce00078e00ff */
[----:B0123--:R-:W-:Y:S05]  /*41bc0*/  WARPSYNC.COLLECTIVE R15, `(.L_x_7325) ;  /* 0x000000000f087348 */ /* 0x00ffea0003c00000 */
[----:B------:R4:W0:Y:S02]  /*41bd0*/  SHFL.IDX P6, R14, R13, R12, R11 ;  /* 0x0000000c0d0e7389 */ /* 0x00082400000c000b */
[----:B01234-:R-:W-:Y:S01]  /*41be0*/  ENDCOLLECTIVE ;  /* 0x000000000000791b */ /* 0x01ffe20003800000 */
.L_x_7325:
[----:B------:R-:W-:Y:S05]  /*41bf0*/  BSYNC B0 ;  /* 0x0000000000007941 */ /* 0x000fea0003800000 */
.L_x_7324:
[----:B------:R-:W-:Y:S01]  /*41c00*/  IMAD.MOV.U32 R2, RZ, RZ, R14 ;  /* 0x000000ffff027224 */ /* 0x000fe200078e000e */
[----:B------:R-:W-:Y:S06]  /*41c10*/  BRA `(.L_x_7326) ;  /* 0xffffffc400e07947 */ /* 0x000fec000383ffff */
.L_x_7221:
[----:B0-----:R0:W1:Y:S02]  /*41c20*/  SYNCS.PHASECHK.TRANS64.TRYWAIT P0, [R0+URZ+0x38820], R3 ;  /* 0x03882003000075a7 */ /* 0x001064000800017f */
[----:B-1----:R-:W-:Y:S05]  /*41c30*/  @!P0 NANOSLEEP.SYNCS 0x989680 ;  /* 0x009896800000895d */ /* 0x002fea0003900000 */
[----:B------:R-:W1:Y:S02]  /*41c40*/  @!P0 SYNCS.PHASECHK.TRANS64 P0, [R0+URZ+0x38820], R3 ;  /* 0x03882003000085a7 */ /* 0x000e64000800007f */
[----:B-1----:R-:W-:Y:S05]  /*41c50*/  @!P0 BRA `(.L_x_7221) ;  /* 0xfffffffc00f08947 */ /* 0x002fea000383ffff */
[----:B------:R-:W-:Y:S05]  /*41c60*/  BRA `(.L_x_7327) ;  /* 0xffffffcc00647947 */ /* 0x000fea000383ffff */
.L_x_7222:
        /* <DEDUP_REMOVED lines=11> */
.L_x_7329:
[----:B------:R-:W-:Y:S05]  /*41d20*/  BSYNC B0 ;  /* 0x0000000000007941 */ /* 0x000fea0003800000 */
.L_x_7328:
[----:B------:R-:W-:Y:S05]  /*41d30*/  BRA `(.L_x_7330) ;  /* 0xffffffcc004c7947 */ /* 0x000fea000383ffff */
.L_x_7223:
[----:B------:R-:W-:Y:S01]  /*41d40*/  BSSY B0, `(.L_x_7331) ;  /* 0x0000006000007945 */ /* 0x000fe20003800000 */
[----:B------:R-:W-:-:S07]  /*41d50*/  IMAD.MOV.U32 R15, RZ, RZ, -0x1 ;  /* 0xffffffffff0f7424 */ /* 0x000fce00078e00ff */
[----:B012---:R-:W-:Y:S05]  /*41d60*/  WARPSYNC.COLLECTIVE R15, `(.L_x_7332) ;  /* 0x000000000f0c7348 */ /* 0x007fea0003c00000 */
[----:B------:R-:W-:Y:S02]  /*41d70*/  ELECT P6, UR62, PT ;  /* 0x00000000003e782f */ /* 0x000fe400038c0000 */
[----:B------:R-:W-:Y:S01]  /*41d80*/  MOV R14, UR62 ;  /* 0x0000003e000e7c02 */ /* 0x000fe20008000f00 */
[----:B012---:R-:W-:Y:S10]  /*41d90*/  ENDCOLLECTIVE ;  /* 0x000000000000791b */ /* 0x007ff40003800000 */
.L_x_7332:
[----:B------:R-:W-:Y:S05]  /*41da0*/  BSYNC B0 ;  /* 0x0000000000007941 */ /* 0x000fea0003800000 */
.L_x_7331:
[----:B------:R-:W-:Y:S05]  /*41db0*/  BRA `(.L_x_7333) ;  /* 0xffffffcc00407947 */ /* 0x000fea000383ffff */
.L_x_7225:
[----:B0-----:R0:W1:Y:S02]  /*41dc0*/  SYNCS.PHASECHK.TRANS64.TRYWAIT P0, [R6+URZ], R5 ;  /* 0x00000005060075a7 */ /* 0x001064000800017f */
[----:B-1----:R-:W-:Y:S05]  /*41dd0*/  @!P0 NANOSLEEP.SYNCS 0x989680 ;  /* 0x009896800000895d */ /* 0x002fea0003900000 */
[----:B------:R-:W1:Y:S02]  /*41de0*/  @!P0 SYNCS.PHASECHK.TRANS64 P0, [R6+URZ], R5 ;  /* 0x00000005060085a7 */ /* 0x000e64000800007f */
[----:B-1----:R-:W-:Y:S05]  /*41df0*/  @!P0 BRA `(.L_x_7225) ;  /* 0xfffffffc00f08947 */ /* 0x002fea000383ffff */
[----:B------:R-:W-:Y:S05]  /*41e00*/  BRA `(.L_x_7334) ;  /* 0xffffffcc007c7947 */ /* 0x000fea000383ffff */
.L_x_7226:
[----:B-1----:R1:W3:Y:S02]  /*41e10*/  SYNCS.PHASECHK.TRANS64.TRYWAIT P0, [R7+URZ], R2 ;  /* 0x00000002070075a7 */ /* 0x0022e4000800017f */
[----:B---3--:R-:W-:Y:S05]  /*41e20*/  @!P0 NANOSLEEP.SYNCS 0x989680 ;  /* 0x009896800000895d */ /* 0x008fea0003900000 */
[----:B------:R-:W3:Y:S02]  /*41e30*/  @!P0 SYNCS.PHASECHK.TRANS64 P0, [R7+URZ], R2 ;  /* 0x00000002070085a7 */ /* 0x000ee4000800007f */
[----:B---3--:R-:W-:Y:S05]  /*41e40*/  @!P0 BRA `(.L_x_7226) ;  /* 0xfffffffc00f08947 */ /* 0x008fea000383ffff */
[----:B------:R-:W-:Y:S05]  /*41e50*/  BRA `(.L_x_7335) ;  /* 0xffffffcc00707947 */ /* 0x000fea000383ffff */
.L_x_7228:
[----:B---3--:R3:W4:Y:S02]  /*41e60*/  SYNCS.PHASECHK.TRANS64.TRYWAIT P0, [R4+URZ], R5 ;  /* 0x00000005040075a7 */ /* 0x008724000800017f */
[----:B----4-:R-:W-:Y:S05]  /*41e70*/  @!P0 NANOSLEEP.SYNCS 0x989680 ;  /* 0x009896800000895d */ /* 0x010fea0003900000 */
[----:B------:R-:W4:Y:S02]  /*41e80*/  @!P0 SYNCS.PHASECHK.TRANS64 P0, [R4+URZ], R5 ;  /* 0x00000005040085a7 */ /* 0x000f24000800007f */
[----:B----4-:R-:W-:Y:S05]  /*41e90*/  @!P0 BRA `(.L_x_7228) ;  /* 0xfffffffc00f08947 */ /* 0x010fea000383ffff */
[----:B------:R-:W-:Y:S05]  /*41ea0*/  BRA `(.L_x_7336) ;  /* 0xffffffcc00787947 */ /* 0x000fea000383ffff */
        .type           $_ZN7cutlass13device_kernelIN5flash11enable_sm90INS1_16FlashAttnFwdSm90INS1_25CollectiveMainloopFwdSm90ILi2EN4cute5tupleIJNS5_1CILi1EEES8_S8_EEENS6_IJNS7_ILi64EEESA_SA_EEELi512ENS_10bfloat16_tEfNS_4arch4Sm90ELb0ELb1ELb1ELb1ELb0ELb1ELb1ELb0ELb0ELb1ELb0ELb0EEENS1_21CollectiveEpilogueFwdINS6_IJSA_NS7_ILi512EEESA_EEES9_SC_SE_Li256ELb1ELb1ELb0ELb0EEENS1_36VarlenDynamicPersistentTileSchedulerILi64ELi64ELi256ELi128ELb0ELb1ELb1ELb1ELb0ELb1EEEEEEEEEvNT_6ParamsE$_ZZN5flash25CollectiveMainloopFwdSm90ILi2EN4cute5tupleIJNS1_1CILi1EEES4_S4_EEENS2_IJNS3_ILi64EEES6_S6_EEELi512EN7cutlass10bfloat16_tEfNS8_4arch4Sm90ELb0ELb1ELb1ELb1ELb0ELb1ELb1ELb0ELb0ELb1ELb0ELb0EE3mmaINS_16FlashAttnFwdSm90ISC_NS_21CollectiveEpilogueFwdINS2_IJS6_NS3_ILi512EEES6_EEES5_S9_SB_Li256ELb1ELb1ELb0ELb0EEENS_36VarlenDynamicPersistentTileSchedulerILi64ELi64ELi256ELi128ELb0ELb1ELb1ELb1ELb0ELb1EEEE13SharedStorageENS1_6TensorINS1_11ArrayEngineIfLm128EEENS1_6LayoutINS2_IJNS2_IJNS3_ILi2EEESR_NS3_ILi32EEEEEES4_S4_EEENS2_IJNS2_IJS4_SR_NS3_ILi4EEEEEENS3_ILi0EEESX_EEEEEEENS_7SoftmaxILi2ELi0EEEEEbRKNSC_6ParamsENS8_25PipelineTmaAsyncNoClusterILi2ENS8_16PipelineTmaAsyncILi2EEEEES19_RNS8_13PipelineStateILj2EEERT0_RT1_iRiRKNS_16SeqlenInfoQKNewKILb1ELb1EEENS2_IJiiiiEEERT_ENKUliT_T0_T1_E_clIZSD_ISM_S10_S12_EbS15_S19_S19_S1C_S1E_S1G_iS1H_S1L_S1M_S1O_EUlRS1P_iE0_NS3_ILb1EEES1W_EEDaiS1P_S1Q_S1R_,@function
        .size           $_ZN7cutlass13device_kernelIN5flash11enable_sm90INS1_16FlashAttnFwdSm90INS1_25CollectiveMainloopFwdSm90ILi2EN4cute5tupleIJNS5_1CILi1EEES8_S8_EEENS6_IJNS7_ILi64EEESA_SA_EEELi512ENS_10bfloat16_tEfNS_4arch4Sm90ELb0ELb1ELb1ELb1ELb0ELb1ELb1ELb0ELb0ELb1ELb0ELb0EEENS1_21CollectiveEpilogueFwdINS6_IJSA_NS7_ILi512EEESA_EEES9_SC_SE_Li256ELb1ELb1ELb0ELb0EEENS1_36VarlenDynamicPersistentTileSchedulerILi64ELi64ELi256ELi128ELb0ELb1ELb1ELb1ELb0ELb1EEEEEEEEEvNT_6ParamsE$_ZZN5flash25CollectiveMainloopFwdSm90ILi2EN4cute5tupleIJNS1_1CILi1EEES4_S4_EEENS2_IJNS3_ILi64EEES6_S6_EEELi512EN7cutlass10bfloat16_tEfNS8_4arch4Sm90ELb0ELb1ELb1ELb1ELb0ELb1ELb1ELb0ELb0ELb1ELb0ELb0EE3mmaINS_16FlashAttnFwdSm90ISC_NS_21CollectiveEpilogueFwdINS2_IJS6_NS3_ILi512EEES6_EEES5_S9_SB_Li256ELb1ELb1ELb0ELb0EEENS_36VarlenDynamicPersistentTileSchedulerILi64ELi64ELi256ELi128ELb0ELb1ELb1ELb1ELb0ELb1EEEE13SharedStorageENS1_6TensorINS1_11ArrayEngineIfLm128EEENS1_6LayoutINS2_IJNS2_IJNS3_ILi2EEESR_NS3_ILi32EEEEEES4_S4_EEENS2_IJNS2_IJS4_SR_NS3_ILi4EEEEEENS3_ILi0EEESX_EEEEEEENS_7SoftmaxILi2ELi0EEEEEbRKNSC_6ParamsENS8_25PipelineTmaAsyncNoClusterILi2ENS8_16PipelineTmaAsyncILi2EEEEES19_RNS8_13PipelineStateILj2EEERT0_RT1_iRiRKNS_16SeqlenInfoQKNewKILb1ELb1EEENS2_IJiiiiEEERT_ENKUliT_T0_T1_E_clIZSD_ISM_S10_S12_EbS15_S19_S19_S1C_S1E_S1G_iS1H_S1L_S1M_S1O_EUlRS1P_iE0_NS3_ILb1EEES1W_EEDaiS1P_S1Q_S1R_,(.L_x_15297 - $_ZN7cutlass13device_kernelIN5flash11enable_sm90INS1_16FlashAttnFwdSm90INS1_25CollectiveMainloopFwdSm90ILi2EN4cute5tupleIJNS5_1CILi1EEES8_S8_EEENS6_IJNS7_ILi64EEESA_SA_EEELi512ENS_10bfloat16_tEfNS_4arch4Sm90ELb0ELb1ELb1ELb1ELb0ELb1ELb1ELb0ELb0ELb1ELb0ELb0EEENS1_21CollectiveEpilogueFwdINS6_IJSA_NS7_ILi512EEESA_EEES9_SC_SE_Li256ELb1ELb1ELb0ELb0EEENS1_36VarlenDynamicPersistentTileSchedulerILi64ELi64ELi256ELi128ELb0ELb1ELb1ELb1ELb0ELb1EEEEEEEEEvNT_6ParamsE$_ZZN5flash25CollectiveMainloopFwdSm90ILi2EN4cute5tupleIJNS1_1CILi1EEES4_S4_EEENS2_IJNS3_ILi64EEES6_S6_EEELi512EN7cutlass10bfloat16_tEfNS8_4arch4Sm90ELb0ELb1ELb1ELb1ELb0ELb1ELb1ELb0ELb0ELb1ELb0ELb0EE3mmaINS_16FlashAttnFwdSm90ISC_NS_21CollectiveEpilogueFwdINS2_IJS6_NS3_ILi512EEES6_EEES5_S9_SB_Li256ELb1ELb1ELb0ELb0EEENS_36VarlenDynamicPersistentTileSchedulerILi64ELi64ELi256ELi128ELb0ELb1ELb1ELb1ELb0ELb1EEEE13SharedStorageENS1_6TensorINS1_11ArrayEngineIfLm128EEENS1_6LayoutINS2_IJNS2_IJNS3_ILi2EEESR_NS3_ILi32EEEEEES4_S4_EEENS2_IJNS2_IJS4_SR_NS3_ILi4EEEEEENS3_ILi0EEESX_EEEEEEENS_7SoftmaxILi2ELi0EEEEEbRKNSC_6ParamsENS8_25PipelineTmaAsyncNoClusterILi2ENS8_16PipelineTmaAsyncILi2EEEEES19_RNS8_13PipelineStateILj2EEERT0_RT1_iRiRKNS_16SeqlenInfoQKNewKILb1ELb1EEENS2_IJiiiiEEERT_ENKUliT_T0_T1_E_clIZSD_ISM_S10_S12_EbS15_S19_S19_S1C_S1E_S1G_iS1H_S1L_S1M_S1O_EUlRS1P_iE0_NS3_ILb1EEES1W_EEDaiS1P_S1Q_S1R_)
$_ZN7cutlass13device_kernelIN5flash11enable_sm90INS1_16FlashAttnFwdSm90INS1_25CollectiveMainloopFwdSm90ILi2EN4cute5tupleIJNS5_1CILi1EEES8_S8_EEENS6_IJNS7_ILi64EEESA_SA_EEELi512ENS_10bfloat16_tEfNS_4arch4Sm90ELb0ELb1ELb1ELb1ELb0ELb1ELb1ELb0ELb0ELb1ELb0ELb0EEENS1_21CollectiveEpilogueFwdINS6_IJSA_NS7_ILi512EEESA_EEES9_SC_SE_Li256ELb1ELb1ELb0ELb0EEENS1_36VarlenDynamicPersistentTileSchedulerILi64ELi64ELi256ELi128ELb0ELb1ELb1ELb1ELb0ELb1EEEEEEEEEvNT_6ParamsE$_ZZN5flash25CollectiveMainloopFwdSm90ILi2EN4cute5tupleIJNS1_1CILi1EEES4_S4_EEENS2_IJNS3_ILi64EEES6_S6_EEELi512EN7cutlass10bfloat16_tEfNS8_4arch4Sm90ELb0ELb1ELb1ELb1ELb0ELb1ELb1ELb0ELb0ELb1ELb0ELb0EE3mmaINS_16FlashAttnFwdSm90ISC_NS_21CollectiveEpilogueFwdINS2_IJS6_NS3_ILi512EEES6_EEES5_S9_SB_Li256ELb1ELb1ELb0ELb0EEENS_36VarlenDynamicPersistentTileSchedulerILi64ELi64ELi256ELi128ELb0ELb1ELb1ELb1ELb0ELb1EEEE13SharedStorageENS1_6TensorINS1_11ArrayEngineIfLm128EEENS1_6LayoutINS2_IJNS2_IJNS3_ILi2EEESR_NS3_ILi32EEEEEES4_S4_EEENS2_IJNS2_IJS4_SR_NS3_ILi4EEEEEENS3_ILi0EEESX_EEEEEEENS_7SoftmaxILi2ELi0EEEEEbRKNSC_6ParamsENS8_25PipelineTmaAsyncNoClusterILi2ENS8_16PipelineTmaAsyncILi2EEEEES19_RNS8_13PipelineStateILj2EEERT0_RT1_iRiRKNS_16SeqlenInfoQKNewKILb1ELb1EEENS2_IJiiiiEEERT_ENKUliT_T0_T1_E_clIZSD_ISM_S10_S12_EbS15_S19_S19_S1C_S1E_S1G_iS1H_S1L_S1M_S1O_EUlRS1P_iE0_NS3_ILb1EEES1W_EEDaiS1P_S1Q_S1R_:
[----:B------:R-:W-:Y:S05]  /*41eb0*/  YIELD ;  /* 0x0000000000007946 */ /* 0x000fea0003800000 */
[----:B------:R-:W-:Y:S02]  /*41ec0*/  ULDC UR4, c[0x0][0x20] ;  /* 0x0000080000047ab9 */ /* 0x000fe40000000800 */
[----:B------:R-:W-:-:S05]  /*41ed0*/  VIADD R0, R0, -UR4 ;  /* 0x8000000400007c36 */ /* 0x000fca0008000000 */
[----:B------:R-:W2:Y:S01]  /*41ee0*/  LDL.64 R12, [R0+0x18] ;  /* 0x00001800000c7983 */ /* 0x000ea20000100a00 */
[----:B------:R-:W0:Y:S03]  /*41ef0*/  LDC.64 R2, c[0x0][0x208] ;  /* 0x00008200ff027b82 */ /* 0x000e260000000a00 */
[----:B------:R-:W3:Y:S01]  /*41f00*/  LDL.64 R6, [R0] ;  /* 0x0000000000067983 */ /* 0x000ee20000100a00 */
[----:B0-----:R-:W-:Y:S02]  /*41f10*/  R2UR UR4, R2 ;  /* 0x00000000020472ca */ /* 0x001fe400000e0000 */
[----:B------:R-:W-:-:S13]  /*41f20*/  R2UR UR5, R3 ;  /* 0x00000000030572ca */ /* 0x000fda00000e0000 */
[----:B--2---:R-:W2:Y:S01]  /*41f30*/  LD.E R4, desc[UR4][R12.64+0x1c] ;  /* 0x00001c040c047980 */ /* 0x004ea2000c101900 */
[C---:B------:R-:W-:Y:S02]  /*41f40*/  R2UR UR4, R2.reuse ;  /* 0x00000000020472ca */ /* 0x040fe400000e0000 */
[C---:B------:R-:W-:Y:S02]  /*41f50*/  R2UR UR5, R3.reuse ;  /* 0x00000000030572ca */ /* 0x040fe400000e0000 */
[----:B------:R-:W-:Y:S02]  /*41f60*/  R2UR UR6, R2 ;  /* 0x00000000020672ca */ /* 0x000fe400000e0000 */
[----:B------:R-:W-:Y:S01]  /*41f70*/  R2UR UR7, R3 ;  /* 0x00000000030772ca */ /* 0x000fe200000e0000 */
[----:B------:R-:W-:Y:S01]  /*41f80*/  BSSY B1, `(.L_x_7337) ;  /* 0x0000009000017945 */ /* 0x000fe20003800000 */
[----:B------:R-:W-:-:S07]  /*41f90*/  IMAD.MOV.U32 R5, RZ, RZ, R49 ;  /* 0x000000ffff057224 */ /* 0x000fce00078e0031 */
[----:B---3--:R0:W5:Y:S04]  /*41fa0*/  LD.E R9, desc[UR4][R6.64] ;  /* 0x0000000406097980 */ /* 0x008168000c101900 */
[----:B------:R0:W5:Y:S01]  /*41fb0*/  LD.E R11, desc[UR6][R6.64+0x4] ;  /* 0x00000406060b7980 */ /* 0x000162000c101900 */
[----:B--2---:R-:W-:-:S04]  /*41fc0*/  LOP3.LUT R4, R4, 0x1, RZ, 0xfc, !PT ;  /* 0x0000000104047812 */ /* 0x004fc800078efcff */
[----:B------:R-:W-:Y:S01]  /*41fd0*/  ISETP.NE.AND P0, PT, R4, 0x3, PT ;  /* 0x000000030400780c */ /* 0x000fe20003f05270 */
[----:B------:R-:W-:-:S12]  /*41fe0*/  IMAD.MOV.U32 R4, RZ, RZ, R32 ;  /* 0x000000ffff047224 */ /* 0x000fd800078e0020 */
[----:B0-----:R-:W-:Y:S05]  /*41ff0*/  @!P0 BRA `(.L_x_7338) ;  /* 0x0000000000048947 */ /* 0x001fea0003800000 */
[----:B------:R-:W-:Y:S01]  /*42000*/  BPT.TRAP 0x1 ;  /* 0x000000040000795c */ /* 0x000fe20000300000 */
.L_x_7338:
[----:B------:R-:W-:Y:S05]  /*42010*/  BSYNC B1 ;  /* 0x0000000000017941 */ /* 0x000fea0003800000 */
.L_x_7337:
        /* <DEDUP_REMOVED lines=17> */
.L_x_7340:
[----:B------:R-:W-:Y:S05]  /*42130*/  BSYNC B1 ;  /* 0x0000000000017941 */ /* 0x000fea0003800000 */
.L_x_7339:
        /* <DEDUP_REMOVED lines=10> */
.L_x_7342:
[----:B------:R-:W-:Y:S05]  /*421e0*/  BSYNC B1 ;  /* 0x0000000000017941 */ /* 0x000fea0003800000 */
.L_x_7341:
        /* <DEDUP_REMOVED lines=18> */
[----:B------:R-:W-:Y:S01]  /*42310*/  WARPGROUP.ARRIVE ;  /* 0x00000000000079c5 */ /* 0x000fe20000000000 */
[----:B------:R-:W-:Y:S01]  /*42320*/  IMAD.MOV.U32 R15, RZ, RZ, R21 ;  /* 0x000000ffff0f7224 */ /* 0x000fe200078e0015 */
[----:B------:R-:W-:Y:S01]  /*42330*/  R2UR UR8, R2 ;  /* 0x00000000020872ca */ /* 0x000fe200000e0000 */
[----:B------:R-:W-:Y:S01]  /*42340*/  IMAD.MOV.U32 R9, RZ, RZ, 0x1 ;  /* 0x00000001ff097424 */ /* 0x000fe200078e00ff */
[----:B------:R-:W-:-:S02]  /*42350*/  R2UR UR6, R14 ;  /* 0x000000000e0672ca */ /* 0x000fc400000e0000 */
[----:B------:R-:W-:Y:S02]  /*42360*/  R2UR UR7, R15 ;  /* 0x000000000f0772ca */ /* 0x000fe400000e0000 */
        /* <DEDUP_REMOVED lines=55> */
[----:B------:R-:W3:-:S12]  /*426e0*/  LDL.64 R6, [R0+0x30] ;  /* 0x0000300000067983 */ /* 0x000ed80000100a00 */
[----:B--2---:R-:W2:Y:S01]  /*426f0*/  LD.E R12, desc[UR4][R12.64] ;  /* 0x000000040c0c7980 */ /* 0x004ea2000c101900 */
[----:B---3--:R-:W-:Y:S01]  /*42700*/  MOV R6, R6 ;  /* 0x0000000600067202 */ /* 0x008fe20000000f00 */
[----:B------:R-:W-:Y:S01]  /*42710*/  BSSY B1, `(.L_x_7344) ;  /* 0x0000007000017945 */ /* 0x000fe20003800000 */
[----:B--2---:R-:W-:-:S04]  /*42720*/  LEA.HI R11, R12, R12, RZ, 0x1 ;  /* 0x0000000c0c0b7211 */ /* 0x004fc800078f08ff */
[----:B------:R-:W-:-:S05]  /*42730*/  LOP3.LUT R11, R11, 0xfffffffe, RZ, 0xc0, !PT ;  /* 0xfffffffe0b0b7812 */ /* 0x000fca00078ec0ff */
[----:B------:R-:W-:-:S05]  /*42740*/  IMAD.IADD R11, R12, 0x1, -R11 ;  /* 0x000000010c0b7824 */ /* 0x000fca00078e0a0b */
[----:B------:R-:W-:-:S04]  /*42750*/  SHF.L.U32 R11, R11, 0x1f, RZ ;  /* 0x0000001f0b0b7819 */ /* 0x000fc800000006ff */
[----:B------:R-:W1:Y:S02]  /*42760*/  SYNCS.PHASECHK.TRANS64.TRYWAIT P0, [R6+URZ+0x38810], R11 ;  /* 0x0388100b060075a7 */ /* 0x000e64000800017f */
[----:B01----:R-:W-:Y:S05]  /*42770*/  @!P0 BRA `(.L_x_7345) ;  /* 0x000000ec007c8947 */ /* 0x003fea0003800000 */
.L_x_7368:
[----:B------:R-:W-:Y:S05]  /*42780*/  BSYNC B1 ;  /* 0x0000000000017941 */ /* 0x000fea0003800000 */
.L_x_7344:
[----:B------:R-:W2:Y:S01]  /*42790*/  LDL.64 R12, [R0+0x40] ;  /* 0x00004000000c7983 */ /* 0x000ea20000100a00 */
[----:B------:R-:W-:Y:S02]  /*427a0*/  R2UR UR4, R2 ;  /* 0x00000000020472ca */ /* 0x000fe400000e0000 */
[----:B------:R-:W-:Y:S01]  /*427b0*/  R2UR UR5, R3 ;  /* 0x00000000030572ca */ /* 0x000fe200000e0000 */
[----:B0-----:R-:W3:-:S12]  /*427c0*/  LDL.64 R6, [R0] ;  /* 0x0000000000067983 */ /* 0x001ed80000100a00 */
[----:B--2---:R-:W2:Y:S01]  /*427d0*/  LD.E R14, desc[UR4][R12.64+0x1c] ;  /* 0x00001c040c0e7980 */ /* 0x004ea2000c101900 */
[----:B------:R-:W-:Y:S02]  /*427e0*/  R2UR UR6, R2 ;  /* 0x00000000020672ca */ /* 0x000fe400000e0000 */
[----:B------:R-:W-:Y:S01]  /*427f0*/  R2UR UR7, R3 ;  /* 0x00000000030772ca */ /* 0x000fe200000e0000 */
[----:B---3--:R0:W5:Y:S01]  /*42800*/  LD.E R11, desc[UR4][R6.64] ;  /* 0x00000004060b7980 */ /* 0x008162000c101900 */
[----:B------:R-:W-:Y:S11]  /*42810*/  BSSY B1, `(.L_x_7346) ;  /* 0x0000006000017945 */ /* 0x000ff60003800000 */
[----:B------:R0:W5:Y:S01]  /*42820*/  LD.E R18, desc[UR6][R6.64+0x4] ;  /* 0x0000040606127980 */ /* 0x000162000c101900 */
[----:B--2---:R-:W-:-:S04]  /*42830*/  LOP3.LUT R14, R14, 0x1, RZ, 0xfc, !PT ;  /* 0x000000010e0e7812 */ /* 0x004fc800078efcff */
[----:B------:R-:W-:-:S13]  /*42840*/  ISETP.NE.AND P0, PT, R14, 0x3, PT ;  /* 0x000000030e00780c */ /* 0x000fda0003f05270 */
[----:B0-----:R-:W-:Y:S05]  /*42850*/  @!P0 BRA `(.L_x_7347) ;  /* 0x0000000000048947 */ /* 0x001fea0003800000 */
[----:B------:R-:W-:Y:S01]  /*42860*/  BPT.TRAP 0x1 ;  /* 0x000000040000795c */ /* 0x000fe20000300000 */
.L_x_7347:
[----:B------:R-:W-:Y:S05]  /*42870*/  BSYNC B1 ;  /* 0x0000000000017941 */ /* 0x000fea0003800000 */
.L_x_7346:
        /* <DEDUP_REMOVED lines=17> */
.L_x_7349:
[----:B------:R-:W-:Y:S05]  /*42990*/  BSYNC B1 ;  /* 0x0000000000017941 */ /* 0x000fea0003800000 */
.L_x_7348:
        /* <DEDUP_REMOVED lines=10> */
.L_x_7351:
[----:B------:R-:W-:Y:S05]  /*42a40*/  BSYNC B1 ;  /* 0x0000000000017941 */ /* 0x000fea0003800000 */
.L_x_7350:
        /* <DEDUP_REMOVED lines=551> */
[----:B------:R-:W-:-:S02]  /*44cc0*/  R2UR UR8, R2 ;  /* 0x00000000020872ca */ /* 0x000fc400000e0000 */
[----:B------:R-:W-:Y:S02]  /*44cd0*/  SEL R18, R18, 0x3e, P0 ;  /* 0x0000003e12127807 */ /* 0x000fe40000000000 */
[----:B------:R-:W-:Y:S02]  /*44ce0*/  SEL R19, R19, 0xf80, P0 ;  /* 0x00000f8013137807 */ /* 0x000fe40000000000 */
[----:B------:R-:W-:Y:S02]  /*44cf0*/  R2UR UR9, R3 ;  /* 0x00000000030972ca */ /* 0x000fe400000e0000 */
[----:B------:R-:W-:Y:S01]  /*44d00*/  LOP3.LUT P0, RZ, R11, 0x7f, RZ, 0xc0, !PT ;  /* 0x0000007f0bff7812 */ /* 0x000fe2000780c0ff */
[----:B------:R-:W-:-:S05]  /*44d10*/  IMAD.IADD R18, R18, 0x1, R19 ;  /* 0x0000000112127824 */ /* 0x000fca00078e0213 */
[----:B------:R-:W-:-:S05]  /*44d20*/  LOP3.LUT R19, R18, 0x1e06, RZ, 0xc0, !PT ;  /* 0x00001e0612137812 */ /* 0x000fca00078ec0ff */
[----:B------:R-:W-:-:S05]  /*44d30*/  IMAD.IADD R18, R14, 0x1, R19 ;  /* 0x000000010e127824 */ /* 0x000fca00078e0213 */
[----:B------:R-:W-:Y:S01]  /*44d40*/  R2UR UR6, R18 ;  /* 0x00000000120672ca */ /* 0x000fe200000e0000 */
[----:B--2---:R-:W-:Y:S02]  /*44d50*/  IMAD.IADD R14, R19, 0x1, R12 ;  /* 0x00000001130e7824 */ /* 0x004fe400078e020c */
[----:B------:R-:W-:Y:S02]  /*44d60*/  IMAD.MOV.U32 R19, RZ, RZ, R15 ;  /* 0x000000ffff137224 */ /* 0x000fe400078e000f */
[----:B------:R-:W-:Y:S01]  /*44d70*/  IMAD.MOV.U32 R15, RZ, RZ, R13 ;  /* 0x000000ffff0f7224 */ /* 0x000fe200078e000d */
[----:B------:R-:W-:Y:S02]  /*44d80*/  R2UR UR4, R14 ;  /* 0x000000000e0472ca */ /* 0x000fe400000e0000 */
        /* <DEDUP_REMOVED lines=30> */
[----:B------:R-:W-:Y:S02]  /*44f70*/  R2UR UR10, R2 ;  /* 0x00000000020a72ca */ /* 0x000fe400000e0000 */
[----:B------:R-:W-:-:S09]  /*44f80*/  R2UR UR11, R3 ;  /* 0x00000000030b72ca */ /* 0x000fd200000e0000 */
[----:B------:R-:W4:Y:S04]  /*44f90*/  LD.E R62, desc[UR8][R4.64+0xc] ;  /* 0x00000c08043e7980 */ /* 0x000f28000c101900 */
[----:B------:R-:W4:Y:S04]  /*44fa0*/  LD.E R63, desc[UR10][R4.64+0x14] ;  /* 0x0000140a043f7980 */ /* 0x000f28000c101900 */
[----:B--2---:R-:W2:Y:S01]  /*44fb0*/  LD.E R58, desc[UR4][R6.64] ;  /* 0x00000004063a7980 */ /* 0x004ea2000c101900 */
[----:B------:R-:W-:Y:S02]  /*44fc0*/  R2UR UR4, R2 ;  /* 0x00000000020472ca */ /* 0x000fe400000e0000 */
[----:B------:R-:W-:Y:S01]  /*44fd0*/  R2UR UR5, R3 ;  /* 0x00000000030572ca */ /* 0x000fe200000e0000 */
[----:B------:R-:W4:-:S12]  /*44fe0*/  LD.E R7, desc[UR12][R4.64+0x18] ;  /* 0x0000180c04077980 */ /* 0x000f18000c101900 */
[----:B------:R-:W4:Y:S01]  /*44ff0*/  LD.E R59, desc[UR4][R4.64] ;  /* 0x00000004043b7980 */ /* 0x000f22000c101900 */
[----:B------:R-:W-:Y:S02]  /*45000*/  R2UR UR4, R2 ;  /* 0x00000000020472ca */ /* 0x000fe400000e0000 */
[----:B------:R-:W-:Y:S02]  /*45010*/  R2UR UR5, R3 ;  /* 0x00000000030572ca */ /* 0x000fe400000e0000 */
[----:B---3--:R-:W-:-:S11]  /*45020*/  ISETP.NE.AND P1, PT, R9, 0x1, PT ;  /* 0x000000010900780c */ /* 0x008fd60003f25270 */
[----:B------:R-:W3:Y:S02]  /*45030*/  LD.E R56, desc[UR4][R56.64] ;  /* 0x0000000438387980 */ /* 0x000ee4000c101900 */
[C---:B------:R-:W-:Y:S02]  /*45040*/  @P1 R2UR UR4, R2.reuse ;  /* 0x00000000020412ca */ /* 0x040fe400000e0000 */
[C---:B------:R-:W-:Y:S02]  /*45050*/  @P1 R2UR UR5, R3.reuse ;  /* 0x00000000030512ca */ /* 0x040fe400000e0000 */
[----:B------:R-:W-:Y:S02]  /*45060*/  @P1 R2UR UR6, R2 ;  /* 0x00000000020612ca */ /* 0x000fe400000e0000 */
[----:B------:R-:W-:-:S09]  /*45070*/  @P1 R2UR UR7, R3 ;  /* 0x00000000030712ca */ /* 0x000fd200000e0000 */
[----:B------:R-:W3:Y:S01]  /*45080*/  @P1 LD.E R60, desc[UR4][R4.64+0x28] ;  /* 0x00002804043c1980 */ /* 0x000ee2000c101900 */
[C---:B------:R-:W-:Y:S02]  /*45090*/  R2UR UR4, R2.reuse ;  /* 0x00000000020472ca */ /* 0x040fe400000e0000 */
[C---:B------:R-:W-:Y:S01]  /*450a0*/  R2UR UR5, R3.reuse ;  /* 0x00000000030572ca */ /* 0x040fe200000e0000 */
[----:B------:R-:W3:Y:S01]  /*450b0*/  @P1 LD.E R61, desc[UR6][R4.64+0x2c] ;  /* 0x00002c06043d1980 */ /* 0x000ee2000c101900 */
[----:B------:R-:W-:Y:S02]  /*450c0*/  R2UR UR6, R2 ;  /* 0x00000000020672ca */ /* 0x000fe400000e0000 */
[----:B------:R-:W-:-:S09]  /*450d0*/  R2UR UR7, R3 ;  /* 0x00000000030772ca */ /* 0x000fd200000e0000 */
[----:B------:R-:W3:Y:S01]  /*450e0*/  LD.E R12, desc[UR4][R4.64+0x8] ;  /* 0x00000804040c7980 */ /* 0x000ee2000c101900 */
[----:B------:R-:W-:Y:S02]  /*450f0*/  R2UR UR4, R2 ;  /* 0x00000000020472ca */ /* 0x000fe400000e0000 */
[----:B------:R-:W-:Y:S01]  /*45100*/  R2UR UR5, R3 ;  /* 0x00000000030572ca */ /* 0x000fe200000e0000 */
[----:B------:R-:W3:-:S12]  /*45110*/  LD.E R9, desc[UR6][R4.64+0x4] ;  /* 0x0000040604097980 */ /* 0x000ed8000c101900 */
[----:B------:R-:W3:Y:S01]  /*45120*/  LD.E R57, desc[UR4][R4.64+0x10] ;  /* 0x0000100404397980 */ /* 0x000ee2000c101900 */
[----:B------:R-:W-:Y:S01]  /*45130*/  BSSY B1, `(.L_x_7353) ;  /* 0x000008c000017945 */ /* 0x000fe20003800000 */
[-C--:B--2---:R-:W-:Y:S01]  /*45140*/  FMUL.FTZ R6, R26, R58.reuse ;  /* 0x0000003a1a067220 */ /* 0x084fe20000410000 */
[-C--:B------:R-:W-:Y:S01]  /*45150*/  FMUL.FTZ R13, R24, R58.reuse ;  /* 0x0000003a180d7220 */ /* 0x080fe20000410000 */
[----:B------:R-:W-:-:S04]  /*45160*/  FMUL.FTZ R28, R28, R58 ;  /* 0x0000003a1c1c7220 */ /* 0x000fc80000410000 */
[----:B------:R0:W2:Y:S01]  /*45170*/  MUFU.TANH R65, R28 ;  /* 0x0000001c00417308 */ /* 0x0000a20000002400 */
[----:B----4-:R-:W-:-:S04]  /*45180*/  SHF.R.S32.HI R26, RZ, 0x1f, R59 ;  /* 0x0000001fff1a7819 */ /* 0x010fc8000001143b */
[----:B------:R-:W-:-:S04]  /*45190*/  LEA.HI R24, R26, R59, RZ, 0x7 ;  /* 0x0000003b1a187211 */ /* 0x000fc800078f38ff */
[----:B0-----:R-:W-:Y:S01]  /*451a0*/  LOP3.LUT R28, R24, 0xffffff80, RZ, 0xc0, !PT ;  /* 0xffffff80181c7812 */ /* 0x001fe200078ec0ff */
[----:B------:R-:W-:-:S04]  /*451b0*/  FMUL.FTZ R25, R25, R58 ;  /* 0x0000003a19197220 */ /* 0x000fc80000410000 */
[----:B------:R-:W-:Y:S01]  /*451c0*/  IMAD.IADD R28, R59, 0x1, -R28 ;  /* 0x000000013b1c7824 */ /* 0x000fe200078e0a1c */
[----:B------:R0:W4:Y:S01]  /*451d0*/  MUFU.TANH R64, R25 ;  /* 0x0000001900407308 */ /* 0x0001220000002400 */
[-C--:B-1----:R-:W-:Y:S01]  /*451e0*/  FMUL.FTZ R11, R27, R58.reuse ;  /* 0x0000003a1b0b7220 */ /* 0x082fe20000410000 */
[-C--:B------:R-:W-:Y:S01]  /*451f0*/  FMUL.FTZ R32, R32, R58.reuse ;  /* 0x0000003a20207220 */ /* 0x080fe20000410000 */
[----:B------:R-:W-:Y:S01]  /*45200*/  LEA.HI R27, R26, R59, RZ, 0x2 ;  /* 0x0000003b1a1b7211 */ /* 0x000fe200078f10ff */
[----:B------:R-:W-:Y:S01]  /*45210*/  FMUL.FTZ R15, R31, R58 ;  /* 0x0000003a1f0f7220 */ /* 0x000fe20000410000 */
[----:B0-----:R-:W-:-:S03]  /*45220*/  SHF.R.S32.HI R25, RZ, 0x1f, R28 ;  /* 0x0000001fff197819 */ /* 0x001fc6000001141c */
[----:B------:R0:W1:Y:S01]  /*45230*/  MUFU.TANH R31, R32 ;  /* 0x00000020001f7308 */ /* 0x0000620000002400 */
[----:B------:R-:W-:Y:S01]  /*45240*/  LEA.HI R26, R25, R28, RZ, 0x2 ;  /* 0x0000001c191a7211 */ /* 0x000fe200078f10ff */
[----:B------:R-:W-:-:S03]  /*45250*/  FMUL.FTZ R14, R30, R58 ;  /* 0x0000003a1e0e7220 */ /* 0x000fc60000410000 */
[--C-:B------:R-:W-:Y:S02]  /*45260*/  SHF.R.S32.HI R30, RZ, 0x1f, R26.reuse ;  /* 0x0000001fff1e7819 */ /* 0x100fe4000001141a */
[----:B0-----:R-:W-:Y:S02]  /*45270*/  LOP3.LUT R32, R27, 0xfffffffc, RZ, 0xc0, !PT ;  /* 0xfffffffc1b207812 */ /* 0x001fe400078ec0ff */
[----:B------:R-:W-:Y:S01]  /*45280*/  SHF.R.S32.HI R27, RZ, 0x2, R26 ;  /* 0x00000002ff1b7819 */ /* 0x000fe2000001141a */
[----:B------:R-:W-:Y:S01]  /*45290*/  FMUL.FTZ R29, R29, R58 ;  /* 0x0000003a1d1d7220 */ /* 0x000fe20000410000 */
[----:B------:R-:W-:Y:S01]  /*452a0*/  LEA.HI R25, R25, R28, RZ, 0x5 ;  /* 0x0000001c19197211 */ /* 0x000fe200078f28ff */
[----:B------:R-:W-:Y:S01]  /*452b0*/  IMAD.IADD R32, R59, 0x1, -R32 ;  /* 0x000000013b207824 */ /* 0x000fe200078e0a20 */
[----:B------:R-:W-:Y:S01]  /*452c0*/  LEA.HI R30, R30, R27, RZ, 0x3 ;  /* 0x0000001b1e1e7211 */ /* 0x000fe200078f18ff */
[----:B------:R0:W1:Y:S01]  /*452d0*/  MUFU.TANH R66, R29 ;  /* 0x0000001d00427308 */ /* 0x0000620000002400 */
[----:B------:R-:W-:-:S02]  /*452e0*/  SHF.R.S32.HI R25, RZ, 0x5, R25 ;  /* 0x00000005ff197819 */ /* 0x000fc40000011419 */
[----:B------:R-:W-:Y:S02]  /*452f0*/  LOP3.LUT R30, R30, 0xfffffff8, RZ, 0xc0, !PT ;  /* 0xfffffff81e1e7812 */ /* 0x000fe400078ec0ff */
[----:B0-----:R-:W-:Y:S01]  /*45300*/  LEA.HI R29, R32, R32, RZ, 0x1 ;  /* 0x00000020201d7211 */ /* 0x001fe200078f08ff */
[----:B---3--:R-:W-:Y:S02]  /*45310*/  IMAD R25, R56, 0x4, R25 ;  /* 0x0000000438197824 */ /* 0x008fe400078e0219 */
[----:B------:R-:W-:Y:S01]  /*45320*/  IMAD.IADD R30, R27, 0x1, -R30 ;  /* 0x000000011b1e7824 */ /* 0x000fe200078e0a1e */
[----:B------:R-:W-:-:S03]  /*45330*/  LOP3.LUT R29, R29, 0x1ffffffe, RZ, 0xc0, !PT ;  /* 0x1ffffffe1d1d7812 */ /* 0x000fc600078ec0ff */
[----:B------:R-:W-:Y:S02]  /*45340*/  IMAD.U32 R30, R25, 0x10, R30 ;  /* 0x00000010191e7824 */ /* 0x000fe400078e001e */
[----:B------:R-:W-:-:S04]  /*45350*/  IMAD.IADD R29, R32, 0x1, -R29 ;  /* 0x00000001201d7824 */ /* 0x000fc800078e0a1d */
[----:B------:R-:W-:-:S04]  /*45360*/  IMAD R29, R29, 0x8, R30 ;  /* 0x000000081d1d7824 */ /* 0x000fc800078e021e */
[----:B------:R-:W-:-:S04]  /*45370*/  @P1 IMAD.HI.U32 R60, R29, R60, RZ ;  /* 0x0000003c1d3c1227 */ /* 0x000fc800078e00ff */
[-C--:B------:R-:W-:Y:S01]  /*45380*/  FMUL.FTZ R21, R39, R58.reuse ;  /* 0x0000003a27157220 */ /* 0x080fe20000410000 */
[----:B------:R-:W-:Y:S01]  /*45390*/  @P1 SHF.R.U32.HI R29, RZ, R61, R60 ;  /* 0x0000003dff1d1219 */ /* 0x000fe2000001163c */
[-C--:B------:R-:W-:Y:S01]  /*453a0*/  FMUL.FTZ R19, R35, R58.reuse ;  /* 0x0000003a23137220 */ /* 0x080fe20000410000 */
[----:B------:R-:W-:Y:S01]  /*453b0*/  IMAD.SHL.U32 R35, R8, 0x40, RZ ;  /* 0x0000004008237824 */ /* 0x000fe200078e00ff */
[----:B------:R-:W-:Y:S02]  /*453c0*/  LOP3.LUT R25, R26, 0x7ffffffc, RZ, 0xc0, !PT ;  /* 0x7ffffffc1a197812 */ /* 0x000fe400078ec0ff */
[----:B------:R-:W0:Y:S01]  /*453d0*/  SHFL.IDX PT, R39, R29, RZ, 0x1c1f ;  /* 0x001c1fff1d277589 */ /* 0x000e2200000e0000 */
        /* <DEDUP_REMOVED lines=20> */
[----:B------:R-:W-:Y:S01]  /*45520*/  IADD3 R8, R12, 0x1, -R35 ;  /* 0x000000010c087810 */ /* 0x000fe20007ffe823 */
[----:B------:R-:W-:Y:S01]  /*45530*/  FMUL.FTZ R55, R55, R58 ;  /* 0x0000003a37377220 */ /* 0x000fe20000410000 */
[----:B------:R-:W-:Y:S01]  /*45540*/  IMAD.IADD R25, R28, 0x1, -R25 ;  /* 0x000000011c197824 */ /* 0x000fe200078e0a19 */
[----:B------:R-:W-:Y:S01]  /*45550*/  ISETP.GE.AND P2, PT, R7, 0x1, PT ;  /* 0x000000010700780c */ /* 0x000fe20003f46270 */
[----:B------:R-:W3:Y:S02]  /*45560*/  MUFU.TANH R13, R13 ;  /* 0x0000000d000d7308 */ /* 0x000ee40000002400 */
[----:B------:R-:W-:Y:S01]  /*45570*/  IMAD R26, R25, -0x2, R8 ;  /* 0xfffffffe191a7824 */ /* 0x000fe200078e0208 */
[----:B------:R-:W-:Y:S01]  /*45580*/  LOP3.LUT R27, RZ, R62, RZ, 0x33, !PT ;  /* 0x0000003eff1b7212 */ /* 0x000fe200078e33ff */
[----:B------:R-:W-:-:S04]  /*45590*/  IMAD.IADD R8, R12, 0x1, -R35 ;  /* 0x000000010c087824 */ /* 0x000fc800078e0a23 */
[----:B------:R-:W0:Y:S01]  /*455a0*/  MUFU.TANH R6, R6 ;  /* 0x0000000600067308 */ /* 0x000e220000002400 */
[----:B------:R-:W-:-:S07]  /*455b0*/  IMAD.IADD R26, R26, 0x1, -R9 ;  /* 0x000000011a1a7824 */ /* 0x000fce00078e0a09 */
        /* <DEDUP_REMOVED lines=27> */
[----:B------:R-:W1:Y:S01]  /*45770*/  MUFU.TANH R55, R55 ;  /* 0x0000003700377308 */ /* 0x000e620000002400 */
[----:B------:R-:W-:Y:S01]  /*45780*/  IMAD.IADD R34, R26, 0x1, R27 ;  /* 0x000000011a227824 */ /* 0x000fe200078e021b */
[----:B0-----:R-:W-:Y:S01]  /*45790*/  VIADDMNMX R8, R39, R57, R32, PT ;  /* 0x0000003927087246 */ /* 0x001fe20003800120 */
[----:B------:R-:W-:-:S02]  /*457a0*/  IMAD.IADD R63, R63, 0x1, -R35 ;  /* 0x000000013f3f7824 */ /* 0x000fc400078e0a23 */
        /* <DEDUP_REMOVED lines=18> */
.L_x_7358:
[----:B------:R-:W-:Y:S05]  /*458d0*/  BSYNC B3 ;  /* 0x0000000000037941 */ /* 0x000fea0003800000 */
.L_x_7357:
[----:B------:R-:W-:Y:S01]  /*458e0*/  LOP3.LUT R28, RZ, R28, RZ, 0x33, !PT ;  /* 0x0000001cff1c7212 */ /* 0x000fe200078e33ff */
[----:B------:R-:W-:Y:S06]  /*458f0*/  BRA `(.L_x_7359) ;  /* 0x0000000000287947 */ /* 0x000fec0003800000 */
.L_x_7356:
        /* <DEDUP_REMOVED lines=10> */
.L_x_7359:
[----:B------:R-:W-:Y:S05]  /*459a0*/  BSYNC B2 ;  /* 0x0000000000027941 */ /* 0x000fea0003800000 */
.L_x_7355:
[----:B------:R-:W-:-:S04]  /*459b0*/  IMAD R28, R7, R28, -R35 ;  /* 0x0000001c071c7224 */ /* 0x000fc800078e0a23 */
[----:B------:R-:W-:-:S05]  /*459c0*/  IMAD R27, R25, -0x2, R28 ;  /* 0xfffffffe191b7824 */ /* 0x000fca00078e021c */
[----:B------:R-:W-:Y:S02]  /*459d0*/  VIMNMX R26, R26, R27, !PT ;  /* 0x0000001b1a1a7248 */ /* 0x000fe40007fe0100 */
[----:B------:R-:W-:-:S07]  /*459e0*/  VIADDMNMX R8, R27, R7, R8, PT ;  /* 0x000000071b087246 */ /* 0x000fce0003800108 */
.L_x_7354:
[----:B------:R-:W-:Y:S05]  /*459f0*/  BSYNC B1 ;  /* 0x0000000000017941 */ /* 0x000fea0003800000 */
.L_x_7353:
[C---:B------:R-:W-:Y:S01]  /*45a00*/  ISETP.GE.AND P2, PT, R63.reuse, 0x9, PT ;  /* 0x000000093f00780c */ /* 0x040fe20003f46270 */
[----:B------:R-:W0:Y:S01]  /*45a10*/  SHFL.IDX PT, R29, R29, 0x1, 0x1c1f ;  /* 0x003c1f001d1d7f89 */ /* 0x000e2200000e0000 */
[C---:B------:R-:W-:Y:S01]  /*45a20*/  ISETP.GE.AND P1, PT, R63.reuse, 0x2, PT ;  /* 0x000000023f00780c */ /* 0x040fe20003f26270 */
[----:B------:R-:W-:Y:S01]  /*45a30*/  BSSY B1, `(.L_x_7360) ;  /* 0x0000070000017945 */ /* 0x000fe20003800000 */
[C---:B------:R-:W-:Y:S02]  /*45a40*/  ISETP.GT.AND P3, PT, R26.reuse, 0x8, !P2 ;  /* 0x000000081a00780c */ /* 0x040fe40005764270 */
[----:B------:R-:W-:Y:S02]  /*45a50*/  ISETP.GT.AND P4, PT, R26, 0x1, !P1 ;  /* 0x000000011a00780c */ /* 0x000fe40004f84270 */
[----:B------:R-:W-:Y:S02]  /*45a60*/  ISETP.LT.OR P3, PT, R8, 0x9, P3 ;  /* 0x000000090800780c */ /* 0x000fe40001f61670 */
[----:B------:R-:W-:-:S02]  /*45a70*/  ISETP.GE.AND P5, PT, R63, 0xa, PT ;  /* 0x0000000a3f00780c */ /* 0x000fc40003fa6270 */
[----:B------:R-:W-:Y:S02]  /*45a80*/  FSEL R65, R65, -INF , !P3 ;  /* 0xff80000041417808 */ /* 0x000fe40005800000 */
[----:B------:R-:W-:Y:S02]  /*45a90*/  ISETP.LT.OR P4, PT, R8, 0x2, P4 ;  /* 0x000000020800780c */ /* 0x000fe40002781670 */
        /* <DEDUP_REMOVED lines=62> */
[----:B0-----:R-:W-:Y:S01]  /*45e80*/  IMAD.IADD R13, R34, 0x1, R29 ;  /* 0x00000001220d7824 */ /* 0x001fe200078e021d */
[----:B------:R-:W-:-:S04]  /*45e90*/  ISETP.GE.AND P6, PT, R63, 0x3a, PT ;  /* 0x0000003a3f00780c */ /* 0x000fc80003fc6270 */
[----:B------:R-:W-:Y:S02]  /*45ea0*/  P2R R48, PR, RZ, 0x40 ;  /* 0x00000040ff307803 */ /* 0x000fe40000000000 */
[----:B------:R-:W-:-:S04]  /*45eb0*/  ISETP.GT.AND P6, PT, R26, 0x39, !P6 ;  /* 0x000000391a00780c */ /* 0x000fc800077c4270 */
[----:B------:R-:W-:Y:S02]  /*45ec0*/  ISETP.LT.OR P6, PT, R8, 0x3a, P6 ;  /* 0x0000003a0800780c */ /* 0x000fe400037c1670 */
[----:B------:R-:W-:Y:S02]  /*45ed0*/  VIADDMNMX R8, R29, R57, R32, PT ;  /* 0x000000391d087246 */ /* 0x000fe40003800120 */
        /* <DEDUP_REMOVED lines=19> */
.L_x_7365:
[----:B------:R-:W-:Y:S05]  /*46010*/  BSYNC B3 ;  /* 0x0000000000037941 */ /* 0x000fea0003800000 */
.L_x_7364:
[----:B------:R-:W-:Y:S01]  /*46020*/  LOP3.LUT R12, RZ, R12, RZ, 0x33, !PT ;  /* 0x0000000cff0c7212 */ /* 0x000fe200078e33ff */
[----:B------:R-:W-:Y:S06]  /*46030*/  BRA `(.L_x_7366) ;  /* 0x0000000000287947 */ /* 0x000fec0003800000 */
.L_x_7363:
        /* <DEDUP_REMOVED lines=10> */
.L_x_7366:
[----:B------:R-:W-:Y:S05]  /*460e0*/  BSYNC B2 ;  /* 0x0000000000027941 */ /* 0x000fea0003800000 */
.L_x_7362:
[----:B------:R-:W-:-:S04]  /*460f0*/  IMAD R12, R7, R12, -R35 ;  /* 0x0000000c070c7224 */ /* 0x000fc800078e0a23 */
[----:B------:R-:W-:-:S05]  /*46100*/  IMAD R12, R25, -0x2, R12 ;  /* 0xfffffffe190c7824 */ /* 0x000fca00078e020c */
[----:B------:R-:W-:Y:S02]  /*46110*/  VIADDMNMX R8, R12, R7, R8, PT ;  /* 0x000000070c087246 */ /* 0x000fe40003800108 */
[----:B------:R-:W-:-:S07]  /*46120*/  VIMNMX R13, R13, R12, !PT ;  /* 0x0000000c0d0d7248 */ /* 0x000fce0007fe0100 */
.L_x_7361:
[----:B------:R-:W-:Y:S05]  /*46130*/  BSYNC B1 ;  /* 0x0000000000017941 */ /* 0x000fea0003800000 */
.L_x_7360:
        /* <DEDUP_REMOVED lines=30> */
[C---:B------:R-:W-:Y:S02]  /*46320*/  ISETP.GT.AND P3, PT, R13.reuse, 0x30, !P3 ;  /* 0x000000300d00780c */ /* 0x040fe40005f64270 */
[----:B------:R-:W-:Y:S02]  /*46330*/  ISETP.LT.OR P1, PT, R8, 0x21, P1 ;  /* 0x000000210800780c */ /* 0x000fe40000f21670 */
[----:B------:R-:W-:Y:S02]  /*46340*/  ISETP.GT.AND P4, PT, R13, 0x31, !P4 ;  /* 0x000000310d00780c */ /* 0x000fe40006784270 */
[----:B------:R-:W-:-:S02]  /*46350*/  FSEL R11, R42, -INF , !P1 ;  /* 0xff8000002a0b7808 */ /* 0x000fc40004800000 */
[----:B------:R-:W-:Y:S02]  /*46360*/  ISETP.NE.AND P1, PT, R40, RZ, PT ;  /* 0x000000ff2800720c */ /* 0x000fe40003f25270 */
[----:B------:R-:W-:Y:S02]  /*46370*/  ISETP.NE.AND P6, PT, R48, RZ, PT ;  /* 0x000000ff3000720c */ /* 0x000fe40003fc5270 */
        /* <DEDUP_REMOVED lines=10> */
[----:B------:R-:W-:-:S04]  /*46420*/  FSEL R9, R6, -INF , !P1 ;  /* 0xff80000006097808 */ /* 0x000fc80004800000 */
[----:B------:R-:W-:-:S04]  /*46430*/  FMNMX.FTZ R7, R9, R12, !PT ;  /* 0x0000000c09077209 */ /* 0x000fc80007810000 */
[----:B------:R-:W-:-:S04]  /*46440*/  FMNMX.FTZ R6, R14, R7, !PT ;  /* 0x000000070e067209 */ /* 0x000fc80007810000 */
[----:B------:R-:W-:-:S04]  /*46450*/  FMNMX.FTZ R7, R15, R6, !PT ;  /* 0x000000060f077209 */ /* 0x000fc80007810000 */
[----:B------:R-:W-:-:S04]  /*46460*/  FMNMX.FTZ R6, R18, R7, !PT ;  /* 0x0000000712067209 */ /* 0x000fc80007810000 */
[----:B------:R-:W-:-:S04]  /*46470*/  FMNMX.FTZ R7, R19, R6, !PT ;  /* 0x0000000613077209 */ /* 0x000fc80007810000 */
[----:B------:R-:W-:-:S04]  /*46480*/  FMNMX.FTZ R6, R20, R7, !PT ;  /* 0x0000000714067209 */ /* 0x000fc80007810000 */
[----:B------:R-:W-:Y:S02]  /*46490*/  FMNMX.FTZ R6, R21, R6, !PT ;  /* 0x0000000615067209 */ /* 0x000fe40007810000 */
[----:B------:R-:W-:Y:S02]  /*464a0*/  ISETP.GT.AND P1, PT, R13, 0x29, !P2 ;  /* 0x000000290d00780c */ /* 0x000fe40005724270 */
[----:B------:R-:W-:Y:S02]  /*464b0*/  FMNMX.FTZ R6, R11, R6, !PT ;  /* 0x000000060b067209 */ /* 0x000fe40007810000 */
[C---:B------:R-:W-:Y:S02]  /*464c0*/  ISETP.LT.OR P1, PT, R8.reuse, 0x2a, P1 ;  /* 0x0000002a0800780c */ /* 0x040fe40000f21670 */
[----:B------:R-:W-:Y:S02]  /*464d0*/  FMNMX.FTZ R7, R25, R6, !PT ;  /* 0x0000000619077209 */ /* 0x000fe40007810000 */
[----:B------:R-:W-:-:S02]  /*464e0*/  ISETP.LT.OR P3, PT, R8, 0x31, P3 ;  /* 0x000000310800780c */ /* 0x000fc40001f61670 */
[----:B------:R-:W-:Y:S02]  /*464f0*/  FSEL R24, R24, -INF , !P1 ;  /* 0xff80000018187808 */ /* 0x000fe40004800000 */
[----:B------:R-:W-:Y:S02]  /*46500*/  FMNMX.FTZ R7, R26, R7, !PT ;  /* 0x000000071a077209 */ /* 0x000fe40007810000 */
[----:B------:R-:W-:Y:S02]  /*46510*/  ISETP.GT.AND P5, PT, R13, 0x38, !P5 ;  /* 0x000000380d00780c */ /* 0x000fe40006fa4270 */
[----:B------:R-:W-:Y:S02]  /*46520*/  ISETP.LT.OR P4, PT, R8, 0x32, P4 ;  /* 0x000000320800780c */ /* 0x000fe40002781670 */
[----:B------:R-:W-:Y:S02]  /*46530*/  FSEL R27, R50, -INF , !P3 ;  /* 0xff800000321b7808 */ /* 0x000fe40005800000 */
[----:B------:R-:W-:-:S02]  /*46540*/  FMNMX.FTZ R6, R24, R7, !PT ;  /* 0x0000000718067209 */ /* 0x000fc40007810000 */
[----:B------:R-:W-:Y:S02]  /*46550*/  ISETP.GT.AND P1, PT, R13, 0x39, !P6 ;  /* 0x000000390d00780c */ /* 0x000fe40007724270 */
[C---:B------:R-:W-:Y:S02]  /*46560*/  ISETP.LT.OR P5, PT, R8.reuse, 0x39, P5 ;  /* 0x000000390800780c */ /* 0x040fe40002fa1670 */
[----:B------:R-:W-:Y:S02]  /*46570*/  FSEL R13, R51, -INF , !P4 ;  /* 0xff800000330d7808 */ /* 0x000fe40006000000 */
[----:B------:R-:W-:Y:S02]  /*46580*/  FMNMX.FTZ R6, R27, R6, !PT ;  /* 0x000000061b067209 */ /* 0x000fe40007810000 */
[----:B------:R-:W-:Y:S02]  /*46590*/  ISETP.LT.OR P1, PT, R8, 0x3a, P1 ;  /* 0x0000003a0800780c */ /* 0x000fe40000f21670 */
[----:B------:R-:W-:-:S02]  /*465a0*/  R2UR UR4, R2 ;  /* 0x00000000020472ca */ /* 0x000fc400000e0000 */
[----:B------:R-:W-:Y:S02]  /*465b0*/  R2UR UR5, R3 ;  /* 0x00000000030572ca */ /* 0x000fe400000e0000 */
[----:B------:R-:W-:Y:S02]  /*465c0*/  FSEL R8, R54, -INF , !P5 ;  /* 0xff80000036087808 */ /* 0x000fe40006800000 */
[----:B------:R-:W-:Y:S02]  /*465d0*/  FMNMX.FTZ R7, R13, R6, !PT ;  /* 0x000000060d077209 */ /* 0x000fe40007810000 */
[----:B------:R-:W-:Y:S02]  /*465e0*/  R2UR UR6, R2 ;  /* 0x00000000020672ca */ /* 0x000fe400000e0000 */
[----:B------:R-:W-:Y:S02]  /*465f0*/  R2UR UR7, R3 ;  /* 0x00000000030772ca */ /* 0x000fe400000e0000 */
[----:B------:R-:W-:-:S02]  /*46600*/  FSEL R28, R55, -INF , !P1 ;  /* 0xff800000371c7808 */ /* 0x000fc40004800000 */
[----:B------:R-:W-:-:S04]  /*46610*/  FMNMX.FTZ R7, R8, R7, !PT ;  /* 0x0000000708077209 */ /* 0x000fc80007810000 */
[----:B------:R-:W-:-:S05]  /*46620*/  FMNMX.FTZ R7, R28, R7, !PT ;  /* 0x000000071c077209 */ /* 0x000fca0007810000 */
[----:B--2---:R-:W-:Y:S04]  /*46630*/  ST.E desc[UR4][R4.64+0x4], R7 ;  /* 0x0000040704007985 */ /* 0x004fe8000c101904 */
[----:B------:R-:W2:Y:S01]  /*46640*/  LD.E R32, desc[UR6][R4.64+0x4] ;  /* 0x0000040604207980 */ /* 0x000ea2000c101900 */
        /* <DEDUP_REMOVED lines=15> */
[----:B------:R-:W0:Y:S01]  /*46740*/  SHFL.BFLY PT, R6, R29, 0x2, 0x1f ;  /* 0x0c401f001d067f89 */ /* 0x000e2200000e0000 */
[----:B------:R-:W-:Y:S02]  /*46750*/  R2UR UR8, R2 ;  /* 0x00000000020872ca */ /* 0x000fe400000e0000 */
[----:B------:R-:W-:Y:S02]  /*46760*/  R2UR UR9, R3 ;  /* 0x00000000030972ca */ /* 0x000fe400000e0000 */
[----:B0-----:R-:W-:Y:S01]  /*46770*/  FMNMX.FTZ R30, R29, R6, !PT ;  /* 0x000000061d1e7209 */ /* 0x001fe20007810000 */
[----:B------:R-:W-:Y:S04]  /*46780*/  ST.E desc[UR4][R4.64], R29 ;  /* 0x0000001d04007985 */ /* 0x000fe8000c101904 */
[----:B--2---:R-:W0:Y:S02]  /*46790*/  SHFL.BFLY PT, R7, R32, 0x2, 0x1f ;  /* 0x0c401f0020077f89 */ /* 0x004e2400000e0000 */
[----:B0-----:R-:W-:-:S02]  /*467a0*/  FMNMX.FTZ R33, R32, R7, !PT ;  /* 0x0000000720217209 */ /* 0x001fc40007810000 */
[----:B------:R-:W0:Y:S04]  /*467b0*/  SHFL.BFLY PT, R7, R30, 0x1, 0x1f ;  /* 0x0c201f001e077f89 */ /* 0x000e2800000e0000 */
[----:B------:R-:W1:Y:S01]  /*467c0*/  SHFL.BFLY PT, R6, R33, 0x1, 0x1f ;  /* 0x0c201f0021067f89 */ /* 0x000e6200000e0000 */
[----:B0-----:R-:W-:Y:S02]  /*467d0*/  FMNMX.FTZ R31, R30, R7, !PT ;  /* 0x000000071e1f7209 */ /* 0x001fe40007810000 */
[----:B-1----:R-:W-:-:S03]  /*467e0*/  FMNMX.FTZ R35, R33, R6, !PT ;  /* 0x0000000621237209 */ /* 0x002fc60007810000 */
[----:B------:R-:W-:Y:S04]  /*467f0*/  ST.E desc[UR6][R4.64], R31 ;  /* 0x0000001f04007985 */ /* 0x000fe8000c101906 */
[----:B------:R0:W-:Y:S04]  /*46800*/  ST.E desc[UR8][R4.64+0x4], R35 ;  /* 0x0000042304007985 */ /* 0x0001e8000c101908 */
[----:B------:R-:W2:Y:S04]  /*46810*/  LDL.64 R6, [R0+0x70] ;  /* 0x0000700000067983 */ /* 0x000ea80000100a00 */
[----:B--2---:R-:W2:Y:S04]  /*46820*/  LD.E R33, desc[UR6][R6.64+0x20] ;  /* 0x0000200606217980 */ /* 0x004ea8000c101900 */
[----:B------:R-:W2:Y:S04]  /*46830*/  LD.E R30, desc[UR4][R6.64] ;  /* 0x00000004061e7980 */ /* 0x000ea8000c101900 */
[----:B------:R-:W3:Y:S01]  /*46840*/  LD.E R44, desc[UR4][R6.64+0x4] ;  /* 0x00000404062c7980 */ /* 0x000ee2000c101900 */
[C---:B--2---:R-:W-:Y:S01]  /*46850*/  FMUL.FTZ R32, R30.reuse, R33 ;  /* 0x000000211e207220 */ /* 0x044fe20000410000 */
[----:B------:R-:W-:-:S04]  /*46860*/  FSETP.NEU.FTZ.AND P1, PT, R30, -INF , PT ;  /* 0xff8000001e00780b */ /* 0x000fc80003f3d000 */
[----:B------:R-:W-:Y:S02]  /*46870*/  FSEL R32, R32, RZ, P1 ;  /* 0x000000ff20207208 */ /* 0x000fe40000800000 */
[----:B---3--:R-:W-:-:S03]  /*46880*/  FSETP.NEU.FTZ.AND P1, PT, R44, -INF , PT ;  /* 0xff8000002c00780b */ /* 0x008fc60003f3d000 */
[-CC-:B------:R-:W-:Y:S01]  /*46890*/  FFMA.FTZ R38, R41, R33.reuse, -R32.reuse ;  /* 0x0000002129267223 */ /* 0x180fe20000010820 */
[-CC-:B------:R-:W-:Y:S01]  /*468a0*/  FFMA.FTZ R41, R45, R33.reuse, -R32.reuse ;  /* 0x000000212d297223 */ /* 0x180fe20000010820 */
[----:B------:R-:W-:Y:S01]  /*468b0*/  FMUL.FTZ R45, R33, R44 ;  /* 0x0000002c212d7220 */ /* 0x000fe20000410000 */
[-CC-:B0-----:R-:W-:Y:S02]  /*468c0*/  FFMA.FTZ R5, R39, R33.reuse, -R32.reuse ;  /* 0x0000002127057223 */ /* 0x181fe40000010820 */
[----:B------:R0:W-:Y:S01]  /*468d0*/  MUFU.EX2 R39, R38 ;  /* 0x0000002600277308 */ /* 0x0001e20000000800 */
[-CC-:B------:R-:W-:Y:S01]  /*468e0*/  FFMA.FTZ R4, R37, R33.reuse, -R32.reuse ;  /* 0x0000002125047223 */ /* 0x180fe20000010820 */
[----:B------:R-:W-:Y:S01]  /*468f0*/  FFMA.FTZ R30, R65, R33, -R32 ;  /* 0x00000021411e7223 */ /* 0x000fe20000010820 */
[----:B0-----:R-:W-:-:S05]  /*46900*/  FSEL R38, R45, RZ, P1 ;  /* 0x000000ff2d267208 */ /* 0x001fca0000800000 */
[----:B------:R-:W-:Y:S01]  /*46910*/  MUFU.EX2 R168, R4 ;  /* 0x0000000400a87308 */ /* 0x000fe20000000800 */
[-CC-:B------:R-:W-:Y:S01]  /*46920*/  FFMA.FTZ R9, R9, R33.reuse, -R38.reuse ;  /* 0x0000002109097223 */ /* 0x180fe20000010826 */
[-CC-:B------:R-:W-:Y:S01]  /*46930*/  FFMA.FTZ R12, R12, R33.reuse, -R38.reuse ;  /* 0x000000210c0c7223 */ /* 0x180fe20000010826 */
[----:B------:R-:W-:-:S05]  /*46940*/  FFMA.FTZ R14, R14, R33, -R38 ;  /* 0x000000210e0e7223 */ /* 0x000fca0000010826 */
[----:B------:R0:W-:Y:S01]  /*46950*/  MUFU.EX2 R29, R5 ;  /* 0x00000005001d7308 */ /* 0x0001e20000000800 */
[-C--:B------:R-:W-:Y:S01]  /*46960*/  FFMA.FTZ R31, R47, R33.reuse, -R32 ;  /* 0x000000212f1f7223 */ /* 0x080fe20000010820 */
[-C--:B------:R-:W-:Y:S01]  /*46970*/  FFMA.FTZ R15, R15, R33.reuse, -R38 ;  /* 0x000000210f0f7223 */ /* 0x080fe20000010826 */
[----:B------:R-:W-:-:S05]  /*46980*/  FFMA.FTZ R34, R59, R33, -R32 ;  /* 0x000000213b227223 */ /* 0x000fca0000010820 */
[----:B------:R-:W-:Y:S01]  /*46990*/  MUFU.EX2 R169, R9 ;  /* 0x0000000900a97308 */ /* 0x000fe20000000800 */
[-C--:B0-----:R-:W-:Y:S01]  /*469a0*/  FFMA.FTZ R5, R69, R33.reuse, -R32 ;  /* 0x0000002145057223 */ /* 0x081fe20000010820 */
[----:B------:R-:W-:-:S06]  /*469b0*/  FFMA.FTZ R18, R18, R33, -R38 ;  /* 0x0000002112127223 */ /* 0x000fcc0000010826 */
[----:B------:R-:W0:Y:S01]  /*469c0*/  MUFU.EX2 R44, R12 ;  /* 0x0000000c002c7308 */ /* 0x000e220000000800 */
[----:B------:R-:W-:-:S07]  /*469d0*/  FFMA.FTZ R35, R61, R33, -R32 ;  /* 0x000000213d237223 */ /* 0x000fce0000010820 */
[----:B------:R-:W-:Y:S01]  /*469e0*/  MUFU.EX2 R30, R30 ;  /* 0x0000001e001e7308 */ /* 0x000fe20000000800 */
[-C--:B------:R-:W-:Y:S01]  /*469f0*/  FFMA.FTZ R4, R67, R33.reuse, -R32 ;  /* 0x0000002143047223 */ /* 0x080fe20000010820 */
[----:B------:R-:W-:-:S06]  /*46a00*/  FFMA.FTZ R19, R19, R33, -R38 ;  /* 0x0000002113137223 */ /* 0x000fcc0000010826 */
[----:B------:R-:W1:Y:S01]  /*46a10*/  MUFU.EX2 R14, R14 ;  /* 0x0000000e000e7308 */ /* 0x000e620000000800 */
[----:B------:R-:W-:-:S07]  /*46a20*/  FFMA.FTZ R20, R20, R33, -R38 ;  /* 0x0000002114147223 */ /* 0x000fce0000010826 */
[----:B------:R-:W-:Y:S08]  /*46a30*/  MUFU.EX2 R31, R31 ;  /* 0x0000001f001f7308 */ /* 0x000ff00000000800 */
[----:B------:R-:W2:Y:S01]  /*46a40*/  MUFU.EX2 R15, R15 ;  /* 0x0000000f000f7308 */ /* 0x000ea20000000800 */
[----:B0-----:R-:W-:-:S07]  /*46a50*/  FADD.FTZ R9, R169, R44 ;  /* 0x0000002ca9097221 */ /* 0x001fce0000010000 */
[----:B------:R0:W-:Y:S01]  /*46a60*/  MUFU.EX2 R37, R5 ;  /* 0x0000000500257308 */ /* 0x0001e20000000800 */
[----:B------:R-:W-:-:S07]  /*46a70*/  FFMA.FTZ R21, R21, R33, -R38 ;  /* 0x0000002115157223 */ /* 0x000fce0000010826 */
[----:B------:R-:W3:Y:S01]  /*46a80*/  MUFU.EX2 R34, R34 ;  /* 0x0000002200227308 */ /* 0x000ee20000000800 */
[----:B0-----:R-:W-:-:S07]  /*46a90*/  FFMA.FTZ R5, R49, R33, -R32 ;  /* 0x0000002131057223 */ /* 0x001fce0000010820 */
[----:B------:R-:W0:Y:S01]  /*46aa0*/  MUFU.EX2 R18, R18 ;  /* 0x0000001200127308 */ /* 0x000e220000000800 */
[----:B------:R-:W-:-:S07]  /*46ab0*/  FFMA.FTZ R36, R71, R33, -R32 ;  /* 0x0000002147247223 */ /* 0x000fce0000010820 */
[----:B------:R4:W-:Y:S01]  /*46ac0*/  MUFU.EX2 R174, R4 ;  /* 0x0000000400ae7308 */ /* 0x0009e20000000800 */
[----:B-1----:R-:W-:-:S07]  /*46ad0*/  FADD.FTZ R12, R14, R9 ;  /* 0x000000090e0c7221 */ /* 0x002fce0000010000 */
[----:B------:R-:W1:Y:S01]  /*46ae0*/  MUFU.EX2 R35, R35 ;  /* 0x0000002300237308 */ /* 0x000e620000000800 */
[----:B----4-:R-:W-:-:S07]  /*46af0*/  FFMA.FTZ R4, R75, R33, -R32 ;  /* 0x000000214b047223 */ /* 0x010fce0000010820 */
[----:B------:R4:W-:Y:S01]  /*46b00*/  MUFU.EX2 R43, R5 ;  /* 0x00000005002b7308 */ /* 0x0009e20000000800 */
[----:B------:R-:W-:-:S07]  /*46b10*/  FFMA.FTZ R11, R11, R33, -R38 ;  /* 0x000000210b0b7223 */ /* 0x000fce0000010826 */
[----:B------:R-:W5:Y:S01]  /*46b20*/  MUFU.EX2 R19, R19 ;  /* 0x0000001300137308 */ /* 0x000f620000000800 */
[----:B----4-:R-:W-:Y:S01]  /*46b30*/  FADD.FTZ R5, R168, R29 ;  /* 0x0000001da8057221 */ /* 0x010fe20000010000 */
[----:B------:R-:W-:-:S06]  /*46b40*/  FFMA.FTZ R40, R73, R33, -R32 ;  /* 0x0000002149287223 */ /* 0x000fcc0000010820 */
[----:B------:R4:W-:Y:S01]  /*46b50*/  MUFU.EX2 R180, R4 ;  /* 0x0000000400b47308 */ /* 0x0009e20000000800 */
[----:B------:R-:W-:Y:S01]  /*46b60*/  FFMA.FTZ R42, R77, R33, -R32 ;  /* 0x000000214d2a7223 */ /* 0x000fe20000010820 */
[----:B--2---:R-:W-:-:S06]  /*46b70*/  FADD.FTZ R9, R15, R12 ;  /* 0x0000000c0f097221 */ /* 0x004fcc0000010000 */
[----:B------:R-:W2:Y:S01]  /*46b80*/  MUFU.EX2 R20, R20 ;  /* 0x0000001400147308 */ /* 0x000ea20000000800 */
[----:B----4-:R-:W-:Y:S01]  /*46b90*/  FADD.FTZ R4, R30, R5 ;  /* 0x000000051e047221 */ /* 0x010fe20000010000 */
[----:B------:R-:W-:-:S03]  /*46ba0*/  FFMA.FTZ R32, R53, R33, -R32 ;  /* 0x0000002135207223 */ /* 0x000fc60000010820 */
[----:B------:R-:W-:-:S03]  /*46bb0*/  FADD.FTZ R5, R31, R4 ;  /* 0x000000041f057221 */ /* 0x000fc60000010000 */
[----:B------:R-:W4:Y:S01]  /*46bc0*/  MUFU.EX2 R21, R21 ;  /* 0x0000001500157308 */ /* 0x000f220000000800 */
[-CC-:B------:R-:W-:Y:S01]  /*46bd0*/  FFMA.FTZ R25, R25, R33.reuse, -R38.reuse ;  /* 0x0000002119197223 */ /* 0x180fe20000010826 */
[----:B---3--:R-:W-:Y:S01]  /*46be0*/  FADD.FTZ R4, R34, R5 ;  /* 0x0000000522047221 */ /* 0x008fe20000010000 */
[----:B0-----:R-:W-:Y:S01]  /*46bf0*/  FADD.FTZ R12, R18, R9 ;  /* 0x00000009120c7221 */ /* 0x001fe20000010000 */
[----:B------:R-:W-:-:S04]  /*46c00*/  FFMA.FTZ R26, R26, R33, -R38 ;  /* 0x000000211a1a7223 */ /* 0x000fc80000010826 */
[----:B------:R-:W0:Y:S01]  /*46c10*/  MUFU.EX2 R36, R36 ;  /* 0x0000002400247308 */ /* 0x000e220000000800 */
[----:B-1----:R-:W-:Y:S01]  /*46c20*/  FADD.FTZ R5, R35, R4 ;  /* 0x0000000423057221 */ /* 0x002fe20000010000 */
[----:B-----5:R-:W-:-:S06]  /*46c30*/  FADD.FTZ R9, R19, R12 ;  /* 0x0000000c13097221 */ /* 0x020fcc0000010000 */
[----:B------:R-:W1:Y:S01]  /*46c40*/  MUFU.EX2 R11, R11 ;  /* 0x0000000b000b7308 */ /* 0x000e620000000800 */
[----:B------:R-:W-:Y:S01]  /*46c50*/  FFMA.FTZ R24, R24, R33, -R38 ;  /* 0x0000002118187223 */ /* 0x000fe20000010826 */
[----:B------:R-:W-:-:S06]  /*46c60*/  FADD.FTZ R4, R174, R5 ;  /* 0x00000005ae047221 */ /* 0x000fcc0000010000 */
[----:B------:R-:W-:Y:S01]  /*46c70*/  MUFU.EX2 R45, R32 ;  /* 0x00000020002d7308 */ /* 0x000fe20000000800 */
[----:B--2---:R-:W-:Y:S01]  /*46c80*/  FADD.FTZ R12, R20, R9 ;  /* 0x00000009140c7221 */ /* 0x004fe20000010000 */
[----:B------:R-:W-:-:S06]  /*46c90*/  FFMA.FTZ R27, R27, R33, -R38 ;  /* 0x000000211b1b7223 */ /* 0x000fcc0000010826 */
[----:B------:R-:W2:Y:S01]  /*46ca0*/  MUFU.EX2 R32, R25 ;  /* 0x0000001900207308 */ /* 0x000ea20000000800 */
[----:B------:R-:W-:Y:S01]  /*46cb0*/  FADD.FTZ R5, R37, R4 ;  /* 0x0000000425057221 */ /* 0x000fe20000010000 */
[----:B----4-:R-:W-:-:S06]  /*46cc0*/  FADD.FTZ R12, R21, R12 ;  /* 0x0000000c150c7221 */ /* 0x010fcc0000010000 */
[----:B------:R-:W3:Y:S08]  /*46cd0*/  MUFU.EX2 R40, R40 ;  /* 0x0000002800287308 */ /* 0x000ef00000000800 */
[----:B------:R-:W4:Y:S01]  /*46ce0*/  MUFU.EX2 R26, R26 ;  /* 0x0000001a001a7308 */ /* 0x000f220000000800 */
[----:B------:R-:W-:Y:S01]  /*46cf0*/  FFMA.FTZ R13, R13, R33, -R38 ;  /* 0x000000210d0d7223 */ /* 0x000fe20000010826 */
[----:B0-----:R-:W-:-:S06]  /*46d00*/  FADD.FTZ R4, R36, R5 ;  /* 0x0000000524047221 */ /* 0x001fcc0000010000 */
[----:B------:R-:W0:Y:S01]  /*46d10*/  MUFU.EX2 R41, R41 ;  /* 0x0000002900297308 */ /* 0x000e220000000800 */
[----:B-1----:R-:W-:-:S07]  /*46d20*/  FADD.FTZ R5, R11, R12 ;  /* 0x0000000c0b057221 */ /* 0x002fce0000010000 */
[----:B------:R-:W1:Y:S01]  /*46d30*/  MUFU.EX2 R179, R24 ;  /* 0x0000001800b37308 */ /* 0x000e620000000800 */
[----:B------:R-:W-:Y:S01]  /*46d40*/  FFMA.FTZ R8, R8, R33, -R38 ;  /* 0x0000002108087223 */ /* 0x000fe20000010826 */
[----:B------:R-:W-:Y:S01]  /*46d50*/  FADD.FTZ R9, R39, R4 ;  /* 0x0000000427097221 */ /* 0x000fe20000010000 */
[----:B--2---:R-:W-:-:S05]  /*46d60*/  FADD.FTZ R5, R32, R5 ;  /* 0x0000000520057221 */ /* 0x004fca0000010000 */
[----:B------:R-:W2:Y:S01]  /*46d70*/  MUFU.EX2 R27, R27 ;  /* 0x0000001b001b7308 */ /* 0x000ea20000000800 */
[----:B------:R-:W-:Y:S01]  /*46d80*/  FFMA.FTZ R28, R28, R33, -R38 ;  /* 0x000000211c1c7223 */ /* 0x000fe20000010826 */
[----:B---3--:R-:W-:Y:S01]  /*46d90*/  FADD.FTZ R4, R40, R9 ;  /* 0x0000000928047221 */ /* 0x008fe20000010000 */
[----:B----4-:R-:W-:-:S05]  /*46da0*/  FADD.FTZ R12, R26, R5 ;  /* 0x000000051a0c7221 */ /* 0x010fca0000010000 */
[----:B------:R-:W3:Y:S01]  /*46db0*/  MUFU.EX2 R24, R13 ;  /* 0x0000000d00187308 */ /* 0x000ee20000000800 */
[----:B0-----:R-:W-:Y:S01]  /*46dc0*/  FADD.FTZ R5, R41, R4 ;  /* 0x0000000429057221 */ /* 0x001fe20000010000 */
[----:B-1----:R-:W-:-:S06]  /*46dd0*/  FADD.FTZ R12, R179, R12 ;  /* 0x0000000cb30c7221 */ /* 0x002fcc0000010000 */
[----:B------:R-:W0:Y:S08]  /*46de0*/  MUFU.EX2 R42, R42 ;  /* 0x0000002a002a7308 */ /* 0x000e300000000800 */
[----:B------:R0:W1:Y:S01]  /*46df0*/  MUFU.EX2 R183, R8 ;  /* 0x0000000800b77308 */ /* 0x0000620000000800 */
[----:B------:R-:W-:Y:S01]  /*46e00*/  FADD.FTZ R4, R180, R5 ;  /* 0x00000005b4047221 */ /* 0x000fe20000010000 */
[----:B--2---:R-:W-:-:S06]  /*46e10*/  FADD.FTZ R5, R27, R12 ;  /* 0x0000000c1b057221 */ /* 0x004fcc0000010000 */
[----:B------:R-:W2:Y:S01]  /*46e20*/  MUFU.EX2 R28, R28 ;  /* 0x0000001c001c7308 */ /* 0x000ea20000000800 */
[----:B------:R-:W-:Y:S01]  /*46e30*/  FADD.FTZ R9, R43, R4 ;  /* 0x000000042b097221 */ /* 0x000fe20000010000 */
[----:B---3--:R-:W-:-:S03]  /*46e40*/  FADD.FTZ R4, R24, R5 ;  /* 0x0000000518047221 */ /* 0x008fc60000010000 */
[----:B0-----:R-:W-:Y:S01]  /*46e50*/  FADD.FTZ R8, R42, R9 ;  /* 0x000000092a087221 */ /* 0x001fe20000010000 */
[----:B-1----:R-:W-:-:S03]  /*46e60*/  FADD.FTZ R5, R183, R4 ;  /* 0x00000004b7057221 */ /* 0x002fc60000010000 */
[----:B------:R-:W-:Y:S01]  /*46e70*/  FADD.FTZ R25, R45, R8 ;  /* 0x000000082d197221 */ /* 0x000fe20000010000 */
[----:B--2---:R-:W-:-:S04]  /*46e80*/  FADD.FTZ R33, R28, R5 ;  /* 0x000000051c217221 */ /* 0x004fc80000010000 */
[----:B------:R-:W-:Y:S04]  /*46e90*/  ST.E desc[UR4][R6.64+0x10], R25 ;  /* 0x0000101906007985 */ /* 0x000fe8000c101904 */
[----:B------:R0:W-:Y:S04]  /*46ea0*/  ST.E desc[UR6][R6.64+0x14], R33 ;  /* 0x0000142106007985 */ /* 0x0001e8000c101906 */
[----:B------:R-:W2:Y:S01]  /*46eb0*/  LDL.64 R8, [R0+0x80] ;  /* 0x0000800000087983 */ /* 0x000ea20000100a00 */
[----:B------:R-:W-:Y:S06]  /*46ec0*/  BAR.SYNC.DEFER_BLOCKING 0xf, 0x100 ;  /* 0x03c4000000007b1d */ /* 0x000fec0000010000 */
[----:B------:R-:W3:Y:S01]  /*46ed0*/  LDL.64 R4, [R0+0x88] ;  /* 0x0000880000047983 */ /* 0x000ee20000100a00 */
[----:B------:R-:W-:-:S02]  /*46ee0*/  F2FP.BF16.F32.PACK_AB R168, R29, R168 ;  /* 0x000000a81da8723e */ /* 0x000fc400000010ff */
[----:B------:R-:W-:Y:S01]  /*46ef0*/  F2FP.BF16.F32.PACK_AB R170, R31, R30 ;  /* 0x0000001e1faa723e */ /* 0x000fe200000010ff */
[----:B0-----:R-:W4:Y:S04]  /*46f00*/  LDL.64 R6, [R0+0x90] ;  /* 0x0000900000067983 */ /* 0x001f280000100a00 */
[----:B--2---:R-:W2:Y:S04]  /*46f10*/  LD.E.64 R8, desc[UR4][R8.64+0x10] ;  /* 0x0000100408087980 */ /* 0x004ea8000c101b00 */
[----:B--2---:R-:W2:Y:S04]  /*46f20*/  LD.E.64 R12, desc[UR6][R8.64+0x8] ;  /* 0x00000806080c7980 */ /* 0x004ea8000c101b00 */
[----:B------:R-:W5:Y:S01]  /*46f30*/  LD.E.64 R46, desc[UR4][R8.64] ;  /* 0x00000004082e7980 */ /* 0x000f62000c101b00 */
[----:B------:R-:W-:-:S02]  /*46f40*/  F2FP.BF16.F32.PACK_AB R169, R44, R169 ;  /* 0x000000a92ca9723e */ /* 0x000fc400000010ff */
[----:B------:R-:W-:Y:S02]  /*46f50*/  F2FP.BF16.F32.PACK_AB R171, R15, R14 ;  /* 0x0000000e0fab723e */ /* 0x000fe400000010ff */
[----:B------:R-:W-:Y:S02]  /*46f60*/  F2FP.BF16.F32.PACK_AB R172, R35, R34 ;  /* 0x0000002223ac723e */ /* 0x000fe400000010ff */
[----:B------:R-:W-:Y:S02]  /*46f70*/  F2FP.BF16.F32.PACK_AB R174, R37, R174 ;  /* 0x000000ae25ae723e */ /* 0x000fe400000010ff */
[----:B------:R-:W-:Y:S01]  /*46f80*/  F2FP.BF16.F32.PACK_AB R173, R19, R18 ;  /* 0x0000001213ad723e */ /* 0x000fe200000010ff */
[----:B------:R-:W4:Y:S01]  /*46f90*/  LDL.64 R8, [R0] ;  /* 0x0000000000087983 */ /* 0x000f220000100a00 */
        /* <DEDUP_REMOVED lines=9> */
[----:B--2---:R-:W-:-:S05]  /*47030*/  MOV R25, R12 ;  /* 0x0000000c00197202 */ /* 0x004fca0000000f00 */
[--C-:B-----5:R-:W-:Y:S02]  /*47040*/  IMAD R47, R47, 0x2, R25.reuse ;  /* 0x000000022f2f7824 */ /* 0x120fe400078e0219 */
[C---:B------:R-:W-:Y:S02]  /*47050*/  IMAD R12, R46.reuse, 0x2, R25 ;  /* 0x000000022e0c7824 */ /* 0x040fe400078e0219 */
[----:B------:R-:W-:Y:S01]  /*47060*/  IMAD R46, R46, 0x2, R47 ;  /* 0x000000022e2e7824 */ /* 0x000fe200078e022f */
[----:B------:R0:W-:Y:S04]  /*47070*/  STSM.16.M88.4 [R25], R168 ;  /* 0x000000a819007844 */ /* 0x0001e80000000200 */
[----:B------:R-:W-:Y:S04]  /*47080*/  STSM.16.M88.4 [R12], R172 ;  /* 0x000000ac0c007844 */ /* 0x000fe80000000200 */
[----:B------:R1:W-:Y:S04]  /*47090*/  STSM.16.M88.4 [R47], R176 ;  /* 0x000000b02f007844 */ /* 0x0003e80000000200 */
[----:B------:R-:W-:Y:S04]  /*470a0*/  STSM.16.M88.4 [R46], R180 ;  /* 0x000000b42e007844 */ /* 0x000fe80000000200 */
[----:B---3--:R-:W2:Y:S01]  /*470b0*/  LD.E R11, desc[UR4][R4.64] ;  /* 0x00000004040b7980 */ /* 0x008ea2000c101900 */
[----:B------:R-:W-:-:S02]  /*470c0*/  R2UR UR10, R2 ;  /* 0x00000000020a72ca */ /* 0x000fc400000e0000 */
[C---:B------:R-:W-:Y:S01]  /*470d0*/  R2UR UR11, R3.reuse ;  /* 0x00000000030b72ca */ /* 0x040fe200000e0000 */
[----:B----4-:R-:W3:Y:S01]  /*470e0*/  LD.E R9, desc[UR6][R8.64] ;  /* 0x0000000608097980 */ /* 0x010ee2000c101900 */
[C---:B------:R-:W-:Y:S02]  /*470f0*/  R2UR UR28, R2.reuse ;  /* 0x00000000021c72ca */ /* 0x040fe400000e0000 */
[----:B------:R-:W-:Y:S01]  /*47100*/  R2UR UR29, R3 ;  /* 0x00000000031d72ca */ /* 0x000fe200000e0000 */
[----:B------:R-:W3:Y:S04]  /*47110*/  LD.E.64 R6, desc[UR4][R6.64] ;  /* 0x0000000406067980 */ /* 0x000ee8000c101b00 */
[----:B------:R-:W4:Y:S04]  /*47120*/  LD.E R13, desc[UR6][R4.64+0x4] ;  /* 0x00000406040d7980 */ /* 0x000f28000c101900 */
[----:B------:R-:W5:Y:S04]  /*47130*/  LD.E R15, desc[UR8][R4.64+0x8] ;  /* 0x00000808040f7980 */ /* 0x000f68000c101900 */
[----:B------:R-:W3:Y:S01]  /*47140*/  LD.E R19, desc[UR10][R4.64+0xc] ;  /* 0x00000c0a04137980 */ /* 0x000ee2000c101900 */
[----:B------:R-:W-:-:S02]  /*47150*/  R2UR UR12, R2 ;  /* 0x00000000020c72ca */ /* 0x000fc400000e0000 */
[C---:B------:R-:W-:Y:S01]  /*47160*/  R2UR UR13, R3.reuse ;  /* 0x00000000030d72ca */ /* 0x040fe200000e0000 */
[----:B0-----:R-:W3:Y:S01]  /*47170*/  LD.E R25, desc[UR4][R4.64+0x14] ;  /* 0x0000140404197980 */ /* 0x001ee2000c101900 */
[C---:B------:R-:W-:Y:S02]  /*47180*/  R2UR UR14, R2.reuse ;  /* 0x00000000020e72ca */ /* 0x040fe400000e0000 */
[C---:B------:R-:W-:Y:S01]  /*47190*/  R2UR UR15, R3.reuse ;  /* 0x00000000030f72ca */ /* 0x040fe200000e0000 */
[----:B------:R-:W3:Y:S01]  /*471a0*/  LD.E R27, desc[UR6][R4.64+0x18] ;  /* 0x00001806041b7980 */ /* 0x000ee2000c101900 */
[C---:B------:R-:W-:Y:S02]  /*471b0*/  R2UR UR16, R2.reuse ;  /* 0x00000000021072ca */ /* 0x040fe400000e0000 */
[----:B------:R-:W-:Y:S01]  /*471c0*/  R2UR UR17, R3 ;  /* 0x00000000031172ca */ /* 0x000fe200000e0000 */
[----:B------:R-:W3:Y:S01]  /*471d0*/  LD.E R29, desc[UR8][R4.64+0x1c] ;  /* 0x00001c08041d7980 */ /* 0x000ee2000c101900 */
[----:B------:R-:W-:-:S02]  /*471e0*/  R2UR UR18, R2 ;  /* 0x00000000021272ca */ /* 0x000fc400000e0000 */
[C---:B------:R-:W-:Y:S01]  /*471f0*/  R2UR UR19, R3.reuse ;  /* 0x00000000031372ca */ /* 0x040fe200000e0000 */
[----:B------:R-:W3:Y:S01]  /*47200*/  LD.E R21, desc[UR12][R4.64+0x10] ;  /* 0x0000100c04157980 */ /* 0x000ee2000c101900 */
        /* <DEDUP_REMOVED lines=9> */
[----:B------:R-:W-:Y:S02]  /*472a0*/  R2UR UR26, R2 ;  /* 0x00000000021a72ca */ /* 0x000fe400000e0000 */
[----:B------:R-:W-:Y:S01]  /*472b0*/  R2UR UR27, R3 ;  /* 0x00000000031b72ca */ /* 0x000fe200000e0000 */
[----:B------:R-:W3:Y:S04]  /*472c0*/  LD.E R37, desc[UR16][R4.64+0x2c] ;  /* 0x00002c1004257980 */ /* 0x000ee8000c101900 */
[----:B------:R-:W3:Y:S04]  /*472d0*/  LD.E R39, desc[UR18][R4.64+0x30] ;  /* 0x0000301204277980 */ /* 0x000ee8000c101900 */
[----:B------:R-:W3:Y:S04]  /*472e0*/  LD.E R41, desc[UR20][R4.64+0x34] ;  /* 0x0000341404297980 */ /* 0x000ee8000c101900 */
[----:B------:R-:W3:Y:S04]  /*472f0*/  LD.E R43, desc[UR22][R4.64+0x38] ;  /* 0x00003816042b7980 */ /* 0x000ee8000c101900 */
[----:B------:R-:W3:Y:S04]  /*47300*/  LD.E R45, desc[UR24][R4.64+0x3c] ;  /* 0x00003c18042d7980 */ /* 0x000ee8000c101900 */
[----:B-1----:R-:W3:Y:S04]  /*47310*/  LD.E R47, desc[UR26][R4.64+0x40] ;  /* 0x0000401a042f7980 */ /* 0x002ee8000c101900 */
        /* <DEDUP_REMOVED lines=26> */
[----:B--2---:R0:W-:Y:S04]  /*474c0*/  ST.E desc[UR8][R4.64], R11 ;  /* 0x0000000b04007985 */ /* 0x0041e8000c101908 */
[----:B0-----:R-:W2:Y:S04]  /*474d0*/  LD.E R11, desc[UR28][R4.64+0xac] ;  /* 0x0000ac1c040b7980 */ /* 0x001ea8000c101900 */
[----:B----4-:R0:W-:Y:S04]  /*474e0*/  ST.E desc[UR10][R4.64+0x4], R13 ;  /* 0x0000040d04007985 */ /* 0x0101e8000c10190a */
[----:B-----5:R1:W-:Y:S04]  /*474f0*/  ST.E desc[UR12][R4.64+0x8], R15 ;  /* 0x0000080f04007985 */ /* 0x0203e8000c10190c */
[----:B---3--:R3:W-:Y:S04]  /*47500*/  ST.E desc[UR14][R4.64+0xc], R19 ;  /* 0x00000c1304007985 */ /* 0x0087e8000c10190e */
[----:B0-----:R-:W4:Y:S04]  /*47510*/  LD.E R13, desc[UR6][R4.64+0xb0] ;  /* 0x0000b006040d7980 */ /* 0x001f28000c101900 */
[----:B-1----:R-:W5:Y:S04]  /*47520*/  LD.E R15, desc[UR6][R4.64+0xb4] ;  /* 0x0000b406040f7980 */ /* 0x002f68000c101900 */
[----:B---3--:R-:W3:Y:S04]  /*47530*/  LD.E R19, desc[UR6][R4.64+0xb8] ;  /* 0x0000b80604137980 */ /* 0x008ee8000c101900 */
        /* <DEDUP_REMOVED lines=105> */
[----:B----4-:R0:W-:Y:S04]  /*47bd0*/  ST.E desc[UR4][R4.64+0x130], R13 ;  /* 0x0001300d04007985 */ /* 0x0101e8000c101904 */
[----:B-----5:R1:W-:Y:S04]  /*47be0*/  ST.E desc[UR4][R4.64+0x134], R15 ;  /* 0x0001340f04007985 */ /* 0x0203e8000c101904 */
[----:B---3--:R3:W-:Y:S04]  /*47bf0*/  ST.E desc[UR4][R4.64+0x138], R19 ;  /* 0x0001381304007985 */ /* 0x0087e8000c101904 */
[----:B--2---:R2:W-:Y:S04]  /*47c00*/  ST.E desc[UR4][R4.64+0x13c], R11 ;  /* 0x00013c0b04007985 */ /* 0x0045e8000c101904 */
[----:B0-----:R-:W4:Y:S04]  /*47c10*/  LD.E R13, desc[UR6][R4.64+0x140] ;  /* 0x00014006040d7980 */ /* 0x001f28000c101900 */
[----:B----4-:R0:W-:Y:S04]  /*47c20*/  ST.E desc[UR4][R4.64+0x140], R13 ;  /* 0x0001400d04007985 */ /* 0x0101e8000c101904 */
[----:B-1----:R-:W4:Y:S04]  /*47c30*/  LD.E R15, desc[UR6][R4.64+0x144] ;  /* 0x00014406040f7980 */ /* 0x002f28000c101900 */
[----:B----4-:R1:W-:Y:S04]  /*47c40*/  ST.E desc[UR4][R4.64+0x144], R15 ;  /* 0x0001440f04007985 */ /* 0x0103e8000c101904 */
[----:B---3--:R-:W3:Y:S04]  /*47c50*/  LD.E R19, desc[UR6][R4.64+0x148] ;  /* 0x0001480604137980 */ /* 0x008ee8000c101900 */
[----:B---3--:R3:W-:Y:S04]  /*47c60*/  ST.E desc[UR4][R4.64+0x148], R19 ;  /* 0x0001481304007985 */ /* 0x0087e8000c101904 */
[----:B--2---:R-:W2:Y:S04]  /*47c70*/  LD.E R11, desc[UR6][R4.64+0x14c] ;  /* 0x00014c06040b7980 */ /* 0x004ea8000c101900 */
        /* <DEDUP_REMOVED lines=82> */
[----:B----4-:R-:W-:Y:S04]  /*481a0*/  ST.E desc[UR4][R4.64+0x1f0], R13 ;  /* 0x0001f00d04007985 */ /* 0x010fe8000c101904 */
[----:B-1----:R-:W4:Y:S04]  /*481b0*/  LD.E R15, desc[UR6][R4.64+0x1f4] ;  /* 0x0001f406040f7980 */ /* 0x002f28000c101900 */
[----:B----4-:R-:W-:Y:S04]  /*481c0*/  ST.E desc[UR4][R4.64+0x1f4], R15 ;  /* 0x0001f40f04007985 */ /* 0x010fe8000c101904 */
[----:B---3--:R-:W3:Y:S01]  /*481d0*/  LD.E R19, desc[UR6][R4.64+0x1f8] ;  /* 0x0001f80604137980 */ /* 0x008ee2000c101900 */
[----:B------:R-:W-:-:S03]  /*481e0*/  IMAD R6, R9, 0x1000, R6 ;  /* 0x0000100009067824 */ /* 0x000fc600078e0206 */
[----:B---3--:R-:W-:Y:S04]  /*481f0*/  ST.E desc[UR4][R4.64+0x1f8], R19 ;  /* 0x0001f81304007985 */ /* 0x008fe8000c101904 */
[----:B--2---:R-:W2:Y:S01]  /*48200*/  LD.E R11, desc[UR6][R4.64+0x1fc] ;  /* 0x0001fc06040b7980 */ /* 0x004ea2000c101900 */
[----:B------:R-:W-:Y:S02]  /*48210*/  R2UR UR6, R6 ;  /* 0x00000000060672ca */ /* 0x000fe400000e0000 */
[----:B------:R-:W-:Y:S02]  /*48220*/  R2UR UR7, R7 ;  /* 0x00000000070772ca */ /* 0x000fe400000e0000 */
        /* <DEDUP_REMOVED lines=40> */
[----:B--2---:R-:W-:Y:S01]  /*484b0*/  ST.E desc[UR4][R4.64+0x1fc], R11 ;  /* 0x0001fc0b04007985 */ /* 0x004fe2000c101904 */
[----:B------:R-:W-:-:S06]  /*484c0*/  WARPGROUP.ARRIVE ;  /* 0x00000000000079c5 */ /* 0x000fcc0000000000 */
[----:B------:R-:W-:Y:S01]  /*484d0*/  HGMMA.64x256x16.F32.BF16 R24, R168, gdesc[UR4].tnspB, RZ, !UPT, gsb0 ;  /* 0x43e00004a8187df0 */ /* 0x000fe2000c0018ff */
        /* <DEDUP_REMOVED lines=392> */
[----:B------:R-:W-:Y:S01]  /*49d60*/  R2UR UR35, R3 ;  /* 0x00000000032372ca */ /* 0x000fe200000e0000 */
[----:B------:R-:W-:-:S02]  /*49d70*/  VIADD R8, R6, 0x100 ;  /* 0x0000010006087836 */ /* 0x000fc40000000000 */
        /* <DEDUP_REMOVED lines=1912> */
.L_x_7367:
[----:B0-----:R-:W-:-:S04]  /*51500*/  IMAD.MOV.U32 R11, RZ, RZ, 0x0 ;  /* 0x00000000ff0b7424 */ /* 0x001fc800078e00ff */
[----:B-1----:R-:W-:Y:S05]  /*51510*/  RET.REL.NODEC R10 `(_ZN7cutlass13device_kernelIN5flash11enable_sm90INS1_16FlashAttnFwdSm90INS1_25CollectiveMainloopFwdSm90ILi2EN4cute5tupleIJNS5_1CILi1EEES8_S8_EEENS6_IJNS7_ILi64EEESA_SA_EEELi512ENS_10bfloat16_tEfNS_4arch4Sm90ELb0ELb1ELb1ELb1ELb0ELb1ELb1ELb0ELb0ELb1ELb0ELb0EEENS1_21CollectiveEpilogueFwdINS6_IJSA_NS7_ILi512EEESA_EEES9_SC_SE_Li256ELb1ELb1ELb0ELb0EEENS1_36VarlenDynamicPersistentTileSchedulerILi64ELi64ELi256ELi128ELb0ELb1ELb1ELb1ELb0ELb1EEEEEEEEEvNT_6ParamsE) ;  /* 0xfffffae80ab87950 */ /* 0x002fea0003c3ffff */
.L_x_7343:
[----:B0-----:R0:W1:Y:S02]  /*51520*/  SYNCS.PHASECHK.TRANS64.TRYWAIT P0, [R11+URZ], R14 ;  /* 0x0000000e0b0075a7 */ /* 0x001064000800017f */
[----:B-1----:R-:W-:Y:S05]  /*51530*/  @!P0 NANOSLEEP.SYNCS 0x989680 ;  /* 0x009896800000895d */ /* 0x002fea0003900000 */
[----:B------:R-:W1:Y:S02]  /*51540*/  @!P0 SYNCS.PHASECHK.TRANS64 P0, [R11+URZ], R14 ;  /* 0x0000000e0b0085a7 */ /* 0x000e64000800007f */
[----:B-1----:R-:W-:Y:S05]  /*51550*/  @!P0 BRA `(.L_x_7343) ;  /* 0xfffffffc00f08947 */ /* 0x002fea000383ffff */
[----:B------:R-:W-:Y:S05]  /*51560*/  BRA `(.L_x_7342) ;  /* 0xffffff0c001c7947 */ /* 0x000fea000383ffff */
.L_x_7345:
[----:B0-----:R0:W1:Y:S02]  /*51570*/  SYNCS.PHASECHK.TRANS64.TRYWAIT P0, [R6+URZ+0x38810], R11 ;  /* 0x0388100b060075a7 */ /* 0x001064000800017f */
[----:B-1----:R-:W-:Y:S05]  /*51580*/  @!P0 NANOSLEEP.SYNCS 0x989680 ;  /* 0x009896800000895d */ /* 0x002fea0003900000 */
[----:B------:R-:W1:Y:S02]  /*51590*/  @!P0 SYNCS.PHASECHK.TRANS64 P0, [R6+URZ+0x38810], R11 ;  /* 0x0388100b060085a7 */ /* 0x000e64000800007f */
[----:B-1----:R-:W-:Y:S05]  /*515a0*/  @!P0 BRA `(.L_x_7345) ;  /* 0xfffffffc00f08947 */ /* 0x002fea000383ffff */
[----:B------:R-:W-:Y:S05]  /*515b0*/  BRA `(.L_x_7368) ;  /* 0xffffff1000707947 */ /* 0x000fea000383ffff */
.L_x_7352:
[----:B0-----:R0:W1:Y:S02]  /*515c0*/  SYNCS.PHASECHK.TRANS64.TRYWAIT P0, [R14+URZ], R15 ;  /* 0x0000000f0e0075a7 */ /* 0x001064000800017f */
[----:B-1----:R-:W-:Y:S05]  /*515d0*/  @!P0 NANOSLEEP.SYNCS 0x989680 ;  /* 0x009896800000895d */ /* 0x002fea0003900000 */
[----:B------:R-:W1:Y:S02]  /*515e0*/  @!P0 SYNCS.PHASECHK.TRANS64 P0, [R14+URZ], R15 ;  /* 0x0000000f0e0085a7 */ /* 0x000e64000800007f */
[----:B-1----:R-:W-:Y:S05]  /*515f0*/  @!P0 BRA `(.L_x_7352) ;  /* 0xfffffffc00f08947 */ /* 0x002fea000383ffff */
[----:B------:R-:W-:Y:S05]  /*51600*/  BRA `(.L_x_7351) ;  /* 0xffffff14000c7947 */ /* 0x000fea000383ffff */
.L_x_7369:
        /* <DEDUP_REMOVED lines=15> */
.L_x_15297:


//--------------------- .text._ZN7cutlass13device_kernelIN5flash11enable_sm90INS1_16FlashAttnFwdSm90INS1_25CollectiveMainloopFwdSm90ILi2EN4cute5tupleIJNS5_1CILi1EEES8_S8_EEENS6_IJNS7_ILi64EEESA_SA_EEELi512ENS_10bfloat16_tEfNS_4arch4Sm90ELb1ELb0ELb1ELb0ELb0ELb0ELb0ELb0ELb0ELb1ELb0ELb0EEENS1_21CollectiveEpilogueFwdINS6_IJSA_NS7_ILi512EEESA_EEES9_SC_SE_Li256ELb0ELb1ELb0ELb0EEENS1_30DynamicPersistentTileSchedulerILi256ELi128ELb0ELb1ELb1EEEEEEEEEvNT_6ParamsE --------------------------
	.section	.text._ZN7cutlass13device_kernelIN5flash11enable_sm90INS1_16FlashAttnFwdSm90INS1_25CollectiveMainloopFwdSm90ILi2EN4cute5tupleIJNS5_1CILi1EEES8_S8_EEENS6_IJNS7_ILi64EEESA_SA_EEELi512ENS_10bfloat16_tEfNS_4arch4Sm90ELb1ELb0ELb1ELb0ELb0ELb0ELb0ELb0ELb0ELb1ELb0ELb0EEENS1_21CollectiveEpilogueFwdINS6_IJSA_NS7_ILi512EEESA_EEES9_SC_SE_Li256ELb0ELb1ELb0ELb0EEENS1_30DynamicPersistentTileSchedulerILi256ELi128ELb0ELb1ELb1EEEEEEEEEvNT_6ParamsE,"ax",@progbits
	.align	128
.text._ZN7cutlass13device_kernelIN5flash11enable_sm90INS1_16FlashAttnFwdSm90INS1_25CollectiveMainloopFwdSm90ILi2EN4cute5tupleIJNS5_1CILi1EEES8_S8_EEENS6_IJNS7_ILi64EEESA_SA_EEELi512ENS_10bfloat16_tEfNS_4arch4Sm90ELb1ELb0ELb1ELb0ELb0ELb0ELb0ELb0ELb0ELb1ELb0ELb0EEENS1_21CollectiveEpilogueFwdINS6_IJSA_NS7_ILi512EEESA_EEES9_SC_SE_Li256ELb0ELb1ELb0ELb0EEENS1_30DynamicPersistentTileSchedulerILi256ELi128ELb0ELb1ELb1EEEEEEEEEvNT_6ParamsE:
        .type           _ZN7cutlass13device_kernelIN5flash11enable_sm90INS1_16FlashAttnFwdSm90INS1_25CollectiveMainloopFwdSm90ILi2EN4cute5tupleIJNS5_1CILi1EEES8_S8_EEENS6_IJNS7_ILi64EEESA_SA_EEELi512ENS_10bfloat16_tEfNS_4arch4Sm90ELb1ELb0ELb1ELb0ELb0ELb0ELb0ELb0ELb0ELb1ELb0ELb0EEENS1_21CollectiveEpilogueFwdINS6_IJSA_NS7_ILi512EEESA_EEES9_SC_SE_Li256ELb0ELb1ELb0ELb0EEENS1_30DynamicPersistentTileSchedulerILi256ELi128ELb0ELb1ELb1EEEEEEEEEvNT_6ParamsE,@function
        .size           _ZN7cutlass13device_kernelIN5flash11enable_sm90INS1_16FlashAttnFwdSm90INS1_25CollectiveMainloopFwdSm90ILi2EN4cute5tupleIJNS5_1CILi1EEES8_S8_EEENS6_IJNS7_ILi64EEESA_SA_EEELi512ENS_10bfloat16_tEfNS_4arch4Sm90ELb1ELb0ELb1ELb0ELb0ELb0ELb0ELb0ELb0ELb1ELb0ELb0EEENS1_21CollectiveEpilogueFwdINS6_IJSA_NS7_ILi512EEESA_EEES9_SC_SE_Li256ELb0ELb1ELb0ELb0EEENS1_30DynamicPersistentTileSchedulerILi256ELi128ELb0ELb1ELb1EEEEEEEEEvNT_6ParamsE,(.L_x_15299 - _ZN7cutlass13device_kernelIN5flash11enable_sm90INS1_16FlashAttnFwdSm90INS1_25CollectiveMainloopFwdSm90ILi2EN4cute5tupleIJNS5_1CILi1EEES8_S8_EEENS6_IJNS7_ILi64EEESA_SA_EEELi512ENS_10bfloat16_tEfNS_4arch4Sm90ELb1ELb0ELb1ELb0ELb0ELb0ELb0ELb0ELb0ELb1ELb0ELb0EEENS1_21CollectiveEpilogueFwdINS6_IJSA_NS7_ILi512EEESA_EEES9_SC_SE_Li256ELb0ELb1ELb0ELb0EEENS1_30DynamicPersistentTileSchedulerILi256ELi128ELb0ELb1ELb1EEEEEEEEEvNT_6ParamsE)
        .other          _ZN7cutlass13device_kernelIN5flash11enable_sm90INS1_16FlashAttnFwdSm90INS1_25CollectiveMainloopFwdSm90ILi2EN4cute5tupleIJNS5_1CILi1EEES8_S8_EEENS6_IJNS7_ILi64EEESA_SA_EEELi512ENS_10bfloat16_tEfNS_4arch4Sm90ELb1ELb0ELb1ELb0ELb0ELb0ELb0ELb0ELb0ELb1ELb0ELb0EEENS1_21CollectiveEpilogueFwdINS6_IJSA_NS7_ILi512EEESA_EEES9_SC_SE_Li256ELb0ELb1ELb0ELb0EEENS1_30DynamicPersistentTileSchedulerILi256ELi128ELb0ELb1ELb1EEEEEEEEEvNT_6ParamsE,@"STO_CUDA_ENTRY STV_DEFAULT"
_ZN7cutlass13device_kernelIN5flash11enable_sm90INS1_16FlashAttnFwdSm90INS1_25CollectiveMainloopFwdSm90ILi2EN4cute5tupleIJNS5_1CILi1EEES8_S8_EEENS6_IJNS7_ILi64EEESA_SA_EEELi512ENS_10bfloat16_tEfNS_4arch4Sm90ELb1ELb0ELb1ELb0ELb0ELb0ELb0ELb0ELb0ELb1ELb0ELb0EEENS1_21CollectiveEpilogueFwdINS6_IJSA_NS7_ILi512EEESA_EEES9_SC_SE_Li256ELb0ELb1ELb0ELb0EEENS1_30DynamicPersistentTileSchedulerILi256ELi128ELb0ELb1ELb1EEEEEEEEEvNT_6ParamsE:
        /* <DEDUP_REMOVED lines=18> */
.L_x_7371:
[----:B------:R-:W-:Y:S05]  /*0120*/  BSYNC B0 ;  /* 0x0000000000007941 */ /* 0x000fea0003800000 */
.L_x_7370:
        /* <DEDUP_REMOVED lines=37> */
.L_x_7372:
        /* <DEDUP_REMOVED lines=22> */
.L_x_7373:
        /* <DEDUP_REMOVED lines=18> */
.L_x_7374:
        /* <DEDUP_REMOVED lines=22> */
.L_x_7375:
        /* <DEDUP_REMOVED lines=22> */
.L_x_7376:
[----:B------:R-:W-:Y:S01]  /*08c0*/  PLOP3.LUT P0, PT, PT, PT, UP0, 0x80, 0x0 ;  /* 0x000000000000781c */ /* 0x000fe20003f0f008 */
[----:B------:R-:W-:Y:S01]  /*08d0*/  UMOV UR40, 0x1 ;  /* 0x0000000100287882 */ /* 0x000fe20000000000 */
[----:B------:R-:W-:Y:S01]  /*08e0*/  NOP ;  /* 0x0000000000007918 */ /* 0x000fe20000000000 */
[----:B------:R-:W-:Y:S01]  /*08f0*/  USEL UR40, UR40, 0x2, !UP0 ;  /* 0x0000000228287887 */ /* 0x000fe2000c000000 */
[----:B------:R-:W-:Y:S01]  /*0900*/  ULDC.64 UR46, c[0x0][0x208] ;  /* 0x00008200002e7ab9 */ /* 0x000fe20000000a00 */
[----:B012-4-:R-:W-:Y:S08]  /*0910*/  BAR.SYNC.DEFER_BLOCKING 0x0 ;  /* 0x0000000000007b1d */ /* 0x017ff00000010000 */
[----:B------:R-:W-:Y:S05]  /*0920*/  @!P0 BRA `(.L_x_7377) ;  /* 0x000000bc00d88947 */ /* 0x000fea0003800000 */
.L_x_7378:
[----:B------:R-:W-:-:S08]  /*0930*/  NOP ;  /* 0x0000000000007918 */ /* 0x000fd00000000000 */
[----:B------:R-:W0:Y:S02]  /*0940*/  USETMAXREG.TRY_ALLOC.CTAPOOL UP0, 0xf0 ;  /* 0x000000f0000079c8 */ /* 0x000e240008000600 */
[----:B0-----:R-:W-:-:S13]  /*0950*/  PLOP3.LUT P0, PT, PT, PT, UP0, 0x80, 0x0 ;  /* 0x000000000000781c */ /* 0x001fda0003f0f008 */
[----:B------:R-:W-:Y:S05]  /*0960*/  @!P0 BRA `(.L_x_7378) ;  /* 0xfffffffc00f08947 */ /* 0x000fea000383ffff */
[----:B------:R-:W0:Y:S01]  /*0970*/  S2R R2, SR_TID.X ;  /* 0x0000000000027919 */ /* 0x000e220000002100 */
[----:B------:R-:W1:Y:S08]  /*0980*/  S2UR UR4, SR_CTAID.X ;  /* 0x00000000000479c3 */ /* 0x000e700000002500 */
[----:B------:R-:W-:Y:S06]  /*0990*/  BAR.ARV 0x4, 0x180 ;  /* 0x0106000000007b1d */ /* 0x000fec0000002000 */
[----:B0-----:R-:W-:-:S04]  /*09a0*/  LOP3.LUT R0, R2, 0xffffff80, RZ, 0xc0, !PT ;  /* 0xffffff8002007812 */ /* 0x001fc800078ec0ff */
[----:B------:R-:W-:Y:S02]  /*09b0*/  ISETP.NE.AND P0, PT, R0, 0x80, PT ;  /* 0x000000800000780c */ /* 0x000fe40003f05270 */
[----:B------:R-:W1:Y:S11]  /*09c0*/  LDC R0, c[0x0][0xc38] ;  /* 0x00030e00ff007b82 */ /* 0x000e760000000800 */
[----:B------:R-:W-:Y:S06]  /*09d0*/  @!P0 BAR.ARV 0x8, 0x100 ;  /* 0x0204000000008b1d */ /* 0x000fec0000002000 */
[----:B------:R-:W-:-:S13]  /*09e0*/  ISETP.GE.U32.AND P0, PT, R2, 0x100, PT ;  /* 0x000001000200780c */ /* 0x000fda0003f06070 */
[----:B------:R-:W-:Y:S06]  /*09f0*/  @P0 BAR.ARV 0xf, 0x100 ;  /* 0x03c4000000000b1d */ /* 0x000fec0000002000 */
[----:B-1----:R-:W-:-:S13]  /*0a00*/  ISETP.LE.AND P0, PT, R0, UR4, PT ;  /* 0x0000000400007c0c */ /* 0x002fda000bf03270 */
        /* <DEDUP_REMOVED lines=13> */
[-C--:B------:R-:W-:Y:S02]  /*0ae0*/  LEA.HI R5, R3, R216.reuse, RZ, 0x7 ;  /* 0x000000d803057211 */ /* 0x080fe400078f38ff */
[C---:B------:R-:W-:Y:S02]  /*0af0*/  LEA.HI R2, R0.reuse, R7, RZ, 0x1 ;  /* 0x0000000700027211 */ /* 0x040fe400078f08ff */
[----:B------:R-:W-:Y:S02]  /*0b00*/  LOP3.LUT R9, R0, 0xfffffff0, RZ, 0xc0, !PT ;  /* 0xfffffff000097812 */ /* 0x000fe400078ec0ff */
[----:B------:R-:W-:Y:S02]  /*0b10*/  LOP3.LUT R2, R2, 0x1ffffffe, RZ, 0xc0, !PT ;  /* 0x1ffffffe02027812 */ /* 0x000fe400078ec0ff */
[--C-:B------:R-:W-:Y:S01]  /*0b20*/  SHF.R.S32.HI R13, RZ, 0x5, R4.reuse ;  /* 0x00000005ff0d7819 */ /* 0x100fe20000011404 */
[----:B------:R-:W-:Y:S01]  /*0b30*/  IMAD.IADD R9, R216, 0x1, -R9 ;  /* 0x00000001d8097824 */ /* 0x000fe200078e0a09 */
[----:B------:R-:W-:Y:S01]  /*0b40*/  SHF.R.S32.HI R4, RZ, 0x1f, R4 ;  /* 0x0000001fff047819 */ /* 0x000fe20000011404 */
[----:B------:R-:W-:Y:S01]  /*0b50*/  IMAD.IADD R8, R7, 0x1, -R2 ;  /* 0x0000000107087824 */ /* 0x000fe200078e0a02 */
[----:B------:R-:W-:Y:S01]  /*0b60*/  LOP3.LUT R7, R5, 0xffffff80, RZ, 0xc0, !PT ;  /* 0xffffff8005077812 */ /* 0x000fe200078ec0ff */
[----:B0-----:R-:W-:Y:S01]  /*0b70*/  ULEA UR43, UR5, UR43, 0x18 ;  /* 0x0000002b052b7291 */ /* 0x001fe2000f8ec03f */
[----:B------:R-:W-:-:S02]  /*0b80*/  LEA.HI R2, R3, R216, RZ, 0x2 ;  /* 0x000000d803027211 */ /* 0x000fc400078f10ff */
[----:B------:R-:W-:Y:S01]  /*0b90*/  LEA.HI R4, R4, R13, RZ, 0x2 ;  /* 0x0000000d04047211 */ /* 0x000fe200078f10ff */
[----:B------:R-:W-:Y:S01]  /*0ba0*/  IMAD.IADD R7, R216, 0x1, -R7 ;  /* 0x00000001d8077824 */ /* 0x000fe200078e0a07 */
[----:B------:R-:W-:Y:S02]  /*0bb0*/  LOP3.LUT R11, R2, 0xfffffffc, RZ, 0xc0, !PT ;  /* 0xfffffffc020b7812 */ /* 0x000fe400078ec0ff */
[----:B------:R-:W-:Y:S02]  /*0bc0*/  SHF.R.S32.HI R212, RZ, 0x7, R5 ;  /* 0x00000007ffd47819 */ /* 0x000fe40000011405 */
[----:B------:R-:W-:Y:S01]  /*0bd0*/  LOP3.LUT R4, R4, 0x3ffffc, RZ, 0xc0, !PT ;  /* 0x003ffffc04047812 */ /* 0x000fe200078ec0ff */
[----:B------:R-:W-:Y:S01]  /*0be0*/  IMAD.IADD R11, R216, 0x1, -R11 ;  /* 0x00000001d80b7824 */ /* 0x000fe200078e0a0b */
[--C-:B------:R-:W-:Y:S01]  /*0bf0*/  SHF.R.S32.HI R2, RZ, 0x1f, R9.reuse ;  /* 0x0000001fff027819 */ /* 0x100fe20000011409 */
[----:B------:R-:W-:Y:S01]  /*0c00*/  IMAD R15, R212, 0x100, R9 ;  /* 0x00000100d40f7824 */ /* 0x000fe200078e0209 */
[----:B------:R-:W-:Y:S01]  /*0c10*/  SHF.R.S32.HI R0, RZ, 0x1f, R7 ;  /* 0x0000001fff007819 */ /* 0x000fe20000011407 */
[----:B------:R-:W-:Y:S01]  /*0c20*/  IMAD.IADD R10, R13, 0x1, -R4 ;  /* 0x000000010d0a7824 */ /* 0x000fe200078e0a04 */
[----:B------:R-:W-:-:S02]  /*0c30*/  LEA.HI R6, R2, R9, RZ, 0x3 ;  /* 0x0000000902067211 */ /* 0x000fc400078f18ff */
[----:B------:R-:W-:Y:S01]  /*0c40*/  LEA.HI R2, R0, R7, RZ, 0x2 ;  /* 0x0000000700027211 */ /* 0x000fe200078f10ff */
[----:B------:R-:W-:Y:S01]  /*0c50*/  IMAD R14, R10, 0x10, R15 ;  /* 0x000000100a0e7824 */ /* 0x000fe200078e020f */
[C---:B------:R-:W-:Y:S01]  /*0c60*/  LOP3.LUT R4, R6.reuse, 0xfffffff8, RZ, 0xc0, !PT ;  /* 0xfffffff806047812 */ /* 0x040fe200078ec0ff */
[----:B------:R-:W-:Y:S01]  /*0c70*/  IMAD.SHL.U32 R6, R6, 0x40, RZ ;  /* 0x0000004006067824 */ /* 0x000fe200078e00ff */
[----:B------:R-:W-:Y:S02]  /*0c80*/  LOP3.LUT R10, R2, 0x7ffffffc, RZ, 0xc0, !PT ;  /* 0x7ffffffc020a7812 */ /* 0x000fe400078ec0ff */
[----:B------:R-:W-:Y:S01]  /*0c90*/  LEA.HI R12, R11, R11, RZ, 0x1 ;  /* 0x0000000b0b0c7211 */ /* 0x000fe200078f08ff */
[----:B------:R-:W-:Y:S01]  /*0ca0*/  IMAD.IADD R9, R9, 0x1, -R4 ;  /* 0x0000000109097824 */ /* 0x000fe200078e0a04 */
[----:B------:R-:W-:Y:S01]  /*0cb0*/  LEA.HI R4, R0, R7, RZ, 0x5 ;  /* 0x0000000700047211 */ /* 0x000fe200078f28ff */
[----:B------:R-:W-:Y:S01]  /*0cc0*/  IMAD.IADD R10, R7, 0x1, -R10 ;  /* 0x00000001070a7824 */ /* 0x000fe200078e0a0a */
[----:B------:R-:W-:-:S02]  /*0cd0*/  LOP3.LUT R12, R12, 0x1ffffffe, RZ, 0xc0, !PT ;  /* 0x1ffffffe0c0c7812 */ /* 0x000fc400078ec0ff */
[--C-:B------:R-:W-:Y:S02]  /*0ce0*/  SHF.R.S32.HI R0, RZ, 0x2, R2.reuse ;  /* 0x00000002ff007819 */ /* 0x100fe40000011402 */
[----:B------:R-:W-:Y:S01]  /*0cf0*/  SHF.R.S32.HI R7, RZ, 0x1f, R2 ;  /* 0x0000001fff077819 */ /* 0x000fe20000011402 */
[----:B------:R-:W-:Y:S01]  /*0d00*/  IMAD.SHL.U32 R2, R9, 0x40, RZ ;  /* 0x0000004009027824 */ /* 0x000fe200078e00ff */
[----:B------:R-:W-:Y:S01]  /*0d10*/  LOP3.LUT R6, R6, 0x7ffffe00, RZ, 0xc0, !PT ;  /* 0x7ffffe0006067812 */ /* 0x000fe200078ec0ff */
[----:B------:R-:W-:Y:S01]  /*0d20*/  IMAD.IADD R185, R11, 0x1, -R12 ;  /* 0x000000010bb97824 */ /* 0x000fe200078e0a0c */
[----:B------:R-:W-:Y:S01]  /*0d30*/  LEA.HI R7, R7, R0, RZ, 0x3 ;  /* 0x0000000007077211 */ /* 0x000fe200078f18ff */
[----:B------:R-:W-:Y:S01]  /*0d40*/  IMAD.SHL.U32 R11, R8, 0x8, RZ ;  /* 0x00000008080b7824 */ /* 0x000fe200078e00ff */
[----:B------:R-:W-:Y:S01]  /*0d50*/  LOP3.LUT R2, R2, 0x1c0, RZ, 0xc0, !PT ;  /* 0x000001c002027812 */ /* 0x000fe200078ec0ff */
[----:B------:R-:W-:Y:S01]  /*0d60*/  IMAD R6, R13, 0x400, R6 ;  /* 0x000004000d067824 */ /* 0x000fe200078e0206 */
[----:B------:R-:W-:Y:S01]  /*0d70*/  LOP3.LUT R7, R7, 0xfffffff8, RZ, 0xc0, !PT ;  /* 0xfffffff807077812 */ /* 0x000fe200078ec0ff */
[--C-:B------:R-:W-:Y:S01]  /*0d80*/  IMAD.U32 R215, R14, 0x40, R11.reuse ;  /* 0x000000400ed77824 */ /* 0x100fe200078e000b */
[----:B------:R-:W-:-:S02]  /*0d90*/  LOP3.LUT R11, R2, 0x8, R11, 0xf8, !PT ;  /* 0x00000008020b7812 */ /* 0x000fc400078ef80b */
[----:B------:R-:W-:Y:S01]  /*0da0*/  SHF.R.U32.HI R2, RZ, 0x3, R2 ;  /* 0x00000003ff027819 */ /* 0x000fe20000011602 */
[----:B------:R-:W-:Y:S01]  /*0db0*/  IMAD.IADD R7, R0, 0x1, -R7 ;  /* 0x0000000100077824 */ /* 0x000fe200078e0a07 */
[----:B------:R-:W-:Y:S02]  /*0dc0*/  SHF.R.S32.HI R4, RZ, 0x5, R4 ;  /* 0x00000005ff047819 */ /* 0x000fe40000011404 */
[----:B------:R-:W-:Y:S01]  /*0dd0*/  LOP3.LUT R11, R11, R2, RZ, 0x3c, !PT ;  /* 0x000000020b0b7212 */ /* 0x000fe200078e3cff */
[----:B------:R-:W-:Y:S01]  /*0de0*/  IMAD.SHL.U32 R2, R10, 0x2, RZ ;  /* 0x000000020a027824 */ /* 0x000fe200078e00ff */
[----:B------:R-:W-:Y:S01]  /*0df0*/  LEA.HI R3, R3, R216, RZ, 0x3 ;  /* 0x000000d803037211 */ /* 0x000fe200078f18ff */
[----:B------:R-:W-:Y:S01]  /*0e00*/  IMAD R16, R4, 0x10, R7 ;  /* 0x0000001004107824 */ /* 0x000fe200078e0207 */
[----:B------:R-:W-:Y:S01]  /*0e10*/  R2P PR, R9, 0x6 ;  /* 0x0000000609007804 */ /* 0x000fe20000000000 */
[----:B------:R-:W-:Y:S01]  /*0e20*/  IMAD.IADD R6, R6, 0x1, R11 ;  /* 0x0000000106067824 */ /* 0x000fe200078e020b */
[----:B------:R-:W-:Y:S01]  /*0e30*/  LOP3.LUT R7, R3, 0xfffffff8, RZ, 0xc0, !PT ;  /* 0xfffffff803077812 */ /* 0x000fe200078ec0ff */
[----:B------:R-:W-:Y:S01]  /*0e40*/  IMAD R185, R185, 0x8, R16 ;  /* 0x00000008b9b97824 */ /* 0x000fe200078e0210 */
[----:B------:R-:W-:-:S02]  /*0e50*/  LEA.HI R5, R5, R212, RZ, 0x1 ;  /* 0x000000d405057211 */ /* 0x000fc400078f08ff */
[----:B------:R-:W-:Y:S01]  /*0e60*/  LEA R19, R6, UR43, 0x1 ;  /* 0x0000002b06137c11 */ /* 0x000fe2000f8e08ff */
[----:B------:R-:W-:Y:S01]  /*0e70*/  IMAD.IADD R210, R216, 0x1, -R7 ;  /* 0x00000001d8d27824 */ /* 0x000fe200078e0a07 */
[----:B------:R-:W-:Y:S02]  /*0e80*/  LOP3.LUT R5, R5, 0xfffffe, RZ, 0xc0, !PT ;  /* 0x00fffffe05057812 */ /* 0x000fe400078ec0ff */
[----:B------:R-:W-:Y:S01]  /*0e90*/  SEL R23, R23, 0xffffffe0, !P1 ;  /* 0xffffffe017177807 */ /* 0x000fe20004800000 */
[----:B------:R-:W-:Y:S01]  /*0ea0*/  IMAD.SHL.U32 R17, R210, 0x8, RZ ;  /* 0x00000008d2117824 */ /* 0x000fe200078e00ff */
[----:B------:R-:W-:Y:S01]  /*0eb0*/  SHF.R.S32.HI R211, RZ, 0x3, R3 ;  /* 0x00000003ffd37819 */ /* 0x000fe20000011403 */
[----:B------:R-:W-:Y:S02]  /*0ec0*/  VIADD R184, R19, 0x26800 ;  /* 0x0002680013b87836 */ /* 0x000fe40000000000 */
[C---:B------:R-:W-:Y:S02]  /*0ed0*/  VIADD R190, R17.reuse, 0x40 ;  /* 0x0000004011be7836 */ /* 0x040fe40000000000 */
[----:B------:R-:W-:-:S02]  /*0ee0*/  VIADD R189, R17, 0x80 ;  /* 0x0000008011bd7836 */ /* 0x000fc40000000000 */
        /* <DEDUP_REMOVED lines=18> */
.L_x_7431:
        /* <DEDUP_REMOVED lines=21> */
.L_x_7379:
[----:B------:R-:W-:Y:S01]  /*1160*/  ULDC UR7, c[0x0][0xc54] ;  /* 0x0003150000077ab9 */ /* 0x000fe20000000800 */
[----:B------:R-:W-:Y:S01]  /*1170*/  UMOV UR6, UR9 ;  /* 0x0000000900067c82 */ /* 0x000fe20008000000 */
[----:B------:R-:W-:-:S11]  /*1180*/  UISETP.NE.AND UP0, UPT, UR7, 0x1, UPT ;  /* 0x000000010700788c */ /* 0x000fd6000bf05270 */
[----:B------:R-:W-:Y:S02]  /*1190*/  @UP0 ULDC.64 UR10, c[0x0][0xc58] ;  /* 0x00031600000a0ab9 */ /* 0x000fe40000000a00 */
[----:B------:R-:W-:-:S04]  /*11a0*/  UIMAD.WIDE.U32 UR4, UR9, UR10, URZ ;  /* 0x0000000a090472a5 */ /* 0x000fc8000f8e003f */
[----:B------:R-:W-:-:S04]  /*11b0*/  @UP0 USHF.R.U32.HI UR6, URZ, UR11, UR5 ;  /* 0x0000000b3f060299 */ /* 0x000fc80008011605 */
[----:B------:R-:W-:-:S12]  /*11c0*/  UIMAD UR4, UR6, UR7, URZ ;  /* 0x00000007060472a4 */ /* 0x000fd8000f8e023f */
.L_x_7380:
[----:B------:R-:W-:Y:S01]  /*11d0*/  ULDC UR39, c[0x0][0xc48] ;  /* 0x0003120000277ab9 */ /* 0x000fe20000000800 */
[----:B------:R-:W-:Y:S01]  /*11e0*/  ULDC.64 UR10, c[0x0][0x418] ;  /* 0x00010600000a7ab9 */ /* 0x000fe20000000a00 */
[----:B------:R-:W-:Y:S02]  /*11f0*/  UISETP.NE.AND UP1, UPT, UR39, 0x1, UPT ;  /* 0x000000012700788c */ /* 0x000fe4000bf25270 */
[----:B------:R-:W-:Y:S02]  /*1200*/  UISETP.NE.U32.AND UP0, UPT, UR10, URZ, UPT ;  /* 0x0000003f0a00728c */ /* 0x000fe4000bf05070 */
[----:B------:R-:W-:Y:S02]  /*1210*/  UIADD3 UR4, UR9, -UR4, URZ ;  /* 0x8000000409047290 */ /* 0x000fe4000fffe03f */
[----:B------:R-:W-:Y:S02]  /*1220*/  ULOP3.LUT UR6, URZ, UR6, URZ, 0x33, !UPT ;  /* 0x000000063f067292 */ /* 0x000fe4000f8e333f */
[----:B------:R-:W-:Y:S01]  /*1230*/  UISETP.NE.AND.EX UP0, UPT, UR11, URZ, UPT, UP0 ;  /* 0x0000003f0b00728c */ /* 0x000fe2000bf05300 */
[----:B------:R-:W-:Y:S01]  /*1240*/  ULDC UR5, c[0x0][0xc3c] ;  /* 0x00030f0000057ab9 */ /* 0x000fe20000000800 */
[----:B------:R-:W-:Y:S01]  /*1250*/  ULDC UR9, c[0x0][0xc54] ;  /* 0x0003150000097ab9 */ /* 0x000fe20000000800 */
[----:B------:R-:W-:Y:S01]  /*1260*/  ULDC UR49, c[0x0][0x424] ;  /* 0x0001090000317ab9 */ /* 0x000fe20000000800 */
[----:B------:R-:W-:-:S02]  /*1270*/  UISETP.NE.AND UP2, UPT, UR45, 0x1, UPT ;  /* 0x000000012d00788c */ /* 0x000fc4000bf45270 */
[----:B------:R-:W-:Y:S02]  /*1280*/  UIADD3 UR6, UR6, UR5, URZ ;  /* 0x0000000506067290 */ /* 0x000fe4000fffe03f */
[----:B------:R-:W-:Y:S02]  /*1290*/  UIMAD UR8, UR8, UR9, UR4 ;  /* 0x00000009080872a4 */ /* 0x000fe4000f8e0204 */
[----:B------:R-:W-:Y:S01]  /*12a0*/  USEL UR49, UR49, 0x1, UP0 ;  /* 0x0000000131317887 */ /* 0x000fe20008000000 */
[----:B------:R-:W-:Y:S01]  /*12b0*/  PLOP3.LUT P0, PT, PT, PT, UP2, 0x80, 0x0 ;  /* 0x000000000000781c */ /* 0x000fe20003f0f028 */
[----:B------:R-:W-:Y:S01]  /*12c0*/  ULDC UR7, c[0x0][0x2f0] ;  /* 0x0000bc0000077ab9 */ /* 0x000fe20000000800 */
[----:B------:R-:W-:Y:S01]  /*12d0*/  @UP1 ULDC UR4, c[0x0][0xc4c] ;  /* 0x0003130000041ab9 */ /* 0x000fe20000000800 */
[----:B------:R-:W-:Y:S02]  /*12e0*/  USHF.L.U32 UR41, UR6, 0x6, URZ ;  /* 0x0000000606297899 */ /* 0x000fe4000800063f */
        /* <DEDUP_REMOVED lines=8> */
[----:B------:R-:W-:-:S02]  /*1370*/  UIMAD UR39, UR39, UR5, UR8 ;  /* 0x00000005272772a4 */ /* 0x000fc4000f8e0208 */
[----:B------:R-:W-:Y:S01]  /*1380*/  USHF.R.S32.HI UR50, URZ, 0x6, UR4 ;  /* 0x000000063f327899 */ /* 0x000fe20008011404 */
[----:B------:R-:W-:Y:S11]  /*1390*/  @!P0 BRA `(.L_x_7381) ;  /* 0x0000001c006c8947 */ /* 0x000ff60003800000 */
[----:B------:R-:W0:Y:S01]  /*13a0*/  LDC R0, c[0x0][0x448] ;  /* 0x00011200ff007b82 */ /* 0x000e220000000800 */
[----:B------:R-:W-:Y:S01]  /*13b0*/  UIADD3 UR5, UR41, 0x3f, URZ ;  /* 0x0000003f29057890 */ /* 0x000fe2000fffe03f */
[----:B------:R-:W-:Y:S01]  /*13c0*/  CS2R R150, SRZ ;  /* 0x0000000000967805 */ /* 0x000fe2000001ff00 */
[----:B------:R-:W-:Y:S01]  /*13d0*/  ULDC UR4, c[0x0][0x288] ;  /* 0x0000a20000047ab9 */ /* 0x000fe20000000800 */
[----:B------:R-:W-:Y:S01]  /*13e0*/  CS2R R148, SRZ ;  /* 0x0000000000947805 */ /* 0x000fe2000001ff00 */
[----:B------:R-:W-:Y:S01]  /*13f0*/  UIADD3 UR4, -UR4, 0x40, URZ ;  /* 0x0000004004047890 */ /* 0x000fe2000fffe13f */
[----:B------:R-:W-:Y:S02]  /*1400*/  CS2R R146, SRZ ;  /* 0x0000000000927805 */ /* 0x000fe4000001ff00 */
[----:B------:R-:W-:Y:S02]  /*1410*/  CS2R R144, SRZ ;  /* 0x0000000000907805 */ /* 0x000fe4000001ff00 */
[----:B------:R-:W-:Y:S01]  /*1420*/  CS2R R168, SRZ ;  /* 0x0000000000a87805 */ /* 0x000fe2000001ff00 */
[----:B------:R-:W-:Y:S01]  /*1430*/  UIMAD UR4, UR49, UR7, UR4 ;  /* 0x00000007310472a4 */ /* 0x000fe2000f8e0204 */
        /* <DEDUP_REMOVED lines=14> */
[----:B0-----:R-:W-:Y:S01]  /*1520*/  ISETP.NE.AND P0, PT, R0, 0x1, PT ;  /* 0x000000010000780c */ /* 0x001fe20003f05270 */
[----:B------:R-:W-:Y:S01]  /*1530*/  IMAD.U32 R0, RZ, RZ, UR5 ;  /* 0x00000005ff007e24 */ /* 0x000fe2000f8e00ff */
        /* <DEDUP_REMOVED lines=11> */
[----:B------:R-:W0:Y:S01]  /*15f0*/  @P0 LDC R3, c[0x0][0x44c] ;  /* 0x00011300ff030b82 */ /* 0x000e220000000800 */
[----:B------:R-:W-:Y:S02]  /*1600*/  CS2R R170, SRZ ;  /* 0x0000000000aa7805 */ /* 0x000fe4000001ff00 */
[----:B------:R-:W-:Y:S02]  /*1610*/  CS2R R90, SRZ ;  /* 0x00000000005a7805 */ /* 0x000fe4000001ff00 */
[----:B------:R-:W-:Y:S02]  /*1620*/  CS2R R172, SRZ ;  /* 0x0000000000ac7805 */ /* 0x000fe4000001ff00 */
[----:B------:R-:W-:Y:S02]  /*1630*/  CS2R R86, SRZ ;  /* 0x0000000000567805 */ /* 0x000fe4000001ff00 */
[----:B------:R-:W-:-:S02]  /*1640*/  CS2R R174, SRZ ;  /* 0x0000000000ae7805 */ /* 0x000fc4000001ff00 */
[----:B------:R-:W-:Y:S02]  /*1650*/  CS2R R82, SRZ ;  /* 0x0000000000527805 */ /* 0x000fe4000001ff00 */
[----:B------:R-:W-:Y:S01]  /*1660*/  CS2R R176, SRZ ;  /* 0x0000000000b07805 */ /* 0x000fe2000001ff00 */
[----:B------:R-:W1:Y:S01]  /*1670*/  @P0 LDC R4, c[0x0][0x450] ;  /* 0x00011400ff040b82 */ /* 0x000e620000000800 */
        /* <DEDUP_REMOVED lines=11> */
[----:B------:R-:W-:Y:S02]  /*1730*/  CS2R R194, SRZ ;  /* 0x0000000000c27805 */ /* 0x000fe4000001ff00 */
[----:B------:R-:W-:Y:S02]  /*1740*/  CS2R R54, SRZ ;  /* 0x0000000000367805 */ /* 0x000fe4000001ff00 */
[----:B------:R-:W-:Y:S02]  /*1750*/  CS2R R196, SRZ ;  /* 0x0000000000c47805 */ /* 0x000fe4000001ff00 */
[----:B------:R-:W-:Y:S01]  /*1760*/  CS2R R50, SRZ ;  /* 0x0000000000327805 */ /* 0x000fe2000001ff00 */
[----:B0-----:R-:W-:Y:S01]  /*1770*/  @P0 IMAD.HI.U32 R3, R3, UR5, RZ ;  /* 0x0000000503030c27 */ /* 0x001fe2000f8e00ff */
[----:B------:R-:W-:Y:S02]  /*1780*/  CS2R R198, SRZ ;  /* 0x0000000000c67805 */ /* 0x000fe4000001ff00 */
[----:B------:R-:W-:-:S02]  /*1790*/  CS2R R46, SRZ ;  /* 0x00000000002e7805 */ /* 0x000fc4000001ff00 */
[----:B------:R-:W-:Y:S02]  /*17a0*/  CS2R R200, SRZ ;  /* 0x0000000000c87805 */ /* 0x000fe4000001ff00 */
[----:B------:R-:W-:Y:S02]  /*17b0*/  CS2R R42, SRZ ;  /* 0x00000000002a7805 */ /* 0x000fe4000001ff00 */
[----:B------:R-:W-:Y:S02]  /*17c0*/  CS2R R202, SRZ ;  /* 0x0000000000ca7805 */ /* 0x000fe4000001ff00 */
[----:B------:R-:W-:Y:S02]  /*17d0*/  CS2R R38, SRZ ;  /* 0x0000000000267805 */ /* 0x000fe4000001ff00 */
[----:B------:R-:W-:Y:S02]  /*17e0*/  CS2R R204, SRZ ;  /* 0x0000000000cc7805 */ /* 0x000fe4000001ff00 */
[----:B-1----:R-:W-:-:S02]  /*17f0*/  @P0 SHF.R.U32.HI R0, RZ, R4, R3 ;  /* 0x00000004ff000219 */ /* 0x002fc40000011603 */
[----:B------:R-:W-:Y:S02]  /*1800*/  CS2R R34, SRZ ;  /* 0x0000000000227805 */ /* 0x000fe4000001ff00 */
[----:B------:R-:W-:Y:S02]  /*1810*/  PLOP3.LUT P0, PT, PT, PT, PT, 0x80, 0x0 ;  /* 0x000000000000781c */ /* 0x000fe40003f0f070 */
[----:B------:R-:W-:Y:S02]  /*1820*/  CS2R R208, SRZ ;  /* 0x0000000000d07805 */ /* 0x000fe4000001ff00 */
[----:B------:R-:W-:Y:S01]  /*1830*/  CS2R R30, SRZ ;  /* 0x00000000001e7805 */ /* 0x000fe2000001ff00 */
[----:B------:R-:W-:Y:S01]  /*1840*/  VIADD R3, R0, UR4 ;  /* 0x0000000400037c36 */ /* 0x000fe20008000000 */
[----:B------:R-:W-:Y:S01]  /*1850*/  CS2R R206, SRZ ;  /* 0x0000000000ce7805 */ /* 0x000fe2000001ff00 */
[----:B------:R-:W-:Y:S01]  /*1860*/  IMAD.MOV.U32 R0, RZ, RZ, RZ ;  /* 0x000000ffff007224 */ /* 0x000fe200078e00ff */
[----:B------:R-:W-:Y:S01]  /*1870*/  CS2R R26, SRZ ;  /* 0x00000000001a7805 */ /* 0x000fe2000001ff00 */
[----:B------:R-:W-:Y:S01]  /*1880*/  IMAD.MOV.U32 R7, RZ, RZ, RZ ;  /* 0x000000ffff077224 */ /* 0x000fe200078e00ff */
[----:B------:R-:W-:-:S04]  /*1890*/  SHF.R.S32.HI R4, RZ, 0x1f, R3 ;  /* 0x0000001fff047819 */ /* 0x000fc80000011403 */
[----:B------:R-:W-:Y:S01]  /*18a0*/  LEA.HI R4, R4, R3, RZ, 0x6 ;  /* 0x0000000304047211 */ /* 0x000fe200078f30ff */
[----:B------:R-:W-:-:S03]  /*18b0*/  IMAD.MOV.U32 R3, RZ, RZ, RZ ;  /* 0x000000ffff037224 */ /* 0x000fc600078e00ff */
[----:B------:R-:W-:-:S04]  /*18c0*/  SHF.R.S32.HI R4, RZ, 0x6, R4 ;  /* 0x00000006ff047819 */ /* 0x000fc80000011404 */
[----:B------:R-:W-:-:S04]  /*18d0*/  VIMNMX R4, R4, UR50, PT ;  /* 0x0000003204047c48 */ /* 0x000fc8000bfe0100 */
[----:B------:R-:W-:-:S13]  /*18e0*/  ISETP.GE.AND P1, PT, R4, 0x1, PT ;  /* 0x000000010400780c */ /* 0x000fda0003f26270 */
        /* <DEDUP_REMOVED lines=15> */
.L_x_7383:
[----:B------:R-:W-:Y:S01]  /*19e0*/  ULEA UR21, UR36, UR43, 0x3 ;  /* 0x0000002b24157291 */ /* 0x000fe2000f8e183f */
[----:B------:R-:W-:-:S05]  /*19f0*/  IMAD.U32 R0, RZ, RZ, UR37 ;  /* 0x00000025ff007e24 */ /* 0x000fca000f8e00ff */
[----:B------:R-:W-:-:S04]  /*1a00*/  SHF.L.U32 R0, R0, 0x1f, RZ ;  /* 0x0000001f00007819 */ /* 0x000fc800000006ff */
[----:B------:R-:W0:Y:S02]  /*1a10*/  SYNCS.PHASECHK.TRANS64.TRYWAIT P1, [UR21+0x28c50], R0 ;  /* 0x028c5000ff0075a7 */ /* 0x000e240008020155 */
[----:B0-----:R-:W-:Y:S05]  /*1a20*/  @!P1 BRA `(.L_x_7384) ;  /* 0x0000010000b49947 */ /* 0x001fea0003800000 */
.L_x_7551:
[----:B------:R-:W-:Y:S01]  /*1a30*/  BAR.SYNC.DEFER_BLOCKING 0xe, 0x100 ;  /* 0x0384000000007b1d */ /* 0x000fe20000010000 */
[----:B------:R-:W-:Y:S01]  /*1a40*/  UIADD3 UR4, UR43, 0x26800, URZ ;  /* 0x000268002b047890 */ /* 0x000fe2000fffe03f */
[----:B0-----:R-:W-:Y:S01]  /*1a50*/  IMAD.U32 R0, RZ, RZ, UR21 ;  /* 0x00000015ff007e24 */ /* 0x001fe2000f8e00ff */
[----:B------:R-:W-:Y:S01]  /*1a60*/  ULEA UR18, UR36, UR20, 0xc ;  /* 0x0000001424127291 */ /* 0x000fe2000f8e603f */
[----:B------:R-:W-:Y:S01]  /*1a70*/  ISETP.GE.AND P1, PT, R4, 0x2, PT ;  /* 0x000000020400780c */ /* 0x000fe20003f26270 */
[----:B------:R-:W-:Y:S01]  /*1a80*/  USHF.R.U32.HI UR4, URZ, 0x4, UR4 ;  /* 0x000000043f047899 */ /* 0x000fe20008011604 */
[----:B------:R-:W-:Y:S01]  /*1a90*/  UMOV UR19, 0x40000040 ;  /* 0x4000004000137882 */ /* 0x000fe20000000000 */
[----:B------:R-:W-:Y:S02]  /*1aa0*/  UMOV UR17, 0x40000040 ;  /* 0x4000004000117882 */ /* 0x000fe40000000000 */
[----:B------:R-:W-:Y:S01]  /*1ab0*/  ULOP3.LUT UR4, UR4, 0x3fff, URZ, 0xc0, !UPT ;  /* 0x00003fff04047892 */ /* 0x000fe2000f8ec03f */
[----:B------:R-:W0:Y:S01]  /*1ac0*/  S2R R3, SR_TID.X ;  /* 0x0000000000037919 */ /* 0x000e220000002100 */
[----:B------:R-:W-:-:S02]  /*1ad0*/  UIADD3 UR6, UR18, 0x80, URZ ;  /* 0x0000008012067890 */ /* 0x000fc4000fffe03f */
[----:B------:R-:W-:Y:S01]  /*1ae0*/  ULOP3.LUT UR16, UR4, 0x10000, URZ, 0xfc, !UPT ;  /* 0x0001000004107892 */ /* 0x000fe2000f8efc3f */
[----:B------:R-:W-:Y:S01]  /*1af0*/  UMOV UR7, 0x40000040 ;  /* 0x4000004000077882 */ /* 0x000fe20000000000 */
[----:B------:R-:W-:Y:S02]  /*1b00*/  UMOV UR5, 0x40000040 ;  /* 0x4000004000057882 */ /* 0x000fe40000000000 */
[----:B------:R-:W-:Y:S02]  /*1b10*/  UIADD3 UR4, UR16, 0x2, URZ ;  /* 0x0000000210047890 */ /* 0x000fe4000fffe03f */
[----:B------:R-:W-:Y:S02]  /*1b20*/  UIADD3 UR10, UR18, 0x100, URZ ;  /* 0x00000100120a7890 */ /* 0x000fe4000fffe03f */
[----:B------:R-:W-:Y:S01]  /*1b30*/  UIADD3 UR8, UR16, 0x4, URZ ;  /* 0x0000000410087890 */ /* 0x000fe2000fffe03f */
[----:B------:R-:W-:Y:S01]  /*1b40*/  UMOV UR11, 0x40000040 ;  /* 0x40000040000b7882 */ /* 0x000fe20000000000 */
[----:B------:R-:W-:Y:S01]  /*1b50*/  WARPGROUP.ARRIVE ;  /* 0x00000000000079c5 */ /* 0x000fe20000000000 */
[----:B------:R-:W-:Y:S01]  /*1b60*/  UMOV UR9, 0x40000040 ;  /* 0x4000004000097882 */ /* 0x000fe20000000000 */
[----:B------:R-:W-:-:S02]  /*1b70*/  UIADD3 UR14, UR18, 0x180, URZ ;  /* 0x00000180120e7890 */ /* 0x000fc4000fffe03f */
[----:B------:R-:W-:Y:S02]  /*1b80*/  UIADD3 UR12, UR16, 0x6, URZ ;  /* 0x00000006100c7890 */ /* 0x000fe4000fffe03f */
        /* <DEDUP_REMOVED lines=23> */
.L_x_7390:
[----:B------:R-:W-:Y:S01]  /*1d00*/  BAR.SYNC.DEFER_BLOCKING 0xe, 0x100 ;  /* 0x0384000000007b1d */ /* 0x000fe20000010000 */
[----:B------:R-:W-:Y:S01]  /*1d10*/  IMAD.U32 R3, RZ, RZ, UR36 ;  /* 0x00000024ff037e24 */ /* 0x000fe2000f8e00ff */
[----:B------:R-:W-:Y:S01]  /*1d20*/  UIADD3 UR36, UR36, 0x1, URZ ;  /* 0x0000000124247890 */ /* 0x000fe2000fffe03f */
[C---:B------:R-:W-:Y:S01]  /*1d30*/  ISETP.GT.AND P3, PT, R4.reuse, RZ, PT ;  /* 0x000000ff0400720c */ /* 0x040fe20003f64270 */
        /* <DEDUP_REMOVED lines=139> */
.L_x_7386:
[----:B------:R-:W-:Y:S01]  /*25f0*/  ULEA UR21, UR36, UR43, 0x3 ;  /* 0x0000002b24157291 */ /* 0x000fe2000f8e183f */
[----:B------:R-:W-:-:S05]  /*2600*/  IMAD.U32 R0, RZ, RZ, UR37 ;  /* 0x00000025ff007e24 */ /* 0x000fca000f8e00ff */
[----:B------:R-:W-:-:S04]  /*2610*/  SHF.L.U32 R0, R0, 0x1f, RZ ;  /* 0x0000001f00007819 */ /* 0x000fc800000006ff */
[----:B------:R0:W1:Y:S01]  /*2620*/  SYNCS.PHASECHK.TRANS64.TRYWAIT P1, [UR21+0x28c50], R0 ;  /* 0x028c5000ff0075a7 */ /* 0x0000620008020155 */
[----:B------:R-:W-:Y:S05]  /*2630*/  @!P0 BRA `(.L_x_7387) ;  /* 0x0000000000048947 */ /* 0x000fea0003800000 */
[----:B------:R-:W-:Y:S01]  /*2640*/  BPT.TRAP 0x1 ;  /* 0x000000040000795c */ /* 0x000fe20000300000 */
.L_x_7387:
[----:B-1----:R-:W-:Y:S05]  /*2650*/  @P1 BRA `(.L_x_7388) ;  /* 0x0000000000081947 */ /* 0x002fea0003800000 */
[----:B------:R-:W1:Y:S02]  /*2660*/  SYNCS.PHASECHK.TRANS64.TRYWAIT P1, [UR21+0x28c50], R0 ;  /* 0x028c5000ff0075a7 */ /* 0x000e640008020155 */
[----:B-1----:R-:W-:Y:S05]  /*2670*/  @!P1 BRA `(.L_x_7389) ;  /* 0x000000f400b89947 */ /* 0x002fea0003800000 */
.L_x_7388:
        /* <DEDUP_REMOVED lines=29> */
.L_x_7385:
        /* <DEDUP_REMOVED lines=144> */
.L_x_7381:
[----:B------:R-:W-:Y:S01]  /*3150*/  ULDC UR4, c[0x0][0x448] ;  /* 0x0001120000047ab9 */ /* 0x000fe20000000800 */
[----:B------:R-:W-:Y:S01]  /*3160*/  UIADD3 UR6, UR41, 0x3f, URZ ;  /* 0x0000003f29067890 */ /* 0x000fe2000fffe03f */
[----:B------:R-:W-:Y:S01]  /*3170*/  PLOP3.LUT P0, PT, PT, PT, PT, 0x80, 0x0 ;  /* 0x000000000000781c */ /* 0x000fe20003f0f070 */
[----:B------:R-:W-:Y:S01]  /*3180*/  UISETP.NE.AND UP0, UPT, UR4, 0x1, UPT ;  /* 0x000000010400788c */ /* 0x000fe2000bf05270 */
[----:B------:R-:W-:Y:S01]  /*3190*/  IMAD.MOV.U32 R0, RZ, RZ, RZ ;  /* 0x000000ffff007224 */ /* 0x000fe200078e00ff */
[----:B------:R-:W-:Y:S01]  /*31a0*/  ULDC UR8, c[0x0][0x288] ;  /* 0x0000a20000087ab9 */ /* 0x000fe20000000800 */
[----:B------:R-:W-:Y:S01]  /*31b0*/  IMAD.MOV.U32 R3, RZ, RZ, RZ ;  /* 0x000000ffff037224 */ /* 0x000fe200078e00ff */
[----:B------:R-:W-:Y:S01]  /*31c0*/  UIADD3 UR8, -UR8, 0x40, URZ ;  /* 0x0000004008087890 */ /* 0x000fe2000fffe13f */
[----:B------:R-:W-:Y:S02]  /*31d0*/  CS2R R150, SRZ ;  /* 0x0000000000967805 */ /* 0x000fe4000001ff00 */
[----:B------:R-:W-:-:S02]  /*31e0*/  CS2R R148, SRZ ;  /* 0x0000000000947805 */ /* 0x000fc4000001ff00 */
[----:B------:R-:W-:Y:S01]  /*31f0*/  CS2R R146, SRZ ;  /* 0x0000000000927805 */ /* 0x000fe2000001ff00 */
[----:B------:R-:W-:Y:S01]  /*3200*/  UIMAD UR8, UR49, UR7, UR8 ;  /* 0x00000007310872a4 */ /* 0x000fe2000f8e0208 */
[----:B------:R-:W-:Y:S02]  /*3210*/  CS2R R144, SRZ ;  /* 0x0000000000907805 */ /* 0x000fe4000001ff00 */
[----:B------:R-:W-:Y:S01]  /*3220*/  CS2R R168, SRZ ;  /* 0x0000000000a87805 */ /* 0x000fe2000001ff00 */
[----:B------:R-:W-:Y:S01]  /*3230*/  @UP0 ULDC UR4, c[0x0][0x44c] ;  /* 0x0001130000040ab9 */ /* 0x000fe20000000800 */
[----:B------:R-:W-:Y:S01]  /*3240*/  @UP0 ULDC UR9, c[0x0][0x450] ;  /* 0x0001140000090ab9 */ /* 0x000fe20000000800 */
[----:B------:R-:W-:Y:S01]  /*3250*/  UIMAD.WIDE.U32 UR4, UR6, UR4, URZ ;  /* 0x00000004060472a5 */ /* 0x000fe2000f8e003f */
[----:B------:R-:W-:Y:S02]  /*3260*/  CS2R R140, SRZ ;  /* 0x00000000008c7805 */ /* 0x000fe4000001ff00 */
[----:B------:R-:W-:-:S02]  /*3270*/  CS2R R166, SRZ ;  /* 0x0000000000a67805 */ /* 0x000fc4000001ff00 */
[----:B------:R-:W-:Y:S01]  /*3280*/  CS2R R136, SRZ ;  /* 0x0000000000887805 */ /* 0x000fe2000001ff00 */
[----:B------:R-:W-:Y:S01]  /*3290*/  @UP0 USHF.R.U32.HI UR6, URZ, UR9, UR5 ;  /* 0x000000093f060299 */ /* 0x000fe20008011605 */
[----:B------:R-:W-:Y:S02]  /*32a0*/  CS2R R164, SRZ ;  /* 0x0000000000a47805 */ /* 0x000fe4000001ff00 */
[----:B------:R-:W-:Y:S02]  /*32b0*/  CS2R R132, SRZ ;  /* 0x0000000000847805 */ /* 0x000fe4000001ff00 */
[----:B------:R-:W-:Y:S01]  /*32c0*/  CS2R R162, SRZ ;  /* 0x0000000000a27805 */ /* 0x000fe2000001ff00 */
[----:B------:R-:W-:Y:S01]  /*32d0*/  UIADD3 UR6, UR8, UR6, URZ ;  /* 0x0000000608067290 */ /* 0x000fe2000fffe03f */
[----:B------:R-:W-:Y:S02]  /*32e0*/  CS2R R160, SRZ ;  /* 0x0000000000a07805 */ /* 0x000fe4000001ff00 */
[----:B------:R-:W-:-:S02]  /*32f0*/  CS2R R128, SRZ ;  /* 0x0000000000807805 */ /* 0x000fc4000001ff00 */
[----:B------:R-:W-:Y:S01]  /*3300*/  CS2R R158, SRZ ;  /* 0x00000000009e7805 */ /* 0x000fe2000001ff00 */
[----:B------:R-:W-:Y:S01]  /*3310*/  USHF.R.S32.HI UR4, URZ, 0x1f, UR6 ;  /* 0x0000001f3f047899 */ /* 0x000fe20008011406 */
[----:B------:R-:W-:Y:S02]  /*3320*/  CS2R R156, SRZ ;  /* 0x00000000009c7805 */ /* 0x000fe4000001ff00 */
[----:B------:R-:W-:Y:S02]  /*3330*/  CS2R R124, SRZ ;  /* 0x00000000007c7805 */ /* 0x000fe4000001ff00 */
[----:B------:R-:W-:Y:S01]  /*3340*/  CS2R R154, SRZ ;  /* 0x00000000009a7805 */ /* 0x000fe2000001ff00 */
[----:B------:R-:W-:Y:S01]  /*3350*/  ULEA.HI UR4, UR4, UR6, URZ, 0x6 ;  /* 0x0000000604047291 */ /* 0x000fe2000f8f303f */
[----:B------:R-:W-:Y:S02]  /*3360*/  CS2R R152, SRZ ;  /* 0x0000000000987805 */ /* 0x000fe4000001ff00 */
[----:B------:R-:W-:-:S02]  /*3370*/  CS2R R120, SRZ ;  /* 0x0000000000787805 */ /* 0x000fc4000001ff00 */
[----:B------:R-:W-:Y:S01]  /*3380*/  CS2R R104, SRZ ;  /* 0x0000000000687805 */ /* 0x000fe2000001ff00 */
[----:B------:R-:W-:Y:S01]  /*3390*/  USHF.R.S32.HI UR4, URZ, 0x6, UR4 ;  /* 0x000000063f047899 */ /* 0x000fe20008011404 */
[----:B------:R-:W-:Y:S02]  /*33a0*/  CS2R R100, SRZ ;  /* 0x0000000000647805 */ /* 0x000fe4000001ff00 */
[----:B------:R-:W-:Y:S02]  /*33b0*/  CS2R R116, SRZ ;  /* 0x0000000000747805 */ /* 0x000fe4000001ff00 */
[----:B------:R-:W-:Y:S01]  /*33c0*/  CS2R R114, SRZ ;  /* 0x0000000000727805 */ /* 0x000fe2000001ff00 */
[----:B------:R-:W-:Y:S01]  /*33d0*/  UISETP.LT.AND UP0, UPT, UR50, UR4, UPT ;  /* 0x000000043200728c */ /* 0x000fe2000bf01270 */
[----:B------:R-:W-:Y:S02]  /*33e0*/  CS2R R112, SRZ ;  /* 0x0000000000707805 */ /* 0x000fe4000001ff00 */
[----:B------:R-:W-:-:S02]  /*33f0*/  CS2R R110, SRZ ;  /* 0x00000000006e7805 */ /* 0x000fc4000001ff00 */
[----:B------:R-:W-:Y:S01]  /*3400*/  CS2R R108, SRZ ;  /* 0x00000000006c7805 */ /* 0x000fe2000001ff00 */
[----:B------:R-:W-:Y:S01]  /*3410*/  USEL UR50, UR50, UR4, UP0 ;  /* 0x0000000432327287 */ /* 0x000fe20008000000 */
[----:B------:R-:W-:Y:S02]  /*3420*/  CS2R R106, SRZ ;  /* 0x00000000006a7805 */ /* 0x000fe4000001ff00 */
[----:B------:R-:W-:Y:S02]  /*3430*/  CS2R R102, SRZ ;  /* 0x0000000000667805 */ /* 0x000fe4000001ff00 */
[----:B------:R-:W-:Y:S01]  /*3440*/  CS2R R98, SRZ ;  /* 0x0000000000627805 */ /* 0x000fe2000001ff00 */
[----:B------:R-:W-:Y:S01]  /*3450*/  UISETP.GE.AND UP0, UPT, UR50, 0x1, UPT ;  /* 0x000000013200788c */ /* 0x000fe2000bf06270 */
[----:B------:R-:W-:Y:S02]  /*3460*/  CS2R R94, SRZ ;  /* 0x00000000005e7805 */ /* 0x000fe4000001ff00 */
[----:B------:R-:W-:-:S02]  /*3470*/  CS2R R170, SRZ ;  /* 0x0000000000aa7805 */ /* 0x000fc4000001ff00 */
[----:B------:R-:W-:Y:S02]  /*3480*/  CS2R R90, SRZ ;  /* 0x00000000005a7805 */ /* 0x000fe4000001ff00 */
[----:B------:R-:W-:Y:S02]  /*3490*/  CS2R R172, SRZ ;  /* 0x0000000000ac7805 */ /* 0x000fe4000001ff00 */
[----:B------:R-:W-:Y:S02]  /*34a0*/  CS2R R86, SRZ ;  /* 0x0000000000567805 */ /* 0x000fe4000001ff00 */
[----:B------:R-:W-:Y:S02]  /*34b0*/  PLOP3.LUT P1, PT, PT, PT, UP0, 0x80, 0x0 ;  /* 0x000000000000781c */ /* 0x000fe40003f2f008 */
        /* <DEDUP_REMOVED lines=30> */
[----:B------:R-:W-:Y:S01]  /*36a0*/  CS2R R26, SRZ ;  /* 0x00000000001a7805 */ /* 0x000fe2000001ff00 */
        /* <DEDUP_REMOVED lines=31> */
.L_x_7391:
        /* <DEDUP_REMOVED lines=9> */
.L_x_7552:
[----:B------:R-:W-:Y:S05]  /*3930*/  @!P0 BRA `(.L_x_7393) ;  /* 0x0000000000048947 */ /* 0x000fea0003800000 */
[----:B------:R-:W-:Y:S01]  /*3940*/  BPT.TRAP 0x1 ;  /* 0x000000040000795c */ /* 0x000fe20000300000 */
.L_x_7393:
[----:B------:R-:W-:Y:S02]  /*3950*/  IMAD.U32 R7, RZ, RZ, UR36 ;  /* 0x00000024ff077e24 */ /* 0x000fe4000f8e00ff */
[----:B------:R-:W-:-:S03]  /*3960*/  IMAD.U32 R8, RZ, RZ, UR37 ;  /* 0x00000025ff087e24 */ /* 0x000fc6000f8e00ff */
[----:B------:R-:W-:Y:S02]  /*3970*/  LEA R7, R7, UR43, 0x3 ;  /* 0x0000002b07077c11 */ /* 0x000fe4000f8e18ff */
[----:B------:R-:W-:-:S04]  /*3980*/  SHF.L.U32 R8, R8, 0x1f, RZ ;  /* 0x0000001f08087819 */ /* 0x000fc800000006ff */
[----:B------:R1:W2:Y:S01]  /*3990*/  SYNCS.PHASECHK.TRANS64.TRYWAIT P1, [R7+URZ+0x28c30], R8 ;  /* 0x028c3008070075a7 */ /* 0x0002a2000802017f */
[----:B------:R-:W-:Y:S05]  /*39a0*/  @!P0 BRA `(.L_x_7394) ;  /* 0x0000000000048947 */ /* 0x000fea0003800000 */
[----:B------:R-:W-:Y:S01]  /*39b0*/  BPT.TRAP 0x1 ;  /* 0x000000040000795c */ /* 0x000fe20000300000 */
.L_x_7394:
[----:B--2---:R-:W-:Y:S05]  /*39c0*/  @P1 BRA `(.L_x_7395) ;  /* 0x0000000000081947 */ /* 0x004fea0003800000 */
[----:B------:R-:W2:Y:S02]  /*39d0*/  SYNCS.PHASECHK.TRANS64.TRYWAIT P1, [R7+URZ+0x28c30], R8 ;  /* 0x028c3008070075a7 */ /* 0x000ea4000802017f */
[----:B--2---:R-:W-:Y:S05]  /*39e0*/  @!P1 BRA `(.L_x_7396) ;  /* 0x000000e4000c9947 */ /* 0x004fea0003800000 */
.L_x_7395:
        /* <DEDUP_REMOVED lines=34> */
[----:B------:R-:W-:Y:S01]  /*3c10*/  HGMMA.64x64x16.F32.BF16 R24, gdesc[UR4], R24, gsb0 ;  /* 0x00e00000041879f0 */ /* 0x000fe20008001818 */
[----:B------:R-:W-:Y:S02]  /*3c20*/  ULDC UR6, c[0x0][0x448] ;  /* 0x0001120000067ab9 */ /* 0x000fe40000000800 */
[----:B------:R-:W-:-:S06]  /*3c30*/  UISETP.NE.AND UP0, UPT, UR6, 0x1, UPT ;  /* 0x000000010600788c */ /* 0x000fcc000bf05270 */
[----:B------:R-:W-:-:S05]  /*3c40*/  PLOP3.LUT P2, PT, PT, PT, UP0, 0x80, 0x0 ;  /* 0x000000000000781c */ /* 0x000fca0003f4f008 */
[----:B------:R-:W-:-:S08]  /*3c50*/  @UP0 ULDC UR6, c[0x0][0x44c] ;  /* 0x0001130000060ab9 */ /* 0x000fd00000000800 */
[----:B------:R-:W-:Y:S01]  /*3c60*/  @P2 IMAD.HI.U32 R4, R3, UR6, RZ ;  /* 0x0000000603042c27 */ /* 0x000fe2000f8e00ff */
[----:B------:R-:W-:-:S04]  /*3c70*/  @UP0 ULDC UR6, c[0x0][0x450] ;  /* 0x0001140000060ab9 */ /* 0x000fc80000000800 */
[----:B------:R-:W-:Y:S01]  /*3c80*/  @P2 SHF.R.U32.HI R3, RZ, UR6, R4 ;  /* 0x00000006ff032c19 */ /* 0x000fe20008011604 */
[----:B------:R-:W-:Y:S02]  /*3c90*/  UMOV UR6, 0xffffffc0 ;  /* 0xffffffc000067882 */ /* 0x000fe40000000000 */
[----:B------:R-:W-:Y:S02]  /*3ca0*/  UIMAD UR7, UR50, UR6, 0x41 ;  /* 0x00000041320774a4 */ /* 0x000fe4000f8e0206 */
[----:B------:R-:W0:Y:S01]  /*3cb0*/  SHFL.IDX PT, R6, R3, 0x1, 0x1c1f ;  /* 0x003c1f0003067f89 */ /* 0x000e2200000e0000 */
[----:B------:R-:W-:-:S03]  /*3cc0*/  UIMAD UR6, UR50, UR6, 0x40 ;  /* 0x00000040320674a4 */ /* 0x000fc6000f8e0206 */
[----:B------:R-:W3:Y:S01]  /*3cd0*/  SHFL.IDX PT, R3, R3, RZ, 0x1c1f ;  /* 0x001c1fff03037589 */ /* 0x000ee200000e0000 */
[----:B------:R-:W-:Y:S02]  /*3ce0*/  WARPGROUP.DEPBAR.LE gsb0, 0x0 ;  /* 0x00008000000079c5 */ /* 0x000fe40000010000 */
[----:B------:R-:W-:-:S06]  /*3cf0*/  WARPGROUP.ARRIVE ;  /* 0x00000000000079c5 */ /* 0x000fcc0000000000 */
[----:B------:R-:W-:Y:S01]  /*3d00*/  HGMMA.64x64x16.F32.BF16 R24, gdesc[UR8], R24, gsb0 ;  /* 0x00e00000081879f0 */ /* 0x000fe20008001818 */
[----:B------:R-:W-:Y:S02]  /*3d10*/  ULDC UR10, c[0x0][0x9d8] ;  /* 0x00027600000a7ab9 */ /* 0x000fe40000000800 */
[----:B------:R-:W-:Y:S02]  /*3d20*/  WARPGROUP.DEPBAR.LE gsb0, 0x0 ;  /* 0x00008000000079c5 */ /* 0x000fe40000010000 */
[----:B------:R-:W-:-:S06]  /*3d30*/  WARPGROUP.ARRIVE ;  /* 0x00000000000079c5 */ /* 0x000fcc0000000000 */
[----:B------:R-:W-:Y:S01]  /*3d40*/  HGMMA.64x64x16.F32.BF16 R24, gdesc[UR12], R24, gsb0 ;  /* 0x00e000000c1879f0 */ /* 0x000fe20008001818 */
[----:B------:R-:W-:Y:S01]  /*3d50*/  ULDC UR14, c[0x0][0x2f0] ;  /* 0x0000bc00000e7ab9 */ /* 0x000fe20000000800 */
[----:B------:R-:W-:Y:S01]  /*3d60*/  ULDC UR15, c[0x0][0x288] ;  /* 0x0000a200000f7ab9 */ /* 0x000fe20000000800 */
[----:B------:R-:W-:Y:S02]  /*3d70*/  UIMAD UR7, UR49, UR14, UR7 ;  /* 0x0000000e310772a4 */ /* 0x000fe4000f8e0207 */
[----:B------:R-:W-:-:S04]  /*3d80*/  UIMAD UR6, UR49, UR14, UR6 ;  /* 0x0000000e310672a4 */ /* 0x000fc8000f8e0206 */
[----:B------:R-:W-:Y:S02]  /*3d90*/  IMAD.U32 R5, RZ, RZ, UR7 ;  /* 0x00000007ff057e24 */ /* 0x000fe4000f8e00ff */
[----:B------:R-:W-:-:S03]  /*3da0*/  IADD3 R4, -R2, UR6, RZ ;  /* 0x0000000602047c10 */ /* 0x000fc6000fffe1ff */
[----:B------:R-:W-:-:S04]  /*3db0*/  IADD3 R5, R5, -UR15, -R2 ;  /* 0x8000000f05057c10 */ /* 0x000fc8000fffe802 */
[-CC-:B0-----:R-:W-:Y:S02]  /*3dc0*/  VIADDMNMX R6, R6, R5.reuse, R4.reuse, PT ;  /* 0x0000000506067246 */ /* 0x181fe40003800104 */
[----:B---3--:R-:W-:Y:S02]  /*3dd0*/  VIADDMNMX R4, R3, R5, R4, PT ;  /* 0x0000000503047246 */ /* 0x008fe40003800104 */
[C---:B------:R-:W-:Y:S02]  /*3de0*/  ISETP.GT.AND P3, PT, R6.reuse, RZ, PT ;  /* 0x000000ff0600720c */ /* 0x040fe40003f64270 */
[C---:B------:R-:W-:Y:S02]  /*3df0*/  ISETP.GT.AND P4, PT, R6.reuse, 0x1, PT ;  /* 0x000000010600780c */ /* 0x040fe40003f84270 */
[----:B------:R-:W-:Y:S02]  /*3e00*/  ISETP.GT.AND P5, PT, R6, 0x8, PT ;  /* 0x000000080600780c */ /* 0x000fe40003fa4270 */
[----:B------:R-:W-:Y:S01]  /*3e10*/  ISETP.GT.AND P6, PT, R4, 0x20, PT ;  /* 0x000000200400780c */ /* 0x000fe20003fc4270 */
[----:B------:R-:W-:-:S02]  /*3e20*/  WARPGROUP.DEPBAR.LE gsb0, 0x0 ;  /* 0x00008000000079c5 */ /* 0x000fc40000010000 */
        /* <DEDUP_REMOVED lines=21> */
[----:B------:R3:W4:Y:S01]  /*3f80*/  MUFU.TANH R10, R30 ;  /* 0x0000001e000a7308 */ /* 0x0007220000002400 */
[----:B------:R-:W-:Y:S01]  /*3f90*/  FMUL.FTZ R29, R29, UR10 ;  /* 0x0000000a1d1d7c20 */ /* 0x000fe20008410000 */
[----:B------:R-:W-:Y:S01]  /*3fa0*/  FMUL.FTZ R32, R32, UR10 ;  /* 0x0000000a20207c20 */ /* 0x000fe20008410000 */
[----:B------:R-:W-:Y:S01]  /*3fb0*/  FMUL.FTZ R33, R33, UR10 ;  /* 0x0000000a21217c20 */ /* 0x000fe20008410000 */
[----:B------:R-:W-:Y:S01]  /*3fc0*/  FMUL.FTZ R36, R36, UR10 ;  /* 0x0000000a24247c20 */ /* 0x000fe20008410000 */
[----:B------:R-:W-:Y:S01]  /*3fd0*/  FMUL.FTZ R37, R37, UR10 ;  /* 0x0000000a25257c20 */ /* 0x000fe20008410000 */
[----:B------:R-:W-:Y:S01]  /*3fe0*/  FMUL.FTZ R40, R40, UR10 ;  /* 0x0000000a28287c20 */ /* 0x000fe20008410000 */
[----:B------:R-:W-:Y:S01]  /*3ff0*/  FMUL.FTZ R41, R41, UR10 ;  /* 0x0000000a29297c20 */ /* 0x000fe20008410000 */
[----:B------:R4:W5:Y:S01]  /*4000*/  MUFU.TANH R11, R31 ;  /* 0x0000001f000b7308 */ /* 0x0009620000002400 */
[----:B0-----:R-:W-:Y:S01]  /*4010*/  FSEL R27, R26, -INF , P3 ;  /* 0xff8000001a1b7808 */ /* 0x001fe20001800000 */
[----:B------:R-:W-:Y:S01]  /*4020*/  FMUL.FTZ R44, R44, UR10 ;  /* 0x0000000a2c2c7c20 */ /* 0x000fe20008410000 */
[----:B---3--:R-:W-:Y:S01]  /*4030*/  FSEL R30, R9, -INF , P4 ;  /* 0xff800000091e7808 */ /* 0x008fe20002000000 */
[----:B------:R-:W-:Y:S01]  /*4040*/  FMUL.FTZ R45, R45, UR10 ;  /* 0x0000000a2d2d7c20 */ /* 0x000fe20008410000 */
[----:B------:R-:W-:Y:S01]  /*4050*/  ISETP.GT.AND P3, PT, R6, 0x9, PT ;  /* 0x000000090600780c */ /* 0x000fe20003f64270 */
[----:B------:R-:W-:Y:S01]  /*4060*/  FMUL.FTZ R48, R48, UR10 ;  /* 0x0000000a30307c20 */ /* 0x000fe20008410000 */
[----:B------:R-:W-:Y:S01]  /*4070*/  ISETP.GT.AND P4, PT, R6, 0x10, PT ;  /* 0x000000100600780c */ /* 0x000fe20003f84270 */
[----:B------:R5:W0:Y:S01]  /*4080*/  MUFU.TANH R12, R34 ;  /* 0x00000022000c7308 */ /* 0x000a220000002400 */
[----:B----4-:R-:W-:Y:S01]  /*4090*/  FSEL R31, R10, -INF , P5 ;  /* 0xff8000000a1f7808 */ /* 0x010fe20002800000 */
[----:B------:R-:W-:Y:S01]  /*40a0*/  FMUL.FTZ R49, R49, UR10 ;  /* 0x0000000a31317c20 */ /* 0x000fe20008410000 */
[----:B------:R-:W-:Y:S01]  /*40b0*/  FMNMX.FTZ R10, R27, R30, !PT ;  /* 0x0000001e1b0a7209 */ /* 0x000fe20007810000 */
[----:B------:R-:W-:Y:S01]  /*40c0*/  FMUL.FTZ R52, R52, UR10 ;  /* 0x0000000a34347c20 */ /* 0x000fe20008410000 */
[----:B------:R-:W-:Y:S01]  /*40d0*/  ISETP.GT.AND P5, PT, R4, 0x8, PT ;  /* 0x000000080400780c */ /* 0x000fe20003fa4270 */
[----:B------:R-:W-:Y:S01]  /*40e0*/  FMUL.FTZ R53, R53, UR10 ;  /* 0x0000000a35357c20 */ /* 0x000fe20008410000 */
[----:B------:R-:W-:Y:S01]  /*40f0*/  FMNMX.FTZ R9, R31, R10, !PT ;  /* 0x0000000a1f097209 */ /* 0x000fe20007810000 */
[----:B------:R0:W3:Y:S01]  /*4100*/  MUFU.TANH R13, R35 ;  /* 0x00000023000d7308 */ /* 0x0000e20000002400 */
[----:B-----5:R-:W-:Y:S01]  /*4110*/  FSEL R34, R11, -INF , P3 ;  /* 0xff8000000b227808 */ /* 0x020fe20001800000 */
[----:B------:R-:W-:Y:S01]  /*4120*/  ULDC UR10, c[0x0][0x988] ;  /* 0x00026200000a7ab9 */ /* 0x000fe20000000800 */
[----:B------:R-:W-:-:S02]  /*4130*/  ISETP.GT.AND P3, PT, R6, 0x11, PT ;  /* 0x000000110600780c */ /* 0x000fc40003f64270 */
[----:B------:R-:W-:-:S03]  /*4140*/  FMNMX.FTZ R10, R34, R9, !PT ;  /* 0x00000009220a7209 */ /* 0x000fc60007810000 */
[----:B------:R3:W4:Y:S01]  /*4150*/  MUFU.TANH R14, R38 ;  /* 0x00000026000e7308 */ /* 0x0007220000002400 */
[----:B0-----:R-:W-:Y:S02]  /*4160*/  FSEL R35, R12, -INF , P4 ;  /* 0xff8000000c237808 */ /* 0x001fe40002000000 */
[----:B------:R-:W-:Y:S02]  /*4170*/  ISETP.GT.AND P4, PT, R6, 0x18, PT ;  /* 0x000000180600780c */ /* 0x000fe40003f84270 */
[----:B------:R-:W-:-:S03]  /*4180*/  FMNMX.FTZ R9, R35, R10, !PT ;  /* 0x0000000a23097209 */ /* 0x000fc60007810000 */
[----:B------:R4:W0:Y:S01]  /*4190*/  MUFU.TANH R15, R39 ;  /* 0x00000027000f7308 */ /* 0x0008220000002400 */
[----:B---3--:R-:W-:Y:S02]  /*41a0*/  FSEL R38, R13, -INF , P3 ;  /* 0xff8000000d267808 */ /* 0x008fe40001800000 */
[----:B------:R-:W-:Y:S02]  /*41b0*/  ISETP.GT.AND P3, PT, R6, 0x19, PT ;  /* 0x000000190600780c */ /* 0x000fe40003f64270 */
[----:B------:R-:W-:-:S03]  /*41c0*/  FMNMX.FTZ R10, R38, R9, !PT ;  /* 0x00000009260a7209 */ /* 0x000fc60007810000 */
[----:B------:R0:W3:Y:S01]  /*41d0*/  MUFU.TANH R20, R42 ;  /* 0x0000002a00147308 */ /* 0x0000e20000002400 */
[----:B----4-:R-:W-:Y:S02]  /*41e0*/  FSEL R39, R14, -INF , P4 ;  /* 0xff8000000e277808 */ /* 0x010fe40002000000 */
[----:B------:R-:W-:Y:S02]  /*41f0*/  ISETP.GT.AND P4, PT, R6, 0x20, PT ;  /* 0x000000200600780c */ /* 0x000fe40003f84270 */
        /* <DEDUP_REMOVED lines=29> */
[----:B------:R-:W0:Y:S01]  /*43d0*/  MUFU.TANH R24, R24 ;  /* 0x0000001800187308 */ /* 0x000e220000002400 */
[----:B---3--:R-:W-:Y:S02]  /*43e0*/  FSEL R55, R13, -INF , P4 ;  /* 0xff8000000d377808 */ /* 0x008fe40002000000 */
[----:B------:R-:W-:Y:S02]  /*43f0*/  ISETP.GT.AND P4, PT, R4, 0x1, PT ;  /* 0x000000010400780c */ /* 0x000fe40003f84270 */
[----:B------:R-:W-:-:S03]  /*4400*/  FMNMX.FTZ R9, R55, R6, !PT ;  /* 0x0000000637097209 */ /* 0x000fc60007810000 */
[----:B------:R-:W3:Y:S01]  /*4410*/  MUFU.TANH R10, R25 ;  /* 0x00000019000a7308 */ /* 0x000ee20000002400 */
[----:B----4-:R-:W-:Y:S02]  /*4420*/  FSEL R56, R56, -INF , P3 ;  /* 0xff80000038387808 */ /* 0x010fe40001800000 */
[----:B------:R-:W-:Y:S02]  /*4430*/  ISETP.GT.AND P3, PT, R4, RZ, PT ;  /* 0x000000ff0400720c */ /* 0x000fe40003f64270 */
[----:B------:R-:W-:-:S03]  /*4440*/  FMNMX.FTZ R9, R56, R9, !PT ;  /* 0x0000000938097209 */ /* 0x000fc60007810000 */
[----:B------:R-:W-:Y:S01]  /*4450*/  MUFU.TANH R28, R28 ;  /* 0x0000001c001c7308 */ /* 0x000fe20000002400 */
[----:B0-----:R-:W-:Y:S01]  /*4460*/  FSEL R3, R24, -INF , P3 ;  /* 0xff80000018037808 */ /* 0x001fe20001800000 */
[----:B------:R-:W0:Y:S01]  /*4470*/  SHFL.BFLY PT, R6, R9, 0x2, 0x1f ;  /* 0x0c401f0009067f89 */ /* 0x000e2200000e0000 */
[----:B------:R-:W-:-:S05]  /*4480*/  ISETP.GT.AND P3, PT, R4, 0x9, PT ;  /* 0x000000090400780c */ /* 0x000fca0003f64270 */
[----:B------:R-:W4:Y:S01]  /*4490*/  MUFU.TANH R11, R29 ;  /* 0x0000001d000b7308 */ /* 0x000f220000002400 */
[----:B---3--:R-:W-:Y:S02]  /*44a0*/  FSEL R10, R10, -INF , P4 ;  /* 0xff8000000a0a7808 */ /* 0x008fe40002000000 */
[----:B------:R-:W-:-:S05]  /*44b0*/  ISETP.GT.AND P4, PT, R4, 0x10, PT ;  /* 0x000000100400780c */ /* 0x000fca0003f84270 */
[----:B------:R-:W3:Y:S08]  /*44c0*/  MUFU.TANH R12, R32 ;  /* 0x00000020000c7308 */ /* 0x000ef00000002400 */
[----:B------:R-:W5:Y:S01]  /*44d0*/  MUFU.TANH R13, R33 ;  /* 0x00000021000d7308 */ /* 0x000f620000002400 */
[----:B----4-:R-:W-:Y:S02]  /*44e0*/  FSEL R11, R11, -INF , P3 ;  /* 0xff8000000b0b7808 */ /* 0x010fe40001800000 */
[----:B0-----:R-:W-:-:S02]  /*44f0*/  FMNMX.FTZ R6, R9, R6, !PT ;  /* 0x0000000609067209 */ /* 0x001fc40007810000 */
[----:B------:R-:W-:-:S03]  /*4500*/  ISETP.GT.AND P3, PT, R4, 0x11, PT ;  /* 0x000000110400780c */ /* 0x000fc60003f64270 */
[----:B------:R-:W0:Y:S01]  /*4510*/  SHFL.BFLY PT, R9, R6, 0x1, 0x1f ;  /* 0x0c201f0006097f89 */ /* 0x000e2200000e0000 */
[----:B------:R-:W4:Y:S01]  /*4520*/  MUFU.TANH R14, R36 ;  /* 0x00000024000e7308 */ /* 0x000f220000002400 */
[----:B---3--:R-:W-:Y:S02]  /*4530*/  FSEL R12, R12, -INF , P4 ;  /* 0xff8000000c0c7808 */ /* 0x008fe40002000000 */
[----:B------:R-:W-:-:S05]  /*4540*/  ISETP.GT.AND P4, PT, R4, 0x18, PT ;  /* 0x000000180400780c */ /* 0x000fca0003f84270 */
[----:B------:R-:W-:Y:S01]  /*4550*/  MUFU.TANH R37, R37 ;  /* 0x0000002500257308 */ /* 0x000fe20000002400 */
[----:B-----5:R-:W-:Y:S02]  /*4560*/  FSEL R13, R13, -INF , P3 ;  /* 0xff8000000d0d7808 */ /* 0x020fe40001800000 */
[----:B------:R-:W-:-:S05]  /*4570*/  ISETP.GT.AND P3, PT, R4, 0x19, PT ;  /* 0x000000190400780c */ /* 0x000fca0003f64270 */
[----:B------:R-:W3:Y:S01]  /*4580*/  MUFU.TANH R20, R40 ;  /* 0x0000002800147308 */ /* 0x000ee20000002400 */
[----:B----4-:R-:W-:Y:S02]  /*4590*/  FSEL R14, R14, -INF , P4 ;  /* 0xff8000000e0e7808 */ /* 0x010fe40002000000 */
[----:B------:R-:W-:Y:S02]  /*45a0*/  ISETP.GT.AND P4, PT, R4, 0x28, PT ;  /* 0x000000280400780c */ /* 0x000fe40003f84270 */
[----:B0-----:R-:W-:-:S03]  /*45b0*/  FMNMX.FTZ R5, R6, R9, !PT ;  /* 0x0000000906057209 */ /* 0x001fc60007810000 */
[----:B------:R-:W0:Y:S01]  /*45c0*/  MUFU.TANH R41, R41 ;  /* 0x0000002900297308 */ /* 0x000e220000002400 */
[----:B------:R-:W-:Y:S02]  /*45d0*/  FSEL R9, R28, -INF , P5 ;  /* 0xff8000001c097808 */ /* 0x000fe40002800000 */
[----:B------:R-:W-:Y:S02]  /*45e0*/  FMNMX.FTZ R6, R3, R10, !PT ;  /* 0x0000000a03067209 */ /* 0x000fe40007810000 */
[----:B------:R-:W-:Y:S02]  /*45f0*/  ISETP.GT.AND P5, PT, R4, 0x21, PT ;  /* 0x000000210400780c */ /* 0x000fe40003fa4270 */
[----:B------:R-:W-:Y:S01]  /*4600*/  FMNMX.FTZ R6, R9, R6, !PT ;  /* 0x0000000609067209 */ /* 0x000fe20007810000 */
[----:B------:R-:W4:Y:S01]  /*4610*/  MUFU.TANH R44, R44 ;  /* 0x0000002c002c7308 */ /* 0x000f220000002400 */
[----:B---3--:R-:W-:Y:S02]  /*4620*/  FSEL R20, R20, -INF , P6 ;  /* 0xff80000014147808 */ /* 0x008fe40003000000 */
[----:B------:R-:W-:-:S02]  /*4630*/  FMNMX.FTZ R15, R11, R6, !PT ;  /* 0x000000060b0f7209 */ /* 0x000fc40007810000 */
[----:B------:R-:W-:Y:S02]  /*4640*/  ISETP.GT.AND P6, PT, R4, 0x30, PT ;  /* 0x000000300400780c */ /* 0x000fe40003fc4270 */
[----:B------:R-:W-:Y:S01]  /*4650*/  FMNMX.FTZ R6, R12, R15, !PT ;  /* 0x0000000f0c067209 */ /* 0x000fe20007810000 */
[----:B------:R-:W3:Y:S01]  /*4660*/  MUFU.TANH R45, R45 ;  /* 0x0000002d002d7308 */ /* 0x000ee20000002400 */
[----:B------:R-:W-:Y:S02]  /*4670*/  FSEL R15, R37, -INF , P3 ;  /* 0xff800000250f7808 */ /* 0x000fe40001800000 */
[----:B------:R-:W-:Y:S02]  /*4680*/  FMNMX.FTZ R21, R13, R6, !PT ;  /* 0x000000060d157209 */ /* 0x000fe40007810000 */
[----:B------:R-:W-:Y:S02]  /*4690*/  ISETP.GT.AND P3, PT, R4, 0x29, PT ;  /* 0x000000290400780c */ /* 0x000fe40003f64270 */
[----:B------:R-:W-:Y:S01]  /*46a0*/  FMNMX.FTZ R6, R14, R21, !PT ;  /* 0x000000150e067209 */ /* 0x000fe20007810000 */
[----:B------:R-:W5:Y:S01]  /*46b0*/  MUFU.TANH R26, R48 ;  /* 0x00000030001a7308 */ /* 0x000f620000002400 */
[----:B0-----:R-:W-:-:S02]  /*46c0*/  FSEL R21, R41, -INF , P5 ;  /* 0xff80000029157808 */ /* 0x001fc40002800000 */
[----:B------:R-:W-:Y:S02]  /*46d0*/  FMNMX.FTZ R25, R15, R6, !PT ;  /* 0x000000060f197209 */ /* 0x000fe40007810000 */
[C---:B------:R-:W-:Y:S02]  /*46e0*/  FSETP.NEU.FTZ.AND P5, PT, R5.reuse, -INF , PT ;  /* 0xff8000000500780b */ /* 0x040fe40003fbd000 */
[----:B------:R-:W-:Y:S01]  /*46f0*/  FMNMX.FTZ R6, R20, R25, !PT ;  /* 0x0000001914067209 */ /* 0x000fe20007810000 */
[----:B------:R-:W0:Y:S01]  /*4700*/  MUFU.TANH R49, R49 ;  /* 0x0000003100317308 */ /* 0x000e220000002400 */
[----:B------:R-:W-:Y:S01]  /*4710*/  FMUL.FTZ R25, R5, UR10 ;  /* 0x0000000a05197c20 */ /* 0x000fe20008410000 */
[----:B----4-:R-:W-:Y:S02]  /*4720*/  FSEL R24, R44, -INF , P4 ;  /* 0xff8000002c187808 */ /* 0x010fe40002000000 */
[----:B------:R-:W-:Y:S02]  /*4730*/  FMNMX.FTZ R29, R21, R6, !PT ;  /* 0x00000006151d7209 */ /* 0x000fe40007810000 */
[----:B------:R-:W-:-:S02]  /*4740*/  FSEL R32, R25, RZ, P5 ;  /* 0x000000ff19207208 */ /* 0x000fc40002800000 */
[----:B------:R-:W4:Y:S01]  /*4750*/  MUFU.TANH R52, R52 ;  /* 0x0000003400347308 */ /* 0x000f220000002400 */
[----:B---3--:R-:W-:Y:S02]  /*4760*/  FSEL R25, R45, -INF , P3 ;  /* 0xff8000002d197808 */ /* 0x008fe40001800000 */
[----:B------:R-:W-:Y:S01]  /*4770*/  FMNMX.FTZ R6, R24, R29, !PT ;  /* 0x0000001d18067209 */ /* 0x000fe20007810000 */
[--C-:B------:R-:W-:Y:S01]  /*4780*/  FFMA.FTZ R33, R27, UR10, -R32.reuse ;  /* 0x0000000a1b217c23 */ /* 0x100fe20008010820 */
[----:B------:R-:W-:Y:S01]  /*4790*/  ISETP.GT.AND P3, PT, R4, 0x31, PT ;  /* 0x000000310400780c */ /* 0x000fe20003f64270 */
[--C-:B------:R-:W-:Y:S01]  /*47a0*/  FFMA.FTZ R30, R30, UR10, -R32.reuse ;  /* 0x0000000a1e1e7c23 */ /* 0x100fe20008010820 */
[----:B-----5:R-:W-:Y:S01]  /*47b0*/  FSEL R26, R26, -INF , P6 ;  /* 0xff8000001a1a7808 */ /* 0x020fe20003000000 */
[----:B------:R-:W3:Y:S01]  /*47c0*/  MUFU.TANH R28, R53 ;  /* 0x00000035001c7308 */ /* 0x000ee20000002400 */
[----:B------:R-:W-:Y:S01]  /*47d0*/  FMNMX.FTZ R29, R25, R6, !PT ;  /* 0x00000006191d7209 */ /* 0x000fe20007810000 */
[--C-:B------:R-:W-:Y:S01]  /*47e0*/  FFMA.FTZ R31, R31, UR10, -R32.reuse ;  /* 0x0000000a1f1f7c23 */ /* 0x100fe20008010820 */
[----:B------:R-:W-:Y:S01]  /*47f0*/  ISETP.GT.AND P4, PT, R4, 0x38, PT ;  /* 0x000000380400780c */ /* 0x000fe20003f84270 */
[--C-:B------:R-:W-:Y:S01]  /*4800*/  FFMA.FTZ R34, R34, UR10, -R32.reuse ;  /* 0x0000000a22227c23 */ /* 0x100fe20008010820 */
[----:B0-----:R-:W-:Y:S01]  /*4810*/  FSEL R27, R49, -INF , P3 ;  /* 0xff800000311b7808 */ /* 0x001fe20001800000 */
[--C-:B------:R-:W-:Y:S01]  /*4820*/  FFMA.FTZ R35, R35, UR10, -R32.reuse ;  /* 0x0000000a23237c23 */ /* 0x100fe20008010820 */
[----:B------:R-:W-:Y:S01]  /*4830*/  FMNMX.FTZ R6, R26, R29, !PT ;  /* 0x0000001d1a067209 */ /* 0x000fe20007810000 */
[----:B------:R-:W-:Y:S01]  /*4840*/  MUFU.EX2 R36, R30 ;  /* 0x0000001e00247308 */ /* 0x000fe20000000800 */
[----:B------:R-:W-:Y:S01]  /*4850*/  ISETP.GT.AND P3, PT, R4, 0x39, PT ;  /* 0x000000390400780c */ /* 0x000fe20003f64270 */
[--C-:B------:R-:W-:Y:S01]  /*4860*/  FFMA.FTZ R38, R38, UR10, -R32.reuse ;  /* 0x0000000a26267c23 */ /* 0x100fe20008010820 */
[----:B----4-:R-:W-:Y:S01]  /*4870*/  FSEL R4, R52, -INF , P4 ;  /* 0xff80000034047808 */ /* 0x010fe20002000000 */
[--C-:B------:R-:W-:Y:S01]  /*4880*/  FFMA.FTZ R39, R39, UR10, -R32.reuse ;  /* 0x0000000a27277c23 */ /* 0x100fe20008010820 */
[----:B------:R-:W-:Y:S01]  /*4890*/  FMNMX.FTZ R29, R27, R6, !PT ;  /* 0x000000061b1d7209 */ /* 0x000fe20007810000 */
[--C-:B------:R-:W-:Y:S01]  /*48a0*/  FFMA.FTZ R42, R42, UR10, -R32.reuse ;  /* 0x0000000a2a2a7c23 */ /* 0x100fe20008010820 */
[--C-:B------:R-:W-:Y:S01]  /*48b0*/  FFMA.FTZ R43, R43, UR10, -R32.reuse ;  /* 0x0000000a2b2b7c23 */ /* 0x100fe20008010820 */
[----:B------:R-:W0:Y:S01]  /*48c0*/  MUFU.EX2 R33, R33 ;  /* 0x0000002100217308 */ /* 0x000e220000000800 */
[----:B---3--:R-:W-:Y:S01]  /*48d0*/  FSEL R28, R28, -INF , P3 ;  /* 0xff8000001c1c7808 */ /* 0x008fe20001800000 */
        /* <DEDUP_REMOVED lines=9> */
[----:B------:R-:W-:Y:S01]  /*4970*/  FFMA.FTZ R32, R56, UR10, -R32 ;  /* 0x0000000a38207c23 */ /* 0x000fe20008010820 */
[----:B------:R-:W3:Y:S04]  /*4980*/  SHFL.BFLY PT, R6, R29, 0x2, 0x1f ;  /* 0x0c401f001d067f89 */ /* 0x000ee800000e0000 */
[----:B------:R-:W-:Y:S01]  /*4990*/  MUFU.EX2 R34, R34 ;  /* 0x0000002200227308 */ /* 0x000fe20000000800 */
[----:B0-----:R-:W-:-:S07]  /*49a0*/  F2FP.BF16.F32.PACK_AB R153, R36, R33 ;  /* 0x000000212499723e */ /* 0x001fce00000010ff */
[----:B------:R-:W-:Y:S08]  /*49b0*/  MUFU.EX2 R35, R35 ;  /* 0x0000002300237308 */ /* 0x000ff00000000800 */
[----:B------:R-:W0:Y:S01]  /*49c0*/  MUFU.EX2 R38, R38 ;  /* 0x0000002600267308 */ /* 0x000e220000000800 */
[----:B---3--:R-:W-:-:S07]  /*49d0*/  FMNMX.FTZ R30, R29, R6, !PT ;  /* 0x000000061d1e7209 */ /* 0x008fce0007810000 */
[----:B------:R-:W-:Y:S01]  /*49e0*/  MUFU.EX2 R39, R39 ;  /* 0x0000002700277308 */ /* 0x000fe20000000800 */
[----:B------:R-:W3:Y:S07]  /*49f0*/  SHFL.BFLY PT, R29, R30, 0x1, 0x1f ;  /* 0x0c201f001e1d7f89 */ /* 0x000eee00000e0000 */
[----:B------:R-:W4:Y:S01]  /*4a00*/  MUFU.EX2 R42, R42 ;  /* 0x0000002a002a7308 */ /* 0x000f220000000800 */
[----:B0-----:R-:W-:-:S07]  /*4a10*/  F2FP.BF16.F32.PACK_AB R157, R38, R35 ;  /* 0x00000023269d723e */ /* 0x001fce00000010ff */
[----:B------:R-:W-:Y:S08]  /*4a20*/  MUFU.EX2 R43, R43 ;  /* 0x0000002b002b7308 */ /* 0x000ff00000000800 */
[----:B------:R-:W0:Y:S01]  /*4a30*/  MUFU.EX2 R46, R46 ;  /* 0x0000002e002e7308 */ /* 0x000e220000000800 */
[----:B---3--:R-:W-:Y:S02]  /*4a40*/  FMNMX.FTZ R6, R30, R29, !PT ;  /* 0x0000001d1e067209 */ /* 0x008fe40007810000 */
[----:B----4-:R-:W-:-:S02]  /*4a50*/  F2FP.BF16.F32.PACK_AB R159, R42, R39 ;  /* 0x000000272a9f723e */ /* 0x010fc400000010ff */
        /* <DEDUP_REMOVED lines=8> */
[----:B------:R3:W-:Y:S01]  /*4ae0*/  MUFU.EX2 R152, R3 ;  /* 0x0000000300987308 */ /* 0x0007e20000000800 */
[--C-:B------:R-:W-:Y:S01]  /*4af0*/  FFMA.FTZ R12, R12, UR10, -R29.reuse ;  /* 0x0000000a0c0c7c23 */ /* 0x100fe2000801081d */
[--C-:B------:R-:W-:Y:S01]  /*4b00*/  FFMA.FTZ R13, R13, UR10, -R29.reuse ;  /* 0x0000000a0d0d7c23 */ /* 0x100fe2000801081d */
[--C-:B------:R-:W-:Y:S01]  /*4b10*/  FFMA.FTZ R14, R14, UR10, -R29.reuse ;  /* 0x0000000a0e0e7c23 */ /* 0x100fe2000801081d */
[--C-:B------:R-:W-:Y:S01]  /*4b20*/  FFMA.FTZ R15, R15, UR10, -R29.reuse ;  /* 0x0000000a0f0f7c23 */ /* 0x100fe2000801081d */
[--C-:B------:R-:W-:Y:S01]  /*4b30*/  FFMA.FTZ R20, R20, UR10, -R29.reuse ;  /* 0x0000000a14147c23 */ /* 0x100fe2000801081d */
[--C-:B------:R-:W-:Y:S01]  /*4b40*/  FFMA.FTZ R21, R21, UR10, -R29.reuse ;  /* 0x0000000a15157c23 */ /* 0x100fe2000801081d */
[----:B------:R-:W-:Y:S01]  /*4b50*/  FFMA.FTZ R24, R24, UR10, -R29 ;  /* 0x0000000a18187c23 */ /* 0x000fe2000801081d */
[----:B------:R4:W5:Y:S01]  /*4b60*/  MUFU.EX2 R31, R10 ;  /* 0x0000000a001f7308 */ /* 0x0009620000000800 */
[----:B---3--:R-:W-:-:S02]  /*4b70*/  @!P1 VIADD R3, R7, 0x28c40 ;  /* 0x00028c4007039836 */ /* 0x008fc40000000000 */
[--C-:B------:R-:W-:Y:S01]  /*4b80*/  FFMA.FTZ R25, R25, UR10, -R29.reuse ;  /* 0x0000000a19197c23 */ /* 0x100fe2000801081d */
[--C-:B------:R-:W-:Y:S01]  /*4b90*/  FFMA.FTZ R26, R26, UR10, -R29.reuse ;  /* 0x0000000a1a1a7c23 */ /* 0x100fe2000801081d */
[--C-:B------:R-:W-:Y:S01]  /*4ba0*/  FFMA.FTZ R27, R27, UR10, -R29.reuse ;  /* 0x0000000a1b1b7c23 */ /* 0x100fe2000801081d */
[----:B------:R-:W-:Y:S01]  /*4bb0*/  FFMA.FTZ R4, R4, UR10, -R29 ;  /* 0x0000000a04047c23 */ /* 0x000fe2000801081d */
[----:B------:R-:W-:Y:S01]  /*4bc0*/  @!P1 PRMT R3, RZ, 0x654, R3 ;  /* 0x00000654ff039816 */ /* 0x000fe20000000003 */
[----:B------:R-:W-:Y:S01]  /*4bd0*/  FFMA.FTZ R28, R28, UR10, -R29 ;  /* 0x0000000a1c1c7c23 */ /* 0x000fe2000801081d */
[----:B------:R-:W3:Y:S01]  /*4be0*/  MUFU.EX2 R9, R9 ;  /* 0x0000000900097308 */ /* 0x000ee20000000800 */
[----:B----4-:R-:W-:Y:S01]  /*4bf0*/  FADD.FTZ R10, R33, R36 ;  /* 0x00000024210a7221 */ /* 0x010fe20000010000 */
[----:B------:R4:W-:Y:S01]  /*4c00*/  @!P1 SYNCS.ARRIVE.TRANS64.RED.A1T0 RZ, [R3+URZ], RZ ;  /* 0x000000ff03ff99a7 */ /* 0x0009e2000810043f */
[----:B0-----:R-:W-:-:S05]  /*4c10*/  F2FP.BF16.F32.PACK_AB R161, R46, R43 ;  /* 0x0000002b2ea1723e */ /* 0x001fca00000010ff */
[----:B------:R0:W1:Y:S08]  /*4c20*/  MUFU.EX2 R154, R11 ;  /* 0x0000000b009a7308 */ /* 0x0000700000000800 */
[----:B------:R-:W2:Y:S01]  /*4c30*/  MUFU.EX2 R12, R12 ;  /* 0x0000000c000c7308 */ /* 0x000ea20000000800 */
[----:B0-----:R-:W-:Y:S01]  /*4c40*/  FADD.FTZ R11, R155, R10 ;  /* 0x0000000a9b0b7221 */ /* 0x001fe20000010000 */
[----:B-----5:R-:W-:Y:S01]  /*4c50*/  FADD.FTZ R10, R152, R31 ;  /* 0x0000001f980a7221 */ /* 0x020fe20000010000 */
[----:B------:R-:W-:-:S02]  /*4c60*/  F2FP.BF16.F32.PACK_AB R155, R34, R155 ;  /* 0x0000009b229b723e */ /* 0x000fc400000010ff */
[----:B------:R-:W-:Y:S01]  /*4c70*/  FADD.FTZ R30, R34, R11 ;  /* 0x0000000b221e7221 */ /* 0x000fe20000010000 */
[----:B---3--:R-:W-:Y:S01]  /*4c80*/  FADD.FTZ R11, R9, R10 ;  /* 0x0000000a090b7221 */ /* 0x008fe20000010000 */
[----:B------:R-:W-:Y:S01]  /*4c90*/  F2FP.BF16.F32.PACK_AB R152, R31, R152 ;  /* 0x000000981f98723e */ /* 0x000fe200000010ff */
[----:B------:R-:W4:Y:S01]  /*4ca0*/  MUFU.EX2 R13, R13 ;  /* 0x0000000d000d7308 */ /* 0x000f220000000800 */
[----:B------:R-:W-:Y:S01]  /*4cb0*/  FADD.FTZ R37, R35, R30 ;  /* 0x0000001e23257221 */ /* 0x000fe20000010000 */
[C---:B-1----:R-:W-:Y:S01]  /*4cc0*/  FADD.FTZ R11, R154.reuse, R11 ;  /* 0x0000000b9a0b7221 */ /* 0x042fe20000010000 */
[----:B------:R-:W-:Y:S01]  /*4cd0*/  F2FP.BF16.F32.PACK_AB R154, R154, R9 ;  /* 0x000000099a9a723e */ /* 0x000fe200000010ff */
[----:B------:R-:W-:Y:S01]  /*4ce0*/  BAR.SYNC.DEFER_BLOCKING 0xf, 0x100 ;  /* 0x03c4000000007b1d */ /* 0x000fe20000010000 */
[----:B------:R-:W-:Y:S01]  /*4cf0*/  FADD.FTZ R30, R38, R37 ;  /* 0x00000025261e7221 */ /* 0x000fe20000010000 */
[----:B--2---:R-:W-:-:S04]  /*4d00*/  FADD.FTZ R10, R12, R11 ;  /* 0x0000000b0c0a7221 */ /* 0x004fc80000010000 */
[----:B------:R-:W0:Y:S01]  /*4d10*/  MUFU.EX2 R14, R14 ;  /* 0x0000000e000e7308 */ /* 0x000e220000000800 */
[----:B------:R-:W-:-:S04]  /*4d20*/  FADD.FTZ R11, R39, R30 ;  /* 0x0000001e270b7221 */ /* 0x000fc80000010000 */
[----:B------:R-:W-:Y:S01]  /*4d30*/  FADD.FTZ R30, R42, R11 ;  /* 0x0000000b2a1e7221 */ /* 0x000fe20000010000 */
[----:B----4-:R-:W-:Y:S02]  /*4d40*/  FADD.FTZ R3, R13, R10 ;  /* 0x0000000a0d037221 */ /* 0x010fe40000010000 */
[----:B------:R-:W1:Y:S01]  /*4d50*/  MUFU.EX2 R15, R15 ;  /* 0x0000000f000f7308 */ /* 0x000e620000000800 */
[----:B------:R-:W-:Y:S01]  /*4d60*/  FADD.FTZ R29, R43, R30 ;  /* 0x0000001e2b1d7221 */ /* 0x000fe20000010000 */
[----:B------:R-:W-:-:S03]  /*4d70*/  F2FP.BF16.F32.PACK_AB R156, R13, R12 ;  /* 0x0000000c0d9c723e */ /* 0x000fc600000010ff */
[----:B------:R-:W-:-:S03]  /*4d80*/  FADD.FTZ R30, R46, R29 ;  /* 0x0000001d2e1e7221 */ /* 0x000fc60000010000 */
[----:B------:R-:W2:Y:S01]  /*4d90*/  MUFU.EX2 R20, R20 ;  /* 0x0000001400147308 */ /* 0x000ea20000000800 */
[----:B0-----:R-:W-:Y:S01]  /*4da0*/  FADD.FTZ R10, R14, R3 ;  /* 0x000000030e0a7221 */ /* 0x001fe20000010000 */
[----:B------:R0:W-:Y:S06]  /*4db0*/  STSM.16.M88.4 [R19+0x26800], R152 ;  /* 0x0268009813007844 */ /* 0x0001ec0000000200 */
[----:B------:R-:W3:Y:S01]  /*4dc0*/  MUFU.EX2 R21, R21 ;  /* 0x0000001500157308 */ /* 0x000ee20000000800 */
[C---:B-1----:R-:W-:Y:S01]  /*4dd0*/  FADD.FTZ R11, R15.reuse, R10 ;  /* 0x0000000a0f0b7221 */ /* 0x042fe20000010000 */
[----:B------:R-:W-:-:S05]  /*4de0*/  F2FP.BF16.F32.PACK_AB R158, R15, R14 ;  /* 0x0000000e0f9e723e */ /* 0x000fca00000010ff */
[----:B------:R0:W-:Y:S01]  /*4df0*/  STSM.16.M88.4 [R184], R156 ;  /* 0x0000009cb8007844 */ /* 0x0001e20000000200 */
[----:B------:R-:W1:Y:S01]  /*4e00*/  MUFU.EX2 R24, R24 ;  /* 0x0000001800187308 */ /* 0x000e620000000800 */
[----:B--2---:R-:W-:Y:S01]  /*4e10*/  FADD.FTZ R10, R20, R11 ;  /* 0x0000000b140a7221 */ /* 0x004fe20000010000 */
[----:B------:R-:W-:-:S06]  /*4e20*/  FADD.FTZ R11, R47, R30 ;  /* 0x0000001e2f0b7221 */ /* 0x000fcc0000010000 */
[----:B------:R-:W2:Y:S01]  /*4e30*/  MUFU.EX2 R50, R50 ;  /* 0x0000003200327308 */ /* 0x000ea20000000800 */
[C---:B---3--:R-:W-:Y:S01]  /*4e40*/  FADD.FTZ R9, R21.reuse, R10 ;  /* 0x0000000a15097221 */ /* 0x048fe20000010000 */
[----:B------:R-:W-:-:S06]  /*4e50*/  F2FP.BF16.F32.PACK_AB R160, R21, R20 ;  /* 0x0000001415a0723e */ /* 0x000fcc00000010ff */
[----:B------:R-:W3:Y:S01]  /*4e60*/  MUFU.EX2 R25, R25 ;  /* 0x0000001900197308 */ /* 0x000ee20000000800 */
[----:B-1----:R-:W-:-:S07]  /*4e70*/  FADD.FTZ R10, R24, R9 ;  /* 0x00000009180a7221 */ /* 0x002fce0000010000 */
[----:B------:R-:W-:Y:S01]  /*4e80*/  MUFU.EX2 R51, R51 ;  /* 0x0000003300337308 */ /* 0x000fe20000000800 */
[C---:B--2---:R-:W-:Y:S01]  /*4e90*/  F2FP.BF16.F32.PACK_AB R163, R50.reuse, R47 ;  /* 0x0000002f32a3723e */ /* 0x044fe200000010ff */
[----:B------:R-:W-:-:S06]  /*4ea0*/  FADD.FTZ R50, R50, R11 ;  /* 0x0000000b32327221 */ /* 0x000fcc0000010000 */
[----:B------:R-:W1:Y:S01]  /*4eb0*/  MUFU.EX2 R54, R54 ;  /* 0x0000003600367308 */ /* 0x000e620000000800 */
[C---:B---3--:R-:W-:Y:S01]  /*4ec0*/  F2FP.BF16.F32.PACK_AB R162, R25.reuse, R24 ;  /* 0x0000001819a2723e */ /* 0x048fe200000010ff */
[----:B------:R-:W-:-:S04]  /*4ed0*/  FADD.FTZ R25, R25, R10 ;  /* 0x0000000a19197221 */ /* 0x000fc80000010000 */
[----:B------:R0:W-:Y:S02]  /*4ee0*/  STSM.16.M88.4 [R22], R160 ;  /* 0x000000a016007844 */ /* 0x0001e40000000200 */
[----:B------:R-:W-:Y:S08]  /*4ef0*/  MUFU.EX2 R26, R26 ;  /* 0x0000001a001a7308 */ /* 0x000ff00000000800 */
[----:B------:R-:W2:Y:S01]  /*4f00*/  MUFU.EX2 R27, R27 ;  /* 0x0000001b001b7308 */ /* 0x000ea20000000800 */
[----:B-1----:R-:W-:Y:S01]  /*4f10*/  F2FP.BF16.F32.PACK_AB R165, R54, R51 ;  /* 0x0000003336a5723e */ /* 0x002fe200000010ff */
[----:B------:R-:W-:-:S04]  /*4f20*/  FADD.FTZ R51, R51, R50 ;  /* 0x0000003233337221 */ /* 0x000fc80000010000 */
[----:B------:R-:W-:Y:S02]  /*4f30*/  FADD.FTZ R54, R54, R51 ;  /* 0x0000003336367221 */ /* 0x000fe40000010000 */
[----:B------:R-:W-:Y:S08]  /*4f40*/  MUFU.EX2 R55, R55 ;  /* 0x0000003700377308 */ /* 0x000ff00000000800 */
[----:B------:R-:W1:Y:S01]  /*4f50*/  MUFU.EX2 R32, R32 ;  /* 0x0000002000207308 */ /* 0x000e620000000800 */
[----:B--2---:R-:W-:Y:S01]  /*4f60*/  F2FP.BF16.F32.PACK_AB R164, R27, R26 ;  /* 0x0000001a1ba4723e */ /* 0x004fe200000010ff */
[----:B------:R-:W-:-:S04]  /*4f70*/  FADD.FTZ R26, R26, R25 ;  /* 0x000000191a1a7221 */ /* 0x000fc80000010000 */
[----:B------:R-:W-:Y:S02]  /*4f80*/  FADD.FTZ R27, R27, R26 ;  /* 0x0000001a1b1b7221 */ /* 0x000fe40000010000 */
[----:B------:R-:W2:Y:S08]  /*4f90*/  MUFU.EX2 R4, R4 ;  /* 0x0000000400047308 */ /* 0x000eb00000000800 */
[----:B------:R-:W3:Y:S01]  /*4fa0*/  MUFU.EX2 R3, R28 ;  /* 0x0000001c00037308 */ /* 0x000ee20000000800 */
[----:B-1----:R-:W-:Y:S01]  /*4fb0*/  F2FP.BF16.F32.PACK_AB R167, R32, R55 ;  /* 0x0000003720a7723e */ /* 0x002fe200000010ff */
[----:B------:R-:W-:Y:S01]  /*4fc0*/  FADD.FTZ R55, R55, R54 ;  /* 0x0000003637377221 */ /* 0x000fe20000010000 */
[----:B--2---:R-:W-:Y:S01]  /*4fd0*/  FADD.FTZ R10, R4, R27 ;  /* 0x0000001b040a7221 */ /* 0x004fe20000010000 */
[----:B---3--:R-:W-:-:S02]  /*4fe0*/  F2FP.BF16.F32.PACK_AB R166, R3, R4 ;  /* 0x0000000403a6723e */ /* 0x008fc400000010ff */
[----:B------:R-:W-:Y:S01]  /*4ff0*/  FADD.FTZ R4, R32, R55 ;  /* 0x0000003720047221 */ /* 0x000fe20000010000 */
[----:B------:R-:W-:Y:S02]  /*5000*/  FADD.FTZ R3, R3, R10 ;  /* 0x0000000a03037221 */ /* 0x000fe40000010000 */
[----:B------:R0:W-:Y:S01]  /*5010*/  STSM.16.M88.4 [R23], R164 ;  /* 0x000000a417007844 */ /* 0x0001e20000000200 */
[----:B------:R-:W-:Y:S05]  /*5020*/  @!P0 BRA `(.L_x_7397) ;  /* 0x0000000000048947 */ /* 0x000fea0003800000 */
[----:B------:R-:W-:Y:S01]  /*5030*/  BPT.TRAP 0x1 ;  /* 0x000000040000795c */ /* 0x000fe20000300000 */
.L_x_7397:
[----:B------:R1:W2:Y:S01]  /*5040*/  SYNCS.PHASECHK.TRANS64.TRYWAIT P3, [R7+URZ+0x28c50], R8 ;  /* 0x028c5008070075a7 */ /* 0x0002a2000806017f */
[----:B------:R-:W-:Y:S05]  /*5050*/  @!P0 BRA `(.L_x_7398) ;  /* 0x0000000000048947 */ /* 0x000fea0003800000 */
[----:B------:R-:W-:Y:S01]  /*5060*/  BPT.TRAP 0x1 ;  /* 0x000000040000795c */ /* 0x000fe20000300000 */
.L_x_7398:
[----:B--2---:R-:W-:Y:S05]  /*5070*/  @P3 BRA `(.L_x_7399) ;  /* 0x0000000000083947 */ /* 0x004fea0003800000 */
[----:B------:R-:W2:Y:S02]  /*5080*/  SYNCS.PHASECHK.TRANS64.TRYWAIT P3, [R7+URZ+0x28c50], R8 ;  /* 0x028c5008070075a7 */ /* 0x000ea4000806017f */
[----:B--2---:R-:W-:Y:S05]  /*5090*/  @!P3 BRA `(.L_x_7400) ;  /* 0x000000cc0074b947 */ /* 0x004fea0003800000 */
.L_x_7399:
[----:B------:R-:W-:Y:S01]  /*50a0*/  ULEA UR11, UR36, UR48, 0xc ;  /* 0x00000030240b7291 */ /* 0x000fe2000f8e603f */
[----:B------:R-:W-:Y:S01]  /*50b0*/  WARPGROUP.ARRIVE ;  /* 0x00000000000079c5 */ /* 0x000fe20000000000 */
[----:B------:R-:W-:Y:S01]  /*50c0*/  UMOV UR7, 0x40000040 ;  /* 0x4000004000077882 */ /* 0x000fe20000000000 */
[----:B------:R-:W-:Y:S01]  /*50d0*/  @UP0 ULDC UR18, c[0x0][0x450] ;  /* 0x0001140000120ab9 */ /* 0x000fe20000000800 */
[----:B------:R-:W-:Y:S01]  /*50e0*/  UIMAD UR14, UR49, UR14, -UR15 ;  /* 0x0000000e310e72a4 */ /* 0x000fe2000f8e0a0f */
[----:B-12---:R-:W-:Y:S01]  /*50f0*/  @!P1 VIADD R7, R7, 0x28c60 ;  /* 0x00028c6007079836 */ /* 0x006fe20000000000 */
[----:B------:R-:W-:Y:S01]  /*5100*/  UIADD3 UR21, UR50, -0x2, URZ ;  /* 0xfffffffe32157890 */ /* 0x000fe2000fffe03f */
        /* <DEDUP_REMOVED lines=25> */
[----:B------:R-:W-:-:S04]  /*52a0*/  UIADD3 UR14, UR14, UR11, URZ ;  /* 0x0000000b0e0e7290 */ /* 0x000fc8000fffe03f */
[----:B------:R-:W-:-:S04]  /*52b0*/  USHF.R.S32.HI UR6, URZ, 0x1f, UR14 ;  /* 0x0000001f3f067899 */ /* 0x000fc8000801140e */
[----:B------:R-:W-:-:S04]  /*52c0*/  ULEA.HI UR6, UR6, UR14, URZ, 0x6 ;  /* 0x0000000e06067291 */ /* 0x000fc8000f8f303f */
[----:B------:R-:W-:-:S04]  /*52d0*/  USHF.R.S32.HI UR6, URZ, 0x6, UR6 ;  /* 0x000000063f067899 */ /* 0x000fc80008011406 */
[----:B------:R-:W-:-:S04]  /*52e0*/  UISETP.LT.AND UP1, UPT, URZ, UR6, UPT ;  /* 0x000000063f00728c */ /* 0x000fc8000bf21270 */
[----:B------:R-:W-:-:S04]  /*52f0*/  USEL UR20, URZ, UR6, !UP1 ;  /* 0x000000063f147287 */ /* 0x000fc8000c800000 */
[----:B------:R-:W-:-:S06]  /*5300*/  UISETP.GE.AND UP1, UPT, UR21, UR20, UPT ;  /* 0x000000141500728c */ /* 0x000fcc000bf26270 */
[----:B------:R-:W-:Y:S01]  /*5310*/  PLOP3.LUT P3, PT, PT, PT, UP1, 0x80, 0x0 ;  /* 0x000000000000781c */ /* 0x000fe20003f6f018 */
        /* <DEDUP_REMOVED lines=12> */
[----:B------:R-:W-:Y:S01]  /*53e0*/  UMOV UR23, UR36 ;  /* 0x0000002400177c82 */ /* 0x000fe20008000000 */
[----:B------:R-:W-:Y:S01]  /*53f0*/  IMAD.MOV.U32 R9, RZ, RZ, R6 ;  /* 0x000000ffff097224 */ /* 0x000fe200078e0006 */
[----:B------:R-:W-:Y:S01]  /*5400*/  ULDC UR24, c[0x0][0x288] ;  /* 0x0000a20000187ab9 */ /* 0x000fe20000000800 */
[----:B------:R-:W-:Y:S01]  /*5410*/  ULDC UR25, c[0x0][0x9d8] ;  /* 0x0002760000197ab9 */ /* 0x000fe20000000800 */
[----:B------:R-:W-:-:S05]  /*5420*/  ULDC UR22, c[0x0][0x988] ;  /* 0x0002620000167ab9 */ /* 0x000fca0000000800 */
.L_x_7410:
[----:B------:R-:W-:-:S04]  /*5430*/  UIADD3 UR36, UR23, 0x1, URZ ;  /* 0x0000000117247890 */ /* 0x000fc8000fffe03f */
[----:B------:R-:W-:-:S04]  /*5440*/  UISETP.NE.AND UP1, UPT, UR36, 0x2, UPT ;  /* 0x000000022400788c */ /* 0x000fc8000bf25270 */
[----:B------:R-:W-:Y:S02]  /*5450*/  USEL UR6, URZ, 0x1, UP1 ;  /* 0x000000013f067887 */ /* 0x000fe40008800000 */
[----:B------:R-:W-:Y:S02]  /*5460*/  USEL UR36, UR36, URZ, UP1 ;  /* 0x0000003f24247287 */ /* 0x000fe40008800000 */
[----:B------:R-:W-:Y:S01]  /*5470*/  ULOP3.LUT UR37, UR37, UR6, URZ, 0x3c, !UPT ;  /* 0x0000000625257292 */ /* 0x000fe2000f8e3c3f */
[----:B--2---:R-:W-:Y:S11]  /*5480*/  @!P0 BRA `(.L_x_7402) ;  /* 0x0000000000048947 */ /* 0x004ff60003800000 */
[----:B------:R-:W-:Y:S01]  /*5490*/  BPT.TRAP 0x1 ;  /* 0x000000040000795c */ /* 0x000fe20000300000 */
.L_x_7402:
[----:B------:R-:W-:Y:S01]  /*54a0*/  ULEA UR26, UR36, UR43, 0x3 ;  /* 0x0000002b241a7291 */ /* 0x000fe2000f8e183f */
[----:B-1----:R-:W-:-:S05]  /*54b0*/  IMAD.U32 R7, RZ, RZ, UR37 ;  /* 0x00000025ff077e24 */ /* 0x002fca000f8e00ff */
[----:B------:R-:W-:-:S04]  /*54c0*/  SHF.L.U32 R7, R7, 0x1f, RZ ;  /* 0x0000001f07077819 */ /* 0x000fc800000006ff */
[----:B------:R1:W2:Y:S01]  /*54d0*/  SYNCS.PHASECHK.TRANS64.TRYWAIT P3, [UR26+0x28c30], R7 ;  /* 0x028c3007ff0075a7 */ /* 0x0002a2000806015a */
[----:B------:R-:W-:Y:S05]  /*54e0*/  @!P0 BRA `(.L_x_7403) ;  /* 0x0000000000048947 */ /* 0x000fea0003800000 */
[----:B------:R-:W-:Y:S01]  /*54f0*/  BPT.TRAP 0x1 ;  /* 0x000000040000795c */ /* 0x000fe20000300000 */
.L_x_7403:
[----:B--2---:R-:W-:Y:S05]  /*5500*/  @P3 BRA `(.L_x_7404) ;  /* 0x0000000000083947 */ /* 0x004fea0003800000 */
[----:B------:R-:W2:Y:S02]  /*5510*/  SYNCS.PHASECHK.TRANS64.TRYWAIT P3, [UR26+0x28c30], R7 ;  /* 0x028c3007ff0075a7 */ /* 0x000ea4000806015a */
[----:B--2---:R-:W-:Y:S05]  /*5520*/  @!P3 BRA `(.L_x_7405) ;  /* 0x000000c80064b947 */ /* 0x004fea0003800000 */
.L_x_7404:
[----:B------:R-:W-:Y:S01]  /*5530*/  R2UR UR18, R0 ;  /* 0x00000000001272ca */ /* 0x000fe200000e0000 */
[----:B0-----:R-:W-:Y:S01]  /*5540*/  WARPGROUP.ARRIVE ;  /* 0x00000000000079c5 */ /* 0x001fe20000000000 */
[----:B------:R-:W-:Y:S01]  /*5550*/  UMOV UR19, 0x40000040 ;  /* 0x4000004000137882 */ /* 0x000fe20000000000 */
[----:B------:R-:W-:Y:S01]  /*5560*/  UMOV UR7, 0x40000040 ;  /* 0x4000004000077882 */ /* 0x000fe20000000000 */
[----:B------:R-:W-:Y:S01]  /*5570*/  UMOV UR11, 0x40000040 ;  /* 0x40000040000b7882 */ /* 0x000fe20000000000 */
[----:B------:R-:W-:Y:S01]  /*5580*/  UMOV UR15, 0x40000040 ;  /* 0x40000040000f7882 */ /* 0x000fe20000000000 */
[----:B--2---:R-:W-:Y:S01]  /*5590*/  VIADD R6, R185, UR41 ;  /* 0x00000029b9067c36 */ /* 0x004fe20008000000 */
[----:B------:R-:W0:Y:S06]  /*55a0*/  LDC R12, c[0x0][0x2f0] ;  /* 0x0000bc00ff0c7b82 */ /* 0x000e2c0000000800 */
        /* <DEDUP_REMOVED lines=9> */
[----:B------:R-:W-:Y:S01]  /*5640*/  @P2 IMAD.HI.U32 R5, R6, UR6, RZ ;  /* 0x0000000606052c27 */ /* 0x000fe2000f8e00ff */
[----:B------:R-:W-:-:S04]  /*5650*/  @UP0 ULDC UR6, c[0x0][0x450] ;  /* 0x0001140000060ab9 */ /* 0x000fc80000000800 */
[----:B------:R-:W-:Y:S01]  /*5660*/  @P2 SHF.R.U32.HI R6, RZ, UR6, R5 ;  /* 0x00000006ff062c19 */ /* 0x000fe20008011605 */
[----:B------:R-:W-:Y:S02]  /*5670*/  UMOV UR6, 0xffffffc0 ;  /* 0xffffffc000067882 */ /* 0x000fe40000000000 */
[----:B------:R-:W-:Y:S02]  /*5680*/  UIMAD UR6, UR21, UR6, 0x1 ;  /* 0x00000001150674a4 */ /* 0x000fe4000f8e0206 */
[----:B------:R-:W2:Y:S04]  /*5690*/  SHFL.IDX PT, R10, R6, RZ, 0x1c1f ;  /* 0x001c1fff060a7589 */ /* 0x000ea800000e0000 */
[----:B------:R-:W3:Y:S01]  /*56a0*/  SHFL.IDX PT, R6, R6, 0x1, 0x1c1f ;  /* 0x003c1f0006067f89 */ /* 0x000ee200000e0000 */
[----:B------:R-:W-:-:S02]  /*56b0*/  WARPGROUP.DEPBAR.LE gsb0, 0x0 ;  /* 0x00008000000079c5 */ /* 0x000fc40000010000 */
        /* <DEDUP_REMOVED lines=10> */
[----:B------:R-:W-:Y:S01]  /*5760*/  IADD3 R165, -R2, UR6, RZ ;  /* 0x0000000602a57c10 */ /* 0x000fe2000fffe1ff */
[----:B------:R-:W-:Y:S01]  /*5770*/  FMUL.FTZ R156, R156, UR25 ;  /* 0x000000199c9c7c20 */ /* 0x000fe20008410000 */
[----:B------:R-:W-:Y:S01]  /*5780*/  FMUL.FTZ R157, R157, UR25 ;  /* 0x000000199d9d7c20 */ /* 0x000fe20008410000 */
[----:B------:R-:W4:Y:S01]  /*5790*/  MUFU.TANH R152, R152 ;  /* 0x0000009800987308 */ /* 0x000f220000002400 */
[----:B------:R-:W-:Y:S01]  /*57a0*/  FMUL.FTZ R160, R160, UR25 ;  /* 0x00000019a0a07c20 */ /* 0x000fe20008410000 */
[----:B0-----:R-:W-:-:S02]  /*57b0*/  IMAD R165, R12, UR49, R165 ;  /* 0x000000310ca57c24 */ /* 0x001fc4000f8e02a5 */
[----:B------:R-:W-:Y:S01]  /*57c0*/  FMUL.FTZ R164, R164, UR25 ;  /* 0x00000019a4a47c20 */ /* 0x000fe20008410000 */
[----:B------:R-:W-:Y:S01]  /*57d0*/  FMUL.FTZ R161, R161, UR25 ;  /* 0x00000019a1a17c20 */ /* 0x000fe20008410000 */
[----:B------:R-:W-:Y:S01]  /*57e0*/  FMUL.FTZ R168, R168, UR25 ;  /* 0x00000019a8a87c20 */ /* 0x000fe20008410000 */
[----:B------:R-:W-:Y:S01]  /*57f0*/  FMUL.FTZ R169, R169, UR25 ;  /* 0x00000019a9a97c20 */ /* 0x000fe20008410000 */
[----:B--2---:R-:W-:Y:S01]  /*5800*/  IADD3 R10, R10, -UR24, R165 ;  /* 0x800000180a0a7c10 */ /* 0x004fe2000fffe0a5 */
[----:B------:R-:W-:Y:S01]  /*5810*/  MUFU.TANH R153, R153 ;  /* 0x0000009900997308 */ /* 0x000fe20000002400 */
[----:B------:R-:W-:Y:S01]  /*5820*/  FMUL.FTZ R172, R172, UR25 ;  /* 0x00000019acac7c20 */ /* 0x000fe20008410000 */
[----:B------:R-:W-:Y:S01]  /*5830*/  FMUL.FTZ R173, R173, UR25 ;  /* 0x00000019adad7c20 */ /* 0x000fe20008410000 */
[----:B------:R-:W-:Y:S01]  /*5840*/  ISETP.GT.AND P3, PT, R10, RZ, PT ;  /* 0x000000ff0a00720c */ /* 0x000fe20003f64270 */
[----:B------:R-:W-:Y:S01]  /*5850*/  FMUL.FTZ R176, R176, UR25 ;  /* 0x00000019b0b07c20 */ /* 0x000fe20008410000 */
[----:B------:R-:W-:Y:S01]  /*5860*/  ISETP.GT.AND P4, PT, R10, 0x1, PT ;  /* 0x000000010a00780c */ /* 0x000fe20003f84270 */
        /* <DEDUP_REMOVED lines=21> */
[----:B------:R-:W-:-:S05]  /*59c0*/  FMUL.FTZ R183, R183, UR25 ;  /* 0x00000019b7b77c20 */ /* 0x000fca0008410000 */
[----:B------:R4:W-:Y:S08]  /*59d0*/  MUFU.TANH R13, R164 ;  /* 0x000000a4000d7308 */ /* 0x0009f00000002400 */
[----:B------:R1:W3:Y:S01]  /*59e0*/  MUFU.TANH R11, R161 ;  /* 0x000000a1000b7308 */ /* 0x0002e20000002400 */
[----:B----4-:R-:W-:Y:S02]  /*59f0*/  FSEL R164, R152, -INF , P3 ;  /* 0xff80000098a47808 */ /* 0x010fe40001800000 */
[----:B------:R-:W-:-:S02]  /*5a00*/  ISETP.GT.AND P3, PT, R10, 0x8, PT ;  /* 0x000000080a00780c */ /* 0x000fc40003f64270 */
[----:B------:R-:W-:Y:S02]  /*5a10*/  FMNMX.FTZ R12, R164, R9, !PT ;  /* 0x00000009a40c7209 */ /* 0x000fe40007810000 */
[----:B0-----:R-:W-:Y:S01]  /*5a20*/  FSEL R156, R156, -INF , P3 ;  /* 0xff8000009c9c7808 */ /* 0x001fe20001800000 */
[----:B------:R0:W4:Y:S01]  /*5a30*/  MUFU.TANH R21, R5 ;  /* 0x0000000500157308 */ /* 0x0001220000002400 */
[----:B-1----:R-:W-:Y:S02]  /*5a40*/  FSEL R161, R153, -INF , P4 ;  /* 0xff80000099a17808 */ /* 0x002fe40002000000 */
[C---:B------:R-:W-:Y:S02]  /*5a50*/  ISETP.GT.AND P4, PT, R10.reuse, 0x9, PT ;  /* 0x000000090a00780c */ /* 0x040fe40003f84270 */
[----:B------:R-:W-:Y:S02]  /*5a60*/  ISETP.GT.AND P3, PT, R10, 0x10, PT ;  /* 0x000000100a00780c */ /* 0x000fe40003f64270 */
[----:B--2---:R-:W-:Y:S01]  /*5a70*/  FSEL R157, R157, -INF , P4 ;  /* 0xff8000009d9d7808 */ /* 0x004fe20002000000 */
[----:B------:R-:W1:Y:S01]  /*5a80*/  MUFU.TANH R20, R168 ;  /* 0x000000a800147308 */ /* 0x000e620000002400 */
[----:B0-----:R-:W-:-:S02]  /*5a90*/  FMNMX.FTZ R5, R161, R12, !PT ;  /* 0x0000000ca1057209 */ /* 0x001fc40007810000 */
[----:B------:R-:W-:Y:S02]  /*5aa0*/  ISETP.GT.AND P4, PT, R10, 0x11, PT ;  /* 0x000000110a00780c */ /* 0x000fe40003f84270 */
[----:B------:R-:W-:Y:S02]  /*5ab0*/  FMNMX.FTZ R12, R156, R5, !PT ;  /* 0x000000059c0c7209 */ /* 0x000fe40007810000 */
[----:B-----5:R-:W-:Y:S01]  /*5ac0*/  FSEL R160, R160, -INF , P3 ;  /* 0xff800000a0a07808 */ /* 0x020fe20001800000 */
[----:B------:R-:W0:Y:S01]  /*5ad0*/  MUFU.TANH R14, R169 ;  /* 0x000000a9000e7308 */ /* 0x000e220000002400 */
[----:B------:R-:W-:Y:S02]  /*5ae0*/  FMNMX.FTZ R5, R157, R12, !PT ;  /* 0x0000000c9d057209 */ /* 0x000fe40007810000 */
[----:B------:R-:W-:Y:S02]  /*5af0*/  ISETP.GT.AND P3, PT, R10, 0x18, PT ;  /* 0x000000180a00780c */ /* 0x000fe40003f64270 */
[----:B---3--:R-:W-:-:S02]  /*5b00*/  FSEL R153, R11, -INF , P4 ;  /* 0xff8000000b997808 */ /* 0x008fc40002000000 */
[----:B------:R-:W-:Y:S01]  /*5b10*/  FMNMX.FTZ R12, R160, R5, !PT ;  /* 0x00000005a00c7209 */ /* 0x000fe20007810000 */
[----:B------:R-:W2:Y:S01]  /*5b20*/  MUFU.TANH R15, R172 ;  /* 0x000000ac000f7308 */ /* 0x000ea20000002400 */
[C---:B------:R-:W-:Y:S02]  /*5b30*/  ISETP.GT.AND P4, PT, R10.reuse, 0x19, PT ;  /* 0x000000190a00780c */ /* 0x040fe40003f84270 */
[----:B------:R-:W-:Y:S02]  /*5b40*/  FSEL R152, R13, -INF , P3 ;  /* 0xff8000000d987808 */ /* 0x000fe40001800000 */
[----:B------:R-:W-:Y:S02]  /*5b50*/  FMNMX.FTZ R5, R153, R12, !PT ;  /* 0x0000000c99057209 */ /* 0x000fe40007810000 */
[----:B------:R-:W-:Y:S01]  /*5b60*/  ISETP.GT.AND P3, PT, R10, 0x20, PT ;  /* 0x000000200a00780c */ /* 0x000fe20003f64270 */
[----:B------:R-:W3:Y:S01]  /*5b70*/  MUFU.TANH R173, R173 ;  /* 0x000000ad00ad7308 */ /* 0x000ee20000002400 */
[----:B----4-:R-:W-:-:S02]  /*5b80*/  FSEL R21, R21, -INF , P4 ;  /* 0xff80000015157808 */ /* 0x010fc40002000000 */
[----:B------:R-:W-:Y:S02]  /*5b90*/  FMNMX.FTZ R12, R152, R5, !PT ;  /* 0x00000005980c7209 */ /* 0x000fe40007810000 */
[----:B------:R-:W-:Y:S02]  /*5ba0*/  ISETP.GT.AND P4, PT, R10, 0x21, PT ;  /* 0x000000210a00780c */ /* 0x000fe40003f84270 */
[----:B-1----:R-:W-:Y:S01]  /*5bb0*/  FSEL R20, R20, -INF , P3 ;  /* 0xff80000014147808 */ /* 0x002fe20001800000 */
[----:B------:R-:W1:Y:S01]  /*5bc0*/  MUFU.TANH R176, R176 ;  /* 0x000000b000b07308 */ /* 0x000e620000002400 */
[----:B------:R-:W-:Y:S02]  /*5bd0*/  FMNMX.FTZ R5, R21, R12, !PT ;  /* 0x0000000c15057209 */ /* 0x000fe40007810000 */
[----:B------:R-:W-:Y:S02]  /*5be0*/  ISETP.GT.AND P3, PT, R10, 0x28, PT ;  /* 0x000000280a00780c */ /* 0x000fe40003f64270 */
[----:B0-----:R-:W-:-:S02]  /*5bf0*/  FSEL R14, R14, -INF , P4 ;  /* 0xff8000000e0e7808 */ /* 0x001fc40002000000 */
[----:B------:R-:W-:Y:S01]  /*5c00*/  FMNMX.FTZ R5, R20, R5, !PT ;  /* 0x0000000514057209 */ /* 0x000fe20007810000 */
[----:B------:R-:W0:Y:S01]  /*5c10*/  MUFU.TANH R177, R177 ;  /* 0x000000b100b17308 */ /* 0x000e220000002400 */
[----:B------:R-:W-:Y:S02]  /*5c20*/  ISETP.GT.AND P4, PT, R10, 0x29, PT ;  /* 0x000000290a00780c */ /* 0x000fe40003f84270 */
[----:B--2---:R-:W-:Y:S02]  /*5c30*/  FSEL R15, R15, -INF , P3 ;  /* 0xff8000000f0f7808 */ /* 0x004fe40001800000 */
[----:B------:R-:W-:Y:S02]  /*5c40*/  FMNMX.FTZ R12, R14, R5, !PT ;  /* 0x000000050e0c7209 */ /* 0x000fe40007810000 */
[----:B------:R-:W-:Y:S01]  /*5c50*/  ISETP.GT.AND P3, PT, R10, 0x30, PT ;  /* 0x000000300a00780c */ /* 0x000fe20003f64270 */
[----:B------:R-:W2:Y:S01]  /*5c60*/  MUFU.TANH R180, R180 ;  /* 0x000000b400b47308 */ /* 0x000ea20000002400 */
[----:B---3--:R-:W-:-:S02]  /*5c70*/  FSEL R13, R173, -INF , P4 ;  /* 0xff800000ad0d7808 */ /* 0x008fc40002000000 */
        /* <DEDUP_REMOVED lines=8> */
[----:B------:R-:W-:Y:S01]  /*5d00*/  MUFU.TANH R172, R154 ;  /* 0x0000009a00ac7308 */ /* 0x000fe20000002400 */
[----:B------:R-:W-:Y:S02]  /*5d10*/  ISETP.GT.AND P4, PT, R10, 0x39, PT ;  /* 0x000000390a00780c */ /* 0x000fe40003f84270 */
[----:B--2---:R-:W-:Y:S02]  /*5d20*/  FSEL R10, R180, -INF , P3 ;  /* 0xff800000b40a7808 */ /* 0x004fe40001800000 */
[----:B------:R-:W-:Y:S02]  /*5d30*/  FMNMX.FTZ R169, R12, R11, !PT ;  /* 0x0000000b0ca97209 */ /* 0x000fe40007810000 */
[----:B------:R-:W-:Y:S01]  /*5d40*/  IADD3 R173, R6, -UR24, R165 ;  /* 0x8000001806ad7c10 */ /* 0x000fe2000fffe0a5 */
[----:B------:R-:W0:Y:S01]  /*5d50*/  MUFU.TANH R155, R155 ;  /* 0x0000009b009b7308 */ /* 0x000e220000002400 */
[----:B-1----:R-:W-:-:S02]  /*5d60*/  FSEL R11, R181, -INF , P4 ;  /* 0xff800000b50b7808 */ /* 0x002fc40002000000 */
[----:B------:R-:W-:Y:S02]  /*5d70*/  FMNMX.FTZ R168, R10, R169, !PT ;  /* 0x000000a90aa87209 */ /* 0x000fe40007810000 */
[----:B------:R-:W-:Y:S02]  /*5d80*/  ISETP.GT.AND P3, PT, R173, RZ, PT ;  /* 0x000000ffad00720c */ /* 0x000fe40003f64270 */
[----:B------:R-:W-:Y:S01]  /*5d90*/  FMNMX.FTZ R168, R11, R168, !PT ;  /* 0x000000a80ba87209 */ /* 0x000fe20007810000 */
[----:B------:R-:W1:Y:S01]  /*5da0*/  MUFU.TANH R158, R158 ;  /* 0x0000009e009e7308 */ /* 0x000e620000002400 */
[C---:B------:R-:W-:Y:S02]  /*5db0*/  ISETP.GT.AND P4, PT, R173.reuse, 0x1, PT ;  /* 0x00000001ad00780c */ /* 0x040fe40003f84270 */
[C---:B------:R-:W-:Y:S01]  /*5dc0*/  ISETP.GT.AND P6, PT, R173.reuse, 0x20, PT ;  /* 0x00000020ad00780c */ /* 0x040fe20003fc4270 */
[----:B------:R-:W2:Y:S01]  /*5dd0*/  SHFL.BFLY PT, R169, R168, 0x2, 0x1f ;  /* 0x0c401f00a8a97f89 */ /* 0x000ea200000e0000 */
[----:B------:R-:W-:-:S03]  /*5de0*/  ISETP.GT.AND P5, PT, R173, 0x29, PT ;  /* 0x00000029ad00780c */ /* 0x000fc60003fa4270 */
[----:B------:R-:W3:Y:S08]  /*5df0*/  MUFU.TANH R159, R159 ;  /* 0x0000009f009f7308 */ /* 0x000ef00000002400 */
[----:B------:R-:W4:Y:S08]  /*5e00*/  MUFU.TANH R162, R162 ;  /* 0x000000a200a27308 */ /* 0x000f300000002400 */
[----:B------:R5:W4:Y:S01]  /*5e10*/  MUFU.TANH R176, R163 ;  /* 0x000000a300b07308 */ /* 0x000b220000002400 */
[----:B--2---:R-:W-:-:S02]  /*5e20*/  FMNMX.FTZ R169, R168, R169, !PT ;  /* 0x000000a9a8a97209 */ /* 0x004fc40007810000 */
[----:B0-----:R-:W-:-:S05]  /*5e30*/  FSEL R168, R155, -INF , P4 ;  /* 0xff8000009ba87808 */ /* 0x001fca0002000000 */
[----:B------:R-:W0:Y:S01]  /*5e40*/  MUFU.TANH R177, R166 ;  /* 0x000000a600b17308 */ /* 0x000e220000002400 */
[----:B------:R-:W2:Y:S01]  /*5e50*/  SHFL.BFLY PT, R154, R169, 0x1, 0x1f ;  /* 0x0c201f00a99a7f89 */ /* 0x000ea200000e0000 */
[----:B-----5:R-:W-:Y:S02]  /*5e60*/  FSEL R163, R172, -INF , P3 ;  /* 0xff800000aca37808 */ /* 0x020fe40001800000 */
[----:B------:R-:W-:Y:S02]  /*5e70*/  ISETP.GT.AND P3, PT, R173, 0x8, PT ;  /* 0x00000008ad00780c */ /* 0x000fe40003f64270 */
[----:B------:R-:W-:Y:S02]  /*5e80*/  FMNMX.FTZ R155, R163, R8, !PT ;  /* 0x00000008a39b7209 */ /* 0x000fe40007810000 */
[----:B------:R-:W-:Y:S01]  /*5e90*/  ISETP.GT.AND P4, PT, R173, 0x9, PT ;  /* 0x00000009ad00780c */ /* 0x000fe20003f84270 */
[----:B------:R3:W5:Y:S01]  /*5ea0*/  MUFU.TANH R180, R167 ;  /* 0x000000a700b47308 */ /* 0x0007620000002400 */
[----:B-1----:R-:W-:-:S02]  /*5eb0*/  FSEL R158, R158, -INF , P3 ;  /* 0xff8000009e9e7808 */ /* 0x002fc40001800000 */
[----:B------:R-:W-:Y:S02]  /*5ec0*/  FMNMX.FTZ R155, R168, R155, !PT ;  /* 0x0000009ba89b7209 */ /* 0x000fe40007810000 */
[----:B------:R-:W-:-:S03]  /*5ed0*/  ISETP.GT.AND P3, PT, R173, 0x10, PT ;  /* 0x00000010ad00780c */ /* 0x000fc60003f64270 */
[----:B------:R1:W5:Y:S01]  /*5ee0*/  MUFU.TANH R181, R170 ;  /* 0x000000aa00b57308 */ /* 0x0003620000002400 */
[----:B---3--:R-:W-:Y:S02]  /*5ef0*/  FSEL R167, R159, -INF , P4 ;  /* 0xff8000009fa77808 */ /* 0x008fe40002000000 */
[C---:B------:R-:W-:Y:S02]  /*5f00*/  ISETP.GT.AND P4, PT, R173.reuse, 0x11, PT ;  /* 0x00000011ad00780c */ /* 0x040fe40003f84270 */
[----:B----4-:R-:W-:Y:S02]  /*5f10*/  FSEL R166, R162, -INF , P3 ;  /* 0xff800000a2a67808 */ /* 0x010fe40001800000 */
[----:B------:R-:W-:Y:S01]  /*5f20*/  ISETP.GT.AND P3, PT, R173, 0x18, PT ;  /* 0x00000018ad00780c */ /* 0x000fe20003f64270 */
[----:B------:R5:W3:Y:S01]  /*5f30*/  MUFU.TANH R165, R171 ;  /* 0x000000ab00a57308 */ /* 0x000ae20000002400 */
[----:B--2---:R-:W-:Y:S02]  /*5f40*/  FMNMX.FTZ R6, R169, R154, !PT ;  /* 0x0000009aa9067209 */ /* 0x004fe40007810000 */
[----:B------:R-:W-:-:S02]  /*5f50*/  FMNMX.FTZ R154, R158, R155, !PT ;  /* 0x0000009b9e9a7209 */ /* 0x000fc40007810000 */
[----:B-1----:R-:W-:Y:S02]  /*5f60*/  FSEL R170, R176, -INF , P4 ;  /* 0xff800000b0aa7808 */ /* 0x002fe40002000000 */
[----:B------:R-:W-:Y:S01]  /*5f70*/  FMNMX.FTZ R155, R167, R154, !PT ;  /* 0x0000009aa79b7209 */ /* 0x000fe20007810000 */
[----:B------:R-:W1:Y:S01]  /*5f80*/  MUFU.TANH R174, R174 ;  /* 0x000000ae00ae7308 */ /* 0x000e620000002400 */
[----:B------:R-:W-:Y:S02]  /*5f90*/  ISETP.GT.AND P4, PT, R173, 0x19, PT ;  /* 0x00000019ad00780c */ /* 0x000fe40003f84270 */
[----:B------:R-:W-:Y:S02]  /*5fa0*/  FMNMX.FTZ R155, R166, R155, !PT ;  /* 0x0000009ba69b7209 */ /* 0x000fe40007810000 */
[----:B0-----:R-:W-:Y:S02]  /*5fb0*/  FSEL R169, R177, -INF , P3 ;  /* 0xff800000b1a97808 */ /* 0x001fe40001800000 */
[----:B------:R-:W-:Y:S01]  /*5fc0*/  FMNMX.FTZ R154, R170, R155, !PT ;  /* 0x0000009baa9a7209 */ /* 0x000fe20007810000 */
[----:B------:R-:W0:Y:S01]  /*5fd0*/  MUFU.TANH R175, R175 ;  /* 0x000000af00af7308 */ /* 0x000e220000002400 */
[----:B-----5:R-:W-:-:S02]  /*5fe0*/  FSEL R171, R180, -INF , P4 ;  /* 0xff800000b4ab7808 */ /* 0x020fc40002000000 */
[----:B------:R-:W-:Y:S02]  /*5ff0*/  FMNMX.FTZ R154, R169, R154, !PT ;  /* 0x0000009aa99a7209 */ /* 0x000fe40007810000 */
[----:B------:R-:W-:Y:S02]  /*6000*/  ISETP.GT.AND P3, PT, R173, 0x21, PT ;  /* 0x00000021ad00780c */ /* 0x000fe40003f64270 */
[----:B------:R-:W-:Y:S01]  /*6010*/  FSEL R162, R181, -INF , P6 ;  /* 0xff800000b5a27808 */ /* 0x000fe20003000000 */
[----:B------:R2:W4:Y:S01]  /*6020*/  MUFU.TANH R191, R178 ;  /* 0x000000b200bf7308 */ /* 0x0005220000002400 */
[----:B------:R-:W-:Y:S02]  /*6030*/  FMNMX.FTZ R155, R171, R154, !PT ;  /* 0x0000009aab9b7209 */ /* 0x000fe40007810000 */
[----:B------:R-:W-:Y:S02]  /*6040*/  ISETP.GT.AND P4, PT, R173, 0x28, PT ;  /* 0x00000028ad00780c */ /* 0x000fe40003f84270 */
[----:B---3--:R-:W-:-:S02]  /*6050*/  FSEL R159, R165, -INF , P3 ;  /* 0xff800000a59f7808 */ /* 0x008fc40001800000 */
[----:B------:R-:W-:Y:S01]  /*6060*/  FMNMX.FTZ R172, R162, R155, !PT ;  /* 0x0000009ba2ac7209 */ /* 0x000fe20007810000 */
[----:B------:R3:W5:Y:S01]  /*6070*/  MUFU.TANH R176, R179 ;  /* 0x000000b300b07308 */ /* 0x0007620000002400 */
[----:B-1----:R-:W-:Y:S01]  /*6080*/  FSEL R154, R174, -INF , P4 ;  /* 0xff800000ae9a7808 */ /* 0x002fe20002000000 */
[C---:B--2---:R-:W-:Y:S01]  /*6090*/  FMUL.FTZ R178, R6.reuse, UR10 ;  /* 0x0000000a06b27c20 */ /* 0x044fe20008410000 */
[----:B------:R-:W-:Y:S02]  /*60a0*/  FMNMX.FTZ R165, R159, R172, !PT ;  /* 0x000000ac9fa57209 */ /* 0x000fe40007810000 */
[----:B------:R-:W-:Y:S02]  /*60b0*/  FSETP.NEU.FTZ.AND P3, PT, R6, -INF , PT ;  /* 0xff8000000600780b */ /* 0x000fe40003f7d000 */
[----:B------:R-:W-:Y:S01]  /*60c0*/  ISETP.GT.AND P6, PT, R173, 0x30, PT ;  /* 0x00000030ad00780c */ /* 0x000fe20003fc4270 */
[----:B------:R-:W1:Y:S01]  /*60d0*/  MUFU.TANH R182, R182 ;  /* 0x000000b600b67308 */ /* 0x000e620000002400 */
[----:B0-----:R-:W-:-:S02]  /*60e0*/  FSEL R155, R175, -INF , P5 ;  /* 0xff800000af9b7808 */ /* 0x001fc40002800000 */
[----:B------:R-:W-:Y:S02]  /*60f0*/  FMNMX.FTZ R172, R154, R165, !PT ;  /* 0x000000a59aac7209 */ /* 0x000fe40007810000 */
[----:B------:R-:W-:Y:S02]  /*6100*/  FSEL R178, R178, RZ, P3 ;  /* 0x000000ffb2b27208 */ /* 0x000fe40001800000 */
[----:B------:R-:W-:Y:S01]  /*6110*/  ISETP.GT.AND P4, PT, R173, 0x31, PT ;  /* 0x00000031ad00780c */ /* 0x000fe20003f84270 */
[----:B------:R-:W0:Y:S01]  /*6120*/  MUFU.TANH R183, R183 ;  /* 0x000000b700b77308 */ /* 0x000e220000002400 */
[----:B----4-:R-:W-:Y:S01]  /*6130*/  FSEL R165, R191, -INF , P6 ;  /* 0xff800000bfa57808 */ /* 0x010fe20003000000 */
[--C-:B---3--:R-:W-:Y:S01]  /*6140*/  FFMA.FTZ R179, R164, UR10, -R178.reuse ;  /* 0x0000000aa4b37c23 */ /* 0x108fe200080108b2 */
[----:B------:R-:W-:Y:S01]  /*6150*/  FMNMX.FTZ R174, R155, R172, !PT ;  /* 0x000000ac9bae7209 */ /* 0x000fe20007810000 */
[--C-:B------:R-:W-:Y:S01]  /*6160*/  FFMA.FTZ R181, R156, UR10, -R178.reuse ;  /* 0x0000000a9cb57c23 */ /* 0x100fe200080108b2 */
[----:B------:R-:W-:Y:S01]  /*6170*/  ISETP.GT.AND P5, PT, R173, 0x38, PT ;  /* 0x00000038ad00780c */ /* 0x000fe20003fa4270 */
[--C-:B------:R-:W-:Y:S01]  /*6180*/  FFMA.FTZ R156, R160, UR10, -R178.reuse ;  /* 0x0000000aa09c7c23 */ /* 0x100fe200080108b2 */
[----:B-----5:R-:W-:Y:S01]  /*6190*/  FSEL R164, R176, -INF , P4 ;  /* 0xff800000b0a47808 */ /* 0x020fe20002000000 */
[--C-:B------:R-:W-:Y:S01]  /*61a0*/  FFMA.FTZ R160, R152, UR10, -R178.reuse ;  /* 0x0000000a98a07c23 */ /* 0x100fe200080108b2 */
[----:B------:R-:W-:Y:S01]  /*61b0*/  FMNMX.FTZ R175, R165, R174, !PT ;  /* 0x000000aea5af7209 */ /* 0x000fe20007810000 */
[--C-:B------:R-:W-:Y:S01]  /*61c0*/  FFMA.FTZ R161, R161, UR10, -R178.reuse ;  /* 0x0000000aa1a17c23 */ /* 0x100fe200080108b2 */
[----:B------:R-:W-:Y:S01]  /*61d0*/  ISETP.GT.AND P4, PT, R173, 0x39, PT ;  /* 0x00000039ad00780c */ /* 0x000fe20003f84270 */
[--C-:B------:R-:W-:Y:S01]  /*61e0*/  FFMA.FTZ R21, R21, UR10, -R178.reuse ;  /* 0x0000000a15157c23 */ /* 0x100fe200080108b2 */
[----:B-1----:R-:W-:Y:S01]  /*61f0*/  FSEL R173, R182, -INF , P5 ;  /* 0xff800000b6ad7808 */ /* 0x002fe20002800000 */
[--C-:B------:R-:W-:Y:S01]  /*6200*/  FFMA.FTZ R20, R20, UR10, -R178.reuse ;  /* 0x0000000a14147c23 */ /* 0x100fe200080108b2 */
[----:B------:R-:W-:Y:S01]  /*6210*/  FMNMX.FTZ R176, R164, R175, !PT ;  /* 0x000000afa4b07209 */ /* 0x000fe20007810000 */
[--C-:B------:R-:W-:Y:S01]  /*6220*/  FFMA.FTZ R12, R12, UR10, -R178.reuse ;  /* 0x0000000a0c0c7c23 */ /* 0x100fe200080108b2 */
[----:B0-----:R-:W-:Y:S01]  /*6230*/  FSEL R174, R183, -INF , P4 ;  /* 0xff800000b7ae7808 */ /* 0x001fe20002000000 */
[--C-:B------:R-:W-:Y:S01]  /*6240*/  FFMA.FTZ R10, R10, UR10, -R178.reuse ;  /* 0x0000000a0a0a7c23 */ /* 0x100fe200080108b2 */
[----:B------:R-:W-:Y:S01]  /*6250*/  FMNMX.FTZ R175, R173, R176, !PT ;  /* 0x000000b0adaf7209 */ /* 0x000fe20007810000 */
[--C-:B------:R-:W-:Y:S01]  /*6260*/  FFMA.FTZ R176, R157, UR10, -R178.reuse ;  /* 0x0000000a9db07c23 */ /* 0x100fe200080108b2 */
[--C-:B------:R-:W-:Y:S01]  /*6270*/  FFMA.FTZ R157, R153, UR10, -R178.reuse ;  /* 0x0000000a999d7c23 */ /* 0x100fe200080108b2 */
[--C-:B------:R-:W-:Y:S01]  /*6280*/  FFMA.FTZ R11, R11, UR10, -R178.reuse ;  /* 0x0000000a0b0b7c23 */ /* 0x100fe200080108b2 */
[----:B------:R-:W-:Y:S01]  /*6290*/  FMNMX.FTZ R177, R174, R175, !PT ;  /* 0x000000afaeb17209 */ /* 0x000fe20007810000 */
[----:B------:R-:W-:Y:S04]  /*62a0*/  MUFU.EX2 R172, R179 ;  /* 0x000000b300ac7308 */ /* 0x000fe80000000800 */
[----:B------:R-:W0:Y:S04]  /*62b0*/  SHFL.BFLY PT, R180, R177, 0x2, 0x1f ;  /* 0x0c401f00b1b47f89 */ /* 0x000e2800000e0000 */
[----:B------:R-:W-:Y:S08]  /*62c0*/  MUFU.EX2 R161, R161 ;  /* 0x000000a100a17308 */ /* 0x000ff00000000800 */
[----:B------:R1:W-:Y:S08]  /*62d0*/  MUFU.EX2 R175, R181 ;  /* 0x000000b500af7308 */ /* 0x0003f00000000800 */
[----:B------:R-:W-:Y:S01]  /*62e0*/  MUFU.EX2 R176, R176 ;  /* 0x000000b000b07308 */ /* 0x000fe20000000800 */
[----:B-1----:R-:W-:Y:S01]  /*62f0*/  IMAD.U32 R181, RZ, RZ, UR23 ;  /* 0x00000017ffb57e24 */ /* 0x002fe2000f8e00ff */
[----:B0-----:R-:W-:Y:S01]  /*6300*/  FMNMX.FTZ R180, R177, R180, !PT ;  /* 0x000000b4b1b47209 */ /* 0x001fe20007810000 */
[--C-:B------:R-:W-:Y:S01]  /*6310*/  FFMA.FTZ R177, R14, UR10, -R178.reuse ;  /* 0x0000000a0eb17c23 */ /* 0x100fe200080108b2 */
[--C-:B------:R-:W-:Y:S01]  /*6320*/  FFMA.FTZ R14, R15, UR10, -R178.reuse ;  /* 0x0000000a0f0e7c23 */ /* 0x100fe200080108b2 */
[--C-:B------:R-:W-:Y:S01]  /*6330*/  FFMA.FTZ R15, R13, UR10, -R178.reuse ;  /* 0x0000000a0d0f7c23 */ /* 0x100fe200080108b2 */
[----:B------:R-:W-:Y:S01]  /*6340*/  FFMA.FTZ R13, R5, UR10, -R178 ;  /* 0x0000000a050d7c23 */ /* 0x000fe200080108b2 */
[----:B------:R-:W0:Y:S01]  /*6350*/  SHFL.BFLY PT, R153, R180, 0x1, 0x1f ;  /* 0x0c201f00b4997f89 */ /* 0x000e2200000e0000 */
[----:B------:R-:W-:Y:S01]  /*6360*/  FSEL R178, R6, RZ, P3 ;  /* 0x000000ff06b27208 */ /* 0x000fe20001800000 */
[----:B------:R-:W-:Y:S04]  /*6370*/  MUFU.EX2 R156, R156 ;  /* 0x0000009c009c7308 */ /* 0x000fe80000000800 */
[----:B------:R-:W-:-:S04]  /*6380*/  FADD.FTZ R178, -R178, R9 ;  /* 0x00000009b2b27221 */ /* 0x000fc80000010100 */
[----:B------:R-:W-:Y:S01]  /*6390*/  FMUL.FTZ R9, R178, UR10 ;  /* 0x0000000ab2097c20 */ /* 0x000fe20008410000 */
[----:B------:R-:W-:Y:S01]  /*63a0*/  IMAD.U32 R178, RZ, RZ, UR26 ;  /* 0x0000001affb27e24 */ /* 0x000fe2000f8e00ff */
[----:B------:R-:W-:Y:S08]  /*63b0*/  MUFU.EX2 R157, R157 ;  /* 0x0000009d009d7308 */ /* 0x000ff00000000800 */
[----:B------:R-:W1:Y:S01]  /*63c0*/  MUFU.EX2 R9, R9 ;  /* 0x0000000900097308 */ /* 0x000e620000000800 */
[----:B0-----:R-:W-:-:S04]  /*63d0*/  FMNMX.FTZ R5, R180, R153, !PT ;  /* 0x00000099b4057209 */ /* 0x001fc80007810000 */
[C---:B------:R-:W-:Y:S01]  /*63e0*/  FSETP.NEU.FTZ.AND P4, PT, R5.reuse, -INF , PT ;  /* 0xff8000000500780b */ /* 0x040fe20003f9d000 */
[----:B------:R-:W-:Y:S02]  /*63f0*/  FMUL.FTZ R152, R5, UR10 ;  /* 0x0000000a05987c20 */ /* 0x000fe40008410000 */
[----:B------:R-:W-:Y:S03]  /*6400*/  MUFU.EX2 R160, R160 ;  /* 0x000000a000a07308 */ /* 0x000fe60000000800 */
[----:B------:R-:W-:Y:S01]  /*6410*/  FSEL R152, R152, RZ, P4 ;  /* 0x000000ff98987208 */ /* 0x000fe20002000000 */
[----:B-1----:R-:W-:-:S04]  /*6420*/  FFMA.FTZ R180, R9, R3, R172 ;  /* 0x0000000309b47223 */ /* 0x002fc800000100ac */
[----:B------:R-:W-:Y:S01]  /*6430*/  MUFU.EX2 R21, R21 ;  /* 0x0000001500157308 */ /* 0x000fe20000000800 */
[--C-:B------:R-:W-:Y:S01]  /*6440*/  FFMA.FTZ R153, R163, UR10, -R152.reuse ;  /* 0x0000000aa3997c23 */ /* 0x100fe20008010898 */
[--C-:B------:R-:W-:Y:S01]  /*6450*/  FFMA.FTZ R163, R166, UR10, -R152.reuse ;  /* 0x0000000aa6a37c23 */ /* 0x100fe20008010898 */
[--C-:B------:R-:W-:Y:S01]  /*6460*/  FFMA.FTZ R166, R169, UR10, -R152.reuse ;  /* 0x0000000aa9a67c23 */ /* 0x100fe20008010898 */
[--C-:B------:R-:W-:Y:S01]  /*6470*/  FFMA.FTZ R169, R171, UR10, -R152.reuse ;  /* 0x0000000aaba97c23 */ /* 0x100fe20008010898 */
[----:B------:R-:W-:Y:S01]  /*6480*/  FSEL R171, R5, RZ, P4 ;  /* 0x000000ff05ab7208 */ /* 0x000fe20002000000 */
[--C-:B------:R-:W-:Y:S01]  /*6490*/  FFMA.FTZ R168, R168, UR10, -R152.reuse ;  /* 0x0000000aa8a87c23 */ /* 0x100fe20008010898 */
[--C-:B------:R-:W-:Y:S01]  /*64a0*/  FFMA.FTZ R158, R158, UR10, -R152.reuse ;  /* 0x0000000a9e9e7c23 */ /* 0x100fe20008010898 */
[----:B------:R-:W-:Y:S01]  /*64b0*/  MUFU.EX2 R153, R153 ;  /* 0x0000009900997308 */ /* 0x000fe20000000800 */
[----:B------:R-:W-:Y:S01]  /*64c0*/  FFMA.FTZ R167, R167, UR10, -R152 ;  /* 0x0000000aa7a77c23 */ /* 0x000fe20008010898 */
[----:B------:R-:W-:Y:S01]  /*64d0*/  FADD.FTZ R171, -R171, R8 ;  /* 0x00000008abab7221 */ /* 0x000fe20000010100 */
[--C-:B------:R-:W-:Y:S01]  /*64e0*/  FFMA.FTZ R179, R159, UR10, -R152.reuse ;  /* 0x0000000a9fb37c23 */ /* 0x100fe20008010898 */
[----:B------:R-:W-:Y:S01]  /*64f0*/  FFMA.FTZ R170, R170, UR10, -R152 ;  /* 0x0000000aaaaa7c23 */ /* 0x000fe20008010898 */
[----:B------:R-:W-:Y:S01]  /*6500*/  FADD.FTZ R180, R161, R180 ;  /* 0x000000b4a1b47221 */ /* 0x000fe20000010000 */
[----:B------:R-:W-:Y:S01]  /*6510*/  FMUL.FTZ R8, R171, UR10 ;  /* 0x0000000aab087c20 */ /* 0x000fe20008410000 */
[----:B------:R-:W-:Y:S01]  /*6520*/  IMAD.MOV R171, RZ, RZ, -R18 ;  /* 0x000000ffffab7224 */ /* 0x000fe200078e0a12 */
[----:B------:R-:W-:Y:S01]  /*6530*/  MUFU.EX2 R168, R168 ;  /* 0x000000a800a87308 */ /* 0x000fe20000000800 */
[--C-:B------:R-:W-:Y:S01]  /*6540*/  FFMA.FTZ R3, R154, UR10, -R152.reuse ;  /* 0x0000000a9a037c23 */ /* 0x100fe20008010898 */
[--C-:B------:R-:W-:Y:S01]  /*6550*/  FFMA.FTZ R162, R162, UR10, -R152.reuse ;  /* 0x0000000aa2a27c23 */ /* 0x100fe20008010898 */
[----:B------:R-:W-:Y:S01]  /*6560*/  FFMA.FTZ R165, R165, UR10, -R152 ;  /* 0x0000000aa5a57c23 */ /* 0x000fe20008010898 */
[----:B------:R-:W-:Y:S01]  /*6570*/  ISETP.NE.AND P3, PT, R2, R171, PT ;  /* 0x000000ab0200720c */ /* 0x000fe20003f65270 */
[----:B------:R-:W-:-:S02]  /*6580*/  @!P1 VIADD R171, R178, 0x28c40 ;  /* 0x00028c40b2ab9836 */ /* 0x000fc40000000000 */
[--C-:B------:R-:W-:Y:S01]  /*6590*/  FFMA.FTZ R164, R164, UR10, -R152.reuse ;  /* 0x0000000aa4a47c23 */ /* 0x100fe20008010898 */
[--C-:B------:R-:W-:Y:S01]  /*65a0*/  FFMA.FTZ R173, R173, UR10, -R152.reuse ;  /* 0x0000000aadad7c23 */ /* 0x100fe20008010898 */
[----:B------:R-:W0:Y:S01]  /*65b0*/  MUFU.EX2 R8, R8 ;  /* 0x0000000800087308 */ /* 0x000e220000000800 */
[----:B------:R-:W-:Y:S01]  /*65c0*/  FFMA.FTZ R174, R174, UR10, -R152 ;  /* 0x0000000aaeae7c23 */ /* 0x000fe20008010898 */
[----:B------:R-:W-:Y:S01]  /*65d0*/  @!P1 PRMT R159, RZ, 0x654, R171 ;  /* 0x00000654ff9f9816 */ /* 0x000fe200000000ab */
[-C--:B------:R-:W-:Y:S01]  /*65e0*/  FMUL.FTZ R24, R24, R9.reuse ;  /* 0x0000000918187220 */ /* 0x080fe20000410000 */
[-C--:B------:R-:W-:Y:S01]  /*65f0*/  FMUL.FTZ R25, R25, R9.reuse ;  /* 0x0000000919197220 */ /* 0x080fe20000410000 */
[-C--:B------:R-:W-:Y:S01]  /*6600*/  FMUL.FTZ R28, R28, R9.reuse ;  /* 0x000000091c1c7220 */ /* 0x080fe20000410000 */
[----:B------:R0:W-:Y:S01]  /*6610*/  @!P1 SYNCS.ARRIVE.TRANS64.RED.A1T0 RZ, [R159+URZ], RZ ;  /* 0x000000ff9fff99a7 */ /* 0x0001e2000810043f */
        /* <DEDUP_REMOVED lines=11> */
[----:B------:R-:W-:Y:S01]  /*66d0*/  @!P3 IMAD R4, R181, 0x40, R16 ;  /* 0x00000040b504b824 */ /* 0x000fe200078e0210 */
[C---:B------:R-:W-:Y:S01]  /*66e0*/  F2FP.BF16.F32.PACK_AB R153, R168.reuse, R153 ;  /* 0x00000099a899723e */ /* 0x040fe200000010ff */
[-C--:B------:R-:W-:Y:S01]  /*66f0*/  FMUL.FTZ R45, R45, R9.reuse ;  /* 0x000000092d2d7220 */ /* 0x080fe20000410000 */
[----:B------:R-:W-:Y:S01]  /*6700*/  FADD.FTZ R181, R168, R159 ;  /* 0x0000009fa8b57221 */ /* 0x000fe20000010000 */
[-C--:B------:R-:W-:Y:S01]  /*6710*/  FMUL.FTZ R48, R48, R9.reuse ;  /* 0x0000000930307220 */ /* 0x080fe20000410000 */
[----:B------:R-:W-:Y:S01]  /*6720*/  @!P3 LEA R159, R4, UR43, 0x2 ;  /* 0x0000002b049fbc11 */ /* 0x000fe2000f8e10ff */
[----:B------:R-:W0:Y:S01]  /*6730*/  MUFU.EX2 R163, R163 ;  /* 0x000000a300a37308 */ /* 0x000e220000000800 */
[----:B-1----:R-:W-:Y:S01]  /*6740*/  FADD.FTZ R154, R158, R181 ;  /* 0x000000b59e9a7221 */ /* 0x002fe20000010000 */
[----:B------:R-:W-:Y:S01]  /*6750*/  FFMA.FTZ R4, R155, UR10, -R152 ;  /* 0x0000000a9b047c23 */ /* 0x000fe20008010898 */
[----:B------:R-:W-:Y:S01]  /*6760*/  F2FP.BF16.F32.PACK_AB R152, R161, R172 ;  /* 0x000000aca198723e */ /* 0x000fe200000010ff */
[----:B------:R-:W-:Y:S01]  /*6770*/  @!P3 STS [R159+0x28800], R9 ;  /* 0x028800099f00b388 */ /* 0x000fe20000000800 */
[-C--:B------:R-:W-:Y:S01]  /*6780*/  FMUL.FTZ R49, R49, R9.reuse ;  /* 0x0000000931317220 */ /* 0x080fe20000410000 */
[-C--:B------:R-:W-:Y:S01]  /*6790*/  FMUL.FTZ R52, R52, R9.reuse ;  /* 0x0000000934347220 */ /* 0x080fe20000410000 */
[-C--:B------:R-:W-:Y:S01]  /*67a0*/  FMUL.FTZ R53, R53, R9.reuse ;  /* 0x0000000935357220 */ /* 0x080fe20000410000 */
[----:B------:R-:W1:Y:S01]  /*67b0*/  MUFU.EX2 R170, R170 ;  /* 0x000000aa00aa7308 */ /* 0x000e620000000800 */
[----:B--2---:R-:W-:Y:S01]  /*67c0*/  FADD.FTZ R154, R167, R154 ;  /* 0x0000009aa79a7221 */ /* 0x004fe20000010000 */
[----:B------:R2:W-:Y:S01]  /*67d0*/  @!P3 STS [R159+0x28820], R8 ;  /* 0x028820089f00b388 */ /* 0x0005e20000000800 */
[-C--:B------:R-:W-:Y:S01]  /*67e0*/  FMUL.FTZ R56, R56, R9.reuse ;  /* 0x0000000938387220 */ /* 0x080fe20000410000 */
[-C--:B------:R-:W-:Y:S01]  /*67f0*/  FMUL.FTZ R57, R57, R9.reuse ;  /* 0x0000000939397220 */ /* 0x080fe20000410000 */
[-C--:B------:R-:W-:Y:S01]  /*6800*/  FMUL.FTZ R60, R60, R9.reuse ;  /* 0x000000093c3c7220 */ /* 0x080fe20000410000 */
[-C--:B------:R-:W-:Y:S01]  /*6810*/  FMUL.FTZ R61, R61, R9.reuse ;  /* 0x000000093d3d7220 */ /* 0x080fe20000410000 */
[-C--:B------:R-:W-:Y:S01]  /*6820*/  FMUL.FTZ R64, R64, R9.reuse ;  /* 0x0000000940407220 */ /* 0x080fe20000410000 */
[----:B------:R3:W-:Y:S01]  /*6830*/  MUFU.EX2 R171, R179 ;  /* 0x000000b300ab7308 */ /* 0x0007e20000000800 */
        /* <DEDUP_REMOVED lines=9> */
[----:B-1----:R-:W-:Y:S01]  /*68d0*/  FADD.FTZ R155, R170, R155 ;  /* 0x0000009baa9b7221 */ /* 0x002fe20000010000 */
[-C--:B------:R-:W-:Y:S01]  /*68e0*/  FMUL.FTZ R77, R77, R9.reuse ;  /* 0x000000094d4d7220 */ /* 0x080fe20000410000 */
[-C--:B------:R-:W-:Y:S01]  /*68f0*/  FMUL.FTZ R80, R80, R9.reuse ;  /* 0x0000000950507220 */ /* 0x080fe20000410000 */
[----:B------:R-:W-:Y:S01]  /*6900*/  FADD.FTZ R179, R176, R179 ;  /* 0x000000b3b0b37221 */ /* 0x000fe20000010000 */
[-C--:B------:R-:W-:Y:S01]  /*6910*/  FMUL.FTZ R81, R81, R9.reuse ;  /* 0x0000000951517220 */ /* 0x080fe20000410000 */
[-C--:B------:R-:W-:Y:S01]  /*6920*/  FMUL.FTZ R84, R84, R9.reuse ;  /* 0x0000000954547220 */ /* 0x080fe20000410000 */
[----:B------:R-:W1:Y:S01]  /*6930*/  MUFU.EX2 R169, R169 ;  /* 0x000000a900a97308 */ /* 0x000e620000000800 */
[----:B------:R-:W-:Y:S01]  /*6940*/  FADD.FTZ R180, R156, R179 ;  /* 0x000000b39cb47221 */ /* 0x000fe20000010000 */
[----:B------:R-:W-:Y:S01]  /*6950*/  F2FP.BF16.F32.PACK_AB R156, R157, R156 ;  /* 0x0000009c9d9c723e */ /* 0x000fe200000010ff */
[-C--:B------:R-:W-:Y:S01]  /*6960*/  FMUL.FTZ R85, R85, R9.reuse ;  /* 0x0000000955557220 */ /* 0x080fe20000410000 */
[----:B------:R-:W-:Y:S01]  /*6970*/  FMUL.FTZ R88, R88, R9 ;  /* 0x0000000958587220 */ /* 0x000fe20000410000 */
[----:B------:R-:W-:Y:S01]  /*6980*/  FADD.FTZ R179, R157, R180 ;  /* 0x000000b49db37221 */ /* 0x000fe20000010000 */
[----:B------:R-:W-:Y:S01]  /*6990*/  F2FP.BF16.F32.PACK_AB R157, R170, R163 ;  /* 0x000000a3aa9d723e */ /* 0x000fe200000010ff */
[-C--:B------:R-:W-:Y:S01]  /*69a0*/  FMUL.FTZ R89, R89, R9.reuse ;  /* 0x0000000959597220 */ /* 0x080fe20000410000 */
[----:B------:R-:W3:Y:S01]  /*69b0*/  MUFU.EX2 R20, R20 ;  /* 0x0000001400147308 */ /* 0x000ee20000000800 */
[----:B------:R-:W-:Y:S01]  /*69c0*/  FADD.FTZ R154, R160, R179 ;  /* 0x000000b3a09a7221 */ /* 0x000fe20000010000 */
[----:B0-----:R-:W-:Y:S01]  /*69d0*/  FADD.FTZ R180, R166, R155 ;  /* 0x0000009ba6b47221 */ /* 0x001fe20000010000 */
[-C--:B------:R-:W-:Y:S01]  /*69e0*/  FMUL.FTZ R92, R92, R9.reuse ;  /* 0x000000095c5c7220 */ /* 0x080fe20000410000 */
[----:B------:R-:W-:Y:S01]  /*69f0*/  FMUL.FTZ R93, R93, R9 ;  /* 0x000000095d5d7220 */ /* 0x000fe20000410000 */
[----:B------:R-:W-:Y:S01]  /*6a00*/  FADD.FTZ R155, R21, R154 ;  /* 0x0000009a159b7221 */ /* 0x000fe20000010000 */
[----:B------:R-:W-:Y:S01]  /*6a10*/  F2FP.BF16.F32.PACK_AB R154, R176, R175 ;  /* 0x000000afb09a723e */ /* 0x000fe200000010ff */
        /* <DEDUP_REMOVED lines=8> */
[-C--:B------:R-:W-:Y:S01]  /*6aa0*/  FMUL.FTZ R108, R108, R9.reuse ;  /* 0x000000096c6c7220 */ /* 0x080fe20000410000 */
[----:B------:R-:W2:Y:S01]  /*6ab0*/  MUFU.EX2 R177, R177 ;  /* 0x000000b100b17308 */ /* 0x000ea20000000800 */
[----:B---3--:R-:W-:Y:S01]  /*6ac0*/  FADD.FTZ R168, R20, R155 ;  /* 0x0000009b14a87221 */ /* 0x008fe20000010000 */
[----:B------:R-:W-:Y:S01]  /*6ad0*/  F2FP.BF16.F32.PACK_AB R155, R167, R158 ;  /* 0x0000009ea79b723e */ /* 0x000fe200000010ff */
[----:B------:R-:W-:Y:S01]  /*6ae0*/  BAR.SYNC.DEFER_BLOCKING 0xf, 0x100 ;  /* 0x03c4000000007b1d */ /* 0x000fe20000010000 */
[----:B------:R-:W-:Y:S01]  /*6af0*/  F2FP.BF16.F32.PACK_AB R158, R21, R160 ;  /* 0x000000a0159e723e */ /* 0x000fe200000010ff */
[-C--:B------:R-:W-:Y:S01]  /*6b00*/  FMUL.FTZ R109, R109, R9.reuse ;  /* 0x000000096d6d7220 */ /* 0x080fe20000410000 */
[-C--:B------:R-:W-:Y:S01]  /*6b10*/  FMUL.FTZ R112, R112, R9.reuse ;  /* 0x0000000970707220 */ /* 0x080fe20000410000 */
[-C--:B------:R-:W-:Y:S01]  /*6b20*/  FMUL.FTZ R113, R113, R9.reuse ;  /* 0x0000000971717220 */ /* 0x080fe20000410000 */
[-C--:B------:R-:W-:Y:S01]  /*6b30*/  FMUL.FTZ R116, R116, R9.reuse ;  /* 0x0000000974747220 */ /* 0x080fe20000410000 */
[----:B------:R-:W-:Y:S01]  /*6b40*/  MUFU.EX2 R14, R14 ;  /* 0x0000000e000e7308 */ /* 0x000fe20000000800 */
[----:B0-----:R-:W-:Y:S01]  /*6b50*/  FADD.FTZ R176, R162, R161 ;  /* 0x000000a1a2b07221 */ /* 0x001fe20000010000 */
[----:B------:R-:W-:Y:S01]  /*6b60*/  F2FP.BF16.F32.PACK_AB R161, R171, R162 ;  /* 0x000000a2aba1723e */ /* 0x000fe200000010ff */
[-C--:B------:R-:W-:Y:S01]  /*6b70*/  FMUL.FTZ R117, R117, R9.reuse ;  /* 0x0000000975757220 */ /* 0x080fe20000410000 */
[-C--:B------:R-:W-:Y:S01]  /*6b80*/  FMUL.FTZ R120, R120, R9.reuse ;  /* 0x0000000978787220 */ /* 0x080fe20000410000 */
[----:B------:R-:W-:Y:S01]  /*6b90*/  FADD.FTZ R176, R171, R176 ;  /* 0x000000b0abb07221 */ /* 0x000fe20000010000 */
[-C--:B------:R-:W-:Y:S01]  /*6ba0*/  FMUL.FTZ R121, R121, R9.reuse ;  /* 0x0000000979797220 */ /* 0x080fe20000410000 */
[-C--:B------:R-:W-:Y:S01]  /*6bb0*/  FMUL.FTZ R124, R124, R9.reuse ;  /* 0x000000097c7c7220 */ /* 0x080fe20000410000 */
[----:B------:R-:W-:Y:S01]  /*6bc0*/  MUFU.EX2 R3, R3 ;  /* 0x0000000300037308 */ /* 0x000fe20000000800 */
[C---:B--2---:R-:W-:Y:S01]  /*6bd0*/  FADD.FTZ R159, R177.reuse, R168 ;  /* 0x000000a8b19f7221 */ /* 0x044fe20000010000 */
[----:B------:R-:W-:Y:S01]  /*6be0*/  F2FP.BF16.F32.PACK_AB R160, R177, R20 ;  /* 0x00000014b1a0723e */ /* 0x000fe200000010ff */
[-C--:B------:R-:W-:Y:S01]  /*6bf0*/  FMUL.FTZ R125, R125, R9.reuse ;  /* 0x000000097d7d7220 */ /* 0x080fe20000410000 */
[-C--:B------:R-:W-:Y:S01]  /*6c00*/  FMUL.FTZ R128, R128, R9.reuse ;  /* 0x0000000980807220 */ /* 0x080fe20000410000 */
[-C--:B------:R-:W-:Y:S01]  /*6c10*/  FMUL.FTZ R129, R129, R9.reuse ;  /* 0x0000000981817220 */ /* 0x080fe20000410000 */
[-C--:B------:R-:W-:Y:S01]  /*6c20*/  FMUL.FTZ R132, R132, R9.reuse ;  /* 0x0000000984847220 */ /* 0x080fe20000410000 */
[-C--:B------:R-:W-:Y:S01]  /*6c30*/  FMUL.FTZ R133, R133, R9.reuse ;  /* 0x0000000985857220 */ /* 0x080fe20000410000 */
[----:B------:R-:W-:Y:S01]  /*6c40*/  MUFU.EX2 R4, R4 ;  /* 0x0000000400047308 */ /* 0x000fe20000000800 */
[-C--:B------:R-:W-:Y:S01]  /*6c50*/  FMUL.FTZ R136, R136, R9.reuse ;  /* 0x0000000988887220 */ /* 0x080fe20000410000 */
[----:B------:R0:W-:Y:S01]  /*6c60*/  STSM.16.M88.4 [R19+0x26800], R152 ;  /* 0x0268009813007844 */ /* 0x0001e20000000200 */
[-C--:B------:R-:W-:Y:S01]  /*6c70*/  FMUL.FTZ R137, R137, R9.reuse ;  /* 0x0000000989897220 */ /* 0x080fe20000410000 */
[-C--:B------:R-:W-:Y:S01]  /*6c80*/  FMUL.FTZ R140, R140, R9.reuse ;  /* 0x000000098c8c7220 */ /* 0x080fe20000410000 */
[-C--:B------:R-:W-:Y:S01]  /*6c90*/  FMUL.FTZ R141, R141, R9.reuse ;  /* 0x000000098d8d7220 */ /* 0x080fe20000410000 */
[-C--:B------:R-:W-:Y:S01]  /*6ca0*/  FMUL.FTZ R144, R144, R9.reuse ;  /* 0x0000000990907220 */ /* 0x080fe20000410000 */
[-C--:B------:R-:W-:Y:S01]  /*6cb0*/  FMUL.FTZ R145, R145, R9.reuse ;  /* 0x0000000991917220 */ /* 0x080fe20000410000 */
[----:B------:R-:W1:Y:S01]  /*6cc0*/  MUFU.EX2 R15, R15 ;  /* 0x0000000f000f7308 */ /* 0x000e620000000800 */
[-C--:B------:R-:W-:Y:S01]  /*6cd0*/  FMUL.FTZ R148, R148, R9.reuse ;  /* 0x0000000994947220 */ /* 0x080fe20000410000 */
[----:B------:R-:W-:Y:S01]  /*6ce0*/  FMUL.FTZ R149, R149, R9 ;  /* 0x0000000995957220 */ /* 0x000fe20000410000 */
        /* <DEDUP_REMOVED lines=14> */
[----:B-1----:R-:W-:Y:S01]  /*6dd0*/  F2FP.BF16.F32.PACK_AB R162, R15, R14 ;  /* 0x0000000e0fa2723e */ /* 0x002fe200000010ff */
        /* <DEDUP_REMOVED lines=16> */
[----:B------:R-:W-:Y:S01]  /*6ee0*/  FADD.FTZ R159, R3, R176 ;  /* 0x000000b0039f7221 */ /* 0x000fe20000010000 */
[-C--:B------:R-:W-:Y:S01]  /*6ef0*/  FMUL.FTZ R75, R75, R8.reuse ;  /* 0x000000084b4b7220 */ /* 0x080fe20000410000 */
[----:B------:R-:W-:Y:S01]  /*6f00*/  FMUL.FTZ R78, R78, R8 ;  /* 0x000000084e4e7220 */ /* 0x000fe20000410000 */
[----:B------:R-:W-:Y:S01]  /*6f10*/  FADD.FTZ R164, R15, R164 ;  /* 0x000000a40fa47221 */ /* 0x000fe20000010000 */
[----:B------:R-:W-:Y:S01]  /*6f20*/  FADD.FTZ R168, R4, R159 ;  /* 0x0000009f04a87221 */ /* 0x000fe20000010000 */
[----:B------:R-:W-:Y:S01]  /*6f30*/  F2FP.BF16.F32.PACK_AB R159, R169, R166 ;  /* 0x000000a6a99f723e */ /* 0x000fe200000010ff */
[----:B------:R-:W1:Y:S01]  /*6f40*/  MUFU.EX2 R167, R173 ;  /* 0x000000ad00a77308 */ /* 0x000e620000000800 */
[----:B--2---:R-:W-:Y:S01]  /*6f50*/  FADD.FTZ R21, R13, R164 ;  /* 0x000000a40d157221 */ /* 0x004fe20000010000 */
[----:B------:R-:W-:Y:S01]  /*6f60*/  FADD.FTZ R163, R165, R168 ;  /* 0x000000a8a5a37221 */ /* 0x000fe20000010000 */
[C---:B---3--:R-:W-:Y:S01]  /*6f70*/  F2FP.BF16.F32.PACK_AB R165, R172.reuse, R165 ;  /* 0x000000a5aca5723e */ /* 0x048fe200000010ff */
[----:B------:R0:W-:Y:S01]  /*6f80*/  STSM.16.M88.4 [R184], R156 ;  /* 0x0000009cb8007844 */ /* 0x0001e20000000200 */
[-C--:B------:R-:W-:Y:S01]  /*6f90*/  FMUL.FTZ R79, R79, R8.reuse ;  /* 0x000000084f4f7220 */ /* 0x080fe20000410000 */
[----:B------:R-:W-:Y:S01]  /*6fa0*/  FADD.FTZ R14, R172, R163 ;  /* 0x000000a3ac0e7221 */ /* 0x000fe20000010000 */
[----:B------:R-:W-:Y:S01]  /*6fb0*/  F2FP.BF16.F32.PACK_AB R163, R4, R3 ;  /* 0x0000000304a3723e */ /* 0x000fe200000010ff */
[----:B------:R-:W2:Y:S01]  /*6fc0*/  MUFU.EX2 R10, R10 ;  /* 0x0000000a000a7308 */ /* 0x000ea20000000800 */
[C---:B----4-:R-:W-:Y:S01]  /*6fd0*/  F2FP.BF16.F32.PACK_AB R164, R12.reuse, R13 ;  /* 0x0000000d0ca4723e */ /* 0x050fe200000010ff */
[----:B------:R-:W-:Y:S01]  /*6fe0*/  FADD.FTZ R21, R12, R21 ;  /* 0x000000150c157221 */ /* 0x000fe20000010000 */
[-C--:B------:R-:W-:Y:S01]  /*6ff0*/  FMUL.FTZ R82, R82, R8.reuse ;  /* 0x0000000852527220 */ /* 0x080fe20000410000 */
[----:B------:R0:W-:Y:S01]  /*7000*/  STSM.16.M88.4 [R22], R160 ;  /* 0x000000a016007844 */ /* 0x0001e20000000200 */
        /* <DEDUP_REMOVED lines=18> */
[-C--:B------:R-:W-:Y:S01]  /*7130*/  FMUL.FTZ R111, R111, R8.reuse ;  /* 0x000000086f6f7220 */ /* 0x080fe20000410000 */
[----:B------:R-:W-:Y:S01]  /*7140*/  FMUL.FTZ R114, R114, R8 ;  /* 0x0000000872727220 */ /* 0x000fe20000410000 */
[C---:B---3--:R-:W-:Y:S01]  /*7150*/  F2FP.BF16.F32.PACK_AB R166, R11.reuse, R10 ;  /* 0x0000000a0ba6723e */ /* 0x048fe200000010ff */
[----:B------:R-:W-:Y:S01]  /*7160*/  FADD.FTZ R3, R11, R4 ;  /* 0x000000040b037221 */ /* 0x000fe20000010000 */
[-C--:B------:R-:W-:Y:S01]  /*7170*/  FMUL.FTZ R115, R115, R8.reuse ;  /* 0x0000000873737220 */ /* 0x080fe20000410000 */
[-C--:B------:R-:W-:Y:S01]  /*7180*/  FMUL.FTZ R118, R118, R8.reuse ;  /* 0x0000000876767220 */ /* 0x080fe20000410000 */
[-C--:B------:R-:W-:Y:S01]  /*7190*/  FMUL.FTZ R119, R119, R8.reuse ;  /* 0x0000000877777220 */ /* 0x080fe20000410000 */
[-C--:B------:R-:W-:Y:S01]  /*71a0*/  FMUL.FTZ R122, R122, R8.reuse ;  /* 0x000000087a7a7220 */ /* 0x080fe20000410000 */
[-C--:B------:R-:W-:Y:S01]  /*71b0*/  FMUL.FTZ R123, R123, R8.reuse ;  /* 0x000000087b7b7220 */ /* 0x080fe20000410000 */
[-C--:B------:R-:W-:Y:S01]  /*71c0*/  FMUL.FTZ R126, R126, R8.reuse ;  /* 0x000000087e7e7220 */ /* 0x080fe20000410000 */
[C---:B-1----:R-:W-:Y:S01]  /*71d0*/  F2FP.BF16.F32.PACK_AB R167, R174.reuse, R167 ;  /* 0x000000a7aea7723e */ /* 0x042fe200000010ff */
        /* <DEDUP_REMOVED lines=17> */
.L_x_7406:
[----:B------:R1:W2:Y:S01]  /*72f0*/  SYNCS.PHASECHK.TRANS64.TRYWAIT P3, [UR26+0x28c50], R7 ;  /* 0x028c5007ff0075a7 */ /* 0x0002a2000806015a */
[----:B------:R-:W-:Y:S05]  /*7300*/  @!P0 BRA `(.L_x_7407) ;  /* 0x0000000000048947 */ /* 0x000fea0003800000 */
[----:B------:R-:W-:Y:S01]  /*7310*/  BPT.TRAP 0x1 ;  /* 0x000000040000795c */ /* 0x000fe20000300000 */
.L_x_7407:
[----:B--2---:R-:W-:Y:S05]  /*7320*/  @P3 BRA `(.L_x_7408) ;  /* 0x0000000000083947 */ /* 0x004fea0003800000 */
[----:B------:R-:W2:Y:S02]  /*7330*/  SYNCS.PHASECHK.TRANS64.TRYWAIT P3, [UR26+0x28c50], R7 ;  /* 0x028c5007ff0075a7 */ /* 0x000ea4000806015a */
[----:B--2---:R-:W-:Y:S05]  /*7340*/  @!P3 BRA `(.L_x_7409) ;  /* 0x000000a800f4b947 */ /* 0x004fea0003800000 */
.L_x_7408:
[----:B------:R-:W-:Y:S01]  /*7350*/  ULEA UR11, UR36, UR48, 0xc ;  /* 0x00000030240b7291 */ /* 0x000fe2000f8e603f */
[----:B------:R-:W-:Y:S01]  /*7360*/  WARPGROUP.ARRIVE ;  /* 0x00000000000079c5 */ /* 0x000fe20000000000 */
[----:B------:R-:W-:Y:S01]  /*7370*/  UMOV UR7, 0x40000040 ;  /* 0x4000004000077882 */ /* 0x000fe20000000000 */
[----:B------:R-:W-:Y:S01]  /*7380*/  UISETP.GT.AND UP1, UPT, UR21, UR20, UPT ;  /* 0x000000141500728c */ /* 0x000fe2000bf24270 */
[----:B--2---:R-:W-:Y:S01]  /*7390*/  @!P1 VIADD R178, R178, 0x28c60 ;  /* 0x00028c60b2b29836 */ /* 0x004fe20000000000 */
[----:B------:R-:W-:Y:S01]  /*73a0*/  UIADD3 UR21, UR21, -0x1, URZ ;  /* 0xffffffff15157890 */ /* 0x000fe2000fffe03f */
[----:B------:R-:W-:Y:S01]  /*73b0*/  IMAD.MOV.U32 R8, RZ, RZ, R5 ;  /* 0x000000ffff087224 */ /* 0x000fe200078e0005 */
[----:B------:R-:W-:Y:S01]  /*73c0*/  UMOV UR6, UR11 ;  /* 0x0000000b00067c82 */ /* 0x000fe20008000000 */
[----:B------:R-:W-:Y:S01]  /*73d0*/  UMOV UR23, UR36 ;  /* 0x0000002400177c82 */ /* 0x000fe20008000000 */
[----:B------:R-:W-:Y:S01]  /*73e0*/  HGMMA.64x256x16.F32.BF16 R24, R152, gdesc[UR4].tnspB, R24, gsb0 ;  /* 0x43e0000498187df0 */ /* 0x000fe20008001818 */
[----:B------:R-:W-:Y:S01]  /*73f0*/  UIADD3 UR6, UR11, 0x80, URZ ;  /* 0x000000800b067890 */ /* 0x000fe2000fffe03f */
[----:B------:R-:W-:Y:S01]  /*7400*/  PLOP3.LUT P3, PT, PT, PT, UP1, 0x80, 0x0 ;  /* 0x000000000000781c */ /* 0x000fe20003f6f018 */
[----:B------:R-:W-:Y:S01]  /*7410*/  UMOV UR7, 0x40000040 ;  /* 0x4000004000077882 */ /* 0x000fe20000000000 */
[----:B------:R-:W-:Y:S01]  /*7420*/  @!P1 PRMT R178, RZ, 0x654, R178 ;  /* 0x00000654ffb29816 */ /* 0x000fe200000000b2 */
[----:B------:R-:W-:Y:S01]  /*7430*/  IMAD.MOV.U32 R9, RZ, RZ, R6 ;  /* 0x000000ffff097224 */ /* 0x000fe200078e0006 */
        /* <DEDUP_REMOVED lines=27> */
.L_x_7401:
[----:B------:R-:W-:-:S13]  /*75f0*/  ISETP.LE.AND P2, PT, RZ, UR21, PT ;  /* 0x00000015ff007c0c */ /* 0x000fda000bf43270 */
[----:B------:R-:W-:Y:S05]  /*7600*/  @!P2 BRA `(.L_x_7411) ;  /* 0x0000001c0030a947 */ /* 0x000fea0003800000 */
[----:B------:R-:W-:Y:S01]  /*7610*/  IMAD.MOV.U32 R8, RZ, RZ, R5 ;  /* 0x000000ffff087224 */ /* 0x000fe200078e0005 */
[----:B------:R-:W-:Y:S01]  /*7620*/  UMOV UR22, UR36 ;  /* 0x0000002400167c82 */ /* 0x000fe20008000000 */
[----:B------:R-:W-:Y:S01]  /*7630*/  IMAD.MOV.U32 R13, RZ, RZ, R6 ;  /* 0x000000ffff0d7224 */ /* 0x000fe200078e0006 */
[----:B------:R-:W-:Y:S01]  /*7640*/  ULDC UR23, c[0x0][0x9d8] ;  /* 0x0002760000177ab9 */ /* 0x000fe20000000800 */
[----:B------:R-:W-:-:S05]  /*7650*/  ULDC UR20, c[0x0][0x988] ;  /* 0x0002620000147ab9 */ /* 0x000fca0000000800 */
.L_x_7420:
[----:B------:R-:W-:-:S04]  /*7660*/  UIADD3 UR36, UR22, 0x1, URZ ;  /* 0x0000000116247890 */ /* 0x000fc8000fffe03f */
[----:B------:R-:W-:-:S04]  /*7670*/  UISETP.NE.AND UP0, UPT, UR36, 0x2, UPT ;  /* 0x000000022400788c */ /* 0x000fc8000bf05270 */
[----:B------:R-:W-:Y:S02]  /*7680*/  USEL UR6, URZ, 0x1, UP0 ;  /* 0x000000013f067887 */ /* 0x000fe40008000000 */
[----:B------:R-:W-:Y:S02]  /*7690*/  USEL UR36, UR36, URZ, UP0 ;  /* 0x0000003f24247287 */ /* 0x000fe40008000000 */
[----:B------:R-:W-:Y:S01]  /*76a0*/  ULOP3.LUT UR37, UR37, UR6, URZ, 0x3c, !UPT ;  /* 0x0000000625257292 */ /* 0x000fe2000f8e3c3f */
[----:B---3--:R-:W-:Y:S11]  /*76b0*/  @!P0 BRA `(.L_x_7412) ;  /* 0x0000000000048947 */ /* 0x008ff60003800000 */
[----:B------:R-:W-:Y:S01]  /*76c0*/  BPT.TRAP 0x1 ;  /* 0x000000040000795c */ /* 0x000fe20000300000 */
.L_x_7412:
[----:B------:R-:W-:Y:S01]  /*76d0*/  ULEA UR24, UR36, UR43, 0x3 ;  /* 0x0000002b24187291 */ /* 0x000fe2000f8e183f */
[----:B-1----:R-:W-:-:S05]  /*76e0*/  IMAD.U32 R7, RZ, RZ, UR37 ;  /* 0x00000025ff077e24 */ /* 0x002fca000f8e00ff */
[----:B------:R-:W-:-:S04]  /*76f0*/  SHF.L.U32 R7, R7, 0x1f, RZ ;  /* 0x0000001f07077819 */ /* 0x000fc800000006ff */
[----:B------:R1:W3:Y:S01]  /*7700*/  SYNCS.PHASECHK.TRANS64.TRYWAIT P2, [UR24+0x28c30], R7 ;  /* 0x028c3007ff0075a7 */ /* 0x0002e20008040158 */
[----:B------:R-:W-:Y:S05]  /*7710*/  @!P0 BRA `(.L_x_7413) ;  /* 0x0000000000048947 */ /* 0x000fea0003800000 */
[----:B------:R-:W-:Y:S01]  /*7720*/  BPT.TRAP 0x1 ;  /* 0x000000040000795c */ /* 0x000fe20000300000 */
.L_x_7413:
[----:B---3--:R-:W-:Y:S05]  /*7730*/  @P2 BRA `(.L_x_7414) ;  /* 0x0000000000082947 */ /* 0x008fea0003800000 */
[----:B------:R-:W3:Y:S02]  /*7740*/  SYNCS.PHASECHK.TRANS64.TRYWAIT P2, [UR24+0x28c30], R7 ;  /* 0x028c3007ff0075a7 */ /* 0x000ee40008040158 */
[----:B---3--:R-:W-:Y:S05]  /*7750*/  @!P2 BRA `(.L_x_7415) ;  /* 0x000000a80004a947 */ /* 0x008fea0003800000 */
.L_x_7414:
[----:B------:R-:W-:Y:S01]  /*7760*/  R2UR UR18, R0 ;  /* 0x00000000001272ca */ /* 0x000fe200000e0000 */
[----:B0-2---:R-:W-:Y:S01]  /*7770*/  WARPGROUP.ARRIVE ;  /* 0x00000000000079c5 */ /* 0x005fe20000000000 */
        /* <DEDUP_REMOVED lines=71> */
[----:B--2---:R-:W-:Y:S01]  /*7bf0*/  FMNMX.FTZ R6, R164, R155, !PT ;  /* 0x0000009ba4067209 */ /* 0x004fe20007810000 */
[----:B------:R-:W-:Y:S01]  /*7c00*/  FMUL.FTZ R155, R163, UR23 ;  /* 0x00000017a39b7c20 */ /* 0x000fe20008410000 */
[----:B------:R-:W-:Y:S01]  /*7c10*/  FMUL.FTZ R163, R171, UR23 ;  /* 0x00000017aba37c20 */ /* 0x000fe20008410000 */
[----:B------:R-:W-:-:S04]  /*7c20*/  FMUL.FTZ R171, R179, UR23 ;  /* 0x00000017b3ab7c20 */ /* 0x000fc80008410000 */
[----:B------:R-:W2:Y:S01]  /*7c30*/  MUFU.TANH R169, R169 ;  /* 0x000000a900a97308 */ /* 0x000ea20000002400 */
[----:B---3--:R-:W-:-:S07]  /*7c40*/  FMNMX.FTZ R161, R165, R6, !PT ;  /* 0x00000006a5a17209 */ /* 0x008fce0007810000 */
[----:B------:R-:W3:Y:S01]  /*7c50*/  MUFU.TANH R172, R172 ;  /* 0x000000ac00ac7308 */ /* 0x000ee20000002400 */
[----:B0-----:R-:W-:-:S07]  /*7c60*/  FMNMX.FTZ R6, R168, R161, !PT ;  /* 0x000000a1a8067209 */ /* 0x001fce0007810000 */
[----:B------:R-:W0:Y:S01]  /*7c70*/  MUFU.TANH R9, R9 ;  /* 0x0000000900097308 */ /* 0x000e220000002400 */
[----:B--2---:R-:W-:-:S07]  /*7c80*/  FMNMX.FTZ R161, R169, R6, !PT ;  /* 0x00000006a9a17209 */ /* 0x004fce0007810000 */
[----:B------:R-:W2:Y:S01]  /*7c90*/  MUFU.TANH R10, R10 ;  /* 0x0000000a000a7308 */ /* 0x000ea20000002400 */
[----:B---3--:R-:W-:Y:S01]  /*7ca0*/  FMNMX.FTZ R6, R172, R161, !PT ;  /* 0x000000a1ac067209 */ /* 0x008fe20007810000 */
[----:B------:R-:W-:Y:S01]  /*7cb0*/  FMUL.FTZ R161, R167, UR23 ;  /* 0x00000017a7a17c20 */ /* 0x000fe20008410000 */
[----:B------:R-:W-:-:S03]  /*7cc0*/  FMUL.FTZ R167, R178, UR23 ;  /* 0x00000017b2a77c20 */ /* 0x000fc60008410000 */
[----:B------:R-:W3:Y:S02]  /*7cd0*/  SHFL.BFLY PT, R173, R6, 0x2, 0x1f ;  /* 0x0c401f0006ad7f89 */ /* 0x000ee400000e0000 */
[----:B------:R-:W4:Y:S08]  /*7ce0*/  MUFU.TANH R11, R11 ;  /* 0x0000000b000b7308 */ /* 0x000f300000002400 */
[----:B------:R-:W5:Y:S08]  /*7cf0*/  MUFU.TANH R12, R12 ;  /* 0x0000000c000c7308 */ /* 0x000f700000002400 */
[----:B------:R-:W1:Y:S01]  /*7d00*/  MUFU.TANH R154, R154 ;  /* 0x0000009a009a7308 */ /* 0x000e620000002400 */
[----:B---3--:R-:W-:-:S02]  /*7d10*/  FMNMX.FTZ R177, R6, R173, !PT ;  /* 0x000000ad06b17209 */ /* 0x008fc40007810000 */
[----:B0-----:R-:W-:-:S05]  /*7d20*/  FMNMX.FTZ R173, R9, R8, !PT ;  /* 0x0000000809ad7209 */ /* 0x001fca0007810000 */
[----:B------:R-:W0:Y:S01]  /*7d30*/  MUFU.TANH R155, R155 ;  /* 0x0000009b009b7308 */ /* 0x000e220000002400 */
[----:B------:R-:W3:Y:S01]  /*7d40*/  SHFL.BFLY PT, R180, R177, 0x1, 0x1f ;  /* 0x0c201f00b1b47f89 */ /* 0x000ee200000e0000 */
[----:B--2---:R-:W-:Y:S01]  /*7d50*/  FMNMX.FTZ R6, R10, R173, !PT ;  /* 0x000000ad0a067209 */ /* 0x004fe20007810000 */
[----:B------:R-:W-:-:S03]  /*7d60*/  FMUL.FTZ R173, R182, UR23 ;  /* 0x00000017b6ad7c20 */ /* 0x000fc60008410000 */
[----:B----4-:R-:W-:Y:S02]  /*7d70*/  FMNMX.FTZ R175, R11, R6, !PT ;  /* 0x000000060baf7209 */ /* 0x010fe40007810000 */
[----:B------:R-:W2:Y:S02]  /*7d80*/  MUFU.TANH R160, R160 ;  /* 0x000000a000a07308 */ /* 0x000ea40000002400 */
[----:B-----5:R-:W-:-:S04]  /*7d90*/  FMNMX.FTZ R175, R12, R175, !PT ;  /* 0x000000af0caf7209 */ /* 0x020fc80007810000 */
[----:B-1----:R-:W-:Y:S02]  /*7da0*/  FMNMX.FTZ R176, R154, R175, !PT ;  /* 0x000000af9ab07209 */ /* 0x002fe40007810000 */
[----:B------:R-:W1:Y:S02]  /*7db0*/  MUFU.TANH R161, R161 ;  /* 0x000000a100a17308 */ /* 0x000e640000002400 */
[----:B0-----:R-:W-:-:S06]  /*7dc0*/  FMNMX.FTZ R175, R155, R176, !PT ;  /* 0x000000b09baf7209 */ /* 0x001fcc0007810000 */
[----:B------:R-:W0:Y:S01]  /*7dd0*/  MUFU.TANH R162, R162 ;  /* 0x000000a200a27308 */ /* 0x000e220000002400 */
[----:B--2---:R-:W-:Y:S02]  /*7de0*/  FMNMX.FTZ R176, R160, R175, !PT ;  /* 0x000000afa0b07209 */ /* 0x004fe40007810000 */
[----:B---3--:R-:W-:-:S05]  /*7df0*/  FMNMX.FTZ R6, R177, R180, !PT ;  /* 0x000000b4b1067209 */ /* 0x008fca0007810000 */
[----:B------:R-:W2:Y:S01]  /*7e00*/  MUFU.TANH R163, R163 ;  /* 0x000000a300a37308 */ /* 0x000ea20000002400 */
[C---:B------:R-:W-:Y:S01]  /*7e10*/  FADD.FTZ R13, -R6.reuse, R13 ;  /* 0x0000000d060d7221 */ /* 0x040fe20000010100 */
[----:B------:R-:W-:-:S03]  /*7e20*/  FMUL.FTZ R175, R6, UR10 ;  /* 0x0000000a06af7c20 */ /* 0x000fc60008410000 */
[----:B------:R-:W-:Y:S01]  /*7e30*/  FMUL.FTZ R179, R13, UR10 ;  /* 0x0000000a0db37c20 */ /* 0x000fe20008410000 */
[----:B-1----:R-:W-:Y:S01]  /*7e40*/  FMNMX.FTZ R13, R161, R176, !PT ;  /* 0x000000b0a10d7209 */ /* 0x002fe20007810000 */
[--C-:B------:R-:W-:Y:S01]  /*7e50*/  FFMA.FTZ R15, R15, UR10, -R175.reuse ;  /* 0x0000000a0f0f7c23 */ /* 0x100fe200080108af */
[----:B------:R-:W1:Y:S01]  /*7e60*/  MUFU.TANH R166, R166 ;  /* 0x000000a600a67308 */ /* 0x000e620000002400 */
[--C-:B------:R-:W-:Y:S01]  /*7e70*/  FFMA.FTZ R20, R20, UR10, -R175.reuse ;  /* 0x0000000a14147c23 */ /* 0x100fe200080108af */
[----:B0-----:R-:W-:Y:S01]  /*7e80*/  FMNMX.FTZ R178, R162, R13, !PT ;  /* 0x0000000da2b27209 */ /* 0x001fe20007810000 */
[--C-:B------:R-:W-:Y:S01]  /*7e90*/  FFMA.FTZ R13, R14, UR10, -R175.reuse ;  /* 0x0000000a0e0d7c23 */ /* 0x100fe200080108af */
[--C-:B------:R-:W-:Y:S01]  /*7ea0*/  FFMA.FTZ R14, R5, UR10, -R175.reuse ;  /* 0x0000000a050e7c23 */ /* 0x100fe200080108af */
[--C-:B------:R-:W-:Y:S01]  /*7eb0*/  FFMA.FTZ R21, R21, UR10, -R175.reuse ;  /* 0x0000000a15157c23 */ /* 0x100fe200080108af */
[--C-:B------:R-:W-:Y:S01]  /*7ec0*/  FFMA.FTZ R153, R153, UR10, -R175.reuse ;  /* 0x0000000a99997c23 */ /* 0x100fe200080108af */
[--C-:B------:R-:W-:Y:S01]  /*7ed0*/  FFMA.FTZ R180, R156, UR10, -R175.reuse ;  /* 0x0000000a9cb47c23 */ /* 0x100fe200080108af */
[----:B------:R-:W0:Y:S01]  /*7ee0*/  MUFU.TANH R170, R170 ;  /* 0x000000aa00aa7308 */ /* 0x000e220000002400 */
[----:B--2---:R-:W-:Y:S01]  /*7ef0*/  FMNMX.FTZ R177, R163, R178, !PT ;  /* 0x000000b2a3b17209 */ /* 0x004fe20007810000 */
[--C-:B------:R-:W-:Y:S01]  /*7f00*/  FFMA.FTZ R157, R157, UR10, -R175.reuse ;  /* 0x0000000a9d9d7c23 */ /* 0x100fe200080108af */
[--C-:B------:R-:W-:Y:S01]  /*7f10*/  FFMA.FTZ R159, R159, UR10, -R175.reuse ;  /* 0x0000000a9f9f7c23 */ /* 0x100fe200080108af */
[--C-:B------:R-:W-:Y:S01]  /*7f20*/  FFMA.FTZ R164, R164, UR10, -R175.reuse ;  /* 0x0000000aa4a47c23 */ /* 0x100fe200080108af */
[--C-:B------:R-:W-:Y:S01]  /*7f30*/  FFMA.FTZ R165, R165, UR10, -R175.reuse ;  /* 0x0000000aa5a57c23 */ /* 0x100fe200080108af */
[----:B------:R-:W-:-:S02]  /*7f40*/  FFMA.FTZ R168, R168, UR10, -R175 ;  /* 0x0000000aa8a87c23 */ /* 0x000fc400080108af */
[----:B------:R-:W2:Y:S01]  /*7f50*/  MUFU.TANH R167, R167 ;  /* 0x000000a700a77308 */ /* 0x000ea20000002400 */
[----:B-1----:R-:W-:-:S07]  /*7f60*/  FMNMX.FTZ R177, R166, R177, !PT ;  /* 0x000000b1a6b17209 */ /* 0x002fce0007810000 */
[----:B------:R-:W1:Y:S01]  /*7f70*/  MUFU.TANH R171, R171 ;  /* 0x000000ab00ab7308 */ /* 0x000e620000002400 */
[----:B0-----:R-:W-:Y:S01]  /*7f80*/  FMNMX.FTZ R178, R170, R177, !PT ;  /* 0x000000b1aab27209 */ /* 0x001fe20007810000 */
[----:B------:R-:W-:-:S06]  /*7f90*/  FFMA.FTZ R177, R169, UR10, -R175 ;  /* 0x0000000aa9b17c23 */ /* 0x000fcc00080108af */
        /* <DEDUP_REMOVED lines=10> */
[----:B------:R-:W-:Y:S01]  /*8040*/  MUFU.EX2 R14, R14 ;  /* 0x0000000e000e7308 */ /* 0x000fe20000000800 */
        /* <DEDUP_REMOVED lines=8> */
[----:B0-----:R-:W-:Y:S01]  /*80d0*/  FFMA.FTZ R3, R176, R3, R13 ;  /* 0x00000003b0037223 */ /* 0x001fe2000001000d */
        /* <DEDUP_REMOVED lines=12> */
[----:B--2---:R-:W-:Y:S01]  /*81a0*/  FMNMX.FTZ R152, R5, R182, !PT ;  /* 0x000000b605987209 */ /* 0x004fe20007810000 */
        /* <DEDUP_REMOVED lines=27> */
[----:B-1----:R-:W-:Y:S01]  /*8360*/  F2FP.BF16.F32.PACK_AB R156, R178, R21 ;  /* 0x00000015b29c723e */ /* 0x002fe200000010ff */
[-C--:B------:R-:W-:Y:S01]  /*8370*/  FMUL.FTZ R100, R100, R176.reuse ;  /* 0x000000b064647220 */ /* 0x080fe20000410000 */
[----:B0-----:R-:W-:Y:S01]  /*8380*/  FMNMX.FTZ R5, R152, R5, !PT ;  /* 0x0000000598057209 */ /* 0x001fe20007810000 */
[-C--:B------:R-:W-:Y:S01]  /*8390*/  FMUL.FTZ R101, R101, R176.reuse ;  /* 0x000000b065657220 */ /* 0x080fe20000410000 */
[-C--:B------:R-:W-:Y:S01]  /*83a0*/  FMUL.FTZ R104, R104, R176.reuse ;  /* 0x000000b068687220 */ /* 0x080fe20000410000 */
[-C--:B------:R-:W-:Y:S01]  /*83b0*/  FMUL.FTZ R105, R105, R176.reuse ;  /* 0x000000b069697220 */ /* 0x080fe20000410000 */
[-C--:B------:R-:W-:Y:S01]  /*83c0*/  FMUL.FTZ R108, R108, R176.reuse ;  /* 0x000000b06c6c7220 */ /* 0x080fe20000410000 */
[C---:B------:R-:W-:Y:S01]  /*83d0*/  FADD.FTZ R152, -R5.reuse, R8 ;  /* 0x0000000805987221 */ /* 0x040fe20000010100 */
[----:B------:R-:W-:Y:S01]  /*83e0*/  FMUL.FTZ R181, R5, UR10 ;  /* 0x0000000a05b57c20 */ /* 0x000fe20008410000 */
[----:B------:R0:W-:Y:S01]  /*83f0*/  MUFU.EX2 R8, R175 ;  /* 0x000000af00087308 */ /* 0x0001e20000000800 */
[----:B------:R-:W-:Y:S01]  /*8400*/  FMUL.FTZ R109, R109, R176 ;  /* 0x000000b06d6d7220 */ /* 0x000fe20000410000 */
[----:B------:R-:W-:Y:S01]  /*8410*/  FMUL.FTZ R152, R152, UR10 ;  /* 0x0000000a98987c20 */ /* 0x000fe20008410000 */
[----:B------:R-:W-:Y:S01]  /*8420*/  FFMA.FTZ R196, R170, UR10, -R181 ;  /* 0x0000000aaac47c23 */ /* 0x000fe200080108b5 */
[----:B------:R-:W-:-:S02]  /*8430*/  IMAD.U32 R170, RZ, RZ, UR24 ;  /* 0x00000018ffaa7e24 */ /* 0x000fc4000f8e00ff */
[--C-:B------:R-:W-:Y:S01]  /*8440*/  FFMA.FTZ R172, R9, UR10, -R181.reuse ;  /* 0x0000000a09ac7c23 */ /* 0x100fe200080108b5 */
[--C-:B------:R-:W-:Y:S01]  /*8450*/  FFMA.FTZ R9, R10, UR10, -R181.reuse ;  /* 0x0000000a0a097c23 */ /* 0x100fe200080108b5 */
[--C-:B------:R-:W-:Y:S01]  /*8460*/  FFMA.FTZ R10, R11, UR10, -R181.reuse ;  /* 0x0000000a0b0a7c23 */ /* 0x100fe200080108b5 */
[----:B------:R1:W-:Y:S01]  /*8470*/  MUFU.EX2 R169, R152 ;  /* 0x0000009800a97308 */ /* 0x0003e20000000800 */
[--C-:B0-----:R-:W-:Y:S01]  /*8480*/  FFMA.FTZ R175, R155, UR10, -R181.reuse ;  /* 0x0000000a9baf7c23 */ /* 0x101fe200080108b5 */
[----:B------:R-:W-:Y:S02]  /*8490*/  IMAD.MOV R155, RZ, RZ, -R18 ;  /* 0x000000ffff9b7224 */ /* 0x000fe400078e0a12 */
[--C-:B------:R-:W-:Y:S01]  /*84a0*/  FFMA.FTZ R11, R12, UR10, -R181.reuse ;  /* 0x0000000a0c0b7c23 */ /* 0x100fe200080108b5 */
[--C-:B------:R-:W-:Y:S01]  /*84b0*/  FFMA.FTZ R12, R154, UR10, -R181.reuse ;  /* 0x0000000a9a0c7c23 */ /* 0x100fe200080108b5 */
[--C-:B------:R-:W-:Y:S01]  /*84c0*/  FFMA.FTZ R179, R160, UR10, -R181.reuse ;  /* 0x0000000aa0b37c23 */ /* 0x100fe200080108b5 */
[----:B------:R-:W-:Y:S01]  /*84d0*/  FFMA.FTZ R192, R161, UR10, -R181 ;  /* 0x0000000aa1c07c23 */ /* 0x000fe200080108b5 */
[----:B------:R-:W-:Y:S01]  /*84e0*/  ISETP.NE.AND P2, PT, R2, R155, PT ;  /* 0x0000009b0200720c */ /* 0x000fe20003f45270 */
[----:B------:R-:W0:Y:S01]  /*84f0*/  MUFU.EX2 R172, R172 ;  /* 0x000000ac00ac7308 */ /* 0x000e220000000800 */
[----:B-1----:R-:W-:-:S02]  /*8500*/  @!P1 VIADD R152, R170, 0x28c40 ;  /* 0x00028c40aa989836 */ /* 0x002fc40000000000 */
[--C-:B------:R-:W-:Y:S01]  /*8510*/  FFMA.FTZ R161, R162, UR10, -R181.reuse ;  /* 0x0000000aa2a17c23 */ /* 0x100fe200080108b5 */
[----:B------:R-:W-:Y:S02]  /*8520*/  IMAD.U32 R155, RZ, RZ, UR22 ;  /* 0x00000016ff9b7e24 */ /* 0x000fe4000f8e00ff */
[--C-:B------:R-:W-:Y:S01]  /*8530*/  FFMA.FTZ R194, R163, UR10, -R181.reuse ;  /* 0x0000000aa3c27c23 */ /* 0x100fe200080108b5 */
[--C-:B------:R-:W-:Y:S01]  /*8540*/  FFMA.FTZ R163, R166, UR10, -R181.reuse ;  /* 0x0000000aa6a37c23 */ /* 0x100fe200080108b5 */
[----:B------:R-:W-:Y:S01]  /*8550*/  @!P1 PRMT R152, RZ, 0x654, R152 ;  /* 0x00000654ff989816 */ /* 0x000fe20000000098 */
[--C-:B------:R-:W-:Y:S01]  /*8560*/  FFMA.FTZ R167, R167, UR10, -R181.reuse ;  /* 0x0000000aa7a77c23 */ /* 0x100fe200080108b5 */
[----:B------:R-:W1:Y:S01]  /*8570*/  MUFU.EX2 R9, R9 ;  /* 0x0000000900097308 */ /* 0x000e620000000800 */
[--C-:B------:R-:W-:Y:S01]  /*8580*/  FFMA.FTZ R173, R173, UR10, -R181.reuse ;  /* 0x0000000aadad7c23 */ /* 0x100fe200080108b5 */
[----:B------:R3:W-:Y:S01]  /*8590*/  @!P1 SYNCS.ARRIVE.TRANS64.RED.A1T0 RZ, [R152+URZ], RZ ;  /* 0x000000ff98ff99a7 */ /* 0x0007e2000810043f */
[----:B------:R-:W-:Y:S01]  /*85a0*/  FFMA.FTZ R171, R171, UR10, -R181 ;  /* 0x0000000aabab7c23 */ /* 0x000fe200080108b5 */
[----:B------:R-:W-:-:S02]  /*85b0*/  @!P2 IMAD R154, R155, 0x40, R16 ;  /* 0x000000409b9aa824 */ /* 0x000fc400078e0210 */
[----:B------:R-:W-:Y:S01]  /*85c0*/  FFMA.FTZ R181, R174, UR10, -R181 ;  /* 0x0000000aaeb57c23 */ /* 0x000fe200080108b5 */
[----:B--2---:R-:W-:Y:S01]  /*85d0*/  F2FP.BF16.F32.PACK_AB R158, R180, R153 ;  /* 0x00000099b49e723e */ /* 0x004fe200000010ff */
[----:B------:R-:W-:Y:S01]  /*85e0*/  FMUL.FTZ R112, R112, R176 ;  /* 0x000000b070707220 */ /* 0x000fe20000410000 */
[----:B------:R-:W2:Y:S01]  /*85f0*/  MUFU.EX2 R10, R10 ;  /* 0x0000000a000a7308 */ /* 0x000ea20000000800 */
[----:B0-----:R-:W-:Y:S01]  /*8600*/  FFMA.FTZ R4, R169, R4, R172 ;  /* 0x00000004a9047223 */ /* 0x001fe200000100ac */
[----:B---3--:R-:W-:Y:S01]  /*8610*/  FADD.FTZ R152, R14, R3 ;  /* 0x000000030e987221 */ /* 0x008fe20000010000 */
[----:B------:R-:W-:Y:S01]  /*8620*/  @!P2 LEA R154, R154, UR43, 0x2 ;  /* 0x0000002b9a9aac11 */ /* 0x000fe2000f8e10ff */
[-C--:B------:R-:W-:Y:S01]  /*8630*/  FMUL.FTZ R113, R113, R176.reuse ;  /* 0x000000b071717220 */ /* 0x080fe20000410000 */
[-C--:B------:R-:W-:Y:S01]  /*8640*/  FMUL.FTZ R116, R116, R176.reuse ;  /* 0x000000b074747220 */ /* 0x080fe20000410000 */
[----:B------:R-:W-:Y:S01]  /*8650*/  FADD.FTZ R3, R15, R152 ;  /* 0x000000980f037221 */ /* 0x000fe20000010000 */
[-C--:B------:R-:W-:Y:S01]  /*8660*/  FMUL.FTZ R117, R117, R176.reuse ;  /* 0x000000b075757220 */ /* 0x080fe20000410000 */
[----:B------:R-:W0:Y:S01]  /*8670*/  MUFU.EX2 R11, R11 ;  /* 0x0000000b000b7308 */ /* 0x000e220000000800 */
[----:B------:R-:W-:Y:S01]  /*8680*/  @!P2 STS [R154+0x28800], R176 ;  /* 0x028800b09a00a388 */ /* 0x000fe20000000800 */
[----:B------:R-:W-:Y:S01]  /*8690*/  FADD.FTZ R152, R20, R3 ;  /* 0x0000000314987221 */ /* 0x000fe20000010000 */
[----:B-1----:R-:W-:Y:S01]  /*86a0*/  FADD.FTZ R3, R9, R4 ;  /* 0x0000000409037221 */ /* 0x002fe20000010000 */
[-C--:B------:R-:W-:Y:S01]  /*86b0*/  FMUL.FTZ R120, R120, R176.reuse ;  /* 0x000000b078787220 */ /* 0x080fe20000410000 */
[----:B------:R1:W-:Y:S01]  /*86c0*/  @!P2 STS [R154+0x28820], R169 ;  /* 0x028820a99a00a388 */ /* 0x0003e20000000800 */
[----:B------:R-:W-:Y:S01]  /*86d0*/  FADD.FTZ R155, R21, R152 ;  /* 0x00000098159b7221 */ /* 0x000fe20000010000 */
[-C--:B------:R-:W-:Y:S01]  /*86e0*/  FMUL.FTZ R121, R121, R176.reuse ;  /* 0x000000b079797220 */ /* 0x080fe20000410000 */
[----:B------:R-:W3:Y:S01]  /*86f0*/  MUFU.EX2 R12, R12 ;  /* 0x0000000c000c7308 */ /* 0x000ee20000000800 */
[----:B--2---:R-:W-:Y:S01]  /*8700*/  FADD.FTZ R4, R10, R3 ;  /* 0x000000030a047221 */ /* 0x004fe20000010000 */
[----:B------:R-:W-:Y:S01]  /*8710*/  FADD.FTZ R152, R178, R155 ;  /* 0x0000009bb2987221 */ /* 0x000fe20000010000 */
[-C--:B------:R-:W-:Y:S01]  /*8720*/  FMUL.FTZ R124, R124, R176.reuse ;  /* 0x000000b07c7c7220 */ /* 0x080fe20000410000 */
[-C--:B------:R-:W-:Y:S01]  /*8730*/  FMUL.FTZ R125, R125, R176.reuse ;  /* 0x000000b07d7d7220 */ /* 0x080fe20000410000 */
[----:B------:R-:W-:Y:S01]  /*8740*/  FMUL.FTZ R128, R128, R176 ;  /* 0x000000b080807220 */ /* 0x000fe20000410000 */
[----:B------:R-:W-:Y:S01]  /*8750*/  FADD.FTZ R155, R153, R152 ;  /* 0x00000098999b7221 */ /* 0x000fe20000010000 */
[----:B-1----:R-:W-:Y:S01]  /*8760*/  F2FP.BF16.F32.PACK_AB R154, R20, R15 ;  /* 0x0000000f149a723e */ /* 0x002fe200000010ff */
[----:B------:R-:W1:Y:S01]  /*8770*/  MUFU.EX2 R157, R157 ;  /* 0x0000009d009d7308 */ /* 0x000e620000000800 */
[----:B0-----:R-:W-:Y:S01]  /*8780*/  FADD.FTZ R3, R11, R4 ;  /* 0x000000040b037221 */ /* 0x001fe20000010000 */
[----:B------:R-:W-:Y:S01]  /*8790*/  FADD.FTZ R152, R180, R155 ;  /* 0x0000009bb4987221 */ /* 0x000fe20000010000 */
[----:B------:R-:W-:Y:S01]  /*87a0*/  F2FP.BF16.F32.PACK_AB R153, R9, R172 ;  /* 0x000000ac0999723e */ /* 0x000fe200000010ff */
        /* <DEDUP_REMOVED lines=14> */
[----:B------:R-:W-:Y:S01]  /*8890*/  FMUL.FTZ R149, R149, R176 ;  /* 0x000000b095957220 */ /* 0x000fe20000410000 */
        /* <DEDUP_REMOVED lines=30> */
[----:B0-----:R-:W-:Y:S01]  /*8a80*/  FADD.FTZ R155, R159, R152 ;  /* 0x000000989f9b7221 */ /* 0x001fe20000010000 */
[----:B------:R-:W-:Y:S01]  /*8a90*/  F2FP.BF16.F32.PACK_AB R152, R14, R13 ;  /* 0x0000000d0e98723e */ /* 0x000fe200000010ff */
        /* <DEDUP_REMOVED lines=14> */
[C---:B-1----:R-:W-:Y:S01]  /*8b80*/  FADD.FTZ R14, R164.reuse, R155 ;  /* 0x0000009ba40e7221 */ /* 0x042fe20000010000 */
[----:B------:R-:W-:Y:S01]  /*8b90*/  F2FP.BF16.F32.PACK_AB R162, R164, R159 ;  /* 0x0000009fa4a2723e */ /* 0x000fe200000010ff */
[----:B------:R-:W-:Y:S01]  /*8ba0*/  FMUL.FTZ R90, R90, R169 ;  /* 0x000000a95a5a7220 */ /* 0x000fe20000410000 */
[----:B------:R-:W-:Y:S01]  /*8bb0*/  F2FP.BF16.F32.PACK_AB R155, R11, R10 ;  /* 0x0000000a0b9b723e */ /* 0x000fe200000010ff */
[----:B------:R-:W-:Y:S01]  /*8bc0*/  BAR.SYNC.DEFER_BLOCKING 0xf, 0x100 ;  /* 0x03c4000000007b1d */ /* 0x000fe20000010000 */
[----:B------:R-:W-:Y:S01]  /*8bd0*/  F2FP.BF16.F32.PACK_AB R159, R192, R179 ;  /* 0x000000b3c09f723e */ /* 0x000fe200000010ff */
[-C--:B------:R-:W-:Y:S01]  /*8be0*/  FMUL.FTZ R91, R91, R169.reuse ;  /* 0x000000a95b5b7220 */ /* 0x080fe20000410000 */
[-C--:B------:R-:W-:Y:S01]  /*8bf0*/  FMUL.FTZ R94, R94, R169.reuse ;  /* 0x000000a95e5e7220 */ /* 0x080fe20000410000 */
[----:B0-----:R-:W-:Y:S01]  /*8c00*/  FADD.FTZ R3, R161, R4 ;  /* 0x00000004a1037221 */ /* 0x001fe20000010000 */
[-C--:B------:R-:W-:Y:S01]  /*8c10*/  FMUL.FTZ R95, R95, R169.reuse ;  /* 0x000000a95f5f7220 */ /* 0x080fe20000410000 */
[----:B------:R-:W0:Y:S01]  /*8c20*/  MUFU.EX2 R194, R194 ;  /* 0x000000c200c27308 */ /* 0x000e220000000800 */
[-C--:B------:R-:W-:Y:S01]  /*8c30*/  FMUL.FTZ R98, R98, R169.reuse ;  /* 0x000000a962627220 */ /* 0x080fe20000410000 */
[-C--:B------:R-:W-:Y:S01]  /*8c40*/  FMUL.FTZ R99, R99, R169.reuse ;  /* 0x000000a963637220 */ /* 0x080fe20000410000 */
[-C--:B------:R-:W-:Y:S01]  /*8c50*/  FMUL.FTZ R102, R102, R169.reuse ;  /* 0x000000a966667220 */ /* 0x080fe20000410000 */
[-C--:B------:R-:W-:Y:S01]  /*8c60*/  FMUL.FTZ R103, R103, R169.reuse ;  /* 0x000000a967677220 */ /* 0x080fe20000410000 */
[-C--:B------:R-:W-:Y:S01]  /*8c70*/  FMUL.FTZ R106, R106, R169.reuse ;  /* 0x000000a96a6a7220 */ /* 0x080fe20000410000 */
[----:B--2---:R-:W-:Y:S01]  /*8c80*/  FADD.FTZ R13, R165, R14 ;  /* 0x0000000ea50d7221 */ /* 0x004fe20000010000 */
        /* <DEDUP_REMOVED lines=12> */
[----:B------:R0:W-:Y:S01]  /*8d50*/  STSM.16.M88.4 [R19+0x26800], R152 ;  /* 0x0268009813007844 */ /* 0x0001e20000000200 */
[-C--:B------:R-:W-:Y:S01]  /*8d60*/  FMUL.FTZ R123, R123, R169.reuse ;  /* 0x000000a97b7b7220 */ /* 0x080fe20000410000 */
[-C--:B------:R-:W-:Y:S01]  /*8d70*/  FMUL.FTZ R126, R126, R169.reuse ;  /* 0x000000a97e7e7220 */ /* 0x080fe20000410000 */
[-C--:B------:R-:W-:Y:S01]  /*8d80*/  FMUL.FTZ R127, R127, R169.reuse ;  /* 0x000000a97f7f7220 */ /* 0x080fe20000410000 */
[----:B------:R0:W-:Y:S01]  /*8d90*/  STSM.16.M88.4 [R184], R156 ;  /* 0x0000009cb8007844 */ /* 0x0001e20000000200 */
[----:B------:R-:W3:Y:S01]  /*8da0*/  MUFU.EX2 R168, R168 ;  /* 0x000000a800a87308 */ /* 0x000ee20000000800 */
        /* <DEDUP_REMOVED lines=13> */
[----:B------:R-:W-:Y:S01]  /*8e80*/  FMUL.FTZ R147, R147, R169 ;  /* 0x000000a993937220 */ /* 0x000fe20000410000 */
[----:B------:R0:W-:Y:S01]  /*8e90*/  STSM.16.M88.4 [R22], R160 ;  /* 0x000000a016007844 */ /* 0x0001e20000000200 */
[----:B------:R-:W2:Y:S01]  /*8ea0*/  MUFU.EX2 R174, R171 ;  /* 0x000000ab00ae7308 */ /* 0x000ea20000000800 */
[C---:B---3--:R-:W-:Y:S01]  /*8eb0*/  FADD.FTZ R20, R168.reuse, R13 ;  /* 0x0000000da8147221 */ /* 0x048fe20000010000 */
[----:B------:R-:W-:Y:S01]  /*8ec0*/  F2FP.BF16.F32.PACK_AB R164, R168, R165 ;  /* 0x000000a5a8a4723e */ /* 0x000fe200000010ff */
[-C--:B------:R-:W-:Y:S01]  /*8ed0*/  FMUL.FTZ R150, R150, R169.reuse ;  /* 0x000000a996967220 */ /* 0x080fe20000410000 */
[----:B------:R-:W-:-:S04]  /*8ee0*/  FMUL.FTZ R151, R151, R169 ;  /* 0x000000a997977220 */ /* 0x000fc80000410000 */
[----:B------:R-:W3:Y:S01]  /*8ef0*/  MUFU.EX2 R177, R177 ;  /* 0x000000b100b17308 */ /* 0x000ee20000000800 */
[----:B-1----:R-:W-:-:S07]  /*8f00*/  FADD.FTZ R13, R167, R4 ;  /* 0x00000004a70d7221 */ /* 0x002fce0000010000 */
[----:B------:R-:W1:Y:S01]  /*8f10*/  MUFU.EX2 R173, R173 ;  /* 0x000000ad00ad7308 */ /* 0x000e620000000800 */
[C---:B--2---:R-:W-:Y:S01]  /*8f20*/  F2FP.BF16.F32.PACK_AB R165, R174.reuse, R167 ;  /* 0x000000a7aea5723e */ /* 0x044fe200000010ff */
[----:B------:R-:W-:-:S06]  /*8f30*/  FADD.FTZ R4, R174, R13 ;  /* 0x0000000dae047221 */ /* 0x000fcc0000010000 */
[----:B------:R-:W2:Y:S01]  /*8f40*/  MUFU.EX2 R14, R181 ;  /* 0x000000b5000e7308 */ /* 0x000ea20000000800 */
[----:B---3--:R-:W-:Y:S01]  /*8f50*/  F2FP.BF16.F32.PACK_AB R166, R8, R177 ;  /* 0x000000b108a6723e */ /* 0x008fe200000010ff */
[----:B------:R-:W-:-:S04]  /*8f60*/  FADD.FTZ R3, R177, R20 ;  /* 0x00000014b1037221 */ /* 0x000fc80000010000 */
[----:B------:R-:W-:Y:S01]  /*8f70*/  FADD.FTZ R3, R8, R3 ;  /* 0x0000000308037221 */ /* 0x000fe20000010000 */
[----:B-1----:R-:W-:Y:S01]  /*8f80*/  FADD.FTZ R9, R173, R4 ;  /* 0x00000004ad097221 */ /* 0x002fe20000010000 */
[----:B--2---:R-:W-:-:S03]  /*8f90*/  F2FP.BF16.F32.PACK_AB R167, R14, R173 ;  /* 0x000000ad0ea7723e */ /* 0x004fc600000010ff */
[----:B------:R-:W-:Y:S02]  /*8fa0*/  FADD.FTZ R4, R14, R9 ;  /* 0x000000090e047221 */ /* 0x000fe40000010000 */
[----:B------:R0:W-:Y:S01]  /*8fb0*/  STSM.16.M88.4 [R23], R164 ;  /* 0x000000a417007844 */ /* 0x0001e20000000200 */
[----:B------:R-:W-:Y:S05]  /*8fc0*/  @!P0 BRA `(.L_x_7416) ;  /* 0x0000000000048947 */ /* 0x000fea0003800000 */
[----:B------:R-:W-:Y:S01]  /*8fd0*/  BPT.TRAP 0x1 ;  /* 0x000000040000795c */ /* 0x000fe20000300000 */
.L_x_7416:
[----:B------:R1:W2:Y:S01]  /*8fe0*/  SYNCS.PHASECHK.TRANS64.TRYWAIT P2, [UR24+0x28c50], R7 ;  /* 0x028c5007ff0075a7 */ /* 0x0002a20008040158 */
[----:B------:R-:W-:Y:S05]  /*8ff0*/  @!P0 BRA `(.L_x_7417) ;  /* 0x0000000000048947 */ /* 0x000fea0003800000 */
[----:B------:R-:W-:Y:S01]  /*9000*/  BPT.TRAP 0x1 ;  /* 0x000000040000795c */ /* 0x000fe20000300000 */
.L_x_7417:
[----:B--2---:R-:W-:Y:S05]  /*9010*/  @P2 BRA `(.L_x_7418) ;  /* 0x0000000000082947 */ /* 0x004fea0003800000 */
[----:B------:R-:W2:Y:S02]  /*9020*/  SYNCS.PHASECHK.TRANS64.TRYWAIT P2, [UR24+0x28c50], R7 ;  /* 0x028c5007ff0075a7 */ /* 0x000ea40008040158 */
[----:B--2---:R-:W-:Y:S05]  /*9030*/  @!P2 BRA `(.L_x_7419) ;  /* 0x0000008c00e4a947 */ /* 0x004fea0003800000 */
.L_x_7418:
[----:B------:R-:W-:Y:S01]  /*9040*/  ULEA UR11, UR36, UR48, 0xc ;  /* 0x00000030240b7291 */ /* 0x000fe2000f8e603f */
[----:B------:R-:W-:Y:S01]  /*9050*/  WARPGROUP.ARRIVE ;  /* 0x00000000000079c5 */ /* 0x000fe20000000000 */
[----:B------:R-:W-:Y:S01]  /*9060*/  UMOV UR7, 0x40000040 ;  /* 0x4000004000077882 */ /* 0x000fe20000000000 */
[----:B------:R-:W-:Y:S01]  /*9070*/  ISETP.LT.AND P2, PT, RZ, UR21, PT ;  /* 0x00000015ff007c0c */ /* 0x000fe2000bf41270 */
        /* <DEDUP_REMOVED lines=37> */
.L_x_7411:
[----:B------:R-:W4:Y:S01]  /*92d0*/  SHFL.BFLY PT, R0, R3, 0x2, 0x1f ;  /* 0x0c401f0003007f89 */ /* 0x000f2200000e0000 */
[----:B------:R-:W-:Y:S01]  /*92e0*/  IMAD.MOV.U32 R10, RZ, RZ, RZ ;  /* 0x000000ffff0a7224 */ /* 0x000fe200078e00ff */
[----:B------:R-:W-:Y:S01]  /*92f0*/  UIADD3 UR38, UR38, 0x1, URZ ;  /* 0x0000000126267890 */ /* 0x000fe2000fffe03f */
[----:B------:R-:W-:Y:S01]  /*9300*/  IMAD.U32 R13, RZ, RZ, UR10 ;  /* 0x0000000aff0d7e24 */ /* 0x000fe2000f8e00ff */
[----:B------:R-:W5:Y:S01]  /*9310*/  SHFL.BFLY PT, R9, R4, 0x2, 0x1f ;  /* 0x0c401f0004097f89 */ /* 0x000f6200000e0000 */
[----:B------:R-:W-:Y:S01]  /*9320*/  IMAD.U32 R14, RZ, RZ, UR10 ;  /* 0x0000000aff0e7e24 */ /* 0x000fe2000f8e00ff */
[----:B------:R-:W-:Y:S08]  /*9330*/  BAR.ARV 0x8, 0x100 ;  /* 0x0204000000007b1d */ /* 0x000ff00000002000 */
[----:B------:R-:W-:Y:S01]  /*9340*/  BAR.SYNC.DEFER_BLOCKING 0xf, 0x100 ;  /* 0x03c4000000007b1d */ /* 0x000fe20000010000 */
[----:B----4-:R-:W-:Y:S01]  /*9350*/  FADD.FTZ R0, R0, R3 ;  /* 0x0000000300007221 */ /* 0x010fe20000010000 */
[----:B------:R-:W-:Y:S01]  /*9360*/  IMAD.U32 R3, RZ, RZ, UR36 ;  /* 0x00000024ff037e24 */ /* 0x000fe2000f8e00ff */
[----:B------:R-:W-:Y:S01]  /*9370*/  UIADD3 UR36, UR36, 0x1, URZ ;  /* 0x0000000124247890 */ /* 0x000fe2000fffe03f */
[----:B-----5:R-:W-:-:S02]  /*9380*/  FADD.FTZ R9, R9, R4 ;  /* 0x0000000409097221 */ /* 0x020fc40000010000 */
[----:B-1----:R-:W1:Y:S01]  /*9390*/  SHFL.BFLY PT, R7, R0, 0x1, 0x1f ;  /* 0x0c201f0000077f89 */ /* 0x002e6200000e0000 */
[----:B------:R-:W-:Y:S01]  /*93a0*/  IMAD.MOV.U32 R4, RZ, RZ, RZ ;  /* 0x000000ffff047224 */ /* 0x000fe200078e00ff */
[----:B------:R-:W-:Y:S02]  /*93b0*/  UISETP.NE.AND UP0, UPT, UR36, 0x2, UPT ;  /* 0x000000022400788c */ /* 0x000fe4000bf05270 */
[----:B------:R-:W4:Y:S02]  /*93c0*/  SHFL.BFLY PT, R8, R9, 0x1, 0x1f ;  /* 0x0c201f0009087f89 */ /* 0x000f2400000e0000 */
[----:B------:R-:W-:Y:S02]  /*93d0*/  USEL UR4, URZ, 0x1, UP0 ;  /* 0x000000013f047887 */ /* 0x000fe40008000000 */
[----:B------:R-:W-:Y:S02]  /*93e0*/  USEL UR36, UR36, URZ, UP0 ;  /* 0x0000003f24247287 */ /* 0x000fe40008000000 */
[----:B------:R-:W-:Y:S01]  /*93f0*/  ULOP3.LUT UR37, UR37, UR4, URZ, 0x3c, !UPT ;  /* 0x0000000425257292 */ /* 0x000fe2000f8e3c3f */
[----:B-1----:R-:W-:Y:S01]  /*9400*/  FADD.FTZ R11, R0, R7 ;  /* 0x00000007000b7221 */ /* 0x002fe20000010000 */
[----:B------:R-:W-:-:S02]  /*9410*/  IMAD.MOV R7, RZ, RZ, -R18 ;  /* 0x000000ffff077224 */ /* 0x000fc400078e0a12 */
[----:B----4-:R-:W-:Y:S02]  /*9420*/  FADD.FTZ R12, R9, R8 ;  /* 0x00000008090c7221 */ /* 0x010fe40000010000 */
[----:B------:R-:W-:Y:S02]  /*9430*/  FSETP.NE.FTZ.AND P1, PT, R11, RZ, PT ;  /* 0x000000ff0b00720b */ /* 0x000fe40003f35000 */
[----:B------:R-:W-:Y:S02]  /*9440*/  ISETP.NE.AND P0, PT, R2, R7, PT ;  /* 0x000000070200720c */ /* 0x000fe40003f05270 */
[----:B------:R-:W-:-:S09]  /*9450*/  FSETP.NE.FTZ.AND P2, PT, R12, RZ, PT ;  /* 0x000000ff0c00720b */ /* 0x000fd20003f55000 */
[----:B------:R-:W1:Y:S02]  /*9460*/  @P1 MUFU.RCP R10, R11 ;  /* 0x0000000b000a1308 */ /* 0x000e640000001000 */
[----:B------:R-:W-:Y:S02]  /*9470*/  @!P0 IMAD R0, R3, 0x40, R16 ;  /* 0x0000004003008824 */ /* 0x000fe400078e0210 */
[----:B------:R-:W-:-:S03]  /*9480*/  IMAD.MOV.U32 R3, RZ, RZ, -0x800000 ;  /* 0xff800000ff037424 */ /* 0x000fc600078e00ff */
[----:B------:R-:W-:Y:S01]  /*9490*/  @!P0 LEA R9, R0, UR43, 0x2 ;  /* 0x0000002b00098c11 */ /* 0x000fe2000f8e10ff */
[----:B------:R-:W-:Y:S01]  /*94a0*/  @P2 MUFU.RCP R4, R12 ;  /* 0x0000000c00042308 */ /* 0x000fe20000001000 */
[----:B------:R-:W-:-:S07]  /*94b0*/  IMAD.MOV.U32 R0, RZ, RZ, -0x800000 ;  /* 0xff800000ff007424 */ /* 0x000fce00078e00ff */
[----:B------:R-:W4:Y:S01]  /*94c0*/  @P1 MUFU.LG2 R8, R11 ;  /* 0x0000000b00081308 */ /* 0x000f220000000c00 */
        /* <DEDUP_REMOVED lines=33> */
[-C--:B0-----:R-:W-:Y:S01]  /*96e0*/  FMUL.FTZ R163, R89, R10.reuse ;  /* 0x0000000a59a37220 */ /* 0x081fe20000410000 */
        /* <DEDUP_REMOVED lines=31> */
[----:B----4-:R-:W-:Y:S01]  /*98e0*/  @P1 FMUL.FTZ R8, R8, 0.69314718246459960938 ;  /* 0x3f31721808081820 */ /* 0x010fe20000410000 */
        /* <DEDUP_REMOVED lines=13> */
[----:B------:R-:W-:Y:S01]  /*99c0*/  @P2 FMUL.FTZ R13, R14, 0.69314718246459960938 ;  /* 0x3f3172180e0d2820 */ /* 0x000fe20000410000 */
        /* <DEDUP_REMOVED lines=59> */
.L_x_7382:
        /* <DEDUP_REMOVED lines=29> */
[----:B------:R-:W-:Y:S02]  /*9f50*/  IMAD.U32 R96, RZ, RZ, UR6 ;  /* 0x00000006ff607e24 */ /* 0x000fe4000f8e00ff */
[----:B------:R-:W-:-:S02]  /*9f60*/  IMAD.U32 R97, RZ, RZ, UR7 ;  /* 0x00000007ff617e24 */ /* 0x000fc4000f8e00ff */
[----:B------:R-:W-:-:S04]  /*9f70*/  IMAD.WIDE R4, R215, 0x2, R96 ;  /* 0x00000002d7047825 */ /* 0x000fc800078e0260 */
[----:B------:R-:W-:Y:S01]  /*9f80*/  IMAD.WIDE R96, R9, 0x2, R96 ;  /* 0x0000000209607825 */ /* 0x000fe200078e0260 */
[C---:B------:R-:W-:Y:S02]  /*9f90*/  IADD3 R25, P2, R4.reuse, 0x60, RZ ;  /* 0x0000006004197810 */ /* 0x040fe40007f5e0ff */
[----:B------:R-:W-:Y:S02]  /*9fa0*/  IADD3 R29, P1, R4, 0x2000, RZ ;  /* 0x00002000041d7810 */ /* 0x000fe40007f3e0ff */
[----:B------:R-:W-:Y:S02]  /*9fb0*/  LOP3.LUT R24, R25, 0x380, RZ, 0xc0, !PT ;  /* 0x0000038019187812 */ /* 0x000fe400078ec0ff */
[----:B------:R-:W-:Y:S02]  /*9fc0*/  LOP3.LUT R28, R29, 0x380, RZ, 0xc0, !PT ;  /* 0x000003801d1c7812 */ /* 0x000fe400078ec0ff */
[----:B------:R-:W-:Y:S02]  /*9fd0*/  SHF.R.U64 R24, R24, 0x3, RZ ;  /* 0x0000000318187819 */ /* 0x000fe400000012ff */
[----:B------:R-:W-:-:S02]  /*9fe0*/  IADD3 R13, P4, R4, 0x20, RZ ;  /* 0x00000020040d7810 */ /* 0x000fc40007f9e0ff */
[----:B------:R-:W-:Y:S01]  /*9ff0*/  LOP3.LUT R24, R24, R25, RZ, 0x3c, !PT ;  /* 0x0000001918187212 */ /* 0x000fe200078e3cff */
[----:B------:R-:W-:Y:S01]  /*a000*/  IMAD.X R25, RZ, RZ, R5, P2 ;  /* 0x000000ffff197224 */ /* 0x000fe200010e0605 */
[C---:B------:R-:W-:Y:S02]  /*a010*/  IADD3 R131, P2, R4.reuse, 0x4040, RZ ;  /* 0x0000404004837810 */ /* 0x040fe40007f5e0ff */
[----:B------:R-:W-:Y:S02]  /*a020*/  IADD3 R15, P3, R4, 0x40, RZ ;  /* 0x00000040040f7810 */ /* 0x000fe40007f7e0ff */
[----:B------:R-:W-:Y:S02]  /*a030*/  LOP3.LUT R130, R131, 0x380, RZ, 0xc0, !PT ;  /* 0x0000038083827812 */ /* 0x000fe400078ec0ff */
[----:B------:R-:W-:Y:S02]  /*a040*/  SHF.R.U64 R28, R28, 0x3, RZ ;  /* 0x000000031c1c7819 */ /* 0x000fe400000012ff */
[----:B------:R-:W-:-:S02]  /*a050*/  SHF.R.U64 R130, R130, 0x3, RZ ;  /* 0x0000000382827819 */ /* 0x000fc400000012ff */
[----:B------:R-:W-:Y:S02]  /*a060*/  LOP3.LUT R12, R13, 0x380, RZ, 0xc0, !PT ;  /* 0x000003800d0c7812 */ /* 0x000fe400078ec0ff */
[----:B------:R-:W-:Y:S01]  /*a070*/  LOP3.LUT R130, R130, R131, RZ, 0x3c, !PT ;  /* 0x0000008382827212 */ /* 0x000fe200078e3cff */
[--C-:B------:R-:W-:Y:S01]  /*a080*/  IMAD.X R131, RZ, RZ, R5.reuse, P2 ;  /* 0x000000ffff837224 */ /* 0x100fe200010e0605 */
[----:B------:R-:W-:Y:S02]  /*a090*/  LOP3.LUT R14, R15, 0x380, RZ, 0xc0, !PT ;  /* 0x000003800f0e7812 */ /* 0x000fe400078ec0ff */
[----:B------:R-:W-:Y:S02]  /*a0a0*/  IADD3 R33, P2, R96, 0x2000, RZ ;  /* 0x0000200060217810 */ /* 0x000fe40007f5e0ff */
[----:B------:R-:W-:Y:S01]  /*a0b0*/  LOP3.LUT R28, R28, R29, RZ, 0x3c, !PT ;  /* 0x0000001d1c1c7212 */ /* 0x000fe200078e3cff */
[----:B------:R-:W-:Y:S01]  /*a0c0*/  IMAD.X R29, RZ, RZ, R5, P1 ;  /* 0x000000ffff1d7224 */ /* 0x000fe200008e0605 */
[----:B------:R-:W-:-:S02]  /*a0d0*/  SHF.R.U64 R12, R12, 0x3, RZ ;  /* 0x000000030c0c7819 */ /* 0x000fc400000012ff */
[----:B------:R-:W-:Y:S02]  /*a0e0*/  SHF.R.U64 R14, R14, 0x3, RZ ;  /* 0x000000030e0e7819 */ /* 0x000fe400000012ff */
[----:B------:R-:W-:Y:S02]  /*a0f0*/  IADD3 R135, P1, R4, 0x4060, RZ ;  /* 0x0000406004877810 */ /* 0x000fe40007f3e0ff */
[----:B------:R-:W-:Y:S02]  /*a100*/  LOP3.LUT R32, R33, 0x380, RZ, 0xc0, !PT ;  /* 0x0000038021207812 */ /* 0x000fe400078ec0ff */
[----:B------:R-:W-:Y:S01]  /*a110*/  LOP3.LUT R12, R12, R13, RZ, 0x3c, !PT ;  /* 0x0000000d0c0c7212 */ /* 0x000fe200078e3cff */
[--C-:B------:R-:W-:Y:S01]  /*a120*/  IMAD.X R13, RZ, RZ, R5.reuse, P4 ;  /* 0x000000ffff0d7224 */ /* 0x100fe200020e0605 */
[----:B------:R-:W-:Y:S01]  /*a130*/  LOP3.LUT R14, R14, R15, RZ, 0x3c, !PT ;  /* 0x0000000f0e0e7212 */ /* 0x000fe200078e3cff */
[----:B------:R-:W-:Y:S01]  /*a140*/  IMAD.X R15, RZ, RZ, R5, P3 ;  /* 0x000000ffff0f7224 */ /* 0x000fe200018e0605 */
[----:B------:R-:W-:-:S02]  /*a150*/  LOP3.LUT R134, R135, 0x380, RZ, 0xc0, !PT ;  /* 0x0000038087867812 */ /* 0x000fc400078ec0ff */
[----:B------:R-:W-:Y:S02]  /*a160*/  SHF.R.U64 R32, R32, 0x3, RZ ;  /* 0x0000000320207819 */ /* 0x000fe400000012ff */
[C---:B------:R-:W-:Y:S02]  /*a170*/  IADD3 R45, P0, R4.reuse, 0x2020, RZ ;  /* 0x00002020042d7810 */ /* 0x040fe40007f1e0ff */
[C---:B------:R-:W-:Y:S02]  /*a180*/  IADD3 R61, P6, R4.reuse, 0x2040, RZ ;  /* 0x00002040043d7810 */ /* 0x040fe40007fde0ff */
[C---:B------:R-:W-:Y:S02]  /*a190*/  IADD3 R119, P5, R4.reuse, 0x2060, RZ ;  /* 0x0000206004777810 */ /* 0x040fe40007fbe0ff */
[C---:B------:R-:W-:Y:S02]  /*a1a0*/  IADD3 R123, P4, R4.reuse, 0x4000, RZ ;  /* 0x00004000047b7810 */ /* 0x040fe40007f9e0ff */
[----:B------:R-:W-:-:S02]  /*a1b0*/  IADD3 R127, P3, R4, 0x4020, RZ ;  /* 0x00004020047f7810 */ /* 0x000fc40007f7e0ff */
[----:B------:R-:W-:Y:S02]  /*a1c0*/  SHF.R.U64 R134, R134, 0x3, RZ ;  /* 0x0000000386867819 */ /* 0x000fe400000012ff */
[----:B------:R-:W-:Y:S01]  /*a1d0*/  LOP3.LUT R32, R32, R33, RZ, 0x3c, !PT ;  /* 0x0000002120207212 */ /* 0x000fe200078e3cff */
[----:B------:R-:W-:Y:S01]  /*a1e0*/  IMAD.X R33, RZ, RZ, R97, P2 ;  /* 0x000000ffff217224 */ /* 0x000fe200010e0661 */
[----:B------:R-:W-:Y:S02]  /*a1f0*/  LOP3.LUT R44, R45, 0x380, RZ, 0xc0, !PT ;  /* 0x000003802d2c7812 */ /* 0x000fe400078ec0ff */
[----:B------:R-:W-:Y:S02]  /*a200*/  LOP3.LUT R60, R61, 0x380, RZ, 0xc0, !PT ;  /* 0x000003803d3c7812 */ /* 0x000fe400078ec0ff */
[----:B------:R-:W-:Y:S02]  /*a210*/  LOP3.LUT R118, R119, 0x380, RZ, 0xc0, !PT ;  /* 0x0000038077767812 */ /* 0x000fe400078ec0ff */
[----:B------:R-:W-:-:S02]  /*a220*/  LOP3.LUT R122, R123, 0x380, RZ, 0xc0, !PT ;  /* 0x000003807b7a7812 */ /* 0x000fc400078ec0ff */
[----:B------:R-:W-:Y:S02]  /*a230*/  LOP3.LUT R126, R127, 0x380, RZ, 0xc0, !PT ;  /* 0x000003807f7e7812 */ /* 0x000fe400078ec0ff */
[----:B------:R-:W-:Y:S02]  /*a240*/  IADD3 R69, P2, R96, 0x9000, RZ ;  /* 0x0000900060457810 */ /* 0x000fe40007f5e0ff */
[----:B------:R-:W-:Y:S01]  /*a250*/  LOP3.LUT R134, R134, R135, RZ, 0x3c, !PT ;  /* 0x0000008786867212 */ /* 0x000fe200078e3cff */
[----:B------:R-:W-:Y:S01]  /*a260*/  IMAD.X R135, RZ, RZ, R5, P1 ;  /* 0x000000ffff877224 */ /* 0x000fe200008e0605 */
[----:B------:R-:W-:Y:S02]  /*a270*/  SHF.R.U64 R44, R44, 0x3, RZ ;  /* 0x000000032c2c7819 */ /* 0x000fe400000012ff */
[----:B------:R-:W-:Y:S02]  /*a280*/  SHF.R.U64 R60, R60, 0x3, RZ ;  /* 0x000000033c3c7819 */ /* 0x000fe400000012ff */
[----:B------:R-:W-:-:S02]  /*a290*/  SHF.R.U64 R118, R118, 0x3, RZ ;  /* 0x0000000376767819 */ /* 0x000fc400000012ff */
[----:B------:R-:W-:Y:S02]  /*a2a0*/  SHF.R.U64 R122, R122, 0x3, RZ ;  /* 0x000000037a7a7819 */ /* 0x000fe400000012ff */
[----:B------:R-:W-:Y:S02]  /*a2b0*/  SHF.R.U64 R126, R126, 0x3, RZ ;  /* 0x000000037e7e7819 */ /* 0x000fe400000012ff */
[----:B------:R-:W-:Y:S02]  /*a2c0*/  IADD3 R37, P1, R96, 0x3000, RZ ;  /* 0x0000300060257810 */ /* 0x000fe40007f3e0ff */
[----:B------:R-:W-:Y:S02]  /*a2d0*/  LOP3.LUT R68, R69, 0x380, RZ, 0xc0, !PT ;  /* 0x0000038045447812 */ /* 0x000fe400078ec0ff */
        /* <DEDUP_REMOVED lines=15> */
[----:B------:R-:W-:Y:S02]  /*a3d0*/  IADD3 R11, P4, R4, 0x6060, RZ ;  /* 0x00006060040b7810 */ /* 0x000fe40007f9e0ff */
[----:B------:R-:W-:-:S02]  /*a3e0*/  IADD3 R21, P3, R96, 0x1000, RZ ;  /* 0x0000100060157810 */ /* 0x000fc40007f7e0ff */
[----:B------:R-:W-:Y:S02]  /*a3f0*/  SHF.R.U64 R36, R36, 0x3, RZ ;  /* 0x0000000324247819 */ /* 0x000fe400000012ff */
[----:B------:R-:W-:Y:S02]  /*a400*/  LOP3.LUT R68, R68, R69, RZ, 0x3c, !PT ;  /* 0x0000004544447212 */ /* 0x000fe400078e3cff */
[----:B------:R-:W-:Y:S02]  /*a410*/  LOP3.LUT R138, R139, 0x380, RZ, 0xc0, !PT ;  /* 0x000003808b8a7812 */ /* 0x000fe400078ec0ff */
[----:B------:R-:W-:Y:S02]  /*a420*/  LOP3.LUT R142, R143, 0x380, RZ, 0xc0, !PT ;  /* 0x000003808f8e7812 */ /* 0x000fe400078ec0ff */
        /* <DEDUP_REMOVED lines=22> */
[----:B------:R-:W-:Y:S01]  /*a590*/  IMAD.X R21, RZ, RZ, R97, P3 ;  /* 0x000000ffff157224 */ /* 0x000fe200018e0661 */
[----:B------:R-:W-:-:S02]  /*a5a0*/  LOP3.LUT R72, R73, 0x380, RZ, 0xc0, !PT ;  /* 0x0000038049487812 */ /* 0x000fc400078ec0ff */
[----:B------:R-:W-:Y:S01]  /*a5b0*/  LOP3.LUT R4, R69, R4, RZ, 0x3c, !PT ;  /* 0x0000000445047212 */ /* 0x000fe200078e3cff */
[----:B------:R-:W-:Y:S01]  /*a5c0*/  IMAD.X R69, RZ, RZ, R97, P2 ;  /* 0x000000ffff457224 */ /* 0x000fe200010e0661 */
[C---:B------:R-:W-:Y:S02]  /*a5d0*/  IADD3 R41, P0, R96.reuse, 0x4000, RZ ;  /* 0x0000400060297810 */ /* 0x040fe40007f1e0ff */
[C---:B------:R-:W-:Y:S02]  /*a5e0*/  IADD3 R49, P6, R96.reuse, 0x5000, RZ ;  /* 0x0000500060317810 */ /* 0x040fe40007fde0ff */
[C---:B------:R-:W-:Y:S02]  /*a5f0*/  IADD3 R53, P5, R96.reuse, 0x6000, RZ ;  /* 0x0000600060357810 */ /* 0x040fe40007fbe0ff */
[C---:B------:R-:W-:Y:S02]  /*a600*/  IADD3 R57, P4, R96.reuse, 0x7000, RZ ;  /* 0x0000700060397810 */ /* 0x040fe40007f9e0ff */
[----:B------:R-:W-:-:S02]  /*a610*/  IADD3 R65, P3, R96, 0x8000, RZ ;  /* 0x0000800060417810 */ /* 0x000fc40007f7e0ff */
[----:B-1----:R-:W-:Y:S02]  /*a620*/  ISETP.NE.AND P2, PT, R6, RZ, PT ;  /* 0x000000ff0600720c */ /* 0x002fe40003f45270 */
[----:B------:R-:W-:Y:S02]  /*a630*/  SHF.R.U64 R72, R72, 0x3, RZ ;  /* 0x0000000348487819 */ /* 0x000fe400000012ff */
[----:B------:R-:W-:Y:S02]  /*a640*/  MOV R224, R4 ;  /* 0x0000000400e07202 */ /* 0x000fe40000000f00 */
        /* <DEDUP_REMOVED lines=10> */
[----:B------:R-:W-:Y:S02]  /*a6f0*/  LOP3.LUT R72, R72, R73, RZ, 0x3c, !PT ;  /* 0x0000004948487212 */ /* 0x000fe400078e3cff */
[----:B------:R-:W-:Y:S02]  /*a700*/  LOP3.LUT R73, R96, 0x380, RZ, 0xc0, !PT ;  /* 0x0000038060497812 */ /* 0x000fe400078ec0ff */
[----:B------:R-:W-:Y:S02]  /*a710*/  SHF.R.U64 R40, R40, 0x3, RZ ;  /* 0x0000000328287819 */ /* 0x000fe400000012ff */
[----:B------:R-:W-:Y:S02]  /*a720*/  SHF.R.U64 R48, R48, 0x3, RZ ;  /* 0x0000000330307819 */ /* 0x000fe400000012ff */
[----:B------:R-:W-:Y:S02]  /*a730*/  SHF.R.U64 R52, R52, 0x3, RZ ;  /* 0x0000000334347819 */ /* 0x000fe400000012ff */
[----:B------:R-:W-:-:S02]  /*a740*/  SHF.R.U64 R56, R56, 0x3, RZ ;  /* 0x0000000338387819 */ /* 0x000fc400000012ff */
[----:B------:R-:W-:Y:S02]  /*a750*/  SHF.R.U64 R64, R64, 0x3, RZ ;  /* 0x0000000340407819 */ /* 0x000fe400000012ff */
[----:B------:R-:W-:Y:S02]  /*a760*/  MOV R26, R12 ;  /* 0x0000000c001a7202 */ /* 0x000fe40000000f00 */
[----:B0-----:R-:W-:Y:S02]  /*a770*/  F2FP.BF16.F32.PACK_AB R4, R204, R208 ;  /* 0x000000d0cc04723e */ /* 0x001fe400000010ff */
[----:B------:R-:W-:Y:S02]  /*a780*/  F2FP.BF16.F32.PACK_AB R5, R35, R34 ;  /* 0x000000222305723e */ /* 0x000fe400000010ff */
[----:B------:R-:W-:Y:S02]  /*a790*/  F2FP.BF16.F32.PACK_AB R6, R202, R205 ;  /* 0x000000cdca06723e */ /* 0x000fe400000010ff */
[----:B------:R-:W-:-:S02]  /*a7a0*/  F2FP.BF16.F32.PACK_AB R7, R39, R38 ;  /* 0x000000262707723e */ /* 0x000fc400000010ff */
[----:B------:R-:W-:Y:S01]  /*a7b0*/  SHF.R.U64 R27, R73, 0x3, RZ ;  /* 0x00000003491b7819 */ /* 0x000fe200000012ff */
        /* <DEDUP_REMOVED lines=11> */
[----:B------:R-:W-:Y:S01]  /*a870*/  MOV R34, R8 ;  /* 0x0000000800227202 */ /* 0x000fe20000000f00 */
[----:B------:R0:W-:Y:S01]  /*a880*/  STSM.16.M88.4 [R26], R4 ;  /* 0x000000041a007844 */ /* 0x0001e20000000200 */
[----:B------:R-:W-:-:S02]  /*a890*/  MOV R35, R10 ;  /* 0x0000000a00237202 */ /* 0x000fc40000000f00 */
[----:B------:R-:W-:Y:S02]  /*a8a0*/  MOV R206, R14 ;  /* 0x0000000e00ce7202 */ /* 0x000fe40000000f00 */
[----:B------:R-:W-:Y:S02]  /*a8b0*/  F2FP.BF16.F32.PACK_AB R8, R200, R203 ;  /* 0x000000cbc808723e */ /* 0x000fe400000010ff */
[----:B------:R-:W-:Y:S02]  /*a8c0*/  F2FP.BF16.F32.PACK_AB R9, R43, R42 ;  /* 0x0000002a2b09723e */ /* 0x000fe400000010ff */
[----:B------:R-:W-:Y:S02]  /*a8d0*/  F2FP.BF16.F32.PACK_AB R10, R198, R201 ;  /* 0x000000c9c60a723e */ /* 0x000fe400000010ff */
[----:B------:R-:W-:Y:S02]  /*a8e0*/  F2FP.BF16.F32.PACK_AB R11, R47, R46 ;  /* 0x0000002e2f0b723e */ /* 0x000fe400000010ff */
[----:B------:R-:W-:-:S02]  /*a8f0*/  IADD3 R77, P0, R96, 0xb000, RZ ;  /* 0x0000b000604d7810 */ /* 0x000fc40007f1e0ff */
[C---:B------:R-:W-:Y:S01]  /*a900*/  IADD3 R81, P6, R96.reuse, 0xc000, RZ ;  /* 0x0000c00060517810 */ /* 0x040fe20007fde0ff */
[----:B------:R-:W-:Y:S01]  /*a910*/  STSM.16.M88.4 [R206], R8 ;  /* 0x00000008ce007844 */ /* 0x000fe20000000200 */
[C---:B------:R-:W-:Y:S02]  /*a920*/  IADD3 R85, P5, R96.reuse, 0xd000, RZ ;  /* 0x0000d00060557810 */ /* 0x040fe40007fbe0ff */
[C---:B------:R-:W-:Y:S02]  /*a930*/  IADD3 R89, P4, R96.reuse, 0xe000, RZ ;  /* 0x0000e00060597810 */ /* 0x040fe40007f9e0ff */
[----:B------:R-:W-:Y:S02]  /*a940*/  IADD3 R93, P3, R96, 0xf000, RZ ;  /* 0x0000f000605d7810 */ /* 0x000fe40007f7e0ff */
[----:B------:R-:W-:Y:S02]  /*a950*/  MOV R207, R24 ;  /* 0x0000001800cf7202 */ /* 0x000fe40000000f00 */
[----:B------:R-:W-:-:S02]  /*a960*/  F2FP.BF16.F32.PACK_AB R12, R196, R199 ;  /* 0x000000c7c40c723e */ /* 0x000fc400000010ff */
[----:B------:R-:W-:Y:S02]  /*a970*/  F2FP.BF16.F32.PACK_AB R13, R51, R50 ;  /* 0x00000032330d723e */ /* 0x000fe400000010ff */
[----:B------:R-:W-:Y:S02]  /*a980*/  F2FP.BF16.F32.PACK_AB R14, R194, R197 ;  /* 0x000000c5c20e723e */ /* 0x000fe400000010ff */
[----:B------:R-:W-:Y:S02]  /*a990*/  F2FP.BF16.F32.PACK_AB R15, R55, R54 ;  /* 0x00000036370f723e */ /* 0x000fe400000010ff */
[----:B------:R-:W-:Y:S02]  /*a9a0*/  LOP3.LUT R96, R27, R96, RZ, 0x3c, !PT ;  /* 0x000000601b607212 */ /* 0x000fe400078e3cff */
[----:B------:R-:W-:Y:S01]  /*a9b0*/  MOV R209, R28 ;  /* 0x0000001c00d17202 */ /* 0x000fe20000000f00 */
[----:B------:R-:W-:Y:S01]  /*a9c0*/  STSM.16.M88.4 [R207], R12 ;  /* 0x0000000ccf007844 */ /* 0x000fe20000000200 */
[----:B0-----:R-:W-:-:S02]  /*a9d0*/  F2FP.BF16.F32.PACK_AB R4, R192, R195 ;  /* 0x000000c3c004723e */ /* 0x001fc400000010ff */
[----:B------:R-:W-:Y:S02]  /*a9e0*/  F2FP.BF16.F32.PACK_AB R5, R59, R58 ;  /* 0x0000003a3b05723e */ /* 0x000fe400000010ff */
[----:B------:R-:W-:Y:S02]  /*a9f0*/  F2FP.BF16.F32.PACK_AB R6, R183, R193 ;  /* 0x000000c1b706723e */ /* 0x000fe400000010ff */
[----:B------:R-:W-:Y:S02]  /*aa00*/  F2FP.BF16.F32.PACK_AB R7, R63, R62 ;  /* 0x0000003e3f07723e */ /* 0x000fe400000010ff */
        /* <DEDUP_REMOVED lines=17> */
[----:B------:R-:W-:-:S02]  /*ab20*/  MOV R122, R122 ;  /* 0x0000007a007a7202 */ /* 0x000fc40000000f00 */
[----:B0-----:R-:W-:Y:S02]  /*ab30*/  F2FP.BF16.F32.PACK_AB R44, R173, R176 ;  /* 0x000000b0ad2c723e */ /* 0x001fe400000010ff */
[----:B------:R-:W-:Y:S02]  /*ab40*/  F2FP.BF16.F32.PACK_AB R61, R91, R90 ;  /* 0x0000005a5b3d723e */ /* 0x000fe400000010ff */
[----:B------:R-:W-:Y:S01]  /*ab50*/  F2FP.BF16.F32.PACK_AB R62, R159, R170 ;  /* 0x000000aa9f3e723e */ /* 0x000fe200000010ff */
[----:B------:R-:W-:Y:S01]  /*ab60*/  STSM.16.M88.4 [R118], R44 ;  /* 0x0000002c76007844 */ /* 0x000fe20000000200 */
[----:B------:R-:W-:Y:S02]  /*ab70*/  F2FP.BF16.F32.PACK_AB R63, R95, R94 ;  /* 0x0000005e5f3f723e */ /* 0x000fe400000010ff */
[----:B------:R-:W-:Y:S02]  /*ab80*/  MOV R126, R126 ;  /* 0x0000007e007e7202 */ /* 0x000fe40000000f00 */
[----:B-1----:R-:W-:-:S02]  /*ab90*/  F2FP.BF16.F32.PACK_AB R60, R163, R172 ;  /* 0x000000aca33c723e */ /* 0x002fc400000010ff */
[----:B------:R-:W-:Y:S02]  /*aba0*/  F2FP.BF16.F32.PACK_AB R4, R155, R161 ;  /* 0x000000a19b04723e */ /* 0x000fe400000010ff */
[----:B------:R-:W-:Y:S01]  /*abb0*/  F2FP.BF16.F32.PACK_AB R5, R99, R98 ;  /* 0x000000626305723e */ /* 0x000fe200000010ff */
[----:B------:R0:W-:Y:S01]  /*abc0*/  STSM.16.M88.4 [R122], R60 ;  /* 0x0000003c7a007844 */ /* 0x0001e20000000200 */
[----:B------:R-:W-:Y:S02]  /*abd0*/  F2FP.BF16.F32.PACK_AB R6, R101, R157 ;  /* 0x0000009d6506723e */ /* 0x000fe400000010ff */
[----:B------:R-:W-:Y:S02]  /*abe0*/  F2FP.BF16.F32.PACK_AB R7, R103, R102 ;  /* 0x000000666707723e */ /* 0x000fe400000010ff */
[----:B------:R-:W-:Y:S02]  /*abf0*/  MOV R130, R130 ;  /* 0x0000008200827202 */ /* 0x000fe40000000f00 */
[----:B------:R-:W-:Y:S01]  /*ac00*/  F2FP.BF16.F32.PACK_AB R8, R105, R153 ;  /* 0x000000996908723e */ /* 0x000fe200000010ff */
[----:B------:R1:W-:Y:S01]  /*ac10*/  STSM.16.M88.4 [R126], R4 ;  /* 0x000000047e007844 */ /* 0x0003e20000000200 */
[----:B------:R-:W-:-:S02]  /*ac20*/  F2FP.BF16.F32.PACK_AB R9, R107, R106 ;  /* 0x0000006a6b09723e */ /* 0x000fc400000010ff */
[----:B------:R-:W-:Y:S02]  /*ac30*/  F2FP.BF16.F32.PACK_AB R10, R109, R108 ;  /* 0x0000006c6d0a723e */ /* 0x000fe400000010ff */
[----:B------:R-:W-:Y:S02]  /*ac40*/  F2FP.BF16.F32.PACK_AB R11, R111, R110 ;  /* 0x0000006e6f0b723e */ /* 0x000fe400000010ff */
[----:B------:R-:W-:Y:S02]  /*ac50*/  MOV R134, R134 ;  /* 0x0000008600867202 */ /* 0x000fe40000000f00 */
[----:B------:R-:W-:Y:S01]  /*ac60*/  MOV R138, R138 ;  /* 0x0000008a008a7202 */ /* 0x000fe20000000f00 */
[----:B------:R2:W-:Y:S01]  /*ac70*/  STSM.16.M88.4 [R130], R8 ;  /* 0x0000000882007844 */ /* 0x0005e20000000200 */
[----:B0-----:R-:W-:Y:S02]  /*ac80*/  F2FP.BF16.F32.PACK_AB R122, R125, R124 ;  /* 0x0000007c7d7a723e */ /* 0x001fe400000010ff */
[----:B------:R-:W-:Y:S01]  /*ac90*/  F2FP.BF16.F32.PACK_AB R123, R158, R156 ;  /* 0x0000009c9e7b723e */ /* 0x000fe200000010ff */
[----:B------:R0:W-:Y:S01]  /*aca0*/  STSM.16.M88.4 [R134], R112 ;  /* 0x0000007086007844 */ /* 0x0001e20000000200 */
[----:B------:R-:W-:-:S02]  /*acb0*/  MOV R142, R142 ;  /* 0x0000008e008e7202 */ /* 0x000fc40000000f00 */
[----:B------:R-:W-:Y:S01]  /*acc0*/  F2FP.BF16.F32.PACK_AB R131, R165, R164 ;  /* 0x000000a4a583723e */ /* 0x000fe200000010ff */
[----:B------:R0:W-:Y:S01]  /*acd0*/  STSM.16.M88.4 [R138], R120 ;  /* 0x000000788a007844 */ /* 0x0001e20000000200 */
[----:B-1----:R-:W-:Y:S02]  /*ace0*/  F2FP.BF16.F32.PACK_AB R4, R137, R136 ;  /* 0x000000888904723e */ /* 0x002fe400000010ff */
[----:B------:R-:W-:Y:S02]  /*acf0*/  F2FP.BF16.F32.PACK_AB R5, R167, R166 ;  /* 0x000000a6a705723e */ /* 0x000fe400000010ff */
[----:B------:R-:W-:Y:S02]  /*ad00*/  F2FP.BF16.F32.PACK_AB R6, R141, R140 ;  /* 0x0000008c8d06723e */ /* 0x000fe400000010ff */
[----:B------:R-:W-:Y:S02]  /*ad10*/  F2FP.BF16.F32.PACK_AB R7, R169, R168 ;  /* 0x000000a8a907723e */ /* 0x000fe400000010ff */
[----:B--2---:R-:W-:-:S02]  /*ad20*/  F2FP.BF16.F32.PACK_AB R130, R133, R132 ;  /* 0x000000848582723e */ /* 0x004fc400000010ff */
[----:B------:R-:W-:Y:S02]  /*ad30*/  LOP3.LUT R76, R77, 0x380, RZ, 0xc0, !PT ;  /* 0x000003804d4c7812 */ /* 0x000fe400078ec0ff */
[----:B------:R-:W-:Y:S01]  /*ad40*/  LOP3.LUT R80, R81, 0x380, RZ, 0xc0, !PT ;  /* 0x0000038051507812 */ /* 0x000fe200078ec0ff */
[----:B------:R0:W-:Y:S01]  /*ad50*/  STSM.16.M88.4 [R142], R128 ;  /* 0x000000808e007844 */ /* 0x0001e20000000200 */
[----:B------:R-:W-:Y:S02]  /*ad60*/  LOP3.LUT R84, R85, 0x380, RZ, 0xc0, !PT ;  /* 0x0000038055547812 */ /* 0x000fe400078ec0ff */
[----:B------:R-:W-:Y:S01]  /*ad70*/  LOP3.LUT R88, R89, 0x380, RZ, 0xc0, !PT ;  /* 0x0000038059587812 */ /* 0x000fe200078ec0ff */
[----:B------:R0:W-:Y:S01]  /*ad80*/  STSM.16.M88.4 [R34], R4 ;  /* 0x0000000422007844 */ /* 0x0001e20000000200 */
[----:B------:R-:W-:Y:S02]  /*ad90*/  LOP3.LUT R92, R93, 0x380, RZ, 0xc0, !PT ;  /* 0x000003805d5c7812 */ /* 0x000fe400078ec0ff */
[----:B------:R-:W-:Y:S01]  /*ada0*/  SHF.R.U64 R76, R76, 0x3, RZ ;  /* 0x000000034c4c7819 */ /* 0x000fe200000012ff */
[----:B------:R0:W-:Y:S01]  /*adb0*/  STSM.16.M88.4 [R35], R144 ;  /* 0x0000009023007844 */ /* 0x0001e20000000200 */
        /* <DEDUP_REMOVED lines=62> */
.L_x_7423:
[----:B------:R-:W1:Y:S01]  /*b1a0*/  LDC R15, c[0x0][0xbe8] ;  /* 0x0002fa00ff0f7b82 */ /* 0x000e620000000800 */
[----:B------:R-:W-:Y:S01]  /*b1b0*/  ULDC UR10, c[0x0][0xac8] ;  /* 0x0002b200000a7ab9 */ /* 0x000fe20000000800 */
[----:B------:R-:W-:Y:S01]  /*b1c0*/  ULDC.64 UR8, c[0x0][0xae8] ;  /* 0x0002ba0000087ab9 */ /* 0x000fe20000000a00 */
[----:B------:R-:W-:Y:S01]  /*b1d0*/  ISETP.GE.AND P0, PT, R190, UR10, PT ;  /* 0x0000000abe007c0c */ /* 0x000fe2000bf06270 */
[----:B------:R-:W5:Y:S01]  /*b1e0*/  LD.E.128 R96, desc[UR46][R96.64] ;  /* 0x0000002e60607980 */ /* 0x000f62000c101d00 */
[----:B------:R-:W-:Y:S02]  /*b1f0*/  ISETP.GE.AND P1, PT, R17, UR10, PT ;  /* 0x0000000a11007c0c */ /* 0x000fe4000bf26270 */
[----:B0-----:R-:W-:Y:S01]  /*b200*/  SEL R3, RZ, 0xffffffff, P0 ;  /* 0xffffffffff037807 */ /* 0x001fe20000000000 */
[----:B------:R0:W5:Y:S01]  /*b210*/  LD.E.128 R4, desc[UR46][R20.64] ;  /* 0x0000002e14047980 */ /* 0x000162000c101d00 */
        /* <DEDUP_REMOVED lines=39> */
[----:B------:R-:W5:Y:S01]  /*b490*/  LD.E.128 R84, desc[UR46][R84.64] ;  /* 0x0000002e54547980 */ /* 0x000f62000c101d00 */
        /* <DEDUP_REMOVED lines=84> */
.L_x_7425:
[----:B------:R-:W-:Y:S05]  /*b9e0*/  BSYNC B1 ;  /* 0x0000000000017941 */ /* 0x000fea0003800000 */
.L_x_7424:
[----:B---3--:R-:W-:Y:S01]  /*b9f0*/  VIADD R8, R28, 0x20 ;  /* 0x000000201c087836 */ /* 0x008fe20000000000 */
[----:B--2---:R4:W2:Y:S04]  /*ba00*/  SHFL.IDX PT, R11, R27, 0x1, 0x181f ;  /* 0x00381f001b0b7f89 */ /* 0x0048a800000e0000 */
[----:B------:R-:W-:Y:S01]  /*ba10*/  ISETP.GE.AND P0, PT, R8, R29, PT ;  /* 0x0000001d0800720c */ /* 0x000fe20003f06270 */
[----:B-1----:R4:W1:-:S12]  /*ba20*/  SHFL.IDX PT, R10, R26, 0x1, 0x181f ;  /* 0x00381f001a0a7f89 */ /* 0x00285800000e0000 */
[----:B----4-:R-:W-:Y:S05]  /*ba30*/  @P0 BRA `(.L_x_7426) ;  /* 0x0000000c007c0947 */ /* 0x010fea0003800000 */
[----:B------:R-:W-:Y:S02]  /*ba40*/  ISETP.GE.AND P0, PT, R17, UR10, PT ;  /* 0x0000000a11007c0c */ /* 0x000fe4000bf06270 */
[----:B------:R-:W-:Y:S02]  /*ba50*/  ISETP.GE.AND P5, PT, R190, UR10, PT ;  /* 0x0000000abe007c0c */ /* 0x000fe4000bfa6270 */
[----:B------:R-:W-:Y:S02]  /*ba60*/  ISETP.GE.AND P3, PT, R189, UR10, PT ;  /* 0x0000000abd007c0c */ /* 0x000fe4000bf66270 */
[----:B------:R-:W-:Y:S02]  /*ba70*/  ISETP.GE.AND P2, PT, R188, UR10, PT ;  /* 0x0000000abc007c0c */ /* 0x000fe4000bf46270 */
[----:B------:R-:W-:-:S05]  /*ba80*/  ISETP.GE.AND P1, PT, R187, UR10, PT ;  /* 0x0000000abb007c0c */ /* 0x000fca000bf26270 */
[----:B-12---:R-:W-:Y:S02]  /*ba90*/  @!P0 IMAD.WIDE R8, R17, 0x2, R10 ;  /* 0x0000000211088825 */ /* 0x006fe400078e020a */
[-C--:B------:R-:W-:Y:S02]  /*baa0*/  @!P5 LEA R12, P4, R190, R10.reuse, 0x1 ;  /* 0x0000000abe0cd211 */ /* 0x080fe400078808ff */
[----:B------:R-:W-:Y:S01]  /*bab0*/  @!P3 LEA R14, P6, R189, R10, 0x1 ;  /* 0x0000000abd0eb211 */ /* 0x000fe200078c08ff */
[----:B-----5:R1:W-:Y:S01]  /*bac0*/  @!P0 ST.E.128 desc[UR46][R8.64], R4 ;  /* 0x0000000408008985 */ /* 0x0203e2000c101d2e */
        /* <DEDUP_REMOVED lines=8> */
[----:B-1----:R-:W-:-:S03]  /*bb50*/  @!P1 LEA R4, P6, R187, R10, 0x1 ;  /* 0x0000000abb049211 */ /* 0x002fc600078c08ff */
        /* <DEDUP_REMOVED lines=15> */
.L_x_7422:
        /* <DEDUP_REMOVED lines=57> */
.L_x_7428:
[----:B------:R-:W-:Y:S05]  /*bfe0*/  BSYNC B1 ;  /* 0x0000000000017941 */ /* 0x000fea0003800000 */
.L_x_7427:
        /* <DEDUP_REMOVED lines=95> */
.L_x_7430:
[----:B------:R-:W-:Y:S05]  /*c5e0*/  BSYNC B1 ;  /* 0x0000000000017941 */ /* 0x000fea0003800000 */
.L_x_7429:
        /* <DEDUP_REMOVED lines=36> */
.L_x_7426:
[----:B------:R-:W-:Y:S05]  /*c830*/  BSYNC B0 ;  /* 0x0000000000007941 */ /* 0x000fea0003800000 */
.L_x_7421:
[----:B------:R-:W-:Y:S02]  /*c840*/  ULDC UR5, c[0x0][0xc38] ;  /* 0x00030e0000057ab9 */ /* 0x000fe40000000800 */
[----:B------:R-:W-:-:S06]  /*c850*/  UISETP.GE.AND UP0, UPT, UR4, UR5, UPT ;  /* 0x000000050400728c */ /* 0x000fcc000bf06270 */
[----:B------:R-:W-:-:S13]  /*c860*/  PLOP3.LUT P0, PT, PT, PT, UP0, 0x80, 0x0 ;  /* 0x000000000000781c */ /* 0x000fda0003f0f008 */
[----:B------:R-:W-:Y:S05]  /*c870*/  @!P0 BRA `(.L_x_7431) ;  /* 0xffffff4400e48947 */ /* 0x000fea000383ffff */
[----:B------:R-:W-:Y:S05]  /*c880*/  EXIT ;  /* 0x000000000000794d */ /* 0x000fea0003800000 */
.L_x_7377:
        /* <DEDUP_REMOVED lines=26> */
[----:B------:R-:W-:-:S04]  /*ca30*/  LOP3.LUT R2, R0, 0x1f8, RZ, 0xc0, !PT ;  /* 0x000001f800027812 */ /* 0x000fc800078ec0ff */
        /* <DEDUP_REMOVED lines=11> */
[----:B------:R0:W-:Y:S04]  /*caf0*/  STL [R1], R0 ;  /* 0x0000000001007387 */ /* 0x0001e80000100800 */
[----:B------:R0:W-:Y:S02]  /*cb00*/  STL [R1+0x18], RZ ;  /* 0x000018ff01007387 */ /* 0x0001e40000100800 */
.L_x_7538:
        /* <DEDUP_REMOVED lines=23> */
.L_x_7433:
[----:B------:R-:W-:Y:S01]  /*cc80*/  ULDC UR8, c[0x0][0xc54] ;  /* 0x0003150000087ab9 */ /* 0x000fe20000000800 */
[----:B------:R-:W-:Y:S01]  /*cc90*/  UMOV UR7, UR9 ;  /* 0x0000000900077c82 */ /* 0x000fe20008000000 */
[----:B------:R-:W-:-:S11]  /*cca0*/  UISETP.NE.AND UP0, UPT, UR8, 0x1, UPT ;  /* 0x000000010800788c */ /* 0x000fd6000bf05270 */
[----:B------:R-:W-:Y:S02]  /*ccb0*/  @UP0 ULDC.64 UR10, c[0x0][0xc58] ;  /* 0x00031600000a0ab9 */ /* 0x000fe40000000a00 */
[----:B------:R-:W-:-:S04]  /*ccc0*/  UIMAD.WIDE.U32 UR4, UR9, UR10, URZ ;  /* 0x0000000a090472a5 */ /* 0x000fc8000f8e003f */
[----:B------:R-:W-:-:S04]  /*ccd0*/  @UP0 USHF.R.U32.HI UR7, URZ, UR11, UR5 ;  /* 0x0000000b3f070299 */ /* 0x000fc80008011605 */
[----:B------:R-:W-:-:S12]  /*cce0*/  UIMAD UR8, UR7, UR8, URZ ;  /* 0x00000008070872a4 */ /* 0x000fd8000f8e023f */
.L_x_7434:
        /* <DEDUP_REMOVED lines=63> */
.L_x_7436:
        /* <DEDUP_REMOVED lines=20> */
.L_x_7439:
[----:B------:R-:W-:Y:S05]  /*d220*/  BSYNC B6 ;  /* 0x0000000000067941 */ /* 0x000fea0003800000 */
.L_x_7438:
        /* <DEDUP_REMOVED lines=20> */
.L_x_7442:
        /* <DEDUP_REMOVED lines=15> */
.L_x_7441:
[----:B------:R-:W-:Y:S05]  /*d460*/  BSYNC B6 ;  /* 0x0000000000067941 */ /* 0x000fea0003800000 */
.L_x_7440:
        /* <DEDUP_REMOVED lines=26> */
.L_x_7554:
        /* <DEDUP_REMOVED lines=9> */
.L_x_7557:
        /* <DEDUP_REMOVED lines=22> */
.L_x_7446:
        /* <DEDUP_REMOVED lines=8> */
.L_x_7558:
        /* <DEDUP_REMOVED lines=8> */
.L_x_7448:
        /* <DEDUP_REMOVED lines=19> */
.L_x_7444:
        /* <DEDUP_REMOVED lines=22> */
.L_x_7450:
[----:B------:R-:W-:Y:S05]  /*db90*/  BSYNC B6 ;  /* 0x0000000000067941 */ /* 0x000fea0003800000 */
.L_x_7449:
[----:B------:R1:W5:Y:S01]  /*dba0*/  LDL R8, [R1+0x1c] ;  /* 0x00001c0001087983 */ /* 0x0003620000100800 */
[----:B0-----:R-:W0:Y:S01]  /*dbb0*/  LDC R7, c[0x0][0x448] ;  /* 0x00011200ff077b82 */ /* 0x001e220000000800 */
[----:B------:R-:W2:Y:S01]  /*dbc0*/  S2R R0, SR_TID.X ;  /* 0x0000000000007919 */ /* 0x000ea20000002100 */
[----:B------:R-:W3:Y:S01]  /*dbd0*/  S2R R2, SR_TID.X ;  /* 0x0000000000027919 */ /* 0x000ee20000002100 */
[----:B------:R-:W-:Y:S01]  /*dbe0*/  USHF.R.S32.HI UR4, URZ, 0x1f, UR36 ;  /* 0x0000001f3f047899 */ /* 0x000fe20008011424 */
[----:B------:R-:W-:Y:S01]  /*dbf0*/  ULDC.64 UR8, c[0x0][0x2d8] ;  /* 0x0000b60000087ab9 */ /* 0x000fe20000000a00 */
[----:B0-----:R-:W-:Y:S01]  /*dc00*/  ISETP.NE.AND P0, PT, R7, 0x1, PT ;  /* 0x000000010700780c */ /* 0x001fe20003f05270 */
[----:B--2---:R-:W-:-:S12]  /*dc10*/  IMAD.SHL.U32 R4, R0, 0x10, RZ ;  /* 0x0000001000047824 */ /* 0x004fd800078e00ff */
[----:B------:R-:W0:Y:S01]  /*dc20*/  @P0 LDC R3, c[0x0][0x44c] ;  /* 0x00011300ff030b82 */ /* 0x000e220000000800 */
[----:B---3--:R-:W-:-:S04]  /*dc30*/  LOP3.LUT R2, R2, 0x7f, RZ, 0xc0, !PT ;  /* 0x0000007f02027812 */ /* 0x008fc800078ec0ff */
[----:B------:R-:W-:-:S03]  /*dc40*/  SHF.R.U32.HI R2, RZ, 0x3, R2 ;  /* 0x00000003ff027819 */ /* 0x000fc60000011602 */
[----:B------:R-:W2:Y:S01]  /*dc50*/  @P0 LDC R0, c[0x0][0x450] ;  /* 0x00011400ff000b82 */ /* 0x000ea20000000800 */
[----:B------:R-:W-:Y:S01]  /*dc60*/  LOP3.LUT R4, R2, 0x70, R4, 0xf8, !PT ;  /* 0x0000007002047812 */ /* 0x000fe200078ef804 */
[----:B------:R-:W-:Y:S01]  /*dc70*/  IMAD.U32 R2, RZ, RZ, UR39 ;  /* 0x00000027ff027e24 */ /* 0x000fe2000f8e00ff */
[----:B------:R-:W-:Y:S02]  /*dc80*/  UIMAD UR6, UR4, UR8, URZ ;  /* 0x00000008040672a4 */ /* 0x000fe4000f8e023f */
[----:B------:R-:W-:Y:S01]  /*dc90*/  UIMAD.WIDE.U32 UR4, UR36, UR8, URZ ;  /* 0x00000008240472a5 */ /* 0x000fe2000f8e003f */
[----:B------:R-:W-:Y:S01]  /*dca0*/  IMAD R2, R2, 0x40, R4 ;  /* 0x0000004002027824 */ /* 0x000fe200078e0204 */
[----:B------:R-:W-:Y:S02]  /*dcb0*/  UIMAD UR6, UR36, UR9, UR6 ;  /* 0x00000009240672a4 */ /* 0x000fe4000f8e0206 */
[----:B------:R-:W-:Y:S02]  /*dcc0*/  USHF.R.S32.HI UR7, URZ, 0x1f, UR42 ;  /* 0x0000001f3f077899 */ /* 0x000fe4000801142a */
[----:B------:R-:W-:Y:S01]  /*dcd0*/  UIADD3 UR5, UR5, UR6, URZ ;  /* 0x0000000605057290 */ /* 0x000fe2000fffe03f */
[----:B------:R-:W-:Y:S01]  /*dce0*/  IMAD.MOV.U32 R6, RZ, RZ, R2 ;  /* 0x000000ffff067224 */ /* 0x000fe200078e0002 */
[----:B------:R-:W-:Y:S01]  /*dcf0*/  ULDC.64 UR8, c[0x0][0x2e0] ;  /* 0x0000b80000087ab9 */ /* 0x000fe20000000a00 */
[----:B0-----:R-:W-:Y:S01]  /*dd00*/  @P0 IMAD.HI.U32 R3, R2, R3, RZ ;  /* 0x0000000302030227 */ /* 0x001fe200078e00ff */
[----:B------:R-:W-:Y:S01]  /*dd10*/  UIMAD.WIDE.U32 UR4, UR42, UR8, UR4 ;  /* 0x000000082a0472a5 */ /* 0x000fe2000f8e0004 */
[----:B------:R-:W0:Y:S01]  /*dd20*/  S2R R10, SR_TID.X ;  /* 0x00000000000a7919 */ /* 0x000e220000002100 */
[----:B------:R-:W-:-:S02]  /*dd30*/  UIMAD UR6, UR7, UR8, URZ ;  /* 0x00000008070672a4 */ /* 0x000fc4000f8e023f */
[----:B--2---:R-:W-:Y:S02]  /*dd40*/  @P0 SHF.R.U32.HI R6, RZ, R0, R3 ;  /* 0x00000000ff060219 */ /* 0x004fe40000011603 */
[----:B------:R-:W-:Y:S01]  /*dd50*/  UIMAD UR6, UR42, UR9, UR6 ;  /* 0x000000092a0672a4 */ /* 0x000fe2000f8e0206 */
[----:B------:R-:W-:Y:S02]  /*dd60*/  IMAD.U32 R4, RZ, RZ, UR4 ;  /* 0x00000004ff047e24 */ /* 0x000fe4000f8e00ff */
        /* <DEDUP_REMOVED lines=24> */
[----:B------:R-:W-:Y:S02]  /*def0*/  LOP3.LUT R10, R10, 0x7f, RZ, 0xc0, !PT ;  /* 0x0000007f0a0a7812 */ /* 0x000fe400078ec0ff */
[----:B------:R-:W-:Y:S02]  /*df00*/  ISETP.GE.AND P0, PT, R9, UR6, PT ;  /* 0x0000000609007c0c */ /* 0x000fe4000bf06270 */
[----:B------:R-:W-:-:S02]  /*df10*/  LEA.HI.X R2, R2, UR5, R3, 0x1, P1 ;  /* 0x0000000502027c11 */ /* 0x000fc400088f0c03 */
[----:B------:R-:W-:Y:S01]  /*df20*/  SHF.R.U32.HI R10, RZ, 0x3, R10 ;  /* 0x00000003ff0a7819 */ /* 0x000fe2000001160a */
[----:B-1----:R-:W-:Y:S08]  /*df30*/  BRA.DIV UR4, `(.L_x_7451) ;  /* 0x00000042048c7947 */ /* 0x002ff0000b800000 */
[----:B------:R-:W0:Y:S01]  /*df40*/  SHFL.IDX PT, R6, R0, RZ, 0x181f ;  /* 0x00181fff00067589 */ /* 0x000e2200000e0000 */
[----:B------:R-:W-:Y:S01]  /*df50*/  IMAD.U32 R4, RZ, RZ, UR39 ;  /* 0x00000027ff047e24 */ /* 0x000fe2000f8e00ff */
[----:B------:R-:W-:Y:S02]  /*df60*/  ULDC UR4, c[0x0][0x288] ;  /* 0x0000a20000047ab9 */ /* 0x000fe40000000800 */
        /* <DEDUP_REMOVED lines=27> */
.L_x_7567:
        /* <DEDUP_REMOVED lines=10> */
.L_x_7452:
        /* <DEDUP_REMOVED lines=18> */
.L_x_7568:
[----:B------:R-:W-:Y:S05]  /*e2e0*/  BSYNC B0 ;  /* 0x0000000000007941 */ /* 0x000fea0003800000 */
.L_x_7453:
[----:B------:R-:W2:Y:S01]  /*e2f0*/  LDL R2, [R1+0x8] ;  /* 0x0000080001027983 */ /* 0x000ea20000100800 */
[----:B------:R-:W-:Y:S01]  /*e300*/  BSSY B0, `(.L_x_7455) ;  /* 0x0000095000007945 */ /* 0x000fe20003800000 */
[----:B--2---:R-:W-:-:S13]  /*e310*/  ISETP.NE.AND P0, PT, R2, RZ, PT ;  /* 0x000000ff0200720c */ /* 0x004fda0003f05270 */
[----:B------:R-:W-:Y:S05]  /*e320*/  @!P0 BRA `(.L_x_7456) ;  /* 0x0000000800488947 */ /* 0x000fea0003800000 */
[----:B------:R-:W2:Y:S01]  /*e330*/  LDL R3, [R1] ;  /* 0x0000000001037983 */ /* 0x000ea20000100800 */
        /* <DEDUP_REMOVED lines=8> */
.L_x_7569:
[----:B------:R-:W-:Y:S05]  /*e3c0*/  BSYNC B1 ;  /* 0x0000000000017941 */ /* 0x000fea0003800000 */
.L_x_7457:
        /* <DEDUP_REMOVED lines=9> */
.L_x_7460:
[----:B------:R-:W-:Y:S05]  /*e460*/  BSYNC B1 ;  /* 0x0000000000017941 */ /* 0x000fea0003800000 */
.L_x_7459:
        /* <DEDUP_REMOVED lines=11> */
.L_x_7461:
        /* <DEDUP_REMOVED lines=15> */
.L_x_7462:
        /* <DEDUP_REMOVED lines=15> */
.L_x_7463:
        /* <DEDUP_REMOVED lines=15> */
.L_x_7464:
        /* <DEDUP_REMOVED lines=15> */
.L_x_7465:
        /* <DEDUP_REMOVED lines=15> */
.L_x_7466:
        /* <DEDUP_REMOVED lines=15> */
.L_x_7467:
        /* <DEDUP_REMOVED lines=15> */
.L_x_7468:
        /* <DEDUP_REMOVED lines=10> */
.L_x_7456:
[----:B------:R-:W-:Y:S05]  /*ec50*/  BSYNC B0 ;  /* 0x0000000000007941 */ /* 0x000fea0003800000 */
.L_x_7455:
        /* <DEDUP_REMOVED lines=21> */
[----:B------:R-:W2:Y:S01]  /*edb0*/  LDL R4, [R1+0xc] ;  /* 0x00000c0001047983 */ /* 0x000ea20000100800 */
[----:B------:R-:W-:Y:S01]  /*edc0*/  IMAD.MOV.U32 R0, RZ, RZ, R6 ;  /* 0x000000ffff007224 */ /* 0x000fe200078e0006 */
        /* <DEDUP_REMOVED lines=9> */
[----:B------:R-:W-:Y:S02]  /*ee60*/  @P0 SHF.R.U32.HI R2, RZ, R3, R4 ;  /* 0x00000003ff020219 */ /* 0x000fe40000011604 */
[----:B------:R-:W1:Y:S03]  /*ee70*/  LDC.64 R4, c[0x0][0x418] ;  /* 0x00010600ff047b82 */ /* 0x000e660000000a00 */
[----:B------:R-:W-:-:S04]  /*ee80*/  IMAD.MOV R3, RZ, RZ, -R2 ;  /* 0x000000ffff037224 */ /* 0x000fc800078e0a02 */
[----:B------:R-:W-:Y:S01]  /*ee90*/  IMAD R0, R0, R3, R6 ;  /* 0x0000000300007224 */ /* 0x000fe200078e0206 */
[----:B------:R-:W-:-:S03]  /*eea0*/  SHF.R.S32.HI R3, RZ, 0x1f, R2 ;  /* 0x0000001fff037819 */ /* 0x000fc60000011402 */
[----:B------:R-:W-:-:S03]  /*eeb0*/  IMAD.WIDE.U32 R2, R19, UR4, R2 ;  /* 0x0000000413027c25 */ /* 0x000fc6000f8e0002 */
[----:B-1----:R-:W-:Y:S01]  /*eec0*/  LEA R4, P0, R2, R4, 0x2 ;  /* 0x0000000402047211 */ /* 0x002fe200078010ff */
[----:B--2---:R-:W-:-:S04]  /*eed0*/  IMAD R7, R7, UR4, RZ ;  /* 0x0000000407077c24 */ /* 0x004fc8000f8e02ff */
[----:B------:R-:W-:-:S04]  /*eee0*/  IMAD R7, R19, UR5, R7 ;  /* 0x0000000513077c24 */ /* 0x000fc8000f8e0207 */
[----:B------:R-:W-:-:S05]  /*eef0*/  IMAD.IADD R7, R7, 0x1, R3 ;  /* 0x0000000107077824 */ /* 0x000fca00078e0203 */
[----:B------:R-:W-:-:S05]  /*ef00*/  LEA.HI.X R5, R2, R5, R7, 0x2, P0 ;  /* 0x0000000502057211 */ /* 0x000fca00000f1407 */
[----:B------:R1:W5:Y:S02]  /*ef10*/  LDG.E R16, desc[UR46][R4.64] ;  /* 0x0000002e04107981 */ /* 0x000364000c1e1900 */
.L_x_7473:
[----:B------:R-:W2:Y:S01]  /*ef20*/  S2R R2, SR_TID.X ;  /* 0x0000000000027919 */ /* 0x000ea20000002100 */
[----:B-1----:R-:W-:Y:S01]  /*ef30*/  SHF.L.U32 R4, R8, 0x1f, RZ ;  /* 0x0000001f08047819 */ /* 0x002fe200000006ff */
[----:B------:R-:W-:Y:S01]  /*ef40*/  BSSY B1, `(.L_x_7474) ;  /* 0x0000006000017945 */ /* 0x000fe20003800000 */
[----:B--2---:R-:W-:Y:S01]  /*ef50*/  LOP3.LUT R3, R2, 0x7f, RZ, 0xc0, !PT ;  /* 0x0000007f02037812 */ /* 0x004fe200078ec0ff */
[----:B------:R-:W-:-:S03]  /*ef60*/  IMAD R2, R18, 0x8, R17 ;  /* 0x0000000812027824 */ /* 0x000fc600078e0211 */
[----:B------:R-:W-:Y:S01]  /*ef70*/  ISETP.NE.AND P1, PT, R3, RZ, PT ;  /* 0x000000ff0300720c */ /* 0x000fe20003f25270 */
[----:B------:R-:W1:Y:S02]  /*ef80*/  SYNCS.PHASECHK.TRANS64.TRYWAIT P0, [R2+URZ+0x28c40], R4 ;  /* 0x028c4004020075a7 */ /* 0x000e64000800017f */
[----:B-1----:R-:W-:Y:S10]  /*ef90*/  @!P0 BRA `(.L_x_7475) ;  /* 0x0000003400d08947 */ /* 0x002ff40003800000 */
.L_x_7570:
[----:B------:R-:W-:Y:S05]  /*efa0*/  BSYNC B1 ;  /* 0x0000000000017941 */ /* 0x000fea0003800000 */
.L_x_7474:
        /* <DEDUP_REMOVED lines=9> */
.L_x_7477:
[----:B------:R-:W-:Y:S05]  /*f040*/  BSYNC B1 ;  /* 0x0000000000017941 */ /* 0x000fea0003800000 */
.L_x_7476:
[----:B------:R-:W-:Y:S01]  /*f050*/  IMAD.SHL.U32 R3, R0, 0x40, RZ ;  /* 0x0000004000037824 */ /* 0x000fe200078e00ff */
[----:B------:R-:W-:Y:S01]  /*f060*/  UIADD3 UR4, UP0, UR44, 0x370, URZ ;  /* 0x000003702c047890 */ /* 0x000fe2000ff1e03f */
[----:B------:R-:W-:Y:S01]  /*f070*/  IMAD.MOV.U32 R7, RZ, RZ, RZ ;  /* 0x000000ffff077224 */ /* 0x000fe200078e00ff */
[----:B------:R-:W-:Y:S01]  /*f080*/  PLOP3.LUT P0, PT, PT, PT, PT, 0x80, 0x0 ;  /* 0x000000000000781c */ /* 0x000fe20003f0f070 */
[----:B------:R-:W-:Y:S01]  /*f090*/  IMAD R0, R18, 0x2000, R17 ;  /* 0x0000200012007824 */ /* 0x000fe200078e0211 */
[----:B------:R-:W-:Y:S01]  /*f0a0*/  R2UR UR11, R3 ;  /* 0x00000000030b72ca */ /* 0x000fe200000e0000 */
[----:B------:R-:W-:Y:S01]  /*f0b0*/  VIADD R5, R2, 0x28c30 ;  /* 0x00028c3002057836 */ /* 0x000fe20000000000 */
[----:B------:R-:W-:Y:S01]  /*f0c0*/  R2UR UR10, R7 ;  /* 0x00000000070a72ca */ /* 0x000fe200000e0000 */
[----:B------:R-:W-:Y:S01]  /*f0d0*/  VIADD R0, R0, 0x22400 ;  /* 0x0002240000007836 */ /* 0x000fe20000000000 */
[----:B------:R-:W-:Y:S01]  /*f0e0*/  UIADD3.X UR5, URZ, UR45, URZ, UP0, !UPT ;  /* 0x0000002d3f057290 */ /* 0x000fe200087fe43f */
[----:B------:R-:W-:Y:S01]  /*f0f0*/  UMOV UR6, 0x0 ;  /* 0x0000000000067882 */ /* 0x000fe20000000000 */
[----:B------:R-:W-:-:S11]  /*f100*/  UMOV UR7, 0x14f00000 ;  /* 0x14f0000000077882 */ /* 0x000fd60000000000 */
.L_x_7478:
        /* <DEDUP_REMOVED lines=12> */
.L_x_7571:
[----:B------:R-:W-:Y:S05]  /*f1d0*/  BSYNC B1 ;  /* 0x0000000000017941 */ /* 0x000fea0003800000 */
.L_x_7479:
[----:B------:R-:W-:Y:S01]  /*f1e0*/  BSSY B1, `(.L_x_7481) ;  /* 0x000000b000017945 */ /* 0x000fe20003800000 */
[----:B0-----:R-:W-:Y:S02]  /*f1f0*/  IMAD.MOV.U32 R8, RZ, RZ, 0x0 ;  /* 0x00000000ff087424 */ /* 0x001fe400078e00ff */
        /* <DEDUP_REMOVED lines=9> */
.L_x_7482:
[----:B------:R-:W-:Y:S05]  /*f290*/  BSYNC B1 ;  /* 0x0000000000017941 */ /* 0x000fea0003800000 */
.L_x_7481:
[----:B------:R-:W-:Y:S01]  /*f2a0*/  R2UR UR10, R7 ;  /* 0x00000000070a72ca */ /* 0x000fe200000e0000 */
[----:B------:R-:W-:Y:S01]  /*f2b0*/  IMAD R0, R18, 0x10000, R17 ;  /* 0x0001000012007824 */ /* 0x000fe200078e0211 */
[----:B------:R-:W-:Y:S01]  /*f2c0*/  R2UR UR6, R8 ;  /* 0x00000000080672ca */ /* 0x000fe200000e0000 */
[----:B------:R-:W-:Y:S01]  /*f2d0*/  UIADD3 UR4, UP0, UR44, 0x470, URZ ;  /* 0x000004702c047890 */ /* 0x000fe2000ff1e03f */
[----:B------:R-:W-:Y:S01]  /*f2e0*/  R2UR UR7, R9 ;  /* 0x00000000090772ca */ /* 0x000fe200000e0000 */
[----:B-12---:R-:W-:Y:S01]  /*f2f0*/  VIADD R2, R2, 0x28c50 ;  /* 0x00028c5002027836 */ /* 0x006fe20000000000 */
[----:B------:R-:W-:Y:S01]  /*f300*/  R2UR UR11, R3 ;  /* 0x00000000030b72ca */ /* 0x000fe200000e0000 */
[----:B------:R-:W-:Y:S01]  /*f310*/  VIADD R4, R0, 0x400 ;  /* 0x0000040000047836 */ /* 0x000fe20000000000 */
[----:B------:R-:W-:Y:S01]  /*f320*/  PLOP3.LUT P0, PT, PT, PT, PT, 0x80, 0x0 ;  /* 0x000000000000781c */ /* 0x000fe20003f0f070 */
[----:B------:R-:W-:-:S12]  /*f330*/  UIADD3.X UR5, URZ, UR45, URZ, UP0, !UPT ;  /* 0x0000002d3f057290 */ /* 0x000fd800087fe43f */
.L_x_7483:
        /* <DEDUP_REMOVED lines=13> */
[----:B------:R-:W-:Y:S02]  /*f410*/  R2UR UR11, R3 ;  /* 0x00000000030b72ca */ /* 0x000fe400000e0000 */
[----:B------:R-:W-:-:S13]  /*f420*/  PLOP3.LUT P0, PT, PT, PT, PT, 0x80, 0x0 ;  /* 0x000000000000781c */ /* 0x000fda0003f0f070 */
.L_x_7484:
        /* <DEDUP_REMOVED lines=15> */
.L_x_7485:
        /* <DEDUP_REMOVED lines=15> */
.L_x_7486:
        /* <DEDUP_REMOVED lines=15> */
.L_x_7487:
        /* <DEDUP_REMOVED lines=15> */
.L_x_7488:
        /* <DEDUP_REMOVED lines=15> */
.L_x_7489:
        /* <DEDUP_REMOVED lines=15> */
.L_x_7490:
        /* <DEDUP_REMOVED lines=8> */
[----:B-1----:R-:W-:Y:S05]  /*fa50*/  @P0 BRA.U.ANY `(.L_x_7490) ;  /* 0xfffffffd00dc0947 */ /* 0x002fea000393ffff */
.L_x_7472:
[----:B------:R-:W-:Y:S05]  /*fa60*/  BSYNC B0 ;  /* 0x0000000000007941 */ /* 0x000fea0003800000 */
.L_x_7471:
[----:B------:R-:W-:-:S06]  /*fa70*/  UIADD3 UR4, UR38, -0x3, URZ ;  /* 0xfffffffd26047890 */ /* 0x000fcc000fffe03f */
[----:B------:R-:W-:-:S07]  /*fa80*/  IMAD.U32 R0, RZ, RZ, UR4 ;  /* 0x00000004ff007e24 */ /* 0x000fce000f8e00ff */
.L_x_7470:
[----:B------:R-:W-:Y:S01]  /*fa90*/  ISETP.NE.AND P0, PT, R6, RZ, PT ;  /* 0x000000ff0600720c */ /* 0x000fe20003f05270 */
[----:B------:R-:W-:-:S12]  /*faa0*/  BSSY B0, `(.L_x_7469) ;  /* 0x00001b2000007945 */ /* 0x000fd80003800000 */
[----:B------:R-:W-:Y:S05]  /*fab0*/  @!P0 BRA `(.L_x_7491) ;  /* 0x0000001800c08947 */ /* 0x000fea0003800000 */
.L_x_7532:
        /* <DEDUP_REMOVED lines=34> */
.L_x_7494:
        /* <DEDUP_REMOVED lines=8> */
.L_x_7572:
[----:B------:R-:W-:Y:S05]  /*fd60*/  BSYNC B2 ;  /* 0x0000000000027941 */ /* 0x000fea0003800000 */
.L_x_7495:
        /* <DEDUP_REMOVED lines=9> */
.L_x_7498:
[----:B------:R-:W-:Y:S05]  /*fe00*/  BSYNC B2 ;  /* 0x0000000000027941 */ /* 0x000fea0003800000 */
.L_x_7497:
        /* <DEDUP_REMOVED lines=11> */
.L_x_7499:
        /* <DEDUP_REMOVED lines=13> */
.L_x_7573:
[----:B------:R-:W-:Y:S05]  /*ff90*/  BSYNC B2 ;  /* 0x0000000000027941 */ /* 0x000fea0003800000 */
.L_x_7500:
        /* <DEDUP_REMOVED lines=11> */
.L_x_7503:
[----:B------:R-:W-:Y:S05]  /*10050*/  BSYNC B2 ;  /* 0x0000000000027941 */ /* 0x000fea0003800000 */
.L_x_7502:
        /* <DEDUP_REMOVED lines=9> */
.L_x_7504:
        /* <DEDUP_REMOVED lines=15> */
.L_x_7505:
        /* <DEDUP_REMOVED lines=15> */
.L_x_7506:
        /* <DEDUP_REMOVED lines=15> */
.L_x_7507:
        /* <DEDUP_REMOVED lines=15> */
.L_x_7508:
        /* <DEDUP_REMOVED lines=15> */
.L_x_7509:
        /* <DEDUP_REMOVED lines=15> */
.L_x_7510:
        /* <DEDUP_REMOVED lines=15> */
.L_x_7511:
        /* <DEDUP_REMOVED lines=10> */
.L_x_7493:
[----:B------:R-:W-:Y:S05]  /*10820*/  BSYNC B1 ;  /* 0x0000000000017941 */ /* 0x000fea0003800000 */
.L_x_7492:
[----:B------:R-:W2:Y:S01]  /*10830*/  LDL R2, [R1+0x8] ;  /* 0x0000080001027983 */ /* 0x000ea20000100800 */
[----:B------:R-:W-:Y:S01]  /*10840*/  VIADD R7, R7, 0x1 ;  /* 0x0000000107077836 */ /* 0x000fe20000000000 */
[----:B------:R-:W-:Y:S04]  /*10850*/  BSSY B1, `(.L_x_7512) ;  /* 0x00000d3000017945 */ /* 0x000fe80003800000 */
[----:B------:R-:W-:-:S04]  /*10860*/  ISETP.NE.AND P0, PT, R7, 0x2, PT ;  /* 0x000000020700780c */ /* 0x000fc80003f05270 */
[----:B------:R-:W-:Y:S02]  /*10870*/  SEL R3, RZ, 0x1, P0 ;  /* 0x00000001ff037807 */ /* 0x000fe40000000000 */
[----:B------:R-:W-:Y:S02]  /*10880*/  SEL R18, R7, RZ, P0 ;  /* 0x000000ff07127207 */ /* 0x000fe40000000000 */
[----:B0-----:R-:W-:-:S05]  /*10890*/  LOP3.LUT R8, R6, R3, RZ, 0x3c, !PT ;  /* 0x0000000306087212 */ /* 0x001fca00078e3cff */
[----:B------:R0:W-:Y:S01]  /*108a0*/  STL [R1], R8 ;  /* 0x0000000801007387 */ /* 0x0001e20000100800 */
[----:B--2---:R-:W-:-:S13]  /*108b0*/  ISETP.NE.AND P2, PT, R2, RZ, PT ;  /* 0x000000ff0200720c */ /* 0x004fda0003f45270 */
[----:B0-----:R-:W-:Y:S05]  /*108c0*/  @!P2 BRA `(.L_x_7513) ;  /* 0x0000000c002ca947 */ /* 0x001fea0003800000 */
        /* <DEDUP_REMOVED lines=23> */
.L_x_7514:
        /* <DEDUP_REMOVED lines=8> */
.L_x_7574:
[----:B------:R-:W-:Y:S05]  /*10ac0*/  BSYNC B2 ;  /* 0x0000000000027941 */ /* 0x000fea0003800000 */
.L_x_7515:
        /* <DEDUP_REMOVED lines=9> */
.L_x_7518:
[----:B------:R-:W-:Y:S05]  /*10b60*/  BSYNC B2 ;  /* 0x0000000000027941 */ /* 0x000fea0003800000 */
.L_x_7517:
        /* <DEDUP_REMOVED lines=11> */
.L_x_7519:
        /* <DEDUP_REMOVED lines=13> */
.L_x_7575:
[----:B------:R-:W-:Y:S05]  /*10cf0*/  BSYNC B2 ;  /* 0x0000000000027941 */ /* 0x000fea0003800000 */
.L_x_7520:
        /* <DEDUP_REMOVED lines=11> */
.L_x_7523:
[----:B------:R-:W-:Y:S05]  /*10db0*/  BSYNC B2 ;  /* 0x0000000000027941 */ /* 0x000fea0003800000 */
.L_x_7522:
        /* <DEDUP_REMOVED lines=9> */
.L_x_7524:
        /* <DEDUP_REMOVED lines=15> */
.L_x_7525:
        /* <DEDUP_REMOVED lines=15> */
.L_x_7526:
        /* <DEDUP_REMOVED lines=15> */
.L_x_7527:
        /* <DEDUP_REMOVED lines=15> */
.L_x_7528:
        /* <DEDUP_REMOVED lines=15> */
.L_x_7529:
        /* <DEDUP_REMOVED lines=15> */
.L_x_7530:
        /* <DEDUP_REMOVED lines=15> */
.L_x_7531:
        /* <DEDUP_REMOVED lines=10> */
.L_x_7513:
[----:B------:R-:W-:Y:S05]  /*11580*/  BSYNC B1 ;  /* 0x0000000000017941 */ /* 0x000fea0003800000 */
.L_x_7512:
[C---:B------:R-:W-:Y:S01]  /*11590*/  ISETP.GT.AND P0, PT, R0.reuse, 0x1, PT ;  /* 0x000000010000780c */ /* 0x040fe20003f04270 */
[----:B------:R-:W-:-:S12]  /*115a0*/  VIADD R0, R0, 0xfffffffe ;  /* 0xfffffffe00007836 */ /* 0x000fd80000000000 */
[----:B------:R-:W-:Y:S05]  /*115b0*/  @P0 BRA `(.L_x_7532) ;  /* 0xffffffe400400947 */ /* 0x000fea000383ffff */
.L_x_7491:
[----:B------:R-:W-:Y:S05]  /*115c0*/  BSYNC B0 ;  /* 0x0000000000007941 */ /* 0x000fea0003800000 */
.L_x_7469:
        /* <DEDUP_REMOVED lines=24> */
.L_x_7534:
[----:B------:R-:W-:Y:S05]  /*11750*/  BSYNC B0 ;  /* 0x0000000000007941 */ /* 0x000fea0003800000 */
.L_x_7533:
[----:B------:R-:W-:-:S07]  /*11760*/  SEL R18, R18, RZ, P0 ;  /* 0x000000ff12127207 */ /* 0x000fce0000000000 */
.L_x_7437:
[----:B------:R-:W-:Y:S05]  /*11770*/  BSYNC B7 ;  /* 0x0000000000077941 */ /* 0x000fea0003800000 */
.L_x_7435:
[----:B-12---:R-:W2:Y:S04]  /*11780*/  LDL R0, [R1+0x20] ;  /* 0x0000200001007983 */ /* 0x006ea80000100800 */
[----:B0-----:R0:W5:Y:S01]  /*11790*/  LDL R2, [R1+0x10] ;  /* 0x0000100001027983 */ /* 0x0011620000100800 */
        /* <DEDUP_REMOVED lines=12> */
.L_x_7535:
[----:B------:R-:W-:-:S03]  /*11860*/  UMOV UR4, 0xffffffff ;  /* 0xffffffff00047882 */ /* 0x000fc60000000000 */
[----:B------:R-:W-:Y:S05]  /*11870*/  BRA.DIV UR4, `(.L_x_7537) ;  /* 0x0000001204107947 */ /* 0x000fea000b800000 */
[----:B-----5:R0:W1:Y:S02]  /*11880*/  SHFL.IDX PT, R14, R2, RZ, 0x1f ;  /* 0x00001fff020e7589 */ /* 0x02006400000e0000 */
.L_x_7578:
        /* <DEDUP_REMOVED lines=8> */
.L_x_7536:
[----:B------:R-:W3:Y:S01]  /*11910*/  LDL R0, [R1+0x10] ;  /* 0x0000100001007983 */ /* 0x000ee20000100800 */
[----:B------:R-:W-:Y:S02]  /*11920*/  ULDC UR4, c[0x0][0xc38] ;  /* 0x00030e0000047ab9 */ /* 0x000fe40000000800 */
[----:B---3--:R-:W-:-:S13]  /*11930*/  ISETP.GE.AND P0, PT, R0, UR4, PT ;  /* 0x0000000400007c0c */ /* 0x008fda000bf06270 */
[----:B------:R-:W-:Y:S05]  /*11940*/  @!P0 BRA `(.L_x_7538) ;  /* 0xffffffb000708947 */ /* 0x000fea000383ffff */
.L_x_7432:
[----:B-1----:R-:W3:Y:S01]  /*11950*/  LDL.LU R0, [R1+0x18] ;  /* 0x0000180001007983 */ /* 0x002ee20000300800 */
[----:B------:R-:W-:Y:S01]  /*11960*/  BSSY B0, `(.L_x_7539) ;  /* 0x000000b000007945 */ /* 0x000fe20003800000 */
[----:B------:R-:W1:Y:S01]  /*11970*/  S2R R5, SR_CgaCtaId ;  /* 0x0000000000057919 */ /* 0x000e620000008800 */
[----:B---3--:R-:W-:-:S05]  /*11980*/  VIADD R0, R0, 0x1 ;  /* 0x0000000100007836 */ /* 0x008fca0000000000 */
[----:B0-2---:R-:W-:-:S04]  /*11990*/  LEA.HI R2, R0, R0, RZ, 0x1 ;  /* 0x0000000000027211 */ /* 0x005fc800078f08ff */
[----:B------:R-:W-:-:S05]  /*119a0*/  LOP3.LUT R3, R2, 0xfffffffe, RZ, 0xc0, !PT ;  /* 0xfffffffe02037812 */ /* 0x000fca00078ec0ff */
[----:B------:R-:W-:Y:S01]  /*119b0*/  IMAD.IADD R3, R0, 0x1, -R3 ;  /* 0x0000000100037824 */ /* 0x000fe200078e0a03 */
[----:B------:R-:W-:-:S04]  /*119c0*/  MOV R0, 0x400 ;  /* 0x0000040000007802 */ /* 0x000fc80000000f00 */
[----:B-1----:R-:W-:Y:S02]  /*119d0*/  LEA R0, R5, R0, 0x18 ;  /* 0x0000000005007211 */ /* 0x002fe400078ec0ff */
[----:B------:R-:W-:-:S04]  /*119e0*/  SHF.L.U32 R3, R3, 0x1f, RZ ;  /* 0x0000001f03037819 */ /* 0x000fc800000006ff */
[----:B------:R-:W0:Y:S02]  /*119f0*/  SYNCS.PHASECHK.TRANS64.TRYWAIT P0, [R0+URZ+0x28c20], R3 ;  /* 0x028c2003000075a7 */ /* 0x000e24000800017f */
[----:B0-----:R-:W-:Y:S05]  /*11a00*/  @!P0 BRA `(.L_x_7540) ;  /* 0x0000000c00d48947 */ /* 0x001fea0003800000 */
.L_x_7579:
[----:B------:R-:W-:Y:S05]  /*11a10*/  BSYNC B0 ;  /* 0x0000000000007941 */ /* 0x000fea0003800000 */
.L_x_7539:
[----:B------:R-:W-:-:S03]  /*11a20*/  UMOV UR4, 0xffffffff ;  /* 0xffffffff00047882 */ /* 0x000fc60000000000 */
[----:B------:R-:W-:Y:S05]  /*11a30*/  BRA.DIV UR4, `(.L_x_7541) ;  /* 0x0000000e04dc7947 */ /* 0x000fea000b800000 */
[----:B------:R-:W1:Y:S02]  /*11a40*/  S2R R2, SR_TID.X ;  /* 0x0000000000027919 */ /* 0x000e640000002100 */
[----:B-1----:R-:W-:-:S04]  /*11a50*/  SHF.R.U32.HI R2, RZ, 0x5, R2 ;  /* 0x00000005ff027819 */ /* 0x002fc80000011602 */
[----:B------:R-:W-:-:S05]  /*11a60*/  LOP3.LUT R2, R2, 0x3, RZ, 0xc0, !PT ;  /* 0x0000000302027812 */ /* 0x000fca00078ec0ff */
[----:B------:R1:W2:Y:S02]  /*11a70*/  SHFL.IDX PT, R14, R2, RZ, 0x1f ;  /* 0x00001fff020e7589 */ /* 0x0002a400000e0000 */
.L_x_7582:
[----:B--2---:R-:W-:Y:S01]  /*11a80*/  ISETP.NE.AND P0, PT, R14, RZ, PT ;  /* 0x000000ff0e00720c */ /* 0x004fe20003f05270 */
[----:B------:R-:W-:-:S12]  /*11a90*/  BSSY B0, `(.L_x_7542) ;  /* 0x0000025000007945 */ /* 0x000fd80003800000 */
[----:B------:R-:W-:Y:S05]  /*11aa0*/  @P0 BRA `(.L_x_7543) ;  /* 0x00000000008c0947 */ /* 0x000fea0003800000 */
[----:B------:R-:W-:-:S03]  /*11ab0*/  UMOV UR4, 0xffffffff ;  /* 0xffffffff00047882 */ /* 0x000fc60000000000 */
[----:B------:R-:W-:Y:S05]  /*11ac0*/  BRA.DIV UR4, `(.L_x_7544) ;  /* 0x0000000e04ec7947 */ /* 0x000fea000b800000 */
[----:B------:R-:W-:-:S13]  /*11ad0*/  ELECT P6, URZ, PT ;  /* 0x00000000003f782f */ /* 0x000fda00038c0000 */
.L_x_7585:
[----:B------:R-:W-:Y:S05]  /*11ae0*/  @!P6 BRA `(.L_x_7543) ;  /* 0x00000000007ce947 */ /* 0x000fea0003800000 */
[----:B------:R-:W-:-:S06]  /*11af0*/  ULOP3.LUT UR4, UR40, 0x2, URZ, 0xfc, !UPT ;  /* 0x0000000228047892 */ /* 0x000fcc000f8efc3f */
[----:B-1----:R-:W-:-:S05]  /*11b00*/  IMAD.U32 R2, RZ, RZ, UR4 ;  /* 0x00000004ff027e24 */ /* 0x002fca000f8e00ff */
[----:B------:R-:W-:-:S13]  /*11b10*/  ISETP.NE.AND P2, PT, R2, 0x3, PT ;  /* 0x000000030200780c */ /* 0x000fda0003f45270 */
[----:B------:R-:W-:Y:S05]  /*11b20*/  @!P2 BRA `(.L_x_7545) ;  /* 0x000000000004a947 */ /* 0x000fea0003800000 */
[----:B------:R-:W-:Y:S01]  /*11b30*/  BPT.TRAP 0x1 ;  /* 0x000000040000795c */ /* 0x000fe20000300000 */
.L_x_7545:
        /* <DEDUP_REMOVED lines=13> */
.L_x_7586:
[----:B------:R-:W1:Y:S02]  /*11c10*/  SYNCS.PHASECHK.TRANS64.TRYWAIT P0, [R3+URZ], R2 ;  /* 0x00000002030075a7 */ /* 0x000e64000800017f */
[----:B-1----:R-:W-:Y:S05]  /*11c20*/  @!P0 BRA `(.L_x_7547) ;  /* 0x0000000c00c88947 */ /* 0x002fea0003800000 */
.L_x_7587:
[----:B------:R-:W-:Y:S05]  /*11c30*/  @!P2 BRA `(.L_x_7548) ;  /* 0x000000000004a947 */ /* 0x000fea0003800000 */
[----:B------:R-:W-:Y:S01]  /*11c40*/  BPT.TRAP 0x1 ;  /* 0x000000040000795c */ /* 0x000fe20000300000 */
.L_x_7548:
[----:B-1----:R-:W-:-:S04]  /*11c50*/  VIADD R3, R0, 0x28c60 ;  /* 0x00028c6000037836 */ /* 0x002fc80000000000 */
[----:B------:R-:W-:-:S04]  /*11c60*/  IMAD R18, R18, 0x8, R3 ;  /* 0x0000000812127824 */ /* 0x000fc800078e0203 */
[----:B------:R-:W1:Y:S02]  /*11c70*/  SYNCS.PHASECHK.TRANS64.TRYWAIT P0, [R18+URZ], R5 ;  /* 0x00000005120075a7 */ /* 0x000e64000800017f */
[----:B-1----:R-:W-:Y:S05]  /*11c80*/  @!P0 BRA `(.L_x_7549) ;  /* 0x0000000c00c48947 */ /* 0x002fea0003800000 */
.L_x_7588:
[----:B------:R-:W-:-:S07]  /*11c90*/  IMAD R3, R4, 0x8, R3 ;  /* 0x0000000804037824 */ /* 0x000fce00078e0203 */
.L_x_7550:
[----:B--2---:R2:W3:Y:S02]  /*11ca0*/  SYNCS.PHASECHK.TRANS64.TRYWAIT P0, [R3+URZ], R2 ;  /* 0x00000002030075a7 */ /* 0x0044e4000800017f */
[----:B---3--:R-:W-:Y:S05]  /*11cb0*/  @!P0 NANOSLEEP.SYNCS 0x989680 ;  /* 0x009896800000895d */ /* 0x008fea0003900000 */
[----:B------:R-:W3:Y:S02]  /*11cc0*/  @!P0 SYNCS.PHASECHK.TRANS64 P0, [R3+URZ], R2 ;  /* 0x00000002030085a7 */ /* 0x000ee4000800007f */
[----:B---3--:R-:W-:Y:S05]  /*11cd0*/  @!P0 BRA `(.L_x_7550) ;  /* 0xfffffffc00f08947 */ /* 0x008fea000383ffff */
.L_x_7543:
[----:B------:R-:W-:Y:S05]  /*11ce0*/  BSYNC B0 ;  /* 0x0000000000007941 */ /* 0x000fea0003800000 */
.L_x_7542:
[----:B------:R-:W-:Y:S05]  /*11cf0*/  EXIT ;  /* 0x000000000000794d */ /* 0x000fea0003800000 */
.L_x_7384:
[----:B0-----:R-:W-:-:S04]  /*11d00*/  IMAD.U32 R3, RZ, RZ, UR21 ;  /* 0x00000015ff037e24 */ /* 0x001fc8000f8e00ff */
[----:B------:R0:W1:Y:S03]  /*11d10*/  SYNCS.PHASECHK.TRANS64.TRYWAIT P1, [R3+URZ+0x28c50], R0 ;  /* 0x028c5000030075a7 */ /* 0x000066000802017f */
[----:B-1----:R-:W-:Y:S05]  /*11d20*/  @!P1 NANOSLEEP.SYNCS 0x989680 ;  /* 0x009896800000995d */ /* 0x002fea0003900000 */
[----:B------:R-:W1:Y:S02]  /*11d30*/  @!P1 SYNCS.PHASECHK.TRANS64 P1, [R3+URZ+0x28c50], R0 ;  /* 0x028c5000030095a7 */ /* 0x000e64000802007f */
[----:B-1----:R-:W-:Y:S05]  /*11d40*/  @!P1 BRA `(.L_x_7384) ;  /* 0xfffffffc00ec9947 */ /* 0x002fea000383ffff */
[----:B------:R-:W-:Y:S05]  /*11d50*/  BRA `(.L_x_7551) ;  /* 0xfffffefc00347947 */ /* 0x000fea000383ffff */
.L_x_7389:
[----:B-1----:R-:W-:-:S04]  /*11d60*/  IMAD.U32 R3, RZ, RZ, UR21 ;  /* 0x00000015ff037e24 */ /* 0x002fc8000f8e00ff */
[----:B------:R1:W2:Y:S03]  /*11d70*/  SYNCS.PHASECHK.TRANS64.TRYWAIT P1, [R3+URZ+0x28c50], R0 ;  /* 0x028c5000030075a7 */ /* 0x0002a6000802017f */
[----:B--2---:R-:W-:Y:S05]  /*11d80*/  @!P1 NANOSLEEP.SYNCS 0x989680 ;  /* 0x009896800000995d */ /* 0x004fea0003900000 */
[----:B------:R-:W2:Y:S02]  /*11d90*/  @!P1 SYNCS.PHASECHK.TRANS64 P1, [R3+URZ+0x28c50], R0 ;  /* 0x028c5000030095a7 */ /* 0x000ea4000802007f */
[----:B--2---:R-:W-:Y:S05]  /*11da0*/  @!P1 BRA `(.L_x_7389) ;  /* 0xfffffffc00ec9947 */ /* 0x004fea000383ffff */
[----:B------:R-:W-:Y:S05]  /*11db0*/  BRA `(.L_x_7388) ;  /* 0xffffff0800307947 */ /* 0x000fea000383ffff */
.L_x_7392:
[----:B0-----:R-:W-:-:S04]  /*11dc0*/  IMAD.U32 R3, RZ, RZ, UR43 ;  /* 0x0000002bff037e24 */ /* 0x001fc8000f8e00ff */
[----:B------:R0:W1:Y:S03]  /*11dd0*/  SYNCS.PHASECHK.TRANS64.TRYWAIT P1, [R3+URZ+0x28c00], R0 ;  /* 0x028c0000030075a7 */ /* 0x000066000802017f */
[----:B-1----:R-:W-:Y:S05]  /*11de0*/  @!P1 NANOSLEEP.SYNCS 0x989680 ;  /* 0x009896800000995d */ /* 0x002fea0003900000 */
[----:B------:R-:W1:Y:S02]  /*11df0*/  @!P1 SYNCS.PHASECHK.TRANS64 P1, [R3+URZ+0x28c00], R0 ;  /* 0x028c0000030095a7 */ /* 0x000e64000802007f */
[----:B-1----:R-:W-:Y:S05]  /*11e00*/  @!P1 BRA `(.L_x_7392) ;  /* 0xfffffffc00ec9947 */ /* 0x002fea000383ffff */
[----:B------:R-:W-:Y:S05]  /*11e10*/  BRA `(.L_x_7552) ;  /* 0xffffff1800c47947 */ /* 0x000fea000383ffff */
.L_x_7396:
[----:B--2---:R2:W3:Y:S02]  /*11e20*/  SYNCS.PHASECHK.TRANS64.TRYWAIT P1, [R7+URZ+0x28c30], R8 ;  /* 0x028c3008070075a7 */ /* 0x0044e4000802017f */
[----:B---3--:R-:W-:Y:S05]  /*11e30*/  @!P1 NANOSLEEP.SYNCS 0x989680 ;  /* 0x009896800000995d */ /* 0x008fea0003900000 */
[----:B------:R-:W3:Y:S02]  /*11e40*/  @!P1 SYNCS.PHASECHK.TRANS64 P1, [R7+URZ+0x28c30], R8 ;  /* 0x028c3008070095a7 */ /* 0x000ee4000802007f */
[----:B---3--:R-:W-:Y:S05]  /*11e50*/  @!P1 BRA `(.L_x_7396) ;  /* 0xfffffffc00f09947 */ /* 0x008fea000383ffff */
[----:B------:R-:W-:Y:S05]  /*11e60*/  BRA `(.L_x_7395) ;  /* 0xffffff1800e07947 */ /* 0x000fea000383ffff */
.L_x_7400:
[----:B--2---:R2:W3:Y:S02]  /*11e70*/  SYNCS.PHASECHK.TRANS64.TRYWAIT P3, [R7+URZ+0x28c50], R8 ;  /* 0x028c5008070075a7 */ /* 0x0044e4000806017f */
[----:B---3--:R-:W-:Y:S05]  /*11e80*/  @!P3 NANOSLEEP.SYNCS 0x989680 ;  /* 0x009896800000b95d */ /* 0x008fea0003900000 */
[----:B------:R-:W3:Y:S02]  /*11e90*/  @!P3 SYNCS.PHASECHK.TRANS64 P3, [R7+URZ+0x28c50], R8 ;  /* 0x028c50080700b5a7 */ /* 0x000ee4000806007f */
[----:B---3--:R-:W-:Y:S05]  /*11ea0*/  @!P3 BRA `(.L_x_7400) ;  /* 0xfffffffc00f0b947 */ /* 0x008fea000383ffff */
[----:B------:R-:W-:Y:S05]  /*11eb0*/  BRA `(.L_x_7399) ;  /* 0xffffff3000787947 */ /* 0x000fea000383ffff */
.L_x_7405:
[----:B--2---:R-:W-:-:S04]  /*11ec0*/  IMAD.U32 R6, RZ, RZ, UR26 ;  /* 0x0000001aff067e24 */ /* 0x004fc8000f8e00ff */
[----:B------:R2:W3:Y:S03]  /*11ed0*/  SYNCS.PHASECHK.TRANS64.TRYWAIT P3, [R6+URZ+0x28c30], R7 ;  /* 0x028c3007060075a7 */ /* 0x0004e6000806017f */
[----:B---3--:R-:W-:Y:S05]  /*11ee0*/  @!P3 NANOSLEEP.SYNCS 0x989680 ;  /* 0x009896800000b95d */ /* 0x008fea0003900000 */
[----:B------:R-:W3:Y:S02]  /*11ef0*/  @!P3 SYNCS.PHASECHK.TRANS64 P3, [R6+URZ+0x28c30], R7 ;  /* 0x028c30070600b5a7 */ /* 0x000ee4000806007f */
[----:B---3--:R-:W-:Y:S05]  /*11f00*/  @!P3 BRA `(.L_x_7405) ;  /* 0xfffffffc00ecb947 */ /* 0x008fea000383ffff */
[----:B------:R-:W-:Y:S05]  /*11f10*/  BRA `(.L_x_7404) ;  /* 0xffffff3400847947 */ /* 0x000fea000383ffff */
.L_x_7409:
[----:B--2---:R2:W3:Y:S02]  /*11f20*/  SYNCS.PHASECHK.TRANS64.TRYWAIT P3, [R178+URZ+0x28c50], R7 ;  /* 0x028c5007b20075a7 */ /* 0x0044e4000806017f */
[----:B---3--:R-:W-:Y:S05]  /*11f30*/  @!P3 NANOSLEEP.SYNCS 0x989680 ;  /* 0x009896800000b95d */ /* 0x008fea0003900000 */
[----:B------:R-:W3:Y:S02]  /*11f40*/  @!P3 SYNCS.PHASECHK.TRANS64 P3, [R178+URZ+0x28c50], R7 ;  /* 0x028c5007b200b5a7 */ /* 0x000ee4000806007f */
[----:B---3--:R-:W-:Y:S05]  /*11f50*/  @!P3 BRA `(.L_x_7409) ;  /* 0xfffffffc00f0b947 */ /* 0x008fea000383ffff */
[----:B------:R-:W-:Y:S05]  /*11f60*/  BRA `(.L_x_7408) ;  /* 0xffffff5000f87947 */ /* 0x000fea000383ffff */
.L_x_7415:
[----:B---3--:R-:W-:-:S04]  /*11f70*/  IMAD.U32 R6, RZ, RZ, UR24 ;  /* 0x00000018ff067e24 */ /* 0x008fc8000f8e00ff */
[----:B------:R3:W4:Y:S03]  /*11f80*/  SYNCS.PHASECHK.TRANS64.TRYWAIT P2, [R6+URZ+0x28c30], R7 ;  /* 0x028c3007060075a7 */ /* 0x000726000804017f */
[----:B----4-:R-:W-:Y:S05]  /*11f90*/  @!P2 NANOSLEEP.SYNCS 0x989680 ;  /* 0x009896800000a95d */ /* 0x010fea0003900000 */
[----:B------:R-:W4:Y:S02]  /*11fa0*/  @!P2 SYNCS.PHASECHK.TRANS64 P2, [R6+URZ+0x28c30], R7 ;  /* 0x028c30070600a5a7 */ /* 0x000f24000804007f */
[----:B----4-:R-:W-:Y:S05]  /*11fb0*/  @!P2 BRA `(.L_x_7415) ;  /* 0xfffffffc00eca947 */ /* 0x010fea000383ffff */
[----:B------:R-:W-:Y:S05]  /*11fc0*/  BRA `(.L_x_7414) ;  /* 0xffffff5400e47947 */ /* 0x000fea000383ffff */
.L_x_7419:
[----:B--2---:R2:W3:Y:S02]  /*11fd0*/  SYNCS.PHASECHK.TRANS64.TRYWAIT P2, [R170+URZ+0x28c50], R7 ;  /* 0x028c5007aa0075a7 */ /* 0x0044e4000804017f */
[----:B---3--:R-:W-:Y:S05]  /*11fe0*/  @!P2 NANOSLEEP.SYNCS 0x989680 ;  /* 0x009896800000a95d */ /* 0x008fea0003900000 */
[----:B------:R-:W3:Y:S02]  /*11ff0*/  @!P2 SYNCS.PHASECHK.TRANS64 P2, [R170+URZ+0x28c50], R7 ;  /* 0x028c5007aa00a5a7 */ /* 0x000ee4000804007f */
[----:B---3--:R-:W-:Y:S05]  /*12000*/  @!P2 BRA `(.L_x_7419) ;  /* 0xfffffffc00f0a947 */ /* 0x008fea000383ffff */
[----:B------:R-:W-:Y:S05]  /*12010*/  BRA `(.L_x_7418) ;  /* 0xffffff7000087947 */ /* 0x000fea000383ffff */
.L_x_7443:
[----:B------:R-:W-:Y:S02]  /*12020*/  IMAD.MOV.U32 R13, RZ, RZ, R4 ;  /* 0x000000ffff0d7224 */ /* 0x000fe400078e0004 */
[----:B------:R-:W-:Y:S02]  /*12030*/  IMAD.MOV.U32 R12, RZ, RZ, RZ ;  /* 0x000000ffff0c7224 */ /* 0x000fe400078e00ff */
[----:B------:R-:W-:Y:S02]  /*12040*/  IMAD.MOV.U32 R11, RZ, RZ, 0x1f ;  /* 0x0000001fff0b7424 */ /* 0x000fe400078e00ff */
[----:B------:R-:W-:-:S07]  /*12050*/  IMAD.MOV.U32 R15, RZ, RZ, -0x1 ;  /* 0xffffffffff0f7424 */ /* 0x000fce00078e00ff */
[----:B0-----:R-:W-:Y:S05]  /*12060*/  WARPSYNC.COLLECTIVE R15, `(.L_x_7553) ;  /* 0x000000000f087348 */ /* 0x001fea0003c00000 */
[----:B------:R1:W2:Y:S02]  /*12070*/  SHFL.IDX P6, R14, R13, R12, R11 ;  /* 0x0000000c0d0e7389 */ /* 0x0002a400000c000b */
[----:B012---:R-:W-:Y:S01]  /*12080*/  ENDCOLLECTIVE ;  /* 0x000000000000791b */ /* 0x007fe20003800000 */
.L_x_7553:
[----:B------:R-:W-:Y:S05]  /*12090*/  BRA `(.L_x_7554) ;  /* 0xffffffb4005c7947 */ /* 0x000fea000383ffff */
.L_x_7445:
[----:B------:R-:W-:Y:S01]  /*120a0*/  BSSY B0, `(.L_x_7555) ;  /* 0x0000006000007945 */ /* 0x000fe20003800000 */
[----:B------:R-:W-:-:S07]  /*120b0*/  IMAD.MOV.U32 R15, RZ, RZ, -0x1 ;  /* 0xffffffffff0f7424 */ /* 0x000fce00078e00ff */
[----:B0--3--:R-:W-:Y:S05]  /*120c0*/  WARPSYNC.COLLECTIVE R15, `(.L_x_7556) ;  /* 0x000000000f0c7348 */ /* 0x009fea0003c00000 */
[----:B------:R-:W-:Y:S02]  /*120d0*/  ELECT P6, UR62, PT ;  /* 0x00000000003e782f */ /* 0x000fe400038c0000 */
[----:B------:R-:W-:Y:S01]  /*120e0*/  MOV R14, UR62 ;  /* 0x0000003e000e7c02 */ /* 0x000fe20008000f00 */
[----:B0--3--:R-:W-:Y:S10]  /*120f0*/  ENDCOLLECTIVE ;  /* 0x000000000000791b */ /* 0x009ff40003800000 */
.L_x_7556:
[----:B------:R-:W-:Y:S05]  /*12100*/  BSYNC B0 ;  /* 0x0000000000007941 */ /* 0x000fea0003800000 */
.L_x_7555:
[----:B------:R-:W-:Y:S05]  /*12110*/  BRA `(.L_x_7557) ;  /* 0xffffffb400607947 */ /* 0x000fea000383ffff */
.L_x_7447:
[----:B0-----:R0:W1:Y:S02]  /*12120*/  SYNCS.PHASECHK.TRANS64.TRYWAIT P0, [R3+URZ+0x28c40], R0 ;  /* 0x028c4000030075a7 */ /* 0x001064000800017f */
[----:B-1----:R-:W-:Y:S05]  /*12130*/  @!P0 NANOSLEEP.SYNCS 0x989680 ;  /* 0x009896800000895d */ /* 0x002fea0003900000 */
[----:B------:R-:W1:Y:S02]  /*12140*/  @!P0 SYNCS.PHASECHK.TRANS64 P0, [R3+URZ+0x28c40], R0 ;  /* 0x028c4000030085a7 */ /* 0x000e64000800007f */
[----:B-1----:R-:W-:Y:S05]  /*12150*/  @!P0 BRA `(.L_x_7447) ;  /* 0xfffffffc00f08947 */ /* 0x002fea000383ffff */
[----:B------:R-:W-:Y:S05]  /*12160*/  BRA `(.L_x_7558) ;  /* 0xffffffb400c47947 */ /* 0x000fea000383ffff */
.L_x_7451:
        /* <DEDUP_REMOVED lines=8> */
.L_x_7559:
[----:B------:R-:W-:Y:S02]  /*121f0*/  IMAD R4, R4, 0x40, R10 ;  /* 0x0000004004047824 */ /* 0x000fe400078e020a */
[----:B------:R-:W-:Y:S02]  /*12200*/  IMAD.MOV.U32 R13, RZ, RZ, R0 ;  /* 0x000000ffff0d7224 */ /* 0x000fe400078e0000 */
[----:B------:R-:W-:-:S07]  /*12210*/  IMAD.MOV.U32 R5, RZ, RZ, R14 ;  /* 0x000000ffff057224 */ /* 0x000fce00078e000e */
[----:B------:R-:W-:Y:S05]  /*12220*/  WARPSYNC.COLLECTIVE R15, `(.L_x_7560) ;  /* 0x000000000f087348 */ /* 0x000fea0003c00000 */
[----:B------:R0:W1:Y:S02]  /*12230*/  SHFL.IDX P6, R14, R13, R12, R11 ;  /* 0x0000000c0d0e7389 */ /* 0x00006400000c000b */
[----:B01----:R-:W-:Y:S01]  /*12240*/  ENDCOLLECTIVE ;  /* 0x000000000000791b */ /* 0x003fe20003800000 */
.L_x_7560:
[----:B------:R-:W-:Y:S02]  /*12250*/  ULDC UR4, c[0x0][0x288] ;  /* 0x0000a20000047ab9 */ /* 0x000fe40000000800 */
[----:B------:R-:W-:-:S05]  /*12260*/  IMAD R3, R7, UR4, RZ ;  /* 0x0000000407037c24 */ /* 0x000fca000f8e02ff */
[----:B------:R-:W-:Y:S01]  /*12270*/  ISETP.GE.AND P1, PT, R4, R3, PT ;  /* 0x000000030400720c */ /* 0x000fe20003f26270 */
[----:B------:R-:W-:Y:S02]  /*12280*/  IMAD.MOV.U32 R13, RZ, RZ, R2 ;  /* 0x000000ffff0d7224 */ /* 0x000fe400078e0002 */
[----:B------:R-:W-:Y:S02]  /*12290*/  IMAD.MOV.U32 R12, RZ, RZ, 0x1 ;  /* 0x00000001ff0c7424 */ /* 0x000fe400078e00ff */
[----:B------:R-:W-:-:S08]  /*122a0*/  IMAD.MOV.U32 R6, RZ, RZ, R14 ;  /* 0x000000ffff067224 */ /* 0x000fd000078e000e */
[----:B------:R-:W-:Y:S05]  /*122b0*/  WARPSYNC.COLLECTIVE R15, `(.L_x_7561) ;  /* 0x000000000f087348 */ /* 0x000fea0003c00000 */
[----:B------:R0:W1:Y:S02]  /*122c0*/  SHFL.IDX P6, R14, R13, R12, R11 ;  /* 0x0000000c0d0e7389 */ /* 0x00006400000c000b */
[----:B01----:R-:W-:Y:S01]  /*122d0*/  ENDCOLLECTIVE ;  /* 0x000000000000791b */ /* 0x003fe20003800000 */
.L_x_7561:
        /* <DEDUP_REMOVED lines=14> */
.L_x_7562:
[----:B------:R-:W-:Y:S02]  /*123c0*/  IMAD.MOV.U32 R13, RZ, RZ, R2 ;  /* 0x000000ffff0d7224 */ /* 0x000fe400078e0002 */
[----:B------:R-:W-:Y:S02]  /*123d0*/  IMAD.MOV.U32 R12, RZ, RZ, 0x2 ;  /* 0x00000002ff0c7424 */ /* 0x000fe400078e00ff */
[----:B------:R-:W-:-:S07]  /*123e0*/  IMAD.MOV.U32 R6, RZ, RZ, R14 ;  /* 0x000000ffff067224 */ /* 0x000fce00078e000e */
[----:B------:R-:W-:Y:S05]  /*123f0*/  WARPSYNC.COLLECTIVE R15, `(.L_x_7563) ;  /* 0x000000000f087348 */ /* 0x000fea0003c00000 */
[----:B------:R0:W1:Y:S02]  /*12400*/  SHFL.IDX P6, R14, R13, R12, R11 ;  /* 0x0000000c0d0e7389 */ /* 0x00006400000c000b */
[----:B01----:R-:W-:Y:S01]  /*12410*/  ENDCOLLECTIVE ;  /* 0x000000000000791b */ /* 0x003fe20003800000 */
.L_x_7563:
        /* <DEDUP_REMOVED lines=14> */
.L_x_7564:
[----:B------:R-:W-:Y:S02]  /*12500*/  IMAD.MOV.U32 R13, RZ, RZ, R2 ;  /* 0x000000ffff0d7224 */ /* 0x000fe400078e0002 */
[----:B------:R-:W-:Y:S02]  /*12510*/  IMAD.MOV.U32 R12, RZ, RZ, 0x3 ;  /* 0x00000003ff0c7424 */ /* 0x000fe400078e00ff */
[----:B------:R-:W-:-:S07]  /*12520*/  IMAD.MOV.U32 R6, RZ, RZ, R14 ;  /* 0x000000ffff067224 */ /* 0x000fce00078e000e */
[----:B------:R-:W-:Y:S05]  /*12530*/  WARPSYNC.COLLECTIVE R15, `(.L_x_7565) ;  /* 0x000000000f087348 */ /* 0x000fea0003c00000 */
[----:B------:R0:W1:Y:S02]  /*12540*/  SHFL.IDX P6, R14, R13, R12, R11 ;  /* 0x0000000c0d0e7389 */ /* 0x00006400000c000b */
[----:B01----:R-:W-:Y:S01]  /*12550*/  ENDCOLLECTIVE ;  /* 0x000000000000791b */ /* 0x003fe20003800000 */
.L_x_7565:
        /* <DEDUP_REMOVED lines=12> */
.L_x_7566:
[----:B------:R-:W-:Y:S01]  /*12620*/  IMAD.MOV.U32 R0, RZ, RZ, R14 ;  /* 0x000000ffff007224 */ /* 0x000fe200078e000e */
[----:B------:R-:W-:Y:S06]  /*12630*/  BRA `(.L_x_7567) ;  /* 0xffffffb800b87947 */ /* 0x000fec000383ffff */
.L_x_7454:
[----:B0-----:R0:W1:Y:S02]  /*12640*/  SYNCS.PHASECHK.TRANS64.TRYWAIT P0, [R17+URZ+0x28c20], R0 ;  /* 0x028c2000110075a7 */ /* 0x001064000800017f */
[----:B-1----:R-:W-:Y:S05]  /*12650*/  @!P0 NANOSLEEP.SYNCS 0x989680 ;  /* 0x009896800000895d */ /* 0x002fea0003900000 */
[----:B------:R-:W1:Y:S02]  /*12660*/  @!P0 SYNCS.PHASECHK.TRANS64 P0, [R17+URZ+0x28c20], R0 ;  /* 0x028c2000110085a7 */ /* 0x000e64000800007f */
[----:B-1----:R-:W-:Y:S05]  /*12670*/  @!P0 BRA `(.L_x_7454) ;  /* 0xfffffffc00f08947 */ /* 0x002fea000383ffff */
[----:B------:R-:W-:Y:S05]  /*12680*/  BRA `(.L_x_7568) ;  /* 0xffffffbc00147947 */ /* 0x000fea000383ffff */
.L_x_7458:
[----:B0-----:R0:W1:Y:S02]  /*12690*/  SYNCS.PHASECHK.TRANS64.TRYWAIT P0, [R0+URZ+0x28c60], R3 ;  /* 0x028c6003000075a7 */ /* 0x001064000800017f */
[----:B-1----:R-:W-:Y:S05]  /*126a0*/  @!P0 NANOSLEEP.SYNCS 0x989680 ;  /* 0x009896800000895d */ /* 0x002fea0003900000 */
[----:B------:R-:W1:Y:S02]  /*126b0*/  @!P0 SYNCS.PHASECHK.TRANS64 P0, [R0+URZ+0x28c60], R3 ;  /* 0x028c6003000085a7 */ /* 0x000e64000800007f */
[----:B-1----:R-:W-:Y:S05]  /*126c0*/  @!P0 BRA `(.L_x_7458) ;  /* 0xfffffffc00f08947 */ /* 0x002fea000383ffff */
[----:B------:R-:W-:Y:S05]  /*126d0*/  BRA `(.L_x_7569) ;  /* 0xffffffbc00387947 */ /* 0x000fea000383ffff */
.L_x_7475:
[----:B-1----:R1:W2:Y:S02]  /*126e0*/  SYNCS.PHASECHK.TRANS64.TRYWAIT P0, [R2+URZ+0x28c40], R4 ;  /* 0x028c4004020075a7 */ /* 0x0022a4000800017f */
[----:B--2---:R-:W-:Y:S05]  /*126f0*/  @!P0 NANOSLEEP.SYNCS 0x989680 ;  /* 0x009896800000895d */ /* 0x004fea0003900000 */
[----:B------:R-:W2:Y:S02]  /*12700*/  @!P0 SYNCS.PHASECHK.TRANS64 P0, [R2+URZ+0x28c40], R4 ;  /* 0x028c4004020085a7 */ /* 0x000ea4000800007f */
[----:B--2---:R-:W-:Y:S05]  /*12710*/  @!P0 BRA `(.L_x_7475) ;  /* 0xfffffffc00f08947 */ /* 0x004fea000383ffff */
[----:B------:R-:W-:Y:S05]  /*12720*/  BRA `(.L_x_7570) ;  /* 0xffffffc8001c7947 */ /* 0x000fea000383ffff */
.L_x_7480:
[----:B--2---:R2:W3:Y:S02]  /*12730*/  SYNCS.PHASECHK.TRANS64.TRYWAIT P0, [R2+URZ+0x28c60], R4 ;  /* 0x028c6004020075a7 */ /* 0x0044e4000800017f */
[----:B---3--:R-:W-:Y:S05]  /*12740*/  @!P0 NANOSLEEP.SYNCS 0x989680 ;  /* 0x009896800000895d */ /* 0x008fea0003900000 */
[----:B------:R-:W3:Y:S02]  /*12750*/  @!P0 SYNCS.PHASECHK.TRANS64 P0, [R2+URZ+0x28c60], R4 ;  /* 0x028c6004020085a7 */ /* 0x000ee4000800007f */
[----:B---3--:R-:W-:Y:S05]  /*12760*/  @!P0 BRA `(.L_x_7480) ;  /* 0xfffffffc00f08947 */ /* 0x008fea000383ffff */
[----:B------:R-:W-:Y:S05]  /*12770*/  BRA `(.L_x_7571) ;  /* 0xffffffc800947947 */ /* 0x000fea000383ffff */
.L_x_7496:
[----:B0-----:R0:W1:Y:S02]  /*12780*/  SYNCS.PHASECHK.TRANS64.TRYWAIT P0, [R4+URZ+0x28c40], R2 ;  /* 0x028c4002040075a7 */ /* 0x001064000800017f */
[----:B-1----:R-:W-:Y:S05]  /*12790*/  @!P0 NANOSLEEP.SYNCS 0x989680 ;  /* 0x009896800000895d */ /* 0x002fea0003900000 */
[----:B------:R-:W1:Y:S02]  /*127a0*/  @!P0 SYNCS.PHASECHK.TRANS64 P0, [R4+URZ+0x28c40], R2 ;  /* 0x028c4002040085a7 */ /* 0x000e64000800007f */
[----:B-1----:R-:W-:Y:S05]  /*127b0*/  @!P0 BRA `(.L_x_7496) ;  /* 0xfffffffc00f08947 */ /* 0x002fea000383ffff */
[----:B------:R-:W-:Y:S05]  /*127c0*/  BRA `(.L_x_7572) ;  /* 0xffffffd400647947 */ /* 0x000fea000383ffff */
.L_x_7501:
[----:B-1----:R1:W2:Y:S02]  /*127d0*/  SYNCS.PHASECHK.TRANS64.TRYWAIT P0, [R4+URZ+0x28c60], R2 ;  /* 0x028c6002040075a7 */ /* 0x0022a4000800017f */
[----:B--2---:R-:W-:Y:S05]  /*127e0*/  @!P0 NANOSLEEP.SYNCS 0x989680 ;  /* 0x009896800000895d */ /* 0x004fea0003900000 */
[----:B------:R-:W2:Y:S02]  /*127f0*/  @!P0 SYNCS.PHASECHK.TRANS64 P0, [R4+URZ+0x28c60], R2 ;  /* 0x028c6002040085a7 */ /* 0x000ea4000800007f */
[----:B--2---:R-:W-:Y:S05]  /*12800*/  @!P0 BRA `(.L_x_7501) ;  /* 0xfffffffc00f08947 */ /* 0x004fea000383ffff */
[----:B------:R-:W-:Y:S05]  /*12810*/  BRA `(.L_x_7573) ;  /* 0xffffffd400dc7947 */ /* 0x000fea000383ffff */
.L_x_7516:
[----:B0-----:R0:W1:Y:S02]  /*12820*/  SYNCS.PHASECHK.TRANS64.TRYWAIT P0, [R4+URZ+0x28c40], R2 ;  /* 0x028c4002040075a7 */ /* 0x001064000800017f */
[----:B-1----:R-:W-:Y:S05]  /*12830*/  @!P0 NANOSLEEP.SYNCS 0x989680 ;  /* 0x009896800000895d */ /* 0x002fea0003900000 */
[----:B------:R-:W1:Y:S02]  /*12840*/  @!P0 SYNCS.PHASECHK.TRANS64 P0, [R4+URZ+0x28c40], R2 ;  /* 0x028c4002040085a7 */ /* 0x000e64000800007f */
[----:B-1----:R-:W-:Y:S05]  /*12850*/  @!P0 BRA `(.L_x_7516) ;  /* 0xfffffffc00f08947 */ /* 0x002fea000383ffff */
[----:B------:R-:W-:Y:S05]  /*12860*/  BRA `(.L_x_7574) ;  /* 0xffffffe000947947 */ /* 0x000fea000383ffff */
.L_x_7521:
[----:B-1----:R1:W2:Y:S02]  /*12870*/  SYNCS.PHASECHK.TRANS64.TRYWAIT P0, [R4+URZ+0x28c60], R2 ;  /* 0x028c6002040075a7 */ /* 0x0022a4000800017f */
[----:B--2---:R-:W-:Y:S05]  /*12880*/  @!P0 NANOSLEEP.SYNCS 0x989680 ;  /* 0x009896800000895d */ /* 0x004fea0003900000 */
[----:B------:R-:W2:Y:S02]  /*12890*/  @!P0 SYNCS.PHASECHK.TRANS64 P0, [R4+URZ+0x28c60], R2 ;  /* 0x028c6002040085a7 */ /* 0x000ea4000800007f */
[----:B--2---:R-:W-:Y:S05]  /*128a0*/  @!P0 BRA `(.L_x_7521) ;  /* 0xfffffffc00f08947 */ /* 0x004fea000383ffff */
[----:B------:R-:W-:Y:S05]  /*128b0*/  BRA `(.L_x_7575) ;  /* 0xffffffe4000c7947 */ /* 0x000fea000383ffff */
.L_x_7537:
        /* <DEDUP_REMOVED lines=8> */
.L_x_7577:
[----:B------:R-:W-:Y:S05]  /*12940*/  BSYNC B0 ;  /* 0x0000000000007941 */ /* 0x000fea0003800000 */
.L_x_7576:
[----:B------:R-:W-:Y:S05]  /*12950*/  BRA `(.L_x_7578) ;  /* 0xffffffec00cc7947 */ /* 0x000fea000383ffff */
.L_x_7540:
[----:B0-----:R0:W1:Y:S02]  /*12960*/  SYNCS.PHASECHK.TRANS64.TRYWAIT P0, [R0+URZ+0x28c20], R3 ;  /* 0x028c2003000075a7 */ /* 0x001064000800017f */
[----:B-1----:R-:W-:Y:S05]  /*12970*/  @!P0 NANOSLEEP.SYNCS 0x989680 ;  /* 0x009896800000895d */ /* 0x002fea0003900000 */
[----:B------:R-:W1:Y:S02]  /*12980*/  @!P0 SYNCS.PHASECHK.TRANS64 P0, [R0+URZ+0x28c20], R3 ;  /* 0x028c2003000085a7 */ /* 0x000e64000800007f */
[----:B-1----:R-:W-:Y:S05]  /*12990*/  @!P0 BRA `(.L_x_7540) ;  /* 0xfffffffc00f08947 */ /* 0x002fea000383ffff */
[----:B------:R-:W-:Y:S05]  /*129a0*/  BRA `(.L_x_7579) ;  /* 0xfffffff000187947 */ /* 0x000fea000383ffff */
.L_x_7541:
        /* <DEDUP_REMOVED lines=11> */
.L_x_7581:
[----:B------:R-:W-:Y:S05]  /*12a60*/  BSYNC B0 ;  /* 0x0000000000007941 */ /* 0x000fea0003800000 */
.L_x_7580:
[----:B------:R-:W-:Y:S05]  /*12a70*/  BRA `(.L_x_7582) ;  /* 0xfffffff000007947 */ /* 0x000fea000383ffff */
.L_x_7544:
[----:B------:R-:W-:Y:S01]  /*12a80*/  BSSY B1, `(.L_x_7583) ;  /* 0x0000006000017945 */ /* 0x000fe20003800000 */
[----:B------:R-:W-:-:S07]  /*12a90*/  IMAD.MOV.U32 R15, RZ, RZ, -0x1 ;  /* 0xffffffffff0f7424 */ /* 0x000fce00078e00ff */
[----:B01----:R-:W-:Y:S05]  /*12aa0*/  WARPSYNC.COLLECTIVE R15, `(.L_x_7584) ;  /* 0x000000000f0c7348 */ /* 0x003fea0003c00000 */
[----:B------:R-:W-:Y:S02]  /*12ab0*/  ELECT P6, UR62, PT ;  /* 0x00000000003e782f */ /* 0x000fe400038c0000 */
[----:B------:R-:W-:Y:S01]  /*12ac0*/  MOV R14, UR62 ;  /* 0x0000003e000e7c02 */ /* 0x000fe20008000f00 */
[----:B01----:R-:W-:Y:S10]  /*12ad0*/  ENDCOLLECTIVE ;  /* 0x000000000000791b */ /* 0x003ff40003800000 */
.L_x_7584:
[----:B------:R-:W-:Y:S05]  /*12ae0*/  BSYNC B1 ;  /* 0x0000000000017941 */ /* 0x000fea0003800000 */
.L_x_7583:
[----:B------:R-:W-:Y:S05]  /*12af0*/  BRA `(.L_x_7585) ;  /* 0xffffffec00f87947 */ /* 0x000fea000383ffff */
.L_x_7546:
[----:B0-----:R0:W1:Y:S02]  /*12b00*/  SYNCS.PHASECHK.TRANS64.TRYWAIT P0, [R6+URZ], R5 ;  /* 0x00000005060075a7 */ /* 0x001064000800017f */
[----:B-1----:R-:W-:Y:S05]  /*12b10*/  @!P0 NANOSLEEP.SYNCS 0x989680 ;  /* 0x009896800000895d */ /* 0x002fea0003900000 */
[----:B------:R-:W1:Y:S02]  /*12b20*/  @!P0 SYNCS.PHASECHK.TRANS64 P0, [R6+URZ], R5 ;  /* 0x00000005060085a7 */ /* 0x000e64000800007f */
[----:B-1----:R-:W-:Y:S05]  /*12b30*/  @!P0 BRA `(.L_x_7546) ;  /* 0xfffffffc00f08947 */ /* 0x002fea000383ffff */
[----:B------:R-:W-:Y:S05]  /*12b40*/  BRA `(.L_x_7586) ;  /* 0xfffffff000307947 */ /* 0x000fea000383ffff */
.L_x_7547:
[----:B-1----:R1:W2:Y:S02]  /*12b50*/  SYNCS.PHASECHK.TRANS64.TRYWAIT P0, [R3+URZ], R2 ;  /* 0x00000002030075a7 */ /* 0x0022a4000800017f */
[----:B--2---:R-:W-:Y:S05]  /*12b60*/  @!P0 NANOSLEEP.SYNCS 0x989680 ;  /* 0x009896800000895d */ /* 0x004fea0003900000 */
[----:B------:R-:W2:Y:S02]  /*12b70*/  @!P0 SYNCS.PHASECHK.TRANS64 P0, [R3+URZ], R2 ;  /* 0x00000002030085a7 */ /* 0x000ea4000800007f */
[----:B--2---:R-:W-:Y:S05]  /*12b80*/  @!P0 BRA `(.L_x_7547) ;  /* 0xfffffffc00f08947 */ /* 0x004fea000383ffff */
[----:B------:R-:W-:Y:S05]  /*12b90*/  BRA `(.L_x_7587) ;  /* 0xfffffff000247947 */ /* 0x000fea000383ffff */
.L_x_7549:
[----:B-1----:R1:W2:Y:S02]  /*12ba0*/  SYNCS.PHASECHK.TRANS64.TRYWAIT P0, [R18+URZ], R5 ;  /* 0x00000005120075a7 */ /* 0x0022a4000800017f */
[----:B--2---:R-:W-:Y:S05]  /*12bb0*/  @!P0 NANOSLEEP.SYNCS 0x989680 ;  /* 0x009896800000895d */ /* 0x004fea0003900000 */
[----:B------:R-:W2:Y:S02]  /*12bc0*/  @!P0 SYNCS.PHASECHK.TRANS64 P0, [R18+URZ], R5 ;  /* 0x00000005120085a7 */ /* 0x000ea4000800007f */
[----:B--2---:R-:W-:Y:S05]  /*12bd0*/  @!P0 BRA `(.L_x_7549) ;  /* 0xfffffffc00f08947 */ /* 0x004fea000383ffff */
[----:B------:R-:W-:Y:S05]  /*12be0*/  BRA `(.L_x_7588) ;  /* 0xfffffff000287947 */ /* 0x000fea000383ffff */
.L_x_7589:
        /* <DEDUP_REMOVED lines=9> */
.L_x_15299:


//--------------------- .text._ZN7cutlass13device_kernelIN5flash11enable_sm90INS1_16FlashAttnFwdSm90INS1_25CollectiveMainloopFwdSm90ILi2EN4cute5tupleIJNS5_1CILi1EEES8_S8_EEENS6_IJNS7_ILi64EEESA_SA_EEELi512ENS_10bfloat16_tEfNS_4arch4Sm90ELb1ELb0ELb1ELb0ELb0ELb0ELb1ELb0ELb0ELb1ELb0ELb0EEENS1_21CollectiveEpilogueFwdINS6_IJSA_NS7_ILi512EEESA_EEES9_SC_SE_Li256ELb0ELb1ELb0ELb0EEENS1_30DynamicPersistentTileSchedulerILi256ELi128ELb0ELb1ELb1EEEEEEEEEvNT_6ParamsE --------------------------
	.section	.text._ZN7cutlass13device_kernelIN5flash11enable_sm90INS1_16FlashAttnFwdSm90INS1_25CollectiveMainloopFwdSm90ILi2EN4cute5tupleIJNS5_1CILi1EEES8_S8_EEENS6_IJNS7_ILi64EEESA_SA_EEELi512ENS_10bfloat16_tEfNS_4arch4Sm90ELb1ELb0ELb1ELb0ELb0ELb0ELb1ELb0ELb0ELb1ELb0ELb0EEENS1_21CollectiveEpilogueFwdINS6_IJSA_NS7_ILi512EEESA_EEES9_SC_SE_Li256ELb0ELb1ELb0ELb0EEENS1_30DynamicPersistentTileSchedulerILi256ELi128ELb0ELb1ELb1EEEEEEEEEvNT_6ParamsE,"ax",@progbits
	.align	128
.text._ZN7cutlass13device_kernelIN5flash11enable_sm90INS1_16FlashAttnFwdSm90INS1_25CollectiveMainloopFwdSm90ILi2EN4cute5tupleIJNS5_1CILi1EEES8_S8_EEENS6_IJNS7_ILi64EEESA_SA_EEELi512ENS_10bfloat16_tEfNS_4arch4Sm90ELb1ELb0ELb1ELb0ELb0ELb0ELb1ELb0ELb0ELb1ELb0ELb0EEENS1_21CollectiveEpilogueFwdINS6_IJSA_NS7_ILi512EEESA_EEES9_SC_SE_Li256ELb0ELb1ELb0ELb0EEENS1_30DynamicPersistentTileSchedulerILi256ELi128ELb0ELb1ELb1EEEEEEEEEvNT_6ParamsE:
        .type           _ZN7cutlass13device_kernelIN5flash11enable_sm90INS1_16FlashAttnFwdSm90INS1_25CollectiveMainloopFwdSm90ILi2EN4cute5tupleIJNS5_1CILi1EEES8_S8_EEENS6_IJNS7_ILi64EEESA_SA_EEELi512ENS_10bfloat16_tEfNS_4arch4Sm90ELb1ELb0ELb1ELb0ELb0ELb0ELb1ELb0ELb0ELb1ELb0ELb0EEENS1_21CollectiveEpilogueFwdINS6_IJSA_NS7_ILi512EEESA_EEES9_SC_SE_Li256ELb0ELb1ELb0ELb0EEENS1_30DynamicPersistentTileSchedulerILi256ELi128ELb0ELb1ELb1EEEEEEEEEvNT_6ParamsE,@function
        .size           _ZN7cutlass13device_kernelIN5flash11enable_sm90INS1_16FlashAttnFwdSm90INS1_25CollectiveMainloopFwdSm90ILi2EN4cute5tupleIJNS5_1CILi1EEES8_S8_EEENS6_IJNS7_ILi64EEESA_SA_EEELi512ENS_10bfloat16_tEfNS_4arch4Sm90ELb1ELb0ELb1ELb0ELb0ELb0ELb1ELb0ELb0ELb1ELb0ELb0EEENS1_21CollectiveEpilogueFwdINS6_IJSA_NS7_ILi512EEESA_EEES9_SC_SE_Li256ELb0ELb1ELb0ELb0EEENS1_30DynamicPersistentTileSchedulerILi256ELi128ELb0ELb1ELb1EEEEEEEEEvNT_6ParamsE,(.L_x_15300 - _ZN7cutlass13device_kernelIN5flash11enable_sm90INS1_16FlashAttnFwdSm90INS1_25CollectiveMainloopFwdSm90ILi2EN4cute5tupleIJNS5_1CILi1EEES8_S8_EEENS6_IJNS7_ILi64EEESA_SA_EEELi512ENS_10bfloat16_tEfNS_4arch4Sm90ELb1ELb0ELb1ELb0ELb0ELb0ELb1ELb0ELb0ELb1ELb0ELb0EEENS1_21CollectiveEpilogueFwdINS6_IJSA_NS7_ILi512EEESA_EEES9_SC_SE_Li256ELb0ELb1ELb0ELb0EEENS1_30DynamicPersistentTileSchedulerILi256ELi128ELb0ELb1ELb1EEEEEEEEEvNT_6ParamsE)
        .other          _ZN7cutlass13device_kernelIN5flash11enable_sm90INS1_16FlashAttnFwdSm90INS1_25CollectiveMainloopFwdSm90ILi2EN4cute5tupleIJNS5_1CILi1EEES8_S8_EEENS6_IJNS7_ILi64EEESA_SA_EEELi512ENS_10bfloat16_tEfNS_4arch4Sm90ELb1ELb0ELb1ELb0ELb0ELb0ELb1ELb0ELb0ELb1ELb0ELb0EEENS1_21CollectiveEpilogueFwdINS6_IJSA_NS7_ILi512EEESA_EEES9_SC_SE_Li256ELb0ELb1ELb0ELb0EEENS1_30DynamicPersistentTileSchedulerILi256ELi128ELb0ELb1ELb1EEEEEEEEEvNT_6ParamsE,@"STO_CUDA_ENTRY STV_DEFAULT"
_ZN7cutlass13device_kernelIN5flash11enable_sm90INS1_16FlashAttnFwdSm90INS1_25CollectiveMainloopFwdSm90ILi2EN4cute5tupleIJNS5_1CILi1EEES8_S8_EEENS6_IJNS7_ILi64EEESA_SA_EEELi512ENS_10bfloat16_tEfNS_4arch4Sm90ELb1ELb0ELb1ELb0ELb0ELb0ELb1ELb0ELb0ELb1ELb0ELb0EEENS1_21CollectiveEpilogueFwdINS6_IJSA_NS7_ILi512EEESA_EEES9_SC_SE_Li256ELb0ELb1ELb0ELb0EEENS1_30DynamicPersistentTileSchedulerILi256ELi128ELb0ELb1ELb1EEEEEEEEEvNT_6ParamsE:
        /* <DEDUP_REMOVED lines=18> */
.L_x_7591:
[----:B------:R-:W-:Y:S05]  /*0120*/  BSYNC B0 ;  /* 0x0000000000007941 */ /* 0x000fea0003800000 */
.L_x_7590:
        /* <DEDUP_REMOVED lines=39> */
.L_x_7592:
        /* <DEDUP_REMOVED lines=22> */
.L_x_7593:
        /* <DEDUP_REMOVED lines=18> */
.L_x_7594:
        /* <DEDUP_REMOVED lines=22> */
.L_x_7595:
        /* <DEDUP_REMOVED lines=22> */
.L_x_7596:
[----:B------:R-:W-:Y:S01]  /*08e0*/  PLOP3.LUT P0, PT, PT, PT, UP0, 0x80, 0x0 ;  /* 0x000000000000781c */ /* 0x000fe20003f0f008 */
[----:B------:R-:W-:Y:S01]  /*08f0*/  UMOV UR40, 0x1 ;  /* 0x0000000100287882 */ /* 0x000fe20000000000 */
[----:B------:R-:W-:Y:S01]  /*0900*/  NOP ;  /* 0x0000000000007918 */ /* 0x000fe20000000000 */
[----:B------:R-:W-:Y:S01]  /*0910*/  USEL UR40, UR40, 0x2, !UP0 ;  /* 0x0000000228287887 */ /* 0x000fe2000c000000 */
[----:B------:R-:W-:Y:S01]  /*0920*/  ULDC.64 UR44, c[0x0][0x208] ;  /* 0x00008200002c7ab9 */ /* 0x000fe20000000a00 */
[----:B0123--:R-:W-:Y:S08]  /*0930*/  BAR.SYNC.DEFER_BLOCKING 0x0 ;  /* 0x0000000000007b1d */ /* 0x00fff00000010000 */
[----:B------:R-:W-:Y:S05]  /*0940*/  @!P0 BRA `(.L_x_7597) ;  /* 0x000000fc001c8947 */ /* 0x000fea0003800000 */
.L_x_7598:
        /* <DEDUP_REMOVED lines=21> */
[----:B------:R-:W-:Y:S01]  /*0aa0*/  IMAD.MOV.U32 R16, RZ, RZ, RZ ;  /* 0x000000ffff107224 */ /* 0x000fe200078e00ff */
[----:B------:R-:W-:Y:S02]  /*0ab0*/  UMOV UR36, URZ ;  /* 0x0000003f00247c82 */ /* 0x000fe40008000000 */
[CC--:B------:R-:W-:Y:S02]  /*0ac0*/  LEA.HI R0, R3.reuse, R220.reuse, RZ, 0x4 ;  /* 0x000000dc03007211 */ /* 0x0c0fe400078f20ff */
[----:B------:R-:W-:-:S02]  /*0ad0*/  LEA.HI R4, R3, R220, RZ, 0x5 ;  /* 0x000000dc03047211 */ /* 0x000fc400078f28ff */
[----:B------:R-:W-:Y:S02]  /*0ae0*/  SHF.R.S32.HI R7, RZ, 0x4, R0 ;  /* 0x00000004ff077819 */ /* 0x000fe40000011400 */
[C---:B------:R-:W-:Y:S02]  /*0af0*/  LOP3.LUT R9, R0.reuse, 0xfffffff0, RZ, 0xc0, !PT ;  /* 0xfffffff000097812 */ /* 0x040fe400078ec0ff */
[----:B------:R-:W-:Y:S02]  /*0b00*/  LEA.HI R2, R0, R7, RZ, 0x1 ;  /* 0x0000000700027211 */ /* 0x000fe400078f08ff */
[----:B------:R-:W-:Y:S01]  /*0b10*/  SHF.R.S32.HI R11, RZ, 0x5, R4 ;  /* 0x00000005ff0b7819 */ /* 0x000fe20000011404 */
[----:B------:R-:W-:Y:S01]  /*0b20*/  IMAD.IADD R9, R220, 0x1, -R9 ;  /* 0x00000001dc097824 */ /* 0x000fe200078e0a09 */
[----:B------:R-:W-:Y:S02]  /*0b30*/  LOP3.LUT R2, R2, 0x1ffffffe, RZ, 0xc0, !PT ;  /* 0x1ffffffe02027812 */ /* 0x000fe400078ec0ff */
[----:B------:R-:W-:-:S02]  /*0b40*/  LEA.HI R5, R3, R220, RZ, 0x7 ;  /* 0x000000dc03057211 */ /* 0x000fc400078f38ff */
[----:B------:R-:W-:Y:S01]  /*0b50*/  SHF.R.S32.HI R4, RZ, 0x1f, R4 ;  /* 0x0000001fff047819 */ /* 0x000fe20000011404 */
[----:B------:R-:W-:Y:S01]  /*0b60*/  IMAD.IADD R10, R7, 0x1, -R2 ;  /* 0x00000001070a7824 */ /* 0x000fe200078e0a02 */
[----:B------:R-:W-:Y:S01]  /*0b70*/  LEA.HI R2, R3, R220, RZ, 0x2 ;  /* 0x000000dc03027211 */ /* 0x000fe200078f10ff */
[----:B0-----:R-:W-:Y:S01]  /*0b80*/  ULEA UR5, UR6, UR5, 0x18 ;  /* 0x0000000506057291 */ /* 0x001fe2000f8ec03f */
[----:B------:R-:W-:Y:S02]  /*0b90*/  LOP3.LUT R7, R5, 0xffffff80, RZ, 0xc0, !PT ;  /* 0xffffff8005077812 */ /* 0x000fe400078ec0ff */
[----:B------:R-:W-:Y:S02]  /*0ba0*/  LOP3.LUT R13, R2, 0xfffffffc, RZ, 0xc0, !PT ;  /* 0xfffffffc020d7812 */ /* 0x000fe400078ec0ff */
[----:B------:R-:W-:Y:S01]  /*0bb0*/  LEA.HI R4, R4, R11, RZ, 0x2 ;  /* 0x0000000b04047211 */ /* 0x000fe200078f10ff */
[C---:B------:R-:W-:Y:S01]  /*0bc0*/  IMAD.IADD R7, R220.reuse, 0x1, -R7 ;  /* 0x00000001dc077824 */ /* 0x040fe200078e0a07 */
[----:B------:R-:W-:Y:S01]  /*0bd0*/  SHF.R.S32.HI R0, RZ, 0x1f, R9 ;  /* 0x0000001fff007819 */ /* 0x000fe20000011409 */
[----:B------:R-:W-:Y:S01]  /*0be0*/  IMAD.IADD R13, R220, 0x1, -R13 ;  /* 0x00000001dc0d7824 */ /* 0x000fe200078e0a0d */
[----:B------:R-:W-:Y:S01]  /*0bf0*/  SHF.R.S32.HI R216, RZ, 0x7, R5 ;  /* 0x00000007ffd87819 */ /* 0x000fe20000011405 */
[----:B------:R-:W-:Y:S01]  /*0c00*/  IMAD.U32 R17, RZ, RZ, UR5 ;  /* 0x00000005ff117e24 */ /* 0x000fe2000f8e00ff */
[----:B------:R-:W-:-:S02]  /*0c10*/  LOP3.LUT R4, R4, 0x3ffffc, RZ, 0xc0, !PT ;  /* 0x003ffffc04047812 */ /* 0x000fc400078ec0ff */
[----:B------:R-:W-:Y:S01]  /*0c20*/  LEA.HI R8, R13, R13, RZ, 0x1 ;  /* 0x0000000d0d087211 */ /* 0x000fe200078f08ff */
[----:B------:R-:W-:Y:S01]  /*0c30*/  IMAD R15, R216, 0x100, R9 ;  /* 0x00000100d80f7824 */ /* 0x000fe200078e0209 */
[----:B------:R-:W-:Y:S01]  /*0c40*/  LEA.HI R6, R0, R9, RZ, 0x3 ;  /* 0x0000000900067211 */ /* 0x000fe200078f18ff */
[----:B------:R-:W-:Y:S01]  /*0c50*/  IMAD.IADD R2, R11, 0x1, -R4 ;  /* 0x000000010b027824 */ /* 0x000fe200078e0a04 */
[----:B------:R-:W-:Y:S02]  /*0c60*/  SHF.R.S32.HI R0, RZ, 0x1f, R7 ;  /* 0x0000001fff007819 */ /* 0x000fe40000011407 */
[----:B------:R-:W-:Y:S01]  /*0c70*/  LOP3.LUT R8, R8, 0x1ffffffe, RZ, 0xc0, !PT ;  /* 0x1ffffffe08087812 */ /* 0x000fe200078ec0ff */
[----:B------:R-:W-:Y:S01]  /*0c80*/  IMAD R14, R2, 0x10, R15 ;  /* 0x00000010020e7824 */ /* 0x000fe200078e020f */
[C---:B------:R-:W-:Y:S01]  /*0c90*/  LOP3.LUT R4, R6.reuse, 0xfffffff8, RZ, 0xc0, !PT ;  /* 0xfffffff806047812 */ /* 0x040fe200078ec0ff */
[----:B------:R-:W-:Y:S01]  /*0ca0*/  IMAD.SHL.U32 R6, R6, 0x40, RZ ;  /* 0x0000004006067824 */ /* 0x000fe200078e00ff */
[----:B------:R-:W-:Y:S01]  /*0cb0*/  LEA.HI R2, R0, R7, RZ, 0x2 ;  /* 0x0000000700027211 */ /* 0x000fe200078f10ff */
[----:B------:R-:W-:Y:S01]  /*0cc0*/  IMAD.IADD R13, R13, 0x1, -R8 ;  /* 0x000000010d0d7824 */ /* 0x000fe200078e0a08 */
[----:B------:R-:W-:Y:S01]  /*0cd0*/  LEA.HI R3, R3, R220, RZ, 0x3 ;  /* 0x000000dc03037211 */ /* 0x000fe200078f18ff */
[----:B------:R-:W-:Y:S01]  /*0ce0*/  IMAD.IADD R8, R9, 0x1, -R4 ;  /* 0x0000000109087824 */ /* 0x000fe200078e0a04 */
[----:B------:R-:W-:-:S02]  /*0cf0*/  LOP3.LUT R12, R2, 0x7ffffffc, RZ, 0xc0, !PT ;  /* 0x7ffffffc020c7812 */ /* 0x000fc400078ec0ff */
[----:B------:R-:W-:Y:S02]  /*0d00*/  LEA.HI R4, R0, R7, RZ, 0x5 ;  /* 0x0000000700047211 */ /* 0x000fe400078f28ff */
[----:B------:R-:W-:Y:S01]  /*0d10*/  SHF.R.S32.HI R0, RZ, 0x2, R2 ;  /* 0x00000002ff007819 */ /* 0x000fe20000011402 */
[----:B------:R-:W-:Y:S01]  /*0d20*/  IMAD.IADD R12, R7, 0x1, -R12 ;  /* 0x00000001070c7824 */ /* 0x000fe200078e0a0c */
[----:B------:R-:W-:Y:S01]  /*0d30*/  SHF.R.S32.HI R9, RZ, 0x1f, R2 ;  /* 0x0000001fff097819 */ /* 0x000fe20000011402 */
[----:B------:R-:W-:Y:S01]  /*0d40*/  IMAD.SHL.U32 R2, R8, 0x40, RZ ;  /* 0x0000004008027824 */ /* 0x000fe200078e00ff */
[----:B------:R-:W-:Y:S01]  /*0d50*/  LOP3.LUT R6, R6, 0x7ffffe00, RZ, 0xc0, !PT ;  /* 0x7ffffe0006067812 */ /* 0x000fe200078ec0ff */
[----:B------:R-:W-:Y:S01]  /*0d60*/  IMAD.SHL.U32 R7, R10, 0x8, RZ ;  /* 0x000000080a077824 */ /* 0x000fe200078e00ff */
[----:B------:R-:W-:Y:S01]  /*0d70*/  LEA.HI R9, R9, R0, RZ, 0x3 ;  /* 0x0000000009097211 */ /* 0x000fe200078f18ff */
[----:B------:R-:W-:Y:S01]  /*0d80*/  IMAD.SHL.U32 R18, R12, 0x2, RZ ;  /* 0x000000020c127824 */ /* 0x000fe200078e00ff */
[----:B------:R-:W-:Y:S01]  /*0d90*/  LOP3.LUT R2, R2, 0x1c0, RZ, 0xc0, !PT ;  /* 0x000001c002027812 */ /* 0x000fe200078ec0ff */
[--C-:B------:R-:W-:Y:S01]  /*0da0*/  IMAD.U32 R219, R14, 0x40, R7.reuse ;  /* 0x000000400edb7824 */ /* 0x100fe200078e0007 */
[----:B------:R-:W-:Y:S01]  /*0db0*/  R2P PR, R8, 0x6 ;  /* 0x0000000608007804 */ /* 0x000fe20000000000 */
[----:B------:R-:W-:Y:S01]  /*0dc0*/  IMAD R6, R11, 0x400, R6 ;  /* 0x000004000b067824 */ /* 0x000fe200078e0206 */
[----:B------:R-:W-:-:S02]  /*0dd0*/  LOP3.LUT R7, R2, 0x8, R7, 0xf8, !PT ;  /* 0x0000000802077812 */ /* 0x000fc400078ef807 */
[----:B------:R-:W-:Y:S02]  /*0de0*/  SHF.R.U32.HI R2, RZ, 0x3, R2 ;  /* 0x00000003ff027819 */ /* 0x000fe40000011602 */
[----:B------:R-:W-:Y:S02]  /*0df0*/  LOP3.LUT R9, R9, 0xfffffff8, RZ, 0xc0, !PT ;  /* 0xfffffff809097812 */ /* 0x000fe400078ec0ff */
[----:B------:R-:W-:Y:S01]  /*0e00*/  LOP3.LUT R7, R7, R2, RZ, 0x3c, !PT ;  /* 0x0000000207077212 */ /* 0x000fe200078e3cff */
[----:B------:R-:W-:Y:S01]  /*0e10*/  IMAD.MOV.U32 R2, RZ, RZ, RZ ;  /* 0x000000ffff027224 */ /* 0x000fe200078e00ff */
[----:B------:R-:W-:Y:S01]  /*0e20*/  LEA.HI R5, R5, R216, RZ, 0x1 ;  /* 0x000000d805057211 */ /* 0x000fe200078f08ff */
[----:B------:R-:W-:Y:S01]  /*0e30*/  IMAD.IADD R9, R0, 0x1, -R9 ;  /* 0x0000000100097824 */ /* 0x000fe200078e0a09 */
[----:B------:R-:W-:Y:S01]  /*0e40*/  SHF.R.S32.HI R4, RZ, 0x5, R4 ;  /* 0x00000005ff047819 */ /* 0x000fe20000011404 */
[----:B------:R-:W-:Y:S01]  /*0e50*/  IMAD.IADD R6, R6, 0x1, R7 ;  /* 0x0000000106067824 */ /* 0x000fe200078e0207 */
[----:B------:R-:W-:-:S02]  /*0e60*/  LOP3.LUT R7, R3, 0xfffffff8, RZ, 0xc0, !PT ;  /* 0xfffffff803077812 */ /* 0x000fc400078ec0ff */
[----:B------:R-:W-:Y:S01]  /*0e70*/  LOP3.LUT R5, R5, 0xfffffe, RZ, 0xc0, !PT ;  /* 0x00fffffe05057812 */ /* 0x000fe200078ec0ff */
[----:B------:R-:W-:Y:S01]  /*0e80*/  IMAD R185, R6, 0x2, R17 ;  /* 0x0000000206b97824 */ /* 0x000fe200078e0211 */
[----:B------:R-:W-:Y:S01]  /*0e90*/  SEL R187, R187, 0xffffffe0, !P1 ;  /* 0xffffffe0bbbb7807 */ /* 0x000fe20004800000 */
[----:B------:R-:W-:Y:S01]  /*0ea0*/  IMAD.IADD R214, R220, 0x1, -R7 ;  /* 0x00000001dcd67824 */ /* 0x000fe200078e0a07 */
[----:B------:R-:W-:Y:S01]  /*0eb0*/  SHF.R.S32.HI R215, RZ, 0x3, R3 ;  /* 0x00000003ffd77819 */ /* 0x000fe20000011403 */
[C---:B------:R-:W-:Y:S02]  /*0ec0*/  VIADD R189, R185.reuse, 0x36400 ;  /* 0x00036400b9bd7836 */ /* 0x040fe40000000000 */
[----:B------:R-:W-:Y:S02]  /*0ed0*/  IMAD.SHL.U32 R23, R214, 0x8, RZ ;  /* 0x00000008d6177824 */ /* 0x000fe400078e00ff */
[----:B------:R-:W-:Y:S02]  /*0ee0*/  VIADD R186, R185, 0x36440 ;  /* 0x00036440b9ba7836 */ /* 0x000fe40000000000 */
        /* <DEDUP_REMOVED lines=21> */
.L_x_7646:
        /* <DEDUP_REMOVED lines=21> */
.L_x_7599:
[----:B------:R-:W-:Y:S01]  /*1190*/  ULDC UR7, c[0x0][0xd54] ;  /* 0x0003550000077ab9 */ /* 0x000fe20000000800 */
[----:B------:R-:W-:Y:S01]  /*11a0*/  UMOV UR6, UR9 ;  /* 0x0000000900067c82 */ /* 0x000fe20008000000 */
[----:B------:R-:W-:-:S11]  /*11b0*/  UISETP.NE.AND UP0, UPT, UR7, 0x1, UPT ;  /* 0x000000010700788c */ /* 0x000fd6000bf05270 */
[----:B------:R-:W-:Y:S02]  /*11c0*/  @UP0 ULDC.64 UR10, c[0x0][0xd58] ;  /* 0x00035600000a0ab9 */ /* 0x000fe40000000a00 */
[----:B------:R-:W-:-:S04]  /*11d0*/  UIMAD.WIDE.U32 UR4, UR9, UR10, URZ ;  /* 0x0000000a090472a5 */ /* 0x000fc8000f8e003f */
[----:B------:R-:W-:-:S04]  /*11e0*/  @UP0 USHF.R.U32.HI UR6, URZ, UR11, UR5 ;  /* 0x0000000b3f060299 */ /* 0x000fc80008011605 */
[----:B------:R-:W-:-:S12]  /*11f0*/  UIMAD UR4, UR6, UR7, URZ ;  /* 0x00000007060472a4 */ /* 0x000fd8000f8e023f */
.L_x_7600:
[----:B------:R-:W0:Y:S01]  /*1200*/  LDC.64 R4, c[0x0][0x418] ;  /* 0x00010600ff047b82 */ /* 0x000e220000000a00 */
[----:B------:R-:W-:Y:S01]  /*1210*/  ULDC UR42, c[0x0][0xd48] ;  /* 0x00035200002a7ab9 */ /* 0x000fe20000000800 */
[----:B------:R-:W-:Y:S02]  /*1220*/  UIADD3 UR4, UR9, -UR4, URZ ;  /* 0x8000000409047290 */ /* 0x000fe4000fffe03f */
[----:B------:R-:W-:Y:S01]  /*1230*/  UISETP.NE.AND UP0, UPT, UR42, 0x1, UPT ;  /* 0x000000012a00788c */ /* 0x000fe2000bf05270 */
[----:B------:R-:W-:Y:S01]  /*1240*/  ULDC UR5, c[0x0][0xd54] ;  /* 0x0003550000057ab9 */ /* 0x000fe20000000800 */
[----:B------:R-:W-:Y:S02]  /*1250*/  UISETP.NE.AND UP1, UPT, UR37, 0x1, UPT ;  /* 0x000000012500788c */ /* 0x000fe4000bf25270 */
[----:B------:R-:W1:Y:S01]  /*1260*/  LDC R188, c[0x0][0x424] ;  /* 0x00010900ffbc7b82 */ /* 0x000e620000000800 */
[----:B------:R-:W-:Y:S02]  /*1270*/  UIMAD UR8, UR8, UR5, UR4 ;  /* 0x00000005080872a4 */ /* 0x000fe4000f8e0204 */
[----:B------:R-:W-:Y:S01]  /*1280*/  ULOP3.LUT UR6, URZ, UR6, URZ, 0x33, !UPT ;  /* 0x000000063f067292 */ /* 0x000fe2000f8e333f */
[----:B------:R-:W-:-:S03]  /*1290*/  ULDC UR7, c[0x0][0xd3c] ;  /* 0x00034f0000077ab9 */ /* 0x000fc60000000800 */
[----:B------:R-:W-:Y:S01]  /*12a0*/  @UP0 ULDC UR4, c[0x0][0xd4c] ;  /* 0x0003530000040ab9 */ /* 0x000fe20000000800 */
[----:B------:R-:W2:Y:S01]  /*12b0*/  LDC R7, c[0x0][0x2f0] ;  /* 0x0000bc00ff077b82 */ /* 0x000ea20000000800 */
[----:B------:R-:W-:Y:S01]  /*12c0*/  UIMAD.WIDE.U32 UR4, UR8, UR4, URZ ;  /* 0x00000004080472a5 */ /* 0x000fe2000f8e003f */
[----:B------:R-:W-:Y:S01]  /*12d0*/  @UP0 ULDC UR9, c[0x0][0xd50] ;  /* 0x0003540000090ab9 */ /* 0x000fe20000000800 */
[----:B------:R-:W-:Y:S02]  /*12e0*/  UMOV UR39, UR8 ;  /* 0x0000000800277c82 */ /* 0x000fe40008000000 */
[----:B------:R-:W-:Y:S02]  /*12f0*/  @UP0 USHF.R.U32.HI UR39, URZ, UR9, UR5 ;  /* 0x000000093f270299 */ /* 0x000fe40008011605 */
[----:B------:R-:W-:Y:S01]  /*1300*/  UIADD3 UR6, UR6, UR7, URZ ;  /* 0x0000000706067290 */ /* 0x000fe2000fffe03f */
[----:B0-----:R-:W-:Y:S01]  /*1310*/  ISETP.NE.U32.AND P0, PT, R4, RZ, PT ;  /* 0x000000ff0400720c */ /* 0x001fe20003f05070 */
[----:B------:R-:W-:-:S02]  /*1320*/  UIADD3 UR4, -UR39, URZ, URZ ;  /* 0x0000003f27047290 */ /* 0x000fc4000fffe13f */
[----:B------:R-:W-:Y:S01]  /*1330*/  USHF.L.U32 UR41, UR6, 0x6, URZ ;  /* 0x0000000606297899 */ /* 0x000fe2000800063f */
[----:B------:R-:W-:Y:S01]  /*1340*/  ISETP.NE.AND.EX P0, PT, R5, RZ, PT, P0 ;  /* 0x000000ff0500720c */ /* 0x000fe20003f05300 */
[----:B------:R-:W-:-:S03]  /*1350*/  UIMAD UR42, UR42, UR4, UR8 ;  /* 0x000000042a2a72a4 */ /* 0x000fc6000f8e0208 */
[----:B-1----:R-:W-:Y:S02]  /*1360*/  SEL R188, R188, 0x1, P0 ;  /* 0x00000001bcbc7807 */ /* 0x002fe40000000000 */
[----:B------:R-:W-:-:S03]  /*1370*/  PLOP3.LUT P0, PT, PT, PT, UP1, 0x80, 0x0 ;  /* 0x000000000000781c */ /* 0x000fc60003f0f018 */
[----:B--2---:R-:W-:-:S05]  /*1380*/  IMAD R0, R188, R7, 0x3f ;  /* 0x0000003fbc007424 */ /* 0x004fca00078e0207 */
[----:B------:R-:W-:-:S04]  /*1390*/  SHF.R.S32.HI R3, RZ, 0x1f, R0 ;  /* 0x0000001fff037819 */ /* 0x000fc80000011400 */
[----:B------:R-:W-:-:S04]  /*13a0*/  LEA.HI R3, R3, R0, RZ, 0x6 ;  /* 0x0000000003037211 */ /* 0x000fc800078f30ff */
[----:B------:R-:W-:Y:S01]  /*13b0*/  SHF.R.S32.HI R3, RZ, 0x6, R3 ;  /* 0x00000006ff037819 */ /* 0x000fe20000011403 */
[----:B------:R-:W-:Y:S06]  /*13c0*/  @!P0 BRA `(.L_x_7601) ;  /* 0x0000001c00408947 */ /* 0x000fec0003800000 */
[----:B------:R-:W0:Y:S01]  /*13d0*/  LDC R0, c[0x0][0x448] ;  /* 0x00011200ff007b82 */ /* 0x000e220000000800 */
[----:B------:R-:W-:Y:S01]  /*13e0*/  UIADD3 UR4, UR41, 0x3f, URZ ;  /* 0x0000003f29047890 */ /* 0x000fe2000fffe03f */
[----:B------:R-:W-:Y:S02]  /*13f0*/  CS2R R150, SRZ ;  /* 0x0000000000967805 */ /* 0x000fe4000001ff00 */
[----:B------:R-:W-:Y:S02]  /*1400*/  CS2R R148, SRZ ;  /* 0x0000000000947805 */ /* 0x000fe4000001ff00 */
[----:B------:R-:W-:Y:S02]  /*1410*/  CS2R R146, SRZ ;  /* 0x0000000000927805 */ /* 0x000fe4000001ff00 */
[----:B------:R-:W-:Y:S02]  /*1420*/  CS2R R144, SRZ ;  /* 0x0000000000907805 */ /* 0x000fe4000001ff00 */
[----:B------:R-:W-:-:S02]  /*1430*/  CS2R R142, SRZ ;  /* 0x00000000008e7805 */ /* 0x000fc4000001ff00 */
[----:B------:R-:W-:Y:S01]  /*1440*/  CS2R R140, SRZ ;  /* 0x00000000008c7805 */ /* 0x000fe2000001ff00 */
[----:B------:R-:W1:Y:S01]  /*1450*/  LDC R5, c[0x0][0x288] ;  /* 0x0000a200ff057b82 */ /* 0x000e620000000800 */
        /* <DEDUP_REMOVED lines=15> */
[----:B0-----:R-:W-:Y:S01]  /*1550*/  ISETP.NE.AND P0, PT, R0, 0x1, PT ;  /* 0x000000010000780c */ /* 0x001fe20003f05270 */
[----:B------:R-:W-:Y:S01]  /*1560*/  IMAD.U32 R0, RZ, RZ, UR4 ;  /* 0x00000004ff007e24 */ /* 0x000fe2000f8e00ff */
[----:B------:R-:W-:Y:S02]  /*1570*/  CS2R R112, SRZ ;  /* 0x0000000000707805 */ /* 0x000fe4000001ff00 */
[----:B------:R-:W-:-:S02]  /*1580*/  CS2R R110, SRZ ;  /* 0x00000000006e7805 */ /* 0x000fc4000001ff00 */
[----:B------:R-:W-:Y:S02]  /*1590*/  CS2R R106, SRZ ;  /* 0x00000000006a7805 */ /* 0x000fe4000001ff00 */
[----:B------:R-:W-:Y:S02]  /*15a0*/  CS2R R162, SRZ ;  /* 0x0000000000a27805 */ /* 0x000fe4000001ff00 */
[----:B------:R-:W-:Y:S02]  /*15b0*/  CS2R R102, SRZ ;  /* 0x0000000000667805 */ /* 0x000fe4000001ff00 */
[----:B------:R-:W-:Y:S02]  /*15c0*/  CS2R R164, SRZ ;  /* 0x0000000000a47805 */ /* 0x000fe4000001ff00 */
[----:B-1----:R-:W-:Y:S02]  /*15d0*/  IADD3 R5, -R5, 0x40, RZ ;  /* 0x0000004005057810 */ /* 0x002fe40007ffe1ff */
[----:B------:R-:W-:-:S02]  /*15e0*/  CS2R R98, SRZ ;  /* 0x0000000000627805 */ /* 0x000fc4000001ff00 */
[----:B------:R-:W-:Y:S02]  /*15f0*/  CS2R R166, SRZ ;  /* 0x0000000000a67805 */ /* 0x000fe4000001ff00 */
[----:B------:R-:W-:Y:S02]  /*1600*/  CS2R R94, SRZ ;  /* 0x00000000005e7805 */ /* 0x000fe4000001ff00 */
[----:B------:R-:W-:Y:S01]  /*1610*/  CS2R R170, SRZ ;  /* 0x0000000000aa7805 */ /* 0x000fe2000001ff00 */
[----:B------:R-:W0:Y:S01]  /*1620*/  @P0 LDC R4, c[0x0][0x44c] ;  /* 0x00011300ff040b82 */ /* 0x000e220000000800 */
[----:B------:R-:W-:Y:S01]  /*1630*/  IMAD R5, R188, R7, R5 ;  /* 0x00000007bc057224 */ /* 0x000fe200078e0205 */
[----:B------:R-:W-:Y:S01]  /*1640*/  CS2R R90, SRZ ;  /* 0x00000000005a7805 */ /* 0x000fe2000001ff00 */
[----:B------:R-:W-:Y:S01]  /*1650*/  IMAD.MOV.U32 R169, RZ, RZ, RZ ;  /* 0x000000ffffa97224 */ /* 0x000fe200078e00ff */
        /* <DEDUP_REMOVED lines=20> */
[----:B0-----:R-:W-:Y:S01]  /*17a0*/  @P0 IMAD.HI.U32 R4, R4, UR4, RZ ;  /* 0x0000000404040c27 */ /* 0x001fe2000f8e00ff */
[----:B------:R-:W-:-:S02]  /*17b0*/  CS2R R50, SRZ ;  /* 0x0000000000327805 */ /* 0x000fc4000001ff00 */
[----:B------:R-:W-:Y:S02]  /*17c0*/  CS2R R204, SRZ ;  /* 0x0000000000cc7805 */ /* 0x000fe4000001ff00 */
[----:B------:R-:W-:Y:S02]  /*17d0*/  CS2R R46, SRZ ;  /* 0x00000000002e7805 */ /* 0x000fe4000001ff00 */
[----:B------:R-:W-:Y:S02]  /*17e0*/  CS2R R206, SRZ ;  /* 0x0000000000ce7805 */ /* 0x000fe4000001ff00 */
[----:B------:R-:W-:Y:S02]  /*17f0*/  CS2R R42, SRZ ;  /* 0x00000000002a7805 */ /* 0x000fe4000001ff00 */
[----:B------:R-:W-:Y:S02]  /*1800*/  CS2R R210, SRZ ;  /* 0x0000000000d27805 */ /* 0x000fe4000001ff00 */
[----:B------:R-:W-:-:S02]  /*1810*/  CS2R R38, SRZ ;  /* 0x0000000000267805 */ /* 0x000fc4000001ff00 */
[----:B-1----:R-:W-:Y:S02]  /*1820*/  @P0 SHF.R.U32.HI R0, RZ, R9, R4 ;  /* 0x00000009ff000219 */ /* 0x002fe40000011604 */
[----:B------:R-:W-:Y:S02]  /*1830*/  CS2R R208, SRZ ;  /* 0x0000000000d07805 */ /* 0x000fe4000001ff00 */
[----:B------:R-:W-:Y:S02]  /*1840*/  PLOP3.LUT P0, PT, PT, PT, PT, 0x80, 0x0 ;  /* 0x000000000000781c */ /* 0x000fe40003f0f070 */
[----:B------:R-:W-:Y:S02]  /*1850*/  CS2R R212, SRZ ;  /* 0x0000000000d47805 */ /* 0x000fe4000001ff00 */
[----:B------:R-:W-:Y:S01]  /*1860*/  CS2R R34, SRZ ;  /* 0x0000000000227805 */ /* 0x000fe2000001ff00 */
[----:B------:R-:W-:Y:S01]  /*1870*/  IMAD.IADD R0, R5, 0x1, R0 ;  /* 0x0000000105007824 */ /* 0x000fe200078e0200 */
        /* <DEDUP_REMOVED lines=8> */
[----:B------:R-:W-:Y:S01]  /*1900*/  VIMNMX R4, R3, R4, PT ;  /* 0x0000000403047248 */ /* 0x000fe20003fe0100 */
[----:B------:R-:W-:-:S03]  /*1910*/  IMAD.MOV.U32 R3, RZ, RZ, RZ ;  /* 0x000000ffff037224 */ /* 0x000fc600078e00ff */
[----:B------:R-:W-:-:S13]  /*1920*/  ISETP.GE.AND P1, PT, R4, 0x1, PT ;  /* 0x000000010400780c */ /* 0x000fda0003f26270 */
        /* <DEDUP_REMOVED lines=11> */
[----:B------:R-:W-:Y:S01]  /*19e0*/  UMOV UR7, 0x40000040 ;  /* 0x4000004000077882 */ /* 0x000fe20000000000 */
[----:B------:R-:W1:Y:S01]  /*19f0*/  S2R R8, SR_TID.X ;  /* 0x0000000000087919 */ /* 0x000e620000002100 */
[----:B0-----:R-:W-:-:S04]  /*1a00*/  LEA.HI R3, R0, R0, RZ, 0x1 ;  /* 0x0000000000037211 */ /* 0x001fc800078f08ff */
[----:B------:R-:W-:Y:S01]  /*1a10*/  LOP3.LUT R3, R3, 0x1fffe, RZ, 0xc0, !PT ;  /* 0x0001fffe03037812 */ /* 0x000fe200078ec0ff */
[----:B------:R-:W-:-:S04]  /*1a20*/  WARPGROUP.ARRIVE ;  /* 0x00000000000079c5 */ /* 0x000fc80000000000 */
        /* <DEDUP_REMOVED lines=12> */
[----:B-1----:R-:W-:Y:S02]  /*1af0*/  LOP3.LUT R8, R8, 0x7f, RZ, 0xc0, !PT ;  /* 0x0000007f08087812 */ /* 0x002fe400078ec0ff */
[----:B------:R-:W-:Y:S01]  /*1b00*/  R2UR UR12, R6 ;  /* 0x00000000060c72ca */ /* 0x000fe200000e0000 */
[----:B------:R-:W-:Y:S01]  /*1b10*/  IMAD R0, R2, 0x1000, R7 ;  /* 0x0000100002007824 */ /* 0x000fe200078e0207 */
[----:B------:R-:W-:Y:S01]  /*1b20*/  ISETP.NE.AND P1, PT, R8, RZ, PT ;  /* 0x000000ff0800720c */ /* 0x000fe20003f25270 */
[C---:B------:R-:W-:Y:S02]  /*1b30*/  VIADD R6, R3.reuse, 0x4 ;  /* 0x0000000403067836 */ /* 0x040fe40000000000 */
[C---:B------:R-:W-:Y:S01]  /*1b40*/  VIADD R5, R0.reuse, 0x80 ;  /* 0x0000008000057836 */ /* 0x040fe20000000000 */
[----:B------:R-:W-:Y:S01]  /*1b50*/  R2UR UR10, R0 ;  /* 0x00000000000a72ca */ /* 0x000fe200000e0000 */
[----:B------:R-:W-:Y:S01]  /*1b60*/  VIADD R3, R3, 0x6 ;  /* 0x0000000603037836 */ /* 0x000fe20000000000 */
[----:B------:R-:W-:-:S02]  /*1b70*/  R2UR UR16, R6 ;  /* 0x00000000061072ca */ /* 0x000fc400000e0000 */
[----:B------:R-:W-:Y:S01]  /*1b80*/  R2UR UR14, R5 ;  /* 0x00000000050e72ca */ /* 0x000fe200000e0000 */
[C---:B------:R-:W-:Y:S01]  /*1b90*/  VIADD R5, R0.reuse, 0x100 ;  /* 0x0000010000057836 */ /* 0x040fe20000000000 */
[----:B------:R-:W-:Y:S01]  /*1ba0*/  R2UR UR4, R3 ;  /* 0x00000000030472ca */ /* 0x000fe200000e0000 */
[----:B------:R-:W-:-:S03]  /*1bb0*/  VIADD R0, R0, 0x180 ;  /* 0x0000018000007836 */ /* 0x000fc60000000000 */
[----:B------:R-:W-:Y:S02]  /*1bc0*/  R2UR UR18, R5 ;  /* 0x00000000051272ca */ /* 0x000fe400000e0000 */
[----:B------:R-:W-:Y:S01]  /*1bd0*/  R2UR UR6, R0 ;  /* 0x00000000000672ca */ /* 0x000fe200000e0000 */
[----:B------:R-:W-:Y:S01]  /*1be0*/  HGMMA.64x256x16.F32.BF16 R24, gdesc[UR8].tnspB, RZ, !UPT, gsb0 ;  /* 0x43e00000081879f0 */ /* 0x000fe2000c0018ff */
[----:B------:R-:W-:-:S04]  /*1bf0*/  @!P1 IMAD R0, R2, 0x8, R17 ;  /* 0x0000000802009824 */ /* 0x000fc800078e0211 */
[----:B------:R-:W-:-:S05]  /*1c00*/  @!P1 VIADD R0, R0, 0x38860 ;  /* 0x0003886000009836 */ /* 0x000fca0000000000 */
[----:B------:R-:W-:Y:S01]  /*1c10*/  @!P1 PRMT R0, RZ, 0x654, R0 ;  /* 0x00000654ff009816 */ /* 0x000fe20000000000 */
[----:B------:R-:W-:Y:S02]  /*1c20*/  WARPGROUP.DEPBAR.LE gsb0, 0x0 ;  /* 0x00008000000079c5 */ /* 0x000fe40000010000 */
[----:B------:R-:W-:-:S15]  /*1c30*/  WARPGROUP.ARRIVE ;  /* 0x00000000000079c5 */ /* 0x000fde0000000000 */
        /* <DEDUP_REMOVED lines=14> */
.L_x_7604:
[----:B------:R-:W-:Y:S01]  /*1d20*/  BAR.SYNC.DEFER_BLOCKING 0xe, 0x100 ;  /* 0x0384000000007b1d */ /* 0x000fe20000010000 */
[----:B01----:R-:W-:Y:S01]  /*1d30*/  IMAD R0, R2, 0x40, R22 ;  /* 0x0000004002007824 */ /* 0x003fe200078e0216 */
[----:B------:R-:W-:Y:S01]  /*1d40*/  ISETP.GT.AND P2, PT, R4, RZ, PT ;  /* 0x000000ff0400720c */ /* 0x000fe20003f44270 */
[----:B------:R-:W-:Y:S02]  /*1d50*/  VIADD R2, R2, 0x1 ;  /* 0x0000000102027836 */ /* 0x000fe40000000000 */
[----:B------:R-:W-:Y:S01]  /*1d60*/  IMAD R0, R0, 0x4, R17 ;  /* 0x0000000400007824 */ /* 0x000fe200078e0211 */
[----:B------:R-:W-:Y:S01]  /*1d70*/  UMOV UR11, 0x40000040 ;  /* 0x40000040000b7882 */ /* 0x000fe20000000000 */
[----:B------:R-:W-:Y:S01]  /*1d80*/  UMOV UR15, 0x40000040 ;  /* 0x40000040000f7882 */ /* 0x000fe20000000000 */
[----:B------:R-:W-:Y:S01]  /*1d90*/  ISETP.NE.AND P0, PT, R2, 0x2, PT ;  /* 0x000000020200780c */ /* 0x000fe20003f05270 */
[----:B------:R-:W-:Y:S01]  /*1da0*/  UMOV UR19, 0x40000040 ;  /* 0x4000004000137882 */ /* 0x000fe20000000000 */
[----:B------:R-:W-:Y:S01]  /*1db0*/  UMOV UR7, 0x40000040 ;  /* 0x4000004000077882 */ /* 0x000fe20000000000 */
[----:B------:R-:W-:Y:S01]  /*1dc0*/  VIADD R4, R4, 0xffffffff ;  /* 0xffffffff04047836 */ /* 0x000fe20000000000 */
[----:B------:R-:W-:Y:S01]  /*1dd0*/  SEL R2, R2, RZ, P0 ;  /* 0x000000ff02027207 */ /* 0x000fe20000000000 */
[----:B------:R-:W0:Y:S04]  /*1de0*/  LDS R3, [R0+0x38400] ;  /* 0x0384000000037984 */ /* 0x000e280000000800 */
[----:B------:R1:W2:Y:S02]  /*1df0*/  LDS R5, [R0+0x38420] ;  /* 0x0384200000057984 */ /* 0x0002a40000000800 */
[----:B-1----:R-:W-:-:S05]  /*1e00*/  IMAD R0, R2, 0x1000, R7 ;  /* 0x0000100002007824 */ /* 0x002fca00078e0207 */
[----:B------:R-:W-:Y:S01]  /*1e10*/  R2UR UR10, R0 ;  /* 0x00000000000a72ca */ /* 0x000fe200000e0000 */
        /* <DEDUP_REMOVED lines=128> */
[----:B------:R-:W-:-:S05]  /*2620*/  VIADD R3, R0, 0x80 ;  /* 0x0000008000037836 */ /* 0x000fca0000000000 */
[----:B------:R-:W-:Y:S01]  /*2630*/  WARPGROUP.ARRIVE ;  /* 0x00000000000079c5 */ /* 0x000fe20000000000 */
[----:B------:R-:W-:Y:S01]  /*2640*/  R2UR UR14, R3 ;  /* 0x00000000030e72ca */ /* 0x000fe200000e0000 */
[C---:B------:R-:W-:Y:S02]  /*2650*/  VIADD R3, R0.reuse, 0x100 ;  /* 0x0000010000037836 */ /* 0x040fe40000000000 */
[----:B------:R-:W-:Y:S02]  /*2660*/  VIADD R0, R0, 0x180 ;  /* 0x0000018000007836 */ /* 0x000fe40000000000 */
[----:B------:R-:W-:Y:S01]  /*2670*/  HGMMA.64x256x16.F32.BF16 R24, gdesc[UR8].tnspB, R24, gsb0 ;  /* 0x43e00000081879f0 */ /* 0x000fe20008001818 */
[----:B------:R-:W-:Y:S02]  /*2680*/  R2UR UR18, R3 ;  /* 0x00000000031272ca */ /* 0x000fe400000e0000 */
[----:B------:R-:W-:Y:S01]  /*2690*/  R2UR UR6, R0 ;  /* 0x00000000000672ca */ /* 0x000fe200000e0000 */
[----:B------:R-:W-:Y:S01]  /*26a0*/  @!P1 IMAD R0, R2, 0x8, R17 ;  /* 0x0000000802009824 */ /* 0x000fe200078e0211 */
[----:B------:R-:W-:-:S03]  /*26b0*/  SEL R3, RZ, 0x1, P0 ;  /* 0x00000001ff037807 */ /* 0x000fc60000000000 */
[----:B------:R-:W-:Y:S01]  /*26c0*/  @!P1 VIADD R0, R0, 0x38860 ;  /* 0x0003886000009836 */ /* 0x000fe20000000000 */
[----:B------:R-:W-:-:S04]  /*26d0*/  LOP3.LUT R16, R16, R3, RZ, 0x3c, !PT ;  /* 0x0000000310107212 */ /* 0x000fc800078e3cff */
[----:B------:R-:W-:Y:S01]  /*26e0*/  @!P1 PRMT R0, RZ, 0x654, R0 ;  /* 0x00000654ff009816 */ /* 0x000fe20000000000 */
[----:B------:R-:W-:Y:S02]  /*26f0*/  WARPGROUP.DEPBAR.LE gsb0, 0x0 ;  /* 0x00008000000079c5 */ /* 0x000fe40000010000 */
[----:B------:R-:W-:-:S12]  /*2700*/  WARPGROUP.ARRIVE ;  /* 0x00000000000079c5 */ /* 0x000fd80000000000 */
        /* <DEDUP_REMOVED lines=13> */
.L_x_7603:
[----:B------:R-:W-:Y:S01]  /*27e0*/  BAR.SYNC.DEFER_BLOCKING 0xe, 0x100 ;  /* 0x0384000000007b1d */ /* 0x000fe20000010000 */
[C---:B01----:R-:W-:Y:S01]  /*27f0*/  IMAD R0, R2.reuse, 0x40, R22 ;  /* 0x0000004002007824 */ /* 0x043fe200078e0216 */
[----:B------:R-:W-:Y:S01]  /*2800*/  PLOP3.LUT P0, PT, PT, PT, PT, 0x8, 0x0 ;  /* 0x000000000000781c */ /* 0x000fe20003f0e170 */
[----:B------:R-:W-:Y:S02]  /*2810*/  VIADD R2, R2, 0x1 ;  /* 0x0000000102027836 */ /* 0x000fe40000000000 */
[----:B------:R-:W-:-:S03]  /*2820*/  IMAD R17, R0, 0x4, R17 ;  /* 0x0000000400117824 */ /* 0x000fc600078e0211 */
[----:B------:R-:W-:-:S04]  /*2830*/  ISETP.NE.AND P1, PT, R2, 0x2, PT ;  /* 0x000000020200780c */ /* 0x000fc80003f25270 */
[----:B------:R-:W-:Y:S02]  /*2840*/  SEL R5, RZ, 0x1, P1 ;  /* 0x00000001ff057807 */ /* 0x000fe40000800000 */
[----:B------:R-:W-:Y:S02]  /*2850*/  SEL R2, R2, RZ, P1 ;  /* 0x000000ff02027207 */ /* 0x000fe40000800000 */
[----:B------:R-:W-:Y:S01]  /*2860*/  LOP3.LUT R16, R16, R5, RZ, 0x3c, !PT ;  /* 0x0000000510107212 */ /* 0x000fe200078e3cff */
        /* <DEDUP_REMOVED lines=134> */
.L_x_7601:
        /* <DEDUP_REMOVED lines=24> */
[----:B0-----:R-:W-:Y:S02]  /*3250*/  ISETP.NE.AND P0, PT, R0, 0x1, PT ;  /* 0x000000010000780c */ /* 0x001fe40003f05270 */
[----:B------:R-:W-:Y:S02]  /*3260*/  CS2R R112, SRZ ;  /* 0x0000000000707805 */ /* 0x000fe4000001ff00 */
[----:B------:R-:W-:-:S02]  /*3270*/  CS2R R110, SRZ ;  /* 0x00000000006e7805 */ /* 0x000fc4000001ff00 */
[----:B------:R-:W-:Y:S02]  /*3280*/  CS2R R106, SRZ ;  /* 0x00000000006a7805 */ /* 0x000fe4000001ff00 */
[----:B------:R-:W-:Y:S02]  /*3290*/  CS2R R162, SRZ ;  /* 0x0000000000a27805 */ /* 0x000fe4000001ff00 */
[----:B------:R-:W-:Y:S02]  /*32a0*/  CS2R R102, SRZ ;  /* 0x0000000000667805 */ /* 0x000fe4000001ff00 */
[----:B------:R-:W-:Y:S02]  /*32b0*/  CS2R R164, SRZ ;  /* 0x0000000000a47805 */ /* 0x000fe4000001ff00 */
[----:B------:R-:W-:Y:S02]  /*32c0*/  CS2R R98, SRZ ;  /* 0x0000000000627805 */ /* 0x000fe4000001ff00 */
[----:B-1----:R-:W-:-:S02]  /*32d0*/  IADD3 R6, -R4, 0x40, RZ ;  /* 0x0000004004067810 */ /* 0x002fc40007ffe1ff */
[----:B------:R-:W-:Y:S02]  /*32e0*/  CS2R R166, SRZ ;  /* 0x0000000000a67805 */ /* 0x000fe4000001ff00 */
[----:B------:R-:W-:Y:S02]  /*32f0*/  CS2R R94, SRZ ;  /* 0x00000000005e7805 */ /* 0x000fe4000001ff00 */
[----:B------:R-:W-:Y:S02]  /*3300*/  CS2R R170, SRZ ;  /* 0x0000000000aa7805 */ /* 0x000fe4000001ff00 */
[----:B------:R-:W-:Y:S01]  /*3310*/  CS2R R90, SRZ ;  /* 0x00000000005a7805 */ /* 0x000fe2000001ff00 */
[----:B------:R-:W0:Y:S01]  /*3320*/  @P0 LDC R0, c[0x0][0x44c] ;  /* 0x00011300ff000b82 */ /* 0x000e220000000800 */
[----:B------:R-:W-:Y:S01]  /*3330*/  IMAD R7, R188, R7, R6 ;  /* 0x00000007bc077224 */ /* 0x000fe200078e0206 */
[----:B------:R-:W-:Y:S01]  /*3340*/  CS2R R172, SRZ ;  /* 0x0000000000ac7805 */ /* 0x000fe2000001ff00 */
[----:B------:R-:W-:Y:S01]  /*3350*/  IMAD.MOV.U32 R169, RZ, RZ, RZ ;  /* 0x000000ffffa97224 */ /* 0x000fe200078e00ff */
[----:B------:R-:W-:-:S02]  /*3360*/  CS2R R86, SRZ ;  /* 0x0000000000567805 */ /* 0x000fc4000001ff00 */
[----:B------:R-:W-:Y:S02]  /*3370*/  CS2R R174, SRZ ;  /* 0x0000000000ae7805 */ /* 0x000fe4000001ff00 */
[----:B------:R-:W-:Y:S02]  /*3380*/  CS2R R82, SRZ ;  /* 0x0000000000527805 */ /* 0x000fe4000001ff00 */
[----:B------:R-:W-:Y:S01]  /*3390*/  CS2R R176, SRZ ;  /* 0x0000000000b07805 */ /* 0x000fe2000001ff00 */
[----:B------:R-:W1:Y:S01]  /*33a0*/  @P0 LDC R5, c[0x0][0x450] ;  /* 0x00011400ff050b82 */ /* 0x000e620000000800 */
        /* <DEDUP_REMOVED lines=18> */
[----:B------:R-:W-:Y:S01]  /*34d0*/  CS2R R206, SRZ ;  /* 0x0000000000ce7805 */ /* 0x000fe2000001ff00 */
[----:B------:R-:W-:Y:S01]  /*34e0*/  IMAD.U32 R0, RZ, RZ, UR4 ;  /* 0x00000004ff007e24 */ /* 0x000fe2000f8e00ff */
        /* <DEDUP_REMOVED lines=21> */
[----:B------:R-:W0:Y:S02]  /*3640*/  SHFL.IDX PT, R0, R216, RZ, 0x1f ;  /* 0x00001fffd8007589 */ /* 0x000e2400000e0000 */
        /* <DEDUP_REMOVED lines=27> */
.L_x_7605:
[----:B------:R-:W-:Y:S01]  /*3800*/  ULEA.HI UR4, UR36, UR36, URZ, 0x1 ;  /* 0x0000002424047291 */ /* 0x000fe2000f8f083f */
[----:B------:R-:W-:-:S03]  /*3810*/  IMAD.U32 R0, RZ, RZ, UR38 ;  /* 0x00000026ff007e24 */ /* 0x000fc6000f8e00ff */
[----:B------:R-:W-:Y:S02]  /*3820*/  ULOP3.LUT UR4, UR4, 0xfffffffe, URZ, 0xc0, !UPT ;  /* 0xfffffffe04047892 */ /* 0x000fe4000f8ec03f */
[----:B------:R-:W-:Y:S02]  /*3830*/  ISETP.NE.AND P0, PT, R0, 0x3, PT ;  /* 0x000000030000780c */ /* 0x000fe40003f05270 */
[----:B------:R-:W-:-:S06]  /*3840*/  UIADD3 UR4, UR36, -UR4, URZ ;  /* 0x8000000424047290 */ /* 0x000fcc000fffe03f */
[----:B------:R-:W-:-:S05]  /*3850*/  IMAD.U32 R4, RZ, RZ, UR4 ;  /* 0x00000004ff047e24 */ /* 0x000fca000f8e00ff */
[----:B------:R-:W-:-:S04]  /*3860*/  SHF.L.U32 R4, R4, 0x1f, RZ ;  /* 0x0000001f04047819 */ /* 0x000fc800000006ff */
[----:B------:R-:W0:Y:S02]  /*3870*/  SYNCS.PHASECHK.TRANS64.TRYWAIT P1, [R17+URZ+0x38800], R4 ;  /* 0x03880004110075a7 */ /* 0x000e24000802017f */
[----:B0-----:R-:W-:Y:S05]  /*3880*/  @!P1 BRA `(.L_x_7606) ;  /* 0x00000130009c9947 */ /* 0x001fea0003800000 */
.L_x_7772:
[----:B------:R-:W-:Y:S05]  /*3890*/  @!P0 BRA `(.L_x_7607) ;  /* 0x0000000000048947 */ /* 0x000fea0003800000 */
[----:B------:R-:W-:Y:S01]  /*38a0*/  BPT.TRAP 0x1 ;  /* 0x000000040000795c */ /* 0x000fe20000300000 */
.L_x_7607:
[----:B------:R-:W-:Y:S01]  /*38b0*/  IMAD R5, R2, 0x8, R17 ;  /* 0x0000000802057824 */ /* 0x000fe200078e0211 */
[----:B------:R-:W-:-:S04]  /*38c0*/  SHF.L.U32 R8, R16, 0x1f, RZ ;  /* 0x0000001f10087819 */ /* 0x000fc800000006ff */
[----:B------:R1:W2:Y:S01]  /*38d0*/  SYNCS.PHASECHK.TRANS64.TRYWAIT P1, [R5+URZ+0x38830], R8 ;  /* 0x03883008050075a7 */ /* 0x0002a2000802017f */
[----:B------:R-:W-:Y:S05]  /*38e0*/  @!P0 BRA `(.L_x_7608) ;  /* 0x0000000000048947 */ /* 0x000fea0003800000 */
[----:B------:R-:W-:Y:S01]  /*38f0*/  BPT.TRAP 0x1 ;  /* 0x000000040000795c */ /* 0x000fe20000300000 */
.L_x_7608:
[----:B------:R-:W-:-:S05]  /*3900*/  VIADD R0, R17, 0x22400 ;  /* 0x0002240011007836 */ /* 0x000fca0000000000 */
[----:B------:R-:W-:-:S04]  /*3910*/  SHF.R.U32.HI R0, RZ, 0x4, R0 ;  /* 0x00000004ff007819 */ /* 0x000fc80000011600 */
[----:B------:R-:W-:Y:S01]  /*3920*/  LOP3.LUT R0, R0, 0x3fff, RZ, 0xc0, !PT ;  /* 0x00003fff00007812 */ /* 0x000fe200078ec0ff */
[----:B--2---:R-:W-:Y:S06]  /*3930*/  @P1 BRA `(.L_x_7609) ;  /* 0x0000000000081947 */ /* 0x004fec0003800000 */
[----:B------:R-:W2:Y:S02]  /*3940*/  SYNCS.PHASECHK.TRANS64.TRYWAIT P1, [R5+URZ+0x38830], R8 ;  /* 0x03883008050075a7 */ /* 0x000ea4000802017f */
[----:B--2---:R-:W-:Y:S05]  /*3950*/  @!P1 BRA `(.L_x_7610) ;  /* 0x00000130007c9947 */ /* 0x004fea0003800000 */
.L_x_7609:
[----:B------:R-:W-:Y:S05]  /*3960*/  WARPSYNC.ALL ;  /* 0x0000000000007948 */ /* 0x000fea0003800000 */
[----:B------:R-:W-:Y:S01]  /*3970*/  LOP3.LUT R0, R0, 0x10000, RZ, 0xfc, !PT ;  /* 0x0001000000007812 */ /* 0x000fe200078efcff */
[----:B------:R-:W-:Y:S01]  /*3980*/  VIADD R3, R17, 0x20400 ;  /* 0x0002040011037836 */ /* 0x000fe20000000000 */
[----:B------:R-:W-:-:S03]  /*3990*/  WARPGROUP.ARRIVE ;  /* 0x00000000000079c5 */ /* 0x000fc60000000000 */
[----:B------:R-:W-:Y:S01]  /*39a0*/  IMAD R6, R2, 0x200, R0 ;  /* 0x0000020002067824 */ /* 0x000fe200078e0200 */
[----:B------:R-:W-:Y:S01]  /*39b0*/  UMOV UR7, 0x40000040 ;  /* 0x4000004000077882 */ /* 0x000fe20000000000 */
[----:B------:R-:W-:Y:S01]  /*39c0*/  UMOV UR5, 0x40000040 ;  /* 0x4000004000057882 */ /* 0x000fe20000000000 */
[----:B------:R-:W-:Y:S01]  /*39d0*/  SHF.R.U32.HI R3, RZ, 0x4, R3 ;  /* 0x00000004ff037819 */ /* 0x000fe20000011603 */
[----:B------:R-:W-:Y:S01]  /*39e0*/  UMOV UR11, 0x40000040 ;  /* 0x40000040000b7882 */ /* 0x000fe20000000000 */
[----:B------:R-:W-:Y:S01]  /*39f0*/  R2UR UR6, R6 ;  /* 0x00000000060672ca */ /* 0x000fe200000e0000 */
[----:B------:R-:W-:Y:S01]  /*3a00*/  UMOV UR9, 0x40000040 ;  /* 0x4000004000097882 */ /* 0x000fe20000000000 */
[----:B------:R-:W-:Y:S01]  /*3a10*/  LOP3.LUT R3, R3, 0x3fff, RZ, 0xc0, !PT ;  /* 0x00003fff03037812 */ /* 0x000fe200078ec0ff */
[----:B------:R-:W-:Y:S01]  /*3a20*/  UMOV UR15, 0x40000040 ;  /* 0x40000040000f7882 */ /* 0x000fe20000000000 */
[----:B------:R-:W-:Y:S01]  /*3a30*/  UMOV UR13, 0x40000040 ;  /* 0x40000040000d7882 */ /* 0x000fe20000000000 */
[----:B------:R-:W-:Y:S01]  /*3a40*/  UMOV UR19, 0x40000040 ;  /* 0x4000004000137882 */ /* 0x000fe20000000000 */
[----:B------:R-:W-:Y:S01]  /*3a50*/  LOP3.LUT R3, R3, 0x10000, RZ, 0xfc, !PT ;  /* 0x0001000003037812 */ /* 0x000fe200078efcff */
[----:B------:R-:W-:-:S03]  /*3a60*/  UMOV UR17, 0x40000040 ;  /* 0x4000004000117882 */ /* 0x000fc60000000000 */
[C---:B------:R-:W-:Y:S01]  /*3a70*/  R2UR UR4, R3.reuse ;  /* 0x00000000030472ca */ /* 0x040fe200000e0000 */
[C---:B------:R-:W-:Y:S02]  /*3a80*/  VIADD R6, R3.reuse, 0x2 ;  /* 0x0000000203067836 */ /* 0x040fe40000000000 */
[----:B------:R-:W-:Y:S02]  /*3a90*/  UIADD3 UR10, UR6, 0x2, URZ ;  /* 0x00000002060a7890 */ /* 0x000fe4000fffe03f */
[----:B------:R-:W-:Y:S01]  /*3aa0*/  UIADD3 UR14, UR6, 0x4, URZ ;  /* 0x00000004060e7890 */ /* 0x000fe2000fffe03f */
[----:B------:R-:W-:Y:S01]  /*3ab0*/  R2UR UR8, R6 ;  /* 0x00000000060872ca */ /* 0x000fe200000e0000 */
[C---:B------:R-:W-:Y:S01]  /*3ac0*/  VIADD R6, R3.reuse, 0x4 ;  /* 0x0000000403067836 */ /* 0x040fe20000000000 */
[----:B------:R-:W-:Y:S01]  /*3ad0*/  UIADD3 UR18, UR6, 0x6, URZ ;  /* 0x0000000606127890 */ /* 0x000fe2000fffe03f */
[----:B------:R-:W-:-:S03]  /*3ae0*/  VIADD R3, R3, 0x6 ;  /* 0x0000000603037836 */ /* 0x000fc60000000000 */
[----:B------:R-:W-:Y:S01]  /*3af0*/  R2UR UR12, R6 ;  /* 0x00000000060c72ca */ /* 0x000fe200000e0000 */
[----:B------:R-:W-:Y:S01]  /*3b00*/  HGMMA.64x64x16.F32.BF16 R24, gdesc[UR4], RZ, !UPT, gsb0 ;  /* 0x00e00000041879f0 */ /* 0x000fe2000c0018ff */
[----:B------:R-:W-:Y:S02]  /*3b10*/  R2UR UR16, R3 ;  /* 0x00000000031072ca */ /* 0x000fe400000e0000 */
        /* <DEDUP_REMOVED lines=10> */
[----:B------:R-:W3:Y:S02]  /*3bc0*/  SYNCS.PHASECHK.TRANS64.TRYWAIT P1, [R17+URZ+0x38810], R4 ;  /* 0x03881004110075a7 */ /* 0x000ee4000802017f */
[----:B---3--:R-:W-:Y:S05]  /*3bd0*/  @!P1 BRA `(.L_x_7611) ;  /* 0x0000012c00f09947 */ /* 0x008fea0003800000 */
.L_x_7773:
[----:B------:R-:W-:Y:S05]  /*3be0*/  @!P0 BRA `(.L_x_7612) ;  /* 0x0000000000048947 */ /* 0x000fea0003800000 */
[----:B------:R-:W-:Y:S01]  /*3bf0*/  BPT.TRAP 0x1 ;  /* 0x000000040000795c */ /* 0x000fe20000300000 */
.L_x_7612:
[----:B------:R4:W0:Y:S01]  /*3c00*/  SYNCS.PHASECHK.TRANS64.TRYWAIT P1, [R5+URZ+0x38850], R8 ;  /* 0x03885008050075a7 */ /* 0x000822000802017f */
[----:B------:R-:W-:Y:S05]  /*3c10*/  @!P0 BRA `(.L_x_7613) ;  /* 0x0000000000048947 */ /* 0x000fea0003800000 */
[----:B------:R-:W-:Y:S01]  /*3c20*/  BPT.TRAP 0x1 ;  /* 0x000000040000795c */ /* 0x000fe20000300000 */
.L_x_7613:
[C---:B------:R-:W-:Y:S02]  /*3c30*/  VIADD R3, R17.reuse, 0x400 ;  /* 0x0000040011037836 */ /* 0x040fe40000000000 */
[----:B0--3--:R-:W-:-:S03]  /*3c40*/  VIADD R4, R17, 0x26400 ;  /* 0x0002640011047836 */ /* 0x009fc60000000000 */
[----:B------:R-:W-:Y:S02]  /*3c50*/  SHF.R.U32.HI R3, RZ, 0x4, R3 ;  /* 0x00000004ff037819 */ /* 0x000fe40000011603 */
[----:B------:R-:W-:Y:S02]  /*3c60*/  SHF.R.U32.HI R4, RZ, 0x4, R4 ;  /* 0x00000004ff047819 */ /* 0x000fe40000011604 */
[----:B------:R-:W-:Y:S02]  /*3c70*/  LOP3.LUT R3, R3, 0x3fff, RZ, 0xc0, !PT ;  /* 0x00003fff03037812 */ /* 0x000fe400078ec0ff */
[----:B------:R-:W-:Y:S02]  /*3c80*/  LOP3.LUT R4, R4, 0x3fff, RZ, 0xc0, !PT ;  /* 0x00003fff04047812 */ /* 0x000fe400078ec0ff */
[----:B------:R-:W-:Y:S02]  /*3c90*/  LOP3.LUT R3, R3, 0x10000, RZ, 0xfc, !PT ;  /* 0x0001000003037812 */ /* 0x000fe400078efcff */
[----:B------:R-:W-:-:S03]  /*3ca0*/  LOP3.LUT R4, R4, 0x10000, RZ, 0xfc, !PT ;  /* 0x0001000004047812 */ /* 0x000fc600078efcff */
[----:B------:R-:W-:Y:S01]  /*3cb0*/  IMAD R6, R2, 0x1000, R3 ;  /* 0x0000100002067824 */ /* 0x000fe200078e0203 */
[----:B------:R-:W-:Y:S06]  /*3cc0*/  @P1 BRA `(.L_x_7614) ;  /* 0x0000000000081947 */ /* 0x000fec0003800000 */
[----:B------:R-:W0:Y:S02]  /*3cd0*/  SYNCS.PHASECHK.TRANS64.TRYWAIT P1, [R5+URZ+0x38850], R8 ;  /* 0x03885008050075a7 */ /* 0x000e24000802017f */
[----:B0-----:R-:W-:Y:S05]  /*3ce0*/  @!P1 BRA `(.L_x_7615) ;  /* 0x0000012c00c09947 */ /* 0x001fea0003800000 */
.L_x_7614:
[----:B------:R-:W-:Y:S01]  /*3cf0*/  R2UR UR20, R4 ;  /* 0x00000000041472ca */ /* 0x000fe200000e0000 */
[----:B------:R-:W-:Y:S01]  /*3d00*/  WARPGROUP.ARRIVE ;  /* 0x00000000000079c5 */ /* 0x000fe20000000000 */
[----:B------:R-:W-:Y:S01]  /*3d10*/  R2UR UR22, R6 ;  /* 0x00000000061672ca */ /* 0x000fe200000e0000 */
[----:B------:R-:W-:Y:S01]  /*3d20*/  UMOV UR21, 0x40000040 ;  /* 0x4000004000157882 */ /* 0x000fe20000000000 */
[----:B------:R-:W-:Y:S01]  /*3d30*/  UMOV UR23, 0x40000040 ;  /* 0x4000004000177882 */ /* 0x000fe20000000000 */
[----:B012-4-:R-:W-:Y:S01]  /*3d40*/  VIADD R8, R4, 0x2 ;  /* 0x0000000204087836 */ /* 0x017fe20000000000 */
[----:B------:R-:W-:Y:S01]  /*3d50*/  UMOV UR25, 0x40000040 ;  /* 0x4000004000197882 */ /* 0x000fe20000000000 */
[----:B------:R-:W-:Y:S01]  /*3d60*/  VIADD R7, R6, 0x2 ;  /* 0x0000000206077836 */ /* 0x000fe20000000000 */
[----:B------:R-:W-:Y:S01]  /*3d70*/  UMOV UR27, 0x40000040 ;  /* 0x40000040001b7882 */ /* 0x000fe20000000000 */
[----:B------:R-:W0:Y:S01]  /*3d80*/  S2R R9, SR_TID.X ;  /* 0x0000000000097919 */ /* 0x000e220000002100 */
[----:B------:R-:W-:Y:S01]  /*3d90*/  R2UR UR24, R8 ;  /* 0x00000000081872ca */ /* 0x000fe200000e0000 */
[----:B------:R-:W-:Y:S01]  /*3da0*/  VIADD R8, R4, 0x4 ;  /* 0x0000000404087836 */ /* 0x000fe20000000000 */
[----:B------:R-:W-:Y:S01]  /*3db0*/  R2UR UR26, R7 ;  /* 0x00000000071a72ca */ /* 0x000fe200000e0000 */
[C---:B------:R-:W-:Y:S01]  /*3dc0*/  VIADD R7, R6.reuse, 0x4 ;  /* 0x0000000406077836 */ /* 0x040fe20000000000 */
[----:B------:R-:W-:Y:S01]  /*3dd0*/  ULDC UR7, c[0x0][0x448] ;  /* 0x0001120000077ab9 */ /* 0x000fe20000000800 */
[----:B------:R-:W-:Y:S01]  /*3de0*/  HGMMA.64x64x16.F32.BF16 R24, gdesc[UR20], R24, gsb0 ;  /* 0x00e00000141879f0 */ /* 0x000fe20008001818 */
[----:B------:R-:W-:Y:S01]  /*3df0*/  VIADD R10, R6, 0x800 ;  /* 0x00000800060a7836 */ /* 0x000fe20000000000 */
[----:B------:R-:W-:Y:S01]  /*3e00*/  UISETP.NE.AND UP1, UPT, UR7, 0x1, UPT ;  /* 0x000000010700788c */ /* 0x000fe2000bf25270 */
[----:B------:R-:W-:Y:S01]  /*3e10*/  IMAD.MOV.U32 R15, RZ, RZ, -0x40 ;  /* 0xffffffc0ff0f7424 */ /* 0x000fe200078e00ff */
[----:B------:R-:W-:Y:S01]  /*3e20*/  ULDC UR6, c[0x0][0xad0] ;  /* 0x0002b40000067ab9 */ /* 0x000fe20000000800 */
[----:B------:R-:W1:Y:S01]  /*3e30*/  S2R R56, SR_TID.X ;  /* 0x0000000000387919 */ /* 0x000e620000002100 */
[----:B------:R-:W-:Y:S01]  /*3e40*/  IMAD R204, R2, 0x1000, R19 ;  /* 0x0000100002cc7824 */ /* 0x000fe200078e0213 */
[----:B------:R-:W-:-:S03]  /*3e50*/  UMOV UR11, 0x40000040 ;  /* 0x40000040000b7882 */ /* 0x000fc60000000000 */
[C---:B------:R-:W-:Y:S01]  /*3e60*/  VIADD R206, R204.reuse, 0x80 ;  /* 0x00000080ccce7836 */ /* 0x040fe20000000000 */
[----:B------:R-:W-:Y:S02]  /*3e70*/  R2UR UR10, R204 ;  /* 0x00000000cc0a72ca */ /* 0x000fe400000e0000 */
[----:B------:R-:W-:Y:S01]  /*3e80*/  @UP1 ULDC UR7, c[0x0][0x44c] ;  /* 0x0001130000071ab9 */ /* 0x000fe20000000800 */
[----:B------:R-:W-:Y:S01]  /*3e90*/  @UP1 ULDC UR15, c[0x0][0x450] ;  /* 0x00011400000f1ab9 */ /* 0x000fe20000000800 */
[----:B0-----:R-:W-:Y:S02]  /*3ea0*/  SHF.R.U32.HI R9, RZ, 0x7, R9 ;  /* 0x00000007ff097819 */ /* 0x001fe40000011609 */
[----:B-1----:R-:W-:Y:S01]  /*3eb0*/  LOP3.LUT R56, R56, 0x7f, RZ, 0xc0, !PT ;  /* 0x0000007f38387812 */ /* 0x002fe200078ec0ff */
[----:B------:R-:W-:Y:S02]  /*3ec0*/  WARPGROUP.DEPBAR.LE gsb0, 0x0 ;  /* 0x00008000000079c5 */ /* 0x000fe40000010000 */
[----:B------:R-:W-:-:S06]  /*3ed0*/  WARPGROUP.ARRIVE ;  /* 0x00000000000079c5 */ /* 0x000fcc0000000000 */
[----:B------:R-:W-:Y:S01]  /*3ee0*/  HGMMA.64x64x16.F32.BF16 R24, gdesc[UR24], R24, gsb0 ;  /* 0x00e00000181879f0 */ /* 0x000fe20008001818 */
[----:B------:R-:W-:Y:S01]  /*3ef0*/  R2UR UR24, R8 ;  /* 0x00000000081872ca */ /* 0x000fe200000e0000 */
[----:B------:R-:W-:Y:S01]  /*3f00*/  UMOV UR25, 0x40000040 ;  /* 0x4000004000197882 */ /* 0x000fe20000000000 */
[----:B------:R-:W-:Y:S01]  /*3f10*/  R2UR UR26, R7 ;  /* 0x00000000071a72ca */ /* 0x000fe200000e0000 */
[----:B------:R-:W-:Y:S01]  /*3f20*/  UMOV UR27, 0x40000040 ;  /* 0x40000040001b7882 */ /* 0x000fe20000000000 */
[----:B------:R-:W-:Y:S02]  /*3f30*/  VIADD R8, R4, 0x6 ;  /* 0x0000000604087836 */ /* 0x000fe40000000000 */
[----:B------:R-:W-:Y:S01]  /*3f40*/  VIADD R7, R6, 0x6 ;  /* 0x0000000606077836 */ /* 0x000fe20000000000 */
        /* <DEDUP_REMOVED lines=115> */
[----:B------:R-:W0:Y:S01]  /*4680*/  SHFL.IDX PT, R7, R9, RZ, 0x1f ;  /* 0x00001fff09077589 */ /* 0x000e2200000e0000 */
[----:B------:R-:W-:Y:S01]  /*4690*/  VIADD R8, R4, 0x800 ;  /* 0x0000080004087836 */ /* 0x000fe20000000000 */
[----:B0-----:R-:W-:-:S04]  /*46a0*/  ISETP.GT.AND P1, PT, R7, 0x7f, PT ;  /* 0x0000007f0700780c */ /* 0x001fc80003f24270 */
[----:B------:R-:W-:-:S05]  /*46b0*/  SEL R7, RZ, 0x2, !P1 ;  /* 0x00000002ff077807 */ /* 0x000fca0004800000 */
[C---:B------:R-:W-:Y:S02]  /*46c0*/  IMAD.IADD R9, R7.reuse, 0x1, R8 ;  /* 0x0000000107097824 */ /* 0x040fe400078e0208 */
[----:B------:R-:W-:Y:S01]  /*46d0*/  IMAD.IADD R11, R7, 0x1, R10 ;  /* 0x00000001070b7824 */ /* 0x000fe200078e020a */
[----:B------:R-:W-:Y:S02]  /*46e0*/  WARPGROUP.DEPBAR.LE gsb0, 0x0 ;  /* 0x00008000000079c5 */ /* 0x000fe40000010000 */
[----:B------:R-:W-:-:S06]  /*46f0*/  WARPGROUP.ARRIVE ;  /* 0x00000000000079c5 */ /* 0x000fcc0000000000 */
[----:B------:R-:W-:Y:S01]  /*4700*/  HGMMA.64x64x16.F32.BF16 R24, gdesc[UR24], R24, gsb0 ;  /* 0x00e00000181879f0 */ /* 0x000fe20008001818 */
[----:B------:R-:W-:Y:S01]  /*4710*/  R2UR UR24, R9 ;  /* 0x00000000091872ca */ /* 0x000fe200000e0000 */
[----:B------:R-:W-:Y:S01]  /*4720*/  UMOV UR25, 0x40000040 ;  /* 0x4000004000197882 */ /* 0x000fe20000000000 */
[----:B------:R-:W-:Y:S01]  /*4730*/  R2UR UR26, R11 ;  /* 0x000000000b1a72ca */ /* 0x000fe200000e0000 */
[----:B------:R-:W-:Y:S01]  /*4740*/  UMOV UR27, 0x40000040 ;  /* 0x40000040001b7882 */ /* 0x000fe20000000000 */
[----:B------:R-:W-:-:S05]  /*4750*/  IMAD.MOV.U32 R11, RZ, RZ, 0x4 ;  /* 0x00000004ff0b7424 */ /* 0x000fca00078e00ff */
[C---:B------:R-:W-:Y:S02]  /*4760*/  SEL R9, R11.reuse, 0x2, P1 ;  /* 0x000000020b097807 */ /* 0x040fe40000800000 */
[----:B------:R-:W-:-:S03]  /*4770*/  SEL R11, R11, 0x6, !P1 ;  /* 0x000000060b0b7807 */ /* 0x000fc60004800000 */
[--C-:B------:R-:W-:Y:S02]  /*4780*/  IMAD.IADD R12, R8, 0x1, R9.reuse ;  /* 0x00000001080c7824 */ /* 0x100fe400078e0209 */
[----:B------:R-:W-:Y:S02]  /*4790*/  IMAD.IADD R13, R10, 0x1, R9 ;  /* 0x000000010a0d7824 */ /* 0x000fe400078e0209 */
[--C-:B------:R-:W-:Y:S02]  /*47a0*/  IMAD.IADD R8, R8, 0x1, R11.reuse ;  /* 0x0000000108087824 */ /* 0x100fe400078e020b */
        /* <DEDUP_REMOVED lines=8> */
[----:B------:R-:W-:Y:S02]  /*4830*/  WARPGROUP.DEPBAR.LE gsb0, 0x0 ;  /* 0x00008000000079c5 */ /* 0x000fe40000010000 */
[----:B------:R-:W-:-:S09]  /*4840*/  WARPGROUP.ARRIVE ;  /* 0x00000000000079c5 */ /* 0x000fd20000000000 */
[----:B------:R-:W-:Y:S01]  /*4850*/  HGMMA.64x64x16.F32.BF16 R24, gdesc[UR24], R24, gsb0 ;  /* 0x00e00000181879f0 */ /* 0x000fe20008001818 */
[----:B------:R-:W-:Y:S01]  /*4860*/  R2UR UR24, R8 ;  /* 0x00000000081872ca */ /* 0x000fe200000e0000 */
[----:B------:R-:W-:Y:S01]  /*4870*/  UMOV UR25, 0x40000040 ;  /* 0x4000004000197882 */ /* 0x000fe20000000000 */
[----:B------:R-:W-:Y:S01]  /*4880*/  R2UR UR26, R10 ;  /* 0x000000000a1a72ca */ /* 0x000fe200000e0000 */
[----:B------:R-:W-:Y:S01]  /*4890*/  UMOV UR27, 0x40000040 ;  /* 0x40000040001b7882 */ /* 0x000fe20000000000 */
[----:B------:R-:W-:Y:S02]  /*48a0*/  IMAD.MOV.U32 R8, RZ, RZ, 0x28 ;  /* 0x00000028ff087424 */ /* 0x000fe400078e00ff */
[----:B------:R-:W-:-:S03]  /*48b0*/  IMAD.MOV.U32 R10, RZ, RZ, 0xa00 ;  /* 0x00000a00ff0a7424 */ /* 0x000fc600078e00ff */
[----:B------:R-:W-:Y:S02]  /*48c0*/  SEL R8, R8, 0x26, P1 ;  /* 0x0000002608087807 */ /* 0x000fe40000800000 */
[----:B------:R-:W-:Y:S02]  /*48d0*/  SEL R10, R10, 0x980, P1 ;  /* 0x000009800a0a7807 */ /* 0x000fe40000800000 */
[----:B------:R-:W-:Y:S02]  /*48e0*/  LOP3.LUT R13, R8, 0x6, RZ, 0xc0, !PT ;  /* 0x00000006080d7812 */ /* 0x000fe400078ec0ff */
[----:B------:R-:W-:-:S04]  /*48f0*/  LOP3.LUT R10, R10, 0xa00, RZ, 0xc0, !PT ;  /* 0x00000a000a0a7812 */ /* 0x000fc800078ec0ff */
[CC--:B------:R-:W-:Y:S02]  /*4900*/  IADD3 R8, R13.reuse, R10.reuse, R4 ;  /* 0x0000000a0d087210 */ /* 0x0c0fe40007ffe004 */
[----:B------:R-:W-:Y:S01]  /*4910*/  IADD3 R10, R13, R10, R6 ;  /* 0x0000000a0d0a7210 */ /* 0x000fe20007ffe006 */
        /* <DEDUP_REMOVED lines=8> */
[----:B------:R-:W-:Y:S02]  /*49a0*/  VIADD R10, R6, 0xa00 ;  /* 0x00000a00060a7836 */ /* 0x000fe40000000000 */
[C---:B------:R-:W-:Y:S02]  /*49b0*/  IMAD.IADD R12, R7.reuse, 0x1, R8 ;  /* 0x00000001070c7824 */ /* 0x040fe400078e0208 */
[----:B------:R-:W-:Y:S01]  /*49c0*/  IMAD.IADD R13, R7, 0x1, R10 ;  /* 0x00000001070d7824 */ /* 0x000fe200078e020a */
[----:B------:R-:W-:-:S02]  /*49d0*/  WARPGROUP.DEPBAR.LE gsb0, 0x0 ;  /* 0x00008000000079c5 */ /* 0x000fc40000010000 */
[----:B------:R-:W-:-:S06]  /*49e0*/  WARPGROUP.ARRIVE ;  /* 0x00000000000079c5 */ /* 0x000fcc0000000000 */
[----:B------:R-:W-:Y:S01]  /*49f0*/  HGMMA.64x64x16.F32.BF16 R24, gdesc[UR24], R24, gsb0 ;  /* 0x00e00000181879f0 */ /* 0x000fe20008001818 */
[----:B------:R-:W-:Y:S01]  /*4a00*/  R2UR UR24, R12 ;  /* 0x000000000c1872ca */ /* 0x000fe200000e0000 */
[----:B------:R-:W-:Y:S01]  /*4a10*/  UMOV UR25, 0x40000040 ;  /* 0x4000004000197882 */ /* 0x000fe20000000000 */
[----:B------:R-:W-:Y:S01]  /*4a20*/  R2UR UR26, R13 ;  /* 0x000000000d1a72ca */ /* 0x000fe200000e0000 */
[----:B------:R-:W-:Y:S01]  /*4a30*/  UMOV UR27, 0x40000040 ;  /* 0x40000040001b7882 */ /* 0x000fe20000000000 */
[C---:B------:R-:W-:Y:S02]  /*4a40*/  IMAD.IADD R12, R9.reuse, 0x1, R8 ;  /* 0x00000001090c7824 */ /* 0x040fe400078e0208 */
[----:B------:R-:W-:Y:S02]  /*4a50*/  IMAD.IADD R13, R9, 0x1, R10 ;  /* 0x00000001090d7824 */ /* 0x000fe400078e020a */
        /* <DEDUP_REMOVED lines=90> */
[----:B------:R-:W-:-:S02]  /*5000*/  IMAD.IADD R10, R11, 0x1, R10 ;  /* 0x000000010b0a7824 */ /* 0x000fc400078e020a */
[----:B------:R-:W0:Y:S01]  /*5010*/  LDC R11, c[0x0][0x288] ;  /* 0x0000a200ff0b7b82 */ /* 0x000e220000000800 */
[----:B------:R-:W-:Y:S02]  /*5020*/  WARPGROUP.DEPBAR.LE gsb0, 0x0 ;  /* 0x00008000000079c5 */ /* 0x000fe40000010000 */
[----:B------:R-:W-:-:S06]  /*5030*/  WARPGROUP.ARRIVE ;  /* 0x00000000000079c5 */ /* 0x000fcc0000000000 */
[----:B------:R-:W-:Y:S01]  /*5040*/  HGMMA.64x64x16.F32.BF16 R24, gdesc[UR24], R24, gsb0 ;  /* 0x00e00000181879f0 */ /* 0x000fe20008001818 */
[----:B------:R-:W-:Y:S01]  /*5050*/  R2UR UR24, R7 ;  /* 0x00000000071872ca */ /* 0x000fe200000e0000 */
[----:B------:R-:W-:Y:S01]  /*5060*/  UMOV UR25, 0x40000040 ;  /* 0x4000004000197882 */ /* 0x000fe20000000000 */
[----:B------:R-:W-:Y:S01]  /*5070*/  R2UR UR26, R9 ;  /* 0x00000000091a72ca */ /* 0x000fe200000e0000 */
[----:B------:R-:W-:Y:S01]  /*5080*/  UMOV UR27, 0x40000040 ;  /* 0x40000040001b7882 */ /* 0x000fe20000000000 */
[----:B------:R-:W-:-:S04]  /*5090*/  SEL R7, R13, 0x3e, P1 ;  /* 0x0000003e0d077807 */ /* 0x000fc80000800000 */
[----:B------:R-:W-:Y:S01]  /*50a0*/  LOP3.LUT R7, R7, 0x6, RZ, 0xc0, !PT ;  /* 0x0000000607077812 */ /* 0x000fe200078ec0ff */
        /* <DEDUP_REMOVED lines=8> */
[----:B------:R-:W-:Y:S02]  /*5130*/  SEL R8, R8, 0xf80, P1 ;  /* 0x00000f8008087807 */ /* 0x000fe40000800000 */
[----:B------:R-:W-:Y:S02]  /*5140*/  PLOP3.LUT P1, PT, PT, PT, UP1, 0x80, 0x0 ;  /* 0x000000000000781c */ /* 0x000fe40003f2f018 */
[----:B------:R-:W-:-:S04]  /*5150*/  LOP3.LUT R8, R8, 0x1e00, RZ, 0xc0, !PT ;  /* 0x00001e0008087812 */ /* 0x000fc800078ec0ff */
[CC--:B------:R-:W-:Y:S02]  /*5160*/  IADD3 R9, R7.reuse, R8.reuse, R4 ;  /* 0x0000000807097210 */ /* 0x0c0fe40007ffe004 */
[----:B------:R-:W-:Y:S01]  /*5170*/  IADD3 R6, R7, R8, R6 ;  /* 0x0000000807067210 */ /* 0x000fe20007ffe006 */
[----:B------:R-:W-:Y:S02]  /*5180*/  VIADD R7, R190, UR41 ;  /* 0x00000029be077c36 */ /* 0x000fe40008000000 */
[----:B------:R-:W-:Y:S01]  /*5190*/  IMAD R8, R168, R15, 0x41 ;  /* 0x00000041a8087424 */ /* 0x000fe200078e020f */
[----:B------:R-:W-:Y:S02]  /*51a0*/  WARPGROUP.DEPBAR.LE gsb0, 0x0 ;  /* 0x00008000000079c5 */ /* 0x000fe40000010000 */
[----:B------:R-:W-:-:S06]  /*51b0*/  WARPGROUP.ARRIVE ;  /* 0x00000000000079c5 */ /* 0x000fcc0000000000 */
[----:B------:R-:W-:Y:S01]  /*51c0*/  HGMMA.64x64x16.F32.BF16 R24, gdesc[UR24], R24, gsb0 ;  /* 0x00e00000181879f0 */ /* 0x000fe20008001818 */
[----:B------:R-:W-:Y:S01]  /*51d0*/  R2UR UR24, R9 ;  /* 0x00000000091872ca */ /* 0x000fe200000e0000 */
[----:B------:R-:W-:Y:S01]  /*51e0*/  UMOV UR25, 0x40000040 ;  /* 0x4000004000197882 */ /* 0x000fe20000000000 */
[----:B------:R-:W-:Y:S01]  /*51f0*/  R2UR UR26, R6 ;  /* 0x00000000061a72ca */ /* 0x000fe200000e0000 */
[----:B------:R-:W-:Y:S01]  /*5200*/  UMOV UR27, 0x40000040 ;  /* 0x40000040001b7882 */ /* 0x000fe20000000000 */
[----:B------:R-:W-:Y:S01]  /*5210*/  @P1 IMAD.HI.U32 R6, R7, UR7, RZ ;  /* 0x0000000707061c27 */ /* 0x000fe2000f8e00ff */
[----:B------:R-:W1:Y:S01]  /*5220*/  LDC R9, c[0x0][0x2f0] ;  /* 0x0000bc00ff097b82 */ /* 0x000e620000000800 */
[----:B------:R-:W-:-:S03]  /*5230*/  @UP1 ULDC UR7, c[0x0][0x450] ;  /* 0x0001140000071ab9 */ /* 0x000fc60000000800 */
[----:B------:R-:W-:Y:S01]  /*5240*/  @P1 SHF.R.U32.HI R7, RZ, UR7, R6 ;  /* 0x00000007ff071c19 */ /* 0x000fe20008011606 */
[C---:B------:R-:W-:Y:S01]  /*5250*/  IMAD R6, R168.reuse, -0x40, R13 ;  /* 0xffffffc0a8067824 */ /* 0x040fe200078e020d */
[----:B------:R-:W-:Y:S01]  /*5260*/  UMOV UR7, UR41 ;  /* 0x0000002900077c82 */ /* 0x000fe20008000000 */
[----:B------:R-:W-:Y:S02]  /*5270*/  VIADD R168, R168, 0xfffffffe ;  /* 0xfffffffea8a87836 */ /* 0x000fe40000000000 */
[----:B------:R-:W2:Y:S03]  /*5280*/  SHFL.IDX PT, R10, R7, RZ, 0x1c1f ;  /* 0x001c1fff070a7589 */ /* 0x000ea600000e0000 */
[----:B------:R-:W-:Y:S01]  /*5290*/  R2UR UR31, R168 ;  /* 0x00000000a81f72ca */ /* 0x000fe200000e0000 */
[----:B------:R-:W3:Y:S01]  /*52a0*/  SHFL.IDX PT, R7, R7, 0x1, 0x1c1f ;  /* 0x003c1f0007077f89 */ /* 0x000ee200000e0000 */
[----:B-1----:R-:W-:-:S02]  /*52b0*/  IMAD R13, R188, R9, R6 ;  /* 0x00000009bc0d7224 */ /* 0x002fc400078e0206 */
[CC--:B------:R-:W-:Y:S02]  /*52c0*/  IMAD R8, R188.reuse, R9.reuse, R8 ;  /* 0x00000009bc087224 */ /* 0x0c0fe400078e0208 */
[--C-:B------:R-:W-:Y:S02]  /*52d0*/  IMAD.IADD R6, R13, 0x1, -R18.reuse ;  /* 0x000000010d067824 */ /* 0x100fe400078e0a12 */
[----:B0-----:R-:W-:Y:S01]  /*52e0*/  IMAD R9, R188, R9, -R11 ;  /* 0x00000009bc097224 */ /* 0x001fe200078e0a0b */
[----:B------:R-:W-:-:S04]  /*52f0*/  IADD3 R13, R8, -R11, -R18 ;  /* 0x8000000b080d7210 */ /* 0x000fc80007ffe812 */
[-CC-:B--2---:R-:W-:Y:S02]  /*5300*/  VIADDMNMX R10, R10, R13.reuse, R6.reuse, PT ;  /* 0x0000000d0a0a7246 */ /* 0x184fe40003800106 */
[----:B---3--:R-:W-:Y:S02]  /*5310*/  VIADDMNMX R13, R7, R13, R6, PT ;  /* 0x0000000d070d7246 */ /* 0x008fe40003800106 */
[C---:B------:R-:W-:Y:S02]  /*5320*/  ISETP.GT.AND P2, PT, R10.reuse, RZ, PT ;  /* 0x000000ff0a00720c */ /* 0x040fe40003f44270 */
[C---:B------:R-:W-:Y:S02]  /*5330*/  ISETP.GT.AND P3, PT, R10.reuse, 0x1, PT ;  /* 0x000000010a00780c */ /* 0x040fe40003f64270 */
[----:B------:R-:W-:Y:S02]  /*5340*/  ISETP.GT.AND P4, PT, R10, 0x8, PT ;  /* 0x000000080a00780c */ /* 0x000fe40003f84270 */
[----:B------:R-:W-:-:S02]  /*5350*/  ISETP.GT.AND P5, PT, R13, 0x28, PT ;  /* 0x000000280d00780c */ /* 0x000fc40003fa4270 */
[----:B------:R-:W-:Y:S01]  /*5360*/  R2UR UR14, R9 ;  /* 0x00000000090e72ca */ /* 0x000fe200000e0000 */
        /* <DEDUP_REMOVED lines=37> */
[----:B------:R-:W-:Y:S01]  /*55c0*/  ISETP.GT.AND P3, PT, R10, 0x10, PT ;  /* 0x000000100a00780c */ /* 0x000fe20003f64270 */
        /* <DEDUP_REMOVED lines=9> */
[----:B------:R-:W-:Y:S01]  /*5660*/  FMNMX.FTZ R21, R12, R21, !PT ;  /* 0x000000150c157209 */ /* 0x000fe20007810000 */
[----:B------:R-:W-:Y:S01]  /*5670*/  FMUL.FTZ R55, R55, UR6 ;  /* 0x0000000637377c20 */ /* 0x000fe20008410000 */
[----:B------:R-:W-:Y:S01]  /*5680*/  ULDC UR6, c[0x0][0xa80] ;  /* 0x0002a00000067ab9 */ /* 0x000fe20000000800 */
[----:B------:R-:W2:Y:S01]  /*5690*/  MUFU.TANH R33, R33 ;  /* 0x0000002100217308 */ /* 0x000ea20000002400 */
[----:B0-----:R-:W-:-:S02]  /*56a0*/  FSEL R14, R14, -INF , P2 ;  /* 0xff8000000e0e7808 */ /* 0x001fc40001000000 */
[----:B------:R-:W-:Y:S02]  /*56b0*/  ISETP.GT.AND P2, PT, R10, 0x11, PT ;  /* 0x000000110a00780c */ /* 0x000fe40003f44270 */
[----:B------:R-:W-:-:S03]  /*56c0*/  FMNMX.FTZ R25, R14, R21, !PT ;  /* 0x000000150e197209 */ /* 0x000fc60007810000 */
        /* <DEDUP_REMOVED lines=46> */
[----:B------:R-:W-:Y:S02]  /*59b0*/  ISETP.GT.AND P2, PT, R13, RZ, PT ;  /* 0x000000ff0d00720c */ /* 0x000fe40003f44270 */
[----:B------:R-:W-:-:S03]  /*59c0*/  FMNMX.FTZ R10, R41, R10, !PT ;  /* 0x0000000a290a7209 */ /* 0x000fc60007810000 */
[----:B------:R-:W0:Y:S01]  /*59d0*/  MUFU.TANH R30, R30 ;  /* 0x0000001e001e7308 */ /* 0x000e220000002400 */
[----:B-1----:R-:W-:Y:S01]  /*59e0*/  FSEL R26, R26, -INF , P2 ;  /* 0xff8000001a1a7808 */ /* 0x002fe20001000000 */
[----:B------:R-:W1:Y:S01]  /*59f0*/  SHFL.BFLY PT, R45, R10, 0x2, 0x1f ;  /* 0x0c401f000a2d7f89 */ /* 0x000e6200000e0000 */
[----:B------:R-:W-:-:S05]  /*5a00*/  ISETP.GT.AND P2, PT, R13, 0x9, PT ;  /* 0x000000090d00780c */ /* 0x000fca0003f44270 */
[----:B------:R-:W3:Y:S01]  /*5a10*/  MUFU.TANH R31, R31 ;  /* 0x0000001f001f7308 */ /* 0x000ee20000002400 */
[----:B--2---:R-:W-:Y:S02]  /*5a20*/  FSEL R27, R27, -INF , P3 ;  /* 0xff8000001b1b7808 */ /* 0x004fe40001800000 */
[----:B------:R-:W-:-:S05]  /*5a30*/  ISETP.GT.AND P3, PT, R13, 0x10, PT ;  /* 0x000000100d00780c */ /* 0x000fca0003f64270 */
[----:B------:R-:W2:Y:S01]  /*5a40*/  MUFU.TANH R34, R34 ;  /* 0x0000002200227308 */ /* 0x000ea20000002400 */
[----:B0-----:R-:W-:Y:S02]  /*5a50*/  FSEL R30, R30, -INF , P4 ;  /* 0xff8000001e1e7808 */ /* 0x001fe40002000000 */
[----:B------:R-:W-:-:S05]  /*5a60*/  ISETP.GT.AND P4, PT, R13, 0x19, PT ;  /* 0x000000190d00780c */ /* 0x000fca0003f84270 */
[----:B------:R0:W4:Y:S01]  /*5a70*/  MUFU.TANH R44, R35 ;  /* 0x00000023002c7308 */ /* 0x0001220000002400 */
[----:B---3--:R-:W-:Y:S02]  /*5a80*/  FSEL R31, R31, -INF , P2 ;  /* 0xff8000001f1f7808 */ /* 0x008fe40001000000 */
[----:B-1----:R-:W-:Y:S02]  /*5a90*/  FMNMX.FTZ R45, R10, R45, !PT ;  /* 0x0000002d0a2d7209 */ /* 0x002fe40007810000 */
[----:B------:R-:W-:-:S03]  /*5aa0*/  ISETP.GT.AND P2, PT, R13, 0x11, PT ;  /* 0x000000110d00780c */ /* 0x000fc60003f44270 */
[----:B------:R-:W1:Y:S01]  /*5ab0*/  MUFU.TANH R38, R38 ;  /* 0x0000002600267308 */ /* 0x000e620000002400 */
[----:B------:R-:W3:Y:S01]  /*5ac0*/  SHFL.BFLY PT, R10, R45, 0x1, 0x1f ;  /* 0x0c201f002d0a7f89 */ /* 0x000ee200000e0000 */
[----:B0-----:R-:W-:Y:S02]  /*5ad0*/  FMNMX.FTZ R35, R26, R27, !PT ;  /* 0x0000001b1a237209 */ /* 0x001fe40007810000 */
[----:B--2---:R-:W-:Y:S02]  /*5ae0*/  FSEL R34, R34, -INF , P3 ;  /* 0xff80000022227808 */ /* 0x004fe40001800000 */
[----:B------:R-:W-:Y:S02]  /*5af0*/  FMNMX.FTZ R6, R30, R35, !PT ;  /* 0x000000231e067209 */ /* 0x000fe40007810000 */
[----:B------:R0:W2:Y:S01]  /*5b00*/  MUFU.TANH R48, R39 ;  /* 0x0000002700307308 */ /* 0x0000a20000002400 */
[----:B------:R-:W-:Y:S02]  /*5b10*/  ISETP.GT.AND P3, PT, R13, 0x18, PT ;  /* 0x000000180d00780c */ /* 0x000fe40003f64270 */
[----:B----4-:R-:W-:-:S02]  /*5b20*/  FSEL R35, R44, -INF , P2 ;  /* 0xff8000002c237808 */ /* 0x010fc40001000000 */
[----:B------:R-:W-:-:S03]  /*5b30*/  ISETP.GT.AND P2, PT, R13, 0x20, PT ;  /* 0x000000200d00780c */ /* 0x000fc60003f44270 */
[----:B------:R-:W4:Y:S01]  /*5b40*/  MUFU.TANH R42, R42 ;  /* 0x0000002a002a7308 */ /* 0x000f220000002400 */
[----:B0-----:R-:W-:Y:S02]  /*5b50*/  FMNMX.FTZ R39, R31, R6, !PT ;  /* 0x000000061f277209 */ /* 0x001fe40007810000 */
[----:B-1----:R-:W-:Y:S02]  /*5b60*/  FSEL R38, R38, -INF , P3 ;  /* 0xff80000026267808 */ /* 0x002fe40001800000 */
[----:B------:R-:W-:Y:S02]  /*5b70*/  FMNMX.FTZ R6, R34, R39, !PT ;  /* 0x0000002722067209 */ /* 0x000fe40007810000 */
[----:B------:R-:W-:Y:S01]  /*5b80*/  ISETP.GT.AND P3, PT, R13, 0x21, PT ;  /* 0x000000210d00780c */ /* 0x000fe20003f64270 */
[----:B------:R0:W1:Y:S01]  /*5b90*/  MUFU.TANH R49, R43 ;  /* 0x0000002b00317308 */ /* 0x0000620000002400 */
[----:B--2---:R-:W-:Y:S02]  /*5ba0*/  FSEL R39, R48, -INF , P4 ;  /* 0xff80000030277808 */ /* 0x004fe40002000000 */
[----:B---3--:R-:W-:-:S02]  /*5bb0*/  FMNMX.FTZ R7, R45, R10, !PT ;  /* 0x0000000a2d077209 */ /* 0x008fc40007810000 */
[----:B------:R-:W-:-:S03]  /*5bc0*/  ISETP.GT.AND P4, PT, R13, 0x29, PT ;  /* 0x000000290d00780c */ /* 0x000fc60003f84270 */
[----:B------:R-:W2:Y:S01]  /*5bd0*/  MUFU.TANH R46, R46 ;  /* 0x0000002e002e7308 */ /* 0x000ea20000002400 */
[----:B0-----:R-:W-:Y:S01]  /*5be0*/  FMNMX.FTZ R43, R35, R6, !PT ;  /* 0x00000006232b7209 */ /* 0x001fe20007810000 */
[----:B------:R-:W-:Y:S01]  /*5bf0*/  FMUL.FTZ R10, R7, UR6 ;  /* 0x00000006070a7c20 */ /* 0x000fe20008410000 */
[----:B----4-:R-:W-:Y:S02]  /*5c00*/  FSEL R42, R42, -INF , P2 ;  /* 0xff8000002a2a7808 */ /* 0x010fe40001000000 */
[----:B------:R-:W-:Y:S02]  /*5c10*/  FMNMX.FTZ R6, R38, R43, !PT ;  /* 0x0000002b26067209 */ /* 0x000fe40007810000 */
[----:B------:R-:W-:Y:S01]  /*5c20*/  ISETP.GT.AND P2, PT, R13, 0x30, PT ;  /* 0x000000300d00780c */ /* 0x000fe20003f44270 */
[----:B------:R0:W3:Y:S01]  /*5c30*/  MUFU.TANH R52, R47 ;  /* 0x0000002f00347308 */ /* 0x0000e20000002400 */
[----:B------:R-:W-:Y:S02]  /*5c40*/  FMNMX.FTZ R45, R39, R6, !PT ;  /* 0x00000006272d7209 */ /* 0x000fe40007810000 */
[----:B-1----:R-:W-:-:S02]  /*5c50*/  FSEL R43, R49, -INF , P3 ;  /* 0xff800000312b7808 */ /* 0x002fc40001800000 */
[----:B------:R-:W-:Y:S02]  /*5c60*/  FMNMX.FTZ R6, R42, R45, !PT ;  /* 0x0000002d2a067209 */ /* 0x000fe40007810000 */
[----:B------:R-:W-:Y:S01]  /*5c70*/  FSETP.NEU.FTZ.AND P3, PT, R7, -INF , PT ;  /* 0xff8000000700780b */ /* 0x000fe20003f7d000 */
[----:B------:R-:W1:Y:S01]  /*5c80*/  MUFU.TANH R50, R50 ;  /* 0x0000003200327308 */ /* 0x000e620000002400 */
[----:B--2---:R-:W-:Y:S02]  /*5c90*/  FSEL R44, R46, -INF , P5 ;  /* 0xff8000002e2c7808 */ /* 0x004fe40002800000 */
[----:B0-----:R-:W-:Y:S02]  /*5ca0*/  FMNMX.FTZ R47, R43, R6, !PT ;  /* 0x000000062b2f7209 */ /* 0x001fe40007810000 */
[----:B------:R-:W-:Y:S02]  /*5cb0*/  FSEL R53, R10, RZ, P3 ;  /* 0x000000ff0a357208 */ /* 0x000fe40001800000 */
[----:B------:R-:W-:Y:S01]  /*5cc0*/  FMNMX.FTZ R6, R44, R47, !PT ;  /* 0x0000002f2c067209 */ /* 0x000fe20007810000 */
[----:B------:R-:W0:Y:S01]  /*5cd0*/  MUFU.TANH R51, R51 ;  /* 0x0000003300337308 */ /* 0x000e220000002400 */
[----:B---3--:R-:W-:Y:S01]  /*5ce0*/  FSEL R45, R52, -INF , P4 ;  /* 0xff800000342d7808 */ /* 0x008fe20002000000 */
[--C-:B------:R-:W-:Y:S01]  /*5cf0*/  FFMA.FTZ R10, R8, UR6, -R53.reuse ;  /* 0x00000006080a7c23 */ /* 0x100fe20008010835 */
[----:B------:R-:W-:Y:S01]  /*5d00*/  ISETP.GT.AND P3, PT, R13, 0x31, PT ;  /* 0x000000310d00780c */ /* 0x000fe20003f64270 */
[--C-:B------:R-:W-:Y:S01]  /*5d10*/  FFMA.FTZ R169, R25, UR6, -R53.reuse ;  /* 0x0000000619a97c23 */ /* 0x100fe20008010835 */
[----:B------:R-:W-:Y:S01]  /*5d20*/  FMNMX.FTZ R49, R45, R6, !PT ;  /* 0x000000062d317209 */ /* 0x000fe20007810000 */
[--C-:B------:R-:W-:Y:S01]  /*5d30*/  FFMA.FTZ R21, R21, UR6, -R53.reuse ;  /* 0x0000000615157c23 */ /* 0x100fe20008010835 */
[--C-:B------:R-:W-:Y:S01]  /*5d40*/  FFMA.FTZ R171, R29, UR6, -R53.reuse ;  /* 0x000000061dab7c23 */ /* 0x100fe20008010835 */
[----:B------:R-:W2:Y:S01]  /*5d50*/  MUFU.TANH R48, R54 ;  /* 0x0000003600307308 */ /* 0x000ea20000002400 */
[----:B-1----:R-:W-:Y:S01]  /*5d60*/  FSEL R46, R50, -INF , P2 ;  /* 0xff800000322e7808 */ /* 0x002fe20001000000 */
[--C-:B------:R-:W-:Y:S01]  /*5d70*/  FFMA.FTZ R50, R12, UR6, -R53.reuse ;  /* 0x000000060c327c23 */ /* 0x100fe20008010835 */
[----:B------:R-:W-:Y:S01]  /*5d80*/  ISETP.GT.AND P2, PT, R13, 0x38, PT ;  /* 0x000000380d00780c */ /* 0x000fe20003f44270 */
[--C-:B------:R-:W-:Y:S01]  /*5d90*/  FFMA.FTZ R12, R20, UR6, -R53.reuse ;  /* 0x00000006140c7c23 */ /* 0x100fe20008010835 */
[----:B------:R-:W-:Y:S01]  /*5da0*/  FMNMX.FTZ R8, R46, R49, !PT ;  /* 0x000000312e087209 */ /* 0x000fe20007810000 */
[--C-:B------:R-:W-:Y:S01]  /*5db0*/  FFMA.FTZ R20, R28, UR6, -R53.reuse ;  /* 0x000000061c147c23 */ /* 0x100fe20008010835 */
[--C-:B------:R-:W-:Y:S01]  /*5dc0*/  FFMA.FTZ R170, R32, UR6, -R53.reuse ;  /* 0x0000000620aa7c23 */ /* 0x100fe20008010835 */
[----:B------:R-:W1:Y:S01]  /*5dd0*/  MUFU.TANH R55, R55 ;  /* 0x0000003700377308 */ /* 0x000e620000002400 */
[----:B0-----:R-:W-:Y:S01]  /*5de0*/  FSEL R47, R51, -INF , P3 ;  /* 0xff800000332f7808 */ /* 0x001fe20001800000 */
[--C-:B------:R-:W-:Y:S01]  /*5df0*/  FFMA.FTZ R173, R33, UR6, -R53.reuse ;  /* 0x0000000621ad7c23 */ /* 0x100fe20008010835 */
[----:B------:R-:W-:Y:S01]  /*5e00*/  ISETP.GT.AND P3, PT, R13, 0x39, PT ;  /* 0x000000390d00780c */ /* 0x000fe20003f64270 */
[--C-:B------:R-:W-:Y:S01]  /*5e10*/  FFMA.FTZ R13, R15, UR6, -R53.reuse ;  /* 0x000000060f0d7c23 */ /* 0x100fe20008010835 */
[----:B------:R-:W-:Y:S01]  /*5e20*/  FMNMX.FTZ R15, R47, R8, !PT ;  /* 0x000000082f0f7209 */ /* 0x000fe20007810000 */
[--C-:B------:R-:W-:Y:S01]  /*5e30*/  FFMA.FTZ R172, R36, UR6, -R53.reuse ;  /* 0x0000000624ac7c23 */ /* 0x100fe20008010835 */
[--C-:B------:R-:W-:Y:S01]  /*5e40*/  FFMA.FTZ R175, R37, UR6, -R53.reuse ;  /* 0x0000000625af7c23 */ /* 0x100fe20008010835 */
[--C-:B------:R-:W-:Y:S01]  /*5e50*/  FFMA.FTZ R174, R40, UR6, -R53.reuse ;  /* 0x0000000628ae7c23 */ /* 0x100fe20008010835 */
[----:B--2---:R-:W-:Y:S01]  /*5e60*/  FSEL R48, R48, -INF , P2 ;  /* 0xff80000030307808 */ /* 0x004fe20001000000 */
[--C-:B------:R-:W-:Y:S01]  /*5e70*/  FFMA.FTZ R177, R41, UR6, -R53.reuse ;  /* 0x0000000629b17c23 */ /* 0x100fe20008010835 */
[----:B------:R-:W-:Y:S02]  /*5e80*/  MUFU.EX2 R6, R10 ;  /* 0x0000000a00067308 */ /* 0x000fe40000000800 */
[----:B------:R-:W-:Y:S01]  /*5e90*/  FMNMX.FTZ R8, R48, R15, !PT ;  /* 0x0000000f30087209 */ /* 0x000fe20007810000 */
[--C-:B------:R-:W-:Y:S01]  /*5ea0*/  FFMA.FTZ R15, R14, UR6, -R53.reuse ;  /* 0x000000060e0f7c23 */ /* 0x100fe20008010835 */
[----:B------:R-:W-:Y:S01]  /*5eb0*/  FFMA.FTZ R14, R24, UR6, -R53 ;  /* 0x00000006180e7c23 */ /* 0x000fe20008010835 */
[----:B-1----:R-:W-:-:S03]  /*5ec0*/  FSEL R49, R55, -INF , P3 ;  /* 0xff80000037317808 */ /* 0x002fc60001800000 */
[----:B------:R-:W0:Y:S01]  /*5ed0*/  MUFU.EX2 R13, R13 ;  /* 0x0000000d000d7308 */ /* 0x000e220000000800 */
[----:B------:R-:W-:-:S05]  /*5ee0*/  FMNMX.FTZ R8, R49, R8, !PT ;  /* 0x0000000831087209 */ /* 0x000fca0007810000 */
[----:B------:R-:W1:Y:S02]  /*5ef0*/  SHFL.BFLY PT, R51, R8, 0x2, 0x1f ;  /* 0x0c401f0008337f89 */ /* 0x000e6400000e0000 */
[----:B------:R-:W-:Y:S08]  /*5f00*/  MUFU.EX2 R10, R50 ;  /* 0x00000032000a7308 */ /* 0x000ff00000000800 */
[----:B------:R-:W2:Y:S01]  /*5f10*/  MUFU.EX2 R15, R15 ;  /* 0x0000000f000f7308 */ /* 0x000ea20000000800 */
[----:B0-----:R-:W-:Y:S01]  /*5f20*/  F2FP.BF16.F32.PACK_AB R152, R13, R6 ;  /* 0x000000060d98723e */ /* 0x001fe200000010ff */
[----:B------:R-:W-:-:S06]  /*5f30*/  FADD.FTZ R13, R6, R13 ;  /* 0x0000000d060d7221 */ /* 0x000fcc0000010000 */
[----:B------:R-:W-:Y:S01]  /*5f40*/  MUFU.EX2 R12, R12 ;  /* 0x0000000c000c7308 */ /* 0x000fe20000000800 */
[----:B-1----:R-:W-:-:S07]  /*5f50*/  FMNMX.FTZ R51, R8, R51, !PT ;  /* 0x0000003308337209 */ /* 0x002fce0007810000 */
[----:B------:R-:W0:Y:S01]  /*5f60*/  MUFU.EX2 R21, R21 ;  /* 0x0000001500157308 */ /* 0x000e220000000800 */
[C---:B--2---:R-:W-:Y:S01]  /*5f70*/  F2FP.BF16.F32.PACK_AB R154, R15.reuse, R10 ;  /* 0x0000000a0f9a723e */ /* 0x044fe200000010ff */
[----:B------:R-:W-:Y:S01]  /*5f80*/  FADD.FTZ R10, R10, R13 ;  /* 0x0000000d0a0a7221 */ /* 0x000fe20000010000 */
[----:B------:R-:W1:Y:S03]  /*5f90*/  SHFL.BFLY PT, R8, R51, 0x1, 0x1f ;  /* 0x0c201f0033087f89 */ /* 0x000e6600000e0000 */
[----:B------:R-:W-:Y:S02]  /*5fa0*/  FADD.FTZ R15, R15, R10 ;  /* 0x0000000a0f0f7221 */ /* 0x000fe40000010000 */
        /* <DEDUP_REMOVED lines=8> */
[----:B------:R-:W-:Y:S02]  /*6030*/  FMUL.FTZ R24, R8, UR6 ;  /* 0x0000000608187c20 */ /* 0x000fe40008410000 */
[----:B------:R-:W0:Y:S01]  /*6040*/  MUFU.EX2 R171, R171 ;  /* 0x000000ab00ab7308 */ /* 0x000e220000000800 */
[C---:B--2---:R-:W-:Y:S01]  /*6050*/  F2FP.BF16.F32.PACK_AB R158, R169.reuse, R14 ;  /* 0x0000000ea99e723e */ /* 0x044fe200000010ff */
[----:B------:R-:W-:Y:S01]  /*6060*/  FADD.FTZ R14, R14, R21 ;  /* 0x000000150e0e7221 */ /* 0x000fe20000010000 */
[----:B------:R-:W-:Y:S02]  /*6070*/  FSEL R25, R24, RZ, P2 ;  /* 0x000000ff18197208 */ /* 0x000fe40001000000 */
[----:B------:R-:W-:Y:S01]  /*6080*/  ISETP.NE.AND P2, PT, R56, RZ, PT ;  /* 0x000000ff3800720c */ /* 0x000fe20003f45270 */
[----:B------:R-:W-:Y:S02]  /*6090*/  FADD.FTZ R169, R169, R14 ;  /* 0x0000000ea9a97221 */ /* 0x000fe40000010000 */
        /* <DEDUP_REMOVED lines=72> */
[----:B------:R-:W-:-:S06]  /*6520*/  FADD.FTZ R174, R174, R175 ;  /* 0x000000afaeae7221 */ /* 0x000fcc0000010000 */
[----:B------:R-:W0:Y:S08]  /*6530*/  MUFU.EX2 R202, R202 ;  /* 0x000000ca00ca7308 */ /* 0x000e300000000800 */
[----:B------:R-:W4:Y:S01]  /*6540*/  MUFU.EX2 R205, R205 ;  /* 0x000000cd00cd7308 */ /* 0x000f220000000800 */
[----:B--2---:R-:W-:Y:S01]  /*6550*/  F2FP.BF16.F32.PACK_AB R165, R203, R200 ;  /* 0x000000c8cba5723e */ /* 0x004fe200000010ff */
[----:B------:R-:W-:-:S04]  /*6560*/  FADD.FTZ R200, R200, R201 ;  /* 0x000000c9c8c87221 */ /* 0x000fc80000010000 */
[----:B------:R-:W-:-:S04]  /*6570*/  FADD.FTZ R203, R203, R200 ;  /* 0x000000c8cbcb7221 */ /* 0x000fc80000010000 */
[----:B0-----:R-:W-:Y:S01]  /*6580*/  FADD.FTZ R6, R202, R203 ;  /* 0x000000cbca067221 */ /* 0x001fe20000010000 */
[----:B----4-:R-:W-:-:S03]  /*6590*/  F2FP.BF16.F32.PACK_AB R167, R205, R202 ;  /* 0x000000cacda7723e */ /* 0x010fc600000010ff */
[----:B------:R-:W-:Y:S02]  /*65a0*/  FADD.FTZ R6, R205, R6 ;  /* 0x00000006cd067221 */ /* 0x000fe40000010000 */
[----:B------:R3:W-:Y:S01]  /*65b0*/  STSM.16.M88.4 [R187], R164 ;  /* 0x000000a4bb007844 */ /* 0x0007e20000000200 */
[----:B-1----:R-:W-:-:S06]  /*65c0*/  WARPGROUP.ARRIVE ;  /* 0x00000000000079c5 */ /* 0x002fcc0000000000 */
[----:B------:R-:W-:Y:S01]  /*65d0*/  HGMMA.64x256x16.F32.BF16 R24, R152, gdesc[UR8].tnspB, RZ, !UPT, gsb0 ;  /* 0x43e0000898187df0 */ /* 0x000fe2000c0018ff */
[----:B------:R-:W-:Y:S01]  /*65e0*/  R2UR UR10, R206 ;  /* 0x00000000ce0a72ca */ /* 0x000fe200000e0000 */
[----:B------:R-:W-:Y:S01]  /*65f0*/  UMOV UR11, 0x40000040 ;  /* 0x40000040000b7882 */ /* 0x000fe20000000000 */
[C---:B------:R-:W-:Y:S02]  /*6600*/  VIADD R206, R204.reuse, 0x100 ;  /* 0x00000100ccce7836 */ /* 0x040fe40000000000 */
[----:B------:R-:W-:Y:S01]  /*6610*/  VIADD R204, R204, 0x180 ;  /* 0x00000180cccc7836 */ /* 0x000fe20000000000 */
[----:B------:R-:W-:Y:S02]  /*6620*/  WARPGROUP.DEPBAR.LE gsb0, 0x0 ;  /* 0x00008000000079c5 */ /* 0x000fe40000010000 */
[----:B------:R-:W-:-:S15]  /*6630*/  WARPGROUP.ARRIVE ;  /* 0x00000000000079c5 */ /* 0x000fde0000000000 */
[----:B------:R-:W-:-:S05]  /*6640*/  NOP ;  /* 0x0000000000007918 */ /* 0x000fca0000000000 */
[----:B------:R-:W-:Y:S01]  /*6650*/  HGMMA.64x256x16.F32.BF16 R24, R156, gdesc[UR8].tnspB, R24, gsb0 ;  /* 0x43e000089c187df0 */ /* 0x000fe20008001818 */
[----:B------:R-:W-:Y:S01]  /*6660*/  R2UR UR10, R206 ;  /* 0x00000000ce0a72ca */ /* 0x000fe200000e0000 */
[----:B------:R-:W-:Y:S01]  /*6670*/  UMOV UR11, 0x40000040 ;  /* 0x40000040000b7882 */ /* 0x000fe20000000000 */
[----:B------:R-:W-:Y:S02]  /*6680*/  WARPGROUP.DEPBAR.LE gsb0, 0x0 ;  /* 0x00008000000079c5 */ /* 0x000fe40000010000 */
[----:B------:R-:W-:-:S15]  /*6690*/  WARPGROUP.ARRIVE ;  /* 0x00000000000079c5 */ /* 0x000fde0000000000 */
[----:B------:R-:W-:-:S08]  /*66a0*/  NOP ;  /* 0x0000000000007918 */ /* 0x000fd00000000000 */
[----:B------:R-:W-:Y:S01]  /*66b0*/  HGMMA.64x256x16.F32.BF16 R24, R160, gdesc[UR8].tnspB, R24, gsb0 ;  /* 0x43e00008a0187df0 */ /* 0x000fe20008001818 */
[----:B------:R-:W-:Y:S01]  /*66c0*/  R2UR UR10, R204 ;  /* 0x00000000cc0a72ca */ /* 0x000fe200000e0000 */
[----:B------:R-:W-:Y:S01]  /*66d0*/  UMOV UR11, 0x40000040 ;  /* 0x40000040000b7882 */ /* 0x000fe20000000000 */
[----:B------:R-:W-:Y:S02]  /*66e0*/  WARPGROUP.DEPBAR.LE gsb0, 0x0 ;  /* 0x00008000000079c5 */ /* 0x000fe40000010000 */
[----:B------:R-:W-:-:S15]  /*66f0*/  WARPGROUP.ARRIVE ;  /* 0x00000000000079c5 */ /* 0x000fde0000000000 */
[----:B------:R-:W-:-:S08]  /*6700*/  NOP ;  /* 0x0000000000007918 */ /* 0x000fd00000000000 */
        /* <DEDUP_REMOVED lines=24> */
[----:B------:R-:W-:Y:S01]  /*6890*/  IMAD.MOV.U32 R10, RZ, RZ, R8 ;  /* 0x000000ffff0a7224 */ /* 0x000fe200078e0008 */
[----:B------:R-:W-:Y:S01]  /*68a0*/  ULDC UR7, c[0x0][0x288] ;  /* 0x0000a20000077ab9 */ /* 0x000fe20000000800 */
[----:B------:R-:W-:Y:S01]  /*68b0*/  IMAD.MOV.U32 R11, RZ, RZ, R7 ;  /* 0x000000ffff0b7224 */ /* 0x000fe200078e0007 */
[----:B------:R-:W-:Y:S01]  /*68c0*/  ULDC UR28, c[0x0][0x2f0] ;  /* 0x0000bc00001c7ab9 */ /* 0x000fe20000000800 */
[----:B------:R-:W-:Y:S01]  /*68d0*/  IMAD.MOV.U32 R13, RZ, RZ, R2 ;  /* 0x000000ffff0d7224 */ /* 0x000fe200078e0002 */
[----:B------:R-:W-:Y:S01]  /*68e0*/  ULDC UR29, c[0x0][0xad0] ;  /* 0x0002b400001d7ab9 */ /* 0x000fe20000000800 */
[----:B------:R-:W-:-:S05]  /*68f0*/  ULDC UR6, c[0x0][0xa80] ;  /* 0x0002a00000067ab9 */ /* 0x000fca0000000800 */
.L_x_7625:
[----:B------:R-:W-:-:S05]  /*6900*/  VIADD R2, R13, 0x1 ;  /* 0x000000010d027836 */ /* 0x000fca0000000000 */
[----:B------:R-:W-:-:S04]  /*6910*/  ISETP.NE.AND P3, PT, R2, 0x2, PT ;  /* 0x000000020200780c */ /* 0x000fc80003f65270 */
[----:B------:R-:W-:Y:S02]  /*6920*/  SEL R7, RZ, 0x1, P3 ;  /* 0x00000001ff077807 */ /* 0x000fe40001800000 */
[----:B------:R-:W-:Y:S02]  /*6930*/  SEL R2, R2, RZ, P3 ;  /* 0x000000ff02027207 */ /* 0x000fe40001800000 */
[----:B------:R-:W-:Y:S01]  /*6940*/  LOP3.LUT R16, R16, R7, RZ, 0x3c, !PT ;  /* 0x0000000710107212 */ /* 0x000fe200078e3cff */
[----:B0-----:R-:W-:Y:S06]  /*6950*/  @!P0 BRA `(.L_x_7617) ;  /* 0x0000000000048947 */ /* 0x001fec0003800000 */
[----:B------:R-:W-:Y:S01]  /*6960*/  BPT.TRAP 0x1 ;  /* 0x000000040000795c */ /* 0x000fe20000300000 */
.L_x_7617:
[----:B------:R-:W-:Y:S01]  /*6970*/  IMAD R9, R2, 0x8, R17 ;  /* 0x0000000802097824 */ /* 0x000fe200078e0211 */
[----:B------:R-:W-:-:S04]  /*6980*/  SHF.L.U32 R8, R16, 0x1f, RZ ;  /* 0x0000001f10087819 */ /* 0x000fc800000006ff */
[----:B------:R0:W1:Y:S01]  /*6990*/  SYNCS.PHASECHK.TRANS64.TRYWAIT P3, [R9+URZ+0x38830], R8 ;  /* 0x03883008090075a7 */ /* 0x000062000806017f */
[----:B------:R-:W-:Y:S05]  /*69a0*/  @!P0 BRA `(.L_x_7618) ;  /* 0x0000000000048947 */ /* 0x000fea0003800000 */
[----:B------:R-:W-:Y:S01]  /*69b0*/  BPT.TRAP 0x1 ;  /* 0x000000040000795c */ /* 0x000fe20000300000 */
.L_x_7618:
[----:B------:R-:W-:Y:S01]  /*69c0*/  IMAD R7, R2, 0x200, R0 ;  /* 0x0000020002077824 */ /* 0x000fe200078e0200 */
[----:B-1----:R-:W-:Y:S06]  /*69d0*/  @P3 BRA `(.L_x_7619) ;  /* 0x0000000000083947 */ /* 0x002fec0003800000 */
[----:B------:R-:W1:Y:S02]  /*69e0*/  SYNCS.PHASECHK.TRANS64.TRYWAIT P3, [R9+URZ+0x38830], R8 ;  /* 0x03883008090075a7 */ /* 0x000e64000806017f */
[----:B-1----:R-:W-:Y:S05]  /*69f0*/  @!P3 BRA `(.L_x_7620) ;  /* 0x000001000090b947 */ /* 0x002fea0003800000 */
.L_x_7619:
[----:B------:R-:W-:Y:S01]  /*6a00*/  R2UR UR26, R7 ;  /* 0x00000000071a72ca */ /* 0x000fe200000e0000 */
[----:B------:R-:W-:Y:S01]  /*6a10*/  WARPGROUP.ARRIVE ;  /* 0x00000000000079c5 */ /* 0x000fe20000000000 */
[----:B------:R-:W-:Y:S01]  /*6a20*/  UMOV UR24, UR4 ;  /* 0x0000000400187c82 */ /* 0x000fe20008000000 */
[----:B------:R-:W-:Y:S01]  /*6a30*/  UMOV UR25, UR5 ;  /* 0x0000000500197c82 */ /* 0x000fe20008000000 */
[----:B------:R-:W-:Y:S01]  /*6a40*/  UMOV UR27, 0x40000040 ;  /* 0x40000040001b7882 */ /* 0x000fe20000000000 */
[----:B------:R-:W-:Y:S01]  /*6a50*/  UMOV UR11, 0x40000040 ;  /* 0x40000040000b7882 */ /* 0x000fe20000000000 */
[----:B------:R-:W-:Y:S01]  /*6a60*/  UMOV UR15, 0x40000040 ;  /* 0x40000040000f7882 */ /* 0x000fe20000000000 */
[----:B------:R-:W-:-:S06]  /*6a70*/  UMOV UR19, 0x40000040 ;  /* 0x4000004000137882 */ /* 0x000fcc0000000000 */
[----:B------:R-:W-:Y:S01]  /*6a80*/  HGMMA.64x64x16.F32.BF16 R152, gdesc[UR24], RZ, !UPT, gsb0 ;  /* 0x00e00000189879f0 */ /* 0x000fe2000c0018ff */
[----:B------:R-:W-:Y:S02]  /*6a90*/  UIADD3 UR10, UR26, 0x2, URZ ;  /* 0x000000021a0a7890 */ /* 0x000fe4000fffe03f */
[----:B------:R-:W-:Y:S02]  /*6aa0*/  UIADD3 UR14, UR26, 0x4, URZ ;  /* 0x000000041a0e7890 */ /* 0x000fe4000fffe03f */
[----:B------:R-:W-:Y:S01]  /*6ab0*/  UIADD3 UR18, UR26, 0x6, URZ ;  /* 0x000000061a127890 */ /* 0x000fe2000fffe03f */
        /* <DEDUP_REMOVED lines=12> */
.L_x_7621:
[----:B------:R2:W3:Y:S01]  /*6b80*/  SYNCS.PHASECHK.TRANS64.TRYWAIT P3, [R9+URZ+0x38850], R8 ;  /* 0x03885008090075a7 */ /* 0x0004e2000806017f */
[----:B------:R-:W-:Y:S05]  /*6b90*/  @!P0 BRA `(.L_x_7622) ;  /* 0x0000000000048947 */ /* 0x000fea0003800000 */
[----:B------:R-:W-:Y:S01]  /*6ba0*/  BPT.TRAP 0x1 ;  /* 0x000000040000795c */ /* 0x000fe20000300000 */
.L_x_7622:
[----:B---3--:R-:W-:Y:S05]  /*6bb0*/  @P3 BRA `(.L_x_7623) ;  /* 0x0000000000083947 */ /* 0x008fea0003800000 */
[----:B------:R-:W3:Y:S02]  /*6bc0*/  SYNCS.PHASECHK.TRANS64.TRYWAIT P3, [R9+URZ+0x38850], R8 ;  /* 0x03885008090075a7 */ /* 0x000ee4000806017f */
[----:B---3--:R-:W-:Y:S05]  /*6bd0*/  @!P3 BRA `(.L_x_7624) ;  /* 0x00000100002cb947 */ /* 0x008fea0003800000 */
.L_x_7623:
[----:B------:R-:W-:Y:S01]  /*6be0*/  IMAD R7, R2, 0x1000, R3 ;  /* 0x0000100002077824 */ /* 0x000fe200078e0203 */
[----:B------:R-:W-:Y:S01]  /*6bf0*/  WARPGROUP.ARRIVE ;  /* 0x00000000000079c5 */ /* 0x000fe20000000000 */
[----:B------:R-:W-:Y:S01]  /*6c00*/  UMOV UR23, 0x40000040 ;  /* 0x4000004000177882 */ /* 0x000fe20000000000 */
[----:B------:R-:W-:Y:S01]  /*6c10*/  VIADD R12, R4, 0x2 ;  /* 0x00000002040c7836 */ /* 0x000fe20000000000 */
[----:B------:R-:W-:Y:S01]  /*6c20*/  UMOV UR25, 0x40000040 ;  /* 0x4000004000197882 */ /* 0x000fe20000000000 */
[C---:B------:R-:W-:Y:S01]  /*6c30*/  R2UR UR22, R7.reuse ;  /* 0x00000000071672ca */ /* 0x040fe200000e0000 */
[C---:B0123--:R-:W-:Y:S01]  /*6c40*/  VIADD R8, R7.reuse, 0x2 ;  /* 0x0000000207087836 */ /* 0x04ffe20000000000 */
[----:B------:R-:W-:Y:S01]  /*6c50*/  UMOV UR27, 0x40000040 ;  /* 0x40000040001b7882 */ /* 0x000fe20000000000 */
[----:B------:R-:W-:Y:S01]  /*6c60*/  R2UR UR24, R12 ;  /* 0x000000000c1872ca */ /* 0x000fe200000e0000 */
[----:B------:R-:W-:Y:S01]  /*6c70*/  VIADD R12, R4, 0x4 ;  /* 0x00000004040c7836 */ /* 0x000fe20000000000 */
[----:B------:R-:W0:Y:S01]  /*6c80*/  S2R R14, SR_TID.X ;  /* 0x00000000000e7919 */ /* 0x000e220000002100 */
[----:B------:R-:W-:Y:S01]  /*6c90*/  R2UR UR26, R8 ;  /* 0x00000000081a72ca */ /* 0x000fe200000e0000 */
[C---:B------:R-:W-:Y:S01]  /*6ca0*/  VIADD R8, R7.reuse, 0x4 ;  /* 0x0000000407087836 */ /* 0x040fe20000000000 */
[----:B------:R-:W-:Y:S01]  /*6cb0*/  @UP1 ULDC UR10, c[0x0][0x44c] ;  /* 0x00011300000a1ab9 */ /* 0x000fe20000000800 */
[----:B------:R-:W-:Y:S01]  /*6cc0*/  VIADD R21, R4, 0x800 ;  /* 0x0000080004157836 */ /* 0x000fe20000000000 */
[----:B------:R-:W-:Y:S01]  /*6cd0*/  UMOV UR11, 0x40000040 ;  /* 0x40000040000b7882 */ /* 0x000fe20000000000 */
[----:B------:R-:W-:Y:S01]  /*6ce0*/  VIADD R15, R7, 0x800 ;  /* 0x00000800070f7836 */ /* 0x000fe20000000000 */
[----:B------:R-:W-:Y:S01]  /*6cf0*/  UISETP.GT.AND UP0, UPT, UR31, UR30, UPT ;  /* 0x0000001e1f00728c */ /* 0x000fe2000bf04270 */
[----:B------:R-:W-:Y:S01]  /*6d00*/  HGMMA.64x64x16.F32.BF16 R152, gdesc[UR20], R152, gsb0 ;  /* 0x00e00000149879f0 */ /* 0x000fe20008001898 */
[----:B------:R-:W-:-:S04]  /*6d10*/  IMAD R206, R2, 0x1000, R19 ;  /* 0x0000100002ce7824 */ /* 0x000fc800078e0213 */
[----:B------:R-:W-:Y:S01]  /*6d20*/  VIADD R207, R206, 0x80 ;  /* 0x00000080cecf7836 */ /* 0x000fe20000000000 */
[----:B0-----:R-:W-:Y:S01]  /*6d30*/  SHF.R.U32.HI R14, RZ, 0x7, R14 ;  /* 0x00000007ff0e7819 */ /* 0x001fe2000001160e */
        /* <DEDUP_REMOVED lines=124> */
[----:B------:R-:W0:Y:S02]  /*7500*/  SHFL.IDX PT, R8, R14, RZ, 0x1f ;  /* 0x00001fff0e087589 */ /* 0x000e2400000e0000 */
[----:B0-----:R-:W-:-:S04]  /*7510*/  ISETP.GT.AND P3, PT, R8, 0x7f, PT ;  /* 0x0000007f0800780c */ /* 0x001fc80003f64270 */
[----:B------:R-:W-:-:S05]  /*7520*/  SEL R12, RZ, 0x2, !P3 ;  /* 0x00000002ff0c7807 */ /* 0x000fca0005800000 */
[----:B------:R-:W-:Y:S02]  /*7530*/  IMAD.IADD R8, R21, 0x1, R12 ;  /* 0x0000000115087824 */ /* 0x000fe400078e020c */
        /* <DEDUP_REMOVED lines=21> */
[----:B------:R-:W-:Y:S01]  /*7690*/  IMAD.IADD R20, R21, 0x1, R8 ;  /* 0x0000000115147824 */ /* 0x000fe200078e0208 */
[----:B------:R-:W-:Y:S02]  /*76a0*/  WARPGROUP.DEPBAR.LE gsb0, 0x0 ;  /* 0x00008000000079c5 */ /* 0x000fe40000010000 */
[----:B------:R-:W-:-:S08]  /*76b0*/  WARPGROUP.ARRIVE ;  /* 0x00000000000079c5 */ /* 0x000fd00000000000 */
        /* <DEDUP_REMOVED lines=22> */
[----:B------:R-:W-:Y:S02]  /*7820*/  IMAD.IADD R20, R21, 0x1, R12 ;  /* 0x0000000115147824 */ /* 0x000fe400078e020c */
        /* <DEDUP_REMOVED lines=8> */
[----:B------:R-:W-:Y:S02]  /*78b0*/  IMAD.IADD R20, R21, 0x1, R14 ;  /* 0x0000000115147824 */ /* 0x000fe400078e020e */
[--C-:B------:R-:W-:Y:S02]  /*78c0*/  IMAD.IADD R196, R14, 0x1, R15.reuse ;  /* 0x000000010ec47824 */ /* 0x100fe400078e020f */
        /* <DEDUP_REMOVED lines=119> */
[----:B------:R-:W-:-:S04]  /*8040*/  VIADD R7, R190, UR41 ;  /* 0x00000029be077c36 */ /* 0x000fc80008000000 */
[----:B------:R-:W-:Y:S01]  /*8050*/  @P1 IMAD.HI.U32 R8, R7, UR10, RZ ;  /* 0x0000000a07081c27 */ /* 0x000fe2000f8e00ff */
[----:B------:R-:W-:-:S04]  /*8060*/  @UP1 ULDC UR10, c[0x0][0x450] ;  /* 0x00011400000a1ab9 */ /* 0x000fc80000000800 */
[----:B------:R-:W-:Y:S01]  /*8070*/  @P1 SHF.R.U32.HI R7, RZ, UR10, R8 ;  /* 0x0000000aff071c19 */ /* 0x000fe20008011608 */
[----:B------:R-:W-:Y:S02]  /*8080*/  UMOV UR10, 0xffffffc0 ;  /* 0xffffffc0000a7882 */ /* 0x000fe40000000000 */
[----:B------:R-:W-:Y:S02]  /*8090*/  UIMAD UR10, UR31, UR10, 0x1 ;  /* 0x000000011f0a74a4 */ /* 0x000fe4000f8e020a */
[----:B------:R-:W-:-:S04]  /*80a0*/  UIADD3 UR31, UR31, -0x1, URZ ;  /* 0xffffffff1f1f7890 */ /* 0x000fc8000fffe03f */
[----:B------:R-:W-:Y:S02]  /*80b0*/  IADD3 R21, -R18, UR10, RZ ;  /* 0x0000000a12157c10 */ /* 0x000fe4000fffe1ff */
[----:B------:R-:W-:-:S03]  /*80c0*/  R2UR UR10, R206 ;  /* 0x00000000ce0a72ca */ /* 0x000fc600000e0000 */
[----:B------:R-:W-:Y:S01]  /*80d0*/  IMAD R21, R188, UR28, R21 ;  /* 0x0000001cbc157c24 */ /* 0x000fe2000f8e0215 */
        /* <DEDUP_REMOVED lines=17> */
[----:B0-----:R-:W0:Y:S01]  /*81f0*/  SHFL.IDX PT, R152, R7, RZ, 0x1c1f ;  /* 0x001c1fff07987589 */ /* 0x001e2200000e0000 */
        /* <DEDUP_REMOVED lines=17> */
[----:B------:R-:W-:-:S05]  /*8310*/  FMUL.FTZ R183, R183, UR29 ;  /* 0x0000001db7b77c20 */ /* 0x000fca0008410000 */
[----:B------:R-:W-:Y:S01]  /*8320*/  MUFU.TANH R160, R160 ;  /* 0x000000a000a07308 */ /* 0x000fe20000002400 */
[----:B0-----:R-:W-:-:S04]  /*8330*/  IADD3 R152, R152, -UR7, R21 ;  /* 0x8000000798987c10 */ /* 0x001fc8000fffe015 */
[C---:B------:R-:W-:Y:S02]  /*8340*/  ISETP.GT.AND P3, PT, R152.reuse, RZ, PT ;  /* 0x000000ff9800720c */ /* 0x040fe40003f64270 */
[----:B------:R-:W-:Y:S01]  /*8350*/  ISETP.GT.AND P4, PT, R152, 0x1, PT ;  /* 0x000000019800780c */ /* 0x000fe20003f84270 */
[----:B------:R-:W0:Y:S01]  /*8360*/  MUFU.TANH R161, R161 ;  /* 0x000000a100a17308 */ /* 0x000e220000002400 */
[----:B-1----:R-:W-:Y:S02]  /*8370*/  FSEL R12, R12, -INF , P3 ;  /* 0xff8000000c0c7808 */ /* 0x002fe40001800000 */
[----:B------:R-:W-:Y:S02]  /*8380*/  ISETP.GT.AND P3, PT, R152, 0x8, PT ;  /* 0x000000089800780c */ /* 0x000fe40003f64270 */
[----:B--2---:R-:W-:Y:S02]  /*8390*/  FSEL R15, R15, -INF , P4 ;  /* 0xff8000000f0f7808 */ /* 0x004fe40002000000 */
[----:B------:R-:W-:Y:S01]  /*83a0*/  FMNMX.FTZ R8, R12, R11, !PT ;  /* 0x0000000b0c087209 */ /* 0x000fe20007810000 */
[----:B------:R-:W-:Y:S01]  /*83b0*/  MUFU.TANH R164, R164 ;  /* 0x000000a400a47308 */ /* 0x000fe20000002400 */
[----:B------:R-:W-:-:S02]  /*83c0*/  ISETP.GT.AND P4, PT, R152, 0x9, PT ;  /* 0x000000099800780c */ /* 0x000fc40003f84270 */
[----:B---3--:R-:W-:Y:S02]  /*83d0*/  FSEL R14, R14, -INF , P3 ;  /* 0xff8000000e0e7808 */ /* 0x008fe40001800000 */
[----:B------:R-:W-:Y:S02]  /*83e0*/  FMNMX.FTZ R153, R15, R8, !PT ;  /* 0x000000080f997209 */ /* 0x000fe40007810000 */
[----:B------:R-:W-:Y:S01]  /*83f0*/  ISETP.GT.AND P3, PT, R152, 0x10, PT ;  /* 0x000000109800780c */ /* 0x000fe20003f64270 */
[----:B------:R0:W1:Y:S01]  /*8400*/  MUFU.TANH R156, R165 ;  /* 0x000000a5009c7308 */ /* 0x0000620000002400 */
[----:B----4-:R-:W-:Y:S02]  /*8410*/  FSEL R20, R20, -INF , P4 ;  /* 0xff80000014147808 */ /* 0x010fe40002000000 */
[----:B------:R-:W-:Y:S02]  /*8420*/  FMNMX.FTZ R153, R14, R153, !PT ;  /* 0x000000990e997209 */ /* 0x000fe40007810000 */
[----:B------:R-:W-:-:S02]  /*8430*/  ISETP.GT.AND P4, PT, R152, 0x11, PT ;  /* 0x000000119800780c */ /* 0x000fc40003f84270 */
[----:B------:R-:W-:Y:S01]  /*8440*/  FMNMX.FTZ R8, R20, R153, !PT ;  /* 0x0000009914087209 */ /* 0x000fe20007810000 */
[----:B------:R-:W2:Y:S01]  /*8450*/  MUFU.TANH R157, R168 ;  /* 0x000000a8009d7308 */ /* 0x000ea20000002400 */
[----:B0-----:R-:W-:Y:S02]  /*8460*/  FSEL R165, R161, -INF , P4 ;  /* 0xff800000a1a57808 */ /* 0x001fe40002000000 */
[----:B------:R-:W-:-:S05]  /*8470*/  ISETP.GT.AND P4, PT, R152, 0x19, PT ;  /* 0x000000199800780c */ /* 0x000fca0003f84270 */
[----:B------:R0:W3:Y:S01]  /*8480*/  MUFU.TANH R196, R169 ;  /* 0x000000a900c47308 */ /* 0x0000e20000002400 */
[----:B-1----:R-:W-:Y:S02]  /*8490*/  FSEL R161, R156, -INF , P4 ;  /* 0xff8000009ca17808 */ /* 0x002fe40002000000 */
[----:B------:R-:W-:-:S05]  /*84a0*/  ISETP.GT.AND P4, PT, R152, 0x21, PT ;  /* 0x000000219800780c */ /* 0x000fca0003f84270 */
[----:B------:R-:W1:Y:S01]  /*84b0*/  MUFU.TANH R172, R172 ;  /* 0x000000ac00ac7308 */ /* 0x000e620000002400 */
[----:B0-----:R-:W-:Y:S02]  /*84c0*/  FSEL R169, R160, -INF , P3 ;  /* 0xff800000a0a97808 */ /* 0x001fe40001800000 */
[----:B------:R-:W-:Y:S02]  /*84d0*/  ISETP.GT.AND P3, PT, R152, 0x18, PT ;  /* 0x000000189800780c */ /* 0x000fe40003f64270 */
[----:B------:R-:W-:Y:S02]  /*84e0*/  FMNMX.FTZ R8, R169, R8, !PT ;  /* 0x00000008a9087209 */ /* 0x000fe40007810000 */
[----:B------:R-:W-:Y:S01]  /*84f0*/  FSEL R168, R164, -INF , P3 ;  /* 0xff800000a4a87808 */ /* 0x000fe20001800000 */
[----:B------:R-:W0:Y:S01]  /*8500*/  MUFU.TANH R173, R173 ;  /* 0x000000ad00ad7308 */ /* 0x000e220000002400 */
[----:B------:R-:W-:Y:S02]  /*8510*/  FMNMX.FTZ R153, R165, R8, !PT ;  /* 0x00000008a5997209 */ /* 0x000fe40007810000 */
[----:B------:R-:W-:-:S02]  /*8520*/  ISETP.GT.AND P3, PT, R152, 0x20, PT ;  /* 0x000000209800780c */ /* 0x000fc40003f64270 */
[----:B------:R-:W-:Y:S02]  /*8530*/  FMNMX.FTZ R8, R168, R153, !PT ;  /* 0x00000099a8087209 */ /* 0x000fe40007810000 */
[----:B--2---:R-:W-:Y:S01]  /*8540*/  FSEL R164, R157, -INF , P3 ;  /* 0xff8000009da47808 */ /* 0x004fe20001800000 */
[----:B------:R-:W2:Y:S01]  /*8550*/  MUFU.TANH R176, R176 ;  /* 0x000000b000b07308 */ /* 0x000ea20000002400 */
[----:B------:R-:W-:Y:S02]  /*8560*/  FMNMX.FTZ R153, R161, R8, !PT ;  /* 0x00000008a1997209 */ /* 0x000fe40007810000 */
[----:B------:R-:W-:Y:S02]  /*8570*/  ISETP.GT.AND P3, PT, R152, 0x28, PT ;  /* 0x000000289800780c */ /* 0x000fe40003f64270 */
[----:B---3--:R-:W-:Y:S01]  /*8580*/  FSEL R157, R196, -INF , P4 ;  /* 0xff800000c49d7808 */ /* 0x008fe20002000000 */
[----:B------:R-:W-:Y:S01]  /*8590*/  FMUL.FTZ R196, R162, UR29 ;  /* 0x0000001da2c47c20 */ /* 0x000fe20008410000 */
[----:B------:R-:W-:Y:S01]  /*85a0*/  FMNMX.FTZ R8, R164, R153, !PT ;  /* 0x00000099a4087209 */ /* 0x000fe20007810000 */
[----:B------:R-:W3:Y:S01]  /*85b0*/  MUFU.TANH R177, R177 ;  /* 0x000000b100b17308 */ /* 0x000ee20000002400 */
[----:B------:R-:W-:Y:S01]  /*85c0*/  ISETP.GT.AND P4, PT, R152, 0x29, PT ;  /* 0x000000299800780c */ /* 0x000fe20003f84270 */
[----:B------:R-:W4:Y:S01]  /*85d0*/  SHFL.IDX PT, R162, R7, 0x1, 0x1c1f ;  /* 0x003c1f0007a27f89 */ /* 0x000f2200000e0000 */
[----:B-1----:R-:W-:Y:S01]  /*85e0*/  FSEL R160, R172, -INF , P3 ;  /* 0xff800000aca07808 */ /* 0x002fe20001800000 */
[----:B------:R-:W-:Y:S01]  /*85f0*/  FMUL.FTZ R172, R154, UR29 ;  /* 0x0000001d9aac7c20 */ /* 0x000fe20008410000 */
[----:B------:R-:W-:-:S02]  /*8600*/  FMNMX.FTZ R153, R157, R8, !PT ;  /* 0x000000089d997209 */ /* 0x000fc40007810000 */
[----:B------:R-:W-:Y:S01]  /*8610*/  ISETP.GT.AND P3, PT, R152, 0x30, PT ;  /* 0x000000309800780c */ /* 0x000fe20003f64270 */
[----:B------:R-:W1:Y:S01]  /*8620*/  MUFU.TANH R180, R180 ;  /* 0x000000b400b47308 */ /* 0x000e620000002400 */
[----:B0-----:R-:W-:Y:S02]  /*8630*/  FSEL R156, R173, -INF , P4 ;  /* 0xff800000ad9c7808 */ /* 0x001fe40002000000 */
[----:B------:R-:W-:Y:S02]  /*8640*/  FMNMX.FTZ R153, R160, R153, !PT ;  /* 0x00000099a0997209 */ /* 0x000fe40007810000 */
[----:B------:R-:W-:Y:S02]  /*8650*/  ISETP.GT.AND P4, PT, R152, 0x31, PT ;  /* 0x000000319800780c */ /* 0x000fe40003f84270 */
[----:B--2---:R-:W-:Y:S01]  /*8660*/  FSEL R154, R176, -INF , P3 ;  /* 0xff800000b09a7808 */ /* 0x004fe20001800000 */
[----:B------:R-:W0:Y:S01]  /*8670*/  MUFU.TANH R181, R181 ;  /* 0x000000b500b57308 */ /* 0x000e220000002400 */
[----:B------:R-:W-:-:S02]  /*8680*/  FMNMX.FTZ R153, R156, R153, !PT ;  /* 0x000000999c997209 */ /* 0x000fc40007810000 */
[----:B------:R-:W-:Y:S02]  /*8690*/  ISETP.GT.AND P3, PT, R152, 0x38, PT ;  /* 0x000000389800780c */ /* 0x000fe40003f64270 */
[----:B---3--:R-:W-:Y:S02]  /*86a0*/  FSEL R8, R177, -INF , P4 ;  /* 0xff800000b1087808 */ /* 0x008fe40002000000 */
[----:B------:R-:W-:Y:S01]  /*86b0*/  FMNMX.FTZ R173, R154, R153, !PT ;  /* 0x000000999aad7209 */ /* 0x000fe20007810000 */
[----:B------:R-:W2:Y:S01]  /*86c0*/  MUFU.TANH R172, R172 ;  /* 0x000000ac00ac7308 */ /* 0x000ea20000002400 */
[----:B------:R-:W-:Y:S02]  /*86d0*/  ISETP.GT.AND P4, PT, R152, 0x39, PT ;  /* 0x000000399800780c */ /* 0x000fe40003f84270 */
[----:B-1----:R-:W-:Y:S01]  /*86e0*/  FSEL R153, R180, -INF , P3 ;  /* 0xff800000b4997808 */ /* 0x002fe20001800000 */
[----:B------:R-:W-:Y:S01]  /*86f0*/  FMUL.FTZ R180, R158, UR29 ;  /* 0x0000001d9eb47c20 */ /* 0x000fe20008410000 */
[----:B------:R-:W-:Y:S01]  /*8700*/  FMNMX.FTZ R176, R8, R173, !PT ;  /* 0x000000ad08b07209 */ /* 0x000fe20007810000 */
[----:B------:R-:W-:Y:S01]  /*8710*/  FMUL.FTZ R158, R159, UR29 ;  /* 0x0000001d9f9e7c20 */ /* 0x000fe20008410000 */
[----:B----4-:R-:W-:Y:S01]  /*8720*/  IADD3 R21, R162, -UR7, R21 ;  /* 0x80000007a2157c10 */ /* 0x010fe2000fffe015 */
[----:B------:R-:W1:Y:S01]  /*8730*/  MUFU.TANH R155, R155 ;  /* 0x0000009b009b7308 */ /* 0x000e620000002400 */
[----:B0-----:R-:W-:Y:S01]  /*8740*/  FSEL R152, R181, -INF , P4 ;  /* 0xff800000b5987808 */ /* 0x001fe20002000000 */
[----:B------:R-:W-:Y:S01]  /*8750*/  FMUL.FTZ R162, R182, UR29 ;  /* 0x0000001db6a27c20 */ /* 0x000fe20008410000 */
[----:B------:R-:W-:-:S02]  /*8760*/  FMNMX.FTZ R173, R153, R176, !PT ;  /* 0x000000b099ad7209 */ /* 0x000fc40007810000 */
[C---:B------:R-:W-:Y:S02]  /*8770*/  ISETP.GT.AND P3, PT, R21.reuse, RZ, PT ;  /* 0x000000ff1500720c */ /* 0x040fe40003f64270 */
[----:B------:R-:W-:Y:S01]  /*8780*/  FMNMX.FTZ R173, R152, R173, !PT ;  /* 0x000000ad98ad7209 */ /* 0x000fe20007810000 */
[----:B------:R-:W0:Y:S01]  /*8790*/  MUFU.TANH R180, R180 ;  /* 0x000000b400b47308 */ /* 0x000e220000002400 */
[C---:B------:R-:W-:Y:S02]  /*87a0*/  ISETP.GT.AND P4, PT, R21.reuse, 0x1, PT ;  /* 0x000000011500780c */ /* 0x040fe40003f84270 */
[----:B--2---:R-:W-:Y:S01]  /*87b0*/  FSEL R167, R172, -INF , P3 ;  /* 0xff800000aca77808 */ /* 0x004fe20001800000 */
[----:B------:R-:W2:Y:S01]  /*87c0*/  SHFL.BFLY PT, R176, R173, 0x2, 0x1f ;  /* 0x0c401f00adb07f89 */ /* 0x000ea200000e0000 */
[C---:B------:R-:W-:Y:S02]  /*87d0*/  ISETP.GT.AND P3, PT, R21.reuse, 0x8, PT ;  /* 0x000000081500780c */ /* 0x040fe40003f64270 */
[----:B------:R-:W-:Y:S01]  /*87e0*/  ISETP.GT.AND P6, PT, R21, 0x20, PT ;  /* 0x000000201500780c */ /* 0x000fe20003fc4270 */
[----:B------:R-:W3:Y:S01]  /*87f0*/  MUFU.TANH R158, R158 ;  /* 0x0000009e009e7308 */ /* 0x000ee20000002400 */
[----:B-1----:R-:W-:-:S02]  /*8800*/  FSEL R166, R155, -INF , P4 ;  /* 0xff8000009ba67808 */ /* 0x002fc40002000000 */
[----:B------:R-:W-:Y:S02]  /*8810*/  FMNMX.FTZ R155, R167, R10, !PT ;  /* 0x0000000aa79b7209 */ /* 0x000fe40007810000 */
[C---:B------:R-:W-:Y:S02]  /*8820*/  ISETP.GT.AND P4, PT, R21.reuse, 0x9, PT ;  /* 0x000000091500780c */ /* 0x040fe40003f84270 */
[----:B------:R-:W-:Y:S01]  /*8830*/  FMNMX.FTZ R155, R166, R155, !PT ;  /* 0x0000009ba69b7209 */ /* 0x000fe20007810000 */
[----:B------:R-:W1:Y:S01]  /*8840*/  MUFU.TANH R196, R196 ;  /* 0x000000c400c47308 */ /* 0x000e620000002400 */
[----:B0-----:R-:W-:Y:S02]  /*8850*/  FSEL R180, R180, -INF , P3 ;  /* 0xff800000b4b47808 */ /* 0x001fe40001800000 */
[----:B------:R-:W-:Y:S02]  /*8860*/  ISETP.GT.AND P3, PT, R21, 0x10, PT ;  /* 0x000000101500780c */ /* 0x000fe40003f64270 */
[----:B------:R-:W-:-:S02]  /*8870*/  FMNMX.FTZ R155, R180, R155, !PT ;  /* 0x0000009bb49b7209 */ /* 0x000fc40007810000 */
[C---:B------:R-:W-:Y:S01]  /*8880*/  ISETP.GT.AND P5, PT, R21.reuse, 0x29, PT ;  /* 0x000000291500780c */ /* 0x040fe20003fa4270 */
[----:B------:R-:W0:Y:S01]  /*8890*/  MUFU.TANH R197, R197 ;  /* 0x000000c500c57308 */ /* 0x000e220000002400 */
[----:B---3--:R-:W-:Y:S02]  /*88a0*/  FSEL R182, R158, -INF , P4 ;  /* 0xff8000009eb67808 */ /* 0x008fe40002000000 */
[----:B------:R-:W-:Y:S02]  /*88b0*/  ISETP.GT.AND P4, PT, R21, 0x11, PT ;  /* 0x000000111500780c */ /* 0x000fe40003f84270 */
[----:B--2---:R-:W-:Y:S02]  /*88c0*/  FMNMX.FTZ R176, R173, R176, !PT ;  /* 0x000000b0adb07209 */ /* 0x004fe40007810000 */
[----:B------:R-:W-:Y:S01]  /*88d0*/  FMNMX.FTZ R155, R182, R155, !PT ;  /* 0x0000009bb69b7209 */ /* 0x000fe20007810000 */
[----:B------:R-:W2:Y:S01]  /*88e0*/  MUFU.TANH R198, R198 ;  /* 0x000000c600c67308 */ /* 0x000ea20000002400 */
[----:B-1----:R-:W-:Y:S01]  /*88f0*/  FSEL R196, R196, -INF , P3 ;  /* 0xff800000c4c47808 */ /* 0x002fe20001800000 */
[----:B------:R-:W1:Y:S01]  /*8900*/  SHFL.BFLY PT, R159, R176, 0x1, 0x1f ;  /* 0x0c201f00b09f7f89 */ /* 0x000e6200000e0000 */
[----:B------:R-:W-:-:S02]  /*8910*/  ISETP.GT.AND P3, PT, R21, 0x18, PT ;  /* 0x000000181500780c */ /* 0x000fc40003f64270 */
[----:B------:R-:W-:-:S03]  /*8920*/  FMNMX.FTZ R158, R196, R155, !PT ;  /* 0x0000009bc49e7209 */ /* 0x000fc60007810000 */
[----:B------:R-:W3:Y:S01]  /*8930*/  MUFU.TANH R200, R200 ;  /* 0x000000c800c87308 */ /* 0x000ee20000002400 */
[----:B0-----:R-:W-:Y:S02]  /*8940*/  FSEL R197, R197, -INF , P4 ;  /* 0xff800000c5c57808 */ /* 0x001fe40002000000 */
[----:B------:R-:W-:Y:S02]  /*8950*/  ISETP.GT.AND P4, PT, R21, 0x19, PT ;  /* 0x000000191500780c */ /* 0x000fe40003f84270 */
[----:B------:R-:W-:-:S03]  /*8960*/  FMNMX.FTZ R155, R197, R158, !PT ;  /* 0x0000009ec59b7209 */ /* 0x000fc60007810000 */
[----:B------:R-:W0:Y:S01]  /*8970*/  MUFU.TANH R201, R201 ;  /* 0x000000c900c97308 */ /* 0x000e220000002400 */
[----:B--2---:R-:W-:Y:S02]  /*8980*/  FSEL R198, R198, -INF , P3 ;  /* 0xff800000c6c67808 */ /* 0x004fe40001800000 */
[----:B------:R-:W-:Y:S02]  /*8990*/  ISETP.GT.AND P3, PT, R21, 0x21, PT ;  /* 0x000000211500780c */ /* 0x000fe40003f64270 */
[----:B------:R-:W-:-:S03]  /*89a0*/  FMNMX.FTZ R155, R198, R155, !PT ;  /* 0x0000009bc69b7209 */ /* 0x000fc60007810000 */
[----:B------:R-:W2:Y:S01]  /*89b0*/  MUFU.TANH R171, R171 ;  /* 0x000000ab00ab7308 */ /* 0x000ea20000002400 */
[----:B---3--:R-:W-:Y:S02]  /*89c0*/  FSEL R200, R200, -INF , P4 ;  /* 0xff800000c8c87808 */ /* 0x008fe40002000000 */
[----:B-1----:R-:W-:Y:S02]  /*89d0*/  FMNMX.FTZ R7, R176, R159, !PT ;  /* 0x0000009fb0077209 */ /* 0x002fe40007810000 */
[----:B------:R-:W-:Y:S02]  /*89e0*/  FMNMX.FTZ R158, R200, R155, !PT ;  /* 0x0000009bc89e7209 */ /* 0x000fe40007810000 */
[----:B------:R-:W-:Y:S01]  /*89f0*/  ISETP.GT.AND P4, PT, R21, 0x28, PT ;  /* 0x000000281500780c */ /* 0x000fe20003f84270 */
[----:B------:R-:W1:Y:S01]  /*8a00*/  MUFU.TANH R174, R174 ;  /* 0x000000ae00ae7308 */ /* 0x000e620000002400 */
[----:B0-----:R-:W-:Y:S02]  /*8a10*/  FSEL R201, R201, -INF , P6 ;  /* 0xff800000c9c97808 */ /* 0x001fe40003000000 */
[----:B------:R-:W-:-:S02]  /*8a20*/  ISETP.GT.AND P6, PT, R21, 0x30, PT ;  /* 0x000000301500780c */ /* 0x000fc40003fc4270 */
[----:B------:R-:W-:-:S03]  /*8a30*/  FMNMX.FTZ R155, R201, R158, !PT ;  /* 0x0000009ec99b7209 */ /* 0x000fc60007810000 */
[----:B------:R-:W0:Y:S01]  /*8a40*/  MUFU.TANH R159, R175 ;  /* 0x000000af009f7308 */ /* 0x000e220000002400 */
[----:B--2---:R-:W-:Y:S02]  /*8a50*/  FSEL R202, R171, -INF , P3 ;  /* 0xff800000abca7808 */ /* 0x004fe40001800000 */
[----:B------:R-:W-:Y:S02]  /*8a60*/  FSETP.NEU.FTZ.AND P3, PT, R7, -INF , PT ;  /* 0xff8000000700780b */ /* 0x000fe40003f7d000 */
[----:B------:R-:W-:-:S03]  /*8a70*/  FMNMX.FTZ R158, R202, R155, !PT ;  /* 0x0000009bca9e7209 */ /* 0x000fc60007810000 */
[----:B------:R-:W2:Y:S01]  /*8a80*/  MUFU.TANH R178, R178 ;  /* 0x000000b200b27308 */ /* 0x000ea20000002400 */
[----:B-1----:R-:W-:Y:S02]  /*8a90*/  FSEL R199, R174, -INF , P4 ;  /* 0xff800000aec77808 */ /* 0x002fe40002000000 */
[----:B------:R-:W-:Y:S02]  /*8aa0*/  ISETP.GT.AND P4, PT, R21, 0x31, PT ;  /* 0x000000311500780c */ /* 0x000fe40003f84270 */
[----:B------:R-:W-:-:S03]  /*8ab0*/  FMNMX.FTZ R158, R199, R158, !PT ;  /* 0x0000009ec79e7209 */ /* 0x000fc60007810000 */
[----:B------:R1:W3:Y:S01]  /*8ac0*/  MUFU.TANH R163, R179 ;  /* 0x000000b300a37308 */ /* 0x0002e20000002400 */
[----:B0-----:R-:W-:Y:S02]  /*8ad0*/  FSEL R159, R159, -INF , P5 ;  /* 0xff8000009f9f7808 */ /* 0x001fe40002800000 */
[----:B------:R-:W-:-:S05]  /*8ae0*/  ISETP.GT.AND P5, PT, R21, 0x38, PT ;  /* 0x000000381500780c */ /* 0x000fca0003fa4270 */
[----:B------:R0:W4:Y:S01]  /*8af0*/  MUFU.TANH R170, R162 ;  /* 0x000000a200aa7308 */ /* 0x0001220000002400 */
[----:B--2---:R-:W-:Y:S01]  /*8b00*/  FSEL R155, R178, -INF , P6 ;  /* 0xff800000b29b7808 */ /* 0x004fe20003000000 */
[----:B-1----:R-:W-:-:S05]  /*8b10*/  FMUL.FTZ R179, R7, UR6 ;  /* 0x0000000607b37c20 */ /* 0x002fca0008410000 */
[----:B------:R-:W-:Y:S01]  /*8b20*/  FSEL R179, R179, RZ, P3 ;  /* 0x000000ffb3b37208 */ /* 0x000fe20001800000 */
[----:B------:R-:W1:Y:S01]  /*8b30*/  MUFU.TANH R183, R183 ;  /* 0x000000b700b77308 */ /* 0x000e620000002400 */
[----:B0-----:R-:W-:Y:S02]  /*8b40*/  FMNMX.FTZ R162, R159, R158, !PT ;  /* 0x0000009e9fa27209 */ /* 0x001fe40007810000 */
[----:B---3--:R-:W-:Y:S01]  /*8b50*/  FSEL R158, R163, -INF , P4 ;  /* 0xff800000a39e7808 */ /* 0x008fe20002000000 */
[--C-:B------:R-:W-:Y:S01]  /*8b60*/  FFMA.FTZ R171, R161, UR6, -R179.reuse ;  /* 0x00000006a1ab7c23 */ /* 0x100fe200080108b3 */
[----:B------:R-:W-:Y:S01]  /*8b70*/  FMNMX.FTZ R163, R155, R162, !PT ;  /* 0x000000a29ba37209 */ /* 0x000fe20007810000 */
[--C-:B------:R-:W-:Y:S01]  /*8b80*/  FFMA.FTZ R177, R8, UR6, -R179.reuse ;  /* 0x0000000608b17c23 */ /* 0x100fe200080108b3 */
[----:B------:R-:W-:Y:S01]  /*8b90*/  ISETP.GT.AND P4, PT, R21, 0x39, PT ;  /* 0x000000391500780c */ /* 0x000fe20003f84270 */
[--C-:B------:R-:W-:Y:S01]  /*8ba0*/  FFMA.FTZ R176, R153, UR6, -R179.reuse ;  /* 0x0000000699b07c23 */ /* 0x100fe200080108b3 */
[----:B----4-:R-:W-:Y:S01]  /*8bb0*/  FSEL R162, R170, -INF , P5 ;  /* 0xff800000aaa27808 */ /* 0x010fe20002800000 */
[--C-:B------:R-:W-:Y:S01]  /*8bc0*/  FFMA.FTZ R12, R12, UR6, -R179.reuse ;  /* 0x000000060c0c7c23 */ /* 0x100fe200080108b3 */
[----:B------:R-:W-:Y:S01]  /*8bd0*/  FMNMX.FTZ R21, R158, R163, !PT ;  /* 0x000000a39e157209 */ /* 0x000fe20007810000 */
[--C-:B------:R-:W-:Y:S01]  /*8be0*/  FFMA.FTZ R15, R15, UR6, -R179.reuse ;  /* 0x000000060f0f7c23 */ /* 0x100fe200080108b3 */
[--C-:B------:R-:W-:Y:S01]  /*8bf0*/  FFMA.FTZ R14, R14, UR6, -R179.reuse ;  /* 0x000000060e0e7c23 */ /* 0x100fe200080108b3 */
[--C-:B------:R-:W-:Y:S01]  /*8c00*/  FFMA.FTZ R168, R168, UR6, -R179.reuse ;  /* 0x00000006a8a87c23 */ /* 0x100fe200080108b3 */
[----:B------:R-:W-:Y:S01]  /*8c10*/  FMNMX.FTZ R170, R162, R21, !PT ;  /* 0x00000015a2aa7209 */ /* 0x000fe20007810000 */
[--C-:B------:R-:W-:Y:S01]  /*8c20*/  FFMA.FTZ R21, R20, UR6, -R179.reuse ;  /* 0x0000000614157c23 */ /* 0x100fe200080108b3 */
[----:B-1----:R-:W-:Y:S01]  /*8c30*/  FSEL R163, R183, -INF , P4 ;  /* 0xff800000b7a37808 */ /* 0x002fe20002000000 */
[--C-:B------:R-:W-:Y:S01]  /*8c40*/  FFMA.FTZ R20, R169, UR6, -R179.reuse ;  /* 0x00000006a9147c23 */ /* 0x100fe200080108b3 */
[--C-:B------:R-:W-:Y:S01]  /*8c50*/  FFMA.FTZ R169, R165, UR6, -R179.reuse ;  /* 0x00000006a5a97c23 */ /* 0x100fe200080108b3 */
[--C-:B------:R-:W-:Y:S01]  /*8c60*/  FFMA.FTZ R172, R160, UR6, -R179.reuse ;  /* 0x00000006a0ac7c23 */ /* 0x100fe200080108b3 */
[----:B------:R-:W-:Y:S01]  /*8c70*/  FMNMX.FTZ R170, R163, R170, !PT ;  /* 0x000000aaa3aa7209 */ /* 0x000fe20007810000 */
[--C-:B------:R-:W-:Y:S01]  /*8c80*/  FFMA.FTZ R175, R156, UR6, -R179.reuse ;  /* 0x000000069caf7c23 */ /* 0x100fe200080108b3 */
[--C-:B------:R-:W-:Y:S01]  /*8c90*/  FFMA.FTZ R174, R154, UR6, -R179.reuse ;  /* 0x000000069aae7c23 */ /* 0x100fe200080108b3 */
[----:B------:R-:W-:Y:S02]  /*8ca0*/  MUFU.EX2 R12, R12 ;  /* 0x0000000c000c7308 */ /* 0x000fe40000000800 */
[----:B------:R-:W0:Y:S06]  /*8cb0*/  SHFL.BFLY PT, R173, R170, 0x2, 0x1f ;  /* 0x0c401f00aaad7f89 */ /* 0x000e2c00000e0000 */
[----:B------:R-:W1:Y:S08]  /*8cc0*/  MUFU.EX2 R15, R15 ;  /* 0x0000000f000f7308 */ /* 0x000e700000000800 */
[----:B------:R-:W-:Y:S08]  /*8cd0*/  MUFU.EX2 R14, R14 ;  /* 0x0000000e000e7308 */ /* 0x000ff00000000800 */
[----:B------:R-:W-:Y:S01]  /*8ce0*/  MUFU.EX2 R21, R21 ;  /* 0x0000001500157308 */ /* 0x000fe20000000800 */
[----:B0-----:R-:W-:Y:S01]  /*8cf0*/  FMNMX.FTZ R161, R170, R173, !PT ;  /* 0x000000adaaa17209 */ /* 0x001fe20007810000 */
[--C-:B------:R-:W-:Y:S01]  /*8d00*/  FFMA.FTZ R170, R164, UR6, -R179.reuse ;  /* 0x00000006a4aa7c23 */ /* 0x100fe200080108b3 */
[--C-:B------:R-:W-:Y:S01]  /*8d10*/  FFMA.FTZ R173, R157, UR6, -R179.reuse ;  /* 0x000000069dad7c23 */ /* 0x100fe200080108b3 */
[----:B------:R-:W-:Y:S01]  /*8d20*/  FFMA.FTZ R179, R152, UR6, -R179 ;  /* 0x0000000698b37c23 */ /* 0x000fe200080108b3 */
[----:B------:R-:W-:Y:S01]  /*8d30*/  FSEL R152, R7, RZ, P3 ;  /* 0x000000ff07987208 */ /* 0x000fe20001800000 */
[----:B------:R-:W0:Y:S01]  /*8d40*/  SHFL.BFLY PT, R164, R161, 0x1, 0x1f ;  /* 0x0c201f00a1a47f89 */ /* 0x000e2200000e0000 */
[----:B------:R-:W-:Y:S01]  /*8d50*/  IMAD.MOV R157, RZ, RZ, -R184 ;  /* 0x000000ffff9d7224 */ /* 0x000fe200078e0ab8 */
[----:B------:R-:W-:Y:S02]  /*8d60*/  MUFU.EX2 R20, R20 ;  /* 0x0000001400147308 */ /* 0x000fe40000000800 */
[----:B------:R-:W-:-:S02]  /*8d70*/  FADD.FTZ R152, -R152, R11 ;  /* 0x0000000b98987221 */ /* 0x000fc40000010100 */
[----:B------:R-:W-:Y:S02]  /*8d80*/  ISETP.NE.AND P3, PT, R18, R157, PT ;  /* 0x0000009d1200720c */ /* 0x000fe40003f65270 */
[----:B------:R-:W-:Y:S01]  /*8d90*/  FMUL.FTZ R205, R152, UR6 ;  /* 0x0000000698cd7c20 */ /* 0x000fe20008410000 */
[C---:B------:R-:W-:Y:S01]  /*8da0*/  @!P2 VIADD R152, R9.reuse, 0x38840 ;  /* 0x000388400998a836 */ /* 0x040fe20000000000 */
[----:B------:R-:W2:Y:S01]  /*8db0*/  MUFU.EX2 R169, R169 ;  /* 0x000000a900a97308 */ /* 0x000ea20000000800 */
[----:B------:R-:W-:-:S03]  /*8dc0*/  @!P2 VIADD R9, R9, 0x38860 ;  /* 0x000388600909a836 */ /* 0x000fc60000000000 */
[----:B------:R-:W-:Y:S02]  /*8dd0*/  @!P2 PRMT R152, RZ, 0x654, R152 ;  /* 0x00000654ff98a816 */ /* 0x000fe40000000098 */
[----:B------:R-:W-:Y:S02]  /*8de0*/  @!P2 PRMT R9, RZ, 0x654, R9 ;  /* 0x00000654ff09a816 */ /* 0x000fe40000000009 */
[----:B------:R-:W3:Y:S01]  /*8df0*/  MUFU.EX2 R205, R205 ;  /* 0x000000cd00cd7308 */ /* 0x000ee20000000800 */
[----:B------:R1:W-:Y:S01]  /*8e00*/  @!P2 SYNCS.ARRIVE.TRANS64.RED.A1T0 RZ, [R152+URZ], RZ ;  /* 0x000000ff98ffa9a7 */ /* 0x0003e2000810043f */
[----:B0-----:R-:W-:-:S06]  /*8e10*/  FMNMX.FTZ R8, R161, R164, !PT ;  /* 0x000000a4a1087209 */ /* 0x001fcc0007810000 */
[----:B------:R-:W-:Y:S01]  /*8e20*/  MUFU.EX2 R168, R168 ;  /* 0x000000a800a87308 */ /* 0x000fe20000000800 */
[----:B-1----:R-:W-:Y:S01]  /*8e30*/  F2FP.BF16.F32.PACK_AB R152, R15, R12 ;  /* 0x0000000c0f98723e */ /* 0x002fe200000010ff */
[C---:B------:R-:W-:Y:S01]  /*8e40*/  FMUL.FTZ R153, R8.reuse, UR6 ;  /* 0x0000000608997c20 */ /* 0x040fe20008410000 */
[----:B------:R-:W-:Y:S02]  /*8e50*/  FSETP.NEU.FTZ.AND P4, PT, R8, -INF , PT ;  /* 0xff8000000800780b */ /* 0x000fe40003f9d000 */
[----:B--2---:R-:W-:Y:S02]  /*8e60*/  F2FP.BF16.F32.PACK_AB R156, R169, R20 ;  /* 0x00000014a99c723e */ /* 0x004fe400000010ff */
[----:B------:R-:W-:Y:S01]  /*8e70*/  FSEL R153, R153, RZ, P4 ;  /* 0x000000ff99997208 */ /* 0x000fe20002000000 */
[----:B------:R-:W0:Y:S01]  /*8e80*/  MUFU.EX2 R171, R171 ;  /* 0x000000ab00ab7308 */ /* 0x000e220000000800 */
[-C--:B---3--:R-:W-:Y:S01]  /*8e90*/  FMUL.FTZ R24, R24, R205.reuse ;  /* 0x000000cd18187220 */ /* 0x088fe20000410000 */
[-C--:B------:R-:W-:Y:S01]  /*8ea0*/  FMUL.FTZ R25, R25, R205.reuse ;  /* 0x000000cd19197220 */ /* 0x080fe20000410000 */
[----:B------:R-:W-:Y:S01]  /*8eb0*/  FMUL.FTZ R28, R28, R205 ;  /* 0x000000cd1c1c7220 */ /* 0x000fe20000410000 */
[--C-:B------:R-:W-:Y:S01]  /*8ec0*/  FFMA.FTZ R154, R155, UR6, -R153.reuse ;  /* 0x000000069b9a7c23 */ /* 0x100fe20008010899 */
[----:B------:R-:W-:Y:S01]  /*8ed0*/  FSEL R155, R8, RZ, P4 ;  /* 0x000000ff089b7208 */ /* 0x000fe20002000000 */
[--C-:B------:R-:W-:Y:S01]  /*8ee0*/  FFMA.FTZ R183, R182, UR6, -R153.reuse ;  /* 0x00000006b6b77c23 */ /* 0x100fe20008010899 */
[--C-:B------:R-:W-:Y:S01]  /*8ef0*/  FFMA.FTZ R182, R196, UR6, -R153.reuse ;  /* 0x00000006c4b67c23 */ /* 0x100fe20008010899 */
[----:B------:R1:W-:Y:S01]  /*8f00*/  MUFU.EX2 R11, R154 ;  /* 0x0000009a000b7308 */ /* 0x0003e20000000800 */
[--C-:B------:R-:W-:Y:S01]  /*8f10*/  FFMA.FTZ R181, R167, UR6, -R153.reuse ;  /* 0x00000006a7b57c23 */ /* 0x100fe20008010899 */
[----:B------:R-:W-:Y:S01]  /*8f20*/  FADD.FTZ R155, -R155, R10 ;  /* 0x0000000a9b9b7221 */ /* 0x000fe20000010100 */
[--C-:B------:R-:W-:Y:S01]  /*8f30*/  FFMA.FTZ R178, R166, UR6, -R153.reuse ;  /* 0x00000006a6b27c23 */ /* 0x100fe20008010899 */
[--C-:B------:R-:W-:Y:S01]  /*8f40*/  FFMA.FTZ R180, R180, UR6, -R153.reuse ;  /* 0x00000006b4b47c23 */ /* 0x100fe20008010899 */
[--C-:B------:R-:W-:Y:S01]  /*8f50*/  FFMA.FTZ R196, R198, UR6, -R153.reuse ;  /* 0x00000006c6c47c23 */ /* 0x100fe20008010899 */
[----:B------:R-:W-:Y:S01]  /*8f60*/  FMUL.FTZ R155, R155, UR6 ;  /* 0x000000069b9b7c20 */ /* 0x000fe20008410000 */
[--C-:B------:R-:W-:Y:S01]  /*8f70*/  FFMA.FTZ R197, R197, UR6, -R153.reuse ;  /* 0x00000006c5c57c23 */ /* 0x100fe20008010899 */
[--C-:B------:R-:W-:Y:S01]  /*8f80*/  FFMA.FTZ R203, R200, UR6, -R153.reuse ;  /* 0x00000006c8cb7c23 */ /* 0x100fe20008010899 */
[----:B-1----:R-:W-:Y:S01]  /*8f90*/  @!P3 IMAD R154, R13, 0x40, R22 ;  /* 0x000000400d9ab824 */ /* 0x002fe200078e0216 */
[----:B------:R-:W1:Y:S01]  /*8fa0*/  MUFU.EX2 R204, R155 ;  /* 0x0000009b00cc7308 */ /* 0x000e620000000800 */
[--C-:B------:R-:W-:Y:S01]  /*8fb0*/  FFMA.FTZ R198, R201, UR6, -R153.reuse ;  /* 0x00000006c9c67c23 */ /* 0x100fe20008010899 */
[----:B------:R-:W-:Y:S01]  /*8fc0*/  FFMA.FTZ R201, R202, UR6, -R153 ;  /* 0x00000006cac97c23 */ /* 0x000fe20008010899 */
[----:B------:R-:W-:-:S02]  /*8fd0*/  @!P3 IMAD R160, R154, 0x4, R17 ;  /* 0x000000049aa0b824 */ /* 0x000fc400078e0211 */
[--C-:B------:R-:W-:Y:S01]  /*8fe0*/  FFMA.FTZ R199, R199, UR6, -R153.reuse ;  /* 0x00000006c7c77c23 */ /* 0x100fe20008010899 */
[--C-:B------:R-:W-:Y:S01]  /*8ff0*/  FFMA.FTZ R200, R159, UR6, -R153.reuse ;  /* 0x000000069fc87c23 */ /* 0x100fe20008010899 */
[--C-:B------:R-:W-:Y:S01]  /*9000*/  FFMA.FTZ R10, R158, UR6, -R153.reuse ;  /* 0x000000069e0a7c23 */ /* 0x100fe20008010899 */
[--C-:B------:R-:W-:Y:S01]  /*9010*/  FFMA.FTZ R13, R162, UR6, -R153.reuse ;  /* 0x00000006a20d7c23 */ /* 0x100fe20008010899 */
[----:B------:R-:W-:Y:S01]  /*9020*/  FFMA.FTZ R202, R163, UR6, -R153 ;  /* 0x00000006a3ca7c23 */ /* 0x000fe20008010899 */
[----:B------:R-:W-:Y:S01]  /*9030*/  @!P3 STS [R160+0x38400], R205 ;  /* 0x038400cda000b388 */ /* 0x000fe20000000800 */
[----:B------:R-:W-:Y:S01]  /*9040*/  MUFU.EX2 R181, R181 ;  /* 0x000000b500b57308 */ /* 0x000fe20000000800 */
[----:B------:R-:W-:Y:S01]  /*9050*/  F2FP.BF16.F32.PACK_AB R154, R21, R14 ;  /* 0x0000000e159a723e */ /* 0x000fe200000010ff */
[-C--:B------:R-:W-:Y:S01]  /*9060*/  FMUL.FTZ R29, R29, R205.reuse ;  /* 0x000000cd1d1d7220 */ /* 0x080fe20000410000 */
[----:B0-----:R-:W-:Y:S01]  /*9070*/  F2FP.BF16.F32.PACK_AB R158, R171, R168 ;  /* 0x000000a8ab9e723e */ /* 0x001fe200000010ff */
[-C--:B------:R-:W-:Y:S01]  /*9080*/  FMUL.FTZ R32, R32, R205.reuse ;  /* 0x000000cd20207220 */ /* 0x080fe20000410000 */
[-C--:B------:R-:W-:Y:S01]  /*9090*/  FMUL.FTZ R33, R33, R205.reuse ;  /* 0x000000cd21217220 */ /* 0x080fe20000410000 */
[-C--:B------:R-:W-:Y:S01]  /*90a0*/  FMUL.FTZ R36, R36, R205.reuse ;  /* 0x000000cd24247220 */ /* 0x080fe20000410000 */
[----:B-1----:R0:W-:Y:S01]  /*90b0*/  @!P3 STS [R160+0x38420], R204 ;  /* 0x038420cca000b388 */ /* 0x0021e20000000800 */
        /* <DEDUP_REMOVED lines=32> */
[----:B------:R-:W1:Y:S01]  /*92c0*/  MUFU.EX2 R197, R197 ;  /* 0x000000c500c57308 */ /* 0x000e620000000800 */
[----:B--2---:R-:W-:Y:S01]  /*92d0*/  F2FP.BF16.F32.PACK_AB R155, R183, R180 ;  /* 0x000000b4b79b723e */ /* 0x004fe200000010ff */
        /* <DEDUP_REMOVED lines=114> */
[----:B------:R-:W-:Y:S01]  /*9a00*/  FMUL.FTZ R151, R151, R204 ;  /* 0x000000cc97977220 */ /* 0x000fe20000410000 */
[----:B0-----:R-:W-:Y:S01]  /*9a10*/  F2FP.BF16.F32.PACK_AB R164, R177, R174 ;  /* 0x000000aeb1a4723e */ /* 0x001fe200000010ff */
[----:B------:R0:W-:Y:S01]  /*9a20*/  STSM.16.M88.4 [R185+0x36400], R152 ;  /* 0x03640098b9007844 */ /* 0x0001e20000000200 */
[----:B------:R-:W-:Y:S01]  /*9a30*/  FFMA.FTZ R181, R204, R6, R181 ;  /* 0x00000006ccb57223 */ /* 0x000fe200000100b5 */
[----:B------:R-:W2:Y:S01]  /*9a40*/  MUFU.EX2 R10, R10 ;  /* 0x0000000a000a7308 */ /* 0x000ea20000000800 */
[----:B------:R-:W-:Y:S01]  /*9a50*/  FFMA.FTZ R12, R205, R5, R12 ;  /* 0x00000005cd0c7223 */ /* 0x000fe2000001000c */
[----:B------:R0:W-:Y:S01]  /*9a60*/  STSM.16.M88.4 [R189], R156 ;  /* 0x0000009cbd007844 */ /* 0x0001e20000000200 */
[----:B------:R-:W-:Y:S01]  /*9a70*/  FADD.FTZ R181, R178, R181 ;  /* 0x000000b5b2b57221 */ /* 0x000fe20000010000 */
[----:B------:R-:W-:Y:S01]  /*9a80*/  PLOP3.LUT P3, PT, PT, PT, UP0, 0x80, 0x0 ;  /* 0x000000000000781c */ /* 0x000fe20003f6f008 */
[----:B------:R-:W-:Y:S01]  /*9a90*/  FADD.FTZ R15, R15, R12 ;  /* 0x0000000c0f0f7221 */ /* 0x000fe20000010000 */
[----:B------:R0:W-:Y:S01]  /*9aa0*/  STSM.16.M88.4 [R186], R160 ;  /* 0x000000a0ba007844 */ /* 0x0001e20000000200 */
[----:B------:R-:W-:Y:S01]  /*9ab0*/  FADD.FTZ R180, R180, R181 ;  /* 0x000000b5b4b47221 */ /* 0x000fe20000010000 */
[----:B------:R-:W-:Y:S01]  /*9ac0*/  MUFU.EX2 R13, R13 ;  /* 0x0000000d000d7308 */ /* 0x000fe20000000800 */
[----:B-1----:R-:W-:Y:S01]  /*9ad0*/  F2FP.BF16.F32.PACK_AB R166, R179, R176 ;  /* 0x000000b0b3a6723e */ /* 0x002fe200000010ff */
[----:B------:R-:W-:Y:S01]  /*9ae0*/  FADD.FTZ R14, R14, R15 ;  /* 0x0000000f0e0e7221 */ /* 0x000fe20000010000 */
[----:B------:R-:W-:-:S03]  /*9af0*/  FADD.FTZ R183, R183, R180 ;  /* 0x000000b4b7b77221 */ /* 0x000fc60000010000 */
[----:B------:R-:W-:Y:S01]  /*9b00*/  FADD.FTZ R21, R21, R14 ;  /* 0x0000000e15157221 */ /* 0x000fe20000010000 */
[----:B------:R-:W-:Y:S01]  /*9b10*/  FADD.FTZ R182, R182, R183 ;  /* 0x000000b7b6b67221 */ /* 0x000fe20000010000 */
[----:B------:R-:W1:Y:S01]  /*9b20*/  MUFU.EX2 R202, R202 ;  /* 0x000000ca00ca7308 */ /* 0x000e620000000800 */
[----:B--2---:R-:W-:Y:S01]  /*9b30*/  F2FP.BF16.F32.PACK_AB R165, R10, R11 ;  /* 0x0000000b0aa5723e */ /* 0x004fe200000010ff */
        /* <DEDUP_REMOVED lines=8> */
[----:B-1----:R-:W-:Y:S02]  /*9bc0*/  F2FP.BF16.F32.PACK_AB R167, R202, R13 ;  /* 0x0000000dcaa7723e */ /* 0x002fe400000010ff */
[----:B------:R-:W-:Y:S01]  /*9bd0*/  FADD.FTZ R170, R170, R171 ;  /* 0x000000abaaaa7221 */ /* 0x000fe20000010000 */
[----:B------:R-:W-:Y:S02]  /*9be0*/  FADD.FTZ R198, R201, R198 ;  /* 0x000000c6c9c67221 */ /* 0x000fe40000010000 */
[----:B------:R0:W-:Y:S01]  /*9bf0*/  STSM.16.M88.4 [R187], R164 ;  /* 0x000000a4bb007844 */ /* 0x0001e20000000200 */
[----:B------:R-:W-:Y:S01]  /*9c00*/  WARPGROUP.ARRIVE ;  /* 0x00000000000079c5 */ /* 0x000fe20000000000 */
[----:B------:R-:W-:Y:S01]  /*9c10*/  FADD.FTZ R173, R173, R170 ;  /* 0x000000aaadad7221 */ /* 0x000fe20000010000 */
[----:B------:R-:W-:-:S03]  /*9c20*/  FADD.FTZ R199, R199, R198 ;  /* 0x000000c6c7c77221 */ /* 0x000fc60000010000 */
[----:B------:R-:W-:Y:S01]  /*9c30*/  FADD.FTZ R172, R172, R173 ;  /* 0x000000adacac7221 */ /* 0x000fe20000010000 */
[----:B------:R-:W-:Y:S01]  /*9c40*/  HGMMA.64x256x16.F32.BF16 R24, R152, gdesc[UR8].tnspB, R24, gsb0 ;  /* 0x43e0000898187df0 */ /* 0x000fe20008001818 */
[----:B------:R-:W-:Y:S01]  /*9c50*/  R2UR UR10, R207 ;  /* 0x00000000cf0a72ca */ /* 0x000fe200000e0000 */
[----:B------:R-:W-:Y:S01]  /*9c60*/  UMOV UR11, 0x40000040 ;  /* 0x40000040000b7882 */ /* 0x000fe20000000000 */
[----:B------:R-:W-:Y:S02]  /*9c70*/  VIADD R207, R206, 0x100 ;  /* 0x00000100cecf7836 */ /* 0x000fe40000000000 */
[----:B------:R-:W-:Y:S01]  /*9c80*/  FADD.FTZ R200, R200, R199 ;  /* 0x000000c7c8c87221 */ /* 0x000fe20000010000 */
[----:B------:R-:W-:Y:S02]  /*9c90*/  VIADD R206, R206, 0x180 ;  /* 0x00000180cece7836 */ /* 0x000fe40000000000 */
[----:B------:R-:W-:Y:S01]  /*9ca0*/  FADD.FTZ R175, R175, R172 ;  /* 0x000000acafaf7221 */ /* 0x000fe20000010000 */
[----:B------:R-:W-:-:S03]  /*9cb0*/  FADD.FTZ R11, R11, R200 ;  /* 0x000000c80b0b7221 */ /* 0x000fc60000010000 */
[----:B------:R-:W-:Y:S01]  /*9cc0*/  FADD.FTZ R174, R174, R175 ;  /* 0x000000afaeae7221 */ /* 0x000fe20000010000 */
[----:B------:R-:W-:Y:S01]  /*9cd0*/  FADD.FTZ R10, R10, R11 ;  /* 0x0000000b0a0a7221 */ /* 0x000fe20000010000 */
[----:B------:R-:W-:Y:S02]  /*9ce0*/  IMAD.MOV.U32 R11, RZ, RZ, R7 ;  /* 0x000000ffff0b7224 */ /* 0x000fe400078e0007 */
[----:B------:R-:W-:Y:S01]  /*9cf0*/  FADD.FTZ R177, R177, R174 ;  /* 0x000000aeb1b17221 */ /* 0x000fe20000010000 */
[----:B------:R-:W-:Y:S01]  /*9d00*/  FADD.FTZ R13, R13, R10 ;  /* 0x0000000a0d0d7221 */ /* 0x000fe20000010000 */
[----:B------:R-:W-:Y:S02]  /*9d10*/  IMAD.MOV.U32 R10, RZ, RZ, R8 ;  /* 0x000000ffff0a7224 */ /* 0x000fe400078e0008 */
[----:B------:R-:W-:Y:S01]  /*9d20*/  FADD.FTZ R176, R176, R177 ;  /* 0x000000b1b0b07221 */ /* 0x000fe20000010000 */
[----:B------:R-:W-:Y:S01]  /*9d30*/  FADD.FTZ R6, R202, R13 ;  /* 0x0000000dca067221 */ /* 0x000fe20000010000 */
[----:B------:R-:W-:-:S02]  /*9d40*/  IMAD.MOV.U32 R13, RZ, RZ, R2 ;  /* 0x000000ffff0d7224 */ /* 0x000fc400078e0002 */
[----:B------:R-:W-:Y:S01]  /*9d50*/  FADD.FTZ R5, R179, R176 ;  /* 0x000000b0b3057221 */ /* 0x000fe20000010000 */
[----:B------:R-:W-:Y:S02]  /*9d60*/  WARPGROUP.DEPBAR.LE gsb0, 0x0 ;  /* 0x00008000000079c5 */ /* 0x000fe40000010000 */
[----:B------:R-:W-:-:S06]  /*9d70*/  WARPGROUP.ARRIVE ;  /* 0x00000000000079c5 */ /* 0x000fcc0000000000 */
        /* <DEDUP_REMOVED lines=24> */
.L_x_7616:
[----:B------:R-:W-:-:S13]  /*9f00*/  ISETP.LE.AND P1, PT, RZ, UR31, PT ;  /* 0x0000001fff007c0c */ /* 0x000fda000bf23270 */
[----:B------:R-:W-:Y:S05]  /*9f10*/  @!P1 BRA `(.L_x_7626) ;  /* 0x0000003000449947 */ /* 0x000fea0003800000 */
[----:B------:R-:W-:Y:S01]  /*9f20*/  IMAD.MOV.U32 R11, RZ, RZ, R8 ;  /* 0x000000ffff0b7224 */ /* 0x000fe200078e0008 */
[----:B------:R-:W-:Y:S01]  /*9f30*/  ULDC UR29, c[0x0][0xad0] ;  /* 0x0002b400001d7ab9 */ /* 0x000fe20000000800 */
[----:B------:R-:W-:Y:S01]  /*9f40*/  IMAD.MOV.U32 R20, RZ, RZ, R7 ;  /* 0x000000ffff147224 */ /* 0x000fe200078e0007 */
[----:B------:R-:W-:Y:S01]  /*9f50*/  ULDC UR28, c[0x0][0xa80] ;  /* 0x0002a000001c7ab9 */ /* 0x000fe20000000800 */
[----:B------:R-:W-:-:S07]  /*9f60*/  IMAD.MOV.U32 R13, RZ, RZ, R2 ;  /* 0x000000ffff0d7224 */ /* 0x000fce00078e0002 */
.L_x_7635:
[----:B------:R-:W-:-:S05]  /*9f70*/  VIADD R2, R13, 0x1 ;  /* 0x000000010d027836 */ /* 0x000fca0000000000 */
[----:B------:R-:W-:-:S04]  /*9f80*/  ISETP.NE.AND P1, PT, R2, 0x2, PT ;  /* 0x000000020200780c */ /* 0x000fc80003f25270 */
[----:B------:R-:W-:Y:S02]  /*9f90*/  SEL R7, RZ, 0x1, P1 ;  /* 0x00000001ff077807 */ /* 0x000fe40000800000 */
[----:B------:R-:W-:Y:S02]  /*9fa0*/  SEL R2, R2, RZ, P1 ;  /* 0x000000ff02027207 */ /* 0x000fe40000800000 */
[----:B------:R-:W-:Y:S01]  /*9fb0*/  LOP3.LUT R16, R16, R7, RZ, 0x3c, !PT ;  /* 0x0000000710107212 */ /* 0x000fe200078e3cff */
[----:B--2---:R-:W-:Y:S06]  /*9fc0*/  @!P0 BRA `(.L_x_7627) ;  /* 0x0000000000048947 */ /* 0x004fec0003800000 */
[----:B------:R-:W-:Y:S01]  /*9fd0*/  BPT.TRAP 0x1 ;  /* 0x000000040000795c */ /* 0x000fe20000300000 */
.L_x_7627:
[----:B0-----:R-:W-:Y:S01]  /*9fe0*/  IMAD R9, R2, 0x8, R17 ;  /* 0x0000000802097824 */ /* 0x001fe200078e0211 */
[----:B------:R-:W-:-:S04]  /*9ff0*/  SHF.L.U32 R8, R16, 0x1f, RZ ;  /* 0x0000001f10087819 */ /* 0x000fc800000006ff */
[----:B------:R0:W1:Y:S01]  /*a000*/  SYNCS.PHASECHK.TRANS64.TRYWAIT P1, [R9+URZ+0x38830], R8 ;  /* 0x03883008090075a7 */ /* 0x000062000802017f */
[----:B------:R-:W-:Y:S05]  /*a010*/  @!P0 BRA `(.L_x_7628) ;  /* 0x0000000000048947 */ /* 0x000fea0003800000 */
[----:B------:R-:W-:Y:S01]  /*a020*/  BPT.TRAP 0x1 ;  /* 0x000000040000795c */ /* 0x000fe20000300000 */
.L_x_7628:
[----:B------:R-:W-:Y:S01]  /*a030*/  IMAD R7, R2, 0x200, R0 ;  /* 0x0000020002077824 */ /* 0x000fe200078e0200 */
[----:B-1----:R-:W-:Y:S06]  /*a040*/  @P1 BRA `(.L_x_7629) ;  /* 0x0000000000081947 */ /* 0x002fec0003800000 */
[----:B------:R-:W1:Y:S02]  /*a050*/  SYNCS.PHASECHK.TRANS64.TRYWAIT P1, [R9+URZ+0x38830], R8 ;  /* 0x03883008090075a7 */ /* 0x000e64000802017f */
[----:B-1----:R-:W-:Y:S05]  /*a060*/  @!P1 BRA `(.L_x_7630) ;  /* 0x000000cc001c9947 */ /* 0x002fea0003800000 */
.L_x_7629:
[----:B------:R-:W-:Y:S01]  /*a070*/  R2UR UR6, R7 ;  /* 0x00000000070672ca */ /* 0x000fe200000e0000 */
[----:B------:R-:W-:Y:S01]  /*a080*/  WARPGROUP.ARRIVE ;  /* 0x00000000000079c5 */ /* 0x000fe20000000000 */
[----:B------:R-:W-:Y:S01]  /*a090*/  UMOV UR7, 0x40000040 ;  /* 0x4000004000077882 */ /* 0x000fe20000000000 */
[----:B------:R-:W-:Y:S01]  /*a0a0*/  UMOV UR11, 0x40000040 ;  /* 0x40000040000b7882 */ /* 0x000fe20000000000 */
[----:B------:R-:W-:Y:S01]  /*a0b0*/  UMOV UR15, 0x40000040 ;  /* 0x40000040000f7882 */ /* 0x000fe20000000000 */
[----:B------:R-:W-:-:S08]  /*a0c0*/  UMOV UR19, 0x40000040 ;  /* 0x4000004000137882 */ /* 0x000fd00000000000 */
        /* <DEDUP_REMOVED lines=16> */
.L_x_7631:
[----:B------:R2:W3:Y:S01]  /*a1d0*/  SYNCS.PHASECHK.TRANS64.TRYWAIT P1, [R9+URZ+0x38850], R8 ;  /* 0x03885008090075a7 */ /* 0x0004e2000802017f */
[----:B------:R-:W-:Y:S05]  /*a1e0*/  @!P0 BRA `(.L_x_7632) ;  /* 0x0000000000048947 */ /* 0x000fea0003800000 */
[----:B------:R-:W-:Y:S01]  /*a1f0*/  BPT.TRAP 0x1 ;  /* 0x000000040000795c */ /* 0x000fe20000300000 */
.L_x_7632:
[----:B---3--:R-:W-:Y:S05]  /*a200*/  @P1 BRA `(.L_x_7633) ;  /* 0x0000000000081947 */ /* 0x008fea0003800000 */
[----:B------:R-:W3:Y:S02]  /*a210*/  SYNCS.PHASECHK.TRANS64.TRYWAIT P1, [R9+URZ+0x38850], R8 ;  /* 0x03885008090075a7 */ /* 0x000ee4000802017f */
[----:B---3--:R-:W-:Y:S05]  /*a220*/  @!P1 BRA `(.L_x_7634) ;  /* 0x000000c800c09947 */ /* 0x008fea0003800000 */
.L_x_7633:
        /* <DEDUP_REMOVED lines=13> */
[----:B------:R-:W-:Y:S01]  /*a300*/  UMOV UR6, UR28 ;  /* 0x0000001c00067c82 */ /* 0x000fe20008000000 */
[----:B------:R-:W-:Y:S01]  /*a310*/  VIADD R21, R4, 0x800 ;  /* 0x0000080004157836 */ /* 0x000fe20000000000 */
[----:B------:R-:W-:Y:S01]  /*a320*/  UMOV UR11, 0x40000040 ;  /* 0x40000040000b7882 */ /* 0x000fe20000000000 */
[----:B------:R-:W-:-:S02]  /*a330*/  VIADD R15, R7, 0x800 ;  /* 0x00000800070f7836 */ /* 0x000fc40000000000 */
[----:B------:R-:W-:Y:S01]  /*a340*/  HGMMA.64x64x16.F32.BF16 R152, gdesc[UR20], R152, gsb0 ;  /* 0x00e00000149879f0 */ /* 0x000fe20008001898 */
[----:B0-----:R-:W-:Y:S02]  /*a350*/  SHF.R.U32.HI R12, RZ, 0x7, R12 ;  /* 0x00000007ff0c7819 */ /* 0x001fe4000001160c */
        /* <DEDUP_REMOVED lines=165> */
[----:B------:R-:W-:-:S04]  /*adb0*/  VIADD R15, R7, 0xa00 ;  /* 0x00000a00070f7836 */ /* 0x000fc80000000000 */
        /* <DEDUP_REMOVED lines=175> */
[----:B------:R-:W-:-:S05]  /*b8b0*/  FMUL.FTZ R163, R183, UR29 ;  /* 0x0000001db7a37c20 */ /* 0x000fca0008410000 */
        /* <DEDUP_REMOVED lines=25> */
[----:B-1----:R-:W-:Y:S01]  /*ba50*/  FMNMX.FTZ R7, R205, R154, !PT ;  /* 0x0000009acd077209 */ /* 0x002fe20007810000 */
[----:B------:R-:W-:-:S06]  /*ba60*/  FMUL.FTZ R154, R166, UR29 ;  /* 0x0000001da69a7c20 */ /* 0x000fcc0008410000 */
        /* <DEDUP_REMOVED lines=8> */
[----:B0-----:R-:W-:Y:S01]  /*baf0*/  FMNMX.FTZ R167, R7, R160, !PT ;  /* 0x000000a007a77209 */ /* 0x001fe20007810000 */
[----:B------:R-:W-:Y:S01]  /*bb00*/  FMUL.FTZ R160, R178, UR29 ;  /* 0x0000001db2a07c20 */ /* 0x000fe20008410000 */
        /* <DEDUP_REMOVED lines=8> */
[----:B------:R-:W3:Y:S08]  /*bb90*/  MUFU.TANH R155, R155 ;  /* 0x0000009b009b7308 */ /* 0x000ef00000002400 */
[----:B------:R-:W4:Y:S01]  /*bba0*/  MUFU.TANH R156, R156 ;  /* 0x0000009c009c7308 */ /* 0x000f220000002400 */
[----:B-1----:R-:W-:-:S02]  /*bbb0*/  FMNMX.FTZ R7, R167, R168, !PT ;  /* 0x000000a8a7077209 */ /* 0x002fc40007810000 */
[----:B0-----:R-:W-:-:S03]  /*bbc0*/  FMNMX.FTZ R167, R153, R166, !PT ;  /* 0x000000a699a77209 */ /* 0x001fc60007810000 */
[C---:B------:R-:W-:Y:S02]  /*bbd0*/  FADD.FTZ R166, -R7.reuse, R20 ;  /* 0x0000001407a67221 */ /* 0x040fe40000010100 */
        /* <DEDUP_REMOVED lines=20> */
[----:B------:R-:W-:Y:S01]  /*bd20*/  FFMA.FTZ R206, R206, UR6, -R167 ;  /* 0x00000006cece7c23 */ /* 0x000fe200080108a7 */
[----:B------:R-:W-:-:S02]  /*bd30*/  IMAD R204, R2, 0x1000, R19 ;  /* 0x0000100002cc7824 */ /* 0x000fc400078e0213 */
[----:B------:R-:W0:Y:S01]  /*bd40*/  MUFU.TANH R160, R160 ;  /* 0x000000a000a07308 */ /* 0x000e220000002400 */
[----:B-1----:R-:W-:Y:S02]  /*bd50*/  FMNMX.FTZ R166, R158, R169, !PT ;  /* 0x000000a99ea67209 */ /* 0x002fe40007810000 */
[----:B------:R-:W-:-:S05]  /*bd60*/  R2UR UR10, R204 ;  /* 0x00000000cc0a72ca */ /* 0x000fca00000e0000 */
[----:B------:R-:W1:Y:S01]  /*bd70*/  MUFU.TANH R161, R161 ;  /* 0x000000a100a17308 */ /* 0x000e620000002400 */
[----:B--2---:R-:W-:-:S07]  /*bd80*/  FMNMX.FTZ R169, R159, R166, !PT ;  /* 0x000000a69fa97209 */ /* 0x004fce0007810000 */
[----:B------:R-:W2:Y:S01]  /*bd90*/  MUFU.TANH R162, R162 ;  /* 0x000000a200a27308 */ /* 0x000ea20000002400 */
[----:B0-----:R-:W-:Y:S01]  /*bda0*/  FMNMX.FTZ R8, R160, R169, !PT ;  /* 0x000000a9a0087209 */ /* 0x001fe20007810000 */
[----:B------:R-:W-:-:S06]  /*bdb0*/  FFMA.FTZ R169, R188, UR6, -R167 ;  /* 0x00000006bca97c23 */ /* 0x000fcc00080108a7 */
[----:B------:R-:W0:Y:S01]  /*bdc0*/  MUFU.TANH R163, R163 ;  /* 0x000000a300a37308 */ /* 0x000e220000002400 */
[----:B-1----:R-:W-:-:S07]  /*bdd0*/  FMNMX.FTZ R171, R161, R8, !PT ;  /* 0x00000008a1ab7209 */ /* 0x002fce0007810000 */
[----:B------:R1:W3:Y:S01]  /*bde0*/  MUFU.EX2 R20, R170 ;  /* 0x000000aa00147308 */ /* 0x0002e20000000800 */
[----:B--2---:R-:W-:Y:S01]  /*bdf0*/  FMNMX.FTZ R8, R162, R171, !PT ;  /* 0x000000aba2087209 */ /* 0x004fe20007810000 */
[----:B------:R-:W-:-:S06]  /*be00*/  FFMA.FTZ R171, R197, UR6, -R167 ;  /* 0x00000006c5ab7c23 */ /* 0x000fcc00080108a7 */
[----:B------:R-:W-:Y:S01]  /*be10*/  MUFU.EX2 R21, R21 ;  /* 0x0000001500157308 */ /* 0x000fe20000000800 */
[----:B0-----:R-:W-:Y:S01]  /*be20*/  FMNMX.FTZ R8, R163, R8, !PT ;  /* 0x00000008a3087209 */ /* 0x001fe20007810000 */
[----:B-1----:R-:W-:-:S04]  /*be30*/  FFMA.FTZ R170, R196, UR6, -R167 ;  /* 0x00000006c4aa7c23 */ /* 0x002fc800080108a7 */
[----:B------:R-:W0:Y:S02]  /*be40*/  SHFL.BFLY PT, R177, R8, 0x2, 0x1f ;  /* 0x0c401f0008b17f89 */ /* 0x000e2400000e0000 */
[----:B------:R-:W1:Y:S01]  /*be50*/  MUFU.EX2 R168, R168 ;  /* 0x000000a800a87308 */ /* 0x000e620000000800 */
[-C--:B---3--:R-:W-:Y:S01]  /*be60*/  FMUL.FTZ R24, R24, R20.reuse ;  /* 0x0000001418187220 */ /* 0x088fe20000410000 */
        /* <DEDUP_REMOVED lines=20> */
[----:B0-----:R-:W-:Y:S01]  /*bfb0*/  FMNMX.FTZ R166, R8, R177, !PT ;  /* 0x000000b108a67209 */ /* 0x001fe20007810000 */
[----:B------:R-:W-:Y:S01]  /*bfc0*/  FFMA.FTZ R177, R165, UR6, -R167 ;  /* 0x00000006a5b17c23 */ /* 0x000fe200080108a7 */
        /* <DEDUP_REMOVED lines=36> */
[----:B------:R-:W-:Y:S01]  /*c210*/  FFMA.FTZ R197, R153, UR6, -R165 ;  /* 0x0000000699c57c23 */ /* 0x000fe200080108a5 */
[----:B------:R-:W-:-:S02]  /*c220*/  IMAD.MOV R153, RZ, RZ, -R184 ;  /* 0x000000ffff997224 */ /* 0x000fc400078e0ab8 */
[----:B------:R-:W-:Y:S01]  /*c230*/  FMUL.FTZ R11, R11, UR6 ;  /* 0x000000060b0b7c20 */ /* 0x000fe20008410000 */
[--C-:B------:R-:W-:Y:S01]  /*c240*/  FFMA.FTZ R183, R12, UR6, -R165.reuse ;  /* 0x000000060cb77c23 */ /* 0x100fe200080108a5 */
[--C-:B------:R-:W-:Y:S01]  /*c250*/  FFMA.FTZ R12, R14, UR6, -R165.reuse ;  /* 0x000000060e0c7c23 */ /* 0x100fe200080108a5 */
[--C-:B------:R-:W-:Y:S01]  /*c260*/  FFMA.FTZ R14, R152, UR6, -R165.reuse ;  /* 0x00000006980e7c23 */ /* 0x100fe200080108a5 */
[----:B------:R-:W-:Y:S01]  /*c270*/  ISETP.NE.AND P1, PT, R18, R153, PT ;  /* 0x000000991200720c */ /* 0x000fe20003f25270 */
[--C-:B------:R-:W-:Y:S01]  /*c280*/  FFMA.FTZ R188, R154, UR6, -R165.reuse ;  /* 0x000000069abc7c23 */ /* 0x100fe200080108a5 */
[----:B------:R-:W0:Y:S01]  /*c290*/  MUFU.EX2 R11, R11 ;  /* 0x0000000b000b7308 */ /* 0x000e220000000800 */
[----:B------:R-:W-:Y:S02]  /*c2a0*/  @!P2 VIADD R152, R9, 0x38840 ;  /* 0x000388400998a836 */ /* 0x000fe40000000000 */
[--C-:B------:R-:W-:Y:S01]  /*c2b0*/  FFMA.FTZ R10, R10, UR6, -R165.reuse ;  /* 0x000000060a0a7c23 */ /* 0x100fe200080108a5 */
[--C-:B------:R-:W-:Y:S01]  /*c2c0*/  FFMA.FTZ R15, R15, UR6, -R165.reuse ;  /* 0x000000060f0f7c23 */ /* 0x100fe200080108a5 */
[--C-:B------:R-:W-:Y:S01]  /*c2d0*/  FFMA.FTZ R199, R155, UR6, -R165.reuse ;  /* 0x000000069bc77c23 */ /* 0x100fe200080108a5 */
[--C-:B------:R-:W-:Y:S01]  /*c2e0*/  FFMA.FTZ R196, R156, UR6, -R165.reuse ;  /* 0x000000069cc47c23 */ /* 0x100fe200080108a5 */
[----:B------:R-:W-:Y:S01]  /*c2f0*/  @!P2 PRMT R152, RZ, 0x654, R152 ;  /* 0x00000654ff98a816 */ /* 0x000fe20000000098 */
[--C-:B------:R-:W-:Y:S01]  /*c300*/  FFMA.FTZ R201, R157, UR6, -R165.reuse ;  /* 0x000000069dc97c23 */ /* 0x100fe200080108a5 */
[--C-:B------:R-:W-:Y:S01]  /*c310*/  FFMA.FTZ R198, R158, UR6, -R165.reuse ;  /* 0x000000069ec67c23 */ /* 0x100fe200080108a5 */
[----:B------:R-:W-:Y:S01]  /*c320*/  FFMA.FTZ R203, R159, UR6, -R165 ;  /* 0x000000069fcb7c23 */ /* 0x000fe200080108a5 */
[----:B------:R1:W-:Y:S01]  /*c330*/  @!P2 SYNCS.ARRIVE.TRANS64.RED.A1T0 RZ, [R152+URZ], RZ ;  /* 0x000000ff98ffa9a7 */ /* 0x0003e2000810043f */
[----:B------:R-:W-:-:S02]  /*c340*/  @!P1 IMAD R154, R13, 0x40, R22 ;  /* 0x000000400d9a9824 */ /* 0x000fc400078e0216 */
[--C-:B------:R-:W-:Y:S01]  /*c350*/  FFMA.FTZ R200, R160, UR6, -R165.reuse ;  /* 0x00000006a0c87c23 */ /* 0x100fe200080108a5 */
[--C-:B------:R-:W-:Y:S01]  /*c360*/  FFMA.FTZ R205, R161, UR6, -R165.reuse ;  /* 0x00000006a1cd7c23 */ /* 0x100fe200080108a5 */
[----:B------:R-:W-:Y:S01]  /*c370*/  FFMA.FTZ R13, R162, UR6, -R165 ;  /* 0x00000006a20d7c23 */ /* 0x000fe200080108a5 */
[----:B------:R-:W-:Y:S02]  /*c380*/  @!P1 IMAD R154, R154, 0x4, R17 ;  /* 0x000000049a9a9824 */ /* 0x000fe400078e0211 */
[----:B------:R-:W-:Y:S01]  /*c390*/  FFMA.FTZ R202, R163, UR6, -R165 ;  /* 0x00000006a3ca7c23 */ /* 0x000fe200080108a5 */
[----:B------:R-:W-:Y:S01]  /*c3a0*/  MUFU.EX2 R10, R10 ;  /* 0x0000000a000a7308 */ /* 0x000fe20000000800 */
[----:B-1----:R-:W-:Y:S01]  /*c3b0*/  F2FP.BF16.F32.PACK_AB R152, R168, R21 ;  /* 0x00000015a898723e */ /* 0x002fe200000010ff */
[----:B0-----:R-:W-:Y:S01]  /*c3c0*/  FMUL.FTZ R26, R26, R11 ;  /* 0x0000000b1a1a7220 */ /* 0x001fe20000410000 */
[----:B------:R-:W-:Y:S01]  /*c3d0*/  @!P1 STS [R154+0x38400], R20 ;  /* 0x038400149a009388 */ /* 0x000fe20000000800 */
[----:B------:R-:W-:Y:S01]  /*c3e0*/  F2FP.BF16.F32.PACK_AB R156, R172, R171 ;  /* 0x000000abac9c723e */ /* 0x000fe200000010ff */
[----:B------:R-:W-:Y:S01]  /*c3f0*/  FMUL.FTZ R27, R27, R11 ;  /* 0x0000000b1b1b7220 */ /* 0x000fe20000410000 */
[----:B------:R-:W-:Y:S01]  /*c400*/  F2FP.BF16.F32.PACK_AB R158, R174, R173 ;  /* 0x000000adae9e723e */ /* 0x000fe200000010ff */
[----:B------:R0:W-:Y:S01]  /*c410*/  @!P1 STS [R154+0x38420], R11 ;  /* 0x0384200b9a009388 */ /* 0x0001e20000000800 */
        /* <DEDUP_REMOVED lines=65> */
[----:B0-----:R-:W-:Y:S01]  /*c830*/  F2FP.BF16.F32.PACK_AB R159, R199, R188 ;  /* 0x000000bcc79f723e */ /* 0x001fe200000010ff */
        /* <DEDUP_REMOVED lines=33> */
[-C--:B------:R-:W-:Y:S01]  /*ca50*/  FMUL.FTZ R150, R150, R11.reuse ;  /* 0x0000000b96967220 */ /* 0x080fe20000410000 */
[----:B------:R-:W-:Y:S01]  /*ca60*/  FMUL.FTZ R151, R151, R11 ;  /* 0x0000000b97977220 */ /* 0x000fe20000410000 */
[----:B------:R2:W-:Y:S01]  /*ca70*/  STSM.16.M88.4 [R185+0x36400], R152 ;  /* 0x03640098b9007844 */ /* 0x0005e20000000200 */
[----:B------:R-:W-:Y:S01]  /*ca80*/  FFMA.FTZ R6, R11, R6, R10 ;  /* 0x000000060b067223 */ /* 0x000fe2000001000a */
[----:B------:R-:W-:Y:S01]  /*ca90*/  FFMA.FTZ R5, R20, R5, R21 ;  /* 0x0000000514057223 */ /* 0x000fe20000010015 */
[----:B------:R-:W0:Y:S01]  /*caa0*/  MUFU.EX2 R203, R203 ;  /* 0x000000cb00cb7308 */ /* 0x000e220000000800 */
[----:B-1----:R-:W-:Y:S01]  /*cab0*/  F2FP.BF16.F32.PACK_AB R161, R201, R196 ;  /* 0x000000c4c9a1723e */ /* 0x002fe200000010ff */
[----:B------:R2:W-:Y:S01]  /*cac0*/  STSM.16.M88.4 [R189], R156 ;  /* 0x0000009cbd007844 */ /* 0x0005e20000000200 */
[----:B------:R-:W-:Y:S01]  /*cad0*/  FADD.FTZ R183, R183, R6 ;  /* 0x00000006b7b77221 */ /* 0x000fe20000010000 */
[----:B------:R-:W-:Y:S01]  /*cae0*/  FADD.FTZ R168, R168, R5 ;  /* 0x00000005a8a87221 */ /* 0x000fe20000010000 */
[----:B------:R-:W-:Y:S01]  /*caf0*/  ISETP.LT.AND P1, PT, RZ, UR31, PT ;  /* 0x0000001fff007c0c */ /* 0x000fe2000bf21270 */
[----:B------:R-:W-:-:S02]  /*cb00*/  @!P2 VIADD R9, R9, 0x38860 ;  /* 0x000388600909a836 */ /* 0x000fc40000000000 */
[----:B------:R-:W-:Y:S01]  /*cb10*/  FADD.FTZ R12, R12, R183 ;  /* 0x000000b70c0c7221 */ /* 0x000fe20000010000 */
[----:B------:R-:W-:Y:S01]  /*cb20*/  MUFU.EX2 R179, R179 ;  /* 0x000000b300b37308 */ /* 0x000fe20000000800 */
[----:B------:R-:W-:Y:S01]  /*cb30*/  FADD.FTZ R169, R169, R168 ;  /* 0x000000a8a9a97221 */ /* 0x000fe20000010000 */
[----:B------:R-:W-:Y:S01]  /*cb40*/  UIADD3 UR31, UR31, -0x1, URZ ;  /* 0xffffffff1f1f7890 */ /* 0x000fe2000fffe03f */
[----:B------:R-:W-:Y:S01]  /*cb50*/  FADD.FTZ R15, R15, R12 ;  /* 0x0000000c0f0f7221 */ /* 0x000fe20000010000 */
[----:B------:R-:W-:Y:S01]  /*cb60*/  @!P2 PRMT R9, RZ, 0x654, R9 ;  /* 0x00000654ff09a816 */ /* 0x000fe20000000009 */
[----:B------:R-:W-:Y:S01]  /*cb70*/  FADD.FTZ R170, R170, R169 ;  /* 0x000000a9aaaa7221 */ /* 0x000fe20000010000 */
[----:B------:R-:W-:Y:S02]  /*cb80*/  IMAD.MOV.U32 R11, RZ, RZ, R8 ;  /* 0x000000ffff0b7224 */ /* 0x000fe400078e0008 */
[----:B------:R-:W-:Y:S01]  /*cb90*/  FADD.FTZ R14, R14, R15 ;  /* 0x0000000f0e0e7221 */ /* 0x000fe20000010000 */
[----:B------:R-:W1:Y:S01]  /*cba0*/  MUFU.EX2 R180, R180 ;  /* 0x000000b400b47308 */ /* 0x000e620000000800 */
[----:B0-----:R-:W-:Y:S01]  /*cbb0*/  F2FP.BF16.F32.PACK_AB R163, R203, R198 ;  /* 0x000000c6cba3723e */ /* 0x001fe200000010ff */
[----:B------:R-:W-:Y:S01]  /*cbc0*/  FADD.FTZ R171, R171, R170 ;  /* 0x000000aaabab7221 */ /* 0x000fe20000010000 */
[----:B------:R-:W-:Y:S01]  /*cbd0*/  FADD.FTZ R197, R197, R14 ;  /* 0x0000000ec5c57221 */ /* 0x000fe20000010000 */
[----:B------:R-:W-:-:S02]  /*cbe0*/  IMAD.MOV.U32 R20, RZ, RZ, R7 ;  /* 0x000000ffff147224 */ /* 0x000fc400078e0007 */
[----:B------:R2:W-:Y:S01]  /*cbf0*/  STSM.16.M88.4 [R186], R160 ;  /* 0x000000a0ba007844 */ /* 0x0005e20000000200 */
[----:B------:R-:W-:Y:S01]  /*cc00*/  FADD.FTZ R172, R172, R171 ;  /* 0x000000abacac7221 */ /* 0x000fe20000010000 */
[----:B------:R0:W-:Y:S01]  /*cc10*/  MUFU.EX2 R181, R206 ;  /* 0x000000ce00b57308 */ /* 0x0001e20000000800 */
[----:B------:R-:W-:Y:S02]  /*cc20*/  FADD.FTZ R188, R188, R197 ;  /* 0x000000c5bcbc7221 */ /* 0x000fe40000010000 */
[----:B------:R-:W-:Y:S02]  /*cc30*/  FADD.FTZ R173, R173, R172 ;  /* 0x000000acadad7221 */ /* 0x000fe40000010000 */
[----:B------:R-:W-:Y:S02]  /*cc40*/  FADD.FTZ R199, R199, R188 ;  /* 0x000000bcc7c77221 */ /* 0x000fe40000010000 */
[----:B------:R-:W-:Y:S01]  /*cc50*/  FADD.FTZ R174, R174, R173 ;  /* 0x000000adaeae7221 */ /* 0x000fe20000010000 */
[----:B------:R-:W3:Y:S01]  /*cc60*/  MUFU.EX2 R182, R182 ;  /* 0x000000b600b67308 */ /* 0x000ee20000000800 */
[----:B-1----:R-:W-:Y:S01]  /*cc70*/  F2FP.BF16.F32.PACK_AB R164, R180, R179 ;  /* 0x000000b3b4a4723e */ /* 0x002fe200000010ff */
[----:B0-----:R-:W-:-:S02]  /*cc80*/  VIADD R206, R204, 0x80 ;  /* 0x00000080ccce7836 */ /* 0x001fc40000000000 */
[----:B------:R-:W-:Y:S01]  /*cc90*/  FADD.FTZ R196, R196, R199 ;  /* 0x000000c7c4c47221 */ /* 0x000fe20000010000 */
[----:B------:R-:W-:-:S03]  /*cca0*/  FADD.FTZ R175, R175, R174 ;  /* 0x000000aeafaf7221 */ /* 0x000fc60000010000 */
[----:B------:R-:W-:Y:S01]  /*ccb0*/  FADD.FTZ R201, R201, R196 ;  /* 0x000000c4c9c97221 */ /* 0x000fe20000010000 */
[----:B------:R-:W-:Y:S01]  /*ccc0*/  MUFU.EX2 R200, R200 ;  /* 0x000000c800c87308 */ /* 0x000fe20000000800 */
[----:B------:R-:W-:Y:S02]  /*ccd0*/  FADD.FTZ R176, R176, R175 ;  /* 0x000000afb0b07221 */ /* 0x000fe40000010000 */
[----:B------:R-:W-:Y:S02]  /*cce0*/  FADD.FTZ R198, R198, R201 ;  /* 0x000000c9c6c67221 */ /* 0x000fe40000010000 */
[----:B------:R-:W-:Y:S02]  /*ccf0*/  FADD.FTZ R177, R177, R176 ;  /* 0x000000b0b1b17221 */ /* 0x000fe40000010000 */
[----:B------:R-:W-:Y:S01]  /*cd00*/  FADD.FTZ R203, R203, R198 ;  /* 0x000000c6cbcb7221 */ /* 0x000fe20000010000 */
[----:B------:R-:W0:Y:S01]  /*cd10*/  MUFU.EX2 R205, R205 ;  /* 0x000000cd00cd7308 */ /* 0x000e220000000800 */
[----:B---3--:R-:W-:Y:S01]  /*cd20*/  F2FP.BF16.F32.PACK_AB R166, R182, R181 ;  /* 0x000000b5b6a6723e */ /* 0x008fe200000010ff */
[----:B------:R-:W-:-:S04]  /*cd30*/  FADD.FTZ R178, R178, R177 ;  /* 0x000000b1b2b27221 */ /* 0x000fc80000010000 */
[----:B------:R-:W-:Y:S02]  /*cd40*/  FADD.FTZ R179, R179, R178 ;  /* 0x000000b2b3b37221 */ /* 0x000fe40000010000 */
[----:B------:R-:W-:Y:S02]  /*cd50*/  MUFU.EX2 R13, R13 ;  /* 0x0000000d000d7308 */ /* 0x000fe40000000800 */
[----:B------:R-:W-:-:S04]  /*cd60*/  FADD.FTZ R180, R180, R179 ;  /* 0x000000b3b4b47221 */ /* 0x000fc80000010000 */
[----:B------:R-:W-:Y:S02]  /*cd70*/  FADD.FTZ R5, R181, R180 ;  /* 0x000000b4b5057221 */ /* 0x000fe40000010000 */
[----:B------:R-:W1:Y:S01]  /*cd80*/  MUFU.EX2 R202, R202 ;  /* 0x000000ca00ca7308 */ /* 0x000e620000000800 */
[----:B0-----:R-:W-:Y:S01]  /*cd90*/  F2FP.BF16.F32.PACK_AB R165, R205, R200 ;  /* 0x000000c8cda5723e */ /* 0x001fe200000010ff */
[----:B------:R-:W-:Y:S01]  /*cda0*/  FADD.FTZ R200, R200, R203 ;  /* 0x000000cbc8c87221 */ /* 0x000fe20000010000 */
[----:B------:R-:W-:-:S03]  /*cdb0*/  FADD.FTZ R5, R182, R5 ;  /* 0x00000005b6057221 */ /* 0x000fc60000010000 */
[----:B------:R-:W-:Y:S01]  /*cdc0*/  FADD.FTZ R200, R205, R200 ;  /* 0x000000c8cdc87221 */ /* 0x000fe20000010000 */
[----:B-1----:R-:W-:-:S03]  /*cdd0*/  F2FP.BF16.F32.PACK_AB R167, R202, R13 ;  /* 0x0000000dcaa7723e */ /* 0x002fc600000010ff */
[----:B------:R-:W-:Y:S02]  /*cde0*/  FADD.FTZ R13, R13, R200 ;  /* 0x000000c80d0d7221 */ /* 0x000fe40000010000 */
[----:B------:R2:W-:Y:S01]  /*cdf0*/  STSM.16.M88.4 [R187], R164 ;  /* 0x000000a4bb007844 */ /* 0x0005e20000000200 */
[----:B------:R-:W-:Y:S01]  /*ce00*/  WARPGROUP.ARRIVE ;  /* 0x00000000000079c5 */ /* 0x000fe20000000000 */
[----:B------:R-:W-:Y:S01]  /*ce10*/  FADD.FTZ R6, R202, R13 ;  /* 0x0000000dca067221 */ /* 0x000fe20000010000 */
[----:B------:R-:W-:-:S04]  /*ce20*/  IMAD.MOV.U32 R13, RZ, RZ, R2 ;  /* 0x000000ffff0d7224 */ /* 0x000fc800078e0002 */
[----:B------:R-:W-:Y:S01]  /*ce30*/  HGMMA.64x256x16.F32.BF16 R24, R152, gdesc[UR8].tnspB, R24, gsb0 ;  /* 0x43e0000898187df0 */ /* 0x000fe20008001818 */
        /* <DEDUP_REMOVED lines=31> */
.L_x_7626:
[----:B------:R-:W1:Y:S01]  /*d030*/  SHFL.BFLY PT, R0, R5, 0x2, 0x1f ;  /* 0x0c401f0005007f89 */ /* 0x000e6200000e0000 */
[----:B------:R-:W-:Y:S01]  /*d040*/  IMAD.U32 R12, RZ, RZ, UR6 ;  /* 0x00000006ff0c7e24 */ /* 0x000fe2000f8e00ff */
[----:B------:R-:W-:Y:S02]  /*d050*/  UIADD3 UR36, UR36, 0x1, URZ ;  /* 0x0000000124247890 */ /* 0x000fe4000fffe03f */
[----:B0-2---:R-:W0:Y:S01]  /*d060*/  SHFL.BFLY PT, R9, R6, 0x2, 0x1f ;  /* 0x0c401f0006097f89 */ /* 0x005e2200000e0000 */
[----:B------:R-:W-:Y:S08]  /*d070*/  BAR.ARV 0x8, 0x100 ;  /* 0x0204000000007b1d */ /* 0x000ff00000002000 */
[----:B------:R-:W-:Y:S01]  /*d080*/  BAR.SYNC.DEFER_BLOCKING 0xf, 0x100 ;  /* 0x03c4000000007b1d */ /* 0x000fe20000010000 */
[----:B-1----:R-:W-:Y:S01]  /*d090*/  FADD.FTZ R0, R0, R5 ;  /* 0x0000000500007221 */ /* 0x002fe20000010000 */
[----:B------:R-:W-:-:S02]  /*d0a0*/  VIADD R5, R2, 0x1 ;  /* 0x0000000102057836 */ /* 0x000fc40000000000 */
[----:B0-----:R-:W-:Y:S02]  /*d0b0*/  FADD.FTZ R11, R9, R6 ;  /* 0x00000006090b7221 */ /* 0x001fe40000010000 */
[----:B------:R-:W0:Y:S01]  /*d0c0*/  SHFL.BFLY PT, R3, R0, 0x1, 0x1f ;  /* 0x0c201f0000037f89 */ /* 0x000e2200000e0000 */
[----:B------:R-:W-:-:S03]  /*d0d0*/  ISETP.NE.AND P1, PT, R5, 0x2, PT ;  /* 0x000000020500780c */ /* 0x000fc60003f25270 */
[----:B------:R-:W1:Y:S01]  /*d0e0*/  SHFL.BFLY PT, R4, R11, 0x1, 0x1f ;  /* 0x0c201f000b047f89 */ /* 0x000e6200000e0000 */
[----:B0-----:R-:W-:Y:S01]  /*d0f0*/  FADD.FTZ R10, R0, R3 ;  /* 0x00000003000a7221 */ /* 0x001fe20000010000 */
[----:B------:R-:W-:Y:S02]  /*d100*/  IMAD.MOV R3, RZ, RZ, -R184 ;  /* 0x000000ffff037224 */ /* 0x000fe400078e0ab8 */
[----:B------:R-:W-:Y:S02]  /*d110*/  IMAD.MOV.U32 R0, RZ, RZ, -0x800000 ;  /* 0xff800000ff007424 */ /* 0x000fe400078e00ff */
[----:B-1----:R-:W-:Y:S01]  /*d120*/  FADD.FTZ R9, R11, R4 ;  /* 0x000000040b097221 */ /* 0x002fe20000010000 */
[----:B------:R-:W-:Y:S01]  /*d130*/  FSETP.NE.FTZ.AND P2, PT, R10, RZ, PT ;  /* 0x000000ff0a00720b */ /* 0x000fe20003f55000 */
[----:B------:R-:W-:Y:S01]  /*d140*/  IMAD.MOV.U32 R4, RZ, RZ, RZ ;  /* 0x000000ffff047224 */ /* 0x000fe200078e00ff */
[----:B------:R-:W-:Y:S01]  /*d150*/  ISETP.NE.AND P0, PT, R18, R3, PT ;  /* 0x000000031200720c */ /* 0x000fe20003f05270 */
[----:B------:R-:W-:Y:S01]  /*d160*/  IMAD.MOV.U32 R3, RZ, RZ, RZ ;  /* 0x000000ffff037224 */ /* 0x000fe200078e00ff */
[----:B------:R-:W-:-:S02]  /*d170*/  FSETP.NE.FTZ.AND P3, PT, R9, RZ, PT ;  /* 0x000000ff0900720b */ /* 0x000fc40003f75000 */
[----:B------:R-:W-:-:S04]  /*d180*/  SEL R11, RZ, 0x1, P1 ;  /* 0x00000001ff0b7807 */ /* 0x000fc80000800000 */
[----:B------:R-:W-:-:S03]  /*d190*/  LOP3.LUT R16, R16, R11, RZ, 0x3c, !PT ;  /* 0x0000000b10107212 */ /* 0x000fc600078e3cff */
[----:B------:R-:W0:Y:S02]  /*d1a0*/  @P2 MUFU.RCP R3, R10 ;  /* 0x0000000a00032308 */ /* 0x000e240000001000 */
[----:B------:R-:W-:Y:S02]  /*d1b0*/  @!P0 IMAD R2, R2, 0x40, R22 ;  /* 0x0000004002028824 */ /* 0x000fe400078e0216 */
[----:B------:R-:W-:Y:S02]  /*d1c0*/  @P3 FMUL.FTZ R12, R12, 0.69314718246459960938 ;  /* 0x3f3172180c0c3820 */ /* 0x000fe40000410000 */
[----:B------:R-:W-:Y:S02]  /*d1d0*/  @!P0 IMAD R2, R2, 0x4, R17 ;  /* 0x0000000402028824 */ /* 0x000fe400078e0211 */
[----:B------:R-:W1:Y:S08]  /*d1e0*/  @P3 MUFU.RCP R4, R9 ;  /* 0x0000000900043308 */ /* 0x000e700000001000 */
[----:B------:R-:W2:Y:S01]  /*d1f0*/  @P2 MUFU.LG2 R10, R10 ;  /* 0x0000000a000a2308 */ /* 0x000ea20000000c00 */
[----:B0-----:R-:W-:Y:S01]  /*d200*/  @!P0 STS [R2+0x38400], R3 ;  /* 0x0384000302008388 */ /* 0x001fe20000000800 */
[-C--:B------:R-:W-:Y:S01]  /*d210*/  FMUL.FTZ R208, R24, R3.reuse ;  /* 0x0000000318d07220 */ /* 0x080fe20000410000 */
[-C--:B------:R-:W-:Y:S01]  /*d220*/  FMUL.FTZ R21, R25, R3.reuse ;  /* 0x0000000319157220 */ /* 0x080fe20000410000 */
[-C--:B------:R-:W-:Y:S01]  /*d230*/  FMUL.FTZ R205, R28, R3.reuse ;  /* 0x000000031ccd7220 */ /* 0x080fe20000410000 */
[-C--:B------:R-:W-:Y:S01]  /*d240*/  FMUL.FTZ R6, R29, R3.reuse ;  /* 0x000000031d067220 */ /* 0x080fe20000410000 */
[-C--:B------:R-:W-:Y:S01]  /*d250*/  FMUL.FTZ R213, R32, R3.reuse ;  /* 0x0000000320d57220 */ /* 0x080fe20000410000 */
[-C--:B------:R-:W-:Y:S01]  /*d260*/  FMUL.FTZ R211, R33, R3.reuse ;  /* 0x0000000321d37220 */ /* 0x080fe20000410000 */
[----:B------:R2:W0:Y:S01]  /*d270*/  @P3 MUFU.LG2 R11, R9 ;  /* 0x00000009000b3308 */ /* 0x0004220000000c00 */
[----:B-1----:R1:W-:Y:S01]  /*d280*/  @!P0 STS [R2+0x38420], R4 ;  /* 0x0384200402008388 */ /* 0x0023e20000000800 */
[-C--:B------:R-:W-:Y:S01]  /*d290*/  FMUL.FTZ R212, R36, R3.reuse ;  /* 0x0000000324d47220 */ /* 0x080fe20000410000 */
[-C--:B------:R-:W-:Y:S01]  /*d2a0*/  FMUL.FTZ R209, R37, R3.reuse ;  /* 0x0000000325d17220 */ /* 0x080fe20000410000 */
[-C--:B------:R-:W-:Y:S01]  /*d2b0*/  FMUL.FTZ R210, R40, R3.reuse ;  /* 0x0000000328d27220 */ /* 0x080fe20000410000 */
[-C--:B------:R-:W-:Y:S01]  /*d2c0*/  FMUL.FTZ R206, R41, R3.reuse ;  /* 0x0000000329ce7220 */ /* 0x080fe20000410000 */
[-C--:B------:R-:W-:Y:S01]  /*d2d0*/  FMUL.FTZ R207, R44, R3.reuse ;  /* 0x000000032ccf7220 */ /* 0x080fe20000410000 */
[-C--:B------:R-:W-:Y:S01]  /*d2e0*/  FMUL.FTZ R203, R45, R3.reuse ;  /* 0x000000032dcb7220 */ /* 0x080fe20000410000 */
[-C--:B------:R-:W-:Y:S01]  /*d2f0*/  FMUL.FTZ R204, R48, R3.reuse ;  /* 0x0000000330cc7220 */ /* 0x080fe20000410000 */
[----:B--2---:R-:W-:Y:S01]  /*d300*/  @P2 FMUL.FTZ R9, R10, 0.69314718246459960938 ;  /* 0x3f3172180a092820 */ /* 0x004fe20000410000 */
[----:B------:R-:W-:Y:S01]  /*d310*/  FMUL.FTZ R201, R49, R3 ;  /* 0x0000000331c97220 */ /* 0x000fe20000410000 */
[----:B-1----:R-:W-:-:S02]  /*d320*/  IMAD.U32 R2, RZ, RZ, UR6 ;  /* 0x00000006ff027e24 */ /* 0x002fc4000f8e00ff */
[-C--:B------:R-:W-:Y:S01]  /*d330*/  FMUL.FTZ R202, R52, R3.reuse ;  /* 0x0000000334ca7220 */ /* 0x080fe20000410000 */
[-C--:B------:R-:W-:Y:S01]  /*d340*/  FMUL.FTZ R199, R53, R3.reuse ;  /* 0x0000000335c77220 */ /* 0x080fe20000410000 */
[-C--:B------:R-:W-:Y:S01]  /*d350*/  FMUL.FTZ R200, R56, R3.reuse ;  /* 0x0000000338c87220 */ /* 0x080fe20000410000 */
[----:B------:R-:W-:Y:S01]  /*d360*/  @P2 FMUL.FTZ R2, R2, 0.69314718246459960938 ;  /* 0x3f31721802022820 */ /* 0x000fe20000410000 */
        /* <DEDUP_REMOVED lines=50> */
[----:B------:R-:W-:Y:S01]  /*d690*/  @P2 FFMA.FTZ R3, R2, R7, R9 ;  /* 0x0000000702032223 */ /* 0x000fe20000010009 */
        /* <DEDUP_REMOVED lines=67> */
.L_x_7602:
        /* <DEDUP_REMOVED lines=10> */
[----:B------:R-:W-:Y:S01]  /*db70*/  IMAD R7, R215, 0x40, R23 ;  /* 0x00000040d7077824 */ /* 0x000fe200078e0217 */
[----:B------:R-:W-:Y:S01]  /*db80*/  F2FP.BF16.F32.PACK_AB R6, R6, R205 ;  /* 0x000000cd0606723e */ /* 0x000fe200000010ff */
[----:B------:R-:W-:Y:S01]  /*db90*/  USHF.R.S32.HI UR12, URZ, 0x1f, UR42 ;  /* 0x0000001f3f0c7899 */ /* 0x000fe2000801142a */
[----:B------:R-:W-:Y:S01]  /*dba0*/  BAR.SYNC.DEFER_BLOCKING 0x1, 0x100 ;  /* 0x0044000000007b1d */ /* 0x000fe20000010000 */
[----:B------:R-:W-:Y:S01]  /*dbb0*/  F2FP.BF16.F32.PACK_AB R112, R113, R112 ;  /* 0x000000707170723e */ /* 0x000fe200000010ff */
[----:B------:R-:W-:Y:S01]  /*dbc0*/  USHF.R.S32.HI UR13, URZ, 0x1f, UR39 ;  /* 0x0000001f3f0d7899 */ /* 0x000fe20008011427 */
[----:B------:R-:W-:Y:S02]  /*dbd0*/  F2FP.BF16.F32.PACK_AB R113, R19, R114 ;  /* 0x000000721371723e */ /* 0x000fe400000010ff */
[----:B------:R-:W-:Y:S02]  /*dbe0*/  F2FP.BF16.F32.PACK_AB R114, R117, R116 ;  /* 0x000000747572723e */ /* 0x000fe400000010ff */
[----:B------:R-:W-:Y:S01]  /*dbf0*/  F2FP.BF16.F32.PACK_AB R115, R108, R115 ;  /* 0x000000736c73723e */ /* 0x000fe200000010ff */
[----:B------:R-:W1:Y:S01]  /*dc00*/  SHFL.IDX PT, R41, R216, RZ, 0x1f ;  /* 0x00001fffd8297589 */ /* 0x000e6200000e0000 */
        /* <DEDUP_REMOVED lines=10> */
[----:B------:R-:W-:Y:S02]  /*dcb0*/  MOV R92, R17 ;  /* 0x00000011005c7202 */ /* 0x000fe40000000f00 */
[----:B0-----:R-:W-:Y:S02]  /*dcc0*/  MOV R93, R4 ;  /* 0x00000004005d7202 */ /* 0x001fe40000000f00 */
[----:B------:R-:W-:-:S02]  /*dcd0*/  F2FP.BF16.F32.PACK_AB R146, R149, R148 ;  /* 0x000000949592723e */ /* 0x000fc400000010ff */
[----:B------:R-:W-:Y:S01]  /*dce0*/  F2FP.BF16.F32.PACK_AB R147, R151, R150 ;  /* 0x000000969793723e */ /* 0x000fe200000010ff */
[----:B------:R-:W-:-:S04]  /*dcf0*/  IMAD.WIDE R4, R219, 0x2, R92 ;  /* 0x00000002db047825 */ /* 0x000fc800078e025c */
[----:B------:R-:W-:Y:S01]  /*dd00*/  IMAD.WIDE R92, R7, 0x2, R92 ;  /* 0x00000002075c7825 */ /* 0x000fe200078e025c */
[C---:B------:R-:W-:Y:S02]  /*dd10*/  IADD3 R15, P3, R4.reuse, 0x40, RZ ;  /* 0x00000040040f7810 */ /* 0x040fe40007f7e0ff */
[----:B------:R-:W-:Y:S02]  /*dd20*/  IADD3 R25, P4, R4, 0x60, RZ ;  /* 0x0000006004197810 */ /* 0x000fe40007f9e0ff */
[----:B------:R-:W-:Y:S02]  /*dd30*/  LOP3.LUT R14, R15, 0x380, RZ, 0xc0, !PT ;  /* 0x000003800f0e7812 */ /* 0x000fe400078ec0ff */
[----:B------:R-:W-:Y:S02]  /*dd40*/  LOP3.LUT R24, R25, 0x380, RZ, 0xc0, !PT ;  /* 0x0000038019187812 */ /* 0x000fe400078ec0ff */
[----:B------:R-:W-:Y:S02]  /*dd50*/  SHF.R.U64 R14, R14, 0x3, RZ ;  /* 0x000000030e0e7819 */ /* 0x000fe400000012ff */
[----:B------:R-:W-:-:S02]  /*dd60*/  SHF.R.U64 R24, R24, 0x3, RZ ;  /* 0x0000000318187819 */ /* 0x000fc400000012ff */
[----:B------:R-:W-:Y:S01]  /*dd70*/  LOP3.LUT R14, R14, R15, RZ, 0x3c, !PT ;  /* 0x0000000f0e0e7212 */ /* 0x000fe200078e3cff */
[--C-:B------:R-:W-:Y:S01]  /*dd80*/  IMAD.X R15, RZ, RZ, R5.reuse, P3 ;  /* 0x000000ffff0f7224 */ /* 0x100fe200018e0605 */
[----:B------:R-:W-:Y:S01]  /*dd90*/  LOP3.LUT R24, R24, R25, RZ, 0x3c, !PT ;  /* 0x0000001918187212 */ /* 0x000fe200078e3cff */
[----:B------:R-:W-:Y:S01]  /*dda0*/  IMAD.X R25, RZ, RZ, R5, P4 ;  /* 0x000000ffff197224 */ /* 0x000fe200020e0605 */
[C---:B------:R-:W-:Y:S02]  /*ddb0*/  IADD3 R29, P5, R4.reuse, 0x2000, RZ ;  /* 0x00002000041d7810 */ /* 0x040fe40007fbe0ff */
[C---:B------:R-:W-:Y:S02]  /*ddc0*/  IADD3 R119, P3, R4.reuse, 0x4020, RZ ;  /* 0x0000402004777810 */ /* 0x040fe40007f7e0ff */
[----:B------:R-:W-:Y:S02]  /*ddd0*/  IADD3 R123, P4, R4, 0x4040, RZ ;  /* 0x00004040047b7810 */ /* 0x000fe40007f9e0ff */
[----:B------:R-:W-:-:S02]  /*dde0*/  LOP3.LUT R28, R29, 0x380, RZ, 0xc0, !PT ;  /* 0x000003801d1c7812 */ /* 0x000fc400078ec0ff */
[----:B------:R-:W-:Y:S02]  /*ddf0*/  LOP3.LUT R118, R119, 0x380, RZ, 0xc0, !PT ;  /* 0x0000038077767812 */ /* 0x000fe400078ec0ff */
[----:B------:R-:W-:Y:S02]  /*de00*/  LOP3.LUT R122, R123, 0x380, RZ, 0xc0, !PT ;  /* 0x000003807b7a7812 */ /* 0x000fe400078ec0ff */
[----:B------:R-:W-:Y:S02]  /*de10*/  SHF.R.U64 R28, R28, 0x3, RZ ;  /* 0x000000031c1c7819 */ /* 0x000fe400000012ff */
[----:B------:R-:W-:Y:S02]  /*de20*/  IADD3 R49, P0, R4, 0x2040, RZ ;  /* 0x0000204004317810 */ /* 0x000fe40007f1e0ff */
[----:B------:R-:W-:Y:S02]  /*de30*/  SHF.R.U64 R118, R118, 0x3, RZ ;  /* 0x0000000376767819 */ /* 0x000fe400000012ff */
[----:B------:R-:W-:-:S02]  /*de40*/  SHF.R.U64 R122, R122, 0x3, RZ ;  /* 0x000000037a7a7819 */ /* 0x000fc400000012ff */
[----:B------:R-:W-:Y:S01]  /*de50*/  LOP3.LUT R28, R28, R29, RZ, 0x3c, !PT ;  /* 0x0000001d1c1c7212 */ /* 0x000fe200078e3cff */
[--C-:B------:R-:W-:Y:S01]  /*de60*/  IMAD.X R29, RZ, RZ, R5.reuse, P5 ;  /* 0x000000ffff1d7224 */ /* 0x100fe200028e0605 */
[----:B------:R-:W-:Y:S02]  /*de70*/  LOP3.LUT R48, R49, 0x380, RZ, 0xc0, !PT ;  /* 0x0000038031307812 */ /* 0x000fe400078ec0ff */
[----:B------:R-:W-:Y:S02]  /*de80*/  IADD3 R13, P2, R4, 0x20, RZ ;  /* 0x00000020040d7810 */ /* 0x000fe40007f5e0ff */
[----:B------:R-:W-:Y:S01]  /*de90*/  LOP3.LUT R118, R118, R119, RZ, 0x3c, !PT ;  /* 0x0000007776767212 */ /* 0x000fe200078e3cff */
[--C-:B------:R-:W-:Y:S01]  /*dea0*/  IMAD.X R119, RZ, RZ, R5.reuse, P3 ;  /* 0x000000ffff777224 */ /* 0x100fe200018e0605 */
[----:B------:R-:W-:Y:S01]  /*deb0*/  LOP3.LUT R122, R122, R123, RZ, 0x3c, !PT ;  /* 0x0000007b7a7a7212 */ /* 0x000fe200078e3cff */
[----:B------:R-:W-:Y:S01]  /*dec0*/  IMAD.X R123, RZ, RZ, R5, P4 ;  /* 0x000000ffff7b7224 */ /* 0x000fe200020e0605 */
[----:B------:R-:W-:-:S02]  /*ded0*/  IADD3 R127, P5, R4, 0x4060, RZ ;  /* 0x00004060047f7810 */ /* 0x000fc40007fbe0ff */
[C---:B------:R-:W-:Y:S02]  /*dee0*/  IADD3 R81, P3, R92.reuse, 0x1000, RZ ;  /* 0x000010005c517810 */ /* 0x040fe40007f7e0ff */
[----:B------:R-:W-:Y:S02]  /*def0*/  IADD3 R77, P4, R92, 0x2000, RZ ;  /* 0x000020005c4d7810 */ /* 0x000fe40007f9e0ff */
[----:B------:R-:W-:Y:S02]  /*df00*/  SHF.R.U64 R48, R48, 0x3, RZ ;  /* 0x0000000330307819 */ /* 0x000fe400000012ff */
        /* <DEDUP_REMOVED lines=9> */
[----:B------:R-:W-:-:S02]  /*dfa0*/  IADD3 R135, P0, R4, 0x6020, RZ ;  /* 0x0000602004877810 */ /* 0x000fc40007f1e0ff */
[----:B------:R-:W-:Y:S02]  /*dfb0*/  SHF.R.U64 R80, R80, 0x3, RZ ;  /* 0x0000000350507819 */ /* 0x000fe400000012ff */
[----:B------:R-:W-:Y:S02]  /*dfc0*/  SHF.R.U64 R76, R76, 0x3, RZ ;  /* 0x000000034c4c7819 */ /* 0x000fe400000012ff */
[----:B------:R-:W-:Y:S02]  /*dfd0*/  LOP3.LUT R32, R33, 0x380, RZ, 0xc0, !PT ;  /* 0x0000038021207812 */ /* 0x000fe400078ec0ff */
[----:B------:R-:W-:Y:S01]  /*dfe0*/  LOP3.LUT R12, R12, R13, RZ, 0x3c, !PT ;  /* 0x0000000d0c0c7212 */ /* 0x000fe200078e3cff */
[--C-:B------:R-:W-:Y:S01]  /*dff0*/  IMAD.X R13, RZ, RZ, R5.reuse, P2 ;  /* 0x000000ffff0d7224 */ /* 0x100fe200010e0605 */
[----:B------:R-:W-:Y:S01]  /*e000*/  LOP3.LUT R126, R126, R127, RZ, 0x3c, !PT ;  /* 0x0000007f7e7e7212 */ /* 0x000fe200078e3cff */
[----:B------:R-:W-:Y:S01]  /*e010*/  IMAD.X R127, RZ, RZ, R5, P5 ;  /* 0x000000ffff7f7224 */ /* 0x000fe200028e0605 */
[----:B------:R-:W-:-:S02]  /*e020*/  LOP3.LUT R134, R135, 0x380, RZ, 0xc0, !PT ;  /* 0x0000038087867812 */ /* 0x000fc400078ec0ff */
[C---:B------:R-:W-:Y:S02]  /*e030*/  IADD3 R101, P1, R4.reuse, 0x2060, RZ ;  /* 0x0000206004657810 */ /* 0x040fe40007f3e0ff */
[----:B------:R-:W-:Y:S02]  /*e040*/  IADD3 R105, P2, R4, 0x4000, RZ ;  /* 0x0000400004697810 */ /* 0x000fe40007f5e0ff */
[----:B------:R-:W-:Y:S01]  /*e050*/  LOP3.LUT R80, R80, R81, RZ, 0x3c, !PT ;  /* 0x0000005150507212 */ /* 0x000fe200078e3cff */
[--C-:B------:R-:W-:Y:S01]  /*e060*/  IMAD.X R81, RZ, RZ, R93.reuse, P3 ;  /* 0x000000ffff517224 */ /* 0x100fe200018e065d */
[----:B------:R-:W-:Y:S01]  /*e070*/  LOP3.LUT R76, R76, R77, RZ, 0x3c, !PT ;  /* 0x0000004d4c4c7212 */ /* 0x000fe200078e3cff */
[----:B------:R-:W-:Y:S01]  /*e080*/  IMAD.X R77, RZ, RZ, R93, P4 ;  /* 0x000000ffff4d7224 */ /* 0x000fe200020e065d */
[----:B------:R-:W-:Y:S02]  /*e090*/  SHF.R.U64 R32, R32, 0x3, RZ ;  /* 0x0000000320207819 */ /* 0x000fe400000012ff */
[----:B------:R-:W-:-:S02]  /*e0a0*/  IADD3 R73, P5, R92, 0x3000, RZ ;  /* 0x000030005c497810 */ /* 0x000fc40007fbe0ff */
[C---:B------:R-:W-:Y:S02]  /*e0b0*/  IADD3 R53, P3, R92.reuse, 0x8000, RZ ;  /* 0x000080005c357810 */ /* 0x040fe40007f7e0ff */
[----:B------:R-:W-:Y:S02]  /*e0c0*/  IADD3 R45, P4, R92, 0x9000, RZ ;  /* 0x000090005c2d7810 */ /* 0x000fe40007f9e0ff */
[----:B------:R-:W-:Y:S02]  /*e0d0*/  SHF.R.U64 R134, R134, 0x3, RZ ;  /* 0x0000000386867819 */ /* 0x000fe400000012ff */
[----:B------:R-:W-:Y:S02]  /*e0e0*/  LOP3.LUT R100, R101, 0x380, RZ, 0xc0, !PT ;  /* 0x0000038065647812 */ /* 0x000fe400078ec0ff */
[----:B------:R-:W-:Y:S02]  /*e0f0*/  LOP3.LUT R104, R105, 0x380, RZ, 0xc0, !PT ;  /* 0x0000038069687812 */ /* 0x000fe400078ec0ff */
[----:B------:R-:W-:Y:S01]  /*e100*/  LOP3.LUT R32, R32, R33, RZ, 0x3c, !PT ;  /* 0x0000002120207212 */ /* 0x000fe200078e3cff */
[----:B------:R-:W-:Y:S01]  /*e110*/  IMAD.X R33, RZ, RZ, R5, P6 ;  /* 0x000000ffff217224 */ /* 0x000fe200030e0605 */
[----:B------:R-:W-:-:S02]  /*e120*/  LOP3.LUT R72, R73, 0x380, RZ, 0xc0, !PT ;  /* 0x0000038049487812 */ /* 0x000fc400078ec0ff */
[----:B------:R-:W-:Y:S02]  /*e130*/  LOP3.LUT R52, R53, 0x380, RZ, 0xc0, !PT ;  /* 0x0000038035347812 */ /* 0x000fe400078ec0ff */
[----:B------:R-:W-:Y:S02]  /*e140*/  LOP3.LUT R44, R45, 0x380, RZ, 0xc0, !PT ;  /* 0x000003802d2c7812 */ /* 0x000fe400078ec0ff */
[----:B------:R-:W-:Y:S02]  /*e150*/  IADD3 R131, P6, R4, 0x6000, RZ ;  /* 0x0000600004837810 */ /* 0x000fe40007fde0ff */
[----:B------:R-:W-:Y:S01]  /*e160*/  LOP3.LUT R134, R134, R135, RZ, 0x3c, !PT ;  /* 0x0000008786867212 */ /* 0x000fe200078e3cff */
[----:B------:R-:W-:Y:S01]  /*e170*/  IMAD.X R135, RZ, RZ, R5, P0 ;  /* 0x000000ffff877224 */ /* 0x000fe200000e0605 */
[----:B------:R-:W-:Y:S02]  /*e180*/  SHF.R.U64 R100, R100, 0x3, RZ ;  /* 0x0000000364647819 */ /* 0x000fe400000012ff */
[----:B------:R-:W-:-:S02]  /*e190*/  SHF.R.U64 R104, R104, 0x3, RZ ;  /* 0x0000000368687819 */ /* 0x000fc400000012ff */
[----:B------:R-:W-:Y:S02]  /*e1a0*/  IADD3 R65, P0, R92, 0x5000, RZ ;  /* 0x000050005c417810 */ /* 0x000fe40007f1e0ff */
[----:B------:R-:W-:Y:S02]  /*e1b0*/  SHF.R.U64 R72, R72, 0x3, RZ ;  /* 0x0000000348487819 */ /* 0x000fe400000012ff */
        /* <DEDUP_REMOVED lines=8> */
[----:B------:R-:W-:Y:S01]  /*e240*/  LOP3.LUT R72, R72, R73, RZ, 0x3c, !PT ;  /* 0x0000004948487212 */ /* 0x000fe200078e3cff */
[----:B------:R-:W-:Y:S01]  /*e250*/  IMAD.X R73, RZ, RZ, R93, P5 ;  /* 0x000000ffff497224 */ /* 0x000fe200028e065d */
[C---:B------:R-:W-:Y:S02]  /*e260*/  IADD3 R9, P1, R4.reuse, 0x6040, RZ ;  /* 0x0000604004097810 */ /* 0x040fe40007f3e0ff */
[----:B------:R-:W-:Y:S02]  /*e270*/  IADD3 R11, P2, R4, 0x6060, RZ ;  /* 0x00006060040b7810 */ /* 0x000fe40007f5e0ff */
[----:B------:R-:W-:Y:S02]  /*e280*/  LOP3.LUT R52, R52, R53, RZ, 0x3c, !PT ;  /* 0x0000003534347212 */ /* 0x000fe400078e3cff */
[----:B------:R-:W-:Y:S02]  /*e290*/  LOP3.LUT R44, R44, R45, RZ, 0x3c, !PT ;  /* 0x0000002d2c2c7212 */ /* 0x000fe400078e3cff */
[----:B------:R-:W-:-:S02]  /*e2a0*/  SHF.R.U64 R130, R130, 0x3, RZ ;  /* 0x0000000382827819 */ /* 0x000fc400000012ff */
[----:B------:R-:W-:Y:S02]  /*e2b0*/  LOP3.LUT R53, R4, 0x380, RZ, 0xc0, !PT ;  /* 0x0000038004357812 */ /* 0x000fe400078ec0ff */
[----:B------:R-:W-:Y:S02]  /*e2c0*/  IADD3 R45, P5, R92, 0xa000, RZ ;  /* 0x0000a0005c2d7810 */ /* 0x000fe40007fbe0ff */
[----:B------:R-:W-:Y:S02]  /*e2d0*/  SHF.R.U64 R64, R64, 0x3, RZ ;  /* 0x0000000340407819 */ /* 0x000fe400000012ff */
[----:B------:R-:W-:Y:S02]  /*e2e0*/  LOP3.LUT R8, R9, 0x380, RZ, 0xc0, !PT ;  /* 0x0000038009087812 */ /* 0x000fe400078ec0ff */
[----:B------:R-:W-:Y:S02]  /*e2f0*/  LOP3.LUT R10, R11, 0x380, RZ, 0xc0, !PT ;  /* 0x000003800b0a7812 */ /* 0x000fe400078ec0ff */
[----:B------:R-:W-:Y:S01]  /*e300*/  LOP3.LUT R130, R130, R131, RZ, 0x3c, !PT ;  /* 0x0000008382827212 */ /* 0x000fe200078e3cff */
[----:B------:R-:W-:Y:S01]  /*e310*/  IMAD.X R131, RZ, RZ, R5, P6 ;  /* 0x000000ffff837224 */ /* 0x000fe200030e0605 */
[----:B------:R-:W-:-:S02]  /*e320*/  SHF.R.U64 R53, R53, 0x3, RZ ;  /* 0x0000000335357819 */ /* 0x000fc400000012ff */
[----:B------:R-:W-:Y:S02]  /*e330*/  LOP3.LUT R40, R45, 0x380, RZ, 0xc0, !PT ;  /* 0x000003802d287812 */ /* 0x000fe400078ec0ff */
[----:B------:R-:W-:Y:S02]  /*e340*/  IADD3 R69, P6, R92, 0x4000, RZ ;  /* 0x000040005c457810 */ /* 0x000fe40007fde0ff */
[----:B------:R-:W-:Y:S01]  /*e350*/  LOP3.LUT R64, R64, R65, RZ, 0x3c, !PT ;  /* 0x0000004140407212 */ /* 0x000fe200078e3cff */
[----:B------:R-:W-:Y:S01]  /*e360*/  IMAD.X R65, RZ, RZ, R93, P0 ;  /* 0x000000ffff417224 */ /* 0x000fe200000e065d */
[----:B------:R-:W-:Y:S02]  /*e370*/  SHF.R.U64 R8, R8, 0x3, RZ ;  /* 0x0000000308087819 */ /* 0x000fe400000012ff */
[----:B------:R-:W-:Y:S02]  /*e380*/  SHF.R.U64 R10, R10, 0x3, RZ ;  /* 0x000000030a0a7819 */ /* 0x000fe400000012ff */
[----:B------:R-:W-:-:S02]  /*e390*/  IADD3 R7, P0, R92, 0xc000, RZ ;  /* 0x0000c0005c077810 */ /* 0x000fc40007f1e0ff */
[----:B------:R-:W-:Y:S01]  /*e3a0*/  LOP3.LUT R4, R53, R4, RZ, 0x3c, !PT ;  /* 0x0000000435047212 */ /* 0x000fe200078e3cff */
[----:B------:R-:W-:Y:S01]  /*e3b0*/  IMAD.X R53, RZ, RZ, R93, P3 ;  /* 0x000000ffff357224 */ /* 0x000fe200018e065d */
        /* <DEDUP_REMOVED lines=9> */
[----:B------:R-:W-:Y:S02]  /*e450*/  MOV R89, R4 ;  /* 0x0000000400597202 */ /* 0x000fe40000000f00 */
[----:B------:R-:W-:Y:S02]  /*e460*/  F2FP.BF16.F32.PACK_AB R5, R27, R26 ;  /* 0x0000001a1b05723e */ /* 0x000fe400000010ff */
[----:B------:R-:W-:Y:S02]  /*e470*/  SHF.R.U64 R68, R68, 0x3, RZ ;  /* 0x0000000344447819 */ /* 0x000fe400000012ff */
[----:B------:R-:W-:Y:S02]  /*e480*/  IADD3 R27, P4, R92, 0xf000, RZ ;  /* 0x0000f0005c1b7810 */ /* 0x000fe40007f9e0ff */
[----:B------:R-:W-:-:S02]  /*e490*/  SHF.R.U64 R20, R20, 0x3, RZ ;  /* 0x0000000314147819 */ /* 0x000fc400000012ff */
[----:B------:R-:W-:Y:S01]  /*e4a0*/  LOP3.LUT R68, R68, R69, RZ, 0x3c, !PT ;  /* 0x0000004544447212 */ /* 0x000fe200078e3cff */
[--C-:B------:R-:W-:Y:S01]  /*e4b0*/  IMAD.X R69, RZ, RZ, R93.reuse, P6 ;  /* 0x000000ffff457224 */ /* 0x100fe200030e065d */
[----:B------:R-:W-:Y:S01]  /*e4c0*/  LOP3.LUT R26, R27, 0x380, RZ, 0xc0, !PT ;  /* 0x000003801b1a7812 */ /* 0x000fe200078ec0ff */
[----:B------:R-:W-:Y:S01]  /*e4d0*/  IMAD.X R97, RZ, RZ, R93, P4 ;  /* 0x000000ffff617224 */ /* 0x000fe200020e065d */
[C---:B------:R-:W-:Y:S02]  /*e4e0*/  IADD3 R61, P1, R92.reuse, 0x6000, RZ ;  /* 0x000060005c3d7810 */ /* 0x040fe40007f3e0ff */
[C---:B------:R-:W-:Y:S02]  /*e4f0*/  IADD3 R57, P2, R92.reuse, 0x7000, RZ ;  /* 0x000070005c397810 */ /* 0x040fe40007f5e0ff */
[----:B------:R-:W-:Y:S02]  /*e500*/  IADD3 R37, P6, R92, 0xb000, RZ ;  /* 0x0000b0005c257810 */ /* 0x000fe40007fde0ff */
[----:B------:R-:W-:-:S02]  /*e510*/  LOP3.LUT R20, R20, R7, RZ, 0x3c, !PT ;  /* 0x0000000714147212 */ /* 0x000fc400078e3cff */
[----:B------:R-:W-:Y:S01]  /*e520*/  F2FP.BF16.F32.PACK_AB R4, R21, R208 ;  /* 0x000000d01504723e */ /* 0x000fe200000010ff */
[----:B------:R-:W-:Y:S01]  /*e530*/  IMAD.X R21, RZ, RZ, R93, P0 ;  /* 0x000000ffff157224 */ /* 0x000fe200000e065d */
[----:B------:R-:W-:Y:S02]  /*e540*/  F2FP.BF16.F32.PACK_AB R7, R31, R30 ;  /* 0x0000001e1f07723e */ /* 0x000fe400000010ff */
[----:B------:R-:W-:Y:S02]  /*e550*/  SHF.R.U64 R26, R26, 0x3, RZ ;  /* 0x000000031a1a7819 */ /* 0x000fe400000012ff */
[----:B------:R-:W-:Y:S01]  /*e560*/  LOP3.LUT R60, R61, 0x380, RZ, 0xc0, !PT ;  /* 0x000003803d3c7812 */ /* 0x000fe200078ec0ff */
[----:B------:R0:W-:Y:S01]  /*e570*/  STSM.16.M88.4 [R89], R4 ;  /* 0x0000000459007844 */ /* 0x0001e20000000200 */
[----:B------:R-:W-:Y:S02]  /*e580*/  LOP3.LUT R56, R57, 0x380, RZ, 0xc0, !PT ;  /* 0x0000038039387812 */ /* 0x000fe400078ec0ff */
[----:B------:R-:W-:-:S02]  /*e590*/  LOP3.LUT R36, R37, 0x380, RZ, 0xc0, !PT ;  /* 0x0000038025247812 */ /* 0x000fc400078ec0ff */
[----:B------:R-:W-:Y:S02]  /*e5a0*/  LOP3.LUT R31, R92, 0x380, RZ, 0xc0, !PT ;  /* 0x000003805c1f7812 */ /* 0x000fe400078ec0ff */
[----:B------:R-:W-:Y:S02]  /*e5b0*/  LOP3.LUT R96, R26, R27, RZ, 0x3c, !PT ;  /* 0x0000001b1a607212 */ /* 0x000fe400078e3cff */
[----:B------:R-:W-:Y:S02]  /*e5c0*/  SHF.R.U64 R60, R60, 0x3, RZ ;  /* 0x000000033c3c7819 */ /* 0x000fe400000012ff */
[----:B------:R-:W-:Y:S02]  /*e5d0*/  SHF.R.U64 R56, R56, 0x3, RZ ;  /* 0x0000000338387819 */ /* 0x000fe400000012ff */
[----:B------:R-:W-:Y:S02]  /*e5e0*/  MOV R26, R12 ;  /* 0x0000000c001a7202 */ /* 0x000fe40000000f00 */
[----:B------:R-:W-:-:S02]  /*e5f0*/  SHF.R.U64 R36, R36, 0x3, RZ ;  /* 0x0000000324247819 */ /* 0x000fc400000012ff */
[----:B0-----:R-:W-:Y:S02]  /*e600*/  F2FP.BF16.F32.PACK_AB R4, R211, R213 ;  /* 0x000000d5d304723e */ /* 0x001fe400000010ff */
[----:B------:R-:W-:Y:S02]  /*e610*/  F2FP.BF16.F32.PACK_AB R5, R35, R34 ;  /* 0x000000222305723e */ /* 0x000fe400000010ff */
[----:B------:R-:W-:Y:S02]  /*e620*/  F2FP.BF16.F32.PACK_AB R6, R209, R212 ;  /* 0x000000d4d106723e */ /* 0x000fe400000010ff */
[----:B------:R-:W-:Y:S02]  /*e630*/  F2FP.BF16.F32.PACK_AB R7, R39, R38 ;  /* 0x000000262707723e */ /* 0x000fe400000010ff */
[----:B------:R-:W-:Y:S02]  /*e640*/  SHF.R.U64 R31, R31, 0x3, RZ ;  /* 0x000000031f1f7819 */ /* 0x000fe400000012ff */
[----:B------:R-:W-:Y:S01]  /*e650*/  MOV R38, R8 ;  /* 0x0000000800267202 */ /* 0x000fe20000000f00 */
[----:B------:R0:W-:Y:S01]  /*e660*/  STSM.16.M88.4 [R26], R4 ;  /* 0x000000041a007844 */ /* 0x0001e20000000200 */
[----:B------:R-:W-:-:S02]  /*e670*/  MOV R39, R10 ;  /* 0x0000000a00277202 */ /* 0x000fc40000000f00 */
[----:B------:R-:W-:Y:S01]  /*e680*/  LOP3.LUT R60, R60, R61, RZ, 0x3c, !PT ;  /* 0x0000003d3c3c7212 */ /* 0x000fe200078e3cff */
[--C-:B------:R-:W-:Y:S01]  /*e690*/  IMAD.X R61, RZ, RZ, R93.reuse, P1 ;  /* 0x000000ffff3d7224 */ /* 0x100fe200008e065d */
[----:B------:R-:W-:Y:S01]  /*e6a0*/  LOP3.LUT R56, R56, R57, RZ, 0x3c, !PT ;  /* 0x0000003938387212 */ /* 0x000fe200078e3cff */
[----:B------:R-:W-:Y:S01]  /*e6b0*/  IMAD.X R57, RZ, RZ, R93, P2 ;  /* 0x000000ffff397224 */ /* 0x000fe200010e065d */
[----:B------:R-:W-:Y:S02]  /*e6c0*/  MOV R168, R14 ;  /* 0x0000000e00a87202 */ /* 0x000fe40000000f00 */
[----:B------:R-:W-:Y:S02]  /*e6d0*/  F2FP.BF16.F32.PACK_AB R8, R206, R210 ;  /* 0x000000d2ce08723e */ /* 0x000fe400000010ff */
[----:B------:R-:W-:Y:S02]  /*e6e0*/  F2FP.BF16.F32.PACK_AB R9, R43, R42 ;  /* 0x0000002a2b09723e */ /* 0x000fe400000010ff */
[----:B------:R-:W-:-:S02]  /*e6f0*/  F2FP.BF16.F32.PACK_AB R10, R203, R207 ;  /* 0x000000cfcb0a723e */ /* 0x000fc400000010ff */
[----:B------:R-:W-:Y:S02]  /*e700*/  F2FP.BF16.F32.PACK_AB R11, R47, R46 ;  /* 0x0000002e2f0b723e */ /* 0x000fe400000010ff */
[----:B------:R-:W-:Y:S02]  /*e710*/  LOP3.LUT R36, R36, R37, RZ, 0x3c, !PT ;  /* 0x0000002524247212 */ /* 0x000fe400078e3cff */
[----:B------:R-:W-:Y:S01]  /*e720*/  MOV R188, R24 ;  /* 0x0000001800bc7202 */ /* 0x000fe20000000f00 */
[----:B------:R-:W-:Y:S01]  /*e730*/  STSM.16.M88.4 [R168], R8 ;  /* 0x00000008a8007844 */ /* 0x000fe20000000200 */
[----:B------:R-:W-:Y:S02]  /*e740*/  F2FP.BF16.F32.PACK_AB R12, R201, R204 ;  /* 0x000000ccc90c723e */ /* 0x000fe400000010ff */
[----:B------:R-:W-:Y:S02]  /*e750*/  F2FP.BF16.F32.PACK_AB R13, R51, R50 ;  /* 0x00000032330d723e */ /* 0x000fe400000010ff */
[----:B------:R-:W-:-:S02]  /*e760*/  F2FP.BF16.F32.PACK_AB R14, R199, R202 ;  /* 0x000000cac70e723e */ /* 0x000fc400000010ff */
[----:B------:R-:W-:Y:S02]  /*e770*/  F2FP.BF16.F32.PACK_AB R15, R55, R54 ;  /* 0x00000036370f723e */ /* 0x000fe400000010ff */
[C---:B------:R-:W-:Y:S02]  /*e780*/  IADD3 R85, P1, R92.reuse, 0xd000, RZ ;  /* 0x0000d0005c557810 */ /* 0x040fe40007f3e0ff */
[----:B------:R-:W-:Y:S01]  /*e790*/  IADD3 R37, P2, R92, 0xe000, RZ ;  /* 0x0000e0005c257810 */ /* 0x000fe20007f5e0ff */
[----:B------:R-:W-:Y:S01]  /*e7a0*/  STSM.16.M88.4 [R188], R12 ;  /* 0x0000000cbc007844 */ /* 0x000fe20000000200 */
[----:B------:R-:W-:Y:S02]  /*e7b0*/  MOV R205, R28 ;  /* 0x0000001c00cd7202 */ /* 0x000fe40000000f00 */
[----:B0-----:R-:W-:Y:S01]  /*e7c0*/  F2FP.BF16.F32.PACK_AB R4, R197, R200 ;  /* 0x000000c8c504723e */ /* 0x001fe200000010ff */
[----:B------:R-:W-:Y:S01]  /*e7d0*/  IMAD.X R89, RZ, RZ, R93, P2 ;  /* 0x000000ffff597224 */ /* 0x000fe200010e065d */
[----:B------:R-:W-:-:S02]  /*e7e0*/  F2FP.BF16.F32.PACK_AB R5, R59, R58 ;  /* 0x0000003a3b05723e */ /* 0x000fc400000010ff */
[----:B------:R-:W-:Y:S02]  /*e7f0*/  F2FP.BF16.F32.PACK_AB R6, R183, R198 ;  /* 0x000000c6b706723e */ /* 0x000fe400000010ff */
[----:B------:R-:W-:Y:S02]  /*e800*/  F2FP.BF16.F32.PACK_AB R7, R63, R62 ;  /* 0x0000003e3f07723e */ /* 0x000fe400000010ff */
[----:B------:R-:W-:Y:S02]  /*e810*/  LOP3.LUT R92, R31, R92, RZ, 0x3c, !PT ;  /* 0x0000005c1f5c7212 */ /* 0x000fe400078e3cff */
[----:B------:R-:W-:Y:S01]  /*e820*/  MOV R32, R32 ;  /* 0x0000002000207202 */ /* 0x000fe20000000f00 */
[----:B------:R-:W-:Y:S01]  /*e830*/  STSM.16.M88.4 [R205], R4 ;  /* 0x00000004cd007844 */ /* 0x000fe20000000200 */
[----:B------:R-:W-:Y:S02]  /*e840*/  F2FP.BF16.F32.PACK_AB R24, R181, R196 ;  /* 0x000000c4b518723e */ /* 0x000fe400000010ff */
        /* <DEDUP_REMOVED lines=21> */
[----:B--2---:R-:W-:-:S02]  /*e9a0*/  F2FP.BF16.F32.PACK_AB R48, R169, R172 ;  /* 0x000000aca930723e */ /* 0x004fc400000010ff */
[----:B------:R-:W-:Y:S02]  /*e9b0*/  F2FP.BF16.F32.PACK_AB R4, R164, R167 ;  /* 0x000000a7a404723e */ /* 0x000fe400000010ff */
        /* <DEDUP_REMOVED lines=10> */
[----:B-1----:R-:W-:Y:S01]  /*ea60*/  ISETP.NE.AND P3, PT, R41, RZ, PT ;  /* 0x000000ff2900720c */ /* 0x002fe20003f65270 */
[----:B------:R-:W-:Y:S01]  /*ea70*/  IMAD.X R41, RZ, RZ, R93, P5 ;  /* 0x000000ffff297224 */ /* 0x000fe200028e065d */
[----:B------:R-:W-:Y:S01]  /*ea80*/  MOV R126, R126 ;  /* 0x0000007e007e7202 */ /* 0x000fe20000000f00 */
[----:B------:R0:W-:Y:S01]  /*ea90*/  STSM.16.M88.4 [R122], R8 ;  /* 0x000000087a007844 */ /* 0x0001e20000000200 */
[----:B------:R-:W-:Y:S02]  /*eaa0*/  MOV R101, R130 ;  /* 0x0000008200657202 */ /* 0x000fe40000000f00 */
[----:B------:R-:W-:Y:S01]  /*eab0*/  F2FP.BF16.F32.PACK_AB R123, R156, R155 ;  /* 0x0000009b9c7b723e */ /* 0x000fe200000010ff */
[----:B------:R1:W-:Y:S01]  /*eac0*/  STSM.16.M88.4 [R126], R112 ;  /* 0x000000707e007844 */ /* 0x0003e20000000200 */
[----:B------:R-:W-:-:S02]  /*ead0*/  MOV R134, R134 ;  /* 0x0000008600867202 */ /* 0x000fc40000000f00 */
[----:B------:R-:W-:Y:S02]  /*eae0*/  F2FP.BF16.F32.PACK_AB R130, R133, R132 ;  /* 0x000000848582723e */ /* 0x000fe400000010ff */
[----:B------:R-:W-:Y:S02]  /*eaf0*/  F2FP.BF16.F32.PACK_AB R131, R161, R160 ;  /* 0x000000a0a183723e */ /* 0x000fe400000010ff */
[----:B------:R-:W-:Y:S02]  /*eb00*/  LOP3.LUT R84, R85, 0x380, RZ, 0xc0, !PT ;  /* 0x0000038055547812 */ /* 0x000fe400078ec0ff */
[----:B------:R-:W-:Y:S02]  /*eb10*/  LOP3.LUT R88, R37, 0x380, RZ, 0xc0, !PT ;  /* 0x0000038025587812 */ /* 0x000fe400078ec0ff */
[----:B------:R-:W-:Y:S02]  /*eb20*/  SHF.R.U64 R84, R84, 0x3, RZ ;  /* 0x0000000354547819 */ /* 0x000fe400000012ff */
[----:B0-----:R-:W-:-:S02]  /*eb30*/  F2FP.BF16.F32.PACK_AB R122, R125, R124 ;  /* 0x0000007c7d7a723e */ /* 0x001fc400000010ff */
[----:B------:R-:W-:Y:S02]  /*eb40*/  SHF.R.U64 R88, R88, 0x3, RZ ;  /* 0x0000000358587819 */ /* 0x000fe400000012ff */
[----:B------:R-:W-:Y:S01]  /*eb50*/  LOP3.LUT R84, R84, R85, RZ, 0x3c, !PT ;  /* 0x0000005554547212 */ /* 0x000fe200078e3cff */
[----:B------:R1:W-:Y:S01]  /*eb60*/  STSM.16.M88.4 [R101], R120 ;  /* 0x0000007865007844 */ /* 0x0003e20000000200 */
[----:B------:R-:W-:Y:S01]  /*eb70*/  LOP3.LUT R88, R88, R37, RZ, 0x3c, !PT ;  /* 0x0000002558587212 */ /* 0x000fe200078e3cff */
[--C-:B------:R-:W-:Y:S02]  /*eb80*/  IMAD.X R37, RZ, RZ, R93.reuse, P6 ;  /* 0x000000ffff257224 */ /* 0x100fe400030e065d */
[----:B------:R1:W-:Y:S01]  /*eb90*/  STSM.16.M88.4 [R134], R128 ;  /* 0x0000008086007844 */ /* 0x0003e20000000200 */
[----:B------:R-:W-:-:S03]  /*eba0*/  IMAD.X R85, RZ, RZ, R93, P1 ;  /* 0x000000ffff557224 */ /* 0x000fc600008e065d */
[----:B------:R1:W-:Y:S04]  /*ebb0*/  STSM.16.M88.4 [R38], R136 ;  /* 0x0000008826007844 */ /* 0x0003e80000000200 */
[----:B------:R1:W-:Y:S01]  /*ebc0*/  STSM.16.M88.4 [R39], R144 ;  /* 0x0000009027007844 */ /* 0x0003e20000000200 */
[----:B------:R-:W-:Y:S06]  /*ebd0*/  BAR.SYNC.DEFER_BLOCKING 0x1, 0x100 ;  /* 0x0044000000007b1d */ /* 0x000fec0000010000 */
[----:B------:R-:W-:Y:S05]  /*ebe0*/  @P3 BRA `(.L_x_7638) ;  /* 0x0000000000b83947 */ /* 0x000fea0003800000 */
        /* <DEDUP_REMOVED lines=17> */
[----:B------:R-:W2:Y:S01]  /*ed00*/  @P0 LDC R6, c[0x0][0xcf0] ;  /* 0x00033c00ff060b82 */ /* 0x000ea20000000800 */
[----:B0-----:R-:W-:-:S05]  /*ed10*/  @P0 IMAD.HI.U32 R5, R10, R5, RZ ;  /* 0x000000050a050227 */ /* 0x001fca00078e00ff */
[----:B--2---:R-:W-:-:S04]  /*ed20*/  @P0 SHF.R.U32.HI R4, RZ, R6, R5 ;  /* 0x00000006ff040219 */ /* 0x004fc80000011605 */
        /* <DEDUP_REMOVED lines=23> */
[----:B------:R-:W2:Y:S08]  /*eea0*/  SHFL.IDX PT, R7, R11, 0x1, 0x1c1f ;  /* 0x003c1f000b077f89 */ /* 0x000eb000000e0000 */
[----:B0-----:R0:W-:Y:S04]  /*eeb0*/  @!P1 ST.E desc[UR44][R4.64], R3 ;  /* 0x0000000304009985 */ /* 0x0011e8000c10192c */
[----:B--2---:R0:W-:Y:S02]  /*eec0*/  @!P0 ST.E desc[UR44][R6.64], R0 ;  /* 0x0000000006008985 */ /* 0x0041e4000c10192c */
.L_x_7638:
[----:B------:R-:W2:Y:S01]  /*eed0*/  LDC R15, c[0x0][0xce8] ;  /* 0x00033a00ff0f7b82 */ /* 0x000ea20000000800 */
        /* <DEDUP_REMOVED lines=13> */
[----:B--2---:R-:W-:-:S03]  /*efb0*/  ISETP.NE.AND P2, PT, R15, 0x1, PT ;  /* 0x000000010f00780c */ /* 0x004fc60003f45270 */
        /* <DEDUP_REMOVED lines=18> */
[----:B-1----:R-:W5:Y:S01]  /*f0e0*/  LD.E.128 R36, desc[UR44][R36.64] ;  /* 0x0000002c24247980 */ /* 0x002f62000c101d00 */
[----:B------:R-:W-:Y:S01]  /*f0f0*/  SEL R0, RZ, 0xffffffff, P0 ;  /* 0xffffffffff007807 */ /* 0x000fe20000000000 */
[----:B------:R-:W-:Y:S01]  /*f100*/  UIMAD.WIDE.U32 UR6, UR42, UR8, URZ ;  /* 0x000000082a0672a5 */ /* 0x000fe2000f8e003f */
[----:B------:R-:W-:Y:S01]  /*f110*/  IMAD.SHL.U32 R8, R8, 0x8, RZ ;  /* 0x0000000808087824 */ /* 0x000fe200078e00ff */
[----:B------:R-:W-:Y:S01]  /*f120*/  UIMAD UR5, UR42, UR9, UR5 ;  /* 0x000000092a0572a4 */ /* 0x000fe2000f8e0205 */
[----:B------:R1:W5:Y:S01]  /*f130*/  LD.E.128 R4, desc[UR44][R20.64] ;  /* 0x0000002c14047980 */ /* 0x000362000c101d00 */
        /* <DEDUP_REMOVED lines=28> */
[----:B0-----:R-:W0:Y:S01]  /*f300*/  FENCE.VIEW.ASYNC.S ;  /* 0x00000000000073c6 */ /* 0x001e220000000000 */
[----:B------:R-:W-:Y:S01]  /*f310*/  IMAD R11, R15, R13, R14 ;  /* 0x0000000d0f0b7224 */ /* 0x000fe200078e020e */
[----:B------:R-:W-:Y:S01]  /*f320*/  ISETP.GE.AND P0, PT, R218, UR10, PT ;  /* 0x0000000ada007c0c */ /* 0x000fe2000bf06270 */
[----:B------:R-:W-:Y:S01]  /*f330*/  IMAD.U32 R9, RZ, RZ, UR5 ;  /* 0x00000005ff097e24 */ /* 0x000fe2000f8e00ff */
[----:B------:R-:W-:Y:S01]  /*f340*/  ULDC UR5, c[0x0][0xb88] ;  /* 0x0002e20000057ab9 */ /* 0x000fe20000000800 */
[----:B------:R-:W-:Y:S01]  /*f350*/  IMAD.SHL.U32 R19, R0, 0x20, RZ ;  /* 0x0000002000137824 */ /* 0x000fe200078e00ff */
[----:B------:R-:W-:Y:S01]  /*f360*/  SHF.R.S32.HI R0, RZ, 0x1f, R11 ;  /* 0x0000001fff007819 */ /* 0x000fe2000001140b */
[C---:B------:R-:W-:Y:S01]  /*f370*/  IMAD R13, R3.reuse, UR7, R12 ;  /* 0x00000007030d7c24 */ /* 0x040fe2000f8e020c */
[----:B------:R-:W-:Y:S01]  /*f380*/  BSSY B1, `(.L_x_7639) ;  /* 0x0000039000017945 */ /* 0x000fe20003800000 */
[----:B------:R-:W-:Y:S01]  /*f390*/  IMAD.WIDE.U32 R8, R3, UR6, R8 ;  /* 0x0000000603087c25 */ /* 0x000fe2000f8e0008 */
[----:B------:R-:W-:Y:S01]  /*f3a0*/  ULDC.64 UR6, c[0x0][0xbd8] ;  /* 0x0002f60000067ab9 */ /* 0x000fe20000000a00 */
[----:B------:R-:W-:-:S02]  /*f3b0*/  LOP3.LUT R10, R19, 0x20, R10, 0xe2, !PT ;  /* 0x00000020130a7812 */ /* 0x000fc400078ee20a */
[----:B------:R-:W-:Y:S01]  /*f3c0*/  IMAD.IADD R9, R9, 0x1, R13 ;  /* 0x0000000109097824 */ /* 0x000fe200078e020d */
[----:B------:R-:W-:Y:S01]  /*f3d0*/  SEL R3, RZ, 0x40, P0 ;  /* 0x00000040ff037807 */ /* 0x000fe20000000000 */
[----:B------:R-:W-:Y:S01]  /*f3e0*/  IMAD R0, R0, UR6, RZ ;  /* 0x0000000600007c24 */ /* 0x000fe2000f8e02ff */
[----:B------:R-:W-:Y:S01]  /*f3f0*/  ISETP.GE.AND P0, PT, R217, UR10, PT ;  /* 0x0000000ad9007c0c */ /* 0x000fe2000bf06270 */
[----:B------:R-:W-:Y:S01]  /*f400*/  VIADD R27, R215, UR41 ;  /* 0x00000029d71b7c36 */ /* 0x000fe20008000000 */
[----:B------:R-:W-:Y:S01]  /*f410*/  LOP3.LUT R3, R10, R3, RZ, 0xfc, !PT ;  /* 0x000000030a037212 */ /* 0x000fe200078efcff */
[----:B------:R-:W-:Y:S01]  /*f420*/  IMAD R28, R15, UR5, RZ ;  /* 0x000000050f1c7c24 */ /* 0x000fe2000f8e02ff */
[----:B------:R-:W-:Y:S01]  /*f430*/  SEL R10, RZ, 0x80, P0 ;  /* 0x00000080ff0a7807 */ /* 0x000fe20000000000 */
[C---:B------:R-:W-:Y:S02]  /*f440*/  IMAD R13, R11.reuse, UR7, R0 ;  /* 0x000000070b0d7c24 */ /* 0x040fe4000f8e0200 */
[----:B------:R-:W-:Y:S01]  /*f450*/  IMAD.WIDE.U32 R8, R11, UR6, R8 ;  /* 0x000000060b087c25 */ /* 0x000fe2000f8e0008 */
[----:B------:R-:W-:Y:S01]  /*f460*/  ISETP.GE.AND P1, PT, R27, R28, PT ;  /* 0x0000001c1b00720c */ /* 0x000fe20003f26270 */
[----:B------:R-:W-:-:S02]  /*f470*/  ULDC.64 UR6, c[0x0][0xb80] ;  /* 0x0002e00000067ab9 */ /* 0x000fc40000000a00 */
[----:B------:R-:W-:Y:S01]  /*f480*/  VIADD R0, R17, 0x38820 ;  /* 0x0003882011007836 */ /* 0x000fe20000000000 */
[----:B------:R-:W-:Y:S01]  /*f490*/  LEA R19, P2, R8, UR6, 0x1 ;  /* 0x0000000608137c11 */ /* 0x000fe2000f8408ff */
[----:B------:R-:W-:-:S03]  /*f4a0*/  IMAD.IADD R9, R9, 0x1, R13 ;  /* 0x0000000109097824 */ /* 0x000fc600078e020d */
[----:B------:R-:W-:Y:S02]  /*f4b0*/  PRMT R0, RZ, 0x654, R0 ;  /* 0x00000654ff007816 */ /* 0x000fe40000000000 */
[----:B------:R-:W-:Y:S02]  /*f4c0*/  LEA.HI.X R26, R8, UR7, R9, 0x1, P2 ;  /* 0x00000007081a7c11 */ /* 0x000fe400090f0c09 */
[----:B0-----:R0:W-:Y:S03]  /*f4d0*/  SYNCS.ARRIVE.TRANS64.RED.A1T0 RZ, [R0+URZ], RZ ;  /* 0x000000ff00ff79a7 */ /* 0x0011e6000810043f */
[----:B------:R1:W2:Y:S01]  /*f4e0*/  SHFL.IDX PT, R11, R26, RZ, 0x181f ;  /* 0x00181fff1a0b7589 */ /* 0x0002a200000e0000 */
[----:B0-----:R-:W-:-:S03]  /*f4f0*/  LOP3.LUT R0, R3, R10, RZ, 0xfc, !PT ;  /* 0x0000000a03007212 */ /* 0x001fc600078efcff */
[----:B------:R1:W0:Y:S01]  /*f500*/  SHFL.IDX PT, R10, R19, RZ, 0x181f ;  /* 0x00181fff130a7589 */ /* 0x00022200000e0000 */
[----:B------:R-:W-:Y:S05]  /*f510*/  @P1 BRA `(.L_x_7640) ;  /* 0x00000000007c1947 */ /* 0x000fea0003800000 */
[----:B------:R-:W-:Y:S02]  /*f520*/  ISETP.GE.AND P1, PT, R195, UR10, PT ;  /* 0x0000000ac3007c0c */ /* 0x000fe4000bf26270 */
[----:B------:R-:W-:Y:S02]  /*f530*/  ISETP.GE.AND P0, PT, R23, UR10, PT ;  /* 0x0000000a17007c0c */ /* 0x000fe4000bf06270 */
[----:B------:R-:W-:Y:S02]  /*f540*/  ISETP.GE.AND P5, PT, R194, UR10, PT ;  /* 0x0000000ac2007c0c */ /* 0x000fe4000bfa6270 */
[----:B------:R-:W-:-:S07]  /*f550*/  ISETP.GE.AND P3, PT, R193, UR10, PT ;  /* 0x0000000ac1007c0c */ /* 0x000fce000bf66270 */
[-C--:B0-----:R-:W-:Y:S02]  /*f560*/  @!P1 LEA R12, P2, R195, R10.reuse, 0x1 ;  /* 0x0000000ac30c9211 */ /* 0x081fe400078408ff */
        /* <DEDUP_REMOVED lines=10> */
[CC--:B-1----:R-:W-:Y:S01]  /*f610*/  @!P3 LEA R20, P6, R193.reuse, R10.reuse, 0x1 ;  /* 0x0000000ac114b211 */ /* 0x0c2fe200078c08ff */
[----:B------:R3:W-:Y:S03]  /*f620*/  @!P5 ST.E.128 desc[UR44][R14.64], R68 ;  /* 0x000000440e00d985 */ /* 0x0007e6000c101d2c */
[----:B------:R-:W-:Y:S02]  /*f630*/  @!P3 LEA.HI.X R21, R193, R11, R225, 0x1, P6 ;  /* 0x0000000bc115b211 */ /* 0x000fe400030f0ce1 */
[----:B0-----:R-:W-:-:S03]  /*f640*/  @!P2 LEA R8, P5, R192, R10, 0x1 ;  /* 0x0000000ac008a211 */ /* 0x001fc600078a08ff */
        /* <DEDUP_REMOVED lines=12> */
.L_x_7640:
[----:B------:R-:W-:Y:S05]  /*f710*/  BSYNC B1 ;  /* 0x0000000000017941 */ /* 0x000fea0003800000 */
.L_x_7639:
        /* <DEDUP_REMOVED lines=12> */
[----:B------:R-:W-:Y:S01]  /*f7e0*/  @!P3 LEA R10, P6, R194, R6, 0x1 ;  /* 0x00000006c20ab211 */ /* 0x000fe200078c08ff */
        /* <DEDUP_REMOVED lines=12> */
[----:B-1----:R-:W-:Y:S02]  /*f8b0*/  @P4 LEA R20, P5, R218, R6, 0x1 ;  /* 0x00000006da144211 */ /* 0x002fe400078a08ff */
        /* <DEDUP_REMOVED lines=12> */
.L_x_7637:
        /* <DEDUP_REMOVED lines=57> */
.L_x_7643:
[----:B------:R-:W-:Y:S05]  /*fd10*/  BSYNC B1 ;  /* 0x0000000000017941 */ /* 0x000fea0003800000 */
.L_x_7642:
        /* <DEDUP_REMOVED lines=48> */
[----:B------:R-:W-:Y:S02]  /*10020*/  IMAD R3, R7, UR7, R0 ;  /* 0x0000000707037c24 */ /* 0x000fe4000f8e0200 */
[----:B------:R-:W-:Y:S02]  /*10030*/  VIADD R0, R215, UR41 ;  /* 0x00000029d7007c36 */ /* 0x000fe40008000000 */
[----:B------:R-:W-:-:S02]  /*10040*/  IMAD R25, R10, UR5, RZ ;  /* 0x000000050a197c24 */ /* 0x000fc4000f8e02ff */
[----:B------:R-:W-:Y:S01]  /*10050*/  IMAD.WIDE.U32 R4, R7, UR6, R4 ;  /* 0x0000000607047c25 */ /* 0x000fe2000f8e0004 */
[----:B------:R-:W-:Y:S01]  /*10060*/  SEL R7, RZ, 0x40, P0 ;  /* 0x00000040ff077807 */ /* 0x000fe20000000000 */
[----:B------:R-:W-:Y:S01]  /*10070*/  ULDC.64 UR6, c[0x0][0xb80] ;  /* 0x0002e00000067ab9 */ /* 0x000fe20000000a00 */
[----:B------:R-:W-:Y:S01]  /*10080*/  ISETP.GE.AND P0, PT, R0, R25, PT ;  /* 0x000000190000720c */ /* 0x000fe20003f06270 */
[----:B------:R-:W-:Y:S01]  /*10090*/  IMAD.IADD R3, R5, 0x1, R3 ;  /* 0x0000000105037824 */ /* 0x000fe200078e0203 */
[----:B------:R-:W-:Y:S02]  /*100a0*/  LEA R19, P1, R4, UR6, 0x1 ;  /* 0x0000000604137c11 */ /* 0x000fe4000f8208ff */
[----:B------:R-:W-:Y:S02]  /*100b0*/  LOP3.LUT R20, R12, R7, RZ, 0xfc, !PT ;  /* 0x000000070c147212 */ /* 0x000fe400078efcff */
[----:B------:R-:W-:Y:S01]  /*100c0*/  LEA.HI.X R3, R4, UR7, R3, 0x1, P1 ;  /* 0x0000000704037c11 */ /* 0x000fe200088f0c03 */
[----:B------:R0:W1:Y:S01]  /*100d0*/  SHFL.IDX PT, R6, R19, RZ, 0x181f ;  /* 0x00181fff13067589 */ /* 0x00006200000e0000 */
[----:B------:R-:W-:-:S03]  /*100e0*/  SEL R5, RZ, 0x80, P2 ;  /* 0x00000080ff057807 */ /* 0x000fc60001000000 */
        /* <DEDUP_REMOVED lines=34> */
.L_x_7645:
[----:B------:R-:W-:Y:S05]  /*10310*/  BSYNC B1 ;  /* 0x0000000000017941 */ /* 0x000fea0003800000 */
.L_x_7644:
        /* <DEDUP_REMOVED lines=36> */
.L_x_7641:
[----:B------:R-:W-:Y:S05]  /*10560*/  BSYNC B0 ;  /* 0x0000000000007941 */ /* 0x000fea0003800000 */
.L_x_7636:
[----:B------:R-:W-:Y:S02]  /*10570*/  ULDC UR5, c[0x0][0xd38] ;  /* 0x00034e0000057ab9 */ /* 0x000fe40000000800 */
[----:B------:R-:W-:-:S06]  /*10580*/  UISETP.GE.AND UP0, UPT, UR4, UR5, UPT ;  /* 0x000000050400728c */ /* 0x000fcc000bf06270 */
[----:B------:R-:W-:-:S13]  /*10590*/  PLOP3.LUT P0, PT, PT, PT, UP0, 0x80, 0x0 ;  /* 0x000000000000781c */ /* 0x000fda0003f0f008 */
[----:B------:R-:W-:Y:S05]  /*105a0*/  @!P0 BRA `(.L_x_7646) ;  /* 0xffffff0800a48947 */ /* 0x000fea000383ffff */
[----:B------:R-:W-:Y:S05]  /*105b0*/  EXIT ;  /* 0x000000000000794d */ /* 0x000fea0003800000 */
.L_x_7597:
        /* <DEDUP_REMOVED lines=39> */
[----:B------:R-:W-:Y:S01]  /*10830*/  STL [R1+0x28], RZ ;  /* 0x000028ff01007387 */ /* 0x000fe20000100800 */
        /* <DEDUP_REMOVED lines=8> */
.L_x_7759:
        /* <DEDUP_REMOVED lines=23> */
.L_x_7648:
[----:B------:R-:W-:Y:S01]  /*10a30*/  ULDC UR8, c[0x0][0xd54] ;  /* 0x0003550000087ab9 */ /* 0x000fe20000000800 */
[----:B------:R-:W-:Y:S01]  /*10a40*/  UMOV UR5, UR9 ;  /* 0x0000000900057c82 */ /* 0x000fe20008000000 */
[----:B------:R-:W-:-:S11]  /*10a50*/  UISETP.NE.AND UP0, UPT, UR8, 0x1, UPT ;  /* 0x000000010800788c */ /* 0x000fd6000bf05270 */
[----:B------:R-:W-:Y:S02]  /*10a60*/  @UP0 ULDC.64 UR10, c[0x0][0xd58] ;  /* 0x00035600000a0ab9 */ /* 0x000fe40000000a00 */
[----:B------:R-:W-:-:S04]  /*10a70*/  UIMAD.WIDE.U32 UR6, UR9, UR10, URZ ;  /* 0x0000000a090672a5 */ /* 0x000fc8000f8e003f */
[----:B------:R-:W-:-:S04]  /*10a80*/  @UP0 USHF.R.U32.HI UR5, URZ, UR11, UR7 ;  /* 0x0000000b3f050299 */ /* 0x000fc80008011607 */
[----:B------:R-:W-:-:S12]  /*10a90*/  UIMAD UR8, UR5, UR8, URZ ;  /* 0x00000008050872a4 */ /* 0x000fd8000f8e023f */
.L_x_7649:
[----:B------:R-:W-:Y:S01]  /*10aa0*/  ULOP3.LUT UR39, URZ, UR5, URZ, 0x33, !UPT ;  /* 0x000000053f277292 */ /* 0x000fe2000f8e333f */
[----:B------:R-:W-:Y:S01]  /*10ab0*/  BSSY B7, `(.L_x_7650) ;  /* 0x00005ad000077945 */ /* 0x000fe20003800000 */
[----:B------:R-:W-:Y:S01]  /*10ac0*/  ULDC UR10, c[0x0][0x448] ;  /* 0x00011200000a7ab9 */ /* 0x000fe20000000800 */
[----:B------:R-:W-:Y:S01]  /*10ad0*/  ULDC UR5, c[0x0][0xd3c] ;  /* 0x00034f0000057ab9 */ /* 0x000fe20000000800 */
[----:B------:R-:W-:Y:S01]  /*10ae0*/  UISETP.NE.AND UP1, UPT, UR10, 0x1, UPT ;  /* 0x000000010a00788c */ /* 0x000fe2000bf25270 */
[----:B------:R-:W-:Y:S01]  /*10af0*/  ULDC.64 UR6, c[0x0][0x418] ;  /* 0x0001060000067ab9 */ /* 0x000fe20000000a00 */
[----:B------:R-:W-:Y:S02]  /*10b00*/  UIADD3 UR39, UR39, UR5, URZ ;  /* 0x0000000527277290 */ /* 0x000fe4000fffe03f */
[----:B------:R-:W-:Y:S02]  /*10b10*/  UISETP.NE.U32.AND UP0, UPT, UR6, URZ, UPT ;  /* 0x0000003f0600728c */ /* 0x000fe4000bf05070 */
[----:B------:R-:W-:-:S02]  /*10b20*/  USHF.L.U32 UR5, UR39, 0x6, URZ ;  /* 0x0000000627057899 */ /* 0x000fc4000800063f */
[----:B------:R-:W-:Y:S02]  /*10b30*/  UISETP.NE.AND.EX UP0, UPT, UR7, URZ, UPT, UP0 ;  /* 0x0000003f0700728c */ /* 0x000fe4000bf05300 */
[----:B------:R-:W-:Y:S01]  /*10b40*/  UIADD3 UR5, UR5, 0x3f, URZ ;  /* 0x0000003f05057890 */ /* 0x000fe2000fffe03f */
[----:B------:R-:W-:Y:S01]  /*10b50*/  ULDC UR7, c[0x0][0x288] ;  /* 0x0000a20000077ab9 */ /* 0x000fe20000000800 */
        /* <DEDUP_REMOVED lines=51> */
.L_x_7651:
        /* <DEDUP_REMOVED lines=20> */
.L_x_7654:
[----:B------:R-:W-:Y:S05]  /*10fd0*/  BSYNC B6 ;  /* 0x0000000000067941 */ /* 0x000fea0003800000 */
.L_x_7653:
        /* <DEDUP_REMOVED lines=20> */
.L_x_7657:
        /* <DEDUP_REMOVED lines=15> */
.L_x_7656:
[----:B------:R-:W-:Y:S05]  /*11210*/  BSYNC B6 ;  /* 0x0000000000067941 */ /* 0x000fea0003800000 */
.L_x_7655:
        /* <DEDUP_REMOVED lines=22> */
[----:B------:R0:W-:Y:S01]  /*11380*/  STL [R1], R7 ;  /* 0x0000000701007387 */ /* 0x0001e20000100800 */
[----:B------:R-:W-:-:S03]  /*11390*/  SEL R16, R7, RZ, !P1 ;  /* 0x000000ff07107207 */ /* 0x000fc60004800000 */
[----:B------:R0:W-:Y:S01]  /*113a0*/  STL [R1+0xc], R8 ;  /* 0x00000c0801007387 */ /* 0x0001e20000100800 */
[----:B------:R-:W-:Y:S05]  /*113b0*/  BRA.DIV UR4, `(.L_x_7658) ;  /* 0x0000005a04707947 */ /* 0x000fea000b800000 */
[----:B------:R1:W2:Y:S02]  /*113c0*/  SHFL.IDX PT, R14, R4, RZ, 0x1f ;  /* 0x00001fff040e7589 */ /* 0x0002a400000e0000 */
.L_x_7775:
        /* <DEDUP_REMOVED lines=9> */
.L_x_7778:
        /* <DEDUP_REMOVED lines=22> */
.L_x_7661:
[----:B--2---:R-:W2:Y:S01]  /*115c0*/  LDL R2, [R1+0x8] ;  /* 0x0000080001027983 */ /* 0x004ea20000100800 */
[----:B------:R-:W-:Y:S01]  /*115d0*/  IMAD R0, R19, 0x8, R17 ;  /* 0x0000000813007824 */ /* 0x000fe200078e0211 */
[----:B--2---:R-:W-:-:S04]  /*115e0*/  SHF.L.U32 R2, R2, 0x1f, RZ ;  /* 0x0000001f02027819 */ /* 0x004fc800000006ff */
[----:B------:R-:W2:Y:S02]  /*115f0*/  SYNCS.PHASECHK.TRANS64.TRYWAIT P0, [R0+URZ+0x38840], R2 ;  /* 0x03884002000075a7 */ /* 0x000ea4000800017f */
[----:B--2---:R-:W-:Y:S05]  /*11600*/  @!P0 BRA `(.L_x_7662) ;  /* 0x00000058001c8947 */ /* 0x004fea0003800000 */
.L_x_7779:
        /* <DEDUP_REMOVED lines=11> */
.L_x_7663:
        /* <DEDUP_REMOVED lines=19> */
.L_x_7659:
        /* <DEDUP_REMOVED lines=24> */
.L_x_7665:
[----:B------:R-:W-:Y:S05]  /*11970*/  BSYNC B6 ;  /* 0x0000000000067941 */ /* 0x000fea0003800000 */
.L_x_7664:
[----:B------:R-:W2:Y:S01]  /*11980*/  S2R R2, SR_TID.X ;  /* 0x0000000000027919 */ /* 0x000ea20000002100 */
[----:B0-----:R-:W0:Y:S01]  /*11990*/  LDC R7, c[0x0][0x448] ;  /* 0x00011200ff077b82 */ /* 0x001e220000000800 */
[----:B------:R-:W-:Y:S01]  /*119a0*/  ULDC.64 UR6, c[0x0][0x2d8] ;  /* 0x0000b60000067ab9 */ /* 0x000fe20000000a00 */
[----:B------:R-:W-:Y:S01]  /*119b0*/  ULDC.64 UR8, c[0x0][0x2e0] ;  /* 0x0000b80000087ab9 */ /* 0x000fe20000000a00 */
[----:B-1----:R-:W1:Y:S01]  /*119c0*/  S2R R4, SR_TID.X ;  /* 0x0000000000047919 */ /* 0x002e620000002100 */
[----:B------:R-:W-:Y:S02]  /*119d0*/  UIMAD.WIDE.U32 UR4, UR36, UR6, URZ ;  /* 0x00000006240472a5 */ /* 0x000fe4000f8e003f */
[----:B------:R-:W-:-:S04]  /*119e0*/  UIMAD UR6, UR43, UR6, URZ ;  /* 0x000000062b0672a4 */ /* 0x000fc8000f8e023f */
[----:B------:R-:W-:Y:S02]  /*119f0*/  UIMAD UR6, UR36, UR7, UR6 ;  /* 0x00000007240672a4 */ /* 0x000fe4000f8e0206 */
[----:B------:R-:W-:Y:S02]  /*11a00*/  UIMAD UR7, UR37, UR8, URZ ;  /* 0x00000008250772a4 */ /* 0x000fe4000f8e023f */
[----:B------:R-:W-:Y:S02]  /*11a10*/  UIADD3 UR5, UR5, UR6, URZ ;  /* 0x0000000605057290 */ /* 0x000fe4000fffe03f */
[----:B------:R-:W-:Y:S02]  /*11a20*/  UIMAD UR6, UR42, UR9, UR7 ;  /* 0x000000092a0672a4 */ /* 0x000fe4000f8e0207 */
[----:B------:R-:W-:-:S04]  /*11a30*/  UIMAD.WIDE.U32 UR4, UR42, UR8, UR4 ;  /* 0x000000082a0472a5 */ /* 0x000fc8000f8e0004 */
[----:B------:R-:W-:Y:S01]  /*11a40*/  UIADD3 UR6, UR5, UR6, URZ ;  /* 0x0000000605067290 */ /* 0x000fe2000fffe03f */
[----:B0-----:R-:W-:Y:S01]  /*11a50*/  ISETP.NE.AND P0, PT, R7, 0x1, PT ;  /* 0x000000010700780c */ /* 0x001fe20003f05270 */
[----:B------:R-:W-:Y:S01]  /*11a60*/  IMAD.U32 R5, RZ, RZ, UR5 ;  /* 0x00000005ff057e24 */ /* 0x000fe2000f8e00ff */
[----:B--2---:R-:W-:Y:S01]  /*11a70*/  LOP3.LUT R0, R2, 0x7f, RZ, 0xc0, !PT ;  /* 0x0000007f02007812 */ /* 0x004fe200078ec0ff */
[----:B-1----:R-:W-:-:S03]  /*11a80*/  IMAD.SHL.U32 R4, R4, 0x10, RZ ;  /* 0x0000001004047824 */ /* 0x002fc600078e00ff */
[----:B------:R-:W-:-:S07]  /*11a90*/  SHF.R.U32.HI R0, RZ, 0x3, R0 ;  /* 0x00000003ff007819 */ /* 0x000fce0000011600 */
[----:B------:R-:W0:Y:S01]  /*11aa0*/  @P0 LDC R3, c[0x0][0x44c] ;  /* 0x00011300ff030b82 */ /* 0x000e220000000800 */
[----:B------:R-:W-:Y:S01]  /*11ab0*/  LOP3.LUT R4, R0, 0x70, R4, 0xf8, !PT ;  /* 0x0000007000047812 */ /* 0x000fe200078ef804 */
[----:B------:R-:W-:-:S04]  /*11ac0*/  IMAD.U32 R0, RZ, RZ, UR39 ;  /* 0x00000027ff007e24 */ /* 0x000fc8000f8e00ff */
[----:B------:R-:W-:Y:S02]  /*11ad0*/  IMAD R6, R0, 0x40, R4 ;  /* 0x0000004000067824 */ /* 0x000fe400078e0204 */
[----:B------:R-:W1:Y:S01]  /*11ae0*/  @P0 LDC R2, c[0x0][0x450] ;  /* 0x00011400ff020b82 */ /* 0x000e620000000800 */
[----:B------:R-:W-:Y:S01]  /*11af0*/  IMAD.U32 R4, RZ, RZ, UR4 ;  /* 0x00000004ff047e24 */ /* 0x000fe2000f8e00ff */
[----:B------:R-:W-:Y:S01]  /*11b00*/  ULDC.64 UR4, c[0x0][0x2d0] ;  /* 0x0000b40000047ab9 */ /* 0x000fe20000000a00 */
[----:B------:R-:W-:Y:S01]  /*11b10*/  IMAD.MOV.U32 R0, RZ, RZ, R6 ;  /* 0x000000ffff007224 */ /* 0x000fe200078e0006 */
[----:B------:R2:W-:Y:S04]  /*11b20*/  STL [R1+0x18], R6 ;  /* 0x0000180601007387 */ /* 0x0005e80000100800 */
[----:B------:R3:W5:Y:S01]  /*11b30*/  LDL R8, [R1+0x4] ;  /* 0x0000040001087983 */ /* 0x0007620000100800 */
[----:B0-----:R-:W-:-:S05]  /*11b40*/  @P0 IMAD.HI.U32 R3, R6, R3, RZ ;  /* 0x0000000306030227 */ /* 0x001fca00078e00ff */
[----:B-1----:R-:W-:Y:S01]  /*11b50*/  @P0 SHF.R.U32.HI R0, RZ, R2, R3 ;  /* 0x00000002ff000219 */ /* 0x002fe20000011603 */
[----:B------:R-:W-:Y:S02]  /*11b60*/  IMAD.MOV.U32 R2, RZ, RZ, R4 ;  /* 0x000000ffff027224 */ /* 0x000fe400078e0004 */
[----:B------:R-:W-:Y:S01]  /*11b70*/  IMAD.U32 R3, RZ, RZ, UR6 ;  /* 0x00000006ff037e24 */ /* 0x000fe2000f8e00ff */
[----:B------:R-:W-:Y:S01]  /*11b80*/  SHF.R.S32.HI R4, RZ, 0x1f, R0 ;  /* 0x0000001fff047819 */ /* 0x000fe20000011400 */
        /* <DEDUP_REMOVED lines=8> */
[----:B--2---:R-:W0:Y:S03]  /*11c10*/  S2R R6, SR_TID.X ;  /* 0x0000000000067919 */ /* 0x004e260000002100 */
[----:B------:R-:W-:Y:S01]  /*11c20*/  SHF.R.S32.HI R4, RZ, 0x1f, R0 ;  /* 0x0000001fff047819 */ /* 0x000fe20000011400 */
[----:B------:R-:W-:-:S04]  /*11c30*/  IMAD.WIDE.U32 R2, R0, UR4, R2 ;  /* 0x0000000400027c25 */ /* 0x000fc8000f8e0002 */
[----:B------:R-:W-:Y:S01]  /*11c40*/  IMAD R4, R4, UR4, RZ ;  /* 0x0000000404047c24 */ /* 0x000fe2000f8e02ff */
[----:B------:R-:W-:-:S03]  /*11c50*/  ULDC UR4, c[0x0][0x2b8] ;  /* 0x0000ae0000047ab9 */ /* 0x000fc60000000800 */
[----:B------:R-:W-:Y:S01]  /*11c60*/  IMAD R4, R0, UR5, R4 ;  /* 0x0000000500047c24 */ /* 0x000fe2000f8e0204 */
[----:B------:R-:W-:-:S03]  /*11c70*/  LEA R0, P1, R2, UR6, 0x1 ;  /* 0x0000000602007c11 */ /* 0x000fc6000f8208ff */
[----:B------:R-:W-:Y:S02]  /*11c80*/  IMAD.IADD R3, R3, 0x1, R4 ;  /* 0x0000000103037824 */ /* 0x000fe400078e0204 */
[----:B0-----:R-:W-:-:S05]  /*11c90*/  IMAD.SHL.U32 R9, R6, 0x8, RZ ;  /* 0x0000000806097824 */ /* 0x001fca00078e00ff */
[----:B------:R-:W-:Y:S02]  /*11ca0*/  LOP3.LUT R9, R9, 0x38, RZ, 0xc0, !PT ;  /* 0x0000003809097812 */ /* 0x000fe400078ec0ff */
[----:B------:R-:W-:Y:S02]  /*11cb0*/  LOP3.LUT R6, R6, 0x7f, RZ, 0xc0, !PT ;  /* 0x0000007f06067812 */ /* 0x000fe400078ec0ff */
[----:B------:R-:W-:Y:S01]  /*11cc0*/  ISETP.GE.AND P0, PT, R9, UR4, PT ;  /* 0x0000000409007c0c */ /* 0x000fe2000bf06270 */
[----:B------:R-:W-:Y:S01]  /*11cd0*/  UMOV UR4, 0xffffffff ;  /* 0xffffffff00047882 */ /* 0x000fe20000000000 */
[----:B------:R-:W-:Y:S02]  /*11ce0*/  LEA.HI.X R3, R2, UR7, R3, 0x1, P1 ;  /* 0x0000000702037c11 */ /* 0x000fe400088f0c03 */
[----:B------:R-:W-:Y:S01]  /*11cf0*/  SHF.R.U32.HI R10, RZ, 0x3, R6 ;  /* 0x00000003ff0a7819 */ /* 0x000fe20000011606 */
[----:B---3--:R-:W-:Y:S08]  /*11d00*/  BRA.DIV UR4, `(.L_x_7666) ;  /* 0x0000005204707947 */ /* 0x008ff0000b800000 */
[----:B------:R-:W0:Y:S01]  /*11d10*/  SHFL.IDX PT, R5, R0, RZ, 0x181f ;  /* 0x00181fff00057589 */ /* 0x000e2200000e0000 */
[----:B------:R-:W-:Y:S01]  /*11d20*/  IMAD.U32 R6, RZ, RZ, UR39 ;  /* 0x00000027ff067e24 */ /* 0x000fe2000f8e00ff */
[----:B------:R-:W-:Y:S02]  /*11d30*/  ULDC UR4, c[0x0][0x288] ;  /* 0x0000a20000047ab9 */ /* 0x000fe40000000800 */
[----:B------:R-:W1:Y:S01]  /*11d40*/  SHFL.IDX PT, R4, R3, RZ, 0x181f ;  /* 0x00181fff03047589 */ /* 0x000e6200000e0000 */
[----:B------:R-:W-:Y:S02]  /*11d50*/  IMAD R2, R7, UR4, RZ ;  /* 0x0000000407027c24 */ /* 0x000fe4000f8e02ff */
[----:B------:R-:W-:-:S04]  /*11d60*/  IMAD R10, R6, 0x40, R10 ;  /* 0x00000040060a7824 */ /* 0x000fc800078e020a */
[C---:B------:R-:W-:Y:S01]  /*11d70*/  VIADD R7, R10.reuse, 0x10 ;  /* 0x000000100a077836 */ /* 0x040fe20000000000 */
[C---:B------:R-:W-:Y:S01]  /*11d80*/  ISETP.GE.AND P1, PT, R10.reuse, R2, PT ;  /* 0x000000020a00720c */ /* 0x040fe20003f26270 */
[----:B------:R-:W-:Y:S01]  /*11d90*/  VIADD R6, R10, 0x20 ;  /* 0x000000200a067836 */ /* 0x000fe20000000000 */
[----:B------:R-:W-:Y:S04]  /*11da0*/  STL [R1+0x14], R10 ;  /* 0x0000140a01007387 */ /* 0x000fe80000100800 */
[----:B------:R-:W-:Y:S04]  /*11db0*/  STL [R1+0x20], R7 ;  /* 0x0000200701007387 */ /* 0x000fe80000100800 */
[----:B------:R-:W-:Y:S03]  /*11dc0*/  STL [R1+0x24], R6 ;  /* 0x0000240601007387 */ /* 0x000fe60000100800 */
        /* <DEDUP_REMOVED lines=27> */
.L_x_7788:
        /* <DEDUP_REMOVED lines=12> */
.L_x_7667:
        /* <DEDUP_REMOVED lines=35> */
.L_x_7669:
[----:B------:R-:W-:Y:S05]  /*12270*/  BSYNC B6 ;  /* 0x0000000000067941 */ /* 0x000fea0003800000 */
.L_x_7668:
        /* <DEDUP_REMOVED lines=106> */
[----:B---3--:R-:W-:Y:S02]  /*12920*/  ISETP.GE.AND P3, PT, R2, R4, PT ;  /* 0x000000040200720c */ /* 0x008fe40003f66270 */
[----:B------:R-:W0:Y:S01]  /*12930*/  S2R R2, SR_TID.X ;  /* 0x0000000000027919 */ /* 0x000e220000002100 */
[----:B------:R-:W1:Y:S08]  /*12940*/  SHFL.IDX PT, R3, R0, RZ, 0x181f ;  /* 0x00181fff00037589 */ /* 0x000e7000000e0000 */
[----:B------:R-:W-:-:S02]  /*12950*/  @!P2 LOP3.LUT R8, R5, 0x40, RZ, 0xc0, !PT ;  /* 0x000000400508a812 */ /* 0x000fc400078ec0ff */
[----:B------:R-:W-:Y:S02]  /*12960*/  @P3 LOP3.LUT R18, R18, 0x100, RZ, 0xfc, !PT ;  /* 0x0000010012123812 */ /* 0x000fe400078efcff */
[----:B------:R-:W-:-:S04]  /*12970*/  @!P2 SHF.R.U32.HI R8, RZ, 0x2, R8 ;  /* 0x00000002ff08a819 */ /* 0x000fc80000011608 */
[----:B------:R-:W-:Y:S02]  /*12980*/  @!P2 ISETP.NE.U32.AND P3, PT, R8, RZ, PT ;  /* 0x000000ff0800a20c */ /* 0x000fe40003f65070 */
[----:B------:R-:W-:-:S04]  /*12990*/  @!P2 LOP3.LUT R8, R7, 0x80, RZ, 0xc0, !PT ;  /* 0x000000800708a812 */ /* 0x000fc800078ec0ff */
[----:B------:R-:W-:Y:S01]  /*129a0*/  @!P2 SHF.R.U32.HI R8, RZ, 0x3, R8 ;  /* 0x00000003ff08a819 */ /* 0x000fe20000011608 */
[----:B0-----:R-:W-:Y:S02]  /*129b0*/  IMAD.SHL.U32 R12, R2, 0x8, RZ ;  /* 0x00000008020c7824 */ /* 0x001fe400078e00ff */
[----:B------:R-:W0:Y:S03]  /*129c0*/  SHFL.IDX PT, R2, R6, RZ, 0x181f ;  /* 0x00181fff06027589 */ /* 0x000e2600000e0000 */
[----:B------:R-:W-:-:S04]  /*129d0*/  LOP3.LUT R12, R12, 0x38, RZ, 0xc0, !PT ;  /* 0x000000380c0c7812 */ /* 0x000fc800078ec0ff */
[----:B-1----:R-:W-:-:S05]  /*129e0*/  @!P2 LEA R3, P6, R12, R3, 0x1 ;  /* 0x000000030c03a211 */ /* 0x002fca00078c08ff */
[----:B0-----:R-:W-:-:S05]  /*129f0*/  @!P2 IMAD.X R2, RZ, RZ, R2, P6 ;  /* 0x000000ffff02a224 */ /* 0x001fca00030e0602 */
[----:B------:R-:W-:-:S04]  /*12a00*/  @!P2 LOP3.LUT R3, R3, R2, RZ, 0x3c, !PT ;  /* 0x000000020303a212 */ /* 0x000fc800078e3cff */
[----:B------:R-:W-:-:S04]  /*12a10*/  @!P2 LOP3.LUT R2, R3, R2, RZ, 0x3c, !PT ;  /* 0x000000020302a212 */ /* 0x000fc800078e3cff */
[----:B------:R-:W-:Y:S02]  /*12a20*/  @!P2 LOP3.LUT R3, R3, R2, RZ, 0x3c, !PT ;  /* 0x000000020303a212 */ /* 0x000fe400078e3cff */
[----:B------:R-:W-:-:S03]  /*12a30*/  LOP3.LUT P6, RZ, R18, 0x4, RZ, 0xc0, !PT ;  /* 0x0000000412ff7812 */ /* 0x000fc600078cc0ff */
[----:B----4-:R-:W-:Y:S01]  /*12a40*/  @!P2 LDGSTS.E.BYPASS.LTC128B.128 [R11+0x26400], desc[UR44][R2.64], !P0 ;  /* 0x26400000020bafae */ /* 0x010fe2000c101d6c */
[----:B------:R-:W-:-:S03]  /*12a50*/  LOP3.LUT P0, RZ, R18, 0x400, RZ, 0xc0, !PT ;  /* 0x0000040012ff7812 */ /* 0x000fc6000780c0ff */
[----:B------:R-:W-:Y:S01]  /*12a60*/  @!P2 LDGSTS.E.BYPASS.LTC128B.128 [R11+0x28400], desc[UR44][R2.64+0x80], !P1 ;  /* 0x28400080020bafae */ /* 0x000fe2000c901d6c */
[----:B------:R-:W-:Y:S02]  /*12a70*/  LOP3.LUT P1, RZ, R18, 0x200, RZ, 0xc0, !PT ;  /* 0x0000020012ff7812 */ /* 0x000fe4000782c0ff */
[----:B------:R-:W-:Y:S02]  /*12a80*/  @!P2 ISETP.NE.U32.AND P4, PT, R8, RZ, PT ;  /* 0x000000ff0800a20c */ /* 0x000fe40003f85070 */
[----:B------:R-:W0:Y:S04]  /*12a90*/  SHFL.IDX PT, R8, R6, 0x1, 0x181f ;  /* 0x00381f0006087f89 */ /* 0x000e2800000e0000 */
[----:B------:R-:W-:Y:S04]  /*12aa0*/  @!P2 LDGSTS.E.BYPASS.LTC128B.128 [R11+0x2a400], desc[UR44][R2.64+0x100], !P6 ;  /* 0x2a400100020bafae */ /* 0x000fe8000f101d6c */
        /* <DEDUP_REMOVED lines=52> */
.L_x_7798:
        /* <DEDUP_REMOVED lines=31> */
.L_x_7672:
[----:B------:R-:W-:Y:S05]  /*12fe0*/  BSYNC B0 ;  /* 0x0000000000007941 */ /* 0x000fea0003800000 */
.L_x_7671:
[----:B------:R-:W-:Y:S01]  /*12ff0*/  NOP ;  /* 0x0000000000007918 */ /* 0x000fe20000000000 */
[----:B------:R-:W-:-:S13]  /*13000*/  PLOP3.LUT P0, PT, PT, PT, PT, 0x80, 0x0 ;  /* 0x000000000000781c */ /* 0x000fda0003f0f070 */
.L_x_7673:
        /* <DEDUP_REMOVED lines=18> */
.L_x_7799:
[----:B------:R-:W-:Y:S05]  /*13130*/  BSYNC B0 ;  /* 0x0000000000007941 */ /* 0x000fea0003800000 */
.L_x_7674:
        /* <DEDUP_REMOVED lines=12> */
.L_x_7800:
[----:B------:R-:W-:Y:S05]  /*13200*/  BSYNC B1 ;  /* 0x0000000000017941 */ /* 0x000fea0003800000 */
.L_x_7678:
        /* <DEDUP_REMOVED lines=9> */
.L_x_7681:
[----:B------:R-:W-:Y:S05]  /*132a0*/  BSYNC B1 ;  /* 0x0000000000017941 */ /* 0x000fea0003800000 */
.L_x_7680:
        /* <DEDUP_REMOVED lines=11> */
.L_x_7682:
        /* <DEDUP_REMOVED lines=15> */
.L_x_7683:
        /* <DEDUP_REMOVED lines=15> */
.L_x_7684:
        /* <DEDUP_REMOVED lines=15> */
.L_x_7685:
        /* <DEDUP_REMOVED lines=15> */
.L_x_7686:
        /* <DEDUP_REMOVED lines=15> */
.L_x_7687:
        /* <DEDUP_REMOVED lines=15> */
.L_x_7688:
        /* <DEDUP_REMOVED lines=15> */
.L_x_7689:
        /* <DEDUP_REMOVED lines=10> */
.L_x_7677:
[----:B------:R-:W-:Y:S05]  /*13a90*/  BSYNC B0 ;  /* 0x0000000000007941 */ /* 0x000fea0003800000 */
.L_x_7676:
[----:B------:R-:W-:-:S06]  /*13aa0*/  UISETP.GE.AND UP0, UPT, UR38, 0x2, UPT ;  /* 0x000000022600788c */ /* 0x000fcc000bf06270 */
[----:B------:R-:W-:-:S13]  /*13ab0*/  PLOP3.LUT P0, PT, PT, PT, UP0, 0x80, 0x0 ;  /* 0x000000000000781c */ /* 0x000fda0003f0f008 */
[----:B------:R-:W-:Y:S05]  /*13ac0*/  @!P0 BRA `(.L_x_7690) ;  /* 0x0000002800448947 */ /* 0x000fea0003800000 */
[----:B------:R-:W-:Y:S02]  /*13ad0*/  ULOP3.LUT UR4, UR38, 0x1, URZ, 0xc0, !UPT ;  /* 0x0000000126047892 */ /* 0x000fe4000f8ec03f */
[----:B-1----:R-:W-:Y:S02]  /*13ae0*/  IMAD.U32 R6, RZ, RZ, UR38 ;  /* 0x00000026ff067e24 */ /* 0x002fe4000f8e00ff */
[----:B------:R-:W-:Y:S02]  /*13af0*/  UISETP.NE.U32.AND UP0, UPT, UR4, 0x1, UPT ;  /* 0x000000010400788c */ /* 0x000fe4000bf05070 */
[----:B------:R-:W-:-:S04]  /*13b00*/  VIADD R6, R6, 0xfffffffe ;  /* 0xfffffffe06067836 */ /* 0x000fc80000000000 */
[----:B0-----:R-:W-:Y:S01]  /*13b10*/  IMAD.MOV.U32 R0, RZ, RZ, R6 ;  /* 0x000000ffff007224 */ /* 0x001fe200078e0006 */
[----:B------:R-:W-:-:S13]  /*13b20*/  PLOP3.LUT P0, PT, PT, PT, UP0, 0x80, 0x0 ;  /* 0x000000000000781c */ /* 0x000fda0003f0f008 */
[----:B------:R-:W-:Y:S05]  /*13b30*/  @!P0 BRA `(.L_x_7691) ;  /* 0x0000000c00608947 */ /* 0x000fea0003800000 */
        /* <DEDUP_REMOVED lines=33> */
.L_x_7694:
[----:B------:R-:W1:Y:S01]  /*13d50*/  S2R R2, SR_TID.X ;  /* 0x0000000000027919 */ /* 0x000e620000002100 */
[----:B------:R-:W-:Y:S01]  /*13d60*/  IMAD R3, R19, 0x8, R17 ;  /* 0x0000000813037824 */ /* 0x000fe200078e0211 */
[----:B------:R-:W-:Y:S01]  /*13d70*/  BSSY B1, `(.L_x_7695) ;  /* 0x0000006000017945 */ /* 0x000fe20003800000 */
[----:B-1----:R-:W-:Y:S02]  /*13d80*/  LOP3.LUT R4, R2, 0x7f, RZ, 0xc0, !PT ;  /* 0x0000007f02047812 */ /* 0x002fe400078ec0ff */
[----:B------:R-:W-:Y:S02]  /*13d90*/  SHF.L.U32 R2, R8, 0x1f, RZ ;  /* 0x0000001f08027819 */ /* 0x000fe400000006ff */
[----:B------:R-:W-:Y:S02]  /*13da0*/  ISETP.NE.AND P1, PT, R4, RZ, PT ;  /* 0x000000ff0400720c */ /* 0x000fe40003f25270 */
[----:B------:R-:W1:Y:S02]  /*13db0*/  SYNCS.PHASECHK.TRANS64.TRYWAIT P0, [R3+URZ+0x38840], R2 ;  /* 0x03884002030075a7 */ /* 0x000e64000800017f */
[----:B-1----:R-:W-:Y:S09]  /*13dc0*/  @!P0 BRA `(.L_x_7696) ;  /* 0x0000004000148947 */ /* 0x002ff20003800000 */
.L_x_7801:
[----:B------:R-:W-:Y:S05]  /*13dd0*/  BSYNC B1 ;  /* 0x0000000000017941 */ /* 0x000fea0003800000 */
.L_x_7695:
        /* <DEDUP_REMOVED lines=9> */
.L_x_7698:
[----:B------:R-:W-:Y:S05]  /*13e70*/  BSYNC B1 ;  /* 0x0000000000017941 */ /* 0x000fea0003800000 */
.L_x_7697:
        /* <DEDUP_REMOVED lines=12> */
.L_x_7699:
        /* <DEDUP_REMOVED lines=12> */
.L_x_7802:
[----:B------:R-:W-:Y:S05]  /*14000*/  BSYNC B1 ;  /* 0x0000000000017941 */ /* 0x000fea0003800000 */
.L_x_7700:
        /* <DEDUP_REMOVED lines=11> */
.L_x_7703:
[----:B------:R-:W-:Y:S05]  /*140c0*/  BSYNC B1 ;  /* 0x0000000000017941 */ /* 0x000fea0003800000 */
.L_x_7702:
[----:B------:R-:W-:Y:S01]  /*140d0*/  R2UR UR10, R7 ;  /* 0x00000000070a72ca */ /* 0x000fe200000e0000 */
[----:B-12---:R-:W-:Y:S01]  /*140e0*/  IMAD R2, R19, 0x10000, R17 ;  /* 0x0001000013027824 */ /* 0x006fe200078e0211 */
[----:B------:R-:W-:Y:S01]  /*140f0*/  R2UR UR6, R8 ;  /* 0x00000000080672ca */ /* 0x000fe200000e0000 */
[----:B------:R-:W-:Y:S01]  /*14100*/  UIADD3 UR4, UP0, UR46, 0x470, URZ ;  /* 0x000004702e047890 */ /* 0x000fe2000ff1e03f */
[----:B------:R-:W-:Y:S01]  /*14110*/  R2UR UR7, R9 ;  /* 0x00000000090772ca */ /* 0x000fe200000e0000 */
[----:B------:R-:W-:Y:S01]  /*14120*/  VIADD R3, R3, 0x38850 ;  /* 0x0003885003037836 */ /* 0x000fe20000000000 */
[----:B------:R-:W-:Y:S01]  /*14130*/  R2UR UR11, R0 ;  /* 0x00000000000b72ca */ /* 0x000fe200000e0000 */
[----:B------:R-:W-:Y:S01]  /*14140*/  VIADD R4, R2, 0x400 ;  /* 0x0000040002047836 */ /* 0x000fe20000000000 */
[----:B------:R-:W-:Y:S01]  /*14150*/  PLOP3.LUT P0, PT, PT, PT, PT, 0x80, 0x0 ;  /* 0x000000000000781c */ /* 0x000fe20003f0f070 */
[----:B------:R-:W-:-:S12]  /*14160*/  UIADD3.X UR5, URZ, UR47, URZ, UP0, !UPT ;  /* 0x0000002f3f057290 */ /* 0x000fd800087fe43f */
.L_x_7704:
        /* <DEDUP_REMOVED lines=15> */
.L_x_7705:
        /* <DEDUP_REMOVED lines=15> */
.L_x_7706:
        /* <DEDUP_REMOVED lines=15> */
.L_x_7707:
        /* <DEDUP_REMOVED lines=15> */
.L_x_7708:
        /* <DEDUP_REMOVED lines=15> */
.L_x_7709:
        /* <DEDUP_REMOVED lines=15> */
.L_x_7710:
        /* <DEDUP_REMOVED lines=15> */
.L_x_7711:
        /* <DEDUP_REMOVED lines=9> */
.L_x_7693:
[----:B------:R-:W-:Y:S05]  /*14890*/  BSYNC B0 ;  /* 0x0000000000007941 */ /* 0x000fea0003800000 */
.L_x_7692:
[----:B------:R-:W-:-:S06]  /*148a0*/  UIADD3 UR4, UR38, -0x3, URZ ;  /* 0xfffffffd26047890 */ /* 0x000fcc000fffe03f */
[----:B------:R-:W-:-:S07]  /*148b0*/  IMAD.U32 R0, RZ, RZ, UR4 ;  /* 0x00000004ff007e24 */ /* 0x000fce000f8e00ff */
.L_x_7691:
[----:B------:R-:W-:Y:S01]  /*148c0*/  ISETP.NE.AND P0, PT, R6, RZ, PT ;  /* 0x000000ff0600720c */ /* 0x000fe20003f05270 */
[----:B------:R-:W-:-:S12]  /*148d0*/  BSSY B0, `(.L_x_7690) ;  /* 0x00001b0000007945 */ /* 0x000fd80003800000 */
[----:B------:R-:W-:Y:S05]  /*148e0*/  @!P0 BRA `(.L_x_7712) ;  /* 0x0000001800b88947 */ /* 0x000fea0003800000 */
.L_x_7753:
        /* <DEDUP_REMOVED lines=16> */
[----:B------:R-:W3:Y:S01]  /*149f0*/  LDL R5, [R1] ;  /* 0x0000000001057983 */ /* 0x000ee20000100800 */
        /* <DEDUP_REMOVED lines=16> */
.L_x_7715:
        /* <DEDUP_REMOVED lines=8> */
.L_x_7803:
[----:B------:R-:W-:Y:S05]  /*14b80*/  BSYNC B2 ;  /* 0x0000000000027941 */ /* 0x000fea0003800000 */
.L_x_7716:
        /* <DEDUP_REMOVED lines=9> */
.L_x_7719:
[----:B------:R-:W-:Y:S05]  /*14c20*/  BSYNC B2 ;  /* 0x0000000000027941 */ /* 0x000fea0003800000 */
.L_x_7718:
        /* <DEDUP_REMOVED lines=11> */
.L_x_7720:
        /* <DEDUP_REMOVED lines=13> */
.L_x_7804:
[----:B------:R-:W-:Y:S05]  /*14db0*/  BSYNC B2 ;  /* 0x0000000000027941 */ /* 0x000fea0003800000 */
.L_x_7721:
        /* <DEDUP_REMOVED lines=11> */
.L_x_7724:
[----:B------:R-:W-:Y:S05]  /*14e70*/  BSYNC B2 ;  /* 0x0000000000027941 */ /* 0x000fea0003800000 */
.L_x_7723:
        /* <DEDUP_REMOVED lines=9> */
.L_x_7725:
        /* <DEDUP_REMOVED lines=15> */
.L_x_7726:
        /* <DEDUP_REMOVED lines=15> */
.L_x_7727:
        /* <DEDUP_REMOVED lines=15> */
.L_x_7728:
        /* <DEDUP_REMOVED lines=15> */
.L_x_7729:
        /* <DEDUP_REMOVED lines=15> */
.L_x_7730:
        /* <DEDUP_REMOVED lines=15> */
.L_x_7731:
        /* <DEDUP_REMOVED lines=15> */
.L_x_7732:
        /* <DEDUP_REMOVED lines=10> */
.L_x_7714:
[----:B------:R-:W-:Y:S05]  /*15640*/  BSYNC B1 ;  /* 0x0000000000017941 */ /* 0x000fea0003800000 */
.L_x_7713:
[----:B------:R-:W-:Y:S01]  /*15650*/  VIADD R7, R7, 0x1 ;  /* 0x0000000107077836 */ /* 0x000fe20000000000 */
[----:B------:R-:W-:Y:S01]  /*15660*/  LOP3.LUT P2, RZ, R18, 0x2, RZ, 0xc0, !PT ;  /* 0x0000000212ff7812 */ /* 0x000fe2000784c0ff */
[----:B------:R-:W-:Y:S03]  /*15670*/  BSSY B1, `(.L_x_7733) ;  /* 0x00000d2000017945 */ /* 0x000fe60003800000 */
[----:B------:R-:W-:-:S04]  /*15680*/  ISETP.NE.AND P0, PT, R7, 0x2, PT ;  /* 0x000000020700780c */ /* 0x000fc80003f05270 */
[----:B------:R-:W-:Y:S02]  /*15690*/  SEL R2, RZ, 0x1, P0 ;  /* 0x00000001ff027807 */ /* 0x000fe40000000000 */
[----:B------:R-:W-:Y:S02]  /*156a0*/  SEL R19, R7, RZ, P0 ;  /* 0x000000ff07137207 */ /* 0x000fe40000000000 */
[----:B0-----:R-:W-:-:S05]  /*156b0*/  LOP3.LUT R8, R6, R2, RZ, 0x3c, !PT ;  /* 0x0000000206087212 */ /* 0x001fca00078e3cff */
[----:B------:R0:W-:Y:S01]  /*156c0*/  STL [R1+0x8], R8 ;  /* 0x0000080801007387 */ /* 0x0001e20000100800 */
[----:B------:R-:W-:Y:S05]  /*156d0*/  @!P2 BRA `(.L_x_7734) ;  /* 0x0000000c002ca947 */ /* 0x000fea0003800000 */
[----:B------:R-:W-:Y:S01]  /*156e0*/  LOP3.LUT P2, RZ, R18, 0x1, RZ, 0xc0, !PT ;  /* 0x0000000112ff7812 */ /* 0x000fe2000784c0ff */
[----:B------:R-:W-:-:S12]  /*156f0*/  VIADD R6, R0, 0xffffffff ;  /* 0xffffffff00067836 */ /* 0x000fd80000000000 */
        /* <DEDUP_REMOVED lines=21> */
.L_x_7735:
        /* <DEDUP_REMOVED lines=8> */
.L_x_7805:
[----:B------:R-:W-:Y:S05]  /*158d0*/  BSYNC B2 ;  /* 0x0000000000027941 */ /* 0x000fea0003800000 */
.L_x_7736:
        /* <DEDUP_REMOVED lines=9> */
.L_x_7739:
[----:B------:R-:W-:Y:S05]  /*15970*/  BSYNC B2 ;  /* 0x0000000000027941 */ /* 0x000fea0003800000 */
.L_x_7738:
        /* <DEDUP_REMOVED lines=11> */
.L_x_7740:
        /* <DEDUP_REMOVED lines=13> */
.L_x_7806:
[----:B------:R-:W-:Y:S05]  /*15b00*/  BSYNC B2 ;  /* 0x0000000000027941 */ /* 0x000fea0003800000 */
.L_x_7741:
[----:B------:R-:W-:Y:S01]  /*15b10*/  BSSY B2, `(.L_x_7743) ;  /* 0x000000b000027945 */ /* 0x000fe20003800000 */
[----:B-12---:R-:W-:Y:S02]  /*15b20*/  IMAD.MOV.U32 R2, RZ, RZ, 0x0 ;  /* 0x00000000ff027424 */ /* 0x006fe400078e00ff */
[----:B------:R-:W-:Y:S01]  /*15b30*/  IMAD.MOV.U32 R3, RZ, RZ, 0x14f00000 ;  /* 0x14f00000ff037424 */ /* 0x000fe200078e00ff */
[----:B------:R-:W-:Y:S06]  /*15b40*/  @P1 BRA `(.L_x_7744) ;  /* 0x00000000001c1947 */ /* 0x000fec0003800000 */
[----:B------:R-:W0:Y:S02]  /*15b50*/  S2R R7, SR_TID.X ;  /* 0x0000000000077919 */ /* 0x000e240000002100 */
[----:B0-----:R-:W-:Y:S01]  /*15b60*/  LOP3.LUT R8, R7, 0x1f, RZ, 0xc0, !PT ;  /* 0x0000001f07087812 */ /* 0x001fe200078ec0ff */
[----:B------:R-:W-:-:S03]  /*15b70*/  IMAD.MOV.U32 R7, RZ, RZ, 0x10000 ;  /* 0x00010000ff077424 */ /* 0x000fc600078e00ff */
[----:B------:R-:W-:Y:S01]  /*15b80*/  ISETP.NE.AND P0, PT, R8, RZ, PT ;  /* 0x000000ff0800720c */ /* 0x000fe20003f05270 */
[----:B------:R1:W-:-:S12]  /*15b90*/  SYNCS.ARRIVE.TRANS64 RZ, [R4+URZ+0x38850], R7 ;  /* 0x0388500704ff79a7 */ /* 0x0003d8000800003f */
[----:B-1----:R-:W-:Y:S05]  /*15ba0*/  @!P0 BRA `(.L_x_7744) ;  /* 0x0000000000048947 */ /* 0x002fea0003800000 */
[----:B------:R-:W-:Y:S01]  /*15bb0*/  BPT.TRAP 0x1 ;  /* 0x000000040000795c */ /* 0x000fe20000300000 */
.L_x_7744:
[----:B------:R-:W-:Y:S05]  /*15bc0*/  BSYNC B2 ;  /* 0x0000000000027941 */ /* 0x000fea0003800000 */
.L_x_7743:
        /* <DEDUP_REMOVED lines=9> */
.L_x_7745:
        /* <DEDUP_REMOVED lines=10> */
[----:B------:R-:W-:Y:S01]  /*15d00*/  R2UR UR6, R2 ;  /* 0x00000000020672ca */ /* 0x000fe200000e0000 */
[----:B------:R-:W-:Y:S01]  /*15d10*/  VIADD R7, R5, 0x2400 ;  /* 0x0000240005077836 */ /* 0x000fe20000000000 */
[----:B------:R-:W-:Y:S01]  /*15d20*/  R2UR UR7, R3 ;  /* 0x00000000030772ca */ /* 0x000fe200000e0000 */
[----:B------:R-:W-:Y:S01]  /*15d30*/  UMOV UR10, 0x40 ;  /* 0x00000040000a7882 */ /* 0x000fe20000000000 */
[----:B------:R-:W-:-:S13]  /*15d40*/  PLOP3.LUT P0, PT, PT, PT, PT, 0x80, 0x0 ;  /* 0x000000000000781c */ /* 0x000fda0003f0f070 */
.L_x_7746:
        /* <DEDUP_REMOVED lines=15> */
.L_x_7747:
        /* <DEDUP_REMOVED lines=15> */
.L_x_7748:
        /* <DEDUP_REMOVED lines=15> */
.L_x_7749:
        /* <DEDUP_REMOVED lines=15> */
.L_x_7750:
        /* <DEDUP_REMOVED lines=15> */
.L_x_7751:
        /* <DEDUP_REMOVED lines=15> */
.L_x_7752:
        /* <DEDUP_REMOVED lines=10> */
.L_x_7734:
[----:B------:R-:W-:Y:S05]  /*16390*/  BSYNC B1 ;  /* 0x0000000000017941 */ /* 0x000fea0003800000 */
.L_x_7733:
[C---:B------:R-:W-:Y:S01]  /*163a0*/  ISETP.GT.AND P0, PT, R0.reuse, 0x1, PT ;  /* 0x000000010000780c */ /* 0x040fe20003f04270 */
[----:B------:R-:W-:-:S12]  /*163b0*/  VIADD R0, R0, 0xfffffffe ;  /* 0xfffffffe00007836 */ /* 0x000fd80000000000 */
[----:B------:R-:W-:Y:S05]  /*163c0*/  @P0 BRA `(.L_x_7753) ;  /* 0xffffffe400480947 */ /* 0x000fea000383ffff */
.L_x_7712:
[----:B------:R-:W-:Y:S05]  /*163d0*/  BSYNC B0 ;  /* 0x0000000000007941 */ /* 0x000fea0003800000 */
.L_x_7690:
        /* <DEDUP_REMOVED lines=24> */
.L_x_7755:
[----:B------:R-:W-:Y:S05]  /*16560*/  BSYNC B0 ;  /* 0x0000000000007941 */ /* 0x000fea0003800000 */
.L_x_7754:
[----:B------:R-:W-:-:S07]  /*16570*/  SEL R19, R19, RZ, P0 ;  /* 0x000000ff13137207 */ /* 0x000fce0000000000 */
.L_x_7652:
[----:B------:R-:W-:Y:S05]  /*16580*/  BSYNC B7 ;  /* 0x0000000000077941 */ /* 0x000fea0003800000 */
.L_x_7650:
        /* <DEDUP_REMOVED lines=13> */
.L_x_7756:
[----:B------:R-:W-:-:S03]  /*16660*/  UMOV UR4, 0xffffffff ;  /* 0xffffffff00047882 */ /* 0x000fc60000000000 */
[----:B------:R-:W-:Y:S05]  /*16670*/  BRA.DIV UR4, `(.L_x_7758) ;  /* 0x0000001a04607947 */ /* 0x000fea000b800000 */
[----:B-----5:R4:W0:Y:S02]  /*16680*/  SHFL.IDX PT, R14, R3, RZ, 0x1f ;  /* 0x00001fff030e7589 */ /* 0x02082400000e0000 */
.L_x_7809:
        /* <DEDUP_REMOVED lines=8> */
.L_x_7757:
[----:B--23--:R-:W2:Y:S01]  /*16710*/  LDL R0, [R1+0x10] ;  /* 0x0000100001007983 */ /* 0x00cea20000100800 */
[----:B------:R-:W-:Y:S02]  /*16720*/  ULDC UR4, c[0x0][0xd38] ;  /* 0x00034e0000047ab9 */ /* 0x000fe40000000800 */
[----:B--2---:R-:W-:-:S13]  /*16730*/  ISETP.GE.AND P0, PT, R0, UR4, PT ;  /* 0x0000000400007c0c */ /* 0x004fda000bf06270 */
[----:B------:R-:W-:Y:S05]  /*16740*/  @!P0 BRA `(.L_x_7759) ;  /* 0xffffffa0005c8947 */ /* 0x000fea000383ffff */
.L_x_7647:
[----:B0-----:R-:W2:Y:S01]  /*16750*/  LDL.LU R0, [R1+0x28] ;  /* 0x0000280001007983 */ /* 0x001ea20000300800 */
[----:B------:R-:W-:Y:S01]  /*16760*/  BSSY B0, `(.L_x_7760) ;  /* 0x000000b000007945 */ /* 0x000fe20003800000 */
[----:B------:R-:W0:Y:S01]  /*16770*/  S2R R5, SR_CgaCtaId ;  /* 0x0000000000057919 */ /* 0x000e220000008800 */
        /* <DEDUP_REMOVED lines=9> */
.L_x_7810:
[----:B------:R-:W-:Y:S05]  /*16810*/  BSYNC B0 ;  /* 0x0000000000007941 */ /* 0x000fea0003800000 */
.L_x_7760:
[----:B------:R-:W-:-:S03]  /*16820*/  UMOV UR4, 0xffffffff ;  /* 0xffffffff00047882 */ /* 0x000fc60000000000 */
[----:B------:R-:W-:Y:S05]  /*16830*/  BRA.DIV UR4, `(.L_x_7762) ;  /* 0x0000001a042c7947 */ /* 0x000fea000b800000 */
[----:B------:R-:W2:Y:S02]  /*16840*/  S2R R2, SR_TID.X ;  /* 0x0000000000027919 */ /* 0x000ea40000002100 */
[----:B--2---:R-:W-:-:S04]  /*16850*/  SHF.R.U32.HI R2, RZ, 0x5, R2 ;  /* 0x00000005ff027819 */ /* 0x004fc80000011602 */
[----:B------:R-:W-:-:S05]  /*16860*/  LOP3.LUT R2, R2, 0x3, RZ, 0xc0, !PT ;  /* 0x0000000302027812 */ /* 0x000fca00078ec0ff */
[----:B------:R2:W3:Y:S02]  /*16870*/  SHFL.IDX PT, R14, R2, RZ, 0x1f ;  /* 0x00001fff020e7589 */ /* 0x0004e400000e0000 */
.L_x_7813:
[----:B---3--:R-:W-:Y:S01]  /*16880*/  ISETP.NE.AND P0, PT, R14, RZ, PT ;  /* 0x000000ff0e00720c */ /* 0x008fe20003f05270 */
[----:B------:R-:W-:-:S12]  /*16890*/  BSSY B0, `(.L_x_7763) ;  /* 0x0000025000007945 */ /* 0x000fd80003800000 */
[----:B------:R-:W-:Y:S05]  /*168a0*/  @P0 BRA `(.L_x_7764) ;  /* 0x00000000008c0947 */ /* 0x000fea0003800000 */
[----:B------:R-:W-:-:S03]  /*168b0*/  UMOV UR4, 0xffffffff ;  /* 0xffffffff00047882 */ /* 0x000fc60000000000 */
[----:B------:R-:W-:Y:S05]  /*168c0*/  BRA.DIV UR4, `(.L_x_7765) ;  /* 0x0000001a043c7947 */ /* 0x000fea000b800000 */
[----:B------:R-:W-:-:S13]  /*168d0*/  ELECT P6, URZ, PT ;  /* 0x00000000003f782f */ /* 0x000fda00038c0000 */
.L_x_7816:
[----:B------:R-:W-:Y:S05]  /*168e0*/  @!P6 BRA `(.L_x_7764) ;  /* 0x00000000007ce947 */ /* 0x000fea0003800000 */
[----:B------:R-:W-:-:S06]  /*168f0*/  ULOP3.LUT UR4, UR40, 0x2, URZ, 0xfc, !UPT ;  /* 0x0000000228047892 */ /* 0x000fcc000f8efc3f */
[----:B--2---:R-:W-:-:S05]  /*16900*/  IMAD.U32 R2, RZ, RZ, UR4 ;  /* 0x00000004ff027e24 */ /* 0x004fca000f8e00ff */
[----:B------:R-:W-:-:S13]  /*16910*/  ISETP.NE.AND P2, PT, R2, 0x3, PT ;  /* 0x000000030200780c */ /* 0x000fda0003f45270 */
[----:B------:R-:W-:Y:S05]  /*16920*/  @!P2 BRA `(.L_x_7766) ;  /* 0x000000000004a947 */ /* 0x000fea0003800000 */
[----:B------:R-:W-:Y:S01]  /*16930*/  BPT.TRAP 0x1 ;  /* 0x000000040000795c */ /* 0x000fe20000300000 */
.L_x_7766:
[----:B------:R-:W2:Y:S01]  /*16940*/  LDL.LU R7, [R1+0x8] ;  /* 0x0000080001077983 */ /* 0x000ea20000300800 */
[----:B------:R-:W-:Y:S02]  /*16950*/  VIADD R2, R0, 0x38840 ;  /* 0x0003884000027836 */ /* 0x000fe40000000000 */
[C---:B0-----:R-:W-:Y:S02]  /*16960*/  VIADD R3, R19.reuse, 0x1 ;  /* 0x0000000113037836 */ /* 0x041fe40000000000 */
[----:B-1----:R-:W-:-:S03]  /*16970*/  IMAD R6, R19, 0x8, R2 ;  /* 0x0000000813067824 */ /* 0x002fc600078e0202 */
        /* <DEDUP_REMOVED lines=9> */
.L_x_7817:
[----:B------:R-:W1:Y:S02]  /*16a10*/  SYNCS.PHASECHK.TRANS64.TRYWAIT P0, [R7+URZ], R2 ;  /* 0x00000002070075a7 */ /* 0x000e64000800017f */
[----:B-1----:R-:W-:Y:S05]  /*16a20*/  @!P0 BRA `(.L_x_7768) ;  /* 0x0000001800188947 */ /* 0x002fea0003800000 */
.L_x_7818:
[----:B------:R-:W-:Y:S05]  /*16a30*/  @!P2 BRA `(.L_x_7769) ;  /* 0x000000000004a947 */ /* 0x000fea0003800000 */
[----:B------:R-:W-:Y:S01]  /*16a40*/  BPT.TRAP 0x1 ;  /* 0x000000040000795c */ /* 0x000fe20000300000 */
.L_x_7769:
[----:B------:R-:W-:-:S04]  /*16a50*/  VIADD R0, R0, 0x38860 ;  /* 0x0003886000007836 */ /* 0x000fc80000000000 */
[----:B------:R-:W-:-:S04]  /*16a60*/  IMAD R4, R19, 0x8, R0 ;  /* 0x0000000813047824 */ /* 0x000fc800078e0200 */
[----:B------:R-:W2:Y:S02]  /*16a70*/  SYNCS.PHASECHK.TRANS64.TRYWAIT P0, [R4+URZ], R5 ;  /* 0x00000005040075a7 */ /* 0x000ea4000800017f */
[----:B--2---:R-:W-:Y:S05]  /*16a80*/  @!P0 BRA `(.L_x_7770) ;  /* 0x0000001800148947 */ /* 0x004fea0003800000 */
.L_x_7819:
[----:B------:R-:W-:-:S07]  /*16a90*/  IMAD R3, R3, 0x8, R0 ;  /* 0x0000000803037824 */ /* 0x000fce00078e0200 */
.L_x_7771:
[----:B---3--:R3:W4:Y:S02]  /*16aa0*/  SYNCS.PHASECHK.TRANS64.TRYWAIT P0, [R3+URZ], R2 ;  /* 0x00000002030075a7 */ /* 0x008724000800017f */
[----:B----4-:R-:W-:Y:S05]  /*16ab0*/  @!P0 NANOSLEEP.SYNCS 0x989680 ;  /* 0x009896800000895d */ /* 0x010fea0003900000 */
[----:B------:R-:W4:Y:S02]  /*16ac0*/  @!P0 SYNCS.PHASECHK.TRANS64 P0, [R3+URZ], R2 ;  /* 0x00000002030085a7 */ /* 0x000f24000800007f */
[----:B----4-:R-:W-:Y:S05]  /*16ad0*/  @!P0 BRA `(.L_x_7771) ;  /* 0xfffffffc00f08947 */ /* 0x010fea000383ffff */
.L_x_7764:
[----:B------:R-:W-:Y:S05]  /*16ae0*/  BSYNC B0 ;  /* 0x0000000000007941 */ /* 0x000fea0003800000 */
.L_x_7763:
[----:B------:R-:W-:Y:S05]  /*16af0*/  EXIT ;  /* 0x000000000000794d */ /* 0x000fea0003800000 */
.L_x_7606:
[----:B0-----:R0:W1:Y:S02]  /*16b00*/  SYNCS.PHASECHK.TRANS64.TRYWAIT P1, [R17+URZ+0x38800], R4 ;  /* 0x03880004110075a7 */ /* 0x001064000802017f */
[----:B-1----:R-:W-:Y:S05]  /*16b10*/  @!P1 NANOSLEEP.SYNCS 0x989680 ;  /* 0x009896800000995d */ /* 0x002fea0003900000 */
[----:B------:R-:W1:Y:S02]  /*16b20*/  @!P1 SYNCS.PHASECHK.TRANS64 P1, [R17+URZ+0x38800], R4 ;  /* 0x03880004110095a7 */ /* 0x000e64000802007f */
[----:B-1----:R-:W-:Y:S05]  /*16b30*/  @!P1 BRA `(.L_x_7606) ;  /* 0xfffffffc00f09947 */ /* 0x002fea000383ffff */
[----:B------:R-:W-:Y:S05]  /*16b40*/  BRA `(.L_x_7772) ;  /* 0xfffffecc00507947 */ /* 0x000fea000383ffff */
.L_x_7610:
[----:B--2---:R2:W3:Y:S02]  /*16b50*/  SYNCS.PHASECHK.TRANS64.TRYWAIT P1, [R5+URZ+0x38830], R8 ;  /* 0x03883008050075a7 */ /* 0x0044e4000802017f */
[----:B---3--:R-:W-:Y:S05]  /*16b60*/  @!P1 NANOSLEEP.SYNCS 0x989680 ;  /* 0x009896800000995d */ /* 0x008fea0003900000 */
[----:B------:R-:W3:Y:S02]  /*16b70*/  @!P1 SYNCS.PHASECHK.TRANS64 P1, [R5+URZ+0x38830], R8 ;  /* 0x03883008050095a7 */ /* 0x000ee4000802007f */
[----:B---3--:R-:W-:Y:S05]  /*16b80*/  @!P1 BRA `(.L_x_7610) ;  /* 0xfffffffc00f09947 */ /* 0x008fea000383ffff */
[----:B------:R-:W-:Y:S05]  /*16b90*/  BRA `(.L_x_7609) ;  /* 0xfffffecc00707947 */ /* 0x000fea000383ffff */
.L_x_7611:
[----:B---3--:R3:W4:Y:S02]  /*16ba0*/  SYNCS.PHASECHK.TRANS64.TRYWAIT P1, [R17+URZ+0x38810], R4 ;  /* 0x03881004110075a7 */ /* 0x008724000802017f */
[----:B----4-:R-:W-:Y:S05]  /*16bb0*/  @!P1 NANOSLEEP.SYNCS 0x989680 ;  /* 0x009896800000995d */ /* 0x010fea0003900000 */
[----:B------:R-:W4:Y:S02]  /*16bc0*/  @!P1 SYNCS.PHASECHK.TRANS64 P1, [R17+URZ+0x38810], R4 ;  /* 0x03881004110095a7 */ /* 0x000f24000802007f */
[----:B----4-:R-:W-:Y:S05]  /*16bd0*/  @!P1 BRA `(.L_x_7611) ;  /* 0xfffffffc00f09947 */ /* 0x010fea000383ffff */
[----:B------:R-:W-:Y:S05]  /*16be0*/  BRA `(.L_x_7773) ;  /* 0xfffffecc00fc7947 */ /* 0x000fea000383ffff */
.L_x_7615:
[----:B0-----:R0:W3:Y:S02]  /*16bf0*/  SYNCS.PHASECHK.TRANS64.TRYWAIT P1, [R5+URZ+0x38850], R8 ;  /* 0x03885008050075a7 */ /* 0x0010e4000802017f */
[----:B---3--:R-:W-:Y:S05]  /*16c00*/  @!P1 NANOSLEEP.SYNCS 0x989680 ;  /* 0x009896800000995d */ /* 0x008fea0003900000 */
[----:B------:R-:W3:Y:S02]  /*16c10*/  @!P1 SYNCS.PHASECHK.TRANS64 P1, [R5+URZ+0x38850], R8 ;  /* 0x03885008050095a7 */ /* 0x000ee4000802007f */
[----:B---3--:R-:W-:Y:S05]  /*16c20*/  @!P1 BRA `(.L_x_7615) ;  /* 0xfffffffc00f09947 */ /* 0x008fea000383ffff */
[----:B------:R-:W-:Y:S05]  /*16c30*/  BRA `(.L_x_7614) ;  /* 0xfffffed0002c7947 */ /* 0x000fea000383ffff */
.L_x_7620:
[----:B-1----:R1:W2:Y:S02]  /*16c40*/  SYNCS.PHASECHK.TRANS64.TRYWAIT P3, [R9+URZ+0x38830], R8 ;  /* 0x03883008090075a7 */ /* 0x0022a4000806017f */
[----:B--2---:R-:W-:Y:S05]  /*16c50*/  @!P3 NANOSLEEP.SYNCS 0x989680 ;  /* 0x009896800000b95d */ /* 0x004fea0003900000 */
[----:B------:R-:W2:Y:S02]  /*16c60*/  @!P3 SYNCS.PHASECHK.TRANS64 P3, [R9+URZ+0x38830], R8 ;  /* 0x038830080900b5a7 */ /* 0x000ea4000806007f */
[----:B--2---:R-:W-:Y:S05]  /*16c70*/  @!P3 BRA `(.L_x_7620) ;  /* 0xfffffffc00f0b947 */ /* 0x004fea000383ffff */
[----:B------:R-:W-:Y:S05]  /*16c80*/  BRA `(.L_x_7619) ;  /* 0xfffffefc005c7947 */ /* 0x000fea000383ffff */
.L_x_7624:
[----:B---3--:R3:W4:Y:S02]  /*16c90*/  SYNCS.PHASECHK.TRANS64.TRYWAIT P3, [R9+URZ+0x38850], R8 ;  /* 0x03885008090075a7 */ /* 0x008724000806017f */
[----:B----4-:R-:W-:Y:S05]  /*16ca0*/  @!P3 NANOSLEEP.SYNCS 0x989680 ;  /* 0x009896800000b95d */ /* 0x010fea0003900000 */
[----:B------:R-:W4:Y:S02]  /*16cb0*/  @!P3 SYNCS.PHASECHK.TRANS64 P3, [R9+URZ+0x38850], R8 ;  /* 0x038850080900b5a7 */ /* 0x000f24000806007f */
[----:B----4-:R-:W-:Y:S05]  /*16cc0*/  @!P3 BRA `(.L_x_7624) ;  /* 0xfffffffc00f0b947 */ /* 0x010fea000383ffff */
[----:B------:R-:W-:Y:S05]  /*16cd0*/  BRA `(.L_x_7623) ;  /* 0xfffffefc00c07947 */ /* 0x000fea000383ffff */
.L_x_7630:
[----:B-1----:R1:W2:Y:S02]  /*16ce0*/  SYNCS.PHASECHK.TRANS64.TRYWAIT P1, [R9+URZ+0x38830], R8 ;  /* 0x03883008090075a7 */ /* 0x0022a4000802017f */
[----:B--2---:R-:W-:Y:S05]  /*16cf0*/  @!P1 NANOSLEEP.SYNCS 0x989680 ;  /* 0x009896800000995d */ /* 0x004fea0003900000 */
[----:B------:R-:W2:Y:S02]  /*16d00*/  @!P1 SYNCS.PHASECHK.TRANS64 P1, [R9+URZ+0x38830], R8 ;  /* 0x03883008090095a7 */ /* 0x000ea4000802007f */
[----:B--2---:R-:W-:Y:S05]  /*16d10*/  @!P1 BRA `(.L_x_7630) ;  /* 0xfffffffc00f09947 */ /* 0x004fea000383ffff */
[----:B------:R-:W-:Y:S05]  /*16d20*/  BRA `(.L_x_7629) ;  /* 0xffffff3000d07947 */ /* 0x000fea000383ffff */
.L_x_7634:
[----:B---3--:R3:W4:Y:S02]  /*16d30*/  SYNCS.PHASECHK.TRANS64.TRYWAIT P1, [R9+URZ+0x38850], R8 ;  /* 0x03885008090075a7 */ /* 0x008724000802017f */
[----:B----4-:R-:W-:Y:S05]  /*16d40*/  @!P1 NANOSLEEP.SYNCS 0x989680 ;  /* 0x009896800000995d */ /* 0x010fea0003900000 */
[----:B------:R-:W4:Y:S02]  /*16d50*/  @!P1 SYNCS.PHASECHK.TRANS64 P1, [R9+URZ+0x38850], R8 ;  /* 0x03885008090095a7 */ /* 0x000f24000802007f */
[----:B----4-:R-:W-:Y:S05]  /*16d60*/  @!P1 BRA `(.L_x_7634) ;  /* 0xfffffffc00f09947 */ /* 0x010fea000383ffff */
[----:B------:R-:W-:Y:S05]  /*16d70*/  BRA `(.L_x_7633) ;  /* 0xffffff34002c7947 */ /* 0x000fea000383ffff */
.L_x_7658:
[----:B------:R-:W-:Y:S02]  /*16d80*/  IMAD.MOV.U32 R13, RZ, RZ, R4 ;  /* 0x000000ffff0d7224 */ /* 0x000fe400078e0004 */
[----:B------:R-:W-:Y:S02]  /*16d90*/  IMAD.MOV.U32 R12, RZ, RZ, RZ ;  /* 0x000000ffff0c7224 */ /* 0x000fe400078e00ff */
[----:B------:R-:W-:Y:S02]  /*16da0*/  IMAD.MOV.U32 R11, RZ, RZ, 0x1f ;  /* 0x0000001fff0b7424 */ /* 0x000fe400078e00ff */
[----:B------:R-:W-:-:S07]  /*16db0*/  IMAD.MOV.U32 R15, RZ, RZ, -0x1 ;  /* 0xffffffffff0f7424 */ /* 0x000fce00078e00ff */
[----:B0-----:R-:W-:Y:S05]  /*16dc0*/  WARPSYNC.COLLECTIVE R15, `(.L_x_7774) ;  /* 0x000000000f087348 */ /* 0x001fea0003c00000 */
[----:B------:R1:W2:Y:S02]  /*16dd0*/  SHFL.IDX P6, R14, R13, R12, R11 ;  /* 0x0000000c0d0e7389 */ /* 0x0002a400000c000b */
[----:B012---:R-:W-:Y:S01]  /*16de0*/  ENDCOLLECTIVE ;  /* 0x000000000000791b */ /* 0x007fe20003800000 */
.L_x_7774:
[----:B------:R-:W-:Y:S05]  /*16df0*/  BRA `(.L_x_7775) ;  /* 0xffffffa400747947 */ /* 0x000fea000383ffff */
.L_x_7660:
[----:B------:R-:W-:Y:S01]  /*16e00*/  BSSY B0, `(.L_x_7776) ;  /* 0x0000006000007945 */ /* 0x000fe20003800000 */
[----:B------:R-:W-:-:S07]  /*16e10*/  IMAD.MOV.U32 R15, RZ, RZ, -0x1 ;  /* 0xffffffffff0f7424 */ /* 0x000fce00078e00ff */
[----:B01----:R-:W-:Y:S05]  /*16e20*/  WARPSYNC.COLLECTIVE R15, `(.L_x_7777) ;  /* 0x000000000f0c7348 */ /* 0x003fea0003c00000 */
[----:B------:R-:W-:Y:S02]  /*16e30*/  ELECT P6, UR62, PT ;  /* 0x00000000003e782f */ /* 0x000fe400038c0000 */
[----:B------:R-:W-:Y:S01]  /*16e40*/  MOV R14, UR62 ;  /* 0x0000003e000e7c02 */ /* 0x000fe20008000f00 */
[----:B01----:R-:W-:Y:S10]  /*16e50*/  ENDCOLLECTIVE ;  /* 0x000000000000791b */ /* 0x003ff40003800000 */
.L_x_7777:
[----:B------:R-:W-:Y:S05]  /*16e60*/  BSYNC B0 ;  /* 0x0000000000007941 */ /* 0x000fea0003800000 */
.L_x_7776:
[----:B------:R-:W-:Y:S05]  /*16e70*/  BRA `(.L_x_7778) ;  /* 0xffffffa400787947 */ /* 0x000fea000383ffff */
.L_x_7662:
[----:B--2---:R2:W3:Y:S02]  /*16e80*/  SYNCS.PHASECHK.TRANS64.TRYWAIT P0, [R0+URZ+0x38840], R2 ;  /* 0x03884002000075a7 */ /* 0x0044e4000800017f */
[----:B---3--:R-:W-:Y:S05]  /*16e90*/  @!P0 NANOSLEEP.SYNCS 0x989680 ;  /* 0x009896800000895d */ /* 0x008fea0003900000 */
[----:B------:R-:W3:Y:S02]  /*16ea0*/  @!P0 SYNCS.PHASECHK.TRANS64 P0, [R0+URZ+0x38840], R2 ;  /* 0x03884002000085a7 */ /* 0x000ee4000800007f */
[----:B---3--:R-:W-:Y:S05]  /*16eb0*/  @!P0 BRA `(.L_x_7662) ;  /* 0xfffffffc00f08947 */ /* 0x008fea000383ffff */
[----:B------:R-:W-:Y:S05]  /*16ec0*/  BRA `(.L_x_7779) ;  /* 0xffffffa400d07947 */ /* 0x000fea000383ffff */
.L_x_7666:
        /* <DEDUP_REMOVED lines=8> */
.L_x_7780:
[----:B------:R-:W-:-:S04]  /*16f50*/  IMAD R10, R6, 0x40, R10 ;  /* 0x00000040060a7824 */ /* 0x000fc800078e020a */
[----:B------:R-:W-:Y:S01]  /*16f60*/  VIADD R6, R10, 0x20 ;  /* 0x000000200a067836 */ /* 0x000fe20000000000 */
[----:B------:R0:W-:Y:S01]  /*16f70*/  STL [R1+0x14], R10 ;  /* 0x0000140a01007387 */ /* 0x0001e20000100800 */
[----:B------:R-:W-:Y:S02]  /*16f80*/  IMAD.MOV.U32 R13, RZ, RZ, R0 ;  /* 0x000000ffff0d7224 */ /* 0x000fe400078e0000 */
[----:B------:R-:W-:-:S07]  /*16f90*/  IMAD.MOV.U32 R4, RZ, RZ, R14 ;  /* 0x000000ffff047224 */ /* 0x000fce00078e000e */
[----:B0-----:R-:W-:Y:S05]  /*16fa0*/  WARPSYNC.COLLECTIVE R15, `(.L_x_7781) ;  /* 0x000000000f087348 */ /* 0x001fea0003c00000 */
[----:B------:R1:W2:Y:S02]  /*16fb0*/  SHFL.IDX P6, R14, R13, R12, R11 ;  /* 0x0000000c0d0e7389 */ /* 0x0002a400000c000b */
[----:B012---:R-:W-:Y:S01]  /*16fc0*/  ENDCOLLECTIVE ;  /* 0x000000000000791b */ /* 0x007fe20003800000 */
.L_x_7781:
[----:B------:R-:W-:Y:S02]  /*16fd0*/  ULDC UR4, c[0x0][0x288] ;  /* 0x0000a20000047ab9 */ /* 0x000fe40000000800 */
[----:B------:R-:W-:Y:S02]  /*16fe0*/  IMAD R2, R7, UR4, RZ ;  /* 0x0000000407027c24 */ /* 0x000fe4000f8e02ff */
[----:B------:R-:W-:-:S03]  /*16ff0*/  VIADD R7, R10, 0x10 ;  /* 0x000000100a077836 */ /* 0x000fc60000000000 */
[----:B------:R-:W-:Y:S02]  /*17000*/  ISETP.GE.AND P1, PT, R10, R2, PT ;  /* 0x000000020a00720c */ /* 0x000fe40003f26270 */
[----:B------:R0:W-:Y:S01]  /*17010*/  STL [R1+0x20], R7 ;  /* 0x0000200701007387 */ /* 0x0001e20000100800 */
[----:B------:R-:W-:-:S03]  /*17020*/  IMAD.MOV.U32 R13, RZ, RZ, R3 ;  /* 0x000000ffff0d7224 */ /* 0x000fc600078e0003 */
[----:B------:R0:W-:Y:S01]  /*17030*/  STL [R1+0x24], R6 ;  /* 0x0000240601007387 */ /* 0x0001e20000100800 */
[----:B------:R-:W-:Y:S02]  /*17040*/  IMAD.MOV.U32 R12, RZ, RZ, 0x1 ;  /* 0x00000001ff0c7424 */ /* 0x000fe400078e00ff */
[----:B------:R-:W-:-:S07]  /*17050*/  IMAD.MOV.U32 R5, RZ, RZ, R14 ;  /* 0x000000ffff057224 */ /* 0x000fce00078e000e */
[----:B0-----:R-:W-:Y:S05]  /*17060*/  WARPSYNC.COLLECTIVE R15, `(.L_x_7782) ;  /* 0x000000000f087348 */ /* 0x001fea0003c00000 */
[----:B------:R1:W2:Y:S02]  /*17070*/  SHFL.IDX P6, R14, R13, R12, R11 ;  /* 0x0000000c0d0e7389 */ /* 0x0002a400000c000b */
[----:B012---:R-:W-:Y:S01]  /*17080*/  ENDCOLLECTIVE ;  /* 0x000000000000791b */ /* 0x007fe20003800000 */
.L_x_7782:
        /* <DEDUP_REMOVED lines=15> */
.L_x_7783:
[----:B------:R-:W-:Y:S02]  /*17180*/  IMAD.MOV.U32 R13, RZ, RZ, R3 ;  /* 0x000000ffff0d7224 */ /* 0x000fe400078e0003 */
[----:B------:R-:W-:Y:S02]  /*17190*/  IMAD.MOV.U32 R12, RZ, RZ, 0x2 ;  /* 0x00000002ff0c7424 */ /* 0x000fe400078e00ff */
[----:B------:R-:W-:-:S07]  /*171a0*/  IMAD.MOV.U32 R5, RZ, RZ, R14 ;  /* 0x000000ffff057224 */ /* 0x000fce00078e000e */
[----:B------:R-:W-:Y:S05]  /*171b0*/  WARPSYNC.COLLECTIVE R15, `(.L_x_7784) ;  /* 0x000000000f087348 */ /* 0x000fea0003c00000 */
[----:B------:R0:W1:Y:S02]  /*171c0*/  SHFL.IDX P6, R14, R13, R12, R11 ;  /* 0x0000000c0d0e7389 */ /* 0x00006400000c000b */
[----:B01----:R-:W-:Y:S01]  /*171d0*/  ENDCOLLECTIVE ;  /* 0x000000000000791b */ /* 0x003fe20003800000 */
.L_x_7784:
        /* <DEDUP_REMOVED lines=15> */
.L_x_7785:
[----:B------:R-:W-:Y:S02]  /*172d0*/  IMAD.MOV.U32 R13, RZ, RZ, R3 ;  /* 0x000000ffff0d7224 */ /* 0x000fe400078e0003 */
[----:B------:R-:W-:Y:S02]  /*172e0*/  IMAD.MOV.U32 R12, RZ, RZ, 0x3 ;  /* 0x00000003ff0c7424 */ /* 0x000fe400078e00ff */
[----:B------:R-:W-:-:S07]  /*172f0*/  IMAD.MOV.U32 R5, RZ, RZ, R14 ;  /* 0x000000ffff057224 */ /* 0x000fce00078e000e */
[----:B------:R-:W-:Y:S05]  /*17300*/  WARPSYNC.COLLECTIVE R15, `(.L_x_7786) ;  /* 0x000000000f087348 */ /* 0x000fea0003c00000 */
[----:B------:R0:W1:Y:S02]  /*17310*/  SHFL.IDX P6, R14, R13, R12, R11 ;  /* 0x0000000c0d0e7389 */ /* 0x00006400000c000b */
[----:B01----:R-:W-:Y:S01]  /*17320*/  ENDCOLLECTIVE ;  /* 0x000000000000791b */ /* 0x003fe20003800000 */
.L_x_7786:
        /* <DEDUP_REMOVED lines=10> */
.L_x_7787:
[----:B------:R-:W-:Y:S01]  /*173d0*/  @!PT LDS RZ, [RZ] ;  /* 0x00000000fffff984 */ /* 0x000fe20000000800 */
[----:B------:R-:W-:Y:S01]  /*173e0*/  @!PT LDS RZ, [RZ] ;  /* 0x00000000fffff984 */ /* 0x000fe20000000800 */
[----:B------:R-:W-:Y:S01]  /*173f0*/  @!PT LDS RZ, [RZ] ;  /* 0x00000000fffff984 */ /* 0x000fe20000000800 */
[----:B------:R0:W-:Y:S01]  /*17400*/  @!P1 LDGSTS.E.BYPASS.LTC128B.128 [R8+0x21400], desc[UR44][R4.64], !P0 ;  /* 0x2140000004089fae */ /* 0x0001e2000c101d6c */
[----:B------:R-:W-:Y:S01]  /*17410*/  IMAD.MOV.U32 R0, RZ, RZ, R14 ;  /* 0x000000ffff007224 */ /* 0x000fe200078e000e */
[----:B------:R-:W-:Y:S06]  /*17420*/  BRA `(.L_x_7788) ;  /* 0xffffffa800d47947 */ /* 0x000fec000383ffff */
.L_x_7670:
        /* <DEDUP_REMOVED lines=8> */
.L_x_7790:
[----:B------:R-:W-:Y:S05]  /*174b0*/  BSYNC B0 ;  /* 0x0000000000007941 */ /* 0x000fea0003800000 */
.L_x_7789:
        /* <DEDUP_REMOVED lines=10> */
.L_x_7791:
        /* <DEDUP_REMOVED lines=46> */
.L_x_7792:
[----:B------:R-:W-:Y:S02]  /*17840*/  IMAD.MOV.U32 R13, RZ, RZ, R0 ;  /* 0x000000ffff0d7224 */ /* 0x000fe400078e0000 */
[----:B------:R-:W-:-:S07]  /*17850*/  IMAD.MOV.U32 R8, RZ, RZ, R14 ;  /* 0x000000ffff087224 */ /* 0x000fce00078e000e */
[----:B------:R-:W-:Y:S05]  /*17860*/  WARPSYNC.COLLECTIVE R15, `(.L_x_7793) ;  /* 0x000000000f087348 */ /* 0x000fea0003c00000 */
[----:B------:R0:W1:Y:S02]  /*17870*/  SHFL.IDX P6, R14, R13, R12, R11 ;  /* 0x0000000c0d0e7389 */ /* 0x00006400000c000b */
[----:B01----:R-:W-:Y:S01]  /*17880*/  ENDCOLLECTIVE ;  /* 0x000000000000791b */ /* 0x003fe20003800000 */
.L_x_7793:
        /* <DEDUP_REMOVED lines=22> */
.L_x_7794:
        /* <DEDUP_REMOVED lines=21> */
.L_x_7795:
        /* <DEDUP_REMOVED lines=29> */
.L_x_7796:
[----:B------:R-:W-:Y:S02]  /*17d10*/  IMAD.MOV.U32 R13, RZ, RZ, R0 ;  /* 0x000000ffff0d7224 */ /* 0x000fe400078e0000 */
[----:B------:R-:W-:-:S07]  /*17d20*/  IMAD.MOV.U32 R6, RZ, RZ, R14 ;  /* 0x000000ffff067224 */ /* 0x000fce00078e000e */
[----:B------:R-:W-:Y:S05]  /*17d30*/  WARPSYNC.COLLECTIVE R15, `(.L_x_7797) ;  /* 0x000000000f087348 */ /* 0x000fea0003c00000 */
[----:B------:R0:W1:Y:S02]  /*17d40*/  SHFL.IDX P6, R14, R13, R12, R11 ;  /* 0x0000000c0d0e7389 */ /* 0x00006400000c000b */
[----:B01----:R-:W-:Y:S01]  /*17d50*/  ENDCOLLECTIVE ;  /* 0x000000000000791b */ /* 0x003fe20003800000 */
.L_x_7797:
[----:B------:R-:W-:Y:S01]  /*17d60*/  IMAD.MOV.U32 R0, RZ, RZ, R14 ;  /* 0x000000ffff007224 */ /* 0x000fe200078e000e */
[----:B------:R-:W-:Y:S06]  /*17d70*/  BRA `(.L_x_7798) ;  /* 0xffffffb0001c7947 */ /* 0x000fec000383ffff */
.L_x_7675:
[----:B0-----:R0:W2:Y:S02]  /*17d80*/  SYNCS.PHASECHK.TRANS64.TRYWAIT P0, [R17+URZ+0x38820], R0 ;  /* 0x03882000110075a7 */ /* 0x0010a4000800017f */
[----:B--2---:R-:W-:Y:S05]  /*17d90*/  @!P0 NANOSLEEP.SYNCS 0x989680 ;  /* 0x009896800000895d */ /* 0x004fea0003900000 */
[----:B------:R-:W2:Y:S02]  /*17da0*/  @!P0 SYNCS.PHASECHK.TRANS64 P0, [R17+URZ+0x38820], R0 ;  /* 0x03882000110085a7 */ /* 0x000ea4000800007f */
[----:B--2---:R-:W-:Y:S05]  /*17db0*/  @!P0 BRA `(.L_x_7675) ;  /* 0xfffffffc00f08947 */ /* 0x004fea000383ffff */
[----:B------:R-:W-:Y:S05]  /*17dc0*/  BRA `(.L_x_7799) ;  /* 0xffffffb000d87947 */ /* 0x000fea000383ffff */
.L_x_7679:
[----:B0-----:R0:W2:Y:S02]  /*17dd0*/  SYNCS.PHASECHK.TRANS64.TRYWAIT P0, [R0+URZ+0x38860], R2 ;  /* 0x03886002000075a7 */ /* 0x0010a4000800017f */
[----:B--2---:R-:W-:Y:S05]  /*17de0*/  @!P0 NANOSLEEP.SYNCS 0x989680 ;  /* 0x009896800000895d */ /* 0x004fea0003900000 */
[----:B------:R-:W2:Y:S02]  /*17df0*/  @!P0 SYNCS.PHASECHK.TRANS64 P0, [R0+URZ+0x38860], R2 ;  /* 0x03886002000085a7 */ /* 0x000ea4000800007f */
[----:B--2---:R-:W-:Y:S05]  /*17e00*/  @!P0 BRA `(.L_x_7679) ;  /* 0xfffffffc00f08947 */ /* 0x004fea000383ffff */
[----:B------:R-:W-:Y:S05]  /*17e10*/  BRA `(.L_x_7800) ;  /* 0xffffffb000f87947 */ /* 0x000fea000383ffff */
.L_x_7696:
[----:B-1----:R1:W2:Y:S02]  /*17e20*/  SYNCS.PHASECHK.TRANS64.TRYWAIT P0, [R3+URZ+0x38840], R2 ;  /* 0x03884002030075a7 */ /* 0x0022a4000800017f */
[----:B--2---:R-:W-:Y:S05]  /*17e30*/  @!P0 NANOSLEEP.SYNCS 0x989680 ;  /* 0x009896800000895d */ /* 0x004fea0003900000 */
[----:B------:R-:W2:Y:S02]  /*17e40*/  @!P0 SYNCS.PHASECHK.TRANS64 P0, [R3+URZ+0x38840], R2 ;  /* 0x03884002030085a7 */ /* 0x000ea4000800007f */
[----:B--2---:R-:W-:Y:S05]  /*17e50*/  @!P0 BRA `(.L_x_7696) ;  /* 0xfffffffc00f08947 */ /* 0x004fea000383ffff */
[----:B------:R-:W-:Y:S05]  /*17e60*/  BRA `(.L_x_7801) ;  /* 0xffffffbc00d87947 */ /* 0x000fea000383ffff */
.L_x_7701:
[----:B--2---:R2:W3:Y:S02]  /*17e70*/  SYNCS.PHASECHK.TRANS64.TRYWAIT P0, [R3+URZ+0x38860], R2 ;  /* 0x03886002030075a7 */ /* 0x0044e4000800017f */
[----:B---3--:R-:W-:Y:S05]  /*17e80*/  @!P0 NANOSLEEP.SYNCS 0x989680 ;  /* 0x009896800000895d */ /* 0x008fea0003900000 */
[----:B------:R-:W3:Y:S02]  /*17e90*/  @!P0 SYNCS.PHASECHK.TRANS64 P0, [R3+URZ+0x38860], R2 ;  /* 0x03886002030085a7 */ /* 0x000ee4000800007f */
[----:B---3--:R-:W-:Y:S05]  /*17ea0*/  @!P0 BRA `(.L_x_7701) ;  /* 0xfffffffc00f08947 */ /* 0x008fea000383ffff */
[----:B------:R-:W-:Y:S05]  /*17eb0*/  BRA `(.L_x_7802) ;  /* 0xffffffc000507947 */ /* 0x000fea000383ffff */
.L_x_7717:
[----:B0-----:R0:W1:Y:S02]  /*17ec0*/  SYNCS.PHASECHK.TRANS64.TRYWAIT P0, [R4+URZ+0x38840], R2 ;  /* 0x03884002040075a7 */ /* 0x001064000800017f */
[----:B-1----:R-:W-:Y:S05]  /*17ed0*/  @!P0 NANOSLEEP.SYNCS 0x989680 ;  /* 0x009896800000895d */ /* 0x002fea0003900000 */
[----:B------:R-:W1:Y:S02]  /*17ee0*/  @!P0 SYNCS.PHASECHK.TRANS64 P0, [R4+URZ+0x38840], R2 ;  /* 0x03884002040085a7 */ /* 0x000e64000800007f */
[----:B-1----:R-:W-:Y:S05]  /*17ef0*/  @!P0 BRA `(.L_x_7717) ;  /* 0xfffffffc00f08947 */ /* 0x002fea000383ffff */
[----:B------:R-:W-:Y:S05]  /*17f00*/  BRA `(.L_x_7803) ;  /* 0xffffffcc001c7947 */ /* 0x000fea000383ffff */
.L_x_7722:
[----:B-1----:R1:W2:Y:S02]  /*17f10*/  SYNCS.PHASECHK.TRANS64.TRYWAIT P0, [R4+URZ+0x38860], R2 ;  /* 0x03886002040075a7 */ /* 0x0022a4000800017f */
[----:B--2---:R-:W-:Y:S05]  /*17f20*/  @!P0 NANOSLEEP.SYNCS 0x989680 ;  /* 0x009896800000895d */ /* 0x004fea0003900000 */
[----:B------:R-:W2:Y:S02]  /*17f30*/  @!P0 SYNCS.PHASECHK.TRANS64 P0, [R4+URZ+0x38860], R2 ;  /* 0x03886002040085a7 */ /* 0x000ea4000800007f */
[----:B--2---:R-:W-:Y:S05]  /*17f40*/  @!P0 BRA `(.L_x_7722) ;  /* 0xfffffffc00f08947 */ /* 0x004fea000383ffff */
[----:B------:R-:W-:Y:S05]  /*17f50*/  BRA `(.L_x_7804) ;  /* 0xffffffcc00947947 */ /* 0x000fea000383ffff */
.L_x_7737:
[----:B-1----:R1:W2:Y:S02]  /*17f60*/  SYNCS.PHASECHK.TRANS64.TRYWAIT P0, [R4+URZ+0x38840], R2 ;  /* 0x03884002040075a7 */ /* 0x0022a4000800017f */
[----:B--2---:R-:W-:Y:S05]  /*17f70*/  @!P0 NANOSLEEP.SYNCS 0x989680 ;  /* 0x009896800000895d */ /* 0x004fea0003900000 */
[----:B------:R-:W2:Y:S02]  /*17f80*/  @!P0 SYNCS.PHASECHK.TRANS64 P0, [R4+URZ+0x38840], R2 ;  /* 0x03884002040085a7 */ /* 0x000ea4000800007f */
[----:B--2---:R-:W-:Y:S05]  /*17f90*/  @!P0 BRA `(.L_x_7737) ;  /* 0xfffffffc00f08947 */ /* 0x004fea000383ffff */
[----:B------:R-:W-:Y:S05]  /*17fa0*/  BRA `(.L_x_7805) ;  /* 0xffffffd800487947 */ /* 0x000fea000383ffff */
.L_x_7742:
[----:B--2---:R2:W3:Y:S02]  /*17fb0*/  SYNCS.PHASECHK.TRANS64.TRYWAIT P0, [R4+URZ+0x38860], R2 ;  /* 0x03886002040075a7 */ /* 0x0044e4000800017f */
[----:B---3--:R-:W-:Y:S05]  /*17fc0*/  @!P0 NANOSLEEP.SYNCS 0x989680 ;  /* 0x009896800000895d */ /* 0x008fea0003900000 */
[----:B------:R-:W3:Y:S02]  /*17fd0*/  @!P0 SYNCS.PHASECHK.TRANS64 P0, [R4+URZ+0x38860], R2 ;  /* 0x03886002040085a7 */ /* 0x000ee4000800007f */
[----:B---3--:R-:W-:Y:S05]  /*17fe0*/  @!P0 BRA `(.L_x_7742) ;  /* 0xfffffffc00f08947 */ /* 0x008fea000383ffff */
[----:B------:R-:W-:Y:S05]  /*17ff0*/  BRA `(.L_x_7806) ;  /* 0xffffffd800c07947 */ /* 0x000fea000383ffff */
.L_x_7758:
        /* <DEDUP_REMOVED lines=8> */
.L_x_7808:
[----:B------:R-:W-:Y:S05]  /*18080*/  BSYNC B0 ;  /* 0x0000000000007941 */ /* 0x000fea0003800000 */
.L_x_7807:
[----:B------:R-:W-:Y:S05]  /*18090*/  BRA `(.L_x_7809) ;  /* 0xffffffe4007c7947 */ /* 0x000fea000383ffff */
.L_x_7761:
[----:B0-----:R0:W2:Y:S02]  /*180a0*/  SYNCS.PHASECHK.TRANS64.TRYWAIT P0, [R0+URZ+0x38820], R3 ;  /* 0x03882003000075a7 */ /* 0x0010a4000800017f */
[----:B--2---:R-:W-:Y:S05]  /*180b0*/  @!P0 NANOSLEEP.SYNCS 0x989680 ;  /* 0x009896800000895d */ /* 0x004fea0003900000 */
[----:B------:R-:W2:Y:S02]  /*180c0*/  @!P0 SYNCS.PHASECHK.TRANS64 P0, [R0+URZ+0x38820], R3 ;  /* 0x03882003000085a7 */ /* 0x000ea4000800007f */
[----:B--2---:R-:W-:Y:S05]  /*180d0*/  @!P0 BRA `(.L_x_7761) ;  /* 0xfffffffc00f08947 */ /* 0x004fea000383ffff */
[----:B------:R-:W-:Y:S05]  /*180e0*/  BRA `(.L_x_7810) ;  /* 0xffffffe400c87947 */ /* 0x000fea000383ffff */
.L_x_7762:
        /* <DEDUP_REMOVED lines=11> */
.L_x_7812:
[----:B------:R-:W-:Y:S05]  /*181a0*/  BSYNC B0 ;  /* 0x0000000000007941 */ /* 0x000fea0003800000 */
.L_x_7811:
[----:B------:R-:W-:Y:S05]  /*181b0*/  BRA `(.L_x_7813) ;  /* 0xffffffe400b07947 */ /* 0x000fea000383ffff */
.L_x_7765:
[----:B------:R-:W-:Y:S01]  /*181c0*/  BSSY B1, `(.L_x_7814) ;  /* 0x0000006000017945 */ /* 0x000fe20003800000 */
[----:B------:R-:W-:-:S07]  /*181d0*/  IMAD.MOV.U32 R15, RZ, RZ, -0x1 ;  /* 0xffffffffff0f7424 */ /* 0x000fce00078e00ff */
[----:B012---:R-:W-:Y:S05]  /*181e0*/  WARPSYNC.COLLECTIVE R15, `(.L_x_7815) ;  /* 0x000000000f0c7348 */ /* 0x007fea0003c00000 */
[----:B------:R-:W-:Y:S02]  /*181f0*/  ELECT P6, UR62, PT ;  /* 0x00000000003e782f */ /* 0x000fe400038c0000 */
[----:B------:R-:W-:Y:S01]  /*18200*/  MOV R14, UR62 ;  /* 0x0000003e000e7c02 */ /* 0x000fe20008000f00 */
[----:B012---:R-:W-:Y:S10]  /*18210*/  ENDCOLLECTIVE ;  /* 0x000000000000791b */ /* 0x007ff40003800000 */
.L_x_7815:
[----:B------:R-:W-:Y:S05]  /*18220*/  BSYNC B1 ;  /* 0x0000000000017941 */ /* 0x000fea0003800000 */
.L_x_7814:
[----:B------:R-:W-:Y:S05]  /*18230*/  BRA `(.L_x_7816) ;  /* 0xffffffe400a87947 */ /* 0x000fea000383ffff */
.L_x_7767:
[----:B0-----:R0:W1:Y:S02]  /*18240*/  SYNCS.PHASECHK.TRANS64.TRYWAIT P0, [R6+URZ], R5 ;  /* 0x00000005060075a7 */ /* 0x001064000800017f */
[----:B-1----:R-:W-:Y:S05]  /*18250*/  @!P0 NANOSLEEP.SYNCS 0x989680 ;  /* 0x009896800000895d */ /* 0x002fea0003900000 */
[----:B------:R-:W1:Y:S02]  /*18260*/  @!P0 SYNCS.PHASECHK.TRANS64 P0, [R6+URZ], R5 ;  /* 0x00000005060085a7 */ /* 0x000e64000800007f */
[----:B-1----:R-:W-:Y:S05]  /*18270*/  @!P0 BRA `(.L_x_7767) ;  /* 0xfffffffc00f08947 */ /* 0x002fea000383ffff */
[----:B------:R-:W-:Y:S05]  /*18280*/  BRA `(.L_x_7817) ;  /* 0xffffffe400e07947 */ /* 0x000fea000383ffff */
.L_x_7768:
[----:B-1----:R1:W2:Y:S02]  /*18290*/  SYNCS.PHASECHK.TRANS64.TRYWAIT P0, [R7+URZ], R2 ;  /* 0x00000002070075a7 */ /* 0x0022a4000800017f */
[----:B--2---:R-:W-:Y:S05]  /*182a0*/  @!P0 NANOSLEEP.SYNCS 0x989680 ;  /* 0x009896800000895d */ /* 0x004fea0003900000 */
[----:B------:R-:W2:Y:S02]  /*182b0*/  @!P0 SYNCS.PHASECHK.TRANS64 P0, [R7+URZ], R2 ;  /* 0x00000002070085a7 */ /* 0x000ea4000800007f */
[----:B--2---:R-:W-:Y:S05]  /*182c0*/  @!P0 BRA `(.L_x_7768) ;  /* 0xfffffffc00f08947 */ /* 0x004fea000383ffff */
[----:B------:R-:W-:Y:S05]  /*182d0*/  BRA `(.L_x_7818) ;  /* 0xffffffe400d47947 */ /* 0x000fea000383ffff */
.L_x_7770:
[----:B--2---:R2:W3:Y:S02]  /*182e0*/  SYNCS.PHASECHK.TRANS64.TRYWAIT P0, [R4+URZ], R5 ;  /* 0x00000005040075a7 */ /* 0x0044e4000800017f */
[----:B---3--:R-:W-:Y:S05]  /*182f0*/  @!P0 NANOSLEEP.SYNCS 0x989680 ;  /* 0x009896800000895d */ /* 0x008fea0003900000 */
[----:B------:R-:W3:Y:S02]  /*18300*/  @!P0 SYNCS.PHASECHK.TRANS64 P0, [R4+URZ], R5 ;  /* 0x00000005040085a7 */ /* 0x000ee4000800007f */
[----:B---3--:R-:W-:Y:S05]  /*18310*/  @!P0 BRA `(.L_x_7770) ;  /* 0xfffffffc00f08947 */ /* 0x008fea000383ffff */
[----:B------:R-:W-:Y:S05]  /*18320*/  BRA `(.L_x_7819) ;  /* 0xffffffe400d87947 */ /* 0x000fea000383ffff */
.L_x_7820:
        /* <DEDUP_REMOVED lines=13> */
.L_x_15300:


//--------------------- .text._ZN7cutlass13device_kernelIN5flash11enable_sm90INS1_16FlashAttnFwdSm90INS1_25CollectiveMainloopFwdSm90ILi2EN4cute5tupleIJNS5_1CILi1EEES8_S8_EEENS6_IJNS7_ILi64EEESA_SA_EEELi512ENS_10bfloat16_tEfNS_4arch4Sm90ELb1ELb0ELb1ELb1ELb0ELb0ELb0ELb0ELb0ELb1ELb0ELb0EEENS1_21CollectiveEpilogueFwdINS6_IJSA_NS7_ILi512EEESA_EEES9_SC_SE_Li256ELb1ELb1ELb0ELb0EEENS1_36VarlenDynamicPersistentTileSchedulerILi64ELi64ELi256ELi128ELb0ELb1ELb1ELb1ELb1ELb1EEEEEEEEEvNT_6ParamsE --------------------------
	.section	.text._ZN7cutlass13device_kernelIN5flash11enable_sm90INS1_16FlashAttnFwdSm90INS1_25CollectiveMainloopFwdSm90ILi2EN4cute5tupleIJNS5_1CILi1EEES8_S8_EEENS6_IJNS7_ILi64EEESA_SA_EEELi512ENS_10bfloat16_tEfNS_4arch4Sm90ELb1ELb0ELb1ELb1ELb0ELb0ELb0ELb0ELb0ELb1ELb0ELb0EEENS1_21CollectiveEpilogueFwdINS6_IJSA_NS7_ILi512EEESA_EEES9_SC_SE_Li256ELb1ELb1ELb0ELb0EEENS1_36VarlenDynamicPersistentTileSchedulerILi64ELi64ELi256ELi128ELb0ELb1ELb1ELb1ELb1ELb1EEEEEEEEEvNT_6ParamsE,"ax",@progbits
	.align	128
.text._ZN7cutlass13device_kernelIN5flash11enable_sm90INS1_16FlashAttnFwdSm90INS1_25CollectiveMainloopFwdSm90ILi2EN4cute5tupleIJNS5_1CILi1EEES8_S8_EEENS6_IJNS7_ILi64EEESA_SA_EEELi512ENS_10bfloat16_tEfNS_4arch4Sm90ELb1ELb0ELb1ELb1ELb0ELb0ELb0ELb0ELb0ELb1ELb0ELb0EEENS1_21CollectiveEpilogueFwdINS6_IJSA_NS7_ILi512EEESA_EEES9_SC_SE_Li256ELb1ELb1ELb0ELb0EEENS1_36VarlenDynamicPersistentTileSchedulerILi64ELi64ELi256ELi128ELb0ELb1ELb1ELb1ELb1ELb1EEEEEEEEEvNT_6ParamsE:
        .type           _ZN7cutlass13device_kernelIN5flash11enable_sm90INS1_16FlashAttnFwdSm90INS1_25CollectiveMainloopFwdSm90ILi2EN4cute5tupleIJNS5_1CILi1EEES8_S8_EEENS6_IJNS7_ILi64EEESA_SA_EEELi512ENS_10bfloat16_tEfNS_4arch4Sm90ELb1ELb0ELb1ELb1ELb0ELb0ELb0ELb0ELb0ELb1ELb0ELb0EEENS1_21CollectiveEpilogueFwdINS6_IJSA_NS7_ILi512EEESA_EEES9_SC_SE_Li256ELb1ELb1ELb0ELb0EEENS1_36VarlenDynamicPersistentTileSchedulerILi64ELi64ELi256ELi128ELb0ELb1ELb1ELb1ELb1ELb1EEEEEEEEEvNT_6ParamsE,@function
        .size           _ZN7cutlass13device_kernelIN5flash11enable_sm90INS1_16FlashAttnFwdSm90INS1_25CollectiveMainloopFwdSm90ILi2EN4cute5tupleIJNS5_1CILi1EEES8_S8_EEENS6_IJNS7_ILi64EEESA_SA_EEELi512ENS_10bfloat16_tEfNS_4arch4Sm90ELb1ELb0ELb1ELb1ELb0ELb0ELb0ELb0ELb0ELb1ELb0ELb0EEENS1_21CollectiveEpilogueFwdINS6_IJSA_NS7_ILi512EEESA_EEES9_SC_SE_Li256ELb1ELb1ELb0ELb0EEENS1_36VarlenDynamicPersistentTileSchedulerILi64ELi64ELi256ELi128ELb0ELb1ELb1ELb1ELb1ELb1EEEEEEEEEvNT_6ParamsE,(.L_x_15301 - _ZN7cutlass13device_kernelIN5flash11enable_sm90INS1_16FlashAttnFwdSm90INS1_25CollectiveMainloopFwdSm90ILi2EN4cute5tupleIJNS5_1CILi1EEES8_S8_EEENS6_IJNS7_ILi64EEESA_SA_EEELi512ENS_10bfloat16_tEfNS_4arch4Sm90ELb1ELb0ELb1ELb1ELb0ELb0ELb0ELb0ELb0ELb1ELb0ELb0EEENS1_21CollectiveEpilogueFwdINS6_IJSA_NS7_ILi512EEESA_EEES9_SC_SE_Li256ELb1ELb1ELb0ELb0EEENS1_36VarlenDynamicPersistentTileSchedulerILi64ELi64ELi256ELi128ELb0ELb1ELb1ELb1ELb1ELb1EEEEEEEEEvNT_6ParamsE)
        .other          _ZN7cutlass13device_kernelIN5flash11enable_sm90INS1_16FlashAttnFwdSm90INS1_25CollectiveMainloopFwdSm90ILi2EN4cute5tupleIJNS5_1CILi1EEES8_S8_EEENS6_IJNS7_ILi64EEESA_SA_EEELi512ENS_10bfloat16_tEfNS_4arch4Sm90ELb1ELb0ELb1ELb1ELb0ELb0ELb0ELb0ELb0ELb1ELb0ELb0EEENS1_21CollectiveEpilogueFwdINS6_IJSA_NS7_ILi512EEESA_EEES9_SC_SE_Li256ELb1ELb1ELb0ELb0EEENS1_36VarlenDynamicPersistentTileSchedulerILi64ELi64ELi256ELi128ELb0ELb1ELb1ELb1ELb1ELb1EEEEEEEEEvNT_6ParamsE,@"STO_CUDA_ENTRY STV_DEFAULT"
_ZN7cutlass13device_kernelIN5flash11enable_sm90INS1_16FlashAttnFwdSm90INS1_25CollectiveMainloopFwdSm90ILi2EN4cute5tupleIJNS5_1CILi1EEES8_S8_EEENS6_IJNS7_ILi64EEESA_SA_EEELi512ENS_10bfloat16_tEfNS_4arch4Sm90ELb1ELb0ELb1ELb1ELb0ELb0ELb0ELb0ELb0ELb1ELb0ELb0EEENS1_21CollectiveEpilogueFwdINS6_IJSA_NS7_ILi512EEESA_EEES9_SC_SE_Li256ELb1ELb1ELb0ELb0EEENS1_36VarlenDynamicPersistentTileSchedulerILi64ELi64ELi256ELi128ELb0ELb1ELb1ELb1ELb1ELb1EEEEEEEEEvNT_6ParamsE:
        /* <DEDUP_REMOVED lines=18> */
.L_x_7822:
[----:B------:R-:W-:Y:S05]  /*0120*/  BSYNC B0 ;  /* 0x0000000000007941 */ /* 0x000fea0003800000 */
.L_x_7821:
        /* <DEDUP_REMOVED lines=37> */
.L_x_7823:
        /* <DEDUP_REMOVED lines=22> */
.L_x_7824:
        /* <DEDUP_REMOVED lines=18> */
.L_x_7825:
        /* <DEDUP_REMOVED lines=22> */
.L_x_7826:
        /* <DEDUP_REMOVED lines=22> */
.L_x_7827:
[----:B------:R-:W-:Y:S01]  /*08c0*/  PLOP3.LUT P0, PT, PT, PT, UP0, 0x80, 0x0 ;  /* 0x000000000000781c */ /* 0x000fe20003f0f008 */
[----:B------:R-:W-:Y:S01]  /*08d0*/  UMOV UR36, 0x1 ;  /* 0x0000000100247882 */ /* 0x000fe20000000000 */
[----:B------:R-:W-:Y:S01]  /*08e0*/  NOP ;  /* 0x0000000000007918 */ /* 0x000fe20000000000 */
[----:B------:R-:W-:Y:S01]  /*08f0*/  USEL UR36, UR36, 0x2, !UP0 ;  /* 0x0000000224247887 */ /* 0x000fe2000c000000 */
[----:B------:R-:W-:Y:S01]  /*0900*/  ULDC.64 UR40, c[0x0][0x208] ;  /* 0x0000820000287ab9 */ /* 0x000fe20000000a00 */
[----:B012-4-:R-:W-:Y:S08]  /*0910*/  BAR.SYNC.DEFER_BLOCKING 0x0 ;  /* 0x0000000000007b1d */ /* 0x017ff00000010000 */
[----:B------:R-:W-:Y:S05]  /*0920*/  @!P0 BRA `(.L_x_7828) ;  /* 0x000000c400588947 */ /* 0x000fea0003800000 */
.L_x_7829:
        /* <DEDUP_REMOVED lines=28> */
[----:B------:R-:W-:Y:S01]  /*0af0*/  LEA.HI R3, R0, R197, RZ, 0x4 ;  /* 0x000000c500037211 */ /* 0x000fe200078f20ff */
[----:B------:R-:W-:-:S03]  /*0b00*/  UMOV UR37, URZ ;  /* 0x0000003f00257c82 */ /* 0x000fc60008000000 */
[----:B------:R-:W-:Y:S02]  /*0b10*/  SHF.R.S32.HI R2, RZ, 0x4, R3 ;  /* 0x00000004ff027819 */ /* 0x000fe40000011403 */
[C---:B------:R-:W-:Y:S02]  /*0b20*/  LOP3.LUT R6, R3.reuse, 0xfffffff0, RZ, 0xc0, !PT ;  /* 0xfffffff003067812 */ /* 0x040fe400078ec0ff */
[----:B------:R-:W-:-:S03]  /*0b30*/  LEA.HI R4, R3, R2, RZ, 0x1 ;  /* 0x0000000203047211 */ /* 0x000fc600078f08ff */
[----:B------:R-:W-:Y:S01]  /*0b40*/  IMAD.IADD R6, R197, 0x1, -R6 ;  /* 0x00000001c5067824 */ /* 0x000fe200078e0a06 */
[----:B------:R-:W-:Y:S02]  /*0b50*/  LOP3.LUT R5, R4, 0x1ffffffe, RZ, 0xc0, !PT ;  /* 0x1ffffffe04057812 */ /* 0x000fe400078ec0ff */
[----:B------:R-:W-:-:S03]  /*0b60*/  LEA.HI R4, R0, R197, RZ, 0x5 ;  /* 0x000000c500047211 */ /* 0x000fc600078f28ff */
[----:B------:R-:W-:Y:S01]  /*0b70*/  IMAD.IADD R10, R2, 0x1, -R5 ;  /* 0x00000001020a7824 */ /* 0x000fe200078e0a05 */
[CC--:B------:R-:W-:Y:S02]  /*0b80*/  LEA.HI R5, R0.reuse, R197.reuse, RZ, 0x2 ;  /* 0x000000c500057211 */ /* 0x0c0fe400078f10ff */
[----:B------:R-:W-:Y:S02]  /*0b90*/  LEA.HI R2, R0, R197, RZ, 0x7 ;  /* 0x000000c500027211 */ /* 0x000fe400078f38ff */
[--C-:B------:R-:W-:Y:S02]  /*0ba0*/  SHF.R.S32.HI R12, RZ, 0x5, R4.reuse ;  /* 0x00000005ff0c7819 */ /* 0x100fe40000011404 */
[----:B------:R-:W-:Y:S02]  /*0bb0*/  SHF.R.S32.HI R3, RZ, 0x1f, R4 ;  /* 0x0000001fff037819 */ /* 0x000fe40000011404 */
[----:B------:R-:W-:Y:S02]  /*0bc0*/  LOP3.LUT R8, R5, 0xfffffffc, RZ, 0xc0, !PT ;  /* 0xfffffffc05087812 */ /* 0x000fe400078ec0ff */
[----:B------:R-:W-:-:S02]  /*0bd0*/  LOP3.LUT R4, R2, 0xffffff80, RZ, 0xc0, !PT ;  /* 0xffffff8002047812 */ /* 0x000fc400078ec0ff */
[----:B------:R-:W-:Y:S01]  /*0be0*/  LEA.HI R5, R3, R12, RZ, 0x2 ;  /* 0x0000000c03057211 */ /* 0x000fe200078f10ff */
[C---:B------:R-:W-:Y:S01]  /*0bf0*/  IMAD.IADD R8, R197.reuse, 0x1, -R8 ;  /* 0x00000001c5087824 */ /* 0x040fe200078e0a08 */
        /* <DEDUP_REMOVED lines=11> */
[-C--:B------:R-:W-:Y:S02]  /*0cb0*/  LEA.HI R5, R3, R4.reuse, RZ, 0x2 ;  /* 0x0000000403057211 */ /* 0x080fe400078f10ff */
[----:B------:R-:W-:Y:S01]  /*0cc0*/  LOP3.LUT R9, R7, 0xfffffff8, RZ, 0xc0, !PT ;  /* 0xfffffff807097812 */ /* 0x000fe200078ec0ff */
[----:B------:R-:W-:Y:S01]  /*0cd0*/  IMAD.IADD R185, R8, 0x1, -R11 ;  /* 0x0000000108b97824 */ /* 0x000fe200078e0a0b */
[----:B------:R-:W-:Y:S01]  /*0ce0*/  LOP3.LUT R11, R5, 0x7ffffffc, RZ, 0xc0, !PT ;  /* 0x7ffffffc050b7812 */ /* 0x000fe200078ec0ff */
[----:B------:R-:W-:Y:S01]  /*0cf0*/  IMAD.SHL.U32 R7, R7, 0x40, RZ ;  /* 0x0000004007077824 */ /* 0x000fe200078e00ff */
[----:B------:R-:W-:Y:S01]  /*0d00*/  SHF.R.S32.HI R8, RZ, 0x1f, R5 ;  /* 0x0000001fff087819 */ /* 0x000fe20000011405 */
[----:B------:R-:W-:Y:S01]  /*0d10*/  IMAD.IADD R9, R6, 0x1, -R9 ;  /* 0x0000000106097824 */ /* 0x000fe200078e0a09 */
[----:B------:R-:W-:Y:S01]  /*0d20*/  LEA.HI R6, R3, R4, RZ, 0x5 ;  /* 0x0000000403067211 */ /* 0x000fe200078f28ff */
[----:B------:R-:W-:Y:S01]  /*0d30*/  IMAD.IADD R11, R4, 0x1, -R11 ;  /* 0x00000001040b7824 */ /* 0x000fe200078e0a0b */
[----:B------:R-:W-:Y:S01]  /*0d40*/  SHF.R.S32.HI R3, RZ, 0x2, R5 ;  /* 0x00000002ff037819 */ /* 0x000fe20000011405 */
[----:B------:R-:W-:Y:S01]  /*0d50*/  IMAD.SHL.U32 R4, R9, 0x40, RZ ;  /* 0x0000004009047824 */ /* 0x000fe200078e00ff */
[----:B------:R-:W-:Y:S01]  /*0d60*/  LOP3.LUT R7, R7, 0x7ffffe00, RZ, 0xc0, !PT ;  /* 0x7ffffe0007077812 */ /* 0x000fe200078ec0ff */
[----:B------:R-:W-:Y:S01]  /*0d70*/  IMAD.SHL.U32 R5, R10, 0x8, RZ ;  /* 0x000000080a057824 */ /* 0x000fe200078e00ff */
[----:B------:R-:W-:-:S02]  /*0d80*/  LEA.HI R8, R8, R3, RZ, 0x3 ;  /* 0x0000000308087211 */ /* 0x000fc400078f18ff */
[----:B------:R-:W-:Y:S01]  /*0d90*/  LOP3.LUT R4, R4, 0x1c0, RZ, 0xc0, !PT ;  /* 0x000001c004047812 */ /* 0x000fe200078ec0ff */
[----:B------:R-:W-:Y:S01]  /*0da0*/  IMAD.U32 R196, R14, 0x40, R5 ;  /* 0x000000400ec47824 */ /* 0x000fe200078e0005 */
[----:B------:R-:W-:Y:S01]  /*0db0*/  LOP3.LUT R8, R8, 0xfffffff8, RZ, 0xc0, !PT ;  /* 0xfffffff808087812 */ /* 0x000fe200078ec0ff */
[----:B------:R-:W-:Y:S01]  /*0dc0*/  IMAD R7, R12, 0x400, R7 ;  /* 0x000004000c077824 */ /* 0x000fe200078e0207 */
[----:B------:R-:W-:Y:S02]  /*0dd0*/  LOP3.LUT R5, R4, 0x8, R5, 0xf8, !PT ;  /* 0x0000000804057812 */ /* 0x000fe400078ef805 */
[----:B------:R-:W-:Y:S01]  /*0de0*/  SHF.R.U32.HI R4, RZ, 0x3, R4 ;  /* 0x00000003ff047819 */ /* 0x000fe20000011604 */
[----:B------:R-:W-:Y:S01]  /*0df0*/  IMAD.IADD R3, R3, 0x1, -R8 ;  /* 0x0000000103037824 */ /* 0x000fe200078e0a08 */
[----:B------:R-:W-:Y:S02]  /*0e00*/  LEA.HI R0, R0, R197, RZ, 0x3 ;  /* 0x000000c500007211 */ /* 0x000fe400078f18ff */
[----:B------:R-:W-:-:S02]  /*0e10*/  LOP3.LUT R4, R5, R4, RZ, 0x3c, !PT ;  /* 0x0000000405047212 */ /* 0x000fc400078e3cff */
[----:B------:R-:W-:Y:S02]  /*0e20*/  LOP3.LUT R8, R0, 0xfffffff8, RZ, 0xc0, !PT ;  /* 0xfffffff800087812 */ /* 0x000fe400078ec0ff */
[----:B------:R-:W-:Y:S01]  /*0e30*/  R2P PR, R9, 0x6 ;  /* 0x0000000609007804 */ /* 0x000fe20000000000 */
[----:B------:R-:W-:Y:S01]  /*0e40*/  IMAD.IADD R4, R7, 0x1, R4 ;  /* 0x0000000107047824 */ /* 0x000fe200078e0204 */
[----:B------:R-:W-:Y:S01]  /*0e50*/  LEA.HI R2, R2, R193, RZ, 0x1 ;  /* 0x000000c102027211 */ /* 0x000fe200078f08ff */
[----:B------:R-:W-:Y:S01]  /*0e60*/  IMAD.IADD R191, R197, 0x1, -R8 ;  /* 0x00000001c5bf7824 */ /* 0x000fe200078e0a08 */
[----:B------:R-:W-:Y:S02]  /*0e70*/  SHF.R.S32.HI R6, RZ, 0x5, R6 ;  /* 0x00000005ff067819 */ /* 0x000fe40000011406 */
[----:B------:R-:W-:Y:S01]  /*0e80*/  LEA R19, R4, UR46, 0x1 ;  /* 0x0000002e04137c11 */ /* 0x000fe2000f8e08ff */
[----:B------:R-:W-:Y:S01]  /*0e90*/  IMAD.SHL.U32 R17, R191, 0x8, RZ ;  /* 0x00000008bf117824 */ /* 0x000fe200078e00ff */
[----:B------:R-:W-:Y:S01]  /*0ea0*/  LOP3.LUT R2, R2, 0xfffffe, RZ, 0xc0, !PT ;  /* 0x00fffffe02027812 */ /* 0x000fe200078ec0ff */
[----:B------:R-:W-:Y:S01]  /*0eb0*/  IMAD R16, R6, 0x10, R3 ;  /* 0x0000001006107824 */ /* 0x000fe200078e0203 */
[----:B------:R-:W-:Y:S01]  /*0ec0*/  SEL R23, R23, 0xffffffe0, !P1 ;  /* 0xffffffe017177807 */ /* 0x000fe20004800000 */
[----:B------:R-:W-:Y:S01]  /*0ed0*/  VIADD R184, R19, 0x26800 ;  /* 0x0002680013b87836 */ /* 0x000fe20000000000 */
[----:B------:R-:W-:Y:S01]  /*0ee0*/  SHF.R.S32.HI R192, RZ, 0x3, R0 ;  /* 0x00000003ffc07819 */ /* 0x000fe20000011400 */
[----:B------:R-:W-:-:S02]  /*0ef0*/  IMAD.IADD R2, R193, 0x1, -R2 ;  /* 0x00000001c1027824 */ /* 0x000fc400078e0a02 */
        /* <DEDUP_REMOVED lines=14> */
[----:B------:R-:W-:Y:S01]  /*0fe0*/  @P2 VIADD R22, R184, 0xffffffc0 ;  /* 0xffffffc0b8162836 */ /* 0x000fe20000000000 */
[----:B------:R-:W-:Y:S01]  /*0ff0*/  SHF.R.S32.HI R198, RZ, 0x1f, R194 ;  /* 0x0000001fffc67819 */ /* 0x000fe200000114c2 */
[----:B------:R-:W-:-:S02]  /*1000*/  IMAD.SHL.U32 R18, R2, 0x100, RZ ;  /* 0x0000010002127824 */ /* 0x000fc400078e00ff */
[----:B------:R-:W-:Y:S02]  /*1010*/  IMAD.IADD R184, R184, 0x1, R23 ;  /* 0x00000001b8b87824 */ /* 0x000fe400078e0217 */
[----:B------:R-:W-:Y:S02]  /*1020*/  IMAD.SHL.U32 R2, R11, 0x2, RZ ;  /* 0x000000020b027824 */ /* 0x000fe400078e00ff */
[----:B------:R-:W-:Y:S02]  /*1030*/  IMAD R185, R185, 0x8, R16 ;  /* 0x00000008b9b97824 */ /* 0x000fe400078e0210 */
[----:B------:R-:W-:-:S07]  /*1040*/  IMAD.IADD R23, R23, 0x1, R22 ;  /* 0x0000000117177824 */ /* 0x000fce00078e0216 */
.L_x_7885:
[----:B------:R-:W-:Y:S01]  /*1050*/  ULDC.64 UR8, c[0x0][0xc88] ;  /* 0x0003220000087ab9 */ /* 0x000fe20000000a00 */
[----:B------:R-:W-:Y:S01]  /*1060*/  ULDC.64 UR10, c[0x0][0xa18] ;  /* 0x00028600000a7ab9 */ /* 0x000fe20000000a00 */
[----:B------:R-:W-:Y:S02]  /*1070*/  UIMAD.WIDE UR8, UR7, 0x4, UR8 ;  /* 0x00000004070878a5 */ /* 0x000fe4000f8e0208 */
[----:B------:R-:W-:Y:S01]  /*1080*/  UISETP.NE.U32.AND UP1, UPT, UR10, URZ, UPT ;  /* 0x0000003f0a00728c */ /* 0x000fe2000bf25070 */
[----:B------:R-:W-:Y:S01]  /*1090*/  ULDC UR4, c[0x0][0x424] ;  /* 0x0001090000047ab9 */ /* 0x000fe20000000800 */
[----:B------:R-:W-:Y:S02]  /*10a0*/  ULDC UR7, c[0x0][0x2f0] ;  /* 0x0000bc0000077ab9 */ /* 0x000fe40000000800 */
[----:B01--4-:R-:W-:Y:S02]  /*10b0*/  IMAD.U32 R4, RZ, RZ, UR8 ;  /* 0x00000008ff047e24 */ /* 0x013fe4000f8e00ff */
[----:B------:R-:W-:Y:S01]  /*10c0*/  IMAD.U32 R5, RZ, RZ, UR9 ;  /* 0x00000009ff057e24 */ /* 0x000fe2000f8e00ff */
[----:B------:R-:W-:-:S04]  /*10d0*/  ULDC.64 UR8, c[0x0][0xa28] ;  /* 0x00028a0000087ab9 */ /* 0x000fc80000000a00 */
[----:B--2---:R-:W2:Y:S01]  /*10e0*/  LDG.E R4, desc[UR40][R4.64] ;  /* 0x0000002804047981 */ /* 0x004ea2000c1e1900 */
[----:B------:R-:W-:Y:S02]  /*10f0*/  UISETP.NE.U32.AND UP0, UPT, UR8, URZ, UPT ;  /* 0x0000003f0800728c */ /* 0x000fe4000bf05070 */
[----:B------:R-:W-:Y:S02]  /*1100*/  UISETP.NE.AND.EX UP1, UPT, UR11, URZ, UPT, UP1 ;  /* 0x0000003f0b00728c */ /* 0x000fe4000bf25310 */
[----:B------:R-:W-:-:S04]  /*1110*/  UISETP.NE.AND.EX UP0, UPT, UR9, URZ, UPT, UP0 ;  /* 0x0000003f0900728c */ /* 0x000fc8000bf05300 */
[----:B------:R-:W-:Y:S02]  /*1120*/  PLOP3.LUT P2, PT, PT, PT, UP1, 0x80, 0x0 ;  /* 0x000000000000781c */ /* 0x000fe40003f4f018 */
[----:B------:R-:W-:Y:S02]  /*1130*/  PLOP3.LUT P0, PT, PT, PT, UP0, 0x80, 0x0 ;  /* 0x000000000000781c */ /* 0x000fe40003f0f008 */
[----:B--2---:R-:W-:-:S13]  /*1140*/  R2UR UR45, R4 ;  /* 0x00000000042d72ca */ /* 0x004fda00000e0000 */
[----:B------:R-:W-:Y:S02]  /*1150*/  USHF.R.S32.HI UR44, URZ, 0x1f, UR45 ;  /* 0x0000001f3f2c7899 */ /* 0x000fe4000801142d */
[----:B------:R-:W-:-:S04]  /*1160*/  @UP0 ULEA UR8, UP2, UR45, UR8, 0x2 ;  /* 0x000000082d080291 */ /* 0x000fc8000f84103f */
[----:B------:R-:W-:Y:S02]  /*1170*/  @UP0 ULEA.HI.X UR9, UR45, UR9, UR44, 0x2, UP2 ;  /* 0x000000092d090291 */ /* 0x000fe400090f142c */
[----:B------:R-:W-:Y:S01]  /*1180*/  @UP1 ULEA UR10, UP0, UR45, UR10, 0x2 ;  /* 0x0000000a2d0a1291 */ /* 0x000fe2000f80103f */
[----:B------:R-:W-:-:S03]  /*1190*/  IMAD.U32 R4, RZ, RZ, UR8 ;  /* 0x00000008ff047e24 */ /* 0x000fc6000f8e00ff */
[----:B------:R-:W-:Y:S01]  /*11a0*/  @UP1 ULEA.HI.X UR11, UR45, UR11, UR44, 0x2, UP0 ;  /* 0x0000000b2d0b1291 */ /* 0x000fe200080f142c */
[----:B------:R-:W-:Y:S01]  /*11b0*/  IMAD.U32 R5, RZ, RZ, UR9 ;  /* 0x00000009ff057e24 */ /* 0x000fe2000f8e00ff */
[----:B------:R-:W-:Y:S01]  /*11c0*/  ULDC.64 UR8, c[0x0][0x418] ;  /* 0x0001060000087ab9 */ /* 0x000fe20000000a00 */
[----:B------:R-:W-:-:S03]  /*11d0*/  IMAD.U32 R6, RZ, RZ, UR10 ;  /* 0x0000000aff067e24 */ /* 0x000fc6000f8e00ff */
[----:B------:R-:W-:Y:S01]  /*11e0*/  IMAD.U32 R7, RZ, RZ, UR11 ;  /* 0x0000000bff077e24 */ /* 0x000fe2000f8e00ff */
[----:B------:R-:W2:Y:S04]  /*11f0*/  @P0 LDG.E R4, desc[UR40][R4.64] ;  /* 0x0000002804040981 */ /* 0x000ea8000c1e1900 */
[----:B---3--:R-:W3:Y:S01]  /*1200*/  @P2 LDG.E R6, desc[UR40][R6.64] ;  /* 0x0000002806062981 */ /* 0x008ee2000c1e1900 */
[----:B------:R-:W-:Y:S01]  /*1210*/  UISETP.NE.U32.AND UP0, UPT, UR8, URZ, UPT ;  /* 0x0000003f0800728c */ /* 0x000fe2000bf05070 */
[----:B------:R-:W-:Y:S01]  /*1220*/  UMOV UR50, URZ ;  /* 0x0000003f00327c82 */ /* 0x000fe20008000000 */
[----:B------:R-:W-:Y:S02]  /*1230*/  ULDC UR51, c[0x0][0x288] ;  /* 0x0000a20000337ab9 */ /* 0x000fe40000000800 */
[----:B------:R-:W-:Y:S01]  /*1240*/  UISETP.NE.AND.EX UP0, UPT, UR9, URZ, UPT, UP0 ;  /* 0x0000003f0900728c */ /* 0x000fe2000bf05300 */
[----:B------:R-:W-:-:S02]  /*1250*/  UMOV UR43, UR6 ;  /* 0x00000006002b7c82 */ /* 0x000fc40008000000 */
[----:B------:R-:W-:Y:S01]  /*1260*/  ULDC.64 UR8, c[0x0][0xa20] ;  /* 0x0002880000087ab9 */ /* 0x000fe20000000a00 */
[----:B------:R-:W-:Y:S01]  /*1270*/  USEL UR4, UR4, 0x1, UP0 ;  /* 0x0000000104047887 */ /* 0x000fe20008000000 */
[----:B------:R-:W-:-:S03]  /*1280*/  ISETP.NE.U32.AND P1, PT, RZ, UR8, PT ;  /* 0x00000008ff007c0c */ /* 0x000fc6000bf25070 */
        /* <DEDUP_REMOVED lines=18> */
.L_x_7830:
[----:B------:R-:W-:Y:S05]  /*13b0*/  @!P1 BRA `(.L_x_7831) ;  /* 0x00000000001c9947 */ /* 0x000fea0003800000 */
[----:B------:R-:W-:-:S04]  /*13c0*/  ULEA UR4, UP0, UR45, UR8, 0x2 ;  /* 0x000000082d047291 */ /* 0x000fc8000f80103f */
[----:B------:R-:W-:Y:S02]  /*13d0*/  ULEA.HI.X UR6, UR45, UR9, UR44, 0x2, UP0 ;  /* 0x000000092d067291 */ /* 0x000fe400080f142c */
[----:B------:R-:W-:-:S04]  /*13e0*/  IMAD.U32 R4, RZ, RZ, UR4 ;  /* 0x00000004ff047e24 */ /* 0x000fc8000f8e00ff */
[----:B------:R-:W-:-:S05]  /*13f0*/  IMAD.U32 R5, RZ, RZ, UR6 ;  /* 0x00000006ff057e24 */ /* 0x000fca000f8e00ff */
[----:B------:R-:W2:Y:S02]  /*1400*/  LDG.E R4, desc[UR40][R4.64] ;  /* 0x0000002804047981 */ /* 0x000ea4000c1e1900 */
[----:B--2---:R-:W-:Y:S01]  /*1410*/  R2UR UR4, R4 ;  /* 0x00000000040472ca */ /* 0x004fe200000e0000 */
[----:B------:R-:W-:-:S14]  /*1420*/  BRA `(.L_x_7832) ;  /* 0x0000000000347947 */ /* 0x000fdc0003800000 */
.L_x_7831:
        /* <DEDUP_REMOVED lines=13> */
.L_x_7832:
        /* <DEDUP_REMOVED lines=9> */
[----:B------:R-:W0:Y:S01]  /*1590*/  LDC R0, c[0x0][0x448] ;  /* 0x00011200ff007b82 */ /* 0x000e220000000800 */
[----:B------:R-:W-:Y:S01]  /*15a0*/  UIADD3 UR4, UR42, 0x3f, URZ ;  /* 0x0000003f2a047890 */ /* 0x000fe2000fffe03f */
[----:B------:R-:W-:Y:S01]  /*15b0*/  CS2R R150, SRZ ;  /* 0x0000000000967805 */ /* 0x000fe2000001ff00 */
[----:B------:R-:W-:Y:S01]  /*15c0*/  UIADD3 UR50, UR50, 0x40, -UR51 ;  /* 0x0000004032327890 */ /* 0x000fe2000fffe833 */
        /* <DEDUP_REMOVED lines=20> */
[----:B0-----:R-:W-:Y:S01]  /*1710*/  ISETP.NE.AND P0, PT, R0, 0x1, PT ;  /* 0x000000010000780c */ /* 0x001fe20003f05270 */
[----:B------:R-:W-:Y:S01]  /*1720*/  IMAD.U32 R0, RZ, RZ, UR4 ;  /* 0x00000004ff007e24 */ /* 0x000fe2000f8e00ff */
        /* <DEDUP_REMOVED lines=11> */
[----:B------:R-:W0:Y:S01]  /*17e0*/  @P0 LDC R3, c[0x0][0x44c] ;  /* 0x00011300ff030b82 */ /* 0x000e220000000800 */
[----:B------:R-:W-:Y:S02]  /*17f0*/  CS2R R92, SRZ ;  /* 0x00000000005c7805 */ /* 0x000fe4000001ff00 */
[----:B------:R-:W-:-:S02]  /*1800*/  CS2R R42, SRZ ;  /* 0x00000000002a7805 */ /* 0x000fc4000001ff00 */
[----:B------:R-:W-:Y:S02]  /*1810*/  CS2R R40, SRZ ;  /* 0x0000000000287805 */ /* 0x000fe4000001ff00 */
[----:B------:R-:W-:Y:S02]  /*1820*/  CS2R R88, SRZ ;  /* 0x0000000000587805 */ /* 0x000fe4000001ff00 */
[----:B------:R-:W-:Y:S02]  /*1830*/  CS2R R86, SRZ ;  /* 0x0000000000567805 */ /* 0x000fe4000001ff00 */
[----:B------:R-:W-:Y:S02]  /*1840*/  CS2R R84, SRZ ;  /* 0x0000000000547805 */ /* 0x000fe4000001ff00 */
[----:B------:R-:W-:Y:S01]  /*1850*/  CS2R R82, SRZ ;  /* 0x0000000000527805 */ /* 0x000fe2000001ff00 */
[----:B------:R-:W1:Y:S01]  /*1860*/  @P0 LDC R4, c[0x0][0x450] ;  /* 0x00011400ff040b82 */ /* 0x000e620000000800 */
        /* <DEDUP_REMOVED lines=15> */
[----:B0-----:R-:W-:Y:S01]  /*1960*/  @P0 IMAD.HI.U32 R3, R3, UR4, RZ ;  /* 0x0000000403030c27 */ /* 0x001fe2000f8e00ff */
[----:B------:R-:W-:Y:S02]  /*1970*/  CS2R R50, SRZ ;  /* 0x0000000000327805 */ /* 0x000fe4000001ff00 */
[----:B------:R-:W-:Y:S02]  /*1980*/  CS2R R48, SRZ ;  /* 0x0000000000307805 */ /* 0x000fe4000001ff00 */
[----:B------:R-:W-:Y:S02]  /*1990*/  CS2R R10, SRZ ;  /* 0x00000000000a7805 */ /* 0x000fe4000001ff00 */
[----:B------:R-:W-:-:S02]  /*19a0*/  CS2R R8, SRZ ;  /* 0x0000000000087805 */ /* 0x000fc4000001ff00 */
[----:B------:R-:W-:Y:S02]  /*19b0*/  CS2R R38, SRZ ;  /* 0x0000000000267805 */ /* 0x000fe4000001ff00 */
[----:B------:R-:W-:Y:S02]  /*19c0*/  CS2R R34, SRZ ;  /* 0x0000000000227805 */ /* 0x000fe4000001ff00 */
[----:B------:R-:W-:Y:S02]  /*19d0*/  CS2R R30, SRZ ;  /* 0x00000000001e7805 */ /* 0x000fe4000001ff00 */
[----:B-1----:R-:W-:Y:S01]  /*19e0*/  @P0 SHF.R.U32.HI R0, RZ, R4, R3 ;  /* 0x00000004ff000219 */ /* 0x002fe20000011603 */
[----:B------:R-:W-:Y:S01]  /*19f0*/  IMAD.MOV.U32 R12, RZ, RZ, RZ ;  /* 0x000000ffff0c7224 */ /* 0x000fe200078e00ff */
[----:B------:R-:W-:Y:S02]  /*1a00*/  PLOP3.LUT P0, PT, PT, PT, PT, 0x80, 0x0 ;  /* 0x000000000000781c */ /* 0x000fe40003f0f070 */
[----:B------:R-:W-:-:S02]  /*1a10*/  CS2R R168, SRZ ;  /* 0x0000000000a87805 */ /* 0x000fc4000001ff00 */
[----:B------:R-:W-:Y:S01]  /*1a20*/  CS2R R26, SRZ ;  /* 0x00000000001a7805 */ /* 0x000fe2000001ff00 */
[----:B------:R-:W-:Y:S02]  /*1a30*/  VIADD R3, R0, UR50 ;  /* 0x0000003200037c36 */ /* 0x000fe40008000000 */
[----:B------:R-:W-:Y:S02]  /*1a40*/  IMAD.MOV.U32 R0, RZ, RZ, RZ ;  /* 0x000000ffff007224 */ /* 0x000fe400078e00ff */
        /* <DEDUP_REMOVED lines=22> */
.L_x_7835:
[----:B------:R-:W-:Y:S01]  /*1bb0*/  ULEA UR21, UR37, UR46, 0x3 ;  /* 0x0000002e25157291 */ /* 0x000fe2000f8e183f */
[----:B------:R-:W-:-:S05]  /*1bc0*/  IMAD.U32 R0, RZ, RZ, UR38 ;  /* 0x00000026ff007e24 */ /* 0x000fca000f8e00ff */
[----:B------:R-:W-:-:S04]  /*1bd0*/  SHF.L.U32 R0, R0, 0x1f, RZ ;  /* 0x0000001f00007819 */ /* 0x000fc800000006ff */
[----:B------:R-:W0:Y:S02]  /*1be0*/  SYNCS.PHASECHK.TRANS64.TRYWAIT P1, [UR21+0x28c50], R0 ;  /* 0x028c5000ff0075a7 */ /* 0x000e240008020155 */
[----:B0-----:R-:W-:Y:S05]  /*1bf0*/  @!P1 BRA `(.L_x_7836) ;  /* 0x00000124000c9947 */ /* 0x001fea0003800000 */
.L_x_8026:
        /* <DEDUP_REMOVED lines=45> */
.L_x_7842:
        /* <DEDUP_REMOVED lines=143> */
.L_x_7838:
[----:B------:R-:W-:Y:S01]  /*27c0*/  ULEA UR21, UR37, UR46, 0x3 ;  /* 0x0000002e25157291 */ /* 0x000fe2000f8e183f */
[----:B------:R-:W-:-:S05]  /*27d0*/  IMAD.U32 R0, RZ, RZ, UR38 ;  /* 0x00000026ff007e24 */ /* 0x000fca000f8e00ff */
[----:B------:R-:W-:-:S04]  /*27e0*/  SHF.L.U32 R0, R0, 0x1f, RZ ;  /* 0x0000001f00007819 */ /* 0x000fc800000006ff */
[----:B------:R0:W1:Y:S01]  /*27f0*/  SYNCS.PHASECHK.TRANS64.TRYWAIT P1, [UR21+0x28c50], R0 ;  /* 0x028c5000ff0075a7 */ /* 0x0000620008020155 */
[----:B------:R-:W-:Y:S05]  /*2800*/  @!P0 BRA `(.L_x_7839) ;  /* 0x0000000000048947 */ /* 0x000fea0003800000 */
[----:B------:R-:W-:Y:S01]  /*2810*/  BPT.TRAP 0x1 ;  /* 0x000000040000795c */ /* 0x000fe20000300000 */
.L_x_7839:
[----:B-1----:R-:W-:Y:S05]  /*2820*/  @P1 BRA `(.L_x_7840) ;  /* 0x0000000000081947 */ /* 0x002fea0003800000 */
[----:B------:R-:W1:Y:S02]  /*2830*/  SYNCS.PHASECHK.TRANS64.TRYWAIT P1, [UR21+0x28c50], R0 ;  /* 0x028c5000ff0075a7 */ /* 0x000e640008020155 */
[----:B-1----:R-:W-:Y:S05]  /*2840*/  @!P1 BRA `(.L_x_7841) ;  /* 0x0000011800109947 */ /* 0x002fea0003800000 */
.L_x_7840:
        /* <DEDUP_REMOVED lines=29> */
.L_x_7837:
        /* <DEDUP_REMOVED lines=144> */
.L_x_7833:
[----:B------:R-:W-:Y:S01]  /*3320*/  ULDC UR4, c[0x0][0x448] ;  /* 0x0001120000047ab9 */ /* 0x000fe20000000800 */
[----:B------:R-:W-:Y:S01]  /*3330*/  UIADD3 UR6, UR42, 0x3f, URZ ;  /* 0x0000003f2a067890 */ /* 0x000fe2000fffe03f */
[----:B------:R-:W-:Y:S01]  /*3340*/  PLOP3.LUT P0, PT, PT, PT, PT, 0x80, 0x0 ;  /* 0x000000000000781c */ /* 0x000fe20003f0f070 */
[----:B------:R-:W-:Y:S01]  /*3350*/  UISETP.NE.AND UP0, UPT, UR4, 0x1, UPT ;  /* 0x000000010400788c */ /* 0x000fe2000bf05270 */
[----:B------:R-:W-:Y:S01]  /*3360*/  IMAD.MOV.U32 R0, RZ, RZ, RZ ;  /* 0x000000ffff007224 */ /* 0x000fe200078e00ff */
[----:B------:R-:W-:Y:S01]  /*3370*/  UIADD3 UR7, UR50, 0x40, -UR51 ;  /* 0x0000004032077890 */ /* 0x000fe2000fffe833 */
        /* <DEDUP_REMOVED lines=8> */
[----:B------:R-:W-:Y:S01]  /*3400*/  @UP0 ULDC UR4, c[0x0][0x44c] ;  /* 0x0001130000040ab9 */ /* 0x000fe20000000800 */
[----:B------:R-:W-:Y:S01]  /*3410*/  @UP0 ULDC UR8, c[0x0][0x450] ;  /* 0x0001140000080ab9 */ /* 0x000fe20000000800 */
[----:B------:R-:W-:Y:S01]  /*3420*/  UIMAD.WIDE.U32 UR4, UR6, UR4, URZ ;  /* 0x00000004060472a5 */ /* 0x000fe2000f8e003f */
[----:B------:R-:W-:-:S02]  /*3430*/  CS2R R136, SRZ ;  /* 0x0000000000887805 */ /* 0x000fc4000001ff00 */
[----:B------:R-:W-:Y:S02]  /*3440*/  CS2R R134, SRZ ;  /* 0x0000000000867805 */ /* 0x000fe4000001ff00 */
[----:B------:R-:W-:Y:S01]  /*3450*/  CS2R R132, SRZ ;  /* 0x0000000000847805 */ /* 0x000fe2000001ff00 */
[----:B------:R-:W-:Y:S01]  /*3460*/  @UP0 USHF.R.U32.HI UR6, URZ, UR8, UR5 ;  /* 0x000000083f060299 */ /* 0x000fe20008011605 */
[----:B------:R-:W-:Y:S02]  /*3470*/  CS2R R130, SRZ ;  /* 0x0000000000827805 */ /* 0x000fe4000001ff00 */
[----:B------:R-:W-:Y:S02]  /*3480*/  CS2R R128, SRZ ;  /* 0x0000000000807805 */ /* 0x000fe4000001ff00 */
[----:B------:R-:W-:Y:S01]  /*3490*/  CS2R R126, SRZ ;  /* 0x00000000007e7805 */ /* 0x000fe2000001ff00 */
[----:B------:R-:W-:Y:S01]  /*34a0*/  UIADD3 UR6, UR7, UR6, URZ ;  /* 0x0000000607067290 */ /* 0x000fe2000fffe03f */
[----:B------:R-:W-:-:S02]  /*34b0*/  CS2R R124, SRZ ;  /* 0x00000000007c7805 */ /* 0x000fc4000001ff00 */
[----:B------:R-:W-:Y:S02]  /*34c0*/  CS2R R122, SRZ ;  /* 0x00000000007a7805 */ /* 0x000fe4000001ff00 */
[----:B------:R-:W-:Y:S01]  /*34d0*/  CS2R R120, SRZ ;  /* 0x0000000000787805 */ /* 0x000fe2000001ff00 */
[----:B------:R-:W-:Y:S01]  /*34e0*/  USHF.R.S32.HI UR4, URZ, 0x1f, UR6 ;  /* 0x0000001f3f047899 */ /* 0x000fe20008011406 */
[----:B------:R-:W-:Y:S02]  /*34f0*/  CS2R R166, SRZ ;  /* 0x0000000000a67805 */ /* 0x000fe4000001ff00 */
[----:B------:R-:W-:Y:S02]  /*3500*/  CS2R R116, SRZ ;  /* 0x0000000000747805 */ /* 0x000fe4000001ff00 */
[----:B------:R-:W-:Y:S01]  /*3510*/  CS2R R164, SRZ ;  /* 0x0000000000a47805 */ /* 0x000fe2000001ff00 */
[----:B------:R-:W-:Y:S01]  /*3520*/  ULEA.HI UR4, UR4, UR6, URZ, 0x6 ;  /* 0x0000000604047291 */ /* 0x000fe2000f8f303f */
[----:B------:R-:W-:-:S02]  /*3530*/  CS2R R162, SRZ ;  /* 0x0000000000a27805 */ /* 0x000fc4000001ff00 */
[----:B------:R-:W-:Y:S02]  /*3540*/  CS2R R112, SRZ ;  /* 0x0000000000707805 */ /* 0x000fe4000001ff00 */
[----:B------:R-:W-:Y:S01]  /*3550*/  CS2R R160, SRZ ;  /* 0x0000000000a07805 */ /* 0x000fe2000001ff00 */
[----:B------:R-:W-:Y:S01]  /*3560*/  USHF.R.S32.HI UR4, URZ, 0x6, UR4 ;  /* 0x000000063f047899 */ /* 0x000fe20008011404 */
[----:B------:R-:W-:Y:S02]  /*3570*/  CS2R R108, SRZ ;  /* 0x00000000006c7805 */ /* 0x000fe4000001ff00 */
[----:B------:R-:W-:Y:S02]  /*3580*/  CS2R R158, SRZ ;  /* 0x00000000009e7805 */ /* 0x000fe4000001ff00 */
[----:B------:R-:W-:Y:S01]  /*3590*/  CS2R R104, SRZ ;  /* 0x0000000000687805 */ /* 0x000fe2000001ff00 */
[----:B------:R-:W-:Y:S01]  /*35a0*/  UISETP.LT.AND UP0, UPT, UR52, UR4, UPT ;  /* 0x000000043400728c */ /* 0x000fe2000bf01270 */
[----:B------:R-:W-:-:S02]  /*35b0*/  CS2R R156, SRZ ;  /* 0x00000000009c7805 */ /* 0x000fc4000001ff00 */
[----:B------:R-:W-:Y:S02]  /*35c0*/  CS2R R154, SRZ ;  /* 0x00000000009a7805 */ /* 0x000fe4000001ff00 */
[----:B------:R-:W-:Y:S01]  /*35d0*/  CS2R R100, SRZ ;  /* 0x0000000000647805 */ /* 0x000fe2000001ff00 */
[----:B------:R-:W-:Y:S01]  /*35e0*/  USEL UR52, UR52, UR4, UP0 ;  /* 0x0000000434347287 */ /* 0x000fe20008000000 */
[----:B------:R-:W-:Y:S02]  /*35f0*/  CS2R R152, SRZ ;  /* 0x0000000000987805 */ /* 0x000fe4000001ff00 */
[----:B------:R-:W-:Y:S02]  /*3600*/  CS2R R96, SRZ ;  /* 0x0000000000607805 */ /* 0x000fe4000001ff00 */
[----:B------:R-:W-:Y:S01]  /*3610*/  CS2R R46, SRZ ;  /* 0x00000000002e7805 */ /* 0x000fe2000001ff00 */
[----:B------:R-:W-:Y:S01]  /*3620*/  UISETP.GE.AND UP0, UPT, UR52, 0x1, UPT ;  /* 0x000000013400788c */ /* 0x000fe2000bf06270 */
[----:B------:R-:W-:-:S02]  /*3630*/  CS2R R44, SRZ ;  /* 0x00000000002c7805 */ /* 0x000fc4000001ff00 */
[----:B------:R-:W-:Y:S02]  /*3640*/  CS2R R92, SRZ ;  /* 0x00000000005c7805 */ /* 0x000fe4000001ff00 */
[----:B------:R-:W-:Y:S02]  /*3650*/  CS2R R42, SRZ ;  /* 0x00000000002a7805 */ /* 0x000fe4000001ff00 */
[----:B------:R-:W-:Y:S02]  /*3660*/  CS2R R40, SRZ ;  /* 0x0000000000287805 */ /* 0x000fe4000001ff00 */
[----:B------:R-:W-:Y:S02]  /*3670*/  CS2R R88, SRZ ;  /* 0x0000000000587805 */ /* 0x000fe4000001ff00 */
[----:B------:R-:W-:Y:S02]  /*3680*/  PLOP3.LUT P1, PT, PT, PT, UP0, 0x80, 0x0 ;  /* 0x000000000000781c */ /* 0x000fe40003f2f008 */
        /* <DEDUP_REMOVED lines=60> */
.L_x_7843:
        /* <DEDUP_REMOVED lines=9> */
.L_x_8027:
[----:B------:R-:W-:Y:S05]  /*3ae0*/  @!P0 BRA `(.L_x_7845) ;  /* 0x0000000000048947 */ /* 0x000fea0003800000 */
[----:B------:R-:W-:Y:S01]  /*3af0*/  BPT.TRAP 0x1 ;  /* 0x000000040000795c */ /* 0x000fe20000300000 */
.L_x_7845:
[----:B------:R-:W-:Y:S02]  /*3b00*/  IMAD.U32 R7, RZ, RZ, UR37 ;  /* 0x00000025ff077e24 */ /* 0x000fe4000f8e00ff */
[----:B------:R-:W-:-:S03]  /*3b10*/  IMAD.U32 R8, RZ, RZ, UR38 ;  /* 0x00000026ff087e24 */ /* 0x000fc6000f8e00ff */
[----:B------:R-:W-:Y:S02]  /*3b20*/  LEA R7, R7, UR46, 0x3 ;  /* 0x0000002e07077c11 */ /* 0x000fe4000f8e18ff */
[----:B------:R-:W-:-:S04]  /*3b30*/  SHF.L.U32 R8, R8, 0x1f, RZ ;  /* 0x0000001f08087819 */ /* 0x000fc800000006ff */
[----:B------:R1:W2:Y:S01]  /*3b40*/  SYNCS.PHASECHK.TRANS64.TRYWAIT P1, [R7+URZ+0x28c30], R8 ;  /* 0x028c3008070075a7 */ /* 0x0002a2000802017f */
[----:B------:R-:W-:Y:S05]  /*3b50*/  @!P0 BRA `(.L_x_7846) ;  /* 0x0000000000048947 */ /* 0x000fea0003800000 */
[----:B------:R-:W-:Y:S01]  /*3b60*/  BPT.TRAP 0x1 ;  /* 0x000000040000795c */ /* 0x000fe20000300000 */
.L_x_7846:
[----:B--2---:R-:W-:Y:S05]  /*3b70*/  @P1 BRA `(.L_x_7847) ;  /* 0x0000000000081947 */ /* 0x004fea0003800000 */
[----:B------:R-:W2:Y:S02]  /*3b80*/  SYNCS.PHASECHK.TRANS64.TRYWAIT P1, [R7+URZ+0x28c30], R8 ;  /* 0x028c3008070075a7 */ /* 0x000ea4000802017f */
[----:B--2---:R-:W-:Y:S05]  /*3b90*/  @!P1 BRA `(.L_x_7848) ;  /* 0x00000104006c9947 */ /* 0x004fea0003800000 */
.L_x_7847:
        /* <DEDUP_REMOVED lines=44> */
[----:B------:R-:W0:Y:S02]  /*3e60*/  SHFL.IDX PT, R6, R3, 0x1, 0x1c1f ;  /* 0x003c1f0003067f89 */ /* 0x000e2400000e0000 */
[----:B------:R-:W-:Y:S02]  /*3e70*/  UIADD3 UR7, UR50, 0x1, UR6 ;  /* 0x0000000132077890 */ /* 0x000fe4000fffe006 */
[----:B------:R-:W-:Y:S01]  /*3e80*/  IMAD.U32 R5, RZ, RZ, UR6 ;  /* 0x00000006ff057e24 */ /* 0x000fe2000f8e00ff */
[----:B------:R-:W3:Y:S03]  /*3e90*/  SHFL.IDX PT, R3, R3, RZ, 0x1c1f ;  /* 0x001c1fff03037589 */ /* 0x000ee600000e0000 */
[----:B------:R-:W-:Y:S01]  /*3ea0*/  IMAD.U32 R21, RZ, RZ, UR7 ;  /* 0x00000007ff157e24 */ /* 0x000fe2000f8e00ff */
[----:B------:R-:W-:-:S04]  /*3eb0*/  IADD3 R4, -R2, UR50, R5 ;  /* 0x0000003202047c10 */ /* 0x000fc8000fffe105 */
[----:B------:R-:W-:-:S04]  /*3ec0*/  IADD3 R5, R21, -UR51, -R2 ;  /* 0x8000003315057c10 */ /* 0x000fc8000fffe802 */
[----:B0-----:R-:W-:-:S04]  /*3ed0*/  VIADDMNMX R6, R6, R5, R4, PT ;  /* 0x0000000506067246 */ /* 0x001fc80003800104 */
[C---:B------:R-:W-:Y:S02]  /*3ee0*/  ISETP.GT.AND P3, PT, R6.reuse, RZ, PT ;  /* 0x000000ff0600720c */ /* 0x040fe40003f64270 */
[C---:B------:R-:W-:Y:S02]  /*3ef0*/  ISETP.GT.AND P4, PT, R6.reuse, 0x1, PT ;  /* 0x000000010600780c */ /* 0x040fe40003f84270 */
[----:B------:R-:W-:Y:S02]  /*3f00*/  ISETP.GT.AND P5, PT, R6, 0x8, PT ;  /* 0x000000080600780c */ /* 0x000fe40003fa4270 */
[----:B---3--:R-:W-:-:S04]  /*3f10*/  VIADDMNMX R4, R3, R5, R4, PT ;  /* 0x0000000503047246 */ /* 0x008fc80003800104 */
[----:B------:R-:W-:Y:S01]  /*3f20*/  ISETP.GT.AND P6, PT, R4, 0x20, PT ;  /* 0x000000200400780c */ /* 0x000fe20003fc4270 */
        /* <DEDUP_REMOVED lines=297> */
.L_x_7849:
[----:B------:R1:W2:Y:S01]  /*51c0*/  SYNCS.PHASECHK.TRANS64.TRYWAIT P3, [R7+URZ+0x28c50], R8 ;  /* 0x028c5008070075a7 */ /* 0x0002a2000806017f */
[----:B------:R-:W-:Y:S05]  /*51d0*/  @!P0 BRA `(.L_x_7850) ;  /* 0x0000000000048947 */ /* 0x000fea0003800000 */
[----:B------:R-:W-:Y:S01]  /*51e0*/  BPT.TRAP 0x1 ;  /* 0x000000040000795c */ /* 0x000fe20000300000 */
.L_x_7850:
[----:B--2---:R-:W-:Y:S05]  /*51f0*/  @P3 BRA `(.L_x_7851) ;  /* 0x0000000000083947 */ /* 0x004fea0003800000 */
[----:B------:R-:W2:Y:S02]  /*5200*/  SYNCS.PHASECHK.TRANS64.TRYWAIT P3, [R7+URZ+0x28c50], R8 ;  /* 0x028c5008070075a7 */ /* 0x000ea4000806017f */
[----:B--2---:R-:W-:Y:S05]  /*5210*/  @!P3 BRA `(.L_x_7852) ;  /* 0x000000ec00e0b947 */ /* 0x004fea0003800000 */
.L_x_7851:
[----:B------:R-:W-:Y:S01]  /*5220*/  ULEA UR11, UR37, UR49, 0xc ;  /* 0x00000031250b7291 */ /* 0x000fe2000f8e603f */
[----:B------:R-:W-:Y:S01]  /*5230*/  WARPGROUP.ARRIVE ;  /* 0x00000000000079c5 */ /* 0x000fe20000000000 */
[----:B------:R-:W-:Y:S01]  /*5240*/  UMOV UR7, 0x40000040 ;  /* 0x4000004000077882 */ /* 0x000fe20000000000 */
[----:B------:R-:W-:Y:S01]  /*5250*/  @UP0 ULDC UR14, c[0x0][0x450] ;  /* 0x00011400000e0ab9 */ /* 0x000fe20000000800 */
[----:B------:R-:W-:Y:S01]  /*5260*/  UIADD3 UR21, UR52, -0x2, URZ ;  /* 0xfffffffe34157890 */ /* 0x000fe2000fffe03f */
[----:B-12---:R-:W-:Y:S02]  /*5270*/  @!P1 VIADD R7, R7, 0x28c60 ;  /* 0x00028c6007079836 */ /* 0x006fe40000000000 */
        /* <DEDUP_REMOVED lines=48> */
[----:B------:R-:W-:-:S05]  /*5580*/  ULDC UR22, c[0x0][0x988] ;  /* 0x0002620000167ab9 */ /* 0x000fca0000000800 */
.L_x_7862:
[----:B------:R-:W-:-:S04]  /*5590*/  UIADD3 UR37, UR23, 0x1, URZ ;  /* 0x0000000117257890 */ /* 0x000fc8000fffe03f */
[----:B------:R-:W-:-:S04]  /*55a0*/  UISETP.NE.AND UP1, UPT, UR37, 0x2, UPT ;  /* 0x000000022500788c */ /* 0x000fc8000bf25270 */
[----:B------:R-:W-:Y:S02]  /*55b0*/  USEL UR6, URZ, 0x1, UP1 ;  /* 0x000000013f067887 */ /* 0x000fe40008800000 */
[----:B------:R-:W-:Y:S02]  /*55c0*/  USEL UR37, UR37, URZ, UP1 ;  /* 0x0000003f25257287 */ /* 0x000fe40008800000 */
[----:B------:R-:W-:Y:S01]  /*55d0*/  ULOP3.LUT UR38, UR38, UR6, URZ, 0x3c, !UPT ;  /* 0x0000000626267292 */ /* 0x000fe2000f8e3c3f */
[----:B--2---:R-:W-:Y:S11]  /*55e0*/  @!P0 BRA `(.L_x_7854) ;  /* 0x0000000000048947 */ /* 0x004ff60003800000 */
[----:B------:R-:W-:Y:S01]  /*55f0*/  BPT.TRAP 0x1 ;  /* 0x000000040000795c */ /* 0x000fe20000300000 */
.L_x_7854:
[----:B------:R-:W-:Y:S01]  /*5600*/  ULEA UR25, UR37, UR46, 0x3 ;  /* 0x0000002e25197291 */ /* 0x000fe2000f8e183f */
[----:B-1----:R-:W-:-:S05]  /*5610*/  IMAD.U32 R7, RZ, RZ, UR38 ;  /* 0x00000026ff077e24 */ /* 0x002fca000f8e00ff */
[----:B------:R-:W-:-:S04]  /*5620*/  SHF.L.U32 R7, R7, 0x1f, RZ ;  /* 0x0000001f07077819 */ /* 0x000fc800000006ff */
[----:B------:R1:W2:Y:S01]  /*5630*/  SYNCS.PHASECHK.TRANS64.TRYWAIT P3, [UR25+0x28c30], R7 ;  /* 0x028c3007ff0075a7 */ /* 0x0002a20008060159 */
[----:B------:R-:W-:Y:S05]  /*5640*/  @!P0 BRA `(.L_x_7855) ;  /* 0x0000000000048947 */ /* 0x000fea0003800000 */
[----:B------:R-:W-:Y:S01]  /*5650*/  BPT.TRAP 0x1 ;  /* 0x000000040000795c */ /* 0x000fe20000300000 */
.L_x_7855:
[----:B--2---:R-:W-:Y:S05]  /*5660*/  @P3 BRA `(.L_x_7856) ;  /* 0x0000000000083947 */ /* 0x004fea0003800000 */
[----:B------:R-:W2:Y:S02]  /*5670*/  SYNCS.PHASECHK.TRANS64.TRYWAIT P3, [UR25+0x28c30], R7 ;  /* 0x028c3007ff0075a7 */ /* 0x000ea40008060159 */
[----:B--2---:R-:W-:Y:S05]  /*5680*/  @!P3 BRA `(.L_x_7857) ;  /* 0x000000e800d8b947 */ /* 0x004fea0003800000 */
.L_x_7856:
[----:B------:R-:W-:Y:S01]  /*5690*/  R2UR UR18, R0 ;  /* 0x00000000001272ca */ /* 0x000fe200000e0000 */
[----:B0-----:R-:W-:Y:S01]  /*56a0*/  WARPGROUP.ARRIVE ;  /* 0x00000000000079c5 */ /* 0x001fe20000000000 */
[----:B------:R-:W-:Y:S01]  /*56b0*/  UMOV UR19, 0x40000040 ;  /* 0x4000004000137882 */ /* 0x000fe20000000000 */
[----:B------:R-:W-:Y:S01]  /*56c0*/  UMOV UR7, 0x40000040 ;  /* 0x4000004000077882 */ /* 0x000fe20000000000 */
[----:B------:R-:W-:Y:S01]  /*56d0*/  UMOV UR11, 0x40000040 ;  /* 0x40000040000b7882 */ /* 0x000fe20000000000 */
[----:B------:R-:W-:Y:S01]  /*56e0*/  UMOV UR15, 0x40000040 ;  /* 0x40000040000f7882 */ /* 0x000fe20000000000 */
[----:B--2---:R-:W-:-:S07]  /*56f0*/  VIADD R6, R185, UR42 ;  /* 0x0000002ab9067c36 */ /* 0x004fce0008000000 */
        /* <DEDUP_REMOVED lines=14> */
[----:B------:R-:W0:Y:S04]  /*57e0*/  SHFL.IDX PT, R10, R6, RZ, 0x1c1f ;  /* 0x001c1fff060a7589 */ /* 0x000e2800000e0000 */
[----:B------:R-:W2:Y:S01]  /*57f0*/  SHFL.IDX PT, R6, R6, 0x1, 0x1c1f ;  /* 0x003c1f0006067f89 */ /* 0x000ea200000e0000 */
        /* <DEDUP_REMOVED lines=10> */
[----:B------:R-:W-:Y:S02]  /*58a0*/  IMAD.U32 R165, RZ, RZ, UR50 ;  /* 0x00000032ffa57e24 */ /* 0x000fe4000f8e00ff */
[----:B------:R-:W-:Y:S01]  /*58b0*/  FMUL.FTZ R153, R153, UR24 ;  /* 0x0000001899997c20 */ /* 0x000fe20008410000 */
[----:B------:R-:W-:Y:S01]  /*58c0*/  FMUL.FTZ R156, R156, UR24 ;  /* 0x000000189c9c7c20 */ /* 0x000fe20008410000 */
[----:B------:R-:W-:Y:S01]  /*58d0*/  FMUL.FTZ R157, R157, UR24 ;  /* 0x000000189d9d7c20 */ /* 0x000fe20008410000 */
[----:B------:R-:W-:Y:S01]  /*58e0*/  FMUL.FTZ R160, R160, UR24 ;  /* 0x00000018a0a07c20 */ /* 0x000fe20008410000 */
[----:B------:R-:W-:Y:S01]  /*58f0*/  IADD3 R165, R165, UR6, -R2 ;  /* 0x00000006a5a57c10 */ /* 0x000fe2000fffe802 */
[----:B------:R-:W3:Y:S01]  /*5900*/  MUFU.TANH R152, R152 ;  /* 0x0000009800987308 */ /* 0x000ee20000002400 */
[----:B------:R-:W-:Y:S01]  /*5910*/  FMUL.FTZ R164, R164, UR24 ;  /* 0x00000018a4a47c20 */ /* 0x000fe20008410000 */
[----:B------:R-:W-:Y:S01]  /*5920*/  FMUL.FTZ R161, R161, UR24 ;  /* 0x00000018a1a17c20 */ /* 0x000fe20008410000 */
[----:B------:R-:W-:Y:S01]  /*5930*/  FMUL.FTZ R168, R168, UR24 ;  /* 0x00000018a8a87c20 */ /* 0x000fe20008410000 */
[----:B------:R-:W-:-:S02]  /*5940*/  VIADD R165, R165, -UR51 ;  /* 0x80000033a5a57c36 */ /* 0x000fc40008000000 */
[----:B------:R-:W-:Y:S01]  /*5950*/  FMUL.FTZ R169, R169, UR24 ;  /* 0x00000018a9a97c20 */ /* 0x000fe20008410000 */
[----:B------:R-:W-:Y:S01]  /*5960*/  FMUL.FTZ R172, R172, UR24 ;  /* 0x00000018acac7c20 */ /* 0x000fe20008410000 */
[----:B------:R-:W-:Y:S01]  /*5970*/  FMUL.FTZ R173, R173, UR24 ;  /* 0x00000018adad7c20 */ /* 0x000fe20008410000 */
[----:B------:R-:W-:Y:S01]  /*5980*/  MUFU.TANH R153, R153 ;  /* 0x0000009900997308 */ /* 0x000fe20000002400 */
[----:B0-----:R-:W-:Y:S02]  /*5990*/  IMAD.IADD R10, R165, 0x1, R10 ;  /* 0x00000001a50a7824 */ /* 0x001fe400078e020a */
[----:B------:R-:W-:Y:S01]  /*59a0*/  FMUL.FTZ R176, R176, UR24 ;  /* 0x00000018b0b07c20 */ /* 0x000fe20008410000 */
[----:B------:R-:W-:Y:S01]  /*59b0*/  FMUL.FTZ R177, R177, UR24 ;  /* 0x00000018b1b17c20 */ /* 0x000fe20008410000 */
[----:B------:R-:W-:Y:S01]  /*59c0*/  FMUL.FTZ R180, R180, UR24 ;  /* 0x00000018b4b47c20 */ /* 0x000fe20008410000 */
[----:B------:R-:W-:Y:S01]  /*59d0*/  FMUL.FTZ R181, R181, UR24 ;  /* 0x00000018b5b57c20 */ /* 0x000fe20008410000 */
[----:B------:R-:W-:Y:S01]  /*59e0*/  ISETP.GT.AND P3, PT, R10, RZ, PT ;  /* 0x000000ff0a00720c */ /* 0x000fe20003f64270 */
[----:B------:R-:W-:Y:S01]  /*59f0*/  FMUL.FTZ R154, R154, UR24 ;  /* 0x000000189a9a7c20 */ /* 0x000fe20008410000 */
[----:B------:R-:W0:Y:S01]  /*5a00*/  MUFU.TANH R156, R156 ;  /* 0x0000009c009c7308 */ /* 0x000e220000002400 */
[----:B------:R-:W-:Y:S01]  /*5a10*/  ISETP.GT.AND P4, PT, R10, 0x1, PT ;  /* 0x000000010a00780c */ /* 0x000fe20003f84270 */
        /* <DEDUP_REMOVED lines=16> */
[----:B------:R-:W-:-:S06]  /*5b20*/  FMUL.FTZ R183, R183, UR24 ;  /* 0x00000018b7b77c20 */ /* 0x000fcc0008410000 */
[----:B------:R3:W-:Y:S08]  /*5b30*/  MUFU.TANH R13, R164 ;  /* 0x000000a4000d7308 */ /* 0x0007f00000002400 */
[----:B------:R1:W2:Y:S01]  /*5b40*/  MUFU.TANH R11, R161 ;  /* 0x000000a1000b7308 */ /* 0x0002a20000002400 */
[----:B---3--:R-:W-:Y:S02]  /*5b50*/  FSEL R164, R152, -INF , P3 ;  /* 0xff80000098a47808 */ /* 0x008fe40001800000 */
[----:B------:R-:W-:-:S02]  /*5b60*/  ISETP.GT.AND P3, PT, R10, 0x8, PT ;  /* 0x000000080a00780c */ /* 0x000fc40003f64270 */
[----:B------:R-:W-:Y:S02]  /*5b70*/  FMNMX.FTZ R12, R164, R9, !PT ;  /* 0x00000009a40c7209 */ /* 0x000fe40007810000 */
[----:B0-----:R-:W-:Y:S01]  /*5b80*/  FSEL R156, R156, -INF , P3 ;  /* 0xff8000009c9c7808 */ /* 0x001fe20001800000 */
[----:B------:R0:W3:Y:S01]  /*5b90*/  MUFU.TANH R21, R5 ;  /* 0x0000000500157308 */ /* 0x0000e20000002400 */
[----:B-1----:R-:W-:Y:S02]  /*5ba0*/  FSEL R161, R153, -INF , P4 ;  /* 0xff80000099a17808 */ /* 0x002fe40002000000 */
[C---:B------:R-:W-:Y:S02]  /*5bb0*/  ISETP.GT.AND P4, PT, R10.reuse, 0x9, PT ;  /* 0x000000090a00780c */ /* 0x040fe40003f84270 */
[----:B------:R-:W-:Y:S02]  /*5bc0*/  ISETP.GT.AND P3, PT, R10, 0x10, PT ;  /* 0x000000100a00780c */ /* 0x000fe40003f64270 */
[----:B----4-:R-:W-:Y:S01]  /*5bd0*/  FSEL R157, R157, -INF , P4 ;  /* 0xff8000009d9d7808 */ /* 0x010fe20002000000 */
        /* <DEDUP_REMOVED lines=8> */
[----:B--2---:R-:W-:-:S02]  /*5c60*/  FSEL R153, R11, -INF , P4 ;  /* 0xff8000000b997808 */ /* 0x004fc40002000000 */
[----:B------:R-:W-:Y:S01]  /*5c70*/  FMNMX.FTZ R12, R160, R5, !PT ;  /* 0x00000005a00c7209 */ /* 0x000fe20007810000 */
[----:B------:R-:W2:Y:S01]  /*5c80*/  MUFU.TANH R15, R172 ;  /* 0x000000ac000f7308 */ /* 0x000ea20000002400 */
[C---:B------:R-:W-:Y:S02]  /*5c90*/  ISETP.GT.AND P4, PT, R10.reuse, 0x19, PT ;  /* 0x000000190a00780c */ /* 0x040fe40003f84270 */
[----:B------:R-:W-:Y:S02]  /*5ca0*/  FSEL R152, R13, -INF , P3 ;  /* 0xff8000000d987808 */ /* 0x000fe40001800000 */
[----:B------:R-:W-:Y:S02]  /*5cb0*/  FMNMX.FTZ R5, R153, R12, !PT ;  /* 0x0000000c99057209 */ /* 0x000fe40007810000 */
[----:B------:R-:W-:Y:S01]  /*5cc0*/  ISETP.GT.AND P3, PT, R10, 0x20, PT ;  /* 0x000000200a00780c */ /* 0x000fe20003f64270 */
[----:B------:R-:W4:Y:S01]  /*5cd0*/  MUFU.TANH R173, R173 ;  /* 0x000000ad00ad7308 */ /* 0x000f220000002400 */
        /* <DEDUP_REMOVED lines=15> */
[----:B----4-:R-:W-:Y:S01]  /*5dd0*/  FSEL R13, R173, -INF , P4 ;  /* 0xff800000ad0d7808 */ /* 0x010fe20002000000 */
[----:B------:R-:W-:Y:S01]  /*5de0*/  IMAD.IADD R173, R165, 0x1, R6 ;  /* 0x00000001a5ad7824 */ /* 0x000fe200078e0206 */
[----:B------:R-:W-:-:S02]  /*5df0*/  FMNMX.FTZ R12, R15, R12, !PT ;  /* 0x0000000c0f0c7209 */ /* 0x000fc40007810000 */
[----:B------:R-:W-:Y:S02]  /*5e00*/  ISETP.GT.AND P4, PT, R10, 0x31, PT ;  /* 0x000000310a00780c */ /* 0x000fe40003f84270 */
[----:B-1----:R-:W-:Y:S01]  /*5e10*/  FSEL R5, R176, -INF , P3 ;  /* 0xff800000b0057808 */ /* 0x002fe20001800000 */
[----:B------:R-:W1:Y:S01]  /*5e20*/  MUFU.TANH R181, R181 ;  /* 0x000000b500b57308 */ /* 0x000e620000002400 */
[----:B------:R-:W-:Y:S02]  /*5e30*/  FMNMX.FTZ R168, R13, R12, !PT ;  /* 0x0000000c0da87209 */ /* 0x000fe40007810000 */
[C---:B------:R-:W-:Y:S02]  /*5e40*/  ISETP.GT.AND P3, PT, R10.reuse, 0x38, PT ;  /* 0x000000380a00780c */ /* 0x040fe40003f64270 */
[----:B0-----:R-:W-:Y:S02]  /*5e50*/  FSEL R12, R177, -INF , P4 ;  /* 0xff800000b10c7808 */ /* 0x001fe40002000000 */
[----:B------:R-:W-:Y:S01]  /*5e60*/  FMNMX.FTZ R11, R5, R168, !PT ;  /* 0x000000a8050b7209 */ /* 0x000fe20007810000 */
[----:B------:R-:W-:Y:S01]  /*5e70*/  MUFU.TANH R172, R154 ;  /* 0x0000009a00ac7308 */ /* 0x000fe20000002400 */
[----:B------:R-:W-:-:S02]  /*5e80*/  ISETP.GT.AND P4, PT, R10, 0x39, PT ;  /* 0x000000390a00780c */ /* 0x000fc40003f84270 */
[----:B--2---:R-:W-:Y:S02]  /*5e90*/  FSEL R10, R180, -INF , P3 ;  /* 0xff800000b40a7808 */ /* 0x004fe40001800000 */
[----:B------:R-:W-:Y:S02]  /*5ea0*/  FMNMX.FTZ R169, R12, R11, !PT ;  /* 0x0000000b0ca97209 */ /* 0x000fe40007810000 */
[----:B------:R-:W-:Y:S01]  /*5eb0*/  ISETP.GT.AND P3, PT, R173, RZ, PT ;  /* 0x000000ffad00720c */ /* 0x000fe20003f64270 */
[----:B------:R-:W0:Y:S01]  /*5ec0*/  MUFU.TANH R155, R155 ;  /* 0x0000009b009b7308 */ /* 0x000e220000002400 */
[----:B-1----:R-:W-:Y:S02]  /*5ed0*/  FSEL R11, R181, -INF , P4 ;  /* 0xff800000b50b7808 */ /* 0x002fe40002000000 */
[----:B------:R-:W-:Y:S02]  /*5ee0*/  FMNMX.FTZ R168, R10, R169, !PT ;  /* 0x000000a90aa87209 */ /* 0x000fe40007810000 */
[----:B------:R-:W-:-:S02]  /*5ef0*/  ISETP.GT.AND P4, PT, R173, 0x1, PT ;  /* 0x00000001ad00780c */ /* 0x000fc40003f84270 */
[----:B------:R-:W-:Y:S01]  /*5f00*/  FMNMX.FTZ R168, R11, R168, !PT ;  /* 0x000000a80ba87209 */ /* 0x000fe20007810000 */
[----:B------:R-:W1:Y:S01]  /*5f10*/  MUFU.TANH R158, R158 ;  /* 0x0000009e009e7308 */ /* 0x000e620000002400 */
[C---:B------:R-:W-:Y:S02]  /*5f20*/  ISETP.GT.AND P6, PT, R173.reuse, 0x20, PT ;  /* 0x00000020ad00780c */ /* 0x040fe40003fc4270 */
[----:B------:R-:W-:Y:S01]  /*5f30*/  ISETP.GT.AND P5, PT, R173, 0x29, PT ;  /* 0x00000029ad00780c */ /* 0x000fe20003fa4270 */
[----:B------:R-:W2:Y:S04]  /*5f40*/  SHFL.BFLY PT, R169, R168, 0x2, 0x1f ;  /* 0x0c401f00a8a97f89 */ /* 0x000ea800000e0000 */
        /* <DEDUP_REMOVED lines=336> */
.L_x_7858:
[----:B------:R1:W2:Y:S01]  /*7450*/  SYNCS.PHASECHK.TRANS64.TRYWAIT P3, [UR25+0x28c50], R7 ;  /* 0x028c5007ff0075a7 */ /* 0x0002a20008060159 */
[----:B------:R-:W-:Y:S05]  /*7460*/  @!P0 BRA `(.L_x_7859) ;  /* 0x0000000000048947 */ /* 0x000fea0003800000 */
[----:B------:R-:W-:Y:S01]  /*7470*/  BPT.TRAP 0x1 ;  /* 0x000000040000795c */ /* 0x000fe20000300000 */
.L_x_7859:
[----:B--2---:R-:W-:Y:S05]  /*7480*/  @P3 BRA `(.L_x_7860) ;  /* 0x0000000000083947 */ /* 0x004fea0003800000 */
[----:B------:R-:W2:Y:S02]  /*7490*/  SYNCS.PHASECHK.TRANS64.TRYWAIT P3, [UR25+0x28c50], R7 ;  /* 0x028c5007ff0075a7 */ /* 0x000ea40008060159 */
[----:B--2---:R-:W-:Y:S05]  /*74a0*/  @!P3 BRA `(.L_x_7861) ;  /* 0x000000cc0068b947 */ /* 0x004fea0003800000 */
.L_x_7860:
        /* <DEDUP_REMOVED lines=42> */
.L_x_7853:
[----:B------:R-:W-:-:S13]  /*7750*/  ISETP.LE.AND P2, PT, RZ, UR21, PT ;  /* 0x00000015ff007c0c */ /* 0x000fda000bf43270 */
[----:B------:R-:W-:Y:S05]  /*7760*/  @!P2 BRA `(.L_x_7863) ;  /* 0x0000001c0030a947 */ /* 0x000fea0003800000 */
[----:B------:R-:W-:Y:S01]  /*7770*/  IMAD.MOV.U32 R8, RZ, RZ, R5 ;  /* 0x000000ffff087224 */ /* 0x000fe200078e0005 */
[----:B------:R-:W-:Y:S01]  /*7780*/  UMOV UR22, UR37 ;  /* 0x0000002500167c82 */ /* 0x000fe20008000000 */
[----:B------:R-:W-:Y:S01]  /*7790*/  IMAD.MOV.U32 R13, RZ, RZ, R6 ;  /* 0x000000ffff0d7224 */ /* 0x000fe200078e0006 */
[----:B------:R-:W-:Y:S01]  /*77a0*/  ULDC UR23, c[0x0][0x9d8] ;  /* 0x0002760000177ab9 */ /* 0x000fe20000000800 */
[----:B------:R-:W-:-:S05]  /*77b0*/  ULDC UR20, c[0x0][0x988] ;  /* 0x0002620000147ab9 */ /* 0x000fca0000000800 */
.L_x_7872:
[----:B------:R-:W-:-:S04]  /*77c0*/  UIADD3 UR37, UR22, 0x1, URZ ;  /* 0x0000000116257890 */ /* 0x000fc8000fffe03f */
[----:B------:R-:W-:-:S04]  /*77d0*/  UISETP.NE.AND UP0, UPT, UR37, 0x2, UPT ;  /* 0x000000022500788c */ /* 0x000fc8000bf05270 */
[----:B------:R-:W-:Y:S02]  /*77e0*/  USEL UR6, URZ, 0x1, UP0 ;  /* 0x000000013f067887 */ /* 0x000fe40008000000 */
[----:B------:R-:W-:Y:S02]  /*77f0*/  USEL UR37, UR37, URZ, UP0 ;  /* 0x0000003f25257287 */ /* 0x000fe40008000000 */
[----:B------:R-:W-:Y:S01]  /*7800*/  ULOP3.LUT UR38, UR38, UR6, URZ, 0x3c, !UPT ;  /* 0x0000000626267292 */ /* 0x000fe2000f8e3c3f */
[----:B---3--:R-:W-:Y:S11]  /*7810*/  @!P0 BRA `(.L_x_7864) ;  /* 0x0000000000048947 */ /* 0x008ff60003800000 */
[----:B------:R-:W-:Y:S01]  /*7820*/  BPT.TRAP 0x1 ;  /* 0x000000040000795c */ /* 0x000fe20000300000 */
.L_x_7864:
[----:B------:R-:W-:Y:S01]  /*7830*/  ULEA UR24, UR37, UR46, 0x3 ;  /* 0x0000002e25187291 */ /* 0x000fe2000f8e183f */
[----:B-1----:R-:W-:-:S05]  /*7840*/  IMAD.U32 R7, RZ, RZ, UR38 ;  /* 0x00000026ff077e24 */ /* 0x002fca000f8e00ff */
[----:B------:R-:W-:-:S04]  /*7850*/  SHF.L.U32 R7, R7, 0x1f, RZ ;  /* 0x0000001f07077819 */ /* 0x000fc800000006ff */
[----:B------:R1:W3:Y:S01]  /*7860*/  SYNCS.PHASECHK.TRANS64.TRYWAIT P2, [UR24+0x28c30], R7 ;  /* 0x028c3007ff0075a7 */ /* 0x0002e20008040158 */
[----:B------:R-:W-:Y:S05]  /*7870*/  @!P0 BRA `(.L_x_7865) ;  /* 0x0000000000048947 */ /* 0x000fea0003800000 */
[----:B------:R-:W-:Y:S01]  /*7880*/  BPT.TRAP 0x1 ;  /* 0x000000040000795c */ /* 0x000fe20000300000 */
.L_x_7865:
[----:B---3--:R-:W-:Y:S05]  /*7890*/  @P2 BRA `(.L_x_7866) ;  /* 0x0000000000082947 */ /* 0x008fea0003800000 */
[----:B------:R-:W3:Y:S02]  /*78a0*/  SYNCS.PHASECHK.TRANS64.TRYWAIT P2, [UR24+0x28c30], R7 ;  /* 0x028c3007ff0075a7 */ /* 0x000ee40008040158 */
[----:B---3--:R-:W-:Y:S05]  /*78b0*/  @!P2 BRA `(.L_x_7867) ;  /* 0x000000c80078a947 */ /* 0x008fea0003800000 */
.L_x_7866:
        /* <DEDUP_REMOVED lines=392> */
.L_x_7868:
[----:B------:R1:W2:Y:S01]  /*9140*/  SYNCS.PHASECHK.TRANS64.TRYWAIT P2, [UR24+0x28c50], R7 ;  /* 0x028c5007ff0075a7 */ /* 0x0002a20008040158 */
[----:B------:R-:W-:Y:S05]  /*9150*/  @!P0 BRA `(.L_x_7869) ;  /* 0x0000000000048947 */ /* 0x000fea0003800000 */
[----:B------:R-:W-:Y:S01]  /*9160*/  BPT.TRAP 0x1 ;  /* 0x000000040000795c */ /* 0x000fe20000300000 */
.L_x_7869:
[----:B--2---:R-:W-:Y:S05]  /*9170*/  @P2 BRA `(.L_x_7870) ;  /* 0x0000000000082947 */ /* 0x004fea0003800000 */
[----:B------:R-:W2:Y:S02]  /*9180*/  SYNCS.PHASECHK.TRANS64.TRYWAIT P2, [UR24+0x28c50], R7 ;  /* 0x028c5007ff0075a7 */ /* 0x000ea40008040158 */
[----:B--2---:R-:W-:Y:S05]  /*9190*/  @!P2 BRA `(.L_x_7871) ;  /* 0x000000b00058a947 */ /* 0x004fea0003800000 */
.L_x_7870:
        /* <DEDUP_REMOVED lines=41> */
.L_x_7863:
[----:B------:R-:W4:Y:S01]  /*9430*/  SHFL.BFLY PT, R0, R3, 0x2, 0x1f ;  /* 0x0c401f0003007f89 */ /* 0x000f2200000e0000 */
[----:B------:R-:W-:Y:S01]  /*9440*/  IMAD.U32 R11, RZ, RZ, UR10 ;  /* 0x0000000aff0b7e24 */ /* 0x000fe2000f8e00ff */
[----:B------:R-:W-:Y:S01]  /*9450*/  UIADD3 UR39, UR39, 0x1, URZ ;  /* 0x0000000127277890 */ /* 0x000fe2000fffe03f */
[----:B------:R-:W-:Y:S01]  /*9460*/  IMAD.U32 R21, RZ, RZ, UR10 ;  /* 0x0000000aff157e24 */ /* 0x000fe2000f8e00ff */
[----:B------:R-:W5:Y:S01]  /*9470*/  SHFL.BFLY PT, R9, R4, 0x2, 0x1f ;  /* 0x0c401f0004097f89 */ /* 0x000f6200000e0000 */
        /* <DEDUP_REMOVED lines=17> */
[----:B------:R-:W-:Y:S01]  /*9590*/  ISETP.NE.AND P0, PT, R2, R7, PT ;  /* 0x000000070200720c */ /* 0x000fe20003f05270 */
[----:B------:R-:W-:Y:S01]  /*95a0*/  IMAD.MOV.U32 R7, RZ, RZ, RZ ;  /* 0x000000ffff077224 */ /* 0x000fe200078e00ff */
[----:B------:R-:W-:-:S09]  /*95b0*/  FSETP.NE.FTZ.AND P2, PT, R15, RZ, PT ;  /* 0x000000ff0f00720b */ /* 0x000fd20003f55000 */
[----:B------:R-:W1:Y:S02]  /*95c0*/  @P1 MUFU.RCP R7, R13 ;  /* 0x0000000d00071308 */ /* 0x000e640000001000 */
[----:B------:R-:W-:Y:S02]  /*95d0*/  @!P0 IMAD R0, R3, 0x40, R16 ;  /* 0x0000004003008824 */ /* 0x000fe400078e0210 */
[----:B------:R-:W-:Y:S01]  /*95e0*/  @P2 FMUL.FTZ R21, R21, 0.69314718246459960938 ;  /* 0x3f31721815152820 */ /* 0x000fe20000410000 */
[----:B------:R-:W-:Y:S02]  /*95f0*/  IMAD.MOV.U32 R3, RZ, RZ, -0x800000 ;  /* 0xff800000ff037424 */ /* 0x000fe400078e00ff */
[----:B------:R-:W-:Y:S01]  /*9600*/  @!P0 LEA R9, R0, UR46, 0x2 ;  /* 0x0000002e00098c11 */ /* 0x000fe2000f8e10ff */
[----:B------:R-:W4:Y:S01]  /*9610*/  @P2 MUFU.RCP R4, R15 ;  /* 0x0000000f00042308 */ /* 0x000f220000001000 */
[----:B------:R-:W-:-:S07]  /*9620*/  IMAD.MOV.U32 R0, RZ, RZ, -0x800000 ;  /* 0xff800000ff007424 */ /* 0x000fce00078e00ff */
[----:B------:R-:W5:Y:S01]  /*9630*/  @P1 MUFU.LG2 R13, R13 ;  /* 0x0000000d000d1308 */ /* 0x000f620000000c00 */
[----:B-1----:R1:W-:Y:S01]  /*9640*/  @!P0 STS [R9+0x28800], R7 ;  /* 0x0288000709008388 */ /* 0x0023e20000000800 */
[-C--:B------:R-:W-:Y:S01]  /*9650*/  FMUL.FTZ R169, R24, R7.reuse ;  /* 0x0000000718a97220 */ /* 0x080fe20000410000 */
[-C--:B------:R-:W-:Y:S01]  /*9660*/  FMUL.FTZ R14, R25, R7.reuse ;  /* 0x00000007190e7220 */ /* 0x080fe20000410000 */
[-C--:B------:R-:W-:Y:S01]  /*9670*/  FMUL.FTZ R168, R28, R7.reuse ;  /* 0x000000071ca87220 */ /* 0x080fe20000410000 */
[-C--:B------:R-:W-:Y:S01]  /*9680*/  FMUL.FTZ R12, R29, R7.reuse ;  /* 0x000000071d0c7220 */ /* 0x080fe20000410000 */
[-C--:B0-----:R-:W-:Y:S01]  /*9690*/  FMUL.FTZ R165, R32, R7.reuse ;  /* 0x0000000720a57220 */ /* 0x081fe20000410000 */
[-C--:B------:R-:W-:Y:S01]  /*96a0*/  FMUL.FTZ R156, R33, R7.reuse ;  /* 0x00000007219c7220 */ /* 0x080fe20000410000 */
[----:B------:R-:W0:Y:S01]  /*96b0*/  @P2 MUFU.LG2 R15, R15 ;  /* 0x0000000f000f2308 */ /* 0x000e220000000c00 */
        /* <DEDUP_REMOVED lines=59> */
[----:B-1----:R-:W-:Y:S01]  /*9a70*/  @P1 FMUL.FTZ R7, R11, 0.69314718246459960938 ;  /* 0x3f3172180b071820 */ /* 0x002fe20000410000 */
[----:B-----5:R-:W-:Y:S01]  /*9a80*/  @P1 FMUL.FTZ R20, R13, 0.69314718246459960938 ;  /* 0x3f3172180d141820 */ /* 0x020fe20000410000 */
[----:B0-----:R-:W-:Y:S01]  /*9a90*/  @P2 FMUL.FTZ R24, R15, 0.69314718246459960938 ;  /* 0x3f3172180f182820 */ /* 0x001fe20000410000 */
[-C--:B----4-:R-:W-:Y:S01]  /*9aa0*/  FMUL.FTZ R9, R42, R4.reuse ;  /* 0x000000042a097220 */ /* 0x090fe20000410000 */
        /* <DEDUP_REMOVED lines=67> */
.L_x_7834:
        /* <DEDUP_REMOVED lines=27> */
[----:B---3--:R-:W-:Y:S01]  /*a090*/  IMAD.U32 R170, RZ, RZ, UR8 ;  /* 0x00000008ffaa7e24 */ /* 0x008fe2000f8e00ff */
        /* <DEDUP_REMOVED lines=82> */
[----:B------:R-:W-:Y:S02]  /*a5c0*/  LOP3.LUT R110, R209, 0x380, RZ, 0xc0, !PT ;  /* 0x00000380d16e7812 */ /* 0x000fe400078ec0ff */
[----:B------:R-:W-:Y:S02]  /*a5d0*/  LOP3.LUT R32, R32, R179, RZ, 0x3c, !PT ;  /* 0x000000b320207212 */ /* 0x000fe400078e3cff */
[----:B------:R-:W-:-:S02]  /*a5e0*/  SHF.R.U64 R98, R98, 0x3, RZ ;  /* 0x0000000362627819 */ /* 0x000fc400000012ff */
[----:B------:R-:W-:Y:S02]  /*a5f0*/  LOP3.LUT R118, R27, R118, RZ, 0x3c, !PT ;  /* 0x000000761b767212 */ /* 0x000fe400078e3cff */
[----:B------:R-:W-:Y:S02]  /*a600*/  MOV R27, R20 ;  /* 0x00000014001b7202 */ /* 0x000fe40000000f00 */
[----:B0-----:R-:W-:Y:S02]  /*a610*/  F2FP.BF16.F32.PACK_AB R4, R156, R165 ;  /* 0x000000a59c04723e */ /* 0x001fe400000010ff */
[----:B------:R-:W-:Y:S02]  /*a620*/  F2FP.BF16.F32.PACK_AB R5, R35, R34 ;  /* 0x000000222305723e */ /* 0x000fe400000010ff */
[----:B------:R-:W-:Y:S02]  /*a630*/  F2FP.BF16.F32.PACK_AB R6, R8, R162 ;  /* 0x000000a20806723e */ /* 0x000fe400000010ff */
[----:B------:R-:W-:-:S02]  /*a640*/  F2FP.BF16.F32.PACK_AB R7, R39, R38 ;  /* 0x000000262707723e */ /* 0x000fc400000010ff */
[----:B------:R-:W-:Y:S02]  /*a650*/  SHF.R.U64 R114, R114, 0x3, RZ ;  /* 0x0000000372727819 */ /* 0x000fe400000012ff */
[----:B------:R-:W-:Y:S01]  /*a660*/  MOV R26, R24 ;  /* 0x00000018001a7202 */ /* 0x000fe20000000f00 */
[----:B------:R0:W-:Y:S01]  /*a670*/  STSM.16.M88.4 [R27], R4 ;  /* 0x000000041b007844 */ /* 0x0001e20000000200 */
[----:B------:R-:W-:Y:S02]  /*a680*/  F2FP.BF16.F32.PACK_AB R8, R41, R154 ;  /* 0x0000009a2908723e */ /* 0x000fe400000010ff */
[----:B------:R-:W-:Y:S02]  /*a690*/  LOP3.LUT R94, R94, R183, RZ, 0x3c, !PT ;  /* 0x000000b75e5e7212 */ /* 0x000fe400078e3cff */
[----:B------:R-:W-:Y:S01]  /*a6a0*/  SHF.R.U64 R110, R110, 0x3, RZ ;  /* 0x000000036e6e7819 */ /* 0x000fe200000012ff */
[----:B------:R-:W-:Y:S01]  /*a6b0*/  STSM.16.M88.4 [R26], R8 ;  /* 0x000000081a007844 */ /* 0x000fe20000000200 */
[----:B------:R-:W-:-:S02]  /*a6c0*/  LOP3.LUT R169, R172, 0x380, RZ, 0xc0, !PT ;  /* 0x00000380aca97812 */ /* 0x000fc400078ec0ff */
[----:B------:R-:W-:Y:S02]  /*a6d0*/  MOV R28, R28 ;  /* 0x0000001c001c7202 */ /* 0x000fe40000000f00 */
[----:B------:R-:W-:Y:S02]  /*a6e0*/  LOP3.LUT R98, R98, R205, RZ, 0x3c, !PT ;  /* 0x000000cd62627212 */ /* 0x000fe400078e3cff */
[----:B------:R-:W-:Y:S01]  /*a6f0*/  MOV R32, R32 ;  /* 0x0000002000207202 */ /* 0x000fe20000000f00 */
[----:B------:R-:W-:Y:S01]  /*a700*/  STSM.16.M88.4 [R28], R48 ;  /* 0x000000301c007844 */ /* 0x000fe20000000200 */
[----:B------:R-:W-:Y:S01]  /*a710*/  MOV R36, R36 ;  /* 0x0000002400247202 */ /* 0x000fe20000000f00 */
[----:B0-----:R-:W-:Y:S01]  /*a720*/  IMAD.U32 R4, RZ, RZ, UR8 ;  /* 0x00000008ff047e24 */ /* 0x001fe2000f8e00ff */
[----:B------:R-:W-:Y:S01]  /*a730*/  F2FP.BF16.F32.PACK_AB R80, R81, R80 ;  /* 0x000000505150723e */ /* 0x000fe200000010ff */
[----:B------:R-:W-:Y:S01]  /*a740*/  STSM.16.M88.4 [R32], R56 ;  /* 0x0000003820007844 */ /* 0x000fe20000000200 */
[----:B------:R-:W-:Y:S01]  /*a750*/  LOP3.LUT R114, R114, R211, RZ, 0x3c, !PT ;  /* 0x000000d372727212 */ /* 0x000fe200078e3cff */
[----:B------:R-:W-:Y:S01]  /*a760*/  IMAD.U32 R5, RZ, RZ, UR9 ;  /* 0x00000009ff057e24 */ /* 0x000fe2000f8e00ff */
[----:B------:R-:W-:Y:S01]  /*a770*/  MOV R25, R90 ;  /* 0x0000005a00197202 */ /* 0x000fe20000000f00 */
[----:B------:R-:W-:Y:S01]  /*a780*/  STSM.16.M88.4 [R36], R64 ;  /* 0x0000004024007844 */ /* 0x000fe20000000200 */
[----:B------:R-:W-:Y:S01]  /*a790*/  F2FP.BF16.F32.PACK_AB R74, R77, R76 ;  /* 0x0000004c4d4a723e */ /* 0x000fe200000010ff */
[----:B------:R-:W-:Y:S01]  /*a7a0*/  ULDC.64 UR8, c[0x0][0xc08] ;  /* 0x0003020000087ab9 */ /* 0x000fe20000000a00 */
[----:B------:R-:W-:-:S02]  /*a7b0*/  F2FP.BF16.F32.PACK_AB R75, R79, R78 ;  /* 0x0000004e4f4b723e */ /* 0x000fc400000010ff */
[----:B------:R-:W-:Y:S02]  /*a7c0*/  F2FP.BF16.F32.PACK_AB R81, R83, R82 ;  /* 0x000000525351723e */ /* 0x000fe400000010ff */
[----:B------:R-:W-:Y:S01]  /*a7d0*/  LOP3.LUT R110, R110, R209, RZ, 0x3c, !PT ;  /* 0x000000d16e6e7212 */ /* 0x000fe200078e3cff */
[----:B------:R-:W-:Y:S01]  /*a7e0*/  STSM.16.M88.4 [R25], R72 ;  /* 0x0000004819007844 */ /* 0x000fe20000000200 */
[----:B------:R-:W-:Y:S02]  /*a7f0*/  SHF.R.U64 R169, R169, 0x3, RZ ;  /* 0x00000003a9a97819 */ /* 0x000fe400000012ff */
[----:B------:R-:W-:Y:S02]  /*a800*/  MOV R94, R94 ;  /* 0x0000005e005e7202 */ /* 0x000fe40000000f00 */
        /* <DEDUP_REMOVED lines=9> */
[----:B------:R-:W-:Y:S01]  /*a8a0*/  MOV R102, R102 ;  /* 0x0000006600667202 */ /* 0x000fe20000000f00 */
[----:B------:R-:W-:Y:S01]  /*a8b0*/  STSM.16.M88.4 [R24], R88 ;  /* 0x0000005818007844 */ /* 0x000fe20000000200 */
[----:B------:R-:W-:Y:S02]  /*a8c0*/  MOV R21, R106 ;  /* 0x0000006a00157202 */ /* 0x000fe40000000f00 */
[----:B------:R-:W-:Y:S02]  /*a8d0*/  F2FP.BF16.F32.PACK_AB R97, R153, R152 ;  /* 0x000000989961723e */ /* 0x000fe400000010ff */
[----:B------:R-:W-:Y:S02]  /*a8e0*/  F2FP.BF16.F32.PACK_AB R98, R101, R100 ;  /* 0x000000646562723e */ /* 0x000fe400000010ff */
[----:B------:R-:W-:Y:S02]  /*a8f0*/  F2FP.BF16.F32.PACK_AB R99, R157, R155 ;  /* 0x0000009b9d63723e */ /* 0x000fe400000010ff */
[----:B------:R-:W-:-:S02]  /*a900*/  F2FP.BF16.F32.PACK_AB R104, R105, R104 ;  /* 0x000000686968723e */ /* 0x000fc400000010ff */
[----:B------:R-:W-:Y:S01]  /*a910*/  LOP3.LUT R12, R12, R173, RZ, 0x3c, !PT ;  /* 0x000000ad0c0c7212 */ /* 0x000fe200078e3cff */
[----:B------:R-:W-:Y:S01]  /*a920*/  STSM.16.M88.4 [R102], R96 ;  /* 0x0000006066007844 */ /* 0x000fe20000000200 */
[----:B------:R-:W-:Y:S02]  /*a930*/  MOV R20, R114 ;  /* 0x0000007200147202 */ /* 0x000fe40000000f00 */
[----:B------:R-:W-:Y:S02]  /*a940*/  F2FP.BF16.F32.PACK_AB R105, R159, R158 ;  /* 0x0000009e9f69723e */ /* 0x000fe400000010ff */
[----:B------:R-:W-:Y:S02]  /*a950*/  F2FP.BF16.F32.PACK_AB R106, R109, R108 ;  /* 0x0000006c6d6a723e */ /* 0x000fe400000010ff */
[----:B------:R-:W-:Y:S02]  /*a960*/  F2FP.BF16.F32.PACK_AB R107, R161, R160 ;  /* 0x000000a0a16b723e */ /* 0x000fe400000010ff */
[----:B------:R-:W-:-:S02]  /*a970*/  F2FP.BF16.F32.PACK_AB R112, R113, R112 ;  /* 0x000000707170723e */ /* 0x000fc400000010ff */
[----:B------:R-:W-:Y:S01]  /*a980*/  F2FP.BF16.F32.PACK_AB R120, R121, R120 ;  /* 0x000000787978723e */ /* 0x000fe200000010ff */
[----:B------:R-:W-:Y:S01]  /*a990*/  STSM.16.M88.4 [R21], R104 ;  /* 0x0000006815007844 */ /* 0x000fe20000000200 */
[----:B------:R-:W-:Y:S02]  /*a9a0*/  LOP3.LUT R14, R169, R172, RZ, 0x3c, !PT ;  /* 0x000000aca90e7212 */ /* 0x000fe400078e3cff */
        /* <DEDUP_REMOVED lines=32> */
[----:B------:R-:W-:-:S04]  /*abb0*/  @UP1 ULEA UR8, UP2, UR45, UR8, 0x2 ;  /* 0x000000082d081291 */ /* 0x000fc8000f84103f */
[----:B------:R-:W-:Y:S01]  /*abc0*/  @UP1 ULEA.HI.X UR9, UR45, UR9, UR44, 0x2, UP2 ;  /* 0x000000092d091291 */ /* 0x000fe200090f142c */
[----:B------:R-:W-:Y:S01]  /*abd0*/  ULDC UR4, c[0x0][0xa88] ;  /* 0x0002a20000047ab9 */ /* 0x000fe20000000800 */
[----:B0-----:R-:W-:Y:S02]  /*abe0*/  IMAD.U32 R14, RZ, RZ, UR8 ;  /* 0x00000008ff0e7e24 */ /* 0x001fe4000f8e00ff */
[----:B------:R-:W-:Y:S01]  /*abf0*/  IMAD.U32 R76, RZ, RZ, UR4 ;  /* 0x00000004ff4c7e24 */ /* 0x000fe2000f8e00ff */
[----:B------:R-:W3:Y:S01]  /*ac00*/  @P0 LDG.E R6, desc[UR40][R4.64] ;  /* 0x0000002804060981 */ /* 0x000ee2000c1e1900 */
[----:B------:R-:W-:Y:S02]  /*ac10*/  IMAD.U32 R15, RZ, RZ, UR9 ;  /* 0x00000009ff0f7e24 */ /* 0x000fe4000f8e00ff */
        /* <DEDUP_REMOVED lines=29> */
[----:B---3--:R-:W-:Y:S01]  /*adf0*/  @P0 R2UR UR4, R6 ;  /* 0x00000000060402ca */ /* 0x008fe200000e0000 */
[----:B0-----:R-:W-:-:S14]  /*ae00*/  @P6 BRA `(.L_x_7875) ;  /* 0x0000000000106947 */ /* 0x001fdc0003800000 */
[----:B------:R-:W-:Y:S05]  /*ae10*/  @!P0 BRA `(.L_x_7875) ;  /* 0x00000000000c8947 */ /* 0x000fea0003800000 */
[----:B------:R-:W3:Y:S04]  /*ae20*/  LDG.E R7, desc[UR40][R4.64] ;  /* 0x0000002804077981 */ /* 0x000ee8000c1e1900 */
[----:B-----5:R-:W3:Y:S02]  /*ae30*/  LDG.E R76, desc[UR40][R4.64+0x4] ;  /* 0x00000428044c7981 */ /* 0x020ee4000c1e1900 */
[----:B---3--:R-:W-:-:S07]  /*ae40*/  IMAD.IADD R76, R76, 0x1, -R7 ;  /* 0x000000014c4c7824 */ /* 0x008fce00078e0a07 */
.L_x_7875:
        /* <DEDUP_REMOVED lines=69> */
[----:B------:R-:W-:Y:S01]  /*b2a0*/  IMAD.MOV R21, RZ, RZ, -R18 ;  /* 0x000000ffff157224 */ /* 0x000fe200078e0a12 */
[----:B------:R-:W-:Y:S01]  /*b2b0*/  UIMAD.WIDE.U32 UR8, UR43, UR12, UR8 ;  /* 0x0000000c2b0872a5 */ /* 0x000fe2000f8e0008 */
[----:B------:R-:W-:Y:S01]  /*b2c0*/  VIADD R20, R16, UR42 ;  /* 0x0000002a10147c36 */ /* 0x000fe20008000000 */
[----:B------:R-:W-:-:S03]  /*b2d0*/  UIMAD UR10, UR43, UR13, UR10 ;  /* 0x0000000d2b0a72a4 */ /* 0x000fc6000f8e020a */
[----:B------:R-:W-:Y:S01]  /*b2e0*/  ULDC.64 UR12, c[0x0][0xb98] ;  /* 0x0002e600000c7ab9 */ /* 0x000fe20000000a00 */
[----:B------:R-:W-:Y:S02]  /*b2f0*/  UIADD3 UR9, UR9, UR10, URZ ;  /* 0x0000000a09097290 */ /* 0x000fe4000fffe03f */
[----:B------:R-:W-:Y:S02]  /*b300*/  UIMAD UR11, UR44, UR12, URZ ;  /* 0x0000000c2c0b72a4 */ /* 0x000fe4000f8e023f */
[----:B------:R-:W-:Y:S02]  /*b310*/  UIMAD.WIDE.U32 UR8, UR45, UR12, UR8 ;  /* 0x0000000c2d0872a5 */ /* 0x000fe4000f8e0008 */
[----:B------:R-:W-:Y:S01]  /*b320*/  UIMAD UR11, UR45, UR13, UR11 ;  /* 0x0000000d2d0b72a4 */ /* 0x000fe2000f8e020b */
        /* <DEDUP_REMOVED lines=31> */
.L_x_7876:
        /* <DEDUP_REMOVED lines=17> */
[----:B------:R-:W-:-:S03]  /*b630*/  SEL R3, RZ, 0xffffffff, P0 ;  /* 0xffffffffff037807 */ /* 0x000fc60000000000 */
[----:B------:R-:W5:Y:S04]  /*b640*/  LD.E.128 R36, desc[UR40][R36.64] ;  /* 0x0000002824247980 */ /* 0x000f68000c101d00 */
[----:B------:R-:W5:Y:S02]  /*b650*/  LD.E.128 R40, desc[UR40][R40.64] ;  /* 0x0000002828287980 */ /* 0x000f64000c101d00 */
[----:B------:R-:W1:Y:S01]  /*b660*/  @P2 LDC R21, c[0x0][0xbec] ;  /* 0x0002fb00ff152b82 */ /* 0x000e620000000800 */
[----:B------:R-:W-:Y:S01]  /*b670*/  IMAD.SHL.U32 R3, R3, 0x4, RZ ;  /* 0x0000000403037824 */ /* 0x000fe200078e00ff */
[----:B------:R-:W-:Y:S01]  /*b680*/  UIMAD UR10, UR14, UR12, URZ ;  /* 0x0000000c0e0a72a4 */ /* 0x000fe2000f8e023f */
[----:B------:R-:W-:Y:S01]  /*b690*/  ISETP.GE.AND P0, PT, R188, UR16, PT ;  /* 0x00000010bc007c0c */ /* 0x000fe2000bf06270 */
[----:B------:R-:W5:Y:S04]  /*b6a0*/  LD.E.128 R48, desc[UR40][R48.64] ;  /* 0x0000002830307980 */ /* 0x000f68000c101d00 */
[----:B------:R-:W3:Y:S01]  /*b6b0*/  @P2 LDC R77, c[0x0][0xbf0] ;  /* 0x0002fc00ff4d2b82 */ /* 0x000ee20000000800 */
[----:B------:R-:W-:Y:S01]  /*b6c0*/  LOP3.LUT R3, R3, 0x4, R0, 0xe2, !PT ;  /* 0x0000000403037812 */ /* 0x000fe200078ee200 */
[----:B------:R-:W-:Y:S01]  /*b6d0*/  UIMAD.WIDE.U32 UR8, UR4, UR12, URZ ;  /* 0x0000000c040872a5 */ /* 0x000fe2000f8e003f */
[----:B------:R-:W-:Y:S01]  /*b6e0*/  SEL R20, RZ, 0xffffffff, P0 ;  /* 0xffffffffff147807 */ /* 0x000fe20000000000 */
[----:B------:R-:W-:Y:S01]  /*b6f0*/  UIMAD UR10, UR4, UR13, UR10 ;  /* 0x0000000d040a72a4 */ /* 0x000fe2000f8e020a */
[----:B------:R-:W-:Y:S01]  /*b700*/  IMAD R0, R191, 0x20, R192 ;  /* 0x00000020bf007824 */ /* 0x000fe200078e02c0 */
[----:B------:R-:W-:Y:S01]  /*b710*/  ISETP.GE.AND P0, PT, R187, UR16, PT ;  /* 0x00000010bb007c0c */ /* 0x000fe2000bf06270 */
[----:B------:R-:W-:Y:S01]  /*b720*/  ULDC.64 UR12, c[0x0][0xae8] ;  /* 0x0002ba00000c7ab9 */ /* 0x000fe20000000a00 */
[----:B------:R-:W-:Y:S01]  /*b730*/  UIADD3 UR9, UR9, UR10, URZ ;  /* 0x0000000a09097290 */ /* 0x000fe2000fffe03f */
[----:B------:R-:W-:Y:S01]  /*b740*/  VIADD R82, R0, UR42 ;  /* 0x0000002a00527c36 */ /* 0x000fe20008000000 */
[----:B------:R-:W-:Y:S01]  /*b750*/  UIMAD UR4, UR15, UR12, URZ ;  /* 0x0000000c0f0472a4 */ /* 0x000fe2000f8e023f */
[----:B------:R-:W-:Y:S01]  /*b760*/  SEL R0, RZ, 0xffffffff, P0 ;  /* 0xffffffffff007807 */ /* 0x000fe20000000000 */
[----:B------:R-:W-:Y:S01]  /*b770*/  UIMAD.WIDE.U32 UR8, UR43, UR12, UR8 ;  /* 0x0000000c2b0872a5 */ /* 0x000fe2000f8e0008 */
        /* <DEDUP_REMOVED lines=11> */
[----:B---3--:R-:W-:Y:S01]  /*b830*/  @P2 SHF.R.U32.HI R3, RZ, R77, R0 ;  /* 0x0000004dff032219 */ /* 0x008fe20000011600 */
        /* <DEDUP_REMOVED lines=20> */
[----:B------:R-:W-:-:S03]  /*b980*/  ISETP.GE.AND P0, PT, R195, UR16, PT ;  /* 0x00000010c3007c0c */ /* 0x000fc6000bf06270 */
[----:B------:R-:W5:Y:S01]  /*b990*/  LD.E.128 R68, desc[UR40][R68.64] ;  /* 0x0000002844447980 */ /* 0x000f62000c101d00 */
[C---:B------:R-:W-:Y:S01]  /*b9a0*/  IMAD R79, R3.reuse, UR9, R80 ;  /* 0x00000009034f7c24 */ /* 0x040fe2000f8e0250 */
[----:B------:R-:W-:Y:S01]  /*b9b0*/  UIADD3 UR4, UR46, 0x28c20, URZ ;  /* 0x00028c202e047890 */ /* 0x000fe2000fffe03f */
[----:B------:R-:W-:Y:S01]  /*b9c0*/  IMAD.WIDE.U32 R20, R3, UR8, R20 ;  /* 0x0000000803147c25 */ /* 0x000fe2000f8e0014 */
[----:B------:R-:W-:Y:S01]  /*b9d0*/  @!PT LDS RZ, [RZ] ;  /* 0x00000000fffff984 */ /* 0x000fe20000000800 */
[----:B------:R-:W-:Y:S01]  /*b9e0*/  @!PT LDS RZ, [RZ] ;  /* 0x00000000fffff984 */ /* 0x000fe20000000800 */
[----:B------:R-:W-:Y:S01]  /*b9f0*/  @!PT LDS RZ, [RZ] ;  /* 0x00000000fffff984 */ /* 0x000fe20000000800 */
[----:B------:R-:W-:Y:S01]  /*ba00*/  @!PT LDS RZ, [RZ] ;  /* 0x00000000fffff984 */ /* 0x000fe20000000800 */
[----:B------:R1:W-:Y:S06]  /*ba10*/  MEMBAR.ALL.CTA ;  /* 0x0000000000007992 */ /* 0x0003ec0000008000 */
[----:B-1----:R-:W1:Y:S01]  /*ba20*/  FENCE.VIEW.ASYNC.S ;  /* 0x00000000000073c6 */ /* 0x002e620000000000 */
[----:B------:R-:W-:Y:S01]  /*ba30*/  ULDC.64 UR8, c[0x0][0xad8] ;  /* 0x0002b60000087ab9 */ /* 0x000fe20000000a00 */
[----:B------:R-:W-:Y:S01]  /*ba40*/  SEL R3, RZ, 0x40, P0 ;  /* 0x00000040ff037807 */ /* 0x000fe20000000000 */
[----:B------:R-:W-:Y:S01]  /*ba50*/  IMAD.IADD R21, R21, 0x1, R79 ;  /* 0x0000000115157824 */ /* 0x000fe200078e024f */
[----:B------:R-:W-:Y:S01]  /*ba60*/  ISETP.GE.AND P0, PT, R194, UR16, PT ;  /* 0x00000010c2007c0c */ /* 0x000fe2000bf06270 */
[----:B------:R-:W-:Y:S01]  /*ba70*/  IMAD R0, R0, UR8, RZ ;  /* 0x0000000800007c24 */ /* 0x000fe2000f8e02ff */
[----:B------:R-:W-:Y:S01]  /*ba80*/  UPRMT UR4, URZ, 0x654, UR4 ;  /* 0x000006543f047896 */ /* 0x000fe20008000004 */
[----:B-----5:R-:W-:Y:S01]  /*ba90*/  IMAD R87, R76, R81, RZ ;  /* 0x000000514c577224 */ /* 0x020fe200078e02ff */
[----:B------:R-:W-:Y:S01]  /*baa0*/  LOP3.LUT R78, R83, 0x20, R78, 0xe2, !PT ;  /* 0x00000020534e7812 */ /* 0x000fe200078ee24e */
[----:B------:R-:W-:Y:S01]  /*bab0*/  VIADD R86, R192, UR42 ;  /* 0x0000002ac0567c36 */ /* 0x000fe20008000000 */
[----:B------:R-:W-:Y:S01]  /*bac0*/  BSSY B1, `(.L_x_7877) ;  /* 0x000002e000017945 */ /* 0x000fe20003800000 */
[C---:B------:R-:W-:Y:S01]  /*bad0*/  IMAD R79, R77.reuse, UR9, R0 ;  /* 0x000000094d4f7c24 */ /* 0x040fe2000f8e0200 */
[----:B------:R-:W-:Y:S01]  /*bae0*/  SEL R0, RZ, 0x80, P0 ;  /* 0x00000080ff007807 */ /* 0x000fe20000000000 */
[----:B------:R-:W-:Y:S01]  /*baf0*/  IMAD.WIDE.U32 R20, R77, UR8, R20 ;  /* 0x000000084d147c25 */ /* 0x000fe2000f8e0014 */
[----:B------:R-:W-:Y:S01]  /*bb00*/  ISETP.GE.AND P0, PT, R86, R87, PT ;  /* 0x000000575600720c */ /* 0x000fe20003f06270 */
[----:B------:R-:W-:Y:S01]  /*bb10*/  ULDC.64 UR8, c[0x0][0xa80] ;  /* 0x0002a00000087ab9 */ /* 0x000fe20000000a00 */
[----:B------:R-:W-:Y:S01]  /*bb20*/  LOP3.LUT R3, R78, R3, RZ, 0xfc, !PT ;  /* 0x000000034e037212 */ /* 0x000fe200078efcff */
[----:B------:R-:W-:Y:S01]  /*bb30*/  IMAD.IADD R21, R21, 0x1, R79 ;  /* 0x0000000115157824 */ /* 0x000fe200078e024f */
[----:B------:R-:W-:-:S02]  /*bb40*/  LEA R84, P1, R20, UR8, 0x1 ;  /* 0x0000000814547c11 */ /* 0x000fc4000f8208ff */
[----:B------:R-:W-:Y:S02]  /*bb50*/  LOP3.LUT R0, R3, R0, RZ, 0xfc, !PT ;  /* 0x0000000003007212 */ /* 0x000fe400078efcff */
[----:B------:R-:W-:Y:S01]  /*bb60*/  LEA.HI.X R85, R20, UR9, R21, 0x1, P1 ;  /* 0x0000000914557c11 */ /* 0x000fe200088f0c15 */
[----:B-1----:R0:W1:Y:S01]  /*bb70*/  SHFL.IDX PT, R76, R84, RZ, 0x181f ;  /* 0x00181fff544c7589 */ /* 0x00206200000e0000 */
[----:B------:R-:W-:Y:S03]  /*bb80*/  SYNCS.ARRIVE.TRANS64.RED.A1T0 RZ, [UR4], RZ ;  /* 0x000000ffffff79a7 */ /* 0x000fe60008100404 */
[----:B------:R0:W3:Y:S01]  /*bb90*/  SHFL.IDX PT, R77, R85, RZ, 0x181f ;  /* 0x00181fff554d7589 */ /* 0x0000e200000e0000 */
[----:B------:R-:W-:Y:S05]  /*bba0*/  @P0 BRA `(.L_x_7878) ;  /* 0x00000000007c0947 */ /* 0x000fea0003800000 */
[----:B------:R-:W-:Y:S02]  /*bbb0*/  ISETP.GE.AND P1, PT, R190, UR16, PT ;  /* 0x00000010be007c0c */ /* 0x000fe4000bf26270 */
[----:B------:R-:W-:Y:S02]  /*bbc0*/  ISETP.GE.AND P0, PT, R17, UR16, PT ;  /* 0x0000001011007c0c */ /* 0x000fe4000bf06270 */
[----:B------:R-:W-:Y:S02]  /*bbd0*/  ISETP.GE.AND P5, PT, R189, UR16, PT ;  /* 0x00000010bd007c0c */ /* 0x000fe4000bfa6270 */
[----:B------:R-:W-:-:S07]  /*bbe0*/  ISETP.GE.AND P3, PT, R188, UR16, PT ;  /* 0x00000010bc007c0c */ /* 0x000fce000bf66270 */
[CC--:B-1----:R-:W-:Y:S02]  /*bbf0*/  @!P1 LEA R78, P2, R190.reuse, R76.reuse, 0x1 ;  /* 0x0000004cbe4e9211 */ /* 0x0c2fe400078408ff */
[----:B---3--:R-:W-:Y:S02]  /*bc00*/  @!P0 IMAD.WIDE R20, R17, 0x2, R76 ;  /* 0x0000000211148825 */ /* 0x008fe400078e024c */
        /* <DEDUP_REMOVED lines=25> */
.L_x_7878:
[----:B------:R-:W-:Y:S05]  /*bda0*/  BSYNC B1 ;  /* 0x0000000000017941 */ /* 0x000fea0003800000 */
.L_x_7877:
[----:B----4-:R-:W-:Y:S01]  /*bdb0*/  VIADD R4, R86, 0x20 ;  /* 0x0000002056047836 */ /* 0x010fe20000000000 */
[----:B------:R4:W0:Y:S04]  /*bdc0*/  SHFL.IDX PT, R7, R85, 0x1, 0x181f ;  /* 0x00381f0055077f89 */ /* 0x00082800000e0000 */
        /* <DEDUP_REMOVED lines=8> */
[----:B0-----:R-:W-:Y:S02]  /*be50*/  @!P0 IMAD.WIDE R4, R17, 0x2, R6 ;  /* 0x0000000211048825 */ /* 0x001fe400078e0206 */
        /* <DEDUP_REMOVED lines=27> */
.L_x_7874:
        /* <DEDUP_REMOVED lines=14> */
[----:B------:R-:W4:Y:S01]  /*c0f0*/  @P1 LDG.E R3, desc[UR40][R4.64] ;  /* 0x0000002804031981 */ /* 0x000f22000c1e1900 */
        /* <DEDUP_REMOVED lines=11> */
[----:B----4-:R-:W-:-:S13]  /*c1b0*/  @P1 R2UR UR4, R3 ;  /* 0x00000000030412ca */ /* 0x010fda00000e0000 */
[----:B------:R-:W-:Y:S01]  /*c1c0*/  USHF.R.S32.HI UR11, URZ, 0x1f, UR4 ;  /* 0x0000001f3f0b7899 */ /* 0x000fe20008011404 */
[----:B01----:R-:W-:Y:S11]  /*c1d0*/  @P2 BRA `(.L_x_7880) ;  /* 0x0000000000102947 */ /* 0x003ff60003800000 */
[----:B------:R-:W-:Y:S05]  /*c1e0*/  @!P1 BRA `(.L_x_7880) ;  /* 0x00000000000c9947 */ /* 0x000fea0003800000 */
[----:B------:R-:W4:Y:S04]  /*c1f0*/  LDG.E R3, desc[UR40][R4.64] ;  /* 0x0000002804037981 */ /* 0x000f28000c1e1900 */
[----:B-----5:R-:W4:Y:S02]  /*c200*/  LDG.E R0, desc[UR40][R4.64+0x4] ;  /* 0x0000042804007981 */ /* 0x020f24000c1e1900 */
[----:B----4-:R-:W-:-:S07]  /*c210*/  IMAD.IADD R0, R0, 0x1, -R3 ;  /* 0x0000000100007824 */ /* 0x010fce00078e0a03 */
.L_x_7880:
[----:B------:R-:W-:Y:S01]  /*c220*/  USEL UR45, UR45, URZ, !UP0 ;  /* 0x0000003f2d2d7287 */ /* 0x000fe2000c000000 */
[----:B------:R-:W-:Y:S01]  /*c230*/  BSSY B1, `(.L_x_7881) ;  /* 0x000002c000017945 */ /* 0x000fe20003800000 */
[----:B------:R-:W-:-:S03]  /*c240*/  USEL UR44, UR44, URZ, !UP0 ;  /* 0x0000003f2c2c7287 */ /* 0x000fc6000c000000 */
[----:B------:R-:W-:Y:S09]  /*c250*/  @P0 BRA `(.L_x_7882) ;  /* 0x0000000000a40947 */ /* 0x000ff20003800000 */
        /* <DEDUP_REMOVED lines=41> */
.L_x_7882:
[----:B------:R-:W-:Y:S05]  /*c4f0*/  BSYNC B1 ;  /* 0x0000000000017941 */ /* 0x000fea0003800000 */
.L_x_7881:
        /* <DEDUP_REMOVED lines=23> */
[----:B------:R-:W-:Y:S01]  /*c670*/  VIADD R8, R3, UR42 ;  /* 0x0000002a03087c36 */ /* 0x000fe20008000000 */
        /* <DEDUP_REMOVED lines=11> */
[----:B------:R-:W-:Y:S01]  /*c730*/  VIADD R26, R192, UR42 ;  /* 0x0000002ac01a7c36 */ /* 0x000fe20008000000 */
[----:B------:R-:W-:Y:S01]  /*c740*/  ISETP.GE.AND P2, PT, R194, UR13, PT ;  /* 0x0000000dc2007c0c */ /* 0x000fe2000bf46270 */
[----:B0-----:R-:W-:Y:S01]  /*c750*/  @P0 IMAD.HI.U32 R6, R8, R5, RZ ;  /* 0x0000000508060227 */ /* 0x001fe200078e00ff */
[----:B------:R-:W-:Y:S01]  /*c760*/  UIADD3 UR4, UR9, UR4, URZ ;  /* 0x0000000409047290 */ /* 0x000fe2000fffe03f */
[----:B------:R-:W-:Y:S01]  /*c770*/  LOP3.LUT R10, R10, 0x8, R9, 0xe2, !PT ;  /* 0x000000080a0a7812 */ /* 0x000fe200078ee209 */
[----:B------:R-:W-:Y:S01]  /*c780*/  BSSY B1, `(.L_x_7883) ;  /* 0x0000046000017945 */ /* 0x000fe20003800000 */
[----:B------:R-:W-:Y:S01]  /*c790*/  IMAD.U32 R4, RZ, RZ, UR8 ;  /* 0x00000008ff047e24 */ /* 0x000fe2000f8e00ff */
[----:B------:R-:W-:Y:S01]  /*c7a0*/  SEL R0, RZ, 0x80, P2 ;  /* 0x00000080ff007807 */ /* 0x000fe20001000000 */
[----:B------:R-:W-:Y:S01]  /*c7b0*/  IMAD.U32 R5, RZ, RZ, UR9 ;  /* 0x00000009ff057e24 */ /* 0x000fe2000f8e00ff */
[----:B------:R-:W-:Y:S01]  /*c7c0*/  ULDC.64 UR8, c[0x0][0xae0] ;  /* 0x0002b80000087ab9 */ /* 0x000fe20000000a00 */
[----:B-1----:R-:W-:Y:S01]  /*c7d0*/  @P0 SHF.R.U32.HI R3, RZ, R7, R6 ;  /* 0x00000007ff030219 */ /* 0x002fe20000011606 */
[----:B------:R-:W-:Y:S01]  /*c7e0*/  IMAD.U32 R5, RZ, RZ, UR4 ;  /* 0x00000004ff057e24 */ /* 0x000fe2000f8e00ff */
[----:B------:R-:W-:-:S02]  /*c7f0*/  ISETP.GE.AND P0, PT, R187, UR13, PT ;  /* 0x0000000dbb007c0c */ /* 0x000fc4000bf06270 */
        /* <DEDUP_REMOVED lines=27> */
[----:B------:R-:W-:-:S03]  /*c9b0*/  LOP3.LUT R21, R10, R7, RZ, 0xfc, !PT ;  /* 0x000000070a157212 */ /* 0x000fc600078efcff */
[----:B------:R0:W4:Y:S01]  /*c9c0*/  SHFL.IDX PT, R7, R3, RZ, 0x181f ;  /* 0x00181fff03077589 */ /* 0x00012200000e0000 */
[----:B------:R-:W-:Y:S01]  /*c9d0*/  LOP3.LUT R24, R21, R0, RZ, 0xfc, !PT ;  /* 0x0000000015187212 */ /* 0x000fe200078efcff */
[----:B------:R-:W-:Y:S06]  /*c9e0*/  @P0 BRA `(.L_x_7884) ;  /* 0x00000000007c0947 */ /* 0x000fec0003800000 */
[----:B------:R-:W-:Y:S02]  /*c9f0*/  ISETP.GE.AND P2, PT, R190, UR13, PT ;  /* 0x0000000dbe007c0c */ /* 0x000fe4000bf46270 */
[----:B------:R-:W-:Y:S02]  /*ca00*/  ISETP.GE.AND P1, PT, R17, UR13, PT ;  /* 0x0000000d11007c0c */ /* 0x000fe4000bf26270 */
[----:B------:R-:W-:Y:S02]  /*ca10*/  ISETP.GE.AND P5, PT, R189, UR13, PT ;  /* 0x0000000dbd007c0c */ /* 0x000fe4000bfa6270 */
[----:B------:R-:W-:-:S07]  /*ca20*/  ISETP.GE.AND P3, PT, R188, UR13, PT ;  /* 0x0000000dbc007c0c */ /* 0x000fce000bf66270 */
[CC--:B-1----:R-:W-:Y:S02]  /*ca30*/  @!P2 LEA R8, P0, R190.reuse, R6.reuse, 0x1 ;  /* 0x00000006be08a211 */ /* 0x0c2fe400078008ff */
[----:B----4-:R-:W-:Y:S02]  /*ca40*/  @!P1 IMAD.WIDE R4, R17, 0x2, R6 ;  /* 0x0000000211049825 */ /* 0x010fe400078e0206 */
        /* <DEDUP_REMOVED lines=25> */
.L_x_7884:
[----:B------:R-:W-:Y:S05]  /*cbe0*/  BSYNC B1 ;  /* 0x0000000000017941 */ /* 0x000fea0003800000 */
.L_x_7883:
[----:B------:R-:W-:Y:S01]  /*cbf0*/  VIADD R0, R26, 0x20 ;  /* 0x000000201a007836 */ /* 0x000fe20000000000 */
[----:B----4-:R4:W0:Y:S04]  /*cc00*/  SHFL.IDX PT, R7, R3, 0x1, 0x181f ;  /* 0x00381f0003077f89 */ /* 0x01082800000e0000 */
[----:B------:R-:W-:Y:S01]  /*cc10*/  ISETP.GE.AND P0, PT, R0, R25, PT ;  /* 0x000000190000720c */ /* 0x000fe20003f06270 */
[----:B-1----:R4:W1:-:S12]  /*cc20*/  SHFL.IDX PT, R6, R20, 0x1, 0x181f ;  /* 0x00381f0014067f89 */ /* 0x00285800000e0000 */
[----:B----4-:R-:W-:Y:S05]  /*cc30*/  @P0 BRA `(.L_x_7879) ;  /* 0x00000000007c0947 */ /* 0x010fea0003800000 */
[----:B------:R-:W-:Y:S02]  /*cc40*/  ISETP.GE.AND P2, PT, R190, UR13, PT ;  /* 0x0000000dbe007c0c */ /* 0x000fe4000bf46270 */
[----:B------:R-:W-:Y:S02]  /*cc50*/  ISETP.GE.AND P3, PT, R17, UR13, PT ;  /* 0x0000000d11007c0c */ /* 0x000fe4000bf66270 */
[----:B------:R-:W-:Y:S02]  /*cc60*/  ISETP.GE.AND P5, PT, R189, UR13, PT ;  /* 0x0000000dbd007c0c */ /* 0x000fe4000bfa6270 */
[----:B------:R-:W-:Y:S02]  /*cc70*/  ISETP.GE.AND P4, PT, R188, UR13, PT ;  /* 0x0000000dbc007c0c */ /* 0x000fe4000bf86270 */
[----:B------:R-:W-:-:S05]  /*cc80*/  LOP3.LUT P1, RZ, R21, 0x40, RZ, 0xc0, !PT ;  /* 0x0000004015ff7812 */ /* 0x000fca000782c0ff */
[CC--:B-1----:R-:W-:Y:S02]  /*cc90*/  @!P2 LEA R8, P0, R190.reuse, R6.reuse, 0x1 ;  /* 0x00000006be08a211 */ /* 0x0c2fe400078008ff */
[----:B0-----:R-:W-:Y:S02]  /*cca0*/  @!P3 IMAD.WIDE R4, R17, 0x2, R6 ;  /* 0x000000021104b825 */ /* 0x001fe400078e0206 */
        /* <DEDUP_REMOVED lines=13> */
[-C--:B0-----:R-:W-:Y:S02]  /*cd80*/  @!P2 LEA R4, P6, R186, R6.reuse, 0x1 ;  /* 0x00000006ba04a211 */ /* 0x081fe400078c08ff */
        /* <DEDUP_REMOVED lines=10> */
.L_x_7879:
[----:B------:R-:W-:Y:S05]  /*ce30*/  BSYNC B0 ;  /* 0x0000000000007941 */ /* 0x000fea0003800000 */
.L_x_7873:
[----:B------:R-:W-:Y:S02]  /*ce40*/  ULDC UR4, c[0x0][0xc3c] ;  /* 0x00030f0000047ab9 */ /* 0x000fe40000000800 */
[----:B------:R-:W-:-:S06]  /*ce50*/  UISETP.GE.AND UP0, UPT, UR7, UR4, UPT ;  /* 0x000000040700728c */ /* 0x000fcc000bf06270 */
[----:B------:R-:W-:-:S13]  /*ce60*/  PLOP3.LUT P0, PT, PT, PT, UP0, 0x80, 0x0 ;  /* 0x000000000000781c */ /* 0x000fda0003f0f008 */
[----:B------:R-:W-:Y:S05]  /*ce70*/  @!P0 BRA `(.L_x_7885) ;  /* 0xffffff4000748947 */ /* 0x000fea000383ffff */
[----:B------:R-:W-:Y:S05]  /*ce80*/  EXIT ;  /* 0x000000000000794d */ /* 0x000fea0003800000 */
.L_x_7828:
[----:B------:R-:W-:-:S08]  /*ce90*/  NOP ;  /* 0x0000000000007918 */ /* 0x000fd00000000000 */
[----:B------:R-:W0:-:S00]  /*cea0*/  USETMAXREG.DEALLOC.CTAPOOL 0x18 ;  /* 0x00000018000079c8 */ /* 0x000e0000080e0500 */
        /* <DEDUP_REMOVED lines=14> */
.L_x_7886:
        /* <DEDUP_REMOVED lines=42> */
.L_x_7892:
        /* <DEDUP_REMOVED lines=12> */
.L_x_7891:
[----:B------:R-:W-:Y:S05]  /*d2f0*/  BSYNC B0 ;  /* 0x0000000000007941 */ /* 0x000fea0003800000 */
.L_x_7890:
        /* <DEDUP_REMOVED lines=21> */
.L_x_7888:
        /* <DEDUP_REMOVED lines=20> */
.L_x_7893:
        /* <DEDUP_REMOVED lines=56> */
.L_x_7889:
[----:B------:R-:W-:Y:S02]  /*d910*/  IMAD.MOV.U32 R17, RZ, RZ, RZ ;  /* 0x000000ffff117224 */ /* 0x000fe400078e00ff */
[----:B------:R-:W-:Y:S02]  /*d920*/  IMAD.U32 R16, RZ, RZ, UR6 ;  /* 0x00000006ff107e24 */ /* 0x000fe4000f8e00ff */
[----:B------:R-:W-:-:S07]  /*d930*/  IMAD.MOV.U32 R18, RZ, RZ, RZ ;  /* 0x000000ffff127224 */ /* 0x000fce00078e00ff */
.L_x_7894:
[----:B------:R-:W-:-:S13]  /*d940*/  ISETP.NE.AND P0, PT, R0, RZ, PT ;  /* 0x000000ff0000720c */ /* 0x000fda0003f05270 */
[----:B------:R-:W1:Y:S01]  /*d950*/  @!P0 S2R R3, SR_CgaCtaId ;  /* 0x0000000000038919 */ /* 0x000e620000008800 */
[----:B------:R-:W-:-:S04]  /*d960*/  @!P0 MOV R0, 0x400 ;  /* 0x0000040000008802 */ /* 0x000fc80000000f00 */
[----:B-1----:R-:W-:-:S05]  /*d970*/  @!P0 LEA R0, R3, R0, 0x18 ;  /* 0x0000000003008211 */ /* 0x002fca00078ec0ff */
[----:B------:R2:W-:Y:S01]  /*d980*/  @!P0 STS.128 [R0+0x28cd0], R16 ;  /* 0x028cd01000008388 */ /* 0x0005e20000000c00 */
[----:B------:R-:W-:Y:S06]  /*d990*/  BAR.ARV 0x5, 0x180 ;  /* 0x0146000000007b1d */ /* 0x000fec0000002000 */
.L_x_7887:
[----:B0-2---:R-:W-:Y:S01]  /*d9a0*/  IMAD.MOV.U32 R0, RZ, RZ, 0x1 ;  /* 0x00000001ff007424 */ /* 0x005fe200078e00ff */
        /* <DEDUP_REMOVED lines=30> */
.L_x_8013:
        /* <DEDUP_REMOVED lines=56> */
.L_x_7896:
        /* <DEDUP_REMOVED lines=12> */
.L_x_7897:
[----:B------:R-:W-:Y:S05]  /*dfd0*/  @!P0 BRA `(.L_x_7898) ;  /* 0x00000000000c8947 */ /* 0x000fea0003800000 */
[----:B------:R-:W2:Y:S04]  /*dfe0*/  LDG.E R6, desc[UR40][R4.64] ;  /* 0x0000002804067981 */ /* 0x000ea8000c1e1900 */
[----:B------:R-:W2:Y:S02]  /*dff0*/  LDG.E R4, desc[UR40][R4.64+0x4] ;  /* 0x0000042804047981 */ /* 0x000ea4000c1e1900 */
[----:B--2---:R-:W-:-:S07]  /*e000*/  IMAD.IADD R6, R4, 0x1, -R6 ;  /* 0x0000000104067824 */ /* 0x004fce00078e0a06 */
.L_x_7898:
        /* <DEDUP_REMOVED lines=40> */
.L_x_7900:
        /* <DEDUP_REMOVED lines=21> */
.L_x_7903:
[----:B------:R-:W-:Y:S05]  /*e3e0*/  BSYNC B6 ;  /* 0x0000000000067941 */ /* 0x000fea0003800000 */
.L_x_7902:
        /* <DEDUP_REMOVED lines=21> */
.L_x_7906:
        /* <DEDUP_REMOVED lines=16> */
.L_x_7905:
[----:B------:R-:W-:Y:S05]  /*e640*/  BSYNC B6 ;  /* 0x0000000000067941 */ /* 0x000fea0003800000 */
.L_x_7904:
        /* <DEDUP_REMOVED lines=25> */
.L_x_8030:
        /* <DEDUP_REMOVED lines=10> */
.L_x_8033:
        /* <DEDUP_REMOVED lines=25> */
.L_x_7910:
[----:B------:R-:W5:Y:S04]  /*ea10*/  LDL R7, [R1+0x4] ;  /* 0x0000040001077983 */ /* 0x000f680000100800 */
[----:B---34-:R-:W5:Y:S04]  /*ea20*/  LDL R0, [R1+0x8] ;  /* 0x0000080001007983 */ /* 0x018f680000100800 */
[----:B------:R-:W3:Y:S01]  /*ea30*/  LDL R2, [R1+0x10] ;  /* 0x0000100001027983 */ /* 0x000ee20000100800 */
[----:B-----5:R-:W-:Y:S01]  /*ea40*/  IMAD R0, R0, 0x8, R7 ;  /* 0x0000000800007824 */ /* 0x020fe200078e0207 */
[----:B---3--:R-:W-:-:S04]  /*ea50*/  SHF.L.U32 R2, R2, 0x1f, RZ ;  /* 0x0000001f02027819 */ /* 0x008fc800000006ff */
[----:B------:R-:W3:Y:S02]  /*ea60*/  SYNCS.PHASECHK.TRANS64.TRYWAIT P0, [R0+URZ+0x28c40], R2 ;  /* 0x028c4002000075a7 */ /* 0x000ee4000800017f */
[----:B---3--:R-:W-:Y:S05]  /*ea70*/  @!P0 BRA `(.L_x_7911) ;  /* 0x0000005800888947 */ /* 0x008fea0003800000 */
.L_x_8034:
        /* <DEDUP_REMOVED lines=11> */
.L_x_7912:
[----:B--2---:R-:W2:Y:S04]  /*eb30*/  LDL R5, [R1+0x4] ;  /* 0x0000040001057983 */ /* 0x004ea80000100800 */
[----:B------:R-:W2:Y:S04]  /*eb40*/  LDL R4, [R1+0x8] ;  /* 0x0000080001047983 */ /* 0x000ea80000100800 */
[----:B------:R-:W4:Y:S04]  /*eb50*/  LDL R6, [R1+0x24] ;  /* 0x0000240001067983 */ /* 0x000f280000100800 */
[----:B------:R-:W5:Y:S04]  /*eb60*/  LDL R3, [R1+0x1c] ;  /* 0x00001c0001037983 */ /* 0x000f680000100800 */
[----:B---3--:R-:W3:Y:S01]  /*eb70*/  LDL R2, [R1] ;  /* 0x0000000001027983 */ /* 0x008ee20000100800 */
        /* <DEDUP_REMOVED lines=8> */
[----:B--2---:R-:W-:Y:S01]  /*ec00*/  IMAD R0, R4, 0x2000, R5 ;  /* 0x0000200004007824 */ /* 0x004fe200078e0205 */
[----:B----4-:R-:W-:-:S04]  /*ec10*/  R2UR UR11, R6 ;  /* 0x00000000060b72ca */ /* 0x010fc800000e0000 */
[----:B------:R-:W-:Y:S02]  /*ec20*/  R2UR UR8, R0 ;  /* 0x00000000000872ca */ /* 0x000fe400000e0000 */
[----:B-----5:R-:W-:Y:S02]  /*ec30*/  R2UR UR4, R3 ;  /* 0x00000000030472ca */ /* 0x020fe400000e0000 */
[----:B---3--:R-:W-:Y:S02]  /*ec40*/  R2UR UR13, R2 ;  /* 0x00000000020d72ca */ /* 0x008fe400000e0000 */
[----:B------:R-:W-:-:S07]  /*ec50*/  P2R R0, PR, RZ, 0x1 ;  /* 0x00000001ff007803 */ /* 0x000fce0000000000 */
[----:B------:R-:W-:Y:S02]  /*ec60*/  UIADD3 UR8, UR8, 0x22400, URZ ;  /* 0x0002240008087890 */ /* 0x000fe4000fffe03f */
[----:B------:R-:W-:Y:S01]  /*ec70*/  ULEA UR11, UR11, UR4, 0x6 ;  /* 0x000000040b0b7291 */ /* 0x000fe2000f8e303f */
[----:B------:R4:W-:Y:S02]  /*ec80*/  STL [R1+0x18], R0 ;  /* 0x0000180001007387 */ /* 0x0009e40000100800 */
[----:B------:R-:W-:-:S06]  /*ec90*/  UMOV UR4, 0x0 ;  /* 0x0000000000047882 */ /* 0x000fcc0000000000 */
[----:B------:R4:W-:Y:S01]  /*eca0*/  UTMALDG.4D [UR8], [UR6], desc[UR4] ;  /* 0x00000408060075b4 */ /* 0x0009e20008019000 */
[----:B------:R-:W-:Y:S02]  /*ecb0*/  NOP ;  /* 0x0000000000007918 */ /* 0x000fe40000000000 */
.L_x_7908:
[----:B------:R-:W5:Y:S04]  /*ecc0*/  LDL R2, [R1+0x4] ;  /* 0x0000040001027983 */ /* 0x000f680000100800 */
[----:B------:R-:W5:Y:S04]  /*ecd0*/  LDL.LU R3, [R1+0x2c] ;  /* 0x00002c0001037983 */ /* 0x000f680000300800 */
[----:B--2---:R-:W2:Y:S04]  /*ece0*/  LDL.LU R5, [R1+0x20] ;  /* 0x0000200001057983 */ /* 0x004ea80000300800 */
[----:B---3--:R-:W3:Y:S01]  /*ecf0*/  LDL.LU R4, [R1+0x34] ;  /* 0x0000340001047983 */ /* 0x008ee20000300800 */
[----:B------:R-:W-:Y:S05]  /*ed00*/  WARPSYNC.ALL ;  /* 0x0000000000007948 */ /* 0x000fea0003800000 */
[----:B----4-:R-:W-:Y:S01]  /*ed10*/  ULDC.64 UR4, c[0x0][0x298] ;  /* 0x0000a60000047ab9 */ /* 0x010fe20000000a00 */
[----:B------:R-:W-:Y:S01]  /*ed20*/  ULDC.64 UR6, c[0x0][0xa00] ;  /* 0x0002800000067ab9 */ /* 0x000fe20000000a00 */
[----:B------:R-:W-:Y:S01]  /*ed30*/  BSSY B6, `(.L_x_7913) ;  /* 0x0000024000067945 */ /* 0x000fe20003800000 */
[----:B------:R-:W-:Y:S01]  /*ed40*/  BAR.SYNC.DEFER_BLOCKING 0x8, 0x100 ;  /* 0x0204000000007b1d */ /* 0x000fe20000010000 */
[----:B------:R-:W-:-:S04]  /*ed50*/  ISETP.NE.U32.AND P0, PT, RZ, UR6, PT ;  /* 0x00000006ff007c0c */ /* 0x000fc8000bf05070 */
[----:B------:R-:W-:Y:S01]  /*ed60*/  ISETP.NE.AND.EX P0, PT, RZ, UR7, PT, P0 ;  /* 0x00000007ff007c0c */ /* 0x000fe2000bf05300 */
[----:B-----5:R-:W-:Y:S01]  /*ed70*/  VIADD R2, R2, 0x20400 ;  /* 0x0002040002027836 */ /* 0x020fe20000000000 */
[----:B------:R-:W-:-:S04]  /*ed80*/  SHF.R.S32.HI R0, RZ, 0x1f, R3 ;  /* 0x0000001fff007819 */ /* 0x000fc80000011403 */
        /* <DEDUP_REMOVED lines=18> */
[----:B------:R-:W-:Y:S02]  /*eeb0*/  IMAD.U32 R4, RZ, RZ, UR4 ;  /* 0x00000004ff047e24 */ /* 0x000fe4000f8e00ff */
[----:B------:R-:W2:Y:S01]  /*eec0*/  LDC.64 R2, c[0x4][R2] ;  /* 0x0100000002027b82 */ /* 0x000ea20000000a00 */
        /* <DEDUP_REMOVED lines=9> */
[----:B012---:R-:W-:Y:S05]  /*ef60*/  CALL.ABS.NOINC R2 ;  /* 0x0000000002007343 */ /* 0x007fea0003c00000 */
.L_x_7914:
[----:B------:R-:W-:Y:S05]  /*ef70*/  BSYNC B6 ;  /* 0x0000000000067941 */ /* 0x000fea0003800000 */
.L_x_7913:
[----:B---3--:R-:W2:Y:S01]  /*ef80*/  LDL.LU R5, [R1+0x2c] ;  /* 0x00002c0001057983 */ /* 0x008ea20000300800 */
[----:B------:R-:W-:Y:S01]  /*ef90*/  ULDC.64 UR4, c[0x0][0x2d8] ;  /* 0x0000b60000047ab9 */ /* 0x000fe20000000a00 */
[----:B------:R-:W3:Y:S01]  /*efa0*/  LDC R7, c[0x0][0x448] ;  /* 0x00011200ff077b82 */ /* 0x000ee20000000800 */
[----:B------:R-:W-:Y:S01]  /*efb0*/  ULDC UR6, c[0x0][0x2b8] ;  /* 0x0000ae0000067ab9 */ /* 0x000fe20000000800 */
[----:B------:R-:W2:Y:S04]  /*efc0*/  LDL.LU.64 R2, [R1+0x40] ;  /* 0x0000400001027983 */ /* 0x000ea80000300a00 */
[----:B------:R-:W4:Y:S04]  /*efd0*/  LDL.LU R0, [R1+0x34] ;  /* 0x0000340001007983 */ /* 0x000f280000300800 */
[----:B------:R-:W4:Y:S04]  /*efe0*/  LDL.LU R6, [R1+0x4c] ;  /* 0x00004c0001067983 */ /* 0x000f280000300800 */
[----:B------:R-:W4:Y:S04]  /*eff0*/  LDL.LU R4, [R1+0x20] ;  /* 0x0000200001047983 */ /* 0x000f280000300800 */
[----:B01----:R0:W5:Y:S01]  /*f000*/  LDL R9, [R1+0x48] ;  /* 0x0000480001097983 */ /* 0x0031620000100800 */
[----:B---3--:R-:W-:Y:S01]  /*f010*/  ISETP.NE.AND P0, PT, R7, 0x1, PT ;  /* 0x000000010700780c */ /* 0x008fe20003f05270 */
[----:B--2---:R-:W-:-:S02]  /*f020*/  IMAD.MOV.U32 R3, RZ, RZ, R5 ;  /* 0x000000ffff037224 */ /* 0x004fc400078e0005 */
[----:B------:R-:W1:Y:S01]  /*f030*/  S2R R5, SR_TID.X ;  /* 0x0000000000057919 */ /* 0x000e620000002100 */
[----:B----4-:R-:W-:Y:S02]  /*f040*/  IMAD R0, R0, UR4, RZ ;  /* 0x0000000400007c24 */ /* 0x010fe4000f8e02ff */
[----:B------:R-:W-:-:S04]  /*f050*/  IMAD.WIDE.U32 R2, R18, UR4, R2 ;  /* 0x0000000412027c25 */ /* 0x000fc8000f8e0002 */
[----:B------:R-:W-:Y:S01]  /*f060*/  IMAD R0, R18, UR5, R0 ;  /* 0x0000000512007c24 */ /* 0x000fe2000f8e0200 */
[----:B------:R-:W-:-:S03]  /*f070*/  ULDC.64 UR4, c[0x0][0x2e0] ;  /* 0x0000b80000047ab9 */ /* 0x000fc60000000a00 */
[----:B------:R-:W-:Y:S02]  /*f080*/  IMAD.IADD R3, R3, 0x1, R0 ;  /* 0x0000000103037824 */ /* 0x000fe400078e0200 */
[----:B------:R-:W-:Y:S02]  /*f090*/  IMAD R0, R6, UR4, RZ ;  /* 0x0000000406007c24 */ /* 0x000fe4000f8e02ff */
        /* <DEDUP_REMOVED lines=27> */
[----:B------:R-:W1:Y:S01]  /*f250*/  S2R R8, SR_TID.X ;  /* 0x0000000000087919 */ /* 0x000e620000002100 */
[----:B------:R-:W-:Y:S01]  /*f260*/  ULDC.64 UR4, c[0x0][0x280] ;  /* 0x0000a00000047ab9 */ /* 0x000fe20000000a00 */
[----:B------:R0:W5:Y:S01]  /*f270*/  LDL R6, [R1+0x30] ;  /* 0x0000300001067983 */ /* 0x0001620000100800 */
[----:B------:R-:W-:Y:S01]  /*f280*/  IMAD.IADD R0, R5, 0x1, R0 ;  /* 0x0000000105007824 */ /* 0x000fe200078e0200 */
[----:B------:R-:W-:Y:S01]  /*f290*/  LEA R3, P1, R4, UR4, 0x1 ;  /* 0x0000000404037c11 */ /* 0x000fe2000f8208ff */
[----:B------:R-:W-:-:S03]  /*f2a0*/  UMOV UR4, 0xffffffff ;  /* 0xffffffff00047882 */ /* 0x000fc60000000000 */
[----:B------:R-:W-:Y:S01]  /*f2b0*/  LEA.HI.X R2, R4, UR5, R0, 0x1, P1 ;  /* 0x0000000504027c11 */ /* 0x000fe200088f0c00 */
[C---:B-1----:R-:W-:Y:S01]  /*f2c0*/  IMAD.SHL.U32 R10, R8.reuse, 0x8, RZ ;  /* 0x00000008080a7824 */ /* 0x042fe200078e00ff */
[----:B------:R-:W-:-:S04]  /*f2d0*/  LOP3.LUT R8, R8, 0x7f, RZ, 0xc0, !PT ;  /* 0x0000007f08087812 */ /* 0x000fc800078ec0ff */
[----:B------:R-:W-:-:S04]  /*f2e0*/  LOP3.LUT R10, R10, 0x38, RZ, 0xc0, !PT ;  /* 0x000000380a0a7812 */ /* 0x000fc800078ec0ff */
[----:B------:R-:W-:Y:S02]  /*f2f0*/  ISETP.GE.AND P0, PT, R10, UR6, PT ;  /* 0x000000060a007c0c */ /* 0x000fe4000bf06270 */
[----:B------:R-:W-:Y:S01]  /*f300*/  SHF.R.U32.HI R8, RZ, 0x3, R8 ;  /* 0x00000003ff087819 */ /* 0x000fe20000011608 */
[----:B0-----:R-:W-:Y:S10]  /*f310*/  BRA.DIV UR4, `(.L_x_7915) ;  /* 0x0000005204747947 */ /* 0x001ff4000b800000 */
[----:B------:R-:W0:Y:S01]  /*f320*/  SHFL.IDX PT, R5, R3, RZ, 0x181f ;  /* 0x00181fff03057589 */ /* 0x000e2200000e0000 */
[----:B-----5:R-:W-:Y:S02]  /*f330*/  IMAD R0, R6, R7, RZ ;  /* 0x0000000706007224 */ /* 0x020fe400078e02ff */
[----:B------:R-:W-:Y:S01]  /*f340*/  IMAD R17, R17, 0x40, R8 ;  /* 0x0000004011117824 */ /* 0x000fe200078e0208 */
[----:B------:R-:W1:Y:S04]  /*f350*/  SHFL.IDX PT, R4, R2, RZ, 0x181f ;  /* 0x00181fff02047589 */ /* 0x000e6800000e0000 */
[----:B------:R-:W-:-:S13]  /*f360*/  ISETP.GE.AND P1, PT, R17, R0, PT ;  /* 0x000000001100720c */ /* 0x000fda0003f26270 */
[----:B0-----:R-:W-:-:S05]  /*f370*/  @!P1 LEA R5, P2, R10, R5, 0x1 ;  /* 0x000000050a059211 */ /* 0x001fca00078408ff */
[----:B-1----:R-:W-:-:S05]  /*f380*/  @!P1 IMAD.X R4, RZ, RZ, R4, P2 ;  /* 0x000000ffff049224 */ /* 0x002fca00010e0604 */
[----:B------:R-:W-:-:S04]  /*f390*/  @!P1 LOP3.LUT R5, R5, R4, RZ, 0x3c, !PT ;  /* 0x0000000405059212 */ /* 0x000fc800078e3cff */
[----:B------:R-:W-:-:S04]  /*f3a0*/  @!P1 LOP3.LUT R4, R5, R4, RZ, 0x3c, !PT ;  /* 0x0000000405049212 */ /* 0x000fc800078e3cff */
[----:B------:R-:W-:-:S05]  /*f3b0*/  @!P1 LOP3.LUT R5, R5, R4, RZ, 0x3c, !PT ;  /* 0x0000000405059212 */ /* 0x000fca00078e3cff */
[----:B------:R-:W-:Y:S01]  /*f3c0*/  @!PT LDS RZ, [RZ] ;  /* 0x00000000fffff984 */ /* 0x000fe20000000800 */
[----:B------:R0:W-:Y:S02]  /*f3d0*/  @!P1 LDGSTS.E.BYPASS.LTC128B.128 [R9+0x20400], desc[UR40][R4.64], !P0 ;  /* 0x2040000004099fae */ /* 0x0001e4000c101d68 */
[----:B0-----:R-:W-:Y:S02]  /*f3e0*/  VIADD R4, R17, 0x10 ;  /* 0x0000001011047836 */ /* 0x001fe40000000000 */
        /* <DEDUP_REMOVED lines=8> */
[----:B------:R0:W-:Y:S02]  /*f470*/  @!P1 LDGSTS.E.BYPASS.LTC128B.128 [R9+0x20c00], desc[UR40][R4.64], !P0 ;  /* 0x20c0000004099fae */ /* 0x0001e4000c101d68 */
[----:B0-----:R-:W-:Y:S02]  /*f480*/  VIADD R4, R17, 0x20 ;  /* 0x0000002011047836 */ /* 0x001fe40000000000 */
[----:B------:R-:W0:Y:S03]  /*f490*/  SHFL.IDX PT, R5, R3, 0x2, 0x181f ;  /* 0x00581f0003057f89 */ /* 0x000e2600000e0000 */
[----:B------:R-:W-:Y:S01]  /*f4a0*/  ISETP.GE.AND P1, PT, R4, R0, PT ;  /* 0x000000000400720c */ /* 0x000fe20003f26270 */
[----:B------:R-:W-:Y:S04]  /*f4b0*/  SHFL.IDX PT, R3, R3, 0x3, 0x181f ;  /* 0x00781f0003037f89 */ /* 0x000fe800000e0000 */
[----:B------:R-:W1:Y:S08]  /*f4c0*/  SHFL.IDX PT, R4, R2, 0x2, 0x181f ;  /* 0x00581f0002047f89 */ /* 0x000e7000000e0000 */
[----:B0-----:R-:W-:-:S05]  /*f4d0*/  @!P1 LEA R5, P2, R10, R5, 0x1 ;  /* 0x000000050a059211 */ /* 0x001fca00078408ff */
[----:B-1----:R-:W-:-:S05]  /*f4e0*/  @!P1 IMAD.X R4, RZ, RZ, R4, P2 ;  /* 0x000000ffff049224 */ /* 0x002fca00010e0604 */
[----:B------:R-:W-:-:S04]  /*f4f0*/  @!P1 LOP3.LUT R5, R5, R4, RZ, 0x3c, !PT ;  /* 0x0000000405059212 */ /* 0x000fc800078e3cff */
[----:B------:R-:W-:-:S04]  /*f500*/  @!P1 LOP3.LUT R4, R5, R4, RZ, 0x3c, !PT ;  /* 0x0000000405049212 */ /* 0x000fc800078e3cff */
[----:B------:R-:W-:-:S05]  /*f510*/  @!P1 LOP3.LUT R5, R5, R4, RZ, 0x3c, !PT ;  /* 0x0000000405059212 */ /* 0x000fca00078e3cff */
[----:B------:R0:W-:Y:S04]  /*f520*/  @!P1 LDGSTS.E.BYPASS.LTC128B.128 [R9+0x21400], desc[UR40][R4.64], !P0 ;  /* 0x2140000004099fae */ /* 0x0001e8000c101d68 */
[----:B0-----:R0:W1:Y:S02]  /*f530*/  SHFL.IDX PT, R4, R2, 0x3, 0x181f ;  /* 0x00781f0002047f89 */ /* 0x00106400000e0000 */
.L_x_8043:
[----:B------:R2:W5:Y:S01]  /*f540*/  LDL R8, [R1+0x4] ;  /* 0x0000040001087983 */ /* 0x0005620000100800 */
[----:B------:R-:W-:-:S05]  /*f550*/  VIADD R17, R17, 0x30 ;  /* 0x0000003011117836 */ /* 0x000fca0000000000 */
[----:B------:R-:W-:-:S13]  /*f560*/  ISETP.GE.AND P1, PT, R17, R0, PT ;  /* 0x000000001100720c */ /* 0x000fda0003f26270 */
[----:B0-----:R-:W-:-:S05]  /*f570*/  @!P1 LEA R2, P2, R10, R3, 0x1 ;  /* 0x000000030a029211 */ /* 0x001fca00078408ff */
[----:B-1----:R-:W-:-:S05]  /*f580*/  @!P1 IMAD.X R3, RZ, RZ, R4, P2 ;  /* 0x000000ffff039224 */ /* 0x002fca00010e0604 */
[----:B------:R-:W-:Y:S01]  /*f590*/  @!PT LDS RZ, [RZ] ;  /* 0x00000000fffff984 */ /* 0x000fe20000000800 */
[----:B------:R-:W-:Y:S01]  /*f5a0*/  @!PT LDS RZ, [RZ] ;  /* 0x00000000fffff984 */ /* 0x000fe20000000800 */
[----:B------:R-:W-:Y:S01]  /*f5b0*/  @!PT LDS RZ, [RZ] ;  /* 0x00000000fffff984 */ /* 0x000fe20000000800 */
[----:B------:R2:W-:Y:S01]  /*f5c0*/  @!P1 LDGSTS.E.BYPASS.LTC128B.128 [R9+0x21c00], desc[UR40][R2.64], !P0 ;  /* 0x21c0000002099fae */ /* 0x0005e2000c101d68 */
[----:B------:R-:W-:Y:S01]  /*f5d0*/  PLOP3.LUT P0, PT, PT, PT, PT, 0x80, 0x0 ;  /* 0x000000000000781c */ /* 0x000fe20003f0f070 */
[----:B------:R-:W-:-:S12]  /*f5e0*/  NOP ;  /* 0x0000000000007918 */ /* 0x000fd80000000000 */
.L_x_7916:
[----:B--2---:R-:W2:Y:S01]  /*f5f0*/  LDL R2, [R1+0x4] ;  /* 0x0000040001027983 */ /* 0x004ea20000100800 */
        /* <DEDUP_REMOVED lines=18> */
.L_x_8044:
[----:B------:R-:W-:Y:S05]  /*f720*/  BSYNC B0 ;  /* 0x0000000000007941 */ /* 0x000fea0003800000 */
.L_x_7917:
        /* <DEDUP_REMOVED lines=8> */
[----:B------:R-:W2:Y:S02]  /*f7b0*/  LDL R2, [R1+0x10] ;  /* 0x0000100001027983 */ /* 0x000ea40000100800 */
[----:B---3--:R-:W-:Y:S01]  /*f7c0*/  IMAD R0, R4, 0x8, R5 ;  /* 0x0000000804007824 */ /* 0x008fe200078e0205 */
[----:B0-----:R-:W-:Y:S01]  /*f7d0*/  LOP3.LUT R3, R3, 0x7f, RZ, 0xc0, !PT ;  /* 0x0000007f03037812 */ /* 0x001fe200078ec0ff */
[----:B------:R-:W-:Y:S03]  /*f7e0*/  BSSY B1, `(.L_x_7921) ;  /* 0x0000005000017945 */ /* 0x000fe60003800000 */
[----:B------:R-:W-:-:S02]  /*f7f0*/  ISETP.NE.AND P1, PT, R3, RZ, PT ;  /* 0x000000ff0300720c */ /* 0x000fc40003f25270 */
[----:B--2---:R-:W-:-:S04]  /*f800*/  SHF.L.U32 R2, R2, 0x1f, RZ ;  /* 0x0000001f02027819 */ /* 0x004fc800000006ff */
[----:B------:R-:W0:Y:S02]  /*f810*/  SYNCS.PHASECHK.TRANS64.TRYWAIT P0, [R0+URZ+0x28c60], R2 ;  /* 0x028c6002000075a7 */ /* 0x000e24000800017f */
[----:B0-----:R-:W-:Y:S05]  /*f820*/  @!P0 BRA `(.L_x_7922) ;  /* 0x00000050008c8947 */ /* 0x001fea0003800000 */
.L_x_8045:
[----:B------:R-:W-:Y:S05]  /*f830*/  BSYNC B1 ;  /* 0x0000000000017941 */ /* 0x000fea0003800000 */
.L_x_7921:
        /* <DEDUP_REMOVED lines=9> */
.L_x_7924:
[----:B------:R-:W-:Y:S05]  /*f8d0*/  BSYNC B1 ;  /* 0x0000000000017941 */ /* 0x000fea0003800000 */
.L_x_7923:
[----:B------:R-:W2:Y:S04]  /*f8e0*/  LDL R5, [R1+0x1c] ;  /* 0x00001c0001057983 */ /* 0x000ea80000100800 */
        /* <DEDUP_REMOVED lines=13> */
.L_x_7925:
        /* <DEDUP_REMOVED lines=16> */
.L_x_7926:
        /* <DEDUP_REMOVED lines=16> */
.L_x_7927:
        /* <DEDUP_REMOVED lines=16> */
.L_x_7928:
        /* <DEDUP_REMOVED lines=16> */
.L_x_7929:
        /* <DEDUP_REMOVED lines=16> */
.L_x_7930:
        /* <DEDUP_REMOVED lines=16> */
.L_x_7931:
        /* <DEDUP_REMOVED lines=16> */
.L_x_7932:
        /* <DEDUP_REMOVED lines=11> */
.L_x_7920:
[----:B------:R-:W-:Y:S05]  /*10170*/  BSYNC B0 ;  /* 0x0000000000007941 */ /* 0x000fea0003800000 */
.L_x_7919:
[----:B------:R-:W2:Y:S01]  /*10180*/  LDL R4, [R1+0x28] ;  /* 0x0000280001047983 */ /* 0x000ea20000100800 */
        /* <DEDUP_REMOVED lines=10> */
[----:B------:R-:W3:Y:S04]  /*10230*/  LDL.LU R5, [R1+0x8] ;  /* 0x0000080001057983 */ /* 0x000ee80000300800 */
[----:B-----5:R-:W4:Y:S01]  /*10240*/  LDL.LU R8, [R1+0x10] ;  /* 0x0000100001087983 */ /* 0x020f220000300800 */
[----:B------:R-:W-:Y:S01]  /*10250*/  BSSY B1, `(.L_x_7937) ;  /* 0x00000e6000017945 */ /* 0x000fe20003800000 */
[----:B--2---:R-:W-:Y:S01]  /*10260*/  ISETP.NE.AND P2, PT, R6, RZ, PT ;  /* 0x000000ff0600720c */ /* 0x004fe20003f45270 */
[----:B---3--:R-:W-:-:S05]  /*10270*/  VIADD R0, R5, 0x1 ;  /* 0x0000000105007836 */ /* 0x008fca0000000000 */
[----:B------:R-:W-:-:S04]  /*10280*/  ISETP.NE.AND P0, PT, R0, 0x2, PT ;  /* 0x000000020000780c */ /* 0x000fc80003f05270 */
[----:B------:R-:W-:Y:S02]  /*10290*/  SEL R2, RZ, 0x1, P0 ;  /* 0x00000001ff027807 */ /* 0x000fe40000000000 */
[----:B------:R-:W-:Y:S02]  /*102a0*/  SEL R9, R0, RZ, P0 ;  /* 0x000000ff00097207 */ /* 0x000fe40000000000 */
[----:B----4-:R-:W-:-:S05]  /*102b0*/  LOP3.LUT R8, R8, R2, RZ, 0x3c, !PT ;  /* 0x0000000208087212 */ /* 0x010fca00078e3cff */
        /* <DEDUP_REMOVED lines=28> */
.L_x_7939:
        /* <DEDUP_REMOVED lines=9> */
.L_x_8046:
[----:B------:R-:W-:Y:S05]  /*10510*/  BSYNC B3 ;  /* 0x0000000000037941 */ /* 0x000fea0003800000 */
.L_x_7940:
        /* <DEDUP_REMOVED lines=9> */
.L_x_7943:
[----:B------:R-:W-:Y:S05]  /*105b0*/  BSYNC B3 ;  /* 0x0000000000037941 */ /* 0x000fea0003800000 */
.L_x_7942:
[----:B------:R-:W2:Y:S04]  /*105c0*/  LDL R7, [R1+0x4] ;  /* 0x0000040001077983 */ /* 0x000ea80000100800 */
[----:B------:R-:W2:Y:S04]  /*105d0*/  LDL R5, [R1+0x8] ;  /* 0x0000080001057983 */ /* 0x000ea80000100800 */
[----:B------:R-:W3:Y:S01]  /*105e0*/  LDL R6, [R1+0x1c] ;  /* 0x00001c0001067983 */ /* 0x000ee20000100800 */
[----:B0-----:R-:W-:Y:S01]  /*105f0*/  IMAD.MOV.U32 R8, RZ, RZ, RZ ;  /* 0x000000ffff087224 */ /* 0x001fe200078e00ff */
        /* <DEDUP_REMOVED lines=10> */
.L_x_7944:
        /* <DEDUP_REMOVED lines=14> */
.L_x_8047:
[----:B------:R-:W-:Y:S05]  /*10780*/  BSYNC B3 ;  /* 0x0000000000037941 */ /* 0x000fea0003800000 */
.L_x_7945:
        /* <DEDUP_REMOVED lines=11> */
.L_x_7948:
[----:B------:R-:W-:Y:S05]  /*10840*/  BSYNC B3 ;  /* 0x0000000000037941 */ /* 0x000fea0003800000 */
.L_x_7947:
        /* <DEDUP_REMOVED lines=11> */
.L_x_7949:
        /* <DEDUP_REMOVED lines=16> */
.L_x_7950:
        /* <DEDUP_REMOVED lines=16> */
.L_x_7951:
        /* <DEDUP_REMOVED lines=16> */
.L_x_7952:
        /* <DEDUP_REMOVED lines=16> */
.L_x_7953:
        /* <DEDUP_REMOVED lines=16> */
.L_x_7954:
        /* <DEDUP_REMOVED lines=16> */
.L_x_7955:
        /* <DEDUP_REMOVED lines=16> */
.L_x_7956:
        /* <DEDUP_REMOVED lines=11> */
.L_x_7938:
[----:B------:R-:W-:Y:S05]  /*110b0*/  BSYNC B1 ;  /* 0x0000000000017941 */ /* 0x000fea0003800000 */
.L_x_7937:
[----:B------:R-:W2:Y:S02]  /*110c0*/  LDL.LU R5, [R1+0x28] ;  /* 0x0000280001057983 */ /* 0x000ea40000300800 */
[----:B--2---:R-:W-:-:S07]  /*110d0*/  VIADD R0, R5, 0xfffffffd ;  /* 0xfffffffd05007836 */ /* 0x004fce0000000000 */
.L_x_7936:
[----:B------:R-:W-:Y:S05]  /*110e0*/  BSYNC B2 ;  /* 0x0000000000027941 */ /* 0x000fea0003800000 */
.L_x_7935:
[----:B------:R-:W-:-:S13]  /*110f0*/  ISETP.NE.AND P0, PT, R4, RZ, PT ;  /* 0x000000ff0400720c */ /* 0x000fda0003f05270 */
[----:B------:R-:W-:Y:S05]  /*11100*/  @!P0 BRA `(.L_x_7934) ;  /* 0x0000001c00488947 */ /* 0x000fea0003800000 */
.L_x_7997:
        /* <DEDUP_REMOVED lines=13> */
[----:B0----5:R-:W-:Y:S01]  /*111e0*/  IMAD.MOV.U32 R8, RZ, RZ, R0 ;  /* 0x000000ffff087224 */ /* 0x021fe200078e0000 */
        /* <DEDUP_REMOVED lines=23> */
.L_x_7959:
        /* <DEDUP_REMOVED lines=9> */
.L_x_8048:
[----:B------:R-:W-:Y:S05]  /*113f0*/  BSYNC B2 ;  /* 0x0000000000027941 */ /* 0x000fea0003800000 */
.L_x_7960:
        /* <DEDUP_REMOVED lines=9> */
.L_x_7963:
[----:B------:R-:W-:Y:S05]  /*11490*/  BSYNC B2 ;  /* 0x0000000000027941 */ /* 0x000fea0003800000 */
.L_x_7962:
        /* <DEDUP_REMOVED lines=13> */
.L_x_7964:
        /* <DEDUP_REMOVED lines=14> */
.L_x_8049:
[----:B------:R-:W-:Y:S05]  /*11650*/  BSYNC B2 ;  /* 0x0000000000027941 */ /* 0x000fea0003800000 */
.L_x_7965:
        /* <DEDUP_REMOVED lines=11> */
.L_x_7968:
[----:B------:R-:W-:Y:S05]  /*11710*/  BSYNC B2 ;  /* 0x0000000000027941 */ /* 0x000fea0003800000 */
.L_x_7967:
        /* <DEDUP_REMOVED lines=10> */
.L_x_7969:
        /* <DEDUP_REMOVED lines=16> */
.L_x_7970:
        /* <DEDUP_REMOVED lines=16> */
.L_x_7971:
        /* <DEDUP_REMOVED lines=16> */
.L_x_7972:
        /* <DEDUP_REMOVED lines=16> */
.L_x_7973:
        /* <DEDUP_REMOVED lines=16> */
.L_x_7974:
        /* <DEDUP_REMOVED lines=16> */
.L_x_7975:
        /* <DEDUP_REMOVED lines=16> */
.L_x_7976:
        /* <DEDUP_REMOVED lines=11> */
.L_x_7958:
[----:B------:R-:W-:Y:S05]  /*11f70*/  BSYNC B1 ;  /* 0x0000000000017941 */ /* 0x000fea0003800000 */
.L_x_7957:
[----:B------:R-:W2:Y:S01]  /*11f80*/  LDL R2, [R1+0x18] ;  /* 0x0000180001027983 */ /* 0x000ea20000100800 */
[----:B------:R-:W-:Y:S01]  /*11f90*/  VIADD R6, R6, 0x1 ;  /* 0x0000000106067836 */ /* 0x000fe20000000000 */
[----:B------:R-:W-:Y:S04]  /*11fa0*/  BSSY B1, `(.L_x_7977) ;  /* 0x00000e5000017945 */ /* 0x000fe80003800000 */
[----:B------:R-:W-:-:S04]  /*11fb0*/  ISETP.NE.AND P0, PT, R6, 0x2, PT ;  /* 0x000000020600780c */ /* 0x000fc80003f05270 */
[----:B0----5:R-:W-:Y:S02]  /*11fc0*/  SEL R8, R6, RZ, P0 ;  /* 0x000000ff06087207 */ /* 0x021fe40000000000 */
        /* <DEDUP_REMOVED lines=31> */
.L_x_7979:
        /* <DEDUP_REMOVED lines=9> */
.L_x_8050:
[----:B------:R-:W-:Y:S05]  /*12250*/  BSYNC B2 ;  /* 0x0000000000027941 */ /* 0x000fea0003800000 */
.L_x_7980:
        /* <DEDUP_REMOVED lines=9> */
.L_x_7983:
[----:B------:R-:W-:Y:S05]  /*122f0*/  BSYNC B2 ;  /* 0x0000000000027941 */ /* 0x000fea0003800000 */
.L_x_7982:
        /* <DEDUP_REMOVED lines=14> */
.L_x_7984:
        /* <DEDUP_REMOVED lines=14> */
.L_x_8051:
[----:B------:R-:W-:Y:S05]  /*124c0*/  BSYNC B2 ;  /* 0x0000000000027941 */ /* 0x000fea0003800000 */
.L_x_7985:
        /* <DEDUP_REMOVED lines=11> */
.L_x_7988:
[----:B------:R-:W-:Y:S05]  /*12580*/  BSYNC B2 ;  /* 0x0000000000027941 */ /* 0x000fea0003800000 */
.L_x_7987:
        /* <DEDUP_REMOVED lines=11> */
.L_x_7989:
        /* <DEDUP_REMOVED lines=16> */
.L_x_7990:
        /* <DEDUP_REMOVED lines=16> */
.L_x_7991:
        /* <DEDUP_REMOVED lines=16> */
.L_x_7992:
        /* <DEDUP_REMOVED lines=16> */
.L_x_7993:
        /* <DEDUP_REMOVED lines=16> */
.L_x_7994:
        /* <DEDUP_REMOVED lines=16> */
.L_x_7995:
        /* <DEDUP_REMOVED lines=16> */
.L_x_7996:
        /* <DEDUP_REMOVED lines=11> */
.L_x_7978:
[----:B------:R-:W-:Y:S05]  /*12df0*/  BSYNC B1 ;  /* 0x0000000000017941 */ /* 0x000fea0003800000 */
.L_x_7977:
[C---:B------:R-:W-:Y:S01]  /*12e00*/  ISETP.GT.AND P0, PT, R0.reuse, 0x1, PT ;  /* 0x000000010000780c */ /* 0x040fe20003f04270 */
[----:B------:R-:W-:-:S12]  /*12e10*/  VIADD R0, R0, 0xfffffffe ;  /* 0xfffffffe00007836 */ /* 0x000fd80000000000 */
[----:B------:R-:W-:Y:S05]  /*12e20*/  @P0 BRA `(.L_x_7997) ;  /* 0xffffffe000b80947 */ /* 0x000fea000383ffff */
.L_x_7934:
[----:B------:R-:W-:Y:S05]  /*12e30*/  BSYNC B0 ;  /* 0x0000000000007941 */ /* 0x000fea0003800000 */
.L_x_7933:
        /* <DEDUP_REMOVED lines=24> */
.L_x_7999:
[----:B------:R-:W-:Y:S05]  /*12fc0*/  BSYNC B0 ;  /* 0x0000000000007941 */ /* 0x000fea0003800000 */
.L_x_7998:
[----:B------:R-:W-:-:S05]  /*12fd0*/  SEL R0, R0, RZ, P0 ;  /* 0x000000ff00007207 */ /* 0x000fca0000000000 */
[----:B------:R2:W-:Y:S02]  /*12fe0*/  STL [R1+0x8], R0 ;  /* 0x0000080001007387 */ /* 0x0005e40000100800 */
.L_x_7901:
[----:B------:R-:W-:Y:S05]  /*12ff0*/  BSYNC B7 ;  /* 0x0000000000077941 */ /* 0x000fea0003800000 */
.L_x_7899:
        /* <DEDUP_REMOVED lines=13> */
.L_x_8000:
        /* <DEDUP_REMOVED lines=36> */
.L_x_8061:
[----:B------:R-:W-:Y:S02]  /*13310*/  ULDC UR4, c[0x0][0xc38] ;  /* 0x00030e0000047ab9 */ /* 0x000fe40000000800 */
[----:B------:R-:W-:-:S04]  /*13320*/  IMAD.U32 R4, RZ, RZ, UR4 ;  /* 0x00000004ff047e24 */ /* 0x000fc8000f8e00ff */
[----:B--2---:R-:W-:-:S04]  /*13330*/  IMAD R5, R14, R4, RZ ;  /* 0x000000040e057224 */ /* 0x004fc800078e02ff */
[----:B------:R-:W-:-:S05]  /*13340*/  IMAD.IADD R16, R16, 0x1, R5 ;  /* 0x0000000110107824 */ /* 0x000fca00078e0205 */
[----:B------:R-:W-:-:S13]  /*13350*/  ISETP.GT.AND P6, PT, R16, R0, PT ;  /* 0x000000001000720c */ /* 0x000fda0003fc4270 */
[----:B------:R-:W-:Y:S05]  /*13360*/  @P6 BRA `(.L_x_8003) ;  /* 0x00000000009c6947 */ /* 0x000fea0003800000 */
.L_x_8008:
        /* <DEDUP_REMOVED lines=14> */
.L_x_8006:
[----:B------:R-:W-:Y:S05]  /*13450*/  BSYNC B0 ;  /* 0x0000000000007941 */ /* 0x000fea0003800000 */
.L_x_8005:
        /* <DEDUP_REMOVED lines=14> */
[----:B------:R-:W1:Y:S02]  /*13540*/  SHFL.UP PT, R14, R6, 0x10, RZ ;  /* 0x06000000060e7989 */ /* 0x000e6400000e00ff */
[----:B-12---:R-:W-:-:S05]  /*13550*/  SEL R3, R14, RZ, P5 ;  /* 0x000000ff0e037207 */ /* 0x006fca0002800000 */
[----:B------:R-:W-:-:S05]  /*13560*/  IMAD.IADD R3, R6, 0x1, R3 ;  /* 0x0000000106037824 */ /* 0x000fca00078e0203 */
[----:B------:R1:W2:Y:S02]  /*13570*/  SHFL.IDX PT, R14, R3, 0x1f, 0x1f ;  /* 0x03e01f00030e7f89 */ /* 0x0002a400000e0000 */
.L_x_8069:
[----:B------:R-:W-:Y:S02]  /*13580*/  ULDC UR4, c[0x0][0xc38] ;  /* 0x00030e0000047ab9 */ /* 0x000fe40000000800 */
[----:B------:R-:W-:-:S04]  /*13590*/  IMAD.U32 R4, RZ, RZ, UR4 ;  /* 0x00000004ff047e24 */ /* 0x000fc8000f8e00ff */
[----:B--2---:R-:W-:-:S04]  /*135a0*/  IMAD R5, R14, R4, RZ ;  /* 0x000000040e057224 */ /* 0x004fc800078e02ff */
[----:B------:R-:W-:-:S05]  /*135b0*/  IMAD.IADD R16, R5, 0x1, R16 ;  /* 0x0000000105107824 */ /* 0x000fca00078e0210 */
[----:B------:R-:W-:-:S13]  /*135c0*/  ISETP.GT.AND P6, PT, R16, R0, PT ;  /* 0x000000001000720c */ /* 0x000fda0003fc4270 */
[----:B------:R-:W-:Y:S05]  /*135d0*/  @!P6 BRA `(.L_x_8008) ;  /* 0xfffffffc0064e947 */ /* 0x000fea000383ffff */
.L_x_8003:
        /* <DEDUP_REMOVED lines=8> */
.L_x_8073:
[----:B------:R-:W-:Y:S01]  /*13660*/  ISETP.NE.AND P0, PT, R5, RZ, PT ;  /* 0x000000ff0500720c */ /* 0x000fe20003f05270 */
[----:B------:R-:W-:-:S12]  /*13670*/  IMAD.MOV.U32 R5, RZ, RZ, RZ ;  /* 0x000000ffff057224 */ /* 0x000fd800078e00ff */
[----:B------:R-:W-:Y:S05]  /*13680*/  @!P0 BRA `(.L_x_8010) ;  /* 0x0000000000108947 */ /* 0x000fea0003800000 */
[----:B------:R-:W-:Y:S01]  /*13690*/  UMOV UR4, 0xffffffff ;  /* 0xffffffff00047882 */ /* 0x000fe20000000000 */
[----:B------:R-:W-:Y:S02]  /*136a0*/  VIADD R12, R6, 0xffffffff ;  /* 0xffffffff060c7836 */ /* 0x000fe40000000000 */
[----:B------:R-:W-:Y:S05]  /*136b0*/  BRA.DIV UR4, `(.L_x_8011) ;  /* 0x0000001e049c7947 */ /* 0x000fea000b800000 */
[----:B------:R4:W0:Y:S02]  /*136c0*/  SHFL.IDX PT, R5, R3, R12, 0x1f ;  /* 0x00001f0c03057589 */ /* 0x00082400000e0000 */
.L_x_8010:
[----:B-12-4-:R-:W1:Y:S01]  /*136d0*/  LDC.64 R2, c[0x0][0xc90] ;  /* 0x00032400ff027b82 */ /* 0x016e620000000a00 */
[----:B------:R-:W-:-:S04]  /*136e0*/  IMAD.IADD R19, R6, 0x1, R19 ;  /* 0x0000000106137824 */ /* 0x000fc800078e0213 */
[----:B-1----:R-:W-:-:S05]  /*136f0*/  IMAD.WIDE R2, R19, 0x4, R2 ;  /* 0x0000000413027825 */ /* 0x002fca00078e0202 */
[----:B0-----:R-:W3:Y:S01]  /*13700*/  LDG.E R7, desc[UR40][R2.64] ;  /* 0x0000002802077981 */ /* 0x001ee2000c1e1900 */
[----:B------:R-:W-:-:S04]  /*13710*/  IMAD R16, R5, R4, R16 ;  /* 0x0000000405107224 */ /* 0x000fc800078e0210 */
[----:B------:R-:W-:Y:S02]  /*13720*/  IMAD.IADD R0, R0, 0x1, -R16 ;  /* 0x0000000100007824 */ /* 0x000fe400078e0a10 */
[----:B---3--:R-:W-:-:S05]  /*13730*/  IMAD R6, R17, R7, RZ ;  /* 0x0000000711067224 */ /* 0x008fca00078e02ff */
        /* <DEDUP_REMOVED lines=59> */
.L_x_8004:
[----:B------:R-:W-:Y:S01]  /*13af0*/  UMOV UR4, URZ ;  /* 0x0000003f00047c82 */ /* 0x000fe20008000000 */
[----:B------:R-:W-:Y:S01]  /*13b00*/  UMOV UR5, URZ ;  /* 0x0000003f00057c82 */ /* 0x000fe20008000000 */
[----:B------:R-:W-:Y:S01]  /*13b10*/  ULDC UR6, c[0x0][0xc3c] ;  /* 0x00030f0000067ab9 */ /* 0x000fe20000000800 */
[----:B------:R-:W-:Y:S02]  /*13b20*/  IMAD.MOV.U32 R16, RZ, RZ, R0 ;  /* 0x000000ffff107224 */ /* 0x000fe400078e0000 */
[----:B------:R-:W-:Y:S02]  /*13b30*/  IMAD.U32 R17, RZ, RZ, UR4 ;  /* 0x00000004ff117e24 */ /* 0x000fe4000f8e00ff */
[----:B------:R-:W-:Y:S02]  /*13b40*/  IMAD.U32 R18, RZ, RZ, UR5 ;  /* 0x00000005ff127e24 */ /* 0x000fe4000f8e00ff */
[----:B------:R-:W-:-:S07]  /*13b50*/  IMAD.U32 R19, RZ, RZ, UR6 ;  /* 0x00000006ff137e24 */ /* 0x000fce000f8e00ff */
.L_x_8012:
        /* <DEDUP_REMOVED lines=12> */
.L_x_8001:
[----:B------:R-:W-:Y:S02]  /*13c20*/  ULDC UR4, c[0x0][0xc3c] ;  /* 0x00030f0000047ab9 */ /* 0x000fe40000000800 */
[----:B----4-:R-:W-:-:S13]  /*13c30*/  ISETP.GE.AND P0, PT, R19, UR4, PT ;  /* 0x0000000413007c0c */ /* 0x010fda000bf06270 */
[----:B------:R-:W-:Y:S05]  /*13c40*/  @!P0 BRA `(.L_x_8013) ;  /* 0xffffff9c00d08947 */ /* 0x000fea000383ffff */
[----:B------:R-:W-:Y:S05]  /*13c50*/  BSYNC B8 ;  /* 0x0000000000087941 */ /* 0x000fea0003800000 */
.L_x_7895:
        /* <DEDUP_REMOVED lines=12> */
.L_x_8076:
[----:B------:R-:W-:Y:S05]  /*13d20*/  BSYNC B0 ;  /* 0x0000000000007941 */ /* 0x000fea0003800000 */
.L_x_8014:
[----:B------:R-:W-:-:S03]  /*13d30*/  UMOV UR4, 0xffffffff ;  /* 0xffffffff00047882 */ /* 0x000fc60000000000 */
[----:B------:R-:W-:Y:S05]  /*13d40*/  BRA.DIV UR4, `(.L_x_8016) ;  /* 0x0000001a04347947 */ /* 0x000fea000b800000 */
[----:B------:R-:W2:Y:S02]  /*13d50*/  S2R R2, SR_TID.X ;  /* 0x0000000000027919 */ /* 0x000ea40000002100 */
[----:B--2---:R-:W-:-:S04]  /*13d60*/  SHF.R.U32.HI R2, RZ, 0x5, R2 ;  /* 0x00000005ff027819 */ /* 0x004fc80000011602 */
[----:B------:R-:W-:-:S05]  /*13d70*/  LOP3.LUT R2, R2, 0x3, RZ, 0xc0, !PT ;  /* 0x0000000302027812 */ /* 0x000fca00078ec0ff */
[----:B------:R2:W3:Y:S02]  /*13d80*/  SHFL.IDX PT, R14, R2, RZ, 0x1f ;  /* 0x00001fff020e7589 */ /* 0x0004e400000e0000 */
.L_x_8079:
[----:B---3--:R-:W-:Y:S01]  /*13d90*/  ISETP.NE.AND P0, PT, R14, RZ, PT ;  /* 0x000000ff0e00720c */ /* 0x008fe20003f05270 */
[----:B------:R-:W-:-:S12]  /*13da0*/  BSSY B0, `(.L_x_8017) ;  /* 0x0000027000007945 */ /* 0x000fd80003800000 */
[----:B------:R-:W-:Y:S05]  /*13db0*/  @P0 BRA `(.L_x_8018) ;  /* 0x0000000000940947 */ /* 0x000fea0003800000 */
[----:B------:R-:W-:-:S03]  /*13dc0*/  UMOV UR4, 0xffffffff ;  /* 0xffffffff00047882 */ /* 0x000fc60000000000 */
[----:B------:R-:W-:Y:S05]  /*13dd0*/  BRA.DIV UR4, `(.L_x_8019) ;  /* 0x0000001a04447947 */ /* 0x000fea000b800000 */
[----:B------:R-:W-:-:S13]  /*13de0*/  ELECT P6, URZ, PT ;  /* 0x00000000003f782f */ /* 0x000fda00038c0000 */
.L_x_8082:
[----:B------:R-:W-:Y:S05]  /*13df0*/  @!P6 BRA `(.L_x_8018) ;  /* 0x000000000084e947 */ /* 0x000fea0003800000 */
[----:B------:R-:W-:-:S06]  /*13e00*/  ULOP3.LUT UR4, UR36, 0x2, URZ, 0xfc, !UPT ;  /* 0x0000000224047892 */ /* 0x000fcc000f8efc3f */
[----:B--2---:R-:W-:-:S05]  /*13e10*/  IMAD.U32 R2, RZ, RZ, UR4 ;  /* 0x00000004ff027e24 */ /* 0x004fca000f8e00ff */
[----:B------:R-:W-:-:S13]  /*13e20*/  ISETP.NE.AND P2, PT, R2, 0x3, PT ;  /* 0x000000030200780c */ /* 0x000fda0003f45270 */
[----:B------:R-:W-:Y:S05]  /*13e30*/  @!P2 BRA `(.L_x_8020) ;  /* 0x000000000004a947 */ /* 0x000fea0003800000 */
[----:B------:R-:W-:Y:S01]  /*13e40*/  BPT.TRAP 0x1 ;  /* 0x000000040000795c */ /* 0x000fe20000300000 */
.L_x_8020:
        /* <DEDUP_REMOVED lines=14> */
.L_x_8083:
[----:B------:R-:W1:Y:S02]  /*13f30*/  SYNCS.PHASECHK.TRANS64.TRYWAIT P0, [R7+URZ], R2 ;  /* 0x00000002070075a7 */ /* 0x000e64000800017f */
[----:B-1----:R-:W-:Y:S05]  /*13f40*/  @!P0 BRA `(.L_x_8022) ;  /* 0x00000018001c8947 */ /* 0x002fea0003800000 */
.L_x_8084:
[----:B------:R-:W-:Y:S05]  /*13f50*/  @!P2 BRA `(.L_x_8023) ;  /* 0x000000000004a947 */ /* 0x000fea0003800000 */
[----:B------:R-:W-:Y:S01]  /*13f60*/  BPT.TRAP 0x1 ;  /* 0x000000040000795c */ /* 0x000fe20000300000 */
.L_x_8023:
[----:B------:R-:W2:Y:S01]  /*13f70*/  LDL.LU R4, [R1+0x8] ;  /* 0x0000080001047983 */ /* 0x000ea20000300800 */
[----:B------:R-:W-:-:S04]  /*13f80*/  VIADD R0, R0, 0x28c60 ;  /* 0x00028c6000007836 */ /* 0x000fc80000000000 */
[----:B--2---:R-:W-:-:S04]  /*13f90*/  IMAD R4, R4, 0x8, R0 ;  /* 0x0000000804047824 */ /* 0x004fc800078e0200 */
[----:B------:R-:W2:Y:S02]  /*13fa0*/  SYNCS.PHASECHK.TRANS64.TRYWAIT P0, [R4+URZ], R5 ;  /* 0x00000005040075a7 */ /* 0x000ea4000800017f */
[----:B--2---:R-:W-:Y:S05]  /*13fb0*/  @!P0 BRA `(.L_x_8024) ;  /* 0x0000001800148947 */ /* 0x004fea0003800000 */
.L_x_8085:
[----:B------:R-:W-:-:S07]  /*13fc0*/  IMAD R3, R3, 0x8, R0 ;  /* 0x0000000803037824 */ /* 0x000fce00078e0200 */
.L_x_8025:
[----:B---3--:R3:W4:Y:S02]  /*13fd0*/  SYNCS.PHASECHK.TRANS64.TRYWAIT P0, [R3+URZ], R2 ;  /* 0x00000002030075a7 */ /* 0x008724000800017f */
[----:B----4-:R-:W-:Y:S05]  /*13fe0*/  @!P0 NANOSLEEP.SYNCS 0x989680 ;  /* 0x009896800000895d */ /* 0x010fea0003900000 */
[----:B------:R-:W4:Y:S02]  /*13ff0*/  @!P0 SYNCS.PHASECHK.TRANS64 P0, [R3+URZ], R2 ;  /* 0x00000002030085a7 */ /* 0x000f24000800007f */
[----:B----4-:R-:W-:Y:S05]  /*14000*/  @!P0 BRA `(.L_x_8025) ;  /* 0xfffffffc00f08947 */ /* 0x010fea000383ffff */
.L_x_8018:
[----:B------:R-:W-:Y:S05]  /*14010*/  BSYNC B0 ;  /* 0x0000000000007941 */ /* 0x000fea0003800000 */
.L_x_8017:
[----:B------:R-:W-:Y:S05]  /*14020*/  EXIT ;  /* 0x000000000000794d */ /* 0x000fea0003800000 */
.L_x_7836:
[----:B0-----:R-:W-:-:S04]  /*14030*/  IMAD.U32 R3, RZ, RZ, UR21 ;  /* 0x00000015ff037e24 */ /* 0x001fc8000f8e00ff */
[----:B------:R0:W1:Y:S03]  /*14040*/  SYNCS.PHASECHK.TRANS64.TRYWAIT P1, [R3+URZ+0x28c50], R0 ;  /* 0x028c5000030075a7 */ /* 0x000066000802017f */
[----:B-1----:R-:W-:Y:S05]  /*14050*/  @!P1 NANOSLEEP.SYNCS 0x989680 ;  /* 0x009896800000995d */ /* 0x002fea0003900000 */
[----:B------:R-:W1:Y:S02]  /*14060*/  @!P1 SYNCS.PHASECHK.TRANS64 P1, [R3+URZ+0x28c50], R0 ;  /* 0x028c5000030095a7 */ /* 0x000e64000802007f */
[----:B-1----:R-:W-:Y:S05]  /*14070*/  @!P1 BRA `(.L_x_7836) ;  /* 0xfffffffc00ec9947 */ /* 0x002fea000383ffff */
[----:B------:R-:W-:Y:S05]  /*14080*/  BRA `(.L_x_8026) ;  /* 0xfffffed800dc7947 */ /* 0x000fea000383ffff */
.L_x_7841:
[----:B-1----:R-:W-:-:S04]  /*14090*/  IMAD.U32 R3, RZ, RZ, UR21 ;  /* 0x00000015ff037e24 */ /* 0x002fc8000f8e00ff */
[----:B------:R1:W2:Y:S03]  /*140a0*/  SYNCS.PHASECHK.TRANS64.TRYWAIT P1, [R3+URZ+0x28c50], R0 ;  /* 0x028c5000030075a7 */ /* 0x0002a6000802017f */
[----:B--2---:R-:W-:Y:S05]  /*140b0*/  @!P1 NANOSLEEP.SYNCS 0x989680 ;  /* 0x009896800000995d */ /* 0x004fea0003900000 */
[----:B------:R-:W2:Y:S02]  /*140c0*/  @!P1 SYNCS.PHASECHK.TRANS64 P1, [R3+URZ+0x28c50], R0 ;  /* 0x028c5000030095a7 */ /* 0x000ea4000802007f */
[----:B--2---:R-:W-:Y:S05]  /*140d0*/  @!P1 BRA `(.L_x_7841) ;  /* 0xfffffffc00ec9947 */ /* 0x004fea000383ffff */
[----:B------:R-:W-:Y:S05]  /*140e0*/  BRA `(.L_x_7840) ;  /* 0xfffffee400d87947 */ /* 0x000fea000383ffff */
.L_x_7844:
[----:B0-----:R-:W-:-:S04]  /*140f0*/  IMAD.U32 R3, RZ, RZ, UR46 ;  /* 0x0000002eff037e24 */ /* 0x001fc8000f8e00ff */
[----:B------:R0:W1:Y:S03]  /*14100*/  SYNCS.PHASECHK.TRANS64.TRYWAIT P1, [R3+URZ+0x28c00], R0 ;  /* 0x028c0000030075a7 */ /* 0x000066000802017f */
[----:B-1----:R-:W-:Y:S05]  /*14110*/  @!P1 NANOSLEEP.SYNCS 0x989680 ;  /* 0x009896800000995d */ /* 0x002fea0003900000 */
[----:B------:R-:W1:Y:S02]  /*14120*/  @!P1 SYNCS.PHASECHK.TRANS64 P1, [R3+URZ+0x28c00], R0 ;  /* 0x028c0000030095a7 */ /* 0x000e64000802007f */
[----:B-1----:R-:W-:Y:S05]  /*14130*/  @!P1 BRA `(.L_x_7844) ;  /* 0xfffffffc00ec9947 */ /* 0x002fea000383ffff */
[----:B------:R-:W-:Y:S05]  /*14140*/  BRA `(.L_x_8027) ;  /* 0xfffffef800647947 */ /* 0x000fea000383ffff */
.L_x_7848:
[----:B--2---:R2:W3:Y:S02]  /*14150*/  SYNCS.PHASECHK.TRANS64.TRYWAIT P1, [R7+URZ+0x28c30], R8 ;  /* 0x028c3008070075a7 */ /* 0x0044e4000802017f */
[----:B---3--:R-:W-:Y:S05]  /*14160*/  @!P1 NANOSLEEP.SYNCS 0x989680 ;  /* 0x009896800000995d */ /* 0x008fea0003900000 */
[----:B------:R-:W3:Y:S02]  /*14170*/  @!P1 SYNCS.PHASECHK.TRANS64 P1, [R7+URZ+0x28c30], R8 ;  /* 0x028c3008070095a7 */ /* 0x000ee4000802007f */
[----:B---3--:R-:W-:Y:S05]  /*14180*/  @!P1 BRA `(.L_x_7848) ;  /* 0xfffffffc00f09947 */ /* 0x008fea000383ffff */
[----:B------:R-:W-:Y:S05]  /*14190*/  BRA `(.L_x_7847) ;  /* 0xfffffef800807947 */ /* 0x000fea000383ffff */
.L_x_7852:
[----:B--2---:R2:W3:Y:S02]  /*141a0*/  SYNCS.PHASECHK.TRANS64.TRYWAIT P3, [R7+URZ+0x28c50], R8 ;  /* 0x028c5008070075a7 */ /* 0x0044e4000806017f */
[----:B---3--:R-:W-:Y:S05]  /*141b0*/  @!P3 NANOSLEEP.SYNCS 0x989680 ;  /* 0x009896800000b95d */ /* 0x008fea0003900000 */
[----:B------:R-:W3:Y:S02]  /*141c0*/  @!P3 SYNCS.PHASECHK.TRANS64 P3, [R7+URZ+0x28c50], R8 ;  /* 0x028c50080700b5a7 */ /* 0x000ee4000806007f */
[----:B---3--:R-:W-:Y:S05]  /*141d0*/  @!P3 BRA `(.L_x_7852) ;  /* 0xfffffffc00f0b947 */ /* 0x008fea000383ffff */
[----:B------:R-:W-:Y:S05]  /*141e0*/  BRA `(.L_x_7851) ;  /* 0xffffff10000c7947 */ /* 0x000fea000383ffff */
.L_x_7857:
[----:B--2---:R-:W-:-:S04]  /*141f0*/  IMAD.U32 R6, RZ, RZ, UR25 ;  /* 0x00000019ff067e24 */ /* 0x004fc8000f8e00ff */
[----:B------:R2:W3:Y:S03]  /*14200*/  SYNCS.PHASECHK.TRANS64.TRYWAIT P3, [R6+URZ+0x28c30], R7 ;  /* 0x028c3007060075a7 */ /* 0x0004e6000806017f */
[----:B---3--:R-:W-:Y:S05]  /*14210*/  @!P3 NANOSLEEP.SYNCS 0x989680 ;  /* 0x009896800000b95d */ /* 0x008fea0003900000 */
[----:B------:R-:W3:Y:S02]  /*14220*/  @!P3 SYNCS.PHASECHK.TRANS64 P3, [R6+URZ+0x28c30], R7 ;  /* 0x028c30070600b5a7 */ /* 0x000ee4000806007f */
[----:B---3--:R-:W-:Y:S05]  /*14230*/  @!P3 BRA `(.L_x_7857) ;  /* 0xfffffffc00ecb947 */ /* 0x008fea000383ffff */
[----:B------:R-:W-:Y:S05]  /*14240*/  BRA `(.L_x_7856) ;  /* 0xffffff1400107947 */ /* 0x000fea000383ffff */
.L_x_7861:
[----:B--2---:R2:W3:Y:S02]  /*14250*/  SYNCS.PHASECHK.TRANS64.TRYWAIT P3, [R178+URZ+0x28c50], R7 ;  /* 0x028c5007b20075a7 */ /* 0x0044e4000806017f */
[----:B---3--:R-:W-:Y:S05]  /*14260*/  @!P3 NANOSLEEP.SYNCS 0x989680 ;  /* 0x009896800000b95d */ /* 0x008fea0003900000 */
[----:B------:R-:W3:Y:S02]  /*14270*/  @!P3 SYNCS.PHASECHK.TRANS64 P3, [R178+URZ+0x28c50], R7 ;  /* 0x028c5007b200b5a7 */ /* 0x000ee4000806007f */
[----:B---3--:R-:W-:Y:S05]  /*14280*/  @!P3 BRA `(.L_x_7861) ;  /* 0xfffffffc00f0b947 */ /* 0x008fea000383ffff */
[----:B------:R-:W-:Y:S05]  /*14290*/  BRA `(.L_x_7860) ;  /* 0xffffff3000847947 */ /* 0x000fea000383ffff */
.L_x_7867:
[----:B---3--:R-:W-:-:S04]  /*142a0*/  IMAD.U32 R6, RZ, RZ, UR24 ;  /* 0x00000018ff067e24 */ /* 0x008fc8000f8e00ff */
[----:B------:R3:W4:Y:S03]  /*142b0*/  SYNCS.PHASECHK.TRANS64.TRYWAIT P2, [R6+URZ+0x28c30], R7 ;  /* 0x028c3007060075a7 */ /* 0x000726000804017f */
[----:B----4-:R-:W-:Y:S05]  /*142c0*/  @!P2 NANOSLEEP.SYNCS 0x989680 ;  /* 0x009896800000a95d */ /* 0x010fea0003900000 */
[----:B------:R-:W4:Y:S02]  /*142d0*/  @!P2 SYNCS.PHASECHK.TRANS64 P2, [R6+URZ+0x28c30], R7 ;  /* 0x028c30070600a5a7 */ /* 0x000f24000804007f */
[----:B----4-:R-:W-:Y:S05]  /*142e0*/  @!P2 BRA `(.L_x_7867) ;  /* 0xfffffffc00eca947 */ /* 0x010fea000383ffff */
[----:B------:R-:W-:Y:S05]  /*142f0*/  BRA `(.L_x_7866) ;  /* 0xffffff3400707947 */ /* 0x000fea000383ffff */
.L_x_7871:
[----:B--2---:R2:W3:Y:S02]  /*14300*/  SYNCS.PHASECHK.TRANS64.TRYWAIT P2, [R170+URZ+0x28c50], R7 ;  /* 0x028c5007aa0075a7 */ /* 0x0044e4000804017f */
[----:B---3--:R-:W-:Y:S05]  /*14310*/  @!P2 NANOSLEEP.SYNCS 0x989680 ;  /* 0x009896800000a95d */ /* 0x008fea0003900000 */
[----:B------:R-:W3:Y:S02]  /*14320*/  @!P2 SYNCS.PHASECHK.TRANS64 P2, [R170+URZ+0x28c50], R7 ;  /* 0x028c5007aa00a5a7 */ /* 0x000ee4000804007f */
[----:B---3--:R-:W-:Y:S05]  /*14330*/  @!P2 BRA `(.L_x_7871) ;  /* 0xfffffffc00f0a947 */ /* 0x008fea000383ffff */
[----:B------:R-:W-:Y:S05]  /*14340*/  BRA `(.L_x_7870) ;  /* 0xffffff4c00947947 */ /* 0x000fea000383ffff */
.L_x_7907:
        /* <DEDUP_REMOVED lines=11> */
.L_x_8029:
[----:B------:R-:W-:Y:S05]  /*14400*/  BSYNC B0 ;  /* 0x0000000000007941 */ /* 0x000fea0003800000 */
.L_x_8028:
[----:B------:R-:W-:Y:S05]  /*14410*/  BRA `(.L_x_8030) ;  /* 0xffffffa000f07947 */ /* 0x000fea000383ffff */
.L_x_7909:
[----:B------:R-:W-:Y:S01]  /*14420*/  BSSY B0, `(.L_x_8031) ;  /* 0x0000006000007945 */ /* 0x000fe20003800000 */
[----:B------:R-:W-:-:S07]  /*14430*/  IMAD.MOV.U32 R15, RZ, RZ, -0x1 ;  /* 0xffffffffff0f7424 */ /* 0x000fce00078e00ff */
[----:B0123--:R-:W-:Y:S05]  /*14440*/  WARPSYNC.COLLECTIVE R15, `(.L_x_8032) ;  /* 0x000000000f0c7348 */ /* 0x00ffea0003c00000 */
[----:B------:R-:W-:Y:S02]  /*14450*/  ELECT P6, UR62, PT ;  /* 0x00000000003e782f */ /* 0x000fe400038c0000 */
[----:B------:R-:W-:Y:S01]  /*14460*/  MOV R14, UR62 ;  /* 0x0000003e000e7c02 */ /* 0x000fe20008000f00 */
[----:B0123--:R-:W-:Y:S10]  /*14470*/  ENDCOLLECTIVE ;  /* 0x000000000000791b */ /* 0x00fff40003800000 */
.L_x_8032:
[----:B------:R-:W-:Y:S05]  /*14480*/  BSYNC B0 ;  /* 0x0000000000007941 */ /* 0x000fea0003800000 */
.L_x_8031:
[----:B------:R-:W-:Y:S05]  /*14490*/  BRA `(.L_x_8033) ;  /* 0xffffffa000f87947 */ /* 0x000fea000383ffff */
.L_x_7911:
[----:B---3--:R3:W4:Y:S02]  /*144a0*/  SYNCS.PHASECHK.TRANS64.TRYWAIT P0, [R0+URZ+0x28c40], R2 ;  /* 0x028c4002000075a7 */ /* 0x008724000800017f */
[----:B----4-:R-:W-:Y:S05]  /*144b0*/  @!P0 NANOSLEEP.SYNCS 0x989680 ;  /* 0x009896800000895d */ /* 0x010fea0003900000 */
[----:B------:R-:W4:Y:S02]  /*144c0*/  @!P0 SYNCS.PHASECHK.TRANS64 P0, [R0+URZ+0x28c40], R2 ;  /* 0x028c4002000085a7 */ /* 0x000f24000800007f */
[----:B----4-:R-:W-:Y:S05]  /*144d0*/  @!P0 BRA `(.L_x_7911) ;  /* 0xfffffffc00f08947 */ /* 0x010fea000383ffff */
[----:B------:R-:W-:Y:S05]  /*144e0*/  BRA `(.L_x_8034) ;  /* 0xffffffa400647947 */ /* 0x000fea000383ffff */
.L_x_7915:
[----:B------:R-:W-:Y:S02]  /*144f0*/  IMAD.MOV.U32 R13, RZ, RZ, R2 ;  /* 0x000000ffff0d7224 */ /* 0x000fe400078e0002 */
[----:B------:R-:W-:Y:S02]  /*14500*/  IMAD.MOV.U32 R12, RZ, RZ, RZ ;  /* 0x000000ffff0c7224 */ /* 0x000fe400078e00ff */
[----:B------:R-:W-:Y:S02]  /*14510*/  IMAD.MOV.U32 R11, RZ, RZ, 0x181f ;  /* 0x0000181fff0b7424 */ /* 0x000fe400078e00ff */
[----:B------:R-:W-:Y:S02]  /*14520*/  IMAD.MOV.U32 R15, RZ, RZ, -0x1 ;  /* 0xffffffffff0f7424 */ /* 0x000fe400078e00ff */
[----:B-----5:R-:W-:Y:S02]  /*14530*/  IMAD R0, R6, R7, RZ ;  /* 0x0000000706007224 */ /* 0x020fe400078e02ff */
[----:B------:R-:W-:-:S07]  /*14540*/  IMAD R17, R17, 0x40, R8 ;  /* 0x0000004011117824 */ /* 0x000fce00078e0208 */
[----:B------:R-:W-:Y:S05]  /*14550*/  WARPSYNC.COLLECTIVE R15, `(.L_x_8035) ;  /* 0x000000000f087348 */ /* 0x000fea0003c00000 */
[----:B------:R0:W1:Y:S02]  /*14560*/  SHFL.IDX P6, R14, R13, R12, R11 ;  /* 0x0000000c0d0e7389 */ /* 0x00006400000c000b */
[----:B01----:R-:W-:Y:S01]  /*14570*/  ENDCOLLECTIVE ;  /* 0x000000000000791b */ /* 0x003fe20003800000 */
.L_x_8035:
[C---:B------:R-:W-:Y:S01]  /*14580*/  VIADD R7, R17.reuse, 0x10 ;  /* 0x0000001011077836 */ /* 0x040fe20000000000 */
[----:B------:R-:W-:Y:S01]  /*14590*/  ISETP.GE.AND P1, PT, R17, R0, PT ;  /* 0x000000001100720c */ /* 0x000fe20003f26270 */
[----:B------:R-:W-:Y:S02]  /*145a0*/  IMAD.MOV.U32 R13, RZ, RZ, R3 ;  /* 0x000000ffff0d7224 */ /* 0x000fe400078e0003 */
[----:B------:R-:W-:-:S10]  /*145b0*/  IMAD.MOV.U32 R4, RZ, RZ, R14 ;  /* 0x000000ffff047224 */ /* 0x000fd400078e000e */
[----:B------:R-:W-:Y:S05]  /*145c0*/  WARPSYNC.COLLECTIVE R15, `(.L_x_8036) ;  /* 0x000000000f087348 */ /* 0x000fea0003c00000 */
[----:B------:R0:W1:Y:S02]  /*145d0*/  SHFL.IDX P6, R14, R13, R12, R11 ;  /* 0x0000000c0d0e7389 */ /* 0x00006400000c000b */
[----:B01----:R-:W-:Y:S01]  /*145e0*/  ENDCOLLECTIVE ;  /* 0x000000000000791b */ /* 0x003fe20003800000 */
.L_x_8036:
[----:B------:R-:W-:Y:S02]  /*145f0*/  IMAD.MOV.U32 R13, RZ, RZ, R2 ;  /* 0x000000ffff0d7224 */ /* 0x000fe400078e0002 */
[----:B------:R-:W-:Y:S02]  /*14600*/  IMAD.MOV.U32 R12, RZ, RZ, 0x1 ;  /* 0x00000001ff0c7424 */ /* 0x000fe400078e00ff */
[----:B------:R-:W-:-:S07]  /*14610*/  IMAD.MOV.U32 R5, RZ, RZ, R14 ;  /* 0x000000ffff057224 */ /* 0x000fce00078e000e */
[----:B------:R-:W-:Y:S05]  /*14620*/  WARPSYNC.COLLECTIVE R15, `(.L_x_8037) ;  /* 0x000000000f087348 */ /* 0x000fea0003c00000 */
[----:B------:R0:W1:Y:S02]  /*14630*/  SHFL.IDX P6, R14, R13, R12, R11 ;  /* 0x0000000c0d0e7389 */ /* 0x00006400000c000b */
[----:B01----:R-:W-:Y:S01]  /*14640*/  ENDCOLLECTIVE ;  /* 0x000000000000791b */ /* 0x003fe20003800000 */
.L_x_8037:
        /* <DEDUP_REMOVED lines=15> */
.L_x_8038:
[----:B------:R-:W-:Y:S02]  /*14740*/  IMAD.MOV.U32 R13, RZ, RZ, R2 ;  /* 0x000000ffff0d7224 */ /* 0x000fe400078e0002 */
[----:B------:R-:W-:Y:S02]  /*14750*/  IMAD.MOV.U32 R12, RZ, RZ, 0x2 ;  /* 0x00000002ff0c7424 */ /* 0x000fe400078e00ff */
[----:B------:R-:W-:-:S07]  /*14760*/  IMAD.MOV.U32 R5, RZ, RZ, R14 ;  /* 0x000000ffff057224 */ /* 0x000fce00078e000e */
[----:B------:R-:W-:Y:S05]  /*14770*/  WARPSYNC.COLLECTIVE R15, `(.L_x_8039) ;  /* 0x000000000f087348 */ /* 0x000fea0003c00000 */
[----:B------:R0:W1:Y:S02]  /*14780*/  SHFL.IDX P6, R14, R13, R12, R11 ;  /* 0x0000000c0d0e7389 */ /* 0x00006400000c000b */
[----:B01----:R-:W-:Y:S01]  /*14790*/  ENDCOLLECTIVE ;  /* 0x000000000000791b */ /* 0x003fe20003800000 */
.L_x_8039:
        /* <DEDUP_REMOVED lines=10> */
[----:B0-----:R-:W-:-:S05]  /*14840*/  VIADD R4, R17, 0x20 ;  /* 0x0000002011047836 */ /* 0x001fca0000000000 */
[----:B------:R-:W-:Y:S01]  /*14850*/  ISETP.GE.AND P1, PT, R4, R0, PT ;  /* 0x000000000400720c */ /* 0x000fe20003f26270 */
[----:B------:R-:W-:-:S12]  /*14860*/  IMAD.MOV.U32 R4, RZ, RZ, R14 ;  /* 0x000000ffff047224 */ /* 0x000fd800078e000e */
[----:B------:R-:W-:Y:S05]  /*14870*/  WARPSYNC.COLLECTIVE R15, `(.L_x_8040) ;  /* 0x000000000f087348 */ /* 0x000fea0003c00000 */
[----:B------:R0:W1:Y:S02]  /*14880*/  SHFL.IDX P6, R14, R13, R12, R11 ;  /* 0x0000000c0d0e7389 */ /* 0x00006400000c000b */
[----:B01----:R-:W-:Y:S01]  /*14890*/  ENDCOLLECTIVE ;  /* 0x000000000000791b */ /* 0x003fe20003800000 */
.L_x_8040:
[----:B------:R-:W-:Y:S02]  /*148a0*/  IMAD.MOV.U32 R13, RZ, RZ, R2 ;  /* 0x000000ffff0d7224 */ /* 0x000fe400078e0002 */
[----:B------:R-:W-:Y:S02]  /*148b0*/  IMAD.MOV.U32 R12, RZ, RZ, 0x3 ;  /* 0x00000003ff0c7424 */ /* 0x000fe400078e00ff */
[----:B------:R-:W-:-:S07]  /*148c0*/  IMAD.MOV.U32 R5, RZ, RZ, R14 ;  /* 0x000000ffff057224 */ /* 0x000fce00078e000e */
[----:B------:R-:W-:Y:S05]  /*148d0*/  WARPSYNC.COLLECTIVE R15, `(.L_x_8041) ;  /* 0x000000000f087348 */ /* 0x000fea0003c00000 */
[----:B------:R0:W1:Y:S02]  /*148e0*/  SHFL.IDX P6, R14, R13, R12, R11 ;  /* 0x0000000c0d0e7389 */ /* 0x00006400000c000b */
[----:B01----:R-:W-:Y:S01]  /*148f0*/  ENDCOLLECTIVE ;  /* 0x000000000000791b */ /* 0x003fe20003800000 */
.L_x_8041:
        /* <DEDUP_REMOVED lines=14> */
.L_x_8042:
[----:B------:R-:W-:Y:S01]  /*149e0*/  IMAD.MOV.U32 R3, RZ, RZ, R14 ;  /* 0x000000ffff037224 */ /* 0x000fe200078e000e */
[----:B------:R-:W-:Y:S06]  /*149f0*/  BRA `(.L_x_8043) ;  /* 0xffffffa800d07947 */ /* 0x000fec000383ffff */
.L_x_7918:
[----:B0-----:R-:W2:Y:S02]  /*14a00*/  LDL R2, [R1+0x4] ;  /* 0x0000040001027983 */ /* 0x001ea40000100800 */
[----:B--2---:R0:W1:Y:S02]  /*14a10*/  SYNCS.PHASECHK.TRANS64.TRYWAIT P0, [R2+URZ+0x28c20], R0 ;  /* 0x028c2000020075a7 */ /* 0x004064000800017f */
[----:B-1----:R-:W-:Y:S05]  /*14a20*/  @!P0 NANOSLEEP.SYNCS 0x989680 ;  /* 0x009896800000895d */ /* 0x002fea0003900000 */
[----:B------:R-:W1:Y:S02]  /*14a30*/  @!P0 SYNCS.PHASECHK.TRANS64 P0, [R2+URZ+0x28c20], R0 ;  /* 0x028c2000020085a7 */ /* 0x000e64000800007f */
[----:B-1----:R-:W-:Y:S05]  /*14a40*/  @!P0 BRA `(.L_x_7918) ;  /* 0xfffffffc00ec8947 */ /* 0x002fea000383ffff */
[----:B------:R-:W-:Y:S05]  /*14a50*/  BRA `(.L_x_8044) ;  /* 0xffffffac00307947 */ /* 0x000fea000383ffff */
.L_x_7922:
[----:B0-----:R0:W1:Y:S02]  /*14a60*/  SYNCS.PHASECHK.TRANS64.TRYWAIT P0, [R0+URZ+0x28c60], R2 ;  /* 0x028c6002000075a7 */ /* 0x001064000800017f */
[----:B-1----:R-:W-:Y:S05]  /*14a70*/  @!P0 NANOSLEEP.SYNCS 0x989680 ;  /* 0x009896800000895d */ /* 0x002fea0003900000 */
[----:B------:R-:W1:Y:S02]  /*14a80*/  @!P0 SYNCS.PHASECHK.TRANS64 P0, [R0+URZ+0x28c60], R2 ;  /* 0x028c6002000085a7 */ /* 0x000e64000800007f */
[----:B-1----:R-:W-:Y:S05]  /*14a90*/  @!P0 BRA `(.L_x_7922) ;  /* 0xfffffffc00f08947 */ /* 0x002fea000383ffff */
[----:B------:R-:W-:Y:S05]  /*14aa0*/  BRA `(.L_x_8045) ;  /* 0xffffffac00607947 */ /* 0x000fea000383ffff */
.L_x_7941:
[----:B-1----:R1:W2:Y:S02]  /*14ab0*/  SYNCS.PHASECHK.TRANS64.TRYWAIT P0, [R3+URZ+0x28c40], R2 ;  /* 0x028c4002030075a7 */ /* 0x0022a4000800017f */
[----:B--2---:R-:W-:Y:S05]  /*14ac0*/  @!P0 NANOSLEEP.SYNCS 0x989680 ;  /* 0x009896800000895d */ /* 0x004fea0003900000 */
[----:B------:R-:W2:Y:S02]  /*14ad0*/  @!P0 SYNCS.PHASECHK.TRANS64 P0, [R3+URZ+0x28c40], R2 ;  /* 0x028c4002030085a7 */ /* 0x000ea4000800007f */
[----:B--2---:R-:W-:Y:S05]  /*14ae0*/  @!P0 BRA `(.L_x_7941) ;  /* 0xfffffffc00f08947 */ /* 0x004fea000383ffff */
[----:B------:R-:W-:Y:S05]  /*14af0*/  BRA `(.L_x_8046) ;  /* 0xffffffb800847947 */ /* 0x000fea000383ffff */
.L_x_7946:
[----:B0-----:R0:W2:Y:S02]  /*14b00*/  SYNCS.PHASECHK.TRANS64.TRYWAIT P0, [R3+URZ+0x28c60], R2 ;  /* 0x028c6002030075a7 */ /* 0x0010a4000800017f */
[----:B--2---:R-:W-:Y:S05]  /*14b10*/  @!P0 NANOSLEEP.SYNCS 0x989680 ;  /* 0x009896800000895d */ /* 0x004fea0003900000 */
[----:B------:R-:W2:Y:S02]  /*14b20*/  @!P0 SYNCS.PHASECHK.TRANS64 P0, [R3+URZ+0x28c60], R2 ;  /* 0x028c6002030085a7 */ /* 0x000ea4000800007f */
[----:B--2---:R-:W-:Y:S05]  /*14b30*/  @!P0 BRA `(.L_x_7946) ;  /* 0xfffffffc00f08947 */ /* 0x004fea000383ffff */
[----:B------:R-:W-:Y:S05]  /*14b40*/  BRA `(.L_x_8047) ;  /* 0xffffffbc000c7947 */ /* 0x000fea000383ffff */
.L_x_7961:
[----:B0-----:R0:W1:Y:S02]  /*14b50*/  SYNCS.PHASECHK.TRANS64.TRYWAIT P0, [R4+URZ+0x28c40], R2 ;  /* 0x028c4002040075a7 */ /* 0x001064000800017f */
[----:B-1----:R-:W-:Y:S05]  /*14b60*/  @!P0 NANOSLEEP.SYNCS 0x989680 ;  /* 0x009896800000895d */ /* 0x002fea0003900000 */
[----:B------:R-:W1:Y:S02]  /*14b70*/  @!P0 SYNCS.PHASECHK.TRANS64 P0, [R4+URZ+0x28c40], R2 ;  /* 0x028c4002040085a7 */ /* 0x000e64000800007f */
[----:B-1----:R-:W-:Y:S05]  /*14b80*/  @!P0 BRA `(.L_x_7961) ;  /* 0xfffffffc00f08947 */ /* 0x002fea000383ffff */
[----:B------:R-:W-:Y:S05]  /*14b90*/  BRA `(.L_x_8048) ;  /* 0xffffffc800147947 */ /* 0x000fea000383ffff */
.L_x_7966:
[----:B-1----:R1:W2:Y:S02]  /*14ba0*/  SYNCS.PHASECHK.TRANS64.TRYWAIT P0, [R4+URZ+0x28c60], R2 ;  /* 0x028c6002040075a7 */ /* 0x0022a4000800017f */
[----:B--2---:R-:W-:Y:S05]  /*14bb0*/  @!P0 NANOSLEEP.SYNCS 0x989680 ;  /* 0x009896800000895d */ /* 0x004fea0003900000 */
[----:B------:R-:W2:Y:S02]  /*14bc0*/  @!P0 SYNCS.PHASECHK.TRANS64 P0, [R4+URZ+0x28c60], R2 ;  /* 0x028c6002040085a7 */ /* 0x000ea4000800007f */
[----:B--2---:R-:W-:Y:S05]  /*14bd0*/  @!P0 BRA `(.L_x_7966) ;  /* 0xfffffffc00f08947 */ /* 0x004fea000383ffff */
[----:B------:R-:W-:Y:S05]  /*14be0*/  BRA `(.L_x_8049) ;  /* 0xffffffc800987947 */ /* 0x000fea000383ffff */
.L_x_7981:
[----:B-1----:R1:W2:Y:S02]  /*14bf0*/  SYNCS.PHASECHK.TRANS64.TRYWAIT P0, [R4+URZ+0x28c40], R2 ;  /* 0x028c4002040075a7 */ /* 0x0022a4000800017f */
[----:B--2---:R-:W-:Y:S05]  /*14c00*/  @!P0 NANOSLEEP.SYNCS 0x989680 ;  /* 0x009896800000895d */ /* 0x004fea0003900000 */
[----:B------:R-:W2:Y:S02]  /*14c10*/  @!P0 SYNCS.PHASECHK.TRANS64 P0, [R4+URZ+0x28c40], R2 ;  /* 0x028c4002040085a7 */ /* 0x000ea4000800007f */
[----:B--2---:R-:W-:Y:S05]  /*14c20*/  @!P0 BRA `(.L_x_7981) ;  /* 0xfffffffc00f08947 */ /* 0x004fea000383ffff */
[----:B------:R-:W-:Y:S05]  /*14c30*/  BRA `(.L_x_8050) ;  /* 0xffffffd400847947 */ /* 0x000fea000383ffff */
.L_x_7986:
[----:B0-----:R0:W2:Y:S02]  /*14c40*/  SYNCS.PHASECHK.TRANS64.TRYWAIT P0, [R4+URZ+0x28c60], R2 ;  /* 0x028c6002040075a7 */ /* 0x0010a4000800017f */
[----:B--2---:R-:W-:Y:S05]  /*14c50*/  @!P0 NANOSLEEP.SYNCS 0x989680 ;  /* 0x009896800000895d */ /* 0x004fea0003900000 */
[----:B------:R-:W2:Y:S02]  /*14c60*/  @!P0 SYNCS.PHASECHK.TRANS64 P0, [R4+URZ+0x28c60], R2 ;  /* 0x028c6002040085a7 */ /* 0x000ea4000800007f */
[----:B--2---:R-:W-:Y:S05]  /*14c70*/  @!P0 BRA `(.L_x_7986) ;  /* 0xfffffffc00f08947 */ /* 0x004fea000383ffff */
[----:B------:R-:W-:Y:S05]  /*14c80*/  BRA `(.L_x_8051) ;  /* 0xffffffd8000c7947 */ /* 0x000fea000383ffff */
.L_x_8002:
        /* <DEDUP_REMOVED lines=8> */
.L_x_8053:
[----:B------:R-:W-:Y:S05]  /*14d10*/  BSYNC B0 ;  /* 0x0000000000007941 */ /* 0x000fea0003800000 */
.L_x_8052:
        /* <DEDUP_REMOVED lines=9> */
.L_x_8054:
        /* <DEDUP_REMOVED lines=18> */
.L_x_8055:
[----:B------:R-:W-:Y:S01]  /*14ed0*/  IMAD.MOV.U32 R12, RZ, RZ, 0x2 ;  /* 0x00000002ff0c7424 */ /* 0x000fe200078e00ff */
[----:B------:R-:W-:-:S05]  /*14ee0*/  SEL R5, R14, RZ, P1 ;  /* 0x000000ff0e057207 */ /* 0x000fca0000800000 */
[----:B------:R-:W-:-:S04]  /*14ef0*/  IMAD.IADD R3, R2, 0x1, R5 ;  /* 0x0000000102037824 */ /* 0x000fc800078e0205 */
[----:B------:R-:W-:-:S07]  /*14f00*/  IMAD.MOV.U32 R13, RZ, RZ, R3 ;  /* 0x000000ffff0d7224 */ /* 0x000fce00078e0003 */
[----:B------:R-:W-:Y:S05]  /*14f10*/  WARPSYNC.COLLECTIVE R15, `(.L_x_8056) ;  /* 0x000000000f087348 */ /* 0x000fea0003c00000 */
[----:B------:R0:W1:Y:S02]  /*14f20*/  SHFL.UP P6, R14, R13, R12, R11 ;  /* 0x0400000c0d0e7389 */ /* 0x00006400000c000b */
[----:B01----:R-:W-:Y:S01]  /*14f30*/  ENDCOLLECTIVE ;  /* 0x000000000000791b */ /* 0x003fe20003800000 */
.L_x_8056:
[----:B------:R-:W-:Y:S01]  /*14f40*/  IMAD.MOV.U32 R12, RZ, RZ, 0x4 ;  /* 0x00000004ff0c7424 */ /* 0x000fe200078e00ff */
[----:B------:R-:W-:-:S05]  /*14f50*/  SEL R14, R14, RZ, P2 ;  /* 0x000000ff0e0e7207 */ /* 0x000fca0001000000 */
[----:B------:R-:W-:-:S04]  /*14f60*/  IMAD.IADD R3, R3, 0x1, R14 ;  /* 0x0000000103037824 */ /* 0x000fc800078e020e */
[----:B------:R-:W-:-:S07]  /*14f70*/  IMAD.MOV.U32 R13, RZ, RZ, R3 ;  /* 0x000000ffff0d7224 */ /* 0x000fce00078e0003 */
[----:B------:R-:W-:Y:S05]  /*14f80*/  WARPSYNC.COLLECTIVE R15, `(.L_x_8057) ;  /* 0x000000000f087348 */ /* 0x000fea0003c00000 */
[----:B------:R0:W1:Y:S02]  /*14f90*/  SHFL.UP P6, R14, R13, R12, R11 ;  /* 0x0400000c0d0e7389 */ /* 0x00006400000c000b */
[----:B01----:R-:W-:Y:S01]  /*14fa0*/  ENDCOLLECTIVE ;  /* 0x000000000000791b */ /* 0x003fe20003800000 */
.L_x_8057:
[----:B------:R-:W-:Y:S01]  /*14fb0*/  IMAD.MOV.U32 R12, RZ, RZ, 0x8 ;  /* 0x00000008ff0c7424 */ /* 0x000fe200078e00ff */
[----:B------:R-:W-:-:S05]  /*14fc0*/  SEL R14, R14, RZ, P3 ;  /* 0x000000ff0e0e7207 */ /* 0x000fca0001800000 */
[----:B------:R-:W-:-:S04]  /*14fd0*/  IMAD.IADD R3, R3, 0x1, R14 ;  /* 0x0000000103037824 */ /* 0x000fc800078e020e */
[----:B------:R-:W-:-:S07]  /*14fe0*/  IMAD.MOV.U32 R13, RZ, RZ, R3 ;  /* 0x000000ffff0d7224 */ /* 0x000fce00078e0003 */
[----:B------:R-:W-:Y:S05]  /*14ff0*/  WARPSYNC.COLLECTIVE R15, `(.L_x_8058) ;  /* 0x000000000f087348 */ /* 0x000fea0003c00000 */
[----:B------:R0:W1:Y:S02]  /*15000*/  SHFL.UP P6, R14, R13, R12, R11 ;  /* 0x0400000c0d0e7389 */ /* 0x00006400000c000b */
[----:B01----:R-:W-:Y:S01]  /*15010*/  ENDCOLLECTIVE ;  /* 0x000000000000791b */ /* 0x003fe20003800000 */
.L_x_8058:
[----:B------:R-:W-:Y:S01]  /*15020*/  IMAD.MOV.U32 R12, RZ, RZ, 0x10 ;  /* 0x00000010ff0c7424 */ /* 0x000fe200078e00ff */
[----:B------:R-:W-:-:S05]  /*15030*/  SEL R14, R14, RZ, P4 ;  /* 0x000000ff0e0e7207 */ /* 0x000fca0002000000 */
[----:B------:R-:W-:-:S04]  /*15040*/  IMAD.IADD R3, R3, 0x1, R14 ;  /* 0x0000000103037824 */ /* 0x000fc800078e020e */
[----:B------:R-:W-:-:S07]  /*15050*/  IMAD.MOV.U32 R13, RZ, RZ, R3 ;  /* 0x000000ffff0d7224 */ /* 0x000fce00078e0003 */
[----:B------:R-:W-:Y:S05]  /*15060*/  WARPSYNC.COLLECTIVE R15, `(.L_x_8059) ;  /* 0x000000000f087348 */ /* 0x000fea0003c00000 */
[----:B------:R0:W1:Y:S02]  /*15070*/  SHFL.UP P6, R14, R13, R12, R11 ;  /* 0x0400000c0d0e7389 */ /* 0x00006400000c000b */
[----:B01----:R-:W-:Y:S01]  /*15080*/  ENDCOLLECTIVE ;  /* 0x000000000000791b */ /* 0x003fe20003800000 */
.L_x_8059:
        /* <DEDUP_REMOVED lines=8> */
.L_x_8060:
[----:B------:R-:W-:Y:S05]  /*15110*/  BRA `(.L_x_8061) ;  /* 0xffffffe0007c7947 */ /* 0x000fea000383ffff */
.L_x_8007:
        /* <DEDUP_REMOVED lines=8> */
.L_x_8063:
[----:B------:R-:W-:Y:S05]  /*151a0*/  BSYNC B0 ;  /* 0x0000000000007941 */ /* 0x000fea0003800000 */
.L_x_8062:
        /* <DEDUP_REMOVED lines=8> */
.L_x_8064:
[----:B------:R-:W-:Y:S01]  /*15230*/  IMAD.MOV.U32 R12, RZ, RZ, 0x4 ;  /* 0x00000004ff0c7424 */ /* 0x000fe200078e00ff */
[----:B------:R-:W-:-:S05]  /*15240*/  SEL R4, R14, RZ, P2 ;  /* 0x000000ff0e047207 */ /* 0x000fca0001000000 */
[----:B------:R-:W-:-:S04]  /*15250*/  IMAD.IADD R4, R13, 0x1, R4 ;  /* 0x000000010d047824 */ /* 0x000fc800078e0204 */
[----:B------:R-:W-:-:S07]  /*15260*/  IMAD.MOV.U32 R13, RZ, RZ, R4 ;  /* 0x000000ffff0d7224 */ /* 0x000fce00078e0004 */
[----:B------:R-:W-:Y:S05]  /*15270*/  WARPSYNC.COLLECTIVE R15, `(.L_x_8065) ;  /* 0x000000000f087348 */ /* 0x000fea0003c00000 */
[----:B------:R0:W1:Y:S02]  /*15280*/  SHFL.UP P6, R14, R13, R12, R11 ;  /* 0x0400000c0d0e7389 */ /* 0x00006400000c000b */
[----:B01----:R-:W-:Y:S01]  /*15290*/  ENDCOLLECTIVE ;  /* 0x000000000000791b */ /* 0x003fe20003800000 */
.L_x_8065:
[----:B------:R-:W-:Y:S01]  /*152a0*/  IMAD.MOV.U32 R12, RZ, RZ, 0x8 ;  /* 0x00000008ff0c7424 */ /* 0x000fe200078e00ff */
[----:B------:R-:W-:-:S05]  /*152b0*/  SEL R5, R14, RZ, P3 ;  /* 0x000000ff0e057207 */ /* 0x000fca0001800000 */
[----:B------:R-:W-:-:S04]  /*152c0*/  IMAD.IADD R5, R4, 0x1, R5 ;  /* 0x0000000104057824 */ /* 0x000fc800078e0205 */
[----:B------:R-:W-:-:S07]  /*152d0*/  IMAD.MOV.U32 R13, RZ, RZ, R5 ;  /* 0x000000ffff0d7224 */ /* 0x000fce00078e0005 */
[----:B------:R-:W-:Y:S05]  /*152e0*/  WARPSYNC.COLLECTIVE R15, `(.L_x_8066) ;  /* 0x000000000f087348 */ /* 0x000fea0003c00000 */
[----:B------:R0:W1:Y:S02]  /*152f0*/  SHFL.UP P6, R14, R13, R12, R11 ;  /* 0x0400000c0d0e7389 */ /* 0x00006400000c000b */
[----:B01----:R-:W-:Y:S01]  /*15300*/  ENDCOLLECTIVE ;  /* 0x000000000000791b */ /* 0x003fe20003800000 */
.L_x_8066:
[----:B------:R-:W-:Y:S01]  /*15310*/  IMAD.MOV.U32 R12, RZ, RZ, 0x10 ;  /* 0x00000010ff0c7424 */ /* 0x000fe200078e00ff */
[----:B------:R-:W-:-:S05]  /*15320*/  SEL R6, R14, RZ, P4 ;  /* 0x000000ff0e067207 */ /* 0x000fca0002000000 */
[----:B------:R-:W-:-:S04]  /*15330*/  IMAD.IADD R6, R5, 0x1, R6 ;  /* 0x0000000105067824 */ /* 0x000fc800078e0206 */
[----:B------:R-:W-:-:S07]  /*15340*/  IMAD.MOV.U32 R13, RZ, RZ, R6 ;  /* 0x000000ffff0d7224 */ /* 0x000fce00078e0006 */
[----:B------:R-:W-:Y:S05]  /*15350*/  WARPSYNC.COLLECTIVE R15, `(.L_x_8067) ;  /* 0x000000000f087348 */ /* 0x000fea0003c00000 */
[----:B------:R0:W1:Y:S02]  /*15360*/  SHFL.UP P6, R14, R13, R12, R11 ;  /* 0x0400000c0d0e7389 */ /* 0x00006400000c000b */
[----:B01----:R-:W-:Y:S01]  /*15370*/  ENDCOLLECTIVE ;  /* 0x000000000000791b */ /* 0x003fe20003800000 */
.L_x_8067:
        /* <DEDUP_REMOVED lines=8> */
.L_x_8068:
[----:B------:R-:W-:Y:S05]  /*15400*/  BRA `(.L_x_8069) ;  /* 0xffffffe0005c7947 */ /* 0x000fea000383ffff */
.L_x_8009:
[----:B------:R-:W-:Y:S01]  /*15410*/  BSSY B0, `(.L_x_8070) ;  /* 0x0000006000007945 */ /* 0x000fe20003800000 */
[----:B------:R-:W-:Y:S01]  /*15420*/  PLOP3.LUT P6, PT, P6, PT, PT, 0x8, 0x0 ;  /* 0x000000000000781c */ /* 0x000fe200037ce170 */
[----:B------:R-:W-:-:S12]  /*15430*/  IMAD.MOV.U32 R15, RZ, RZ, -0x1 ;  /* 0xffffffffff0f7424 */ /* 0x000fd800078e00ff */
[----:B01---5:R-:W-:Y:S05]  /*15440*/  WARPSYNC.COLLECTIVE R15, `(.L_x_8071) ;  /* 0x000000000f087348 */ /* 0x023fea0003c00000 */
[----:B------:R-:W-:Y:S01]  /*15450*/  VOTE.ANY R14, PT, P6 ;  /* 0x00000000000e7806 */ /* 0x000fe200030e0100 */
[----:B01---5:R-:W-:Y:S06]  /*15460*/  ENDCOLLECTIVE ;  /* 0x000000000000791b */ /* 0x023fec0003800000 */
.L_x_8071:
[----:B------:R-:W-:Y:S05]  /*15470*/  BSYNC B0 ;  /* 0x0000000000007941 */ /* 0x000fea0003800000 */
.L_x_8070:
        /* <DEDUP_REMOVED lines=9> */
.L_x_8072:
[----:B------:R-:W-:Y:S01]  /*15510*/  IMAD.MOV.U32 R17, RZ, RZ, R14 ;  /* 0x000000ffff117224 */ /* 0x000fe200078e000e */
[----:B------:R-:W-:Y:S06]  /*15520*/  BRA `(.L_x_8073) ;  /* 0xffffffe0004c7947 */ /* 0x000fec000383ffff */
.L_x_8011:
[----:B------:R-:W-:Y:S01]  /*15530*/  BSSY B0, `(.L_x_8074) ;  /* 0x0000007000007945 */ /* 0x000fe20003800000 */
[----:B------:R-:W-:Y:S02]  /*15540*/  IMAD.MOV.U32 R13, RZ, RZ, R3 ;  /* 0x000000ffff0d7224 */ /* 0x000fe400078e0003 */
[----:B------:R-:W-:Y:S02]  /*15550*/  IMAD.MOV.U32 R11, RZ, RZ, 0x1f ;  /* 0x0000001fff0b7424 */ /* 0x000fe400078e00ff */
[----:B------:R-:W-:-:S07]  /*15560*/  IMAD.MOV.U32 R15, RZ, RZ, -0x1 ;  /* 0xffffffffff0f7424 */ /* 0x000fce00078e00ff */
[----:B0123-5:R-:W-:Y:S05]  /*15570*/  WARPSYNC.COLLECTIVE R15, `(.L_x_8075) ;  /* 0x000000000f087348 */ /* 0x02ffea0003c00000 */
[----:B------:R4:W0:Y:S02]  /*15580*/  SHFL.IDX P6, R14, R13, R12, R11 ;  /* 0x0000000c0d0e7389 */ /* 0x00082400000c000b */
[----:B012345:R-:W-:Y:S01]  /*15590*/  ENDCOLLECTIVE ;  /* 0x000000000000791b */ /* 0x03ffe20003800000 */
.L_x_8075:
[----:B------:R-:W-:Y:S05]  /*155a0*/  BSYNC B0 ;  /* 0x0000000000007941 */ /* 0x000fea0003800000 */
.L_x_8074:
[----:B------:R-:W-:Y:S01]  /*155b0*/  IMAD.MOV.U32 R5, RZ, RZ, R14 ;  /* 0x000000ffff057224 */ /* 0x000fe200078e000e */
[----:B------:R-:W-:Y:S06]  /*155c0*/  BRA `(.L_x_8010) ;  /* 0xffffffe000407947 */ /* 0x000fec000383ffff */
.L_x_8015:
[----:B-1----:R1:W2:Y:S02]  /*155d0*/  SYNCS.PHASECHK.TRANS64.TRYWAIT P0, [R0+URZ+0x28c20], R3 ;  /* 0x028c2003000075a7 */ /* 0x0022a4000800017f */
[----:B--2---:R-:W-:Y:S05]  /*155e0*/  @!P0 NANOSLEEP.SYNCS 0x989680 ;  /* 0x009896800000895d */ /* 0x004fea0003900000 */
[----:B------:R-:W2:Y:S02]  /*155f0*/  @!P0 SYNCS.PHASECHK.TRANS64 P0, [R0+URZ+0x28c20], R3 ;  /* 0x028c2003000085a7 */ /* 0x000ea4000800007f */
[----:B--2---:R-:W-:Y:S05]  /*15600*/  @!P0 BRA `(.L_x_8015) ;  /* 0xfffffffc00f08947 */ /* 0x004fea000383ffff */
[----:B------:R-:W-:Y:S05]  /*15610*/  BRA `(.L_x_8076) ;  /* 0xffffffe400c07947 */ /* 0x000fea000383ffff */
.L_x_8016:
        /* <DEDUP_REMOVED lines=11> */
.L_x_8078:
[----:B------:R-:W-:Y:S05]  /*156d0*/  BSYNC B0 ;  /* 0x0000000000007941 */ /* 0x000fea0003800000 */
.L_x_8077:
[----:B------:R-:W-:Y:S05]  /*156e0*/  BRA `(.L_x_8079) ;  /* 0xffffffe400a87947 */ /* 0x000fea000383ffff */
.L_x_8019:
[----:B------:R-:W-:Y:S01]  /*156f0*/  BSSY B1, `(.L_x_8080) ;  /* 0x0000006000017945 */ /* 0x000fe20003800000 */
[----:B------:R-:W-:-:S07]  /*15700*/  IMAD.MOV.U32 R15, RZ, RZ, -0x1 ;  /* 0xffffffffff0f7424 */ /* 0x000fce00078e00ff */
[----:B012--5:R-:W-:Y:S05]  /*15710*/  WARPSYNC.COLLECTIVE R15, `(.L_x_8081) ;  /* 0x000000000f0c7348 */ /* 0x027fea0003c00000 */
[----:B------:R-:W-:Y:S02]  /*15720*/  ELECT P6, UR62, PT ;  /* 0x00000000003e782f */ /* 0x000fe400038c0000 */
[----:B------:R-:W-:Y:S01]  /*15730*/  MOV R14, UR62 ;  /* 0x0000003e000e7c02 */ /* 0x000fe20008000f00 */
[----:B012--5:R-:W-:Y:S10]  /*15740*/  ENDCOLLECTIVE ;  /* 0x000000000000791b */ /* 0x027ff40003800000 */
.L_x_8081:
[----:B------:R-:W-:Y:S05]  /*15750*/  BSYNC B1 ;  /* 0x0000000000017941 */ /* 0x000fea0003800000 */
.L_x_8080:
[----:B------:R-:W-:Y:S05]  /*15760*/  BRA `(.L_x_8082) ;  /* 0xffffffe400a07947 */ /* 0x000fea000383ffff */
.L_x_8021:
[----:B0-----:R0:W1:Y:S02]  /*15770*/  SYNCS.PHASECHK.TRANS64.TRYWAIT P0, [R6+URZ], R5 ;  /* 0x00000005060075a7 */ /* 0x001064000800017f */
[----:B-1----:R-:W-:Y:S05]  /*15780*/  @!P0 NANOSLEEP.SYNCS 0x989680 ;  /* 0x009896800000895d */ /* 0x002fea0003900000 */
[----:B------:R-:W1:Y:S02]  /*15790*/  @!P0 SYNCS.PHASECHK.TRANS64 P0, [R6+URZ], R5 ;  /* 0x00000005060085a7 */ /* 0x000e64000800007f */
[----:B-1----:R-:W-:Y:S05]  /*157a0*/  @!P0 BRA `(.L_x_8021) ;  /* 0xfffffffc00f08947 */ /* 0x002fea000383ffff */
[----:B------:R-:W-:Y:S05]  /*157b0*/  BRA `(.L_x_8083) ;  /* 0xffffffe400dc7947 */ /* 0x000fea000383ffff */
.L_x_8022:
[----:B-1----:R1:W2:Y:S02]  /*157c0*/  SYNCS.PHASECHK.TRANS64.TRYWAIT P0, [R7+URZ], R2 ;  /* 0x00000002070075a7 */ /* 0x0022a4000800017f */
[----:B--2---:R-:W-:Y:S05]  /*157d0*/  @!P0 NANOSLEEP.SYNCS 0x989680 ;  /* 0x009896800000895d */ /* 0x004fea0003900000 */
[----:B------:R-:W2:Y:S02]  /*157e0*/  @!P0 SYNCS.PHASECHK.TRANS64 P0, [R7+URZ], R2 ;  /* 0x00000002070085a7 */ /* 0x000ea4000800007f */
[----:B--2---:R-:W-:Y:S05]  /*157f0*/  @!P0 BRA `(.L_x_8022) ;  /* 0xfffffffc00f08947 */ /* 0x004fea000383ffff */
[----:B------:R-:W-:Y:S05]  /*15800*/  BRA `(.L_x_8084) ;  /* 0xffffffe400d07947 */ /* 0x000fea000383ffff */
.L_x_8024:
[----:B--2---:R2:W3:Y:S02]  /*15810*/  SYNCS.PHASECHK.TRANS64.TRYWAIT P0, [R4+URZ], R5 ;  /* 0x00000005040075a7 */ /* 0x0044e4000800017f */
[----:B---3--:R-:W-:Y:S05]  /*15820*/  @!P0 NANOSLEEP.SYNCS 0x989680 ;  /* 0x009896800000895d */ /* 0x008fea0003900000 */
[----:B------:R-:W3:Y:S02]  /*15830*/  @!P0 SYNCS.PHASECHK.TRANS64 P0, [R4+URZ], R5 ;  /* 0x00000005040085a7 */ /* 0x000ee4000800007f */
[----:B---3--:R-:W-:Y:S05]  /*15840*/  @!P0 BRA `(.L_x_8024) ;  /* 0xfffffffc00f08947 */ /* 0x008fea000383ffff */
[----:B------:R-:W-:Y:S05]  /*15850*/  BRA `(.L_x_8085) ;  /* 0xffffffe400d87947 */ /* 0x000fea000383ffff */
.L_x_8086:
        /* <DEDUP_REMOVED lines=10> */
.L_x_15301:


//--------------------- .text._ZN7cutlass13device_kernelIN5flash11enable_sm90INS1_16FlashAttnFwdSm90INS1_25CollectiveMainloopFwdSm90ILi2EN4cute5tupleIJNS5_1CILi1EEES8_S8_EEENS6_IJNS7_ILi64EEESA_SA_EEELi512ENS_10bfloat16_tEfNS_4arch4Sm90ELb1ELb0ELb1ELb1ELb0ELb1ELb0ELb0ELb0ELb1ELb0ELb0EEENS1_21CollectiveEpilogueFwdINS6_IJSA_NS7_ILi512EEESA_EEES9_SC_SE_Li256ELb1ELb1ELb0ELb0EEENS1_36VarlenDynamicPersistentTileSchedulerILi64ELi64ELi256ELi128ELb0ELb1ELb1ELb1ELb1ELb1EEEEEEEEEvNT_6ParamsE --------------------------
	.section	.text._ZN7cutlass13device_kernelIN5flash11enable_sm90INS1_16FlashAttnFwdSm90INS1_25CollectiveMainloopFwdSm90ILi2EN4cute5tupleIJNS5_1CILi1EEES8_S8_EEENS6_IJNS7_ILi64EEESA_SA_EEELi512ENS_10bfloat16_tEfNS_4arch4Sm90ELb1ELb0ELb1ELb1ELb0ELb1ELb0ELb0ELb0ELb1ELb0ELb0EEENS1_21CollectiveEpilogueFwdINS6_IJSA_NS7_ILi512EEESA_EEES9_SC_SE_Li256ELb1ELb1ELb0ELb0EEENS1_36VarlenDynamicPersistentTileSchedulerILi64ELi64ELi256ELi128ELb0ELb1ELb1ELb1ELb1ELb1EEEEEEEEEvNT_6ParamsE,"ax",@progbits
	.align	128
.text._ZN7cutlass13device_kernelIN5flash11enable_sm90INS1_16FlashAttnFwdSm90INS1_25CollectiveMainloopFwdSm90ILi2EN4cute5tupleIJNS5_1CILi1EEES8_S8_EEENS6_IJNS7_ILi64EEESA_SA_EEELi512ENS_10bfloat16_tEfNS_4arch4Sm90ELb1ELb0ELb1ELb1ELb0ELb1ELb0ELb0ELb0ELb1ELb0ELb0EEENS1_21CollectiveEpilogueFwdINS6_IJSA_NS7_ILi512EEESA_EEES9_SC_SE_Li256ELb1ELb1ELb0ELb0EEENS1_36VarlenDynamicPersistentTileSchedulerILi64ELi64ELi256ELi128ELb0ELb1ELb1ELb1ELb1ELb1EEEEEEEEEvNT_6ParamsE:
        .type           _ZN7cutlass13device_kernelIN5flash11enable_sm90INS1_16FlashAttnFwdSm90INS1_25CollectiveMainloopFwdSm90ILi2EN4cute5tupleIJNS5_1CILi1EEES8_S8_EEENS6_IJNS7_ILi64EEESA_SA_EEELi512ENS_10bfloat16_tEfNS_4arch4Sm90ELb1ELb0ELb1ELb1ELb0ELb1ELb0ELb0ELb0ELb1ELb0ELb0EEENS1_21CollectiveEpilogueFwdINS6_IJSA_NS7_ILi512EEESA_EEES9_SC_SE_Li256ELb1ELb1ELb0ELb0EEENS1_36VarlenDynamicPersistentTileSchedulerILi64ELi64ELi256ELi128ELb0ELb1ELb1ELb1ELb1ELb1EEEEEEEEEvNT_6ParamsE,@function
        .size           _ZN7cutlass13device_kernelIN5flash11enable_sm90INS1_16FlashAttnFwdSm90INS1_25CollectiveMainloopFwdSm90ILi2EN4cute5tupleIJNS5_1CILi1EEES8_S8_EEENS6_IJNS7_ILi64EEESA_SA_EEELi512ENS_10bfloat16_tEfNS_4arch4Sm90ELb1ELb0ELb1ELb1ELb0ELb1ELb0ELb0ELb0ELb1ELb0ELb0EEENS1_21CollectiveEpilogueFwdINS6_IJSA_NS7_ILi512EEESA_EEES9_SC_SE_Li256ELb1ELb1ELb0ELb0EEENS1_36VarlenDynamicPersistentTileSchedulerILi64ELi64ELi256ELi128ELb0ELb1ELb1ELb1ELb1ELb1EEEEEEEEEvNT_6ParamsE,(.L_x_15302 - _ZN7cutlass13device_kernelIN5flash11enable_sm90INS1_16FlashAttnFwdSm90INS1_25CollectiveMainloopFwdSm90ILi2EN4cute5tupleIJNS5_1CILi1EEES8_S8_EEENS6_IJNS7_ILi64EEESA_SA_EEELi512ENS_10bfloat16_tEfNS_4arch4Sm90ELb1ELb0ELb1ELb1ELb0ELb1ELb0ELb0ELb0ELb1ELb0ELb0EEENS1_21CollectiveEpilogueFwdINS6_IJSA_NS7_ILi512EEESA_EEES9_SC_SE_Li256ELb1ELb1ELb0ELb0EEENS1_36VarlenDynamicPersistentTileSchedulerILi64ELi64ELi256ELi128ELb0ELb1ELb1ELb1ELb1ELb1EEEEEEEEEvNT_6ParamsE)
        .other          _ZN7cutlass13device_kernelIN5flash11enable_sm90INS1_16FlashAttnFwdSm90INS1_25CollectiveMainloopFwdSm90ILi2EN4cute5tupleIJNS5_1CILi1EEES8_S8_EEENS6_IJNS7_ILi64EEESA_SA_EEELi512ENS_10bfloat16_tEfNS_4arch4Sm90ELb1ELb0ELb1ELb1ELb0ELb1ELb0ELb0ELb0ELb1ELb0ELb0EEENS1_21CollectiveEpilogueFwdINS6_IJSA_NS7_ILi512EEESA_EEES9_SC_SE_Li256ELb1ELb1ELb0ELb0EEENS1_36VarlenDynamicPersistentTileSchedulerILi64ELi64ELi256ELi128ELb0ELb1ELb1ELb1ELb1ELb1EEEEEEEEEvNT_6ParamsE,@"STO_CUDA_ENTRY STV_DEFAULT"
_ZN7cutlass13device_kernelIN5flash11enable_sm90INS1_16FlashAttnFwdSm90INS1_25CollectiveMainloopFwdSm90ILi2EN4cute5tupleIJNS5_1CILi1EEES8_S8_EEENS6_IJNS7_ILi64EEESA_SA_EEELi512ENS_10bfloat16_tEfNS_4arch4Sm90ELb1ELb0ELb1ELb1ELb0ELb1ELb0ELb0ELb0ELb1ELb0ELb0EEENS1_21CollectiveEpilogueFwdINS6_IJSA_NS7_ILi512EEESA_EEES9_SC_SE_Li256ELb1ELb1ELb0ELb0EEENS1_36VarlenDynamicPersistentTileSchedulerILi64ELi64ELi256ELi128ELb0ELb1ELb1ELb1ELb1ELb1EEEEEEEEEvNT_6ParamsE:
        /* <DEDUP_REMOVED lines=23> */
.L_x_8088:
[----:B------:R-:W-:Y:S05]  /*0170*/  BSYNC B0 ;  /* 0x0000000000007941 */ /* 0x000fea0003800000 */
.L_x_8087:
        /* <DEDUP_REMOVED lines=37> */
.L_x_8089:
        /* <DEDUP_REMOVED lines=22> */
.L_x_8090:
        /* <DEDUP_REMOVED lines=18> */
.L_x_8091:
        /* <DEDUP_REMOVED lines=22> */
.L_x_8092:
        /* <DEDUP_REMOVED lines=22> */
.L_x_8093:
        /* <DEDUP_REMOVED lines=9> */
.L_x_8096:
[----:B------:R-:W-:-:S08]  /*09a0*/  NOP ;  /* 0x0000000000007918 */ /* 0x000fd00000000000 */
[----:B------:R-:W0:Y:S02]  /*09b0*/  USETMAXREG.TRY_ALLOC.CTAPOOL UP0, 0xf0 ;  /* 0x000000f0000079c8 */ /* 0x000e240008000600 */
[----:B0-----:R-:W-:-:S13]  /*09c0*/  PLOP3.LUT P0, PT, PT, PT, UP0, 0x80, 0x0 ;  /* 0x000000000000781c */ /* 0x001fda0003f0f008 */
[----:B------:R-:W-:Y:S05]  /*09d0*/  @!P0 BRA `(.L_x_8096) ;  /* 0xfffffffc00f08947 */ /* 0x000fea000383ffff */
[----:B------:R-:W-:Y:S01]  /*09e0*/  SHF.R.U32.HI R0, RZ, 0x7, R4 ;  /* 0x00000007ff007819 */ /* 0x000fe20000011604 */
[----:B------:R-:W0:Y:S01]  /*09f0*/  S2UR UR5, SR_CgaCtaId ;  /* 0x00000000000579c3 */ /* 0x000e220000008800 */
[----:B------:R-:W-:Y:S02]  /*0a00*/  UMOV UR4, 0x400 ;  /* 0x0000040000047882 */ /* 0x000fe40000000000 */
[----:B------:R-:W-:-:S13]  /*0a10*/  ISETP.NE.AND P0, PT, R0, 0x1, PT ;  /* 0x000000010000780c */ /* 0x000fda0003f05270 */
[----:B------:R-:W-:Y:S06]  /*0a20*/  @!P0 BAR.ARV 0x8, 0x100 ;  /* 0x0204000000008b1d */ /* 0x000fec0000002000 */
[----:B------:R-:W-:Y:S01]  /*0a30*/  ISETP.GE.U32.AND P0, PT, R4, 0x100, PT ;  /* 0x000001000400780c */ /* 0x000fe20003f06070 */
[----:B0-----:R-:W-:-:S06]  /*0a40*/  ULEA UR4, UR5, UR4, 0x18 ;  /* 0x0000000405047291 */ /* 0x001fcc000f8ec03f */
[----:B------:R-:W-:Y:S01]  /*0a50*/  IMAD.U32 R2, RZ, RZ, UR4 ;  /* 0x00000004ff027e24 */ /* 0x000fe2000f8e00ff */
[----:B------:R-:W-:-:S05]  /*0a60*/  ULDC UR4, c[0x0][0xc3c] ;  /* 0x00030f0000047ab9 */ /* 0x000fca0000000800 */
[----:B------:R-:W-:Y:S08]  /*0a70*/  @P0 BAR.ARV 0xf, 0x100 ;  /* 0x03c4000000000b1d */ /* 0x000ff00000002000 */
[----:B------:R-:W-:Y:S06]  /*0a80*/  BAR.SYNC.DEFER_BLOCKING 0x5, 0x180 ;  /* 0x0146000000007b1d */ /* 0x000fec0000010000 */
[----:B------:R-:W0:Y:S02]  /*0a90*/  LDS.128 R24, [R2+0x28cd0] ;  /* 0x028cd00002187984 */ /* 0x000e240000000c00 */
[----:B------:R-:W-:Y:S06]  /*0aa0*/  BAR.ARV 0x4, 0x180 ;  /* 0x0106000000007b1d */ /* 0x000fec0000002000 */
[----:B0-----:R-:W-:-:S13]  /*0ab0*/  ISETP.GE.AND P0, PT, R27, UR4, PT ;  /* 0x000000041b007c0c */ /* 0x001fda000bf06270 */
[----:B------:R-:W-:Y:S05]  /*0ac0*/  @P0 BRA `(.L_x_8097) ;  /* 0x000001b400640947 */ /* 0x000fea0003800000 */
[----:B------:R-:W2:Y:S01]  /*0ad0*/  LDL.LU R18, [R1+0x58] ;  /* 0x0000580001127983 */ /* 0x000ea20000300800 */
[----:B------:R-:W-:Y:S02]  /*0ae0*/  VIADD R15, R4, 0xffffff80 ;  /* 0xffffff80040f7836 */ /* 0x000fe40000000000 */
[----:B------:R-:W-:Y:S02]  /*0af0*/  IMAD.MOV.U32 R200, RZ, RZ, 0x20 ;  /* 0x00000020ffc87424 */ /* 0x000fe400078e00ff */
[----:B------:R-:W-:Y:S01]  /*0b00*/  IMAD.MOV.U32 R213, RZ, RZ, RZ ;  /* 0x000000ffffd57224 */ /* 0x000fe200078e00ff */
[----:B------:R-:W-:Y:S01]  /*0b10*/  SHF.R.S32.HI R0, RZ, 0x1f, R15 ;  /* 0x0000001fff007819 */ /* 0x000fe2000001140f */
[----:B------:R-:W-:Y:S02]  /*0b20*/  IMAD.MOV.U32 R22, RZ, RZ, RZ ;  /* 0x000000ffff167224 */ /* 0x000fe400078e00ff */
[----:B------:R-:W-:Y:S01]  /*0b30*/  IMAD.MOV.U32 R187, RZ, RZ, RZ ;  /* 0x000000ffffbb7224 */ /* 0x000fe200078e00ff */
[----:B------:R-:W-:-:S02]  /*0b40*/  LEA.HI R6, R0, R15, RZ, 0x4 ;  /* 0x0000000f00067211 */ /* 0x000fc400078f20ff */
[-C--:B------:R-:W-:Y:S02]  /*0b50*/  LEA.HI R3, R0, R15.reuse, RZ, 0x7 ;  /* 0x0000000f00037211 */ /* 0x080fe400078f38ff */
        /* <DEDUP_REMOVED lines=8> */
[----:B------:R-:W-:Y:S02]  /*0be0*/  LEA.HI R7, R6, R11, RZ, 0x1 ;  /* 0x0000000b06077211 */ /* 0x000fe400078f08ff */
[----:B------:R-:W-:Y:S02]  /*0bf0*/  SHF.R.S32.HI R8, RZ, 0x1f, R9 ;  /* 0x0000001fff087819 */ /* 0x000fe40000011409 */
[----:B------:R-:W-:Y:S02]  /*0c00*/  SHF.R.S32.HI R5, RZ, 0x1f, R4 ;  /* 0x0000001fff057819 */ /* 0x000fe40000011404 */
[----:B------:R-:W-:Y:S02]  /*0c10*/  LOP3.LUT R14, R7, 0x1ffffffe, RZ, 0xc0, !PT ;  /* 0x1ffffffe070e7812 */ /* 0x000fe400078ec0ff */
[----:B------:R-:W-:-:S02]  /*0c20*/  LEA.HI R10, R8, R9, RZ, 0x3 ;  /* 0x00000009080a7211 */ /* 0x000fc400078f18ff */
[----:B------:R-:W-:Y:S01]  /*0c30*/  LEA.HI R6, R5, R4, RZ, 0x2 ;  /* 0x0000000405067211 */ /* 0x000fe200078f10ff */
[----:B------:R-:W-:Y:S01]  /*0c40*/  IMAD.IADD R14, R11, 0x1, -R14 ;  /* 0x000000010b0e7824 */ /* 0x000fe200078e0a0e */
[----:B------:R-:W-:Y:S02]  /*0c50*/  LEA.HI R13, R13, R202, RZ, 0x2 ;  /* 0x000000ca0d0d7211 */ /* 0x000fe400078f10ff */
[----:B------:R-:W-:Y:S01]  /*0c60*/  LOP3.LUT R12, R10, 0xfffffff8, RZ, 0xc0, !PT ;  /* 0xfffffff80a0c7812 */ /* 0x000fe200078ec0ff */
[----:B------:R-:W-:Y:S01]  /*0c70*/  IMAD.SHL.U32 R14, R14, 0x8, RZ ;  /* 0x000000080e0e7824 */ /* 0x000fe200078e00ff */
[----:B------:R-:W-:Y:S01]  /*0c80*/  LOP3.LUT R11, R6, 0x7ffffffc, RZ, 0xc0, !PT ;  /* 0x7ffffffc060b7812 */ /* 0x000fe200078ec0ff */
[----:B------:R-:W-:Y:S01]  /*0c90*/  IMAD.SHL.U32 R10, R10, 0x40, RZ ;  /* 0x000000400a0a7824 */ /* 0x000fe200078e00ff */
[----:B------:R-:W-:Y:S01]  /*0ca0*/  SHF.R.S32.HI R220, RZ, 0x7, R3 ;  /* 0x00000007ffdc7819 */ /* 0x000fe20000011403 */
[----:B------:R-:W-:Y:S01]  /*0cb0*/  IMAD.IADD R12, R9, 0x1, -R12 ;  /* 0x00000001090c7824 */ /* 0x000fe200078e0a0c */
[--C-:B------:R-:W-:Y:S01]  /*0cc0*/  SHF.R.S32.HI R7, RZ, 0x2, R6.reuse ;  /* 0x00000002ff077819 */ /* 0x100fe20000011406 */
[----:B------:R-:W-:Y:S01]  /*0cd0*/  IMAD.IADD R11, R4, 0x1, -R11 ;  /* 0x00000001040b7824 */ /* 0x000fe200078e0a0b */
[----:B------:R-:W-:Y:S01]  /*0ce0*/  SHF.R.S32.HI R8, RZ, 0x1f, R6 ;  /* 0x0000001fff087819 */ /* 0x000fe20000011406 */
[----:B------:R-:W-:Y:S01]  /*0cf0*/  IMAD R16, R220, 0x100, R9 ;  /* 0x00000100dc107824 */ /* 0x000fe200078e0209 */
[----:B------:R-:W-:Y:S01]  /*0d00*/  LOP3.LUT R13, R13, 0x3ffffc, RZ, 0xc0, !PT ;  /* 0x003ffffc0d0d7812 */ /* 0x000fe200078ec0ff */
[----:B------:R-:W-:Y:S01]  /*0d10*/  IMAD.SHL.U32 R9, R12, 0x40, RZ ;  /* 0x000000400c097824 */ /* 0x000fe200078e00ff */
[----:B------:R-:W-:Y:S01]  /*0d20*/  LEA.HI R5, R5, R4, RZ, 0x5 ;  /* 0x0000000405057211 */ /* 0x000fe200078f28ff */
[----:B------:R-:W-:Y:S01]  /*0d30*/  IMAD.SHL.U32 R189, R11, 0x2, RZ ;  /* 0x000000020bbd7824 */ /* 0x000fe200078e00ff */
[----:B------:R-:W-:Y:S01]  /*0d40*/  LEA.HI R4, R0, R15, RZ, 0x3 ;  /* 0x0000000f00047211 */ /* 0x000fe200078f18ff */
[----:B------:R-:W-:Y:S01]  /*0d50*/  IMAD.IADD R13, R202, 0x1, -R13 ;  /* 0x00000001ca0d7824 */ /* 0x000fe200078e0a0d */
[----:B------:R-:W-:-:S02]  /*0d60*/  LEA.HI R8, R8, R7, RZ, 0x3 ;  /* 0x0000000708087211 */ /* 0x000fc400078f18ff */
[----:B------:R-:W-:Y:S01]  /*0d70*/  LEA.HI R0, R0, R15, RZ, 0x2 ;  /* 0x0000000f00007211 */ /* 0x000fe200078f10ff */
[----:B------:R-:W-:Y:S01]  /*0d80*/  IMAD R13, R13, 0x10, R16 ;  /* 0x000000100d0d7824 */ /* 0x000fe200078e0210 */
[----:B------:R-:W-:Y:S02]  /*0d90*/  LOP3.LUT R8, R8, 0xfffffff8, RZ, 0xc0, !PT ;  /* 0xfffffff808087812 */ /* 0x000fe400078ec0ff */
[----:B------:R-:W-:Y:S01]  /*0da0*/  SHF.R.S32.HI R23, RZ, 0x2, R0 ;  /* 0x00000002ff177819 */ /* 0x000fe20000011400 */
[----:B------:R-:W-:Y:S01]  /*0db0*/  IMAD.U32 R233, R13, 0x40, R14 ;  /* 0x000000400de97824 */ /* 0x000fe200078e000e */
[----:B------:R-:W-:Y:S01]  /*0dc0*/  LOP3.LUT R9, R9, 0x1c0, RZ, 0xc0, !PT ;  /* 0x000001c009097812 */ /* 0x000fe200078ec0ff */
[----:B------:R-:W-:Y:S01]  /*0dd0*/  IMAD.IADD R8, R7, 0x1, -R8 ;  /* 0x0000000107087824 */ /* 0x000fe200078e0a08 */
[----:B------:R-:W-:Y:S01]  /*0de0*/  SHF.R.S32.HI R5, RZ, 0x5, R5 ;  /* 0x00000005ff057819 */ /* 0x000fe20000011405 */
[----:B------:R-:W-:Y:S01]  /*0df0*/  VIADD R234, R23, 0x20 ;  /* 0x0000002017ea7836 */ /* 0x000fe20000000000 */
[----:B------:R-:W-:-:S02]  /*0e00*/  LOP3.LUT R14, R9, 0x8, R14, 0xf8, !PT ;  /* 0x00000008090e7812 */ /* 0x000fc400078ef80e */
[----:B------:R-:W-:Y:S01]  /*0e10*/  SHF.R.U32.HI R9, RZ, 0x3, R9 ;  /* 0x00000003ff097819 */ /* 0x000fe20000011609 */
[----:B------:R-:W-:Y:S01]  /*0e20*/  IMAD R190, R5, 0x10, R8 ;  /* 0x0000001005be7824 */ /* 0x000fe200078e0208 */
[----:B------:R-:W-:Y:S01]  /*0e30*/  LOP3.LUT R7, R10, 0x7ffffe00, RZ, 0xc0, !PT ;  /* 0x7ffffe000a077812 */ /* 0x000fe200078ec0ff */
[----:B------:R-:W-:Y:S01]  /*0e40*/  IMAD.SHL.U32 R229, R234, 0x40, RZ ;  /* 0x00000040eae57824 */ /* 0x000fe200078e00ff */
[----:B------:R-:W-:Y:S02]  /*0e50*/  LOP3.LUT R223, R0, 0xfffffffc, RZ, 0xc0, !PT ;  /* 0xfffffffc00df7812 */ /* 0x000fe400078ec0ff */
[----:B------:R-:W-:Y:S01]  /*0e60*/  LEA.HI R3, R3, R220, RZ, 0x1 ;  /* 0x000000dc03037211 */ /* 0x000fe200078f08ff */
[----:B------:R-:W-:Y:S01]  /*0e70*/  IMAD R7, R202, 0x400, R7 ;  /* 0x00000400ca077824 */ /* 0x000fe200078e0207 */
[----:B------:R-:W-:Y:S01]  /*0e80*/  SHF.R.S32.HI R5, RZ, 0x1f, R234 ;  /* 0x0000001fff057819 */ /* 0x000fe200000114ea */
[----:B------:R-:W-:Y:S01]  /*0e90*/  IMAD.IADD R223, R15, 0x1, -R223 ;  /* 0x000000010fdf7824 */ /* 0x000fe200078e0adf */
[----:B------:R-:W-:-:S02]  /*0ea0*/  LOP3.LUT R14, R14, R9, RZ, 0x3c, !PT ;  /* 0x000000090e0e7212 */ /* 0x000fc400078e3cff */
[----:B------:R-:W-:Y:S01]  /*0eb0*/  LOP3.LUT R217, R4, 0xfffffff8, RZ, 0xc0, !PT ;  /* 0xfffffff804d97812 */ /* 0x000fe200078ec0ff */
[----:B------:R-:W-:Y:S01]  /*0ec0*/  IMAD.SHL.U32 R16, R223, 0x8, RZ ;  /* 0x00000008df107824 */ /* 0x000fe200078e00ff */
[----:B------:R-:W-:Y:S01]  /*0ed0*/  LOP3.LUT R3, R3, 0xfffffe, RZ, 0xc0, !PT ;  /* 0x00fffffe03037812 */ /* 0x000fe200078ec0ff */
[----:B------:R-:W-:Y:S01]  /*0ee0*/  IMAD.IADD R7, R7, 0x1, R14 ;  /* 0x0000000107077824 */ /* 0x000fe200078e020e */
[----:B------:R-:W-:Y:S01]  /*0ef0*/  LEA.HI R5, R5, R234, RZ, 0x3 ;  /* 0x000000ea05057211 */ /* 0x000fe200078f18ff */
[----:B------:R-:W-:Y:S01]  /*0f00*/  IMAD.IADD R217, R15, 0x1, -R217 ;  /* 0x000000010fd97824 */ /* 0x000fe200078e0ad9 */
[----:B------:R-:W-:Y:S01]  /*0f10*/  R2P PR, R12, 0x6 ;  /* 0x000000060c007804 */ /* 0x000fe20000000000 */
[----:B------:R-:W-:Y:S01]  /*0f20*/  IMAD.IADD R3, R220, 0x1, -R3 ;  /* 0x00000001dc037824 */ /* 0x000fe200078e0a03 */
[----:B------:R-:W-:Y:S01]  /*0f30*/  SHF.R.S32.HI R218, RZ, 0x3, R4 ;  /* 0x00000003ffda7819 */ /* 0x000fe20000011404 */
[----:B------:R-:W-:Y:S01]  /*0f40*/  IMAD.SHL.U32 R5, R5, 0x40, RZ ;  /* 0x0000004005057824 */ /* 0x000fe200078e00ff */
[----:B------:R-:W-:Y:S01]  /*0f50*/  SHF.R.S32.HI R4, RZ, 0x1f, R0 ;  /* 0x0000001fff047819 */ /* 0x000fe20000011400 */
[----:B------:R-:W-:Y:S01]  /*0f60*/  IMAD R198, R7, 0x2, R2 ;  /* 0x0000000207c67824 */ /* 0x000fe200078e0202 */
[----:B------:R-:W-:Y:S01]  /*0f70*/  LEA.HI R0, R223, R223, RZ, 0x1 ;  /* 0x000000dfdf007211 */ /* 0x000fe200078f08ff */
[----:B------:R-:W-:Y:S01]  /*0f80*/  IMAD.SHL.U32 R193, R217, 0x8, RZ ;  /* 0x00000008d9c17824 */ /* 0x000fe200078e00ff */
[----:B------:R-:W-:Y:S01]  /*0f90*/  LOP3.LUT R229, R229, 0x1c0, RZ, 0xc0, !PT ;  /* 0x000001c0e5e57812 */ /* 0x000fe200078ec0ff */
[----:B------:R-:W-:Y:S01]  /*0fa0*/  IMAD.SHL.U32 R197, R3, 0x100, RZ ;  /* 0x0000010003c57824 */ /* 0x000fe200078e00ff */
[----:B------:R-:W-:Y:S01]  /*0fb0*/  LEA.HI R4, R4, R23, RZ, 0x3 ;  /* 0x0000001704047211 */ /* 0x000fe200078f18ff */
[----:B------:R-:W-:Y:S01]  /*0fc0*/  IMAD.SHL.U32 R184, R223, 0x4, RZ ;  /* 0x00000004dfb87824 */ /* 0x000fe200078e00ff */
[----:B------:R-:W-:Y:S01]  /*0fd0*/  LOP3.LUT R0, R0, 0x1ffffffe, RZ, 0xc0, !PT ;  /* 0x1ffffffe00007812 */ /* 0x000fe200078ec0ff */
[----:B------:R-:W-:Y:S01]  /*0fe0*/  VIADD R201, R198, 0x26800 ;  /* 0x00026800c6c97836 */ /* 0x000fe20000000000 */
[----:B------:R-:W-:Y:S01]  /*0ff0*/  LOP3.LUT R3, R229, 0x38, R16, 0xf8, !PT ;  /* 0x00000038e5037812 */ /* 0x000fe200078ef810 */
[C---:B------:R-:W-:Y:S01]  /*1000*/  VIADD R212, R193.reuse, 0x40 ;  /* 0x00000040c1d47836 */ /* 0x040fe20000000000 */
[----:B------:R-:W-:Y:S01]  /*1010*/  SHF.R.U32.HI R6, RZ, 0x3, R229 ;  /* 0x00000003ff067819 */ /* 0x000fe200000116e5 */
[----:B------:R-:W-:Y:S01]  /*1020*/  VIADD R211, R193, 0x80 ;  /* 0x00000080c1d37836 */ /* 0x000fe20000000000 */
[----:B------:R-:W-:Y:S01]  /*1030*/  LOP3.LUT R232, R5, 0xfffffe00, RZ, 0xc0, !PT ;  /* 0xfffffe0005e87812 */ /* 0x000fe200078ec0ff */
[----:B------:R-:W-:Y:S01]  /*1040*/  VIADD R192, R184, 0x10 ;  /* 0x00000010b8c07836 */ /* 0x000fe20000000000 */
[----:B------:R-:W-:Y:S01]  /*1050*/  LOP3.LUT R4, R4, 0xfffffff8, RZ, 0xc0, !PT ;  /* 0xfffffff804047812 */ /* 0x000fe200078ec0ff */
[C---:B------:R-:W-:Y:S01]  /*1060*/  VIADD R210, R193.reuse, 0xc0 ;  /* 0x000000c0c1d27836 */ /* 0x040fe20000000000 */
[----:B------:R-:W-:Y:S01]  /*1070*/  SEL R200, R200, 0xffffffe0, !P1 ;  /* 0xffffffe0c8c87807 */ /* 0x000fe20004800000 */
[C---:B------:R-:W-:Y:S01]  /*1080*/  VIADD R209, R193.reuse, 0x100 ;  /* 0x00000100c1d17836 */ /* 0x040fe20000000000 */
[----:B------:R-:W-:Y:S01]  /*1090*/  LOP3.LUT R3, R232, R3, R6, 0xf6, !PT ;  /* 0x00000003e8037212 */ /* 0x000fe200078ef606 */
[C---:B------:R-:W-:Y:S01]  /*10a0*/  VIADD R208, R193.reuse, 0x140 ;  /* 0x00000140c1d07836 */ /* 0x040fe20000000000 */
[----:B------:R-:W-:Y:S01]  /*10b0*/  SHF.R.S32.HI R227, RZ, 0x1f, R192 ;  /* 0x0000001fffe37819 */ /* 0x000fe200000114c0 */
[----:B------:R-:W-:-:S02]  /*10c0*/  VIADD R222, R193, 0x180 ;  /* 0x00000180c1de7836 */ /* 0x000fc40000000000 */
[----:B------:R-:W-:Y:S01]  /*10d0*/  VIADD R221, R193, 0x1c0 ;  /* 0x000001c0c1dd7836 */ /* 0x000fe20000000000 */
[----:B------:R-:W-:Y:S01]  /*10e0*/  SHF.R.S32.HI R237, RZ, 0x1f, R208 ;  /* 0x0000001fffed7819 */ /* 0x000fe200000114d0 */
[----:B------:R-:W-:Y:S01]  /*10f0*/  VIADD R199, R198, 0x26840 ;  /* 0x00026840c6c77836 */ /* 0x000fe20000000000 */
[----:B------:R-:W-:Y:S01]  /*1100*/  SHF.R.S32.HI R236, RZ, 0x1f, R222 ;  /* 0x0000001fffec7819 */ /* 0x000fe200000114de */
[----:B------:R-:W-:Y:S01]  /*1110*/  IMAD.IADD R203, R223, 0x1, -R0 ;  /* 0x00000001dfcb7824 */ /* 0x000fe200078e0a00 */
[----:B------:R-:W-:Y:S01]  /*1120*/  SHF.R.S32.HI R0, RZ, 0x1f, R211 ;  /* 0x0000001fff007819 */ /* 0x000fe200000114d3 */
[----:B------:R-:W-:Y:S01]  /*1130*/  @P2 VIADD R199, R201, 0xffffffc0 ;  /* 0xffffffc0c9c72836 */ /* 0x000fe20000000000 */
[----:B------:R-:W-:Y:S01]  /*1140*/  SHF.R.S32.HI R0, RZ, 0x1f, R209 ;  /* 0x0000001fff007819 */ /* 0x000fe200000114d1 */
[----:B------:R-:W-:Y:S01]  /*1150*/  IMAD.IADD R188, R23, 0x1, -R4 ;  /* 0x0000000117bc7824 */ /* 0x000fe200078e0a04 */
[----:B------:R-:W-:Y:S01]  /*1160*/  SHF.R.S32.HI R4, RZ, 0x1f, R212 ;  /* 0x0000001fff047819 */ /* 0x000fe200000114d4 */
[----:B------:R-:W-:Y:S01]  /*1170*/  IMAD.IADD R201, R201, 0x1, R200 ;  /* 0x00000001c9c97824 */ /* 0x000fe200078e02c8 */
[----:B------:R-:W-:Y:S01]  /*1180*/  SHF.R.S32.HI R4, RZ, 0x1f, R210 ;  /* 0x0000001fff047819 */ /* 0x000fe200000114d2 */
[----:B------:R-:W-:Y:S01]  /*1190*/  IMAD R228, R3, 0x2, R2 ;  /* 0x0000000203e47824 */ /* 0x000fe200078e0202 */
[----:B------:R-:W-:Y:S01]  /*11a0*/  SHF.R.S32.HI R235, RZ, 0x1f, R221 ;  /* 0x0000001fffeb7819 */ /* 0x000fe200000114dd */
[----:B------:R-:W-:-:S02]  /*11b0*/  IMAD R203, R203, 0x8, R190 ;  /* 0x00000008cbcb7824 */ /* 0x000fc400078e02be */
[----:B------:R-:W-:Y:S01]  /*11c0*/  IMAD.IADD R200, R200, 0x1, R199 ;  /* 0x00000001c8c87824 */ /* 0x000fe200078e02c7 */
[----:B--2---:R-:W-:Y:S02]  /*11d0*/  LOP3.LUT R186, R18, 0x1, RZ, 0xfc, !PT ;  /* 0x0000000112ba7812 */ /* 0x004fe400078efcff */
[----:B------:R-:W-:-:S07]  /*11e0*/  CS2R R18, SRZ ;  /* 0x0000000000127805 */ /* 0x000fce000001ff00 */
.L_x_8235:
        /* <DEDUP_REMOVED lines=22> */
[----:B---3--:R-:W-:Y:S01]  /*1350*/  @P1 IADD3 R6, P2, R205, UR8, RZ ;  /* 0x00000008cd061c10 */ /* 0x008fe2000ff5e0ff */
        /* <DEDUP_REMOVED lines=28> */
.L_x_8098:
[----:B------:R-:W-:Y:S02]  /*1520*/  IMAD.U32 R44, RZ, RZ, UR5 ;  /* 0x00000005ff2c7e24 */ /* 0x000fe4000f8e00ff */
[----:B------:R-:W-:Y:S01]  /*1530*/  IMAD.U32 R24, RZ, RZ, UR4 ;  /* 0x00000004ff187e24 */ /* 0x000fe2000f8e00ff */
[----:B------:R-:W-:Y:S06]  /*1540*/  @!P2 BRA `(.L_x_8099) ;  /* 0x000000000010a947 */ /* 0x000fec0003800000 */
[----:B------:R-:W-:-:S04]  /*1550*/  IADD3 R4, P0, R205, UR8, RZ ;  /* 0x00000008cd047c10 */ /* 0x000fc8000ff1e0ff */
[----:B------:R-:W-:-:S05]  /*1560*/  IADD3.X R5, R206, UR9, RZ, P0, !PT ;  /* 0x00000009ce057c10 */ /* 0x000fca00087fe4ff */
[----:B------:R0:W5:Y:S01]  /*1570*/  LDG.E R24, desc[UR40][R4.64] ;  /* 0x0000002804187981 */ /* 0x000162000c1e1900 */
[----:B------:R-:W-:Y:S05]  /*1580*/  BRA `(.L_x_8100) ;  /* 0x0000000000107947 */ /* 0x000fea0003800000 */
.L_x_8099:
[----:B------:R-:W-:Y:S05]  /*1590*/  @!P0 BRA `(.L_x_8100) ;  /* 0x00000000000c8947 */ /* 0x000fea0003800000 */
[----:B------:R-:W2:Y:S04]  /*15a0*/  LDG.E R5, desc[UR40][R8.64] ;  /* 0x0000002808057981 */ /* 0x000ea8000c1e1900 */
[----:B------:R-:W2:Y:S02]  /*15b0*/  LDG.E R24, desc[UR40][R8.64+0x4] ;  /* 0x0000042808187981 */ /* 0x000ea4000c1e1900 */
[----:B--2---:R-:W-:-:S07]  /*15c0*/  IMAD.IADD R24, R24, 0x1, -R5 ;  /* 0x0000000118187824 */ /* 0x004fce00078e0a05 */
.L_x_8100:
        /* <DEDUP_REMOVED lines=16> */
[----:B------:R-:W-:Y:S02]  /*16d0*/  IMAD.SHL.U32 R196, R25, 0x40, RZ ;  /* 0x0000004019c47824 */ /* 0x000fe400078e00ff */
        /* <DEDUP_REMOVED lines=15> */
[----:B------:R-:W-:Y:S02]  /*17d0*/  SHF.R.S32.HI R5, RZ, 0x1f, R4 ;  /* 0x0000001fff057819 */ /* 0x000fe40000011404 */
        /* <DEDUP_REMOVED lines=15> */
[----:B---3--:R-:W-:Y:S05]  /*18d0*/  @!P1 BRA `(.L_x_8101) ;  /* 0x0000002800a49947 */ /* 0x008fea0003800000 */
        /* <DEDUP_REMOVED lines=20> */
.L_x_8103:
[----:B------:R-:W-:Y:S05]  /*1a20*/  BSYNC B6 ;  /* 0x0000000000067941 */ /* 0x000fea0003800000 */
.L_x_8102:
        /* <DEDUP_REMOVED lines=20> */
.L_x_8105:
[----:B------:R-:W-:Y:S05]  /*1b70*/  BSYNC B6 ;  /* 0x0000000000067941 */ /* 0x000fea0003800000 */
.L_x_8104:
[----:B------:R-:W-:Y:S01]  /*1b80*/  ULDC.64 UR4, c[0x0][0x9f8] ;  /* 0x00027e0000047ab9 */ /* 0x000fe20000000a00 */
[----:B------:R-:W0:Y:S01]  /*1b90*/  LDC.64 R4, c[0x0][0x300] ;  /* 0x0000c000ff047b82 */ /* 0x000e220000000a00 */
[----:B------:R-:W-:Y:S01]  /*1ba0*/  ISETP.NE.U32.AND P0, PT, RZ, UR4, PT ;  /* 0x00000004ff007c0c */ /* 0x000fe2000bf05070 */
[----:B------:R-:W-:Y:S01]  /*1bb0*/  IMAD.IADD R40, R29, 0x1, R24 ;  /* 0x000000011d287824 */ /* 0x000fe200078e0218 */
[----:B------:R-:W-:Y:S02]  /*1bc0*/  ULDC.64 UR6, c[0x0][0x330] ;  /* 0x0000cc0000067ab9 */ /* 0x000fe40000000a00 */
[----:B------:R-:W-:Y:S02]  /*1bd0*/  ISETP.NE.AND.EX P0, PT, RZ, UR5, PT, P0 ;  /* 0x00000005ff007c0c */ /* 0x000fe4000bf05300 */
[----:B------:R-:W-:Y:S01]  /*1be0*/  SHF.R.S32.HI R17, RZ, 0x1f, R16 ;  /* 0x0000001fff117819 */ /* 0x000fe20000011410 */
[----:B------:R-:W1:Y:S08]  /*1bf0*/  LDC R59, c[0x0][0x3f4] ;  /* 0x0000fd00ff3b7b82 */ /* 0x000e700000000800 */
[----:B------:R-:W2:Y:S02]  /*1c00*/  LDC.64 R54, c[0x0][0x3f8] ;  /* 0x0000fe00ff367b82 */ /* 0x000ea40000000a00 */
[----:B------:R-:W-:-:S04]  /*1c10*/  @P0 IADD3 R6, P1, R205, UR4, RZ ;  /* 0x00000004cd060c10 */ /* 0x000fc8000ff3e0ff */
[----:B------:R-:W-:Y:S02]  /*1c20*/  @P0 IADD3.X R7, R206, UR5, RZ, P1, !PT ;  /* 0x00000005ce070c10 */ /* 0x000fe40008ffe4ff */
[----:B------:R-:W-:Y:S01]  /*1c30*/  SHF.R.S32.HI R24, RZ, 0x1f, R40 ;  /* 0x0000001fff187819 */ /* 0x000fe20000011428 */
[-C--:B0-----:R-:W-:Y:S01]  /*1c40*/  IMAD.WIDE.U32 R8, R40, R4.reuse, RZ ;  /* 0x0000000428087225 */ /* 0x081fe200078e00ff */
[----:B------:R-:W-:Y:S01]  /*1c50*/  ULDC.64 UR4, c[0x0][0x308] ;  /* 0x0000c20000047ab9 */ /* 0x000fe20000000a00 */
[----:B------:R0:W3:Y:S01]  /*1c60*/  @P0 LDG.E R27, desc[UR40][R6.64] ;  /* 0x00000028061b0981 */ /* 0x0000e2000c1e1900 */
[----:B------:R-:W4:Y:S01]  /*1c70*/  LDC.64 R56, c[0x0][0x408] ;  /* 0x00010200ff387b82 */ /* 0x000f220000000a00 */
[-C--:B------:R-:W-:Y:S01]  /*1c80*/  IMAD R0, R24, R4.reuse, RZ ;  /* 0x0000000418007224 */ /* 0x080fe200078e02ff */
[----:B------:R-:W-:Y:S01]  /*1c90*/  SHF.R.S32.HI R185, RZ, 0x1f, R184 ;  /* 0x0000001fffb97819 */ /* 0x000fe200000114b8 */
[----:B------:R-:W-:Y:S01]  /*1ca0*/  IMAD.WIDE.U32 R10, R26, UR6, R16 ;  /* 0x000000061a0a7c25 */ /* 0x000fe2000f8e0010 */
[----:B-1----:R-:W-:Y:S01]  /*1cb0*/  ISETP.GE.AND P2, PT, R16, R59, PT ;  /* 0x0000003b1000720c */ /* 0x002fe20003f46270 */
[----:B------:R-:W1:Y:S01]  /*1cc0*/  S2R R41, SR_TID.X ;  /* 0x0000000000297919 */ /* 0x000e620000002100 */
[----:B------:R-:W-:Y:S01]  /*1cd0*/  SHF.L.U64.HI R48, R4, 0x6, R5 ;  /* 0x0000000604307819 */ /* 0x000fe20000010205 */
[----:B------:R-:W-:Y:S01]  /*1ce0*/  IMAD R3, R40, R5, R0 ;  /* 0x0000000528037224 */ /* 0x000fe200078e0200 */
[----:B------:R-:W-:Y:S01]  /*1cf0*/  SHF.R.S32.HI R0, RZ, 0x1f, R26 ;  /* 0x0000001fff007819 */ /* 0x000fe2000001141a */
[----:B------:R-:W-:Y:S01]  /*1d00*/  IMAD.WIDE.U32 R46, R23, R4, R16 ;  /* 0x00000004172e7225 */ /* 0x000fe200078e0010 */
[----:B------:R-:W-:-:S02]  /*1d10*/  SEL R15, R59, RZ, P2 ;  /* 0x000000ff3b0f7207 */ /* 0x000fc40001000000 */
[----:B--2---:R-:W-:Y:S01]  /*1d20*/  SHF.L.U64.HI R52, R54, 0x6, R55 ;  /* 0x0000000636347819 */ /* 0x004fe20000010237 */
[----:B------:R-:W-:Y:S01]  /*1d30*/  IMAD.IADD R9, R9, 0x1, R3 ;  /* 0x0000000109097824 */ /* 0x000fe200078e0203 */
[----:B------:R-:W-:Y:S01]  /*1d40*/  P2R R77, PR, RZ, 0x4 ;  /* 0x00000004ff4d7803 */ /* 0x000fe20000000000 */
[----:B------:R-:W-:Y:S02]  /*1d50*/  IMAD R3, R0, UR6, RZ ;  /* 0x0000000600037c24 */ /* 0x000fe4000f8e02ff */
[----:B------:R-:W-:Y:S02]  /*1d60*/  IMAD.IADD R15, R16, 0x1, R15 ;  /* 0x00000001100f7824 */ /* 0x000fe400078e020f */
[----:B0-----:R-:W-:Y:S01]  /*1d70*/  IMAD R7, R26, UR7, R3 ;  /* 0x000000071a077c24 */ /* 0x001fe2000f8e0203 */
[----:B------:R-:W-:Y:S01]  /*1d80*/  ULDC.64 UR6, c[0x0][0xa08] ;  /* 0x0002820000067ab9 */ /* 0x000fe20000000a00 */
[----:B------:R-:W-:Y:S01]  /*1d90*/  IMAD R3, R0, UR4, RZ ;  /* 0x0000000400037c24 */ /* 0x000fe2000f8e02ff */
[----:B------:R-:W-:Y:S01]  /*1da0*/  ISETP.NE.U32.AND P0, PT, RZ, UR6, PT ;  /* 0x00000006ff007c0c */ /* 0x000fe2000bf05070 */
[----:B------:R-:W-:Y:S01]  /*1db0*/  IMAD.IADD R11, R11, 0x1, R7 ;  /* 0x000000010b0b7824 */ /* 0x000fe200078e0207 */
[----:B------:R-:W-:Y:S01]  /*1dc0*/  SHF.R.S32.HI R14, RZ, 0x1f, R15 ;  /* 0x0000001fff0e7819 */ /* 0x000fe2000001140f */
[C---:B------:R-:W-:Y:S01]  /*1dd0*/  IMAD R3, R26.reuse, UR5, R3 ;  /* 0x000000051a037c24 */ /* 0x040fe2000f8e0203 */
[----:B------:R-:W-:Y:S01]  /*1de0*/  ISETP.NE.AND.EX P0, PT, RZ, UR7, PT, P0 ;  /* 0x00000007ff007c0c */ /* 0x000fe2000bf05300 */
[----:B------:R-:W-:Y:S01]  /*1df0*/  IMAD.WIDE.U32 R6, R26, UR4, R8 ;  /* 0x000000041a067c25 */ /* 0x000fe2000f8e0008 */
[----:B------:R-:W-:Y:S01]  /*1e00*/  ULDC.64 UR4, c[0x0][0x310] ;  /* 0x0000c40000047ab9 */ /* 0x000fe20000000a00 */
[----:B------:R-:W-:-:S02]  /*1e10*/  ULDC.64 UR6, c[0x0][0x338] ;  /* 0x0000ce0000067ab9 */ /* 0x000fc40000000a00 */
[----:B------:R-:W-:Y:S01]  /*1e20*/  IMAD.IADD R7, R7, 0x1, R3 ;  /* 0x0000000107077824 */ /* 0x000fe200078e0203 */
[----:B------:R-:W-:Y:S01]  /*1e30*/  SHF.R.S32.HI R3, RZ, 0x1f, R23 ;  /* 0x0000001fff037819 */ /* 0x000fe20000011417 */
[----:B------:R-:W-:Y:S02]  /*1e40*/  IMAD.SHL.U32 R53, R188, 0x40, RZ ;  /* 0x00000040bc357824 */ /* 0x000fe400078e00ff */
[----:B------:R-:W-:Y:S02]  /*1e50*/  IMAD.SHL.U32 R49, R4, 0x40, RZ ;  /* 0x0000004004317824 */ /* 0x000fe400078e00ff */
[----:B----4-:R-:W-:Y:S01]  /*1e60*/  IMAD R12, R3, R56, RZ ;  /* 0x00000038030c7224 */ /* 0x010fe200078e02ff */
[----:B------:R-:W-:Y:S01]  /*1e70*/  LOP3.LUT R53, R53, 0x1c0, RZ, 0xc0, !PT ;  /* 0x000001c035357812 */ /* 0x000fe200078ec0ff */
[----:B------:R-:W-:Y:S01]  /*1e80*/  VIADD R78, R16, 0x20 ;  /* 0x00000020104e7836 */ /* 0x000fe20000000000 */
[----:B-1----:R-:W-:Y:S01]  /*1e90*/  SHF.R.U32.HI R41, RZ, 0x7, R41 ;  /* 0x00000007ff297819 */ /* 0x002fe20000011629 */
[----:B------:R-:W-:-:S04]  /*1ea0*/  IMAD.SHL.U32 R59, R59, 0x2, RZ ;  /* 0x000000023b3b7824 */ /* 0x000fc800078e00ff */
[----:B------:R-:W-:Y:S01]  /*1eb0*/  VIADD R58, R41, 0x8 ;  /* 0x00000008293a7836 */ /* 0x000fe20000000000 */
[----:B---3--:R-:W-:Y:S02]  /*1ec0*/  SHF.R.S32.HI R0, RZ, 0x1f, R27 ;  /* 0x0000001fff007819 */ /* 0x008fe4000001141b */
[----:B------:R-:W-:Y:S01]  /*1ed0*/  SEL R9, R27, RZ, !P0 ;  /* 0x000000ff1b097207 */ /* 0x000fe20004000000 */
[C---:B------:R-:W-:Y:S01]  /*1ee0*/  IMAD R27, R23.reuse, R57, R12 ;  /* 0x00000039171b7224 */ /* 0x040fe200078e020c */
[----:B------:R-:W-:Y:S01]  /*1ef0*/  SEL R0, R0, RZ, !P0 ;  /* 0x000000ff00007207 */ /* 0x000fe20004000000 */
[----:B------:R-:W-:-:S04]  /*1f00*/  IMAD.WIDE.U32 R12, R23, R56, R16 ;  /* 0x00000038170c7225 */ /* 0x000fc800078e0010 */
[----:B------:R-:W-:-:S04]  /*1f10*/  IMAD.WIDE.U32 R20, R9, UR4, R6 ;  /* 0x0000000409147c25 */ /* 0x000fc8000f8e0006 */
[C---:B------:R-:W-:Y:S02]  /*1f20*/  IMAD R6, R0.reuse, UR6, RZ ;  /* 0x0000000600067c24 */ /* 0x040fe4000f8e02ff */
[----:B------:R-:W-:Y:S01]  /*1f30*/  IMAD R8, R0, UR4, RZ ;  /* 0x0000000400087c24 */ /* 0x000fe2000f8e02ff */
[----:B------:R-:W-:Y:S01]  /*1f40*/  ULDC UR4, c[0x0][0x2f4] ;  /* 0x0000bd0000047ab9 */ /* 0x000fe20000000800 */
[----:B------:R-:W-:Y:S01]  /*1f50*/  IMAD R69, R9, UR7, R6 ;  /* 0x0000000709457c24 */ /* 0x000fe2000f8e0206 */
[----:B------:R-:W-:Y:S01]  /*1f60*/  ISETP.GE.AND P4, PT, R16, UR4, PT ;  /* 0x0000000410007c0c */ /* 0x000fe2000bf86270 */
[----:B------:R-:W-:Y:S01]  /*1f70*/  IMAD R6, R3, R54, RZ ;  /* 0x0000003603067224 */ /* 0x000fe200078e02ff */
[----:B------:R-:W-:Y:S01]  /*1f80*/  ISETP.GE.AND P3, PT, R78, UR4, PT ;  /* 0x000000044e007c0c */ /* 0x000fe2000bf66270 */
[----:B------:R-:W-:Y:S02]  /*1f90*/  IMAD R45, R9, UR5, R8 ;  /* 0x00000005092d7c24 */ /* 0x000fe4000f8e0208 */
[----:B------:R-:W-:Y:S01]  /*1fa0*/  IMAD R0, R3, R4, RZ ;  /* 0x0000000403007224 */ /* 0x000fe200078e02ff */
[----:B------:R-:W-:Y:S01]  /*1fb0*/  LOP3.LUT R4, R53, 0x18, R16, 0xf8, !PT ;  /* 0x0000001835047812 */ /* 0x000fe200078ef810 */
[----:B------:R-:W-:-:S04]  /*1fc0*/  IMAD.WIDE.U32 R28, R9, UR6, R10 ;  /* 0x00000006091c7c25 */ /* 0x000fc8000f8e000a */
[C---:B------:R-:W-:Y:S02]  /*1fd0*/  IMAD R25, R23.reuse, R55, R6 ;  /* 0x0000003717197224 */ /* 0x040fe400078e0206 */
[----:B------:R-:W-:-:S04]  /*1fe0*/  IMAD.WIDE.U32 R6, R23, R54, R184 ;  /* 0x0000003617067225 */ /* 0x000fc800078e00b8 */
[----:B------:R-:W-:-:S04]  /*1ff0*/  IMAD.WIDE.U32 R10, R23, R54, R16 ;  /* 0x00000036170a7225 */ /* 0x000fc800078e0010 */
[----:B------:R-:W-:Y:S01]  /*2000*/  IMAD R8, R23, R5, R0 ;  /* 0x0000000517087224 */ /* 0x000fe200078e0200 */
[----:B------:R-:W-:Y:S01]  /*2010*/  IADD3 R0, P0, R20, R46, RZ ;  /* 0x0000002e14007210 */ /* 0x000fe20007f1e0ff */
[----:B------:R-:W-:Y:S02]  /*2020*/  IMAD.IADD R45, R21, 0x1, R45 ;  /* 0x00000001152d7824 */ /* 0x000fe400078e022d */
[----:B------:R-:W-:Y:S02]  /*2030*/  IMAD.IADD R7, R7, 0x1, R25 ;  /* 0x0000000107077824 */ /* 0x000fe400078e0219 */
[----:B------:R-:W-:Y:S01]  /*2040*/  IMAD.IADD R11, R25, 0x1, R11 ;  /* 0x00000001190b7824 */ /* 0x000fe200078e020b */
[----:B-----5:R-:W-:Y:S01]  /*2050*/  SHF.R.S32.HI R25, RZ, 0x1f, R30 ;  /* 0x0000001fff197819 */ /* 0x020fe2000001141e */
[-C--:B------:R-:W-:Y:S01]  /*2060*/  IMAD.WIDE.U32 R32, R30, R54.reuse, R6 ;  /* 0x000000361e207225 */ /* 0x080fe200078e0006 */
[----:B------:R-:W-:Y:S02]  /*2070*/  IADD3.X R46, R45, R47, R8, P0, !PT ;  /* 0x0000002f2d2e7210 */ /* 0x000fe400007fe408 */
[----:B------:R-:W-:Y:S01]  /*2080*/  LEA.HI R47, R14, R15, RZ, 0x3 ;  /* 0x0000000f0e2f7211 */ /* 0x000fe200078f18ff */
[----:B------:R-:W-:Y:S01]  /*2090*/  IMAD R14, R25, R54, RZ ;  /* 0x00000036190e7224 */ /* 0x000fe200078e02ff */
[----:B------:R-:W-:Y:S01]  /*20a0*/  IADD3 R40, P0, R23, R40, RZ ;  /* 0x0000002817287210 */ /* 0x000fe20007f1e0ff */
[-C--:B------:R-:W-:Y:S01]  /*20b0*/  IMAD R25, R25, R56.reuse, RZ ;  /* 0x0000003819197224 */ /* 0x080fe200078e02ff */
[----:B------:R-:W-:Y:S01]  /*20c0*/  LOP3.LUT R63, R47, 0xfffffff8, RZ, 0xc0, !PT ;  /* 0xfffffff82f3f7812 */ /* 0x000fe200078ec0ff */
[----:B------:R-:W-:Y:S01]  /*20d0*/  IMAD R5, R30, R55, R14 ;  /* 0x000000371e057224 */ /* 0x000fe200078e020e */
[----:B------:R-:W-:Y:S01]  /*20e0*/  SHF.L.U64.HI R55, R56, 0x6, R57 ;  /* 0x0000000638377819 */ /* 0x000fe20000010239 */
[----:B------:R-:W-:Y:S01]  /*20f0*/  IMAD R25, R30, R57, R25 ;  /* 0x000000391e197224 */ /* 0x000fe200078e0219 */
[----:B------:R-:W-:Y:S01]  /*2100*/  SHF.R.U32.HI R57, RZ, 0x3, R53 ;  /* 0x00000003ff397819 */ /* 0x000fe20000011635 */
[----:B------:R-:W-:Y:S01]  /*2110*/  IMAD.WIDE.U32 R8, R23, R56, R184 ;  /* 0x0000003817087225 */ /* 0x000fe200078e00b8 */
[----:B------:R-:W-:-:S02]  /*2120*/  SHF.R.S32.HI R64, RZ, 0x1f, R63 ;  /* 0x0000001fff407819 */ /* 0x000fc4000001143f */
[----:B------:R-:W-:Y:S01]  /*2130*/  LOP3.LUT R61, R4, R57, RZ, 0x3c, !PT ;  /* 0x00000039043d7212 */ /* 0x000fe200078e3cff */
[----:B------:R-:W-:Y:S01]  /*2140*/  IMAD.WIDE.U32 R34, R30, R54, R10 ;  /* 0x000000361e227225 */ /* 0x000fe200078e000a */
[----:B------:R-:W-:-:S03]  /*2150*/  LOP3.LUT R4, R53, 0x38, R47, 0xf8, !PT ;  /* 0x0000003835047812 */ /* 0x000fc600078ef82f */
[----:B------:R-:W-:Y:S02]  /*2160*/  IMAD.IADD R9, R9, 0x1, R27 ;  /* 0x0000000109097824 */ /* 0x000fe400078e021b */
[----:B------:R-:W-:Y:S02]  /*2170*/  IMAD.IADD R13, R27, 0x1, R13 ;  /* 0x000000011b0d7824 */ /* 0x000fe400078e020d */
[----:B------:R-:W-:Y:S02]  /*2180*/  IMAD.IADD R60, R33, 0x1, R5 ;  /* 0x00000001213c7824 */ /* 0x000fe400078e0205 */
[----:B------:R-:W-:Y:S01]  /*2190*/  IMAD.IADD R62, R5, 0x1, R35 ;  /* 0x00000001053e7824 */ /* 0x000fe200078e0223 */
[----:B------:R-:W-:Y:S01]  /*21a0*/  LOP3.LUT R5, R4, R57, RZ, 0x3c, !PT ;  /* 0x0000003904057212 */ /* 0x000fe200078e3cff */
[----:B------:R-:W-:-:S04]  /*21b0*/  IMAD.WIDE.U32 R36, R30, R56, R8 ;  /* 0x000000381e247225 */ /* 0x000fc800078e0008 */
[----:B------:R-:W-:-:S04]  /*21c0*/  IMAD.WIDE.U32 R38, R30, R56, R12 ;  /* 0x000000381e267225 */ /* 0x000fc800078e000c */
[----:B------:R-:W-:Y:S02]  /*21d0*/  IMAD.SHL.U32 R54, R54, 0x40, RZ ;  /* 0x0000004036367824 */ /* 0x000fe400078e00ff */
[----:B------:R-:W-:Y:S02]  /*21e0*/  IMAD.SHL.U32 R56, R56, 0x40, RZ ;  /* 0x0000004038387824 */ /* 0x000fe400078e00ff */
[----:B------:R-:W-:Y:S02]  /*21f0*/  IMAD.X R41, R24, 0x1, R3, P0 ;  /* 0x0000000118297824 */ /* 0x000fe400000e0603 */
[----:B------:R-:W-:Y:S02]  /*2200*/  IMAD R61, R202, 0x200, R61 ;  /* 0x00000200ca3d7824 */ /* 0x000fe400078e023d */
[----:B------:R-:W-:Y:S02]  /*2210*/  IMAD.IADD R65, R37, 0x1, R25 ;  /* 0x0000000125417824 */ /* 0x000fe400078e0219 */
[----:B------:R-:W-:-:S02]  /*2220*/  IMAD.IADD R67, R25, 0x1, R39 ;  /* 0x0000000119437824 */ /* 0x000fc400078e0227 */
[----:B------:R-:W-:Y:S02]  /*2230*/  IMAD R66, R202, 0x200, R5 ;  /* 0x00000200ca427824 */ /* 0x000fe400078e0205 */
[----:B------:R-:W-:-:S07]  /*2240*/  IMAD.IADD R69, R29, 0x1, R69 ;  /* 0x000000011d457824 */ /* 0x000fce00078e0245 */
.L_x_8135:
[----:B0-2-4-:R-:W0:Y:S01]  /*2250*/  LDC R27, c[0x0][0x3f4] ;  /* 0x0000fd00ff1b7b82 */ /* 0x015e220000000800 */
[----:B------:R-:W-:Y:S01]  /*2260*/  VIADD R31, R31, 0xffffffff ;  /* 0xffffffff1f1f7836 */ /* 0x000fe20000000000 */
[----:B------:R-:W-:Y:S05]  /*2270*/  YIELD ;  /* 0x0000000000007946 */ /* 0x000fea0003800000 */
[----:B------:R-:W-:Y:S01]  /*2280*/  SHF.R.S32.HI R71, RZ, 0x1f, R31 ;  /* 0x0000001fff477819 */ /* 0x000fe2000001141f */
[----:B------:R-:W1:Y:S01]  /*2290*/  LDC.64 R50, c[0x0][0x2e8] ;  /* 0x0000ba00ff327b82 */ /* 0x000e620000000a00 */
        /* <DEDUP_REMOVED lines=35> */
[----:B------:R-:W-:Y:S01]  /*24d0*/  IMAD.MOV.U32 R7, RZ, RZ, R65 ;  /* 0x000000ffff077224 */ /* 0x000fe200078e0041 */
[----:B------:R-:W-:Y:S01]  /*24e0*/  ULDC.64 UR4, c[0x0][0x3e8] ;  /* 0x0000fa0000047ab9 */ /* 0x000fe20000000a00 */
[-C--:B------:R-:W-:Y:S01]  /*24f0*/  IMAD R5, R71, R56.reuse, R5 ;  /* 0x0000003847057224 */ /* 0x080fe200078e0205 */
[----:B------:R-:W-:Y:S01]  /*2500*/  CS2R R10, SRZ ;  /* 0x00000000000a7805 */ /* 0x000fe2000001ff00 */
[----:B------:R-:W-:-:S04]  /*2510*/  IMAD.WIDE.U32 R6, R31, R56, R6 ;  /* 0x000000381f067225 */ /* 0x000fc800078e0006 */
        /* <DEDUP_REMOVED lines=13> */
.L_x_8110:
[----:B------:R-:W-:Y:S05]  /*25f0*/  BSYNC B1 ;  /* 0x0000000000017941 */ /* 0x000fea0003800000 */
.L_x_8109:
[----:B------:R-:W-:Y:S01]  /*2600*/  ISETP.NE.AND P0, PT, R186, 0x3, PT ;  /* 0x00000003ba00780c */ /* 0x000fe20003f05270 */
[----:B0----5:R-:W-:Y:S02]  /*2610*/  IMAD.MOV.U32 R4, RZ, RZ, R8 ;  /* 0x000000ffff047224 */ /* 0x021fe400078e0008 */
        /* <DEDUP_REMOVED lines=17> */
.L_x_8111:
[----:B------:R-:W-:Y:S01]  /*2730*/  IMAD R68, R22, 0x8, R2 ;  /* 0x0000000816447824 */ /* 0x000fe200078e0202 */
[----:B------:R-:W-:Y:S01]  /*2740*/  SHF.L.U32 R71, R187, 0x1f, RZ ;  /* 0x0000001fbb477819 */ /* 0x000fe200000006ff */
[----:B------:R-:W-:Y:S03]  /*2750*/  BSSY B1, `(.L_x_8112) ;  /* 0x0000003000017945 */ /* 0x000fe60003800000 */
[----:B------:R-:W0:Y:S02]  /*2760*/  SYNCS.PHASECHK.TRANS64.TRYWAIT P5, [R68+URZ+0x28c90], R71 ;  /* 0x028c9047440075a7 */ /* 0x000e2400080a017f */
[----:B0-----:R-:W-:Y:S05]  /*2770*/  @!P5 BRA `(.L_x_8113) ;  /* 0x000001980040d947 */ /* 0x001fea0003800000 */
.L_x_8420:
[----:B------:R-:W-:Y:S05]  /*2780*/  BSYNC B1 ;  /* 0x0000000000017941 */ /* 0x000fea0003800000 */
.L_x_8112:
        /* <DEDUP_REMOVED lines=9> */
[----:B------:R-:W-:Y:S01]  /*2820*/  SHF.R.U64 R50, R24, 0x10, R25 ;  /* 0x0000001018327819 */ /* 0x000fe20000001219 */
[----:B------:R-:W-:Y:S01]  /*2830*/  IMAD.U32 R24, R7, 0x10000, RZ ;  /* 0x0001000007187824 */ /* 0x000fe200078e00ff */
[----:B------:R-:W-:Y:S02]  /*2840*/  SHF.R.U32.HI R75, RZ, 0x10, R15 ;  /* 0x00000010ff4b7819 */ /* 0x000fe4000001160f */
[----:B------:R-:W-:Y:S02]  /*2850*/  SHF.R.U32.HI R70, RZ, 0x10, R25 ;  /* 0x00000010ff467819 */ /* 0x000fe40000011619 */
[C---:B------:R-:W-:Y:S02]  /*2860*/  PRMT R73, R51.reuse, 0x5410, R73 ;  /* 0x0000541033497816 */ /* 0x040fe40000000049 */
[----:B------:R-:W-:-:S02]  /*2870*/  PRMT R50, R51, 0x5432, R50 ;  /* 0x0000543233327816 */ /* 0x000fc40000000032 */
[C---:B------:R-:W-:Y:S02]  /*2880*/  PRMT R75, R72.reuse, 0x5410, R75 ;  /* 0x00005410484b7816 */ /* 0x040fe4000000004b */
        /* <DEDUP_REMOVED lines=15> */
[----:B------:R-:W-:Y:S01]  /*2980*/  FMUL.FTZ R15, R15, R72 ;  /* 0x000000480f0f7220 */ /* 0x000fe20000410000 */
        /* <DEDUP_REMOVED lines=21> */
.L_x_8118:
[----:B------:R-:W-:Y:S05]  /*2ae0*/  BSYNC B2 ;  /* 0x0000000000027941 */ /* 0x000fea0003800000 */
.L_x_8117:
[----:B--2---:R1:W-:Y:S02]  /*2af0*/  STG.E.128 desc[UR40][R12.64], R4 ;  /* 0x000000040c007986 */ /* 0x0043e4000c101d28 */
.L_x_8116:
[----:B------:R-:W-:Y:S05]  /*2b00*/  BSYNC B1 ;  /* 0x0000000000017941 */ /* 0x000fea0003800000 */
.L_x_8115:
        /* <DEDUP_REMOVED lines=56> */
.L_x_8120:
[----:B------:R-:W-:Y:S05]  /*2e90*/  BSYNC B1 ;  /* 0x0000000000017941 */ /* 0x000fea0003800000 */
.L_x_8119:
[----:B-1----:R1:W-:Y:S01]  /*2ea0*/  STG.E.128 desc[UR40][R12.64+0x40], R4 ;  /* 0x000040040c007986 */ /* 0x0023e2000c101d28 */
[----:B------:R-:W-:Y:S05]  /*2eb0*/  BRA `(.L_x_8114) ;  /* 0x0000000c00407947 */ /* 0x000fea0003800000 */
.L_x_8108:
        /* <DEDUP_REMOVED lines=29> */
[----:B------:R-:W-:Y:S02]  /*3090*/  IMAD.MOV.U32 R68, RZ, RZ, R7 ;  /* 0x000000ffff447224 */ /* 0x000fe400078e0007 */
[----:B------:R-:W-:Y:S01]  /*30a0*/  IMAD.MOV.U32 R27, RZ, RZ, R6 ;  /* 0x000000ffff1b7224 */ /* 0x000fe200078e0006 */
[----:B------:R-:W-:Y:S01]  /*30b0*/  PRMT R88, R25, 0x5410, R24 ;  /* 0x0000541019587816 */ /* 0x000fe20000000018 */
        /* <DEDUP_REMOVED lines=11> */
.L_x_8121:
[----:B------:R-:W-:Y:S01]  /*3170*/  IMAD R68, R22, 0x8, R2 ;  /* 0x0000000816447824 */ /* 0x000fe200078e0202 */
[----:B------:R-:W-:Y:S01]  /*3180*/  SHF.L.U32 R71, R187, 0x1f, RZ ;  /* 0x0000001fbb477819 */ /* 0x000fe200000006ff */
[----:B------:R-:W0:Y:S01]  /*3190*/  LDC R70, c[0x0][0x2f4] ;  /* 0x0000bd00ff467b82 */ /* 0x000e220000000800 */
[----:B------:R-:W-:Y:S02]  /*31a0*/  BSSY B1, `(.L_x_8122) ;  /* 0x0000003000017945 */ /* 0x000fe40003800000 */
[----:B------:R-:W1:Y:S02]  /*31b0*/  SYNCS.PHASECHK.TRANS64.TRYWAIT P5, [R68+URZ+0x28c90], R71 ;  /* 0x028c9047440075a7 */ /* 0x000e6400080a017f */
[----:B-1----:R-:W-:Y:S05]  /*31c0*/  @!P5 BRA `(.L_x_8123) ;  /* 0x0000018c00c0d947 */ /* 0x002fea0003800000 */
.L_x_8421:
[----:B------:R-:W-:Y:S05]  /*31d0*/  BSYNC B1 ;  /* 0x0000000000017941 */ /* 0x000fea0003800000 */
.L_x_8122:
[----:B0-----:R-:W-:Y:S01]  /*31e0*/  ISETP.GE.OR P5, PT, R16, R70, P1 ;  /* 0x000000461000720c */ /* 0x001fe20000fa6670 */
[----:B------:R-:W-:Y:S01]  /*31f0*/  ULDC.64 UR4, c[0x0][0x300] ;  /* 0x0000c00000047ab9 */ /* 0x000fe20000000a00 */
[----:B------:R-:W-:Y:S02]  /*3200*/  IMAD.MOV.U32 R72, RZ, RZ, R14 ;  /* 0x000000ffff487224 */ /* 0x000fe400078e000e */
[----:B------:R-:W-:Y:S02]  /*3210*/  IMAD R12, R3, UR4, RZ ;  /* 0x00000004030c7c24 */ /* 0x000fe4000f8e02ff */
[----:B------:R-:W-:-:S04]  /*3220*/  IMAD.WIDE.U32 R72, R23, UR4, R72 ;  /* 0x0000000417487c25 */ /* 0x000fc8000f8e0048 */
[----:B------:R-:W-:-:S03]  /*3230*/  IMAD R13, R23, UR5, R12 ;  /* 0x00000005170d7c24 */ /* 0x000fc6000f8e020c */
        /* <DEDUP_REMOVED lines=117> */
.L_x_8125:
[----:B------:R-:W-:Y:S05]  /*3990*/  BSYNC B1 ;  /* 0x0000000000017941 */ /* 0x000fea0003800000 */
.L_x_8124:
        /* <DEDUP_REMOVED lines=10> */
.L_x_8107:
[----:B------:R-:W-:-:S13]  /*3a40*/  ISETP.NE.AND P0, PT, R186, 0x3, PT ;  /* 0x00000003ba00780c */ /* 0x000fda0003f05270 */
[----:B------:R-:W-:Y:S05]  /*3a50*/  @!P0 BRA `(.L_x_8126) ;  /* 0x0000000000048947 */ /* 0x000fea0003800000 */
[----:B------:R-:W-:Y:S01]  /*3a60*/  BPT.TRAP 0x1 ;  /* 0x000000040000795c */ /* 0x000fe20000300000 */
.L_x_8126:
        /* <DEDUP_REMOVED lines=8> */
.L_x_8422:
[----:B------:R-:W-:Y:S05]  /*3af0*/  BSYNC B1 ;  /* 0x0000000000017941 */ /* 0x000fea0003800000 */
.L_x_8127:
[----:B------:R-:W-:Y:S05]  /*3b00*/  @P1 BRA `(.L_x_8114) ;  /* 0x00000000002c1947 */ /* 0x000fea0003800000 */
[----:B------:R-:W-:Y:S01]  /*3b10*/  @!P3 LOP3.LUT P5, RZ, R188, 0x4, RZ, 0xc0, !PT ;  /* 0x00000004bcffb812 */ /* 0x000fe200078ac0ff */
[----:B------:R-:W-:Y:S01]  /*3b20*/  @!P3 VIADD R4, R61, 0x20 ;  /* 0x000000203d04b836 */ /* 0x000fe20000000000 */
[----:B------:R-:W-:Y:S02]  /*3b30*/  PLOP3.LUT P6, PT, PT, PT, PT, 0x8, 0x0 ;  /* 0x000000000000781c */ /* 0x000fe40003fce170 */
[----:B------:R-:W-:-:S13]  /*3b40*/  @!P3 PLOP3.LUT P6, PT, P5, PT, PT, 0x80, 0x0 ;  /* 0x000000000000b81c */ /* 0x000fda0002fcf070 */
[----:B------:R-:W-:-:S04]  /*3b50*/  @P6 VIADD R4, R61, 0xffffffe0 ;  /* 0xffffffe03d046836 */ /* 0x000fc80000000000 */
[----:B------:R-:W-:-:S04]  /*3b60*/  @!P3 IMAD.IADD R5, R26, 0x1, R4 ;  /* 0x000000011a05b824 */ /* 0x000fc800078e0204 */
[----:B------:R-:W-:Y:S02]  /*3b70*/  @!P3 IMAD R8, R5, 0x2, R2 ;  /* 0x000000020508b824 */ /* 0x000fe400078e0202 */
[----:B------:R-:W1:Y:S04]  /*3b80*/  @!P4 LDS.128 R4, [R70+0x22400] ;  /* 0x022400004604c984 */ /* 0x000e680000000c00 */
[----:B------:R-:W2:Y:S04]  /*3b90*/  @!P3 LDS.128 R8, [R8+0x22400] ;  /* 0x022400000808b984 */ /* 0x000ea80000000c00 */
[----:B-1----:R1:W-:Y:S04]  /*3ba0*/  @!P4 STG.E.128 desc[UR40][R12.64], R4 ;  /* 0x000000040c00c986 */ /* 0x0023e8000c101d28 */
[----:B--2---:R1:W-:Y:S02]  /*3bb0*/  @!P3 STG.E.128 desc[UR40][R12.64+0x40], R8 ;  /* 0x000040080c00b986 */ /* 0x0043e4000c101d28 */
.L_x_8114:
[----:B------:R-:W-:Y:S05]  /*3bc0*/  BSYNC B0 ;  /* 0x0000000000007941 */ /* 0x000fea0003800000 */
.L_x_8106:
        /* <DEDUP_REMOVED lines=17> */
.L_x_8130:
[----:B------:R-:W-:Y:S05]  /*3ce0*/  BSYNC B0 ;  /* 0x0000000000007941 */ /* 0x000fea0003800000 */
.L_x_8129:
[----:B------:R-:W5:Y:S01]  /*3cf0*/  SYNCS.PHASECHK.TRANS64.TRYWAIT P0, [R68+URZ+0x28cb0], R71 ;  /* 0x028cb047440075a7 */ /* 0x000f62000800017f */
[----:B------:R-:W-:Y:S04]  /*3d00*/  BSSY B0, `(.L_x_8131) ;  /* 0x0000002000007945 */ /* 0x000fe80003800000 */
[----:B-----5:R-:W-:Y:S05]  /*3d10*/  @!P0 BRA `(.L_x_8132) ;  /* 0x0000018400148947 */ /* 0x020fea0003800000 */
.L_x_8423:
[----:B------:R-:W-:Y:S05]  /*3d20*/  BSYNC B0 ;  /* 0x0000000000007941 */ /* 0x000fea0003800000 */
.L_x_8131:
        /* <DEDUP_REMOVED lines=82> */
.L_x_8134:
[----:B------:R-:W-:Y:S05]  /*4250*/  BSYNC B0 ;  /* 0x0000000000007941 */ /* 0x000fea0003800000 */
.L_x_8133:
        /* <DEDUP_REMOVED lines=17> */
.L_x_8101:
[----:B------:R-:W2:Y:S01]  /*4370*/  LDL R4, [R1] ;  /* 0x0000000001047983 */ /* 0x000ea20000100800 */
[----:B------:R-:W-:Y:S01]  /*4380*/  BSSY B0, `(.L_x_8136) ;  /* 0x0000005000007945 */ /* 0x000fe20003800000 */
[----:B--2---:R-:W-:-:S03]  /*4390*/  ISETP.NE.AND P1, PT, R4, 0x1, PT ;  /* 0x000000010400780c */ /* 0x004fc60003f25270 */
[----:B------:R-:W-:Y:S10]  /*43a0*/  @P0 BRA `(.L_x_8137) ;  /* 0x0000000000080947 */ /* 0x000ff40003800000 */
[----:B------:R-:W1:Y:S02]  /*43b0*/  FENCE.VIEW.ASYNC.G ;  /* 0x00000000000073c6 */ /* 0x000e640000000100 */
[----:B-1----:R-:W-:Y:S06]  /*43c0*/  BAR.ARV 0xc, 0x180 ;  /* 0x0306000000007b1d */ /* 0x002fec0000002000 */
.L_x_8137:
[----:B------:R-:W-:Y:S05]  /*43d0*/  BSYNC B0 ;  /* 0x0000000000007941 */ /* 0x000fea0003800000 */
.L_x_8136:
[----:B------:R-:W-:Y:S04]  /*43e0*/  BSSY B7, `(.L_x_8138) ;  /* 0x0000be8000077945 */ /* 0x000fe80003800000 */
[----:B------:R-:W-:Y:S05]  /*43f0*/  @!P1 BRA `(.L_x_8139) ;  /* 0x0000001c00d89947 */ /* 0x000fea0003800000 */
[----:B------:R-:W1:Y:S01]  /*4400*/  LDC R0, c[0x0][0x448] ;  /* 0x00011200ff007b82 */ /* 0x000e620000000800 */
        /* <DEDUP_REMOVED lines=36> */
[----:B------:R-:W1:Y:S01]  /*4650*/  @P0 LDC R3, c[0x0][0x44c] ;  /* 0x00011300ff030b82 */ /* 0x000e620000000800 */
[----:B------:R-:W-:Y:S02]  /*4660*/  CS2R R36, SRZ ;  /* 0x0000000000247805 */ /* 0x000fe4000001ff00 */
[----:B------:R-:W-:Y:S02]  /*4670*/  CS2R R154, SRZ ;  /* 0x00000000009a7805 */ /* 0x000fe4000001ff00 */
[----:B------:R-:W-:-:S02]  /*4680*/  CS2R R86, SRZ ;  /* 0x0000000000567805 */ /* 0x000fc4000001ff00 */
[----:B------:R-:W-:Y:S02]  /*4690*/  CS2R R156, SRZ ;  /* 0x00000000009c7805 */ /* 0x000fe4000001ff00 */
[----:B------:R-:W-:Y:S02]  /*46a0*/  CS2R R82, SRZ ;  /* 0x0000000000527805 */ /* 0x000fe4000001ff00 */
[----:B------:R-:W-:Y:S02]  /*46b0*/  CS2R R158, SRZ ;  /* 0x00000000009e7805 */ /* 0x000fe4000001ff00 */
[----:B------:R-:W-:Y:S01]  /*46c0*/  CS2R R78, SRZ ;  /* 0x00000000004e7805 */ /* 0x000fe2000001ff00 */
[----:B------:R-:W2:Y:S01]  /*46d0*/  @P0 LDC R4, c[0x0][0x450] ;  /* 0x00011400ff040b82 */ /* 0x000ea20000000800 */
[----:B------:R-:W-:Y:S02]  /*46e0*/  CS2R R160, SRZ ;  /* 0x0000000000a07805 */ /* 0x000fe4000001ff00 */
[----:B---3--:R-:W-:-:S02]  /*46f0*/  CS2R R74, SRZ ;  /* 0x00000000004a7805 */ /* 0x008fc4000001ff00 */
        /* <DEDUP_REMOVED lines=9> */
[----:B----4-:R-:W-:Y:S02]  /*4790*/  CS2R R50, SRZ ;  /* 0x0000000000327805 */ /* 0x010fe4000001ff00 */
[----:B------:R-:W-:Y:S02]  /*47a0*/  CS2R R170, SRZ ;  /* 0x0000000000aa7805 */ /* 0x000fe4000001ff00 */
[----:B------:R-:W-:-:S02]  /*47b0*/  CS2R R46, SRZ ;  /* 0x00000000002e7805 */ /* 0x000fc4000001ff00 */
[----:B------:R-:W-:Y:S01]  /*47c0*/  CS2R R172, SRZ ;  /* 0x0000000000ac7805 */ /* 0x000fe2000001ff00 */
[----:B-1----:R-:W-:Y:S01]  /*47d0*/  @P0 IMAD.HI.U32 R3, R0, R3, RZ ;  /* 0x0000000300030227 */ /* 0x002fe200078e00ff */
[----:B------:R-:W-:Y:S02]  /*47e0*/  CS2R R32, SRZ ;  /* 0x0000000000207805 */ /* 0x000fe4000001ff00 */
[----:B------:R-:W-:Y:S02]  /*47f0*/  CS2R R174, SRZ ;  /* 0x0000000000ae7805 */ /* 0x000fe4000001ff00 */
[----:B------:R-:W-:Y:S01]  /*4800*/  CS2R R38, SRZ ;  /* 0x0000000000267805 */ /* 0x000fe2000001ff00 */
[----:B------:R-:W-:Y:S01]  /*4810*/  IMAD.MOV.U32 R35, RZ, RZ, RZ ;  /* 0x000000ffff237224 */ /* 0x000fe200078e00ff */
[----:B------:R-:W-:Y:S02]  /*4820*/  CS2R R28, SRZ ;  /* 0x00000000001c7805 */ /* 0x000fe4000001ff00 */
[----:B------:R-:W-:Y:S01]  /*4830*/  CS2R R176, SRZ ;  /* 0x0000000000b07805 */ /* 0x000fe2000001ff00 */
[----:B------:R-:W-:Y:S01]  /*4840*/  IMAD.MOV.U32 R31, RZ, RZ, RZ ;  /* 0x000000ffff1f7224 */ /* 0x000fe200078e00ff */
[----:B--2---:R-:W-:-:S02]  /*4850*/  @P0 SHF.R.U32.HI R0, RZ, R4, R3 ;  /* 0x00000004ff000219 */ /* 0x004fc40000011603 */
[----:B------:R-:W-:Y:S02]  /*4860*/  CS2R R6, SRZ ;  /* 0x0000000000067805 */ /* 0x000fe4000001ff00 */
[----:B------:R-:W-:Y:S02]  /*4870*/  PLOP3.LUT P0, PT, PT, PT, PT, 0x80, 0x0 ;  /* 0x000000000000781c */ /* 0x000fe40003f0f070 */
[----:B------:R-:W-:Y:S01]  /*4880*/  CS2R R178, SRZ ;  /* 0x0000000000b27805 */ /* 0x000fe2000001ff00 */
[----:B------:R-:W-:Y:S02]  /*4890*/  IMAD.IADD R0, R43, 0x1, R0 ;  /* 0x000000012b007824 */ /* 0x000fe400078e0200 */
[----:B------:R-:W-:-:S03]  /*48a0*/  IMAD.MOV.U32 R43, RZ, RZ, RZ ;  /* 0x000000ffff2b7224 */ /* 0x000fc600078e00ff */
[----:B------:R-:W-:-:S04]  /*48b0*/  SHF.R.S32.HI R3, RZ, 0x1f, R0 ;  /* 0x0000001fff037819 */ /* 0x000fc80000011400 */
[----:B------:R-:W-:Y:S01]  /*48c0*/  LEA.HI R3, R3, R0, RZ, 0x6 ;  /* 0x0000000003037211 */ /* 0x000fe200078f30ff */
[----:B------:R-:W-:-:S03]  /*48d0*/  IMAD.MOV.U32 R0, RZ, RZ, RZ ;  /* 0x000000ffff007224 */ /* 0x000fc600078e00ff */
[----:B------:R-:W-:Y:S01]  /*48e0*/  SHF.R.S32.HI R5, RZ, 0x6, R3 ;  /* 0x00000006ff057819 */ /* 0x000fe20000011403 */
[----:B------:R-:W-:-:S03]  /*48f0*/  IMAD.MOV.U32 R3, RZ, RZ, RZ ;  /* 0x000000ffff037224 */ /* 0x000fc600078e00ff */
[----:B------:R-:W-:Y:S01]  /*4900*/  VIMNMX R4, R180, R5, PT ;  /* 0x00000005b4047248 */ /* 0x000fe20003fe0100 */
[----:B------:R-:W-:-:S03]  /*4910*/  IMAD.MOV.U32 R5, RZ, RZ, RZ ;  /* 0x000000ffff057224 */ /* 0x000fc600078e00ff */
[----:B------:R-:W-:-:S13]  /*4920*/  ISETP.GE.AND P1, PT, R4, 0x1, PT ;  /* 0x000000010400780c */ /* 0x000fda0003f26270 */
[----:B------:R-:W-:Y:S05]  /*4930*/  @!P1 BRA `(.L_x_8140) ;  /* 0x000000b800489947 */ /* 0x000fea0003800000 */
[----:B------:R-:W1:Y:S01]  /*4940*/  SHFL.IDX PT, R0, R220, RZ, 0x1f ;  /* 0x00001fffdc007589 */ /* 0x000e6200000e0000 */
[----:B------:R-:W-:Y:S02]  /*4950*/  ISETP.NE.AND P0, PT, R186, 0x3, PT ;  /* 0x00000003ba00780c */ /* 0x000fe40003f05270 */
[----:B-1----:R-:W-:-:S04]  /*4960*/  LEA.HI R3, R0, R0, RZ, 0x1 ;  /* 0x0000000000037211 */ /* 0x002fc800078f08ff */
        /* <DEDUP_REMOVED lines=9> */
.L_x_8141:
        /* <DEDUP_REMOVED lines=11> */
.L_x_8424:
[----:B------:R-:W-:Y:S05]  /*4ab0*/  BSYNC B0 ;  /* 0x0000000000007941 */ /* 0x000fea0003800000 */
.L_x_8142:
        /* <DEDUP_REMOVED lines=12> */
[----:B------:R-:W-:Y:S01]  /*4b80*/  ISETP.GE.AND P2, PT, R4, 0x2, PT ;  /* 0x000000020400780c */ /* 0x000fe20003f46270 */
[----:B------:R-:W-:Y:S01]  /*4b90*/  IMAD.MOV.U32 R15, RZ, RZ, 0x40000040 ;  /* 0x40000040ff0f7424 */ /* 0x000fe200078e00ff */
[----:B------:R-:W-:Y:S01]  /*4ba0*/  BSSY B0, `(.L_x_8144) ;  /* 0x00000ec000007945 */ /* 0x000fe20003800000 */
[----:B------:R-:W-:Y:S01]  /*4bb0*/  IMAD.MOV.U32 R13, RZ, RZ, 0x40000040 ;  /* 0x40000040ff0d7424 */ /* 0x000fe200078e00ff */
[----:B0----5:R-:W-:-:S06]  /*4bc0*/  WARPGROUP.ARRIVE ;  /* 0x00000000000079c5 */ /* 0x021fcc0000000000 */
        /* <DEDUP_REMOVED lines=37> */
[----:B0-----:R-:W-:-:S07]  /*4e20*/  VIADD R0, R4, 0xfffffffe ;  /* 0xfffffffe04007836 */ /* 0x001fce0000000000 */
.L_x_8151:
[----:B------:R-:W-:Y:S01]  /*4e30*/  BAR.SYNC.DEFER_BLOCKING 0xe, 0x100 ;  /* 0x0384000000007b1d */ /* 0x000fe20000010000 */
[----:B-12---:R-:W-:Y:S01]  /*4e40*/  IMAD R3, R18, 0x40, R190 ;  /* 0x0000004012037824 */ /* 0x006fe200078e02be */
[----:B------:R-:W-:Y:S01]  /*4e50*/  ISETP.GT.AND P3, PT, R0, RZ, PT ;  /* 0x000000ff0000720c */ /* 0x000fe20003f64270 */
[----:B------:R-:W-:Y:S02]  /*4e60*/  VIADD R18, R18, 0x1 ;  /* 0x0000000112127836 */ /* 0x000fe40000000000 */
[----:B------:R-:W-:Y:S02]  /*4e70*/  IMAD R3, R3, 0x4, R2 ;  /* 0x0000000403037824 */ /* 0x000fe400078e0202 */
[----:B------:R-:W-:Y:S01]  /*4e80*/  VIADD R0, R0, 0xffffffff ;  /* 0xffffffff00007836 */ /* 0x000fe20000000000 */
        /* <DEDUP_REMOVED lines=136> */
.L_x_8146:
[----:B------:R-:W-:Y:S01]  /*5710*/  IMAD R3, R18, 0x8, R2 ;  /* 0x0000000812037824 */ /* 0x000fe200078e0202 */
[----:B------:R-:W-:-:S04]  /*5720*/  SHF.L.U32 R4, R19, 0x1f, RZ ;  /* 0x0000001f13047819 */ /* 0x000fc800000006ff */
[----:B------:R0:W1:Y:S01]  /*5730*/  SYNCS.PHASECHK.TRANS64.TRYWAIT P2, [R3+URZ+0x28c50], R4 ;  /* 0x028c5004030075a7 */ /* 0x000062000804017f */
[----:B------:R-:W-:Y:S05]  /*5740*/  @!P0 BRA `(.L_x_8147) ;  /* 0x0000000000048947 */ /* 0x000fea0003800000 */
[----:B------:R-:W-:Y:S01]  /*5750*/  BPT.TRAP 0x1 ;  /* 0x000000040000795c */ /* 0x000fe20000300000 */
.L_x_8147:
[----:B------:R-:W-:Y:S04]  /*5760*/  BSSY B1, `(.L_x_8148) ;  /* 0x0000004000017945 */ /* 0x000fe80003800000 */
[----:B-1----:R-:W-:Y:S05]  /*5770*/  @P2 BRA `(.L_x_8149) ;  /* 0x0000000000082947 */ /* 0x002fea0003800000 */
[----:B------:R-:W1:Y:S02]  /*5780*/  SYNCS.PHASECHK.TRANS64.TRYWAIT P2, [R3+URZ+0x28c50], R4 ;  /* 0x028c5004030075a7 */ /* 0x000e64000804017f */
[----:B-1----:R-:W-:Y:S05]  /*5790*/  @!P2 BRA `(.L_x_8150) ;  /* 0x00000168009ca947 */ /* 0x002fea0003800000 */
.L_x_8149:
[----:B------:R-:W-:Y:S05]  /*57a0*/  BSYNC B1 ;  /* 0x0000000000017941 */ /* 0x000fea0003800000 */
.L_x_8148:
[----:B01----:R-:W-:Y:S01]  /*57b0*/  IMAD R4, R18, 0x1000, R21 ;  /* 0x0000100012047824 */ /* 0x003fe200078e0215 */
        /* <DEDUP_REMOVED lines=9> */
[----:B------:R-:W-:-:S05]  /*5850*/  @!P1 VIADD R3, R3, 0x28c60 ;  /* 0x00028c6003039836 */ /* 0x000fca0000000000 */
        /* <DEDUP_REMOVED lines=32> */
.L_x_8145:
[----:B------:R-:W-:Y:S05]  /*5a60*/  BSYNC B0 ;  /* 0x0000000000007941 */ /* 0x000fea0003800000 */
.L_x_8144:
[----:B------:R-:W-:Y:S01]  /*5a70*/  BAR.SYNC.DEFER_BLOCKING 0xe, 0x100 ;  /* 0x0384000000007b1d */ /* 0x000fe20000010000 */
[C---:B-12---:R-:W-:Y:S01]  /*5a80*/  IMAD R3, R18.reuse, 0x40, R190 ;  /* 0x0000004012037824 */ /* 0x046fe200078e02be */
[----:B------:R-:W-:Y:S01]  /*5a90*/  PLOP3.LUT P0, PT, PT, PT, PT, 0x8, 0x0 ;  /* 0x000000000000781c */ /* 0x000fe20003f0e170 */
[----:B------:R-:W-:Y:S02]  /*5aa0*/  VIADD R18, R18, 0x1 ;  /* 0x0000000112127836 */ /* 0x000fe40000000000 */
[----:B------:R-:W-:Y:S02]  /*5ab0*/  IMAD R3, R3, 0x4, R2 ;  /* 0x0000000403037824 */ /* 0x000fe400078e0202 */
[----:B------:R-:W-:Y:S01]  /*5ac0*/  IMAD.MOV.U32 R20, RZ, RZ, RZ ;  /* 0x000000ffff147224 */ /* 0x000fe200078e00ff */
[----:B------:R-:W-:-:S04]  /*5ad0*/  ISETP.NE.AND P1, PT, R18, 0x2, PT ;  /* 0x000000021200780c */ /* 0x000fc80003f25270 */
[----:B------:R-:W-:Y:S02]  /*5ae0*/  SEL R4, RZ, 0x1, P1 ;  /* 0x00000001ff047807 */ /* 0x000fe40000800000 */
[----:B------:R-:W-:Y:S02]  /*5af0*/  SEL R18, R18, RZ, P1 ;  /* 0x000000ff12127207 */ /* 0x000fe40000800000 */
[----:B------:R-:W-:Y:S01]  /*5b00*/  LOP3.LUT R19, R19, R4, RZ, 0x3c, !PT ;  /* 0x0000000413137212 */ /* 0x000fe200078e3cff */
[----:B0-----:R-:W0:Y:S04]  /*5b10*/  LDS R0, [R3+0x28800] ;  /* 0x0288000003007984 */ /* 0x001e280000000800 */
[----:B------:R1:W2:Y:S02]  /*5b20*/  LDS R2, [R3+0x28820] ;  /* 0x0288200003027984 */ /* 0x0002a40000000800 */
[----:B-1----:R-:W-:-:S02]  /*5b30*/  IMAD.MOV.U32 R3, RZ, RZ, RZ ;  /* 0x000000ffff037224 */ /* 0x002fc400078e00ff */
[-C--:B0-----:R-:W-:Y:S01]  /*5b40*/  FMUL.FTZ R178, R28, R0.reuse ;  /* 0x000000001cb27220 */ /* 0x081fe20000410000 */
[-C--:B------:R-:W-:Y:S01]  /*5b50*/  FMUL.FTZ R176, R32, R0.reuse ;  /* 0x0000000020b07220 */ /* 0x080fe20000410000 */
[-C--:B------:R-:W-:Y:S01]  /*5b60*/  FMUL.FTZ R175, R36, R0.reuse ;  /* 0x0000000024af7220 */ /* 0x080fe20000410000 */
[----:B------:R-:W-:Y:S01]  /*5b70*/  FMUL.FTZ R174, R40, R0 ;  /* 0x0000000028ae7220 */ /* 0x000fe20000410000 */
[----:B--2---:R-:W-:Y:S01]  /*5b80*/  FMUL.FTZ R13, R66, R2 ;  /* 0x00000002420d7220 */ /* 0x004fe20000410000 */
        /* <DEDUP_REMOVED lines=125> */
.L_x_8139:
        /* <DEDUP_REMOVED lines=113> */
.L_x_8153:
[----:B------:R-:W-:Y:S05]  /*6a70*/  BSYNC B6 ;  /* 0x0000000000067941 */ /* 0x000fea0003800000 */
.L_x_8152:
        /* <DEDUP_REMOVED lines=12> */
.L_x_8157:
[----:B--2---:R2:W3:Y:S02]  /*6b40*/  SYNCS.PHASECHK.TRANS64.TRYWAIT P0, [R2+URZ+0x28c00], R3 ;  /* 0x028c0003020075a7 */ /* 0x0044e4000800017f */
[----:B---3--:R-:W-:Y:S05]  /*6b50*/  @!P0 NANOSLEEP.SYNCS 0x989680 ;  /* 0x009896800000895d */ /* 0x008fea0003900000 */
[----:B------:R-:W3:Y:S02]  /*6b60*/  @!P0 SYNCS.PHASECHK.TRANS64 P0, [R2+URZ+0x28c00], R3 ;  /* 0x028c0003020085a7 */ /* 0x000ee4000800007f */
[----:B---3--:R-:W-:Y:S05]  /*6b70*/  @!P0 BRA `(.L_x_8157) ;  /* 0xfffffffc00f08947 */ /* 0x008fea000383ffff */
.L_x_8156:
[----:B------:R-:W-:Y:S05]  /*6b80*/  BSYNC B0 ;  /* 0x0000000000007941 */ /* 0x000fea0003800000 */
.L_x_8155:
[----:B------:R-:W-:Y:S05]  /*6b90*/  BRA `(.L_x_8158) ;  /* 0x0000002c006c7947 */ /* 0x000fea0003800000 */
.L_x_8154:
[----:B------:R-:W-:Y:S01]  /*6ba0*/  VIADD R4, R2, 0x20400 ;  /* 0x0002040002047836 */ /* 0x000fe20000000000 */
[----:B-----5:R-:W-:Y:S01]  /*6bb0*/  SHF.R.S32.HI R0, RZ, 0x1f, R30 ;  /* 0x0000001fff007819 */ /* 0x020fe2000001141e */
[----:B------:R-:W-:Y:S01]  /*6bc0*/  ULDC.64 UR4, c[0x0][0x3f8] ;  /* 0x0000fe0000047ab9 */ /* 0x000fe20000000a00 */
[----:B------:R-:W-:Y:S01]  /*6bd0*/  ULDC.64 UR6, c[0x0][0x408] ;  /* 0x0001020000067ab9 */ /* 0x000fe20000000a00 */
[----:B------:R-:W-:Y:S01]  /*6be0*/  IMAD.WIDE.U32 R24, R30, UR4, RZ ;  /* 0x000000041e187c25 */ /* 0x000fe2000f8e00ff */
        /* <DEDUP_REMOVED lines=26> */
.L_x_8160:
[----:B------:R-:W-:Y:S05]  /*6d90*/  BSYNC B6 ;  /* 0x0000000000067941 */ /* 0x000fea0003800000 */
.L_x_8159:
        /* <DEDUP_REMOVED lines=39> */
.L_x_8430:
        /* <DEDUP_REMOVED lines=30> */
.L_x_8165:
[----:B------:R-:W-:Y:S05]  /*71f0*/  BSYNC B1 ;  /* 0x0000000000017941 */ /* 0x000fea0003800000 */
.L_x_8164:
[----:B---3-5:R-:W-:Y:S01]  /*7200*/  IMAD.MOV.U32 R0, RZ, RZ, R20 ;  /* 0x000000ffff007224 */ /* 0x028fe200078e0014 */
[----:B------:R-:W-:Y:S01]  /*7210*/  UMOV UR4, 0xffffffff ;  /* 0xffffffff00047882 */ /* 0x000fe20000000000 */
[----:B--2---:R-:W-:Y:S01]  /*7220*/  IMAD.MOV.U32 R3, RZ, RZ, R21 ;  /* 0x000000ffff037224 */ /* 0x004fe200078e0015 */
[----:B0-----:R-:W-:Y:S01]  /*7230*/  CS2R R26, SRZ ;  /* 0x00000000001a7805 */ /* 0x001fe2000001ff00 */
[----:B----4-:R-:W-:Y:S02]  /*7240*/  IMAD.MOV.U32 R5, RZ, RZ, R28 ;  /* 0x000000ffff057224 */ /* 0x010fe400078e001c */
        /* <DEDUP_REMOVED lines=8> */
[----:B------:R-:W-:-:S04]  /*72d0*/  PRMT R45, R3, 0x7610, R45 ;  /* 0x00007610032d7816 */ /* 0x000fc8000000002d */
[----:B------:R-:W-:Y:S01]  /*72e0*/  PRMT R39, R9, 0x5410, R5 ;  /* 0x0000541009277816 */ /* 0x000fe20000000005 */
[----:B------:R-:W-:Y:S06]  /*72f0*/  BRA.DIV UR4, `(.L_x_8166) ;  /* 0x0000015204487947 */ /* 0x000fec000b800000 */
[----:B------:R0:W2:Y:S04]  /*7300*/  SHFL.IDX PT, R3, R6, 0x1, 0x1c1f ;  /* 0x003c1f0006037f89 */ /* 0x0000a800000e0000 */
[----:B------:R0:W3:Y:S04]  /*7310*/  SHFL.IDX PT, R0, R4, 0x1, 0x1c1f ;  /* 0x003c1f0004007f89 */ /* 0x0000e800000e0000 */
[----:B------:R0:W4:Y:S04]  /*7320*/  SHFL.IDX PT, R5, R8, 0x1, 0x1c1f ;  /* 0x003c1f0008057f89 */ /* 0x00012800000e0000 */
[----:B------:R0:W0:Y:S02]  /*7330*/  SHFL.IDX PT, R14, R7, 0x1, 0x1c1f ;  /* 0x003c1f00070e7f89 */ /* 0x00002400000e0000 */
.L_x_8436:
        /* <DEDUP_REMOVED lines=34> */
.L_x_8168:
[----:B------:R-:W-:Y:S05]  /*7560*/  BSYNC B1 ;  /* 0x0000000000017941 */ /* 0x000fea0003800000 */
.L_x_8167:
        /* <DEDUP_REMOVED lines=20> */
[----:B------:R-:W-:Y:S01]  /*76b0*/  IMAD.MOV.U32 R4, RZ, RZ, R12 ;  /* 0x000000ffff047224 */ /* 0x000fe200078e000c */
[----:B------:R-:W-:Y:S01]  /*76c0*/  LOP3.LUT P2, RZ, R188, 0x4, RZ, 0xc0, !PT ;  /* 0x00000004bcff7812 */ /* 0x000fe2000784c0ff */
[----:B------:R-:W-:Y:S01]  /*76d0*/  IMAD R3, R3, 0x2, R2 ;  /* 0x0000000203037824 */ /* 0x000fe200078e0202 */
[----:B------:R-:W-:-:S02]  /*76e0*/  PRMT R44, R44, 0x5410, R0 ;  /* 0x000054102c2c7816 */ /* 0x000fc40000000000 */
[----:B------:R-:W-:Y:S01]  /*76f0*/  PRMT R47, R4, 0x7610, R47 ;  /* 0x00007610042f7816 */ /* 0x000fe2000000002f */
[----:B------:R-:W-:Y:S01]  /*7700*/  VIADD R4, R3, 0x20400 ;  /* 0x0002040003047836 */ /* 0x000fe20000000000 */
[----:B------:R-:W-:Y:S01]  /*7710*/  ISETP.GE.AND P1, PT, R23, R42, PT ;  /* 0x0000002a1700720c */ /* 0x000fe20003f26270 */
[----:B------:R-:W-:Y:S01]  /*7720*/  VIADD R0, R3, 0x20440 ;  /* 0x0002044003007836 */ /* 0x000fe20000000000 */
[----:B-1----:R-:W-:Y:S11]  /*7730*/  @!P0 BRA `(.L_x_8170) ;  /* 0x0000014c00a88947 */ /* 0x002ff60003800000 */
.L_x_8437:
[----:B------:R-:W-:Y:S05]  /*7740*/  BSYNC B1 ;  /* 0x0000000000017941 */ /* 0x000fea0003800000 */
.L_x_8169:
        /* <DEDUP_REMOVED lines=10> */
[----:B------:R-:W-:Y:S02]  /*77f0*/  SHF.R.U32.HI R37, RZ, 0x10, R31 ;  /* 0x00000010ff257819 */ /* 0x000fe4000001161f */
[--C-:B------:R-:W-:Y:S02]  /*7800*/  SHF.R.U32.HI R34, RZ, 0x10, R29.reuse ;  /* 0x00000010ff227819 */ /* 0x100fe4000001161d */
[----:B------:R-:W-:Y:S02]  /*7810*/  SHF.R.U64 R33, R28, 0x10, R29 ;  /* 0x000000101c217819 */ /* 0x000fe4000000121d */
[----:B------:R-:W-:Y:S02]  /*7820*/  PRMT R37, R39, 0x5410, R37 ;  /* 0x0000541027257816 */ /* 0x000fe40000000025 */
[----:B------:R-:W-:Y:S02]  /*7830*/  PRMT R34, R38, 0x5432, R34 ;  /* 0x0000543226227816 */ /* 0x000fe40000000022 */
[----:B------:R-:W-:-:S02]  /*7840*/  SHF.R.U64 R36, R30, 0x10, R31 ;  /* 0x000000101e247819 */ /* 0x000fc4000000121f */
[----:B------:R-:W-:Y:S01]  /*7850*/  PRMT R33, R38, 0x5410, R33 ;  /* 0x0000541026217816 */ /* 0x000fe20000000021 */
[----:B------:R-:W-:Y:S01]  /*7860*/  IMAD.U32 R38, R37, 0x10000, RZ ;  /* 0x0001000025267824 */ /* 0x000fe200078e00ff */
[----:B------:R-:W-:Y:S01]  /*7870*/  PRMT R36, R39, 0x5432, R36 ;  /* 0x0000543227247816 */ /* 0x000fe20000000024 */
[C---:B0-----:R-:W-:Y:S01]  /*7880*/  IMAD.U32 R35, R34.reuse, 0x10000, RZ ;  /* 0x0001000022237824 */ /* 0x041fe200078e00ff */
[----:B------:R-:W-:Y:S02]  /*7890*/  LOP3.LUT R37, R37, 0xffff0000, RZ, 0xc0, !PT ;  /* 0xffff000025257812 */ /* 0x000fe400078ec0ff */
[----:B------:R-:W-:Y:S02]  /*78a0*/  LOP3.LUT R34, R34, 0xffff0000, RZ, 0xc0, !PT ;  /* 0xffff000022227812 */ /* 0x000fe400078ec0ff */
[C---:B-1----:R-:W-:Y:S01]  /*78b0*/  LOP3.LUT R29, R6.reuse, 0xffff0000, RZ, 0xc0, !PT ;  /* 0xffff0000061d7812 */ /* 0x042fe200078ec0ff */
[----:B------:R-:W-:Y:S01]  /*78c0*/  IMAD.U32 R28, R6, 0x10000, RZ ;  /* 0x00010000061c7824 */ /* 0x000fe200078e00ff */
[C---:B------:R-:W-:Y:S01]  /*78d0*/  LOP3.LUT R31, R7.reuse, 0xffff0000, RZ, 0xc0, !PT ;  /* 0xffff0000071f7812 */ /* 0x040fe200078ec0ff */
[----:B------:R-:W-:-:S02]  /*78e0*/  IMAD.U32 R30, R7, 0x10000, RZ ;  /* 0x00010000071e7824 */ /* 0x000fc400078e00ff */
[C---:B------:R-:W-:Y:S01]  /*78f0*/  FMUL.FTZ R39, R29.reuse, R38 ;  /* 0x000000261d277220 */ /* 0x040fe20000410000 */
[----:B------:R-:W-:Y:S01]  /*7900*/  FMUL.FTZ R29, R29, R35 ;  /* 0x000000231d1d7220 */ /* 0x000fe20000410000 */
[C---:B------:R-:W-:Y:S01]  /*7910*/  FMUL.FTZ R41, R31.reuse, R37 ;  /* 0x000000251f297220 */ /* 0x040fe20000410000 */
[----:B------:R-:W-:Y:S02]  /*7920*/  IMAD.U32 R6, R4, 0x10000, RZ ;  /* 0x0001000004067824 */ /* 0x000fe400078e00ff */
[C---:B------:R-:W-:Y:S01]  /*7930*/  FFMA.FTZ R39, R28.reuse, R35, -R39 ;  /* 0x000000231c277223 */ /* 0x040fe20000010827 */
[----:B------:R-:W-:Y:S01]  /*7940*/  FMUL.FTZ R35, R31, R34 ;  /* 0x000000221f237220 */ /* 0x000fe20000410000 */
[----:B------:R-:W-:Y:S02]  /*7950*/  IMAD.U32 R7, R5, 0x10000, RZ ;  /* 0x0001000005077824 */ /* 0x000fe400078e00ff */
[----:B------:R-:W-:Y:S01]  /*7960*/  FFMA.FTZ R38, R28, R38, R29 ;  /* 0x000000261c267223 */ /* 0x000fe2000001001d */
[----:B------:R-:W-:Y:S01]  /*7970*/  IMAD.U32 R31, R36, 0x10000, RZ ;  /* 0x00010000241f7824 */ /* 0x000fe200078e00ff */
[----:B------:R-:W-:Y:S01]  /*7980*/  LOP3.LUT R4, R4, 0xffff0000, RZ, 0xc0, !PT ;  /* 0xffff000004047812 */ /* 0x000fe200078ec0ff */
[----:B------:R-:W-:Y:S01]  /*7990*/  IMAD.U32 R29, R33, 0x10000, RZ ;  /* 0x00010000211d7824 */ /* 0x000fe200078e00ff */
[----:B------:R-:W-:Y:S01]  /*79a0*/  LOP3.LUT R5, R5, 0xffff0000, RZ, 0xc0, !PT ;  /* 0xffff000005057812 */ /* 0x000fe200078ec0ff */
        /* <DEDUP_REMOVED lines=17> */
.L_x_8174:
[----:B------:R-:W-:Y:S05]  /*7ac0*/  BSYNC B2 ;  /* 0x0000000000027941 */ /* 0x000fea0003800000 */
.L_x_8173:
[----:B------:R-:W-:Y:S05]  /*7ad0*/  @P1 BRA `(.L_x_8172) ;  /* 0x0000000000b81947 */ /* 0x000fea0003800000 */
[----:B-1----:R-:W1:Y:S01]  /*7ae0*/  LDS.128 R4, [R0] ;  /* 0x0000000000047984 */ /* 0x002e620000000c00 */
        /* <DEDUP_REMOVED lines=9> */
[----:B------:R-:W-:Y:S02]  /*7b80*/  LOP3.LUT R33, R33, 0xffff0000, RZ, 0xc0, !PT ;  /* 0xffff000021217812 */ /* 0x000fe400078ec0ff */
[----:B------:R-:W-:Y:S02]  /*7b90*/  LOP3.LUT R29, R29, 0xffff0000, RZ, 0xc0, !PT ;  /* 0xffff00001d1d7812 */ /* 0x000fe400078ec0ff */
[----:B------:R-:W-:Y:S02]  /*7ba0*/  PRMT R31, R44, 0x5410, R31 ;  /* 0x000054102c1f7816 */ /* 0x000fe4000000001f */
[C---:B-1----:R-:W-:Y:S01]  /*7bb0*/  LOP3.LUT R21, R6.reuse, 0xffff0000, RZ, 0xc0, !PT ;  /* 0xffff000006157812 */ /* 0x042fe200078ec0ff */
[----:B------:R-:W-:Y:S01]  /*7bc0*/  IMAD.U32 R20, R6, 0x10000, RZ ;  /* 0x0001000006147824 */ /* 0x000fe200078e00ff */
[C---:B------:R-:W-:Y:S01]  /*7bd0*/  LOP3.LUT R25, R7.reuse, 0xffff0000, RZ, 0xc0, !PT ;  /* 0xffff000007197812 */ /* 0x040fe200078ec0ff */
[----:B------:R-:W-:Y:S02]  /*7be0*/  IMAD.U32 R24, R7, 0x10000, RZ ;  /* 0x0001000007187824 */ /* 0x000fe400078e00ff */
[C---:B0-----:R-:W-:Y:S01]  /*7bf0*/  FMUL.FTZ R35, R21.reuse, R34 ;  /* 0x0000002215237220 */ /* 0x041fe20000410000 */
[----:B------:R-:W-:Y:S01]  /*7c00*/  FMUL.FTZ R21, R21, R30 ;  /* 0x0000001e15157220 */ /* 0x000fe20000410000 */
[C---:B------:R-:W-:Y:S01]  /*7c10*/  IMAD.U32 R6, R4.reuse, 0x10000, RZ ;  /* 0x0001000004067824 */ /* 0x040fe200078e00ff */
[----:B------:R-:W-:Y:S01]  /*7c20*/  LOP3.LUT R4, R4, 0xffff0000, RZ, 0xc0, !PT ;  /* 0xffff000004047812 */ /* 0x000fe200078ec0ff */
[----:B------:R-:W-:-:S02]  /*7c30*/  IMAD.U32 R7, R5, 0x10000, RZ ;  /* 0x0001000005077824 */ /* 0x000fc400078e00ff */
[C---:B------:R-:W-:Y:S01]  /*7c40*/  FFMA.FTZ R34, R20.reuse, R34, R21 ;  /* 0x0000002214227223 */ /* 0x040fe20000010015 */
[----:B------:R-:W-:Y:S01]  /*7c50*/  FFMA.FTZ R35, R20, R30, -R35 ;  /* 0x0000001e14237223 */ /* 0x000fe20000010823 */
[C---:B------:R-:W-:Y:S01]  /*7c60*/  IMAD.U32 R21, R28.reuse, 0x10000, RZ ;  /* 0x000100001c157824 */ /* 0x040fe200078e00ff */
[----:B------:R-:W-:Y:S01]  /*7c70*/  LOP3.LUT R5, R5, 0xffff0000, RZ, 0xc0, !PT ;  /* 0xffff000005057812 */ /* 0x000fe200078ec0ff */
[C---:B------:R-:W-:Y:S01]  /*7c80*/  FMUL.FTZ R37, R25.reuse, R33 ;  /* 0x0000002119257220 */ /* 0x040fe20000410000 */
[-C--:B------:R-:W-:Y:S01]  /*7c90*/  FMUL.FTZ R39, R25, R29.reuse ;  /* 0x0000001d19277220 */ /* 0x080fe20000410000 */
[C---:B------:R-:W-:Y:S01]  /*7ca0*/  LOP3.LUT R20, R31.reuse, 0xffff0000, RZ, 0xc0, !PT ;  /* 0xffff00001f147812 */ /* 0x040fe200078ec0ff */
[----:B------:R-:W-:Y:S01]  /*7cb0*/  IMAD.U32 R25, R31, 0x10000, RZ ;  /* 0x000100001f197824 */ /* 0x000fe200078e00ff */
        /* <DEDUP_REMOVED lines=16> */
.L_x_8172:
[----:B------:R-:W-:Y:S05]  /*7dc0*/  BSYNC B1 ;  /* 0x0000000000017941 */ /* 0x000fea0003800000 */
.L_x_8171:
        /* <DEDUP_REMOVED lines=53> */
.L_x_8177:
[----:B------:R-:W-:Y:S05]  /*8120*/  BSYNC B1 ;  /* 0x0000000000017941 */ /* 0x000fea0003800000 */
.L_x_8176:
[----:B------:R-:W-:Y:S05]  /*8130*/  @P1 BRA `(.L_x_8175) ;  /* 0x0000001400e01947 */ /* 0x000fea0003800000 */
[----:B-1----:R-:W1:Y:S01]  /*8140*/  LDS.128 R4, [R0+0x1000] ;  /* 0x0010000000047984 */ /* 0x002e620000000c00 */
        /* <DEDUP_REMOVED lines=46> */
.L_x_8162:
        /* <DEDUP_REMOVED lines=36> */
.L_x_8443:
        /* <DEDUP_REMOVED lines=16> */
.L_x_8180:
[----:B------:R-:W-:Y:S05]  /*8770*/  BSYNC B1 ;  /* 0x0000000000017941 */ /* 0x000fea0003800000 */
.L_x_8179:
        /* <DEDUP_REMOVED lines=22> */
.L_x_8449:
        /* <DEDUP_REMOVED lines=23> */
.L_x_8183:
[----:B------:R-:W-:Y:S05]  /*8a50*/  BSYNC B1 ;  /* 0x0000000000017941 */ /* 0x000fea0003800000 */
.L_x_8182:
        /* <DEDUP_REMOVED lines=21> */
.L_x_8450:
[----:B------:R-:W-:Y:S05]  /*8bb0*/  BSYNC B1 ;  /* 0x0000000000017941 */ /* 0x000fea0003800000 */
.L_x_8184:
[----:B------:R-:W-:Y:S04]  /*8bc0*/  BSSY B1, `(.L_x_8186) ;  /* 0x000006a000017945 */ /* 0x000fe80003800000 */
[----:B------:R-:W-:Y:S05]  /*8bd0*/  @P2 BRA `(.L_x_8187) ;  /* 0x0000000400a02947 */ /* 0x000fea0003800000 */
[----:B------:R-:W-:Y:S01]  /*8be0*/  IMAD.SHL.U32 R0, R188, 0x40, RZ ;  /* 0x00000040bc007824 */ /* 0x000fe200078e00ff */
[----:B------:R-:W-:Y:S01]  /*8bf0*/  SHF.R.U64 R39, R28, 0x10, R29 ;  /* 0x000000101c277819 */ /* 0x000fe2000000121d */
[----:B------:R-:W-:Y:S01]  /*8c00*/  IMAD.IADD R12, R16, 0x1, R49 ;  /* 0x00000001100c7824 */ /* 0x000fe200078e0231 */
[----:B------:R-:W-:Y:S02]  /*8c10*/  SHF.R.U64 R42, R30, 0x10, R31 ;  /* 0x000000101e2a7819 */ /* 0x000fe4000000121f */
[----:B------:R-:W-:Y:S02]  /*8c20*/  LOP3.LUT R13, R0, 0x1c0, RZ, 0xc0, !PT ;  /* 0x000001c0000d7812 */ /* 0x000fe400078ec0ff */
[----:B------:R-:W-:Y:S02]  /*8c30*/  PRMT R39, R20, 0x5410, R39 ;  /* 0x0000541014277816 */ /* 0x000fe40000000027 */
[----:B------:R-:W-:Y:S02]  /*8c40*/  LOP3.LUT R0, R13, 0x38, R16, 0xf8, !PT ;  /* 0x000000380d007812 */ /* 0x000fe400078ef810 */
[----:B------:R-:W-:-:S02]  /*8c50*/  SHF.R.U32.HI R15, RZ, 0x3, R13 ;  /* 0x00000003ff0f7819 */ /* 0x000fc4000001160d */
[----:B------:R-:W-:Y:S02]  /*8c60*/  LOP3.LUT R12, R13, 0x38, R12, 0xf8, !PT ;  /* 0x000000380d0c7812 */ /* 0x000fe400078ef80c */
[-C--:B0-----:R-:W-:Y:S02]  /*8c70*/  LOP3.LUT R3, R0, R15.reuse, RZ, 0x3c, !PT ;  /* 0x0000000f00037212 */ /* 0x081fe400078e3cff */
[----:B------:R-:W-:Y:S02]  /*8c80*/  LOP3.LUT R13, R12, R15, RZ, 0x3c, !PT ;  /* 0x0000000f0c0d7212 */ /* 0x000fe400078e3cff */
[----:B------:R-:W-:Y:S01]  /*8c90*/  SHF.R.U64 R0, R24, 0x10, R25 ;  /* 0x0000001018007819 */ /* 0x000fe20000001219 */
[----:B------:R-:W-:Y:S01]  /*8ca0*/  IMAD R3, R202, 0x200, R3 ;  /* 0x00000200ca037824 */ /* 0x000fe200078e0203 */
[----:B------:R-:W-:Y:S02]  /*8cb0*/  SHF.R.U32.HI R36, RZ, 0x10, R25 ;  /* 0x00000010ff247819 */ /* 0x000fe40000011619 */
[----:B------:R-:W-:Y:S01]  /*8cc0*/  PRMT R30, R44, 0x5432, R0 ;  /* 0x000054322c1e7816 */ /* 0x000fe20000000000 */
[----:B------:R-:W-:Y:S01]  /*8cd0*/  IMAD R46, R3, 0x2, R2 ;  /* 0x00000002032e7824 */ /* 0x000fe200078e0202 */
[----:B------:R-:W-:Y:S01]  /*8ce0*/  SHF.R.U64 R37, R26, 0x10, R27 ;  /* 0x000000101a257819 */ /* 0x000fe2000000121b */
        /* <DEDUP_REMOVED lines=87> */
.L_x_8187:
[----:B------:R-:W-:Y:S05]  /*9260*/  BSYNC B1 ;  /* 0x0000000000017941 */ /* 0x000fea0003800000 */
.L_x_8186:
        /* <DEDUP_REMOVED lines=101> */
.L_x_8175:
[----:B------:R-:W-:Y:S05]  /*98c0*/  BSYNC B0 ;  /* 0x0000000000007941 */ /* 0x000fea0003800000 */
.L_x_8161:
        /* <DEDUP_REMOVED lines=8> */
.L_x_8158:
[----:B------:R-:W-:-:S13]  /*9950*/  ISETP.NE.AND P0, PT, R186, 0x3, PT ;  /* 0x00000003ba00780c */ /* 0x000fda0003f05270 */
[----:B------:R-:W-:Y:S05]  /*9960*/  @!P0 BRA `(.L_x_8188) ;  /* 0x0000000000048947 */ /* 0x000fea0003800000 */
[----:B------:R-:W-:Y:S01]  /*9970*/  BPT.TRAP 0x1 ;  /* 0x000000040000795c */ /* 0x000fe20000300000 */
.L_x_8188:
[----:B------:R-:W-:Y:S01]  /*9980*/  IMAD R168, R18, 0x8, R2 ;  /* 0x0000000812a87824 */ /* 0x000fe200078e0202 */
[----:B------:R-:W-:-:S04]  /*9990*/  SHF.L.U32 R57, R19, 0x1f, RZ ;  /* 0x0000001f13397819 */ /* 0x000fc800000006ff */
[----:B------:R0:W0:Y:S01]  /*99a0*/  SYNCS.PHASECHK.TRANS64.TRYWAIT P2, [R168+URZ+0x28c30], R57 ;  /* 0x028c3039a80075a7 */ /* 0x000022000804017f */
[----:B------:R-:W-:Y:S05]  /*99b0*/  @!P0 BRA `(.L_x_8189) ;  /* 0x0000000000048947 */ /* 0x000fea0003800000 */
[----:B------:R-:W-:Y:S01]  /*99c0*/  BPT.TRAP 0x1 ;  /* 0x000000040000795c */ /* 0x000fe20000300000 */
.L_x_8189:
[----:B012-4-:R-:W0:Y:S01]  /*99d0*/  S2R R3, SR_TID.X ;  /* 0x0000000000037919 */ /* 0x017e220000002100 */
[----:B---3--:R-:W-:-:S05]  /*99e0*/  VIADD R0, R2, 0x22400 ;  /* 0x0002240002007836 */ /* 0x008fca0000000000 */
[----:B------:R-:W-:-:S04]  /*99f0*/  SHF.R.U32.HI R0, RZ, 0x4, R0 ;  /* 0x00000004ff007819 */ /* 0x000fc80000011600 */
[----:B------:R-:W-:Y:S02]  /*9a00*/  LOP3.LUT R0, R0, 0x3fff, RZ, 0xc0, !PT ;  /* 0x00003fff00007812 */ /* 0x000fe400078ec0ff */
[----:B0-----:R-:W-:-:S04]  /*9a10*/  LOP3.LUT R3, R3, 0x7f, RZ, 0xc0, !PT ;  /* 0x0000007f03037812 */ /* 0x001fc800078ec0ff */
[----:B------:R-:W-:Y:S01]  /*9a20*/  ISETP.NE.AND P1, PT, R3, RZ, PT ;  /* 0x000000ff0300720c */ /* 0x000fe20003f25270 */
[----:B------:R-:W-:-:S12]  /*9a30*/  @P2 BRA `(.L_x_8190) ;  /* 0x0000000000082947 */ /* 0x000fd80003800000 */
[----:B------:R-:W0:Y:S02]  /*9a40*/  SYNCS.PHASECHK.TRANS64.TRYWAIT P2, [R168+URZ+0x28c30], R57 ;  /* 0x028c3039a80075a7 */ /* 0x000e24000804017f */
[----:B0-----:R-:W-:Y:S05]  /*9a50*/  @!P2 BRA `(.L_x_8191) ;  /* 0x0000012c00f8a947 */ /* 0x001fea0003800000 */
.L_x_8190:
[----:B------:R-:W-:Y:S05]  /*9a60*/  WARPSYNC.ALL ;  /* 0x0000000000007948 */ /* 0x000fea0003800000 */
[----:B------:R-:W-:Y:S01]  /*9a70*/  LOP3.LUT R12, R0, 0x10000, RZ, 0xfc, !PT ;  /* 0x00010000000c7812 */ /* 0x000fe200078efcff */
[----:B------:R-:W-:Y:S01]  /*9a80*/  VIADD R0, R2, 0x20400 ;  /* 0x0002040002007836 */ /* 0x000fe20000000000 */
[----:B------:R-:W2:Y:S03]  /*9a90*/  LDL.LU R3, [R1+0x8] ;  /* 0x0000080001037983 */ /* 0x000ea60000300800 */
[----:B------:R-:W-:Y:S01]  /*9aa0*/  IMAD R6, R18, 0x200, R12 ;  /* 0x0000020012067824 */ /* 0x000fe200078e020c */
[----:B-----5:R-:W-:Y:S01]  /*9ab0*/  WARPGROUP.ARRIVE ;  /* 0x00000000000079c5 */ /* 0x020fe20000000000 */
        /* <DEDUP_REMOVED lines=15> */
[----:B------:R-:W1:Y:S01]  /*9bb0*/  LDC R230, c[0x0][0x448] ;  /* 0x00011200ffe67b82 */ /* 0x000e620000000800 */
[----:B------:R-:W-:-:S02]  /*9bc0*/  IMAD.MOV.U32 R7, RZ, RZ, 0x40000040 ;  /* 0x40000040ff077424 */ /* 0x000fc400078e00ff */
[----:B------:R-:W-:-:S08]  /*9bd0*/  IMAD.IADD R0, R203, 0x1, R196 ;  /* 0x00000001cb007824 */ /* 0x000fd000078e02c4 */
[----:B------:R-:W-:Y:S01]  /*9be0*/  HGMMA.64x64x16.F32.BF16 R24, gdesc[UR4], RZ, !UPT, gsb0 ;  /* 0x00e00000041879f0 */ /* 0x000fe2000c0018ff */
[----:B------:R-:W-:Y:S01]  /*9bf0*/  R2UR UR6, R8 ;  /* 0x00000000080672ca */ /* 0x000fe200000e0000 */
[----:B------:R-:W-:Y:S01]  /*9c00*/  VIADD R8, R4, 0x4 ;  /* 0x0000000404087836 */ /* 0x000fe20000000000 */
[----:B------:R-:W-:Y:S01]  /*9c10*/  R2UR UR7, R9 ;  /* 0x00000000090772ca */ /* 0x000fe200000e0000 */
[----:B------:R-:W-:Y:S01]  /*9c20*/  IMAD.MOV.U32 R9, RZ, RZ, 0x40000040 ;  /* 0x40000040ff097424 */ /* 0x000fe200078e00ff */
[----:B------:R-:W-:Y:S02]  /*9c30*/  R2UR UR4, R10 ;  /* 0x000000000a0472ca */ /* 0x000fe400000e0000 */
[----:B------:R-:W-:Y:S02]  /*9c40*/  R2UR UR5, R11 ;  /* 0x000000000b0572ca */ /* 0x000fe400000e0000 */
[----:B-1----:R-:W-:Y:S01]  /*9c50*/  ISETP.NE.AND P2, PT, R230, 0x1, PT ;  /* 0x00000001e600780c */ /* 0x002fe20003f45270 */
[----:B------:R-:W-:-:S02]  /*9c60*/  WARPGROUP.DEPBAR.LE gsb0, 0x0 ;  /* 0x00008000000079c5 */ /* 0x000fc40000010000 */
[----:B------:R-:W-:-:S08]  /*9c70*/  WARPGROUP.ARRIVE ;  /* 0x00000000000079c5 */ /* 0x000fd00000000000 */
        /* <DEDUP_REMOVED lines=11> */
[----:B------:R-:W-:Y:S02]  /*9d30*/  R2UR UR6, R14 ;  /* 0x000000000e0672ca */ /* 0x000fe400000e0000 */
[----:B------:R-:W-:Y:S01]  /*9d40*/  R2UR UR7, R15 ;  /* 0x000000000f0772ca */ /* 0x000fe200000e0000 */
[----:B------:R-:W1:Y:S01]  /*9d50*/  @P2 LDC R14, c[0x0][0x450] ;  /* 0x00011400ff0e2b82 */ /* 0x000e620000000800 */
[----:B------:R-:W-:Y:S02]  /*9d60*/  R2UR UR4, R6 ;  /* 0x00000000060472ca */ /* 0x000fe400000e0000 */
[----:B------:R-:W-:Y:S01]  /*9d70*/  R2UR UR5, R7 ;  /* 0x00000000070572ca */ /* 0x000fe200000e0000 */
[----:B------:R-:W-:Y:S02]  /*9d80*/  WARPGROUP.DEPBAR.LE gsb0, 0x0 ;  /* 0x00008000000079c5 */ /* 0x000fe40000010000 */
[----:B------:R-:W-:-:S10]  /*9d90*/  WARPGROUP.ARRIVE ;  /* 0x00000000000079c5 */ /* 0x000fd40000000000 */
[----:B------:R-:W-:Y:S01]  /*9da0*/  HGMMA.64x64x16.F32.BF16 R24, gdesc[UR4], R24, gsb0 ;  /* 0x00e00000041879f0 */ /* 0x000fe20008001818 */
[----:B------:R-:W-:Y:S01]  /*9db0*/  ULDC UR4, c[0x0][0x9d8] ;  /* 0x0002760000047ab9 */ /* 0x000fe20000000800 */
[----:B--2---:R-:W-:-:S04]  /*9dc0*/  LOP3.LUT R3, R3, 0xf7ffffff, RZ, 0xc0, !PT ;  /* 0xf7ffffff03037812 */ /* 0x004fc800078ec0ff */
[----:B------:R-:W-:-:S05]  /*9dd0*/  @P2 LOP3.LUT R3, R3, 0x8000000, RZ, 0xfc, !PT ;  /* 0x0800000003032812 */ /* 0x000fca00078efcff */
[----:B------:R2:W-:Y:S02]  /*9de0*/  STL [R1+0x8], R3 ;  /* 0x0000080301007387 */ /* 0x0005e40000100800 */
[----:B--2---:R-:W2:Y:S02]  /*9df0*/  @P2 LDC R3, c[0x0][0x44c] ;  /* 0x00011300ff032b82 */ /* 0x004ea40000000800 */
[----:B--2---:R-:W-:-:S05]  /*9e00*/  @P2 IMAD.HI.U32 R3, R0, R3, RZ ;  /* 0x0000000300032227 */ /* 0x004fca00078e00ff */
[----:B-1----:R-:W-:Y:S01]  /*9e10*/  @P2 SHF.R.U32.HI R0, RZ, R14, R3 ;  /* 0x0000000eff002219 */ /* 0x002fe20000011603 */
[----:B------:R-:W-:-:S04]  /*9e20*/  IMAD.MOV.U32 R3, RZ, RZ, -0x40 ;  /* 0xffffffc0ff037424 */ /* 0x000fc800078e00ff */
[----:B------:R-:W1:Y:S01]  /*9e30*/  SHFL.IDX PT, R13, R0, 0x1, 0x1c1f ;  /* 0x003c1f00000d7f89 */ /* 0x000e6200000e0000 */
[----:B------:R-:W-:Y:S01]  /*9e40*/  IMAD R14, R180, R3, 0x40 ;  /* 0x00000040b40e7424 */ /* 0x000fe200078e0203 */
[----:B------:R-:W-:Y:S02]  /*9e50*/  WARPGROUP.DEPBAR.LE gsb0, 0x0 ;  /* 0x00008000000079c5 */ /* 0x000fe40000010000 */
[----:B------:R-:W-:Y:S01]  /*9e60*/  FMUL.FTZ R26, R26, UR4 ;  /* 0x000000041a1a7c20 */ /* 0x000fe20008410000 */
[----:B------:R-:W-:Y:S01]  /*9e70*/  FMUL.FTZ R27, R27, UR4 ;  /* 0x000000041b1b7c20 */ /* 0x000fe20008410000 */
[----:B------:R-:W-:Y:S01]  /*9e80*/  FMUL.FTZ R30, R30, UR4 ;  /* 0x000000041e1e7c20 */ /* 0x000fe20008410000 */
[----:B------:R-:W-:Y:S01]  /*9e90*/  IADD3 R3, R195, 0x1, R14 ;  /* 0x00000001c3037810 */ /* 0x000fe20007ffe00e */
[----:B------:R-:W-:Y:S01]  /*9ea0*/  FMUL.FTZ R31, R31, UR4 ;  /* 0x000000041f1f7c20 */ /* 0x000fe20008410000 */
[----:B------:R-:W2:Y:S01]  /*9eb0*/  MUFU.TANH R21, R27 ;  /* 0x0000001b00157308 */ /* 0x000ea20000002400 */
[----:B------:R-:W-:Y:S01]  /*9ec0*/  IADD3 R14, -R189, R14, R195 ;  /* 0x0000000ebd0e7210 */ /* 0x000fe20007ffe1c3 */
[----:B------:R-:W-:Y:S01]  /*9ed0*/  FMUL.FTZ R34, R34, UR4 ;  /* 0x0000000422227c20 */ /* 0x000fe20008410000 */
[----:B------:R-:W-:Y:S01]  /*9ee0*/  IADD3 R3, -R194, R3, -R189 ;  /* 0x00000003c2037210 */ /* 0x000fe20007ffe9bd */
        /* <DEDUP_REMOVED lines=9> */
[--C-:B-1----:R-:W-:Y:S01]  /*9f80*/  VIADDMNMX R13, R13, R3, R14.reuse, PT ;  /* 0x000000030d0d7246 */ /* 0x102fe2000380010e */
[----:B------:R-:W-:Y:S01]  /*9f90*/  FMUL.FTZ R51, R51, UR4 ;  /* 0x0000000433337c20 */ /* 0x000fe20008410000 */
[----:B------:R-:W-:Y:S01]  /*9fa0*/  FMUL.FTZ R54, R54, UR4 ;  /* 0x0000000436367c20 */ /* 0x000fe20008410000 */
[----:B------:R-:W1:Y:S01]  /*9fb0*/  MUFU.TANH R30, R30 ;  /* 0x0000001e001e7308 */ /* 0x000e620000002400 */
[----:B------:R-:W-:Y:S01]  /*9fc0*/  ISETP.GT.AND P2, PT, R13, RZ, PT ;  /* 0x000000ff0d00720c */ /* 0x000fe20003f44270 */
[----:B------:R-:W-:Y:S01]  /*9fd0*/  FMUL.FTZ R55, R55, UR4 ;  /* 0x0000000437377c20 */ /* 0x000fe20008410000 */
[C---:B------:R-:W-:Y:S01]  /*9fe0*/  ISETP.GT.AND P3, PT, R13.reuse, 0x1, PT ;  /* 0x000000010d00780c */ /* 0x040fe20003f64270 */
[----:B------:R-:W4:Y:S01]  /*9ff0*/  SHFL.IDX PT, R0, R0, RZ, 0x1c1f ;  /* 0x001c1fff00007589 */ /* 0x000f2200000e0000 */
[----:B------:R-:W-:Y:S01]  /*a000*/  ISETP.GT.AND P4, PT, R13, 0x8, PT ;  /* 0x000000080d00780c */ /* 0x000fe20003f84270 */
[----:B------:R-:W-:Y:S01]  /*a010*/  FMUL.FTZ R24, R24, UR4 ;  /* 0x0000000418187c20 */ /* 0x000fe20008410000 */
[----:B--2---:R-:W-:Y:S01]  /*a020*/  FSEL R21, R21, -INF , P3 ;  /* 0xff80000015157808 */ /* 0x004fe20001800000 */
[----:B------:R-:W2:Y:S01]  /*a030*/  MUFU.TANH R31, R31 ;  /* 0x0000001f001f7308 */ /* 0x000ea20000002400 */
[----:B---3--:R-:W-:Y:S01]  /*a040*/  FSEL R56, R26, -INF , P2 ;  /* 0xff8000001a387808 */ /* 0x008fe20001000000 */
[----:B------:R-:W-:Y:S01]  /*a050*/  FMUL.FTZ R25, R25, UR4 ;  /* 0x0000000419197c20 */ /* 0x000fe20008410000 */
[----:B------:R-:W-:Y:S01]  /*a060*/  ISETP.GT.AND P2, PT, R13, 0x9, PT ;  /* 0x000000090d00780c */ /* 0x000fe20003f44270 */
[----:B------:R-:W-:Y:S01]  /*a070*/  FMUL.FTZ R28, R28, UR4 ;  /* 0x000000041c1c7c20 */ /* 0x000fe20008410000 */
[----:B------:R-:W-:Y:S01]  /*a080*/  FMNMX.FTZ R15, R56, R21, !PT ;  /* 0x00000015380f7209 */ /* 0x000fe20007810000 */
[----:B------:R-:W-:Y:S01]  /*a090*/  FMUL.FTZ R29, R29, UR4 ;  /* 0x000000041d1d7c20 */ /* 0x000fe20008410000 */
[----:B------:R-:W-:Y:S01]  /*a0a0*/  ISETP.GT.AND P3, PT, R13, 0x10, PT ;  /* 0x000000100d00780c */ /* 0x000fe20003f64270 */
[----:B------:R-:W3:Y:S01]  /*a0b0*/  MUFU.TANH R34, R34 ;  /* 0x0000002200227308 */ /* 0x000ee20000002400 */
        /* <DEDUP_REMOVED lines=14> */
[----:B----4-:R-:W-:Y:S01]  /*a1a0*/  VIADDMNMX R0, R0, R3, R14, PT ;  /* 0x0000000300007246 */ /* 0x010fe2000380010e */
        /* <DEDUP_REMOVED lines=11> */
[----:B------:R-:W-:Y:S01]  /*a260*/  ISETP.GT.AND P2, PT, R13, 0x19, PT ;  /* 0x000000190d00780c */ /* 0x000fe20003f44270 */
[----:B------:R-:W-:Y:S01]  /*a270*/  ULDC UR4, c[0x0][0x988] ;  /* 0x0002620000047ab9 */ /* 0x000fe20000000800 */
[----:B------:R-:W-:-:S02]  /*a280*/  FMNMX.FTZ R15, R64, R15, !PT ;  /* 0x0000000f400f7209 */ /* 0x000fc40007810000 */
[----:B------:R-:W-:Y:S01]  /*a290*/  ISETP.GT.AND P5, PT, R0, 0x20, PT ;  /* 0x000000200000780c */ /* 0x000fe20003fa4270 */
[----:B------:R-:W1:Y:S01]  /*a2a0*/  MUFU.TANH R42, R42 ;  /* 0x0000002a002a7308 */ /* 0x000e620000002400 */
[----:B--2---:R-:W-:Y:S02]  /*a2b0*/  FSEL R66, R38, -INF , P3 ;  /* 0xff80000026427808 */ /* 0x004fe40001800000 */
[----:B------:R-:W-:Y:S02]  /*a2c0*/  ISETP.GT.AND P3, PT, R13, 0x20, PT ;  /* 0x000000200d00780c */ /* 0x000fe40003f64270 */
[----:B------:R-:W-:-:S03]  /*a2d0*/  FMNMX.FTZ R15, R66, R15, !PT ;  /* 0x0000000f420f7209 */ /* 0x000fc60007810000 */
[----:B------:R-:W2:Y:S01]  /*a2e0*/  MUFU.TANH R43, R43 ;  /* 0x0000002b002b7308 */ /* 0x000ea20000002400 */
[----:B---3--:R-:W-:Y:S02]  /*a2f0*/  FSEL R68, R39, -INF , P2 ;  /* 0xff80000027447808 */ /* 0x008fe40001000000 */
[----:B------:R-:W-:Y:S02]  /*a300*/  ISETP.GT.AND P2, PT, R13, 0x21, PT ;  /* 0x000000210d00780c */ /* 0x000fe40003f44270 */
[----:B------:R-:W-:-:S03]  /*a310*/  FMNMX.FTZ R15, R68, R15, !PT ;  /* 0x0000000f440f7209 */ /* 0x000fc60007810000 */
[----:B------:R-:W3:Y:S01]  /*a320*/  MUFU.TANH R46, R46 ;  /* 0x0000002e002e7308 */ /* 0x000ee20000002400 */
        /* <DEDUP_REMOVED lines=15> */
[----:B------:R2:W1:Y:S08]  /*a420*/  MUFU.TANH R80, R54 ;  /* 0x0000003600507308 */ /* 0x0004700000002400 */
[----:B------:R-:W4:Y:S01]  /*a430*/  MUFU.TANH R55, R55 ;  /* 0x0000003700377308 */ /* 0x000f220000002400 */
[----:B--2---:R-:W-:Y:S02]  /*a440*/  FSEL R54, R50, -INF , P3 ;  /* 0xff80000032367808 */ /* 0x004fe40001800000 */
[----:B------:R-:W-:-:S02]  /*a450*/  ISETP.GT.AND P3, PT, R13, 0x38, PT ;  /* 0x000000380d00780c */ /* 0x000fc40003f64270 */
[----:B---3--:R-:W-:Y:S02]  /*a460*/  FSEL R78, R51, -INF , P2 ;  /* 0xff800000334e7808 */ /* 0x008fe40001000000 */
[----:B------:R-:W-:Y:S01]  /*a470*/  FMNMX.FTZ R15, R54, R15, !PT ;  /* 0x0000000f360f7209 */ /* 0x000fe20007810000 */
[----:B------:R-:W-:Y:S01]  /*a480*/  MUFU.TANH R24, R24 ;  /* 0x0000001800187308 */ /* 0x000fe20000002400 */
[----:B------:R-:W-:Y:S02]  /*a490*/  ISETP.GT.AND P2, PT, R13, 0x39, PT ;  /* 0x000000390d00780c */ /* 0x000fe40003f44270 */
[----:B-1----:R-:W-:Y:S02]  /*a4a0*/  FSEL R80, R80, -INF , P3 ;  /* 0xff80000050507808 */ /* 0x002fe40001800000 */
[----:B------:R-:W-:Y:S02]  /*a4b0*/  FMNMX.FTZ R15, R78, R15, !PT ;  /* 0x0000000f4e0f7209 */ /* 0x000fe40007810000 */
[----:B------:R-:W-:Y:S01]  /*a4c0*/  ISETP.GT.AND P3, PT, R0, 0x1, PT ;  /* 0x000000010000780c */ /* 0x000fe20003f64270 */
[----:B------:R-:W1:Y:S01]  /*a4d0*/  MUFU.TANH R25, R25 ;  /* 0x0000001900197308 */ /* 0x000e620000002400 */
[----:B----4-:R-:W-:-:S02]  /*a4e0*/  FSEL R82, R55, -INF , P2 ;  /* 0xff80000037527808 */ /* 0x010fc40001000000 */
[----:B------:R-:W-:Y:S02]  /*a4f0*/  FMNMX.FTZ R15, R80, R15, !PT ;  /* 0x0000000f500f7209 */ /* 0x000fe40007810000 */
[----:B------:R-:W-:Y:S02]  /*a500*/  ISETP.GT.AND P2, PT, R0, RZ, PT ;  /* 0x000000ff0000720c */ /* 0x000fe40003f44270 */
[----:B------:R-:W-:Y:S01]  /*a510*/  FMNMX.FTZ R15, R82, R15, !PT ;  /* 0x0000000f520f7209 */ /* 0x000fe20007810000 */
[----:B------:R-:W2:Y:S04]  /*a520*/  MUFU.TANH R28, R28 ;  /* 0x0000001c001c7308 */ /* 0x000ea80000002400 */
[----:B------:R-:W3:Y:S04]  /*a530*/  SHFL.BFLY PT, R20, R15, 0x2, 0x1f ;  /* 0x0c401f000f147f89 */ /* 0x000ee800000e0000 */
[----:B------:R-:W4:Y:S01]  /*a540*/  MUFU.TANH R26, R29 ;  /* 0x0000001d001a7308 */ /* 0x000f220000002400 */
[----:B-1----:R-:W-:-:S02]  /*a550*/  FSEL R3, R25, -INF , P3 ;  /* 0xff80000019037808 */ /* 0x002fc40001800000 */
[----:B------:R-:W-:-:S05]  /*a560*/  ISETP.GT.AND P3, PT, R0, 0x10, PT ;  /* 0x000000100000780c */ /* 0x000fca0003f64270 */
[----:B------:R-:W1:Y:S08]  /*a570*/  MUFU.TANH R32, R32 ;  /* 0x0000002000207308 */ /* 0x000e700000002400 */
[----:B------:R-:W0:Y:S01]  /*a580*/  MUFU.TANH R30, R33 ;  /* 0x00000021001e7308 */ /* 0x000e220000002400 */
[----:B---3--:R-:W-:-:S07]  /*a590*/  FMNMX.FTZ R15, R15, R20, !PT ;  /* 0x000000140f0f7209 */ /* 0x008fce0007810000 */
[----:B------:R-:W3:Y:S01]  /*a5a0*/  MUFU.TANH R36, R36 ;  /* 0x0000002400247308 */ /* 0x000ee20000002400 */
[----:B------:R-:W2:Y:S07]  /*a5b0*/  SHFL.BFLY PT, R20, R15, 0x1, 0x1f ;  /* 0x0c201f000f147f89 */ /* 0x000eae00000e0000 */
[----:B------:R-:W3:Y:S08]  /*a5c0*/  MUFU.TANH R34, R37 ;  /* 0x0000002500227308 */ /* 0x000ef00000002400 */
[----:B------:R-:W3:Y:S08]  /*a5d0*/  MUFU.TANH R40, R40 ;  /* 0x0000002800287308 */ /* 0x000ef00000002400 */
[----:B------:R-:W3:Y:S01]  /*a5e0*/  MUFU.TANH R38, R41 ;  /* 0x0000002900267308 */ /* 0x000ee20000002400 */
[----:B--2---:R-:W-:-:S02]  /*a5f0*/  FMNMX.FTZ R15, R15, R20, !PT ;  /* 0x000000140f0f7209 */ /* 0x004fc40007810000 */
[----:B------:R-:W-:Y:S02]  /*a600*/  FSEL R20, R24, -INF , P2 ;  /* 0xff80000018147808 */ /* 0x000fe40001000000 */
[----:B------:R-:W-:Y:S02]  /*a610*/  ISETP.GT.AND P2, PT, R0, 0x9, PT ;  /* 0x000000090000780c */ /* 0x000fe40003f44270 */
[----:B------:R-:W-:Y:S01]  /*a620*/  FSEL R24, R28, -INF , P4 ;  /* 0xff8000001c187808 */ /* 0x000fe20002000000 */
[----:B------:R-:W2:Y:S01]  /*a630*/  MUFU.TANH R44, R44 ;  /* 0x0000002c002c7308 */ /* 0x000ea20000002400 */
[----:B------:R-:W-:Y:S02]  /*a640*/  FMNMX.FTZ R13, R20, R3, !PT ;  /* 0x00000003140d7209 */ /* 0x000fe40007810000 */
[----:B----4-:R-:W-:Y:S02]  /*a650*/  FSEL R26, R26, -INF , P2 ;  /* 0xff8000001a1a7808 */ /* 0x010fe40001000000 */
[----:B------:R-:W-:Y:S01]  /*a660*/  FMNMX.FTZ R25, R24, R13, !PT ;  /* 0x0000000d18197209 */ /* 0x000fe20007810000 */
[----:B------:R-:W-:Y:S01]  /*a670*/  IMAD.U32 R13, RZ, RZ, UR4 ;  /* 0x00000004ff0d7e24 */ /* 0x000fe2000f8e00ff */
[----:B------:R-:W-:Y:S01]  /*a680*/  ISETP.GT.AND P2, PT, R0, 0x11, PT ;  /* 0x000000110000780c */ /* 0x000fe20003f44270 */
[----:B------:R-:W4:Y:S01]  /*a690*/  MUFU.TANH R42, R45 ;  /* 0x0000002d002a7308 */ /* 0x000f220000002400 */
[----:B-1----:R-:W-:Y:S01]  /*a6a0*/  FSEL R28, R32, -INF , P3 ;  /* 0xff800000201c7808 */ /* 0x002fe20001800000 */
[----:B------:R-:W-:Y:S01]  /*a6b0*/  FMUL.FTZ R14, R15, R13 ;  /* 0x0000000d0f0e7220 */ /* 0x000fe20000410000 */
[----:B------:R-:W-:-:S02]  /*a6c0*/  FMNMX.FTZ R25, R26, R25, !PT ;  /* 0x000000191a197209 */ /* 0x000fc40007810000 */
[----:B------:R-:W-:Y:S02]  /*a6d0*/  ISETP.GT.AND P3, PT, R0, 0x18, PT ;  /* 0x000000180000780c */ /* 0x000fe40003f64270 */
[----:B0-----:R-:W-:Y:S01]  /*a6e0*/  FSEL R30, R30, -INF , P2 ;  /* 0xff8000001e1e7808 */ /* 0x001fe20001000000 */
[----:B------:R-:W0:Y:S01]  /*a6f0*/  MUFU.TANH R48, R48 ;  /* 0x0000003000307308 */ /* 0x000e220000002400 */
[----:B------:R-:W-:Y:S02]  /*a700*/  FMNMX.FTZ R25, R28, R25, !PT ;  /* 0x000000191c197209 */ /* 0x000fe40007810000 */
[----:B------:R-:W-:Y:S02]  /*a710*/  ISETP.GT.AND P2, PT, R0, 0x19, PT ;  /* 0x000000190000780c */ /* 0x000fe40003f44270 */
[----:B---3--:R-:W-:Y:S02]  /*a720*/  FSEL R32, R36, -INF , P3 ;  /* 0xff80000024207808 */ /* 0x008fe40001800000 */
[----:B------:R-:W-:Y:S01]  /*a730*/  FMNMX.FTZ R25, R30, R25, !PT ;  /* 0x000000191e197209 */ /* 0x000fe20007810000 */
[----:B------:R-:W1:Y:S01]  /*a740*/  MUFU.TANH R46, R49 ;  /* 0x00000031002e7308 */ /* 0x000e620000002400 */
[----:B------:R-:W-:-:S02]  /*a750*/  FSEL R34, R34, -INF , P2 ;  /* 0xff80000022227808 */ /* 0x000fc40001000000 */
[----:B------:R-:W-:Y:S02]  /*a760*/  FMNMX.FTZ R25, R32, R25, !PT ;  /* 0x0000001920197209 */ /* 0x000fe40007810000 */
[----:B------:R-:W-:Y:S02]  /*a770*/  ISETP.GT.AND P4, PT, R0, 0x21, PT ;  /* 0x000000210000780c */ /* 0x000fe40003f84270 */
[----:B------:R-:W-:Y:S01]  /*a780*/  FSEL R36, R40, -INF , P5 ;  /* 0xff80000028247808 */ /* 0x000fe20002800000 */
[----:B------:R-:W3:Y:S01]  /*a790*/  MUFU.TANH R52, R52 ;  /* 0x0000003400347308 */ /* 0x000ee20000002400 */
[----:B------:R-:W-:Y:S02]  /*a7a0*/  FMNMX.FTZ R25, R34, R25, !PT ;  /* 0x0000001922197209 */ /* 0x000fe40007810000 */
[----:B------:R-:W-:Y:S02]  /*a7b0*/  ISETP.GT.AND P3, PT, R0, 0x28, PT ;  /* 0x000000280000780c */ /* 0x000fe40003f64270 */
[----:B------:R-:W-:-:S02]  /*a7c0*/  FSEL R38, R38, -INF , P4 ;  /* 0xff80000026267808 */ /* 0x000fc40002000000 */
[----:B------:R-:W-:Y:S01]  /*a7d0*/  FMNMX.FTZ R25, R36, R25, !PT ;  /* 0x0000001924197209 */ /* 0x000fe20007810000 */
[----:B------:R-:W3:Y:S01]  /*a7e0*/  MUFU.TANH R50, R53 ;  /* 0x0000003500327308 */ /* 0x000ee20000002400 */
[----:B------:R-:W-:Y:S02]  /*a7f0*/  ISETP.GT.AND P2, PT, R0, 0x29, PT ;  /* 0x000000290000780c */ /* 0x000fe40003f44270 */
[----:B--2---:R-:W-:Y:S02]  /*a800*/  FSEL R40, R44, -INF , P3 ;  /* 0xff8000002c287808 */ /* 0x004fe40001800000 */
[----:B------:R-:W-:Y:S02]  /*a810*/  FMNMX.FTZ R25, R38, R25, !PT ;  /* 0x0000001926197209 */ /* 0x000fe40007810000 */
[----:B------:R-:W-:Y:S02]  /*a820*/  ISETP.GT.AND P5, PT, R0, 0x30, PT ;  /* 0x000000300000780c */ /* 0x000fe40003fa4270 */
[----:B----4-:R-:W-:-:S02]  /*a830*/  FSEL R42, R42, -INF , P2 ;  /* 0xff8000002a2a7808 */ /* 0x010fc40001000000 */
[----:B------:R-:W-:Y:S02]  /*a840*/  FMNMX.FTZ R25, R40, R25, !PT ;  /* 0x0000001928197209 */ /* 0x000fe40007810000 */
[----:B------:R-:W-:Y:S02]  /*a850*/  ISETP.GT.AND P2, PT, R0, 0x31, PT ;  /* 0x000000310000780c */ /* 0x000fe40003f44270 */
[----:B0-----:R-:W-:Y:S02]  /*a860*/  FSEL R44, R48, -INF , P5 ;  /* 0xff800000302c7808 */ /* 0x001fe40002800000 */
[----:B------:R-:W-:Y:S02]  /*a870*/  FMNMX.FTZ R25, R42, R25, !PT ;  /* 0x000000192a197209 */ /* 0x000fe40007810000 */
[----:B------:R-:W-:Y:S02]  /*a880*/  ISETP.GT.AND P3, PT, R0, 0x38, PT ;  /* 0x000000380000780c */ /* 0x000fe40003f64270 */
[----:B-1----:R-:W-:-:S02]  /*a890*/  FSEL R46, R46, -INF , P2 ;  /* 0xff8000002e2e7808 */ /* 0x002fc40001000000 */
[----:B------:R-:W-:Y:S02]  /*a8a0*/  FMNMX.FTZ R25, R44, R25, !PT ;  /* 0x000000192c197209 */ /* 0x000fe40007810000 */
[----:B------:R-:W-:Y:S02]  /*a8b0*/  ISETP.GT.AND P2, PT, R0, 0x39, PT ;  /* 0x000000390000780c */ /* 0x000fe40003f44270 */
[----:B---3--:R-:W-:Y:S02]  /*a8c0*/  FSEL R48, R52, -INF , P3 ;  /* 0xff80000034307808 */ /* 0x008fe40001800000 */
[----:B------:R-:W-:Y:S02]  /*a8d0*/  FMNMX.FTZ R25, R46, R25, !PT ;  /* 0x000000192e197209 */ /* 0x000fe40007810000 */
[----:B------:R-:W-:Y:S02]  /*a8e0*/  FSEL R50, R50, -INF , P2 ;  /* 0xff80000032327808 */ /* 0x000fe40001000000 */
[----:B------:R-:W-:-:S02]  /*a8f0*/  FMNMX.FTZ R25, R48, R25, !PT ;  /* 0x0000001930197209 */ /* 0x000fc40007810000 */
[----:B------:R-:W-:Y:S02]  /*a900*/  FSETP.NEU.FTZ.AND P4, PT, R15, -INF , PT ;  /* 0xff8000000f00780b */ /* 0x000fe40003f9d000 */
[----:B------:R-:W-:Y:S02]  /*a910*/  FMNMX.FTZ R25, R50, R25, !PT ;  /* 0x0000001932197209 */ /* 0x000fe40007810000 */
[----:B------:R-:W-:-:S03]  /*a920*/  FSEL R27, R14, RZ, P4 ;  /* 0x000000ff0e1b7208 */ /* 0x000fc60002000000 */
[----:B------:R-:W0:Y:S02]  /*a930*/  SHFL.BFLY PT, R0, R25, 0x2, 0x1f ;  /* 0x0c401f0019007f89 */ /* 0x000e2400000e0000 */
        /* <DEDUP_REMOVED lines=17> */
[----:B------:R-:W-:-:S03]  /*aa50*/  FFMA.FTZ R27, R82, R13, -R27 ;  /* 0x0000000d521b7223 */ /* 0x000fc6000001081b */
[----:B------:R-:W-:Y:S01]  /*aa60*/  MUFU.EX2 R58, R58 ;  /* 0x0000003a003a7308 */ /* 0x000fe20000000800 */
[----:B0-----:R-:W-:-:S05]  /*aa70*/  FMNMX.FTZ R0, R25, R0, !PT ;  /* 0x0000000019007209 */ /* 0x001fca0007810000 */
[----:B-1----:R-:W0:Y:S02]  /*aa80*/  SHFL.BFLY PT, R21, R0, 0x1, 0x1f ;  /* 0x0c201f0000157f89 */ /* 0x002e2400000e0000 */
[----:B------:R-:W-:Y:S01]  /*aa90*/  MUFU.EX2 R155, R60 ;  /* 0x0000003c009b7308 */ /* 0x000fe20000000800 */
[----:B--2---:R-:W-:Y:S01]  /*aaa0*/  FADD.FTZ R35, R56, R153 ;  /* 0x0000009938237221 */ /* 0x004fe20000010000 */
[----:B------:R-:W-:-:S06]  /*aab0*/  F2FP.BF16.F32.PACK_AB R153, R153, R56 ;  /* 0x000000389999723e */ /* 0x000fcc00000010ff */
[----:B------:R-:W-:Y:S08]  /*aac0*/  MUFU.EX2 R62, R62 ;  /* 0x0000003e003e7308 */ /* 0x000ff00000000800 */
[----:B------:R-:W-:Y:S01]  /*aad0*/  MUFU.EX2 R41, R27 ;  /* 0x0000001b00297308 */ /* 0x000fe20000000800 */
[----:B0-----:R-:W-:-:S07]  /*aae0*/  FMNMX.FTZ R14, R0, R21, !PT ;  /* 0x00000015000e7209 */ /* 0x001fce0007810000 */
[----:B------:R-:W-:Y:S01]  /*aaf0*/  MUFU.EX2 R157, R64 ;  /* 0x00000040009d7308 */ /* 0x000fe20000000800 */
[C---:B------:R-:W-:Y:S01]  /*ab00*/  FSETP.NEU.FTZ.AND P2, PT, R14.reuse, -INF , PT ;  /* 0xff8000000e00780b */ /* 0x040fe20003f5d000 */
[----:B------:R-:W-:-:S06]  /*ab10*/  FMUL.FTZ R0, R14, R13 ;  /* 0x0000000d0e007220 */ /* 0x000fcc0000410000 */
[----:B------:R-:W-:Y:S01]  /*ab20*/  MUFU.EX2 R66, R66 ;  /* 0x0000004200427308 */ /* 0x000fe20000000800 */
[----:B------:R-:W-:Y:S01]  /*ab30*/  FSEL R21, R0, RZ, P2 ;  /* 0x000000ff00157208 */ /* 0x000fe20001000000 */
[----:B------:R-:W-:-:S04]  /*ab40*/  @!P1 VIADD R0, R168, 0x28c40 ;  /* 0x00028c40a8009836 */ /* 0x000fc80000000000 */
        /* <DEDUP_REMOVED lines=10> */
[----:B------:R-:W-:Y:S01]  /*abf0*/  @!P1 PRMT R0, RZ, 0x654, R0 ;  /* 0x00000654ff009816 */ /* 0x000fe20000000000 */
[-CC-:B------:R-:W-:Y:S01]  /*ac00*/  FFMA.FTZ R38, R38, R13.reuse, -R21.reuse ;  /* 0x0000000d26267223 */ /* 0x180fe20000010815 */
[-CC-:B------:R-:W-:Y:S01]  /*ac10*/  FFMA.FTZ R40, R40, R13.reuse, -R21.reuse ;  /* 0x0000000d28287223 */ /* 0x180fe20000010815 */
[-CC-:B------:R-:W-:Y:S01]  /*ac20*/  FFMA.FTZ R42, R42, R13.reuse, -R21.reuse ;  /* 0x0000000d2a2a7223 */ /* 0x180fe20000010815 */
[----:B------:R-:W0:Y:S01]  /*ac30*/  MUFU.EX2 R3, R3 ;  /* 0x0000000300037308 */ /* 0x000e220000000800 */
[----:B------:R1:W-:Y:S01]  /*ac40*/  @!P1 SYNCS.ARRIVE.TRANS64.RED.A1T0 RZ, [R0+URZ], RZ ;  /* 0x000000ff00ff99a7 */ /* 0x0003e2000810043f */
[-CC-:B------:R-:W-:Y:S01]  /*ac50*/  FFMA.FTZ R44, R44, R13.reuse, -R21.reuse ;  /* 0x0000000d2c2c7223 */ /* 0x180fe20000010815 */
[-CC-:B------:R-:W-:Y:S01]  /*ac60*/  FFMA.FTZ R46, R46, R13.reuse, -R21.reuse ;  /* 0x0000000d2e2e7223 */ /* 0x180fe20000010815 */
[-CC-:B------:R-:W-:Y:S01]  /*ac70*/  FFMA.FTZ R48, R48, R13.reuse, -R21.reuse ;  /* 0x0000000d30307223 */ /* 0x180fe20000010815 */
[----:B------:R-:W-:-:S03]  /*ac80*/  FFMA.FTZ R21, R50, R13, -R21 ;  /* 0x0000000d32157223 */ /* 0x000fc60000010815 */
[----:B------:R-:W2:Y:S08]  /*ac90*/  MUFU.EX2 R24, R24 ;  /* 0x0000001800187308 */ /* 0x000eb00000000800 */
[----:B------:R3:W4:Y:S01]  /*aca0*/  MUFU.EX2 R25, R26 ;  /* 0x0000001a00197308 */ /* 0x0007220000000800 */
[----:B0-----:R-:W-:-:S07]  /*acb0*/  F2FP.BF16.F32.PACK_AB R152, R3, R20 ;  /* 0x000000140398723e */ /* 0x001fce00000010ff */
[----:B------:R-:W1:Y:S01]  /*acc0*/  MUFU.EX2 R28, R28 ;  /* 0x0000001c001c7308 */ /* 0x000e620000000800 */
[----:B---3--:R-:W-:Y:S01]  /*acd0*/  FADD.FTZ R26, R58, R35 ;  /* 0x000000233a1a7221 */ /* 0x008fe20000010000 */
[----:B------:R-:W-:-:S03]  /*ace0*/  FADD.FTZ R35, R20, R3 ;  /* 0x0000000314237221 */ /* 0x000fc60000010000 */
[C---:B------:R-:W-:Y:S01]  /*acf0*/  FADD.FTZ R43, R155.reuse, R26 ;  /* 0x0000001a9b2b7221 */ /* 0x040fe20000010000 */
[----:B--2---:R-:W-:Y:S01]  /*ad00*/  FADD.FTZ R26, R24, R35 ;  /* 0x00000023181a7221 */ /* 0x004fe20000010000 */
[----:B------:R-:W-:Y:S01]  /*ad10*/  F2FP.BF16.F32.PACK_AB R155, R155, R58 ;  /* 0x0000003a9b9b723e */ /* 0x000fe200000010ff */
[----:B------:R0:W2:Y:S01]  /*ad20*/  MUFU.EX2 R27, R30 ;  /* 0x0000001e001b7308 */ /* 0x0000a20000000800 */
[C---:B----4-:R-:W-:Y:S01]  /*ad30*/  F2FP.BF16.F32.PACK_AB R154, R25.reuse, R24 ;  /* 0x00000018199a723e */ /* 0x050fe200000010ff */
[----:B------:R-:W-:Y:S06]  /*ad40*/  BAR.SYNC.DEFER_BLOCKING 0xf, 0x100 ;  /* 0x03c4000000007b1d */ /* 0x000fec0000010000 */
[----:B------:R-:W3:Y:S01]  /*ad50*/  MUFU.EX2 R32, R32 ;  /* 0x0000002000207308 */ /* 0x000ee20000000800 */
[----:B0-----:R-:W-:Y:S01]  /*ad60*/  FADD.FTZ R30, R62, R43 ;  /* 0x0000002b3e1e7221 */ /* 0x001fe20000010000 */
[----:B------:R-:W-:-:S03]  /*ad70*/  FADD.FTZ R43, R25, R26 ;  /* 0x0000001a192b7221 */ /* 0x000fc60000010000 */
[C---:B------:R-:W-:Y:S01]  /*ad80*/  FADD.FTZ R45, R157.reuse, R30 ;  /* 0x0000001e9d2d7221 */ /* 0x040fe20000010000 */
[----:B-1----:R-:W-:Y:S01]  /*ad90*/  FADD.FTZ R0, R28, R43 ;  /* 0x0000002b1c007221 */ /* 0x002fe20000010000 */
[----:B------:R-:W-:Y:S01]  /*ada0*/  F2FP.BF16.F32.PACK_AB R157, R157, R62 ;  /* 0x0000003e9d9d723e */ /* 0x000fe200000010ff */
[----:B------:R-:W0:Y:S01]  /*adb0*/  MUFU.EX2 R159, R68 ;  /* 0x00000044009f7308 */ /* 0x000e220000000800 */
[----:B------:R-:W-:Y:S01]  /*adc0*/  FADD.FTZ R26, R66, R45 ;  /* 0x0000002d421a7221 */ /* 0x000fe20000010000 */
[C---:B--2---:R-:W-:Y:S01]  /*add0*/  FADD.FTZ R43, R27.reuse, R0 ;  /* 0x000000001b2b7221 */ /* 0x044fe20000010000 */
[----:B------:R-:W-:-:S05]  /*ade0*/  F2FP.BF16.F32.PACK_AB R156, R27, R28 ;  /* 0x0000001c1b9c723e */ /* 0x000fca00000010ff */
[----:B------:R-:W1:Y:S01]  /*adf0*/  MUFU.EX2 R29, R34 ;  /* 0x00000022001d7308 */ /* 0x000e620000000800 */
[----:B---3--:R-:W-:Y:S01]  /*ae00*/  FADD.FTZ R0, R32, R43 ;  /* 0x0000002b20007221 */ /* 0x008fe20000010000 */
[----:B------:R2:W-:Y:S06]  /*ae10*/  STSM.16.M88.4 [R198+0x26800], R152 ;  /* 0x02680098c6007844 */ /* 0x0005ec0000000200 */
[----:B------:R-:W3:Y:S01]  /*ae20*/  MUFU.EX2 R70, R70 ;  /* 0x0000004600467308 */ /* 0x000ee20000000800 */
[C---:B0-----:R-:W-:Y:S01]  /*ae30*/  FADD.FTZ R45, R159.reuse, R26 ;  /* 0x0000001a9f2d7221 */ /* 0x041fe20000010000 */
[----:B------:R-:W-:-:S06]  /*ae40*/  F2FP.BF16.F32.PACK_AB R159, R159, R66 ;  /* 0x000000429f9f723e */ /* 0x000fcc00000010ff */
[----:B------:R-:W0:Y:S01]  /*ae50*/  MUFU.EX2 R36, R36 ;  /* 0x0000002400247308 */ /* 0x000e220000000800 */
[C---:B-1----:R-:W-:Y:S01]  /*ae60*/  FADD.FTZ R43, R29.reuse, R0 ;  /* 0x000000001d2b7221 */ /* 0x042fe20000010000 */
[----:B------:R-:W-:-:S05]  /*ae70*/  F2FP.BF16.F32.PACK_AB R158, R29, R32 ;  /* 0x000000201d9e723e */ /* 0x000fca00000010ff */
[----:B------:R2:W-:Y:S01]  /*ae80*/  STSM.16.M88.4 [R201], R156 ;  /* 0x0000009cc9007844 */ /* 0x0005e20000000200 */
[----:B------:R-:W1:Y:S01]  /*ae90*/  MUFU.EX2 R161, R72 ;  /* 0x0000004800a17308 */ /* 0x000e620000000800 */
[----:B---3--:R-:W-:-:S07]  /*aea0*/  FADD.FTZ R26, R70, R45 ;  /* 0x0000002d461a7221 */ /* 0x008fce0000010000 */
[----:B------:R-:W3:Y:S01]  /*aeb0*/  MUFU.EX2 R31, R38 ;  /* 0x00000026001f7308 */ /* 0x000ee20000000800 */
[----:B0-----:R-:W-:-:S07]  /*aec0*/  FADD.FTZ R0, R36, R43 ;  /* 0x0000002b24007221 */ /* 0x001fce0000010000 */
[----:B------:R-:W0:Y:S01]  /*aed0*/  MUFU.EX2 R74, R74 ;  /* 0x0000004a004a7308 */ /* 0x000e220000000800 */
[C---:B-1----:R-:W-:Y:S01]  /*aee0*/  FADD.FTZ R45, R161.reuse, R26 ;  /* 0x0000001aa12d7221 */ /* 0x042fe20000010000 */
[----:B------:R-:W-:-:S06]  /*aef0*/  F2FP.BF16.F32.PACK_AB R161, R161, R70 ;  /* 0x00000046a1a1723e */ /* 0x000fcc00000010ff */
[----:B------:R-:W1:Y:S01]  /*af00*/  MUFU.EX2 R40, R40 ;  /* 0x0000002800287308 */ /* 0x000e620000000800 */
[C---:B---3--:R-:W-:Y:S01]  /*af10*/  FADD.FTZ R3, R31.reuse, R0 ;  /* 0x000000001f037221 */ /* 0x048fe20000010000 */
[----:B------:R-:W-:-:S06]  /*af20*/  F2FP.BF16.F32.PACK_AB R160, R31, R36 ;  /* 0x000000241fa0723e */ /* 0x000fcc00000010ff */
[----:B------:R-:W3:Y:S01]  /*af30*/  MUFU.EX2 R37, R76 ;  /* 0x0000004c00257308 */ /* 0x000ee20000000800 */
[----:B0-----:R-:W-:-:S07]  /*af40*/  FADD.FTZ R20, R74, R45 ;  /* 0x0000002d4a147221 */ /* 0x001fce0000010000 */
[----:B------:R-:W0:Y:S01]  /*af50*/  MUFU.EX2 R33, R42 ;  /* 0x0000002a00217308 */ /* 0x000e220000000800 */
[----:B-1----:R-:W-:-:S07]  /*af60*/  FADD.FTZ R0, R40, R3 ;  /* 0x0000000328007221 */ /* 0x002fce0000010000 */
[----:B------:R-:W-:Y:S01]  /*af70*/  MUFU.EX2 R54, R54 ;  /* 0x0000003600367308 */ /* 0x000fe20000000800 */
[C---:B---3--:R-:W-:Y:S01]  /*af80*/  F2FP.BF16.F32.PACK_AB R163, R37.reuse, R74 ;  /* 0x0000004a25a3723e */ /* 0x048fe200000010ff */
[----:B------:R-:W-:-:S06]  /*af90*/  FADD.FTZ R37, R37, R20 ;  /* 0x0000001425257221 */ /* 0x000fcc0000010000 */
[----:B------:R-:W1:Y:S01]  /*afa0*/  MUFU.EX2 R39, R78 ;  /* 0x0000004e00277308 */ /* 0x000e620000000800 */
[C---:B0-----:R-:W-:Y:S01]  /*afb0*/  F2FP.BF16.F32.PACK_AB R162, R33.reuse, R40 ;  /* 0x0000002821a2723e */ /* 0x041fe200000010ff */
[----:B------:R-:W-:-:S04]  /*afc0*/  FADD.FTZ R33, R33, R0 ;  /* 0x0000000021217221 */ /* 0x000fc80000010000 */
[----:B------:R2:W-:Y:S02]  /*afd0*/  STSM.16.M88.4 [R199], R160 ;  /* 0x000000a0c7007844 */ /* 0x0005e40000000200 */
[----:B------:R-:W-:Y:S08]  /*afe0*/  MUFU.EX2 R44, R44 ;  /* 0x0000002c002c7308 */ /* 0x000ff00000000800 */
[----:B------:R-:W0:Y:S01]  /*aff0*/  MUFU.EX2 R35, R46 ;  /* 0x0000002e00237308 */ /* 0x000e220000000800 */
[----:B-1----:R-:W-:Y:S01]  /*b000*/  F2FP.BF16.F32.PACK_AB R165, R39, R54 ;  /* 0x0000003627a5723e */ /* 0x002fe200000010ff */
[----:B------:R-:W-:-:S04]  /*b010*/  FADD.FTZ R54, R54, R37 ;  /* 0x0000002536367221 */ /* 0x000fc80000010000 */
[----:B------:R-:W-:Y:S02]  /*b020*/  FADD.FTZ R39, R39, R54 ;  /* 0x0000003627277221 */ /* 0x000fe40000010000 */
[----:B------:R-:W1:Y:S08]  /*b030*/  MUFU.EX2 R80, R80 ;  /* 0x0000005000507308 */ /* 0x000e700000000800 */
[----:B------:R-:W3:Y:S01]  /*b040*/  MUFU.EX2 R48, R48 ;  /* 0x0000003000307308 */ /* 0x000ee20000000800 */
[----:B0-----:R-:W-:Y:S01]  /*b050*/  F2FP.BF16.F32.PACK_AB R164, R35, R44 ;  /* 0x0000002c23a4723e */ /* 0x001fe200000010ff */
[----:B------:R-:W-:-:S04]  /*b060*/  FADD.FTZ R44, R44, R33 ;  /* 0x000000212c2c7221 */ /* 0x000fc80000010000 */
[----:B------:R-:W-:Y:S02]  /*b070*/  FADD.FTZ R35, R35, R44 ;  /* 0x0000002c23237221 */ /* 0x000fe40000010000 */
[----:B------:R-:W0:Y:S01]  /*b080*/  MUFU.EX2 R21, R21 ;  /* 0x0000001500157308 */ /* 0x000e220000000800 */
[----:B-1----:R-:W-:Y:S01]  /*b090*/  F2FP.BF16.F32.PACK_AB R167, R41, R80 ;  /* 0x0000005029a7723e */ /* 0x002fe200000010ff */
[----:B------:R-:W-:-:S04]  /*b0a0*/  FADD.FTZ R80, R80, R39 ;  /* 0x0000002750507221 */ /* 0x000fc80000010000 */
[----:B------:R-:W-:Y:S01]  /*b0b0*/  FADD.FTZ R3, R41, R80 ;  /* 0x0000005029037221 */ /* 0x000fe20000010000 */
[----:B---3--:R-:W-:Y:S01]  /*b0c0*/  FADD.FTZ R0, R48, R35 ;  /* 0x0000002330007221 */ /* 0x008fe20000010000 */
[----:B0-----:R-:W-:-:S03]  /*b0d0*/  F2FP.BF16.F32.PACK_AB R166, R21, R48 ;  /* 0x0000003015a6723e */ /* 0x001fc600000010ff */
[----:B------:R-:W-:Y:S02]  /*b0e0*/  FADD.FTZ R0, R21, R0 ;  /* 0x0000000015007221 */ /* 0x000fe40000010000 */
[----:B------:R2:W-:Y:S01]  /*b0f0*/  STSM.16.M88.4 [R200], R164 ;  /* 0x000000a4c8007844 */ /* 0x0005e20000000200 */
[----:B------:R-:W-:Y:S05]  /*b100*/  @!P0 BRA `(.L_x_8192) ;  /* 0x0000000000048947 */ /* 0x000fea0003800000 */
[----:B------:R-:W-:Y:S01]  /*b110*/  BPT.TRAP 0x1 ;  /* 0x000000040000795c */ /* 0x000fe20000300000 */
.L_x_8192:
[----:B------:R0:W1:Y:S01]  /*b120*/  SYNCS.PHASECHK.TRANS64.TRYWAIT P2, [R168+URZ+0x28c50], R57 ;  /* 0x028c5039a80075a7 */ /* 0x000062000804017f */
[----:B------:R-:W-:Y:S05]  /*b130*/  @!P0 BRA `(.L_x_8193) ;  /* 0x0000000000048947 */ /* 0x000fea0003800000 */
[----:B------:R-:W-:Y:S01]  /*b140*/  BPT.TRAP 0x1 ;  /* 0x000000040000795c */ /* 0x000fe20000300000 */
.L_x_8193:
[----:B------:R-:W-:Y:S01]  /*b150*/  ULDC UR38, c[0x0][0x9d8] ;  /* 0x0002760000267ab9 */ /* 0x000fe20000000800 */
[----:B------:R-:W-:Y:S01]  /*b160*/  ULDC UR39, c[0x0][0x9d8] ;  /* 0x0002760000277ab9 */ /* 0x000fe20000000800 */
[----:B------:R-:W-:Y:S01]  /*b170*/  ULDC UR36, c[0x0][0x988] ;  /* 0x0002620000247ab9 */ /* 0x000fe20000000800 */
[----:B------:R-:W-:Y:S01]  /*b180*/  ULDC UR37, c[0x0][0x988] ;  /* 0x0002620000257ab9 */ /* 0x000fe20000000800 */
[----:B------:R-:W-:Y:S01]  /*b190*/  BSSY B0, `(.L_x_8194) ;  /* 0x0000006000007945 */ /* 0x000fe20003800000 */
[----:B------:R-:W-:Y:S02]  /*b1a0*/  IMAD R20, R18, 0x1000, R191 ;  /* 0x0000100012147824 */ /* 0x000fe400078e02bf */
[----:B------:R-:W-:Y:S01]  /*b1b0*/  IMAD.MOV.U32 R21, RZ, RZ, 0x40000040 ;  /* 0x40000040ff157424 */ /* 0x000fe200078e00ff */
[----:B-1----:R-:W-:Y:S06]  /*b1c0*/  @P2 BRA `(.L_x_8195) ;  /* 0x0000000000082947 */ /* 0x002fec0003800000 */
[----:B------:R-:W1:Y:S02]  /*b1d0*/  SYNCS.PHASECHK.TRANS64.TRYWAIT P2, [R168+URZ+0x28c50], R57 ;  /* 0x028c5039a80075a7 */ /* 0x000e64000804017f */
[----:B-1----:R-:W-:Y:S05]  /*b1e0*/  @!P2 BRA `(.L_x_8196) ;  /* 0x000001180028a947 */ /* 0x002fea0003800000 */
.L_x_8195:
[----:B------:R-:W-:Y:S05]  /*b1f0*/  BSYNC B0 ;  /* 0x0000000000007941 */ /* 0x000fea0003800000 */
.L_x_8194:
[----:B------:R-:W-:Y:S01]  /*b200*/  R2UR UR6, R20 ;  /* 0x00000000140672ca */ /* 0x000fe200000e0000 */
[----:B01----:R-:W-:Y:S01]  /*b210*/  WARPGROUP.ARRIVE ;  /* 0x00000000000079c5 */ /* 0x003fe20000000000 */
[----:B------:R-:W-:Y:S01]  /*b220*/  R2UR UR7, R21 ;  /* 0x00000000150772ca */ /* 0x000fe200000e0000 */
[----:B------:R-:W-:Y:S01]  /*b230*/  IMAD.MOV.U32 R21, RZ, RZ, 0x40000040 ;  /* 0x40000040ff157424 */ /* 0x000fe200078e00ff */
[----:B------:R-:W-:Y:S01]  /*b240*/  ISETP.NE.AND P2, PT, R230, 0x1, PT ;  /* 0x00000001e600780c */ /* 0x000fe20003f45270 */
[----:B------:R-:W-:Y:S01]  /*b250*/  VIADD R215, R180, 0xfffffffe ;  /* 0xfffffffeb4d77836 */ /* 0x000fe20000000000 */
[----:B------:R-:W-:Y:S01]  /*b260*/  BSSY B0, `(.L_x_8197) ;  /* 0x0000273000007945 */ /* 0x000fe20003800000 */
[----:B------:R-:W-:-:S05]  /*b270*/  @!P1 VIADD R168, R168, 0x28c60 ;  /* 0x00028c60a8a89836 */ /* 0x000fca0000000000 */
[----:B------:R-:W-:-:S03]  /*b280*/  @!P1 PRMT R168, RZ, 0x654, R168 ;  /* 0x00000654ffa89816 */ /* 0x000fc600000000a8 */
[----:B------:R-:W-:Y:S03]  /*b290*/  HGMMA.64x256x16.F32.BF16 R24, R152, gdesc[UR4].tnspB, RZ, !UPT, gsb0 ;  /* 0x43e0000498187df0 */ /* 0x000fe6000c0018ff */
[----:B------:R-:W-:Y:S02]  /*b2a0*/  WARPGROUP.DEPBAR.LE gsb0, 0x0 ;  /* 0x00008000000079c5 */ /* 0x000fe40000010000 */
[----:B--2---:R-:W-:Y:S01]  /*b2b0*/  VIADD R152, R20, 0x80 ;  /* 0x0000008014987836 */ /* 0x004fe20000000000 */
        /* <DEDUP_REMOVED lines=10> */
[----:B------:R-:W0:Y:S01]  /*b360*/  @P2 LDC R152, c[0x0][0x450] ;  /* 0x00011400ff982b82 */ /* 0x000e220000000800 */
[----:B------:R-:W-:Y:S02]  /*b370*/  WARPGROUP.DEPBAR.LE gsb0, 0x0 ;  /* 0x00008000000079c5 */ /* 0x000fe40000010000 */
[----:B------:R-:W-:-:S15]  /*b380*/  WARPGROUP.ARRIVE ;  /* 0x00000000000079c5 */ /* 0x000fde0000000000 */
[----:B------:R-:W-:-:S06]  /*b390*/  NOP ;  /* 0x0000000000007918 */ /* 0x000fcc0000000000 */
[----:B------:R-:W-:Y:S01]  /*b3a0*/  HGMMA.64x256x16.F32.BF16 R24, R160, gdesc[UR4].tnspB, R24, gsb0 ;  /* 0x43e00004a0187df0 */ /* 0x000fe20008001818 */
[----:B------:R-:W-:Y:S01]  /*b3b0*/  R2UR UR6, R20 ;  /* 0x00000000140672ca */ /* 0x000fe200000e0000 */
[----:B------:R-:W-:Y:S01]  /*b3c0*/  IMAD.MOV.U32 R20, RZ, RZ, R196 ;  /* 0x000000ffff147224 */ /* 0x000fe200078e00c4 */
[----:B------:R-:W-:Y:S02]  /*b3d0*/  R2UR UR7, R21 ;  /* 0x00000000150772ca */ /* 0x000fe400000e0000 */
[----:B------:R-:W1:Y:S02]  /*b3e0*/  @P2 LDC R21, c[0x0][0x44c] ;  /* 0x00011300ff152b82 */ /* 0x000e640000000800 */
[----:B-1----:R-:W-:-:S05]  /*b3f0*/  @P2 IMAD.HI.U32 R21, R196, R21, RZ ;  /* 0x00000015c4152227 */ /* 0x002fca00078e00ff */
[----:B0-----:R-:W-:-:S04]  /*b400*/  @P2 SHF.R.U32.HI R20, RZ, R152, R21 ;  /* 0x00000098ff142219 */ /* 0x001fc80000011615 */
[----:B------:R-:W-:-:S04]  /*b410*/  IADD3 R20, R20, R195, -R194 ;  /* 0x000000c314147210 */ /* 0x000fc80007ffe8c2 */
[----:B------:R-:W-:-:S04]  /*b420*/  SHF.R.S32.HI R21, RZ, 0x1f, R20 ;  /* 0x0000001fff157819 */ /* 0x000fc80000011414 */
[----:B------:R-:W-:-:S04]  /*b430*/  LEA.HI R21, R21, R20, RZ, 0x6 ;  /* 0x0000001415157211 */ /* 0x000fc800078f30ff */
[----:B------:R-:W-:-:S04]  /*b440*/  SHF.R.S32.HI R21, RZ, 0x6, R21 ;  /* 0x00000006ff157819 */ /* 0x000fc80000011415 */
[----:B------:R-:W-:-:S04]  /*b450*/  VIMNMX R214, RZ, R21, !PT ;  /* 0x00000015ffd67248 */ /* 0x000fc80007fe0100 */
[----:B------:R-:W-:Y:S01]  /*b460*/  ISETP.GE.AND P2, PT, R215, R214, PT ;  /* 0x000000d6d700720c */ /* 0x000fe20003f46270 */
[----:B------:R-:W-:Y:S02]  /*b470*/  WARPGROUP.DEPBAR.LE gsb0, 0x0 ;  /* 0x00008000000079c5 */ /* 0x000fe40000010000 */
[----:B------:R-:W-:-:S06]  /*b480*/  WARPGROUP.ARRIVE ;  /* 0x00000000000079c5 */ /* 0x000fcc0000000000 */
        /* <DEDUP_REMOVED lines=12> */
[----:B------:R-:W-:Y:S01]  /*b550*/  BSSY B1, `(.L_x_8198) ;  /* 0x0000243000017945 */ /* 0x000fe20003800000 */
[----:B------:R-:W-:Y:S02]  /*b560*/  IMAD.MOV.U32 R225, RZ, RZ, R15 ;  /* 0x000000ffffe17224 */ /* 0x000fe400078e000f */
[----:B------:R-:W-:Y:S02]  /*b570*/  IMAD.MOV.U32 R21, RZ, RZ, R14 ;  /* 0x000000ffff157224 */ /* 0x000fe400078e000e */
[----:B------:R-:W-:-:S07]  /*b580*/  IMAD.MOV.U32 R224, RZ, RZ, R18 ;  /* 0x000000ffffe07224 */ /* 0x000fce00078e0012 */
.L_x_8209:
[----:B------:R-:W-:-:S05]  /*b590*/  VIADD R18, R224, 0x1 ;  /* 0x00000001e0127836 */ /* 0x000fca0000000000 */
[----:B------:R-:W-:-:S04]  /*b5a0*/  ISETP.NE.AND P2, PT, R18, 0x2, PT ;  /* 0x000000021200780c */ /* 0x000fc80003f45270 */
[----:B------:R-:W-:Y:S02]  /*b5b0*/  SEL R14, RZ, 0x1, P2 ;  /* 0x00000001ff0e7807 */ /* 0x000fe40001000000 */
[----:B------:R-:W-:Y:S02]  /*b5c0*/  SEL R18, R18, RZ, P2 ;  /* 0x000000ff12127207 */ /* 0x000fe40001000000 */
[----:B------:R-:W-:Y:S01]  /*b5d0*/  LOP3.LUT R19, R19, R14, RZ, 0x3c, !PT ;  /* 0x0000000e13137212 */ /* 0x000fe200078e3cff */
[----:B-1----:R-:W-:Y:S06]  /*b5e0*/  @!P0 BRA `(.L_x_8199) ;  /* 0x0000000000048947 */ /* 0x002fec0003800000 */
[----:B------:R-:W-:Y:S01]  /*b5f0*/  BPT.TRAP 0x1 ;  /* 0x000000040000795c */ /* 0x000fe20000300000 */
.L_x_8199:
[----:B------:R-:W-:Y:S01]  /*b600*/  IMAD R216, R18, 0x8, R2 ;  /* 0x0000000812d87824 */ /* 0x000fe200078e0202 */
[----:B------:R-:W-:-:S04]  /*b610*/  SHF.L.U32 R20, R19, 0x1f, RZ ;  /* 0x0000001f13147819 */ /* 0x000fc800000006ff */
[----:B------:R1:W2:Y:S01]  /*b620*/  SYNCS.PHASECHK.TRANS64.TRYWAIT P2, [R216+URZ+0x28c30], R20 ;  /* 0x028c3014d80075a7 */ /* 0x0002a2000804017f */
[----:B------:R-:W-:Y:S05]  /*b630*/  @!P0 BRA `(.L_x_8200) ;  /* 0x0000000000048947 */ /* 0x000fea0003800000 */
[----:B------:R-:W-:Y:S01]  /*b640*/  BPT.TRAP 0x1 ;  /* 0x000000040000795c */ /* 0x000fe20000300000 */
.L_x_8200:
[----:B------:R-:W-:Y:S01]  /*b650*/  ISETP.NE.AND P3, PT, R230, 0x1, PT ;  /* 0x00000001e600780c */ /* 0x000fe20003f65270 */
[----:B------:R-:W-:Y:S01]  /*b660*/  IMAD.IADD R13, R203, 0x1, R196 ;  /* 0x00000001cb0d7824 */ /* 0x000fe200078e02c4 */
[----:B------:R-:W-:Y:S11]  /*b670*/  BSSY B2, `(.L_x_8201) ;  /* 0x0000008000027945 */ /* 0x000ff60003800000 */
[----:B------:R-:W3:Y:S08]  /*b680*/  @P3 LDC R14, c[0x0][0x44c] ;  /* 0x00011300ff0e3b82 */ /* 0x000ef00000000800 */
[----:B------:R-:W4:Y:S01]  /*b690*/  @P3 LDC R15, c[0x0][0x450] ;  /* 0x00011400ff0f3b82 */ /* 0x000f220000000800 */
[----:B---3--:R-:W-:-:S05]  /*b6a0*/  @P3 IMAD.HI.U32 R14, R13, R14, RZ ;  /* 0x0000000e0d0e3227 */ /* 0x008fca00078e00ff */
[----:B----4-:R-:W-:Y:S01]  /*b6b0*/  @P3 SHF.R.U32.HI R13, RZ, R15, R14 ;  /* 0x0000000fff0d3219 */ /* 0x010fe2000001160e */
[----:B--2---:R-:W-:Y:S06]  /*b6c0*/  @P2 BRA `(.L_x_8202) ;  /* 0x0000000000082947 */ /* 0x004fec0003800000 */
[----:B------:R-:W2:Y:S02]  /*b6d0*/  SYNCS.PHASECHK.TRANS64.TRYWAIT P2, [R216+URZ+0x28c30], R20 ;  /* 0x028c3014d80075a7 */ /* 0x000ea4000804017f */
[----:B--2---:R-:W-:Y:S05]  /*b6e0*/  @!P2 BRA `(.L_x_8203) ;  /* 0x0000011000fca947 */ /* 0x004fea0003800000 */
.L_x_8202:
[----:B------:R-:W-:Y:S05]  /*b6f0*/  BSYNC B2 ;  /* 0x0000000000027941 */ /* 0x000fea0003800000 */
.L_x_8201:
[----:B------:R-:W3:Y:S01]  /*b700*/  SHFL.IDX PT, R156, R13, 0x1, 0x1c1f ;  /* 0x003c1f000d9c7f89 */ /* 0x000ee200000e0000 */
[----:B------:R-:W-:-:S03]  /*b710*/  IMAD.MOV.U32 R14, RZ, RZ, -0x40 ;  /* 0xffffffc0ff0e7424 */ /* 0x000fc600078e00ff */
[----:B------:R-:W4:Y:S01]  /*b720*/  LDL.LU R230, [R1+0x8] ;  /* 0x0000080001e67983 */ /* 0x000f220000300800 */
[----:B------:R-:W-:Y:S01]  /*b730*/  IMAD R14, R215, R14, 0x1 ;  /* 0x00000001d70e7424 */ /* 0x000fe200078e020e */
[----:B------:R-:W-:Y:S01]  /*b740*/  R2UR UR4, R4 ;  /* 0x00000000040472ca */ /* 0x000fe200000e0000 */
[----:B------:R-:W-:Y:S01]  /*b750*/  IMAD R154, R18, 0x200, R12 ;  /* 0x00000200129a7824 */ /* 0x000fe200078e020c */
[----:B------:R-:W-:Y:S01]  /*b760*/  R2UR UR5, R5 ;  /* 0x00000000050572ca */ /* 0x000fe200000e0000 */
[----:B------:R-:W-:Y:S01]  /*b770*/  IMAD.MOV.U32 R155, RZ, RZ, 0x40000040 ;  /* 0x40000040ff9b7424 */ /* 0x000fe200078e00ff */
[----:B------:R-:W-:Y:S01]  /*b780*/  IADD3 R15, R195, R14, -R189 ;  /* 0x0000000ec30f7210 */ /* 0x000fe20007ffe8bd */
[C---:B------:R-:W-:Y:S01]  /*b790*/  VIADD R152, R154.reuse, 0x2 ;  /* 0x000000029a987836 */ /* 0x040fe20000000000 */
[C---:B------:R-:W-:Y:S01]  /*b7a0*/  R2UR UR6, R154.reuse ;  /* 0x000000009a0672ca */ /* 0x040fe200000e0000 */
[C---:B------:R-:W-:Y:S01]  /*b7b0*/  VIADD R14, R154.reuse, 0x4 ;  /* 0x000000049a0e7836 */ /* 0x040fe20000000000 */
[----:B------:R-:W-:Y:S01]  /*b7c0*/  R2UR UR7, R155 ;  /* 0x000000009b0772ca */ /* 0x000fe200000e0000 */
[----:B------:R-:W-:Y:S01]  /*b7d0*/  VIADD R154, R154, 0x6 ;  /* 0x000000069a9a7836 */ /* 0x000fe20000000000 */
[----:B------:R3:W5:Y:S01]  /*b7e0*/  SHFL.IDX PT, R226, R13, RZ, 0x1c1f ;  /* 0x001c1fff0de27589 */ /* 0x00076200000e0000 */
[----:B------:R-:W-:Y:S01]  /*b7f0*/  IMAD.MOV.U32 R153, RZ, RZ, 0x40000040 ;  /* 0x40000040ff997424 */ /* 0x000fe200078e00ff */
[----:B------:R-:W-:Y:S01]  /*b800*/  R2UR UR10, R152 ;  /* 0x00000000980a72ca */ /* 0x000fe200000e0000 */
[----:B------:R-:W-:Y:S01]  /*b810*/  IMAD.IADD R15, R15, 0x1, -R194 ;  /* 0x000000010f0f7824 */ /* 0x000fe200078e0ac2 */
[----:B------:R-:W-:-:S02]  /*b820*/  R2UR UR18, R154 ;  /* 0x000000009a1272ca */ /* 0x000fc400000e0000 */
[----:B------:R-:W-:Y:S01]  /*b830*/  R2UR UR11, R153 ;  /* 0x00000000990b72ca */ /* 0x000fe200000e0000 */
[----:B---3--:R-:W-:Y:S01]  /*b840*/  IMAD.IADD R13, R15, 0x1, R156 ;  /* 0x000000010f0d7824 */ /* 0x008fe200078e029c */
[----:B------:R-:W-:Y:S02]  /*b850*/  R2UR UR19, R155 ;  /* 0x000000009b1372ca */ /* 0x000fe400000e0000 */
[----:B0-----:R-:W-:Y:S01]  /*b860*/  WARPGROUP.ARRIVE ;  /* 0x00000000000079c5 */ /* 0x001fe20000000000 */
[----:B------:R-:W-:Y:S02]  /*b870*/  R2UR UR8, R10 ;  /* 0x000000000a0872ca */ /* 0x000fe400000e0000 */
[----:B------:R-:W-:Y:S02]  /*b880*/  R2UR UR9, R11 ;  /* 0x000000000b0972ca */ /* 0x000fe400000e0000 */
[----:B------:R-:W-:Y:S01]  /*b890*/  R2UR UR14, R14 ;  /* 0x000000000e0e72ca */ /* 0x000fe200000e0000 */
[----:B------:R-:W-:Y:S01]  /*b8a0*/  HGMMA.64x64x16.F32.BF16 R152, gdesc[UR4], RZ, !UPT, gsb0 ;  /* 0x00e00000049879f0 */ /* 0x000fe2000c0018ff */
[----:B------:R-:W-:-:S02]  /*b8b0*/  R2UR UR12, R8 ;  /* 0x00000000080c72ca */ /* 0x000fc400000e0000 */
[----:B------:R-:W-:Y:S02]  /*b8c0*/  R2UR UR13, R9 ;  /* 0x00000000090d72ca */ /* 0x000fe400000e0000 */
[----:B------:R-:W-:Y:S01]  /*b8d0*/  R2UR UR16, R6 ;  /* 0x00000000061072ca */ /* 0x000fe200000e0000 */
[----:B-----5:R-:W-:Y:S01]  /*b8e0*/  IMAD.IADD R226, R15, 0x1, R226 ;  /* 0x000000010fe27824 */ /* 0x020fe200078e02e2 */
[----:B------:R-:W-:Y:S01]  /*b8f0*/  R2UR UR17, R7 ;  /* 0x00000000071172ca */ /* 0x000fe200000e0000 */
[----:B------:R-:W-:Y:S01]  /*b900*/  IMAD.MOV.U32 R15, RZ, RZ, 0x40000040 ;  /* 0x40000040ff0f7424 */ /* 0x000fe200078e00ff */
[C---:B------:R-:W-:Y:S02]  /*b910*/  ISETP.GT.AND P2, PT, R13.reuse, 0x29, PT ;  /* 0x000000290d00780c */ /* 0x040fe40003f44270 */
[----:B------:R-:W-:Y:S02]  /*b920*/  ISETP.GT.AND P3, PT, R13, 0x30, PT ;  /* 0x000000300d00780c */ /* 0x000fe40003f64270 */
[----:B------:R-:W-:-:S02]  /*b930*/  R2UR UR15, R15 ;  /* 0x000000000f0f72ca */ /* 0x000fc400000e0000 */
        /* <DEDUP_REMOVED lines=11> */
[----:B------:R-:W-:Y:S01]  /*b9f0*/  HGMMA.64x64x16.F32.BF16 R152, gdesc[UR16], R152, gsb0 ;  /* 0x00e00000109879f0 */ /* 0x000fe20008001898 */
[----:B----4-:R-:W-:-:S04]  /*ba00*/  LOP3.LUT R230, R230, 0xdfffffff, RZ, 0xc0, !PT ;  /* 0xdfffffffe6e67812 */ /* 0x010fc800078ec0ff */
[----:B------:R-:W-:Y:S02]  /*ba10*/  @P1 LOP3.LUT R230, R230, 0x20000000, RZ, 0xfc, !PT ;  /* 0x20000000e6e61812 */ /* 0x000fe400078efcff */
[----:B------:R-:W-:Y:S02]  /*ba20*/  ISETP.GT.AND P1, PT, R13, 0x21, PT ;  /* 0x000000210d00780c */ /* 0x000fe40003f24270 */
[----:B------:R-:W-:-:S04]  /*ba30*/  LOP3.LUT R230, R230, 0xefffffff, RZ, 0xc0, !PT ;  /* 0xefffffffe6e67812 */ /* 0x000fc800078ec0ff */
[----:B------:R-:W-:Y:S02]  /*ba40*/  @P0 LOP3.LUT R230, R230, 0x10000000, RZ, 0xfc, !PT ;  /* 0x10000000e6e60812 */ /* 0x000fe400078efcff */
[----:B------:R-:W-:Y:S02]  /*ba50*/  ISETP.GT.AND P0, PT, R13, 0x28, PT ;  /* 0x000000280d00780c */ /* 0x000fe40003f04270 */
[----:B------:R-:W-:-:S04]  /*ba60*/  LOP3.LUT R230, R230, 0xbfffffff, RZ, 0xc0, !PT ;  /* 0xbfffffffe6e67812 */ /* 0x000fc800078ec0ff */
[----:B------:R-:W-:Y:S02]  /*ba70*/  @P1 LOP3.LUT R230, R230, 0x40000000, RZ, 0xfc, !PT ;  /* 0x40000000e6e61812 */ /* 0x000fe400078efcff */
[----:B------:R-:W-:Y:S02]  /*ba80*/  ISETP.GT.AND P1, PT, R226, 0x1, PT ;  /* 0x00000001e200780c */ /* 0x000fe40003f24270 */
[----:B------:R-:W-:-:S04]  /*ba90*/  LOP3.LUT R230, R230, 0x7fffffff, RZ, 0xc0, !PT ;  /* 0x7fffffffe6e67812 */ /* 0x000fc800078ec0ff */
[----:B------:R-:W-:Y:S02]  /*baa0*/  @P0 LOP3.LUT R230, R230, 0x80000000, RZ, 0xfc, !PT ;  /* 0x80000000e6e60812 */ /* 0x000fe400078efcff */
[----:B------:R-:W-:-:S03]  /*bab0*/  ISETP.GT.AND P0, PT, R226, RZ, PT ;  /* 0x000000ffe200720c */ /* 0x000fc60003f04270 */
[----:B------:R0:W-:Y:S01]  /*bac0*/  STL [R1+0x8], R230 ;  /* 0x000008e601007387 */ /* 0x0001e20000100800 */
        /* <DEDUP_REMOVED lines=24> */
[----:B---3--:R-:W-:Y:S01]  /*bc50*/  FSEL R152, R152, -INF , P0 ;  /* 0xff80000098987808 */ /* 0x008fe20000000000 */
[----:B------:R-:W-:Y:S01]  /*bc60*/  FMUL.FTZ R171, R171, UR39 ;  /* 0x00000027abab7c20 */ /* 0x000fe20008410000 */
[----:B------:R-:W-:Y:S01]  /*bc70*/  ISETP.GT.AND P0, PT, R226, 0x8, PT ;  /* 0x00000008e200780c */ /* 0x000fe20003f04270 */
[----:B------:R-:W-:Y:S01]  /*bc80*/  FMUL.FTZ R174, R174, UR39 ;  /* 0x00000027aeae7c20 */ /* 0x000fe20008410000 */
[----:B------:R-:W-:Y:S01]  /*bc90*/  FMUL.FTZ R175, R175, UR39 ;  /* 0x00000027afaf7c20 */ /* 0x000fe20008410000 */
[----:B------:R-:W-:Y:S01]  /*bca0*/  FMUL.FTZ R178, R178, UR39 ;  /* 0x00000027b2b27c20 */ /* 0x000fe20008410000 */
[----:B------:R-:W-:Y:S01]  /*bcb0*/  FMUL.FTZ R179, R179, UR39 ;  /* 0x00000027b3b37c20 */ /* 0x000fe20008410000 */
[----:B------:R-:W3:Y:S01]  /*bcc0*/  MUFU.TANH R157, R157 ;  /* 0x0000009d009d7308 */ /* 0x000ee20000002400 */
[----:B----4-:R-:W-:Y:S01]  /*bcd0*/  FSEL R231, R153, -INF , P1 ;  /* 0xff80000099e77808 */ /* 0x010fe20000800000 */
[----:B------:R-:W-:Y:S01]  /*bce0*/  FMUL.FTZ R182, R182, UR39 ;  /* 0x00000027b6b67c20 */ /* 0x000fe20008410000 */
[----:B------:R-:W-:Y:S01]  /*bcf0*/  ISETP.GT.AND P1, PT, R226, 0x9, PT ;  /* 0x00000009e200780c */ /* 0x000fe20003f24270 */
[----:B------:R-:W-:Y:S01]  /*bd00*/  FMUL.FTZ R183, R183, UR39 ;  /* 0x00000027b7b77c20 */ /* 0x000fe20008410000 */
[----:B------:R-:W-:-:S03]  /*bd10*/  FMUL.FTZ R173, R173, UR39 ;  /* 0x00000027adad7c20 */ /* 0x000fc60008410000 */
[----:B------:R-:W4:Y:S01]  /*bd20*/  MUFU.TANH R160, R160 ;  /* 0x000000a000a07308 */ /* 0x000f220000002400 */
[----:B-----5:R-:W-:Y:S02]  /*bd30*/  FSEL R156, R156, -INF , P0 ;  /* 0xff8000009c9c7808 */ /* 0x020fe40000000000 */
[----:B------:R-:W-:-:S05]  /*bd40*/  ISETP.GT.AND P0, PT, R226, 0x10, PT ;  /* 0x00000010e200780c */ /* 0x000fca0003f04270 */
[----:B------:R-:W5:Y:S01]  /*bd50*/  MUFU.TANH R161, R161 ;  /* 0x000000a100a17308 */ /* 0x000f620000002400 */
[----:B---3--:R-:W-:Y:S02]  /*bd60*/  FSEL R157, R157, -INF , P1 ;  /* 0xff8000009d9d7808 */ /* 0x008fe40000800000 */
[----:B------:R-:W-:-:S05]  /*bd70*/  ISETP.GT.AND P1, PT, R226, 0x11, PT ;  /* 0x00000011e200780c */ /* 0x000fca0003f24270 */
[----:B------:R-:W3:Y:S01]  /*bd80*/  MUFU.TANH R164, R164 ;  /* 0x000000a400a47308 */ /* 0x000ee20000002400 */
[----:B----4-:R-:W-:Y:S02]  /*bd90*/  FSEL R160, R160, -INF , P0 ;  /* 0xff800000a0a07808 */ /* 0x010fe40000000000 */
[----:B------:R-:W-:-:S05]  /*bda0*/  ISETP.GT.AND P0, PT, R226, 0x18, PT ;  /* 0x00000018e200780c */ /* 0x000fca0003f04270 */
        /* <DEDUP_REMOVED lines=14> */
[----:B------:R-:W-:-:S05]  /*be90*/  ISETP.GT.AND P1, PT, R13, RZ, PT ;  /* 0x000000ff0d00720c */ /* 0x000fca0003f24270 */
        /* <DEDUP_REMOVED lines=23> */
[----:B------:R-:W-:Y:S02]  /*c010*/  ISETP.GT.AND P1, PT, R13, 0x20, PT ;  /* 0x000000200d00780c */ /* 0x000fe40003f24270 */
[----:B------:R-:W-:-:S03]  /*c020*/  FMNMX.FTZ R13, R14, R225, !PT ;  /* 0x000000e10e0d7209 */ /* 0x000fc60007810000 */
[----:B------:R-:W5:Y:S01]  /*c030*/  MUFU.TANH R167, R171 ;  /* 0x000000ab00a77308 */ /* 0x000f620000002400 */
[----:B------:R-:W-:Y:S02]  /*c040*/  FMNMX.FTZ R13, R153, R13, !PT ;  /* 0x0000000d990d7209 */ /* 0x000fe40007810000 */
[----:B---3--:R-:W-:Y:S02]  /*c050*/  FSEL R163, R163, -INF , P0 ;  /* 0xff800000a3a37808 */ /* 0x008fe40000000000 */
[----:B------:R-:W-:Y:S02]  /*c060*/  FMNMX.FTZ R13, R154, R13, !PT ;  /* 0x0000000d9a0d7209 */ /* 0x000fe40007810000 */
[----:B------:R-:W-:Y:S01]  /*c070*/  LOP3.LUT P0, RZ, R230, 0x80000000, RZ, 0xc0, !PT ;  /* 0x80000000e6ff7812 */ /* 0x000fe2000780c0ff */
[----:B------:R-:W3:Y:S01]  /*c080*/  MUFU.TANH R170, R174 ;  /* 0x000000ae00aa7308 */ /* 0x000ee20000002400 */
[----:B------:R-:W-:Y:S02]  /*c090*/  FMNMX.FTZ R13, R155, R13, !PT ;  /* 0x0000000d9b0d7209 */ /* 0x000fe40007810000 */
[----:B----4-:R-:W-:-:S02]  /*c0a0*/  FSEL R166, R166, -INF , P1 ;  /* 0xff800000a6a67808 */ /* 0x010fc40000800000 */
[----:B------:R-:W-:Y:S02]  /*c0b0*/  FMNMX.FTZ R13, R158, R13, !PT ;  /* 0x0000000d9e0d7209 */ /* 0x000fe40007810000 */
[----:B------:R-:W-:Y:S01]  /*c0c0*/  LOP3.LUT P1, RZ, R230, 0x40000000, RZ, 0xc0, !PT ;  /* 0x40000000e6ff7812 */ /* 0x000fe2000782c0ff */
[----:B------:R-:W4:Y:S01]  /*c0d0*/  MUFU.TANH R171, R175 ;  /* 0x000000af00ab7308 */ /* 0x000f220000002400 */
[----:B------:R-:W-:Y:S02]  /*c0e0*/  FMNMX.FTZ R13, R159, R13, !PT ;  /* 0x0000000d9f0d7209 */ /* 0x000fe40007810000 */
[----:B-----5:R-:W-:Y:S02]  /*c0f0*/  FSEL R167, R167, -INF , P1 ;  /* 0xff800000a7a77808 */ /* 0x020fe40000800000 */
[----:B------:R-:W-:Y:S02]  /*c100*/  FMNMX.FTZ R13, R162, R13, !PT ;  /* 0x0000000da20d7209 */ /* 0x000fe40007810000 */
[----:B------:R-:W-:Y:S01]  /*c110*/  LOP3.LUT P1, RZ, R230, 0x20000000, RZ, 0xc0, !PT ;  /* 0x20000000e6ff7812 */ /* 0x000fe2000782c0ff */
[----:B------:R-:W5:Y:S01]  /*c120*/  MUFU.TANH R174, R178 ;  /* 0x000000b200ae7308 */ /* 0x000f620000002400 */
[----:B------:R-:W-:-:S02]  /*c130*/  FMNMX.FTZ R13, R163, R13, !PT ;  /* 0x0000000da30d7209 */ /* 0x000fc40007810000 */
[----:B---3--:R-:W-:Y:S02]  /*c140*/  FSEL R170, R170, -INF , P0 ;  /* 0xff800000aaaa7808 */ /* 0x008fe40000000000 */
[----:B------:R-:W-:Y:S02]  /*c150*/  FMNMX.FTZ R13, R166, R13, !PT ;  /* 0x0000000da60d7209 */ /* 0x000fe40007810000 */
[----:B------:R-:W-:Y:S01]  /*c160*/  LOP3.LUT P0, RZ, R230, 0x10000000, RZ, 0xc0, !PT ;  /* 0x10000000e6ff7812 */ /* 0x000fe2000780c0ff */
[----:B------:R-:W3:Y:S01]  /*c170*/  MUFU.TANH R175, R179 ;  /* 0x000000b300af7308 */ /* 0x000ee20000002400 */
[----:B------:R-:W-:Y:S01]  /*c180*/  FMNMX.FTZ R13, R167, R13, !PT ;  /* 0x0000000da70d7209 */ /* 0x000fe20007810000 */
[----:B0-----:R-:W0:Y:S01]  /*c190*/  LDC R230, c[0x0][0x448] ;  /* 0x00011200ffe67b82 */ /* 0x001e220000000800 */
[----:B----4-:R-:W-:Y:S02]  /*c1a0*/  FSEL R171, R171, -INF , P2 ;  /* 0xff800000abab7808 */ /* 0x010fe40001000000 */
[----:B------:R-:W-:-:S03]  /*c1b0*/  FMNMX.FTZ R13, R170, R13, !PT ;  /* 0x0000000daa0d7209 */ /* 0x000fc60007810000 */
[----:B------:R-:W4:Y:S01]  /*c1c0*/  MUFU.TANH R178, R182 ;  /* 0x000000b600b27308 */ /* 0x000f220000002400 */
[----:B-----5:R-:W-:Y:S02]  /*c1d0*/  FSEL R174, R174, -INF , P3 ;  /* 0xff800000aeae7808 */ /* 0x020fe40001800000 */
[----:B------:R-:W-:Y:S02]  /*c1e0*/  FMNMX.FTZ R13, R171, R13, !PT ;  /* 0x0000000dab0d7209 */ /* 0x000fe40007810000 */
[----:B------:R-:W-:Y:S02]  /*c1f0*/  ISETP.GT.AND P3, PT, R226, 0x29, PT ;  /* 0x00000029e200780c */ /* 0x000fe40003f64270 */
[----:B------:R-:W-:Y:S01]  /*c200*/  FMNMX.FTZ R13, R174, R13, !PT ;  /* 0x0000000dae0d7209 */ /* 0x000fe20007810000 */
[----:B------:R-:W5:Y:S01]  /*c210*/  MUFU.TANH R179, R183 ;  /* 0x000000b700b37308 */ /* 0x000f620000002400 */
[----:B---3--:R-:W-:Y:S02]  /*c220*/  FSEL R175, R175, -INF , P4 ;  /* 0xff800000afaf7808 */ /* 0x008fe40002000000 */
[----:B------:R-:W-:-:S02]  /*c230*/  ISETP.GT.AND P4, PT, R226, 0x30, PT ;  /* 0x00000030e200780c */ /* 0x000fc40003f84270 */
[----:B------:R-:W-:-:S03]  /*c240*/  FMNMX.FTZ R13, R175, R13, !PT ;  /* 0x0000000daf0d7209 */ /* 0x000fc60007810000 */
[----:B------:R-:W3:Y:S01]  /*c250*/  MUFU.TANH R173, R173 ;  /* 0x000000ad00ad7308 */ /* 0x000ee20000002400 */
[----:B----4-:R-:W-:-:S04]  /*c260*/  FSEL R178, R178, -INF , P5 ;  /* 0xff800000b2b27808 */ /* 0x010fc80002800000 */
[----:B------:R-:W-:Y:S02]  /*c270*/  FMNMX.FTZ R13, R178, R13, !PT ;  /* 0x0000000db20d7209 */ /* 0x000fe40007810000 */
[----:B-----5:R-:W-:-:S04]  /*c280*/  FSEL R179, R179, -INF , P6 ;  /* 0xff800000b3b37808 */ /* 0x020fc80003000000 */
[----:B------:R-:W-:Y:S02]  /*c290*/  FMNMX.FTZ R13, R179, R13, !PT ;  /* 0x0000000db30d7209 */ /* 0x000fe40007810000 */
[----:B---3--:R-:W-:-:S03]  /*c2a0*/  FSEL R173, R173, -INF , P3 ;  /* 0xff800000adad7808 */ /* 0x008fc60001800000 */
[----:B------:R-:W3:Y:S01]  /*c2b0*/  SHFL.BFLY PT, R15, R13, 0x2, 0x1f ;  /* 0x0c401f000d0f7f89 */ /* 0x000ee200000e0000 */
[----:B------:R-:W-:Y:S02]  /*c2c0*/  ISETP.GT.AND P3, PT, R226, 0x31, PT ;  /* 0x00000031e200780c */ /* 0x000fe40003f64270 */
[----:B---3--:R-:W-:-:S05]  /*c2d0*/  FMNMX.FTZ R15, R13, R15, !PT ;  /* 0x0000000f0d0f7209 */ /* 0x008fca0007810000 */
[----:B------:R-:W3:Y:S02]  /*c2e0*/  SHFL.BFLY PT, R13, R15, 0x1, 0x1f ;  /* 0x0c201f000f0d7f89 */ /* 0x000ee400000e0000 */
[----:B---3--:R-:W-:Y:S01]  /*c2f0*/  FMNMX.FTZ R15, R15, R13, !PT ;  /* 0x0000000d0f0f7209 */ /* 0x008fe20007810000 */
[----:B------:R-:W-:-:S03]  /*c300*/  IMAD.U32 R13, RZ, RZ, UR37 ;  /* 0x00000025ff0d7e24 */ /* 0x000fc6000f8e00ff */
        /* <DEDUP_REMOVED lines=23> */
[----:B------:R-:W-:-:S05]  /*c480*/  FFMA.FTZ R179, R179, R13, -R182 ;  /* 0x0000000db3b37223 */ /* 0x000fca00000108b6 */
[----:B------:R-:W4:Y:S08]  /*c490*/  MUFU.EX2 R153, R153 ;  /* 0x0000009900997308 */ /* 0x000f300000000800 */
[----:B------:R-:W5:Y:S01]  /*c4a0*/  MUFU.EX2 R154, R154 ;  /* 0x0000009a009a7308 */ /* 0x000f620000000800 */
[----:B---3--:R-:W-:Y:S01]  /*c4b0*/  FFMA.FTZ R3, R170, R3, R14 ;  /* 0x00000003aa037223 */ /* 0x008fe2000001000e */
[-C--:B------:R-:W-:Y:S01]  /*c4c0*/  FMUL.FTZ R26, R26, R170.reuse ;  /* 0x000000aa1a1a7220 */ /* 0x080fe20000410000 */
[-C--:B------:R-:W-:Y:S01]  /*c4d0*/  FMUL.FTZ R27, R27, R170.reuse ;  /* 0x000000aa1b1b7220 */ /* 0x080fe20000410000 */
[-C--:B------:R-:W-:Y:S01]  /*c4e0*/  FMUL.FTZ R30, R30, R170.reuse ;  /* 0x000000aa1e1e7220 */ /* 0x080fe20000410000 */
[-C--:B------:R-:W-:Y:S01]  /*c4f0*/  FMUL.FTZ R31, R31, R170.reuse ;  /* 0x000000aa1f1f7220 */ /* 0x080fe20000410000 */
[-C--:B------:R-:W-:Y:S01]  /*c500*/  FMUL.FTZ R34, R34, R170.reuse ;  /* 0x000000aa22227220 */ /* 0x080fe20000410000 */
[----:B------:R-:W-:Y:S01]  /*c510*/  FMUL.FTZ R35, R35, R170 ;  /* 0x000000aa23237220 */ /* 0x000fe20000410000 */
[----:B------:R-:W3:Y:S01]  /*c520*/  MUFU.EX2 R155, R155 ;  /* 0x0000009b009b7308 */ /* 0x000ee20000000800 */
        /* <DEDUP_REMOVED lines=8> */
[----:B-----5:R-:W-:Y:S01]  /*c5b0*/  FADD.FTZ R3, R154, R3 ;  /* 0x000000039a037221 */ /* 0x020fe20000010000 */
[----:B------:R-:W4:Y:S01]  /*c5c0*/  MUFU.EX2 R158, R158 ;  /* 0x0000009e009e7308 */ /* 0x000f220000000800 */
[-C--:B------:R-:W-:Y:S01]  /*c5d0*/  FMUL.FTZ R46, R46, R170.reuse ;  /* 0x000000aa2e2e7220 */ /* 0x080fe20000410000 */
[----:B------:R5:W-:Y:S01]  /*c5e0*/  @!P1 SYNCS.ARRIVE.TRANS64.RED.A1T0 RZ, [R14+URZ], RZ ;  /* 0x000000ff0eff99a7 */ /* 0x000be2000810043f */
[-C--:B------:R-:W-:Y:S01]  /*c5f0*/  FMUL.FTZ R47, R47, R170.reuse ;  /* 0x000000aa2f2f7220 */ /* 0x080fe20000410000 */
[-C--:B------:R-:W-:Y:S01]  /*c600*/  FMUL.FTZ R50, R50, R170.reuse ;  /* 0x000000aa32327220 */ /* 0x080fe20000410000 */
[-C--:B------:R-:W-:Y:S01]  /*c610*/  FMUL.FTZ R51, R51, R170.reuse ;  /* 0x000000aa33337220 */ /* 0x080fe20000410000 */
[----:B------:R-:W-:Y:S01]  /*c620*/  FMUL.FTZ R54, R54, R170 ;  /* 0x000000aa36367220 */ /* 0x000fe20000410000 */
[C---:B---3--:R-:W-:Y:S01]  /*c630*/  FADD.FTZ R3, R155.reuse, R3 ;  /* 0x000000039b037221 */ /* 0x048fe20000010000 */
[----:B------:R-:W-:Y:S01]  /*c640*/  F2FP.BF16.F32.PACK_AB R155, R155, R154 ;  /* 0x0000009a9b9b723e */ /* 0x000fe200000010ff */
[----:B------:R-:W-:Y:S01]  /*c650*/  FMUL.FTZ R154, R176, UR39 ;  /* 0x00000027b09a7c20 */ /* 0x000fe20008410000 */
[----:B-----5:R-:W-:Y:S01]  /*c660*/  FMNMX.FTZ R14, R152, R21, !PT ;  /* 0x00000015980e7209 */ /* 0x020fe20007810000 */
[----:B------:R-:W-:Y:S01]  /*c670*/  FMUL.FTZ R176, R177, UR39 ;  /* 0x00000027b1b07c20 */ /* 0x000fe20008410000 */
[----:B------:R-:W-:Y:S01]  /*c680*/  FMUL.FTZ R177, R180, UR39 ;  /* 0x00000027b4b17c20 */ /* 0x000fe20008410000 */
[----:B------:R-:W-:Y:S01]  /*c690*/  FMUL.FTZ R180, R181, UR39 ;  /* 0x00000027b5b47c20 */ /* 0x000fe20008410000 */
[----:B------:R-:W-:Y:S01]  /*c6a0*/  FMNMX.FTZ R14, R231, R14, !PT ;  /* 0x0000000ee70e7209 */ /* 0x000fe20007810000 */
[----:B------:R-:W3:Y:S01]  /*c6b0*/  MUFU.TANH R154, R154 ;  /* 0x0000009a009a7308 */ /* 0x000ee20000002400 */
[----:B------:R-:W-:Y:S01]  /*c6c0*/  FMUL.FTZ R55, R55, R170 ;  /* 0x000000aa37377220 */ /* 0x000fe20000410000 */
[----:B----4-:R-:W-:Y:S01]  /*c6d0*/  FADD.FTZ R3, R158, R3 ;  /* 0x000000039e037221 */ /* 0x010fe20000010000 */
[----:B------:R-:W-:Y:S01]  /*c6e0*/  FMNMX.FTZ R14, R156, R14, !PT ;  /* 0x0000000e9c0e7209 */ /* 0x000fe20007810000 */
[-C--:B------:R-:W-:Y:S01]  /*c6f0*/  FMUL.FTZ R58, R58, R170.reuse ;  /* 0x000000aa3a3a7220 */ /* 0x080fe20000410000 */
[-C--:B------:R-:W-:Y:S01]  /*c700*/  FMUL.FTZ R59, R59, R170.reuse ;  /* 0x000000aa3b3b7220 */ /* 0x080fe20000410000 */
[----:B------:R-:W-:Y:S01]  /*c710*/  FMUL.FTZ R62, R62, R170 ;  /* 0x000000aa3e3e7220 */ /* 0x000fe20000410000 */
[----:B------:R-:W-:Y:S01]  /*c720*/  FMNMX.FTZ R14, R157, R14, !PT ;  /* 0x0000000e9d0e7209 */ /* 0x000fe20007810000 */
[----:B------:R-:W4:Y:S01]  /*c730*/  MUFU.TANH R176, R176 ;  /* 0x000000b000b07308 */ /* 0x000f220000002400 */
[-C--:B------:R-:W-:Y:S01]  /*c740*/  FMUL.FTZ R63, R63, R170.reuse ;  /* 0x000000aa3f3f7220 */ /* 0x080fe20000410000 */
[----:B------:R-:W-:Y:S01]  /*c750*/  FMUL.FTZ R66, R66, R170 ;  /* 0x000000aa42427220 */ /* 0x000fe20000410000 */
[----:B------:R-:W-:Y:S01]  /*c760*/  FMNMX.FTZ R14, R160, R14, !PT ;  /* 0x0000000ea00e7209 */ /* 0x000fe20007810000 */
[-C--:B------:R-:W-:Y:S01]  /*c770*/  FMUL.FTZ R67, R67, R170.reuse ;  /* 0x000000aa43437220 */ /* 0x080fe20000410000 */
[-C--:B------:R-:W-:Y:S01]  /*c780*/  FMUL.FTZ R70, R70, R170.reuse ;  /* 0x000000aa46467220 */ /* 0x080fe20000410000 */
[----:B------:R-:W-:Y:S01]  /*c790*/  FMUL.FTZ R71, R71, R170 ;  /* 0x000000aa47477220 */ /* 0x000fe20000410000 */
[----:B------:R-:W-:Y:S01]  /*c7a0*/  FMNMX.FTZ R14, R161, R14, !PT ;  /* 0x0000000ea10e7209 */ /* 0x000fe20007810000 */
[----:B------:R-:W5:Y:S01]  /*c7b0*/  MUFU.TANH R177, R177 ;  /* 0x000000b100b17308 */ /* 0x000f620000002400 */
[----:B---3--:R-:W-:Y:S01]  /*c7c0*/  FSEL R154, R154, -INF , P4 ;  /* 0xff8000009a9a7808 */ /* 0x008fe20002000000 */
[----:B------:R-:W-:Y:S01]  /*c7d0*/  FMUL.FTZ R74, R74, R170 ;  /* 0x000000aa4a4a7220 */ /* 0x000fe20000410000 */
[----:B------:R-:W-:Y:S01]  /*c7e0*/  FMNMX.FTZ R14, R164, R14, !PT ;  /* 0x0000000ea40e7209 */ /* 0x000fe20007810000 */
[-C--:B------:R-:W-:Y:S01]  /*c7f0*/  FMUL.FTZ R75, R75, R170.reuse ;  /* 0x000000aa4b4b7220 */ /* 0x080fe20000410000 */
[----:B------:R-:W-:Y:S01]  /*c800*/  ISETP.GT.AND P4, PT, R226, 0x38, PT ;  /* 0x00000038e200780c */ /* 0x000fe20003f84270 */
[----:B------:R-:W-:Y:S01]  /*c810*/  FMUL.FTZ R78, R78, R170 ;  /* 0x000000aa4e4e7220 */ /* 0x000fe20000410000 */
[----:B------:R-:W-:Y:S01]  /*c820*/  FMNMX.FTZ R14, R165, R14, !PT ;  /* 0x0000000ea50e7209 */ /* 0x000fe20007810000 */
[----:B------:R-:W3:Y:S01]  /*c830*/  MUFU.TANH R180, R180 ;  /* 0x000000b400b47308 */ /* 0x000ee20000002400 */
[----:B----4-:R-:W-:Y:S01]  /*c840*/  FSEL R176, R176, -INF , P3 ;  /* 0xff800000b0b07808 */ /* 0x010fe20001800000 */
[----:B------:R-:W-:Y:S01]  /*c850*/  FMUL.FTZ R79, R79, R170 ;  /* 0x000000aa4f4f7220 */ /* 0x000fe20000410000 */
[----:B------:R-:W-:Y:S01]  /*c860*/  FMNMX.FTZ R14, R168, R14, !PT ;  /* 0x0000000ea80e7209 */ /* 0x000fe20007810000 */
[-C--:B------:R-:W-:Y:S01]  /*c870*/  FMUL.FTZ R82, R82, R170.reuse ;  /* 0x000000aa52527220 */ /* 0x080fe20000410000 */
[----:B------:R-:W-:Y:S01]  /*c880*/  ISETP.GT.AND P3, PT, R226, 0x39, PT ;  /* 0x00000039e200780c */ /* 0x000fe20003f64270 */
[----:B------:R-:W-:Y:S01]  /*c890*/  FMUL.FTZ R83, R83, R170 ;  /* 0x000000aa53537220 */ /* 0x000fe20000410000 */
[----:B------:R-:W-:Y:S01]  /*c8a0*/  FMNMX.FTZ R14, R169, R14, !PT ;  /* 0x0000000ea90e7209 */ /* 0x000fe20007810000 */
[----:B------:R-:W4:Y:S01]  /*c8b0*/  MUFU.EX2 R159, R159 ;  /* 0x0000009f009f7308 */ /* 0x000f220000000800 */
[----:B-----5:R-:W-:Y:S01]  /*c8c0*/  FSEL R177, R177, -INF , P4 ;  /* 0xff800000b1b17808 */ /* 0x020fe20002000000 */
[----:B------:R-:W-:Y:S01]  /*c8d0*/  FMUL.FTZ R86, R86, R170 ;  /* 0x000000aa56567220 */ /* 0x000fe20000410000 */
[----:B------:R-:W-:Y:S01]  /*c8e0*/  FMNMX.FTZ R14, R172, R14, !PT ;  /* 0x0000000eac0e7209 */ /* 0x000fe20007810000 */
[-C--:B------:R-:W-:Y:S01]  /*c8f0*/  FMUL.FTZ R87, R87, R170.reuse ;  /* 0x000000aa57577220 */ /* 0x080fe20000410000 */
[-C--:B------:R-:W-:Y:S01]  /*c900*/  FMUL.FTZ R90, R90, R170.reuse ;  /* 0x000000aa5a5a7220 */ /* 0x080fe20000410000 */
[----:B------:R-:W-:Y:S01]  /*c910*/  FMUL.FTZ R91, R91, R170 ;  /* 0x000000aa5b5b7220 */ /* 0x000fe20000410000 */
[----:B------:R-:W-:Y:S01]  /*c920*/  FMNMX.FTZ R14, R173, R14, !PT ;  /* 0x0000000ead0e7209 */ /* 0x000fe20007810000 */
[----:B------:R-:W5:Y:S01]  /*c930*/  MUFU.EX2 R162, R162 ;  /* 0x000000a200a27308 */ /* 0x000f620000000800 */
[----:B---3--:R-:W-:Y:S01]  /*c940*/  FSEL R180, R180, -INF , P3 ;  /* 0xff800000b4b47808 */ /* 0x008fe20001800000 */
[----:B------:R-:W-:Y:S01]  /*c950*/  FMUL.FTZ R94, R94, R170 ;  /* 0x000000aa5e5e7220 */ /* 0x000fe20000410000 */
[----:B------:R-:W-:Y:S01]  /*c960*/  FMNMX.FTZ R14, R154, R14, !PT ;  /* 0x0000000e9a0e7209 */ /* 0x000fe20007810000 */
[-C--:B------:R-:W-:Y:S01]  /*c970*/  FMUL.FTZ R95, R95, R170.reuse ;  /* 0x000000aa5f5f7220 */ /* 0x080fe20000410000 */
[-C--:B------:R-:W-:Y:S01]  /*c980*/  FMUL.FTZ R98, R98, R170.reuse ;  /* 0x000000aa62627220 */ /* 0x080fe20000410000 */
[----:B------:R-:W-:Y:S01]  /*c990*/  FMUL.FTZ R99, R99, R170 ;  /* 0x000000aa63637220 */ /* 0x000fe20000410000 */
[----:B------:R-:W-:Y:S01]  /*c9a0*/  FMNMX.FTZ R14, R176, R14, !PT ;  /* 0x0000000eb00e7209 */ /* 0x000fe20007810000 */
[----:B------:R-:W-:Y:S01]  /*c9b0*/  MUFU.EX2 R166, R166 ;  /* 0x000000a600a67308 */ /* 0x000fe20000000800 */
[----:B----4-:R-:W-:Y:S01]  /*c9c0*/  FADD.FTZ R3, R159, R3 ;  /* 0x000000039f037221 */ /* 0x010fe20000010000 */
[----:B------:R-:W-:Y:S01]  /*c9d0*/  FMUL.FTZ R102, R102, R170 ;  /* 0x000000aa66667220 */ /* 0x000fe20000410000 */
[----:B------:R-:W-:Y:S01]  /*c9e0*/  FMNMX.FTZ R14, R177, R14, !PT ;  /* 0x0000000eb10e7209 */ /* 0x000fe20007810000 */
[-C--:B------:R-:W-:Y:S01]  /*c9f0*/  FMUL.FTZ R103, R103, R170.reuse ;  /* 0x000000aa67677220 */ /* 0x080fe20000410000 */
[-C--:B------:R-:W-:Y:S01]  /*ca00*/  FMUL.FTZ R106, R106, R170.reuse ;  /* 0x000000aa6a6a7220 */ /* 0x080fe20000410000 */
[----:B------:R-:W-:Y:S01]  /*ca10*/  FMUL.FTZ R107, R107, R170 ;  /* 0x000000aa6b6b7220 */ /* 0x000fe20000410000 */
[----:B------:R-:W-:Y:S01]  /*ca20*/  FMNMX.FTZ R14, R180, R14, !PT ;  /* 0x0000000eb40e7209 */ /* 0x000fe20007810000 */
[----:B------:R-:W-:Y:S01]  /*ca30*/  MUFU.EX2 R167, R167 ;  /* 0x000000a700a77308 */ /* 0x000fe20000000800 */
[----:B-----5:R-:W-:Y:S01]  /*ca40*/  FADD.FTZ R3, R162, R3 ;  /* 0x00000003a2037221 */ /* 0x020fe20000010000 */
[-C--:B------:R-:W-:Y:S01]  /*ca50*/  FMUL.FTZ R110, R110, R170.reuse ;  /* 0x000000aa6e6e7220 */ /* 0x080fe20000410000 */
[-C--:B------:R-:W-:Y:S01]  /*ca60*/  FMUL.FTZ R111, R111, R170.reuse ;  /* 0x000000aa6f6f7220 */ /* 0x080fe20000410000 */
[----:B------:R-:W3:Y:S01]  /*ca70*/  SHFL.BFLY PT, R181, R14, 0x2, 0x1f ;  /* 0x0c401f000eb57f89 */ /* 0x000ee200000e0000 */
        /* <DEDUP_REMOVED lines=22> */
[----:B------:R-:W-:Y:S01]  /*cbe0*/  FMUL.FTZ R151, R151, R170 ;  /* 0x000000aa97977220 */ /* 0x000fe20000410000 */
[----:B---3--:R-:W-:-:S04]  /*cbf0*/  FMNMX.FTZ R14, R14, R181, !PT ;  /* 0x000000b50e0e7209 */ /* 0x008fc80007810000 */
[----:B------:R-:W-:Y:S01]  /*cc00*/  MUFU.EX2 R178, R178 ;  /* 0x000000b200b27308 */ /* 0x000fe20000000800 */
[----:B------:R-:W3:Y:S02]  /*cc10*/  SHFL.BFLY PT, R181, R14, 0x1, 0x1f ;  /* 0x0c201f000eb57f89 */ /* 0x000ee400000e0000 */
[----:B---3--:R-:W-:Y:S01]  /*cc20*/  FMNMX.FTZ R14, R14, R181, !PT ;  /* 0x000000b50e0e7209 */ /* 0x008fe20007810000 */
[----:B------:R-:W-:-:S03]  /*cc30*/  IMAD.MOV R181, RZ, RZ, -R197 ;  /* 0x000000ffffb57224 */ /* 0x000fc600078e0ac5 */
[C---:B------:R-:W-:Y:S02]  /*cc40*/  FSETP.NEU.FTZ.AND P3, PT, R14.reuse, -INF , PT ;  /* 0xff8000000e00780b */ /* 0x040fe40003f7d000 */
[----:B------:R-:W-:Y:S02]  /*cc50*/  ISETP.NE.AND P2, PT, R189, R181, PT ;  /* 0x000000b5bd00720c */ /* 0x000fe40003f45270 */
[----:B------:R3:W-:Y:S02]  /*cc60*/  MUFU.EX2 R181, R163 ;  /* 0x000000a300b57308 */ /* 0x0007e40000000800 */
[----:B---3--:R-:W-:-:S09]  /*cc70*/  FSEL R163, R14, RZ, P3 ;  /* 0x000000ff0ea37208 */ /* 0x008fd20001800000 */
[----:B------:R-:W-:Y:S02]  /*cc80*/  @!P2 IMAD R182, R224, 0x40, R190 ;  /* 0x00000040e0b6a824 */ /* 0x000fe400078e02be */
[----:B------:R-:W-:Y:S02]  /*cc90*/  FADD.FTZ R163, -R163, R21 ;  /* 0x00000015a3a37221 */ /* 0x000fe40000010100 */
[----:B------:R-:W-:Y:S02]  /*cca0*/  @!P2 IMAD R182, R182, 0x4, R2 ;  /* 0x00000004b6b6a824 */ /* 0x000fe400078e0202 */
[----:B------:R-:W-:-:S03]  /*ccb0*/  FMUL.FTZ R21, R163, R13 ;  /* 0x0000000da3157220 */ /* 0x000fc60000410000 */
[----:B------:R-:W-:Y:S01]  /*ccc0*/  @!P2 STS [R182+0x28820], R170 ;  /* 0x028820aab600a388 */ /* 0x000fe20000000800 */
[----:B------:R-:W-:Y:S08]  /*ccd0*/  MUFU.EX2 R163, R225 ;  /* 0x000000e100a37308 */ /* 0x000ff00000000800 */
[----:B------:R-:W3:Y:S02]  /*cce0*/  MUFU.EX2 R21, R21 ;  /* 0x0000001500157308 */ /* 0x000ee40000000800 */
        /* <DEDUP_REMOVED lines=10> */
[----:B---3--:R-:W-:Y:S01]  /*cd90*/  FMUL.FTZ R182, R14, R13 ;  /* 0x0000000d0eb67220 */ /* 0x008fe20000410000 */
[-C--:B------:R-:W-:Y:S01]  /*cda0*/  FMUL.FTZ R41, R41, R21.reuse ;  /* 0x0000001529297220 */ /* 0x080fe20000410000 */
[-C--:B------:R-:W-:Y:S01]  /*cdb0*/  FMUL.FTZ R44, R44, R21.reuse ;  /* 0x000000152c2c7220 */ /* 0x080fe20000410000 */
[-C--:B------:R-:W-:Y:S01]  /*cdc0*/  FMUL.FTZ R45, R45, R21.reuse ;  /* 0x000000152d2d7220 */ /* 0x080fe20000410000 */
[-C--:B------:R-:W-:Y:S01]  /*cdd0*/  FMUL.FTZ R48, R48, R21.reuse ;  /* 0x0000001530307220 */ /* 0x080fe20000410000 */
[----:B------:R-:W-:Y:S01]  /*cde0*/  FSEL R182, R182, RZ, P3 ;  /* 0x000000ffb6b67208 */ /* 0x000fe20001800000 */
[-C--:B------:R-:W-:Y:S01]  /*cdf0*/  FMUL.FTZ R49, R49, R21.reuse ;  /* 0x0000001531317220 */ /* 0x080fe20000410000 */
[-C--:B------:R-:W-:Y:S01]  /*ce00*/  FMUL.FTZ R52, R52, R21.reuse ;  /* 0x0000001534347220 */ /* 0x080fe20000410000 */
[-C--:B------:R-:W-:Y:S01]  /*ce10*/  FMUL.FTZ R53, R53, R21.reuse ;  /* 0x0000001535357220 */ /* 0x080fe20000410000 */
[----:B------:R-:W-:Y:S01]  /*ce20*/  FMUL.FTZ R56, R56, R21 ;  /* 0x0000001538387220 */ /* 0x000fe20000410000 */
        /* <DEDUP_REMOVED lines=17> */
[----:B------:R-:W-:Y:S01]  /*cf40*/  FFMA.FTZ R180, R180, R13, -R182 ;  /* 0x0000000db4b47223 */ /* 0x000fe200000108b6 */
        /* <DEDUP_REMOVED lines=12> */
[----:B------:R1:W2:Y:S01]  /*d010*/  MUFU.EX2 R182, R157 ;  /* 0x0000009d00b67308 */ /* 0x0002a20000000800 */
        /* <DEDUP_REMOVED lines=9> */
[----:B---3--:R-:W-:Y:S01]  /*d0b0*/  FFMA.FTZ R158, R21, R0, R152 ;  /* 0x00000000159e7223 */ /* 0x008fe20000010098 */
[C---:B------:R-:W-:Y:S01]  /*d0c0*/  FADD.FTZ R0, R181.reuse, R3 ;  /* 0x00000003b5007221 */ /* 0x040fe20000010000 */
[----:B------:R-:W-:Y:S01]  /*d0d0*/  F2FP.BF16.F32.PACK_AB R159, R181, R162 ;  /* 0x000000a2b59f723e */ /* 0x000fe200000010ff */
[-C--:B------:R-:W-:Y:S01]  /*d0e0*/  FMUL.FTZ R93, R93, R21.reuse ;  /* 0x000000155d5d7220 */ /* 0x080fe20000410000 */
[C---:B----4-:R-:W-:Y:S01]  /*d0f0*/  FADD.FTZ R158, R231.reuse, R158 ;  /* 0x0000009ee79e7221 */ /* 0x050fe20000010000 */
[----:B------:R-:W-:Y:S01]  /*d100*/  F2FP.BF16.F32.PACK_AB R152, R231, R152 ;  /* 0x00000098e798723e */ /* 0x000fe200000010ff */
[----:B------:R-:W1:Y:S01]  /*d110*/  MUFU.EX2 R161, R161 ;  /* 0x000000a100a17308 */ /* 0x000e620000000800 */
[-C--:B------:R-:W-:Y:S01]  /*d120*/  FMUL.FTZ R96, R96, R21.reuse ;  /* 0x0000001560607220 */ /* 0x080fe20000410000 */
[----:B-----5:R-:W-:Y:S01]  /*d130*/  FADD.FTZ R158, R156, R158 ;  /* 0x0000009e9c9e7221 */ /* 0x020fe20000010000 */
[-C--:B------:R-:W-:Y:S01]  /*d140*/  FMUL.FTZ R97, R97, R21.reuse ;  /* 0x0000001561617220 */ /* 0x080fe20000410000 */
[-C--:B------:R-:W-:Y:S01]  /*d150*/  FMUL.FTZ R100, R100, R21.reuse ;  /* 0x0000001564647220 */ /* 0x080fe20000410000 */
[-C--:B------:R-:W-:Y:S01]  /*d160*/  FMUL.FTZ R101, R101, R21.reuse ;  /* 0x0000001565657220 */ /* 0x080fe20000410000 */
[----:B--2---:R-:W-:Y:S01]  /*d170*/  FADD.FTZ R158, R182, R158 ;  /* 0x0000009eb69e7221 */ /* 0x004fe20000010000 */
[-C--:B------:R-:W-:Y:S01]  /*d180*/  FMUL.FTZ R104, R104, R21.reuse ;  /* 0x0000001568687220 */ /* 0x080fe20000410000 */
[----:B------:R-:W2:Y:S01]  /*d190*/  MUFU.EX2 R164, R164 ;  /* 0x000000a400a47308 */ /* 0x000ea20000000800 */
[-C--:B------:R-:W-:Y:S01]  /*d1a0*/  FMUL.FTZ R105, R105, R21.reuse ;  /* 0x0000001569697220 */ /* 0x080fe20000410000 */
[----:B0-----:R-:W-:Y:S01]  /*d1b0*/  FADD.FTZ R158, R160, R158 ;  /* 0x0000009ea09e7221 */ /* 0x001fe20000010000 */
        /* <DEDUP_REMOVED lines=26> */
[----:B------:R-:W-:-:S03]  /*d360*/  FMUL.FTZ R149, R149, R21 ;  /* 0x0000001595957220 */ /* 0x000fc60000410000 */
[----:B------:R-:W3:Y:S08]  /*d370*/  MUFU.EX2 R172, R172 ;  /* 0x000000ac00ac7308 */ /* 0x000ef00000000800 */
[----:B------:R4:W-:Y:S08]  /*d380*/  MUFU.EX2 R3, R154 ;  /* 0x0000009a00037308 */ /* 0x0009f00000000800 */
[----:B------:R-:W5:Y:S01]  /*d390*/  MUFU.EX2 R162, R173 ;  /* 0x000000ad00a27308 */ /* 0x000f620000000800 */
[----:B----4-:R-:W-:Y:S01]  /*d3a0*/  F2FP.BF16.F32.PACK_AB R154, R182, R156 ;  /* 0x0000009cb69a723e */ /* 0x010fe200000010ff */
[----:B------:R-:W-:Y:S01]  /*d3b0*/  BAR.SYNC.DEFER_BLOCKING 0xf, 0x100 ;  /* 0x03c4000000007b1d */ /* 0x000fe20000010000 */
[----:B------:R-:W-:Y:S01]  /*d3c0*/  F2FP.BF16.F32.PACK_AB R156, R161, R160 ;  /* 0x000000a0a19c723e */ /* 0x000fe200000010ff */
[C---:B0-----:R-:W-:Y:S01]  /*d3d0*/  FADD.FTZ R160, R165.reuse, R158 ;  /* 0x0000009ea5a07221 */ /* 0x041fe20000010000 */
[----:B------:R-:W-:Y:S01]  /*d3e0*/  F2FP.BF16.F32.PACK_AB R158, R165, R164 ;  /* 0x000000a4a59e723e */ /* 0x000fe200000010ff */
[----:B------:R-:W-:Y:S01]  /*d3f0*/  FADD.FTZ R164, R166, R0 ;  /* 0x00000000a6a47221 */ /* 0x000fe20000010000 */
[C---:B------:R-:W-:Y:S01]  /*d400*/  F2FP.BF16.F32.PACK_AB R161, R167.reuse, R166 ;  /* 0x000000a6a7a1723e */ /* 0x040fe200000010ff */
[----:B-1----:R-:W-:Y:S01]  /*d410*/  FADD.FTZ R160, R168, R160 ;  /* 0x000000a0a8a07221 */ /* 0x002fe20000010000 */
[----:B------:R-:W0:Y:S01]  /*d420*/  MUFU.EX2 R176, R176 ;  /* 0x000000b000b07308 */ /* 0x000e220000000800 */
[----:B------:R-:W-:-:S02]  /*d430*/  FADD.FTZ R164, R167, R164 ;  /* 0x000000a4a7a47221 */ /* 0x000fc40000010000 */
[C---:B--2---:R-:W-:Y:S01]  /*d440*/  FADD.FTZ R0, R169.reuse, R160 ;  /* 0x000000a0a9007221 */ /* 0x044fe20000010000 */
[----:B------:R-:W-:Y:S01]  /*d450*/  F2FP.BF16.F32.PACK_AB R160, R169, R168 ;  /* 0x000000a8a9a0723e */ /* 0x000fe200000010ff */
[----:B------:R-:W-:Y:S01]  /*d460*/  FADD.FTZ R164, R163, R164 ;  /* 0x000000a4a3a47221 */ /* 0x000fe20000010000 */
[C---:B------:R-:W-:Y:S01]  /*d470*/  F2FP.BF16.F32.PACK_AB R163, R171.reuse, R163 ;  /* 0x000000a3aba3723e */ /* 0x040fe200000010ff */
[----:B---3--:R-:W-:Y:S01]  /*d480*/  FADD.FTZ R165, R172, R0 ;  /* 0x00000000aca57221 */ /* 0x008fe20000010000 */
[----:B------:R-:W1:Y:S03]  /*d490*/  MUFU.EX2 R177, R177 ;  /* 0x000000b100b17308 */ /* 0x000e660000000800 */
[C---:B-----5:R-:W-:Y:S01]  /*d4a0*/  FADD.FTZ R0, R162.reuse, R165 ;  /* 0x000000a5a2007221 */ /* 0x060fe20000010000 */
[----:B------:R-:W-:Y:S01]  /*d4b0*/  FADD.FTZ R165, R171, R164 ;  /* 0x000000a4aba57221 */ /* 0x000fe20000010000 */
[----:B------:R-:W-:-:S02]  /*d4c0*/  F2FP.BF16.F32.PACK_AB R162, R162, R172 ;  /* 0x000000aca2a2723e */ /* 0x000fc400000010ff */
[----:B------:R-:W-:Y:S01]  /*d4d0*/  FADD.FTZ R169, R3, R0 ;  /* 0x0000000003a97221 */ /* 0x000fe20000010000 */
[----:B------:R-:W2:Y:S01]  /*d4e0*/  MUFU.EX2 R166, R180 ;  /* 0x000000b400a67308 */ /* 0x000ea20000000800 */
[----:B------:R-:W-:Y:S01]  /*d4f0*/  FADD.FTZ R0, R174, R165 ;  /* 0x000000a5ae007221 */ /* 0x000fe20000010000 */
[C---:B0-----:R-:W-:Y:S01]  /*d500*/  F2FP.BF16.F32.PACK_AB R164, R176.reuse, R3 ;  /* 0x00000003b0a4723e */ /* 0x041fe200000010ff */
[----:B------:R-:W-:Y:S01]  /*d510*/  FADD.FTZ R168, R176, R169 ;  /* 0x000000a9b0a87221 */ /* 0x000fe20000010000 */
[C---:B------:R-:W-:Y:S01]  /*d520*/  F2FP.BF16.F32.PACK_AB R165, R175.reuse, R174 ;  /* 0x000000aeafa5723e */ /* 0x040fe200000010ff */
[----:B------:R-:W-:Y:S01]  /*d530*/  FADD.FTZ R3, R175, R0 ;  /* 0x00000000af037221 */ /* 0x000fe20000010000 */
[----:B------:R0:W-:Y:S02]  /*d540*/  STSM.16.M88.4 [R198+0x26800], R152 ;  /* 0x02680098c6007844 */ /* 0x0001e40000000200 */
[----:B------:R-:W3:Y:S01]  /*d550*/  MUFU.EX2 R167, R179 ;  /* 0x000000b300a77308 */ /* 0x000ee20000000800 */
[----:B-1----:R-:W-:Y:S01]  /*d560*/  FADD.FTZ R169, R177, R168 ;  /* 0x000000a8b1a97221 */ /* 0x002fe20000010000 */
[----:B------:R-:W-:Y:S01]  /*d570*/  FADD.FTZ R168, R178, R3 ;  /* 0x00000003b2a87221 */ /* 0x000fe20000010000 */
[----:B------:R0:W-:Y:S04]  /*d580*/  STSM.16.M88.4 [R201], R156 ;  /* 0x0000009cc9007844 */ /* 0x0001e80000000200 */
[----:B------:R0:W-:Y:S01]  /*d590*/  STSM.16.M88.4 [R199], R160 ;  /* 0x000000a0c7007844 */ /* 0x0001e20000000200 */
[C---:B--2---:R-:W-:Y:S01]  /*d5a0*/  FADD.FTZ R0, R166.reuse, R169 ;  /* 0x000000a9a6007221 */ /* 0x044fe20000010000 */
[----:B------:R-:W-:Y:S01]  /*d5b0*/  F2FP.BF16.F32.PACK_AB R166, R166, R177 ;  /* 0x000000b1a6a6723e */ /* 0x000fe200000010ff */
[C---:B---3--:R-:W-:Y:S01]  /*d5c0*/  FADD.FTZ R3, R167.reuse, R168 ;  /* 0x000000a8a7037221 */ /* 0x048fe20000010000 */
[----:B------:R-:W-:-:S05]  /*d5d0*/  F2FP.BF16.F32.PACK_AB R167, R167, R178 ;  /* 0x000000b2a7a7723e */ /* 0x000fca00000010ff */
[----:B------:R0:W-:Y:S01]  /*d5e0*/  STSM.16.M88.4 [R200], R164 ;  /* 0x000000a4c8007844 */ /* 0x0001e20000000200 */
[----:B------:R-:W-:Y:S05]  /*d5f0*/  @!P0 BRA `(.L_x_8204) ;  /* 0x0000000000048947 */ /* 0x000fea0003800000 */
[----:B------:R-:W-:Y:S01]  /*d600*/  BPT.TRAP 0x1 ;  /* 0x000000040000795c */ /* 0x000fe20000300000 */
.L_x_8204:
[----:B------:R1:W2:Y:S01]  /*d610*/  SYNCS.PHASECHK.TRANS64.TRYWAIT P2, [R216+URZ+0x28c50], R20 ;  /* 0x028c5014d80075a7 */ /* 0x0002a2000804017f */
[----:B------:R-:W-:Y:S05]  /*d620*/  @!P0 BRA `(.L_x_8205) ;  /* 0x0000000000048947 */ /* 0x000fea0003800000 */
[----:B------:R-:W-:Y:S01]  /*d630*/  BPT.TRAP 0x1 ;  /* 0x000000040000795c */ /* 0x000fe20000300000 */
.L_x_8205:
[----:B------:R-:W-:Y:S04]  /*d640*/  BSSY B2, `(.L_x_8206) ;  /* 0x0000004000027945 */ /* 0x000fe80003800000 */
[----:B--2---:R-:W-:Y:S05]  /*d650*/  @P2 BRA `(.L_x_8207) ;  /* 0x0000000000082947 */ /* 0x004fea0003800000 */
[----:B------:R-:W2:Y:S02]  /*d660*/  SYNCS.PHASECHK.TRANS64.TRYWAIT P2, [R216+URZ+0x28c50], R20 ;  /* 0x028c5014d80075a7 */ /* 0x000ea4000804017f */
[----:B--2---:R-:W-:Y:S05]  /*d670*/  @!P2 BRA `(.L_x_8208) ;  /* 0x000000f4002ca947 */ /* 0x004fea0003800000 */
.L_x_8207:
[----:B------:R-:W-:Y:S05]  /*d680*/  BSYNC B2 ;  /* 0x0000000000027941 */ /* 0x000fea0003800000 */
.L_x_8206:
[----:B-12---:R-:W-:Y:S01]  /*d690*/  IMAD R20, R18, 0x1000, R191 ;  /* 0x0000100012147824 */ /* 0x006fe200078e02bf */
[----:B------:R-:W-:Y:S01]  /*d6a0*/  WARPGROUP.ARRIVE ;  /* 0x00000000000079c5 */ /* 0x000fe20000000000 */
[----:B------:R-:W-:Y:S01]  /*d6b0*/  IMAD.MOV.U32 R21, RZ, RZ, 0x40000040 ;  /* 0x40000040ff157424 */ /* 0x000fe200078e00ff */
[C---:B------:R-:W-:Y:S01]  /*d6c0*/  ISETP.GT.AND P2, PT, R215.reuse, R214, PT ;  /* 0x000000d6d700720c */ /* 0x040fe20003f44270 */
[----:B------:R-:W-:Y:S01]  /*d6d0*/  @!P1 VIADD R216, R216, 0x28c60 ;  /* 0x00028c60d8d89836 */ /* 0x000fe20000000000 */
[----:B------:R-:W-:Y:S01]  /*d6e0*/  R2UR UR6, R20 ;  /* 0x00000000140672ca */ /* 0x000fe200000e0000 */
[----:B------:R-:W-:Y:S01]  /*d6f0*/  VIADD R215, R215, 0xffffffff ;  /* 0xffffffffd7d77836 */ /* 0x000fe20000000000 */
        /* <DEDUP_REMOVED lines=41> */
.L_x_8198:
[----:B------:R-:W-:Y:S05]  /*d990*/  BSYNC B0 ;  /* 0x0000000000007941 */ /* 0x000fea0003800000 */
.L_x_8197:
[----:B------:R-:W-:Y:S01]  /*d9a0*/  ISETP.GE.AND P2, PT, R215, RZ, PT ;  /* 0x000000ffd700720c */ /* 0x000fe20003f46270 */
[----:B------:R-:W-:-:S12]  /*d9b0*/  BSSY B0, `(.L_x_8210) ;  /* 0x00001e2000007945 */ /* 0x000fd80003800000 */
[----:B------:R-:W-:Y:S05]  /*d9c0*/  @!P2 BRA `(.L_x_8211) ;  /* 0x0000001c0080a947 */ /* 0x000fea0003800000 */
[----:B------:R-:W-:Y:S02]  /*d9d0*/  IMAD.MOV.U32 R21, RZ, RZ, R15 ;  /* 0x000000ffff157224 */ /* 0x000fe400078e000f */
[----:B------:R-:W-:Y:S02]  /*d9e0*/  IMAD.MOV.U32 R214, RZ, RZ, R14 ;  /* 0x000000ffffd67224 */ /* 0x000fe400078e000e */
[----:B------:R-:W-:-:S07]  /*d9f0*/  IMAD.MOV.U32 R195, RZ, RZ, R18 ;  /* 0x000000ffffc37224 */ /* 0x000fce00078e0012 */
.L_x_8222:
[----:B------:R-:W-:-:S05]  /*da00*/  VIADD R18, R195, 0x1 ;  /* 0x00000001c3127836 */ /* 0x000fca0000000000 */
[----:B------:R-:W-:-:S04]  /*da10*/  ISETP.NE.AND P2, PT, R18, 0x2, PT ;  /* 0x000000021200780c */ /* 0x000fc80003f45270 */
[----:B------:R-:W-:Y:S02]  /*da20*/  SEL R14, RZ, 0x1, P2 ;  /* 0x00000001ff0e7807 */ /* 0x000fe40001000000 */
[----:B------:R-:W-:Y:S02]  /*da30*/  SEL R18, R18, RZ, P2 ;  /* 0x000000ff12127207 */ /* 0x000fe40001000000 */
[----:B------:R-:W-:Y:S01]  /*da40*/  LOP3.LUT R19, R19, R14, RZ, 0x3c, !PT ;  /* 0x0000000e13137212 */ /* 0x000fe200078e3cff */
[----:B--2---:R-:W-:Y:S06]  /*da50*/  @!P0 BRA `(.L_x_8212) ;  /* 0x0000000000048947 */ /* 0x004fec0003800000 */
[----:B------:R-:W-:Y:S01]  /*da60*/  BPT.TRAP 0x1 ;  /* 0x000000040000795c */ /* 0x000fe20000300000 */
.L_x_8212:
[----:B------:R-:W-:Y:S01]  /*da70*/  IMAD R194, R18, 0x8, R2 ;  /* 0x0000000812c27824 */ /* 0x000fe200078e0202 */
[----:B------:R-:W-:-:S04]  /*da80*/  SHF.L.U32 R20, R19, 0x1f, RZ ;  /* 0x0000001f13147819 */ /* 0x000fc800000006ff */
[----:B------:R2:W3:Y:S01]  /*da90*/  SYNCS.PHASECHK.TRANS64.TRYWAIT P2, [R194+URZ+0x28c30], R20 ;  /* 0x028c3014c20075a7 */ /* 0x0004e2000804017f */
[----:B------:R-:W-:Y:S05]  /*daa0*/  @!P0 BRA `(.L_x_8213) ;  /* 0x0000000000048947 */ /* 0x000fea0003800000 */
[----:B------:R-:W-:Y:S01]  /*dab0*/  BPT.TRAP 0x1 ;  /* 0x000000040000795c */ /* 0x000fe20000300000 */
.L_x_8213:
[----:B------:R-:W-:Y:S01]  /*dac0*/  BSSY B1, `(.L_x_8214) ;  /* 0x0000006000017945 */ /* 0x000fe20003800000 */
[----:B------:R-:W-:Y:S02]  /*dad0*/  IMAD R154, R18, 0x200, R12 ;  /* 0x00000200129a7824 */ /* 0x000fe400078e020c */
[----:B------:R-:W-:Y:S01]  /*dae0*/  IMAD.MOV.U32 R155, RZ, RZ, 0x40000040 ;  /* 0x40000040ff9b7424 */ /* 0x000fe200078e00ff */
[----:B---3--:R-:W-:Y:S06]  /*daf0*/  @P2 BRA `(.L_x_8215) ;  /* 0x0000000000082947 */ /* 0x008fec0003800000 */
[----:B------:R-:W3:Y:S02]  /*db00*/  SYNCS.PHASECHK.TRANS64.TRYWAIT P2, [R194+URZ+0x28c30], R20 ;  /* 0x028c3014c20075a7 */ /* 0x000ee4000804017f */
[----:B---3--:R-:W-:Y:S05]  /*db10*/  @!P2 BRA `(.L_x_8216) ;  /* 0x000000f00018a947 */ /* 0x008fea0003800000 */
.L_x_8215:
[----:B------:R-:W-:Y:S05]  /*db20*/  BSYNC B1 ;  /* 0x0000000000017941 */ /* 0x000fea0003800000 */
.L_x_8214:
        /* <DEDUP_REMOVED lines=14> */
[----:B0-----:R-:W-:Y:S01]  /*dc10*/  WARPGROUP.ARRIVE ;  /* 0x00000000000079c5 */ /* 0x001fe20000000000 */
[----:B------:R-:W-:Y:S02]  /*dc20*/  R2UR UR8, R10 ;  /* 0x000000000a0872ca */ /* 0x000fe400000e0000 */
[----:B------:R-:W-:Y:S02]  /*dc30*/  R2UR UR9, R11 ;  /* 0x000000000b0972ca */ /* 0x000fe400000e0000 */
[----:B------:R-:W-:Y:S01]  /*dc40*/  R2UR UR14, R14 ;  /* 0x000000000e0e72ca */ /* 0x000fe200000e0000 */
[----:B------:R-:W-:Y:S01]  /*dc50*/  HGMMA.64x64x16.F32.BF16 R152, gdesc[UR4], RZ, !UPT, gsb0 ;  /* 0x00e00000049879f0 */ /* 0x000fe2000c0018ff */
[----:B------:R-:W-:Y:S02]  /*dc60*/  R2UR UR15, R15 ;  /* 0x000000000f0f72ca */ /* 0x000fe400000e0000 */
[----:B------:R-:W-:-:S02]  /*dc70*/  R2UR UR12, R8 ;  /* 0x00000000080c72ca */ /* 0x000fc400000e0000 */
        /* <DEDUP_REMOVED lines=44> */
[----:B----4-:R-:W-:Y:S01]  /*df40*/  FMNMX.FTZ R13, R152, R13, !PT ;  /* 0x0000000d980d7209 */ /* 0x010fe20007810000 */
[----:B------:R-:W-:Y:S01]  /*df50*/  FMUL.FTZ R174, R174, UR38 ;  /* 0x00000026aeae7c20 */ /* 0x000fe20008410000 */
[----:B------:R-:W-:Y:S01]  /*df60*/  FMUL.FTZ R175, R175, UR38 ;  /* 0x00000026afaf7c20 */ /* 0x000fe20008410000 */
[----:B------:R-:W-:Y:S01]  /*df70*/  FMUL.FTZ R178, R178, UR38 ;  /* 0x00000026b2b27c20 */ /* 0x000fe20008410000 */
[----:B------:R-:W-:Y:S01]  /*df80*/  FMUL.FTZ R179, R179, UR38 ;  /* 0x00000026b3b37c20 */ /* 0x000fe20008410000 */
[----:B------:R-:W-:Y:S01]  /*df90*/  FMUL.FTZ R182, R182, UR38 ;  /* 0x00000026b6b67c20 */ /* 0x000fe20008410000 */
[----:B------:R-:W-:Y:S01]  /*dfa0*/  FMUL.FTZ R183, R183, UR38 ;  /* 0x00000026b7b77c20 */ /* 0x000fe20008410000 */
[----:B------:R-:W4:Y:S01]  /*dfb0*/  MUFU.TANH R157, R157 ;  /* 0x0000009d009d7308 */ /* 0x000f220000002400 */
[----:B-----5:R-:W-:-:S07]  /*dfc0*/  FMNMX.FTZ R13, R153, R13, !PT ;  /* 0x0000000d990d7209 */ /* 0x020fce0007810000 */
[----:B------:R-:W5:Y:S01]  /*dfd0*/  MUFU.TANH R160, R160 ;  /* 0x000000a000a07308 */ /* 0x000f620000002400 */
[----:B0-----:R-:W-:-:S07]  /*dfe0*/  FMNMX.FTZ R13, R156, R13, !PT ;  /* 0x0000000d9c0d7209 */ /* 0x001fce0007810000 */
[----:B------:R-:W0:Y:S01]  /*dff0*/  MUFU.TANH R161, R161 ;  /* 0x000000a100a17308 */ /* 0x000e220000002400 */
[----:B----4-:R-:W-:-:S07]  /*e000*/  FMNMX.FTZ R13, R157, R13, !PT ;  /* 0x0000000d9d0d7209 */ /* 0x010fce0007810000 */
        /* <DEDUP_REMOVED lines=18> */
[----:B------:R-:W-:Y:S01]  /*e130*/  MUFU.TANH R154, R154 ;  /* 0x0000009a009a7308 */ /* 0x000fe20000002400 */
[----:B-----5:R-:W-:-:S07]  /*e140*/  FMNMX.FTZ R13, R177, R13, !PT ;  /* 0x0000000db10d7209 */ /* 0x020fce0007810000 */
[----:B------:R-:W-:Y:S01]  /*e150*/  MUFU.TANH R155, R155 ;  /* 0x0000009b009b7308 */ /* 0x000fe20000002400 */
[----:B0-----:R-:W-:-:S05]  /*e160*/  FMNMX.FTZ R14, R180, R13, !PT ;  /* 0x0000000db40e7209 */ /* 0x001fca0007810000 */
[----:B------:R-:W0:Y:S02]  /*e170*/  SHFL.BFLY PT, R13, R14, 0x2, 0x1f ;  /* 0x0c401f000e0d7f89 */ /* 0x000e2400000e0000 */
[----:B------:R-:W-:Y:S08]  /*e180*/  MUFU.TANH R158, R158 ;  /* 0x0000009e009e7308 */ /* 0x000ff00000002400 */
[----:B------:R-:W-:Y:S08]  /*e190*/  MUFU.TANH R159, R159 ;  /* 0x0000009f009f7308 */ /* 0x000ff00000002400 */
[----:B------:R-:W-:Y:S01]  /*e1a0*/  MUFU.TANH R162, R162 ;  /* 0x000000a200a27308 */ /* 0x000fe20000002400 */
[----:B0-----:R-:W-:-:S07]  /*e1b0*/  FMNMX.FTZ R14, R14, R13, !PT ;  /* 0x0000000d0e0e7209 */ /* 0x001fce0007810000 */
[----:B------:R-:W-:Y:S01]  /*e1c0*/  MUFU.TANH R163, R163 ;  /* 0x000000a300a37308 */ /* 0x000fe20000002400 */
[----:B------:R-:W0:Y:S07]  /*e1d0*/  SHFL.BFLY PT, R13, R14, 0x1, 0x1f ;  /* 0x0c201f000e0d7f89 */ /* 0x000e2e00000e0000 */
[----:B------:R-:W-:Y:S08]  /*e1e0*/  MUFU.TANH R166, R166 ;  /* 0x000000a600a67308 */ /* 0x000ff00000002400 */
[----:B------:R-:W-:Y:S08]  /*e1f0*/  MUFU.TANH R167, R167 ;  /* 0x000000a700a77308 */ /* 0x000ff00000002400 */
[----:B------:R-:W-:Y:S01]  /*e200*/  MUFU.TANH R170, R170 ;  /* 0x000000aa00aa7308 */ /* 0x000fe20000002400 */
[----:B0-----:R-:W-:Y:S01]  /*e210*/  FMNMX.FTZ R14, R14, R13, !PT ;  /* 0x0000000d0e0e7209 */ /* 0x001fe20007810000 */
        /* <DEDUP_REMOVED lines=22> */
[----:B------:R-:W-:-:S04]  /*e380*/  FFMA.FTZ R180, R180, R13, -R181 ;  /* 0x0000000db4b47223 */ /* 0x000fc800000108b5 */
[----:B------:R-:W5:Y:S01]  /*e390*/  MUFU.EX2 R152, R152 ;  /* 0x0000009800987308 */ /* 0x000f620000000800 */
[-C--:B0-----:R-:W-:Y:S01]  /*e3a0*/  FMUL.FTZ R24, R24, R214.reuse ;  /* 0x000000d618187220 */ /* 0x081fe20000410000 */
[-C--:B------:R-:W-:Y:S01]  /*e3b0*/  FMUL.FTZ R25, R25, R214.reuse ;  /* 0x000000d619197220 */ /* 0x080fe20000410000 */
[-C--:B------:R-:W-:Y:S01]  /*e3c0*/  FMUL.FTZ R28, R28, R214.reuse ;  /* 0x000000d61c1c7220 */ /* 0x080fe20000410000 */
[-C--:B------:R-:W-:Y:S01]  /*e3d0*/  FMUL.FTZ R29, R29, R214.reuse ;  /* 0x000000d61d1d7220 */ /* 0x080fe20000410000 */
[-C--:B------:R-:W-:Y:S01]  /*e3e0*/  FMUL.FTZ R32, R32, R214.reuse ;  /* 0x000000d620207220 */ /* 0x080fe20000410000 */
[-C--:B------:R-:W-:Y:S01]  /*e3f0*/  FMUL.FTZ R33, R33, R214.reuse ;  /* 0x000000d621217220 */ /* 0x080fe20000410000 */
[----:B------:R-:W-:Y:S01]  /*e400*/  FMUL.FTZ R36, R36, R214 ;  /* 0x000000d624247220 */ /* 0x000fe20000410000 */
[----:B------:R-:W-:Y:S01]  /*e410*/  MUFU.TANH R174, R174 ;  /* 0x000000ae00ae7308 */ /* 0x000fe20000002400 */
        /* <DEDUP_REMOVED lines=8> */
[C---:B-----5:R-:W-:Y:S01]  /*e4a0*/  FADD.FTZ R0, R152.reuse, R0 ;  /* 0x0000000098007221 */ /* 0x060fe20000010000 */
        /* <DEDUP_REMOVED lines=18> */
[----:B0-----:R-:W-:-:S02]  /*e5d0*/  IMAD.MOV R15, RZ, RZ, -R197 ;  /* 0x000000ffff0f7224 */ /* 0x001fc400078e0ac5 */
[-C--:B------:R-:W-:Y:S01]  /*e5e0*/  FMUL.FTZ R73, R73, R214.reuse ;  /* 0x000000d649497220 */ /* 0x080fe20000410000 */
[-C--:B------:R-:W-:Y:S01]  /*e5f0*/  FMUL.FTZ R76, R76, R214.reuse ;  /* 0x000000d64c4c7220 */ /* 0x080fe20000410000 */
[-C--:B------:R-:W-:Y:S01]  /*e600*/  FMUL.FTZ R77, R77, R214.reuse ;  /* 0x000000d64d4d7220 */ /* 0x080fe20000410000 */
[-C--:B------:R-:W-:Y:S01]  /*e610*/  FMUL.FTZ R80, R80, R214.reuse ;  /* 0x000000d650507220 */ /* 0x080fe20000410000 */
        /* <DEDUP_REMOVED lines=17> */
[----:B------:R-:W0:Y:S01]  /*e730*/  MUFU.EX2 R153, R153 ;  /* 0x0000009900997308 */ /* 0x000e220000000800 */
[----:B------:R-:W-:Y:S01]  /*e740*/  FMNMX.FTZ R15, R162, R15, !PT ;  /* 0x0000000fa20f7209 */ /* 0x000fe20007810000 */
[----:B------:R-:W-:-:S02]  /*e750*/  @!P2 IMAD R181, R181, 0x4, R2 ;  /* 0x00000004b5b5a824 */ /* 0x000fc400078e0202 */
[-C--:B------:R-:W-:Y:S01]  /*e760*/  FMUL.FTZ R100, R100, R214.reuse ;  /* 0x000000d664647220 */ /* 0x080fe20000410000 */
[-C--:B------:R-:W-:Y:S01]  /*e770*/  FMUL.FTZ R101, R101, R214.reuse ;  /* 0x000000d665657220 */ /* 0x080fe20000410000 */
[----:B------:R-:W-:Y:S01]  /*e780*/  FMNMX.FTZ R15, R163, R15, !PT ;  /* 0x0000000fa30f7209 */ /* 0x000fe20007810000 */
[-C--:B------:R-:W-:Y:S01]  /*e790*/  FMUL.FTZ R104, R104, R214.reuse ;  /* 0x000000d668687220 */ /* 0x080fe20000410000 */
[----:B------:R-:W-:Y:S01]  /*e7a0*/  @!P2 STS [R181+0x28800], R214 ;  /* 0x028800d6b500a388 */ /* 0x000fe20000000800 */
[----:B------:R-:W4:Y:S01]  /*e7b0*/  MUFU.EX2 R156, R156 ;  /* 0x0000009c009c7308 */ /* 0x000f220000000800 */
[----:B------:R-:W-:Y:S01]  /*e7c0*/  FMNMX.FTZ R15, R166, R15, !PT ;  /* 0x0000000fa60f7209 */ /* 0x000fe20007810000 */
[-C--:B------:R-:W-:Y:S01]  /*e7d0*/  FMUL.FTZ R105, R105, R214.reuse ;  /* 0x000000d669697220 */ /* 0x080fe20000410000 */
[-C--:B------:R-:W-:Y:S01]  /*e7e0*/  FMUL.FTZ R108, R108, R214.reuse ;  /* 0x000000d66c6c7220 */ /* 0x080fe20000410000 */
[-C--:B------:R-:W-:Y:S01]  /*e7f0*/  FMUL.FTZ R109, R109, R214.reuse ;  /* 0x000000d66d6d7220 */ /* 0x080fe20000410000 */
[----:B------:R-:W-:Y:S01]  /*e800*/  FMNMX.FTZ R15, R167, R15, !PT ;  /* 0x0000000fa70f7209 */ /* 0x000fe20007810000 */
[-C--:B------:R-:W-:Y:S01]  /*e810*/  FMUL.FTZ R112, R112, R214.reuse ;  /* 0x000000d670707220 */ /* 0x080fe20000410000 */
[-C--:B------:R-:W-:Y:S01]  /*e820*/  FMUL.FTZ R113, R113, R214.reuse ;  /* 0x000000d671717220 */ /* 0x080fe20000410000 */
[----:B------:R-:W5:Y:S01]  /*e830*/  MUFU.EX2 R157, R157 ;  /* 0x0000009d009d7308 */ /* 0x000f620000000800 */
[----:B------:R-:W-:Y:S01]  /*e840*/  FMNMX.FTZ R15, R170, R15, !PT ;  /* 0x0000000faa0f7209 */ /* 0x000fe20007810000 */
[----:B0-----:R-:W-:Y:S01]  /*e850*/  FADD.FTZ R0, R153, R0 ;  /* 0x0000000099007221 */ /* 0x001fe20000010000 */
[-C--:B------:R-:W-:Y:S01]  /*e860*/  FMUL.FTZ R116, R116, R214.reuse ;  /* 0x000000d674747220 */ /* 0x080fe20000410000 */
[-C--:B------:R-:W-:Y:S01]  /*e870*/  FMUL.FTZ R117, R117, R214.reuse ;  /* 0x000000d675757220 */ /* 0x080fe20000410000 */
[----:B------:R-:W-:Y:S01]  /*e880*/  FMNMX.FTZ R15, R171, R15, !PT ;  /* 0x0000000fab0f7209 */ /* 0x000fe20007810000 */
[-C--:B------:R-:W-:Y:S01]  /*e890*/  FMUL.FTZ R120, R120, R214.reuse ;  /* 0x000000d678787220 */ /* 0x080fe20000410000 */
[-C--:B------:R-:W-:Y:S01]  /*e8a0*/  FMUL.FTZ R121, R121, R214.reuse ;  /* 0x000000d679797220 */ /* 0x080fe20000410000 */
[----:B------:R-:W0:Y:S01]  /*e8b0*/  MUFU.EX2 R160, R160 ;  /* 0x000000a000a07308 */ /* 0x000e220000000800 */
[----:B------:R-:W-:Y:S01]  /*e8c0*/  FMNMX.FTZ R15, R174, R15, !PT ;  /* 0x0000000fae0f7209 */ /* 0x000fe20007810000 */
[----:B----4-:R-:W-:Y:S01]  /*e8d0*/  FADD.FTZ R0, R156, R0 ;  /* 0x000000009c007221 */ /* 0x010fe20000010000 */
[-C--:B------:R-:W-:Y:S01]  /*e8e0*/  FMUL.FTZ R124, R124, R214.reuse ;  /* 0x000000d67c7c7220 */ /* 0x080fe20000410000 */
[-C--:B------:R-:W-:Y:S01]  /*e8f0*/  FMUL.FTZ R125, R125, R214.reuse ;  /* 0x000000d67d7d7220 */ /* 0x080fe20000410000 */
[----:B------:R-:W-:Y:S01]  /*e900*/  FMNMX.FTZ R15, R175, R15, !PT ;  /* 0x0000000faf0f7209 */ /* 0x000fe20007810000 */
[-C--:B------:R-:W-:Y:S01]  /*e910*/  FMUL.FTZ R128, R128, R214.reuse ;  /* 0x000000d680807220 */ /* 0x080fe20000410000 */
[-C--:B------:R-:W-:Y:S01]  /*e920*/  FMUL.FTZ R129, R129, R214.reuse ;  /* 0x000000d681817220 */ /* 0x080fe20000410000 */
[----:B------:R-:W-:Y:S01]  /*e930*/  MUFU.EX2 R161, R161 ;  /* 0x000000a100a17308 */ /* 0x000fe20000000800 */
[----:B------:R-:W-:Y:S01]  /*e940*/  FMNMX.FTZ R15, R178, R15, !PT ;  /* 0x0000000fb20f7209 */ /* 0x000fe20007810000 */
[----:B-----5:R-:W-:Y:S01]  /*e950*/  FADD.FTZ R0, R157, R0 ;  /* 0x000000009d007221 */ /* 0x020fe20000010000 */
[-C--:B------:R-:W-:Y:S01]  /*e960*/  FMUL.FTZ R132, R132, R214.reuse ;  /* 0x000000d684847220 */ /* 0x080fe20000410000 */
[-C--:B------:R-:W-:Y:S01]  /*e970*/  FMUL.FTZ R133, R133, R214.reuse ;  /* 0x000000d685857220 */ /* 0x080fe20000410000 */
[----:B------:R-:W-:Y:S01]  /*e980*/  FMNMX.FTZ R15, R179, R15, !PT ;  /* 0x0000000fb30f7209 */ /* 0x000fe20007810000 */
[-C--:B------:R-:W-:Y:S01]  /*e990*/  FMUL.FTZ R136, R136, R214.reuse ;  /* 0x000000d688887220 */ /* 0x080fe20000410000 */
[-C--:B------:R-:W-:Y:S01]  /*e9a0*/  FMUL.FTZ R137, R137, R214.reuse ;  /* 0x000000d689897220 */ /* 0x080fe20000410000 */
[----:B------:R-:W-:Y:S01]  /*e9b0*/  MUFU.EX2 R164, R164 ;  /* 0x000000a400a47308 */ /* 0x000fe20000000800 */
[----:B------:R-:W-:Y:S01]  /*e9c0*/  FMNMX.FTZ R15, R182, R15, !PT ;  /* 0x0000000fb60f7209 */ /* 0x000fe20007810000 */
[----:B0-----:R-:W-:Y:S01]  /*e9d0*/  FADD.FTZ R0, R160, R0 ;  /* 0x00000000a0007221 */ /* 0x001fe20000010000 */
[-C--:B------:R-:W-:Y:S01]  /*e9e0*/  FMUL.FTZ R140, R140, R214.reuse ;  /* 0x000000d68c8c7220 */ /* 0x080fe20000410000 */
[-C--:B------:R-:W-:Y:S01]  /*e9f0*/  FMUL.FTZ R141, R141, R214.reuse ;  /* 0x000000d68d8d7220 */ /* 0x080fe20000410000 */
[----:B------:R-:W-:Y:S01]  /*ea00*/  FMNMX.FTZ R15, R183, R15, !PT ;  /* 0x0000000fb70f7209 */ /* 0x000fe20007810000 */
[-C--:B------:R-:W-:Y:S01]  /*ea10*/  FMUL.FTZ R144, R144, R214.reuse ;  /* 0x000000d690907220 */ /* 0x080fe20000410000 */
[-C--:B------:R-:W-:Y:S01]  /*ea20*/  FMUL.FTZ R145, R145, R214.reuse ;  /* 0x000000d691917220 */ /* 0x080fe20000410000 */
[----:B------:R-:W-:Y:S01]  /*ea30*/  MUFU.EX2 R165, R165 ;  /* 0x000000a500a57308 */ /* 0x000fe20000000800 */
[-C--:B------:R-:W-:Y:S01]  /*ea40*/  FMUL.FTZ R148, R148, R214.reuse ;  /* 0x000000d694947220 */ /* 0x080fe20000410000 */
[----:B------:R-:W0:Y:S01]  /*ea50*/  SHFL.BFLY PT, R195, R15, 0x2, 0x1f ;  /* 0x0c401f000fc37f89 */ /* 0x000e2200000e0000 */
[----:B------:R-:W-:-:S05]  /*ea60*/  FMUL.FTZ R149, R149, R214 ;  /* 0x000000d695957220 */ /* 0x000fca0000410000 */
        /* <DEDUP_REMOVED lines=8> */
[----:B0-----:R-:W-:-:S05]  /*eaf0*/  FMNMX.FTZ R15, R15, R195, !PT ;  /* 0x000000c30f0f7209 */ /* 0x001fca0007810000 */
[----:B------:R-:W-:-:S04]  /*eb00*/  FADD.FTZ R21, -R15, R21 ;  /* 0x000000150f157221 */ /* 0x000fc80000010100 */
[----:B------:R-:W-:-:S06]  /*eb10*/  FMUL.FTZ R21, R21, R13 ;  /* 0x0000000d15157220 */ /* 0x000fcc0000410000 */
[----:B------:R-:W0:Y:S02]  /*eb20*/  MUFU.EX2 R21, R21 ;  /* 0x0000001500157308 */ /* 0x000e240000000800 */
        /* <DEDUP_REMOVED lines=25> */
[----:B------:R0:W4:Y:S01]  /*ecc0*/  MUFU.EX2 R180, R154 ;  /* 0x0000009a00b47308 */ /* 0x0001220000000800 */
[-CC-:B------:R-:W-:Y:S01]  /*ecd0*/  FFMA.FTZ R174, R174, R13.reuse, -R181.reuse ;  /* 0x0000000daeae7223 */ /* 0x180fe200000108b5 */
[-CC-:B------:R-:W-:Y:S01]  /*ece0*/  FFMA.FTZ R175, R175, R13.reuse, -R181.reuse ;  /* 0x0000000dafaf7223 */ /* 0x180fe200000108b5 */
[-CC-:B------:R-:W-:Y:S01]  /*ecf0*/  FFMA.FTZ R178, R178, R13.reuse, -R181.reuse ;  /* 0x0000000db2b27223 */ /* 0x180fe200000108b5 */
[-CC-:B------:R-:W-:Y:S01]  /*ed00*/  FFMA.FTZ R179, R179, R13.reuse, -R181.reuse ;  /* 0x0000000db3b37223 */ /* 0x180fe200000108b5 */
[-CC-:B------:R-:W-:Y:S01]  /*ed10*/  FFMA.FTZ R182, R182, R13.reuse, -R181.reuse ;  /* 0x0000000db6b67223 */ /* 0x180fe200000108b5 */
[----:B------:R-:W-:Y:S01]  /*ed20*/  FFMA.FTZ R181, R183, R13, -R181 ;  /* 0x0000000db7b57223 */ /* 0x000fe200000108b5 */
[----:B------:R-:W-:Y:S01]  /*ed30*/  FMUL.FTZ R50, R50, R21 ;  /* 0x0000001532327220 */ /* 0x000fe20000410000 */
[----:B------:R-:W5:Y:S01]  /*ed40*/  MUFU.EX2 R155, R155 ;  /* 0x0000009b009b7308 */ /* 0x000f620000000800 */
[----:B0-----:R-:W-:Y:S01]  /*ed50*/  F2FP.BF16.F32.PACK_AB R154, R156, R153 ;  /* 0x000000999c9a723e */ /* 0x001fe200000010ff */
[----:B------:R-:W-:Y:S01]  /*ed60*/  FADD.FTZ R153, R161, R0 ;  /* 0x00000000a1997221 */ /* 0x000fe20000010000 */
[----:B------:R-:W-:Y:S01]  /*ed70*/  F2FP.BF16.F32.PACK_AB R156, R160, R157 ;  /* 0x0000009da09c723e */ /* 0x000fe200000010ff */
[----:B------:R-:W-:Y:S01]  /*ed80*/  FMUL.FTZ R51, R51, R21 ;  /* 0x0000001533337220 */ /* 0x000fe20000410000 */
[----:B------:R-:W-:Y:S01]  /*ed90*/  F2FP.BF16.F32.PACK_AB R160, R168, R165 ;  /* 0x000000a5a8a0723e */ /* 0x000fe200000010ff */
[----:B------:R-:W-:Y:S01]  /*eda0*/  FADD.FTZ R0, R164, R153 ;  /* 0x00000099a4007221 */ /* 0x000fe20000010000 */
[-C--:B------:R-:W-:Y:S01]  /*edb0*/  FMUL.FTZ R54, R54, R21.reuse ;  /* 0x0000001536367220 */ /* 0x080fe20000410000 */
[----:B------:R0:W1:Y:S01]  /*edc0*/  MUFU.EX2 R183, R158 ;  /* 0x0000009e00b77308 */ /* 0x0000620000000800 */
[-C--:B------:R-:W-:Y:S01]  /*edd0*/  FMUL.FTZ R55, R55, R21.reuse ;  /* 0x0000001537377220 */ /* 0x080fe20000410000 */
[----:B------:R-:W-:Y:S01]  /*ede0*/  FADD.FTZ R153, R165, R0 ;  /* 0x00000000a5997221 */ /* 0x000fe20000010000 */
[-C--:B------:R-:W-:Y:S01]  /*edf0*/  FMUL.FTZ R58, R58, R21.reuse ;  /* 0x000000153a3a7220 */ /* 0x080fe20000410000 */
[-C--:B------:R-:W-:Y:S01]  /*ee00*/  FMUL.FTZ R59, R59, R21.reuse ;  /* 0x000000153b3b7220 */ /* 0x080fe20000410000 */
[-C--:B------:R-:W-:Y:S01]  /*ee10*/  FMUL.FTZ R62, R62, R21.reuse ;  /* 0x000000153e3e7220 */ /* 0x080fe20000410000 */
[----:B------:R-:W-:Y:S01]  /*ee20*/  FADD.FTZ R0, R168, R153 ;  /* 0x00000099a8007221 */ /* 0x000fe20000010000 */
[----:B------:R-:W-:Y:S01]  /*ee30*/  FMUL.FTZ R63, R63, R21 ;  /* 0x000000153f3f7220 */ /* 0x000fe20000410000 */
[----:B------:R-:W2:Y:S01]  /*ee40*/  MUFU.EX2 R159, R159 ;  /* 0x0000009f009f7308 */ /* 0x000ea20000000800 */
[----:B0-----:R-:W-:Y:S01]  /*ee50*/  F2FP.BF16.F32.PACK_AB R158, R164, R161 ;  /* 0x000000a1a49e723e */ /* 0x001fe200000010ff */
[----:B------:R-:W-:Y:S01]  /*ee60*/  FADD.FTZ R153, R169, R0 ;  /* 0x00000000a9997221 */ /* 0x000fe20000010000 */
[----:B----4-:R-:W-:Y:S01]  /*ee70*/  FFMA.FTZ R0, R21, R3, R180 ;  /* 0x0000000315007223 */ /* 0x010fe200000100b4 */
[-C--:B------:R-:W-:Y:S01]  /*ee80*/  FMUL.FTZ R66, R66, R21.reuse ;  /* 0x0000001542427220 */ /* 0x080fe20000410000 */
[-C--:B------:R-:W-:Y:S01]  /*ee90*/  FMUL.FTZ R67, R67, R21.reuse ;  /* 0x0000001543437220 */ /* 0x080fe20000410000 */
[----:B------:R-:W-:Y:S01]  /*eea0*/  FADD.FTZ R164, R172, R153 ;  /* 0x00000099aca47221 */ /* 0x000fe20000010000 */
[----:B-----5:R-:W-:Y:S01]  /*eeb0*/  FADD.FTZ R0, R155, R0 ;  /* 0x000000009b007221 */ /* 0x020fe20000010000 */
[----:B------:R0:W4:Y:S01]  /*eec0*/  MUFU.EX2 R214, R162 ;  /* 0x000000a200d67308 */ /* 0x0001220000000800 */
[----:B------:R-:W-:Y:S01]  /*eed0*/  FMUL.FTZ R70, R70, R21 ;  /* 0x0000001546467220 */ /* 0x000fe20000410000 */
[----:B------:R-:W-:Y:S01]  /*eee0*/  FADD.FTZ R3, R173, R164 ;  /* 0x000000a4ad037221 */ /* 0x000fe20000010000 */
[----:B-1----:R-:W-:Y:S01]  /*eef0*/  FADD.FTZ R0, R183, R0 ;  /* 0x00000000b7007221 */ /* 0x002fe20000010000 */
[C---:B------:R-:W-:Y:S01]  /*ef00*/  F2FP.BF16.F32.PACK_AB R164, R176.reuse, R173 ;  /* 0x000000adb0a4723e */ /* 0x040fe200000010ff */
[-C--:B------:R-:W-:Y:S01]  /*ef10*/  FMUL.FTZ R71, R71, R21.reuse ;  /* 0x0000001547477220 */ /* 0x080fe20000410000 */
[----:B------:R-:W-:Y:S01]  /*ef20*/  FADD.FTZ R168, R176, R3 ;  /* 0x00000003b0a87221 */ /* 0x000fe20000010000 */
[----:B------:R-:W-:Y:S01]  /*ef30*/  FMUL.FTZ R74, R74, R21 ;  /* 0x000000154a4a7220 */ /* 0x000fe20000410000 */
[----:B------:R-:W1:Y:S01]  /*ef40*/  MUFU.EX2 R163, R163 ;  /* 0x000000a300a37308 */ /* 0x000e620000000800 */
[----:B--2---:R-:W-:Y:S01]  /*ef50*/  FADD.FTZ R3, R159, R0 ;  /* 0x000000009f037221 */ /* 0x004fe20000010000 */
[----:B------:R-:W-:Y:S01]  /*ef60*/  FADD.FTZ R153, R177, R168 ;  /* 0x000000a8b1997221 */ /* 0x000fe20000010000 */
[----:B0-----:R-:W-:Y:S01]  /*ef70*/  F2FP.BF16.F32.PACK_AB R162, R172, R169 ;  /* 0x000000a9aca2723e */ /* 0x001fe200000010ff */
[-C--:B------:R-:W-:Y:S01]  /*ef80*/  FMUL.FTZ R75, R75, R21.reuse ;  /* 0x000000154b4b7220 */ /* 0x080fe20000410000 */
[----:B------:R-:W-:Y:S01]  /*ef90*/  FMUL.FTZ R78, R78, R21 ;  /* 0x000000154e4e7220 */ /* 0x000fe20000410000 */
[----:B------:R-:W-:Y:S01]  /*efa0*/  FADD.FTZ R0, R166, R153 ;  /* 0x00000099a6007221 */ /* 0x000fe20000010000 */
[----:B------:R-:W-:Y:S01]  /*efb0*/  F2FP.BF16.F32.PACK_AB R153, R155, R180 ;  /* 0x000000b49b99723e */ /* 0x000fe200000010ff */
[----:B------:R-:W0:Y:S01]  /*efc0*/  MUFU.EX2 R195, R195 ;  /* 0x000000c300c37308 */ /* 0x000e220000000800 */
[----:B----4-:R-:W-:Y:S01]  /*efd0*/  FADD.FTZ R168, R214, R3 ;  /* 0x00000003d6a87221 */ /* 0x010fe20000010000 */
[----:B------:R-:W-:Y:S01]  /*efe0*/  F2FP.BF16.F32.PACK_AB R155, R159, R183 ;  /* 0x000000b79f9b723e */ /* 0x000fe200000010ff */
[----:B------:R-:W-:Y:S01]  /*eff0*/  BAR.SYNC.DEFER_BLOCKING 0xf, 0x100 ;  /* 0x03c4000000007b1d */ /* 0x000fe20000010000 */
[----:B------:R-:W-:Y:S01]  /*f000*/  F2FP.BF16.F32.PACK_AB R166, R166, R177 ;  /* 0x000000b1a6a6723e */ /* 0x000fe200000010ff */
[-C--:B------:R-:W-:Y:S01]  /*f010*/  FMUL.FTZ R79, R79, R21.reuse ;  /* 0x000000154f4f7220 */ /* 0x080fe20000410000 */
[-C--:B------:R-:W-:Y:S01]  /*f020*/  FMUL.FTZ R82, R82, R21.reuse ;  /* 0x0000001552527220 */ /* 0x080fe20000410000 */
[-C--:B------:R-:W-:Y:S01]  /*f030*/  FMUL.FTZ R83, R83, R21.reuse ;  /* 0x0000001553537220 */ /* 0x080fe20000410000 */
[-C--:B------:R-:W-:Y:S01]  /*f040*/  FMUL.FTZ R86, R86, R21.reuse ;  /* 0x0000001556567220 */ /* 0x080fe20000410000 */
[----:B------:R-:W2:Y:S01]  /*f050*/  MUFU.EX2 R167, R167 ;  /* 0x000000a700a77308 */ /* 0x000ea20000000800 */
[C---:B-1----:R-:W-:Y:S01]  /*f060*/  FADD.FTZ R168, R163.reuse, R168 ;  /* 0x000000a8a3a87221 */ /* 0x042fe20000010000 */
[----:B------:R-:W-:Y:S01]  /*f070*/  F2FP.BF16.F32.PACK_AB R157, R163, R214 ;  /* 0x000000d6a39d723e */ /* 0x000fe200000010ff */
[-C--:B------:R-:W-:Y:S01]  /*f080*/  FMUL.FTZ R87, R87, R21.reuse ;  /* 0x0000001557577220 */ /* 0x080fe20000410000 */
[-C--:B------:R-:W-:Y:S01]  /*f090*/  FMUL.FTZ R90, R90, R21.reuse ;  /* 0x000000155a5a7220 */ /* 0x080fe20000410000 */
[-C--:B------:R-:W-:Y:S01]  /*f0a0*/  FMUL.FTZ R91, R91, R21.reuse ;  /* 0x000000155b5b7220 */ /* 0x080fe20000410000 */
[-C--:B------:R-:W-:Y:S01]  /*f0b0*/  FMUL.FTZ R94, R94, R21.reuse ;  /* 0x000000155e5e7220 */ /* 0x080fe20000410000 */
[-C--:B------:R-:W-:Y:S01]  /*f0c0*/  FMUL.FTZ R95, R95, R21.reuse ;  /* 0x000000155f5f7220 */ /* 0x080fe20000410000 */
[----:B------:R0:W1:Y:S01]  /*f0d0*/  MUFU.EX2 R161, R170 ;  /* 0x000000aa00a17308 */ /* 0x0000620000000800 */
[-C--:B------:R-:W-:Y:S01]  /*f0e0*/  FMUL.FTZ R98, R98, R21.reuse ;  /* 0x0000001562627220 */ /* 0x080fe20000410000 */
[-C--:B------:R-:W-:Y:S01]  /*f0f0*/  FMUL.FTZ R99, R99, R21.reuse ;  /* 0x0000001563637220 */ /* 0x080fe20000410000 */
[-C--:B------:R-:W-:Y:S01]  /*f100*/  FMUL.FTZ R102, R102, R21.reuse ;  /* 0x0000001566667220 */ /* 0x080fe20000410000 */
[-C--:B------:R-:W-:Y:S01]  /*f110*/  FMUL.FTZ R103, R103, R21.reuse ;  /* 0x0000001567677220 */ /* 0x080fe20000410000 */
[-C--:B------:R-:W-:Y:S01]  /*f120*/  FMUL.FTZ R106, R106, R21.reuse ;  /* 0x000000156a6a7220 */ /* 0x080fe20000410000 */
[-C--:B------:R-:W-:Y:S01]  /*f130*/  FMUL.FTZ R107, R107, R21.reuse ;  /* 0x000000156b6b7220 */ /* 0x080fe20000410000 */
[----:B------:R-:W-:Y:S01]  /*f140*/  FMUL.FTZ R110, R110, R21 ;  /* 0x000000156e6e7220 */ /* 0x000fe20000410000 */
[----:B------:R-:W4:Y:S01]  /*f150*/  MUFU.EX2 R171, R171 ;  /* 0x000000ab00ab7308 */ /* 0x000f220000000800 */
[----:B0-----:R-:W-:Y:S01]  /*f160*/  FADD.FTZ R170, R195, R168 ;  /* 0x000000a8c3aa7221 */ /* 0x001fe20000010000 */
[----:B--2---:R-:W-:Y:S01]  /*f170*/  F2FP.BF16.F32.PACK_AB R159, R167, R195 ;  /* 0x000000c3a79f723e */ /* 0x004fe200000010ff */
[----:B------:R0:W-:Y:S01]  /*f180*/  STSM.16.M88.4 [R198+0x26800], R152 ;  /* 0x02680098c6007844 */ /* 0x0001e20000000200 */
[-C--:B------:R-:W-:Y:S01]  /*f190*/  FMUL.FTZ R111, R111, R21.reuse ;  /* 0x000000156f6f7220 */ /* 0x080fe20000410000 */
[----:B------:R-:W-:Y:S01]  /*f1a0*/  FADD.FTZ R170, R167, R170 ;  /* 0x000000aaa7aa7221 */ /* 0x000fe20000010000 */
[-C--:B------:R-:W-:Y:S01]  /*f1b0*/  FMUL.FTZ R114, R114, R21.reuse ;  /* 0x0000001572727220 */ /* 0x080fe20000410000 */
[----:B------:R0:W-:Y:S01]  /*f1c0*/  STSM.16.M88.4 [R201], R156 ;  /* 0x0000009cc9007844 */ /* 0x0001e20000000200 */
        /* <DEDUP_REMOVED lines=28> */
[----:B------:R-:W-:-:S03]  /*f390*/  FMUL.FTZ R151, R151, R21 ;  /* 0x0000001597977220 */ /* 0x000fc60000410000 */
[----:B------:R0:W-:Y:S01]  /*f3a0*/  STSM.16.M88.4 [R199], R160 ;  /* 0x000000a0c7007844 */ /* 0x0001e20000000200 */
[----:B------:R-:W1:Y:S01]  /*f3b0*/  MUFU.EX2 R182, R182 ;  /* 0x000000b600b67308 */ /* 0x000e620000000800 */
[----:B----4-:R-:W-:-:S07]  /*f3c0*/  FADD.FTZ R3, R165, R170 ;  /* 0x000000aaa5037221 */ /* 0x010fce0000010000 */
[----:B------:R-:W4:Y:S01]  /*f3d0*/  MUFU.EX2 R181, R181 ;  /* 0x000000b500b57308 */ /* 0x000f220000000800 */
[C---:B--2---:R-:W-:Y:S01]  /*f3e0*/  FADD.FTZ R3, R168.reuse, R3 ;  /* 0x00000003a8037221 */ /* 0x044fe20000010000 */
[----:B------:R-:W-:-:S03]  /*f3f0*/  F2FP.BF16.F32.PACK_AB R165, R168, R165 ;  /* 0x000000a5a8a5723e */ /* 0x000fc600000010ff */
[----:B-1----:R-:W-:Y:S01]  /*f400*/  FADD.FTZ R170, R182, R3 ;  /* 0x00000003b6aa7221 */ /* 0x002fe20000010000 */
[----:B----4-:R-:W-:-:S03]  /*f410*/  F2FP.BF16.F32.PACK_AB R167, R181, R182 ;  /* 0x000000b6b5a7723e */ /* 0x010fc600000010ff */
[----:B------:R-:W-:Y:S02]  /*f420*/  FADD.FTZ R3, R181, R170 ;  /* 0x000000aab5037221 */ /* 0x000fe40000010000 */
[----:B------:R0:W-:Y:S01]  /*f430*/  STSM.16.M88.4 [R200], R164 ;  /* 0x000000a4c8007844 */ /* 0x0001e20000000200 */
[----:B------:R-:W-:Y:S05]  /*f440*/  @!P0 BRA `(.L_x_8217) ;  /* 0x0000000000048947 */ /* 0x000fea0003800000 */
[----:B------:R-:W-:Y:S01]  /*f450*/  BPT.TRAP 0x1 ;  /* 0x000000040000795c */ /* 0x000fe20000300000 */
.L_x_8217:
[----:B------:R1:W2:Y:S01]  /*f460*/  SYNCS.PHASECHK.TRANS64.TRYWAIT P2, [R194+URZ+0x28c50], R20 ;  /* 0x028c5014c20075a7 */ /* 0x0002a2000804017f */
[----:B------:R-:W-:Y:S05]  /*f470*/  @!P0 BRA `(.L_x_8218) ;  /* 0x0000000000048947 */ /* 0x000fea0003800000 */
[----:B------:R-:W-:Y:S01]  /*f480*/  BPT.TRAP 0x1 ;  /* 0x000000040000795c */ /* 0x000fe20000300000 */
.L_x_8218:
[----:B------:R-:W-:Y:S04]  /*f490*/  BSSY B1, `(.L_x_8219) ;  /* 0x0000004000017945 */ /* 0x000fe80003800000 */
[----:B--2---:R-:W-:Y:S05]  /*f4a0*/  @P2 BRA `(.L_x_8220) ;  /* 0x0000000000082947 */ /* 0x004fea0003800000 */
[----:B------:R-:W2:Y:S02]  /*f4b0*/  SYNCS.PHASECHK.TRANS64.TRYWAIT P2, [R194+URZ+0x28c50], R20 ;  /* 0x028c5014c20075a7 */ /* 0x000ea4000804017f */
[----:B--2---:R-:W-:Y:S05]  /*f4c0*/  @!P2 BRA `(.L_x_8221) ;  /* 0x000000d400c0a947 */ /* 0x004fea0003800000 */
.L_x_8220:
[----:B------:R-:W-:Y:S05]  /*f4d0*/  BSYNC B1 ;  /* 0x0000000000017941 */ /* 0x000fea0003800000 */
.L_x_8219:
[----:B-123--:R-:W-:Y:S01]  /*f4e0*/  IMAD R20, R18, 0x1000, R191 ;  /* 0x0000100012147824 */ /* 0x00efe200078e02bf */
[----:B------:R-:W-:Y:S01]  /*f4f0*/  WARPGROUP.ARRIVE ;  /* 0x00000000000079c5 */ /* 0x000fe20000000000 */
[----:B------:R-:W-:Y:S01]  /*f500*/  IMAD.MOV.U32 R21, RZ, RZ, 0x40000040 ;  /* 0x40000040ff157424 */ /* 0x000fe200078e00ff */
[C---:B------:R-:W-:Y:S01]  /*f510*/  ISETP.GT.AND P2, PT, R215.reuse, RZ, PT ;  /* 0x000000ffd700720c */ /* 0x040fe20003f44270 */
        /* <DEDUP_REMOVED lines=43> */
.L_x_8211:
[----:B------:R-:W-:Y:S05]  /*f7d0*/  BSYNC B0 ;  /* 0x0000000000007941 */ /* 0x000fea0003800000 */
.L_x_8210:
[----:B------:R-:W3:Y:S01]  /*f7e0*/  SHFL.BFLY PT, R5, R0, 0x2, 0x1f ;  /* 0x0c401f0000057f89 */ /* 0x000ee200000e0000 */
[----:B------:R-:W-:Y:S02]  /*f7f0*/  VIADD R180, R18, 0x1 ;  /* 0x0000000112b47836 */ /* 0x000fe40000000000 */
[----:B------:R-:W-:Y:S01]  /*f800*/  IMAD.MOV.U32 R20, RZ, RZ, -0x800000 ;  /* 0xff800000ff147424 */ /* 0x000fe200078e00ff */
[----:B------:R-:W4:Y:S01]  /*f810*/  SHFL.BFLY PT, R6, R3, 0x2, 0x1f ;  /* 0x0c401f0003067f89 */ /* 0x000f2200000e0000 */
[----:B------:R-:W-:Y:S01]  /*f820*/  VIADD R213, R213, 0x1 ;  /* 0x00000001d5d57836 */ /* 0x000fe20000000000 */
[----:B------:R-:W-:Y:S08]  /*f830*/  BAR.ARV 0x8, 0x100 ;  /* 0x0204000000007b1d */ /* 0x000ff00000002000 */
[----:B------:R-:W-:Y:S01]  /*f840*/  BAR.SYNC.DEFER_BLOCKING 0xf, 0x100 ;  /* 0x03c4000000007b1d */ /* 0x000fe20000010000 */
[----:B------:R-:W-:Y:S01]  /*f850*/  ISETP.NE.AND P1, PT, R180, 0x2, PT ;  /* 0x00000002b400780c */ /* 0x000fe20003f25270 */
[----:B---3--:R-:W-:Y:S01]  /*f860*/  FADD.FTZ R5, R5, R0 ;  /* 0x0000000005057221 */ /* 0x008fe20000010000 */
[----:B----4-:R-:W-:-:S04]  /*f870*/  FADD.FTZ R6, R6, R3 ;  /* 0x0000000306067221 */ /* 0x010fc80000010000 */
[----:B------:R-:W3:Y:S01]  /*f880*/  SHFL.BFLY PT, R4, R5, 0x1, 0x1f ;  /* 0x0c201f0005047f89 */ /* 0x000ee200000e0000 */
[----:B------:R-:W-:-:S03]  /*f890*/  IMAD.MOV.U32 R3, RZ, RZ, RZ ;  /* 0x000000ffff037224 */ /* 0x000fc600078e00ff */
[----:B------:R-:W4:Y:S01]  /*f8a0*/  SHFL.BFLY PT, R7, R6, 0x1, 0x1f ;  /* 0x0c201f0006077f89 */ /* 0x000f2200000e0000 */
[----:B---3--:R-:W-:Y:S01]  /*f8b0*/  FADD.FTZ R181, R5, R4 ;  /* 0x0000000405b57221 */ /* 0x008fe20000010000 */
[----:B------:R-:W-:Y:S02]  /*f8c0*/  IMAD.MOV R4, RZ, RZ, -R197 ;  /* 0x000000ffff047224 */ /* 0x000fe400078e0ac5 */
[----:B----4-:R-:W-:Y:S02]  /*f8d0*/  FADD.FTZ R0, R6, R7 ;  /* 0x0000000706007221 */ /* 0x010fe40000010000 */
[----:B------:R-:W-:Y:S02]  /*f8e0*/  FSETP.NE.FTZ.AND P2, PT, R181, RZ, PT ;  /* 0x000000ffb500720b */ /* 0x000fe40003f55000 */
[----:B------:R-:W-:Y:S01]  /*f8f0*/  ISETP.NE.AND P0, PT, R189, R4, PT ;  /* 0x00000004bd00720c */ /* 0x000fe20003f05270 */
[----:B------:R-:W-:Y:S01]  /*f900*/  IMAD.MOV.U32 R4, RZ, RZ, RZ ;  /* 0x000000ffff047224 */ /* 0x000fe200078e00ff */
[----:B------:R-:W-:-:S02]  /*f910*/  FSETP.NE.FTZ.AND P3, PT, R0, RZ, PT ;  /* 0x000000ff0000720b */ /* 0x000fc40003f75000 */
[----:B------:R-:W-:-:S04]  /*f920*/  SEL R6, RZ, 0x1, P1 ;  /* 0x00000001ff067807 */ /* 0x000fc80000800000 */
[----:B------:R-:W-:-:S03]  /*f930*/  LOP3.LUT R19, R19, R6, RZ, 0x3c, !PT ;  /* 0x0000000613137212 */ /* 0x000fc600078e3cff */
[----:B------:R-:W3:Y:S02]  /*f940*/  @P2 MUFU.RCP R3, R181 ;  /* 0x000000b500032308 */ /* 0x000ee40000001000 */
[----:B------:R-:W-:Y:S02]  /*f950*/  @!P0 IMAD R5, R18, 0x40, R190 ;  /* 0x0000004012058824 */ /* 0x000fe400078e02be */
[----:B------:R-:W-:Y:S02]  /*f960*/  @P3 FMUL.FTZ R18, R13, 0.69314718246459960938 ;  /* 0x3f3172180d123820 */ /* 0x000fe40000410000 */
[----:B------:R-:W-:Y:S02]  /*f970*/  @!P0 IMAD R5, R5, 0x4, R2 ;  /* 0x0000000405058824 */ /* 0x000fe400078e0202 */
[----:B------:R-:W-:Y:S01]  /*f980*/  @P2 FMUL.FTZ R2, R13, 0.69314718246459960938 ;  /* 0x3f3172180d022820 */ /* 0x000fe20000410000 */
[----:B------:R-:W4:Y:S08]  /*f990*/  @P3 MUFU.RCP R4, R0 ;  /* 0x0000000000043308 */ /* 0x000f300000001000 */
[----:B------:R-:W5:Y:S01]  /*f9a0*/  @P2 MUFU.LG2 R181, R181 ;  /* 0x000000b500b52308 */ /* 0x000f620000000c00 */
[-C--:B---3--:R-:W-:Y:S01]  /*f9b0*/  FMUL.FTZ R179, R24, R3.reuse ;  /* 0x0000000318b37220 */ /* 0x088fe20000410000 */
[----:B------:R3:W-:Y:S01]  /*f9c0*/  @!P0 STS [R5+0x28800], R3 ;  /* 0x0288000305008388 */ /* 0x0007e20000000800 */
[-C--:B------:R-:W-:Y:S01]  /*f9d0*/  FMUL.FTZ R177, R25, R3.reuse ;  /* 0x0000000319b17220 */ /* 0x080fe20000410000 */
[-C--:B------:R-:W-:Y:S01]  /*f9e0*/  FMUL.FTZ R178, R28, R3.reuse ;  /* 0x000000031cb27220 */ /* 0x080fe20000410000 */
[-C--:B------:R-:W-:Y:S01]  /*f9f0*/  FMUL.FTZ R176, R32, R3.reuse ;  /* 0x0000000320b07220 */ /* 0x080fe20000410000 */
[-C--:B------:R-:W-:Y:S01]  /*fa00*/  FMUL.FTZ R175, R36, R3.reuse ;  /* 0x0000000324af7220 */ /* 0x080fe20000410000 */
[-C--:B------:R-:W-:Y:S01]  /*fa10*/  FMUL.FTZ R174, R40, R3.reuse ;  /* 0x0000000328ae7220 */ /* 0x080fe20000410000 */
[----:B------:R-:W1:Y:S01]  /*fa20*/  @P3 MUFU.LG2 R24, R0 ;  /* 0x0000000000183308 */ /* 0x000e620000000c00 */
        /* <DEDUP_REMOVED lines=9> */
[-C--:B0-----:R-:W-:Y:S01]  /*fac0*/  FMUL.FTZ R168, R49, R3.reuse ;  /* 0x0000000331a87220 */ /* 0x081fe20000410000 */
        /* <DEDUP_REMOVED lines=51> */
[----:B---3--:R-:W-:-:S02]  /*fe00*/  IMAD.MOV.U32 R3, RZ, RZ, -0x800000 ;  /* 0xff800000ff037424 */ /* 0x008fc400078e00ff */
[-C--:B------:R-:W-:Y:S01]  /*fe10*/  FMUL.FTZ R13, R66, R4.reuse ;  /* 0x00000004420d7220 */ /* 0x080fe20000410000 */
[-C--:B------:R-:W-:Y:S01]  /*fe20*/  FMUL.FTZ R9, R58, R4.reuse ;  /* 0x000000043a097220 */ /* 0x080fe20000410000 */
[-C--:B------:R-:W-:Y:S01]  /*fe30*/  FMUL.FTZ R11, R62, R4.reuse ;  /* 0x000000043e0b7220 */ /* 0x080fe20000410000 */
[-C--:B------:R-:W-:Y:S01]  /*fe40*/  FMUL.FTZ R66, R115, R4.reuse ;  /* 0x0000000473427220 */ /* 0x080fe20000410000 */
[----:B------:R-:W-:Y:S01]  /*fe50*/  @P3 FFMA.FTZ R3, R18, R15, R25 ;  /* 0x0000000f12033223 */ /* 0x000fe20000010019 */
[----:B------:R-:W-:Y:S01]  /*fe60*/  PLOP3.LUT P0, PT, PT, PT, PT, 0x8, 0x0 ;  /* 0x000000000000781c */ /* 0x000fe20003f0e170 */
        /* <DEDUP_REMOVED lines=63> */
.L_x_8140:
[----:B------:R-:W-:Y:S05]  /*10260*/  BSYNC B7 ;  /* 0x0000000000077941 */ /* 0x000fea0003800000 */
.L_x_8138:
[----:B------:R-:W1:Y:S08]  /*10270*/  S2UR UR5, SR_CgaCtaId ;  /* 0x00000000000579c3 */ /* 0x000e700000008800 */
[----:B------:R-:W-:Y:S06]  /*10280*/  BAR.SYNC.DEFER_BLOCKING 0x5, 0x180 ;  /* 0x0146000000007b1d */ /* 0x000fec0000010000 */
[----:B------:R-:W-:Y:S01]  /*10290*/  UMOV UR4, 0x400 ;  /* 0x0000040000047882 */ /* 0x000fe20000000000 */
[----:B------:R-:W-:Y:S01]  /*102a0*/  BSSY B0, `(.L_x_8223) ;  /* 0x00002df000007945 */ /* 0x000fe20003800000 */
[----:B-1----:R-:W-:-:S06]  /*102b0*/  ULEA UR4, UR5, UR4, 0x18 ;  /* 0x0000000405047291 */ /* 0x002fcc000f8ec03f */
[----:B------:R-:W-:-:S05]  /*102c0*/  IMAD.U32 R2, RZ, RZ, UR4 ;  /* 0x00000004ff027e24 */ /* 0x000fca000f8e00ff */
[----:B------:R1:W3:Y:S01]  /*102d0*/  LDS.128 R24, [R2+0x28cd0] ;  /* 0x028cd00002187984 */ /* 0x0002e20000000c00 */
[----:B------:R-:W-:Y:S06]  /*102e0*/  BAR.ARV 0x4, 0x180 ;  /* 0x0106000000007b1d */ /* 0x000fec0000002000 */
[----:B------:R-:W-:Y:S05]  /*102f0*/  @P0 BRA `(.L_x_8224) ;  /* 0x0000001c00fc0947 */ /* 0x000fea0003800000 */
[----:B------:R-:W4:Y:S01]  /*10300*/  S2R R15, SR_SWINHI ;  /* 0x00000000000f7919 */ /* 0x000f220000002f00 */
        /* <DEDUP_REMOVED lines=18> */
[----:B----4-:R-:W-:-:S02]  /*10430*/  MOV R45, R15 ;  /* 0x0000000f002d7202 */ /* 0x010fc40000000f00 */
[----:B------:R-:W-:Y:S02]  /*10440*/  F2FP.BF16.F32.PACK_AB R37, R91, R37 ;  /* 0x000000255b25723e */ /* 0x000fe400000010ff */
[----:B------:R-:W-:Y:S01]  /*10450*/  F2FP.BF16.F32.PACK_AB R41, R21, R41 ;  /* 0x000000291529723e */ /* 0x000fe200000010ff */
[----:B------:R-:W-:Y:S01]  /*10460*/  IMAD.WIDE R48, R233, 0x2, R44 ;  /* 0x00000002e9307825 */ /* 0x000fe200078e022c */
[----:B------:R-:W-:Y:S02]  /*10470*/  F2FP.BF16.F32.PACK_AB R42, R101, R100 ;  /* 0x00000064652a723e */ /* 0x000fe400000010ff */
[----:B------:R-:W-:Y:S02]  /*10480*/  F2FP.BF16.F32.PACK_AB R43, R103, R102 ;  /* 0x00000066672b723e */ /* 0x000fe400000010ff */
[C---:B------:R-:W-:Y:S02]  /*10490*/  IADD3 R57, P0, R48.reuse, 0x40, RZ ;  /* 0x0000004030397810 */ /* 0x040fe40007f1e0ff */
[----:B------:R-:W-:-:S02]  /*104a0*/  IADD3 R53, P1, R48, 0x20, RZ ;  /* 0x0000002030357810 */ /* 0x000fc40007f3e0ff */
[----:B------:R-:W-:Y:S02]  /*104b0*/  IADD3 R61, P4, R48, 0x60, RZ ;  /* 0x00000060303d7810 */ /* 0x000fe40007f9e0ff */
[----:B------:R-:W-:Y:S02]  /*104c0*/  LOP3.LUT R56, R57, 0x380, RZ, 0xc0, !PT ;  /* 0x0000038039387812 */ /* 0x000fe400078ec0ff */
[----:B------:R-:W-:Y:S02]  /*104d0*/  LOP3.LUT R52, R53, 0x380, RZ, 0xc0, !PT ;  /* 0x0000038035347812 */ /* 0x000fe400078ec0ff */
[----:B------:R-:W-:Y:S02]  /*104e0*/  LOP3.LUT R60, R61, 0x380, RZ, 0xc0, !PT ;  /* 0x000003803d3c7812 */ /* 0x000fe400078ec0ff */
[----:B------:R-:W-:Y:S02]  /*104f0*/  SHF.R.U64 R56, R56, 0x3, RZ ;  /* 0x0000000338387819 */ /* 0x000fe400000012ff */
[----:B------:R-:W-:-:S02]  /*10500*/  SHF.R.U64 R52, R52, 0x3, RZ ;  /* 0x0000000334347819 */ /* 0x000fc400000012ff */
[----:B------:R-:W-:Y:S02]  /*10510*/  SHF.R.U64 R60, R60, 0x3, RZ ;  /* 0x000000033c3c7819 */ /* 0x000fe400000012ff */
[----:B------:R-:W-:Y:S01]  /*10520*/  LOP3.LUT R56, R56, R57, RZ, 0x3c, !PT ;  /* 0x0000003938387212 */ /* 0x000fe200078e3cff */
[--C-:B------:R-:W-:Y:S01]  /*10530*/  IMAD.X R57, RZ, RZ, R49.reuse, P0 ;  /* 0x000000ffff397224 */ /* 0x100fe200000e0631 */
[----:B------:R-:W-:Y:S01]  /*10540*/  LOP3.LUT R52, R52, R53, RZ, 0x3c, !PT ;  /* 0x0000003534347212 */ /* 0x000fe200078e3cff */
[--C-:B------:R-:W-:Y:S01]  /*10550*/  IMAD.X R53, RZ, RZ, R49.reuse, P1 ;  /* 0x000000ffff357224 */ /* 0x100fe200008e0631 */
[----:B------:R-:W-:Y:S02]  /*10560*/  IADD3 R77, P2, R48, 0x2060, RZ ;  /* 0x00002060304d7810 */ /* 0x000fe40007f5e0ff */
[----:B------:R-:W-:Y:S01]  /*10570*/  LOP3.LUT R60, R60, R61, RZ, 0x3c, !PT ;  /* 0x0000003d3c3c7212 */ /* 0x000fe200078e3cff */
[----:B------:R-:W-:Y:S01]  /*10580*/  IMAD.X R61, RZ, RZ, R49, P4 ;  /* 0x000000ffff3d7224 */ /* 0x000fe200020e0631 */
[----:B------:R-:W-:-:S02]  /*10590*/  IADD3 R15, P0, R48, 0x4020, RZ ;  /* 0x00004020300f7810 */ /* 0x000fc40007f1e0ff */
[C---:B------:R-:W-:Y:S02]  /*105a0*/  IADD3 R81, P1, R48.reuse, 0x4000, RZ ;  /* 0x0000400030517810 */ /* 0x040fe40007f3e0ff */
[C---:B------:R-:W-:Y:S01]  /*105b0*/  IADD3 R85, P4, R48.reuse, 0x4040, RZ ;  /* 0x0000404030557810 */ /* 0x040fe20007f9e0ff */
[----:B------:R-:W-:Y:S01]  /*105c0*/  IMAD.X R31, RZ, RZ, R49, P0 ;  /* 0x000000ffff1f7224 */ /* 0x000fe200000e0631 */
[----:B------:R-:W-:Y:S02]  /*105d0*/  LOP3.LUT R76, R77, 0x380, RZ, 0xc0, !PT ;  /* 0x000003804d4c7812 */ /* 0x000fe400078ec0ff */
[----:B-----5:R-:W-:Y:S02]  /*105e0*/  LOP3.LUT R30, R15, 0x380, RZ, 0xc0, !PT ;  /* 0x000003800f1e7812 */ /* 0x020fe400078ec0ff */
[----:B------:R-:W-:Y:S02]  /*105f0*/  LOP3.LUT R80, R81, 0x380, RZ, 0xc0, !PT ;  /* 0x0000038051507812 */ /* 0x000fe400078ec0ff */
[----:B------:R-:W-:-:S02]  /*10600*/  IADD3 R65, P3, R48, 0x2000, RZ ;  /* 0x0000200030417810 */ /* 0x000fc40007f7e0ff */
[----:B------:R-:W-:Y:S02]  /*10610*/  LOP3.LUT R84, R85, 0x380, RZ, 0xc0, !PT ;  /* 0x0000038055547812 */ /* 0x000fe400078ec0ff */
[----:B------:R-:W-:Y:S02]  /*10620*/  IADD3 R69, P6, R48, 0x2020, RZ ;  /* 0x0000202030457810 */ /* 0x000fe40007fde0ff */
[----:B------:R-:W-:Y:S02]  /*10630*/  SHF.R.U64 R76, R76, 0x3, RZ ;  /* 0x000000034c4c7819 */ /* 0x000fe400000012ff */
[----:B------:R-:W-:Y:S02]  /*10640*/  IADD3 R73, P5, R48, 0x2040, RZ ;  /* 0x0000204030497810 */ /* 0x000fe40007fbe0ff */
[----:B------:R-:W-:Y:S02]  /*10650*/  SHF.R.U64 R30, R30, 0x3, RZ ;  /* 0x000000031e1e7819 */ /* 0x000fe400000012ff */
[----:B------:R-:W-:-:S02]  /*10660*/  SHF.R.U64 R80, R80, 0x3, RZ ;  /* 0x0000000350507819 */ /* 0x000fc400000012ff */
[----:B------:R-:W-:Y:S02]  /*10670*/  LOP3.LUT R64, R65, 0x380, RZ, 0xc0, !PT ;  /* 0x0000038041407812 */ /* 0x000fe400078ec0ff */
[----:B------:R-:W-:Y:S02]  /*10680*/  SHF.R.U64 R84, R84, 0x3, RZ ;  /* 0x0000000354547819 */ /* 0x000fe400000012ff */
[----:B------:R-:W-:Y:S02]  /*10690*/  LOP3.LUT R107, R48, 0x380, RZ, 0xc0, !PT ;  /* 0x00000380306b7812 */ /* 0x000fe400078ec0ff */
[----:B0-----:R-:W-:Y:S02]  /*106a0*/  LOP3.LUT R68, R69, 0x380, RZ, 0xc0, !PT ;  /* 0x0000038045447812 */ /* 0x001fe400078ec0ff */
[----:B------:R-:W-:Y:S01]  /*106b0*/  LOP3.LUT R76, R76, R77, RZ, 0x3c, !PT ;  /* 0x0000004d4c4c7212 */ /* 0x000fe200078e3cff */
[----:B------:R-:W-:Y:S01]  /*106c0*/  IMAD.X R77, RZ, RZ, R49, P2 ;  /* 0x000000ffff4d7224 */ /* 0x000fe200010e0631 */
[----:B------:R-:W-:-:S02]  /*106d0*/  LOP3.LUT R72, R73, 0x380, RZ, 0xc0, !PT ;  /* 0x0000038049487812 */ /* 0x000fc400078ec0ff */
[----:B------:R-:W-:Y:S02]  /*106e0*/  LOP3.LUT R30, R30, R15, RZ, 0x3c, !PT ;  /* 0x0000000f1e1e7212 */ /* 0x000fe400078e3cff */
[----:B------:R-:W-:Y:S01]  /*106f0*/  LOP3.LUT R80, R80, R81, RZ, 0x3c, !PT ;  /* 0x0000005150507212 */ /* 0x000fe200078e3cff */
[----:B------:R-:W-:Y:S01]  /*10700*/  IMAD.X R81, RZ, RZ, R49, P1 ;  /* 0x000000ffff517224 */ /* 0x000fe200008e0631 */
[----:B------:R-:W-:Y:S02]  /*10710*/  IADD3 R15, P2, R48, 0x6040, RZ ;  /* 0x00006040300f7810 */ /* 0x000fe40007f5e0ff */
[----:B------:R-:W-:Y:S02]  /*10720*/  SHF.R.U64 R64, R64, 0x3, RZ ;  /* 0x0000000340407819 */ /* 0x000fe400000012ff */
[----:B------:R-:W-:Y:S02]  /*10730*/  LOP3.LUT R84, R84, R85, RZ, 0x3c, !PT ;  /* 0x0000005554547212 */ /* 0x000fe400078e3cff */
[----:B------:R-:W-:-:S02]  /*10740*/  SHF.R.U64 R107, R107, 0x3, RZ ;  /* 0x000000036b6b7819 */ /* 0x000fc400000012ff */
[----:B------:R-:W-:Y:S02]  /*10750*/  SHF.R.U64 R68, R68, 0x3, RZ ;  /* 0x0000000344447819 */ /* 0x000fe400000012ff */
[----:B------:R-:W-:Y:S02]  /*10760*/  IADD3 R85, P1, R48, 0x6060, RZ ;  /* 0x0000606030557810 */ /* 0x000fe40007f3e0ff */
[----:B------:R-:W-:Y:S02]  /*10770*/  SHF.R.U64 R72, R72, 0x3, RZ ;  /* 0x0000000348487819 */ /* 0x000fe400000012ff */
[----:B------:R-:W-:Y:S02]  /*10780*/  LOP3.LUT R14, R15, 0x380, RZ, 0xc0, !PT ;  /* 0x000003800f0e7812 */ /* 0x000fe400078ec0ff */
[----:B------:R-:W-:Y:S01]  /*10790*/  LOP3.LUT R64, R64, R65, RZ, 0x3c, !PT ;  /* 0x0000004140407212 */ /* 0x000fe200078e3cff */
[--C-:B------:R-:W-:Y:S01]  /*107a0*/  IMAD.X R65, RZ, RZ, R49.reuse, P3 ;  /* 0x000000ffff417224 */ /* 0x100fe200018e0631 */
[----:B------:R-:W-:Y:S01]  /*107b0*/  LOP3.LUT R106, R107, R48, RZ, 0x3c, !PT ;  /* 0x000000306b6a7212 */ /* 0x000fe200078e3cff */
[--C-:B------:R-:W-:Y:S01]  /*107c0*/  IMAD.MOV.U32 R107, RZ, RZ, R49.reuse ;  /* 0x000000ffff6b7224 */ /* 0x100fe200078e0031 */
[----:B------:R-:W-:Y:S01]  /*107d0*/  LOP3.LUT R68, R68, R69, RZ, 0x3c, !PT ;  /* 0x0000004544447212 */ /* 0x000fe200078e3cff */
[----:B------:R-:W-:Y:S01]  /*107e0*/  IMAD.X R69, RZ, RZ, R49, P6 ;  /* 0x000000ffff457224 */ /* 0x000fe200030e0631 */
[----:B------:R-:W-:-:S02]  /*107f0*/  LOP3.LUT R4, R85, 0x380, RZ, 0xc0, !PT ;  /* 0x0000038055047812 */ /* 0x000fc400078ec0ff */
[----:B------:R-:W-:Y:S01]  /*10800*/  LOP3.LUT R72, R72, R73, RZ, 0x3c, !PT ;  /* 0x0000004948487212 */ /* 0x000fe200078e3cff */
[----:B------:R-:W-:Y:S01]  /*10810*/  IMAD.X R73, RZ, RZ, R49, P5 ;  /* 0x000000ffff497224 */ /* 0x000fe200028e0631 */
[C---:B------:R-:W-:Y:S02]  /*10820*/  IADD3 R89, P3, R48.reuse, 0x4060, RZ ;  /* 0x0000406030597810 */ /* 0x040fe40007f7e0ff */
[----:B------:R-:W-:Y:S02]  /*10830*/  IADD3 R93, P6, R48, 0x6000, RZ ;  /* 0x00006000305d7810 */ /* 0x000fe40007fde0ff */
[----:B------:R-:W-:Y:S02]  /*10840*/  SHF.R.U64 R14, R14, 0x3, RZ ;  /* 0x000000030e0e7819 */ /* 0x000fe400000012ff */
[----:B------:R-:W-:Y:S02]  /*10850*/  IADD3 R99, P5, R48, 0x6020, RZ ;  /* 0x0000602030637810 */ /* 0x000fe40007fbe0ff */
[----:B------:R-:W-:-:S02]  /*10860*/  SHF.R.U64 R48, R4, 0x3, RZ ;  /* 0x0000000304307819 */ /* 0x000fc400000012ff */
[----:B------:R-:W-:Y:S02]  /*10870*/  LOP3.LUT R88, R89, 0x380, RZ, 0xc0, !PT ;  /* 0x0000038059587812 */ /* 0x000fe400078ec0ff */
[----:B------:R-:W-:Y:S02]  /*10880*/  MOV R106, R106 ;  /* 0x0000006a006a7202 */ /* 0x000fe40000000f00 */
[----:B------:R-:W-:Y:S01]  /*10890*/  F2FP.BF16.F32.PACK_AB R4, R177, R179 ;  /* 0x000000b3b104723e */ /* 0x000fe200000010ff */
[----:B------:R-:W-:Y:S01]  /*108a0*/  BAR.SYNC.DEFER_BLOCKING 0x1, 0x100 ;  /* 0x0044000000007b1d */ /* 0x000fe20000010000 */
[----:B------:R-:W-:Y:S02]  /*108b0*/  LOP3.LUT R92, R93, 0x380, RZ, 0xc0, !PT ;  /* 0x000003805d5c7812 */ /* 0x000fe400078ec0ff */
[----:B------:R-:W-:Y:S01]  /*108c0*/  LOP3.LUT R14, R14, R15, RZ, 0x3c, !PT ;  /* 0x0000000f0e0e7212 */ /* 0x000fe200078e3cff */
[----:B------:R-:W-:Y:S01]  /*108d0*/  IMAD.X R15, RZ, RZ, R49, P2 ;  /* 0x000000ffff0f7224 */ /* 0x000fe200010e0631 */
[----:B------:R-:W-:-:S02]  /*108e0*/  LOP3.LUT R98, R99, 0x380, RZ, 0xc0, !PT ;  /* 0x0000038063627812 */ /* 0x000fc400078ec0ff */
[----:B------:R-:W-:Y:S02]  /*108f0*/  MOV R0, R30 ;  /* 0x0000001e00007202 */ /* 0x000fe40000000f00 */
[----:B------:R-:W-:Y:S02]  /*10900*/  MOV R52, R52 ;  /* 0x0000003400347202 */ /* 0x000fe40000000f00 */
[----:B------:R-:W-:Y:S02]  /*10910*/  F2FP.BF16.F32.PACK_AB R30, R173, R175 ;  /* 0x000000afad1e723e */ /* 0x000fe400000010ff */
[----:B------:R-:W-:Y:S02]  /*10920*/  F2FP.BF16.F32.PACK_AB R31, R39, R38 ;  /* 0x00000026271f723e */ /* 0x000fe400000010ff */
[----:B------:R-:W-:Y:S02]  /*10930*/  SHF.R.U64 R88, R88, 0x3, RZ ;  /* 0x0000000358587819 */ /* 0x000fe400000012ff */
[----:B------:R-:W-:-:S02]  /*10940*/  MOV R56, R56 ;  /* 0x0000003800387202 */ /* 0x000fc40000000f00 */
[----:B------:R-:W-:Y:S02]  /*10950*/  SHF.R.U64 R92, R92, 0x3, RZ ;  /* 0x000000035c5c7819 */ /* 0x000fe400000012ff */
[----:B------:R-:W-:Y:S02]  /*10960*/  SHF.R.U64 R98, R98, 0x3, RZ ;  /* 0x0000000362627819 */ /* 0x000fe400000012ff */
[----:B------:R-:W-:Y:S01]  /*10970*/  MOV R60, R60 ;  /* 0x0000003c003c7202 */ /* 0x000fe20000000f00 */
[----:B------:R0:W-:Y:S01]  /*10980*/  STSM.16.M88.4 [R106], R4 ;  /* 0x000000046a007844 */ /* 0x0001e20000000200 */
[----:B------:R-:W-:Y:S01]  /*10990*/  LOP3.LUT R48, R48, R85, RZ, 0x3c, !PT ;  /* 0x0000005530307212 */ /* 0x000fe200078e3cff */
[----:B------:R-:W-:Y:S01]  /*109a0*/  IMAD.X R85, RZ, RZ, R49, P4 ;  /* 0x000000ffff557224 */ /* 0x000fe200020e0631 */
[----:B------:R-:W-:Y:S01]  /*109b0*/  MOV R64, R64 ;  /* 0x0000004000407202 */ /* 0x000fe20000000f00 */
[----:B------:R4:W-:Y:S01]  /*109c0*/  STSM.16.M88.4 [R52], R28 ;  /* 0x0000001c34007844 */ /* 0x0009e20000000200 */
[----:B---3--:R-:W-:-:S02]  /*109d0*/  MOV R24, R14 ;  /* 0x0000000e00187202 */ /* 0x008fc40000000f00 */
[----:B------:R-:W-:Y:S01]  /*109e0*/  LOP3.LUT R88, R88, R89, RZ, 0x3c, !PT ;  /* 0x0000005958587212 */ /* 0x000fe200078e3cff */
[--C-:B------:R-:W-:Y:S01]  /*109f0*/  IMAD.X R89, RZ, RZ, R49.reuse, P3 ;  /* 0x000000ffff597224 */ /* 0x100fe200018e0631 */
[----:B------:R-:W-:Y:S01]  /*10a00*/  MOV R68, R68 ;  /* 0x0000004400447202 */ /* 0x000fe20000000f00 */
[----:B------:R3:W-:Y:S01]  /*10a10*/  STSM.16.M88.4 [R56], R32 ;  /* 0x0000002038007844 */ /* 0x0007e20000000200 */
[----:B------:R-:W-:Y:S02]  /*10a20*/  F2FP.BF16.F32.PACK_AB R14, R161, R163 ;  /* 0x000000a3a10e723e */ /* 0x000fe400000010ff */
[----:B------:R-:W-:Y:S02]  /*10a30*/  F2FP.BF16.F32.PACK_AB R15, R71, R70 ;  /* 0x00000046470f723e */ /* 0x000fe400000010ff */
[----:B------:R-:W-:Y:S01]  /*10a40*/  LOP3.LUT R92, R92, R93, RZ, 0x3c, !PT ;  /* 0x0000005d5c5c7212 */ /* 0x000fe200078e3cff */
[----:B------:R-:W-:Y:S01]  /*10a50*/  IMAD.X R93, RZ, RZ, R49, P6 ;  /* 0x000000ffff5d7224 */ /* 0x000fe200030e0631 */
[----:B0-----:R-:W-:-:S02]  /*10a60*/  F2FP.BF16.F32.PACK_AB R4, R168, R171 ;  /* 0x000000aba804723e */ /* 0x001fc400000010ff */
[----:B------:R-:W-:Y:S02]  /*10a70*/  F2FP.BF16.F32.PACK_AB R5, R51, R50 ;  /* 0x000000323305723e */ /* 0x000fe400000010ff */
[----:B------:R-:W-:Y:S02]  /*10a80*/  F2FP.BF16.F32.PACK_AB R6, R166, R169 ;  /* 0x000000a9a606723e */ /* 0x000fe400000010ff */
[----:B------:R-:W-:Y:S02]  /*10a90*/  F2FP.BF16.F32.PACK_AB R7, R55, R54 ;  /* 0x000000363707723e */ /* 0x000fe400000010ff */
[----:B------:R-:W-:Y:S02]  /*10aa0*/  MOV R72, R72 ;  /* 0x0000004800487202 */ /* 0x000fe40000000f00 */
[----:B----4-:R-:W-:Y:S01]  /*10ab0*/  F2FP.BF16.F32.PACK_AB R28, R159, R162 ;  /* 0x000000a29f1c723e */ /* 0x010fe200000010ff */
[----:B------:R-:W-:Y:S01]  /*10ac0*/  STSM.16.M88.4 [R60], R4 ;  /* 0x000000043c007844 */ /* 0x000fe20000000200 */
[----:B------:R-:W-:-:S02]  /*10ad0*/  F2FP.BF16.F32.PACK_AB R29, R75, R74 ;  /* 0x0000004a4b1d723e */ /* 0x000fc400000010ff */
[----:B------:R-:W-:Y:S01]  /*10ae0*/  F2FP.BF16.F32.PACK_AB R30, R157, R160 ;  /* 0x000000a09d1e723e */ /* 0x000fe200000010ff */
[----:B------:R-:W-:Y:S01]  /*10af0*/  STSM.16.M88.4 [R64], R8 ;  /* 0x0000000840007844 */ /* 0x000fe20000000200 */
[----:B------:R-:W-:Y:S02]  /*10b00*/  F2FP.BF16.F32.PACK_AB R31, R79, R78 ;  /* 0x0000004e4f1f723e */ /* 0x000fe400000010ff */
[----:B------:R-:W-:Y:S01]  /*10b10*/  LOP3.LUT R98, R98, R99, RZ, 0x3c, !PT ;  /* 0x0000006362627212 */ /* 0x000fe200078e3cff */
[--C-:B------:R-:W-:Y:S01]  /*10b20*/  IMAD.X R99, RZ, RZ, R49.reuse, P5 ;  /* 0x000000ffff637224 */ /* 0x100fe200028e0631 */
[----:B------:R-:W-:Y:S01]  /*10b30*/  MOV R76, R76 ;  /* 0x0000004c004c7202 */ /* 0x000fe20000000f00 */
[----:B------:R-:W-:Y:S01]  /*10b40*/  IMAD.X R49, RZ, RZ, R49, P1 ;  /* 0x000000ffff317224 */ /* 0x000fe200008e0631 */
[----:B---3--:R-:W-:Y:S01]  /*10b50*/  F2FP.BF16.F32.PACK_AB R32, R155, R158 ;  /* 0x0000009e9b20723e */ /* 0x008fe200000010ff */
[----:B------:R-:W-:Y:S01]  /*10b60*/  STSM.16.M88.4 [R68], R12 ;  /* 0x0000000c44007844 */ /* 0x000fe20000000200 */
[----:B------:R-:W-:-:S02]  /*10b70*/  F2FP.BF16.F32.PACK_AB R33, R83, R82 ;  /* 0x000000525321723e */ /* 0x000fc400000010ff */
[----:B------:R-:W-:Y:S01]  /*10b80*/  F2FP.BF16.F32.PACK_AB R34, R153, R156 ;  /* 0x0000009c9922723e */ /* 0x000fe200000010ff */
[----:B------:R-:W-:Y:S01]  /*10b90*/  STSM.16.M88.4 [R72], R28 ;  /* 0x0000001c48007844 */ /* 0x000fe20000000200 */
[----:B------:R-:W-:Y:S02]  /*10ba0*/  F2FP.BF16.F32.PACK_AB R35, R87, R86 ;  /* 0x000000565723723e */ /* 0x000fe400000010ff */
[----:B------:R-:W-:Y:S02]  /*10bb0*/  MOV R80, R80 ;  /* 0x0000005000507202 */ /* 0x000fe40000000f00 */
[----:B------:R-:W-:Y:S01]  /*10bc0*/  F2FP.BF16.F32.PACK_AB R38, R40, R152 ;  /* 0x000000982826723e */ /* 0x000fe200000010ff */
[----:B------:R-:W-:Y:S01]  /*10bd0*/  STSM.16.M88.4 [R76], R32 ;  /* 0x000000204c007844 */ /* 0x000fe20000000200 */
[----:B------:R-:W-:Y:S02]  /*10be0*/  F2FP.BF16.F32.PACK_AB R39, R95, R94 ;  /* 0x0000005e5f27723e */ /* 0x000fe400000010ff */
[----:B------:R-:W-:-:S02]  /*10bf0*/  F2FP.BF16.F32.PACK_AB R40, R97, R96 ;  /* 0x000000606128723e */ /* 0x000fc400000010ff */
[----:B------:R-:W-:Y:S01]  /*10c00*/  F2FP.BF16.F32.PACK_AB R104, R105, R104 ;  /* 0x000000686968723e */ /* 0x000fe200000010ff */
[----:B------:R0:W-:Y:S01]  /*10c10*/  STSM.16.M88.4 [R80], R36 ;  /* 0x0000002450007844 */ /* 0x0001e20000000200 */
[----:B------:R-:W-:Y:S02]  /*10c20*/  F2FP.BF16.F32.PACK_AB R112, R113, R112 ;  /* 0x000000707170723e */ /* 0x000fe400000010ff */
[----:B------:R-:W-:Y:S01]  /*10c30*/  MOV R84, R84 ;  /* 0x0000005400547202 */ /* 0x000fe20000000f00 */
[----:B------:R3:W-:Y:S01]  /*10c40*/  STSM.16.M88.4 [R0], R40 ;  /* 0x0000002800007844 */ /* 0x0007e20000000200 */
[----:B------:R-:W-:Y:S02]  /*10c50*/  F2FP.BF16.F32.PACK_AB R105, R62, R58 ;  /* 0x0000003a3e69723e */ /* 0x000fe400000010ff */
[----:B------:R-:W-:Y:S02]  /*10c60*/  F2FP.BF16.F32.PACK_AB R106, R109, R108 ;  /* 0x0000006c6d6a723e */ /* 0x000fe400000010ff */
[----:B------:R-:W-:-:S02]  /*10c70*/  F2FP.BF16.F32.PACK_AB R107, R111, R110 ;  /* 0x0000006e6f6b723e */ /* 0x000fc400000010ff */
[----:B------:R-:W-:Y:S02]  /*10c80*/  F2FP.BF16.F32.PACK_AB R113, R66, R114 ;  /* 0x000000724271723e */ /* 0x000fe400000010ff */
[----:B------:R-:W-:Y:S01]  /*10c90*/  F2FP.BF16.F32.PACK_AB R120, R121, R120 ;  /* 0x000000787978723e */ /* 0x000fe200000010ff */
[----:B------:R-:W-:Y:S01]  /*10ca0*/  STSM.16.M88.4 [R84], R104 ;  /* 0x0000006854007844 */ /* 0x000fe20000000200 */
[----:B------:R-:W-:Y:S01]  /*10cb0*/  MOV R88, R88 ;  /* 0x0000005800587202 */ /* 0x000fe20000000f00 */
[----:B0-----:R-:W-:Y:S01]  /*10cc0*/  IMAD.MOV.U32 R80, RZ, RZ, RZ ;  /* 0x000000ffff507224 */ /* 0x001fe200078e00ff */
        /* <DEDUP_REMOVED lines=9> */
[----:B------:R-:W-:Y:S01]  /*10d60*/  F2FP.BF16.F32.PACK_AB R136, R137, R136 ;  /* 0x000000888988723e */ /* 0x000fe200000010ff */
[----:B------:R-:W-:Y:S01]  /*10d70*/  STSM.16.M88.4 [R92], R120 ;  /* 0x000000785c007844 */ /* 0x000fe20000000200 */
[----:B------:R-:W-:-:S02]  /*10d80*/  ISETP.NE.U32.AND P0, PT, RZ, UR4, PT ;  /* 0x00000004ff007c0c */ /* 0x000fc4000bf05070 */
[----:B------:R-:W-:Y:S02]  /*10d90*/  IADD3 R6, P1, R205, UR4, RZ ;  /* 0x00000004cd067c10 */ /* 0x000fe4000ff3e0ff */
[----:B------:R-:W-:Y:S02]  /*10da0*/  MOV R98, R98 ;  /* 0x0000006200627202 */ /* 0x000fe40000000f00 */
        /* <DEDUP_REMOVED lines=8> */
[----:B------:R-:W-:Y:S01]  /*10e30*/  MOV R48, R48 ;  /* 0x0000003000307202 */ /* 0x000fe20000000f00 */
        /* <DEDUP_REMOVED lines=12> */
[----:B---3--:R-:W-:Y:S01]  /*10f00*/  IMAD.U32 R0, RZ, RZ, UR4 ;  /* 0x00000004ff007e24 */ /* 0x008fe2000f8e00ff */
        /* <DEDUP_REMOVED lines=35> */
[----:B0-----:R-:W-:Y:S02]  /*11140*/  LOP3.LUT R48, R49, 0x380, RZ, 0xc0, !PT ;  /* 0x0000038031307812 */ /* 0x001fe400078ec0ff */
        /* <DEDUP_REMOVED lines=14> */
[----:B---3--:R-:W-:Y:S06]  /*11230*/  @P6 BRA `(.L_x_8225) ;  /* 0x0000000000106947 */ /* 0x008fec0003800000 */
[----:B------:R-:W-:Y:S05]  /*11240*/  @!P0 BRA `(.L_x_8225) ;  /* 0x00000000000c8947 */ /* 0x000fea0003800000 */
[----:B------:R-:W3:Y:S04]  /*11250*/  LDG.E R11, desc[UR40][R6.64] ;  /* 0x00000028060b7981 */ /* 0x000ee8000c1e1900 */
[----:B-----5:R-:W3:Y:S02]  /*11260*/  LDG.E R0, desc[UR40][R6.64+0x4] ;  /* 0x0000042806007981 */ /* 0x020ee4000c1e1900 */
[----:B---3--:R-:W-:-:S07]  /*11270*/  IMAD.IADD R0, R0, 0x1, -R11 ;  /* 0x0000000100007824 */ /* 0x008fce00078e0a0b */
.L_x_8225:
        /* <DEDUP_REMOVED lines=26> */
[----:B------:R-:W-:-:S02]  /*11420*/  LOP3.LUT R6, R15, R4, RZ, 0x3c, !PT ;  /* 0x000000040f067212 */ /* 0x000fc400078e3cff */
[----:B------:R-:W-:Y:S01]  /*11430*/  SHF.R.U64 R4, R7, 0x3, RZ ;  /* 0x0000000307047819 */ /* 0x000fe200000012ff */
[--C-:B------:R-:W-:Y:S01]  /*11440*/  IMAD.MOV.U32 R7, RZ, RZ, R5.reuse ;  /* 0x000000ffff077224 */ /* 0x100fe200078e0005 */
        /* <DEDUP_REMOVED lines=15> */
[--C-:B------:R-:W-:Y:S01]  /*11540*/  IMAD.IADD R35, R203, 0x1, R196.reuse ;  /* 0x00000001cb237824 */ /* 0x100fe200078e02c4 */
[----:B------:R-:W-:Y:S01]  /*11550*/  ULDC.64 UR4, c[0x0][0xb90] ;  /* 0x0002e40000047ab9 */ /* 0x000fe20000000a00 */
[----:B------:R-:W-:Y:S02]  /*11560*/  IMAD.IADD R30, R190, 0x1, R196 ;  /* 0x00000001be1e7824 */ /* 0x000fe400078e02c4 */
[----:B------:R-:W-:Y:S02]  /*11570*/  IMAD R11, R82, UR4, RZ ;  /* 0x00000004520b7c24 */ /* 0x000fe4000f8e02ff */
[----:B------:R-:W-:-:S04]  /*11580*/  IMAD.WIDE.U32 R4, R204, UR4, R80 ;  /* 0x00000004cc047c25 */ /* 0x000fc8000f8e0050 */
[----:B------:R-:W-:Y:S01]  /*11590*/  IMAD R15, R204, UR5, R11 ;  /* 0x00000005cc0f7c24 */ /* 0x000fe2000f8e020b */
[----:B------:R-:W-:Y:S01]  /*115a0*/  ULDC.64 UR4, c[0x0][0xb98] ;  /* 0x0002e60000047ab9 */ /* 0x000fe20000000a00 */
[----:B------:R-:W-:Y:S02]  /*115b0*/  IMAD.MOV.U32 R11, RZ, RZ, R35 ;  /* 0x000000ffff0b7224 */ /* 0x000fe400078e0023 */
        /* <DEDUP_REMOVED lines=21> */
[----:B------:R-:W-:-:S03]  /*11710*/  ULDC.64 UR4, c[0x0][0xb50] ;  /* 0x0002d40000047ab9 */ /* 0x000fc60000000a00 */
[----:B------:R-:W-:Y:S01]  /*11720*/  IMAD.IADD R5, R5, 0x1, R15 ;  /* 0x0000000105057824 */ /* 0x000fe200078e020f */
[----:B------:R-:W-:-:S04]  /*11730*/  LEA R15, P0, R4, UR4, 0x2 ;  /* 0x00000004040f7c11 */ /* 0x000fc8000f8010ff */
[----:B------:R-:W-:Y:S01]  /*11740*/  LEA.HI.X R21, R4, UR5, R5, 0x2, P0 ;  /* 0x0000000504157c11 */ /* 0x000fe200080f1405 */
[----:B------:R-:W-:Y:S01]  /*11750*/  SHFL.IDX PT, R10, R15, 0x1, 0x1c1f ;  /* 0x003c1f000f0a7f89 */ /* 0x000fe200000e0000 */
[----:B------:R-:W-:Y:S01]  /*11760*/  ISETP.NE.AND P0, PT, R189, R14, PT ;  /* 0x0000000ebd00720c */ /* 0x000fe20003f05270 */
[C---:B------:R-:W-:Y:S02]  /*11770*/  VIADD R14, R30.reuse, 0x8 ;  /* 0x000000081e0e7836 */ /* 0x040fe40000000000 */
[----:B------:R-:W-:Y:S01]  /*11780*/  SHFL.IDX PT, R4, R15, RZ, 0x1c1f ;  /* 0x001c1fff0f047589 */ /* 0x000fe200000e0000 */
[-C--:B------:R-:W-:Y:S02]  /*11790*/  ISETP.GE.OR P1, PT, R30, R31.reuse, P0 ;  /* 0x0000001f1e00720c */ /* 0x080fe40000726670 */
[----:B------:R-:W-:Y:S01]  /*117a0*/  ISETP.GE.OR P0, PT, R14, R31, P0 ;  /* 0x0000001f0e00720c */ /* 0x000fe20000706670 */
[----:B------:R-:W0:Y:S04]  /*117b0*/  SHFL.IDX PT, R5, R21, RZ, 0x1c1f ;  /* 0x001c1fff15057589 */ /* 0x000e2800000e0000 */
[----:B------:R-:W3:Y:S06]  /*117c0*/  SHFL.IDX PT, R11, R21, 0x1, 0x1c1f ;  /* 0x003c1f00150b7f89 */ /* 0x000eec00000e0000 */
[----:B0-----:R0:W-:Y:S04]  /*117d0*/  @!P1 ST.E desc[UR40][R4.64], R20 ;  /* 0x0000001404009985 */ /* 0x0011e8000c101928 */
[----:B---3--:R0:W-:Y:S02]  /*117e0*/  @!P0 ST.E desc[UR40][R10.64], R3 ;  /* 0x000000030a008985 */ /* 0x0081e4000c101928 */
.L_x_8226:
[----:B------:R-:W3:Y:S01]  /*117f0*/  LDC R85, c[0x0][0xbe8] ;  /* 0x0002fa00ff557b82 */ /* 0x000ee20000000800 */
[----:B------:R-:W-:Y:S01]  /*11800*/  ULDC.64 UR4, c[0x0][0xaa0] ;  /* 0x0002a80000047ab9 */ /* 0x000fe20000000a00 */
[----:B0-----:R-:W5:Y:S01]  /*11810*/  LD.E.128 R4, desc[UR40][R6.64] ;  /* 0x0000002806047980 */ /* 0x001f62000c101d00 */
[----:B------:R-:W-:-:S03]  /*11820*/  IMAD R3, R81, UR4, RZ ;  /* 0x0000000451037c24 */ /* 0x000fc6000f8e02ff */
[----:B------:R-:W5:Y:S01]  /*11830*/  LD.E.128 R8, desc[UR40][R8.64] ;  /* 0x0000002808087980 */ /* 0x000f62000c101d00 */
[C---:B------:R-:W-:Y:S01]  /*11840*/  IMAD R3, R80.reuse, UR5, R3 ;  /* 0x0000000550037c24 */ /* 0x040fe2000f8e0203 */
[----:B------:R-:W0:Y:S01]  /*11850*/  LDC R88, c[0x0][0xac8] ;  /* 0x0002b200ff587b82 */ /* 0x000e220000000800 */
[----:B------:R-:W-:Y:S01]  /*11860*/  IMAD.WIDE.U32 R80, R80, UR4, RZ ;  /* 0x0000000450507c25 */ /* 0x000fe2000f8e00ff */
        /* <DEDUP_REMOVED lines=24> */
[-C--:B0-----:R-:W-:Y:S01]  /*119f0*/  ISETP.GE.AND P0, PT, R212, R88.reuse, PT ;  /* 0x00000058d400720c */ /* 0x081fe20003f06270 */
        /* <DEDUP_REMOVED lines=8> */
[----:B------:R-:W-:Y:S01]  /*11a80*/  IMAD.SHL.U32 R83, R80, 0x2, RZ ;  /* 0x0000000250537824 */ /* 0x000fe200078e00ff */
[----:B----4-:R-:W-:Y:S01]  /*11a90*/  @P1 SHF.R.U32.HI R3, RZ, R87, R24 ;  /* 0x00000057ff031219 */ /* 0x010fe20000011618 */
[----:B------:R-:W-:Y:S01]  /*11aa0*/  IMAD.WIDE.U32 R20, R207, UR4, R20 ;  /* 0x00000004cf147c25 */ /* 0x000fe2000f8e0014 */
[-C--:B------:R-:W-:Y:S01]  /*11ab0*/  ISETP.GE.AND P1, PT, R193, R88.reuse, PT ;  /* 0x00000058c100720c */ /* 0x080fe20003f26270 */
[----:B------:R-:W-:Y:S01]  /*11ac0*/  ULDC.64 UR4, c[0x0][0xae0] ;  /* 0x0002b80000047ab9 */ /* 0x000fe20000000a00 */
[----:B------:R-:W-:Y:S01]  /*11ad0*/  SEL R80, RZ, 0xffffffff, P0 ;  /* 0xffffffffff507807 */ /* 0x000fe20000000000 */
[----:B------:R-:W-:Y:S01]  /*11ae0*/  IMAD.IADD R21, R21, 0x1, R81 ;  /* 0x0000000115157824 */ /* 0x000fe200078e0251 */
[----:B------:R-:W-:Y:S01]  /*11af0*/  SEL R24, RZ, 0x1, P1 ;  /* 0x00000001ff187807 */ /* 0x000fe20000800000 */
[----:B------:R-:W-:Y:S01]  /*11b00*/  IMAD.MOV R81, RZ, RZ, -R3 ;  /* 0x000000ffff517224 */ /* 0x000fe200078e0a03 */
[-C--:B------:R-:W-:Y:S01]  /*11b10*/  ISETP.GE.AND P0, PT, R210, R88.reuse, PT ;  /* 0x00000058d200720c */ /* 0x080fe20003f06270 */
        /* <DEDUP_REMOVED lines=18> */
[-C--:B------:R-:W-:Y:S01]  /*11c40*/  ISETP.GE.AND P0, PT, R208, R88.reuse, PT ;  /* 0x00000058d000720c */ /* 0x080fe20003f06270 */
        /* <DEDUP_REMOVED lines=34> */
[----:B------:R-:W-:Y:S01]  /*11e70*/  LOP3.LUT R24, R3, R24, RZ, 0xfc, !PT ;  /* 0x0000001803187212 */ /* 0x000fe200078efcff */
[----:B------:R-:W-:Y:S06]  /*11e80*/  @P1 BRA `(.L_x_8228) ;  /* 0x00000000007c1947 */ /* 0x000fec0003800000 */
[-C--:B------:R-:W-:Y:S02]  /*11e90*/  ISETP.GE.AND P1, PT, R212, R88.reuse, PT ;  /* 0x00000058d400720c */ /* 0x080fe40003f26270 */
[-C--:B------:R-:W-:Y:S02]  /*11ea0*/  ISETP.GE.AND P0, PT, R193, R88.reuse, PT ;  /* 0x00000058c100720c */ /* 0x080fe40003f06270 */
[-C--:B------:R-:W-:Y:S02]  /*11eb0*/  ISETP.GE.AND P5, PT, R211, R88.reuse, PT ;  /* 0x00000058d300720c */ /* 0x080fe40003fa6270 */
[----:B------:R-:W-:-:S07]  /*11ec0*/  ISETP.GE.AND P3, PT, R210, R88, PT ;  /* 0x00000058d200720c */ /* 0x000fce0003f66270 */
[C---:B---3--:R-:W-:Y:S02]  /*11ed0*/  @!P1 LEA R82, P2, R212.reuse, R80, 0x1 ;  /* 0x00000050d4529211 */ /* 0x048fe400078408ff */
[----:B----4-:R-:W-:Y:S02]  /*11ee0*/  @!P0 IMAD.WIDE R20, R193, 0x2, R80 ;  /* 0x00000002c1148825 */ /* 0x010fe400078e0250 */
        /* <DEDUP_REMOVED lines=25> */
.L_x_8228:
[----:B------:R-:W-:Y:S05]  /*12080*/  BSYNC B1 ;  /* 0x0000000000017941 */ /* 0x000fea0003800000 */
.L_x_8227:
        /* <DEDUP_REMOVED lines=11> */
[CC--:B0-----:R-:W-:Y:S02]  /*12140*/  @!P5 LEA R12, P4, R212.reuse, R6.reuse, 0x1 ;  /* 0x00000006d40cd211 */ /* 0x0c1fe400078808ff */
        /* <DEDUP_REMOVED lines=26> */
.L_x_8224:
[----:B------:R-:W-:Y:S01]  /*122f0*/  ULDC.64 UR4, c[0x0][0xc00] ;  /* 0x0003000000047ab9 */ /* 0x000fe20000000a00 */
[----:B------:R-:W-:Y:S01]  /*12300*/  IMAD.MOV.U32 R3, RZ, RZ, RZ ;  /* 0x000000ffff037224 */ /* 0x000fe200078e00ff */
[----:B------:R-:W-:Y:S01]  /*12310*/  ISETP.NE.U32.AND P0, PT, RZ, UR4, PT ;  /* 0x00000004ff007c0c */ /* 0x000fe2000bf05070 */
[----:B------:R-:W4:Y:S01]  /*12320*/  S2R R8, SR_TID.X ;  /* 0x0000000000087919 */ /* 0x000f220000002100 */
[----:B------:R-:W-:Y:S01]  /*12330*/  IADD3 R4, P1, R205, UR4, RZ ;  /* 0x00000004cd047c10 */ /* 0x000fe2000ff3e0ff */
[----:B------:R-:W0:Y:S01]  /*12340*/  LDC R21, c[0x0][0xbe8] ;  /* 0x0002fa00ff157b82 */ /* 0x000e220000000800 */
        /* <DEDUP_REMOVED lines=9> */
[----:B------:R-:W-:Y:S01]  /*123e0*/  @P1 IADD3.X R7, R206, UR5, RZ, P2, !PT ;  /* 0x00000005ce071c10 */ /* 0x000fe200097fe4ff */
[----:B----4-:R-:W-:-:S04]  /*123f0*/  VIADD R8, R8, 0xffffff80 ;  /* 0xffffff8008087836 */ /* 0x010fc80000000000 */
[----:B------:R4:W5:Y:S01]  /*12400*/  @P1 LDG.E R0, desc[UR40][R6.64] ;  /* 0x0000002806001981 */ /* 0x000962000c1e1900 */
[----:B------:R-:W-:Y:S01]  /*12410*/  ISETP.GE.AND P2, PT, R8, 0x40, PT ;  /* 0x000000400800780c */ /* 0x000fe20003f46270 */
[----:B------:R-:W-:-:S12]  /*12420*/  @P1 BRA `(.L_x_8230) ;  /* 0x0000000000101947 */ /* 0x000fd80003800000 */
[----:B------:R-:W-:Y:S05]  /*12430*/  @!P0 BRA `(.L_x_8230) ;  /* 0x00000000000c8947 */ /* 0x000fea0003800000 */
[----:B----4-:R-:W4:Y:S04]  /*12440*/  LDG.E R7, desc[UR40][R4.64] ;  /* 0x0000002804077981 */ /* 0x010f28000c1e1900 */
[----:B-----5:R-:W4:Y:S02]  /*12450*/  LDG.E R0, desc[UR40][R4.64+0x4] ;  /* 0x0000042804007981 */ /* 0x020f24000c1e1900 */
[----:B----4-:R-:W-:-:S07]  /*12460*/  IMAD.IADD R0, R0, 0x1, -R7 ;  /* 0x0000000100007824 */ /* 0x010fce00078e0a07 */
.L_x_8230:
[----:B------:R-:W-:Y:S01]  /*12470*/  BSSY B1, `(.L_x_8231) ;  /* 0x000002d000017945 */ /* 0x000fe20003800000 */
[----:B------:R-:W-:Y:S02]  /*12480*/  SHF.R.S32.HI R12, RZ, 0x1f, R204 ;  /* 0x0000001fff0c7819 */ /* 0x000fe400000114cc */
[----:B------:R-:W-:Y:S02]  /*12490*/  SEL R207, R207, RZ, !P0 ;  /* 0x000000ffcfcf7207 */ /* 0x000fe40004000000 */
[----:B------:R-:W-:Y:S02]  /*124a0*/  SEL R219, R219, RZ, !P0 ;  /* 0x000000ffdbdb7207 */ /* 0x000fe40004000000 */
[----:B-----5:R-:W-:Y:S01]  /*124b0*/  SHF.R.S32.HI R10, RZ, 0x1f, R3 ;  /* 0x0000001fff0a7819 */ /* 0x020fe20000011403 */
[----:B------:R-:W-:Y:S06]  /*124c0*/  @P2 BRA `(.L_x_8232) ;  /* 0x00000000009c2947 */ /* 0x000fec0003800000 */
[----:B0-----:R-:W0:Y:S01]  /*124d0*/  S2R R5, SR_TID.X ;  /* 0x0000000000057919 */ /* 0x001e220000002100 */
[----:B------:R-:W5:Y:S02]  /*124e0*/  LDC R11, c[0x0][0xbe8] ;  /* 0x0002fa00ff0b7b82 */ /* 0x000f640000000800 */
[----:B-----5:R-:W-:Y:S01]  /*124f0*/  IMAD R4, R0, R11, RZ ;  /* 0x0000000b00047224 */ /* 0x020fe200078e02ff */
        /* <DEDUP_REMOVED lines=8> */
[----:B----4-:R-:W-:Y:S02]  /*12580*/  IMAD.MOV.U32 R7, RZ, RZ, R8 ;  /* 0x000000ffff077224 */ /* 0x010fe400078e0008 */
[----:B------:R-:W-:-:S03]  /*12590*/  IMAD.WIDE.U32 R4, R204, UR4, R4 ;  /* 0x00000004cc047c25 */ /* 0x000fc6000f8e0004 */
[----:B------:R-:W0:Y:S01]  /*125a0*/  @P0 LDC R13, c[0x0][0xbec] ;  /* 0x0002fb00ff0d0b82 */ /* 0x000e220000000800 */
[----:B------:R-:W-:Y:S01]  /*125b0*/  IMAD R9, R204, UR5, R9 ;  /* 0x00000005cc097c24 */ /* 0x000fe2000f8e0209 */
[----:B------:R-:W-:-:S03]  /*125c0*/  ULDC.64 UR4, c[0x0][0xb98] ;  /* 0x0002e60000047ab9 */ /* 0x000fc60000000a00 */
[----:B------:R-:W-:-:S03]  /*125d0*/  IMAD.IADD R5, R5, 0x1, R9 ;  /* 0x0000000105057824 */ /* 0x000fc600078e0209 */
[----:B------:R-:W4:Y:S01]  /*125e0*/  @P0 LDC R15, c[0x0][0xbf0] ;  /* 0x0002fc00ff0f0b82 */ /* 0x000f220000000800 */
[----:B------:R-:W-:-:S04]  /*125f0*/  IMAD.WIDE.U32 R4, R207, UR4, R4 ;  /* 0x00000004cf047c25 */ /* 0x000fc8000f8e0004 */
[----:B0-----:R-:W-:-:S05]  /*12600*/  @P0 IMAD.HI.U32 R6, R8, R13, RZ ;  /* 0x0000000d08060227 */ /* 0x001fca00078e00ff */
        /* <DEDUP_REMOVED lines=19> */
.L_x_8232:
[----:B------:R-:W-:Y:S05]  /*12740*/  BSYNC B1 ;  /* 0x0000000000017941 */ /* 0x000fea0003800000 */
.L_x_8231:
[----:B0-----:R-:W-:Y:S01]  /*12750*/  ISETP.NE.AND P0, PT, R21, 0x1, PT ;  /* 0x000000011500780c */ /* 0x001fe20003f05270 */
[----:B---3--:R-:W0:Y:S01]  /*12760*/  LDC R24, c[0x0][0xac8] ;  /* 0x0002b200ff187b82 */ /* 0x008e220000000800 */
[----:B------:R-:W-:Y:S01]  /*12770*/  ULDC.64 UR4, c[0x0][0xaa0] ;  /* 0x0002a80000047ab9 */ /* 0x000fe20000000a00 */
[----:B----4-:R-:W-:Y:S01]  /*12780*/  IMAD R7, R217, 0x20, R218 ;  /* 0x00000020d9077824 */ /* 0x010fe200078e02da */
[----:B------:R-:W-:Y:S01]  /*12790*/  BSSY B1, `(.L_x_8233) ;  /* 0x000006b000017945 */ /* 0x000fe20003800000 */
[----:B------:R-:W-:Y:S01]  /*127a0*/  IMAD R6, R10, UR4, RZ ;  /* 0x000000040a067c24 */ /* 0x000fe2000f8e02ff */
[----:B------:R-:W-:Y:S01]  /*127b0*/  SHF.R.S32.HI R30, RZ, 0x1f, R209 ;  /* 0x0000001fff1e7819 */ /* 0x000fe200000114d1 */
[C---:B------:R-:W-:Y:S01]  /*127c0*/  IMAD.WIDE.U32 R4, R3.reuse, UR4, RZ ;  /* 0x0000000403047c25 */ /* 0x040fe2000f8e00ff */
[----:B------:R-:W-:Y:S02]  /*127d0*/  SHF.R.S32.HI R31, RZ, 0x1f, R210 ;  /* 0x0000001fff1f7819 */ /* 0x000fe400000114d2 */
[----:B------:R-:W-:Y:S01]  /*127e0*/  SHF.R.S32.HI R32, RZ, 0x1f, R211 ;  /* 0x0000001fff207819 */ /* 0x000fe200000114d3 */
[----:B------:R-:W-:Y:S01]  /*127f0*/  IMAD R3, R3, UR5, R6 ;  /* 0x0000000503037c24 */ /* 0x000fe2000f8e0206 */
[----:B------:R-:W-:Y:S01]  /*12800*/  ULDC.64 UR4, c[0x0][0xae8] ;  /* 0x0002ba0000047ab9 */ /* 0x000fe20000000a00 */
[----:B------:R-:W3:Y:S01]  /*12810*/  @P0 LDC R9, c[0x0][0xbec] ;  /* 0x0002fb00ff090b82 */ /* 0x000ee20000000800 */
[----:B------:R-:W-:Y:S01]  /*12820*/  IMAD.IADD R8, R196, 0x1, R7 ;  /* 0x00000001c4087824 */ /* 0x000fe200078e0207 */
[----:B------:R-:W-:Y:S01]  /*12830*/  SHF.R.S32.HI R33, RZ, 0x1f, R212 ;  /* 0x0000001fff217819 */ /* 0x000fe200000114d4 */
[----:B------:R-:W-:-:S02]  /*12840*/  IMAD.IADD R5, R5, 0x1, R3 ;  /* 0x0000000105057824 */ /* 0x000fc400078e0203 */
[----:B------:R-:W-:Y:S02]  /*12850*/  IMAD R3, R12, UR4, RZ ;  /* 0x000000040c037c24 */ /* 0x000fe4000f8e02ff */
[C---:B------:R-:W-:Y:S01]  /*12860*/  IMAD.WIDE.U32 R4, R204.reuse, UR4, R4 ;  /* 0x00000004cc047c25 */ /* 0x040fe2000f8e0004 */
[----:B------:R-:W4:Y:S03]  /*12870*/  @P0 LDC R11, c[0x0][0xbf0] ;  /* 0x0002fc00ff0b0b82 */ /* 0x000f260000000800 */
[----:B------:R-:W-:Y:S01]  /*12880*/  IMAD R3, R204, UR5, R3 ;  /* 0x00000005cc037c24 */ /* 0x000fe2000f8e0203 */
[-C--:B0-----:R-:W-:Y:S01]  /*12890*/  ISETP.GE.AND P1, PT, R212, R24.reuse, PT ;  /* 0x00000018d400720c */ /* 0x081fe20003f26270 */
        /* <DEDUP_REMOVED lines=11> */
[----:B---3--:R-:W-:-:S04]  /*12950*/  @P0 IMAD.HI.U32 R6, R8, R9, RZ ;  /* 0x0000000908060227 */ /* 0x008fc800078e00ff */
[----:B------:R-:W-:Y:S02]  /*12960*/  IMAD.SHL.U32 R10, R10, 0x2, RZ ;  /* 0x000000020a0a7824 */ /* 0x000fe400078e00ff */
[----:B------:R-:W-:Y:S02]  /*12970*/  IMAD.IADD R5, R5, 0x1, R3 ;  /* 0x0000000105057824 */ /* 0x000fe400078e0203 */
[----:B------:R-:W-:Y:S01]  /*12980*/  IMAD.MOV.U32 R3, RZ, RZ, R8 ;  /* 0x000000ffff037224 */ /* 0x000fe200078e0008 */
[----:B----4-:R-:W-:Y:S01]  /*12990*/  @P0 SHF.R.U32.HI R3, RZ, R11, R6 ;  /* 0x0000000bff030219 */ /* 0x010fe20000011606 */
[----:B------:R-:W-:Y:S01]  /*129a0*/  IMAD R29, R0, R21, RZ ;  /* 0x00000015001d7224 */ /* 0x000fe200078e02ff */
[----:B------:R-:W-:Y:S01]  /*129b0*/  LOP3.LUT R9, R10, 0x2, R7, 0xe2, !PT ;  /* 0x000000020a097812 */ /* 0x000fe200078ee207 */
[----:B------:R-:W-:Y:S01]  /*129c0*/  IMAD.IADD R196, R218, 0x1, R196 ;  /* 0x00000001dac47824 */ /* 0x000fe200078e02c4 */
[----:B------:R-:W-:Y:S01]  /*129d0*/  SEL R10, RZ, 0xffffffff, P2 ;  /* 0xffffffffff0a7807 */ /* 0x000fe20001000000 */
[--C-:B------:R-:W-:Y:S01]  /*129e0*/  IMAD.MOV R7, RZ, RZ, -R3.reuse ;  /* 0x000000ffff077224 */ /* 0x100fe200078e0a03 */
[----:B------:R-:W-:Y:S01]  /*129f0*/  SHF.R.S32.HI R6, RZ, 0x1f, R3 ;  /* 0x0000001fff067819 */ /* 0x000fe20000011403 */
[----:B------:R-:W-:Y:S01]  /*12a00*/  IMAD.WIDE.U32 R4, R3, UR4, R4 ;  /* 0x0000000403047c25 */ /* 0x000fe2000f8e0004 */
[----:B------:R-:W-:-:S02]  /*12a10*/  SEL R11, RZ, 0xffffffff, P1 ;  /* 0xffffffffff0b7807 */ /* 0x000fc40000800000 */
[-C--:B------:R-:W-:Y:S01]  /*12a20*/  ISETP.GE.AND P0, PT, R209, R24.reuse, PT ;  /* 0x00000018d100720c */ /* 0x080fe20003f06270 */
[----:B------:R-:W-:Y:S01]  /*12a30*/  IMAD.SHL.U32 R10, R10, 0x4, RZ ;  /* 0x000000040a0a7824 */ /* 0x000fe200078e00ff */
[-C--:B------:R-:W-:Y:S01]  /*12a40*/  ISETP.GE.AND P2, PT, R221, R24.reuse, PT ;  /* 0x00000018dd00720c */ /* 0x080fe20003f46270 */
        /* <DEDUP_REMOVED lines=28> */
[----:B------:R0:W3:Y:S03]  /*12c10*/  SHFL.IDX PT, R6, R20, RZ, 0x181f ;  /* 0x00181fff14067589 */ /* 0x0000e600000e0000 */
[----:B------:R-:W-:Y:S01]  /*12c20*/  LOP3.LUT R28, R21, R0, RZ, 0xfc, !PT ;  /* 0x00000000151c7212 */ /* 0x000fe200078efcff */
[----:B------:R0:W4:Y:S01]  /*12c30*/  SHFL.IDX PT, R7, R3, RZ, 0x181f ;  /* 0x00181fff03077589 */ /* 0x00012200000e0000 */
[----:B------:R-:W-:Y:S05]  /*12c40*/  @P0 BRA `(.L_x_8234) ;  /* 0x00000000007c0947 */ /* 0x000fea0003800000 */
[-C--:B------:R-:W-:Y:S02]  /*12c50*/  ISETP.GE.AND P2, PT, R212, R24.reuse, PT ;  /* 0x00000018d400720c */ /* 0x080fe40003f46270 */
[-C--:B------:R-:W-:Y:S02]  /*12c60*/  ISETP.GE.AND P1, PT, R193, R24.reuse, PT ;  /* 0x00000018c100720c */ /* 0x080fe40003f26270 */
[-C--:B------:R-:W-:Y:S02]  /*12c70*/  ISETP.GE.AND P5, PT, R211, R24.reuse, PT ;  /* 0x00000018d300720c */ /* 0x080fe40003fa6270 */
[----:B------:R-:W-:-:S07]  /*12c80*/  ISETP.GE.AND P3, PT, R210, R24, PT ;  /* 0x00000018d200720c */ /* 0x000fce0003f66270 */
[CC--:B---3--:R-:W-:Y:S02]  /*12c90*/  @!P2 LEA R8, P0, R212.reuse, R6.reuse, 0x1 ;  /* 0x00000006d408a211 */ /* 0x0c8fe400078008ff */
[----:B----4-:R-:W-:Y:S02]  /*12ca0*/  @!P1 IMAD.WIDE R4, R193, 0x2, R6 ;  /* 0x00000002c1049825 */ /* 0x010fe400078e0206 */
        /* <DEDUP_REMOVED lines=12> */
[----:B---3--:R-:W-:-:S02]  /*12d70*/  @!P1 LEA R8, P6, R208, R6, 0x1 ;  /* 0x00000006d0089211 */ /* 0x008fc400078c08ff */
        /* <DEDUP_REMOVED lines=12> */
.L_x_8234:
[----:B------:R-:W-:Y:S05]  /*12e40*/  BSYNC B1 ;  /* 0x0000000000017941 */ /* 0x000fea0003800000 */
.L_x_8233:
[----:B------:R-:W-:Y:S01]  /*12e50*/  VIADD R0, R196, 0x20 ;  /* 0x00000020c4007836 */ /* 0x000fe20000000000 */
[----:B----4-:R4:W0:Y:S04]  /*12e60*/  SHFL.IDX PT, R7, R3, 0x1, 0x181f ;  /* 0x00381f0003077f89 */ /* 0x01082800000e0000 */
[----:B------:R-:W-:Y:S01]  /*12e70*/  ISETP.GE.AND P0, PT, R0, R29, PT ;  /* 0x0000001d0000720c */ /* 0x000fe20003f06270 */
[----:B---3--:R4:W3:-:S12]  /*12e80*/  SHFL.IDX PT, R6, R20, 0x1, 0x181f ;  /* 0x00381f0014067f89 */ /* 0x0088d800000e0000 */
[----:B----4-:R-:W-:Y:S05]  /*12e90*/  @P0 BRA `(.L_x_8229) ;  /* 0x00000000007c0947 */ /* 0x010fea0003800000 */
[-C--:B------:R-:W-:Y:S02]  /*12ea0*/  ISETP.GE.AND P6, PT, R193, R24.reuse, PT ;  /* 0x00000018c100720c */ /* 0x080fe40003fc6270 */
[-C--:B------:R-:W-:Y:S02]  /*12eb0*/  ISETP.GE.AND P5, PT, R212, R24.reuse, PT ;  /* 0x00000018d400720c */ /* 0x080fe40003fa6270 */
[-C--:B------:R-:W-:Y:S02]  /*12ec0*/  ISETP.GE.AND P4, PT, R211, R24.reuse, PT ;  /* 0x00000018d300720c */ /* 0x080fe40003f86270 */
[-C--:B------:R-:W-:Y:S02]  /*12ed0*/  ISETP.GE.AND P3, PT, R210, R24.reuse, PT ;  /* 0x00000018d200720c */ /* 0x080fe40003f66270 */
[-C--:B------:R-:W-:Y:S02]  /*12ee0*/  ISETP.GE.AND P2, PT, R209, R24.reuse, PT ;  /* 0x00000018d100720c */ /* 0x080fe40003f46270 */
[----:B------:R-:W-:-:S03]  /*12ef0*/  ISETP.GE.AND P1, PT, R208, R24, PT ;  /* 0x00000018d000720c */ /* 0x000fc60003f26270 */
[----:B0--3--:R-:W-:Y:S02]  /*12f00*/  @!P6 IMAD.WIDE R4, R193, 0x2, R6 ;  /* 0x00000002c104e825 */ /* 0x009fe400078e0206 */
[----:B------:R-:W-:-:S03]  /*12f10*/  @!P5 LEA R8, P0, R212, R6, 0x1 ;  /* 0x00000006d408d211 */ /* 0x000fc600078008ff */
[----:B------:R0:W-:Y:S01]  /*12f20*/  @!P6 ST.E.128 desc[UR40][R4.64], RZ ;  /* 0x000000ff0400e985 */ /* 0x0001e2000c101d28 */
[-C--:B------:R-:W-:Y:S02]  /*12f30*/  @!P4 LEA R10, P6, R211, R6.reuse, 0x1 ;  /* 0x00000006d30ac211 */ /* 0x080fe400078c08ff */
        /* <DEDUP_REMOVED lines=9> */
[-C--:B0-----:R-:W-:Y:S02]  /*12fd0*/  @!P1 LEA R4, P5, R208, R6.reuse, 0x1 ;  /* 0x00000006d0049211 */ /* 0x081fe400078a08ff */
[-C--:B------:R-:W-:Y:S01]  /*12fe0*/  @!P2 LEA.HI.X R15, R209, R7.reuse, R30, 0x1, P4 ;  /* 0x00000007d10fa211 */ /* 0x080fe200020f0c1e */
[----:B------:R4:W-:Y:S01]  /*12ff0*/  @!P3 ST.E.128 desc[UR40][R12.64], RZ ;  /* 0x000000ff0c00b985 */ /* 0x0009e2000c101d28 */
[-C--:B------:R-:W-:Y:S02]  /*13000*/  @P0 LEA R20, P3, R222, R6.reuse, 0x1 ;  /* 0x00000006de140211 */ /* 0x080fe400078608ff */
        /* <DEDUP_REMOVED lines=8> */
.L_x_8229:
[----:B------:R-:W-:Y:S05]  /*13090*/  BSYNC B0 ;  /* 0x0000000000007941 */ /* 0x000fea0003800000 */
.L_x_8223:
[----:B------:R-:W-:Y:S02]  /*130a0*/  ULDC UR4, c[0x0][0xc3c] ;  /* 0x00030f0000047ab9 */ /* 0x000fe40000000800 */
[----:B------:R-:W-:-:S13]  /*130b0*/  ISETP.GE.AND P0, PT, R27, UR4, PT ;  /* 0x000000041b007c0c */ /* 0x000fda000bf06270 */
[----:B------:R-:W-:Y:S05]  /*130c0*/  @!P0 BRA `(.L_x_8235) ;  /* 0xfffffee000488947 */ /* 0x000fea000383ffff */
[----:B------:R-:W-:Y:S05]  /*130d0*/  BRA `(.L_x_8097) ;  /* 0x0000008c00e07947 */ /* 0x000fea0003800000 */
.L_x_8095:
        /* <DEDUP_REMOVED lines=18> */
.L_x_8236:
        /* <DEDUP_REMOVED lines=41> */
.L_x_8242:
        /* <DEDUP_REMOVED lines=12> */
.L_x_8241:
[----:B------:R-:W-:Y:S05]  /*13550*/  BSYNC B0 ;  /* 0x0000000000007941 */ /* 0x000fea0003800000 */
.L_x_8240:
        /* <DEDUP_REMOVED lines=21> */
.L_x_8238:
        /* <DEDUP_REMOVED lines=20> */
.L_x_8243:
        /* <DEDUP_REMOVED lines=56> */
.L_x_8239:
[----:B------:R-:W-:Y:S02]  /*13b70*/  IMAD.MOV.U32 R17, RZ, RZ, RZ ;  /* 0x000000ffff117224 */ /* 0x000fe400078e00ff */
[----:B------:R-:W-:Y:S02]  /*13b80*/  IMAD.U32 R16, RZ, RZ, UR6 ;  /* 0x00000006ff107e24 */ /* 0x000fe4000f8e00ff */
[----:B------:R-:W-:-:S07]  /*13b90*/  IMAD.MOV.U32 R18, RZ, RZ, RZ ;  /* 0x000000ffff127224 */ /* 0x000fce00078e00ff */
.L_x_8244:
[----:B------:R-:W-:-:S13]  /*13ba0*/  ISETP.NE.AND P0, PT, R0, RZ, PT ;  /* 0x000000ff0000720c */ /* 0x000fda0003f05270 */
[----:B------:R-:W1:Y:S01]  /*13bb0*/  @!P0 S2R R3, SR_CgaCtaId ;  /* 0x0000000000038919 */ /* 0x000e620000008800 */
[----:B------:R-:W-:-:S04]  /*13bc0*/  @!P0 MOV R0, 0x400 ;  /* 0x0000040000008802 */ /* 0x000fc80000000f00 */
[----:B-1----:R-:W-:-:S05]  /*13bd0*/  @!P0 LEA R0, R3, R0, 0x18 ;  /* 0x0000000003008211 */ /* 0x002fca00078ec0ff */
[----:B------:R1:W-:Y:S01]  /*13be0*/  @!P0 STS.128 [R0+0x28cd0], R16 ;  /* 0x028cd01000008388 */ /* 0x0003e20000000c00 */
[----:B------:R-:W-:Y:S06]  /*13bf0*/  BAR.ARV 0x5, 0x180 ;  /* 0x0146000000007b1d */ /* 0x000fec0000002000 */
.L_x_8237:
        /* <DEDUP_REMOVED lines=25> */
[----:B------:R0:W-:Y:S04]  /*13d90*/  STL [R1+0x4], R3 ;  /* 0x0000040301007387 */ /* 0x0001e80000100800 */
[----:B------:R0:W-:Y:S04]  /*13da0*/  STL [R1+0x54], R2 ;  /* 0x0000540201007387 */ /* 0x0001e80000100800 */
[----:B------:R0:W-:Y:S04]  /*13db0*/  STL [R1+0x3c], RZ ;  /* 0x00003cff01007387 */ /* 0x0001e80000100800 */
[----:B------:R0:W-:Y:S04]  /*13dc0*/  STL [R1+0x18], R0 ;  /* 0x0000180001007387 */ /* 0x0001e80000100800 */
[----:B------:R0:W-:Y:S04]  /*13dd0*/  STL [R1+0x10], RZ ;  /* 0x000010ff01007387 */ /* 0x0001e80000100800 */
[----:B------:R0:W-:Y:S04]  /*13de0*/  STL [R1+0xc], RZ ;  /* 0x00000cff01007387 */ /* 0x0001e80000100800 */
[----:B------:R0:W-:Y:S02]  /*13df0*/  STL [R1+0x1c], R0 ;  /* 0x00001c0001007387 */ /* 0x0001e40000100800 */
.L_x_8409:
[----:B01----:R-:W0:Y:S02]  /*13e00*/  LDC.64 R2, c[0x0][0xc88] ;  /* 0x00032200ff027b82 */ /* 0x003e240000000a00 */
[----:B0-----:R-:W-:-:S05]  /*13e10*/  IMAD.WIDE R2, R19, 0x4, R2 ;  /* 0x0000000413027825 */ /* 0x001fca00078e0202 */
[----:B--2---:R0:W2:Y:S01]  /*13e20*/  LDG.E R13, desc[UR40][R2.64] ;  /* 0x00000028020d7981 */ /* 0x0040a2000c1e1900 */
[----:B------:R-:W-:Y:S05]  /*13e30*/  YIELD ;  /* 0x0000000000007946 */ /* 0x000fea0003800000 */
[----:B------:R-:W-:Y:S01]  /*13e40*/  ULDC.64 UR4, c[0x0][0xa28] ;  /* 0x00028a0000047ab9 */ /* 0x000fe20000000a00 */
[----:B------:R-:W-:Y:S01]  /*13e50*/  IMAD.MOV.U32 R10, RZ, RZ, RZ ;  /* 0x000000ffff0a7224 */ /* 0x000fe200078e00ff */
[----:B------:R-:W-:Y:S01]  /*13e60*/  ISETP.NE.U32.AND P0, PT, RZ, UR4, PT ;  /* 0x00000004ff007c0c */ /* 0x000fe2000bf05070 */
[----:B------:R-:W-:Y:S01]  /*13e70*/  ULDC.64 UR10, c[0x0][0xa18] ;  /* 0x00028600000a7ab9 */ /* 0x000fe20000000a00 */
[----:B0-----:R-:W-:Y:S01]  /*13e80*/  CS2R R2, SRZ ;  /* 0x0000000000027805 */ /* 0x001fe2000001ff00 */
        /* <DEDUP_REMOVED lines=17> */
[C---:B------:R-:W-:Y:S02]  /*13fa0*/  IADD3 R8, P5, R0.reuse, UR6, RZ ;  /* 0x0000000600087c10 */ /* 0x040fe4000ffbe0ff */
[----:B------:R-:W-:Y:S01]  /*13fb0*/  ISETP.NE.AND.EX P3, PT, RZ, UR11, PT, P3 ;  /* 0x0000000bff007c0c */ /* 0x000fe2000bf65330 */
[----:B------:R-:W-:Y:S01]  /*13fc0*/  STL [R1+0x20], R15 ;  /* 0x0000200f01007387 */ /* 0x000fe20000100800 */
[----:B------:R-:W-:Y:S02]  /*13fd0*/  ISETP.NE.U32.AND P0, PT, RZ, UR6, PT ;  /* 0x00000006ff007c0c */ /* 0x000fe4000bf05070 */
[----:B-1----:R-:W-:-:S02]  /*13fe0*/  IADD3 R4, P4, R0, UR4, RZ ;  /* 0x0000000400047c10 */ /* 0x002fc4000ff9e0ff */
[----:B------:R-:W-:Y:S02]  /*13ff0*/  ISETP.NE.U32.AND P1, PT, RZ, UR8, PT ;  /* 0x00000008ff007c0c */ /* 0x000fe4000bf25070 */
[C---:B------:R-:W-:Y:S02]  /*14000*/  IADD3.X R5, R15.reuse, UR5, RZ, P4, !PT ;  /* 0x000000050f057c10 */ /* 0x040fe4000a7fe4ff */
[----:B0-----:R-:W-:Y:S01]  /*14010*/  IADD3 R6, P4, R0, UR8, RZ ;  /* 0x0000000800067c10 */ /* 0x001fe2000ff9e0ff */
[----:B------:R-:W-:Y:S01]  /*14020*/  ULDC UR4, c[0x0][0x288] ;  /* 0x0000a20000047ab9 */ /* 0x000fe20000000800 */
[----:B------:R-:W-:Y:S01]  /*14030*/  ISETP.NE.AND.EX P0, PT, RZ, UR7, PT, P0 ;  /* 0x00000007ff007c0c */ /* 0x000fe2000bf05300 */
[----:B------:R-:W2:Y:S01]  /*14040*/  @P2 LDG.E R10, desc[UR40][R4.64] ;  /* 0x00000028040a2981 */ /* 0x000ea2000c1e1900 */
[----:B------:R-:W-:Y:S02]  /*14050*/  IADD3.X R7, R15, UR9, RZ, P4, !PT ;  /* 0x000000090f077c10 */ /* 0x000fe4000a7fe4ff */
[----:B------:R-:W-:-:S02]  /*14060*/  ISETP.NE.AND.EX P1, PT, RZ, UR9, PT, P1 ;  /* 0x00000009ff007c0c */ /* 0x000fc4000bf25310 */
[----:B------:R-:W-:-:S07]  /*14070*/  IADD3.X R9, R15, UR7, RZ, P5, !PT ;  /* 0x000000070f097c10 */ /* 0x000fce000affe4ff */
[----:B------:R0:W5:Y:S04]  /*14080*/  @P0 LDG.E R12, desc[UR40][R8.64] ;  /* 0x00000028080c0981 */ /* 0x000168000c1e1900 */
[----:B------:R0:W5:Y:S04]  /*14090*/  @P1 LDG.E R3, desc[UR40][R6.64] ;  /* 0x0000002806031981 */ /* 0x000168000c1e1900 */
[----:B--2---:R1:W-:Y:S02]  /*140a0*/  STL [R1+0x34], R10 ;  /* 0x0000340a01007387 */ /* 0x0043e40000100800 */
[----:B-1----:R-:W-:Y:S01]  /*140b0*/  @P3 IADD3 R10, P4, R0, UR10, RZ ;  /* 0x0000000a000a3c10 */ /* 0x002fe2000ff9e0ff */
[----:B------:R-:W-:Y:S01]  /*140c0*/  IMAD.U32 R0, RZ, RZ, UR4 ;  /* 0x00000004ff007e24 */ /* 0x000fe2000f8e00ff */
[----:B------:R-:W-:-:S02]  /*140d0*/  ULDC.64 UR4, c[0x0][0x418] ;  /* 0x0001060000047ab9 */ /* 0x000fc40000000a00 */
[----:B------:R-:W-:-:S05]  /*140e0*/  @P3 IADD3.X R11, R15, UR11, RZ, P4, !PT ;  /* 0x0000000b0f0b3c10 */ /* 0x000fca000a7fe4ff */
        /* <DEDUP_REMOVED lines=10> */
[----:B-1----:R-:W-:Y:S02]  /*14190*/  IMAD.U32 R0, RZ, RZ, UR5 ;  /* 0x00000005ff007e24 */ /* 0x002fe4000f8e00ff */
[----:B------:R-:W-:Y:S01]  /*141a0*/  IMAD.U32 R10, RZ, RZ, UR4 ;  /* 0x00000004ff0a7e24 */ /* 0x000fe2000f8e00ff */
[----:B0-----:R-:W-:Y:S06]  /*141b0*/  @P3 BRA `(.L_x_8246) ;  /* 0x0000000000143947 */ /* 0x001fec0003800000 */
[----:B------:R-:W-:Y:S05]  /*141c0*/  @!P2 BRA `(.L_x_8246) ;  /* 0x000000000010a947 */ /* 0x000fea0003800000 */
[----:B------:R-:W2:Y:S04]  /*141d0*/  LDG.E R11, desc[UR40][R4.64] ;  /* 0x00000028040b7981 */ /* 0x000ea8000c1e1900 */
[----:B------:R-:W2:Y:S02]  /*141e0*/  LDG.E R4, desc[UR40][R4.64+0x4] ;  /* 0x0000042804047981 */ /* 0x000ea4000c1e1900 */
[----:B--2--5:R-:W-:-:S05]  /*141f0*/  IMAD.IADD R14, R4, 0x1, -R11 ;  /* 0x00000001040e7824 */ /* 0x024fca00078e0a0b */
[----:B------:R0:W-:Y:S02]  /*14200*/  STL [R1+0x38], R14 ;  /* 0x0000380e01007387 */ /* 0x0001e40000100800 */
.L_x_8246:
[----:B-----5:R-:W-:Y:S01]  /*14210*/  IMAD.IADD R4, R12, 0x1, R2 ;  /* 0x000000010c047824 */ /* 0x020fe200078e0202 */
[----:B------:R-:W-:Y:S01]  /*14220*/  ULDC.64 UR4, c[0x0][0xa20] ;  /* 0x0002880000047ab9 */ /* 0x000fe20000000a00 */
[----:B------:R1:W-:Y:S01]  /*14230*/  STL [R1+0x14], R13 ;  /* 0x0000140d01007387 */ /* 0x0003e20000100800 */
[----:B------:R-:W-:-:S03]  /*14240*/  ISETP.NE.U32.AND P2, PT, RZ, UR4, PT ;  /* 0x00000004ff007c0c */ /* 0x000fc6000bf45070 */
[----:B------:R1:W-:Y:S01]  /*14250*/  STL [R1+0x24], R4 ;  /* 0x0000240401007387 */ /* 0x0003e20000100800 */
[----:B------:R-:W-:-:S13]  /*14260*/  ISETP.NE.AND.EX P2, PT, RZ, UR5, PT, P2 ;  /* 0x00000005ff007c0c */ /* 0x000fda000bf45320 */
[----:B-1----:R-:W-:Y:S05]  /*14270*/  @!P2 BRA `(.L_x_8247) ;  /* 0x000000000014a947 */ /* 0x002fea0003800000 */
[----:B------:R-:W2:Y:S02]  /*14280*/  LDL R4, [R1] ;  /* 0x0000000001047983 */ /* 0x000ea40000100800 */
[----:B--2---:R-:W-:-:S04]  /*14290*/  IADD3 R10, P0, R4, UR4, RZ ;  /* 0x00000004040a7c10 */ /* 0x004fc8000ff1e0ff */
[----:B------:R-:W-:-:S05]  /*142a0*/  IADD3.X R11, R15, UR5, RZ, P0, !PT ;  /* 0x000000050f0b7c10 */ /* 0x000fca00087fe4ff */
[----:B------:R1:W5:Y:S01]  /*142b0*/  LDG.E R10, desc[UR40][R10.64] ;  /* 0x000000280a0a7981 */ /* 0x000362000c1e1900 */
[----:B------:R-:W-:Y:S05]  /*142c0*/  BRA `(.L_x_8248) ;  /* 0x0000000000107947 */ /* 0x000fea0003800000 */
.L_x_8247:
[----:B------:R-:W-:Y:S05]  /*142d0*/  @!P0 BRA `(.L_x_8248) ;  /* 0x00000000000c8947 */ /* 0x000fea0003800000 */
[----:B------:R-:W2:Y:S04]  /*142e0*/  LDG.E R10, desc[UR40][R8.64] ;  /* 0x00000028080a7981 */ /* 0x000ea8000c1e1900 */
[----:B------:R-:W2:Y:S02]  /*142f0*/  LDG.E R8, desc[UR40][R8.64+0x4] ;  /* 0x0000042808087981 */ /* 0x000ea4000c1e1900 */
[----:B--2---:R-:W-:-:S07]  /*14300*/  IMAD.IADD R10, R8, 0x1, -R10 ;  /* 0x00000001080a7824 */ /* 0x004fce00078e0a0a */
.L_x_8248:
[----:B-----5:R-:W-:Y:S01]  /*14310*/  IMAD.IADD R10, R10, 0x1, -R2 ;  /* 0x000000010a0a7824 */ /* 0x020fe200078e0a02 */
[----:B------:R-:W2:Y:S01]  /*14320*/  LDC R4, c[0x0][0x448] ;  /* 0x00011200ff047b82 */ /* 0x000ea20000000800 */
[----:B------:R-:W3:Y:S04]  /*14330*/  @P1 LDG.E R2, desc[UR40][R6.64] ;  /* 0x0000002806021981 */ /* 0x000ee8000c1e1900 */
[----:B------:R-:W3:Y:S01]  /*14340*/  @P1 LDG.E R6, desc[UR40][R6.64+0x4] ;  /* 0x0000042806061981 */ /* 0x000ee2000c1e1900 */
[----:B------:R-:W-:Y:S01]  /*14350*/  BSSY B0, `(.L_x_8249) ;  /* 0x00001d2000007945 */ /* 0x000fe20003800000 */
[----:B--2---:R-:W-:-:S13]  /*14360*/  ISETP.NE.AND P0, PT, R4, 0x1, PT ;  /* 0x000000010400780c */ /* 0x004fda0003f05270 */
[----:B------:R-:W2:Y:S01]  /*14370*/  @P0 LDC R5, c[0x0][0x44c] ;  /* 0x00011300ff050b82 */ /* 0x000ea20000000800 */
[----:B---3--:R-:W-:-:S07]  /*14380*/  @P1 IMAD.IADD R0, R6, 0x1, -R2 ;  /* 0x0000000106001824 */ /* 0x008fce00078e0a02 */
[----:B------:R-:W3:Y:S01]  /*14390*/  @P0 LDC R6, c[0x0][0x450] ;  /* 0x00011400ff060b82 */ /* 0x000ee20000000800 */
[----:B------:R-:W-:-:S04]  /*143a0*/  IMAD.SHL.U32 R2, R17, 0x40, RZ ;  /* 0x0000004011027824 */ /* 0x000fc800078e00ff */
[----:B------:R-:W-:-:S04]  /*143b0*/  VIADD R2, R2, 0x3f ;  /* 0x0000003f02027836 */ /* 0x000fc80000000000 */
[----:B--2---:R-:W-:-:S04]  /*143c0*/  @P0 IMAD.HI.U32 R5, R2, R5, RZ ;  /* 0x0000000502050227 */ /* 0x004fc800078e00ff */
[----:B------:R-:W-:Y:S02]  /*143d0*/  IMAD.MOV.U32 R4, RZ, RZ, R2 ;  /* 0x000000ffff047224 */ /* 0x000fe400078e0002 */
[----:B------:R-:W-:-:S05]  /*143e0*/  IMAD.IADD R2, R10, 0x1, R0 ;  /* 0x000000010a027824 */ /* 0x000fca00078e0200 */
[C---:B------:R-:W-:Y:S02]  /*143f0*/  IADD3 R21, R2.reuse, 0x40, -R14 ;  /* 0x0000004002157810 */ /* 0x040fe40007ffe80e */
[----:B---3--:R-:W-:Y:S01]  /*14400*/  @P0 SHF.R.U32.HI R4, RZ, R6, R5 ;  /* 0x00000006ff040219 */ /* 0x008fe20000011605 */
[----:B------:R-:W-:-:S04]  /*14410*/  VIADD R5, R2, 0x3f ;  /* 0x0000003f02057836 */ /* 0x000fc80000000000 */
[----:B------:R-:W-:Y:S01]  /*14420*/  IMAD.IADD R2, R21, 0x1, R4 ;  /* 0x0000000115027824 */ /* 0x000fe200078e0204 */
[----:B------:R-:W-:-:S04]  /*14430*/  SHF.R.S32.HI R4, RZ, 0x1f, R5 ;  /* 0x0000001fff047819 */ /* 0x000fc80000011405 */
[----:B------:R-:W-:Y:S02]  /*14440*/  LEA.HI R20, R4, R5, RZ, 0x6 ;  /* 0x0000000504147211 */ /* 0x000fe400078f30ff */
[----:B------:R-:W-:Y:S02]  /*14450*/  SHF.R.S32.HI R4, RZ, 0x1f, R2 ;  /* 0x0000001fff047819 */ /* 0x000fe40000011402 */
[----:B------:R-:W-:Y:S02]  /*14460*/  SHF.R.S32.HI R20, RZ, 0x6, R20 ;  /* 0x00000006ff147819 */ /* 0x000fe40000011414 */
[----:B------:R-:W-:-:S04]  /*14470*/  LEA.HI R2, R4, R2, RZ, 0x6 ;  /* 0x0000000204027211 */ /* 0x000fc800078f30ff */
[----:B------:R-:W-:-:S04]  /*14480*/  SHF.R.S32.HI R2, RZ, 0x6, R2 ;  /* 0x00000006ff027819 */ /* 0x000fc80000011402 */
[----:B------:R-:W-:-:S05]  /*14490*/  VIMNMX R2, R20, R2, PT ;  /* 0x0000000214027248 */ /* 0x000fca0003fe0100 */
[--C-:B------:R-:W-:Y:S02]  /*144a0*/  IMAD R2, R2, 0x40, -R10.reuse ;  /* 0x0000004002027824 */ /* 0x100fe400078e0a0a */
[----:B------:R-:W-:-:S03]  /*144b0*/  IMAD.MOV R10, RZ, RZ, -R10 ;  /* 0x000000ffff0a7224 */ /* 0x000fc600078e0a0a */
[----:B------:R-:W-:Y:S02]  /*144c0*/  VIMNMX R0, R2, R0, PT ;  /* 0x0000000002007248 */ /* 0x000fe40003fe0100 */
[----:B------:R-:W-:-:S04]  /*144d0*/  VIMNMX R2, RZ, R10, !PT ;  /* 0x0000000aff027248 */ /* 0x000fc80007fe0100 */
        /* <DEDUP_REMOVED lines=13> */
[----:B------:R-:W2:Y:S02]  /*145b0*/  S2R R4, SR_TID.X ;  /* 0x0000000000047919 */ /* 0x000ea40000002100 */
[----:B--2---:R-:W-:-:S04]  /*145c0*/  SHF.R.U32.HI R4, RZ, 0x5, R4 ;  /* 0x00000005ff047819 */ /* 0x004fc80000011604 */
[----:B------:R-:W-:-:S05]  /*145d0*/  LOP3.LUT R4, R4, 0x3, RZ, 0xc0, !PT ;  /* 0x0000000304047812 */ /* 0x000fca00078ec0ff */
[----:B0-----:R0:W2:Y:S02]  /*145e0*/  SHFL.IDX PT, R14, R4, RZ, 0x1f ;  /* 0x00001fff040e7589 */ /* 0x0010a400000e0000 */
.L_x_8453:
[----:B--2---:R-:W-:Y:S02]  /*145f0*/  ISETP.NE.AND P0, PT, R14, RZ, PT ;  /* 0x000000ff0e00720c */ /* 0x004fe40003f05270 */
[----:B------:R-:W-:-:S11]  /*14600*/  PLOP3.LUT P6, PT, PT, PT, PT, 0x8, 0x0 ;  /* 0x000000000000781c */ /* 0x000fd60003fce170 */
[----:B------:R-:W-:Y:S05]  /*14610*/  @P0 BRA `(.L_x_8252) ;  /* 0x00000000000c0947 */ /* 0x000fea0003800000 */
[----:B------:R-:W-:-:S03]  /*14620*/  UMOV UR4, 0xffffffff ;  /* 0xffffffff00047882 */ /* 0x000fc60000000000 */
[----:B------:R-:W-:Y:S05]  /*14630*/  BRA.DIV UR4, `(.L_x_8253) ;  /* 0x0000008604ac7947 */ /* 0x000fea000b800000 */
[----:B------:R-:W-:-:S13]  /*14640*/  ELECT P6, URZ, PT ;  /* 0x00000000003f782f */ /* 0x000fda00038c0000 */
.L_x_8252:
        /* <DEDUP_REMOVED lines=10> */
.L_x_8456:
[----:B------:R-:W-:Y:S05]  /*146f0*/  BSYNC B1 ;  /* 0x0000000000017941 */ /* 0x000fea0003800000 */
.L_x_8254:
[----:B------:R-:W-:Y:S04]  /*14700*/  BSSY B1, `(.L_x_8256) ;  /* 0x00000be000017945 */ /* 0x000fe80003800000 */
[----:B------:R-:W-:Y:S05]  /*14710*/  @!P6 BRA `(.L_x_8257) ;  /* 0x0000000800f0e947 */ /* 0x000fea0003800000 */
        /* <DEDUP_REMOVED lines=11> */
.L_x_8457:
[----:B------:R-:W-:Y:S05]  /*147d0*/  BSYNC B2 ;  /* 0x0000000000027941 */ /* 0x000fea0003800000 */
.L_x_8258:
        /* <DEDUP_REMOVED lines=9> */
.L_x_8261:
[----:B------:R-:W-:Y:S05]  /*14870*/  BSYNC B2 ;  /* 0x0000000000027941 */ /* 0x000fea0003800000 */
.L_x_8260:
        /* <DEDUP_REMOVED lines=14> */
.L_x_8262:
        /* <DEDUP_REMOVED lines=13> */
.L_x_8458:
[----:B------:R-:W-:Y:S05]  /*14a30*/  BSYNC B2 ;  /* 0x0000000000027941 */ /* 0x000fea0003800000 */
.L_x_8263:
[----:B------:R-:W-:Y:S01]  /*14a40*/  BSSY B2, `(.L_x_8265) ;  /* 0x000000b000027945 */ /* 0x000fe20003800000 */
[----:B------:R-:W-:Y:S02]  /*14a50*/  IMAD.MOV.U32 R10, RZ, RZ, 0x0 ;  /* 0x00000000ff0a7424 */ /* 0x000fe400078e00ff */
[----:B-1----:R-:W-:Y:S01]  /*14a60*/  IMAD.MOV.U32 R11, RZ, RZ, 0x12f00000 ;  /* 0x12f00000ff0b7424 */ /* 0x002fe200078e00ff */
[----:B------:R-:W-:Y:S06]  /*14a70*/  @P1 BRA `(.L_x_8266) ;  /* 0x00000000001c1947 */ /* 0x000fec0003800000 */
[----:B------:R-:W1:Y:S01]  /*14a80*/  S2R R7, SR_TID.X ;  /* 0x0000000000077919 */ /* 0x000e620000002100 */
[----:B------:R-:W-:-:S04]  /*14a90*/  IMAD.MOV.U32 R6, RZ, RZ, 0x10000 ;  /* 0x00010000ff067424 */ /* 0x000fc800078e00ff */
[----:B------:R3:W-:Y:S01]  /*14aa0*/  SYNCS.ARRIVE.TRANS64 RZ, [R5+URZ+0x28cb0], R6 ;  /* 0x028cb00605ff79a7 */ /* 0x0007e2000800003f */
[----:B-1----:R-:W-:-:S04]  /*14ab0*/  LOP3.LUT R7, R7, 0x1f, RZ, 0xc0, !PT ;  /* 0x0000001f07077812 */ /* 0x002fc800078ec0ff */
[----:B------:R-:W-:-:S13]  /*14ac0*/  ISETP.NE.AND P0, PT, R7, RZ, PT ;  /* 0x000000ff0700720c */ /* 0x000fda0003f05270 */
[----:B---3--:R-:W-:Y:S05]  /*14ad0*/  @!P0 BRA `(.L_x_8266) ;  /* 0x0000000000048947 */ /* 0x008fea0003800000 */
[----:B------:R-:W-:Y:S01]  /*14ae0*/  BPT.TRAP 0x1 ;  /* 0x000000040000795c */ /* 0x000fe20000300000 */
.L_x_8266:
[----:B------:R-:W-:Y:S05]  /*14af0*/  BSYNC B2 ;  /* 0x0000000000027941 */ /* 0x000fea0003800000 */
.L_x_8265:
[----:B------:R-:W3:Y:S04]  /*14b00*/  LDL R7, [R1+0x4] ;  /* 0x0000040001077983 */ /* 0x000ee80000100800 */
[----:B------:R-:W3:Y:S01]  /*14b10*/  LDL R6, [R1+0x10] ;  /* 0x0000100001067983 */ /* 0x000ee20000100800 */
[----:B------:R-:W-:Y:S01]  /*14b20*/  R2UR UR10, R12 ;  /* 0x000000000c0a72ca */ /* 0x000fe200000e0000 */
[----:B------:R-:W-:Y:S01]  /*14b30*/  UIADD3 UR4, UP0, UR38, 0x670, URZ ;  /* 0x0000067026047890 */ /* 0x000fe2000ff1e03f */
[----:B------:R-:W-:Y:S01]  /*14b40*/  R2UR UR6, R10 ;  /* 0x000000000a0672ca */ /* 0x000fe200000e0000 */
[----:B0-2---:R-:W-:Y:S01]  /*14b50*/  VIADD R5, R5, 0x28cb0 ;  /* 0x00028cb005057836 */ /* 0x005fe20000000000 */
[----:B------:R-:W-:Y:S01]  /*14b60*/  R2UR UR7, R11 ;  /* 0x000000000b0772ca */ /* 0x000fe200000e0000 */
[----:B------:R-:W-:Y:S01]  /*14b70*/  UIADD3.X UR5, URZ, UR39, URZ, UP0, !UPT ;  /* 0x000000273f057290 */ /* 0x000fe200087fe43f */
[----:B------:R-:W-:Y:S01]  /*14b80*/  PLOP3.LUT P0, PT, PT, PT, PT, 0x80, 0x0 ;  /* 0x000000000000781c */ /* 0x000fe20003f0f070 */
[----:B---3--:R-:W-:-:S04]  /*14b90*/  IMAD R6, R6, 0x10000, R7 ;  /* 0x0001000006067824 */ /* 0x008fc800078e0207 */
[----:B------:R-:W-:-:S08]  /*14ba0*/  VIADD R7, R6, 0x400 ;  /* 0x0000040006077836 */ /* 0x000fd00000000000 */
.L_x_8267:
        /* <DEDUP_REMOVED lines=15> */
.L_x_8268:
        /* <DEDUP_REMOVED lines=15> */
.L_x_8269:
        /* <DEDUP_REMOVED lines=15> */
.L_x_8270:
        /* <DEDUP_REMOVED lines=15> */
.L_x_8271:
        /* <DEDUP_REMOVED lines=15> */
.L_x_8272:
        /* <DEDUP_REMOVED lines=15> */
.L_x_8273:
        /* <DEDUP_REMOVED lines=15> */
.L_x_8274:
        /* <DEDUP_REMOVED lines=10> */
.L_x_8257:
[----:B------:R-:W-:Y:S05]  /*152e0*/  BSYNC B1 ;  /* 0x0000000000017941 */ /* 0x000fea0003800000 */
.L_x_8256:
        /* <DEDUP_REMOVED lines=13> */
.L_x_8294:
[----:B------:R-:W-:Y:S05]  /*153c0*/  YIELD ;  /* 0x0000000000007946 */ /* 0x000fea0003800000 */
[----:B------:R-:W-:Y:S04]  /*153d0*/  BSSY B1, `(.L_x_8275) ;  /* 0x00000bd000017945 */ /* 0x000fe80003800000 */
[----:B---3--:R-:W-:Y:S05]  /*153e0*/  @!P6 BRA `(.L_x_8276) ;  /* 0x0000000800ece947 */ /* 0x008fea0003800000 */
[----:B------:R-:W3:Y:S04]  /*153f0*/  LDL R8, [R1+0x4] ;  /* 0x0000040001087983 */ /* 0x000ee80000100800 */
[----:B--2---:R-:W3:Y:S04]  /*15400*/  LDL R5, [R1+0x10] ;  /* 0x0000100001057983 */ /* 0x004ee80000100800 */
[----:B------:R-:W2:Y:S01]  /*15410*/  LDL R6, [R1+0x1c] ;  /* 0x00001c0001067983 */ /* 0x000ea20000100800 */
[----:B------:R-:W-:Y:S01]  /*15420*/  BSSY B2, `(.L_x_8277) ;  /* 0x0000008000027945 */ /* 0x000fe20003800000 */
[----:B------:R-:W0:Y:S02]  /*15430*/  S2R R7, SR_TID.X ;  /* 0x0000000000077919 */ /* 0x000e240000002100 */
[----:B0-----:R-:W-:-:S04]  /*15440*/  LOP3.LUT R7, R7, 0x7f, RZ, 0xc0, !PT ;  /* 0x0000007f07077812 */ /* 0x001fc800078ec0ff */
[----:B------:R-:W-:Y:S01]  /*15450*/  ISETP.NE.AND P2, PT, R7, RZ, PT ;  /* 0x000000ff0700720c */ /* 0x000fe20003f45270 */
[----:B---3--:R-:W-:Y:S01]  /*15460*/  IMAD R5, R5, 0x8, R8 ;  /* 0x0000000805057824 */ /* 0x008fe200078e0208 */
[----:B--2---:R-:W-:-:S04]  /*15470*/  SHF.L.U32 R6, R6, 0x1f, RZ ;  /* 0x0000001f06067819 */ /* 0x004fc800000006ff */
[----:B------:R-:W0:Y:S02]  /*15480*/  SYNCS.PHASECHK.TRANS64.TRYWAIT P1, [R5+URZ+0x28ca0], R6 ;  /* 0x028ca006050075a7 */ /* 0x000e24000802017f */
[----:B0-----:R-:W-:Y:S05]  /*15490*/  @!P1 BRA `(.L_x_8278) ;  /* 0x0000007800749947 */ /* 0x001fea0003800000 */
.L_x_8459:
[----:B------:R-:W-:Y:S05]  /*154a0*/  BSYNC B2 ;  /* 0x0000000000027941 */ /* 0x000fea0003800000 */
.L_x_8277:
        /* <DEDUP_REMOVED lines=9> */
.L_x_8280:
[----:B------:R-:W-:Y:S05]  /*15540*/  BSYNC B2 ;  /* 0x0000000000027941 */ /* 0x000fea0003800000 */
.L_x_8279:
        /* <DEDUP_REMOVED lines=13> */
.L_x_8281:
        /* <DEDUP_REMOVED lines=13> */
.L_x_8460:
[----:B------:R-:W-:Y:S05]  /*156f0*/  BSYNC B2 ;  /* 0x0000000000027941 */ /* 0x000fea0003800000 */
.L_x_8282:
[----:B------:R-:W-:Y:S01]  /*15700*/  BSSY B2, `(.L_x_8284) ;  /* 0x000000b000027945 */ /* 0x000fe20003800000 */
[----:B------:R-:W-:Y:S02]  /*15710*/  IMAD.MOV.U32 R10, RZ, RZ, 0x0 ;  /* 0x00000000ff0a7424 */ /* 0x000fe400078e00ff */
[----:B-1----:R-:W-:Y:S01]  /*15720*/  IMAD.MOV.U32 R11, RZ, RZ, 0x12f00000 ;  /* 0x12f00000ff0b7424 */ /* 0x002fe200078e00ff */
[----:B------:R-:W-:Y:S06]  /*15730*/  @P2 BRA `(.L_x_8285) ;  /* 0x00000000001c2947 */ /* 0x000fec0003800000 */
[----:B------:R-:W1:Y:S01]  /*15740*/  S2R R7, SR_TID.X ;  /* 0x0000000000077919 */ /* 0x000e620000002100 */
[----:B0-2---:R-:W-:-:S04]  /*15750*/  IMAD.MOV.U32 R6, RZ, RZ, 0x10000 ;  /* 0x00010000ff067424 */ /* 0x005fc800078e00ff */
[----:B------:R3:W-:Y:S01]  /*15760*/  SYNCS.ARRIVE.TRANS64 RZ, [R5+URZ+0x28cb0], R6 ;  /* 0x028cb00605ff79a7 */ /* 0x0007e2000800003f */
[----:B-1----:R-:W-:-:S04]  /*15770*/  LOP3.LUT R7, R7, 0x1f, RZ, 0xc0, !PT ;  /* 0x0000001f07077812 */ /* 0x002fc800078ec0ff */
[----:B------:R-:W-:-:S13]  /*15780*/  ISETP.NE.AND P1, PT, R7, RZ, PT ;  /* 0x000000ff0700720c */ /* 0x000fda0003f25270 */
[----:B---3--:R-:W-:Y:S05]  /*15790*/  @!P1 BRA `(.L_x_8285) ;  /* 0x0000000000049947 */ /* 0x008fea0003800000 */
[----:B------:R-:W-:Y:S01]  /*157a0*/  BPT.TRAP 0x1 ;  /* 0x000000040000795c */ /* 0x000fe20000300000 */
.L_x_8285:
[----:B------:R-:W-:Y:S05]  /*157b0*/  BSYNC B2 ;  /* 0x0000000000027941 */ /* 0x000fea0003800000 */
.L_x_8284:
[----:B------:R-:W3:Y:S04]  /*157c0*/  LDL R7, [R1+0x4] ;  /* 0x0000040001077983 */ /* 0x000ee80000100800 */
[----:B0-2---:R-:W3:Y:S01]  /*157d0*/  LDL R6, [R1+0x10] ;  /* 0x0000100001067983 */ /* 0x005ee20000100800 */
        /* <DEDUP_REMOVED lines=9> */
.L_x_8286:
        /* <DEDUP_REMOVED lines=15> */
.L_x_8287:
        /* <DEDUP_REMOVED lines=15> */
.L_x_8288:
        /* <DEDUP_REMOVED lines=15> */
.L_x_8289:
        /* <DEDUP_REMOVED lines=15> */
.L_x_8290:
        /* <DEDUP_REMOVED lines=15> */
.L_x_8291:
        /* <DEDUP_REMOVED lines=15> */
.L_x_8292:
        /* <DEDUP_REMOVED lines=15> */
.L_x_8293:
        /* <DEDUP_REMOVED lines=10> */
.L_x_8276:
[----:B------:R-:W-:Y:S05]  /*15fa0*/  BSYNC B1 ;  /* 0x0000000000017941 */ /* 0x000fea0003800000 */
.L_x_8275:
[----:B------:R-:W3:Y:S04]  /*15fb0*/  LDL.LU R9, [R1+0x10] ;  /* 0x0000100001097983 */ /* 0x000ee80000300800 */
[----:B--2---:R-:W2:Y:S01]  /*15fc0*/  LDL.LU R7, [R1+0x1c] ;  /* 0x00001c0001077983 */ /* 0x004ea20000300800 */
[C---:B------:R-:W-:Y:S01]  /*15fd0*/  ISETP.GT.AND P2, PT, R4.reuse, R2, PT ;  /* 0x000000020400720c */ /* 0x040fe20003f44270 */
[----:B------:R-:W-:Y:S02]  /*15fe0*/  VIADD R4, R4, 0xffffffff ;  /* 0xffffffff04047836 */ /* 0x000fe40000000000 */
[----:B---3--:R-:W-:-:S05]  /*15ff0*/  VIADD R5, R9, 0x1 ;  /* 0x0000000109057836 */ /* 0x008fca0000000000 */
[----:B------:R-:W-:-:S04]  /*16000*/  ISETP.NE.AND P1, PT, R5, 0x2, PT ;  /* 0x000000020500780c */ /* 0x000fc80003f25270 */
[----:B------:R-:W-:Y:S02]  /*16010*/  SEL R6, RZ, 0x1, P1 ;  /* 0x00000001ff067807 */ /* 0x000fe40000800000 */
[----:B------:R-:W-:Y:S02]  /*16020*/  SEL R5, R5, RZ, P1 ;  /* 0x000000ff05057207 */ /* 0x000fe40000800000 */
[----:B--2---:R-:W-:-:S05]  /*16030*/  LOP3.LUT R7, R7, R6, RZ, 0x3c, !PT ;  /* 0x0000000607077212 */ /* 0x004fca00078e3cff */
[----:B------:R3:W-:Y:S04]  /*16040*/  STL [R1+0x1c], R7 ;  /* 0x00001c0701007387 */ /* 0x0007e80000100800 */
[----:B------:R3:W-:Y:S01]  /*16050*/  STL [R1+0x10], R5 ;  /* 0x0000100501007387 */ /* 0x0007e20000100800 */
[----:B------:R-:W-:Y:S05]  /*16060*/  @P2 BRA `(.L_x_8294) ;  /* 0xfffffff000d42947 */ /* 0x000fea000383ffff */
.L_x_8250:
[----:B------:R-:W-:Y:S05]  /*16070*/  BSYNC B0 ;  /* 0x0000000000007941 */ /* 0x000fea0003800000 */
.L_x_8249:
[----:B------:R-:W4:Y:S01]  /*16080*/  LDC R0, c[0x0][0x448] ;  /* 0x00011200ff007b82 */ /* 0x000f220000000800 */
[----:B------:R-:W-:Y:S05]  /*16090*/  @!P0 WARPSYNC.ALL ;  /* 0x0000000000008948 */ /* 0x000fea0003800000 */
[----:B------:R-:W-:Y:S02]  /*160a0*/  BSSY B7, `(.L_x_8295) ;  /* 0x00004fa000077945 */ /* 0x000fe40003800000 */
[----:B------:R-:W-:Y:S01]  /*160b0*/  @!P0 BAR.SYNC.DEFER_BLOCKING 0xc, 0x180 ;  /* 0x0306000000008b1d */ /* 0x000fe20000010000 */
[----:B----4-:R-:W-:Y:S02]  /*160c0*/  ISETP.NE.AND P1, PT, R0, 0x1, PT ;  /* 0x000000010000780c */ /* 0x010fe40003f25270 */
[----:B------:R-:W-:-:S11]  /*160d0*/  LEA R0, R17, 0x3f, 0x6 ;  /* 0x0000003f11007811 */ /* 0x000fd600078e30ff */
[----:B------:R-:W4:Y:S08]  /*160e0*/  @P1 LDC R2, c[0x0][0x44c] ;  /* 0x00011300ff021b82 */ /* 0x000f300000000800 */
[----:B------:R-:W5:Y:S01]  /*160f0*/  @P1 LDC R3, c[0x0][0x450] ;  /* 0x00011400ff031b82 */ /* 0x000f620000000800 */
[----:B----4-:R-:W-:-:S05]  /*16100*/  @P1 IMAD.HI.U32 R2, R0, R2, RZ ;  /* 0x0000000200021227 */ /* 0x010fca00078e00ff */
[----:B-----5:R-:W-:-:S05]  /*16110*/  @P1 SHF.R.U32.HI R0, RZ, R3, R2 ;  /* 0x00000003ff001219 */ /* 0x020fca0000011602 */
[----:B------:R-:W-:-:S05]  /*16120*/  IMAD.IADD R0, R21, 0x1, R0 ;  /* 0x0000000115007824 */ /* 0x000fca00078e0200 */
[----:B------:R-:W-:-:S04]  /*16130*/  SHF.R.S32.HI R2, RZ, 0x1f, R0 ;  /* 0x0000001fff027819 */ /* 0x000fc80000011400 */
[----:B------:R-:W-:-:S04]  /*16140*/  LEA.HI R0, R2, R0, RZ, 0x6 ;  /* 0x0000000002007211 */ /* 0x000fc800078f30ff */
[----:B------:R-:W-:-:S04]  /*16150*/  SHF.R.S32.HI R0, RZ, 0x6, R0 ;  /* 0x00000006ff007819 */ /* 0x000fc80000011400 */
[----:B------:R-:W-:-:S04]  /*16160*/  VIMNMX R4, R20, R0, PT ;  /* 0x0000000014047248 */ /* 0x000fc80003fe0100 */
[----:B------:R-:W-:Y:S01]  /*16170*/  ISETP.GT.AND P0, PT, R4, RZ, PT ;  /* 0x000000ff0400720c */ /* 0x000fe20003f04270 */
[----:B------:R4:W-:-:S12]  /*16180*/  STL [R1+0x30], R4 ;  /* 0x0000300401007387 */ /* 0x0009d80000100800 */
[----:B----4-:R-:W-:Y:S05]  /*16190*/  @P0 BRA `(.L_x_8296) ;  /* 0x0000000000440947 */ /* 0x010fea0003800000 */
[----:B--23--:R-:W2:Y:S02]  /*161a0*/  S2R R5, SR_TID.X ;  /* 0x0000000000057919 */ /* 0x00cea40000002100 */
[----:B--2---:R-:W-:-:S04]  /*161b0*/  LOP3.LUT R5, R5, 0x7f, RZ, 0xc0, !PT ;  /* 0x0000007f05057812 */ /* 0x004fc800078ec0ff */
[----:B------:R-:W-:-:S13]  /*161c0*/  ISETP.NE.AND P0, PT, R5, RZ, PT ;  /* 0x000000ff0500720c */ /* 0x000fda0003f05270 */
[----:B------:R-:W-:Y:S05]  /*161d0*/  @P0 BRA `(.L_x_8297) ;  /* 0x0000004c00980947 */ /* 0x000fea0003800000 */
[----:B------:R-:W2:Y:S01]  /*161e0*/  S2R R3, SR_LANEID ;  /* 0x0000000000037919 */ /* 0x000ea20000000000 */
[----:B------:R-:W-:Y:S02]  /*161f0*/  VOTEU.ANY UR4, UPT, PT ;  /* 0x0000000000047886 */ /* 0x000fe400038e0100 */
[----:B------:R-:W2:Y:S08]  /*16200*/  FLO.U32 R0, UR4 ;  /* 0x0000000400007d00 */ /* 0x000eb000080e0000 */
[----:B------:R-:W3:Y:S01]  /*16210*/  POPC R5, UR4 ;  /* 0x0000000400057d09 */ /* 0x000ee20008000000 */
[----:B--2---:R-:W-:-:S02]  /*16220*/  ISETP.EQ.U32.AND P0, PT, R0, R3, PT ;  /* 0x000000030000720c */ /* 0x004fc40003f02070 */
[----:B------:R-:W3:Y:S11]  /*16230*/  LDC.64 R2, c[0x0][0xc60] ;  /* 0x00031800ff027b82 */ /* 0x000ef60000000a00 */
[----:B---3--:R-:W2:Y:S01]  /*16240*/  @P0 ATOMG.E.ADD.STRONG.GPU PT, R3, desc[UR40][R2.64], R5 ;  /* 0x00000005020309a8 */ /* 0x008ea200081ee1e8 */
[----:B------:R-:W3:Y:S02]  /*16250*/  S2R R4, SR_LTMASK ;  /* 0x0000000000047919 */ /* 0x000ee40000003900 */
[----:B---3--:R-:W-:-:S04]  /*16260*/  LOP3.LUT R4, R4, UR4, RZ, 0xc0, !PT ;  /* 0x0000000404047c12 */ /* 0x008fc8000f8ec0ff */
[----:B------:R-:W3:Y:S01]  /*16270*/  POPC R7, R4 ;  /* 0x0000000400077309 */ /* 0x000ee20000000000 */
[----:B--2---:R-:W3:Y:S02]  /*16280*/  SHFL.IDX PT, R0, R3, R0, 0x1f ;  /* 0x00001f0003007589 */ /* 0x004ee400000e0000 */
[----:B---3--:R-:W-:Y:S01]  /*16290*/  IADD3 R16, R0, UR36, R7 ;  /* 0x0000002400107c10 */ /* 0x008fe2000fffe007 */
[----:B------:R-:W-:Y:S06]  /*162a0*/  BRA `(.L_x_8297) ;  /* 0x0000004c00647947 */ /* 0x000fec0003800000 */
.L_x_8296:
[----:B------:R-:W4:Y:S01]  /*162b0*/  LDL R0, [R1+0x4] ;  /* 0x0000040001007983 */ /* 0x000f220000100800 */
[----:B------:R-:W-:Y:S01]  /*162c0*/  BSSY B6, `(.L_x_8298) ;  /* 0x0000014000067945 */ /* 0x000fe20003800000 */
[----:B----4-:R-:W-:-:S05]  /*162d0*/  VIADD R0, R0, 0x22400 ;  /* 0x0002240000007836 */ /* 0x010fca0000000000 */
[----:B------:R-:W-:-:S13]  /*162e0*/  LOP3.LUT P0, RZ, R0, 0x3ff, RZ, 0xc0, !PT ;  /* 0x000003ff00ff7812 */ /* 0x000fda000780c0ff */
[----:B------:R-:W-:Y:S05]  /*162f0*/  @!P0 BRA `(.L_x_8299) ;  /* 0x0000000000408947 */ /* 0x000fea0003800000 */
[----:B------:R-:W-:Y:S01]  /*16300*/  MOV R2, 0x0 ;  /* 0x0000000000027802 */ /* 0x000fe20000000f00 */
[----:B------:R-:W-:Y:S01]  /*16310*/  ULDC.64 UR6, c[0x4][0x118] ;  /* 0x0100460000067ab9 */ /* 0x000fe20000000a00 */
[----:B------:R-:W-:Y:S01]  /*16320*/  ULDC.64 UR8, c[0x4][0x120] ;  /* 0x0100480000087ab9 */ /* 0x000fe20000000a00 */
[----:B------:R-:W-:Y:S01]  /*16330*/  ULDC.64 UR4, c[0x4][0x40] ;  /* 0x0100100000047ab9 */ /* 0x000fe20000000a00 */
[----:B------:R-:W-:Y:S02]  /*16340*/  IMAD.U32 R4, RZ, RZ, UR6 ;  /* 0x00000006ff047e24 */ /* 0x000fe4000f8e00ff */
[----:B------:R-:W4:Y:S01]  /*16350*/  LDC.64 R2, c[0x4][R2] ;  /* 0x0100000002027b82 */ /* 0x000f220000000a00 */
[----:B--23--:R-:W-:Y:S02]  /*16360*/  IMAD.U32 R5, RZ, RZ, UR7 ;  /* 0x00000007ff057e24 */ /* 0x00cfe4000f8e00ff */
[----:B------:R-:W-:Y:S02]  /*16370*/  IMAD.U32 R6, RZ, RZ, UR8 ;  /* 0x00000008ff067e24 */ /* 0x000fe4000f8e00ff */
[----:B------:R-:W-:-:S02]  /*16380*/  IMAD.U32 R7, RZ, RZ, UR9 ;  /* 0x00000009ff077e24 */ /* 0x000fc4000f8e00ff */
[----:B------:R-:W-:Y:S02]  /*16390*/  IMAD.U32 R10, RZ, RZ, UR4 ;  /* 0x00000004ff0a7e24 */ /* 0x000fe4000f8e00ff */
[----:B-1----:R-:W-:Y:S02]  /*163a0*/  IMAD.U32 R11, RZ, RZ, UR5 ;  /* 0x00000005ff0b7e24 */ /* 0x002fe4000f8e00ff */
[----:B------:R-:W-:Y:S02]  /*163b0*/  IMAD.MOV.U32 R8, RZ, RZ, 0x70 ;  /* 0x00000070ff087424 */ /* 0x000fe400078e00ff */
[----:B------:R-:W-:Y:S02]  /*163c0*/  IMAD.MOV.U32 R12, RZ, RZ, 0x1 ;  /* 0x00000001ff0c7424 */ /* 0x000fe400078e00ff */
[----:B------:R-:W-:-:S07]  /*163d0*/  IMAD.MOV.U32 R13, RZ, RZ, RZ ;  /* 0x000000ffff0d7224 */ /* 0x000fce00078e00ff */
[----:B------:R-:W-:-:S07]  /*163e0*/  LEPC R20, `(.L_x_8299) ;  /* 0x000000001014794e */ /* 0x000fce0000000000 */
[----:B0---4-:R-:W-:Y:S05]  /*163f0*/  CALL.ABS.NOINC R2 ;  /* 0x0000000002007343 */ /* 0x011fea0003c00000 */
.L_x_8299:
[----:B------:R-:W-:Y:S05]  /*16400*/  BSYNC B6 ;  /* 0x0000000000067941 */ /* 0x000fea0003800000 */
.L_x_8298:
        /* <DEDUP_REMOVED lines=9> */
[----:B------:R4:W0:Y:S01]  /*164a0*/  LDC.64 R2, c[0x4][R0] ;  /* 0x0100000000027b82 */ /* 0x0008220000000a00 */
[----:B------:R-:W-:Y:S02]  /*164b0*/  IMAD.U32 R4, RZ, RZ, UR6 ;  /* 0x00000006ff047e24 */ /* 0x000fe4000f8e00ff */
[----:B--23--:R-:W-:Y:S02]  /*164c0*/  IMAD.U32 R5, RZ, RZ, UR7 ;  /* 0x00000007ff057e24 */ /* 0x00cfe4000f8e00ff */
[----:B------:R-:W-:Y:S02]  /*164d0*/  IMAD.U32 R6, RZ, RZ, UR8 ;  /* 0x00000008ff067e24 */ /* 0x000fe4000f8e00ff */
[----:B------:R-:W-:-:S02]  /*164e0*/  IMAD.U32 R7, RZ, RZ, UR9 ;  /* 0x00000009ff077e24 */ /* 0x000fc4000f8e00ff */
[----:B------:R-:W-:Y:S02]  /*164f0*/  IMAD.U32 R10, RZ, RZ, UR4 ;  /* 0x00000004ff0a7e24 */ /* 0x000fe4000f8e00ff */
[----:B-1----:R-:W-:Y:S02]  /*16500*/  IMAD.U32 R11, RZ, RZ, UR5 ;  /* 0x00000005ff0b7e24 */ /* 0x002fe4000f8e00ff */
[----:B------:R-:W-:Y:S02]  /*16510*/  IMAD.MOV.U32 R8, RZ, RZ, 0x70 ;  /* 0x00000070ff087424 */ /* 0x000fe400078e00ff */
[----:B------:R-:W-:Y:S02]  /*16520*/  IMAD.MOV.U32 R12, RZ, RZ, 0x1 ;  /* 0x00000001ff0c7424 */ /* 0x000fe400078e00ff */
[----:B----4-:R-:W-:-:S07]  /*16530*/  IMAD.MOV.U32 R13, RZ, RZ, RZ ;  /* 0x000000ffff0d7224 */ /* 0x010fce00078e00ff */
[----:B------:R-:W-:-:S07]  /*16540*/  LEPC R20, `(.L_x_8302) ;  /* 0x000000001014794e */ /* 0x000fce0000000000 */
[----:B0-----:R-:W-:Y:S05]  /*16550*/  CALL.ABS.NOINC R2 ;  /* 0x0000000002007343 */ /* 0x001fea0003c00000 */
.L_x_8302:
        /* <DEDUP_REMOVED lines=16> */
.L_x_8301:
[----:B------:R-:W-:Y:S05]  /*16660*/  BSYNC B6 ;  /* 0x0000000000067941 */ /* 0x000fea0003800000 */
.L_x_8300:
[----:B------:R-:W4:Y:S01]  /*16670*/  LDL.LU R2, [R1] ;  /* 0x0000000001027983 */ /* 0x000f220000300800 */
[----:B------:R-:W-:-:S03]  /*16680*/  ULDC.64 UR4, c[0x0][0x9f8] ;  /* 0x00027e0000047ab9 */ /* 0x000fc60000000a00 */
[----:B------:R-:W5:Y:S04]  /*16690*/  LDL.LU R4, [R1+0x20] ;  /* 0x0000200001047983 */ /* 0x000f680000300800 */
[----:B--23--:R-:W2:Y:S01]  /*166a0*/  LDL R7, [R1+0x14] ;  /* 0x0000140001077983 */ /* 0x00cea20000100800 */
[----:B------:R-:W-:-:S03]  /*166b0*/  ISETP.NE.U32.AND P0, PT, RZ, UR4, PT ;  /* 0x00000004ff007c0c */ /* 0x000fc6000bf05070 */
[----:B------:R-:W3:Y:S01]  /*166c0*/  LDL R0, [R1+0x30] ;  /* 0x0000300001007983 */ /* 0x000ee20000100800 */
[----:B------:R-:W-:-:S13]  /*166d0*/  ISETP.NE.AND.EX P0, PT, RZ, UR5, PT, P0 ;  /* 0x00000005ff007c0c */ /* 0x000fda000bf05300 */
[----:B----4-:R-:W-:-:S04]  /*166e0*/  @P0 IADD3 R2, P1, R2, UR4, RZ ;  /* 0x0000000402020c10 */ /* 0x010fc8000ff3e0ff */
[----:B-----5:R-:W-:Y:S01]  /*166f0*/  @P0 IADD3.X R3, R4, UR5, RZ, P1, !PT ;  /* 0x0000000504030c10 */ /* 0x020fe20008ffe4ff */
[----:B------:R-:W-:-:S04]  /*16700*/  ULDC.64 UR4, c[0x0][0xa08] ;  /* 0x0002820000047ab9 */ /* 0x000fc80000000a00 */
[----:B--2---:R2:W4:Y:S02]  /*16710*/  @P0 LDG.E R7, desc[UR40][R2.64] ;  /* 0x0000002802070981 */ /* 0x004524000c1e1900 */
[----:B--2---:R-:W2:Y:S01]  /*16720*/  LDC.64 R2, c[0x0][0x418] ;  /* 0x00010600ff027b82 */ /* 0x004ea20000000a00 */
[----:B---3--:R-:W-:Y:S01]  /*16730*/  VIADD R4, R0, 0xffffffff ;  /* 0xffffffff00047836 */ /* 0x008fe20000000000 */
[----:B----4-:R-:W-:Y:S01]  /*16740*/  SHF.R.S32.HI R8, RZ, 0x1f, R7 ;  /* 0x0000001fff087819 */ /* 0x010fe20000011407 */
        /* <DEDUP_REMOVED lines=10> */
[----:B0-----:R0:W2:Y:S02]  /*167f0*/  SHFL.IDX PT, R14, R5, RZ, 0x1f ;  /* 0x00001fff050e7589 */ /* 0x0010a400000e0000 */
.L_x_8463:
[----:B0-----:R-:W3:Y:S01]  /*16800*/  LDL.LU R5, [R1+0x8] ;  /* 0x0000080001057983 */ /* 0x001ee20000300800 */
        /* <DEDUP_REMOVED lines=11> */
.L_x_8466:
[----:B------:R-:W-:Y:S05]  /*168c0*/  @!P6 BRA `(.L_x_8304) ;  /* 0x000000040014e947 */ /* 0x000fea0003800000 */
[----:B------:R-:W-:-:S04]  /*168d0*/  ISETP.NE.U32.AND P0, PT, R2, RZ, PT ;  /* 0x000000ff0200720c */ /* 0x000fc80003f05070 */
[----:B------:R-:W-:-:S13]  /*168e0*/  ISETP.NE.AND.EX P0, PT, R3, RZ, PT, P0 ;  /* 0x000000ff0300720c */ /* 0x000fda0003f05300 */
[----:B------:R-:W-:Y:S05]  /*168f0*/  @!P0 BRA `(.L_x_8306) ;  /* 0x0000000000548947 */ /* 0x000fea0003800000 */
[----:B------:R-:W2:Y:S01]  /*16900*/  LDC R6, c[0x0][0x43c] ;  /* 0x00010f00ff067b82 */ /* 0x000ea20000000800 */
[----:B------:R-:W-:Y:S01]  /*16910*/  IMAD.MOV.U32 R9, RZ, RZ, R4 ;  /* 0x000000ffff097224 */ /* 0x000fe200078e0004 */
[----:B------:R-:W-:-:S03]  /*16920*/  ULDC.64 UR4, c[0x0][0x428] ;  /* 0x00010a0000047ab9 */ /* 0x000fc60000000a00 */
[----:B0-----:R-:W-:Y:S01]  /*16930*/  IMAD.MOV.U32 R0, RZ, RZ, R9 ;  /* 0x000000ffff007224 */ /* 0x001fe200078e0009 */
[----:B--2---:R-:W-:-:S13]  /*16940*/  ISETP.NE.AND P0, PT, R6, 0x1, PT ;  /* 0x000000010600780c */ /* 0x004fda0003f05270 */
        /* <DEDUP_REMOVED lines=16> */
.L_x_8306:
[----:B------:R-:W3:Y:S04]  /*16a50*/  LDL R7, [R1+0x4] ;  /* 0x0000040001077983 */ /* 0x000ee80000100800 */
[----:B0-2---:R-:W3:Y:S04]  /*16a60*/  LDL R0, [R1+0xc] ;  /* 0x00000c0001007983 */ /* 0x005ee80000100800 */
[----:B------:R-:W2:Y:S01]  /*16a70*/  LDL R2, [R1+0x18] ;  /* 0x0000180001027983 */ /* 0x000ea20000100800 */
[----:B---3--:R-:W-:Y:S01]  /*16a80*/  IMAD R0, R0, 0x8, R7 ;  /* 0x0000000800007824 */ /* 0x008fe200078e0207 */
[----:B--2---:R-:W-:-:S04]  /*16a90*/  SHF.L.U32 R2, R2, 0x1f, RZ ;  /* 0x0000001f02027819 */ /* 0x004fc800000006ff */
[----:B------:R-:W0:Y:S02]  /*16aa0*/  SYNCS.PHASECHK.TRANS64.TRYWAIT P0, [R0+URZ+0x28c40], R2 ;  /* 0x028c4002000075a7 */ /* 0x000e24000800017f */
[----:B0-----:R-:W-:Y:S05]  /*16ab0*/  @!P0 BRA `(.L_x_8307) ;  /* 0x0000006400688947 */ /* 0x001fea0003800000 */
.L_x_8467:
        /* <DEDUP_REMOVED lines=11> */
.L_x_8308:
        /* <DEDUP_REMOVED lines=27> */
.L_x_8304:
[----:B--2---:R-:W2:Y:S04]  /*16d20*/  LDL R2, [R1+0x4] ;  /* 0x0000040001027983 */ /* 0x004ea80000100800 */
[----:B------:R-:W3:Y:S04]  /*16d30*/  LDL.LU R3, [R1+0x34] ;  /* 0x0000340001037983 */ /* 0x000ee80000300800 */
[----:B0-----:R-:W4:Y:S04]  /*16d40*/  LDL.LU R5, [R1+0x28] ;  /* 0x0000280001057983 */ /* 0x001f280000300800 */
        /* <DEDUP_REMOVED lines=39> */
[----:B0-----:R-:W-:Y:S05]  /*16fc0*/  CALL.ABS.NOINC R2 ;  /* 0x0000000002007343 */ /* 0x001fea0003c00000 */
.L_x_8310:
[----:B------:R-:W-:Y:S05]  /*16fd0*/  BSYNC B6 ;  /* 0x0000000000067941 */ /* 0x000fea0003800000 */
.L_x_8309:
[----:B------:R-:W3:Y:S01]  /*16fe0*/  LDL.LU R6, [R1+0x34] ;  /* 0x0000340001067983 */ /* 0x000ee20000300800 */
[----:B------:R-:W-:Y:S01]  /*16ff0*/  ULDC.64 UR4, c[0x0][0x2d8] ;  /* 0x0000b60000047ab9 */ /* 0x000fe20000000a00 */
[----:B------:R-:W0:Y:S01]  /*17000*/  LDC R7, c[0x0][0x448] ;  /* 0x00011200ff077b82 */ /* 0x000e220000000800 */
[----:B------:R-:W-:Y:S01]  /*17010*/  ULDC UR6, c[0x0][0x2b8] ;  /* 0x0000ae0000067ab9 */ /* 0x000fe20000000800 */
[----:B--2---:R-:W3:Y:S04]  /*17020*/  LDL.LU.64 R2, [R1+0x48] ;  /* 0x0000480001027983 */ /* 0x004ee80000300a00 */
[----:B------:R-:W2:Y:S04]  /*17030*/  LDL.LU R0, [R1+0x40] ;  /* 0x0000400001007983 */ /* 0x000ea80000300800 */
[----:B------:R-:W4:Y:S04]  /*17040*/  LDL.LU R4, [R1+0x50] ;  /* 0x0000500001047983 */ /* 0x000f280000300800 */
[----:B------:R-:W4:Y:S04]  /*17050*/  LDL.LU R5, [R1+0x28] ;  /* 0x0000280001057983 */ /* 0x000f280000300800 */
[----:B------:R0:W5:Y:S02]  /*17060*/  LDL R9, [R1+0x54] ;  /* 0x0000540001097983 */ /* 0x0001640000100800 */
[----:B0-----:R-:W-:Y:S01]  /*17070*/  ISETP.NE.AND P0, PT, R7, 0x1, PT ;  /* 0x000000010700780c */ /* 0x001fe20003f05270 */
[----:B------:R-:W0:Y:S01]  /*17080*/  S2R R10, SR_TID.X ;  /* 0x00000000000a7919 */ /* 0x000e220000002100 */
[----:B------:R-:W1:Y:S01]  /*17090*/  S2R R8, SR_TID.X ;  /* 0x0000000000087919 */ /* 0x000e620000002100 */
[----:B0-----:R-:W-:-:S05]  /*170a0*/  IMAD.SHL.U32 R10, R10, 0x8, RZ ;  /* 0x000000080a0a7824 */ /* 0x001fca00078e00ff */
[----:B------:R-:W-:Y:S02]  /*170b0*/  LOP3.LUT R10, R10, 0x38, RZ, 0xc0, !PT ;  /* 0x000000380a0a7812 */ /* 0x000fe400078ec0ff */
[----:B-1----:R-:W-:-:S04]  /*170c0*/  LOP3.LUT R8, R8, 0x7f, RZ, 0xc0, !PT ;  /* 0x0000007f08087812 */ /* 0x002fc800078ec0ff */
[----:B------:R-:W-:Y:S01]  /*170d0*/  SHF.R.U32.HI R8, RZ, 0x3, R8 ;  /* 0x00000003ff087819 */ /* 0x000fe20000011608 */
[----:B---3--:R-:W-:Y:S02]  /*170e0*/  IMAD.MOV.U32 R3, RZ, RZ, R6 ;  /* 0x000000ffff037224 */ /* 0x008fe400078e0006 */
        /* <DEDUP_REMOVED lines=8> */
[----:B------:R-:W-:-:S04]  /*17170*/  IMAD.WIDE.U32 R2, R5, UR4, R2 ;  /* 0x0000000405027c25 */ /* 0x000fc8000f8e0002 */
        /* <DEDUP_REMOVED lines=31> */
[----:B------:R-:W-:Y:S09]  /*17370*/  BRA.DIV UR4, `(.L_x_8311) ;  /* 0x0000005e044c7947 */ /* 0x000ff2000b800000 */
        /* <DEDUP_REMOVED lines=34> */
.L_x_8476:
        /* <DEDUP_REMOVED lines=11> */
.L_x_8312:
        /* <DEDUP_REMOVED lines=19> */
.L_x_8477:
[----:B------:R-:W-:Y:S05]  /*17780*/  BSYNC B0 ;  /* 0x0000000000007941 */ /* 0x000fea0003800000 */
.L_x_8313:
[----:B0-----:R-:W2:Y:S01]  /*17790*/  LDL R2, [R1+0x8] ;  /* 0x0000080001027983 */ /* 0x001ea20000100800 */
[----:B------:R-:W-:Y:S01]  /*177a0*/  BSSY B0, `(.L_x_8315) ;  /* 0x00000a2000007945 */ /* 0x000fe20003800000 */
[----:B--2---:R-:W-:-:S13]  /*177b0*/  LOP3.LUT P0, RZ, R2, 0x1, RZ, 0xc0, !PT ;  /* 0x0000000102ff7812 */ /* 0x004fda000780c0ff */
[----:B------:R-:W-:Y:S05]  /*177c0*/  @!P0 BRA `(.L_x_8316) ;  /* 0x00000008007c8947 */ /* 0x000fea0003800000 */
[----:B------:R-:W2:Y:S04]  /*177d0*/  LDL R5, [R1+0x4] ;  /* 0x0000040001057983 */ /* 0x000ea80000100800 */
        /* <DEDUP_REMOVED lines=10> */
.L_x_8478:
[----:B------:R-:W-:Y:S05]  /*17880*/  BSYNC B1 ;  /* 0x0000000000017941 */ /* 0x000fea0003800000 */
.L_x_8317:
        /* <DEDUP_REMOVED lines=9> */
.L_x_8320:
[----:B------:R-:W-:Y:S05]  /*17920*/  BSYNC B1 ;  /* 0x0000000000017941 */ /* 0x000fea0003800000 */
.L_x_8319:
        /* <DEDUP_REMOVED lines=14> */
.L_x_8321:
        /* <DEDUP_REMOVED lines=16> */
.L_x_8322:
        /* <DEDUP_REMOVED lines=16> */
.L_x_8323:
        /* <DEDUP_REMOVED lines=16> */
.L_x_8324:
        /* <DEDUP_REMOVED lines=16> */
.L_x_8325:
        /* <DEDUP_REMOVED lines=16> */
.L_x_8326:
        /* <DEDUP_REMOVED lines=16> */
.L_x_8327:
        /* <DEDUP_REMOVED lines=16> */
.L_x_8328:
        /* <DEDUP_REMOVED lines=11> */
.L_x_8316:
[----:B------:R-:W-:Y:S05]  /*181c0*/  BSYNC B0 ;  /* 0x0000000000007941 */ /* 0x000fea0003800000 */
.L_x_8315:
        /* <DEDUP_REMOVED lines=14> */
[----:B--2---:R-:W-:Y:S01]  /*182b0*/  LOP3.LUT P2, RZ, R6, 0x1, RZ, 0xc0, !PT ;  /* 0x0000000106ff7812 */ /* 0x004fe2000784c0ff */
        /* <DEDUP_REMOVED lines=33> */
.L_x_8335:
[----:B-1----:R-:W2:Y:S01]  /*184d0*/  LDL R2, [R1+0x4] ;  /* 0x0000040001027983 */ /* 0x002ea20000100800 */
[----:B------:R-:W-:Y:S01]  /*184e0*/  BSSY B3, `(.L_x_8336) ;  /* 0x0000008000037945 */ /* 0x000fe20003800000 */
[----:B------:R-:W1:Y:S02]  /*184f0*/  S2R R5, SR_TID.X ;  /* 0x0000000000057919 */ /* 0x000e640000002100 */
[----:B-1----:R-:W-:-:S04]  /*18500*/  LOP3.LUT R5, R5, 0x7f, RZ, 0xc0, !PT ;  /* 0x0000007f05057812 */ /* 0x002fc800078ec0ff */
[----:B------:R-:W-:Y:S01]  /*18510*/  ISETP.NE.AND P1, PT, R5, RZ, PT ;  /* 0x000000ff0500720c */ /* 0x000fe20003f25270 */
[----:B--2---:R-:W-:Y:S01]  /*18520*/  IMAD R3, R9, 0x8, R2 ;  /* 0x0000000809037824 */ /* 0x004fe200078e0202 */
[----:B------:R-:W-:-:S04]  /*18530*/  SHF.L.U32 R2, R8, 0x1f, RZ ;  /* 0x0000001f08027819 */ /* 0x000fc800000006ff */
[----:B------:R-:W1:Y:S02]  /*18540*/  SYNCS.PHASECHK.TRANS64.TRYWAIT P0, [R3+URZ+0x28c40], R2 ;  /* 0x028c4002030075a7 */ /* 0x000e64000800017f */
[----:B-1----:R-:W-:Y:S05]  /*18550*/  @!P0 BRA `(.L_x_8337) ;  /* 0x0000005000488947 */ /* 0x002fea0003800000 */
.L_x_8479:
[----:B------:R-:W-:Y:S05]  /*18560*/  BSYNC B3 ;  /* 0x0000000000037941 */ /* 0x000fea0003800000 */
.L_x_8336:
        /* <DEDUP_REMOVED lines=9> */
.L_x_8339:
[----:B------:R-:W-:Y:S05]  /*18600*/  BSYNC B3 ;  /* 0x0000000000037941 */ /* 0x000fea0003800000 */
.L_x_8338:
        /* <DEDUP_REMOVED lines=14> */
.L_x_8340:
        /* <DEDUP_REMOVED lines=14> */
.L_x_8480:
[----:B------:R-:W-:Y:S05]  /*187d0*/  BSYNC B3 ;  /* 0x0000000000037941 */ /* 0x000fea0003800000 */
.L_x_8341:
        /* <DEDUP_REMOVED lines=11> */
.L_x_8344:
[----:B------:R-:W-:Y:S05]  /*18890*/  BSYNC B3 ;  /* 0x0000000000037941 */ /* 0x000fea0003800000 */
.L_x_8343:
        /* <DEDUP_REMOVED lines=11> */
.L_x_8345:
        /* <DEDUP_REMOVED lines=16> */
.L_x_8346:
        /* <DEDUP_REMOVED lines=16> */
.L_x_8347:
        /* <DEDUP_REMOVED lines=16> */
.L_x_8348:
        /* <DEDUP_REMOVED lines=16> */
.L_x_8349:
        /* <DEDUP_REMOVED lines=16> */
.L_x_8350:
        /* <DEDUP_REMOVED lines=16> */
.L_x_8351:
        /* <DEDUP_REMOVED lines=16> */
.L_x_8352:
        /* <DEDUP_REMOVED lines=11> */
.L_x_8334:
[----:B------:R-:W-:Y:S05]  /*19100*/  BSYNC B1 ;  /* 0x0000000000017941 */ /* 0x000fea0003800000 */
.L_x_8333:
[----:B------:R-:W2:Y:S02]  /*19110*/  LDL.LU R5, [R1+0x30] ;  /* 0x0000300001057983 */ /* 0x000ea40000300800 */
[----:B--2---:R-:W-:-:S07]  /*19120*/  VIADD R0, R5, 0xfffffffd ;  /* 0xfffffffd05007836 */ /* 0x004fce0000000000 */
.L_x_8332:
[----:B------:R-:W-:Y:S05]  /*19130*/  BSYNC B2 ;  /* 0x0000000000027941 */ /* 0x000fea0003800000 */
.L_x_8331:
[----:B------:R-:W-:-:S13]  /*19140*/  ISETP.NE.AND P0, PT, R4, RZ, PT ;  /* 0x000000ff0400720c */ /* 0x000fda0003f05270 */
[----:B------:R-:W-:Y:S05]  /*19150*/  @!P0 BRA `(.L_x_8330) ;  /* 0x0000001c00488947 */ /* 0x000fea0003800000 */
.L_x_8393:
[----:B------:R-:W2:Y:S04]  /*19160*/  LDL R4, [R1+0x8] ;  /* 0x0000080001047983 */ /* 0x000ea80000100800 */
[----:B------:R-:W3:Y:S04]  /*19170*/  LDL.LU R3, [R1+0xc] ;  /* 0x00000c0001037983 */ /* 0x000ee80000300800 */
[----:B------:R-:W4:Y:S01]  /*19180*/  LDL.LU R2, [R1+0x18] ;  /* 0x0000180001027983 */ /* 0x000f220000300800 */
        /* <DEDUP_REMOVED lines=34> */
.L_x_8355:
[----:B0-----:R-:W2:Y:S01]  /*193b0*/  LDL R2, [R1+0x4] ;  /* 0x0000040001027983 */ /* 0x001ea20000100800 */
[----:B------:R-:W-:Y:S01]  /*193c0*/  BSSY B2, `(.L_x_8356) ;  /* 0x0000008000027945 */ /* 0x000fe20003800000 */
[----:B------:R-:W0:Y:S02]  /*193d0*/  S2R R3, SR_TID.X ;  /* 0x0000000000037919 */ /* 0x000e240000002100 */
[----:B0-----:R-:W-:-:S04]  /*193e0*/  LOP3.LUT R3, R3, 0x7f, RZ, 0xc0, !PT ;  /* 0x0000007f03037812 */ /* 0x001fc800078ec0ff */
[----:B------:R-:W-:Y:S01]  /*193f0*/  ISETP.NE.AND P1, PT, R3, RZ, PT ;  /* 0x000000ff0300720c */ /* 0x000fe20003f25270 */
[----:B--2---:R-:W-:Y:S01]  /*19400*/  IMAD R4, R7, 0x8, R2 ;  /* 0x0000000807047824 */ /* 0x004fe200078e0202 */
[----:B------:R-:W-:-:S04]  /*19410*/  SHF.L.U32 R2, R6, 0x1f, RZ ;  /* 0x0000001f06027819 */ /* 0x000fc800000006ff */
[----:B------:R-:W0:Y:S02]  /*19420*/  SYNCS.PHASECHK.TRANS64.TRYWAIT P0, [R4+URZ+0x28c40], R2 ;  /* 0x028c4002040075a7 */ /* 0x000e24000800017f */
[----:B0-----:R-:W-:Y:S05]  /*19430*/  @!P0 BRA `(.L_x_8357) ;  /* 0x0000004000b88947 */ /* 0x001fea0003800000 */
.L_x_8481:
[----:B------:R-:W-:Y:S05]  /*19440*/  BSYNC B2 ;  /* 0x0000000000027941 */ /* 0x000fea0003800000 */
.L_x_8356:
        /* <DEDUP_REMOVED lines=9> */
.L_x_8359:
[----:B------:R-:W-:Y:S05]  /*194e0*/  BSYNC B2 ;  /* 0x0000000000027941 */ /* 0x000fea0003800000 */
.L_x_8358:
        /* <DEDUP_REMOVED lines=13> */
.L_x_8360:
        /* <DEDUP_REMOVED lines=14> */
.L_x_8482:
[----:B------:R-:W-:Y:S05]  /*196a0*/  BSYNC B2 ;  /* 0x0000000000027941 */ /* 0x000fea0003800000 */
.L_x_8361:
        /* <DEDUP_REMOVED lines=11> */
.L_x_8364:
[----:B------:R-:W-:Y:S05]  /*19760*/  BSYNC B2 ;  /* 0x0000000000027941 */ /* 0x000fea0003800000 */
.L_x_8363:
        /* <DEDUP_REMOVED lines=10> */
.L_x_8365:
        /* <DEDUP_REMOVED lines=16> */
.L_x_8366:
        /* <DEDUP_REMOVED lines=16> */
.L_x_8367:
        /* <DEDUP_REMOVED lines=16> */
.L_x_8368:
        /* <DEDUP_REMOVED lines=16> */
.L_x_8369:
        /* <DEDUP_REMOVED lines=16> */
.L_x_8370:
        /* <DEDUP_REMOVED lines=16> */
.L_x_8371:
        /* <DEDUP_REMOVED lines=16> */
.L_x_8372:
        /* <DEDUP_REMOVED lines=11> */
.L_x_8354:
[----:B------:R-:W-:Y:S05]  /*19fc0*/  BSYNC B1 ;  /* 0x0000000000017941 */ /* 0x000fea0003800000 */
.L_x_8353:
[----:B------:R-:W2:Y:S01]  /*19fd0*/  LDL R2, [R1+0x8] ;  /* 0x0000080001027983 */ /* 0x000ea20000100800 */
[----:B------:R-:W-:Y:S01]  /*19fe0*/  VIADD R7, R7, 0x1 ;  /* 0x0000000107077836 */ /* 0x000fe20000000000 */
[----:B------:R-:W-:Y:S04]  /*19ff0*/  BSSY B1, `(.L_x_8373) ;  /* 0x00000e5000017945 */ /* 0x000fe80003800000 */
[----:B------:R-:W-:-:S04]  /*1a000*/  ISETP.NE.AND P0, PT, R7, 0x2, PT ;  /* 0x000000020700780c */ /* 0x000fc80003f05270 */
[----:B0-----:R-:W-:Y:S02]  /*1a010*/  SEL R9, R7, RZ, P0 ;  /* 0x000000ff07097207 */ /* 0x001fe40000000000 */
        /* <DEDUP_REMOVED lines=31> */
.L_x_8375:
        /* <DEDUP_REMOVED lines=9> */
.L_x_8483:
[----:B------:R-:W-:Y:S05]  /*1a2a0*/  BSYNC B2 ;  /* 0x0000000000027941 */ /* 0x000fea0003800000 */
.L_x_8376:
        /* <DEDUP_REMOVED lines=9> */
.L_x_8379:
[----:B------:R-:W-:Y:S05]  /*1a340*/  BSYNC B2 ;  /* 0x0000000000027941 */ /* 0x000fea0003800000 */
.L_x_8378:
        /* <DEDUP_REMOVED lines=14> */
.L_x_8380:
        /* <DEDUP_REMOVED lines=14> */
.L_x_8484:
[----:B------:R-:W-:Y:S05]  /*1a510*/  BSYNC B2 ;  /* 0x0000000000027941 */ /* 0x000fea0003800000 */
.L_x_8381:
        /* <DEDUP_REMOVED lines=11> */
.L_x_8384:
[----:B------:R-:W-:Y:S05]  /*1a5d0*/  BSYNC B2 ;  /* 0x0000000000027941 */ /* 0x000fea0003800000 */
.L_x_8383:
        /* <DEDUP_REMOVED lines=11> */
.L_x_8385:
        /* <DEDUP_REMOVED lines=16> */
.L_x_8386:
        /* <DEDUP_REMOVED lines=16> */
.L_x_8387:
        /* <DEDUP_REMOVED lines=16> */
.L_x_8388:
        /* <DEDUP_REMOVED lines=16> */
.L_x_8389:
        /* <DEDUP_REMOVED lines=16> */
.L_x_8390:
        /* <DEDUP_REMOVED lines=16> */
.L_x_8391:
        /* <DEDUP_REMOVED lines=16> */
.L_x_8392:
        /* <DEDUP_REMOVED lines=11> */
.L_x_8374:
[----:B------:R-:W-:Y:S05]  /*1ae40*/  BSYNC B1 ;  /* 0x0000000000017941 */ /* 0x000fea0003800000 */
.L_x_8373:
[C---:B------:R-:W-:Y:S01]  /*1ae50*/  ISETP.GT.AND P0, PT, R0.reuse, 0x1, PT ;  /* 0x000000010000780c */ /* 0x040fe20003f04270 */
[----:B------:R-:W-:-:S12]  /*1ae60*/  VIADD R0, R0, 0xfffffffe ;  /* 0xfffffffe00007836 */ /* 0x000fd80000000000 */
[----:B------:R-:W-:Y:S05]  /*1ae70*/  @P0 BRA `(.L_x_8393) ;  /* 0xffffffe000b80947 */ /* 0x000fea000383ffff */
.L_x_8330:
[----:B------:R-:W-:Y:S05]  /*1ae80*/  BSYNC B0 ;  /* 0x0000000000007941 */ /* 0x000fea0003800000 */
.L_x_8329:
        /* <DEDUP_REMOVED lines=23> */
[----:B-1----:R-:W-:-:S07]  /*1b000*/  IADD3 R16, R4, UR36, R7 ;  /* 0x0000002404107c10 */ /* 0x002fce000fffe007 */
.L_x_8395:
[----:B------:R-:W-:Y:S05]  /*1b010*/  BSYNC B0 ;  /* 0x0000000000007941 */ /* 0x000fea0003800000 */
.L_x_8394:
[----:B------:R-:W-:-:S05]  /*1b020*/  SEL R0, R0, RZ, P0 ;  /* 0x000000ff00007207 */ /* 0x000fca0000000000 */
[----:B------:R2:W-:Y:S02]  /*1b030*/  STL [R1+0xc], R0 ;  /* 0x00000c0001007387 */ /* 0x0005e40000100800 */
.L_x_8297:
[----:B------:R-:W-:Y:S05]  /*1b040*/  BSYNC B7 ;  /* 0x0000000000077941 */ /* 0x000fea0003800000 */
.L_x_8295:
        /* <DEDUP_REMOVED lines=13> */
.L_x_8396:
        /* <DEDUP_REMOVED lines=13> */
[----:B------:R-:W-:Y:S01]  /*1b1f0*/  SHFL.IDX PT, R4, R16, 0x1, 0x1f ;  /* 0x00201f0010047f89 */ /* 0x000fe200000e0000 */
[C---:B------:R-:W-:Y:S02]  /*1b200*/  ISETP.GE.U32.AND P4, PT, R7.reuse, 0x8, PT ;  /* 0x000000080700780c */ /* 0x040fe40003f86070 */
[C---:B------:R-:W-:Y:S01]  /*1b210*/  ISETP.GE.U32.AND P5, PT, R7.reuse, 0x10, PT ;  /* 0x000000100700780c */ /* 0x040fe20003fa6070 */
[----:B-1----:R-:W-:Y:S02]  /*1b220*/  IMAD.MOV.U32 R2, RZ, RZ, RZ ;  /* 0x000000ffff027224 */ /* 0x002fe400078e00ff */
[----:B--2---:R-:W-:Y:S01]  /*1b230*/  @!P1 IMAD.MOV.U32 R2, RZ, RZ, R3 ;  /* 0x000000ffff029224 */ /* 0x004fe200078e0003 */
[----:B------:R-:W-:-:S04]  /*1b240*/  ISETP.NE.AND P1, PT, R7, RZ, PT ;  /* 0x000000ff0700720c */ /* 0x000fc80003f25270 */
[----:B0-----:R-:W0:Y:S02]  /*1b250*/  SHFL.UP PT, R14, R2, 0x1, RZ ;  /* 0x04200000020e7989 */ /* 0x001e2400000e00ff */
        /* <DEDUP_REMOVED lines=16> */
.L_x_8494:
[----:B------:R-:W-:Y:S02]  /*1b360*/  ULDC UR4, c[0x0][0xc38] ;  /* 0x00030e0000047ab9 */ /* 0x000fe40000000800 */
[----:B------:R-:W-:-:S04]  /*1b370*/  IMAD.U32 R5, RZ, RZ, UR4 ;  /* 0x00000004ff057e24 */ /* 0x000fc8000f8e00ff */
[----:B0-2---:R-:W-:-:S04]  /*1b380*/  IMAD R16, R16, R5, RZ ;  /* 0x0000000510107224 */ /* 0x005fc800078e02ff */
[----:B------:R-:W-:-:S05]  /*1b390*/  IMAD.IADD R4, R4, 0x1, R16 ;  /* 0x0000000104047824 */ /* 0x000fca00078e0210 */
[----:B-1----:R-:W-:-:S13]  /*1b3a0*/  ISETP.GT.AND P6, PT, R4, R0, PT ;  /* 0x000000000400720c */ /* 0x002fda0003fc4270 */
[----:B------:R-:W-:Y:S05]  /*1b3b0*/  @P6 BRA `(.L_x_8399) ;  /* 0x00000000009c6947 */ /* 0x000fea0003800000 */
.L_x_8404:
        /* <DEDUP_REMOVED lines=14> */
.L_x_8402:
[----:B------:R-:W-:Y:S05]  /*1b4a0*/  BSYNC B0 ;  /* 0x0000000000007941 */ /* 0x000fea0003800000 */
.L_x_8401:
        /* <DEDUP_REMOVED lines=18> */
.L_x_8502:
[----:B------:R-:W-:Y:S02]  /*1b5d0*/  ULDC UR4, c[0x0][0xc38] ;  /* 0x00030e0000047ab9 */ /* 0x000fe40000000800 */
[----:B------:R-:W-:-:S04]  /*1b5e0*/  IMAD.U32 R5, RZ, RZ, UR4 ;  /* 0x00000004ff057e24 */ /* 0x000fc8000f8e00ff */
[----:B-1----:R-:W-:-:S04]  /*1b5f0*/  IMAD R16, R16, R5, RZ ;  /* 0x0000000510107224 */ /* 0x002fc800078e02ff */
[----:B------:R-:W-:-:S05]  /*1b600*/  IMAD.IADD R4, R16, 0x1, R4 ;  /* 0x0000000110047824 */ /* 0x000fca00078e0204 */
[----:B------:R-:W-:-:S13]  /*1b610*/  ISETP.GT.AND P6, PT, R4, R0, PT ;  /* 0x000000000400720c */ /* 0x000fda0003fc4270 */
[----:B------:R-:W-:Y:S05]  /*1b620*/  @!P6 BRA `(.L_x_8404) ;  /* 0xfffffffc0064e947 */ /* 0x000fea000383ffff */
.L_x_8399:
        /* <DEDUP_REMOVED lines=8> */
.L_x_8506:
[----:B------:R-:W-:Y:S01]  /*1b6b0*/  ISETP.NE.AND P0, PT, R4, RZ, PT ;  /* 0x000000ff0400720c */ /* 0x000fe20003f05270 */
[----:B------:R-:W-:-:S12]  /*1b6c0*/  IMAD.MOV.U32 R4, RZ, RZ, RZ ;  /* 0x000000ffff047224 */ /* 0x000fd800078e00ff */
[----:B------:R-:W-:Y:S05]  /*1b6d0*/  @!P0 BRA `(.L_x_8406) ;  /* 0x0000000000148947 */ /* 0x000fea0003800000 */
[----:B------:R-:W-:Y:S01]  /*1b6e0*/  UMOV UR4, 0xffffffff ;  /* 0xffffffff00047882 */ /* 0x000fe20000000000 */
[----:B------:R-:W-:Y:S02]  /*1b6f0*/  VIADD R12, R6, 0xffffffff ;  /* 0xffffffff060c7836 */ /* 0x000fe40000000000 */
[----:B------:R-:W-:Y:S05]  /*1b700*/  BRA.DIV UR4, `(.L_x_8407) ;  /* 0x0000002a04987947 */ /* 0x000fea000b800000 */
[----:B0-----:R0:W3:Y:S02]  /*1b710*/  SHFL.IDX PT, R3, R3, R12, 0x1f ;  /* 0x00001f0c03037589 */ /* 0x0010e400000e0000 */
.L_x_8509:
[----:B---3--:R-:W-:-:S07]  /*1b720*/  IMAD.MOV.U32 R4, RZ, RZ, R3 ;  /* 0x000000ffff047224 */ /* 0x008fce00078e0003 */
.L_x_8406:
[----:B01----:R-:W0:Y:S01]  /*1b730*/  LDC.64 R2, c[0x0][0xc90] ;  /* 0x00032400ff027b82 */ /* 0x003e220000000a00 */
[----:B------:R-:W-:-:S04]  /*1b740*/  IMAD.IADD R19, R6, 0x1, R19 ;  /* 0x0000000106137824 */ /* 0x000fc800078e0213 */
[----:B0-----:R-:W-:-:S05]  /*1b750*/  IMAD.WIDE R2, R19, 0x4, R2 ;  /* 0x0000000413027825 */ /* 0x001fca00078e0202 */
[----:B------:R-:W2:Y:S01]  /*1b760*/  LDG.E R7, desc[UR40][R2.64] ;  /* 0x0000002802077981 */ /* 0x000ea2000c1e1900 */
        /* <DEDUP_REMOVED lines=62> */
.L_x_8400:
[----:B------:R-:W-:Y:S01]  /*1bb50*/  UMOV UR4, URZ ;  /* 0x0000003f00047c82 */ /* 0x000fe20008000000 */
[----:B------:R-:W-:Y:S01]  /*1bb60*/  UMOV UR5, URZ ;  /* 0x0000003f00057c82 */ /* 0x000fe20008000000 */
[----:B------:R-:W-:Y:S01]  /*1bb70*/  ULDC UR6, c[0x0][0xc3c] ;  /* 0x00030f0000067ab9 */ /* 0x000fe20000000800 */
[----:B------:R-:W-:Y:S02]  /*1bb80*/  IMAD.MOV.U32 R16, RZ, RZ, R0 ;  /* 0x000000ffff107224 */ /* 0x000fe400078e0000 */
[----:B------:R-:W-:Y:S02]  /*1bb90*/  IMAD.U32 R17, RZ, RZ, UR4 ;  /* 0x00000004ff117e24 */ /* 0x000fe4000f8e00ff */
[----:B------:R-:W-:Y:S02]  /*1bba0*/  IMAD.U32 R18, RZ, RZ, UR5 ;  /* 0x00000005ff127e24 */ /* 0x000fe4000f8e00ff */
[----:B------:R-:W-:-:S07]  /*1bbb0*/  IMAD.U32 R19, RZ, RZ, UR6 ;  /* 0x00000006ff137e24 */ /* 0x000fce000f8e00ff */
.L_x_8408:
        /* <DEDUP_REMOVED lines=12> */
.L_x_8397:
[----:B------:R-:W-:Y:S02]  /*1bc80*/  ULDC UR4, c[0x0][0xc3c] ;  /* 0x00030f0000047ab9 */ /* 0x000fe40000000800 */
[----:B---3--:R-:W-:-:S13]  /*1bc90*/  ISETP.GE.AND P0, PT, R19, UR4, PT ;  /* 0x0000000413007c0c */ /* 0x008fda000bf06270 */
[----:B------:R-:W-:Y:S05]  /*1bca0*/  @!P0 BRA `(.L_x_8409) ;  /* 0xffffff8000548947 */ /* 0x000fea000383ffff */
[----:B------:R-:W-:Y:S05]  /*1bcb0*/  BSYNC B8 ;  /* 0x0000000000087941 */ /* 0x000fea0003800000 */
.L_x_8245:
        /* <DEDUP_REMOVED lines=12> */
.L_x_8510:
[----:B------:R-:W-:Y:S05]  /*1bd80*/  BSYNC B0 ;  /* 0x0000000000007941 */ /* 0x000fea0003800000 */
.L_x_8410:
[----:B------:R-:W-:-:S03]  /*1bd90*/  UMOV UR4, 0xffffffff ;  /* 0xffffffff00047882 */ /* 0x000fc60000000000 */
[----:B------:R-:W-:Y:S05]  /*1bda0*/  BRA.DIV UR4, `(.L_x_8412) ;  /* 0x00000026042c7947 */ /* 0x000fea000b800000 */
[----:B------:R-:W1:Y:S02]  /*1bdb0*/  S2R R2, SR_TID.X ;  /* 0x0000000000027919 */ /* 0x000e640000002100 */
[----:B-1----:R-:W-:-:S04]  /*1bdc0*/  SHF.R.U32.HI R2, RZ, 0x5, R2 ;  /* 0x00000005ff027819 */ /* 0x002fc80000011602 */
[----:B------:R-:W-:-:S05]  /*1bdd0*/  LOP3.LUT R2, R2, 0x3, RZ, 0xc0, !PT ;  /* 0x0000000302027812 */ /* 0x000fca00078ec0ff */
[----:B------:R1:W2:Y:S02]  /*1bde0*/  SHFL.IDX PT, R14, R2, RZ, 0x1f ;  /* 0x00001fff020e7589 */ /* 0x0002a400000e0000 */
.L_x_8513:
[----:B--2---:R-:W-:-:S13]  /*1bdf0*/  ISETP.NE.AND P0, PT, R14, RZ, PT ;  /* 0x000000ff0e00720c */ /* 0x004fda0003f05270 */
[----:B------:R-:W-:Y:S05]  /*1be00*/  @P0 BRA `(.L_x_8097) ;  /* 0x0000000000940947 */ /* 0x000fea0003800000 */
[----:B------:R-:W-:-:S03]  /*1be10*/  UMOV UR4, 0xffffffff ;  /* 0xffffffff00047882 */ /* 0x000fc60000000000 */
[----:B------:R-:W-:Y:S05]  /*1be20*/  BRA.DIV UR4, `(.L_x_8413) ;  /* 0x0000002604407947 */ /* 0x000fea000b800000 */
[----:B------:R-:W-:-:S13]  /*1be30*/  ELECT P6, URZ, PT ;  /* 0x00000000003f782f */ /* 0x000fda00038c0000 */
.L_x_8516:
[----:B------:R-:W-:Y:S05]  /*1be40*/  @!P6 BRA `(.L_x_8097) ;  /* 0x000000000084e947 */ /* 0x000fea0003800000 */
[----:B-1----:R-:W2:Y:S02]  /*1be50*/  LDL.LU R2, [R1+0x58] ;  /* 0x0000580001027983 */ /* 0x002ea40000300800 */
[----:B--2---:R-:W-:-:S04]  /*1be60*/  LOP3.LUT R2, R2, 0x2, RZ, 0xfc, !PT ;  /* 0x0000000202027812 */ /* 0x004fc800078efcff */
[----:B------:R-:W-:-:S13]  /*1be70*/  ISETP.NE.AND P2, PT, R2, 0x3, PT ;  /* 0x000000030200780c */ /* 0x000fda0003f45270 */
[----:B------:R-:W-:Y:S05]  /*1be80*/  @!P2 BRA `(.L_x_8414) ;  /* 0x000000000004a947 */ /* 0x000fea0003800000 */
[----:B------:R-:W-:Y:S01]  /*1be90*/  BPT.TRAP 0x1 ;  /* 0x000000040000795c */ /* 0x000fe20000300000 */
.L_x_8414:
        /* <DEDUP_REMOVED lines=14> */
.L_x_8517:
[----:B------:R-:W1:Y:S02]  /*1bf80*/  SYNCS.PHASECHK.TRANS64.TRYWAIT P0, [R7+URZ], R2 ;  /* 0x00000002070075a7 */ /* 0x000e64000800017f */
[----:B-1----:R-:W-:Y:S05]  /*1bf90*/  @!P0 BRA `(.L_x_8416) ;  /* 0x0000002400188947 */ /* 0x002fea0003800000 */
.L_x_8518:
[----:B------:R-:W-:Y:S05]  /*1bfa0*/  @!P2 BRA `(.L_x_8417) ;  /* 0x000000000004a947 */ /* 0x000fea0003800000 */
[----:B------:R-:W-:Y:S01]  /*1bfb0*/  BPT.TRAP 0x1 ;  /* 0x000000040000795c */ /* 0x000fe20000300000 */
.L_x_8417:
[----:B------:R-:W2:Y:S01]  /*1bfc0*/  LDL.LU R4, [R1+0xc] ;  /* 0x00000c0001047983 */ /* 0x000ea20000300800 */
[----:B------:R-:W-:-:S04]  /*1bfd0*/  VIADD R0, R0, 0x28c60 ;  /* 0x00028c6000007836 */ /* 0x000fc80000000000 */
[----:B--2---:R-:W-:-:S04]  /*1bfe0*/  IMAD R4, R4, 0x8, R0 ;  /* 0x0000000804047824 */ /* 0x004fc800078e0200 */
[----:B------:R-:W2:Y:S02]  /*1bff0*/  SYNCS.PHASECHK.TRANS64.TRYWAIT P0, [R4+URZ], R5 ;  /* 0x00000005040075a7 */ /* 0x000ea4000800017f */
[----:B--2---:R-:W-:Y:S05]  /*1c000*/  @!P0 BRA `(.L_x_8418) ;  /* 0x0000002400108947 */ /* 0x004fea0003800000 */
.L_x_8519:
[----:B------:R-:W-:-:S07]  /*1c010*/  IMAD R3, R3, 0x8, R0 ;  /* 0x0000000803037824 */ /* 0x000fce00078e0200 */
.L_x_8419:
[----:B---3--:R3:W4:Y:S02]  /*1c020*/  SYNCS.PHASECHK.TRANS64.TRYWAIT P0, [R3+URZ], R2 ;  /* 0x00000002030075a7 */ /* 0x008724000800017f */
[----:B----4-:R-:W-:Y:S05]  /*1c030*/  @!P0 NANOSLEEP.SYNCS 0x989680 ;  /* 0x009896800000895d */ /* 0x010fea0003900000 */
[----:B------:R-:W4:Y:S02]  /*1c040*/  @!P0 SYNCS.PHASECHK.TRANS64 P0, [R3+URZ], R2 ;  /* 0x00000002030085a7 */ /* 0x000f24000800007f */
[----:B----4-:R-:W-:Y:S05]  /*1c050*/  @!P0 BRA `(.L_x_8419) ;  /* 0xfffffffc00f08947 */ /* 0x010fea000383ffff */
.L_x_8097:
[----:B------:R-:W-:Y:S05]  /*1c060*/  BSYNC B9 ;  /* 0x0000000000097941 */ /* 0x000fea0003800000 */
.L_x_8094:
[----:B------:R-:W-:Y:S05]  /*1c070*/  EXIT ;  /* 0x000000000000794d */ /* 0x000fea0003800000 */
.L_x_8113:
[----:B0-----:R0:W1:Y:S02]  /*1c080*/  SYNCS.PHASECHK.TRANS64.TRYWAIT P5, [R68+URZ+0x28c90], R71 ;  /* 0x028c9047440075a7 */ /* 0x00106400080a017f */
[----:B-1----:R-:W-:Y:S05]  /*1c090*/  @!P5 NANOSLEEP.SYNCS 0x989680 ;  /* 0x009896800000d95d */ /* 0x002fea0003900000 */
[----:B------:R-:W1:Y:S02]  /*1c0a0*/  @!P5 SYNCS.PHASECHK.TRANS64 P5, [R68+URZ+0x28c90], R71 ;  /* 0x028c90474400d5a7 */ /* 0x000e6400080a007f */
[----:B-1----:R-:W-:Y:S05]  /*1c0b0*/  @!P5 BRA `(.L_x_8113) ;  /* 0xfffffffc00f0d947 */ /* 0x002fea000383ffff */
[----:B------:R-:W-:Y:S05]  /*1c0c0*/  BRA `(.L_x_8420) ;  /* 0xfffffe6400ac7947 */ /* 0x000fea000383ffff */
.L_x_8123:
[----:B-1----:R1:W2:Y:S02]  /*1c0d0*/  SYNCS.PHASECHK.TRANS64.TRYWAIT P5, [R68+URZ+0x28c90], R71 ;  /* 0x028c9047440075a7 */ /* 0x0022a400080a017f */
[----:B--2---:R-:W-:Y:S05]  /*1c0e0*/  @!P5 NANOSLEEP.SYNCS 0x989680 ;  /* 0x009896800000d95d */ /* 0x004fea0003900000 */
[----:B------:R-:W2:Y:S02]  /*1c0f0*/  @!P5 SYNCS.PHASECHK.TRANS64 P5, [R68+URZ+0x28c90], R71 ;  /* 0x028c90474400d5a7 */ /* 0x000ea400080a007f */
[----:B--2---:R-:W-:Y:S05]  /*1c100*/  @!P5 BRA `(.L_x_8123) ;  /* 0xfffffffc00f0d947 */ /* 0x004fea000383ffff */
[----:B------:R-:W-:Y:S05]  /*1c110*/  BRA `(.L_x_8421) ;  /* 0xfffffe70002c7947 */ /* 0x000fea000383ffff */
.L_x_8128:
[----:B0-----:R0:W1:Y:S02]  /*1c120*/  SYNCS.PHASECHK.TRANS64.TRYWAIT P5, [R68+URZ+0x28c90], R71 ;  /* 0x028c9047440075a7 */ /* 0x00106400080a017f */
[----:B-1----:R-:W-:Y:S05]  /*1c130*/  @!P5 NANOSLEEP.SYNCS 0x989680 ;  /* 0x009896800000d95d */ /* 0x002fea0003900000 */
[----:B------:R-:W1:Y:S02]  /*1c140*/  @!P5 SYNCS.PHASECHK.TRANS64 P5, [R68+URZ+0x28c90], R71 ;  /* 0x028c90474400d5a7 */ /* 0x000e6400080a007f */
[----:B-1----:R-:W-:Y:S05]  /*1c150*/  @!P5 BRA `(.L_x_8128) ;  /* 0xfffffffc00f0d947 */ /* 0x002fea000383ffff */
[----:B------:R-:W-:Y:S05]  /*1c160*/  BRA `(.L_x_8422) ;  /* 0xfffffe7800607947 */ /* 0x000fea000383ffff */
.L_x_8132:
[----:B------:R0:W0:Y:S02]  /*1c170*/  SYNCS.PHASECHK.TRANS64.TRYWAIT P0, [R68+URZ+0x28cb0], R71 ;  /* 0x028cb047440075a7 */ /* 0x000024000800017f */
[----:B0-----:R-:W-:Y:S05]  /*1c180*/  @!P0 NANOSLEEP.SYNCS 0x989680 ;  /* 0x009896800000895d */ /* 0x001fea0003900000 */
[----:B------:R-:W0:Y:S02]  /*1c190*/  @!P0 SYNCS.PHASECHK.TRANS64 P0, [R68+URZ+0x28cb0], R71 ;  /* 0x028cb047440085a7 */ /* 0x000e24000800007f */
[----:B0-----:R-:W-:Y:S05]  /*1c1a0*/  @!P0 BRA `(.L_x_8132) ;  /* 0xfffffffc00f08947 */ /* 0x001fea000383ffff */
[----:B------:R-:W-:Y:S05]  /*1c1b0*/  BRA `(.L_x_8423) ;  /* 0xfffffe7800d87947 */ /* 0x000fea000383ffff */
.L_x_8143:
[----:B-1----:R1:W2:Y:S02]  /*1c1c0*/  SYNCS.PHASECHK.TRANS64.TRYWAIT P1, [R20+URZ+0x28c50], R3 ;  /* 0x028c5003140075a7 */ /* 0x0022a4000802017f */
[----:B--2---:R-:W-:Y:S05]  /*1c1d0*/  @!P1 NANOSLEEP.SYNCS 0x989680 ;  /* 0x009896800000995d */ /* 0x004fea0003900000 */
[----:B------:R-:W2:Y:S02]  /*1c1e0*/  @!P1 SYNCS.PHASECHK.TRANS64 P1, [R20+URZ+0x28c50], R3 ;  /* 0x028c5003140095a7 */ /* 0x000ea4000802007f */
[----:B--2---:R-:W-:Y:S05]  /*1c1f0*/  @!P1 BRA `(.L_x_8143) ;  /* 0xfffffffc00f09947 */ /* 0x004fea000383ffff */
[----:B------:R-:W-:Y:S05]  /*1c200*/  BRA `(.L_x_8424) ;  /* 0xfffffe8800287947 */ /* 0x000fea000383ffff */
.L_x_8150:
[----:B-1----:R1:W2:Y:S02]  /*1c210*/  SYNCS.PHASECHK.TRANS64.TRYWAIT P2, [R3+URZ+0x28c50], R4 ;  /* 0x028c5004030075a7 */ /* 0x0022a4000804017f */
[----:B--2---:R-:W-:Y:S05]  /*1c220*/  @!P2 NANOSLEEP.SYNCS 0x989680 ;  /* 0x009896800000a95d */ /* 0x004fea0003900000 */
[----:B------:R-:W2:Y:S02]  /*1c230*/  @!P2 SYNCS.PHASECHK.TRANS64 P2, [R3+URZ+0x28c50], R4 ;  /* 0x028c50040300a5a7 */ /* 0x000ea4000804007f */
[----:B--2---:R-:W-:Y:S05]  /*1c240*/  @!P2 BRA `(.L_x_8150) ;  /* 0xfffffffc00f0a947 */ /* 0x004fea000383ffff */
[----:B------:R-:W-:Y:S05]  /*1c250*/  BRA `(.L_x_8149) ;  /* 0xfffffe9400507947 */ /* 0x000fea000383ffff */
.L_x_8163:
        /* <DEDUP_REMOVED lines=8> */
.L_x_8426:
[----:B------:R-:W-:Y:S05]  /*1c2e0*/  BSYNC B1 ;  /* 0x0000000000017941 */ /* 0x000fea0003800000 */
.L_x_8425:
        /* <DEDUP_REMOVED lines=8> */
.L_x_8427:
[----:B------:R-:W-:Y:S02]  /*1c370*/  IMAD.MOV.U32 R13, RZ, RZ, R8 ;  /* 0x000000ffff0d7224 */ /* 0x000fe400078e0008 */
[----:B------:R-:W-:-:S07]  /*1c380*/  IMAD.MOV.U32 R0, RZ, RZ, R14 ;  /* 0x000000ffff007224 */ /* 0x000fce00078e000e */
[----:B------:R-:W-:Y:S05]  /*1c390*/  WARPSYNC.COLLECTIVE R15, `(.L_x_8428) ;  /* 0x000000000f087348 */ /* 0x000fea0003c00000 */
[----:B------:R0:W1:Y:S02]  /*1c3a0*/  SHFL.IDX P6, R14, R13, R12, R11 ;  /* 0x0000000c0d0e7389 */ /* 0x00006400000c000b */
[----:B01----:R-:W-:Y:S01]  /*1c3b0*/  ENDCOLLECTIVE ;  /* 0x000000000000791b */ /* 0x003fe20003800000 */
.L_x_8428:
[----:B------:R-:W-:Y:S02]  /*1c3c0*/  IMAD.MOV.U32 R13, RZ, RZ, R7 ;  /* 0x000000ffff0d7224 */ /* 0x000fe400078e0007 */
[----:B------:R-:W-:-:S07]  /*1c3d0*/  IMAD.MOV.U32 R5, RZ, RZ, R14 ;  /* 0x000000ffff057224 */ /* 0x000fce00078e000e */
[----:B------:R-:W-:Y:S05]  /*1c3e0*/  WARPSYNC.COLLECTIVE R15, `(.L_x_8429) ;  /* 0x000000000f087348 */ /* 0x000fea0003c00000 */
[----:B------:R0:W1:Y:S02]  /*1c3f0*/  SHFL.IDX P6, R14, R13, R12, R11 ;  /* 0x0000000c0d0e7389 */ /* 0x00006400000c000b */
[----:B01----:R-:W-:Y:S01]  /*1c400*/  ENDCOLLECTIVE ;  /* 0x000000000000791b */ /* 0x003fe20003800000 */
.L_x_8429:
[----:B------:R-:W-:Y:S05]  /*1c410*/  BRA `(.L_x_8430) ;  /* 0xfffffea800fc7947 */ /* 0x000fea000383ffff */
.L_x_8166:
        /* <DEDUP_REMOVED lines=8> */
.L_x_8432:
[----:B------:R-:W-:Y:S05]  /*1c4a0*/  BSYNC B1 ;  /* 0x0000000000017941 */ /* 0x000fea0003800000 */
.L_x_8431:
        /* <DEDUP_REMOVED lines=8> */
.L_x_8433:
[----:B------:R-:W-:Y:S02]  /*1c530*/  IMAD.MOV.U32 R13, RZ, RZ, R8 ;  /* 0x000000ffff0d7224 */ /* 0x000fe400078e0008 */
[----:B------:R-:W-:-:S07]  /*1c540*/  IMAD.MOV.U32 R0, RZ, RZ, R14 ;  /* 0x000000ffff007224 */ /* 0x000fce00078e000e */
[----:B------:R-:W-:Y:S05]  /*1c550*/  WARPSYNC.COLLECTIVE R15, `(.L_x_8434) ;  /* 0x000000000f087348 */ /* 0x000fea0003c00000 */
[----:B------:R0:W1:Y:S02]  /*1c560*/  SHFL.IDX P6, R14, R13, R12, R11 ;  /* 0x0000000c0d0e7389 */ /* 0x00006400000c000b */
[----:B01----:R-:W-:Y:S01]  /*1c570*/  ENDCOLLECTIVE ;  /* 0x000000000000791b */ /* 0x003fe20003800000 */
.L_x_8434:
[----:B------:R-:W-:Y:S02]  /*1c580*/  IMAD.MOV.U32 R13, RZ, RZ, R7 ;  /* 0x000000ffff0d7224 */ /* 0x000fe400078e0007 */
[----:B------:R-:W-:-:S07]  /*1c590*/  IMAD.MOV.U32 R5, RZ, RZ, R14 ;  /* 0x000000ffff057224 */ /* 0x000fce00078e000e */
[----:B------:R-:W-:Y:S05]  /*1c5a0*/  WARPSYNC.COLLECTIVE R15, `(.L_x_8435) ;  /* 0x000000000f087348 */ /* 0x000fea0003c00000 */
[----:B------:R0:W1:Y:S02]  /*1c5b0*/  SHFL.IDX P6, R14, R13, R12, R11 ;  /* 0x0000000c0d0e7389 */ /* 0x00006400000c000b */
[----:B01----:R-:W-:Y:S01]  /*1c5c0*/  ENDCOLLECTIVE ;  /* 0x000000000000791b */ /* 0x003fe20003800000 */
.L_x_8435:
[----:B------:R-:W-:Y:S05]  /*1c5d0*/  BRA `(.L_x_8436) ;  /* 0xfffffeac00587947 */ /* 0x000fea000383ffff */
.L_x_8170:
[----:B0-----:R0:W1:Y:S02]  /*1c5e0*/  SYNCS.PHASECHK.TRANS64.TRYWAIT P0, [R2+URZ+0x28c00], R35 ;  /* 0x028c0023020075a7 */ /* 0x001064000800017f */
[----:B-1----:R-:W-:Y:S05]  /*1c5f0*/  @!P0 NANOSLEEP.SYNCS 0x989680 ;  /* 0x009896800000895d */ /* 0x002fea0003900000 */
[----:B------:R-:W1:Y:S02]  /*1c600*/  @!P0 SYNCS.PHASECHK.TRANS64 P0, [R2+URZ+0x28c00], R35 ;  /* 0x028c0023020085a7 */ /* 0x000e64000800007f */
[----:B-1----:R-:W-:Y:S05]  /*1c610*/  @!P0 BRA `(.L_x_8170) ;  /* 0xfffffffc00f08947 */ /* 0x002fea000383ffff */
[----:B------:R-:W-:Y:S05]  /*1c620*/  BRA `(.L_x_8437) ;  /* 0xfffffeb000447947 */ /* 0x000fea000383ffff */
.L_x_8178:
        /* <DEDUP_REMOVED lines=8> */
.L_x_8439:
[----:B------:R-:W-:Y:S05]  /*1c6b0*/  BSYNC B1 ;  /* 0x0000000000017941 */ /* 0x000fea0003800000 */
.L_x_8438:
        /* <DEDUP_REMOVED lines=8> */
.L_x_8440:
[----:B------:R-:W-:Y:S02]  /*1c740*/  IMAD.MOV.U32 R13, RZ, RZ, R7 ;  /* 0x000000ffff0d7224 */ /* 0x000fe400078e0007 */
[----:B------:R-:W-:-:S07]  /*1c750*/  IMAD.MOV.U32 R0, RZ, RZ, R14 ;  /* 0x000000ffff007224 */ /* 0x000fce00078e000e */
[----:B------:R-:W-:Y:S05]  /*1c760*/  WARPSYNC.COLLECTIVE R15, `(.L_x_8441) ;  /* 0x000000000f087348 */ /* 0x000fea0003c00000 */
[----:B------:R0:W1:Y:S02]  /*1c770*/  SHFL.IDX P6, R14, R13, R12, R11 ;  /* 0x0000000c0d0e7389 */ /* 0x00006400000c000b */
[----:B01----:R-:W-:Y:S01]  /*1c780*/  ENDCOLLECTIVE ;  /* 0x000000000000791b */ /* 0x003fe20003800000 */
.L_x_8441:
[----:B------:R-:W-:Y:S02]  /*1c790*/  IMAD.MOV.U32 R10, RZ, RZ, R0 ;  /* 0x000000ffff0a7224 */ /* 0x000fe400078e0000 */
[----:B------:R-:W-:Y:S02]  /*1c7a0*/  IMAD.MOV.U32 R13, RZ, RZ, R9 ;  /* 0x000000ffff0d7224 */ /* 0x000fe400078e0009 */
[----:B------:R-:W-:-:S07]  /*1c7b0*/  IMAD.MOV.U32 R5, RZ, RZ, R14 ;  /* 0x000000ffff057224 */ /* 0x000fce00078e000e */
[----:B------:R-:W-:Y:S05]  /*1c7c0*/  WARPSYNC.COLLECTIVE R15, `(.L_x_8442) ;  /* 0x000000000f087348 */ /* 0x000fea0003c00000 */
[----:B------:R0:W1:Y:S02]  /*1c7d0*/  SHFL.IDX P6, R14, R13, R12, R11 ;  /* 0x0000000c0d0e7389 */ /* 0x00006400000c000b */
[----:B01----:R-:W-:Y:S01]  /*1c7e0*/  ENDCOLLECTIVE ;  /* 0x000000000000791b */ /* 0x003fe20003800000 */
.L_x_8442:
[----:B------:R-:W-:Y:S01]  /*1c7f0*/  IMAD.MOV.U32 R11, RZ, RZ, R3 ;  /* 0x000000ffff0b7224 */ /* 0x000fe200078e0003 */
[----:B------:R-:W-:Y:S06]  /*1c800*/  BRA `(.L_x_8443) ;  /* 0xfffffebc00987947 */ /* 0x000fec000383ffff */
.L_x_8181:
        /* <DEDUP_REMOVED lines=8> */
.L_x_8445:
[----:B------:R-:W-:Y:S05]  /*1c890*/  BSYNC B1 ;  /* 0x0000000000017941 */ /* 0x000fea0003800000 */
.L_x_8444:
        /* <DEDUP_REMOVED lines=8> */
.L_x_8446:
[----:B------:R-:W-:Y:S02]  /*1c920*/  IMAD.MOV.U32 R13, RZ, RZ, R7 ;  /* 0x000000ffff0d7224 */ /* 0x000fe400078e0007 */
[----:B------:R-:W-:-:S07]  /*1c930*/  IMAD.MOV.U32 R0, RZ, RZ, R14 ;  /* 0x000000ffff007224 */ /* 0x000fce00078e000e */
[----:B------:R-:W-:Y:S05]  /*1c940*/  WARPSYNC.COLLECTIVE R15, `(.L_x_8447) ;  /* 0x000000000f087348 */ /* 0x000fea0003c00000 */
[----:B------:R0:W1:Y:S02]  /*1c950*/  SHFL.IDX P6, R14, R13, R12, R11 ;  /* 0x0000000c0d0e7389 */ /* 0x00006400000c000b */
[----:B01----:R-:W-:Y:S01]  /*1c960*/  ENDCOLLECTIVE ;  /* 0x000000000000791b */ /* 0x003fe20003800000 */
.L_x_8447:
[----:B------:R-:W-:Y:S02]  /*1c970*/  IMAD.MOV.U32 R13, RZ, RZ, R9 ;  /* 0x000000ffff0d7224 */ /* 0x000fe400078e0009 */
[----:B------:R-:W-:-:S07]  /*1c980*/  IMAD.MOV.U32 R7, RZ, RZ, R14 ;  /* 0x000000ffff077224 */ /* 0x000fce00078e000e */
[----:B------:R-:W-:Y:S05]  /*1c990*/  WARPSYNC.COLLECTIVE R15, `(.L_x_8448) ;  /* 0x000000000f087348 */ /* 0x000fea0003c00000 */
[----:B------:R0:W1:Y:S02]  /*1c9a0*/  SHFL.IDX P6, R14, R13, R12, R11 ;  /* 0x0000000c0d0e7389 */ /* 0x00006400000c000b */
[----:B01----:R-:W-:Y:S01]  /*1c9b0*/  ENDCOLLECTIVE ;  /* 0x000000000000791b */ /* 0x003fe20003800000 */
.L_x_8448:
[----:B------:R-:W-:Y:S02]  /*1c9c0*/  IMAD.MOV.U32 R12, RZ, RZ, R0 ;  /* 0x000000ffff0c7224 */ /* 0x000fe400078e0000 */
[----:B------:R-:W-:Y:S01]  /*1c9d0*/  IMAD.MOV.U32 R13, RZ, RZ, R3 ;  /* 0x000000ffff0d7224 */ /* 0x000fe200078e0003 */
[----:B------:R-:W-:Y:S06]  /*1c9e0*/  BRA `(.L_x_8449) ;  /* 0xfffffebc00bc7947 */ /* 0x000fec000383ffff */
.L_x_8185:
[----:B0-----:R0:W1:Y:S02]  /*1c9f0*/  SYNCS.PHASECHK.TRANS64.TRYWAIT P1, [R2+URZ+0x28c00], R3 ;  /* 0x028c0003020075a7 */ /* 0x001064000802017f */
[----:B-1----:R-:W-:Y:S05]  /*1ca00*/  @!P1 NANOSLEEP.SYNCS 0x989680 ;  /* 0x009896800000995d */ /* 0x002fea0003900000 */
[----:B------:R-:W1:Y:S02]  /*1ca10*/  @!P1 SYNCS.PHASECHK.TRANS64 P1, [R2+URZ+0x28c00], R3 ;  /* 0x028c0003020095a7 */ /* 0x000e64000802007f */
[----:B-1----:R-:W-:Y:S05]  /*1ca20*/  @!P1 BRA `(.L_x_8185) ;  /* 0xfffffffc00f09947 */ /* 0x002fea000383ffff */
[----:B------:R-:W-:Y:S05]  /*1ca30*/  BRA `(.L_x_8450) ;  /* 0xfffffec0005c7947 */ /* 0x000fea000383ffff */
.L_x_8191:
[----:B0-----:R0:W1:Y:S02]  /*1ca40*/  SYNCS.PHASECHK.TRANS64.TRYWAIT P2, [R168+URZ+0x28c30], R57 ;  /* 0x028c3039a80075a7 */ /* 0x001064000804017f */
[----:B-1----:R-:W-:Y:S05]  /*1ca50*/  @!P2 NANOSLEEP.SYNCS 0x989680 ;  /* 0x009896800000a95d */ /* 0x002fea0003900000 */
[----:B------:R-:W1:Y:S02]  /*1ca60*/  @!P2 SYNCS.PHASECHK.TRANS64 P2, [R168+URZ+0x28c30], R57 ;  /* 0x028c3039a800a5a7 */ /* 0x000e64000804007f */
[----:B-1----:R-:W-:Y:S05]  /*1ca70*/  @!P2 BRA `(.L_x_8191) ;  /* 0xfffffffc00f0a947 */ /* 0x002fea000383ffff */
[----:B------:R-:W-:Y:S05]  /*1ca80*/  BRA `(.L_x_8190) ;  /* 0xfffffecc00f47947 */ /* 0x000fea000383ffff */
.L_x_8196:
[----:B-1----:R1:W3:Y:S02]  /*1ca90*/  SYNCS.PHASECHK.TRANS64.TRYWAIT P2, [R168+URZ+0x28c50], R57 ;  /* 0x028c5039a80075a7 */ /* 0x0022e4000804017f */
[----:B---3--:R-:W-:Y:S05]  /*1caa0*/  @!P2 NANOSLEEP.SYNCS 0x989680 ;  /* 0x009896800000a95d */ /* 0x008fea0003900000 */
[----:B------:R-:W3:Y:S02]  /*1cab0*/  @!P2 SYNCS.PHASECHK.TRANS64 P2, [R168+URZ+0x28c50], R57 ;  /* 0x028c5039a800a5a7 */ /* 0x000ee4000804007f */
[----:B---3--:R-:W-:Y:S05]  /*1cac0*/  @!P2 BRA `(.L_x_8196) ;  /* 0xfffffffc00f0a947 */ /* 0x008fea000383ffff */
[----:B------:R-:W-:Y:S05]  /*1cad0*/  BRA `(.L_x_8195) ;  /* 0xfffffee400c47947 */ /* 0x000fea000383ffff */
.L_x_8203:
[----:B--2---:R2:W3:Y:S02]  /*1cae0*/  SYNCS.PHASECHK.TRANS64.TRYWAIT P2, [R216+URZ+0x28c30], R20 ;  /* 0x028c3014d80075a7 */ /* 0x0044e4000804017f */
[----:B---3--:R-:W-:Y:S05]  /*1caf0*/  @!P2 NANOSLEEP.SYNCS 0x989680 ;  /* 0x009896800000a95d */ /* 0x008fea0003900000 */
[----:B------:R-:W3:Y:S02]  /*1cb00*/  @!P2 SYNCS.PHASECHK.TRANS64 P2, [R216+URZ+0x28c30], R20 ;  /* 0x028c3014d800a5a7 */ /* 0x000ee4000804007f */
[----:B---3--:R-:W-:Y:S05]  /*1cb10*/  @!P2 BRA `(.L_x_8203) ;  /* 0xfffffffc00f0a947 */ /* 0x008fea000383ffff */
[----:B------:R-:W-:Y:S05]  /*1cb20*/  BRA `(.L_x_8202) ;  /* 0xfffffee800f07947 */ /* 0x000fea000383ffff */
.L_x_8208:
[----:B--2---:R2:W3:Y:S02]  /*1cb30*/  SYNCS.PHASECHK.TRANS64.TRYWAIT P2, [R216+URZ+0x28c50], R20 ;  /* 0x028c5014d80075a7 */ /* 0x0044e4000804017f */
[----:B---3--:R-:W-:Y:S05]  /*1cb40*/  @!P2 NANOSLEEP.SYNCS 0x989680 ;  /* 0x009896800000a95d */ /* 0x008fea0003900000 */
[----:B------:R-:W3:Y:S02]  /*1cb50*/  @!P2 SYNCS.PHASECHK.TRANS64 P2, [R216+URZ+0x28c50], R20 ;  /* 0x028c5014d800a5a7 */ /* 0x000ee4000804007f */
[----:B---3--:R-:W-:Y:S05]  /*1cb60*/  @!P2 BRA `(.L_x_8208) ;  /* 0xfffffffc00f0a947 */ /* 0x008fea000383ffff */
[----:B------:R-:W-:Y:S05]  /*1cb70*/  BRA `(.L_x_8207) ;  /* 0xffffff0800c07947 */ /* 0x000fea000383ffff */
.L_x_8216:
[----:B---3--:R3:W4:Y:S02]  /*1cb80*/  SYNCS.PHASECHK.TRANS64.TRYWAIT P2, [R194+URZ+0x28c30], R20 ;  /* 0x028c3014c20075a7 */ /* 0x008724000804017f */
[----:B----4-:R-:W-:Y:S05]  /*1cb90*/  @!P2 NANOSLEEP.SYNCS 0x989680 ;  /* 0x009896800000a95d */ /* 0x010fea0003900000 */
[----:B------:R-:W4:Y:S02]  /*1cba0*/  @!P2 SYNCS.PHASECHK.TRANS64 P2, [R194+URZ+0x28c30], R20 ;  /* 0x028c3014c200a5a7 */ /* 0x000f24000804007f */
[----:B----4-:R-:W-:Y:S05]  /*1cbb0*/  @!P2 BRA `(.L_x_8216) ;  /* 0xfffffffc00f0a947 */ /* 0x010fea000383ffff */
[----:B------:R-:W-:Y:S05]  /*1cbc0*/  BRA `(.L_x_8215) ;  /* 0xffffff0c00d47947 */ /* 0x000fea000383ffff */
.L_x_8221:
[----:B--2---:R2:W4:Y:S02]  /*1cbd0*/  SYNCS.PHASECHK.TRANS64.TRYWAIT P2, [R194+URZ+0x28c50], R20 ;  /* 0x028c5014c20075a7 */ /* 0x004524000804017f */
[----:B----4-:R-:W-:Y:S05]  /*1cbe0*/  @!P2 NANOSLEEP.SYNCS 0x989680 ;  /* 0x009896800000a95d */ /* 0x010fea0003900000 */
[----:B------:R-:W4:Y:S02]  /*1cbf0*/  @!P2 SYNCS.PHASECHK.TRANS64 P2, [R194+URZ+0x28c50], R20 ;  /* 0x028c5014c200a5a7 */ /* 0x000f24000804007f */
[----:B----4-:R-:W-:Y:S05]  /*1cc00*/  @!P2 BRA `(.L_x_8221) ;  /* 0xfffffffc00f0a947 */ /* 0x010fea000383ffff */
[----:B------:R-:W-:Y:S05]  /*1cc10*/  BRA `(.L_x_8220) ;  /* 0xffffff28002c7947 */ /* 0x000fea000383ffff */
.L_x_8251:
[----:B------:R-:W2:Y:S01]  /*1cc20*/  S2R R9, SR_TID.X ;  /* 0x0000000000097919 */ /* 0x000ea20000002100 */
[----:B------:R-:W-:Y:S01]  /*1cc30*/  BSSY B1, `(.L_x_8451) ;  /* 0x000000a000017945 */ /* 0x000fe20003800000 */
[----:B------:R-:W-:Y:S02]  /*1cc40*/  IMAD.MOV.U32 R12, RZ, RZ, RZ ;  /* 0x000000ffff0c7224 */ /* 0x000fe400078e00ff */
[----:B-1----:R-:W-:Y:S02]  /*1cc50*/  IMAD.MOV.U32 R11, RZ, RZ, 0x1f ;  /* 0x0000001fff0b7424 */ /* 0x002fe400078e00ff */
[----:B------:R-:W-:Y:S01]  /*1cc60*/  IMAD.MOV.U32 R15, RZ, RZ, -0x1 ;  /* 0xffffffffff0f7424 */ /* 0x000fe200078e00ff */
[----:B--2---:R-:W-:-:S04]  /*1cc70*/  SHF.R.U32.HI R9, RZ, 0x5, R9 ;  /* 0x00000005ff097819 */ /* 0x004fc80000011609 */
[----:B------:R-:W-:-:S05]  /*1cc80*/  LOP3.LUT R9, R9, 0x3, RZ, 0xc0, !PT ;  /* 0x0000000309097812 */ /* 0x000fca00078ec0ff */
[----:B------:R-:W-:-:S07]  /*1cc90*/  IMAD.MOV.U32 R13, RZ, RZ, R9 ;  /* 0x000000ffff0d7224 */ /* 0x000fce00078e0009 */
[----:B0-----:R-:W-:Y:S05]  /*1cca0*/  WARPSYNC.COLLECTIVE R15, `(.L_x_8452) ;  /* 0x000000000f087348 */ /* 0x001fea0003c00000 */
[----:B0-----:R0:W1:Y:S02]  /*1ccb0*/  SHFL.IDX P6, R14, R13, R12, R11 ;  /* 0x0000000c0d0e7389 */ /* 0x00106400000c000b */
[----:B01----:R-:W-:Y:S01]  /*1ccc0*/  ENDCOLLECTIVE ;  /* 0x000000000000791b */ /* 0x003fe20003800000 */
.L_x_8452:
[----:B------:R-:W-:Y:S05]  /*1ccd0*/  BSYNC B1 ;  /* 0x0000000000017941 */ /* 0x000fea0003800000 */
.L_x_8451:
[----:B------:R-:W-:Y:S05]  /*1cce0*/  BRA `(.L_x_8453) ;  /* 0xffffff7800407947 */ /* 0x000fea000383ffff */
.L_x_8253:
[----:B------:R-:W-:Y:S01]  /*1ccf0*/  BSSY B1, `(.L_x_8454) ;  /* 0x0000006000017945 */ /* 0x000fe20003800000 */
[----:B------:R-:W-:-:S07]  /*1cd00*/  IMAD.MOV.U32 R15, RZ, RZ, -0x1 ;  /* 0xffffffffff0f7424 */ /* 0x000fce00078e00ff */
[----:B01----:R-:W-:Y:S05]  /*1cd10*/  WARPSYNC.COLLECTIVE R15, `(.L_x_8455) ;  /* 0x000000000f0c7348 */ /* 0x003fea0003c00000 */
[----:B------:R-:W-:Y:S02]  /*1cd20*/  ELECT P6, UR62, PT ;  /* 0x00000000003e782f */ /* 0x000fe400038c0000 */
[----:B------:R-:W-:Y:S01]  /*1cd30*/  MOV R14, UR62 ;  /* 0x0000003e000e7c02 */ /* 0x000fe20008000f00 */
[----:B01----:R-:W-:Y:S10]  /*1cd40*/  ENDCOLLECTIVE ;  /* 0x000000000000791b */ /* 0x003ff40003800000 */
.L_x_8455:
[----:B------:R-:W-:Y:S05]  /*1cd50*/  BSYNC B1 ;  /* 0x0000000000017941 */ /* 0x000fea0003800000 */
.L_x_8454:
[----:B------:R-:W-:Y:S05]  /*1cd60*/  BRA `(.L_x_8252) ;  /* 0xffffff7800387947 */ /* 0x000fea000383ffff */
.L_x_8255:
[----:B0-----:R-:W2:Y:S02]  /*1cd70*/  LDL R5, [R1+0x4] ;  /* 0x0000040001057983 */ /* 0x001ea40000100800 */
[----:B--2---:R0:W2:Y:S02]  /*1cd80*/  SYNCS.PHASECHK.TRANS64.TRYWAIT P0, [R5+URZ+0x28c20], R4 ;  /* 0x028c2004050075a7 */ /* 0x0040a4000800017f */
[----:B--2---:R-:W-:Y:S05]  /*1cd90*/  @!P0 NANOSLEEP.SYNCS 0x989680 ;  /* 0x009896800000895d */ /* 0x004fea0003900000 */
[----:B------:R-:W2:Y:S02]  /*1cda0*/  @!P0 SYNCS.PHASECHK.TRANS64 P0, [R5+URZ+0x28c20], R4 ;  /* 0x028c2004050085a7 */ /* 0x000ea4000800007f */
[----:B--2---:R-:W-:Y:S05]  /*1cdb0*/  @!P0 BRA `(.L_x_8255) ;  /* 0xfffffffc00ec8947 */ /* 0x004fea000383ffff */
[----:B------:R-:W-:Y:S05]  /*1cdc0*/  BRA `(.L_x_8456) ;  /* 0xffffff7800487947 */ /* 0x000fea000383ffff */
.L_x_8259:
[----:B0-----:R0:W2:Y:S02]  /*1cdd0*/  SYNCS.PHASECHK.TRANS64.TRYWAIT P0, [R5+URZ+0x28ca0], R9 ;  /* 0x028ca009050075a7 */ /* 0x0010a4000800017f */
[----:B--2---:R-:W-:Y:S05]  /*1cde0*/  @!P0 NANOSLEEP.SYNCS 0x989680 ;  /* 0x009896800000895d */ /* 0x004fea0003900000 */
[----:B------:R-:W2:Y:S02]  /*1cdf0*/  @!P0 SYNCS.PHASECHK.TRANS64 P0, [R5+URZ+0x28ca0], R9 ;  /* 0x028ca009050085a7 */ /* 0x000ea4000800007f */
[----:B--2---:R-:W-:Y:S05]  /*1ce00*/  @!P0 BRA `(.L_x_8259) ;  /* 0xfffffffc00f08947 */ /* 0x004fea000383ffff */
[----:B------:R-:W-:Y:S05]  /*1ce10*/  BRA `(.L_x_8457) ;  /* 0xffffff78006c7947 */ /* 0x000fea000383ffff */
.L_x_8264:
[----:B--2---:R2:W3:Y:S02]  /*1ce20*/  SYNCS.PHASECHK.TRANS64.TRYWAIT P0, [R5+URZ+0x28cc0], R9 ;  /* 0x028cc009050075a7 */ /* 0x0044e4000800017f */
[----:B---3--:R-:W-:Y:S05]  /*1ce30*/  @!P0 NANOSLEEP.SYNCS 0x989680 ;  /* 0x009896800000895d */ /* 0x008fea0003900000 */
[----:B------:R-:W3:Y:S02]  /*1ce40*/  @!P0 SYNCS.PHASECHK.TRANS64 P0, [R5+URZ+0x28cc0], R9 ;  /* 0x028cc009050085a7 */ /* 0x000ee4000800007f */
[----:B---3--:R-:W-:Y:S05]  /*1ce50*/  @!P0 BRA `(.L_x_8264) ;  /* 0xfffffffc00f08947 */ /* 0x008fea000383ffff */
[----:B------:R-:W-:Y:S05]  /*1ce60*/  BRA `(.L_x_8458) ;  /* 0xffffff7800f07947 */ /* 0x000fea000383ffff */
.L_x_8278:
[----:B0-----:R0:W2:Y:S02]  /*1ce70*/  SYNCS.PHASECHK.TRANS64.TRYWAIT P1, [R5+URZ+0x28ca0], R6 ;  /* 0x028ca006050075a7 */ /* 0x0010a4000802017f */
[----:B--2---:R-:W-:Y:S05]  /*1ce80*/  @!P1 NANOSLEEP.SYNCS 0x989680 ;  /* 0x009896800000995d */ /* 0x004fea0003900000 */
[----:B------:R-:W2:Y:S02]  /*1ce90*/  @!P1 SYNCS.PHASECHK.TRANS64 P1, [R5+URZ+0x28ca0], R6 ;  /* 0x028ca006050095a7 */ /* 0x000ea4000802007f */
[----:B--2---:R-:W-:Y:S05]  /*1cea0*/  @!P1 BRA `(.L_x_8278) ;  /* 0xfffffffc00f09947 */ /* 0x004fea000383ffff */
[----:B------:R-:W-:Y:S05]  /*1ceb0*/  BRA `(.L_x_8459) ;  /* 0xffffff8400787947 */ /* 0x000fea000383ffff */
.L_x_8283:
[----:B--2---:R2:W3:Y:S02]  /*1cec0*/  SYNCS.PHASECHK.TRANS64.TRYWAIT P1, [R5+URZ+0x28cc0], R6 ;  /* 0x028cc006050075a7 */ /* 0x0044e4000802017f */
[----:B---3--:R-:W-:Y:S05]  /*1ced0*/  @!P1 NANOSLEEP.SYNCS 0x989680 ;  /* 0x009896800000995d */ /* 0x008fea0003900000 */
[----:B------:R-:W3:Y:S02]  /*1cee0*/  @!P1 SYNCS.PHASECHK.TRANS64 P1, [R5+URZ+0x28cc0], R6 ;  /* 0x028cc006050095a7 */ /* 0x000ee4000802007f */
[----:B---3--:R-:W-:Y:S05]  /*1cef0*/  @!P1 BRA `(.L_x_8283) ;  /* 0xfffffffc00f09947 */ /* 0x008fea000383ffff */
[----:B------:R-:W-:Y:S05]  /*1cf00*/  BRA `(.L_x_8460) ;  /* 0xffffff8400f87947 */ /* 0x000fea000383ffff */
.L_x_8303:
        /* <DEDUP_REMOVED lines=11> */
.L_x_8462:
[----:B------:R-:W-:Y:S05]  /*1cfc0*/  BSYNC B0 ;  /* 0x0000000000007941 */ /* 0x000fea0003800000 */
.L_x_8461:
[----:B------:R-:W-:Y:S05]  /*1cfd0*/  BRA `(.L_x_8463) ;  /* 0xffffff9800087947 */ /* 0x000fea000383ffff */
.L_x_8305:
[----:B------:R-:W-:Y:S01]  /*1cfe0*/  BSSY B0, `(.L_x_8464) ;  /* 0x0000006000007945 */ /* 0x000fe20003800000 */
[----:B------:R-:W-:-:S07]  /*1cff0*/  IMAD.MOV.U32 R15, RZ, RZ, -0x1 ;  /* 0xffffffffff0f7424 */ /* 0x000fce00078e00ff */
[----:B01----:R-:W-:Y:S05]  /*1d000*/  WARPSYNC.COLLECTIVE R15, `(.L_x_8465) ;  /* 0x000000000f0c7348 */ /* 0x003fea0003c00000 */
[----:B------:R-:W-:Y:S02]  /*1d010*/  ELECT P6, UR62, PT ;  /* 0x00000000003e782f */ /* 0x000fe400038c0000 */
[----:B------:R-:W-:Y:S01]  /*1d020*/  MOV R14, UR62 ;  /* 0x0000003e000e7c02 */ /* 0x000fe20008000f00 */
[----:B01----:R-:W-:Y:S10]  /*1d030*/  ENDCOLLECTIVE ;  /* 0x000000000000791b */ /* 0x003ff40003800000 */
.L_x_8465:
[----:B------:R-:W-:Y:S05]  /*1d040*/  BSYNC B0 ;  /* 0x0000000000007941 */ /* 0x000fea0003800000 */
.L_x_8464:
[----:B------:R-:W-:Y:S05]  /*1d050*/  BRA `(.L_x_8466) ;  /* 0xffffff9800187947 */ /* 0x000fea000383ffff */
.L_x_8307:
[----:B0-----:R0:W2:Y:S02]  /*1d060*/  SYNCS.PHASECHK.TRANS64.TRYWAIT P0, [R0+URZ+0x28c40], R2 ;  /* 0x028c4002000075a7 */ /* 0x0010a4000800017f */
[----:B--2---:R-:W-:Y:S05]  /*1d070*/  @!P0 NANOSLEEP.SYNCS 0x989680 ;  /* 0x009896800000895d */ /* 0x004fea0003900000 */
[----:B------:R-:W2:Y:S02]  /*1d080*/  @!P0 SYNCS.PHASECHK.TRANS64 P0, [R0+URZ+0x28c40], R2 ;  /* 0x028c4002000085a7 */ /* 0x000ea4000800007f */
[----:B--2---:R-:W-:Y:S05]  /*1d090*/  @!P0 BRA `(.L_x_8307) ;  /* 0xfffffffc00f08947 */ /* 0x004fea000383ffff */
[----:B------:R-:W-:Y:S05]  /*1d0a0*/  BRA `(.L_x_8467) ;  /* 0xffffff9800847947 */ /* 0x000fea000383ffff */
.L_x_8311:
        /* <DEDUP_REMOVED lines=12> */
.L_x_8468:
[----:B------:R-:W-:Y:S02]  /*1d170*/  IMAD.MOV.U32 R13, RZ, RZ, R3 ;  /* 0x000000ffff0d7224 */ /* 0x000fe400078e0003 */
[----:B------:R-:W-:-:S07]  /*1d180*/  IMAD.MOV.U32 R4, RZ, RZ, R14 ;  /* 0x000000ffff047224 */ /* 0x000fce00078e000e */
[----:B------:R-:W-:Y:S05]  /*1d190*/  WARPSYNC.COLLECTIVE R15, `(.L_x_8469) ;  /* 0x000000000f087348 */ /* 0x000fea0003c00000 */
[----:B------:R0:W1:Y:S02]  /*1d1a0*/  SHFL.IDX P6, R14, R13, R12, R11 ;  /* 0x0000000c0d0e7389 */ /* 0x00006400000c000b */
[----:B01----:R-:W-:Y:S01]  /*1d1b0*/  ENDCOLLECTIVE ;  /* 0x000000000000791b */ /* 0x003fe20003800000 */
.L_x_8469:
[----:B------:R-:W-:Y:S02]  /*1d1c0*/  IMAD.MOV.U32 R13, RZ, RZ, R2 ;  /* 0x000000ffff0d7224 */ /* 0x000fe400078e0002 */
[----:B------:R-:W-:Y:S02]  /*1d1d0*/  IMAD.MOV.U32 R12, RZ, RZ, 0x1 ;  /* 0x00000001ff0c7424 */ /* 0x000fe400078e00ff */
[----:B------:R-:W-:-:S07]  /*1d1e0*/  IMAD.MOV.U32 R5, RZ, RZ, R14 ;  /* 0x000000ffff057224 */ /* 0x000fce00078e000e */
[----:B------:R-:W-:Y:S05]  /*1d1f0*/  WARPSYNC.COLLECTIVE R15, `(.L_x_8470) ;  /* 0x000000000f087348 */ /* 0x000fea0003c00000 */
[----:B------:R0:W1:Y:S02]  /*1d200*/  SHFL.IDX P6, R14, R13, R12, R11 ;  /* 0x0000000c0d0e7389 */ /* 0x00006400000c000b */
[----:B01----:R-:W-:Y:S01]  /*1d210*/  ENDCOLLECTIVE ;  /* 0x000000000000791b */ /* 0x003fe20003800000 */
.L_x_8470:
        /* <DEDUP_REMOVED lines=10> */
.L_x_8471:
        /* <DEDUP_REMOVED lines=11> */
.L_x_8472:
        /* <DEDUP_REMOVED lines=10> */
.L_x_8473:
        /* <DEDUP_REMOVED lines=12> */
.L_x_8474:
        /* <DEDUP_REMOVED lines=14> */
.L_x_8475:
[----:B------:R-:W-:Y:S01]  /*1d5b0*/  IMAD.MOV.U32 R3, RZ, RZ, R14 ;  /* 0x000000ffff037224 */ /* 0x000fe200078e000e */
[----:B------:R-:W-:Y:S06]  /*1d5c0*/  BRA `(.L_x_8476) ;  /* 0xffffff9c00f47947 */ /* 0x000fec000383ffff */
.L_x_8314:
[----:B0-----:R-:W2:Y:S02]  /*1d5d0*/  LDL R2, [R1+0x4] ;  /* 0x0000040001027983 */ /* 0x001ea40000100800 */
[----:B--2---:R0:W1:Y:S02]  /*1d5e0*/  SYNCS.PHASECHK.TRANS64.TRYWAIT P0, [R2+URZ+0x28c20], R0 ;  /* 0x028c2000020075a7 */ /* 0x004064000800017f */
[----:B-1----:R-:W-:Y:S05]  /*1d5f0*/  @!P0 NANOSLEEP.SYNCS 0x989680 ;  /* 0x009896800000895d */ /* 0x002fea0003900000 */
[----:B------:R-:W1:Y:S02]  /*1d600*/  @!P0 SYNCS.PHASECHK.TRANS64 P0, [R2+URZ+0x28c20], R0 ;  /* 0x028c2000020085a7 */ /* 0x000e64000800007f */
[----:B-1----:R-:W-:Y:S05]  /*1d610*/  @!P0 BRA `(.L_x_8314) ;  /* 0xfffffffc00ec8947 */ /* 0x002fea000383ffff */
[----:B------:R-:W-:Y:S05]  /*1d620*/  BRA `(.L_x_8477) ;  /* 0xffffffa000547947 */ /* 0x000fea000383ffff */
.L_x_8318:
[----:B0-----:R0:W1:Y:S02]  /*1d630*/  SYNCS.PHASECHK.TRANS64.TRYWAIT P0, [R0+URZ+0x28c60], R2 ;  /* 0x028c6002000075a7 */ /* 0x001064000800017f */
[----:B-1----:R-:W-:Y:S05]  /*1d640*/  @!P0 NANOSLEEP.SYNCS 0x989680 ;  /* 0x009896800000895d */ /* 0x002fea0003900000 */
[----:B------:R-:W1:Y:S02]  /*1d650*/  @!P0 SYNCS.PHASECHK.TRANS64 P0, [R0+URZ+0x28c60], R2 ;  /* 0x028c6002000085a7 */ /* 0x000e64000800007f */
[----:B-1----:R-:W-:Y:S05]  /*1d660*/  @!P0 BRA `(.L_x_8318) ;  /* 0xfffffffc00f08947 */ /* 0x002fea000383ffff */
[----:B------:R-:W-:Y:S05]  /*1d670*/  BRA `(.L_x_8478) ;  /* 0xffffffa000807947 */ /* 0x000fea000383ffff */
.L_x_8337:
[----:B-1----:R1:W2:Y:S02]  /*1d680*/  SYNCS.PHASECHK.TRANS64.TRYWAIT P0, [R3+URZ+0x28c40], R2 ;  /* 0x028c4002030075a7 */ /* 0x0022a4000800017f */
[----:B--2---:R-:W-:Y:S05]  /*1d690*/  @!P0 NANOSLEEP.SYNCS 0x989680 ;  /* 0x009896800000895d */ /* 0x004fea0003900000 */
[----:B------:R-:W2:Y:S02]  /*1d6a0*/  @!P0 SYNCS.PHASECHK.TRANS64 P0, [R3+URZ+0x28c40], R2 ;  /* 0x028c4002030085a7 */ /* 0x000ea4000800007f */
[----:B--2---:R-:W-:Y:S05]  /*1d6b0*/  @!P0 BRA `(.L_x_8337) ;  /* 0xfffffffc00f08947 */ /* 0x004fea000383ffff */
[----:B------:R-:W-:Y:S05]  /*1d6c0*/  BRA `(.L_x_8479) ;  /* 0xffffffac00a47947 */ /* 0x000fea000383ffff */
.L_x_8342:
[----:B0-----:R0:W2:Y:S02]  /*1d6d0*/  SYNCS.PHASECHK.TRANS64.TRYWAIT P0, [R3+URZ+0x28c60], R2 ;  /* 0x028c6002030075a7 */ /* 0x0010a4000800017f */
[----:B--2---:R-:W-:Y:S05]  /*1d6e0*/  @!P0 NANOSLEEP.SYNCS 0x989680 ;  /* 0x009896800000895d */ /* 0x004fea0003900000 */
[----:B------:R-:W2:Y:S02]  /*1d6f0*/  @!P0 SYNCS.PHASECHK.TRANS64 P0, [R3+URZ+0x28c60], R2 ;  /* 0x028c6002030085a7 */ /* 0x000ea4000800007f */
[----:B--2---:R-:W-:Y:S05]  /*1d700*/  @!P0 BRA `(.L_x_8342) ;  /* 0xfffffffc00f08947 */ /* 0x004fea000383ffff */
[----:B------:R-:W-:Y:S05]  /*1d710*/  BRA `(.L_x_8480) ;  /* 0xffffffb0002c7947 */ /* 0x000fea000383ffff */
.L_x_8357:
[----:B0-----:R0:W1:Y:S02]  /*1d720*/  SYNCS.PHASECHK.TRANS64.TRYWAIT P0, [R4+URZ+0x28c40], R2 ;  /* 0x028c4002040075a7 */ /* 0x001064000800017f */
[----:B-1----:R-:W-:Y:S05]  /*1d730*/  @!P0 NANOSLEEP.SYNCS 0x989680 ;  /* 0x009896800000895d */ /* 0x002fea0003900000 */
[----:B------:R-:W1:Y:S02]  /*1d740*/  @!P0 SYNCS.PHASECHK.TRANS64 P0, [R4+URZ+0x28c40], R2 ;  /* 0x028c4002040085a7 */ /* 0x000e64000800007f */
[----:B-1----:R-:W-:Y:S05]  /*1d750*/  @!P0 BRA `(.L_x_8357) ;  /* 0xfffffffc00f08947 */ /* 0x002fea000383ffff */
[----:B------:R-:W-:Y:S05]  /*1d760*/  BRA `(.L_x_8481) ;  /* 0xffffffbc00347947 */ /* 0x000fea000383ffff */
.L_x_8362:
[----:B-1----:R1:W2:Y:S02]  /*1d770*/  SYNCS.PHASECHK.TRANS64.TRYWAIT P0, [R4+URZ+0x28c60], R2 ;  /* 0x028c6002040075a7 */ /* 0x0022a4000800017f */
[----:B--2---:R-:W-:Y:S05]  /*1d780*/  @!P0 NANOSLEEP.SYNCS 0x989680 ;  /* 0x009896800000895d */ /* 0x004fea0003900000 */
[----:B------:R-:W2:Y:S02]  /*1d790*/  @!P0 SYNCS.PHASECHK.TRANS64 P0, [R4+URZ+0x28c60], R2 ;  /* 0x028c6002040085a7 */ /* 0x000ea4000800007f */
[----:B--2---:R-:W-:Y:S05]  /*1d7a0*/  @!P0 BRA `(.L_x_8362) ;  /* 0xfffffffc00f08947 */ /* 0x004fea000383ffff */
[----:B------:R-:W-:Y:S05]  /*1d7b0*/  BRA `(.L_x_8482) ;  /* 0xffffffbc00b87947 */ /* 0x000fea000383ffff */
.L_x_8377:
[----:B-1----:R1:W2:Y:S02]  /*1d7c0*/  SYNCS.PHASECHK.TRANS64.TRYWAIT P0, [R4+URZ+0x28c40], R2 ;  /* 0x028c4002040075a7 */ /* 0x0022a4000800017f */
[----:B--2---:R-:W-:Y:S05]  /*1d7d0*/  @!P0 NANOSLEEP.SYNCS 0x989680 ;  /* 0x009896800000895d */ /* 0x004fea0003900000 */
[----:B------:R-:W2:Y:S02]  /*1d7e0*/  @!P0 SYNCS.PHASECHK.TRANS64 P0, [R4+URZ+0x28c40], R2 ;  /* 0x028c4002040085a7 */ /* 0x000ea4000800007f */
[----:B--2---:R-:W-:Y:S05]  /*1d7f0*/  @!P0 BRA `(.L_x_8377) ;  /* 0xfffffffc00f08947 */ /* 0x004fea000383ffff */
[----:B------:R-:W-:Y:S05]  /*1d800*/  BRA `(.L_x_8483) ;  /* 0xffffffc800a47947 */ /* 0x000fea000383ffff */
.L_x_8382:
[----:B0-----:R0:W2:Y:S02]  /*1d810*/  SYNCS.PHASECHK.TRANS64.TRYWAIT P0, [R4+URZ+0x28c60], R2 ;  /* 0x028c6002040075a7 */ /* 0x0010a4000800017f */
[----:B--2---:R-:W-:Y:S05]  /*1d820*/  @!P0 NANOSLEEP.SYNCS 0x989680 ;  /* 0x009896800000895d */ /* 0x004fea0003900000 */
[----:B------:R-:W2:Y:S02]  /*1d830*/  @!P0 SYNCS.PHASECHK.TRANS64 P0, [R4+URZ+0x28c60], R2 ;  /* 0x028c6002040085a7 */ /* 0x000ea4000800007f */
[----:B--2---:R-:W-:Y:S05]  /*1d840*/  @!P0 BRA `(.L_x_8382) ;  /* 0xfffffffc00f08947 */ /* 0x004fea000383ffff */
[----:B------:R-:W-:Y:S05]  /*1d850*/  BRA `(.L_x_8484) ;  /* 0xffffffcc002c7947 */ /* 0x000fea000383ffff */
.L_x_8398:
[----:B------:R-:W-:Y:S01]  /*1d860*/  BSSY B0, `(.L_x_8485) ;  /* 0x0000008000007945 */ /* 0x000fe20003800000 */
[----:B------:R-:W-:Y:S02]  /*1d870*/  IMAD.MOV.U32 R13, RZ, RZ, R16 ;  /* 0x000000ffff0d7224 */ /* 0x000fe400078e0010 */
[----:B------:R-:W-:Y:S02]  /*1d880*/  IMAD.MOV.U32 R12, RZ, RZ, RZ ;  /* 0x000000ffff0c7224 */ /* 0x000fe400078e00ff */
[----:B-1----:R-:W-:Y:S02]  /*1d890*/  IMAD.MOV.U32 R11, RZ, RZ, 0x1f ;  /* 0x0000001fff0b7424 */ /* 0x002fe400078e00ff */
[----:B------:R-:W-:-:S07]  /*1d8a0*/  IMAD.MOV.U32 R15, RZ, RZ, -0x1 ;  /* 0xffffffffff0f7424 */ /* 0x000fce00078e00ff */
[----:B0----5:R-:W-:Y:S05]  /*1d8b0*/  WARPSYNC.COLLECTIVE R15, `(.L_x_8486) ;  /* 0x000000000f087348 */ /* 0x021fea0003c00000 */
[----:B0-----:R0:W1:Y:S02]  /*1d8c0*/  SHFL.IDX P6, R14, R13, R12, R11 ;  /* 0x0000000c0d0e7389 */ /* 0x00106400000c000b */
[----:B01---5:R-:W-:Y:S01]  /*1d8d0*/  ENDCOLLECTIVE ;  /* 0x000000000000791b */ /* 0x023fe20003800000 */
.L_x_8486:
[----:B------:R-:W-:Y:S05]  /*1d8e0*/  BSYNC B0 ;  /* 0x0000000000007941 */ /* 0x000fea0003800000 */
.L_x_8485:
        /* <DEDUP_REMOVED lines=9> */
.L_x_8487:
        /* <DEDUP_REMOVED lines=18> */
.L_x_8488:
[----:B------:R-:W-:Y:S01]  /*1daa0*/  IMAD.MOV.U32 R12, RZ, RZ, 0x2 ;  /* 0x00000002ff0c7424 */ /* 0x000fe200078e00ff */
[----:B------:R-:W-:-:S05]  /*1dab0*/  SEL R5, R14, RZ, P1 ;  /* 0x000000ff0e057207 */ /* 0x000fca0000800000 */
[----:B------:R-:W-:-:S04]  /*1dac0*/  IMAD.IADD R3, R2, 0x1, R5 ;  /* 0x0000000102037824 */ /* 0x000fc800078e0205 */
[----:B------:R-:W-:-:S07]  /*1dad0*/  IMAD.MOV.U32 R13, RZ, RZ, R3 ;  /* 0x000000ffff0d7224 */ /* 0x000fce00078e0003 */
[----:B------:R-:W-:Y:S05]  /*1dae0*/  WARPSYNC.COLLECTIVE R15, `(.L_x_8489) ;  /* 0x000000000f087348 */ /* 0x000fea0003c00000 */
[----:B------:R0:W1:Y:S02]  /*1daf0*/  SHFL.UP P6, R14, R13, R12, R11 ;  /* 0x0400000c0d0e7389 */ /* 0x00006400000c000b */
[----:B01----:R-:W-:Y:S01]  /*1db00*/  ENDCOLLECTIVE ;  /* 0x000000000000791b */ /* 0x003fe20003800000 */
.L_x_8489:
        /* <DEDUP_REMOVED lines=8> */
.L_x_8490:
        /* <DEDUP_REMOVED lines=8> */
.L_x_8491:
        /* <DEDUP_REMOVED lines=8> */
.L_x_8492:
        /* <DEDUP_REMOVED lines=9> */
.L_x_8493:
[----:B------:R-:W-:Y:S01]  /*1dd20*/  IMAD.MOV.U32 R16, RZ, RZ, R14 ;  /* 0x000000ffff107224 */ /* 0x000fe200078e000e */
[----:B------:R-:W-:Y:S06]  /*1dd30*/  BRA `(.L_x_8494) ;  /* 0xffffffd400887947 */ /* 0x000fec000383ffff */
.L_x_8403:
        /* <DEDUP_REMOVED lines=8> */
.L_x_8496:
[----:B------:R-:W-:Y:S05]  /*1ddc0*/  BSYNC B0 ;  /* 0x0000000000007941 */ /* 0x000fea0003800000 */
.L_x_8495:
        /* <DEDUP_REMOVED lines=9> */
.L_x_8497:
[----:B------:R-:W-:Y:S01]  /*1de60*/  IMAD.MOV.U32 R12, RZ, RZ, 0x4 ;  /* 0x00000004ff0c7424 */ /* 0x000fe200078e00ff */
[----:B------:R-:W-:-:S05]  /*1de70*/  SEL R14, R14, RZ, P2 ;  /* 0x000000ff0e0e7207 */ /* 0x000fca0001000000 */
[----:B------:R-:W-:-:S04]  /*1de80*/  IMAD.IADD R3, R3, 0x1, R14 ;  /* 0x0000000103037824 */ /* 0x000fc800078e020e */
[----:B------:R-:W-:-:S07]  /*1de90*/  IMAD.MOV.U32 R13, RZ, RZ, R3 ;  /* 0x000000ffff0d7224 */ /* 0x000fce00078e0003 */
[----:B------:R-:W-:Y:S05]  /*1dea0*/  WARPSYNC.COLLECTIVE R15, `(.L_x_8498) ;  /* 0x000000000f087348 */ /* 0x000fea0003c00000 */
[----:B------:R0:W1:Y:S02]  /*1deb0*/  SHFL.UP P6, R14, R13, R12, R11 ;  /* 0x0400000c0d0e7389 */ /* 0x00006400000c000b */
[----:B01----:R-:W-:Y:S01]  /*1dec0*/  ENDCOLLECTIVE ;  /* 0x000000000000791b */ /* 0x003fe20003800000 */
.L_x_8498:
[----:B------:R-:W-:Y:S01]  /*1ded0*/  IMAD.MOV.U32 R12, RZ, RZ, 0x8 ;  /* 0x00000008ff0c7424 */ /* 0x000fe200078e00ff */
[----:B------:R-:W-:-:S05]  /*1dee0*/  SEL R14, R14, RZ, P3 ;  /* 0x000000ff0e0e7207 */ /* 0x000fca0001800000 */
[----:B------:R-:W-:-:S04]  /*1def0*/  IMAD.IADD R3, R3, 0x1, R14 ;  /* 0x0000000103037824 */ /* 0x000fc800078e020e */
[----:B------:R-:W-:-:S07]  /*1df00*/  IMAD.MOV.U32 R13, RZ, RZ, R3 ;  /* 0x000000ffff0d7224 */ /* 0x000fce00078e0003 */
[----:B------:R-:W-:Y:S05]  /*1df10*/  WARPSYNC.COLLECTIVE R15, `(.L_x_8499) ;  /* 0x000000000f087348 */ /* 0x000fea0003c00000 */
[----:B------:R0:W1:Y:S02]  /*1df20*/  SHFL.UP P6, R14, R13, R12, R11 ;  /* 0x0400000c0d0e7389 */ /* 0x00006400000c000b */
[----:B01----:R-:W-:Y:S01]  /*1df30*/  ENDCOLLECTIVE ;  /* 0x000000000000791b */ /* 0x003fe20003800000 */
.L_x_8499:
[----:B------:R-:W-:Y:S01]  /*1df40*/  IMAD.MOV.U32 R12, RZ, RZ, 0x10 ;  /* 0x00000010ff0c7424 */ /* 0x000fe200078e00ff */
[----:B------:R-:W-:-:S05]  /*1df50*/  SEL R14, R14, RZ, P4 ;  /* 0x000000ff0e0e7207 */ /* 0x000fca0002000000 */
[----:B------:R-:W-:-:S04]  /*1df60*/  IMAD.IADD R3, R3, 0x1, R14 ;  /* 0x0000000103037824 */ /* 0x000fc800078e020e */
[----:B------:R-:W-:-:S07]  /*1df70*/  IMAD.MOV.U32 R13, RZ, RZ, R3 ;  /* 0x000000ffff0d7224 */ /* 0x000fce00078e0003 */
[----:B------:R-:W-:Y:S05]  /*1df80*/  WARPSYNC.COLLECTIVE R15, `(.L_x_8500) ;  /* 0x000000000f087348 */ /* 0x000fea0003c00000 */
[----:B------:R0:W1:Y:S02]  /*1df90*/  SHFL.UP P6, R14, R13, R12, R11 ;  /* 0x0400000c0d0e7389 */ /* 0x00006400000c000b */
[----:B01----:R-:W-:Y:S01]  /*1dfa0*/  ENDCOLLECTIVE ;  /* 0x000000000000791b */ /* 0x003fe20003800000 */
.L_x_8500:
        /* <DEDUP_REMOVED lines=8> */
.L_x_8501:
[----:B------:R-:W-:Y:S01]  /*1e030*/  IMAD.MOV.U32 R16, RZ, RZ, R14 ;  /* 0x000000ffff107224 */ /* 0x000fe200078e000e */
[----:B------:R-:W-:Y:S06]  /*1e040*/  BRA `(.L_x_8502) ;  /* 0xffffffd400607947 */ /* 0x000fec000383ffff */
.L_x_8405:
[----:B------:R-:W-:Y:S01]  /*1e050*/  BSSY B0, `(.L_x_8503) ;  /* 0x0000006000007945 */ /* 0x000fe20003800000 */
[----:B------:R-:W-:Y:S01]  /*1e060*/  PLOP3.LUT P6, PT, P6, PT, PT, 0x8, 0x0 ;  /* 0x000000000000781c */ /* 0x000fe200037ce170 */
[----:B------:R-:W-:-:S12]  /*1e070*/  IMAD.MOV.U32 R15, RZ, RZ, -0x1 ;  /* 0xffffffffff0f7424 */ /* 0x000fd800078e00ff */
[----:B0----5:R-:W-:Y:S05]  /*1e080*/  WARPSYNC.COLLECTIVE R15, `(.L_x_8504) ;  /* 0x000000000f087348 */ /* 0x021fea0003c00000 */
[----:B------:R-:W-:Y:S01]  /*1e090*/  VOTE.ANY R14, PT, P6 ;  /* 0x00000000000e7806 */ /* 0x000fe200030e0100 */
[----:B0----5:R-:W-:Y:S06]  /*1e0a0*/  ENDCOLLECTIVE ;  /* 0x000000000000791b */ /* 0x021fec0003800000 */
.L_x_8504:
[----:B------:R-:W-:Y:S05]  /*1e0b0*/  BSYNC B0 ;  /* 0x0000000000007941 */ /* 0x000fea0003800000 */
.L_x_8503:
        /* <DEDUP_REMOVED lines=9> */
.L_x_8505:
[----:B------:R-:W-:Y:S01]  /*1e150*/  IMAD.MOV.U32 R17, RZ, RZ, R14 ;  /* 0x000000ffff117224 */ /* 0x000fe200078e000e */
[----:B------:R-:W-:Y:S06]  /*1e160*/  BRA `(.L_x_8506) ;  /* 0xffffffd400507947 */ /* 0x000fec000383ffff */
.L_x_8407:
[----:B------:R-:W-:Y:S01]  /*1e170*/  BSSY B0, `(.L_x_8507) ;  /* 0x0000007000007945 */ /* 0x000fe20003800000 */
[----:B------:R-:W-:Y:S02]  /*1e180*/  IMAD.MOV.U32 R13, RZ, RZ, R3 ;  /* 0x000000ffff0d7224 */ /* 0x000fe400078e0003 */
[----:B------:R-:W-:Y:S02]  /*1e190*/  IMAD.MOV.U32 R11, RZ, RZ, 0x1f ;  /* 0x0000001fff0b7424 */ /* 0x000fe400078e00ff */
[----:B------:R-:W-:-:S07]  /*1e1a0*/  IMAD.MOV.U32 R15, RZ, RZ, -0x1 ;  /* 0xffffffffff0f7424 */ /* 0x000fce00078e00ff */
[----:B012--5:R-:W-:Y:S05]  /*1e1b0*/  WARPSYNC.COLLECTIVE R15, `(.L_x_8508) ;  /* 0x000000000f087348 */ /* 0x027fea0003c00000 */
[----:B------:R3:W4:Y:S02]  /*1e1c0*/  SHFL.IDX P6, R14, R13, R12, R11 ;  /* 0x0000000c0d0e7389 */ /* 0x00072400000c000b */
[----:B012345:R-:W-:Y:S01]  /*1e1d0*/  ENDCOLLECTIVE ;  /* 0x000000000000791b */ /* 0x03ffe20003800000 */
.L_x_8508:
[----:B------:R-:W-:Y:S05]  /*1e1e0*/  BSYNC B0 ;  /* 0x0000000000007941 */ /* 0x000fea0003800000 */
.L_x_8507:
[----:B------:R-:W-:Y:S01]  /*1e1f0*/  IMAD.MOV.U32 R3, RZ, RZ, R14 ;  /* 0x000000ffff037224 */ /* 0x000fe200078e000e */
[----:B------:R-:W-:Y:S06]  /*1e200*/  BRA `(.L_x_8509) ;  /* 0xffffffd400447947 */ /* 0x000fec000383ffff */
.L_x_8411:
[----:B0-----:R0:W1:Y:S02]  /*1e210*/  SYNCS.PHASECHK.TRANS64.TRYWAIT P0, [R0+URZ+0x28c20], R3 ;  /* 0x028c2003000075a7 */ /* 0x001064000800017f */
[----:B-1----:R-:W-:Y:S05]  /*1e220*/  @!P0 NANOSLEEP.SYNCS 0x989680 ;  /* 0x009896800000895d */ /* 0x002fea0003900000 */
[----:B------:R-:W1:Y:S02]  /*1e230*/  @!P0 SYNCS.PHASECHK.TRANS64 P0, [R0+URZ+0x28c20], R3 ;  /* 0x028c2003000085a7 */ /* 0x000e64000800007f */
[----:B-1----:R-:W-:Y:S05]  /*1e240*/  @!P0 BRA `(.L_x_8411) ;  /* 0xfffffffc00f08947 */ /* 0x002fea000383ffff */
[----:B------:R-:W-:Y:S05]  /*1e250*/  BRA `(.L_x_8510) ;  /* 0xffffffd800c87947 */ /* 0x000fea000383ffff */
.L_x_8412:
        /* <DEDUP_REMOVED lines=11> */
.L_x_8512:
[----:B------:R-:W-:Y:S05]  /*1e310*/  BSYNC B0 ;  /* 0x0000000000007941 */ /* 0x000fea0003800000 */
.L_x_8511:
[----:B------:R-:W-:Y:S05]  /*1e320*/  BRA `(.L_x_8513) ;  /* 0xffffffd800b07947 */ /* 0x000fea000383ffff */
.L_x_8413:
[----:B------:R-:W-:Y:S01]  /*1e330*/  BSSY B0, `(.L_x_8514) ;  /* 0x0000006000007945 */ /* 0x000fe20003800000 */
[----:B------:R-:W-:-:S07]  /*1e340*/  IMAD.MOV.U32 R15, RZ, RZ, -0x1 ;  /* 0xffffffffff0f7424 */ /* 0x000fce00078e00ff */
[----:B01---5:R-:W-:Y:S05]  /*1e350*/  WARPSYNC.COLLECTIVE R15, `(.L_x_8515) ;  /* 0x000000000f0c7348 */ /* 0x023fea0003c00000 */
[----:B------:R-:W-:Y:S02]  /*1e360*/  ELECT P6, UR62, PT ;  /* 0x00000000003e782f */ /* 0x000fe400038c0000 */
[----:B------:R-:W-:Y:S01]  /*1e370*/  MOV R14, UR62 ;  /* 0x0000003e000e7c02 */ /* 0x000fe20008000f00 */
[----:B01---5:R-:W-:Y:S10]  /*1e380*/  ENDCOLLECTIVE ;  /* 0x000000000000791b */ /* 0x023ff40003800000 */
.L_x_8515:
[----:B------:R-:W-:Y:S05]  /*1e390*/  BSYNC B0 ;  /* 0x0000000000007941 */ /* 0x000fea0003800000 */
.L_x_8514:
[----:B------:R-:W-:Y:S05]  /*1e3a0*/  BRA `(.L_x_8516) ;  /* 0xffffffd800a47947 */ /* 0x000fea000383ffff */
.L_x_8415:
[----:B0-----:R0:W1:Y:S02]  /*1e3b0*/  SYNCS.PHASECHK.TRANS64.TRYWAIT P0, [R6+URZ], R5 ;  /* 0x00000005060075a7 */ /* 0x001064000800017f */
[----:B-1----:R-:W-:Y:S05]  /*1e3c0*/  @!P0 NANOSLEEP.SYNCS 0x989680 ;  /* 0x009896800000895d */ /* 0x002fea0003900000 */
[----:B------:R-:W1:Y:S02]  /*1e3d0*/  @!P0 SYNCS.PHASECHK.TRANS64 P0, [R6+URZ], R5 ;  /* 0x00000005060085a7 */ /* 0x000e64000800007f */
[----:B-1----:R-:W-:Y:S05]  /*1e3e0*/  @!P0 BRA `(.L_x_8415) ;  /* 0xfffffffc00f08947 */ /* 0x002fea000383ffff */
[----:B------:R-:W-:Y:S05]  /*1e3f0*/  BRA `(.L_x_8517) ;  /* 0xffffffd800e07947 */ /* 0x000fea000383ffff */
.L_x_8416:
[----:B-1----:R1:W2:Y:S02]  /*1e400*/  SYNCS.PHASECHK.TRANS64.TRYWAIT P0, [R7+URZ], R2 ;  /* 0x00000002070075a7 */ /* 0x0022a4000800017f */
[----:B--2---:R-:W-:Y:S05]  /*1e410*/  @!P0 NANOSLEEP.SYNCS 0x989680 ;  /* 0x009896800000895d */ /* 0x004fea0003900000 */
[----:B------:R-:W2:Y:S02]  /*1e420*/  @!P0 SYNCS.PHASECHK.TRANS64 P0, [R7+URZ], R2 ;  /* 0x00000002070085a7 */ /* 0x000ea4000800007f */
[----:B--2---:R-:W-:Y:S05]  /*1e430*/  @!P0 BRA `(.L_x_8416) ;  /* 0xfffffffc00f08947 */ /* 0x004fea000383ffff */
[----:B------:R-:W-:Y:S05]  /*1e440*/  BRA `(.L_x_8518) ;  /* 0xffffffd800d47947 */ /* 0x000fea000383ffff */
.L_x_8418:
[----:B--2---:R2:W3:Y:S02]  /*1e450*/  SYNCS.PHASECHK.TRANS64.TRYWAIT P0, [R4+URZ], R5 ;  /* 0x00000005040075a7 */ /* 0x0044e4000800017f */
[----:B---3--:R-:W-:Y:S05]  /*1e460*/  @!P0 NANOSLEEP.SYNCS 0x989680 ;  /* 0x009896800000895d */ /* 0x008fea0003900000 */
[----:B------:R-:W3:Y:S02]  /*1e470*/  @!P0 SYNCS.PHASECHK.TRANS64 P0, [R4+URZ], R5 ;  /* 0x00000005040085a7 */ /* 0x000ee4000800007f */
[----:B---3--:R-:W-:Y:S05]  /*1e480*/  @!P0 BRA `(.L_x_8418) ;  /* 0xfffffffc00f08947 */ /* 0x008fea000383ffff */
[----:B------:R-:W-:Y:S05]  /*1e490*/  BRA `(.L_x_8519) ;  /* 0xffffffd800dc7947 */ /* 0x000fea000383ffff */
.L_x_8520:
        /* <DEDUP_REMOVED lines=14> */
.L_x_15302:


//--------------------- .text._ZN7cutlass13device_kernelIN5flash11enable_sm90INS1_16FlashAttnFwdSm90INS1_25CollectiveMainloopFwdSm90ILi2EN4cute5tupleIJNS5_1CILi1EEES8_S8_EEENS6_IJNS7_ILi64EEESA_SA_EEELi512ENS_10bfloat16_tEfNS_4arch4Sm90ELb1ELb0ELb1ELb1ELb0ELb0ELb1ELb0ELb0ELb1ELb0ELb0EEENS1_21CollectiveEpilogueFwdINS6_IJSA_NS7_ILi512EEESA_EEES9_SC_SE_Li256ELb1ELb1ELb0ELb0EEENS1_36VarlenDynamicPersistentTileSchedulerILi64ELi64ELi256ELi128ELb0ELb1ELb1ELb1ELb1ELb1EEEEEEEEEvNT_6ParamsE --------------------------
	.section	.text._ZN7cutlass13device_kernelIN5flash11enable_sm90INS1_16FlashAttnFwdSm90INS1_25CollectiveMainloopFwdSm90ILi2EN4cute5tupleIJNS5_1CILi1EEES8_S8_EEENS6_IJNS7_ILi64EEESA_SA_EEELi512ENS_10bfloat16_tEfNS_4arch4Sm90ELb1ELb0ELb1ELb1ELb0ELb0ELb1ELb0ELb0ELb1ELb0ELb0EEENS1_21CollectiveEpilogueFwdINS6_IJSA_NS7_ILi512EEESA_EEES9_SC_SE_Li256ELb1ELb1ELb0ELb0EEENS1_36VarlenDynamicPersistentTileSchedulerILi64ELi64ELi256ELi128ELb0ELb1ELb1ELb1ELb1ELb1EEEEEEEEEvNT_6ParamsE,"ax",@progbits
	.align	128
.text._ZN7cutlass13device_kernelIN5flash11enable_sm90INS1_16FlashAttnFwdSm90INS1_25CollectiveMainloopFwdSm90ILi2EN4cute5tupleIJNS5_1CILi1EEES8_S8_EEENS6_IJNS7_ILi64EEESA_SA_EEELi512ENS_10bfloat16_tEfNS_4arch4Sm90ELb1ELb0ELb1ELb1ELb0ELb0ELb1ELb0ELb0ELb1ELb0ELb0EEENS1_21CollectiveEpilogueFwdINS6_IJSA_NS7_ILi512EEESA_EEES9_SC_SE_Li256ELb1ELb1ELb0ELb0EEENS1_36VarlenDynamicPersistentTileSchedulerILi64ELi64ELi256ELi128ELb0ELb1ELb1ELb1ELb1ELb1EEEEEEEEEvNT_6ParamsE:
        .type           _ZN7cutlass13device_kernelIN5flash11enable_sm90INS1_16FlashAttnFwdSm90INS1_25CollectiveMainloopFwdSm90ILi2EN4cute5tupleIJNS5_1CILi1EEES8_S8_EEENS6_IJNS7_ILi64EEESA_SA_EEELi512ENS_10bfloat16_tEfNS_4arch4Sm90ELb1ELb0ELb1ELb1ELb0ELb0ELb1ELb0ELb0ELb1ELb0ELb0EEENS1_21CollectiveEpilogueFwdINS6_IJSA_NS7_ILi512EEESA_EEES9_SC_SE_Li256ELb1ELb1ELb0ELb0EEENS1_36VarlenDynamicPersistentTileSchedulerILi64ELi64ELi256ELi128ELb0ELb1ELb1ELb1ELb1ELb1EEEEEEEEEvNT_6ParamsE,@function
        .size           _ZN7cutlass13device_kernelIN5flash11enable_sm90INS1_16FlashAttnFwdSm90INS1_25CollectiveMainloopFwdSm90ILi2EN4cute5tupleIJNS5_1CILi1EEES8_S8_EEENS6_IJNS7_ILi64EEESA_SA_EEELi512ENS_10bfloat16_tEfNS_4arch4Sm90ELb1ELb0ELb1ELb1ELb0ELb0ELb1ELb0ELb0ELb1ELb0ELb0EEENS1_21CollectiveEpilogueFwdINS6_IJSA_NS7_ILi512EEESA_EEES9_SC_SE_Li256ELb1ELb1ELb0ELb0EEENS1_36VarlenDynamicPersistentTileSchedulerILi64ELi64ELi256ELi128ELb0ELb1ELb1ELb1ELb1ELb1EEEEEEEEEvNT_6ParamsE,(.L_x_15303 - _ZN7cutlass13device_kernelIN5flash11enable_sm90INS1_16FlashAttnFwdSm90INS1_25CollectiveMainloopFwdSm90ILi2EN4cute5tupleIJNS5_1CILi1EEES8_S8_EEENS6_IJNS7_ILi64EEESA_SA_EEELi512ENS_10bfloat16_tEfNS_4arch4Sm90ELb1ELb0ELb1ELb1ELb0ELb0ELb1ELb0ELb0ELb1ELb0ELb0EEENS1_21CollectiveEpilogueFwdINS6_IJSA_NS7_ILi512EEESA_EEES9_SC_SE_Li256ELb1ELb1ELb0ELb0EEENS1_36VarlenDynamicPersistentTileSchedulerILi64ELi64ELi256ELi128ELb0ELb1ELb1ELb1ELb1ELb1EEEEEEEEEvNT_6ParamsE)
        .other          _ZN7cutlass13device_kernelIN5flash11enable_sm90INS1_16FlashAttnFwdSm90INS1_25CollectiveMainloopFwdSm90ILi2EN4cute5tupleIJNS5_1CILi1EEES8_S8_EEENS6_IJNS7_ILi64EEESA_SA_EEELi512ENS_10bfloat16_tEfNS_4arch4Sm90ELb1ELb0ELb1ELb1ELb0ELb0ELb1ELb0ELb0ELb1ELb0ELb0EEENS1_21CollectiveEpilogueFwdINS6_IJSA_NS7_ILi512EEESA_EEES9_SC_SE_Li256ELb1ELb1ELb0ELb0EEENS1_36VarlenDynamicPersistentTileSchedulerILi64ELi64ELi256ELi128ELb0ELb1ELb1ELb1ELb1ELb1EEEEEEEEEvNT_6ParamsE,@"STO_CUDA_ENTRY STV_DEFAULT"
_ZN7cutlass13device_kernelIN5flash11enable_sm90INS1_16FlashAttnFwdSm90INS1_25CollectiveMainloopFwdSm90ILi2EN4cute5tupleIJNS5_1CILi1EEES8_S8_EEENS6_IJNS7_ILi64EEESA_SA_EEELi512ENS_10bfloat16_tEfNS_4arch4Sm90ELb1ELb0ELb1ELb1ELb0ELb0ELb1ELb0ELb0ELb1ELb0ELb0EEENS1_21CollectiveEpilogueFwdINS6_IJSA_NS7_ILi512EEESA_EEES9_SC_SE_Li256ELb1ELb1ELb0ELb0EEENS1_36VarlenDynamicPersistentTileSchedulerILi64ELi64ELi256ELi128ELb0ELb1ELb1ELb1ELb1ELb1EEEEEEEEEvNT_6ParamsE:
        /* <DEDUP_REMOVED lines=18> */
.L_x_8522:
[----:B------:R-:W-:Y:S05]  /*0120*/  BSYNC B0 ;  /* 0x0000000000007941 */ /* 0x000fea0003800000 */
.L_x_8521:
        /* <DEDUP_REMOVED lines=39> */
.L_x_8523:
        /* <DEDUP_REMOVED lines=22> */
.L_x_8524:
        /* <DEDUP_REMOVED lines=18> */
.L_x_8525:
        /* <DEDUP_REMOVED lines=22> */
.L_x_8526:
        /* <DEDUP_REMOVED lines=22> */
.L_x_8527:
[----:B------:R-:W-:Y:S01]  /*08e0*/  PLOP3.LUT P0, PT, PT, PT, UP0, 0x80, 0x0 ;  /* 0x000000000000781c */ /* 0x000fe20003f0f008 */
[----:B------:R-:W-:Y:S01]  /*08f0*/  UMOV UR36, 0x1 ;  /* 0x0000000100247882 */ /* 0x000fe20000000000 */
[----:B------:R-:W-:Y:S01]  /*0900*/  NOP ;  /* 0x0000000000007918 */ /* 0x000fe20000000000 */
[----:B------:R-:W-:Y:S01]  /*0910*/  USEL UR36, UR36, 0x2, !UP0 ;  /* 0x0000000224247887 */ /* 0x000fe2000c000000 */
[----:B------:R-:W-:Y:S01]  /*0920*/  ULDC.64 UR44, c[0x0][0x208] ;  /* 0x00008200002c7ab9 */ /* 0x000fe20000000a00 */
[----:B0123--:R-:W-:Y:S08]  /*0930*/  BAR.SYNC.DEFER_BLOCKING 0x0 ;  /* 0x0000000000007b1d */ /* 0x00fff00000010000 */
[----:B------:R-:W-:Y:S05]  /*0940*/  @!P0 BRA `(.L_x_8528) ;  /* 0x00000100005c8947 */ /* 0x000fea0003800000 */
.L_x_8529:
        /* <DEDUP_REMOVED lines=9> */
[----:B0-----:R-:W-:Y:S01]  /*09e0*/  LOP3.LUT R0, R2, 0xffffff80, RZ, 0xc0, !PT ;  /* 0xffffff8002007812 */ /* 0x001fe200078ec0ff */
        /* <DEDUP_REMOVED lines=16> */
[----:B------:R-:W-:Y:S01]  /*0af0*/  ULOP3.LUT UR42, UR36, 0x1, URZ, 0xfc, !UPT ;  /* 0x00000001242a7892 */ /* 0x000fe2000f8efc3f */
[----:B------:R-:W-:Y:S02]  /*0b00*/  UMOV UR37, URZ ;  /* 0x0000003f00257c82 */ /* 0x000fe40008000000 */
[CC--:B------:R-:W-:Y:S02]  /*0b10*/  LEA.HI R3, R0.reuse, R203.reuse, RZ, 0x4 ;  /* 0x000000cb00037211 */ /* 0x0c0fe400078f20ff */
[----:B------:R-:W-:-:S02]  /*0b20*/  LEA.HI R198, R0, R203, RZ, 0x3 ;  /* 0x000000cb00c67211 */ /* 0x000fc400078f18ff */
[----:B------:R-:W-:Y:S02]  /*0b30*/  SHF.R.S32.HI R2, RZ, 0x4, R3 ;  /* 0x00000004ff027819 */ /* 0x000fe40000011403 */
[C---:B------:R-:W-:Y:S02]  /*0b40*/  LOP3.LUT R6, R3.reuse, 0xfffffff0, RZ, 0xc0, !PT ;  /* 0xfffffff003067812 */ /* 0x040fe400078ec0ff */
[----:B------:R-:W-:-:S03]  /*0b50*/  LEA.HI R4, R3, R2, RZ, 0x1 ;  /* 0x0000000203047211 */ /* 0x000fc600078f08ff */
[----:B------:R-:W-:Y:S01]  /*0b60*/  IMAD.IADD R6, R203, 0x1, -R6 ;  /* 0x00000001cb067824 */ /* 0x000fe200078e0a06 */
[----:B------:R-:W-:Y:S02]  /*0b70*/  LOP3.LUT R5, R4, 0x1ffffffe, RZ, 0xc0, !PT ;  /* 0x1ffffffe04057812 */ /* 0x000fe400078ec0ff */
[----:B------:R-:W-:-:S03]  /*0b80*/  LEA.HI R4, R0, R203, RZ, 0x5 ;  /* 0x000000cb00047211 */ /* 0x000fc600078f28ff */
[----:B------:R-:W-:Y:S01]  /*0b90*/  IMAD.IADD R8, R2, 0x1, -R5 ;  /* 0x0000000102087824 */ /* 0x000fe200078e0a05 */
[-C--:B------:R-:W-:Y:S02]  /*0ba0*/  LEA.HI R2, R0, R203.reuse, RZ, 0x7 ;  /* 0x000000cb00027211 */ /* 0x080fe400078f38ff */
[--C-:B------:R-:W-:Y:S01]  /*0bb0*/  SHF.R.S32.HI R10, RZ, 0x5, R4.reuse ;  /* 0x00000005ff0a7819 */ /* 0x100fe20000011404 */
[----:B------:R-:W-:Y:S01]  /*0bc0*/  IMAD.SHL.U32 R8, R8, 0x8, RZ ;  /* 0x0000000808087824 */ /* 0x000fe200078e00ff */
[----:B------:R-:W-:Y:S02]  /*0bd0*/  SHF.R.S32.HI R3, RZ, 0x1f, R4 ;  /* 0x0000001fff037819 */ /* 0x000fe40000011404 */
[----:B------:R-:W-:Y:S02]  /*0be0*/  LOP3.LUT R4, R2, 0xffffff80, RZ, 0xc0, !PT ;  /* 0xffffff8002047812 */ /* 0x000fe400078ec0ff */
[----:B------:R-:W-:Y:S02]  /*0bf0*/  LEA.HI R5, R0, R203, RZ, 0x2 ;  /* 0x000000cb00057211 */ /* 0x000fe400078f10ff */
[----:B------:R-:W-:Y:S01]  /*0c00*/  LEA.HI R3, R3, R10, RZ, 0x2 ;  /* 0x0000000a03037211 */ /* 0x000fe200078f10ff */
[----:B------:R-:W-:Y:S01]  /*0c10*/  IMAD.IADD R4, R203, 0x1, -R4 ;  /* 0x00000001cb047824 */ /* 0x000fe200078e0a04 */
[----:B------:R-:W-:-:S02]  /*0c20*/  LOP3.LUT R12, R5, 0xfffffffc, RZ, 0xc0, !PT ;  /* 0xfffffffc050c7812 */ /* 0x000fc400078ec0ff */
[----:B------:R-:W-:Y:S02]  /*0c30*/  SHF.R.S32.HI R199, RZ, 0x7, R2 ;  /* 0x00000007ffc77819 */ /* 0x000fe40000011402 */
[----:B------:R-:W-:Y:S01]  /*0c40*/  LOP3.LUT R9, R3, 0x3ffffc, RZ, 0xc0, !PT ;  /* 0x003ffffc03097812 */ /* 0x000fe200078ec0ff */
[----:B------:R-:W-:Y:S01]  /*0c50*/  IMAD.IADD R12, R203, 0x1, -R12 ;  /* 0x00000001cb0c7824 */ /* 0x000fe200078e0a0c */
[--C-:B------:R-:W-:Y:S01]  /*0c60*/  SHF.R.S32.HI R5, RZ, 0x1f, R6.reuse ;  /* 0x0000001fff057819 */ /* 0x100fe20000011406 */
[----:B------:R-:W-:Y:S01]  /*0c70*/  IMAD R14, R199, 0x100, R6 ;  /* 0x00000100c70e7824 */ /* 0x000fe200078e0206 */
[----:B------:R-:W-:Y:S01]  /*0c80*/  SHF.R.S32.HI R3, RZ, 0x1f, R4 ;  /* 0x0000001fff037819 */ /* 0x000fe20000011404 */
[----:B------:R-:W-:Y:S01]  /*0c90*/  IMAD.IADD R11, R10, 0x1, -R9 ;  /* 0x000000010a0b7824 */ /* 0x000fe200078e0a09 */
[----:B------:R-:W-:Y:S02]  /*0ca0*/  LEA.HI R7, R5, R6, RZ, 0x3 ;  /* 0x0000000605077211 */ /* 0x000fe400078f18ff */
[-C--:B------:R-:W-:Y:S01]  /*0cb0*/  LEA.HI R5, R3, R4.reuse, RZ, 0x2 ;  /* 0x0000000403057211 */ /* 0x080fe200078f10ff */
[----:B------:R-:W-:Y:S01]  /*0cc0*/  IMAD R19, R11, 0x10, R14 ;  /* 0x000000100b137824 */ /* 0x000fe200078e020e */
[C---:B------:R-:W-:Y:S01]  /*0cd0*/  LOP3.LUT R9, R7.reuse, 0xfffffff8, RZ, 0xc0, !PT ;  /* 0xfffffff807097812 */ /* 0x040fe200078ec0ff */
[----:B------:R-:W-:Y:S01]  /*0ce0*/  IMAD.SHL.U32 R7, R7, 0x40, RZ ;  /* 0x0000004007077824 */ /* 0x000fe200078e00ff */
[----:B------:R-:W-:Y:S01]  /*0cf0*/  LOP3.LUT R11, R5, 0x7ffffffc, RZ, 0xc0, !PT ;  /* 0x7ffffffc050b7812 */ /* 0x000fe200078ec0ff */
[----:B------:R-:W-:Y:S01]  /*0d00*/  IMAD.U32 R202, R19, 0x40, R8 ;  /* 0x0000004013ca7824 */ /* 0x000fe200078e0008 */
[----:B------:R-:W-:Y:S01]  /*0d10*/  LOP3.LUT R0, R198, 0xfffffff8, RZ, 0xc0, !PT ;  /* 0xfffffff8c6007812 */ /* 0x000fe200078ec0ff */
[----:B------:R-:W-:Y:S01]  /*0d20*/  IMAD.IADD R9, R6, 0x1, -R9 ;  /* 0x0000000106097824 */ /* 0x000fe200078e0a09 */
[----:B------:R-:W-:Y:S01]  /*0d30*/  LEA.HI R6, R3, R4, RZ, 0x5 ;  /* 0x0000000403067211 */ /* 0x000fe200078f28ff */
[----:B------:R-:W-:Y:S01]  /*0d40*/  IMAD.IADD R11, R4, 0x1, -R11 ;  /* 0x00000001040b7824 */ /* 0x000fe200078e0a0b */
[--C-:B------:R-:W-:Y:S01]  /*0d50*/  SHF.R.S32.HI R3, RZ, 0x2, R5.reuse ;  /* 0x00000002ff037819 */ /* 0x100fe20000011405 */
        /* <DEDUP_REMOVED lines=15> */
[----:B------:R-:W-:Y:S01]  /*0e50*/  LEA.HI R13, R12, R12, RZ, 0x1 ;  /* 0x0000000c0c0d7211 */ /* 0x000fe200078f08ff */
[C---:B------:R-:W-:Y:S01]  /*0e60*/  VIADD R193, R23.reuse, 0x100 ;  /* 0x0000010017c17836 */ /* 0x040fe20000000000 */
[----:B------:R-:W-:Y:S01]  /*0e70*/  LOP3.LUT R8, R8, R5, RZ, 0x3c, !PT ;  /* 0x0000000508087212 */ /* 0x000fe200078e3cff */
[C---:B------:R-:W-:Y:S01]  /*0e80*/  VIADD R192, R23.reuse, 0x140 ;  /* 0x0000014017c07836 */ /* 0x040fe20000000000 */
[----:B------:R-:W-:Y:S01]  /*0e90*/  LOP3.LUT R4, R4, 0xfffffff8, RZ, 0xc0, !PT ;  /* 0xfffffff804047812 */ /* 0x000fe200078ec0ff */
[----:B------:R-:W-:Y:S01]  /*0ea0*/  VIADD R201, R23, 0x180 ;  /* 0x0000018017c97836 */ /* 0x000fe20000000000 */
[----:B------:R-:W-:Y:S01]  /*0eb0*/  LEA.HI R2, R2, R199, RZ, 0x1 ;  /* 0x000000c702027211 */ /* 0x000fe200078f08ff */
[----:B------:R-:W-:Y:S01]  /*0ec0*/  IMAD.IADD R8, R7, 0x1, R8 ;  /* 0x0000000107087824 */ /* 0x000fe200078e0208 */
[----:B------:R-:W-:Y:S01]  /*0ed0*/  LOP3.LUT R13, R13, 0x1ffffffe, RZ, 0xc0, !PT ;  /* 0x1ffffffe0d0d7812 */ /* 0x000fe200078ec0ff */
[----:B------:R-:W-:Y:S01]  /*0ee0*/  IMAD.IADD R3, R3, 0x1, -R4 ;  /* 0x0000000103037824 */ /* 0x000fe200078e0a04 */
[----:B------:R-:W-:Y:S01]  /*0ef0*/  SHF.R.S32.HI R6, RZ, 0x5, R6 ;  /* 0x00000005ff067819 */ /* 0x000fe20000011406 */
[----:B------:R-:W-:Y:S01]  /*0f00*/  IMAD R185, R8, 0x2, R17 ;  /* 0x0000000208b97824 */ /* 0x000fe200078e0211 */
[----:B------:R-:W-:Y:S01]  /*0f10*/  LOP3.LUT R0, R2, 0xfffffe, RZ, 0xc0, !PT ;  /* 0x00fffffe02007812 */ /* 0x000fe200078ec0ff */
[----:B------:R-:W-:Y:S01]  /*0f20*/  VIADD R200, R23, 0x1c0 ;  /* 0x000001c017c87836 */ /* 0x000fe20000000000 */
[----:B------:R-:W-:Y:S01]  /*0f30*/  SEL R187, R187, 0xffffffe0, !P1 ;  /* 0xffffffe0bbbb7807 */ /* 0x000fe20004800000 */
[C---:B------:R-:W-:Y:S01]  /*0f40*/  VIADD R190, R185.reuse, 0x36400 ;  /* 0x00036400b9be7836 */ /* 0x040fe20000000000 */
[----:B------:R-:W-:Y:S01]  /*0f50*/  SHF.R.S32.HI R198, RZ, 0x3, R198 ;  /* 0x00000003ffc67819 */ /* 0x000fe200000114c6 */
[----:B------:R-:W-:Y:S01]  /*0f60*/  VIADD R186, R185, 0x36440 ;  /* 0x00036440b9ba7836 */ /* 0x000fe20000000000 */
[----:B------:R-:W-:Y:S01]  /*0f70*/  SHF.R.S32.HI R210, RZ, 0x1f, R196 ;  /* 0x0000001fffd27819 */ /* 0x000fe200000114c4 */
[----:B------:R-:W-:Y:S01]  /*0f80*/  IMAD.IADD R13, R12, 0x1, -R13 ;  /* 0x000000010c0d7824 */ /* 0x000fe200078e0a0d */
[----:B------:R-:W-:Y:S01]  /*0f90*/  SHF.R.S32.HI R209, RZ, 0x1f, R195 ;  /* 0x0000001fffd17819 */ /* 0x000fe200000114c3 */
[----:B------:R-:W-:Y:S01]  /*0fa0*/  IMAD R22, R6, 0x10, R3 ;  /* 0x0000001006167824 */ /* 0x000fe200078e0203 */
[----:B------:R-:W-:Y:S01]  /*0fb0*/  SHF.R.S32.HI R208, RZ, 0x1f, R194 ;  /* 0x0000001fffd07819 */ /* 0x000fe200000114c2 */
[----:B------:R-:W-:Y:S01]  /*0fc0*/  IMAD.IADD R0, R199, 0x1, -R0 ;  /* 0x00000001c7007824 */ /* 0x000fe200078e0a00 */
[----:B------:R-:W-:Y:S01]  /*0fd0*/  SHF.R.S32.HI R207, RZ, 0x1f, R193 ;  /* 0x0000001fffcf7819 */ /* 0x000fe200000114c1 */
[C---:B------:R-:W-:Y:S01]  /*0fe0*/  @P2 VIADD R186, R190.reuse, 0xffffffc0 ;  /* 0xffffffc0beba2836 */ /* 0x040fe20000000000 */
[----:B------:R-:W-:Y:S01]  /*0ff0*/  SHF.R.S32.HI R206, RZ, 0x1f, R192 ;  /* 0x0000001fffce7819 */ /* 0x000fe200000114c0 */
[----:B------:R-:W-:Y:S01]  /*1000*/  IMAD.IADD R190, R190, 0x1, R187 ;  /* 0x00000001bebe7824 */ /* 0x000fe200078e02bb */
[----:B------:R-:W-:Y:S01]  /*1010*/  SHF.R.S32.HI R205, RZ, 0x1f, R201 ;  /* 0x0000001fffcd7819 */ /* 0x000fe200000114c9 */
[----:B------:R-:W-:Y:S01]  /*1020*/  IMAD.MOV.U32 R7, RZ, RZ, R15 ;  /* 0x000000ffff077224 */ /* 0x000fe200078e000f */
[----:B------:R-:W-:Y:S01]  /*1030*/  SHF.R.S32.HI R204, RZ, 0x1f, R200 ;  /* 0x0000001fffcc7819 */ /* 0x000fe200000114c8 */
[----:B------:R-:W-:-:S02]  /*1040*/  IMAD.MOV.U32 R2, RZ, RZ, RZ ;  /* 0x000000ffff027224 */ /* 0x000fc400078e00ff */
[----:B------:R-:W-:Y:S02]  /*1050*/  IMAD.SHL.U32 R184, R0, 0x100, RZ ;  /* 0x0000010000b87824 */ /* 0x000fe400078e00ff */
[----:B------:R-:W-:Y:S02]  /*1060*/  IMAD R191, R13, 0x8, R22 ;  /* 0x000000080dbf7824 */ /* 0x000fe400078e0216 */
[----:B------:R-:W-:-:S07]  /*1070*/  IMAD.IADD R187, R187, 0x1, R186 ;  /* 0x00000001bbbb7824 */ /* 0x000fce00078e02ba */
.L_x_8580:
[----:B012---:R-:W0:Y:S01]  /*1080*/  LDC.64 R4, c[0x0][0xd88] ;  /* 0x00036200ff047b82 */ /* 0x007e220000000a00 */
[----:B------:R-:W-:Y:S01]  /*1090*/  ULDC.64 UR8, c[0x0][0xb20] ;  /* 0x0002c80000087ab9 */ /* 0x000fe20000000a00 */
[----:B------:R-:W-:-:S06]  /*10a0*/  ULDC.64 UR10, c[0x0][0xb10] ;  /* 0x0002c400000a7ab9 */ /* 0x000fcc0000000a00 */
[----:B------:R-:W1:Y:S08]  /*10b0*/  LDC R188, c[0x0][0x288] ;  /* 0x0000a200ffbc7b82 */ /* 0x000e700000000800 */
[----:B------:R-:W2:Y:S01]  /*10c0*/  LDC.64 R10, c[0x0][0x418] ;  /* 0x00010600ff0a7b82 */ /* 0x000ea20000000a00 */
[----:B0-----:R-:W-:-:S07]  /*10d0*/  IMAD.WIDE R4, R7, 0x4, R4 ;  /* 0x0000000407047825 */ /* 0x001fce00078e0204 */
[----:B------:R-:W0:Y:S01]  /*10e0*/  LDC R0, c[0x0][0x424] ;  /* 0x00010900ff007b82 */ /* 0x000e220000000800 */
[----:B---3--:R-:W3:Y:S01]  /*10f0*/  LDG.E R4, desc[UR44][R4.64] ;  /* 0x0000002c04047981 */ /* 0x008ee2000c1e1900 */
[----:B------:R-:W-:Y:S01]  /*1100*/  UISETP.NE.U32.AND UP0, UPT, UR8, URZ, UPT ;  /* 0x0000003f0800728c */ /* 0x000fe2000bf05070 */
[----:B----4-:R-:W-:Y:S01]  /*1110*/  IMAD.MOV.U32 R8, RZ, RZ, RZ ;  /* 0x000000ffff087224 */ /* 0x010fe200078e00ff */
[----:B------:R-:W-:-:S04]  /*1120*/  UISETP.NE.U32.AND UP1, UPT, UR10, URZ, UPT ;  /* 0x0000003f0a00728c */ /* 0x000fc8000bf25070 */
[----:B------:R-:W4:Y:S01]  /*1130*/  LDC R189, c[0x0][0x2f0] ;  /* 0x0000bc00ffbd7b82 */ /* 0x000f220000000800 */
[----:B------:R-:W-:Y:S02]  /*1140*/  UISETP.NE.AND.EX UP0, UPT, UR9, URZ, UPT, UP0 ;  /* 0x0000003f0900728c */ /* 0x000fe4000bf05300 */
[----:B------:R-:W-:-:S04]  /*1150*/  UISETP.NE.AND.EX UP1, UPT, UR11, URZ, UPT, UP1 ;  /* 0x0000003f0b00728c */ /* 0x000fc8000bf25310 */
[----:B------:R-:W-:Y:S02]  /*1160*/  PLOP3.LUT P0, PT, PT, PT, UP0, 0x80, 0x0 ;  /* 0x000000000000781c */ /* 0x000fe40003f0f008 */
[----:B------:R-:W-:Y:S02]  /*1170*/  PLOP3.LUT P2, PT, PT, PT, UP1, 0x80, 0x0 ;  /* 0x000000000000781c */ /* 0x000fe40003f4f018 */
[----:B---3--:R-:W-:-:S13]  /*1180*/  R2UR UR41, R4 ;  /* 0x00000000042972ca */ /* 0x008fda00000e0000 */
        /* <DEDUP_REMOVED lines=10> */
[----:B------:R3:W5:Y:S04]  /*1230*/  @P0 LDG.E R8, desc[UR44][R4.64] ;  /* 0x0000002c04080981 */ /* 0x000768000c1e1900 */
[----:B-1----:R3:W5:Y:S01]  /*1240*/  @P2 LDG.E R188, desc[UR44][R6.64] ;  /* 0x0000002c06bc2981 */ /* 0x002762000c1e1900 */
[----:B--2---:R-:W-:Y:S01]  /*1250*/  ISETP.NE.U32.AND P0, PT, R10, RZ, PT ;  /* 0x000000ff0a00720c */ /* 0x004fe20003f05070 */
[----:B------:R-:W-:Y:S01]  /*1260*/  UMOV UR39, UR6 ;  /* 0x0000000600277c82 */ /* 0x000fe20008000000 */
[----:B------:R-:W-:Y:S02]  /*1270*/  ISETP.NE.U32.AND P1, PT, RZ, UR8, PT ;  /* 0x00000008ff007c0c */ /* 0x000fe4000bf25070 */
[----:B------:R-:W-:-:S02]  /*1280*/  ISETP.NE.AND.EX P0, PT, R11, RZ, PT, P0 ;  /* 0x000000ff0b00720c */ /* 0x000fc40003f05300 */
[----:B------:R-:W-:Y:S02]  /*1290*/  ISETP.NE.AND.EX P1, PT, RZ, UR9, PT, P1 ;  /* 0x00000009ff007c0c */ /* 0x000fe4000bf25310 */
[----:B0-----:R-:W-:Y:S01]  /*12a0*/  SEL R0, R0, 0x1, P0 ;  /* 0x0000000100007807 */ /* 0x001fe20000000000 */
[----:B---34-:R-:W-:Y:S10]  /*12b0*/  @P2 BRA `(.L_x_8530) ;  /* 0x00000000002c2947 */ /* 0x018ff40003800000 */
        /* <DEDUP_REMOVED lines=8> */
[----:B-----5:R-:W2:Y:S04]  /*1340*/  LDG.E R188, desc[UR44][R4.64] ;  /* 0x0000002c04bc7981 */ /* 0x020ea8000c1e1900 */
[----:B------:R-:W2:Y:S02]  /*1350*/  LDG.E R3, desc[UR44][R4.64+0x4] ;  /* 0x0000042c04037981 */ /* 0x000ea4000c1e1900 */
[----:B--2---:R-:W-:-:S07]  /*1360*/  IMAD.IADD R188, R3, 0x1, -R188 ;  /* 0x0000000103bc7824 */ /* 0x004fce00078e0abc */
.L_x_8530:
[----:B------:R-:W-:Y:S01]  /*1370*/  IMAD R189, R0, R189, RZ ;  /* 0x000000bd00bd7224 */ /* 0x000fe200078e02ff */
[----:B------:R-:W-:Y:S06]  /*1380*/  @!P1 BRA `(.L_x_8531) ;  /* 0x0000000000189947 */ /* 0x000fec0003800000 */
[----:B------:R-:W-:-:S04]  /*1390*/  ULEA UR4, UP0, UR41, UR8, 0x2 ;  /* 0x0000000829047291 */ /* 0x000fc8000f80103f */
[----:B------:R-:W-:Y:S02]  /*13a0*/  ULEA.HI.X UR6, UR41, UR9, UR40, 0x2, UP0 ;  /* 0x0000000929067291 */ /* 0x000fe400080f1428 */
[----:B------:R-:W-:-:S04]  /*13b0*/  IMAD.U32 R4, RZ, RZ, UR4 ;  /* 0x00000004ff047e24 */ /* 0x000fc8000f8e00ff */
[----:B------:R-:W-:-:S05]  /*13c0*/  IMAD.U32 R5, RZ, RZ, UR6 ;  /* 0x00000006ff057e24 */ /* 0x000fca000f8e00ff */
[----:B------:R0:W5:Y:S01]  /*13d0*/  LDG.E R189, desc[UR44][R4.64] ;  /* 0x0000002c04bd7981 */ /* 0x000162000c1e1900 */
[----:B------:R-:W-:Y:S05]  /*13e0*/  BRA `(.L_x_8532) ;  /* 0x00000000002c7947 */ /* 0x000fea0003800000 */
.L_x_8531:
        /* <DEDUP_REMOVED lines=9> */
[----:B------:R-:W2:Y:S02]  /*1480*/  LDG.E R0, desc[UR44][R4.64+0x4] ;  /* 0x0000042c04007981 */ /* 0x000ea4000c1e1900 */
[----:B--2---:R-:W-:-:S07]  /*1490*/  IMAD.IADD R189, R0, 0x1, -R189 ;  /* 0x0000000100bd7824 */ /* 0x004fce00078e0abd */
.L_x_8532:
[----:B------:R-:W-:Y:S01]  /*14a0*/  UISETP.NE.AND UP0, UPT, UR43, 0x1, UPT ;  /* 0x000000012b00788c */ /* 0x000fe2000bf05270 */
[----:B-----5:R-:W-:Y:S01]  /*14b0*/  IMAD.IADD R189, R189, 0x1, -R8 ;  /* 0x00000001bdbd7824 */ /* 0x020fe200078e0a08 */
[----:B------:R-:W-:-:S03]  /*14c0*/  USHF.L.U32 UR38, UR5, 0x6, URZ ;  /* 0x0000000605267899 */ /* 0x000fc6000800063f */
[----:B------:R-:W-:Y:S01]  /*14d0*/  VIADD R0, R189, 0x3f ;  /* 0x0000003fbd007836 */ /* 0x000fe20000000000 */
[----:B------:R-:W-:-:S04]  /*14e0*/  PLOP3.LUT P0, PT, PT, PT, UP0, 0x80, 0x0 ;  /* 0x000000000000781c */ /* 0x000fc80003f0f008 */
[----:B------:R-:W-:-:S04]  /*14f0*/  SHF.R.S32.HI R3, RZ, 0x1f, R0 ;  /* 0x0000001fff037819 */ /* 0x000fc80000011400 */
[----:B------:R-:W-:-:S04]  /*1500*/  LEA.HI R3, R3, R0, RZ, 0x6 ;  /* 0x0000000003037211 */ /* 0x000fc800078f30ff */
[----:B0-----:R-:W-:Y:S01]  /*1510*/  SHF.R.S32.HI R5, RZ, 0x6, R3 ;  /* 0x00000006ff057819 */ /* 0x001fe20000011403 */
[----:B------:R-:W-:Y:S06]  /*1520*/  @!P0 BRA `(.L_x_8533) ;  /* 0x0000001c003c8947 */ /* 0x000fec0003800000 */
[----:B------:R-:W0:Y:S01]  /*1530*/  LDC R0, c[0x0][0x448] ;  /* 0x00011200ff007b82 */ /* 0x000e220000000800 */
[----:B------:R-:W-:Y:S01]  /*1540*/  UIADD3 UR4, UR38, 0x3f, URZ ;  /* 0x0000003f26047890 */ /* 0x000fe2000fffe03f */
[----:B------:R-:W-:Y:S01]  /*1550*/  IADD3 R189, R189, 0x40, -R188 ;  /* 0x00000040bdbd7810 */ /* 0x000fe20007ffe8bc */
        /* <DEDUP_REMOVED lines=62> */
[----:B------:R-:W-:Y:S01]  /*1940*/  CS2R R38, SRZ ;  /* 0x0000000000267805 */ /* 0x000fe2000001ff00 */
[----:B------:R-:W-:Y:S01]  /*1950*/  IMAD.MOV.U32 R169, RZ, RZ, RZ ;  /* 0x000000ffffa97224 */ /* 0x000fe200078e00ff */
[----:B------:R-:W-:-:S02]  /*1960*/  CS2R R172, SRZ ;  /* 0x0000000000ac7805 */ /* 0x000fc4000001ff00 */
[----:B------:R-:W-:Y:S02]  /*1970*/  CS2R R34, SRZ ;  /* 0x0000000000227805 */ /* 0x000fe4000001ff00 */
[----:B-1----:R-:W-:Y:S01]  /*1980*/  @P0 SHF.R.U32.HI R0, RZ, R4, R3 ;  /* 0x00000004ff000219 */ /* 0x002fe20000011603 */
[----:B------:R-:W-:Y:S01]  /*1990*/  IMAD.MOV.U32 R31, RZ, RZ, RZ ;  /* 0x000000ffff1f7224 */ /* 0x000fe200078e00ff */
[----:B------:R-:W-:Y:S02]  /*19a0*/  PLOP3.LUT P0, PT, PT, PT, PT, 0x80, 0x0 ;  /* 0x000000000000781c */ /* 0x000fe40003f0f070 */
[----:B------:R-:W-:Y:S02]  /*19b0*/  CS2R R10, SRZ ;  /* 0x00000000000a7805 */ /* 0x000fe4000001ff00 */
[----:B------:R-:W-:Y:S01]  /*19c0*/  CS2R R174, SRZ ;  /* 0x0000000000ae7805 */ /* 0x000fe2000001ff00 */
[----:B------:R-:W-:Y:S02]  /*19d0*/  IMAD.IADD R0, R189, 0x1, R0 ;  /* 0x00000001bd007824 */ /* 0x000fe400078e0200 */
[----:B------:R-:W-:-:S02]  /*19e0*/  IMAD.MOV.U32 R27, RZ, RZ, RZ ;  /* 0x000000ffff1b7224 */ /* 0x000fc400078e00ff */
[----:B------:R-:W-:Y:S01]  /*19f0*/  IMAD.MOV.U32 R9, RZ, RZ, RZ ;  /* 0x000000ffff097224 */ /* 0x000fe200078e00ff */
[----:B------:R-:W-:Y:S01]  /*1a00*/  SHF.R.S32.HI R3, RZ, 0x1f, R0 ;  /* 0x0000001fff037819 */ /* 0x000fe20000011400 */
[----:B------:R-:W-:-:S03]  /*1a10*/  IMAD.MOV.U32 R20, RZ, RZ, RZ ;  /* 0x000000ffff147224 */ /* 0x000fc600078e00ff */
[----:B------:R-:W-:Y:S01]  /*1a20*/  LEA.HI R3, R3, R0, RZ, 0x6 ;  /* 0x0000000003037211 */ /* 0x000fe200078f30ff */
[----:B------:R-:W-:-:S03]  /*1a30*/  IMAD.MOV.U32 R0, RZ, RZ, RZ ;  /* 0x000000ffff007224 */ /* 0x000fc600078e00ff */
[----:B------:R-:W-:Y:S01]  /*1a40*/  SHF.R.S32.HI R4, RZ, 0x6, R3 ;  /* 0x00000006ff047819 */ /* 0x000fe20000011403 */
[----:B------:R-:W-:-:S03]  /*1a50*/  IMAD.MOV.U32 R3, RZ, RZ, RZ ;  /* 0x000000ffff037224 */ /* 0x000fc600078e00ff */
[----:B------:R-:W-:-:S04]  /*1a60*/  VIMNMX R4, R5, R4, PT ;  /* 0x0000000405047248 */ /* 0x000fc80003fe0100 */
        /* <DEDUP_REMOVED lines=64> */
.L_x_8536:
        /* <DEDUP_REMOVED lines=172> */
.L_x_8535:
[----:B------:R-:W-:Y:S01]  /*2930*/  BAR.SYNC.DEFER_BLOCKING 0xe, 0x100 ;  /* 0x0384000000007b1d */ /* 0x000fe20000010000 */
[C---:B01----:R-:W-:Y:S01]  /*2940*/  IMAD R0, R2.reuse, 0x40, R22 ;  /* 0x0000004002007824 */ /* 0x043fe200078e0216 */
[----:B------:R-:W-:Y:S01]  /*2950*/  PLOP3.LUT P0, PT, PT, PT, PT, 0x8, 0x0 ;  /* 0x000000000000781c */ /* 0x000fe20003f0e170 */
[----:B------:R-:W-:Y:S02]  /*2960*/  VIADD R4, R2, 0x1 ;  /* 0x0000000102047836 */ /* 0x000fe40000000000 */
[----:B------:R-:W-:Y:S02]  /*2970*/  IMAD R17, R0, 0x4, R17 ;  /* 0x0000000400117824 */ /* 0x000fe400078e0211 */
[----:B------:R-:W-:Y:S01]  /*2980*/  IMAD.MOV.U32 R19, RZ, RZ, RZ ;  /* 0x000000ffff137224 */ /* 0x000fe200078e00ff */
[----:B------:R-:W-:-:S04]  /*2990*/  ISETP.NE.AND P1, PT, R4, 0x2, PT ;  /* 0x000000020400780c */ /* 0x000fc80003f25270 */
[----:B------:R-:W-:-:S04]  /*29a0*/  SEL R3, RZ, 0x1, P1 ;  /* 0x00000001ff037807 */ /* 0x000fc80000800000 */
[----:B------:R-:W-:Y:S01]  /*29b0*/  LOP3.LUT R16, R16, R3, RZ, 0x3c, !PT ;  /* 0x0000000310107212 */ /* 0x000fe200078e3cff */
[----:B------:R-:W-:Y:S01]  /*29c0*/  IMAD.MOV.U32 R3, RZ, RZ, RZ ;  /* 0x000000ffff037224 */ /* 0x000fe200078e00ff */
        /* <DEDUP_REMOVED lines=130> */
[----:B------:R-:W-:Y:S01]  /*31f0*/  SEL R2, R4, RZ, P1 ;  /* 0x000000ff04027207 */ /* 0x000fe20000800000 */
[----:B------:R-:W-:Y:S06]  /*3200*/  BAR.ARV 0xf, 0x100 ;  /* 0x03c4000000007b1d */ /* 0x000fec0000002000 */
[----:B------:R-:W-:Y:S05]  /*3210*/  BRA `(.L_x_8534) ;  /* 0x000000a800487947 */ /* 0x000fea0003800000 */
.L_x_8533:
        /* <DEDUP_REMOVED lines=24> */
[----:B0-----:R-:W-:Y:S02]  /*33a0*/  ISETP.NE.AND P0, PT, R0, 0x1, PT ;  /* 0x000000010000780c */ /* 0x001fe40003f05270 */
        /* <DEDUP_REMOVED lines=12> */
[----:B------:R-:W0:Y:S01]  /*3470*/  @P0 LDC R0, c[0x0][0x44c] ;  /* 0x00011300ff000b82 */ /* 0x000e220000000800 */
[----:B------:R-:W-:-:S02]  /*3480*/  CS2R R42, SRZ ;  /* 0x00000000002a7805 */ /* 0x000fc4000001ff00 */
[----:B------:R-:W-:Y:S02]  /*3490*/  CS2R R92, SRZ ;  /* 0x00000000005c7805 */ /* 0x000fe4000001ff00 */
        /* <DEDUP_REMOVED lines=24> */
[----:B------:R-:W-:Y:S01]  /*3620*/  CS2R R38, SRZ ;  /* 0x0000000000267805 */ /* 0x000fe2000001ff00 */
[----:B------:R-:W-:Y:S01]  /*3630*/  IMAD.U32 R0, RZ, RZ, UR4 ;  /* 0x00000004ff007e24 */ /* 0x000fe2000f8e00ff */
[----:B------:R-:W-:Y:S01]  /*3640*/  CS2R R172, SRZ ;  /* 0x0000000000ac7805 */ /* 0x000fe2000001ff00 */
[----:B------:R-:W-:Y:S01]  /*3650*/  IMAD.MOV.U32 R169, RZ, RZ, RZ ;  /* 0x000000ffffa97224 */ /* 0x000fe200078e00ff */
[----:B------:R-:W-:-:S02]  /*3660*/  CS2R R34, SRZ ;  /* 0x0000000000227805 */ /* 0x000fc4000001ff00 */
[----:B-1----:R-:W-:Y:S01]  /*3670*/  @P0 SHF.R.U32.HI R0, RZ, R4, R3 ;  /* 0x00000004ff000219 */ /* 0x002fe20000011603 */
[----:B------:R-:W-:Y:S01]  /*3680*/  IMAD.MOV.U32 R31, RZ, RZ, RZ ;  /* 0x000000ffff1f7224 */ /* 0x000fe200078e00ff */
[----:B------:R-:W-:Y:S02]  /*3690*/  PLOP3.LUT P0, PT, PT, PT, PT, 0x80, 0x0 ;  /* 0x000000000000781c */ /* 0x000fe40003f0f070 */
[----:B------:R-:W-:Y:S02]  /*36a0*/  CS2R R10, SRZ ;  /* 0x00000000000a7805 */ /* 0x000fe4000001ff00 */
[----:B------:R-:W-:Y:S01]  /*36b0*/  CS2R R174, SRZ ;  /* 0x0000000000ae7805 */ /* 0x000fe2000001ff00 */
[----:B------:R-:W-:Y:S02]  /*36c0*/  IMAD.IADD R0, R7, 0x1, R0 ;  /* 0x0000000107007824 */ /* 0x000fe400078e0200 */
[----:B------:R-:W-:Y:S02]  /*36d0*/  IMAD.MOV.U32 R27, RZ, RZ, RZ ;  /* 0x000000ffff1b7224 */ /* 0x000fe400078e00ff */
        /* <DEDUP_REMOVED lines=38> */
.L_x_8537:
        /* <DEDUP_REMOVED lines=9> */
.L_x_8727:
[----:B------:R-:W-:Y:S05]  /*39d0*/  @!P0 BRA `(.L_x_8539) ;  /* 0x0000000000048947 */ /* 0x000fea0003800000 */
[----:B------:R-:W-:Y:S01]  /*39e0*/  BPT.TRAP 0x1 ;  /* 0x000000040000795c */ /* 0x000fe20000300000 */
.L_x_8539:
[----:B------:R-:W-:Y:S01]  /*39f0*/  IMAD R5, R2, 0x8, R17 ;  /* 0x0000000802057824 */ /* 0x000fe200078e0211 */
[----:B------:R-:W-:-:S04]  /*3a00*/  SHF.L.U32 R8, R16, 0x1f, RZ ;  /* 0x0000001f10087819 */ /* 0x000fc800000006ff */
[----:B------:R1:W2:Y:S01]  /*3a10*/  SYNCS.PHASECHK.TRANS64.TRYWAIT P1, [R5+URZ+0x38830], R8 ;  /* 0x03883008050075a7 */ /* 0x0002a2000802017f */
[----:B------:R-:W-:Y:S05]  /*3a20*/  @!P0 BRA `(.L_x_8540) ;  /* 0x0000000000048947 */ /* 0x000fea0003800000 */
[----:B------:R-:W-:Y:S01]  /*3a30*/  BPT.TRAP 0x1 ;  /* 0x000000040000795c */ /* 0x000fe20000300000 */
.L_x_8540:
[----:B------:R-:W-:-:S05]  /*3a40*/  VIADD R0, R17, 0x22400 ;  /* 0x0002240011007836 */ /* 0x000fca0000000000 */
[----:B------:R-:W-:-:S04]  /*3a50*/  SHF.R.U32.HI R0, RZ, 0x4, R0 ;  /* 0x00000004ff007819 */ /* 0x000fc80000011600 */
[----:B------:R-:W-:Y:S01]  /*3a60*/  LOP3.LUT R0, R0, 0x3fff, RZ, 0xc0, !PT ;  /* 0x00003fff00007812 */ /* 0x000fe200078ec0ff */
[----:B--2---:R-:W-:Y:S06]  /*3a70*/  @P1 BRA `(.L_x_8541) ;  /* 0x0000000000081947 */ /* 0x004fec0003800000 */
[----:B------:R-:W2:Y:S02]  /*3a80*/  SYNCS.PHASECHK.TRANS64.TRYWAIT P1, [R5+URZ+0x38830], R8 ;  /* 0x03883008050075a7 */ /* 0x000ea4000802017f */
[----:B--2---:R-:W-:Y:S05]  /*3a90*/  @!P1 BRA `(.L_x_8542) ;  /* 0x0000015000dc9947 */ /* 0x004fea0003800000 */
.L_x_8541:
        /* <DEDUP_REMOVED lines=40> */
.L_x_8728:
[----:B------:R-:W-:Y:S05]  /*3d20*/  @!P0 BRA `(.L_x_8544) ;  /* 0x0000000000048947 */ /* 0x000fea0003800000 */
[----:B------:R-:W-:Y:S01]  /*3d30*/  BPT.TRAP 0x1 ;  /* 0x000000040000795c */ /* 0x000fe20000300000 */
.L_x_8544:
[----:B------:R4:W0:Y:S01]  /*3d40*/  SYNCS.PHASECHK.TRANS64.TRYWAIT P1, [R5+URZ+0x38850], R8 ;  /* 0x03885008050075a7 */ /* 0x000822000802017f */
[----:B------:R-:W-:Y:S05]  /*3d50*/  @!P0 BRA `(.L_x_8545) ;  /* 0x0000000000048947 */ /* 0x000fea0003800000 */
[----:B------:R-:W-:Y:S01]  /*3d60*/  BPT.TRAP 0x1 ;  /* 0x000000040000795c */ /* 0x000fe20000300000 */
.L_x_8545:
        /* <DEDUP_REMOVED lines=12> */
.L_x_8546:
        /* <DEDUP_REMOVED lines=17> */
[----:B------:R-:W-:Y:S01]  /*3f40*/  ULDC UR28, c[0x0][0xa80] ;  /* 0x0002a000001c7ab9 */ /* 0x000fe20000000800 */
[----:B------:R-:W1:Y:S01]  /*3f50*/  S2R R56, SR_TID.X ;  /* 0x0000000000387919 */ /* 0x000e620000002100 */
[----:B------:R-:W-:Y:S01]  /*3f60*/  IMAD R217, R2, 0x1000, R19 ;  /* 0x0000100002d97824 */ /* 0x000fe200078e0213 */
[----:B------:R-:W-:-:S03]  /*3f70*/  UMOV UR7, 0x40000040 ;  /* 0x4000004000077882 */ /* 0x000fc60000000000 */
[----:B------:R-:W-:Y:S01]  /*3f80*/  VIADD R219, R217, 0x80 ;  /* 0x00000080d9db7836 */ /* 0x000fe20000000000 */
        /* <DEDUP_REMOVED lines=296> */
[----:B------:R-:W-:-:S04]  /*5210*/  SEL R8, R8, 0xf80, P1 ;  /* 0x00000f8008087807 */ /* 0x000fc80000800000 */
        /* <DEDUP_REMOVED lines=10> */
[----:B------:R-:W0:Y:S02]  /*52c0*/  LDC R6, c[0x0][0x448] ;  /* 0x00011200ff067b82 */ /* 0x000e240000000800 */
[----:B0-----:R-:W-:Y:S01]  /*52d0*/  ISETP.NE.AND P1, PT, R6, 0x1, PT ;  /* 0x000000010600780c */ /* 0x001fe20003f25270 */
[----:B------:R-:W-:-:S12]  /*52e0*/  VIADD R6, R191, UR38 ;  /* 0x00000026bf067c36 */ /* 0x000fd80008000000 */
[----:B------:R-:W0:Y:S08]  /*52f0*/  @P1 LDC R7, c[0x0][0x44c] ;  /* 0x00011300ff071b82 */ /* 0x000e300000000800 */
[----:B------:R-:W1:Y:S01]  /*5300*/  @P1 LDC R8, c[0x0][0x450] ;  /* 0x00011400ff081b82 */ /* 0x000e620000000800 */
[----:B0-----:R-:W-:-:S05]  /*5310*/  @P1 IMAD.HI.U32 R7, R6, R7, RZ ;  /* 0x0000000706071227 */ /* 0x001fca00078e00ff */
[----:B-1----:R-:W-:Y:S01]  /*5320*/  @P1 SHF.R.U32.HI R6, RZ, R8, R7 ;  /* 0x00000008ff061219 */ /* 0x002fe20000011607 */
[C---:B------:R-:W-:Y:S01]  /*5330*/  IMAD R8, R168.reuse, -0x40, R11 ;  /* 0xffffffc0a8087824 */ /* 0x040fe200078e020b */
[----:B------:R-:W-:Y:S02]  /*5340*/  WARPGROUP.DEPBAR.LE gsb0, 0x0 ;  /* 0x00008000000079c5 */ /* 0x000fe40000010000 */
[----:B------:R-:W-:Y:S01]  /*5350*/  WARPGROUP.ARRIVE ;  /* 0x00000000000079c5 */ /* 0x000fe20000000000 */
[----:B------:R-:W0:Y:S01]  /*5360*/  SHFL.IDX PT, R9, R6, RZ, 0x1c1f ;  /* 0x001c1fff06097589 */ /* 0x000e2200000e0000 */
[----:B------:R-:W-:Y:S01]  /*5370*/  IADD3 R7, R189, 0x1, R8 ;  /* 0x00000001bd077810 */ /* 0x000fe20007ffe008 */
[----:B------:R-:W-:Y:S01]  /*5380*/  VIADD R168, R168, 0xfffffffe ;  /* 0xfffffffea8a87836 */ /* 0x000fe20000000000 */
[----:B------:R-:W-:Y:S01]  /*5390*/  IADD3 R8, -R18, R8, R189 ;  /* 0x0000000812087210 */ /* 0x000fe20007ffe1bd */
[----:B------:R-:W1:Y:S01]  /*53a0*/  SHFL.IDX PT, R6, R6, 0x1, 0x1c1f ;  /* 0x003c1f0006067f89 */ /* 0x000e6200000e0000 */
[----:B------:R-:W-:Y:S01]  /*53b0*/  HGMMA.64x64x16.F32.BF16 R24, gdesc[UR24], R24, gsb0 ;  /* 0x00e00000181879f0 */ /* 0x000fe20008001818 */
[----:B------:R-:W-:-:S02]  /*53c0*/  IADD3 R7, -R188, R7, -R18 ;  /* 0x00000007bc077210 */ /* 0x000fc40007ffe912 */
[----:B------:R-:W-:Y:S02]  /*53d0*/  R2UR UR31, R168 ;  /* 0x00000000a81f72ca */ /* 0x000fe400000e0000 */
[----:B0-----:R-:W-:-:S04]  /*53e0*/  VIADDMNMX R9, R9, R7, R8, PT ;  /* 0x0000000709097246 */ /* 0x001fc80003800108 */
[C---:B------:R-:W-:Y:S02]  /*53f0*/  ISETP.GT.AND P2, PT, R9.reuse, RZ, PT ;  /* 0x000000ff0900720c */ /* 0x040fe40003f44270 */
[C---:B------:R-:W-:Y:S02]  /*5400*/  ISETP.GT.AND P3, PT, R9.reuse, 0x1, PT ;  /* 0x000000010900780c */ /* 0x040fe40003f64270 */
[----:B------:R-:W-:Y:S02]  /*5410*/  ISETP.GT.AND P4, PT, R9, 0x8, PT ;  /* 0x000000080900780c */ /* 0x000fe40003f84270 */
[----:B-1----:R-:W-:-:S04]  /*5420*/  VIADDMNMX R8, R6, R7, R8, PT ;  /* 0x0000000706087246 */ /* 0x002fc80003800108 */
[----:B------:R-:W-:Y:S01]  /*5430*/  ISETP.GT.AND P5, PT, R8, 0x28, PT ;  /* 0x000000280800780c */ /* 0x000fe20003fa4270 */
[----:B------:R-:W-:Y:S02]  /*5440*/  WARPGROUP.DEPBAR.LE gsb0, 0x0 ;  /* 0x00008000000079c5 */ /* 0x000fe40000010000 */
        /* <DEDUP_REMOVED lines=44> */
[----:B------:R-:W-:Y:S01]  /*5710*/  FMUL.FTZ R55, R55, UR6 ;  /* 0x0000000637377c20 */ /* 0x000fe20008410000 */
[----:B------:R-:W2:Y:S01]  /*5720*/  MUFU.TANH R33, R33 ;  /* 0x0000002100217308 */ /* 0x000ea20000002400 */
[----:B0-----:R-:W-:-:S02]  /*5730*/  FSEL R13, R13, -INF , P2 ;  /* 0xff8000000d0d7808 */ /* 0x001fc40001000000 */
[----:B------:R-:W-:Y:S02]  /*5740*/  ISETP.GT.AND P2, PT, R9, 0x11, PT ;  /* 0x000000110900780c */ /* 0x000fe40003f44270 */
[----:B------:R-:W-:Y:S02]  /*5750*/  FMNMX.FTZ R21, R13, R20, !PT ;  /* 0x000000140d157209 */ /* 0x000fe40007810000 */
[----:B------:R-:W-:Y:S01]  /*5760*/  R2UR UR6, R217 ;  /* 0x00000000d90672ca */ /* 0x000fe200000e0000 */
        /* <DEDUP_REMOVED lines=40> */
[----:B------:R-:W-:Y:S01]  /*59f0*/  MUFU.TANH R41, R30 ;  /* 0x0000001e00297308 */ /* 0x000fe20000002400 */
[----:B--2---:R-:W-:Y:S02]  /*5a00*/  FSEL R36, R52, -INF , P3 ;  /* 0xff80000034247808 */ /* 0x004fe40001800000 */
[----:B------:R-:W-:Y:S02]  /*5a10*/  ISETP.GT.AND P3, PT, R8, 0x1, PT ;  /* 0x000000010800780c */ /* 0x000fe40003f64270 */
[----:B------:R-:W-:-:S03]  /*5a20*/  FMNMX.FTZ R40, R36, R9, !PT ;  /* 0x0000000924287209 */ /* 0x000fc60007810000 */
[----:B------:R-:W1:Y:S01]  /*5a30*/  MUFU.TANH R26, R26 ;  /* 0x0000001a001a7308 */ /* 0x000e620000002400 */
[----:B0-----:R-:W-:Y:S02]  /*5a40*/  FSEL R37, R53, -INF , P2 ;  /* 0xff80000035257808 */ /* 0x001fe40001000000 */
[----:B------:R-:W-:Y:S02]  /*5a50*/  ISETP.GT.AND P2, PT, R8, RZ, PT ;  /* 0x000000ff0800720c */ /* 0x000fe40003f44270 */
[----:B------:R-:W-:-:S03]  /*5a60*/  FMNMX.FTZ R40, R37, R40, !PT ;  /* 0x0000002825287209 */ /* 0x000fc60007810000 */
[----:B------:R-:W0:Y:S02]  /*5a70*/  MUFU.TANH R27, R27 ;  /* 0x0000001b001b7308 */ /* 0x000e240000002400 */
[----:B------:R-:W2:Y:S06]  /*5a80*/  SHFL.BFLY PT, R9, R40, 0x2, 0x1f ;  /* 0x0c401f0028097f89 */ /* 0x000eac00000e0000 */
[----:B------:R-:W3:Y:S01]  /*5a90*/  MUFU.TANH R31, R31 ;  /* 0x0000001f001f7308 */ /* 0x000ee20000002400 */
[----:B-1----:R-:W-:Y:S02]  /*5aa0*/  FSEL R26, R26, -INF , P2 ;  /* 0xff8000001a1a7808 */ /* 0x002fe40001000000 */
[----:B------:R-:W-:-:S05]  /*5ab0*/  ISETP.GT.AND P2, PT, R8, 0x9, PT ;  /* 0x000000090800780c */ /* 0x000fca0003f44270 */
[----:B------:R-:W1:Y:S01]  /*5ac0*/  MUFU.TANH R34, R34 ;  /* 0x0000002200227308 */ /* 0x000e620000002400 */
[----:B0-----:R-:W-:Y:S02]  /*5ad0*/  FSEL R27, R27, -INF , P3 ;  /* 0xff8000001b1b7808 */ /* 0x001fe40001800000 */
[----:B------:R-:W-:-:S05]  /*5ae0*/  ISETP.GT.AND P3, PT, R8, 0x10, PT ;  /* 0x000000100800780c */ /* 0x000fca0003f64270 */
[----:B------:R-:W0:Y:S01]  /*5af0*/  MUFU.TANH R35, R35 ;  /* 0x0000002300237308 */ /* 0x000e220000002400 */
[----:B---3--:R-:W-:Y:S02]  /*5b00*/  FSEL R31, R31, -INF , P2 ;  /* 0xff8000001f1f7808 */ /* 0x008fe40001000000 */
[----:B--2---:R-:W-:Y:S02]  /*5b10*/  FMNMX.FTZ R9, R40, R9, !PT ;  /* 0x0000000928097209 */ /* 0x004fe40007810000 */
[----:B------:R-:W-:-:S03]  /*5b20*/  ISETP.GT.AND P2, PT, R8, 0x11, PT ;  /* 0x000000110800780c */ /* 0x000fc60003f44270 */
[----:B------:R-:W2:Y:S01]  /*5b30*/  SHFL.BFLY PT, R30, R9, 0x1, 0x1f ;  /* 0x0c201f00091e7f89 */ /* 0x000ea200000e0000 */
        /* <DEDUP_REMOVED lines=8> */
[----:B------:R-:W-:Y:S02]  /*5bc0*/  ISETP.GT.AND P3, PT, R8, 0x21, PT ;  /* 0x000000210800780c */ /* 0x000fe40003f64270 */
[----:B--2---:R-:W-:-:S03]  /*5bd0*/  FMNMX.FTZ R7, R9, R30, !PT ;  /* 0x0000001e09077209 */ /* 0x004fc60007810000 */
[----:B------:R-:W2:Y:S01]  /*5be0*/  MUFU.TANH R43, R43 ;  /* 0x0000002b002b7308 */ /* 0x000ea20000002400 */
[----:B------:R-:W-:Y:S02]  /*5bf0*/  FSEL R30, R41, -INF , P4 ;  /* 0xff800000291e7808 */ /* 0x000fe40002000000 */
[----:B------:R-:W-:Y:S02]  /*5c00*/  FMNMX.FTZ R9, R26, R27, !PT ;  /* 0x0000001b1a097209 */ /* 0x000fe40007810000 */
[----:B------:R-:W-:Y:S02]  /*5c10*/  ISETP.GT.AND P4, PT, R8, 0x19, PT ;  /* 0x000000190800780c */ /* 0x000fe40003f84270 */
[----:B------:R-:W-:Y:S01]  /*5c20*/  FMNMX.FTZ R6, R30, R9, !PT ;  /* 0x000000091e067209 */ /* 0x000fe20007810000 */
[----:B------:R-:W3:Y:S01]  /*5c30*/  MUFU.TANH R42, R46 ;  /* 0x0000002e002a7308 */ /* 0x000ee20000002400 */
[----:B-1----:R-:W-:Y:S02]  /*5c40*/  FSEL R39, R39, -INF , P4 ;  /* 0xff80000027277808 */ /* 0x002fe40002000000 */
[----:B------:R-:W-:-:S02]  /*5c50*/  FMNMX.FTZ R9, R31, R6, !PT ;  /* 0x000000061f097209 */ /* 0x000fc40007810000 */
[----:B0-----:R-:W-:Y:S02]  /*5c60*/  FSEL R40, R40, -INF , P2 ;  /* 0xff80000028287808 */ /* 0x001fe40001000000 */
[----:B------:R-:W-:Y:S01]  /*5c70*/  FMNMX.FTZ R6, R34, R9, !PT ;  /* 0x0000000922067209 */ /* 0x000fe20007810000 */
[----:B------:R-:W0:Y:S01]  /*5c80*/  MUFU.TANH R47, R47 ;  /* 0x0000002f002f7308 */ /* 0x000e220000002400 */
[----:B--2---:R-:W-:Y:S01]  /*5c90*/  FSEL R41, R43, -INF , P3 ;  /* 0xff8000002b297808 */ /* 0x004fe20001800000 */
[----:B------:R-:W-:Y:S01]  /*5ca0*/  FMUL.FTZ R43, R7, UR28 ;  /* 0x0000001c072b7c20 */ /* 0x000fe20008410000 */
[----:B------:R-:W-:Y:S02]  /*5cb0*/  FMNMX.FTZ R9, R35, R6, !PT ;  /* 0x0000000623097209 */ /* 0x000fe40007810000 */
[----:B------:R-:W-:Y:S02]  /*5cc0*/  FSETP.NEU.FTZ.AND P3, PT, R7, -INF , PT ;  /* 0xff8000000700780b */ /* 0x000fe40003f7d000 */
[----:B------:R-:W-:Y:S01]  /*5cd0*/  FMNMX.FTZ R6, R38, R9, !PT ;  /* 0x0000000926067209 */ /* 0x000fe20007810000 */
[----:B------:R-:W1:Y:S01]  /*5ce0*/  MUFU.TANH R44, R50 ;  /* 0x00000032002c7308 */ /* 0x000e620000002400 */
[----:B------:R-:W-:-:S02]  /*5cf0*/  ISETP.GT.AND P4, PT, R8, 0x29, PT ;  /* 0x000000290800780c */ /* 0x000fc40003f84270 */
[----:B------:R-:W-:Y:S02]  /*5d00*/  FMNMX.FTZ R9, R39, R6, !PT ;  /* 0x0000000627097209 */ /* 0x000fe40007810000 */
[----:B---3--:R-:W-:Y:S02]  /*5d10*/  FSEL R42, R42, -INF , P5 ;  /* 0xff8000002a2a7808 */ /* 0x008fe40002800000 */
[----:B------:R-:W-:Y:S01]  /*5d20*/  FMNMX.FTZ R6, R40, R9, !PT ;  /* 0x0000000928067209 */ /* 0x000fe20007810000 */
[----:B------:R-:W2:Y:S01]  /*5d30*/  MUFU.TANH R45, R51 ;  /* 0x00000033002d7308 */ /* 0x000ea20000002400 */
[----:B------:R-:W-:Y:S02]  /*5d40*/  FSEL R48, R43, RZ, P3 ;  /* 0x000000ff2b307208 */ /* 0x000fe40001800000 */
[----:B------:R-:W-:Y:S02]  /*5d50*/  FMNMX.FTZ R9, R41, R6, !PT ;  /* 0x0000000629097209 */ /* 0x000fe40007810000 */
[----:B------:R-:W-:Y:S01]  /*5d60*/  ISETP.GT.AND P2, PT, R8, 0x30, PT ;  /* 0x000000300800780c */ /* 0x000fe20003f44270 */
[--C-:B------:R-:W-:Y:S01]  /*5d70*/  FFMA.FTZ R49, R10, UR28, -R48.reuse ;  /* 0x0000001c0a317c23 */ /* 0x100fe20008010830 */
[----:B0-----:R-:W-:Y:S01]  /*5d80*/  FSEL R43, R47, -INF , P4 ;  /* 0xff8000002f2b7808 */ /* 0x001fe20002000000 */
[----:B------:R-:W0:Y:S01]  /*5d90*/  MUFU.TANH R46, R54 ;  /* 0x00000036002e7308 */ /* 0x000e220000002400 */
[----:B------:R-:W-:Y:S01]  /*5da0*/  FMNMX.FTZ R6, R42, R9, !PT ;  /* 0x000000092a067209 */ /* 0x000fe20007810000 */
[--C-:B------:R-:W-:Y:S01]  /*5db0*/  FFMA.FTZ R169, R28, UR28, -R48.reuse ;  /* 0x0000001c1ca97c23 */ /* 0x100fe20008010830 */
[----:B------:R-:W-:Y:S01]  /*5dc0*/  ISETP.GT.AND P3, PT, R8, 0x31, PT ;  /* 0x000000310800780c */ /* 0x000fe20003f64270 */
[--C-:B------:R-:W-:Y:S01]  /*5dd0*/  FFMA.FTZ R170, R29, UR28, -R48.reuse ;  /* 0x0000001c1daa7c23 */ /* 0x100fe20008010830 */
[----:B-1----:R-:W-:Y:S01]  /*5de0*/  FSEL R44, R44, -INF , P2 ;  /* 0xff8000002c2c7808 */ /* 0x002fe20001000000 */
[--C-:B------:R-:W-:Y:S01]  /*5df0*/  FFMA.FTZ R171, R32, UR28, -R48.reuse ;  /* 0x0000001c20ab7c23 */ /* 0x100fe20008010830 */
[----:B------:R-:W-:Y:S01]  /*5e00*/  FMNMX.FTZ R9, R43, R6, !PT ;  /* 0x000000062b097209 */ /* 0x000fe20007810000 */
[----:B------:R-:W1:Y:S01]  /*5e10*/  MUFU.TANH R55, R55 ;  /* 0x0000003700377308 */ /* 0x000e620000002400 */
[----:B------:R-:W-:Y:S01]  /*5e20*/  ISETP.GT.AND P2, PT, R8, 0x38, PT ;  /* 0x000000380800780c */ /* 0x000fe20003f44270 */
[--C-:B------:R-:W-:Y:S01]  /*5e30*/  FFMA.FTZ R172, R33, UR28, -R48.reuse ;  /* 0x0000001c21ac7c23 */ /* 0x100fe20008010830 */
[----:B--2---:R-:W-:Y:S01]  /*5e40*/  FSEL R45, R45, -INF , P3 ;  /* 0xff8000002d2d7808 */ /* 0x004fe20001800000 */
[--C-:B------:R-:W-:Y:S01]  /*5e50*/  FFMA.FTZ R173, R36, UR28, -R48.reuse ;  /* 0x0000001c24ad7c23 */ /* 0x100fe20008010830 */
[----:B------:R-:W-:Y:S01]  /*5e60*/  FMNMX.FTZ R10, R44, R9, !PT ;  /* 0x000000092c0a7209 */ /* 0x000fe20007810000 */
[--C-:B------:R-:W-:Y:S01]  /*5e70*/  FFMA.FTZ R9, R11, UR28, -R48.reuse ;  /* 0x0000001c0b097c23 */ /* 0x100fe20008010830 */
[----:B------:R-:W-:Y:S01]  /*5e80*/  ISETP.GT.AND P3, PT, R8, 0x39, PT ;  /* 0x000000390800780c */ /* 0x000fe20003f64270 */
[----:B------:R2:W-:Y:S01]  /*5e90*/  MUFU.EX2 R6, R49 ;  /* 0x0000003100067308 */ /* 0x0005e20000000800 */
[----:B0-----:R-:W-:Y:S01]  /*5ea0*/  FSEL R46, R46, -INF , P2 ;  /* 0xff8000002e2e7808 */ /* 0x001fe20001000000 */
        /* <DEDUP_REMOVED lines=12> */
[----:B------:R-:W-:Y:S01]  /*5f70*/  FFMA.FTZ R21, R25, UR28, -R48 ;  /* 0x0000001c19157c23 */ /* 0x000fe20008010830 */
[----:B------:R-:W0:Y:S03]  /*5f80*/  MUFU.EX2 R9, R9 ;  /* 0x0000000900097308 */ /* 0x000e260000000800 */
[----:B--2---:R-:W1:Y:S05]  /*5f90*/  SHFL.BFLY PT, R49, R8, 0x2, 0x1f ;  /* 0x0c401f0008317f89 */ /* 0x004e6a00000e0000 */
[----:B------:R-:W-:Y:S08]  /*5fa0*/  MUFU.EX2 R10, R10 ;  /* 0x0000000a000a7308 */ /* 0x000ff00000000800 */
[----:B------:R-:W2:Y:S01]  /*5fb0*/  MUFU.EX2 R11, R11 ;  /* 0x0000000b000b7308 */ /* 0x000ea20000000800 */
[----:B0-----:R-:W-:Y:S01]  /*5fc0*/  F2FP.BF16.F32.PACK_AB R152, R9, R6 ;  /* 0x000000060998723e */ /* 0x001fe200000010ff */
[----:B------:R-:W-:Y:S01]  /*5fd0*/  FADD.FTZ R9, R6, R9 ;  /* 0x0000000906097221 */ /* 0x000fe20000010000 */
[----:B------:R-:W-:-:S05]  /*5fe0*/  IMAD.U32 R6, RZ, RZ, UR38 ;  /* 0x00000026ff067e24 */ /* 0x000fca000f8e00ff */
[----:B------:R-:W-:Y:S01]  /*5ff0*/  MUFU.EX2 R12, R12 ;  /* 0x0000000c000c7308 */ /* 0x000fe20000000800 */
[----:B-1----:R-:W-:-:S05]  /*6000*/  FMNMX.FTZ R49, R8, R49, !PT ;  /* 0x0000003108317209 */ /* 0x002fca0007810000 */
[----:B------:R-:W0:Y:S02]  /*6010*/  SHFL.BFLY PT, R8, R49, 0x1, 0x1f ;  /* 0x0c201f0031087f89 */ /* 0x000e2400000e0000 */
[----:B------:R-:W1:Y:S01]  /*6020*/  MUFU.EX2 R13, R13 ;  /* 0x0000000d000d7308 */ /* 0x000e620000000800 */
[----:B--2---:R-:W-:Y:S01]  /*6030*/  F2FP.BF16.F32.PACK_AB R154, R11, R10 ;  /* 0x0000000a0b9a723e */ /* 0x004fe200000010ff */
[----:B------:R-:W-:-:S04]  /*6040*/  FADD.FTZ R10, R10, R9 ;  /* 0x000000090a0a7221 */ /* 0x000fc80000010000 */
[----:B------:R-:W-:Y:S02]  /*6050*/  FADD.FTZ R11, R11, R10 ;  /* 0x0000000a0b0b7221 */ /* 0x000fe40000010000 */
[----:B------:R-:W-:Y:S08]  /*6060*/  MUFU.EX2 R14, R14 ;  /* 0x0000000e000e7308 */ /* 0x000ff00000000800 */
[----:B------:R-:W2:Y:S01]  /*6070*/  MUFU.EX2 R15, R15 ;  /* 0x0000000f000f7308 */ /* 0x000ea20000000800 */
[----:B-1----:R-:W-:Y:S01]  /*6080*/  F2FP.BF16.F32.PACK_AB R156, R13, R12 ;  /* 0x0000000c0d9c723e */ /* 0x002fe200000010ff */
[----:B------:R-:W-:-:S04]  /*6090*/  FADD.FTZ R12, R12, R11 ;  /* 0x0000000b0c0c7221 */ /* 0x000fc80000010000 */
[----:B------:R-:W-:Y:S01]  /*60a0*/  FADD.FTZ R13, R13, R12 ;  /* 0x0000000c0d0d7221 */ /* 0x000fe20000010000 */
[----:B0-----:R-:W-:Y:S01]  /*60b0*/  FMNMX.FTZ R8, R49, R8, !PT ;  /* 0x0000000831087209 */ /* 0x001fe20007810000 */
[----:B------:R-:W-:Y:S03]  /*60c0*/  MUFU.EX2 R20, R20 ;  /* 0x0000001400147308 */ /* 0x000fe60000000800 */
[C---:B------:R-:W-:Y:S01]  /*60d0*/  FSETP.NEU.FTZ.AND P2, PT, R8.reuse, -INF , PT ;  /* 0xff8000000800780b */ /* 0x040fe20003f5d000 */
[----:B------:R-:W-:-:S04]  /*60e0*/  FMUL.FTZ R24, R8, UR28 ;  /* 0x0000001c08187c20 */ /* 0x000fc80008410000 */
[----:B------:R-:W0:Y:S01]  /*60f0*/  MUFU.EX2 R21, R21 ;  /* 0x0000001500157308 */ /* 0x000e220000000800 */
[----:B------:R-:W-:Y:S02]  /*6100*/  FSEL R25, R24, RZ, P2 ;  /* 0x000000ff18197208 */ /* 0x000fe40001000000 */
[----:B------:R-:W-:Y:S02]  /*6110*/  ISETP.NE.AND P2, PT, R56, RZ, PT ;  /* 0x000000ff3800720c */ /* 0x000fe40003f45270 */
[----:B--2---:R-:W-:Y:S01]  /*6120*/  F2FP.BF16.F32.PACK_AB R158, R15, R14 ;  /* 0x0000000e0f9e723e */ /* 0x004fe200000010ff */
        /* <DEDUP_REMOVED lines=25> */
[----:B------:R-:W-:Y:S02]  /*62c0*/  @!P2 PRMT R5, RZ, 0x654, R5 ;  /* 0x00000654ff05a816 */ /* 0x000fe40000000005 */
        /* <DEDUP_REMOVED lines=25> */
[----:B------:R-:W4:Y:S01]  /*6460*/  MUFU.EX2 R212, R212 ;  /* 0x000000d400d47308 */ /* 0x000f220000000800 */
[----:B---3--:R-:W-:Y:S01]  /*6470*/  F2FP.BF16.F32.PACK_AB R162, R170, R169 ;  /* 0x000000a9aaa2723e */ /* 0x008fe200000010ff */
[----:B------:R-:W-:-:S04]  /*6480*/  FADD.FTZ R169, R169, R20 ;  /* 0x00000014a9a97221 */ /* 0x000fc80000010000 */
[----:B------:R-:W-:Y:S02]  /*6490*/  FADD.FTZ R170, R170, R169 ;  /* 0x000000a9aaaa7221 */ /* 0x000fe40000010000 */
[----:B------:R-:W-:Y:S08]  /*64a0*/  MUFU.EX2 R211, R211 ;  /* 0x000000d300d37308 */ /* 0x000ff00000000800 */
[----:B------:R-:W3:Y:S01]  /*64b0*/  MUFU.EX2 R214, R214 ;  /* 0x000000d600d67308 */ /* 0x000ee20000000800 */
[----:B----4-:R-:W-:Y:S01]  /*64c0*/  F2FP.BF16.F32.PACK_AB R161, R212, R183 ;  /* 0x000000b7d4a1723e */ /* 0x010fe200000010ff */
[----:B------:R-:W-:-:S04]  /*64d0*/  FADD.FTZ R183, R183, R182 ;  /* 0x000000b6b7b77221 */ /* 0x000fc80000010000 */
[----:B------:R-:W-:Y:S02]  /*64e0*/  FADD.FTZ R212, R212, R183 ;  /* 0x000000b7d4d47221 */ /* 0x000fe40000010000 */
[----:B------:R-:W-:Y:S08]  /*64f0*/  MUFU.EX2 R171, R171 ;  /* 0x000000ab00ab7308 */ /* 0x000ff00000000800 */
[----:B------:R-:W4:Y:S01]  /*6500*/  MUFU.EX2 R172, R172 ;  /* 0x000000ac00ac7308 */ /* 0x000f220000000800 */
[----:B---3--:R-:W-:Y:S01]  /*6510*/  F2FP.BF16.F32.PACK_AB R163, R214, R211 ;  /* 0x000000d3d6a3723e */ /* 0x008fe200000010ff */
[----:B------:R-:W-:-:S04]  /*6520*/  FADD.FTZ R211, R211, R212 ;  /* 0x000000d4d3d37221 */ /* 0x000fc80000010000 */
[----:B------:R2:W-:Y:S01]  /*6530*/  STSM.16.M88.4 [R186], R160 ;  /* 0x000000a0ba007844 */ /* 0x0005e20000000200 */
[----:B------:R-:W-:Y:S01]  /*6540*/  FADD.FTZ R214, R214, R211 ;  /* 0x000000d3d6d67221 */ /* 0x000fe20000010000 */
[----:B------:R-:W-:Y:S08]  /*6550*/  MUFU.EX2 R173, R173 ;  /* 0x000000ad00ad7308 */ /* 0x000ff00000000800 */
[----:B------:R-:W3:Y:S01]  /*6560*/  MUFU.EX2 R174, R174 ;  /* 0x000000ae00ae7308 */ /* 0x000ee20000000800 */
[----:B----4-:R-:W-:Y:S01]  /*6570*/  F2FP.BF16.F32.PACK_AB R164, R172, R171 ;  /* 0x000000abaca4723e */ /* 0x010fe200000010ff */
[----:B------:R-:W-:-:S04]  /*6580*/  FADD.FTZ R171, R171, R170 ;  /* 0x000000aaabab7221 */ /* 0x000fc80000010000 */
[----:B------:R-:W-:Y:S02]  /*6590*/  FADD.FTZ R172, R172, R171 ;  /* 0x000000abacac7221 */ /* 0x000fe40000010000 */
[----:B------:R-:W-:Y:S08]  /*65a0*/  MUFU.EX2 R213, R213 ;  /* 0x000000d500d57308 */ /* 0x000ff00000000800 */
[----:B------:R-:W4:Y:S01]  /*65b0*/  MUFU.EX2 R216, R216 ;  /* 0x000000d800d87308 */ /* 0x000f220000000800 */
[----:B---3--:R-:W-:-:S07]  /*65c0*/  F2FP.BF16.F32.PACK_AB R166, R174, R173 ;  /* 0x000000adaea6723e */ /* 0x008fce00000010ff */
[----:B------:R-:W-:Y:S08]  /*65d0*/  MUFU.EX2 R215, R215 ;  /* 0x000000d700d77308 */ /* 0x000ff00000000800 */
[----:B------:R-:W3:Y:S01]  /*65e0*/  MUFU.EX2 R218, R218 ;  /* 0x000000da00da7308 */ /* 0x000ee20000000800 */
[----:B----4-:R-:W-:Y:S01]  /*65f0*/  F2FP.BF16.F32.PACK_AB R165, R216, R213 ;  /* 0x000000d5d8a5723e */ /* 0x010fe200000010ff */
[----:B------:R-:W-:-:S04]  /*6600*/  FADD.FTZ R213, R213, R214 ;  /* 0x000000d6d5d57221 */ /* 0x000fc80000010000 */
[----:B------:R-:W-:Y:S01]  /*6610*/  FADD.FTZ R216, R216, R213 ;  /* 0x000000d5d8d87221 */ /* 0x000fe20000010000 */
[----:B---3--:R-:W-:-:S03]  /*6620*/  F2FP.BF16.F32.PACK_AB R167, R218, R215 ;  /* 0x000000d7daa7723e */ /* 0x008fc600000010ff */
        /* <DEDUP_REMOVED lines=9> */
[----:B------:R-:W-:Y:S01]  /*66c0*/  WARPGROUP.ARRIVE ;  /* 0x00000000000079c5 */ /* 0x000fe20000000000 */
[----:B0-----:R-:W0:-:S15]  /*66d0*/  @P1 LDC R152, c[0x0][0x44c] ;  /* 0x00011300ff981b82 */ /* 0x001e1e0000000800 */
[----:B------:R-:W-:-:S04]  /*66e0*/  NOP ;  /* 0x0000000000007918 */ /* 0x000fc80000000000 */
[----:B------:R-:W-:Y:S01]  /*66f0*/  HGMMA.64x256x16.F32.BF16 R24, R156, gdesc[UR4].tnspB, R24, gsb0 ;  /* 0x43e000049c187df0 */ /* 0x000fe20008001818 */
[----:B------:R-:W-:Y:S01]  /*6700*/  R2UR UR6, R219 ;  /* 0x00000000db0672ca */ /* 0x000fe200000e0000 */
[----:B------:R-:W-:Y:S01]  /*6710*/  UMOV UR7, 0x40000040 ;  /* 0x4000004000077882 */ /* 0x000fe20000000000 */
[----:B------:R-:W1:Y:S01]  /*6720*/  @P1 LDC R154, c[0x0][0x450] ;  /* 0x00011400ff9a1b82 */ /* 0x000e620000000800 */
[----:B0-----:R-:W-:-:S05]  /*6730*/  @P1 IMAD.HI.U32 R9, R152, UR38, RZ ;  /* 0x0000002698091c27 */ /* 0x001fca000f8e00ff */
[----:B-1----:R-:W-:-:S04]  /*6740*/  @P1 SHF.R.U32.HI R6, RZ, R154, R9 ;  /* 0x0000009aff061219 */ /* 0x002fc80000011609 */
[----:B------:R-:W-:-:S04]  /*6750*/  IADD3 R6, R6, R189, -R188 ;  /* 0x000000bd06067210 */ /* 0x000fc80007ffe8bc */
[----:B------:R-:W-:-:S04]  /*6760*/  SHF.R.S32.HI R9, RZ, 0x1f, R6 ;  /* 0x0000001fff097819 */ /* 0x000fc80000011406 */
[----:B------:R-:W-:Y:S01]  /*6770*/  LEA.HI R9, R9, R6, RZ, 0x6 ;  /* 0x0000000609097211 */ /* 0x000fe200078f30ff */
[----:B------:R-:W-:-:S03]  /*6780*/  FADD.FTZ R6, R218, R215 ;  /* 0x000000d7da067221 */ /* 0x000fc60000010000 */
[----:B------:R-:W-:-:S04]  /*6790*/  SHF.R.S32.HI R9, RZ, 0x6, R9 ;  /* 0x00000006ff097819 */ /* 0x000fc80000011409 */
[----:B------:R-:W-:-:S13]  /*67a0*/  R2UR UR30, R9 ;  /* 0x00000000091e72ca */ /* 0x000fda00000e0000 */
[----:B------:R-:W-:-:S04]  /*67b0*/  UISETP.LT.AND UP0, UPT, URZ, UR30, UPT ;  /* 0x0000001e3f00728c */ /* 0x000fc8000bf01270 */
[----:B------:R-:W-:-:S04]  /*67c0*/  USEL UR30, URZ, UR30, !UP0 ;  /* 0x0000001e3f1e7287 */ /* 0x000fc8000c000000 */
[----:B------:R-:W-:-:S06]  /*67d0*/  UISETP.GE.AND UP0, UPT, UR31, UR30, UPT ;  /* 0x0000001e1f00728c */ /* 0x000fcc000bf06270 */
[----:B------:R-:W-:Y:S01]  /*67e0*/  PLOP3.LUT P3, PT, PT, PT, UP0, 0x80, 0x0 ;  /* 0x000000000000781c */ /* 0x000fe20003f6f008 */
        /* <DEDUP_REMOVED lines=19> */
[----:B0-----:R-:W-:-:S04]  /*6920*/  FADD.FTZ R5, R173, R172 ;  /* 0x000000acad057221 */ /* 0x001fc80000010000 */
[----:B------:R-:W-:Y:S01]  /*6930*/  FADD.FTZ R5, R174, R5 ;  /* 0x00000005ae057221 */ /* 0x000fe20000010000 */
[----:B--2---:R-:W-:Y:S06]  /*6940*/  @!P3 BRA `(.L_x_8548) ;  /* 0x00000034008cb947 */ /* 0x004fec0003800000 */
[----:B------:R-:W-:Y:S01]  /*6950*/  IMAD.MOV.U32 R10, RZ, RZ, R8 ;  /* 0x000000ffff0a7224 */ /* 0x000fe200078e0008 */
[----:B------:R-:W-:Y:S01]  /*6960*/  ULDC UR29, c[0x0][0xad0] ;  /* 0x0002b400001d7ab9 */ /* 0x000fe20000000800 */
[----:B------:R-:W-:Y:S01]  /*6970*/  IMAD.MOV.U32 R11, RZ, RZ, R7 ;  /* 0x000000ffff0b7224 */ /* 0x000fe200078e0007 */
[----:B------:R-:W-:Y:S01]  /*6980*/  ULDC UR28, c[0x0][0xa80] ;  /* 0x0002a000001c7ab9 */ /* 0x000fe20000000800 */
[----:B------:R-:W-:-:S07]  /*6990*/  IMAD.MOV.U32 R13, RZ, RZ, R2 ;  /* 0x000000ffff0d7224 */ /* 0x000fce00078e0002 */
.L_x_8557:
[----:B------:R-:W-:-:S05]  /*69a0*/  VIADD R2, R13, 0x1 ;  /* 0x000000010d027836 */ /* 0x000fca0000000000 */
[----:B------:R-:W-:-:S04]  /*69b0*/  ISETP.NE.AND P3, PT, R2, 0x2, PT ;  /* 0x000000020200780c */ /* 0x000fc80003f65270 */
[----:B------:R-:W-:Y:S02]  /*69c0*/  SEL R7, RZ, 0x1, P3 ;  /* 0x00000001ff077807 */ /* 0x000fe40001800000 */
[----:B------:R-:W-:Y:S02]  /*69d0*/  SEL R2, R2, RZ, P3 ;  /* 0x000000ff02027207 */ /* 0x000fe40001800000 */
[----:B------:R-:W-:Y:S01]  /*69e0*/  LOP3.LUT R16, R16, R7, RZ, 0x3c, !PT ;  /* 0x0000000710107212 */ /* 0x000fe200078e3cff */
[----:B-1----:R-:W-:Y:S06]  /*69f0*/  @!P0 BRA `(.L_x_8549) ;  /* 0x0000000000048947 */ /* 0x002fec0003800000 */
[----:B------:R-:W-:Y:S01]  /*6a00*/  BPT.TRAP 0x1 ;  /* 0x000000040000795c */ /* 0x000fe20000300000 */
.L_x_8549:
[----:B------:R-:W-:Y:S01]  /*6a10*/  IMAD R9, R2, 0x8, R17 ;  /* 0x0000000802097824 */ /* 0x000fe200078e0211 */
[----:B------:R-:W-:-:S04]  /*6a20*/  SHF.L.U32 R8, R16, 0x1f, RZ ;  /* 0x0000001f10087819 */ /* 0x000fc800000006ff */
[----:B------:R0:W1:Y:S01]  /*6a30*/  SYNCS.PHASECHK.TRANS64.TRYWAIT P3, [R9+URZ+0x38830], R8 ;  /* 0x03883008090075a7 */ /* 0x000062000806017f */
[----:B------:R-:W-:Y:S05]  /*6a40*/  @!P0 BRA `(.L_x_8550) ;  /* 0x0000000000048947 */ /* 0x000fea0003800000 */
[----:B------:R-:W-:Y:S01]  /*6a50*/  BPT.TRAP 0x1 ;  /* 0x000000040000795c */ /* 0x000fe20000300000 */
.L_x_8550:
[----:B------:R-:W-:Y:S01]  /*6a60*/  IMAD R7, R2, 0x200, R0 ;  /* 0x0000020002077824 */ /* 0x000fe200078e0200 */
[----:B-1----:R-:W-:Y:S06]  /*6a70*/  @P3 BRA `(.L_x_8551) ;  /* 0x0000000000083947 */ /* 0x002fec0003800000 */
[----:B------:R-:W1:Y:S02]  /*6a80*/  SYNCS.PHASECHK.TRANS64.TRYWAIT P3, [R9+URZ+0x38830], R8 ;  /* 0x03883008090075a7 */ /* 0x000e64000806017f */
[----:B-1----:R-:W-:Y:S05]  /*6a90*/  @!P3 BRA `(.L_x_8552) ;  /* 0x000001240018b947 */ /* 0x002fea0003800000 */
.L_x_8551:
        /* <DEDUP_REMOVED lines=22> */
.L_x_8553:
[----:B------:R2:W3:Y:S01]  /*6c00*/  SYNCS.PHASECHK.TRANS64.TRYWAIT P3, [R9+URZ+0x38850], R8 ;  /* 0x03885008090075a7 */ /* 0x0004e2000806017f */
[----:B------:R-:W-:Y:S05]  /*6c10*/  @!P0 BRA `(.L_x_8554) ;  /* 0x0000000000048947 */ /* 0x000fea0003800000 */
[----:B------:R-:W-:Y:S01]  /*6c20*/  BPT.TRAP 0x1 ;  /* 0x000000040000795c */ /* 0x000fe20000300000 */
.L_x_8554:
[----:B---3--:R-:W-:Y:S05]  /*6c30*/  @P3 BRA `(.L_x_8555) ;  /* 0x0000000000083947 */ /* 0x008fea0003800000 */
[----:B------:R-:W3:Y:S02]  /*6c40*/  SYNCS.PHASECHK.TRANS64.TRYWAIT P3, [R9+URZ+0x38850], R8 ;  /* 0x03885008090075a7 */ /* 0x000ee4000806017f */
[----:B---3--:R-:W-:Y:S05]  /*6c50*/  @!P3 BRA `(.L_x_8556) ;  /* 0x0000012000bcb947 */ /* 0x008fea0003800000 */
.L_x_8555:
        /* <DEDUP_REMOVED lines=13> */
[----:B------:R-:W-:Y:S01]  /*6d30*/  UMOV UR6, 0xffffffc0 ;  /* 0xffffffc000067882 */ /* 0x000fe20000000000 */
[----:B------:R-:W-:Y:S01]  /*6d40*/  VIADD R21, R4, 0x800 ;  /* 0x0000080004157836 */ /* 0x000fe20000000000 */
[----:B------:R-:W-:Y:S01]  /*6d50*/  UIMAD UR6, UR31, UR6, 0x1 ;  /* 0x000000011f0674a4 */ /* 0x000fe2000f8e0206 */
[----:B------:R-:W-:Y:S01]  /*6d60*/  VIADD R15, R7, 0x800 ;  /* 0x00000800070f7836 */ /* 0x000fe20000000000 */
[----:B------:R-:W-:Y:S01]  /*6d70*/  UMOV UR7, 0x40000040 ;  /* 0x4000004000077882 */ /* 0x000fe20000000000 */
[----:B------:R-:W-:Y:S01]  /*6d80*/  HGMMA.64x64x16.F32.BF16 R152, gdesc[UR20], R152, gsb0 ;  /* 0x00e00000149879f0 */ /* 0x000fe20008001898 */
[----:B------:R-:W-:Y:S01]  /*6d90*/  IMAD R221, R2, 0x1000, R19 ;  /* 0x0000100002dd7824 */ /* 0x000fe200078e0213 */
[----:B------:R-:W-:-:S02]  /*6da0*/  UISETP.GT.AND UP0, UPT, UR31, UR30, UPT ;  /* 0x0000001e1f00728c */ /* 0x000fc4000bf04270 */
[----:B------:R-:W-:Y:S01]  /*6db0*/  UIADD3 UR31, UR31, -0x1, URZ ;  /* 0xffffffff1f1f7890 */ /* 0x000fe2000fffe03f */
        /* <DEDUP_REMOVED lines=284> */
[----:B------:R-:W0:Y:S01]  /*7f80*/  @P1 LDC R21, c[0x0][0x450] ;  /* 0x00011400ff151b82 */ /* 0x000e220000000800 */
        /* <DEDUP_REMOVED lines=14> */
[----:B------:R-:W-:Y:S02]  /*8070*/  IADD3 R7, R8, R15, R7 ;  /* 0x0000000f08077210 */ /* 0x000fe40007ffe007 */
[----:B------:R-:W1:Y:S01]  /*8080*/  @P1 LDC R8, c[0x0][0x44c] ;  /* 0x00011300ff081b82 */ /* 0x000e620000000800 */
        /* <DEDUP_REMOVED lines=8> */
[----:B-1----:R-:W-:-:S05]  /*8110*/  @P1 IMAD.HI.U32 R8, R7, R8, RZ ;  /* 0x0000000807081227 */ /* 0x002fca00078e00ff */
[----:B0-----:R-:W-:Y:S02]  /*8120*/  @P1 SHF.R.U32.HI R7, RZ, R21, R8 ;  /* 0x00000015ff071219 */ /* 0x001fe40000011608 */
[----:B------:R-:W-:Y:S02]  /*8130*/  IADD3 R21, R189, UR6, -R18 ;  /* 0x00000006bd157c10 */ /* 0x000fe4000fffe812 */
[----:B------:R-:W-:-:S03]  /*8140*/  R2UR UR6, R221 ;  /* 0x00000000dd0672ca */ /* 0x000fc600000e0000 */
[----:B------:R-:W-:Y:S01]  /*8150*/  IMAD.IADD R21, R21, 0x1, -R188 ;  /* 0x0000000115157824 */ /* 0x000fe200078e0abc */
        /* <DEDUP_REMOVED lines=32> */
[----:B------:R-:W4:Y:S08]  /*8360*/  MUFU.TANH R20, R157 ;  /* 0x0000009d00147308 */ /* 0x000f300000002400 */
[----:B------:R-:W-:Y:S01]  /*8370*/  MUFU.TANH R160, R160 ;  /* 0x000000a000a07308 */ /* 0x000fe20000002400 */
[----:B0-----:R-:W-:-:S05]  /*8380*/  IMAD.IADD R152, R21, 0x1, R152 ;  /* 0x0000000115987824 */ /* 0x001fca00078e0298 */
[C---:B------:R-:W-:Y:S02]  /*8390*/  ISETP.GT.AND P3, PT, R152.reuse, RZ, PT ;  /* 0x000000ff9800720c */ /* 0x040fe40003f64270 */
[----:B------:R-:W-:Y:S01]  /*83a0*/  ISETP.GT.AND P4, PT, R152, 0x1, PT ;  /* 0x000000019800780c */ /* 0x000fe20003f84270 */
[----:B------:R-:W0:Y:S01]  /*83b0*/  MUFU.TANH R161, R161 ;  /* 0x000000a100a17308 */ /* 0x000e220000002400 */
[----:B-1----:R-:W-:Y:S02]  /*83c0*/  FSEL R12, R12, -INF , P3 ;  /* 0xff8000000c0c7808 */ /* 0x002fe40001800000 */
[C---:B------:R-:W-:Y:S02]  /*83d0*/  ISETP.GT.AND P3, PT, R152.reuse, 0x8, PT ;  /* 0x000000089800780c */ /* 0x040fe40003f64270 */
[----:B--2---:R-:W-:Y:S02]  /*83e0*/  FSEL R15, R15, -INF , P4 ;  /* 0xff8000000f0f7808 */ /* 0x004fe40002000000 */
[----:B------:R-:W-:Y:S01]  /*83f0*/  ISETP.GT.AND P4, PT, R152, 0x9, PT ;  /* 0x000000099800780c */ /* 0x000fe20003f84270 */
[----:B------:R1:W-:Y:S01]  /*8400*/  MUFU.TANH R156, R8 ;  /* 0x00000008009c7308 */ /* 0x0003e20000002400 */
[----:B---3--:R-:W-:-:S02]  /*8410*/  FSEL R14, R14, -INF , P3 ;  /* 0xff8000000e0e7808 */ /* 0x008fc40001800000 */
[----:B------:R-:W-:Y:S02]  /*8420*/  ISETP.GT.AND P3, PT, R152, 0x10, PT ;  /* 0x000000109800780c */ /* 0x000fe40003f64270 */
[----:B----4-:R-:W-:Y:S02]  /*8430*/  FSEL R20, R20, -INF , P4 ;  /* 0xff80000014147808 */ /* 0x010fe40002000000 */
[----:B------:R-:W-:Y:S01]  /*8440*/  ISETP.GT.AND P4, PT, R152, 0x11, PT ;  /* 0x000000119800780c */ /* 0x000fe20003f84270 */
[----:B------:R0:W2:Y:S01]  /*8450*/  MUFU.TANH R157, R165 ;  /* 0x000000a5009d7308 */ /* 0x0000a20000002400 */
[----:B-1----:R-:W-:-:S04]  /*8460*/  FMNMX.FTZ R8, R12, R11, !PT ;  /* 0x0000000b0c087209 */ /* 0x002fc80007810000 */
[----:B------:R-:W-:-:S03]  /*8470*/  FMNMX.FTZ R153, R15, R8, !PT ;  /* 0x000000080f997209 */ /* 0x000fc60007810000 */
[----:B------:R-:W1:Y:S01]  /*8480*/  MUFU.TANH R164, R164 ;  /* 0x000000a400a47308 */ /* 0x000e620000002400 */
[----:B------:R-:W-:Y:S02]  /*8490*/  FMNMX.FTZ R153, R14, R153, !PT ;  /* 0x000000990e997209 */ /* 0x000fe40007810000 */
[----:B0-----:R-:W-:Y:S02]  /*84a0*/  FSEL R165, R161, -INF , P4 ;  /* 0xff800000a1a57808 */ /* 0x001fe40002000000 */
[----:B------:R-:W-:Y:S02]  /*84b0*/  FMNMX.FTZ R8, R20, R153, !PT ;  /* 0x0000009914087209 */ /* 0x000fe40007810000 */
[----:B------:R-:W-:Y:S01]  /*84c0*/  ISETP.GT.AND P4, PT, R152, 0x19, PT ;  /* 0x000000199800780c */ /* 0x000fe20003f84270 */
[----:B------:R0:W3:Y:S03]  /*84d0*/  MUFU.TANH R211, R169 ;  /* 0x000000a900d37308 */ /* 0x0000e60000002400 */
[----:B--2---:R-:W-:-:S02]  /*84e0*/  FSEL R161, R157, -INF , P4 ;  /* 0xff8000009da17808 */ /* 0x004fc40002000000 */
[----:B------:R-:W-:-:S03]  /*84f0*/  ISETP.GT.AND P4, PT, R152, 0x21, PT ;  /* 0x000000219800780c */ /* 0x000fc60003f84270 */
[----:B------:R-:W2:Y:S01]  /*8500*/  MUFU.TANH R212, R173 ;  /* 0x000000ad00d47308 */ /* 0x000ea20000002400 */
        /* <DEDUP_REMOVED lines=8> */
[----:B-1----:R-:W-:Y:S01]  /*8590*/  FSEL R164, R164, -INF , P3 ;  /* 0xff800000a4a47808 */ /* 0x002fe20001800000 */
[----:B------:R-:W1:Y:S01]  /*85a0*/  MUFU.TANH R177, R177 ;  /* 0x000000b100b17308 */ /* 0x000e620000002400 */
[----:B------:R-:W-:Y:S02]  /*85b0*/  FMNMX.FTZ R153, R161, R8, !PT ;  /* 0x00000008a1997209 */ /* 0x000fe40007810000 */
[----:B---3--:R-:W-:Y:S02]  /*85c0*/  FSEL R157, R211, -INF , P4 ;  /* 0xff800000d39d7808 */ /* 0x008fe40002000000 */
[----:B------:R-:W-:Y:S01]  /*85d0*/  FMNMX.FTZ R8, R164, R153, !PT ;  /* 0x00000099a4087209 */ /* 0x000fe20007810000 */
[----:B------:R-:W-:Y:S01]  /*85e0*/  FMUL.FTZ R153, R181, UR29 ;  /* 0x0000001db5997c20 */ /* 0x000fe20008410000 */
[C---:B------:R-:W-:Y:S01]  /*85f0*/  ISETP.GT.AND P4, PT, R152.reuse, 0x29, PT ;  /* 0x000000299800780c */ /* 0x040fe20003f84270 */
[----:B------:R-:W3:Y:S01]  /*8600*/  MUFU.TANH R176, R176 ;  /* 0x000000b000b07308 */ /* 0x000ee20000002400 */
[----:B------:R-:W-:Y:S01]  /*8610*/  ISETP.GT.AND P3, PT, R152, 0x28, PT ;  /* 0x000000289800780c */ /* 0x000fe20003f64270 */
[----:B------:R-:W-:Y:S01]  /*8620*/  FMUL.FTZ R181, R154, UR29 ;  /* 0x0000001d9ab57c20 */ /* 0x000fe20008410000 */
[----:B--2---:R-:W-:Y:S01]  /*8630*/  FSEL R156, R212, -INF , P4 ;  /* 0xff800000d49c7808 */ /* 0x004fe20002000000 */
[----:B------:R-:W-:Y:S01]  /*8640*/  FMUL.FTZ R212, R163, UR29 ;  /* 0x0000001da3d47c20 */ /* 0x000fe20008410000 */
[----:B0-----:R-:W-:-:S02]  /*8650*/  FSEL R160, R172, -INF , P3 ;  /* 0xff800000aca07808 */ /* 0x001fc40001800000 */
[----:B------:R-:W-:Y:S01]  /*8660*/  FMNMX.FTZ R173, R157, R8, !PT ;  /* 0x000000089dad7209 */ /* 0x000fe20007810000 */
[----:B------:R-:W0:Y:S01]  /*8670*/  MUFU.TANH R211, R153 ;  /* 0x0000009900d37308 */ /* 0x000e220000002400 */
[C---:B------:R-:W-:Y:S02]  /*8680*/  ISETP.GT.AND P4, PT, R152.reuse, 0x31, PT ;  /* 0x000000319800780c */ /* 0x040fe40003f84270 */
[----:B------:R-:W-:Y:S02]  /*8690*/  ISETP.GT.AND P3, PT, R152, 0x30, PT ;  /* 0x000000309800780c */ /* 0x000fe40003f64270 */
[----:B------:R-:W-:Y:S02]  /*86a0*/  FMNMX.FTZ R173, R160, R173, !PT ;  /* 0x000000ada0ad7209 */ /* 0x000fe40007810000 */
[----:B-1----:R-:W-:Y:S01]  /*86b0*/  FSEL R8, R177, -INF , P4 ;  /* 0xff800000b1087808 */ /* 0x002fe20002000000 */
[----:B------:R-:W1:Y:S01]  /*86c0*/  MUFU.TANH R180, R180 ;  /* 0x000000b400b47308 */ /* 0x000e620000002400 */
[----:B------:R-:W-:-:S02]  /*86d0*/  ISETP.GT.AND P4, PT, R152, 0x39, PT ;  /* 0x000000399800780c */ /* 0x000fc40003f84270 */
[----:B---3--:R-:W-:Y:S02]  /*86e0*/  FSEL R154, R176, -INF , P3 ;  /* 0xff800000b09a7808 */ /* 0x008fe40001800000 */
[----:B------:R-:W-:Y:S02]  /*86f0*/  FMNMX.FTZ R173, R156, R173, !PT ;  /* 0x000000ad9cad7209 */ /* 0x000fe40007810000 */
[----:B------:R-:W-:Y:S01]  /*8700*/  ISETP.GT.AND P3, PT, R152, 0x38, PT ;  /* 0x000000389800780c */ /* 0x000fe20003f64270 */
[----:B------:R-:W2:Y:S01]  /*8710*/  MUFU.TANH R181, R181 ;  /* 0x000000b500b57308 */ /* 0x000ea20000002400 */
[----:B0-----:R-:W-:Y:S01]  /*8720*/  FSEL R152, R211, -INF , P4 ;  /* 0xff800000d3987808 */ /* 0x001fe20002000000 */
[----:B------:R-:W-:Y:S01]  /*8730*/  FMUL.FTZ R211, R162, UR29 ;  /* 0x0000001da2d37c20 */ /* 0x000fe20008410000 */
[----:B------:R-:W-:Y:S01]  /*8740*/  FMNMX.FTZ R173, R154, R173, !PT ;  /* 0x000000ad9aad7209 */ /* 0x000fe20007810000 */
[----:B------:R-:W0:Y:S03]  /*8750*/  SHFL.IDX PT, R162, R7, 0x1, 0x1c1f ;  /* 0x003c1f0007a27f89 */ /* 0x000e2600000e0000 */
[----:B------:R-:W-:Y:S01]  /*8760*/  FMNMX.FTZ R172, R8, R173, !PT ;  /* 0x000000ad08ac7209 */ /* 0x000fe20007810000 */
[----:B------:R-:W3:Y:S01]  /*8770*/  MUFU.TANH R155, R155 ;  /* 0x0000009b009b7308 */ /* 0x000ee20000002400 */
[----:B-1----:R-:W-:Y:S01]  /*8780*/  FSEL R153, R180, -INF , P3 ;  /* 0xff800000b4997808 */ /* 0x002fe20001800000 */
[----:B------:R-:W-:Y:S01]  /*8790*/  FMUL.FTZ R180, R158, UR29 ;  /* 0x0000001d9eb47c20 */ /* 0x000fe20008410000 */
[----:B------:R-:W-:Y:S01]  /*87a0*/  FMUL.FTZ R158, R159, UR29 ;  /* 0x0000001d9f9e7c20 */ /* 0x000fe20008410000 */
[----:B------:R-:W-:Y:S01]  /*87b0*/  FMUL.FTZ R159, R178, UR29 ;  /* 0x0000001db29f7c20 */ /* 0x000fe20008410000 */
[----:B------:R-:W-:-:S03]  /*87c0*/  FMNMX.FTZ R173, R153, R172, !PT ;  /* 0x000000ac99ad7209 */ /* 0x000fc60007810000 */
[----:B------:R-:W1:Y:S01]  /*87d0*/  MUFU.TANH R180, R180 ;  /* 0x000000b400b47308 */ /* 0x000e620000002400 */
[----:B------:R-:W-:-:S05]  /*87e0*/  FMNMX.FTZ R173, R152, R173, !PT ;  /* 0x000000ad98ad7209 */ /* 0x000fca0007810000 */
[----:B------:R-:W4:Y:S02]  /*87f0*/  SHFL.BFLY PT, R172, R173, 0x2, 0x1f ;  /* 0x0c401f00adac7f89 */ /* 0x000f2400000e0000 */
[----:B------:R-:W5:Y:S01]  /*8800*/  MUFU.TANH R158, R158 ;  /* 0x0000009e009e7308 */ /* 0x000f620000002400 */
[----:B0-----:R-:W-:Y:S02]  /*8810*/  IMAD.IADD R21, R21, 0x1, R162 ;  /* 0x0000000115157824 */ /* 0x001fe400078e02a2 */
[----:B------:R-:W-:-:S05]  /*8820*/  FMUL.FTZ R162, R182, UR29 ;  /* 0x0000001db6a27c20 */ /* 0x000fca0008410000 */
[----:B------:R-:W0:Y:S01]  /*8830*/  MUFU.TANH R211, R211 ;  /* 0x000000d300d37308 */ /* 0x000e220000002400 */
[C---:B------:R-:W-:Y:S02]  /*8840*/  ISETP.GT.AND P3, PT, R21.reuse, RZ, PT ;  /* 0x000000ff1500720c */ /* 0x040fe40003f64270 */
[----:B------:R-:W-:Y:S02]  /*8850*/  ISETP.GT.AND P4, PT, R21, 0x1, PT ;  /* 0x000000011500780c */ /* 0x000fe40003f84270 */
[----:B--2---:R-:W-:Y:S02]  /*8860*/  FSEL R181, R181, -INF , P3 ;  /* 0xff800000b5b57808 */ /* 0x004fe40001800000 */
[----:B---3--:R-:W-:Y:S01]  /*8870*/  FSEL R178, R155, -INF , P4 ;  /* 0xff8000009bb27808 */ /* 0x008fe20002000000 */
[----:B------:R-:W2:Y:S01]  /*8880*/  MUFU.TANH R212, R212 ;  /* 0x000000d400d47308 */ /* 0x000ea20000002400 */
[----:B------:R-:W-:Y:S02]  /*8890*/  ISETP.GT.AND P3, PT, R21, 0x8, PT ;  /* 0x000000081500780c */ /* 0x000fe40003f64270 */
[----:B------:R-:W-:-:S02]  /*88a0*/  FMNMX.FTZ R155, R181, R10, !PT ;  /* 0x0000000ab59b7209 */ /* 0x000fc40007810000 */
[----:B------:R-:W-:Y:S02]  /*88b0*/  ISETP.GT.AND P4, PT, R21, 0x9, PT ;  /* 0x000000091500780c */ /* 0x000fe40003f84270 */
[----:B-1----:R-:W-:Y:S01]  /*88c0*/  FSEL R180, R180, -INF , P3 ;  /* 0xff800000b4b47808 */ /* 0x002fe20001800000 */
[----:B------:R-:W1:Y:S01]  /*88d0*/  MUFU.TANH R213, R213 ;  /* 0x000000d500d57308 */ /* 0x000e620000002400 */
[----:B------:R-:W-:Y:S02]  /*88e0*/  FMNMX.FTZ R155, R178, R155, !PT ;  /* 0x0000009bb29b7209 */ /* 0x000fe40007810000 */
[----:B----4-:R-:W-:Y:S02]  /*88f0*/  FMNMX.FTZ R172, R173, R172, !PT ;  /* 0x000000acadac7209 */ /* 0x010fe40007810000 */
[C---:B------:R-:W-:Y:S02]  /*8900*/  ISETP.GT.AND P3, PT, R21.reuse, 0x10, PT ;  /* 0x000000101500780c */ /* 0x040fe40003f64270 */
[----:B-----5:R-:W-:Y:S01]  /*8910*/  FSEL R182, R158, -INF , P4 ;  /* 0xff8000009eb67808 */ /* 0x020fe20002000000 */
[----:B------:R-:W3:Y:S01]  /*8920*/  MUFU.TANH R214, R214 ;  /* 0x000000d600d67308 */ /* 0x000ee20000002400 */
[----:B------:R-:W-:Y:S01]  /*8930*/  FMNMX.FTZ R155, R180, R155, !PT ;  /* 0x0000009bb49b7209 */ /* 0x000fe20007810000 */
[----:B------:R-:W4:Y:S01]  /*8940*/  SHFL.BFLY PT, R163, R172, 0x1, 0x1f ;  /* 0x0c201f00aca37f89 */ /* 0x000f2200000e0000 */
[----:B------:R-:W-:-:S02]  /*8950*/  ISETP.GT.AND P4, PT, R21, 0x11, PT ;  /* 0x000000111500780c */ /* 0x000fc40003f84270 */
[----:B0-----:R-:W-:Y:S02]  /*8960*/  FSEL R211, R211, -INF , P3 ;  /* 0xff800000d3d37808 */ /* 0x001fe40001800000 */
[----:B------:R-:W-:Y:S01]  /*8970*/  FMNMX.FTZ R158, R182, R155, !PT ;  /* 0x0000009bb69e7209 */ /* 0x000fe20007810000 */
[----:B------:R-:W0:Y:S01]  /*8980*/  MUFU.TANH R215, R215 ;  /* 0x000000d700d77308 */ /* 0x000e220000002400 */
[----:B------:R-:W-:Y:S02]  /*8990*/  ISETP.GT.AND P3, PT, R21, 0x18, PT ;  /* 0x000000181500780c */ /* 0x000fe40003f64270 */
[----:B--2---:R-:W-:Y:S02]  /*89a0*/  FSEL R212, R212, -INF , P4 ;  /* 0xff800000d4d47808 */ /* 0x004fe40002000000 */
[----:B------:R-:W-:Y:S02]  /*89b0*/  FMNMX.FTZ R155, R211, R158, !PT ;  /* 0x0000009ed39b7209 */ /* 0x000fe40007810000 */
[----:B------:R-:W-:Y:S01]  /*89c0*/  ISETP.GT.AND P4, PT, R21, 0x19, PT ;  /* 0x000000191500780c */ /* 0x000fe20003f84270 */
[----:B------:R-:W2:Y:S01]  /*89d0*/  MUFU.TANH R167, R167 ;  /* 0x000000a700a77308 */ /* 0x000ea20000002400 */
[----:B-1----:R-:W-:-:S02]  /*89e0*/  FSEL R213, R213, -INF , P3 ;  /* 0xff800000d5d57808 */ /* 0x002fc40001800000 */
[----:B------:R-:W-:Y:S02]  /*89f0*/  FMNMX.FTZ R158, R212, R155, !PT ;  /* 0x0000009bd49e7209 */ /* 0x000fe40007810000 */
[----:B------:R-:W-:Y:S02]  /*8a00*/  ISETP.GT.AND P6, PT, R21, 0x20, PT ;  /* 0x000000201500780c */ /* 0x000fe40003fc4270 */
[----:B---3--:R-:W-:Y:S01]  /*8a10*/  FSEL R214, R214, -INF , P4 ;  /* 0xff800000d6d67808 */ /* 0x008fe20002000000 */
        /* <DEDUP_REMOVED lines=9> */
[----:B----4-:R-:W-:Y:S01]  /*8ab0*/  FMNMX.FTZ R7, R172, R163, !PT ;  /* 0x000000a3ac077209 */ /* 0x010fe20007810000 */
[----:B------:R0:W2:Y:S01]  /*8ac0*/  MUFU.TANH R166, R159 ;  /* 0x0000009f00a67308 */ /* 0x0000a20000002400 */
[----:B------:R-:W-:-:S02]  /*8ad0*/  ISETP.GT.AND P5, PT, R21, 0x29, PT ;  /* 0x000000291500780c */ /* 0x000fc40003fa4270 */
[----:B-1----:R-:W-:Y:S02]  /*8ae0*/  FSEL R163, R174, -INF , P4 ;  /* 0xff800000aea37808 */ /* 0x002fe40002000000 */
[----:B------:R-:W-:Y:S02]  /*8af0*/  FMNMX.FTZ R158, R167, R158, !PT ;  /* 0x0000009ea79e7209 */ /* 0x000fe40007810000 */
[----:B------:R-:W-:Y:S01]  /*8b00*/  ISETP.GT.AND P6, PT, R21, 0x30, PT ;  /* 0x000000301500780c */ /* 0x000fe20003fc4270 */
[----:B------:R1:W3:Y:S01]  /*8b10*/  MUFU.TANH R170, R179 ;  /* 0x000000b300aa7308 */ /* 0x0002e20000002400 */
[----:B0-----:R-:W-:Y:S02]  /*8b20*/  FSEL R159, R175, -INF , P5 ;  /* 0xff800000af9f7808 */ /* 0x001fe40002800000 */
[----:B------:R-:W-:Y:S02]  /*8b30*/  FMNMX.FTZ R158, R163, R158, !PT ;  /* 0x0000009ea39e7209 */ /* 0x000fe40007810000 */
[----:B------:R-:W-:-:S02]  /*8b40*/  ISETP.GT.AND P4, PT, R21, 0x31, PT ;  /* 0x000000311500780c */ /* 0x000fc40003f84270 */
[----:B------:R-:W-:Y:S01]  /*8b50*/  ISETP.GT.AND P5, PT, R21, 0x38, PT ;  /* 0x000000381500780c */ /* 0x000fe20003fa4270 */
[----:B------:R0:W4:Y:S01]  /*8b60*/  MUFU.TANH R172, R162 ;  /* 0x000000a200ac7308 */ /* 0x0001220000002400 */
[----:B--2---:R-:W-:Y:S01]  /*8b70*/  FSEL R155, R166, -INF , P6 ;  /* 0xff800000a69b7808 */ /* 0x004fe20003000000 */
[C---:B-1----:R-:W-:Y:S01]  /*8b80*/  FMUL.FTZ R179, R7.reuse, UR28 ;  /* 0x0000001c07b37c20 */ /* 0x042fe20008410000 */
[----:B------:R-:W-:-:S04]  /*8b90*/  FSETP.NEU.FTZ.AND P3, PT, R7, -INF , PT ;  /* 0xff8000000700780b */ /* 0x000fc80003f7d000 */
        /* <DEDUP_REMOVED lines=23> */
[----:B------:R-:W-:Y:S01]  /*8d10*/  FFMA.FTZ R174, R154, UR28, -R179 ;  /* 0x0000001c9aae7c23 */ /* 0x000fe200080108b3 */
[----:B------:R-:W-:Y:S01]  /*8d20*/  FSEL R154, R7, RZ, P3 ;  /* 0x000000ff079a7208 */ /* 0x000fe20001800000 */
[----:B------:R-:W-:Y:S01]  /*8d30*/  MUFU.EX2 R12, R12 ;  /* 0x0000000c000c7308 */ /* 0x000fe20000000800 */
[----:B------:R-:W0:Y:S03]  /*8d40*/  SHFL.BFLY PT, R173, R170, 0x2, 0x1f ;  /* 0x0c401f00aaad7f89 */ /* 0x000e2600000e0000 */
[----:B------:R-:W-:-:S04]  /*8d50*/  FADD.FTZ R154, -R154, R11 ;  /* 0x0000000b9a9a7221 */ /* 0x000fc80000010100 */
[----:B------:R-:W-:Y:S01]  /*8d60*/  FMUL.FTZ R154, R154, UR28 ;  /* 0x0000001c9a9a7c20 */ /* 0x000fe20008410000 */
[----:B------:R-:W-:Y:S08]  /*8d70*/  MUFU.EX2 R15, R15 ;  /* 0x0000000f000f7308 */ /* 0x000ff00000000800 */
[----:B------:R-:W1:Y:S01]  /*8d80*/  MUFU.EX2 R219, R154 ;  /* 0x0000009a00db7308 */ /* 0x000e620000000800 */
[----:B0-----:R-:W-:Y:S01]  /*8d90*/  FMNMX.FTZ R161, R170, R173, !PT ;  /* 0x000000adaaa17209 */ /* 0x001fe20007810000 */
[--C-:B------:R-:W-:Y:S01]  /*8da0*/  FFMA.FTZ R170, R164, UR28, -R179.reuse ;  /* 0x0000001ca4aa7c23 */ /* 0x100fe200080108b3 */
[--C-:B------:R-:W-:Y:S01]  /*8db0*/  FFMA.FTZ R173, R157, UR28, -R179.reuse ;  /* 0x0000001c9dad7c23 */ /* 0x100fe200080108b3 */
[----:B------:R-:W-:Y:S01]  /*8dc0*/  FFMA.FTZ R179, R152, UR28, -R179 ;  /* 0x0000001c98b37c23 */ /* 0x000fe200080108b3 */
[----:B------:R-:W-:Y:S01]  /*8dd0*/  IMAD.MOV R157, RZ, RZ, -R184 ;  /* 0x000000ffff9d7224 */ /* 0x000fe200078e0ab8 */
[----:B------:R-:W0:Y:S02]  /*8de0*/  SHFL.BFLY PT, R164, R161, 0x1, 0x1f ;  /* 0x0c201f00a1a47f89 */ /* 0x000e2400000e0000 */
[----:B------:R-:W-:Y:S02]  /*8df0*/  MUFU.EX2 R14, R14 ;  /* 0x0000000e000e7308 */ /* 0x000fe40000000800 */
[----:B------:R-:W-:Y:S01]  /*8e00*/  ISETP.NE.AND P3, PT, R18, R157, PT ;  /* 0x0000009d1200720c */ /* 0x000fe20003f65270 */
[-C--:B-1----:R-:W-:Y:S01]  /*8e10*/  FMUL.FTZ R24, R24, R219.reuse ;  /* 0x000000db18187220 */ /* 0x082fe20000410000 */
[-C--:B------:R-:W-:Y:S01]  /*8e20*/  FMUL.FTZ R25, R25, R219.reuse ;  /* 0x000000db19197220 */ /* 0x080fe20000410000 */
[-C--:B------:R-:W-:Y:S01]  /*8e30*/  FMUL.FTZ R28, R28, R219.reuse ;  /* 0x000000db1c1c7220 */ /* 0x080fe20000410000 */
[----:B------:R-:W-:-:S02]  /*8e40*/  FMUL.FTZ R29, R29, R219 ;  /* 0x000000db1d1d7220 */ /* 0x000fc40000410000 */
        /* <DEDUP_REMOVED lines=8> */
[----:B------:R-:W-:Y:S01]  /*8ed0*/  @!P3 IMAD R156, R13, 0x40, R22 ;  /* 0x000000400d9cb824 */ /* 0x000fe200078e0216 */
[----:B------:R-:W-:Y:S01]  /*8ee0*/  MUFU.EX2 R20, R20 ;  /* 0x0000001400147308 */ /* 0x000fe20000000800 */
[-C--:B------:R-:W-:Y:S01]  /*8ef0*/  FMUL.FTZ R45, R45, R219.reuse ;  /* 0x000000db2d2d7220 */ /* 0x080fe20000410000 */
[----:B------:R-:W-:Y:S01]  /*8f00*/  FMUL.FTZ R48, R48, R219 ;  /* 0x000000db30307220 */ /* 0x000fe20000410000 */
[----:B------:R-:W-:-:S02]  /*8f10*/  @!P3 IMAD R160, R156, 0x4, R17 ;  /* 0x000000049ca0b824 */ /* 0x000fc400078e0211 */
[-C--:B------:R-:W-:Y:S01]  /*8f20*/  FMUL.FTZ R49, R49, R219.reuse ;  /* 0x000000db31317220 */ /* 0x080fe20000410000 */
[-C--:B------:R-:W-:Y:S01]  /*8f30*/  FMUL.FTZ R52, R52, R219.reuse ;  /* 0x000000db34347220 */ /* 0x080fe20000410000 */
[----:B0-----:R-:W-:Y:S01]  /*8f40*/  FMNMX.FTZ R8, R161, R164, !PT ;  /* 0x000000a4a1087209 */ /* 0x001fe20007810000 */
[-C--:B------:R-:W-:Y:S01]  /*8f50*/  FMUL.FTZ R53, R53, R219.reuse ;  /* 0x000000db35357220 */ /* 0x080fe20000410000 */
[----:B------:R-:W0:Y:S01]  /*8f60*/  MUFU.EX2 R169, R169 ;  /* 0x000000a900a97308 */ /* 0x000e220000000800 */
[----:B-1----:R-:W-:Y:S01]  /*8f70*/  F2FP.BF16.F32.PACK_AB R154, R21, R14 ;  /* 0x0000000e159a723e */ /* 0x002fe200000010ff */
[-C--:B------:R-:W-:Y:S01]  /*8f80*/  FMUL.FTZ R56, R56, R219.reuse ;  /* 0x000000db38387220 */ /* 0x080fe20000410000 */
[C---:B------:R-:W-:Y:S01]  /*8f90*/  FMUL.FTZ R153, R8.reuse, UR28 ;  /* 0x0000001c08997c20 */ /* 0x040fe20008410000 */
[----:B------:R-:W-:Y:S01]  /*8fa0*/  FSETP.NEU.FTZ.AND P4, PT, R8, -INF , PT ;  /* 0xff8000000800780b */ /* 0x000fe20003f9d000 */
[-C--:B------:R-:W-:Y:S01]  /*8fb0*/  FMUL.FTZ R57, R57, R219.reuse ;  /* 0x000000db39397220 */ /* 0x080fe20000410000 */
[-C--:B------:R-:W-:Y:S01]  /*8fc0*/  FMUL.FTZ R60, R60, R219.reuse ;  /* 0x000000db3c3c7220 */ /* 0x080fe20000410000 */
[-C--:B------:R-:W-:Y:S01]  /*8fd0*/  FMUL.FTZ R61, R61, R219.reuse ;  /* 0x000000db3d3d7220 */ /* 0x080fe20000410000 */
[----:B------:R-:W-:Y:S01]  /*8fe0*/  FSEL R152, R153, RZ, P4 ;  /* 0x000000ff99987208 */ /* 0x000fe20002000000 */
[----:B------:R-:W-:Y:S01]  /*8ff0*/  MUFU.EX2 R168, R168 ;  /* 0x000000a800a87308 */ /* 0x000fe20000000800 */
[----:B------:R-:W-:Y:S01]  /*9000*/  FSEL R153, R8, RZ, P4 ;  /* 0x000000ff08997208 */ /* 0x000fe20002000000 */
[-C--:B------:R-:W-:Y:S01]  /*9010*/  FMUL.FTZ R64, R64, R219.reuse ;  /* 0x000000db40407220 */ /* 0x080fe20000410000 */
[----:B------:R-:W-:Y:S01]  /*9020*/  FMUL.FTZ R65, R65, R219 ;  /* 0x000000db41417220 */ /* 0x000fe20000410000 */
[--C-:B------:R-:W-:Y:S01]  /*9030*/  FFMA.FTZ R183, R182, UR28, -R152.reuse ;  /* 0x0000001cb6b77c23 */ /* 0x100fe20008010898 */
[----:B------:R-:W-:Y:S01]  /*9040*/  FFMA.FTZ R182, R211, UR28, -R152 ;  /* 0x0000001cd3b67c23 */ /* 0x000fe20008010898 */
[----:B------:R-:W-:Y:S01]  /*9050*/  FADD.FTZ R153, -R153, R10 ;  /* 0x0000000a99997221 */ /* 0x000fe20000010100 */
[--C-:B------:R-:W-:Y:S01]  /*9060*/  FFMA.FTZ R211, R212, UR28, -R152.reuse ;  /* 0x0000001cd4d37c23 */ /* 0x100fe20008010898 */
[--C-:B------:R-:W-:Y:S01]  /*9070*/  FFMA.FTZ R212, R213, UR28, -R152.reuse ;  /* 0x0000001cd5d47c23 */ /* 0x100fe20008010898 */
[----:B------:R-:W-:Y:S01]  /*9080*/  FFMA.FTZ R181, R181, UR28, -R152 ;  /* 0x0000001cb5b57c23 */ /* 0x000fe20008010898 */
[----:B------:R-:W-:Y:S01]  /*9090*/  FMUL.FTZ R10, R153, UR28 ;  /* 0x0000001c990a7c20 */ /* 0x000fe20008410000 */
[----:B------:R-:W-:-:S02]  /*90a0*/  @!P2 VIADD R153, R9, 0x38840 ;  /* 0x000388400999a836 */ /* 0x000fc40000000000 */
[--C-:B------:R-:W-:Y:S01]  /*90b0*/  FFMA.FTZ R178, R178, UR28, -R152.reuse ;  /* 0x0000001cb2b27c23 */ /* 0x100fe20008010898 */
[--C-:B------:R-:W-:Y:S01]  /*90c0*/  FFMA.FTZ R180, R180, UR28, -R152.reuse ;  /* 0x0000001cb4b47c23 */ /* 0x100fe20008010898 */
[--C-:B------:R-:W-:Y:S01]  /*90d0*/  FFMA.FTZ R213, R214, UR28, -R152.reuse ;  /* 0x0000001cd6d57c23 */ /* 0x100fe20008010898 */
[--C-:B------:R-:W-:Y:S01]  /*90e0*/  FFMA.FTZ R214, R215, UR28, -R152.reuse ;  /* 0x0000001cd7d67c23 */ /* 0x100fe20008010898 */
[----:B------:R-:W1:Y:S01]  /*90f0*/  MUFU.EX2 R10, R10 ;  /* 0x0000000a000a7308 */ /* 0x000e620000000800 */
[----:B------:R-:W-:Y:S01]  /*9100*/  @!P2 PRMT R153, RZ, 0x654, R153 ;  /* 0x00000654ff99a816 */ /* 0x000fe20000000099 */
[--C-:B------:R-:W-:Y:S01]  /*9110*/  FFMA.FTZ R215, R167, UR28, -R152.reuse ;  /* 0x0000001ca7d77c23 */ /* 0x100fe20008010898 */
[--C-:B------:R-:W-:Y:S01]  /*9120*/  FFMA.FTZ R216, R163, UR28, -R152.reuse ;  /* 0x0000001ca3d87c23 */ /* 0x100fe20008010898 */
[--C-:B------:R-:W-:Y:S01]  /*9130*/  FFMA.FTZ R217, R159, UR28, -R152.reuse ;  /* 0x0000001c9fd97c23 */ /* 0x100fe20008010898 */
[----:B------:R2:W-:Y:S01]  /*9140*/  @!P2 SYNCS.ARRIVE.TRANS64.RED.A1T0 RZ, [R153+URZ], RZ ;  /* 0x000000ff99ffa9a7 */ /* 0x0005e2000810043f */
[--C-:B------:R-:W-:Y:S01]  /*9150*/  FFMA.FTZ R218, R158, UR28, -R152.reuse ;  /* 0x0000001c9eda7c23 */ /* 0x100fe20008010898 */
[--C-:B------:R-:W-:Y:S01]  /*9160*/  FFMA.FTZ R13, R162, UR28, -R152.reuse ;  /* 0x0000001ca20d7c23 */ /* 0x100fe20008010898 */
[--C-:B------:R-:W-:Y:S01]  /*9170*/  FFMA.FTZ R220, R166, UR28, -R152.reuse ;  /* 0x0000001ca6dc7c23 */ /* 0x100fe20008010898 */
[----:B------:R-:W-:Y:S01]  /*9180*/  @!P3 STS [R160+0x38400], R219 ;  /* 0x038400dba000b388 */ /* 0x000fe20000000800 */
[----:B------:R-:W-:Y:S01]  /*9190*/  FFMA.FTZ R155, R155, UR28, -R152 ;  /* 0x0000001c9b9b7c23 */ /* 0x000fe20008010898 */
[----:B------:R-:W-:Y:S01]  /*91a0*/  MUFU.EX2 R181, R181 ;  /* 0x000000b500b57308 */ /* 0x000fe20000000800 */
[----:B------:R-:W-:Y:S01]  /*91b0*/  F2FP.BF16.F32.PACK_AB R152, R15, R12 ;  /* 0x0000000c0f98723e */ /* 0x000fe200000010ff */
[-C--:B------:R-:W-:Y:S01]  /*91c0*/  FMUL.FTZ R68, R68, R219.reuse ;  /* 0x000000db44447220 */ /* 0x080fe20000410000 */
[----:B0-----:R-:W-:Y:S01]  /*91d0*/  F2FP.BF16.F32.PACK_AB R156, R169, R20 ;  /* 0x00000014a99c723e */ /* 0x001fe200000010ff */
[-C--:B------:R-:W-:Y:S01]  /*91e0*/  FMUL.FTZ R69, R69, R219.reuse ;  /* 0x000000db45457220 */ /* 0x080fe20000410000 */
[----:B------:R-:W-:Y:S01]  /*91f0*/  FMUL.FTZ R72, R72, R219 ;  /* 0x000000db48487220 */ /* 0x000fe20000410000 */
[----:B-1----:R0:W-:Y:S01]  /*9200*/  @!P3 STS [R160+0x38420], R10 ;  /* 0x0384200aa000b388 */ /* 0x0021e20000000800 */
[-C--:B------:R-:W-:Y:S01]  /*9210*/  FMUL.FTZ R26, R26, R10.reuse ;  /* 0x0000000a1a1a7220 */ /* 0x080fe20000410000 */
        /* <DEDUP_REMOVED lines=17> */
[----:B--2---:R-:W-:Y:S01]  /*9330*/  F2FP.BF16.F32.PACK_AB R153, R178, R181 ;  /* 0x000000b5b299723e */ /* 0x004fe200000010ff */
        /* <DEDUP_REMOVED lines=105> */
[-C--:B------:R-:W-:Y:S01]  /*99d0*/  FMUL.FTZ R150, R150, R10.reuse ;  /* 0x0000000a96967220 */ /* 0x080fe20000410000 */
[----:B------:R-:W-:Y:S01]  /*99e0*/  FMUL.FTZ R151, R151, R10 ;  /* 0x0000000a97977220 */ /* 0x000fe20000410000 */
[----:B------:R-:W-:Y:S01]  /*99f0*/  FFMA.FTZ R181, R10, R6, R181 ;  /* 0x000000060ab57223 */ /* 0x000fe200000100b5 */
[----:B------:R-:W-:Y:S01]  /*9a00*/  FFMA.FTZ R12, R219, R5, R12 ;  /* 0x00000005db0c7223 */ /* 0x000fe2000001000c */
[----:B------:R-:W-:Y:S01]  /*9a10*/  PLOP3.LUT P3, PT, PT, PT, UP0, 0x80, 0x0 ;  /* 0x000000000000781c */ /* 0x000fe20003f6f008 */
[----:B------:R-:W-:Y:S01]  /*9a20*/  MUFU.EX2 R174, R174 ;  /* 0x000000ae00ae7308 */ /* 0x000fe20000000800 */
[----:B------:R-:W-:Y:S01]  /*9a30*/  FADD.FTZ R181, R178, R181 ;  /* 0x000000b5b2b57221 */ /* 0x000fe20000010000 */
[----:B------:R-:W-:Y:S01]  /*9a40*/  FADD.FTZ R15, R15, R12 ;  /* 0x0000000c0f0f7221 */ /* 0x000fe20000010000 */
[----:B------:R-:W-:-:S02]  /*9a50*/  @!P2 VIADD R9, R9, 0x38860 ;  /* 0x000388600909a836 */ /* 0x000fc40000000000 */
[----:B------:R-:W-:Y:S02]  /*9a60*/  IMAD.MOV.U32 R10, RZ, RZ, R8 ;  /* 0x000000ffff0a7224 */ /* 0x000fe400078e0008 */
[----:B------:R-:W-:Y:S01]  /*9a70*/  FADD.FTZ R14, R14, R15 ;  /* 0x0000000f0e0e7221 */ /* 0x000fe20000010000 */
[----:B------:R-:W0:Y:S01]  /*9a80*/  MUFU.EX2 R177, R177 ;  /* 0x000000b100b17308 */ /* 0x000e220000000800 */
[----:B-1----:R-:W-:Y:S02]  /*9a90*/  F2FP.BF16.F32.PACK_AB R163, R217, R216 ;  /* 0x000000d8d9a3723e */ /* 0x002fe400000010ff */
[----:B------:R-:W-:Y:S01]  /*9aa0*/  FADD.FTZ R21, R21, R14 ;  /* 0x0000000e15157221 */ /* 0x000fe20000010000 */
[----:B------:R-:W-:-:S03]  /*9ab0*/  @!P2 PRMT R9, RZ, 0x654, R9 ;  /* 0x00000654ff09a816 */ /* 0x000fc60000000009 */
[----:B------:R-:W-:Y:S01]  /*9ac0*/  FADD.FTZ R20, R20, R21 ;  /* 0x0000001514147221 */ /* 0x000fe20000010000 */
[----:B------:R-:W-:Y:S03]  /*9ad0*/  MUFU.EX2 R176, R176 ;  /* 0x000000b000b07308 */ /* 0x000fe60000000800 */
[----:B------:R-:W-:-:S04]  /*9ae0*/  FADD.FTZ R169, R169, R20 ;  /* 0x00000014a9a97221 */ /* 0x000fc80000010000 */
[----:B------:R-:W-:Y:S01]  /*9af0*/  FADD.FTZ R168, R168, R169 ;  /* 0x000000a9a8a87221 */ /* 0x000fe20000010000 */
[----:B------:R-:W1:Y:S01]  /*9b00*/  MUFU.EX2 R179, R179 ;  /* 0x000000b300b37308 */ /* 0x000e620000000800 */
[----:B0-----:R-:W-:Y:S02]  /*9b10*/  F2FP.BF16.F32.PACK_AB R164, R177, R174 ;  /* 0x000000aeb1a4723e */ /* 0x001fe400000010ff */
[----:B------:R-:W-:-:S04]  /*9b20*/  FADD.FTZ R171, R171, R168 ;  /* 0x000000a8abab7221 */ /* 0x000fc80000010000 */
[----:B------:R-:W-:Y:S01]  /*9b30*/  FADD.FTZ R170, R170, R171 ;  /* 0x000000abaaaa7221 */ /* 0x000fe20000010000 */
[----:B------:R0:W-:Y:S03]  /*9b40*/  MUFU.EX2 R11, R155 ;  /* 0x0000009b000b7308 */ /* 0x0001e60000000800 */
[----:B------:R-:W-:-:S04]  /*9b50*/  FADD.FTZ R173, R173, R170 ;  /* 0x000000aaadad7221 */ /* 0x000fc80000010000 */
[----:B------:R-:W-:Y:S01]  /*9b60*/  FADD.FTZ R172, R172, R173 ;  /* 0x000000adacac7221 */ /* 0x000fe20000010000 */
[----:B------:R-:W2:Y:S01]  /*9b70*/  MUFU.EX2 R218, R218 ;  /* 0x000000da00da7308 */ /* 0x000ea20000000800 */
[----:B0-----:R-:W-:Y:S01]  /*9b80*/  F2FP.BF16.F32.PACK_AB R155, R183, R180 ;  /* 0x000000b4b79b723e */ /* 0x001fe200000010ff */
[----:B------:R-:W-:Y:S01]  /*9b90*/  BAR.SYNC.DEFER_BLOCKING 0xf, 0x100 ;  /* 0x03c4000000007b1d */ /* 0x000fe20000010000 */
[----:B-1----:R-:W-:Y:S01]  /*9ba0*/  F2FP.BF16.F32.PACK_AB R166, R179, R176 ;  /* 0x000000b0b3a6723e */ /* 0x002fe200000010ff */
[----:B------:R-:W-:Y:S01]  /*9bb0*/  FADD.FTZ R180, R180, R181 ;  /* 0x000000b5b4b47221 */ /* 0x000fe20000010000 */
[----:B------:R-:W-:-:S03]  /*9bc0*/  FADD.FTZ R175, R175, R172 ;  /* 0x000000acafaf7221 */ /* 0x000fc60000010000 */
[----:B------:R-:W-:Y:S01]  /*9bd0*/  MUFU.EX2 R13, R13 ;  /* 0x0000000d000d7308 */ /* 0x000fe20000000800 */
[----:B------:R-:W-:Y:S01]  /*9be0*/  FADD.FTZ R183, R183, R180 ;  /* 0x000000b4b7b77221 */ /* 0x000fe20000010000 */
[----:B------:R-:W-:-:S03]  /*9bf0*/  FADD.FTZ R174, R174, R175 ;  /* 0x000000afaeae7221 */ /* 0x000fc60000010000 */
[----:B------:R-:W-:Y:S01]  /*9c00*/  FADD.FTZ R182, R182, R183 ;  /* 0x000000b7b6b67221 */ /* 0x000fe20000010000 */
[----:B------:R-:W-:Y:S02]  /*9c10*/  FADD.FTZ R177, R177, R174 ;  /* 0x000000aeb1b17221 */ /* 0x000fe40000010000 */
[----:B------:R-:W0:Y:S01]  /*9c20*/  MUFU.EX2 R220, R220 ;  /* 0x000000dc00dc7308 */ /* 0x000e220000000800 */
[----:B--2---:R-:W-:Y:S01]  /*9c30*/  F2FP.BF16.F32.PACK_AB R165, R218, R11 ;  /* 0x0000000bdaa5723e */ /* 0x004fe200000010ff */
[----:B------:R-:W-:Y:S01]  /*9c40*/  FADD.FTZ R211, R211, R182 ;  /* 0x000000b6d3d37221 */ /* 0x000fe20000010000 */
[----:B------:R-:W-:-:S03]  /*9c50*/  FADD.FTZ R176, R176, R177 ;  /* 0x000000b1b0b07221 */ /* 0x000fc60000010000 */
[----:B------:R-:W-:Y:S01]  /*9c60*/  FADD.FTZ R212, R212, R211 ;  /* 0x000000d3d4d47221 */ /* 0x000fe20000010000 */
[----:B------:R-:W-:Y:S01]  /*9c70*/  FADD.FTZ R5, R179, R176 ;  /* 0x000000b0b3057221 */ /* 0x000fe20000010000 */
[----:B------:R1:W-:Y:S02]  /*9c80*/  STSM.16.M88.4 [R185+0x36400], R152 ;  /* 0x03640098b9007844 */ /* 0x0003e40000000200 */
[----:B------:R-:W-:Y:S02]  /*9c90*/  FADD.FTZ R213, R213, R212 ;  /* 0x000000d4d5d57221 */ /* 0x000fe40000010000 */
[----:B------:R1:W-:Y:S02]  /*9ca0*/  STSM.16.M88.4 [R190], R156 ;  /* 0x0000009cbe007844 */ /* 0x0003e40000000200 */
[----:B------:R-:W-:Y:S01]  /*9cb0*/  FADD.FTZ R214, R214, R213 ;  /* 0x000000d5d6d67221 */ /* 0x000fe20000010000 */
[----:B0-----:R-:W-:Y:S01]  /*9cc0*/  F2FP.BF16.F32.PACK_AB R167, R220, R13 ;  /* 0x0000000ddca7723e */ /* 0x001fe200000010ff */
[----:B------:R1:W-:Y:S02]  /*9cd0*/  STSM.16.M88.4 [R186], R160 ;  /* 0x000000a0ba007844 */ /* 0x0003e40000000200 */
[----:B------:R-:W-:-:S02]  /*9ce0*/  FADD.FTZ R215, R215, R214 ;  /* 0x000000d6d7d77221 */ /* 0x000fc40000010000 */
[----:B------:R1:W-:Y:S01]  /*9cf0*/  STSM.16.M88.4 [R187], R164 ;  /* 0x000000a4bb007844 */ /* 0x0003e20000000200 */
[----:B------:R-:W-:Y:S01]  /*9d00*/  WARPGROUP.ARRIVE ;  /* 0x00000000000079c5 */ /* 0x000fe20000000000 */
[----:B------:R-:W-:-:S04]  /*9d10*/  FADD.FTZ R216, R216, R215 ;  /* 0x000000d7d8d87221 */ /* 0x000fc80000010000 */
[----:B------:R-:W-:Y:S01]  /*9d20*/  FADD.FTZ R216, R217, R216 ;  /* 0x000000d8d9d87221 */ /* 0x000fe20000010000 */
[----:B------:R-:W-:Y:S01]  /*9d30*/  HGMMA.64x256x16.F32.BF16 R24, R152, gdesc[UR4].tnspB, R24, gsb0 ;  /* 0x43e0000498187df0 */ /* 0x000fe20008001818 */
[----:B------:R-:W-:Y:S01]  /*9d40*/  R2UR UR6, R222 ;  /* 0x00000000de0672ca */ /* 0x000fe200000e0000 */
[----:B------:R-:W-:Y:S01]  /*9d50*/  UMOV UR7, 0x40000040 ;  /* 0x4000004000077882 */ /* 0x000fe20000000000 */
[----:B------:R-:W-:Y:S02]  /*9d60*/  VIADD R222, R221, 0x100 ;  /* 0x00000100ddde7836 */ /* 0x000fe40000000000 */
[----:B------:R-:W-:Y:S01]  /*9d70*/  FADD.FTZ R11, R11, R216 ;  /* 0x000000d80b0b7221 */ /* 0x000fe20000010000 */
[----:B------:R-:W-:-:S03]  /*9d80*/  VIADD R221, R221, 0x180 ;  /* 0x00000180dddd7836 */ /* 0x000fc60000000000 */
[----:B------:R-:W-:Y:S01]  /*9d90*/  FADD.FTZ R218, R218, R11 ;  /* 0x0000000bdada7221 */ /* 0x000fe20000010000 */
[----:B------:R-:W-:-:S03]  /*9da0*/  IMAD.MOV.U32 R11, RZ, RZ, R7 ;  /* 0x000000ffff0b7224 */ /* 0x000fc600078e0007 */
[----:B------:R-:W-:-:S04]  /*9db0*/  FADD.FTZ R13, R13, R218 ;  /* 0x000000da0d0d7221 */ /* 0x000fc80000010000 */
[----:B------:R-:W-:Y:S01]  /*9dc0*/  FADD.FTZ R6, R220, R13 ;  /* 0x0000000ddc067221 */ /* 0x000fe20000010000 */
[----:B------:R-:W-:Y:S01]  /*9dd0*/  IMAD.MOV.U32 R13, RZ, RZ, R2 ;  /* 0x000000ffff0d7224 */ /* 0x000fe200078e0002 */
[----:B------:R-:W-:Y:S02]  /*9de0*/  WARPGROUP.DEPBAR.LE gsb0, 0x0 ;  /* 0x00008000000079c5 */ /* 0x000fe40000010000 */
[----:B------:R-:W-:-:S07]  /*9df0*/  WARPGROUP.ARRIVE ;  /* 0x00000000000079c5 */ /* 0x000fce0000000000 */
        /* <DEDUP_REMOVED lines=24> */
.L_x_8548:
[----:B------:R-:W-:-:S13]  /*9f80*/  ISETP.LE.AND P1, PT, RZ, UR31, PT ;  /* 0x0000001fff007c0c */ /* 0x000fda000bf23270 */
[----:B------:R-:W-:Y:S05]  /*9f90*/  @!P1 BRA `(.L_x_8558) ;  /* 0x0000003000409947 */ /* 0x000fea0003800000 */
[----:B------:R-:W-:Y:S01]  /*9fa0*/  IMAD.MOV.U32 R11, RZ, RZ, R8 ;  /* 0x000000ffff0b7224 */ /* 0x000fe200078e0008 */
[----:B------:R-:W-:Y:S01]  /*9fb0*/  ULDC UR29, c[0x0][0xad0] ;  /* 0x0002b400001d7ab9 */ /* 0x000fe20000000800 */
[----:B------:R-:W-:Y:S01]  /*9fc0*/  IMAD.MOV.U32 R20, RZ, RZ, R7 ;  /* 0x000000ffff147224 */ /* 0x000fe200078e0007 */
[----:B------:R-:W-:Y:S01]  /*9fd0*/  ULDC UR28, c[0x0][0xa80] ;  /* 0x0002a000001c7ab9 */ /* 0x000fe20000000800 */
[----:B------:R-:W-:-:S07]  /*9fe0*/  IMAD.MOV.U32 R13, RZ, RZ, R2 ;  /* 0x000000ffff0d7224 */ /* 0x000fce00078e0002 */
.L_x_8567:
[----:B------:R-:W-:-:S05]  /*9ff0*/  VIADD R2, R13, 0x1 ;  /* 0x000000010d027836 */ /* 0x000fca0000000000 */
[----:B------:R-:W-:-:S04]  /*a000*/  ISETP.NE.AND P1, PT, R2, 0x2, PT ;  /* 0x000000020200780c */ /* 0x000fc80003f25270 */
[----:B------:R-:W-:Y:S02]  /*a010*/  SEL R7, RZ, 0x1, P1 ;  /* 0x00000001ff077807 */ /* 0x000fe40000800000 */
[----:B------:R-:W-:Y:S02]  /*a020*/  SEL R2, R2, RZ, P1 ;  /* 0x000000ff02027207 */ /* 0x000fe40000800000 */
[----:B------:R-:W-:Y:S01]  /*a030*/  LOP3.LUT R16, R16, R7, RZ, 0x3c, !PT ;  /* 0x0000000710107212 */ /* 0x000fe200078e3cff */
[----:B0-----:R-:W-:Y:S06]  /*a040*/  @!P0 BRA `(.L_x_8559) ;  /* 0x0000000000048947 */ /* 0x001fec0003800000 */
[----:B------:R-:W-:Y:S01]  /*a050*/  BPT.TRAP 0x1 ;  /* 0x000000040000795c */ /* 0x000fe20000300000 */
.L_x_8559:
[----:B-1----:R-:W-:Y:S01]  /*a060*/  IMAD R9, R2, 0x8, R17 ;  /* 0x0000000802097824 */ /* 0x002fe200078e0211 */
[----:B------:R-:W-:-:S04]  /*a070*/  SHF.L.U32 R8, R16, 0x1f, RZ ;  /* 0x0000001f10087819 */ /* 0x000fc800000006ff */
[----:B------:R0:W1:Y:S01]  /*a080*/  SYNCS.PHASECHK.TRANS64.TRYWAIT P1, [R9+URZ+0x38830], R8 ;  /* 0x03883008090075a7 */ /* 0x000062000802017f */
[----:B------:R-:W-:Y:S05]  /*a090*/  @!P0 BRA `(.L_x_8560) ;  /* 0x0000000000048947 */ /* 0x000fea0003800000 */
[----:B------:R-:W-:Y:S01]  /*a0a0*/  BPT.TRAP 0x1 ;  /* 0x000000040000795c */ /* 0x000fe20000300000 */
.L_x_8560:
[----:B------:R-:W-:Y:S01]  /*a0b0*/  IMAD R7, R2, 0x200, R0 ;  /* 0x0000020002077824 */ /* 0x000fe200078e0200 */
[----:B-1----:R-:W-:Y:S06]  /*a0c0*/  @P1 BRA `(.L_x_8561) ;  /* 0x0000000000081947 */ /* 0x002fec0003800000 */
[----:B------:R-:W1:Y:S02]  /*a0d0*/  SYNCS.PHASECHK.TRANS64.TRYWAIT P1, [R9+URZ+0x38830], R8 ;  /* 0x03883008090075a7 */ /* 0x000e64000802017f */
[----:B-1----:R-:W-:Y:S05]  /*a0e0*/  @!P1 BRA `(.L_x_8562) ;  /* 0x000000ec00ac9947 */ /* 0x002fea0003800000 */
.L_x_8561:
        /* <DEDUP_REMOVED lines=22> */
.L_x_8563:
[----:B------:R2:W3:Y:S01]  /*a250*/  SYNCS.PHASECHK.TRANS64.TRYWAIT P1, [R9+URZ+0x38850], R8 ;  /* 0x03885008090075a7 */ /* 0x0004e2000802017f */
[----:B------:R-:W-:Y:S05]  /*a260*/  @!P0 BRA `(.L_x_8564) ;  /* 0x0000000000048947 */ /* 0x000fea0003800000 */
[----:B------:R-:W-:Y:S01]  /*a270*/  BPT.TRAP 0x1 ;  /* 0x000000040000795c */ /* 0x000fe20000300000 */
.L_x_8564:
[----:B---3--:R-:W-:Y:S05]  /*a280*/  @P1 BRA `(.L_x_8565) ;  /* 0x0000000000081947 */ /* 0x008fea0003800000 */
[----:B------:R-:W3:Y:S02]  /*a290*/  SYNCS.PHASECHK.TRANS64.TRYWAIT P1, [R9+URZ+0x38850], R8 ;  /* 0x03885008090075a7 */ /* 0x000ee4000802017f */
[----:B---3--:R-:W-:Y:S05]  /*a2a0*/  @!P1 BRA `(.L_x_8566) ;  /* 0x000000ec00509947 */ /* 0x008fea0003800000 */
.L_x_8565:
        /* <DEDUP_REMOVED lines=12> */
[----:B------:R-:W-:Y:S01]  /*a370*/  VIADD R8, R7, 0x4 ;  /* 0x0000000407087836 */ /* 0x000fe20000000000 */
[----:B------:R-:W-:Y:S01]  /*a380*/  UMOV UR7, 0x40000040 ;  /* 0x4000004000077882 */ /* 0x000fe20000000000 */
[----:B------:R-:W-:-:S02]  /*a390*/  VIADD R21, R4, 0x800 ;  /* 0x0000080004157836 */ /* 0x000fc40000000000 */
[----:B------:R-:W-:Y:S02]  /*a3a0*/  VIADD R15, R7, 0x800 ;  /* 0x00000800070f7836 */ /* 0x000fe40000000000 */
        /* <DEDUP_REMOVED lines=398> */
[----:B---3--:R-:W-:-:S03]  /*bc90*/  FMNMX.FTZ R167, R155, R20, !PT ;  /* 0x000000149ba77209 */ /* 0x008fc60007810000 */
        /* <DEDUP_REMOVED lines=17> */
[----:B-1----:R-:W-:Y:S01]  /*bdb0*/  FMNMX.FTZ R168, R158, R167, !PT ;  /* 0x000000a79ea87209 */ /* 0x002fe20007810000 */
[--C-:B------:R-:W-:Y:S01]  /*bdc0*/  FFMA.FTZ R179, R218, UR28, -R166.reuse ;  /* 0x0000001cdab37c23 */ /* 0x100fe200080108a6 */
[--C-:B------:R-:W-:Y:S01]  /*bdd0*/  FFMA.FTZ R180, R219, UR28, -R166.reuse ;  /* 0x0000001cdbb47c23 */ /* 0x100fe200080108a6 */
[--C-:B------:R-:W-:Y:S01]  /*bde0*/  FFMA.FTZ R181, R220, UR28, -R166.reuse ;  /* 0x0000001cdcb57c23 */ /* 0x100fe200080108a6 */
[----:B------:R-:W-:Y:S01]  /*bdf0*/  FFMA.FTZ R182, R164, UR28, -R166 ;  /* 0x0000001ca4b67c23 */ /* 0x000fe200080108a6 */
[----:B------:R-:W-:-:S02]  /*be00*/  IMAD R219, R2, 0x1000, R19 ;  /* 0x0000100002db7824 */ /* 0x000fc400078e0213 */
[----:B------:R-:W1:Y:S01]  /*be10*/  MUFU.TANH R161, R161 ;  /* 0x000000a100a17308 */ /* 0x000e620000002400 */
[----:B--2---:R-:W-:Y:S01]  /*be20*/  FMNMX.FTZ R167, R159, R168, !PT ;  /* 0x000000a89fa77209 */ /* 0x004fe20007810000 */
[C---:B------:R-:W-:Y:S01]  /*be30*/  VIADD R220, R219.reuse, 0x80 ;  /* 0x00000080dbdc7836 */ /* 0x040fe20000000000 */
[----:B------:R-:W-:-:S05]  /*be40*/  R2UR UR6, R219 ;  /* 0x00000000db0672ca */ /* 0x000fca00000e0000 */
[----:B------:R-:W2:Y:S01]  /*be50*/  MUFU.TANH R162, R162 ;  /* 0x000000a200a27308 */ /* 0x000ea20000002400 */
[----:B0-----:R-:W-:-:S07]  /*be60*/  FMNMX.FTZ R8, R160, R167, !PT ;  /* 0x000000a7a0087209 */ /* 0x001fce0007810000 */
[----:B------:R-:W0:Y:S01]  /*be70*/  MUFU.TANH R163, R163 ;  /* 0x000000a300a37308 */ /* 0x000e220000002400 */
[----:B-1----:R-:W-:-:S07]  /*be80*/  FMNMX.FTZ R167, R161, R8, !PT ;  /* 0x00000008a1a77209 */ /* 0x002fce0007810000 */
[----:B------:R-:W1:Y:S01]  /*be90*/  MUFU.EX2 R20, R169 ;  /* 0x000000a900147308 */ /* 0x000e620000000800 */
[----:B--2---:R-:W-:-:S07]  /*bea0*/  FMNMX.FTZ R8, R162, R167, !PT ;  /* 0x000000a7a2087209 */ /* 0x004fce0007810000 */
[----:B------:R2:W-:Y:S01]  /*beb0*/  MUFU.EX2 R169, R188 ;  /* 0x000000bc00a97308 */ /* 0x0005e20000000800 */
[----:B0-----:R-:W-:-:S05]  /*bec0*/  FMNMX.FTZ R8, R163, R8, !PT ;  /* 0x00000008a3087209 */ /* 0x001fca0007810000 */
[----:B------:R-:W0:Y:S02]  /*bed0*/  SHFL.BFLY PT, R167, R8, 0x2, 0x1f ;  /* 0x0c401f0008a77f89 */ /* 0x000e2400000e0000 */
        /* <DEDUP_REMOVED lines=19> */
[-C--:B------:R-:W-:Y:S01]  /*c010*/  FMUL.FTZ R56, R56, R20.reuse ;  /* 0x0000001438387220 */ /* 0x080fe20000410000 */
[-C--:B------:R-:W-:Y:S01]  /*c020*/  FMUL.FTZ R57, R57, R20.reuse ;  /* 0x0000001439397220 */ /* 0x080fe20000410000 */
[-C--:B------:R-:W-:Y:S01]  /*c030*/  FMUL.FTZ R60, R60, R20.reuse ;  /* 0x000000143c3c7220 */ /* 0x080fe20000410000 */
        /* <DEDUP_REMOVED lines=45> */
[--C-:B--2---:R-:W-:Y:S01]  /*c310*/  FFMA.FTZ R188, R154, UR28, -R165.reuse ;  /* 0x0000001c9abc7c23 */ /* 0x104fe200080108a5 */
[----:B------:R-:W0:Y:S01]  /*c320*/  MUFU.EX2 R11, R11 ;  /* 0x0000000b000b7308 */ /* 0x000e220000000800 */
[----:B------:R-:W-:Y:S02]  /*c330*/  @!P2 VIADD R152, R9, 0x38840 ;  /* 0x000388400998a836 */ /* 0x000fe40000000000 */
[--C-:B------:R-:W-:Y:S01]  /*c340*/  FFMA.FTZ R10, R10, UR28, -R165.reuse ;  /* 0x0000001c0a0a7c23 */ /* 0x100fe200080108a5 */
[--C-:B------:R-:W-:Y:S01]  /*c350*/  FFMA.FTZ R15, R15, UR28, -R165.reuse ;  /* 0x0000001c0f0f7c23 */ /* 0x100fe200080108a5 */
[--C-:B-1----:R-:W-:Y:S01]  /*c360*/  FFMA.FTZ R211, R155, UR28, -R165.reuse ;  /* 0x0000001c9bd37c23 */ /* 0x102fe200080108a5 */
        /* <DEDUP_REMOVED lines=13> */
[----:B---3--:R-:W-:Y:S01]  /*c440*/  F2FP.BF16.F32.PACK_AB R152, R168, R21 ;  /* 0x00000015a898723e */ /* 0x008fe200000010ff */
        /* <DEDUP_REMOVED lines=109> */
[----:B------:R-:W-:Y:S01]  /*cb20*/  ISETP.LT.AND P1, PT, RZ, UR31, PT ;  /* 0x0000001fff007c0c */ /* 0x000fe2000bf21270 */
[----:B------:R-:W2:Y:S01]  /*cb30*/  MUFU.EX2 R215, R215 ;  /* 0x000000d700d77308 */ /* 0x000ea20000000800 */
[----:B-1----:R-:W-:Y:S01]  /*cb40*/  F2FP.BF16.F32.PACK_AB R161, R213, R212 ;  /* 0x000000d4d5a1723e */ /* 0x002fe200000010ff */
[----:B------:R0:W-:Y:S01]  /*cb50*/  STSM.16.M88.4 [R190], R156 ;  /* 0x0000009cbe007844 */ /* 0x0001e20000000200 */
[----:B------:R-:W-:Y:S01]  /*cb60*/  FADD.FTZ R183, R183, R6 ;  /* 0x00000006b7b77221 */ /* 0x000fe20000010000 */
[----:B------:R-:W-:Y:S01]  /*cb70*/  FADD.FTZ R168, R168, R5 ;  /* 0x00000005a8a87221 */ /* 0x000fe20000010000 */
[----:B------:R-:W-:Y:S01]  /*cb80*/  @!P2 VIADD R9, R9, 0x38860 ;  /* 0x000388600909a836 */ /* 0x000fe20000000000 */
[----:B------:R-:W-:Y:S01]  /*cb90*/  UIADD3 UR31, UR31, -0x1, URZ ;  /* 0xffffffff1f1f7890 */ /* 0x000fe2000fffe03f */
[----:B------:R-:W-:Y:S01]  /*cba0*/  FADD.FTZ R12, R12, R183 ;  /* 0x000000b70c0c7221 */ /* 0x000fe20000010000 */
[----:B------:R-:W-:Y:S01]  /*cbb0*/  MUFU.EX2 R179, R179 ;  /* 0x000000b300b37308 */ /* 0x000fe20000000800 */
[----:B------:R-:W-:Y:S01]  /*cbc0*/  FADD.FTZ R169, R169, R168 ;  /* 0x000000a8a9a97221 */ /* 0x000fe20000010000 */
[----:B------:R-:W-:Y:S01]  /*cbd0*/  @!P2 PRMT R9, RZ, 0x654, R9 ;  /* 0x00000654ff09a816 */ /* 0x000fe20000000009 */
[----:B------:R-:W-:Y:S01]  /*cbe0*/  FADD.FTZ R15, R15, R12 ;  /* 0x0000000c0f0f7221 */ /* 0x000fe20000010000 */
[----:B------:R-:W-:-:S02]  /*cbf0*/  IMAD.MOV.U32 R11, RZ, RZ, R8 ;  /* 0x000000ffff0b7224 */ /* 0x000fc400078e0008 */
[----:B------:R-:W-:Y:S01]  /*cc00*/  FADD.FTZ R170, R170, R169 ;  /* 0x000000a9aaaa7221 */ /* 0x000fe20000010000 */
[----:B------:R-:W-:Y:S02]  /*cc10*/  IMAD.MOV.U32 R20, RZ, RZ, R7 ;  /* 0x000000ffff147224 */ /* 0x000fe400078e0007 */
[----:B------:R-:W-:Y:S01]  /*cc20*/  FADD.FTZ R14, R14, R15 ;  /* 0x0000000f0e0e7221 */ /* 0x000fe20000010000 */
[----:B------:R-:W1:Y:S01]  /*cc30*/  MUFU.EX2 R180, R180 ;  /* 0x000000b400b47308 */ /* 0x000e620000000800 */
[----:B--2---:R-:W-:Y:S01]  /*cc40*/  F2FP.BF16.F32.PACK_AB R163, R215, R214 ;  /* 0x000000d6d7a3723e */ /* 0x004fe200000010ff */
[----:B------:R-:W-:Y:S01]  /*cc50*/  FADD.FTZ R171, R171, R170 ;  /* 0x000000aaabab7221 */ /* 0x000fe20000010000 */
[----:B------:R-:W-:-:S03]  /*cc60*/  FADD.FTZ R189, R189, R14 ;  /* 0x0000000ebdbd7221 */ /* 0x000fc60000010000 */
[----:B------:R0:W-:Y:S01]  /*cc70*/  STSM.16.M88.4 [R186], R160 ;  /* 0x000000a0ba007844 */ /* 0x0001e20000000200 */
[----:B------:R-:W-:Y:S01]  /*cc80*/  FADD.FTZ R172, R172, R171 ;  /* 0x000000abacac7221 */ /* 0x000fe20000010000 */
[----:B------:R-:W-:Y:S01]  /*cc90*/  MUFU.EX2 R181, R181 ;  /* 0x000000b500b57308 */ /* 0x000fe20000000800 */
[----:B------:R-:W-:Y:S02]  /*cca0*/  FADD.FTZ R188, R188, R189 ;  /* 0x000000bdbcbc7221 */ /* 0x000fe40000010000 */
[----:B------:R-:W-:Y:S02]  /*ccb0*/  FADD.FTZ R173, R173, R172 ;  /* 0x000000acadad7221 */ /* 0x000fe40000010000 */
[----:B------:R-:W-:Y:S02]  /*ccc0*/  FADD.FTZ R211, R211, R188 ;  /* 0x000000bcd3d37221 */ /* 0x000fe40000010000 */
        /* <DEDUP_REMOVED lines=10> */
[----:B------:R-:W-:Y:S01]  /*cd70*/  FADD.FTZ R215, R215, R214 ;  /* 0x000000d6d7d77221 */ /* 0x000fe20000010000 */
[----:B------:R-:W-:Y:S01]  /*cd80*/  FADD.FTZ R178, R178, R177 ;  /* 0x000000b1b2b27221 */ /* 0x000fe20000010000 */
[----:B------:R-:W1:Y:S01]  /*cd90*/  MUFU.EX2 R217, R217 ;  /* 0x000000d900d97308 */ /* 0x000e620000000800 */
[----:B--2---:R-:W-:Y:S02]  /*cda0*/  F2FP.BF16.F32.PACK_AB R166, R182, R181 ;  /* 0x000000b5b6a6723e */ /* 0x004fe400000010ff */
[----:B------:R-:W-:-:S04]  /*cdb0*/  FADD.FTZ R179, R179, R178 ;  /* 0x000000b2b3b37221 */ /* 0x000fc80000010000 */
[----:B------:R-:W-:Y:S01]  /*cdc0*/  FADD.FTZ R180, R180, R179 ;  /* 0x000000b3b4b47221 */ /* 0x000fe20000010000 */
[----:B------:R-:W-:Y:S03]  /*cdd0*/  MUFU.EX2 R13, R13 ;  /* 0x0000000d000d7308 */ /* 0x000fe60000000800 */
[----:B------:R-:W-:-:S04]  /*cde0*/  FADD.FTZ R5, R181, R180 ;  /* 0x000000b4b5057221 */ /* 0x000fc80000010000 */
[----:B------:R-:W-:Y:S01]  /*cdf0*/  FADD.FTZ R5, R182, R5 ;  /* 0x00000005b6057221 */ /* 0x000fe20000010000 */
        /* <DEDUP_REMOVED lines=42> */
.L_x_8558:
[----:B------:R-:W2:Y:S01]  /*d0a0*/  SHFL.BFLY PT, R0, R5, 0x2, 0x1f ;  /* 0x0c401f0005007f89 */ /* 0x000ea200000e0000 */
[----:B------:R-:W-:Y:S01]  /*d0b0*/  IMAD.MOV R13, RZ, RZ, -R184 ;  /* 0x000000ffff0d7224 */ /* 0x000fe200078e0ab8 */
[----:B------:R-:W-:Y:S01]  /*d0c0*/  UIADD3 UR37, UR37, 0x1, URZ ;  /* 0x0000000125257890 */ /* 0x000fe2000fffe03f */
[----:B------:R-:W-:Y:S01]  /*d0d0*/  IMAD.MOV.U32 R19, RZ, RZ, -0x800000 ;  /* 0xff800000ff137424 */ /* 0x000fe200078e00ff */
[----:B01----:R-:W0:Y:S01]  /*d0e0*/  SHFL.BFLY PT, R9, R6, 0x2, 0x1f ;  /* 0x0c401f0006097f89 */ /* 0x003e2200000e0000 */
[----:B------:R-:W-:Y:S08]  /*d0f0*/  BAR.ARV 0x8, 0x100 ;  /* 0x0204000000007b1d */ /* 0x000ff00000002000 */
[----:B------:R-:W-:Y:S01]  /*d100*/  BAR.SYNC.DEFER_BLOCKING 0xf, 0x100 ;  /* 0x03c4000000007b1d */ /* 0x000fe20000010000 */
[----:B------:R-:W-:Y:S01]  /*d110*/  ISETP.NE.AND P0, PT, R18, R13, PT ;  /* 0x0000000d1200720c */ /* 0x000fe20003f05270 */
[----:B--2---:R-:W-:Y:S01]  /*d120*/  FADD.FTZ R3, R0, R5 ;  /* 0x0000000500037221 */ /* 0x004fe20000010000 */
[----:B------:R-:W-:-:S02]  /*d130*/  VIADD R5, R2, 0x1 ;  /* 0x0000000102057836 */ /* 0x000fc40000000000 */
[----:B0-----:R-:W-:Y:S02]  /*d140*/  FADD.FTZ R9, R9, R6 ;  /* 0x0000000609097221 */ /* 0x001fe40000010000 */
[----:B------:R-:W0:Y:S01]  /*d150*/  SHFL.BFLY PT, R0, R3, 0x1, 0x1f ;  /* 0x0c201f0003007f89 */ /* 0x000e2200000e0000 */
[----:B------:R-:W-:Y:S01]  /*d160*/  IMAD.MOV.U32 R6, RZ, RZ, RZ ;  /* 0x000000ffff067224 */ /* 0x000fe200078e00ff */
[----:B------:R-:W-:-:S05]  /*d170*/  ISETP.NE.AND P1, PT, R5, 0x2, PT ;  /* 0x000000020500780c */ /* 0x000fca0003f25270 */
[----:B------:R-:W-:Y:S01]  /*d180*/  @!P0 IMAD R2, R2, 0x40, R22 ;  /* 0x0000004002028824 */ /* 0x000fe200078e0216 */
[----:B------:R-:W1:Y:S03]  /*d190*/  SHFL.BFLY PT, R4, R9, 0x1, 0x1f ;  /* 0x0c201f0009047f89 */ /* 0x000e6600000e0000 */
[----:B------:R-:W-:Y:S02]  /*d1a0*/  @!P0 IMAD R17, R2, 0x4, R17 ;  /* 0x0000000402118824 */ /* 0x000fe400078e0211 */
[----:B------:R-:W-:Y:S02]  /*d1b0*/  IMAD.U32 R2, RZ, RZ, UR28 ;  /* 0x0000001cff027e24 */ /* 0x000fe4000f8e00ff */
[----:B0-----:R-:W-:Y:S01]  /*d1c0*/  FADD.FTZ R11, R3, R0 ;  /* 0x00000000030b7221 */ /* 0x001fe20000010000 */
[----:B------:R-:W-:Y:S01]  /*d1d0*/  SEL R3, RZ, 0x1, P1 ;  /* 0x00000001ff037807 */ /* 0x000fe20000800000 */
[----:B-1----:R-:W-:-:S03]  /*d1e0*/  FADD.FTZ R0, R9, R4 ;  /* 0x0000000409007221 */ /* 0x002fc60000010000 */
[----:B------:R-:W-:Y:S01]  /*d1f0*/  FSETP.NE.FTZ.AND P2, PT, R11, RZ, PT ;  /* 0x000000ff0b00720b */ /* 0x000fe20003f55000 */
[----:B------:R-:W-:Y:S01]  /*d200*/  IMAD.MOV.U32 R4, RZ, RZ, RZ ;  /* 0x000000ffff047224 */ /* 0x000fe200078e00ff */
[----:B------:R-:W-:Y:S01]  /*d210*/  LOP3.LUT R16, R16, R3, RZ, 0x3c, !PT ;  /* 0x0000000310107212 */ /* 0x000fe200078e3cff */
[----:B------:R-:W-:Y:S01]  /*d220*/  IMAD.MOV.U32 R3, RZ, RZ, -0x800000 ;  /* 0xff800000ff037424 */ /* 0x000fe200078e00ff */
[----:B------:R-:W-:-:S09]  /*d230*/  FSETP.NE.FTZ.AND P3, PT, R0, RZ, PT ;  /* 0x000000ff0000720b */ /* 0x000fd20003f75000 */
[----:B------:R-:W0:Y:S01]  /*d240*/  @P2 MUFU.RCP R6, R11 ;  /* 0x0000000b00062308 */ /* 0x000e220000001000 */
[----:B------:R-:W-:-:S07]  /*d250*/  @P2 FMUL.FTZ R2, R2, 0.69314718246459960938 ;  /* 0x3f31721802022820 */ /* 0x000fce0000410000 */
[----:B------:R-:W1:Y:S08]  /*d260*/  @P3 MUFU.RCP R4, R0 ;  /* 0x0000000000043308 */ /* 0x000e700000001000 */
[----:B------:R-:W2:Y:S01]  /*d270*/  @P3 MUFU.LG2 R21, R0 ;  /* 0x0000000000153308 */ /* 0x000ea20000000c00 */
[-C--:B0-----:R-:W-:Y:S01]  /*d280*/  FMUL.FTZ R175, R24, R6.reuse ;  /* 0x0000000618af7220 */ /* 0x081fe20000410000 */
[-C--:B------:R-:W-:Y:S01]  /*d290*/  FMUL.FTZ R174, R28, R6.reuse ;  /* 0x000000061cae7220 */ /* 0x080fe20000410000 */
[----:B------:R0:W-:Y:S01]  /*d2a0*/  @!P0 STS [R17+0x38400], R6 ;  /* 0x0384000611008388 */ /* 0x0001e20000000800 */
        /* <DEDUP_REMOVED lines=62> */
[----:B-1----:R1:W-:Y:S01]  /*d690*/  @!P0 STS [R17+0x38420], R4 ;  /* 0x0384200411008388 */ /* 0x0023e20000000800 */
[----:B0-----:R0:W1:Y:S01]  /*d6a0*/  @P2 MUFU.LG2 R6, R11 ;  /* 0x0000000b00062308 */ /* 0x0010620000000c00 */
[----:B------:R-:W-:-:S02]  /*d6b0*/  IMAD.U32 R32, RZ, RZ, UR28 ;  /* 0x0000001cff207e24 */ /* 0x000fc4000f8e00ff */
[----:B--2---:R-:W-:Y:S01]  /*d6c0*/  @P3 FMUL.FTZ R21, R21, 0.69314718246459960938 ;  /* 0x3f31721815153820 */ /* 0x004fe20000410000 */
[-C--:B------:R-:W-:Y:S01]  /*d6d0*/  FMUL.FTZ R0, R83, R4.reuse ;  /* 0x0000000453007220 */ /* 0x080fe20000410000 */
[-C--:B------:R-:W-:Y:S01]  /*d6e0*/  FMUL.FTZ R13, R42, R4.reuse ;  /* 0x000000042a0d7220 */ /* 0x080fe20000410000 */
[----:B------:R-:W-:Y:S01]  /*d6f0*/  @P3 FMUL.FTZ R32, R32, 0.69314718246459960938 ;  /* 0x3f31721820203820 */ /* 0x000fe20000410000 */
[-C--:B------:R-:W-:Y:S01]  /*d700*/  FMUL.FTZ R15, R46, R4.reuse ;  /* 0x000000042e0f7220 */ /* 0x080fe20000410000 */
[-C--:B------:R-:W-:Y:S01]  /*d710*/  FMUL.FTZ R25, R50, R4.reuse ;  /* 0x0000000432197220 */ /* 0x080fe20000410000 */
[-C--:B------:R-:W-:Y:S01]  /*d720*/  FMUL.FTZ R29, R58, R4.reuse ;  /* 0x000000043a1d7220 */ /* 0x080fe20000410000 */
[-C--:B------:R-:W-:Y:S01]  /*d730*/  FMUL.FTZ R83, R86, R4.reuse ;  /* 0x0000000456537220 */ /* 0x080fe20000410000 */
[----:B------:R-:W-:Y:S01]  /*d740*/  PLOP3.LUT P0, PT, PT, PT, PT, 0x8, 0x0 ;  /* 0x000000000000781c */ /* 0x000fe20003f0e170 */
[-C--:B------:R-:W-:Y:S01]  /*d750*/  FMUL.FTZ R9, R26, R4.reuse ;  /* 0x000000041a097220 */ /* 0x080fe20000410000 */
[-C--:B------:R-:W-:Y:S01]  /*d760*/  FMUL.FTZ R27, R27, R4.reuse ;  /* 0x000000041b1b7220 */ /* 0x080fe20000410000 */
[-C--:B0-----:R-:W-:Y:S01]  /*d770*/  FMUL.FTZ R11, R30, R4.reuse ;  /* 0x000000041e0b7220 */ /* 0x081fe20000410000 */
[-C--:B------:R-:W-:Y:S01]  /*d780*/  FMUL.FTZ R31, R31, R4.reuse ;  /* 0x000000041f1f7220 */ /* 0x080fe20000410000 */
[-C--:B------:R-:W-:Y:S01]  /*d790*/  FMUL.FTZ R34, R34, R4.reuse ;  /* 0x0000000422227220 */ /* 0x080fe20000410000 */
[-C--:B------:R-:W-:Y:S01]  /*d7a0*/  FMUL.FTZ R35, R35, R4.reuse ;  /* 0x0000000423237220 */ /* 0x080fe20000410000 */
[----:B-1----:R-:W-:Y:S01]  /*d7b0*/  @P2 FMUL.FTZ R17, R6, 0.69314718246459960938 ;  /* 0x3f31721806112820 */ /* 0x002fe20000410000 */
[-C--:B------:R-:W-:Y:S01]  /*d7c0*/  FMUL.FTZ R38, R38, R4.reuse ;  /* 0x0000000426267220 */ /* 0x080fe20000410000 */
[-C--:B------:R-:W-:Y:S01]  /*d7d0*/  FMUL.FTZ R39, R39, R4.reuse ;  /* 0x0000000427277220 */ /* 0x080fe20000410000 */
[-C--:B------:R-:W-:Y:S01]  /*d7e0*/  FMUL.FTZ R43, R43, R4.reuse ;  /* 0x000000042b2b7220 */ /* 0x080fe20000410000 */
[----:B------:R-:W-:Y:S01]  /*d7f0*/  @P2 FFMA.FTZ R19, R2, R7, R17 ;  /* 0x0000000702132223 */ /* 0x000fe20000010011 */
        /* <DEDUP_REMOVED lines=52> */
.L_x_8534:
        /* <DEDUP_REMOVED lines=15> */
[----:B------:R-:W-:Y:S02]  /*dc30*/  F2FP.BF16.F32.PACK_AB R11, R31, R11 ;  /* 0x0000000b1f0b723e */ /* 0x000fe400000010ff */
        /* <DEDUP_REMOVED lines=17> */
[----:B0-----:R-:W-:Y:S02]  /*dd50*/  MOV R5, R6 ;  /* 0x0000000600057202 */ /* 0x001fe40000000f00 */
[----:B------:R-:W-:Y:S02]  /*dd60*/  F2FP.BF16.F32.PACK_AB R73, R75, R74 ;  /* 0x0000004a4b49723e */ /* 0x000fe400000010ff */
[----:B------:R-:W-:Y:S01]  /*dd70*/  F2FP.BF16.F32.PACK_AB R80, R81, R80 ;  /* 0x000000505150723e */ /* 0x000fe200000010ff */
[----:B------:R-:W-:Y:S01]  /*dd80*/  IMAD.WIDE R126, R202, 0x2, R4 ;  /* 0x00000002ca7e7825 */ /* 0x000fe200078e0204 */
[----:B------:R-:W-:-:S02]  /*dd90*/  F2FP.BF16.F32.PACK_AB R74, R77, R76 ;  /* 0x0000004c4d4a723e */ /* 0x000fc400000010ff */
[----:B------:R-:W-:Y:S02]  /*dda0*/  F2FP.BF16.F32.PACK_AB R75, R79, R78 ;  /* 0x0000004e4f4b723e */ /* 0x000fe400000010ff */
[C---:B------:R-:W-:Y:S02]  /*ddb0*/  IADD3 R177, P1, R126.reuse, 0x20, RZ ;  /* 0x000000207eb17810 */ /* 0x040fe40007f3e0ff */
[C---:B------:R-:W-:Y:S02]  /*ddc0*/  IADD3 R179, P0, R126.reuse, 0x40, RZ ;  /* 0x000000407eb37810 */ /* 0x040fe40007f1e0ff */
[----:B------:R-:W-:Y:S01]  /*ddd0*/  LOP3.LUT R36, R177, 0x380, RZ, 0xc0, !PT ;  /* 0x00000380b1247812 */ /* 0x000fe200078ec0ff */
[--C-:B------:R-:W-:Y:S01]  /*dde0*/  IMAD.X R37, RZ, RZ, R127.reuse, P1 ;  /* 0x000000ffff257224 */ /* 0x100fe200008e067f */
[----:B------:R-:W-:Y:S01]  /*ddf0*/  IADD3 R183, P3, R126, 0x2000, RZ ;  /* 0x000020007eb77810 */ /* 0x000fe20007f7e0ff */
[----:B------:R-:W-:Y:S01]  /*de00*/  IMAD.X R41, RZ, RZ, R127, P0 ;  /* 0x000000ffff297224 */ /* 0x000fe200000e067f */
[----:B------:R-:W-:-:S02]  /*de10*/  SHF.R.U64 R36, R36, 0x3, RZ ;  /* 0x0000000324247819 */ /* 0x000fc400000012ff */
[C---:B------:R-:W-:Y:S01]  /*de20*/  IADD3 R8, P0, R126.reuse, 0x4020, RZ ;  /* 0x000040207e087810 */ /* 0x040fe20007f1e0ff */
[--C-:B------:R-:W-:Y:S01]  /*de30*/  IMAD.X R49, RZ, RZ, R127.reuse, P3 ;  /* 0x000000ffff317224 */ /* 0x100fe200018e067f */
[C---:B------:R-:W-:Y:S02]  /*de40*/  LOP3.LUT R21, R126.reuse, 0x380, RZ, 0xc0, !PT ;  /* 0x000003807e157812 */ /* 0x040fe400078ec0ff */
[C---:B------:R-:W-:Y:S01]  /*de50*/  IADD3 R181, P4, R126.reuse, 0x60, RZ ;  /* 0x000000607eb57810 */ /* 0x040fe20007f9e0ff */
[--C-:B------:R-:W-:Y:S01]  /*de60*/  IMAD.X R107, RZ, RZ, R127.reuse, P0 ;  /* 0x000000ffff6b7224 */ /* 0x100fe200000e067f */
[C---:B------:R-:W-:Y:S02]  /*de70*/  IADD3 R189, P6, R126.reuse, 0x2020, RZ ;  /* 0x000020207ebd7810 */ /* 0x040fe40007fde0ff */
        /* <DEDUP_REMOVED lines=24> */
[----:B------:R-:W-:Y:S01]  /*e000*/  LOP3.LUT R44, R181, 0x380, RZ, 0xc0, !PT ;  /* 0x00000380b52c7812 */ /* 0x000fe200078ec0ff */
[--C-:B------:R-:W-:Y:S01]  /*e010*/  IMAD.X R33, RZ, RZ, R127.reuse, P1 ;  /* 0x000000ffff217224 */ /* 0x100fe200008e067f */
[----:B------:R-:W-:Y:S02]  /*e020*/  SHF.R.U64 R177, R177, 0x3, RZ ;  /* 0x00000003b1b17819 */ /* 0x000fe400000012ff */
[----:B------:R-:W-:Y:S01]  /*e030*/  LOP3.LUT R126, R21, R126, RZ, 0x3c, !PT ;  /* 0x0000007e157e7212 */ /* 0x000fe200078e3cff */
[----:B------:R-:W-:Y:S01]  /*e040*/  IMAD.X R21, RZ, RZ, R127, P2 ;  /* 0x000000ffff157224 */ /* 0x000fe200010e067f */
[----:B------:R-:W-:Y:S02]  /*e050*/  LOP3.LUT R48, R48, R183, RZ, 0x3c, !PT ;  /* 0x000000b730307212 */ /* 0x000fe400078e3cff */
[----:B------:R-:W-:Y:S02]  /*e060*/  SHF.R.U64 R40, R40, 0x3, RZ ;  /* 0x0000000328287819 */ /* 0x000fe400000012ff */
[----:B------:R-:W-:-:S02]  /*e070*/  SHF.R.U64 R44, R44, 0x3, RZ ;  /* 0x000000032c2c7819 */ /* 0x000fc400000012ff */
[----:B------:R-:W-:Y:S02]  /*e080*/  LOP3.LUT R52, R189, 0x380, RZ, 0xc0, !PT ;  /* 0x00000380bd347812 */ /* 0x000fe400078ec0ff */
[----:B------:R-:W-:Y:S02]  /*e090*/  LOP3.LUT R183, R32, 0x380, RZ, 0xc0, !PT ;  /* 0x0000038020b77812 */ /* 0x000fe400078ec0ff */
[----:B------:R-:W-:Y:S02]  /*e0a0*/  LOP3.LUT R106, R177, R8, RZ, 0x3c, !PT ;  /* 0x00000008b16a7212 */ /* 0x000fe400078e3cff */
[----:B------:R-:W-:Y:S02]  /*e0b0*/  LOP3.LUT R94, R211, 0x380, RZ, 0xc0, !PT ;  /* 0x00000380d35e7812 */ /* 0x000fe400078ec0ff */
[----:B------:R-:W-:Y:S02]  /*e0c0*/  F2FP.BF16.F32.PACK_AB R8, R20, R175 ;  /* 0x000000af1408723e */ /* 0x000fe400000010ff */
[----:B------:R-:W-:-:S02]  /*e0d0*/  LOP3.LUT R27, R6, 0x380, RZ, 0xc0, !PT ;  /* 0x00000380061b7812 */ /* 0x000fc400078ec0ff */
[----:B------:R-:W-:Y:S02]  /*e0e0*/  LOP3.LUT R177, R26, 0x380, RZ, 0xc0, !PT ;  /* 0x000003801ab17812 */ /* 0x000fe400078ec0ff */
[----:B------:R-:W-:Y:S02]  /*e0f0*/  LOP3.LUT R98, R213, 0x380, RZ, 0xc0, !PT ;  /* 0x00000380d5627812 */ /* 0x000fe400078ec0ff */
[----:B------:R-:W-:Y:S01]  /*e100*/  MOV R127, R126 ;  /* 0x0000007e007f7202 */ /* 0x000fe20000000f00 */
[----:B------:R-:W-:Y:S01]  /*e110*/  BAR.SYNC.DEFER_BLOCKING 0x1, 0x100 ;  /* 0x0044000000007b1d */ /* 0x000fe20000010000 */
[----:B------:R-:W-:Y:S02]  /*e120*/  LOP3.LUT R175, R30, 0x380, RZ, 0xc0, !PT ;  /* 0x000003801eaf7812 */ /* 0x000fe400078ec0ff */
[----:B------:R-:W-:Y:S02]  /*e130*/  LOP3.LUT R102, R215, 0x380, RZ, 0xc0, !PT ;  /* 0x00000380d7667812 */ /* 0x000fe400078ec0ff */
[----:B------:R-:W-:-:S02]  /*e140*/  LOP3.LUT R40, R40, R179, RZ, 0x3c, !PT ;  /* 0x000000b328287212 */ /* 0x000fc400078e3cff */
[----:B------:R-:W-:Y:S02]  /*e150*/  LOP3.LUT R44, R44, R181, RZ, 0x3c, !PT ;  /* 0x000000b52c2c7212 */ /* 0x000fe400078e3cff */
[----:B------:R-:W-:Y:S02]  /*e160*/  SHF.R.U64 R52, R52, 0x3, RZ ;  /* 0x0000000334347819 */ /* 0x000fe400000012ff */
[----:B------:R-:W-:Y:S02]  /*e170*/  SHF.R.U64 R183, R183, 0x3, RZ ;  /* 0x00000003b7b77819 */ /* 0x000fe400000012ff */
[----:B------:R-:W-:Y:S02]  /*e180*/  SHF.R.U64 R94, R94, 0x3, RZ ;  /* 0x000000035e5e7819 */ /* 0x000fe400000012ff */
[----:B------:R-:W-:Y:S02]  /*e190*/  LOP3.LUT R179, R110, 0x380, RZ, 0xc0, !PT ;  /* 0x000003806eb37812 */ /* 0x000fe400078ec0ff */
[----:B------:R-:W-:-:S02]  /*e1a0*/  LOP3.LUT R181, R114, 0x380, RZ, 0xc0, !PT ;  /* 0x0000038072b57812 */ /* 0x000fc400078ec0ff */
[----:B------:R-:W-:Y:S02]  /*e1b0*/  SHF.R.U64 R27, R27, 0x3, RZ ;  /* 0x000000031b1b7819 */ /* 0x000fe400000012ff */
[----:B------:R-:W-:Y:S02]  /*e1c0*/  SHF.R.U64 R177, R177, 0x3, RZ ;  /* 0x00000003b1b17819 */ /* 0x000fe400000012ff */
[----:B------:R-:W-:Y:S01]  /*e1d0*/  SHF.R.U64 R98, R98, 0x3, RZ ;  /* 0x0000000362627819 */ /* 0x000fe200000012ff */
[----:B------:R0:W-:Y:S01]  /*e1e0*/  STSM.16.M88.4 [R127], R8 ;  /* 0x000000087f007844 */ /* 0x0001e20000000200 */
[----:B------:R-:W-:Y:S02]  /*e1f0*/  SHF.R.U64 R175, R175, 0x3, RZ ;  /* 0x00000003afaf7819 */ /* 0x000fe400000012ff */
[----:B------:R-:W-:Y:S02]  /*e200*/  SHF.R.U64 R102, R102, 0x3, RZ ;  /* 0x0000000366667819 */ /* 0x000fe400000012ff */
[----:B------:R-:W-:-:S02]  /*e210*/  LOP3.LUT R52, R52, R189, RZ, 0x3c, !PT ;  /* 0x000000bd34347212 */ /* 0x000fc400078e3cff */
[----:B------:R-:W-:Y:S02]  /*e220*/  LOP3.LUT R118, R183, R32, RZ, 0x3c, !PT ;  /* 0x00000020b7767212 */ /* 0x000fe400078e3cff */
[----:B------:R-:W-:Y:S02]  /*e230*/  MOV R126, R36 ;  /* 0x00000024007e7202 */ /* 0x000fe40000000f00 */
[----:B------:R-:W-:Y:S02]  /*e240*/  LOP3.LUT R94, R94, R211, RZ, 0x3c, !PT ;  /* 0x000000d35e5e7212 */ /* 0x000fe400078e3cff */
[----:B------:R-:W-:Y:S02]  /*e250*/  SHF.R.U64 R179, R179, 0x3, RZ ;  /* 0x00000003b3b37819 */ /* 0x000fe400000012ff */
[----:B------:R-:W-:Y:S02]  /*e260*/  SHF.R.U64 R181, R181, 0x3, RZ ;  /* 0x00000003b5b57819 */ /* 0x000fe400000012ff */
[----:B0-----:R-:W-:-:S02]  /*e270*/  F2FP.BF16.F32.PACK_AB R8, R171, R173 ;  /* 0x000000adab08723e */ /* 0x001fc400000010ff */
[----:B------:R-:W-:Y:S02]  /*e280*/  F2FP.BF16.F32.PACK_AB R9, R35, R34 ;  /* 0x000000222309723e */ /* 0x000fe400000010ff */
[----:B------:R-:W-:Y:S02]  /*e290*/  F2FP.BF16.F32.PACK_AB R10, R169, R172 ;  /* 0x000000aca90a723e */ /* 0x000fe400000010ff */
[----:B------:R-:W-:Y:S02]  /*e2a0*/  F2FP.BF16.F32.PACK_AB R11, R39, R38 ;  /* 0x00000026270b723e */ /* 0x000fe400000010ff */
[----:B------:R-:W-:Y:S02]  /*e2b0*/  LOP3.LUT R122, R27, R6, RZ, 0x3c, !PT ;  /* 0x000000061b7a7212 */ /* 0x000fe400078e3cff */
[----:B------:R-:W-:Y:S01]  /*e2c0*/  LOP3.LUT R32, R177, R26, RZ, 0x3c, !PT ;  /* 0x0000001ab1207212 */ /* 0x000fe200078e3cff */
[----:B------:R0:W-:Y:S01]  /*e2d0*/  STSM.16.M88.4 [R126], R8 ;  /* 0x000000087e007844 */ /* 0x0001e20000000200 */
[----:B------:R-:W-:-:S02]  /*e2e0*/  MOV R41, R40 ;  /* 0x0000002800297202 */ /* 0x000fc40000000f00 */
[----:B------:R-:W-:Y:S02]  /*e2f0*/  LOP3.LUT R98, R98, R213, RZ, 0x3c, !PT ;  /* 0x000000d562627212 */ /* 0x000fe400078e3cff */
[----:B------:R-:W-:Y:S01]  /*e300*/  LOP3.LUT R20, R175, R30, RZ, 0x3c, !PT ;  /* 0x0000001eaf147212 */ /* 0x000fe200078e3cff */
[----:B------:R1:W-:Y:S01]  /*e310*/  STSM.16.M88.4 [R41], R12 ;  /* 0x0000000c29007844 */ /* 0x0003e20000000200 */
[----:B------:R-:W-:Y:S02]  /*e320*/  MOV R44, R44 ;  /* 0x0000002c002c7202 */ /* 0x000fe40000000f00 */
[----:B------:R-:W-:Y:S02]  /*e330*/  F2FP.BF16.F32.PACK_AB R26, R28, R161 ;  /* 0x000000a11c1a723e */ /* 0x000fe400000010ff */
[----:B------:R-:W-:Y:S02]  /*e340*/  F2FP.BF16.F32.PACK_AB R27, R55, R54 ;  /* 0x00000036371b723e */ /* 0x000fe400000010ff */
[----:B------:R-:W-:-:S02]  /*e350*/  LOP3.LUT R102, R102, R215, RZ, 0x3c, !PT ;  /* 0x000000d766667212 */ /* 0x000fc400078e3cff */
[----:B------:R-:W-:Y:S01]  /*e360*/  MOV R48, R48 ;  /* 0x0000003000307202 */ /* 0x000fe20000000f00 */
[----:B------:R2:W-:Y:S01]  /*e370*/  STSM.16.M88.4 [R44], R24 ;  /* 0x000000182c007844 */ /* 0x0005e20000000200 */
[----:B------:R-:W-:Y:S01]  /*e380*/  F2FP.BF16.F32.PACK_AB R28, R57, R158 ;  /* 0x0000009e391c723e */ /* 0x000fe200000010ff */
[----:B0-----:R-:W-:Y:S01]  /*e390*/  IMAD.U32 R8, RZ, RZ, UR8 ;  /* 0x00000008ff087e24 */ /* 0x001fe2000f8e00ff */
[----:B------:R-:W-:Y:S01]  /*e3a0*/  F2FP.BF16.F32.PACK_AB R30, R61, R60 ;  /* 0x0000003c3d1e723e */ /* 0x000fe200000010ff */
[----:B------:R-:W-:Y:S01]  /*e3b0*/  IMAD.U32 R9, RZ, RZ, UR9 ;  /* 0x00000009ff097e24 */ /* 0x000fe2000f8e00ff */
[----:B------:R-:W-:Y:S01]  /*e3c0*/  MOV R52, R52 ;  /* 0x0000003400347202 */ /* 0x000fe20000000f00 */
[----:B------:R-:W-:Y:S01]  /*e3d0*/  ULDC.64 UR8, c[0x0][0xd08] ;  /* 0x0003420000087ab9 */ /* 0x000fe20000000a00 */
[----:B------:R-:W-:Y:S01]  /*e3e0*/  LOP3.LUT R110, R179, R110, RZ, 0x3c, !PT ;  /* 0x0000006eb36e7212 */ /* 0x000fe200078e3cff */
[----:B------:R-:W-:Y:S01]  /*e3f0*/  STSM.16.M88.4 [R48], R28 ;  /* 0x0000001c30007844 */ /* 0x000fe20000000200 */
[----:B------:R-:W-:-:S02]  /*e400*/  LOP3.LUT R114, R181, R114, RZ, 0x3c, !PT ;  /* 0x00000072b5727212 */ /* 0x000fc400078e3cff */
[----:B------:R-:W-:Y:S01]  /*e410*/  MOV R94, R94 ;  /* 0x0000005e005e7202 */ /* 0x000fe20000000f00 */
[----:B------:R-:W-:Y:S01]  /*e420*/  STSM.16.M88.4 [R52], R64 ;  /* 0x0000004034007844 */ /* 0x000fe20000000200 */
[----:B------:R-:W-:Y:S02]  /*e430*/  F2FP.BF16.F32.PACK_AB R81, R0, R82 ;  /* 0x000000520051723e */ /* 0x000fe400000010ff */
[----:B------:R-:W-:Y:S01]  /*e440*/  F2FP.BF16.F32.PACK_AB R88, R89, R88 ;  /* 0x000000585958723e */ /* 0x000fe200000010ff */
[----:B------:R-:W-:Y:S01]  /*e450*/  STSM.16.M88.4 [R94], R72 ;  /* 0x000000485e007844 */ /* 0x000fe20000000200 */
        /* <DEDUP_REMOVED lines=17> */
[----:B------:R-:W-:Y:S02]  /*e570*/  MOV R36, R114 ;  /* 0x0000007200247202 */ /* 0x000fe40000000f00 */
        /* <DEDUP_REMOVED lines=28> */
[----:B------:R-:W-:Y:S01]  /*e740*/  MOV R32, R32 ;  /* 0x0000002000207202 */ /* 0x000fe20000000f00 */
[----:B------:R-:W-:Y:S01]  /*e750*/  STSM.16.M88.4 [R20], R136 ;  /* 0x0000008814007844 */ /* 0x000fe20000000200 */
[----:B------:R-:W-:-:S02]  /*e760*/  F2FP.BF16.F32.PACK_AB R146, R149, R148 ;  /* 0x000000949592723e */ /* 0x000fc400000010ff */
        /* <DEDUP_REMOVED lines=10> */
[----:B-1----:R-:W-:Y:S02]  /*e810*/  IMAD.U32 R14, RZ, RZ, UR8 ;  /* 0x00000008ff0e7e24 */ /* 0x002fe4000f8e00ff */
[----:B------:R-:W-:Y:S01]  /*e820*/  IMAD.U32 R0, RZ, RZ, UR4 ;  /* 0x00000004ff007e24 */ /* 0x000fe2000f8e00ff */
[----:B------:R-:W4:Y:S01]  /*e830*/  @P0 LDG.E R10, desc[UR44][R8.64] ;  /* 0x0000002c080a0981 */ /* 0x000f22000c1e1900 */
[----:B------:R-:W-:Y:S02]  /*e840*/  IMAD.U32 R15, RZ, RZ, UR9 ;  /* 0x00000009ff0f7e24 */ /* 0x000fe4000f8e00ff */
[----:B------:R-:W-:-:S03]  /*e850*/  IMAD R11, R198, 0x40, R23 ;  /* 0x00000040c60b7824 */ /* 0x000fc600078e0217 */
[----:B------:R1:W5:Y:S01]  /*e860*/  @P6 LDG.E R0, desc[UR44][R14.64] ;  /* 0x0000002c0e006981 */ /* 0x000362000c1e1900 */
[----:B------:R-:W-:-:S03]  /*e870*/  IMAD.WIDE R4, R11, 0x2, R4 ;  /* 0x000000020b047825 */ /* 0x000fc600078e0204 */
[C---:B------:R-:W-:Y:S02]  /*e880*/  IADD3 R13, P2, R4.reuse, 0x1000, RZ ;  /* 0x00001000040d7810 */ /* 0x040fe40007f5e0ff */
[C---:B--2---:R-:W-:Y:S02]  /*e890*/  IADD3 R25, P1, R4.reuse, 0x2000, RZ ;  /* 0x0000200004197810 */ /* 0x044fe40007f3e0ff */
[----:B0-----:R-:W-:Y:S02]  /*e8a0*/  P2R R6, PR, RZ, 0x4 ;  /* 0x00000004ff067803 */ /* 0x001fe40000000000 */
[C---:B------:R-:W-:Y:S02]  /*e8b0*/  IADD3 R29, P2, R4.reuse, 0x3000, RZ ;  /* 0x00003000041d7810 */ /* 0x040fe40007f5e0ff */
[C---:B------:R-:W-:Y:S02]  /*e8c0*/  IADD3 R33, P3, R4.reuse, 0x4000, RZ ;  /* 0x0000400004217810 */ /* 0x040fe40007f7e0ff */
[----:B------:R-:W-:-:S02]  /*e8d0*/  IADD3 R37, P4, R4, 0x5000, RZ ;  /* 0x0000500004257810 */ /* 0x000fc40007f9e0ff */
[----:B------:R-:W-:Y:S02]  /*e8e0*/  IADD3 R41, P5, R4, 0x6000, RZ ;  /* 0x0000600004297810 */ /* 0x000fe40007fbe0ff */
[----:B------:R-:W-:Y:S02]  /*e8f0*/  LOP3.LUT R12, R13, 0x380, RZ, 0xc0, !PT ;  /* 0x000003800d0c7812 */ /* 0x000fe400078ec0ff */
[----:B------:R-:W-:Y:S02]  /*e900*/  LOP3.LUT R24, R25, 0x380, RZ, 0xc0, !PT ;  /* 0x0000038019187812 */ /* 0x000fe400078ec0ff */
[----:B------:R-:W-:Y:S02]  /*e910*/  LOP3.LUT R28, R29, 0x380, RZ, 0xc0, !PT ;  /* 0x000003801d1c7812 */ /* 0x000fe400078ec0ff */
[----:B---3--:R-:W-:Y:S02]  /*e920*/  LOP3.LUT R32, R33, 0x380, RZ, 0xc0, !PT ;  /* 0x0000038021207812 */ /* 0x008fe400078ec0ff */
        /* <DEDUP_REMOVED lines=15> */
[----:B----4-:R-:W-:Y:S01]  /*ea20*/  @P0 R2UR UR4, R10 ;  /* 0x000000000a0402ca */ /* 0x010fe200000e0000 */
[----:B-1----:R-:W-:-:S14]  /*ea30*/  @P6 BRA `(.L_x_8570) ;  /* 0x0000000000106947 */ /* 0x002fdc0003800000 */
[----:B------:R-:W-:Y:S05]  /*ea40*/  @!P0 BRA `(.L_x_8570) ;  /* 0x00000000000c8947 */ /* 0x000fea0003800000 */
[----:B------:R-:W2:Y:S04]  /*ea50*/  LDG.E R11, desc[UR44][R8.64] ;  /* 0x0000002c080b7981 */ /* 0x000ea8000c1e1900 */
[----:B-----5:R-:W2:Y:S02]  /*ea60*/  LDG.E R0, desc[UR44][R8.64+0x4] ;  /* 0x0000042c08007981 */ /* 0x020ea4000c1e1900 */
[----:B--2---:R-:W-:-:S07]  /*ea70*/  IMAD.IADD R0, R0, 0x1, -R11 ;  /* 0x0000000100007824 */ /* 0x004fce00078e0a0b */
.L_x_8570:
[----:B------:R-:W-:Y:S01]  /*ea80*/  ISETP.NE.AND P6, PT, R6, RZ, PT ;  /* 0x000000ff0600720c */ /* 0x000fe20003fc5270 */
[--C-:B------:R-:W-:Y:S01]  /*ea90*/  IMAD.X R25, RZ, RZ, R5.reuse, P1 ;  /* 0x000000ffff197224 */ /* 0x100fe200008e0605 */
[----:B------:R-:W0:Y:S01]  /*eaa0*/  SHFL.IDX PT, R6, R199, RZ, 0x1f ;  /* 0x00001fffc7067589 */ /* 0x000e2200000e0000 */
        /* <DEDUP_REMOVED lines=21> */
[--C-:B------:R-:W-:Y:S01]  /*ec00*/  IMAD.X R45, RZ, RZ, R5.reuse, P0 ;  /* 0x000000ffff2d7224 */ /* 0x100fe200000e0605 */
[----:B------:R-:W-:Y:S01]  /*ec10*/  LOP3.LUT R52, R52, R53, RZ, 0x3c, !PT ;  /* 0x0000003534347212 */ /* 0x000fe200078e3cff */
[----:B------:R-:W-:Y:S01]  /*ec20*/  IMAD.X R53, RZ, RZ, R5, P1 ;  /* 0x000000ffff357224 */ /* 0x000fe200008e0605 */
[----:B0-----:R-:W-:-:S02]  /*ec30*/  ISETP.NE.AND P6, PT, R6, RZ, PT ;  /* 0x000000ff0600720c */ /* 0x001fc40003fc5270 */
[C---:B------:R-:W-:Y:S02]  /*ec40*/  IADD3 R57, P2, R4.reuse, 0xa000, RZ ;  /* 0x0000a00004397810 */ /* 0x040fe40007f5e0ff */
[C---:B------:R-:W-:Y:S02]  /*ec50*/  IADD3 R61, P3, R4.reuse, 0xb000, RZ ;  /* 0x0000b000043d7810 */ /* 0x040fe40007f7e0ff */
[C---:B------:R-:W-:Y:S02]  /*ec60*/  IADD3 R65, P4, R4.reuse, 0xc000, RZ ;  /* 0x0000c00004417810 */ /* 0x040fe40007f9e0ff */
[C---:B------:R-:W-:Y:S02]  /*ec70*/  IADD3 R69, P5, R4.reuse, 0xd000, RZ ;  /* 0x0000d00004457810 */ /* 0x040fe40007fbe0ff */
[C---:B------:R-:W-:Y:S02]  /*ec80*/  IADD3 R77, P0, R4.reuse, 0xe000, RZ ;  /* 0x0000e000044d7810 */ /* 0x040fe40007f1e0ff */
[----:B------:R-:W-:-:S02]  /*ec90*/  LOP3.LUT R9, R4, 0x380, RZ, 0xc0, !PT ;  /* 0x0000038004097812 */ /* 0x000fc400078ec0ff */
[----:B------:R-:W-:Y:S02]  /*eca0*/  IADD3 R11, P1, R4, 0xf000, RZ ;  /* 0x0000f000040b7810 */ /* 0x000fe40007f3e0ff */
[----:B------:R-:W-:Y:S02]  /*ecb0*/  LOP3.LUT R56, R57, 0x380, RZ, 0xc0, !PT ;  /* 0x0000038039387812 */ /* 0x000fe400078ec0ff */
[----:B------:R-:W-:Y:S01]  /*ecc0*/  LOP3.LUT R60, R61, 0x380, RZ, 0xc0, !PT ;  /* 0x000003803d3c7812 */ /* 0x000fe200078ec0ff */
[----:B------:R-:W-:Y:S01]  /*ecd0*/  IMAD.X R73, RZ, RZ, R5, P1 ;  /* 0x000000ffff497224 */ /* 0x000fe200008e0605 */
[----:B------:R-:W-:Y:S02]  /*ece0*/  LOP3.LUT R64, R65, 0x380, RZ, 0xc0, !PT ;  /* 0x0000038041407812 */ /* 0x000fe400078ec0ff */
[----:B------:R-:W-:Y:S02]  /*ecf0*/  LOP3.LUT R68, R69, 0x380, RZ, 0xc0, !PT ;  /* 0x0000038045447812 */ /* 0x000fe400078ec0ff */
[----:B------:R-:W-:-:S02]  /*ed00*/  LOP3.LUT R76, R77, 0x380, RZ, 0xc0, !PT ;  /* 0x000003804d4c7812 */ /* 0x000fc400078ec0ff */
[----:B------:R-:W-:Y:S02]  /*ed10*/  SHF.R.U64 R9, R9, 0x3, RZ ;  /* 0x0000000309097819 */ /* 0x000fe400000012ff */
[----:B------:R-:W-:Y:S02]  /*ed20*/  LOP3.LUT R6, R11, 0x380, RZ, 0xc0, !PT ;  /* 0x000003800b067812 */ /* 0x000fe400078ec0ff */
[----:B------:R-:W-:Y:S02]  /*ed30*/  SHF.R.U64 R56, R56, 0x3, RZ ;  /* 0x0000000338387819 */ /* 0x000fe400000012ff */
[----:B------:R-:W-:Y:S02]  /*ed40*/  SHF.R.U64 R60, R60, 0x3, RZ ;  /* 0x000000033c3c7819 */ /* 0x000fe400000012ff */
[----:B------:R-:W-:Y:S02]  /*ed50*/  SHF.R.U64 R64, R64, 0x3, RZ ;  /* 0x0000000340407819 */ /* 0x000fe400000012ff */
[----:B------:R-:W-:-:S02]  /*ed60*/  SHF.R.U64 R68, R68, 0x3, RZ ;  /* 0x0000000344447819 */ /* 0x000fc400000012ff */
[----:B------:R-:W-:Y:S02]  /*ed70*/  SHF.R.U64 R76, R76, 0x3, RZ ;  /* 0x000000034c4c7819 */ /* 0x000fe400000012ff */
[----:B------:R-:W-:Y:S01]  /*ed80*/  LOP3.LUT R8, R9, R4, RZ, 0x3c, !PT ;  /* 0x0000000409087212 */ /* 0x000fe200078e3cff */
[--C-:B------:R-:W-:Y:S01]  /*ed90*/  IMAD.MOV.U32 R9, RZ, RZ, R5.reuse ;  /* 0x000000ffff097224 */ /* 0x100fe200078e0005 */
        /* <DEDUP_REMOVED lines=60> */
.L_x_8571:
        /* <DEDUP_REMOVED lines=10> */
[----:B------:R-:W5:Y:S04]  /*f200*/  LD.E.128 R24, desc[UR44][R24.64] ;  /* 0x0000002c18187980 */ /* 0x000f68000c101d00 */
[----:B------:R-:W5:Y:S04]  /*f210*/  LD.E.128 R28, desc[UR44][R28.64] ;  /* 0x0000002c1c1c7980 */ /* 0x000f68000c101d00 */
[----:B------:R-:W5:Y:S01]  /*f220*/  LD.E.128 R32, desc[UR44][R32.64] ;  /* 0x0000002c20207980 */ /* 0x000f62000c101d00 */
[----:B-1----:R-:W-:-:S03]  /*f230*/  ISETP.NE.AND P2, PT, R81, 0x1, PT ;  /* 0x000000015100780c */ /* 0x002fc60003f45270 */
[----:B------:R-:W5:Y:S01]  /*f240*/  LD.E.128 R36, desc[UR44][R36.64] ;  /* 0x0000002c24247980 */ /* 0x000f62000c101d00 */
[----:B------:R-:W-:Y:S02]  /*f250*/  ISETP.GE.AND P0, PT, R195, UR12, PT ;  /* 0x0000000cc3007c0c */ /* 0x000fe4000bf06270 */
[----:B------:R-:W-:Y:S01]  /*f260*/  LOP3.LUT R3, R4, 0x2, R3, 0xe2, !PT ;  /* 0x0000000204037812 */ /* 0x000fe200078ee203 */
[----:B------:R-:W5:Y:S01]  /*f270*/  LD.E.128 R40, desc[UR44][R40.64] ;  /* 0x0000002c28287980 */ /* 0x000f62000c101d00 */
[----:B------:R-:W-:-:S03]  /*f280*/  SEL R4, RZ, 0xffffffff, P0 ;  /* 0xffffffffff047807 */ /* 0x000fc60000000000 */
[----:B------:R-:W5:Y:S02]  /*f290*/  LD.E.128 R44, desc[UR44][R44.64] ;  /* 0x0000002c2c2c7980 */ /* 0x000f64000c101d00 */
[----:B------:R-:W0:Y:S01]  /*f2a0*/  @P2 LDC R19, c[0x0][0xcec] ;  /* 0x00033b00ff132b82 */ /* 0x000e220000000800 */
[----:B------:R-:W-:Y:S01]  /*f2b0*/  UIMAD UR7, UR14, UR10, URZ ;  /* 0x0000000a0e0772a4 */ /* 0x000fe2000f8e023f */
[----:B------:R-:W-:Y:S01]  /*f2c0*/  ISETP.GE.AND P0, PT, R194, UR12, PT ;  /* 0x0000000cc2007c0c */ /* 0x000fe2000bf06270 */
[----:B------:R-:W-:Y:S01]  /*f2d0*/  IMAD.SHL.U32 R4, R4, 0x4, RZ ;  /* 0x0000000404047824 */ /* 0x000fe200078e00ff */
[----:B------:R-:W5:Y:S04]  /*f2e0*/  LD.E.128 R48, desc[UR44][R48.64] ;  /* 0x0000002c30307980 */ /* 0x000f68000c101d00 */
[----:B------:R-:W1:Y:S01]  /*f2f0*/  @P2 LDC R21, c[0x0][0xcf0] ;  /* 0x00033c00ff152b82 */ /* 0x000e620000000800 */
[----:B------:R-:W-:Y:S01]  /*f300*/  UIMAD.WIDE.U32 UR8, UR4, UR10, URZ ;  /* 0x0000000a040872a5 */ /* 0x000fe2000f8e003f */
[----:B------:R-:W-:Y:S01]  /*f310*/  SEL R5, RZ, 0xffffffff, P0 ;  /* 0xffffffffff057807 */ /* 0x000fe20000000000 */
[----:B------:R-:W-:Y:S01]  /*f320*/  UIMAD UR7, UR4, UR11, UR7 ;  /* 0x0000000b040772a4 */ /* 0x000fe2000f8e0207 */
[----:B------:R-:W-:Y:S01]  /*f330*/  LOP3.LUT R4, R4, 0x4, R3, 0xe2, !PT ;  /* 0x0000000404047812 */ /* 0x000fe200078ee203 */
[----:B------:R-:W-:Y:S01]  /*f340*/  IMAD R3, R197, 0x20, R198 ;  /* 0x00000020c5037824 */ /* 0x000fe200078e02c6 */
[----:B------:R-:W-:Y:S01]  /*f350*/  ULDC.64 UR10, c[0x0][0xbe8] ;  /* 0x0002fa00000a7ab9 */ /* 0x000fe20000000a00 */
[----:B------:R-:W-:Y:S01]  /*f360*/  UIADD3 UR9, UR9, UR7, URZ ;  /* 0x0000000709097290 */ /* 0x000fe2000fffe03f */
[----:B------:R-:W-:Y:S01]  /*f370*/  IMAD.SHL.U32 R5, R5, 0x8, RZ ;  /* 0x0000000805057824 */ /* 0x000fe200078e00ff */
[----:B------:R-:W-:Y:S01]  /*f380*/  UIMAD UR4, UR15, UR10, URZ ;  /* 0x0000000a0f0472a4 */ /* 0x000fe2000f8e023f */
[----:B------:R-:W-:Y:S01]  /*f390*/  ISETP.GE.AND P0, PT, R193, UR12, PT ;  /* 0x0000000cc1007c0c */ /* 0x000fe2000bf06270 */
[----:B------:R-:W-:Y:S01]  /*f3a0*/  VIADD R82, R3, UR38 ;  /* 0x0000002603527c36 */ /* 0x000fe20008000000 */
[----:B------:R-:W-:Y:S01]  /*f3b0*/  UIMAD.WIDE.U32 UR8, UR39, UR10, UR8 ;  /* 0x0000000a270872a5 */ /* 0x000fe2000f8e0008 */
[----:B------:R-:W5:Y:S01]  /*f3c0*/  LD.E.128 R52, desc[UR44][R52.64] ;  /* 0x0000002c34347980 */ /* 0x000f62000c101d00 */
[----:B------:R-:W-:Y:S01]  /*f3d0*/  UIMAD UR4, UR39, UR11, UR4 ;  /* 0x0000000b270472a4 */ /* 0x000fe2000f8e0204 */
[----:B------:R-:W-:-:S02]  /*f3e0*/  SEL R3, RZ, 0xffffffff, P0 ;  /* 0xffffffffff037807 */ /* 0x000fc40000000000 */
[----:B------:R-:W-:Y:S01]  /*f3f0*/  LOP3.LUT R5, R5, 0x8, R4, 0xe2, !PT ;  /* 0x0000000805057812 */ /* 0x000fe200078ee204 */
[----:B0-----:R-:W-:Y:S01]  /*f400*/  @P2 IMAD.HI.U32 R4, R82, R19, RZ ;  /* 0x0000001352042227 */ /* 0x001fe200078e00ff */
[----:B------:R-:W-:Y:S01]  /*f410*/  ULDC.64 UR10, c[0x0][0xbf0] ;  /* 0x0002fc00000a7ab9 */ /* 0x000fe20000000a00 */
[----:B------:R-:W-:Y:S01]  /*f420*/  UIADD3 UR9, UR9, UR4, URZ ;  /* 0x0000000409097290 */ /* 0x000fe2000fffe03f */
[----:B------:R-:W5:Y:S01]  /*f430*/  LD.E.128 R56, desc[UR44][R56.64] ;  /* 0x0000002c38387980 */ /* 0x000f62000c101d00 */
[----:B------:R-:W-:Y:S01]  /*f440*/  UIMAD UR4, UR40, UR10, URZ ;  /* 0x0000000a280472a4 */ /* 0x000fe2000f8e023f */
[----:B------:R-:W-:Y:S01]  /*f450*/  IMAD.SHL.U32 R6, R3, 0x10, RZ ;  /* 0x0000001003067824 */ /* 0x000fe200078e00ff */
[----:B------:R-:W-:Y:S01]  /*f460*/  UIMAD.WIDE.U32 UR8, UR41, UR10, UR8 ;  /* 0x0000000a290872a5 */ /* 0x000fe2000f8e0008 */
[----:B------:R-:W-:Y:S01]  /*f470*/  IMAD.MOV.U32 R3, RZ, RZ, R82 ;  /* 0x000000ffff037224 */ /* 0x000fe200078e0052 */
[----:B-1----:R-:W-:Y:S01]  /*f480*/  @P2 SHF.R.U32.HI R3, RZ, R21, R4 ;  /* 0x00000015ff032219 */ /* 0x002fe20000011604 */
        /* <DEDUP_REMOVED lines=20> */
[----:B------:R-:W-:Y:S01]  /*f5d0*/  IMAD R21, R3, UR9, R80 ;  /* 0x0000000903157c24 */ /* 0x000fe2000f8e0250 */
[----:B------:R-:W-:Y:S01]  /*f5e0*/  ISETP.GE.AND P0, PT, R201, UR12, PT ;  /* 0x0000000cc9007c0c */ /* 0x000fe2000bf06270 */
[----:B------:R-:W-:Y:S01]  /*f5f0*/  IMAD.WIDE.U32 R4, R3, UR8, R4 ;  /* 0x0000000803047c25 */ /* 0x000fe2000f8e0004 */
[----:B------:R-:W-:Y:S01]  /*f600*/  @!PT LDS RZ, [RZ] ;  /* 0x00000000fffff984 */ /* 0x000fe20000000800 */
[----:B------:R-:W-:Y:S01]  /*f610*/  @!PT LDS RZ, [RZ] ;  /* 0x00000000fffff984 */ /* 0x000fe20000000800 */
[----:B------:R-:W-:Y:S01]  /*f620*/  @!PT LDS RZ, [RZ] ;  /* 0x00000000fffff984 */ /* 0x000fe20000000800 */
[----:B------:R-:W-:Y:S01]  /*f630*/  @!PT LDS RZ, [RZ] ;  /* 0x00000000fffff984 */ /* 0x000fe20000000800 */
[----:B------:R0:W-:Y:S06]  /*f640*/  MEMBAR.ALL.CTA ;  /* 0x0000000000007992 */ /* 0x0001ec0000008000 */
[----:B0-----:R-:W0:Y:S01]  /*f650*/  FENCE.VIEW.ASYNC.S ;  /* 0x00000000000073c6 */ /* 0x001e220000000000 */
[----:B------:R-:W-:Y:S01]  /*f660*/  ULDC.64 UR8, c[0x0][0xbd8] ;  /* 0x0002f60000087ab9 */ /* 0x000fe20000000a00 */
[----:B------:R-:W-:Y:S01]  /*f670*/  LOP3.LUT R6, R83, 0x20, R6, 0xe2, !PT ;  /* 0x0000002053067812 */ /* 0x000fe200078ee206 */
[----:B------:R-:W-:Y:S01]  /*f680*/  IMAD.IADD R5, R5, 0x1, R21 ;  /* 0x0000000105057824 */ /* 0x000fe200078e0215 */
[----:B------:R-:W-:Y:S01]  /*f690*/  SEL R3, RZ, 0x40, P0 ;  /* 0x00000040ff037807 */ /* 0x000fe20000000000 */
[----:B------:R-:W-:Y:S01]  /*f6a0*/  IMAD R20, R20, UR8, RZ ;  /* 0x0000000814147c24 */ /* 0x000fe2000f8e02ff */
[----:B------:R-:W-:Y:S01]  /*f6b0*/  ISETP.GE.AND P0, PT, R200, UR12, PT ;  /* 0x0000000cc8007c0c */ /* 0x000fe2000bf06270 */
[----:B-----5:R-:W-:Y:S01]  /*f6c0*/  IMAD R88, R0, R81, RZ ;  /* 0x0000005100587224 */ /* 0x020fe200078e02ff */
[----:B------:R-:W-:Y:S01]  /*f6d0*/  LOP3.LUT R3, R6, R3, RZ, 0xfc, !PT ;  /* 0x0000000306037212 */ /* 0x000fe200078efcff */
[----:B------:R-:W-:Y:S01]  /*f6e0*/  VIADD R87, R198, UR38 ;  /* 0x00000026c6577c36 */ /* 0x000fe20008000000 */
[----:B------:R-:W-:Y:S01]  /*f6f0*/  SEL R6, RZ, 0x80, P0 ;  /* 0x00000080ff067807 */ /* 0x000fe20000000000 */
[C---:B------:R-:W-:Y:S01]  /*f700*/  IMAD R21, R19.reuse, UR9, R20 ;  /* 0x0000000913157c24 */ /* 0x040fe2000f8e0214 */
[----:B------:R-:W-:Y:S01]  /*f710*/  BSSY B1, `(.L_x_8572) ;  /* 0x000002d000017945 */ /* 0x000fe20003800000 */
[----:B------:R-:W-:Y:S01]  /*f720*/  IMAD.WIDE.U32 R4, R19, UR8, R4 ;  /* 0x0000000813047c25 */ /* 0x000fe2000f8e0004 */
[----:B------:R-:W-:Y:S01]  /*f730*/  ISETP.GE.AND P1, PT, R87, R88, PT ;  /* 0x000000585700720c */ /* 0x000fe20003f26270 */
[----:B------:R-:W-:Y:S01]  /*f740*/  ULDC.64 UR8, c[0x0][0xb80] ;  /* 0x0002e00000087ab9 */ /* 0x000fe20000000a00 */
[----:B------:R-:W-:Y:S01]  /*f750*/  LOP3.LUT R6, R3, R6, RZ, 0xfc, !PT ;  /* 0x0000000603067212 */ /* 0x000fe200078efcff */
[----:B------:R-:W-:Y:S01]  /*f760*/  IMAD.IADD R5, R5, 0x1, R21 ;  /* 0x0000000105057824 */ /* 0x000fe200078e0215 */
[----:B------:R-:W-:Y:S01]  /*f770*/  LEA R19, P2, R4, UR8, 0x1 ;  /* 0x0000000804137c11 */ /* 0x000fe2000f8408ff */
[----:B------:R-:W-:-:S03]  /*f780*/  VIADD R0, R17, 0x38820 ;  /* 0x0003882011007836 */ /* 0x000fc60000000000 */
[----:B------:R-:W-:Y:S01]  /*f790*/  LEA.HI.X R86, R4, UR9, R5, 0x1, P2 ;  /* 0x0000000904567c11 */ /* 0x000fe200090f0c05 */
[----:B0-----:R0:W1:Y:S01]  /*f7a0*/  SHFL.IDX PT, R20, R19, RZ, 0x181f ;  /* 0x00181fff13147589 */ /* 0x00106200000e0000 */
[----:B------:R-:W-:-:S03]  /*f7b0*/  PRMT R0, RZ, 0x654, R0 ;  /* 0x00000654ff007816 */ /* 0x000fc60000000000 */
[----:B------:R0:W2:Y:S01]  /*f7c0*/  SHFL.IDX PT, R21, R86, RZ, 0x181f ;  /* 0x00181fff56157589 */ /* 0x0000a200000e0000 */
[----:B------:R0:W-:Y:S01]  /*f7d0*/  SYNCS.ARRIVE.TRANS64.RED.A1T0 RZ, [R0+URZ], RZ ;  /* 0x000000ff00ff79a7 */ /* 0x0001e2000810043f */
        /* <DEDUP_REMOVED lines=32> */
.L_x_8573:
[----:B------:R-:W-:Y:S05]  /*f9e0*/  BSYNC B1 ;  /* 0x0000000000017941 */ /* 0x000fea0003800000 */
.L_x_8572:
[----:B0-----:R-:W-:Y:S01]  /*f9f0*/  VIADD R0, R87, 0x20 ;  /* 0x0000002057007836 */ /* 0x001fe20000000000 */
[----:B---3--:R0:W3:Y:S04]  /*fa00*/  SHFL.IDX PT, R9, R86, 0x1, 0x181f ;  /* 0x00381f0056097f89 */ /* 0x0080e800000e0000 */
[----:B------:R-:W-:Y:S01]  /*fa10*/  ISETP.GE.AND P0, PT, R0, R88, PT ;  /* 0x000000580000720c */ /* 0x000fe20003f06270 */
[----:B------:R0:W4:-:S12]  /*fa20*/  SHFL.IDX PT, R8, R19, 0x1, 0x181f ;  /* 0x00381f0013087f89 */ /* 0x00011800000e0000 */
[----:B0-----:R-:W-:Y:S05]  /*fa30*/  @P0 BRA `(.L_x_8574) ;  /* 0x00000010000c0947 */ /* 0x001fea0003800000 */
[----:B------:R-:W-:Y:S02]  /*fa40*/  ISETP.GE.AND P0, PT, R23, UR12, PT ;  /* 0x0000000c17007c0c */ /* 0x000fe4000bf06270 */
[----:B------:R-:W-:Y:S02]  /*fa50*/  ISETP.GE.AND P5, PT, R196, UR12, PT ;  /* 0x0000000cc4007c0c */ /* 0x000fe4000bfa6270 */
[----:B------:R-:W-:Y:S02]  /*fa60*/  ISETP.GE.AND P3, PT, R195, UR12, PT ;  /* 0x0000000cc3007c0c */ /* 0x000fe4000bf66270 */
[----:B------:R-:W-:Y:S02]  /*fa70*/  ISETP.GE.AND P2, PT, R194, UR12, PT ;  /* 0x0000000cc2007c0c */ /* 0x000fe4000bf46270 */
[----:B------:R-:W-:-:S05]  /*fa80*/  ISETP.GE.AND P1, PT, R193, UR12, PT ;  /* 0x0000000cc1007c0c */ /* 0x000fca000bf26270 */
[----:B---34-:R-:W-:Y:S02]  /*fa90*/  @!P0 IMAD.WIDE R4, R23, 0x2, R8 ;  /* 0x0000000217048825 */ /* 0x018fe400078e0208 */
        /* <DEDUP_REMOVED lines=27> */
.L_x_8569:
        /* <DEDUP_REMOVED lines=33> */
.L_x_8575:
        /* <DEDUP_REMOVED lines=45> */
.L_x_8577:
[----:B------:R-:W-:Y:S05]  /*10130*/  BSYNC B1 ;  /* 0x0000000000017941 */ /* 0x000fea0003800000 */
.L_x_8576:
        /* <DEDUP_REMOVED lines=110> */
.L_x_8579:
[----:B------:R-:W-:Y:S05]  /*10820*/  BSYNC B1 ;  /* 0x0000000000017941 */ /* 0x000fea0003800000 */
.L_x_8578:
        /* <DEDUP_REMOVED lines=36> */
.L_x_8574:
[----:B------:R-:W-:Y:S05]  /*10a70*/  BSYNC B0 ;  /* 0x0000000000007941 */ /* 0x000fea0003800000 */
.L_x_8568:
[----:B------:R-:W-:Y:S02]  /*10a80*/  ULDC UR4, c[0x0][0xd3c] ;  /* 0x00034f0000047ab9 */ /* 0x000fe40000000800 */
[----:B------:R-:W-:-:S13]  /*10a90*/  ISETP.GE.AND P0, PT, R7, UR4, PT ;  /* 0x0000000407007c0c */ /* 0x000fda000bf06270 */
[----:B------:R-:W-:Y:S05]  /*10aa0*/  @!P0 BRA `(.L_x_8580) ;  /* 0xffffff0400748947 */ /* 0x000fea000383ffff */
[----:B------:R-:W-:Y:S05]  /*10ab0*/  EXIT ;  /* 0x000000000000794d */ /* 0x000fea0003800000 */
.L_x_8528:
        /* <DEDUP_REMOVED lines=18> */
.L_x_8581:
        /* <DEDUP_REMOVED lines=42> */
.L_x_8587:
        /* <DEDUP_REMOVED lines=12> */
.L_x_8586:
[----:B------:R-:W-:Y:S05]  /*10f40*/  BSYNC B0 ;  /* 0x0000000000007941 */ /* 0x000fea0003800000 */
.L_x_8585:
        /* <DEDUP_REMOVED lines=21> */
.L_x_8583:
        /* <DEDUP_REMOVED lines=20> */
.L_x_8588:
        /* <DEDUP_REMOVED lines=56> */
.L_x_8584:
[----:B------:R-:W-:Y:S02]  /*11560*/  IMAD.MOV.U32 R17, RZ, RZ, RZ ;  /* 0x000000ffff117224 */ /* 0x000fe400078e00ff */
[----:B------:R-:W-:Y:S02]  /*11570*/  IMAD.U32 R16, RZ, RZ, UR6 ;  /* 0x00000006ff107e24 */ /* 0x000fe4000f8e00ff */
[----:B------:R-:W-:-:S07]  /*11580*/  IMAD.MOV.U32 R18, RZ, RZ, RZ ;  /* 0x000000ffff127224 */ /* 0x000fce00078e00ff */
.L_x_8589:
[----:B------:R-:W-:-:S13]  /*11590*/  ISETP.NE.AND P0, PT, R0, RZ, PT ;  /* 0x000000ff0000720c */ /* 0x000fda0003f05270 */
[----:B------:R-:W1:Y:S01]  /*115a0*/  @!P0 S2R R3, SR_CgaCtaId ;  /* 0x0000000000038919 */ /* 0x000e620000008800 */
[----:B------:R-:W-:-:S04]  /*115b0*/  @!P0 MOV R0, 0x400 ;  /* 0x0000040000008802 */ /* 0x000fc80000000f00 */
[----:B-1----:R-:W-:-:S05]  /*115c0*/  @!P0 LEA R0, R3, R0, 0x18 ;  /* 0x0000000003008211 */ /* 0x002fca00078ec0ff */
[----:B------:R2:W-:Y:S01]  /*115d0*/  @!P0 STS.128 [R0+0x388d0], R16 ;  /* 0x0388d01000008388 */ /* 0x0005e20000000c00 */
[----:B------:R-:W-:Y:S06]  /*115e0*/  BAR.ARV 0x5, 0x180 ;  /* 0x0146000000007b1d */ /* 0x000fec0000002000 */
.L_x_8582:
        /* <DEDUP_REMOVED lines=39> */
.L_x_8714:
        /* <DEDUP_REMOVED lines=56> */
.L_x_8591:
        /* <DEDUP_REMOVED lines=12> */
.L_x_8592:
[----:B------:R-:W-:Y:S05]  /*11ca0*/  @!P0 BRA `(.L_x_8593) ;  /* 0x00000000000c8947 */ /* 0x000fea0003800000 */
[----:B------:R-:W2:Y:S04]  /*11cb0*/  LDG.E R6, desc[UR44][R4.64] ;  /* 0x0000002c04067981 */ /* 0x000ea8000c1e1900 */
[----:B------:R-:W2:Y:S02]  /*11cc0*/  LDG.E R4, desc[UR44][R4.64+0x4] ;  /* 0x0000042c04047981 */ /* 0x000ea4000c1e1900 */
[----:B--2---:R-:W-:-:S07]  /*11cd0*/  IMAD.IADD R6, R4, 0x1, -R6 ;  /* 0x0000000104067824 */ /* 0x004fce00078e0a06 */
.L_x_8593:
        /* <DEDUP_REMOVED lines=9> */
[----:B----4-:R-:W-:Y:S01]  /*11d70*/  @P0 SHF.R.U32.HI R0, RZ, R3, R2 ;  /* 0x00000003ff000219 */ /* 0x010fe20000011602 */
[C---:B------:R-:W-:Y:S01]  /*11d80*/  VIADD R3, R6.reuse, 0x3f ;  /* 0x0000003f06037836 */ /* 0x040fe20000000000 */
[----:B------:R-:W-:-:S05]  /*11d90*/  IADD3 R2, R6, 0x40, -R9 ;  /* 0x0000004006027810 */ /* 0x000fca0007ffe809 */
[----:B------:R-:W-:Y:S01]  /*11da0*/  IMAD.IADD R0, R2, 0x1, R0 ;  /* 0x0000000102007824 */ /* 0x000fe200078e0200 */
[----:B------:R-:W-:-:S04]  /*11db0*/  SHF.R.S32.HI R2, RZ, 0x1f, R3 ;  /* 0x0000001fff027819 */ /* 0x000fc80000011403 */
[----:B------:R-:W-:Y:S02]  /*11dc0*/  LEA.HI R3, R2, R3, RZ, 0x6 ;  /* 0x0000000302037211 */ /* 0x000fe400078f30ff */
[----:B------:R-:W-:Y:S02]  /*11dd0*/  SHF.R.S32.HI R2, RZ, 0x1f, R0 ;  /* 0x0000001fff027819 */ /* 0x000fe40000011400 */
[----:B------:R-:W-:Y:S02]  /*11de0*/  SHF.R.S32.HI R3, RZ, 0x6, R3 ;  /* 0x00000006ff037819 */ /* 0x000fe40000011403 */
[----:B------:R-:W-:-:S04]  /*11df0*/  LEA.HI R2, R2, R0, RZ, 0x6 ;  /* 0x0000000002027211 */ /* 0x000fc800078f30ff */
        /* <DEDUP_REMOVED lines=22> */
.L_x_8595:
        /* <DEDUP_REMOVED lines=21> */
.L_x_8598:
[----:B------:R-:W-:Y:S05]  /*120b0*/  BSYNC B6 ;  /* 0x0000000000067941 */ /* 0x000fea0003800000 */
.L_x_8597:
        /* <DEDUP_REMOVED lines=21> */
.L_x_8601:
        /* <DEDUP_REMOVED lines=16> */
.L_x_8600:
[----:B------:R-:W-:Y:S05]  /*12310*/  BSYNC B6 ;  /* 0x0000000000067941 */ /* 0x000fea0003800000 */
.L_x_8599:
        /* <DEDUP_REMOVED lines=25> */
.L_x_8731:
[----:B--2---:R-:W2:Y:S01]  /*124b0*/  LDL.LU R5, [R1+0x8] ;  /* 0x0000080001057983 */ /* 0x004ea20000300800 */
[----:B------:R-:W-:Y:S02]  /*124c0*/  PLOP3.LUT P1, PT, PT, PT, PT, 0x8, 0x0 ;  /* 0x000000000000781c */ /* 0x000fe40003f2e170 */
[----:B---3--:R-:W-:Y:S01]  /*124d0*/  ISETP.NE.AND P0, PT, R14, RZ, PT ;  /* 0x000000ff0e00720c */ /* 0x008fe20003f05270 */
[----:B------:R3:W-:Y:S04]  /*124e0*/  STL [R1], R0 ;  /* 0x0000000001007387 */ /* 0x0007e80000100800 */
[----:B------:R3:W-:Y:S01]  /*124f0*/  STL [R1+0x2c], R4 ;  /* 0x00002c0401007387 */ /* 0x0007e20000100800 */
[----:B--2---:R-:W-:-:S05]  /*12500*/  LOP3.LUT R5, R5, 0xfffffffe, RZ, 0xc0, !PT ;  /* 0xfffffffe05057812 */ /* 0x004fca00078ec0ff */
[----:B------:R-:W-:-:S05]  /*12510*/  @P1 LOP3.LUT R5, R5, 0x1, RZ, 0xfc, !PT ;  /* 0x0000000105051812 */ /* 0x000fca00078efcff */
[----:B------:R3:W-:Y:S01]  /*12520*/  STL [R1+0x8], R5 ;  /* 0x0000080501007387 */ /* 0x0007e20000100800 */
[----:B------:R-:W-:Y:S05]  /*12530*/  @P0 BRA `(.L_x_8603) ;  /* 0x0000000400240947 */ /* 0x000fea0003800000 */
[----:B------:R-:W-:-:S03]  /*12540*/  UMOV UR4, 0xffffffff ;  /* 0xffffffff00047882 */ /* 0x000fc60000000000 */
[----:B------:R-:W-:Y:S05]  /*12550*/  BRA.DIV UR4, `(.L_x_8604) ;  /* 0x0000006a04ec7947 */ /* 0x000fea000b800000 */
[----:B------:R-:W-:-:S13]  /*12560*/  ELECT P6, URZ, PT ;  /* 0x00000000003f782f */ /* 0x000fda00038c0000 */
.L_x_8734:
[----:B------:R-:W-:Y:S05]  /*12570*/  @!P6 BRA `(.L_x_8603) ;  /* 0x000000040014e947 */ /* 0x000fea0003800000 */
[----:B------:R-:W-:-:S04]  /*12580*/  ISETP.NE.U32.AND P0, PT, R2, RZ, PT ;  /* 0x000000ff0200720c */ /* 0x000fc80003f05070 */
[----:B------:R-:W-:-:S13]  /*12590*/  ISETP.NE.AND.EX P0, PT, R3, RZ, PT, P0 ;  /* 0x000000ff0300720c */ /* 0x000fda0003f05300 */
[----:B------:R-:W-:Y:S05]  /*125a0*/  @!P0 BRA `(.L_x_8605) ;  /* 0x0000000000548947 */ /* 0x000fea0003800000 */
[----:B------:R-:W2:Y:S01]  /*125b0*/  LDC R6, c[0x0][0x43c] ;  /* 0x00010f00ff067b82 */ /* 0x000ea20000000800 */
[----:B01----:R-:W-:Y:S01]  /*125c0*/  IMAD.MOV.U32 R9, RZ, RZ, R4 ;  /* 0x000000ffff097224 */ /* 0x003fe200078e0004 */
[----:B------:R-:W-:-:S03]  /*125d0*/  ULDC.64 UR4, c[0x0][0x428] ;  /* 0x00010a0000047ab9 */ /* 0x000fc60000000a00 */
[----:B---3--:R-:W-:Y:S01]  /*125e0*/  IMAD.MOV.U32 R0, RZ, RZ, R9 ;  /* 0x000000ffff007224 */ /* 0x008fe200078e0009 */
        /* <DEDUP_REMOVED lines=17> */
.L_x_8605:
[----:B------:R-:W4:Y:S04]  /*12700*/  LDL R7, [R1+0x4] ;  /* 0x0000040001077983 */ /* 0x000f280000100800 */
[----:B--23--:R-:W4:Y:S04]  /*12710*/  LDL R0, [R1+0xc] ;  /* 0x00000c0001007983 */ /* 0x00cf280000100800 */
[----:B------:R-:W2:Y:S01]  /*12720*/  LDL R2, [R1+0x18] ;  /* 0x0000180001027983 */ /* 0x000ea20000100800 */
[----:B----4-:R-:W-:Y:S01]  /*12730*/  IMAD R0, R0, 0x8, R7 ;  /* 0x0000000800007824 */ /* 0x010fe200078e0207 */
[----:B--2---:R-:W-:-:S04]  /*12740*/  SHF.L.U32 R2, R2, 0x1f, RZ ;  /* 0x0000001f02027819 */ /* 0x004fc800000006ff */
[----:B------:R-:W2:Y:S02]  /*12750*/  SYNCS.PHASECHK.TRANS64.TRYWAIT P0, [R0+URZ+0x38840], R2 ;  /* 0x03884002000075a7 */ /* 0x000ea4000800017f */
[----:B--2---:R-:W-:Y:S05]  /*12760*/  @!P0 BRA `(.L_x_8606) ;  /* 0x0000006800888947 */ /* 0x004fea0003800000 */
.L_x_8735:
        /* <DEDUP_REMOVED lines=11> */
.L_x_8607:
[----:B------:R-:W3:Y:S04]  /*12820*/  LDL R6, [R1+0x4] ;  /* 0x0000040001067983 */ /* 0x000ee80000100800 */
[----:B------:R-:W3:Y:S04]  /*12830*/  LDL R5, [R1+0xc] ;  /* 0x00000c0001057983 */ /* 0x000ee80000100800 */
[----:B------:R-:W4:Y:S04]  /*12840*/  LDL R7, [R1+0x2c] ;  /* 0x00002c0001077983 */ /* 0x000f280000100800 */
[----:B------:R-:W5:Y:S04]  /*12850*/  LDL R4, [R1+0x20] ;  /* 0x0000200001047983 */ /* 0x000f680000100800 */
[----:B------:R-:W5:Y:S04]  /*12860*/  LDL R3, [R1] ;  /* 0x0000000001037983 */ /* 0x000f680000100800 */
[----:B--2---:R-:W2:Y:S01]  /*12870*/  LDL.LU R2, [R1+0x8] ;  /* 0x0000080001027983 */ /* 0x004ea20000300800 */
        /* <DEDUP_REMOVED lines=8> */
[----:B---3--:R-:W-:Y:S01]  /*12900*/  IMAD R0, R5, 0x2000, R6 ;  /* 0x0000200005007824 */ /* 0x008fe200078e0206 */
[----:B----4-:R-:W-:-:S04]  /*12910*/  R2UR UR11, R7 ;  /* 0x00000000070b72ca */ /* 0x010fc800000e0000 */
[----:B------:R-:W-:Y:S02]  /*12920*/  R2UR UR8, R0 ;  /* 0x00000000000872ca */ /* 0x000fe400000e0000 */
[----:B-----5:R-:W-:Y:S02]  /*12930*/  R2UR UR4, R4 ;  /* 0x00000000040472ca */ /* 0x020fe400000e0000 */
[----:B------:R-:W-:Y:S02]  /*12940*/  R2UR UR13, R3 ;  /* 0x00000000030d72ca */ /* 0x000fe400000e0000 */
[----:B--2---:R-:W-:-:S07]  /*12950*/  LOP3.LUT R2, R2, 0xfffffffe, RZ, 0xc0, !PT ;  /* 0xfffffffe02027812 */ /* 0x004fce00078ec0ff */
[----:B------:R-:W-:Y:S02]  /*12960*/  UIADD3 UR8, UR8, 0x22400, URZ ;  /* 0x0002240008087890 */ /* 0x000fe4000fffe03f */
[----:B------:R-:W-:Y:S01]  /*12970*/  ULEA UR11, UR11, UR4, 0x6 ;  /* 0x000000040b0b7291 */ /* 0x000fe2000f8e303f */
[----:B------:R-:W-:Y:S02]  /*12980*/  @P0 LOP3.LUT R2, R2, 0x1, RZ, 0xfc, !PT ;  /* 0x0000000102020812 */ /* 0x000fe400078efcff */
[----:B------:R-:W-:-:S03]  /*12990*/  UMOV UR4, 0x0 ;  /* 0x0000000000047882 */ /* 0x000fc60000000000 */
[----:B------:R2:W-:Y:S03]  /*129a0*/  STL [R1+0x8], R2 ;  /* 0x0000080201007387 */ /* 0x0005e60000100800 */
[----:B------:R2:W-:Y:S01]  /*129b0*/  UTMALDG.4D [UR8], [UR6], desc[UR4] ;  /* 0x00000408060075b4 */ /* 0x0005e20008019000 */
[----:B------:R-:W-:Y:S02]  /*129c0*/  NOP ;  /* 0x0000000000007918 */ /* 0x000fe40000000000 */
.L_x_8603:
[----:B---3--:R-:W3:Y:S04]  /*129d0*/  LDL R0, [R1+0x4] ;  /* 0x0000040001007983 */ /* 0x008ee80000100800 */
        /* <DEDUP_REMOVED lines=16> */
[----:B---3--:R-:W-:-:S05]  /*12ae0*/  SHF.R.S32.HI R0, RZ, 0x1f, R18 ;  /* 0x0000001fff007819 */ /* 0x008fca0000011412 */
        /* <DEDUP_REMOVED lines=19> */
.L_x_8609:
[----:B------:R-:W-:Y:S05]  /*12c20*/  BSYNC B6 ;  /* 0x0000000000067941 */ /* 0x000fea0003800000 */
.L_x_8608:
[----:B------:R-:W3:Y:S01]  /*12c30*/  LDL R4, [R1+0x40] ;  /* 0x0000400001047983 */ /* 0x000ee20000100800 */
[----:B------:R-:W4:Y:S01]  /*12c40*/  LDC R7, c[0x0][0x448] ;  /* 0x00011200ff077b82 */ /* 0x000f220000000800 */
[----:B------:R-:W-:Y:S01]  /*12c50*/  ULDC.64 UR4, c[0x0][0x298] ;  /* 0x0000a60000047ab9 */ /* 0x000fe20000000a00 */
[----:B------:R-:W-:Y:S01]  /*12c60*/  ULDC.64 UR6, c[0x0][0x280] ;  /* 0x0000a00000067ab9 */ /* 0x000fe20000000a00 */
[----:B------:R-:W3:Y:S04]  /*12c70*/  LDL R10, [R1+0x28] ;  /* 0x00002800010a7983 */ /* 0x000ee80000100800 */
[----:B01----:R-:W3:Y:S01]  /*12c80*/  LDL R9, [R1+0x4c] ;  /* 0x00004c0001097983 */ /* 0x003ee20000100800 */
[----:B--2---:R-:W0:Y:S01]  /*12c90*/  S2R R2, SR_TID.X ;  /* 0x0000000000027919 */ /* 0x004e220000002100 */
[----:B------:R-:W1:Y:S02]  /*12ca0*/  S2R R0, SR_TID.X ;  /* 0x0000000000007919 */ /* 0x000e640000002100 */
[----:B------:R-:W2:Y:S04]  /*12cb0*/  LDL R8, [R1+0x50] ;  /* 0x0000500001087983 */ /* 0x000ea80000100800 */
[----:B------:R-:W2:Y:S01]  /*12cc0*/  LDL R6, [R1+0x38] ;  /* 0x0000380001067983 */ /* 0x000ea20000100800 */
[----:B----4-:R-:W-:-:S13]  /*12cd0*/  ISETP.NE.AND P0, PT, R7, 0x1, PT ;  /* 0x000000010700780c */ /* 0x010fda0003f05270 */
[----:B------:R-:W4:Y:S01]  /*12ce0*/  @P0 LDC R3, c[0x0][0x450] ;  /* 0x00011400ff030b82 */ /* 0x000f220000000800 */
[----:B0-----:R-:W-:-:S04]  /*12cf0*/  LOP3.LUT R2, R2, 0x7f, RZ, 0xc0, !PT ;  /* 0x0000007f02027812 */ /* 0x001fc800078ec0ff */
[----:B------:R-:W-:Y:S01]  /*12d00*/  SHF.R.U32.HI R2, RZ, 0x3, R2 ;  /* 0x00000003ff027819 */ /* 0x000fe20000011602 */
[----:B-1----:R-:W-:-:S05]  /*12d10*/  IMAD.SHL.U32 R0, R0, 0x10, RZ ;  /* 0x0000001000007824 */ /* 0x002fca00078e00ff */
[----:B------:R-:W-:Y:S02]  /*12d20*/  LOP3.LUT R0, R2, 0x70, R0, 0xf8, !PT ;  /* 0x0000007002007812 */ /* 0x000fe400078ef800 */
[----:B------:R-:W0:Y:S03]  /*12d30*/  @P0 LDC R2, c[0x0][0x44c] ;  /* 0x00011300ff020b82 */ /* 0x000e260000000800 */
[----:B------:R-:W-:-:S04]  /*12d40*/  IMAD R5, R17, 0x40, R0 ;  /* 0x0000004011057824 */ /* 0x000fc800078e0200 */
[----:B------:R-:W-:Y:S01]  /*12d50*/  IMAD.MOV.U32 R0, RZ, RZ, R5 ;  /* 0x000000ffff007224 */ /* 0x000fe200078e0005 */
[----:B------:R1:W-:Y:S01]  /*12d60*/  STL [R1+0x24], R5 ;  /* 0x0000240501007387 */ /* 0x0003e20000100800 */
[----:B0-----:R-:W-:-:S05]  /*12d70*/  @P0 IMAD.HI.U32 R2, R5, R2, RZ ;  /* 0x0000000205020227 */ /* 0x001fca00078e00ff */
[----:B----4-:R-:W-:Y:S01]  /*12d80*/  @P0 SHF.R.U32.HI R0, RZ, R3, R2 ;  /* 0x00000003ff000219 */ /* 0x010fe20000011602 */
[----:B---3--:R-:W-:-:S04]  /*12d90*/  IMAD R2, R4, UR4, RZ ;  /* 0x0000000404027c24 */ /* 0x008fc8000f8e02ff */
        /* <DEDUP_REMOVED lines=10> */
[----:B--2---:R-:W-:Y:S02]  /*12e40*/  IMAD R4, R8, UR4, RZ ;  /* 0x0000000408047c24 */ /* 0x004fe4000f8e02ff */
[----:B------:R-:W2:Y:S01]  /*12e50*/  S2R R8, SR_TID.X ;  /* 0x0000000000087919 */ /* 0x000ea20000002100 */
        /* <DEDUP_REMOVED lines=13> */
[----:B--2---:R-:W-:Y:S02]  /*12f30*/  IMAD.SHL.U32 R10, R8, 0x8, RZ ;  /* 0x00000008080a7824 */ /* 0x004fe400078e00ff */
[----:B------:R-:W-:Y:S02]  /*12f40*/  IMAD R6, R6, UR4, RZ ;  /* 0x0000000406067c24 */ /* 0x000fe4000f8e02ff */
[----:B-1----:R-:W-:Y:S01]  /*12f50*/  IMAD.WIDE.U32 R4, R0, UR4, R2 ;  /* 0x0000000400047c25 */ /* 0x002fe2000f8e0002 */
        /* <DEDUP_REMOVED lines=47> */
.L_x_8744:
        /* <DEDUP_REMOVED lines=12> */
.L_x_8611:
        /* <DEDUP_REMOVED lines=38> */
.L_x_8613:
[----:B------:R-:W-:Y:S05]  /*13570*/  BSYNC B6 ;  /* 0x0000000000067941 */ /* 0x000fea0003800000 */
.L_x_8612:
        /* <DEDUP_REMOVED lines=188> */
.L_x_8754:
        /* <DEDUP_REMOVED lines=31> */
.L_x_8616:
[----:B------:R-:W-:Y:S05]  /*14330*/  BSYNC B0 ;  /* 0x0000000000007941 */ /* 0x000fea0003800000 */
.L_x_8615:
[----:B--2---:R2:W5:Y:S01]  /*14340*/  LDL R0, [R1+0x4] ;  /* 0x0000040001007983 */ /* 0x0045620000100800 */
[----:B------:R-:W-:Y:S01]  /*14350*/  PLOP3.LUT P0, PT, PT, PT, PT, 0x80, 0x0 ;  /* 0x000000000000781c */ /* 0x000fe20003f0f070 */
[----:B------:R-:W-:-:S12]  /*14360*/  NOP ;  /* 0x0000000000007918 */ /* 0x000fd80000000000 */
.L_x_8617:
        /* <DEDUP_REMOVED lines=19> */
.L_x_8755:
[----:B------:R-:W-:Y:S05]  /*144a0*/  BSYNC B0 ;  /* 0x0000000000007941 */ /* 0x000fea0003800000 */
.L_x_8618:
        /* <DEDUP_REMOVED lines=16> */
.L_x_8756:
[----:B------:R-:W-:Y:S05]  /*145b0*/  BSYNC B1 ;  /* 0x0000000000017941 */ /* 0x000fea0003800000 */
.L_x_8622:
        /* <DEDUP_REMOVED lines=9> */
.L_x_8625:
[----:B------:R-:W-:Y:S05]  /*14650*/  BSYNC B1 ;  /* 0x0000000000017941 */ /* 0x000fea0003800000 */
.L_x_8624:
[----:B------:R-:W3:Y:S04]  /*14660*/  LDL R5, [R1+0x20] ;  /* 0x0000200001057983 */ /* 0x000ee80000100800 */
[----:B------:R-:W3:Y:S04]  /*14670*/  LDL.LU R3, [R1+0x2c] ;  /* 0x00002c0001037983 */ /* 0x000ee80000300800 */
[----:B------:R-:W4:Y:S04]  /*14680*/  LDL R4, [R1+0x4] ;  /* 0x0000040001047983 */ /* 0x000f280000100800 */
[----:B0-----:R-:W4:Y:S01]  /*14690*/  LDL R2, [R1+0xc] ;  /* 0x00000c0001027983 */ /* 0x001f220000100800 */
        /* <DEDUP_REMOVED lines=8> */
[----:B----4-:R-:W-:-:S04]  /*14720*/  IMAD R2, R2, 0x10000, R4 ;  /* 0x0001000002027824 */ /* 0x010fc800078e0204 */
[----:B------:R-:W-:-:S07]  /*14730*/  VIADD R4, R2, 0x400 ;  /* 0x0000040002047836 */ /* 0x000fce0000000000 */
.L_x_8626:
        /* <DEDUP_REMOVED lines=16> */
.L_x_8627:
        /* <DEDUP_REMOVED lines=16> */
.L_x_8628:
        /* <DEDUP_REMOVED lines=16> */
.L_x_8629:
        /* <DEDUP_REMOVED lines=16> */
.L_x_8630:
        /* <DEDUP_REMOVED lines=16> */
.L_x_8631:
        /* <DEDUP_REMOVED lines=16> */
.L_x_8632:
        /* <DEDUP_REMOVED lines=16> */
.L_x_8633:
        /* <DEDUP_REMOVED lines=11> */
.L_x_8621:
[----:B------:R-:W-:Y:S05]  /*14ef0*/  BSYNC B0 ;  /* 0x0000000000007941 */ /* 0x000fea0003800000 */
.L_x_8620:
[----:B-1----:R-:W3:Y:S01]  /*14f00*/  LDL R4, [R1+0x30] ;  /* 0x0000300001047983 */ /* 0x002ee20000100800 */
[----:B------:R-:W-:Y:S01]  /*14f10*/  BSSY B0, `(.L_x_8634) ;  /* 0x00002ca000007945 */ /* 0x000fe20003800000 */
[----:B---3--:R-:W-:-:S13]  /*14f20*/  ISETP.GE.AND P0, PT, R4, 0x2, PT ;  /* 0x000000020400780c */ /* 0x008fda0003f06270 */
[----:B------:R-:W-:Y:S05]  /*14f30*/  @!P0 BRA `(.L_x_8635) ;  /* 0x0000002c001c8947 */ /* 0x000fea0003800000 */
[C---:B------:R-:W-:Y:S01]  /*14f40*/  LOP3.LUT R0, R4.reuse, 0x1, RZ, 0xc0, !PT ;  /* 0x0000000104007812 */ /* 0x040fe200078ec0ff */
[----:B------:R-:W-:Y:S01]  /*14f50*/  VIADD R4, R4, 0xfffffffe ;  /* 0xfffffffe04047836 */ /* 0x000fe20000000000 */
[----:B------:R-:W-:Y:S02]  /*14f60*/  BSSY B2, `(.L_x_8636) ;  /* 0x00000f0000027945 */ /* 0x000fe40003800000 */
[----:B------:R-:W-:Y:S01]  /*14f70*/  ISETP.NE.U32.AND P0, PT, R0, 0x1, PT ;  /* 0x000000010000780c */ /* 0x000fe20003f05070 */
[----:B------:R-:W-:-:S12]  /*14f80*/  IMAD.MOV.U32 R0, RZ, RZ, R4 ;  /* 0x000000ffff007224 */ /* 0x000fd800078e0004 */
[----:B------:R-:W-:Y:S05]  /*14f90*/  @!P0 BRA `(.L_x_8637) ;  /* 0x0000000c00b08947 */ /* 0x000fea0003800000 */
        /* <DEDUP_REMOVED lines=38> */
.L_x_8640:
        /* <DEDUP_REMOVED lines=9> */
.L_x_8757:
[----:B------:R-:W-:Y:S05]  /*15290*/  BSYNC B3 ;  /* 0x0000000000037941 */ /* 0x000fea0003800000 */
.L_x_8641:
        /* <DEDUP_REMOVED lines=9> */
.L_x_8644:
[----:B------:R-:W-:Y:S05]  /*15330*/  BSYNC B3 ;  /* 0x0000000000037941 */ /* 0x000fea0003800000 */
.L_x_8643:
[----:B------:R-:W3:Y:S04]  /*15340*/  LDL R7, [R1+0x4] ;  /* 0x0000040001077983 */ /* 0x000ee80000100800 */
[----:B------:R-:W3:Y:S04]  /*15350*/  LDL R5, [R1+0xc] ;  /* 0x00000c0001057983 */ /* 0x000ee80000100800 */
[----:B------:R-:W4:Y:S01]  /*15360*/  LDL R6, [R1+0x20] ;  /* 0x0000200001067983 */ /* 0x000f220000100800 */
[----:B0-----:R-:W-:Y:S01]  /*15370*/  IMAD.MOV.U32 R8, RZ, RZ, RZ ;  /* 0x000000ffff087224 */ /* 0x001fe200078e00ff */
        /* <DEDUP_REMOVED lines=10> */
.L_x_8645:
        /* <DEDUP_REMOVED lines=14> */
.L_x_8758:
[----:B------:R-:W-:Y:S05]  /*15500*/  BSYNC B3 ;  /* 0x0000000000037941 */ /* 0x000fea0003800000 */
.L_x_8646:
        /* <DEDUP_REMOVED lines=11> */
.L_x_8649:
[----:B------:R-:W-:Y:S05]  /*155c0*/  BSYNC B3 ;  /* 0x0000000000037941 */ /* 0x000fea0003800000 */
.L_x_8648:
        /* <DEDUP_REMOVED lines=11> */
.L_x_8650:
        /* <DEDUP_REMOVED lines=16> */
.L_x_8651:
        /* <DEDUP_REMOVED lines=16> */
.L_x_8652:
        /* <DEDUP_REMOVED lines=16> */
.L_x_8653:
        /* <DEDUP_REMOVED lines=16> */
.L_x_8654:
        /* <DEDUP_REMOVED lines=16> */
.L_x_8655:
        /* <DEDUP_REMOVED lines=16> */
.L_x_8656:
        /* <DEDUP_REMOVED lines=16> */
.L_x_8657:
        /* <DEDUP_REMOVED lines=11> */
.L_x_8639:
[----:B------:R-:W-:Y:S05]  /*15e30*/  BSYNC B1 ;  /* 0x0000000000017941 */ /* 0x000fea0003800000 */
.L_x_8638:
[----:B------:R-:W3:Y:S02]  /*15e40*/  LDL.LU R5, [R1+0x30] ;  /* 0x0000300001057983 */ /* 0x000ee40000300800 */
[----:B---3--:R-:W-:-:S07]  /*15e50*/  VIADD R0, R5, 0xfffffffd ;  /* 0xfffffffd05007836 */ /* 0x008fce0000000000 */
.L_x_8637:
[----:B------:R-:W-:Y:S05]  /*15e60*/  BSYNC B2 ;  /* 0x0000000000027941 */ /* 0x000fea0003800000 */
.L_x_8636:
[----:B------:R-:W-:-:S13]  /*15e70*/  ISETP.NE.AND P0, PT, R4, RZ, PT ;  /* 0x000000ff0400720c */ /* 0x000fda0003f05270 */
[----:B------:R-:W-:Y:S05]  /*15e80*/  @!P0 BRA `(.L_x_8635) ;  /* 0x0000001c00488947 */ /* 0x000fea0003800000 */
.L_x_8698:
        /* <DEDUP_REMOVED lines=13> */
[----:B0-----:R-:W-:Y:S01]  /*15f60*/  IMAD.MOV.U32 R8, RZ, RZ, R0 ;  /* 0x000000ffff087224 */ /* 0x001fe200078e0000 */
        /* <DEDUP_REMOVED lines=23> */
.L_x_8660:
        /* <DEDUP_REMOVED lines=9> */
.L_x_8759:
[----:B------:R-:W-:Y:S05]  /*16170*/  BSYNC B2 ;  /* 0x0000000000027941 */ /* 0x000fea0003800000 */
.L_x_8661:
        /* <DEDUP_REMOVED lines=9> */
.L_x_8664:
[----:B------:R-:W-:Y:S05]  /*16210*/  BSYNC B2 ;  /* 0x0000000000027941 */ /* 0x000fea0003800000 */
.L_x_8663:
        /* <DEDUP_REMOVED lines=13> */
.L_x_8665:
        /* <DEDUP_REMOVED lines=14> */
.L_x_8760:
[----:B------:R-:W-:Y:S05]  /*163d0*/  BSYNC B2 ;  /* 0x0000000000027941 */ /* 0x000fea0003800000 */
.L_x_8666:
        /* <DEDUP_REMOVED lines=11> */
.L_x_8669:
[----:B------:R-:W-:Y:S05]  /*16490*/  BSYNC B2 ;  /* 0x0000000000027941 */ /* 0x000fea0003800000 */
.L_x_8668:
        /* <DEDUP_REMOVED lines=10> */
.L_x_8670:
        /* <DEDUP_REMOVED lines=16> */
.L_x_8671:
        /* <DEDUP_REMOVED lines=16> */
.L_x_8672:
        /* <DEDUP_REMOVED lines=16> */
.L_x_8673:
        /* <DEDUP_REMOVED lines=16> */
.L_x_8674:
        /* <DEDUP_REMOVED lines=16> */
.L_x_8675:
        /* <DEDUP_REMOVED lines=16> */
.L_x_8676:
        /* <DEDUP_REMOVED lines=16> */
.L_x_8677:
        /* <DEDUP_REMOVED lines=11> */
.L_x_8659:
[----:B------:R-:W-:Y:S05]  /*16cf0*/  BSYNC B1 ;  /* 0x0000000000017941 */ /* 0x000fea0003800000 */
.L_x_8658:
[----:B------:R-:W3:Y:S01]  /*16d00*/  LDL R2, [R1+0x8] ;  /* 0x0000080001027983 */ /* 0x000ee20000100800 */
[----:B------:R-:W-:Y:S01]  /*16d10*/  VIADD R7, R7, 0x1 ;  /* 0x0000000107077836 */ /* 0x000fe20000000000 */
[----:B------:R-:W-:Y:S04]  /*16d20*/  BSSY B1, `(.L_x_8678) ;  /* 0x00000e5000017945 */ /* 0x000fe80003800000 */
[----:B------:R-:W-:-:S04]  /*16d30*/  ISETP.NE.AND P0, PT, R7, 0x2, PT ;  /* 0x000000020700780c */ /* 0x000fc80003f05270 */
[----:B0-----:R-:W-:Y:S02]  /*16d40*/  SEL R9, R7, RZ, P0 ;  /* 0x000000ff07097207 */ /* 0x001fe40000000000 */
        /* <DEDUP_REMOVED lines=31> */
.L_x_8680:
        /* <DEDUP_REMOVED lines=9> */
.L_x_8761:
[----:B------:R-:W-:Y:S05]  /*16fd0*/  BSYNC B2 ;  /* 0x0000000000027941 */ /* 0x000fea0003800000 */
.L_x_8681:
        /* <DEDUP_REMOVED lines=9> */
.L_x_8684:
[----:B------:R-:W-:Y:S05]  /*17070*/  BSYNC B2 ;  /* 0x0000000000027941 */ /* 0x000fea0003800000 */
.L_x_8683:
        /* <DEDUP_REMOVED lines=14> */
.L_x_8685:
        /* <DEDUP_REMOVED lines=14> */
.L_x_8762:
[----:B------:R-:W-:Y:S05]  /*17240*/  BSYNC B2 ;  /* 0x0000000000027941 */ /* 0x000fea0003800000 */
.L_x_8686:
        /* <DEDUP_REMOVED lines=11> */
.L_x_8689:
[----:B------:R-:W-:Y:S05]  /*17300*/  BSYNC B2 ;  /* 0x0000000000027941 */ /* 0x000fea0003800000 */
.L_x_8688:
        /* <DEDUP_REMOVED lines=11> */
.L_x_8690:
        /* <DEDUP_REMOVED lines=16> */
.L_x_8691:
        /* <DEDUP_REMOVED lines=16> */
.L_x_8692:
        /* <DEDUP_REMOVED lines=16> */
.L_x_8693:
        /* <DEDUP_REMOVED lines=16> */
.L_x_8694:
        /* <DEDUP_REMOVED lines=16> */
.L_x_8695:
        /* <DEDUP_REMOVED lines=16> */
.L_x_8696:
        /* <DEDUP_REMOVED lines=16> */
.L_x_8697:
        /* <DEDUP_REMOVED lines=11> */
.L_x_8679:
[----:B------:R-:W-:Y:S05]  /*17b70*/  BSYNC B1 ;  /* 0x0000000000017941 */ /* 0x000fea0003800000 */
.L_x_8678:
[C---:B------:R-:W-:Y:S01]  /*17b80*/  ISETP.GT.AND P0, PT, R0.reuse, 0x1, PT ;  /* 0x000000010000780c */ /* 0x040fe20003f04270 */
[----:B------:R-:W-:-:S12]  /*17b90*/  VIADD R0, R0, 0xfffffffe ;  /* 0xfffffffe00007836 */ /* 0x000fd80000000000 */
[----:B------:R-:W-:Y:S05]  /*17ba0*/  @P0 BRA `(.L_x_8698) ;  /* 0xffffffe000b80947 */ /* 0x000fea000383ffff */
.L_x_8635:
[----:B------:R-:W-:Y:S05]  /*17bb0*/  BSYNC B0 ;  /* 0x0000000000007941 */ /* 0x000fea0003800000 */
.L_x_8634:
        /* <DEDUP_REMOVED lines=24> */
.L_x_8700:
[----:B------:R-:W-:Y:S05]  /*17d40*/  BSYNC B0 ;  /* 0x0000000000007941 */ /* 0x000fea0003800000 */
.L_x_8699:
[----:B------:R-:W-:-:S05]  /*17d50*/  SEL R0, R0, RZ, P0 ;  /* 0x000000ff00007207 */ /* 0x000fca0000000000 */
[----:B------:R3:W-:Y:S02]  /*17d60*/  STL [R1+0xc], R0 ;  /* 0x00000c0001007387 */ /* 0x0007e40000100800 */
.L_x_8596:
[----:B------:R-:W-:Y:S05]  /*17d70*/  BSYNC B7 ;  /* 0x0000000000077941 */ /* 0x000fea0003800000 */
.L_x_8594:
        /* <DEDUP_REMOVED lines=13> */
.L_x_8701:
        /* <DEDUP_REMOVED lines=36> */
.L_x_8772:
[----:B------:R-:W-:Y:S02]  /*18090*/  ULDC UR4, c[0x0][0xd38] ;  /* 0x00034e0000047ab9 */ /* 0x000fe40000000800 */
[----:B------:R-:W-:-:S04]  /*180a0*/  IMAD.U32 R4, RZ, RZ, UR4 ;  /* 0x00000004ff047e24 */ /* 0x000fc8000f8e00ff */
[----:B---3--:R-:W-:-:S04]  /*180b0*/  IMAD R16, R16, R4, RZ ;  /* 0x0000000410107224 */ /* 0x008fc800078e02ff */
[----:B------:R-:W-:-:S05]  /*180c0*/  IMAD.IADD R5, R5, 0x1, R16 ;  /* 0x0000000105057824 */ /* 0x000fca00078e0210 */
[----:B------:R-:W-:-:S13]  /*180d0*/  ISETP.GT.AND P6, PT, R5, R0, PT ;  /* 0x000000000500720c */ /* 0x000fda0003fc4270 */
[----:B------:R-:W-:Y:S05]  /*180e0*/  @P6 BRA `(.L_x_8704) ;  /* 0x00000000009c6947 */ /* 0x000fea0003800000 */
.L_x_8709:
        /* <DEDUP_REMOVED lines=14> */
.L_x_8707:
[----:B------:R-:W-:Y:S05]  /*181d0*/  BSYNC B0 ;  /* 0x0000000000007941 */ /* 0x000fea0003800000 */
.L_x_8706:
        /* <DEDUP_REMOVED lines=18> */
.L_x_8780:
[----:B------:R-:W-:Y:S02]  /*18300*/  ULDC UR4, c[0x0][0xd38] ;  /* 0x00034e0000047ab9 */ /* 0x000fe40000000800 */
[----:B------:R-:W-:-:S04]  /*18310*/  IMAD.U32 R4, RZ, RZ, UR4 ;  /* 0x00000004ff047e24 */ /* 0x000fc8000f8e00ff */
[----:B---3--:R-:W-:-:S04]  /*18320*/  IMAD R16, R16, R4, RZ ;  /* 0x0000000410107224 */ /* 0x008fc800078e02ff */
[----:B------:R-:W-:-:S05]  /*18330*/  IMAD.IADD R5, R16, 0x1, R5 ;  /* 0x0000000110057824 */ /* 0x000fca00078e0205 */
[----:B------:R-:W-:-:S13]  /*18340*/  ISETP.GT.AND P6, PT, R5, R0, PT ;  /* 0x000000000500720c */ /* 0x000fda0003fc4270 */
[----:B------:R-:W-:Y:S05]  /*18350*/  @!P6 BRA `(.L_x_8709) ;  /* 0xfffffffc0064e947 */ /* 0x000fea000383ffff */
.L_x_8704:
        /* <DEDUP_REMOVED lines=8> */
.L_x_8784:
[----:B------:R-:W-:Y:S01]  /*183e0*/  ISETP.NE.AND P0, PT, R5, RZ, PT ;  /* 0x000000ff0500720c */ /* 0x000fe20003f05270 */
[----:B------:R-:W-:-:S12]  /*183f0*/  IMAD.MOV.U32 R5, RZ, RZ, RZ ;  /* 0x000000ffff057224 */ /* 0x000fd800078e00ff */
[----:B------:R-:W-:Y:S05]  /*18400*/  @!P0 BRA `(.L_x_8711) ;  /* 0x0000000000148947 */ /* 0x000fea0003800000 */
[----:B------:R-:W-:Y:S01]  /*18410*/  UMOV UR4, 0xffffffff ;  /* 0xffffffff00047882 */ /* 0x000fe20000000000 */
[----:B------:R-:W-:Y:S02]  /*18420*/  VIADD R12, R6, 0xffffffff ;  /* 0xffffffff060c7836 */ /* 0x000fe40000000000 */
[----:B------:R-:W-:Y:S05]  /*18430*/  BRA.DIV UR4, `(.L_x_8712) ;  /* 0x0000002a049c7947 */ /* 0x000fea000b800000 */
[----:B-1----:R1:W0:Y:S02]  /*18440*/  SHFL.IDX PT, R3, R3, R12, 0x1f ;  /* 0x00001f0c03037589 */ /* 0x00222400000e0000 */
.L_x_8787:
[----:B0-----:R-:W-:-:S07]  /*18450*/  IMAD.MOV.U32 R5, RZ, RZ, R3 ;  /* 0x000000ffff057224 */ /* 0x001fce00078e0003 */
.L_x_8711:
        /* <DEDUP_REMOVED lines=66> */
.L_x_8705:
[----:B------:R-:W-:Y:S01]  /*18880*/  UMOV UR4, URZ ;  /* 0x0000003f00047c82 */ /* 0x000fe20008000000 */
[----:B------:R-:W-:Y:S01]  /*18890*/  UMOV UR5, URZ ;  /* 0x0000003f00057c82 */ /* 0x000fe20008000000 */
[----:B------:R-:W-:Y:S01]  /*188a0*/  ULDC UR6, c[0x0][0xd3c] ;  /* 0x00034f0000067ab9 */ /* 0x000fe20000000800 */
[----:B------:R-:W-:Y:S02]  /*188b0*/  IMAD.MOV.U32 R16, RZ, RZ, R0 ;  /* 0x000000ffff107224 */ /* 0x000fe400078e0000 */
[----:B------:R-:W-:Y:S02]  /*188c0*/  IMAD.U32 R17, RZ, RZ, UR4 ;  /* 0x00000004ff117e24 */ /* 0x000fe4000f8e00ff */
[----:B------:R-:W-:Y:S02]  /*188d0*/  IMAD.U32 R18, RZ, RZ, UR5 ;  /* 0x00000005ff127e24 */ /* 0x000fe4000f8e00ff */
[----:B------:R-:W-:-:S07]  /*188e0*/  IMAD.U32 R19, RZ, RZ, UR6 ;  /* 0x00000006ff137e24 */ /* 0x000fce000f8e00ff */
.L_x_8713:
        /* <DEDUP_REMOVED lines=12> */
.L_x_8702:
[----:B------:R-:W-:Y:S02]  /*189b0*/  ULDC UR4, c[0x0][0xd3c] ;  /* 0x00034f0000047ab9 */ /* 0x000fe40000000800 */
[----:B----4-:R-:W-:-:S13]  /*189c0*/  ISETP.GE.AND P0, PT, R19, UR4, PT ;  /* 0x0000000413007c0c */ /* 0x010fda000bf06270 */
[----:B------:R-:W-:Y:S05]  /*189d0*/  @!P0 BRA `(.L_x_8714) ;  /* 0xffffff8c00a08947 */ /* 0x000fea000383ffff */
[----:B------:R-:W-:Y:S05]  /*189e0*/  BSYNC B8 ;  /* 0x0000000000087941 */ /* 0x000fea0003800000 */
.L_x_8590:
        /* <DEDUP_REMOVED lines=12> */
.L_x_8788:
[----:B------:R-:W-:Y:S05]  /*18ab0*/  BSYNC B0 ;  /* 0x0000000000007941 */ /* 0x000fea0003800000 */
.L_x_8715:
[----:B------:R-:W-:-:S03]  /*18ac0*/  UMOV UR4, 0xffffffff ;  /* 0xffffffff00047882 */ /* 0x000fc60000000000 */
[----:B------:R-:W-:Y:S05]  /*18ad0*/  BRA.DIV UR4, `(.L_x_8717) ;  /* 0x0000002604307947 */ /* 0x000fea000b800000 */
[----:B------:R-:W1:Y:S02]  /*18ae0*/  S2R R2, SR_TID.X ;  /* 0x0000000000027919 */ /* 0x000e640000002100 */
[----:B-1----:R-:W-:-:S04]  /*18af0*/  SHF.R.U32.HI R2, RZ, 0x5, R2 ;  /* 0x00000005ff027819 */ /* 0x002fc80000011602 */
[----:B------:R-:W-:-:S05]  /*18b00*/  LOP3.LUT R2, R2, 0x3, RZ, 0xc0, !PT ;  /* 0x0000000302027812 */ /* 0x000fca00078ec0ff */
[----:B------:R1:W3:Y:S02]  /*18b10*/  SHFL.IDX PT, R14, R2, RZ, 0x1f ;  /* 0x00001fff020e7589 */ /* 0x0002e400000e0000 */
.L_x_8791:
[----:B---3--:R-:W-:Y:S01]  /*18b20*/  ISETP.NE.AND P0, PT, R14, RZ, PT ;  /* 0x000000ff0e00720c */ /* 0x008fe20003f05270 */
[----:B------:R-:W-:-:S12]  /*18b30*/  BSSY B0, `(.L_x_8718) ;  /* 0x0000027000007945 */ /* 0x000fd80003800000 */
[----:B------:R-:W-:Y:S05]  /*18b40*/  @P0 BRA `(.L_x_8719) ;  /* 0x0000000000940947 */ /* 0x000fea0003800000 */
[----:B------:R-:W-:-:S03]  /*18b50*/  UMOV UR4, 0xffffffff ;  /* 0xffffffff00047882 */ /* 0x000fc60000000000 */
[----:B------:R-:W-:Y:S05]  /*18b60*/  BRA.DIV UR4, `(.L_x_8720) ;  /* 0x0000002604407947 */ /* 0x000fea000b800000 */
[----:B------:R-:W-:-:S13]  /*18b70*/  ELECT P6, URZ, PT ;  /* 0x00000000003f782f */ /* 0x000fda00038c0000 */
.L_x_8794:
[----:B------:R-:W-:Y:S05]  /*18b80*/  @!P6 BRA `(.L_x_8719) ;  /* 0x000000000084e947 */ /* 0x000fea0003800000 */
[----:B------:R-:W-:-:S06]  /*18b90*/  ULOP3.LUT UR4, UR36, 0x2, URZ, 0xfc, !UPT ;  /* 0x0000000224047892 */ /* 0x000fcc000f8efc3f */
[----:B-1----:R-:W-:-:S05]  /*18ba0*/  IMAD.U32 R2, RZ, RZ, UR4 ;  /* 0x00000004ff027e24 */ /* 0x002fca000f8e00ff */
[----:B------:R-:W-:-:S13]  /*18bb0*/  ISETP.NE.AND P2, PT, R2, 0x3, PT ;  /* 0x000000030200780c */ /* 0x000fda0003f45270 */
[----:B------:R-:W-:Y:S05]  /*18bc0*/  @!P2 BRA `(.L_x_8721) ;  /* 0x000000000004a947 */ /* 0x000fea0003800000 */
[----:B------:R-:W-:Y:S01]  /*18bd0*/  BPT.TRAP 0x1 ;  /* 0x000000040000795c */ /* 0x000fe20000300000 */
.L_x_8721:
[----:B0-----:R-:W3:Y:S04]  /*18be0*/  LDL R3, [R1+0xc] ;  /* 0x00000c0001037983 */ /* 0x001ee80000100800 */
[----:B--2---:R-:W2:Y:S01]  /*18bf0*/  LDL.LU R7, [R1+0x18] ;  /* 0x0000180001077983 */ /* 0x004ea20000300800 */
        /* <DEDUP_REMOVED lines=12> */
.L_x_8795:
[----:B------:R-:W1:Y:S02]  /*18cc0*/  SYNCS.PHASECHK.TRANS64.TRYWAIT P0, [R7+URZ], R2 ;  /* 0x00000002070075a7 */ /* 0x000e64000800017f */
[----:B-1----:R-:W-:Y:S05]  /*18cd0*/  @!P0 BRA `(.L_x_8723) ;  /* 0x0000002400188947 */ /* 0x002fea0003800000 */
.L_x_8796:
[----:B------:R-:W-:Y:S05]  /*18ce0*/  @!P2 BRA `(.L_x_8724) ;  /* 0x000000000004a947 */ /* 0x000fea0003800000 */
[----:B------:R-:W-:Y:S01]  /*18cf0*/  BPT.TRAP 0x1 ;  /* 0x000000040000795c */ /* 0x000fe20000300000 */
.L_x_8724:
[----:B------:R-:W2:Y:S01]  /*18d00*/  LDL.LU R4, [R1+0xc] ;  /* 0x00000c0001047983 */ /* 0x000ea20000300800 */
[----:B------:R-:W-:-:S04]  /*18d10*/  VIADD R0, R0, 0x38860 ;  /* 0x0003886000007836 */ /* 0x000fc80000000000 */
[----:B--2---:R-:W-:-:S04]  /*18d20*/  IMAD R4, R4, 0x8, R0 ;  /* 0x0000000804047824 */ /* 0x004fc800078e0200 */
[----:B------:R-:W2:Y:S02]  /*18d30*/  SYNCS.PHASECHK.TRANS64.TRYWAIT P0, [R4+URZ], R5 ;  /* 0x00000005040075a7 */ /* 0x000ea4000800017f */
[----:B--2---:R-:W-:Y:S05]  /*18d40*/  @!P0 BRA `(.L_x_8725) ;  /* 0x0000002400108947 */ /* 0x004fea0003800000 */
.L_x_8797:
[----:B------:R-:W-:-:S07]  /*18d50*/  IMAD R3, R3, 0x8, R0 ;  /* 0x0000000803037824 */ /* 0x000fce00078e0200 */
.L_x_8726:
[----:B---3--:R3:W4:Y:S02]  /*18d60*/  SYNCS.PHASECHK.TRANS64.TRYWAIT P0, [R3+URZ], R2 ;  /* 0x00000002030075a7 */ /* 0x008724000800017f */
[----:B----4-:R-:W-:Y:S05]  /*18d70*/  @!P0 NANOSLEEP.SYNCS 0x989680 ;  /* 0x009896800000895d */ /* 0x010fea0003900000 */
[----:B------:R-:W4:Y:S02]  /*18d80*/  @!P0 SYNCS.PHASECHK.TRANS64 P0, [R3+URZ], R2 ;  /* 0x00000002030085a7 */ /* 0x000f24000800007f */
[----:B----4-:R-:W-:Y:S05]  /*18d90*/  @!P0 BRA `(.L_x_8726) ;  /* 0xfffffffc00f08947 */ /* 0x010fea000383ffff */
.L_x_8719:
[----:B------:R-:W-:Y:S05]  /*18da0*/  BSYNC B0 ;  /* 0x0000000000007941 */ /* 0x000fea0003800000 */
.L_x_8718:
[----:B------:R-:W-:Y:S05]  /*18db0*/  EXIT ;  /* 0x000000000000794d */ /* 0x000fea0003800000 */
.L_x_8538:
[----:B0-----:R0:W1:Y:S02]  /*18dc0*/  SYNCS.PHASECHK.TRANS64.TRYWAIT P1, [R17+URZ+0x38800], R4 ;  /* 0x03880004110075a7 */ /* 0x001064000802017f */
[----:B-1----:R-:W-:Y:S05]  /*18dd0*/  @!P1 NANOSLEEP.SYNCS 0x989680 ;  /* 0x009896800000995d */ /* 0x002fea0003900000 */
[----:B------:R-:W1:Y:S02]  /*18de0*/  @!P1 SYNCS.PHASECHK.TRANS64 P1, [R17+URZ+0x38800], R4 ;  /* 0x03880004110095a7 */ /* 0x000e64000802007f */
[----:B-1----:R-:W-:Y:S05]  /*18df0*/  @!P1 BRA `(.L_x_8538) ;  /* 0xfffffffc00f09947 */ /* 0x002fea000383ffff */
[----:B------:R-:W-:Y:S05]  /*18e00*/  BRA `(.L_x_8727) ;  /* 0xfffffea800f07947 */ /* 0x000fea000383ffff */
.L_x_8542:
[----:B--2---:R2:W3:Y:S02]  /*18e10*/  SYNCS.PHASECHK.TRANS64.TRYWAIT P1, [R5+URZ+0x38830], R8 ;  /* 0x03883008050075a7 */ /* 0x0044e4000802017f */
[----:B---3--:R-:W-:Y:S05]  /*18e20*/  @!P1 NANOSLEEP.SYNCS 0x989680 ;  /* 0x009896800000995d */ /* 0x008fea0003900000 */
[----:B------:R-:W3:Y:S02]  /*18e30*/  @!P1 SYNCS.PHASECHK.TRANS64 P1, [R5+URZ+0x38830], R8 ;  /* 0x03883008050095a7 */ /* 0x000ee4000802007f */
[----:B---3--:R-:W-:Y:S05]  /*18e40*/  @!P1 BRA `(.L_x_8542) ;  /* 0xfffffffc00f09947 */ /* 0x008fea000383ffff */
[----:B------:R-:W-:Y:S05]  /*18e50*/  BRA `(.L_x_8541) ;  /* 0xfffffeac00107947 */ /* 0x000fea000383ffff */
.L_x_8543:
[----:B---3--:R3:W4:Y:S02]  /*18e60*/  SYNCS.PHASECHK.TRANS64.TRYWAIT P1, [R17+URZ+0x38810], R4 ;  /* 0x03881004110075a7 */ /* 0x008724000802017f */
[----:B----4-:R-:W-:Y:S05]  /*18e70*/  @!P1 NANOSLEEP.SYNCS 0x989680 ;  /* 0x009896800000995d */ /* 0x010fea0003900000 */
[----:B------:R-:W4:Y:S02]  /*18e80*/  @!P1 SYNCS.PHASECHK.TRANS64 P1, [R17+URZ+0x38810], R4 ;  /* 0x03881004110095a7 */ /* 0x000f24000802007f */
[----:B----4-:R-:W-:Y:S05]  /*18e90*/  @!P1 BRA `(.L_x_8543) ;  /* 0xfffffffc00f09947 */ /* 0x010fea000383ffff */
[----:B------:R-:W-:Y:S05]  /*18ea0*/  BRA `(.L_x_8728) ;  /* 0xfffffeac009c7947 */ /* 0x000fea000383ffff */
.L_x_8547:
[----:B0-----:R0:W3:Y:S02]  /*18eb0*/  SYNCS.PHASECHK.TRANS64.TRYWAIT P1, [R5+URZ+0x38850], R8 ;  /* 0x03885008050075a7 */ /* 0x0010e4000802017f */
[----:B---3--:R-:W-:Y:S05]  /*18ec0*/  @!P1 NANOSLEEP.SYNCS 0x989680 ;  /* 0x009896800000995d */ /* 0x008fea0003900000 */
[----:B------:R-:W3:Y:S02]  /*18ed0*/  @!P1 SYNCS.PHASECHK.TRANS64 P1, [R5+URZ+0x38850], R8 ;  /* 0x03885008050095a7 */ /* 0x000ee4000802007f */
[----:B---3--:R-:W-:Y:S05]  /*18ee0*/  @!P1 BRA `(.L_x_8547) ;  /* 0xfffffffc00f09947 */ /* 0x008fea000383ffff */
[----:B------:R-:W-:Y:S05]  /*18ef0*/  BRA `(.L_x_8546) ;  /* 0xfffffeac00cc7947 */ /* 0x000fea000383ffff */
.L_x_8552:
[----:B-1----:R1:W2:Y:S02]  /*18f00*/  SYNCS.PHASECHK.TRANS64.TRYWAIT P3, [R9+URZ+0x38830], R8 ;  /* 0x03883008090075a7 */ /* 0x0022a4000806017f */
[----:B--2---:R-:W-:Y:S05]  /*18f10*/  @!P3 NANOSLEEP.SYNCS 0x989680 ;  /* 0x009896800000b95d */ /* 0x004fea0003900000 */
[----:B------:R-:W2:Y:S02]  /*18f20*/  @!P3 SYNCS.PHASECHK.TRANS64 P3, [R9+URZ+0x38830], R8 ;  /* 0x038830080900b5a7 */ /* 0x000ea4000806007f */
[----:B--2---:R-:W-:Y:S05]  /*18f30*/  @!P3 BRA `(.L_x_8552) ;  /* 0xfffffffc00f0b947 */ /* 0x004fea000383ffff */
[----:B------:R-:W-:Y:S05]  /*18f40*/  BRA `(.L_x_8551) ;  /* 0xfffffed800d47947 */ /* 0x000fea000383ffff */
.L_x_8556:
[----:B---3--:R3:W4:Y:S02]  /*18f50*/  SYNCS.PHASECHK.TRANS64.TRYWAIT P3, [R9+URZ+0x38850], R8 ;  /* 0x03885008090075a7 */ /* 0x008724000806017f */
[----:B----4-:R-:W-:Y:S05]  /*18f60*/  @!P3 NANOSLEEP.SYNCS 0x989680 ;  /* 0x009896800000b95d */ /* 0x010fea0003900000 */
[----:B------:R-:W4:Y:S02]  /*18f70*/  @!P3 SYNCS.PHASECHK.TRANS64 P3, [R9+URZ+0x38850], R8 ;  /* 0x038850080900b5a7 */ /* 0x000f24000806007f */
[----:B----4-:R-:W-:Y:S05]  /*18f80*/  @!P3 BRA `(.L_x_8556) ;  /* 0xfffffffc00f0b947 */ /* 0x010fea000383ffff */
[----:B------:R-:W-:Y:S05]  /*18f90*/  BRA `(.L_x_8555) ;  /* 0xfffffedc00307947 */ /* 0x000fea000383ffff */
.L_x_8562:
[----:B-1----:R1:W2:Y:S02]  /*18fa0*/  SYNCS.PHASECHK.TRANS64.TRYWAIT P1, [R9+URZ+0x38830], R8 ;  /* 0x03883008090075a7 */ /* 0x0022a4000802017f */
[----:B--2---:R-:W-:Y:S05]  /*18fb0*/  @!P1 NANOSLEEP.SYNCS 0x989680 ;  /* 0x009896800000995d */ /* 0x004fea0003900000 */
[----:B------:R-:W2:Y:S02]  /*18fc0*/  @!P1 SYNCS.PHASECHK.TRANS64 P1, [R9+URZ+0x38830], R8 ;  /* 0x03883008090095a7 */ /* 0x000ea4000802007f */
[----:B--2---:R-:W-:Y:S05]  /*18fd0*/  @!P1 BRA `(.L_x_8562) ;  /* 0xfffffffc00f09947 */ /* 0x004fea000383ffff */
[----:B------:R-:W-:Y:S05]  /*18fe0*/  BRA `(.L_x_8561) ;  /* 0xffffff1000407947 */ /* 0x000fea000383ffff */
.L_x_8566:
[----:B---3--:R3:W4:Y:S02]  /*18ff0*/  SYNCS.PHASECHK.TRANS64.TRYWAIT P1, [R9+URZ+0x38850], R8 ;  /* 0x03885008090075a7 */ /* 0x008724000802017f */
[----:B----4-:R-:W-:Y:S05]  /*19000*/  @!P1 NANOSLEEP.SYNCS 0x989680 ;  /* 0x009896800000995d */ /* 0x010fea0003900000 */
[----:B------:R-:W4:Y:S02]  /*19010*/  @!P1 SYNCS.PHASECHK.TRANS64 P1, [R9+URZ+0x38850], R8 ;  /* 0x03885008090095a7 */ /* 0x000f24000802007f */
[----:B----4-:R-:W-:Y:S05]  /*19020*/  @!P1 BRA `(.L_x_8566) ;  /* 0xfffffffc00f09947 */ /* 0x010fea000383ffff */
[----:B------:R-:W-:Y:S05]  /*19030*/  BRA `(.L_x_8565) ;  /* 0xffffff10009c7947 */ /* 0x000fea000383ffff */
.L_x_8602:
        /* <DEDUP_REMOVED lines=11> */
.L_x_8730:
[----:B------:R-:W-:Y:S05]  /*190f0*/  BSYNC B0 ;  /* 0x0000000000007941 */ /* 0x000fea0003800000 */
.L_x_8729:
[----:B------:R-:W-:Y:S05]  /*19100*/  BRA `(.L_x_8731) ;  /* 0xffffff9000e87947 */ /* 0x000fea000383ffff */
.L_x_8604:
[----:B------:R-:W-:Y:S01]  /*19110*/  BSSY B0, `(.L_x_8732) ;  /* 0x0000006000007945 */ /* 0x000fe20003800000 */
[----:B------:R-:W-:-:S07]  /*19120*/  IMAD.MOV.U32 R15, RZ, RZ, -0x1 ;  /* 0xffffffffff0f7424 */ /* 0x000fce00078e00ff */
[----:B01-3--:R-:W-:Y:S05]  /*19130*/  WARPSYNC.COLLECTIVE R15, `(.L_x_8733) ;  /* 0x000000000f0c7348 */ /* 0x00bfea0003c00000 */
[----:B------:R-:W-:Y:S02]  /*19140*/  ELECT P6, UR62, PT ;  /* 0x00000000003e782f */ /* 0x000fe400038c0000 */
[----:B------:R-:W-:Y:S01]  /*19150*/  MOV R14, UR62 ;  /* 0x0000003e000e7c02 */ /* 0x000fe20008000f00 */
[----:B01-3--:R-:W-:Y:S10]  /*19160*/  ENDCOLLECTIVE ;  /* 0x000000000000791b */ /* 0x00bff40003800000 */
.L_x_8733:
[----:B------:R-:W-:Y:S05]  /*19170*/  BSYNC B0 ;  /* 0x0000000000007941 */ /* 0x000fea0003800000 */
.L_x_8732:
[----:B------:R-:W-:Y:S05]  /*19180*/  BRA `(.L_x_8734) ;  /* 0xffffff9000f87947 */ /* 0x000fea000383ffff */
.L_x_8606:
[----:B--2---:R2:W3:Y:S02]  /*19190*/  SYNCS.PHASECHK.TRANS64.TRYWAIT P0, [R0+URZ+0x38840], R2 ;  /* 0x03884002000075a7 */ /* 0x0044e4000800017f */
[----:B---3--:R-:W-:Y:S05]  /*191a0*/  @!P0 NANOSLEEP.SYNCS 0x989680 ;  /* 0x009896800000895d */ /* 0x008fea0003900000 */
[----:B------:R-:W3:Y:S02]  /*191b0*/  @!P0 SYNCS.PHASECHK.TRANS64 P0, [R0+URZ+0x38840], R2 ;  /* 0x03884002000085a7 */ /* 0x000ee4000800007f */
[----:B---3--:R-:W-:Y:S05]  /*191c0*/  @!P0 BRA `(.L_x_8606) ;  /* 0xfffffffc00f08947 */ /* 0x008fea000383ffff */
[----:B------:R-:W-:Y:S05]  /*191d0*/  BRA `(.L_x_8735) ;  /* 0xffffff9400647947 */ /* 0x000fea000383ffff */
.L_x_8610:
        /* <DEDUP_REMOVED lines=9> */
.L_x_8736:
[----:B------:R-:W-:Y:S02]  /*19270*/  IMAD.MOV.U32 R13, RZ, RZ, R3 ;  /* 0x000000ffff0d7224 */ /* 0x000fe400078e0003 */
[----:B------:R-:W-:-:S07]  /*19280*/  IMAD.MOV.U32 R4, RZ, RZ, R14 ;  /* 0x000000ffff047224 */ /* 0x000fce00078e000e */
[----:B------:R-:W-:Y:S05]  /*19290*/  WARPSYNC.COLLECTIVE R15, `(.L_x_8737) ;  /* 0x000000000f087348 */ /* 0x000fea0003c00000 */
[----:B------:R0:W1:Y:S02]  /*192a0*/  SHFL.IDX P6, R14, R13, R12, R11 ;  /* 0x0000000c0d0e7389 */ /* 0x00006400000c000b */
[----:B01----:R-:W-:Y:S01]  /*192b0*/  ENDCOLLECTIVE ;  /* 0x000000000000791b */ /* 0x003fe20003800000 */
.L_x_8737:
[----:B------:R-:W-:Y:S02]  /*192c0*/  IMAD.MOV.U32 R13, RZ, RZ, R2 ;  /* 0x000000ffff0d7224 */ /* 0x000fe400078e0002 */
[----:B------:R-:W-:Y:S02]  /*192d0*/  IMAD.MOV.U32 R12, RZ, RZ, 0x1 ;  /* 0x00000001ff0c7424 */ /* 0x000fe400078e00ff */
[----:B------:R-:W-:-:S07]  /*192e0*/  IMAD.MOV.U32 R5, RZ, RZ, R14 ;  /* 0x000000ffff057224 */ /* 0x000fce00078e000e */
[----:B------:R-:W-:Y:S05]  /*192f0*/  WARPSYNC.COLLECTIVE R15, `(.L_x_8738) ;  /* 0x000000000f087348 */ /* 0x000fea0003c00000 */
[----:B------:R0:W1:Y:S02]  /*19300*/  SHFL.IDX P6, R14, R13, R12, R11 ;  /* 0x0000000c0d0e7389 */ /* 0x00006400000c000b */
[----:B01----:R-:W-:Y:S01]  /*19310*/  ENDCOLLECTIVE ;  /* 0x000000000000791b */ /* 0x003fe20003800000 */
.L_x_8738:
[----:B------:R-:W-:Y:S02]  /*19320*/  IMAD.MOV.U32 R13, RZ, RZ, R3 ;  /* 0x000000ffff0d7224 */ /* 0x000fe400078e0003 */
[----:B------:R-:W-:Y:S02]  /*19330*/  IMAD R0, R6, R7, RZ ;  /* 0x0000000706007224 */ /* 0x000fe400078e02ff */
[----:B------:R-:W-:-:S07]  /*19340*/  IMAD.MOV.U32 R6, RZ, RZ, R14 ;  /* 0x000000ffff067224 */ /* 0x000fce00078e000e */
[----:B------:R-:W-:Y:S05]  /*19350*/  WARPSYNC.COLLECTIVE R15, `(.L_x_8739) ;  /* 0x000000000f087348 */ /* 0x000fea0003c00000 */
[----:B------:R0:W1:Y:S02]  /*19360*/  SHFL.IDX P6, R14, R13, R12, R11 ;  /* 0x0000000c0d0e7389 */ /* 0x00006400000c000b */
[----:B01----:R-:W-:Y:S01]  /*19370*/  ENDCOLLECTIVE ;  /* 0x000000000000791b */ /* 0x003fe20003800000 */
.L_x_8739:
        /* <DEDUP_REMOVED lines=21> */
.L_x_8740:
        /* <DEDUP_REMOVED lines=10> */
.L_x_8741:
        /* <DEDUP_REMOVED lines=11> */
.L_x_8742:
        /* <DEDUP_REMOVED lines=14> */
.L_x_8743:
[----:B------:R-:W-:Y:S01]  /*19700*/  IMAD.MOV.U32 R3, RZ, RZ, R14 ;  /* 0x000000ffff037224 */ /* 0x000fe200078e000e */
[----:B------:R-:W-:Y:S06]  /*19710*/  BRA `(.L_x_8744) ;  /* 0xffffff9800cc7947 */ /* 0x000fec000383ffff */
.L_x_8614:
        /* <DEDUP_REMOVED lines=27> */
.L_x_8746:
[----:B------:R-:W-:Y:S05]  /*198d0*/  BSYNC B0 ;  /* 0x0000000000007941 */ /* 0x000fea0003800000 */
.L_x_8745:
        /* <DEDUP_REMOVED lines=11> */
.L_x_8747:
        /* <DEDUP_REMOVED lines=43> */
.L_x_8748:
        /* <DEDUP_REMOVED lines=18> */
.L_x_8749:
        /* <DEDUP_REMOVED lines=29> */
.L_x_8750:
        /* <DEDUP_REMOVED lines=13> */
.L_x_8751:
        /* <DEDUP_REMOVED lines=32> */
.L_x_8752:
        /* <DEDUP_REMOVED lines=9> */
.L_x_8753:
[----:B------:R-:W-:Y:S01]  /*1a290*/  IMAD.MOV.U32 R0, RZ, RZ, R14 ;  /* 0x000000ffff007224 */ /* 0x000fe200078e000e */
[----:B------:R-:W-:Y:S06]  /*1a2a0*/  BRA `(.L_x_8754) ;  /* 0xffffff9c00a47947 */ /* 0x000fec000383ffff */
.L_x_8619:
[----:B0-----:R-:W3:Y:S02]  /*1a2b0*/  LDL R2, [R1+0x4] ;  /* 0x0000040001027983 */ /* 0x001ee40000100800 */
[----:B---3--:R0:W3:Y:S02]  /*1a2c0*/  SYNCS.PHASECHK.TRANS64.TRYWAIT P0, [R2+URZ+0x38820], R0 ;  /* 0x03882000020075a7 */ /* 0x0080e4000800017f */
[----:B---3--:R-:W-:Y:S05]  /*1a2d0*/  @!P0 NANOSLEEP.SYNCS 0x989680 ;  /* 0x009896800000895d */ /* 0x008fea0003900000 */
[----:B------:R-:W3:Y:S02]  /*1a2e0*/  @!P0 SYNCS.PHASECHK.TRANS64 P0, [R2+URZ+0x38820], R0 ;  /* 0x03882000020085a7 */ /* 0x000ee4000800007f */
[----:B---3--:R-:W-:Y:S05]  /*1a2f0*/  @!P0 BRA `(.L_x_8619) ;  /* 0xfffffffc00ec8947 */ /* 0x008fea000383ffff */
[----:B------:R-:W-:Y:S05]  /*1a300*/  BRA `(.L_x_8755) ;  /* 0xffffffa000647947 */ /* 0x000fea000383ffff */
.L_x_8623:
[----:B0-----:R0:W1:Y:S02]  /*1a310*/  SYNCS.PHASECHK.TRANS64.TRYWAIT P0, [R0+URZ+0x38860], R2 ;  /* 0x03886002000075a7 */ /* 0x001064000800017f */
[----:B-1----:R-:W-:Y:S05]  /*1a320*/  @!P0 NANOSLEEP.SYNCS 0x989680 ;  /* 0x009896800000895d */ /* 0x002fea0003900000 */
[----:B------:R-:W1:Y:S02]  /*1a330*/  @!P0 SYNCS.PHASECHK.TRANS64 P0, [R0+URZ+0x38860], R2 ;  /* 0x03886002000085a7 */ /* 0x000e64000800007f */
[----:B-1----:R-:W-:Y:S05]  /*1a340*/  @!P0 BRA `(.L_x_8623) ;  /* 0xfffffffc00f08947 */ /* 0x002fea000383ffff */
[----:B------:R-:W-:Y:S05]  /*1a350*/  BRA `(.L_x_8756) ;  /* 0xffffffa000947947 */ /* 0x000fea000383ffff */
.L_x_8642:
[----:B-1----:R1:W3:Y:S02]  /*1a360*/  SYNCS.PHASECHK.TRANS64.TRYWAIT P0, [R3+URZ+0x38840], R2 ;  /* 0x03884002030075a7 */ /* 0x0022e4000800017f */
[----:B---3--:R-:W-:Y:S05]  /*1a370*/  @!P0 NANOSLEEP.SYNCS 0x989680 ;  /* 0x009896800000895d */ /* 0x008fea0003900000 */
[----:B------:R-:W3:Y:S02]  /*1a380*/  @!P0 SYNCS.PHASECHK.TRANS64 P0, [R3+URZ+0x38840], R2 ;  /* 0x03884002030085a7 */ /* 0x000ee4000800007f */
[----:B---3--:R-:W-:Y:S05]  /*1a390*/  @!P0 BRA `(.L_x_8642) ;  /* 0xfffffffc00f08947 */ /* 0x008fea000383ffff */
[----:B------:R-:W-:Y:S05]  /*1a3a0*/  BRA `(.L_x_8757) ;  /* 0xffffffac00b87947 */ /* 0x000fea000383ffff */
.L_x_8647:
[----:B0-----:R0:W3:Y:S02]  /*1a3b0*/  SYNCS.PHASECHK.TRANS64.TRYWAIT P0, [R3+URZ+0x38860], R2 ;  /* 0x03886002030075a7 */ /* 0x0010e4000800017f */
[----:B---3--:R-:W-:Y:S05]  /*1a3c0*/  @!P0 NANOSLEEP.SYNCS 0x989680 ;  /* 0x009896800000895d */ /* 0x008fea0003900000 */
[----:B------:R-:W3:Y:S02]  /*1a3d0*/  @!P0 SYNCS.PHASECHK.TRANS64 P0, [R3+URZ+0x38860], R2 ;  /* 0x03886002030085a7 */ /* 0x000ee4000800007f */
[----:B---3--:R-:W-:Y:S05]  /*1a3e0*/  @!P0 BRA `(.L_x_8647) ;  /* 0xfffffffc00f08947 */ /* 0x008fea000383ffff */
[----:B------:R-:W-:Y:S05]  /*1a3f0*/  BRA `(.L_x_8758) ;  /* 0xffffffb000407947 */ /* 0x000fea000383ffff */
.L_x_8662:
[----:B0-----:R0:W1:Y:S02]  /*1a400*/  SYNCS.PHASECHK.TRANS64.TRYWAIT P0, [R4+URZ+0x38840], R2 ;  /* 0x03884002040075a7 */ /* 0x001064000800017f */
[----:B-1----:R-:W-:Y:S05]  /*1a410*/  @!P0 NANOSLEEP.SYNCS 0x989680 ;  /* 0x009896800000895d */ /* 0x002fea0003900000 */
[----:B------:R-:W1:Y:S02]  /*1a420*/  @!P0 SYNCS.PHASECHK.TRANS64 P0, [R4+URZ+0x38840], R2 ;  /* 0x03884002040085a7 */ /* 0x000e64000800007f */
[----:B-1----:R-:W-:Y:S05]  /*1a430*/  @!P0 BRA `(.L_x_8662) ;  /* 0xfffffffc00f08947 */ /* 0x002fea000383ffff */
[----:B------:R-:W-:Y:S05]  /*1a440*/  BRA `(.L_x_8759) ;  /* 0xffffffbc00487947 */ /* 0x000fea000383ffff */
.L_x_8667:
[----:B-1----:R1:W3:Y:S02]  /*1a450*/  SYNCS.PHASECHK.TRANS64.TRYWAIT P0, [R4+URZ+0x38860], R2 ;  /* 0x03886002040075a7 */ /* 0x0022e4000800017f */
[----:B---3--:R-:W-:Y:S05]  /*1a460*/  @!P0 NANOSLEEP.SYNCS 0x989680 ;  /* 0x009896800000895d */ /* 0x008fea0003900000 */
[----:B------:R-:W3:Y:S02]  /*1a470*/  @!P0 SYNCS.PHASECHK.TRANS64 P0, [R4+URZ+0x38860], R2 ;  /* 0x03886002040085a7 */ /* 0x000ee4000800007f */
[----:B---3--:R-:W-:Y:S05]  /*1a480*/  @!P0 BRA `(.L_x_8667) ;  /* 0xfffffffc00f08947 */ /* 0x008fea000383ffff */
[----:B------:R-:W-:Y:S05]  /*1a490*/  BRA `(.L_x_8760) ;  /* 0xffffffbc00cc7947 */ /* 0x000fea000383ffff */
.L_x_8682:
[----:B-1----:R1:W3:Y:S02]  /*1a4a0*/  SYNCS.PHASECHK.TRANS64.TRYWAIT P0, [R4+URZ+0x38840], R2 ;  /* 0x03884002040075a7 */ /* 0x0022e4000800017f */
[----:B---3--:R-:W-:Y:S05]  /*1a4b0*/  @!P0 NANOSLEEP.SYNCS 0x989680 ;  /* 0x009896800000895d */ /* 0x008fea0003900000 */
[----:B------:R-:W3:Y:S02]  /*1a4c0*/  @!P0 SYNCS.PHASECHK.TRANS64 P0, [R4+URZ+0x38840], R2 ;  /* 0x03884002040085a7 */ /* 0x000ee4000800007f */
[----:B---3--:R-:W-:Y:S05]  /*1a4d0*/  @!P0 BRA `(.L_x_8682) ;  /* 0xfffffffc00f08947 */ /* 0x008fea000383ffff */
[----:B------:R-:W-:Y:S05]  /*1a4e0*/  BRA `(.L_x_8761) ;  /* 0xffffffc800b87947 */ /* 0x000fea000383ffff */
.L_x_8687:
[----:B0-----:R0:W3:Y:S02]  /*1a4f0*/  SYNCS.PHASECHK.TRANS64.TRYWAIT P0, [R4+URZ+0x38860], R2 ;  /* 0x03886002040075a7 */ /* 0x0010e4000800017f */
[----:B---3--:R-:W-:Y:S05]  /*1a500*/  @!P0 NANOSLEEP.SYNCS 0x989680 ;  /* 0x009896800000895d */ /* 0x008fea0003900000 */
[----:B------:R-:W3:Y:S02]  /*1a510*/  @!P0 SYNCS.PHASECHK.TRANS64 P0, [R4+URZ+0x38860], R2 ;  /* 0x03886002040085a7 */ /* 0x000ee4000800007f */
[----:B---3--:R-:W-:Y:S05]  /*1a520*/  @!P0 BRA `(.L_x_8687) ;  /* 0xfffffffc00f08947 */ /* 0x008fea000383ffff */
[----:B------:R-:W-:Y:S05]  /*1a530*/  BRA `(.L_x_8762) ;  /* 0xffffffcc00407947 */ /* 0x000fea000383ffff */
.L_x_8703:
        /* <DEDUP_REMOVED lines=8> */
.L_x_8764:
[----:B------:R-:W-:Y:S05]  /*1a5c0*/  BSYNC B0 ;  /* 0x0000000000007941 */ /* 0x000fea0003800000 */
.L_x_8763:
        /* <DEDUP_REMOVED lines=9> */
.L_x_8765:
        /* <DEDUP_REMOVED lines=18> */
.L_x_8766:
        /* <DEDUP_REMOVED lines=8> */
.L_x_8767:
        /* <DEDUP_REMOVED lines=8> */
.L_x_8768:
        /* <DEDUP_REMOVED lines=8> */
.L_x_8769:
        /* <DEDUP_REMOVED lines=8> */
.L_x_8770:
        /* <DEDUP_REMOVED lines=9> */
.L_x_8771:
[----:B------:R-:W-:Y:S01]  /*1aa10*/  IMAD.MOV.U32 R16, RZ, RZ, R14 ;  /* 0x000000ffff107224 */ /* 0x000fe200078e000e */
[----:B------:R-:W-:Y:S06]  /*1aa20*/  BRA `(.L_x_8772) ;  /* 0xffffffd400987947 */ /* 0x000fec000383ffff */
.L_x_8708:
        /* <DEDUP_REMOVED lines=8> */
.L_x_8774:
[----:B------:R-:W-:Y:S05]  /*1aab0*/  BSYNC B0 ;  /* 0x0000000000007941 */ /* 0x000fea0003800000 */
.L_x_8773:
        /* <DEDUP_REMOVED lines=10> */
.L_x_8775:
        /* <DEDUP_REMOVED lines=8> */
.L_x_8776:
        /* <DEDUP_REMOVED lines=8> */
.L_x_8777:
        /* <DEDUP_REMOVED lines=8> */
.L_x_8778:
        /* <DEDUP_REMOVED lines=9> */
.L_x_8779:
[----:B------:R-:W-:Y:S01]  /*1ad70*/  IMAD.MOV.U32 R16, RZ, RZ, R14 ;  /* 0x000000ffff107224 */ /* 0x000fe200078e000e */
[----:B------:R-:W-:Y:S06]  /*1ad80*/  BRA `(.L_x_8780) ;  /* 0xffffffd4005c7947 */ /* 0x000fec000383ffff */
.L_x_8710:
[----:B------:R-:W-:Y:S01]  /*1ad90*/  BSSY B0, `(.L_x_8781) ;  /* 0x0000006000007945 */ /* 0x000fe20003800000 */
[----:B------:R-:W-:Y:S01]  /*1ada0*/  PLOP3.LUT P6, PT, P6, PT, PT, 0x8, 0x0 ;  /* 0x000000000000781c */ /* 0x000fe200037ce170 */
[----:B------:R-:W-:-:S12]  /*1adb0*/  IMAD.MOV.U32 R15, RZ, RZ, -0x1 ;  /* 0xffffffffff0f7424 */ /* 0x000fd800078e00ff */
[----:B012---:R-:W-:Y:S05]  /*1adc0*/  WARPSYNC.COLLECTIVE R15, `(.L_x_8782) ;  /* 0x000000000f087348 */ /* 0x007fea0003c00000 */
[----:B------:R-:W-:Y:S01]  /*1add0*/  VOTE.ANY R14, PT, P6 ;  /* 0x00000000000e7806 */ /* 0x000fe200030e0100 */
[----:B012---:R-:W-:Y:S06]  /*1ade0*/  ENDCOLLECTIVE ;  /* 0x000000000000791b */ /* 0x007fec0003800000 */
.L_x_8782:
[----:B------:R-:W-:Y:S05]  /*1adf0*/  BSYNC B0 ;  /* 0x0000000000007941 */ /* 0x000fea0003800000 */
.L_x_8781:
        /* <DEDUP_REMOVED lines=9> */
.L_x_8783:
[----:B------:R-:W-:Y:S01]  /*1ae90*/  IMAD.MOV.U32 R17, RZ, RZ, R14 ;  /* 0x000000ffff117224 */ /* 0x000fe200078e000e */
[----:B------:R-:W-:Y:S06]  /*1aea0*/  BRA `(.L_x_8784) ;  /* 0xffffffd4004c7947 */ /* 0x000fec000383ffff */
.L_x_8712:
[----:B------:R-:W-:Y:S01]  /*1aeb0*/  BSSY B0, `(.L_x_8785) ;  /* 0x0000007000007945 */ /* 0x000fe20003800000 */
[----:B------:R-:W-:Y:S02]  /*1aec0*/  IMAD.MOV.U32 R13, RZ, RZ, R3 ;  /* 0x000000ffff0d7224 */ /* 0x000fe400078e0003 */
[----:B------:R-:W-:Y:S02]  /*1aed0*/  IMAD.MOV.U32 R11, RZ, RZ, 0x1f ;  /* 0x0000001fff0b7424 */ /* 0x000fe400078e00ff */
[----:B------:R-:W-:-:S07]  /*1aee0*/  IMAD.MOV.U32 R15, RZ, RZ, -0x1 ;  /* 0xffffffffff0f7424 */ /* 0x000fce00078e00ff */
[----:B01234-:R-:W-:Y:S05]  /*1aef0*/  WARPSYNC.COLLECTIVE R15, `(.L_x_8786) ;  /* 0x000000000f087348 */ /* 0x01ffea0003c00000 */
[----:B------:R0:W0:Y:S02]  /*1af00*/  SHFL.IDX P6, R14, R13, R12, R11 ;  /* 0x0000000c0d0e7389 */ /* 0x00002400000c000b */
[----:B01234-:R-:W-:Y:S01]  /*1af10*/  ENDCOLLECTIVE ;  /* 0x000000000000791b */ /* 0x01ffe20003800000 */
.L_x_8786:
[----:B------:R-:W-:Y:S05]  /*1af20*/  BSYNC B0 ;  /* 0x0000000000007941 */ /* 0x000fea0003800000 */
.L_x_8785:
[----:B------:R-:W-:Y:S01]  /*1af30*/  IMAD.MOV.U32 R3, RZ, RZ, R14 ;  /* 0x000000ffff037224 */ /* 0x000fe200078e000e */
[----:B------:R-:W-:Y:S06]  /*1af40*/  BRA `(.L_x_8787) ;  /* 0xffffffd400407947 */ /* 0x000fec000383ffff */
.L_x_8716:
[----:B0-----:R0:W1:Y:S02]  /*1af50*/  SYNCS.PHASECHK.TRANS64.TRYWAIT P0, [R0+URZ+0x38820], R3 ;  /* 0x03882003000075a7 */ /* 0x001064000800017f */
[----:B-1----:R-:W-:Y:S05]  /*1af60*/  @!P0 NANOSLEEP.SYNCS 0x989680 ;  /* 0x009896800000895d */ /* 0x002fea0003900000 */
[----:B------:R-:W1:Y:S02]  /*1af70*/  @!P0 SYNCS.PHASECHK.TRANS64 P0, [R0+URZ+0x38820], R3 ;  /* 0x03882003000085a7 */ /* 0x000e64000800007f */
[----:B-1----:R-:W-:Y:S05]  /*1af80*/  @!P0 BRA `(.L_x_8716) ;  /* 0xfffffffc00f08947 */ /* 0x002fea000383ffff */
[----:B------:R-:W-:Y:S05]  /*1af90*/  BRA `(.L_x_8788) ;  /* 0xffffffd800c47947 */ /* 0x000fea000383ffff */
.L_x_8717:
        /* <DEDUP_REMOVED lines=11> */
.L_x_8790:
[----:B------:R-:W-:Y:S05]  /*1b050*/  BSYNC B0 ;  /* 0x0000000000007941 */ /* 0x000fea0003800000 */
.L_x_8789:
[----:B------:R-:W-:Y:S05]  /*1b060*/  BRA `(.L_x_8791) ;  /* 0xffffffd800ac7947 */ /* 0x000fea000383ffff */
.L_x_8720:
[----:B------:R-:W-:Y:S01]  /*1b070*/  BSSY B1, `(.L_x_8792) ;  /* 0x0000006000017945 */ /* 0x000fe20003800000 */
[----:B------:R-:W-:-:S07]  /*1b080*/  IMAD.MOV.U32 R15, RZ, RZ, -0x1 ;  /* 0xffffffffff0f7424 */ /* 0x000fce00078e00ff */
[----:B012---:R-:W-:Y:S05]  /*1b090*/  WARPSYNC.COLLECTIVE R15, `(.L_x_8793) ;  /* 0x000000000f0c7348 */ /* 0x007fea0003c00000 */
[----:B------:R-:W-:Y:S02]  /*1b0a0*/  ELECT P6, UR62, PT ;  /* 0x00000000003e782f */ /* 0x000fe400038c0000 */
[----:B------:R-:W-:Y:S01]  /*1b0b0*/  MOV R14, UR62 ;  /* 0x0000003e000e7c02 */ /* 0x000fe20008000f00 */
[----:B012---:R-:W-:Y:S10]  /*1b0c0*/  ENDCOLLECTIVE ;  /* 0x000000000000791b */ /* 0x007ff40003800000 */
.L_x_8793:
[----:B------:R-:W-:Y:S05]  /*1b0d0*/  BSYNC B1 ;  /* 0x0000000000017941 */ /* 0x000fea0003800000 */
.L_x_8792:
[----:B------:R-:W-:Y:S05]  /*1b0e0*/  BRA `(.L_x_8794) ;  /* 0xffffffd800a47947 */ /* 0x000fea000383ffff */
.L_x_8722:
[----:B0-----:R0:W1:Y:S02]  /*1b0f0*/  SYNCS.PHASECHK.TRANS64.TRYWAIT P0, [R6+URZ], R5 ;  /* 0x00000005060075a7 */ /* 0x001064000800017f */
[----:B-1----:R-:W-:Y:S05]  /*1b100*/  @!P0 NANOSLEEP.SYNCS 0x989680 ;  /* 0x009896800000895d */ /* 0x002fea0003900000 */
[----:B------:R-:W1:Y:S02]  /*1b110*/  @!P0 SYNCS.PHASECHK.TRANS64 P0, [R6+URZ], R5 ;  /* 0x00000005060085a7 */ /* 0x000e64000800007f */
[----:B-1----:R-:W-:Y:S05]  /*1b120*/  @!P0 BRA `(.L_x_8722) ;  /* 0xfffffffc00f08947 */ /* 0x002fea000383ffff */
[----:B------:R-:W-:Y:S05]  /*1b130*/  BRA `(.L_x_8795) ;  /* 0xffffffd800e07947 */ /* 0x000fea000383ffff */
.L_x_8723:
[----:B-1----:R1:W2:Y:S02]  /*1b140*/  SYNCS.PHASECHK.TRANS64.TRYWAIT P0, [R7+URZ], R2 ;  /* 0x00000002070075a7 */ /* 0x0022a4000800017f */
[----:B--2---:R-:W-:Y:S05]  /*1b150*/  @!P0 NANOSLEEP.SYNCS 0x989680 ;  /* 0x009896800000895d */ /* 0x004fea0003900000 */
[----:B------:R-:W2:Y:S02]  /*1b160*/  @!P0 SYNCS.PHASECHK.TRANS64 P0, [R7+URZ], R2 ;  /* 0x00000002070085a7 */ /* 0x000ea4000800007f */
[----:B--2---:R-:W-:Y:S05]  /*1b170*/  @!P0 BRA `(.L_x_8723) ;  /* 0xfffffffc00f08947 */ /* 0x004fea000383ffff */
[----:B------:R-:W-:Y:S05]  /*1b180*/  BRA `(.L_x_8796) ;  /* 0xffffffd800d47947 */ /* 0x000fea000383ffff */
.L_x_8725:
[----:B--2---:R2:W3:Y:S02]  /*1b190*/  SYNCS.PHASECHK.TRANS64.TRYWAIT P0, [R4+URZ], R5 ;  /* 0x00000005040075a7 */ /* 0x0044e4000800017f */
[----:B---3--:R-:W-:Y:S05]  /*1b1a0*/  @!P0 NANOSLEEP.SYNCS 0x989680 ;  /* 0x009896800000895d */ /* 0x008fea0003900000 */
[----:B------:R-:W3:Y:S02]  /*1b1b0*/  @!P0 SYNCS.PHASECHK.TRANS64 P0, [R4+URZ], R5 ;  /* 0x00000005040085a7 */ /* 0x000ee4000800007f */
[----:B---3--:R-:W-:Y:S05]  /*1b1c0*/  @!P0 BRA `(.L_x_8725) ;  /* 0xfffffffc00f08947 */ /* 0x008fea000383ffff */
[----:B------:R-:W-:Y:S05]  /*1b1d0*/  BRA `(.L_x_8797) ;  /* 0xffffffd800dc7947 */ /* 0x000fea000383ffff */
.L_x_8798:
        /* <DEDUP_REMOVED lines=10> */
.L_x_15303:


//--------------------- .text._ZN7cutlass13device_kernelIN5flash11enable_sm90INS1_16FlashAttnFwdSm90INS1_25CollectiveMainloopFwdSm90ILi2EN4cute5tupleIJNS5_1CILi1EEES8_S8_EEENS6_IJNS7_ILi64EEESA_SA_EEELi512ENS_10bfloat16_tEfNS_4arch4Sm90ELb1ELb0ELb1ELb1ELb0ELb1ELb1ELb0ELb0ELb1ELb0ELb0EEENS1_21CollectiveEpilogueFwdINS6_IJSA_NS7_ILi512EEESA_EEES9_SC_SE_Li256ELb1ELb1ELb0ELb0EEENS1_36VarlenDynamicPersistentTileSchedulerILi64ELi64ELi256ELi128ELb0ELb1ELb1ELb1ELb1ELb1EEEEEEEEEvNT_6ParamsE --------------------------
	.section	.text._ZN7cutlass13device_kernelIN5flash11enable_sm90INS1_16FlashAttnFwdSm90INS1_25CollectiveMainloopFwdSm90ILi2EN4cute5tupleIJNS5_1CILi1EEES8_S8_EEENS6_IJNS7_ILi64EEESA_SA_EEELi512ENS_10bfloat16_tEfNS_4arch4Sm90ELb1ELb0ELb1ELb1ELb0ELb1ELb1ELb0ELb0ELb1ELb0ELb0EEENS1_21CollectiveEpilogueFwdINS6_IJSA_NS7_ILi512EEESA_EEES9_SC_SE_Li256ELb1ELb1ELb0ELb0EEENS1_36VarlenDynamicPersistentTileSchedulerILi64ELi64ELi256ELi128ELb0ELb1ELb1ELb1ELb1ELb1EEEEEEEEEvNT_6ParamsE,"ax",@progbits
	.align	128
.text._ZN7cutlass13device_kernelIN5flash11enable_sm90INS1_16FlashAttnFwdSm90INS1_25CollectiveMainloopFwdSm90ILi2EN4cute5tupleIJNS5_1CILi1EEES8_S8_EEENS6_IJNS7_ILi64EEESA_SA_EEELi512ENS_10bfloat16_tEfNS_4arch4Sm90ELb1ELb0ELb1ELb1ELb0ELb1ELb1ELb0ELb0ELb1ELb0ELb0EEENS1_21CollectiveEpilogueFwdINS6_IJSA_NS7_ILi512EEESA_EEES9_SC_SE_Li256ELb1ELb1ELb0ELb0EEENS1_36VarlenDynamicPersistentTileSchedulerILi64ELi64ELi256ELi128ELb0ELb1ELb1ELb1ELb1ELb1EEEEEEEEEvNT_6ParamsE:
        .type           _ZN7cutlass13device_kernelIN5flash11enable_sm90INS1_16FlashAttnFwdSm90INS1_25CollectiveMainloopFwdSm90ILi2EN4cute5tupleIJNS5_1CILi1EEES8_S8_EEENS6_IJNS7_ILi64EEESA_SA_EEELi512ENS_10bfloat16_tEfNS_4arch4Sm90ELb1ELb0ELb1ELb1ELb0ELb1ELb1ELb0ELb0ELb1ELb0ELb0EEENS1_21CollectiveEpilogueFwdINS6_IJSA_NS7_ILi512EEESA_EEES9_SC_SE_Li256ELb1ELb1ELb0ELb0EEENS1_36VarlenDynamicPersistentTileSchedulerILi64ELi64ELi256ELi128ELb0ELb1ELb1ELb1ELb1ELb1EEEEEEEEEvNT_6ParamsE,@function
        .size           _ZN7cutlass13device_kernelIN5flash11enable_sm90INS1_16FlashAttnFwdSm90INS1_25CollectiveMainloopFwdSm90ILi2EN4cute5tupleIJNS5_1CILi1EEES8_S8_EEENS6_IJNS7_ILi64EEESA_SA_EEELi512ENS_10bfloat16_tEfNS_4arch4Sm90ELb1ELb0ELb1ELb1ELb0ELb1ELb1ELb0ELb0ELb1ELb0ELb0EEENS1_21CollectiveEpilogueFwdINS6_IJSA_NS7_ILi512EEESA_EEES9_SC_SE_Li256ELb1ELb1ELb0ELb0EEENS1_36VarlenDynamicPersistentTileSchedulerILi64ELi64ELi256ELi128ELb0ELb1ELb1ELb1ELb1ELb1EEEEEEEEEvNT_6ParamsE,(.L_x_15304 - _ZN7cutlass13device_kernelIN5flash11enable_sm90INS1_16FlashAttnFwdSm90INS1_25CollectiveMainloopFwdSm90ILi2EN4cute5tupleIJNS5_1CILi1EEES8_S8_EEENS6_IJNS7_ILi64EEESA_SA_EEELi512ENS_10bfloat16_tEfNS_4arch4Sm90ELb1ELb0ELb1ELb1ELb0ELb1ELb1ELb0ELb0ELb1ELb0ELb0EEENS1_21CollectiveEpilogueFwdINS6_IJSA_NS7_ILi512EEESA_EEES9_SC_SE_Li256ELb1ELb1ELb0ELb0EEENS1_36VarlenDynamicPersistentTileSchedulerILi64ELi64ELi256ELi128ELb0ELb1ELb1ELb1ELb1ELb1EEEEEEEEEvNT_6ParamsE)
        .other          _ZN7cutlass13device_kernelIN5flash11enable_sm90INS1_16FlashAttnFwdSm90INS1_25CollectiveMainloopFwdSm90ILi2EN4cute5tupleIJNS5_1CILi1EEES8_S8_EEENS6_IJNS7_ILi64EEESA_SA_EEELi512ENS_10bfloat16_tEfNS_4arch4Sm90ELb1ELb0ELb1ELb1ELb0ELb1ELb1ELb0ELb0ELb1ELb0ELb0EEENS1_21CollectiveEpilogueFwdINS6_IJSA_NS7_ILi512EEESA_EEES9_SC_SE_Li256ELb1ELb1ELb0ELb0EEENS1_36VarlenDynamicPersistentTileSchedulerILi64ELi64ELi256ELi128ELb0ELb1ELb1ELb1ELb1ELb1EEEEEEEEEvNT_6ParamsE,@"STO_CUDA_ENTRY STV_DEFAULT"
_ZN7cutlass13device_kernelIN5flash11enable_sm90INS1_16FlashAttnFwdSm90INS1_25CollectiveMainloopFwdSm90ILi2EN4cute5tupleIJNS5_1CILi1EEES8_S8_EEENS6_IJNS7_ILi64EEESA_SA_EEELi512ENS_10bfloat16_tEfNS_4arch4Sm90ELb1ELb0ELb1ELb1ELb0ELb1ELb1ELb0ELb0ELb1ELb0ELb0EEENS1_21CollectiveEpilogueFwdINS6_IJSA_NS7_ILi512EEESA_EEES9_SC_SE_Li256ELb1ELb1ELb0ELb0EEENS1_36VarlenDynamicPersistentTileSchedulerILi64ELi64ELi256ELi128ELb0ELb1ELb1ELb1ELb1ELb1EEEEEEEEEvNT_6ParamsE:
        /* <DEDUP_REMOVED lines=23> */
.L_x_8800:
[----:B------:R-:W-:Y:S05]  /*0170*/  BSYNC B0 ;  /* 0x0000000000007941 */ /* 0x000fea0003800000 */
.L_x_8799:
        /* <DEDUP_REMOVED lines=39> */
.L_x_8801:
        /* <DEDUP_REMOVED lines=22> */
.L_x_8802:
        /* <DEDUP_REMOVED lines=18> */
.L_x_8803:
        /* <DEDUP_REMOVED lines=22> */
.L_x_8804:
        /* <DEDUP_REMOVED lines=22> */
.L_x_8805:
        /* <DEDUP_REMOVED lines=9> */
.L_x_8808:
        /* <DEDUP_REMOVED lines=25> */
[-C--:B------:R-:W-:Y:S02]  /*0b50*/  LEA.HI R5, R0, R16.reuse, RZ, 0x4 ;  /* 0x0000001000057211 */ /* 0x080fe400078f20ff */
[----:B------:R-:W-:Y:S02]  /*0b60*/  LOP3.LUT R3, R4, 0xffffff80, RZ, 0xc0, !PT ;  /* 0xffffff8004037812 */ /* 0x000fe400078ec0ff */
[C---:B------:R-:W-:Y:S02]  /*0b70*/  LOP3.LUT R6, R5.reuse, 0xfffffff0, RZ, 0xc0, !PT ;  /* 0xfffffff005067812 */ /* 0x040fe400078ec0ff */
[----:B------:R-:W-:Y:S01]  /*0b80*/  SHF.R.S32.HI R12, RZ, 0x4, R5 ;  /* 0x00000004ff0c7819 */ /* 0x000fe20000011405 */
[----:B------:R-:W-:Y:S01]  /*0b90*/  IMAD.IADD R3, R16, 0x1, -R3 ;  /* 0x0000000110037824 */ /* 0x000fe200078e0a03 */
[----:B------:R-:W-:Y:S01]  /*0ba0*/  LEA.HI R7, R0, R16, RZ, 0x5 ;  /* 0x0000001000077211 */ /* 0x000fe200078f28ff */
[----:B------:R-:W-:Y:S01]  /*0bb0*/  IMAD.IADD R10, R16, 0x1, -R6 ;  /* 0x00000001100a7824 */ /* 0x000fe200078e0a06 */
[----:B------:R-:W-:-:S02]  /*0bc0*/  LEA.HI R8, R5, R12, RZ, 0x1 ;  /* 0x0000000c05087211 */ /* 0x000fc400078f08ff */
[----:B------:R-:W-:Y:S02]  /*0bd0*/  SHF.R.S32.HI R6, RZ, 0x1f, R3 ;  /* 0x0000001fff067819 */ /* 0x000fe40000011403 */
[--C-:B------:R-:W-:Y:S02]  /*0be0*/  SHF.R.S32.HI R215, RZ, 0x5, R7.reuse ;  /* 0x00000005ffd77819 */ /* 0x100fe40000011407 */
[----:B------:R-:W-:Y:S02]  /*0bf0*/  SHF.R.S32.HI R14, RZ, 0x1f, R7 ;  /* 0x0000001fff0e7819 */ /* 0x000fe40000011407 */
[----:B------:R-:W-:Y:S02]  /*0c00*/  SHF.R.S32.HI R7, RZ, 0x1f, R10 ;  /* 0x0000001fff077819 */ /* 0x000fe4000001140a */
[----:B------:R-:W-:Y:S02]  /*0c10*/  LEA.HI R5, R6, R3, RZ, 0x2 ;  /* 0x0000000306057211 */ /* 0x000fe400078f10ff */
[----:B------:R-:W-:-:S02]  /*0c20*/  LOP3.LUT R13, R8, 0x1ffffffe, RZ, 0xc0, !PT ;  /* 0x1ffffffe080d7812 */ /* 0x000fc400078ec0ff */
[----:B------:R-:W-:Y:S02]  /*0c30*/  LEA.HI R9, R7, R10, RZ, 0x3 ;  /* 0x0000000a07097211 */ /* 0x000fe400078f18ff */
[----:B------:R-:W-:Y:S01]  /*0c40*/  SHF.R.S32.HI R7, RZ, 0x2, R5 ;  /* 0x00000002ff077819 */ /* 0x000fe20000011405 */
[----:B------:R-:W-:Y:S01]  /*0c50*/  IMAD.IADD R13, R12, 0x1, -R13 ;  /* 0x000000010c0d7824 */ /* 0x000fe200078e0a0d */
[----:B------:R-:W-:Y:S02]  /*0c60*/  SHF.R.S32.HI R8, RZ, 0x1f, R5 ;  /* 0x0000001fff087819 */ /* 0x000fe40000011405 */
[----:B------:R-:W-:Y:S02]  /*0c70*/  LOP3.LUT R12, R5, 0x7ffffffc, RZ, 0xc0, !PT ;  /* 0x7ffffffc050c7812 */ /* 0x000fe400078ec0ff */
[----:B------:R-:W-:Y:S02]  /*0c80*/  LEA.HI R8, R8, R7, RZ, 0x3 ;  /* 0x0000000708087211 */ /* 0x000fe400078f18ff */
[----:B------:R-:W-:Y:S01]  /*0c90*/  LEA.HI R6, R6, R3, RZ, 0x5 ;  /* 0x0000000306067211 */ /* 0x000fe200078f28ff */
[----:B------:R-:W-:Y:S01]  /*0ca0*/  IMAD.IADD R12, R3, 0x1, -R12 ;  /* 0x00000001030c7824 */ /* 0x000fe200078e0a0c */
[----:B------:R-:W-:-:S02]  /*0cb0*/  LOP3.LUT R8, R8, 0xfffffff8, RZ, 0xc0, !PT ;  /* 0xfffffff808087812 */ /* 0x000fc400078ec0ff */
[CC--:B------:R-:W-:Y:S02]  /*0cc0*/  LEA.HI R3, R0.reuse, R16.reuse, RZ, 0x3 ;  /* 0x0000001000037211 */ /* 0x0c0fe400078f18ff */
[----:B------:R-:W-:Y:S01]  /*0cd0*/  LEA.HI R0, R0, R16, RZ, 0x2 ;  /* 0x0000001000007211 */ /* 0x000fe200078f10ff */
[----:B------:R-:W-:Y:S01]  /*0ce0*/  IMAD.IADD R7, R7, 0x1, -R8 ;  /* 0x0000000107077824 */ /* 0x000fe200078e0a08 */
[----:B------:R-:W-:Y:S02]  /*0cf0*/  SHF.R.S32.HI R6, RZ, 0x5, R6 ;  /* 0x00000005ff067819 */ /* 0x000fe40000011406 */
[----:B------:R-:W-:Y:S02]  /*0d00*/  SHF.R.S32.HI R23, RZ, 0x2, R0 ;  /* 0x00000002ff177819 */ /* 0x000fe40000011400 */
[----:B------:R-:W-:Y:S01]  /*0d10*/  LEA.HI R14, R14, R215, RZ, 0x2 ;  /* 0x000000d70e0e7211 */ /* 0x000fe200078f10ff */
[----:B------:R-:W-:Y:S01]  /*0d20*/  IMAD R190, R6, 0x10, R7 ;  /* 0x0000001006be7824 */ /* 0x000fe200078e0207 */
[----:B------:R-:W-:Y:S01]  /*0d30*/  SHF.R.S32.HI R231, RZ, 0x7, R4 ;  /* 0x00000007ffe77819 */ /* 0x000fe20000011404 */
[----:B------:R-:W-:Y:S01]  /*0d40*/  VIADD R7, R23, 0x20 ;  /* 0x0000002017077836 */ /* 0x000fe20000000000 */
[----:B------:R-:W-:-:S02]  /*0d50*/  LOP3.LUT R228, R3, 0xfffffff8, RZ, 0xc0, !PT ;  /* 0xfffffff803e47812 */ /* 0x000fc400078ec0ff */
[----:B------:R-:W-:Y:S02]  /*0d60*/  LOP3.LUT R11, R9, 0xfffffff8, RZ, 0xc0, !PT ;  /* 0xfffffff8090b7812 */ /* 0x000fe400078ec0ff */
[----:B------:R-:W-:Y:S01]  /*0d70*/  LOP3.LUT R14, R14, 0x3ffffc, RZ, 0xc0, !PT ;  /* 0x003ffffc0e0e7812 */ /* 0x000fe200078ec0ff */
[----:B------:R-:W-:Y:S01]  /*0d80*/  IMAD.IADD R228, R16, 0x1, -R228 ;  /* 0x0000000110e47824 */ /* 0x000fe200078e0ae4 */
[----:B------:R-:W-:Y:S01]  /*0d90*/  LEA.HI R4, R4, R231, RZ, 0x1 ;  /* 0x000000e704047211 */ /* 0x000fe200078f08ff */
[----:B------:R-:W-:Y:S01]  /*0da0*/  IMAD.IADD R11, R10, 0x1, -R11 ;  /* 0x000000010a0b7824 */ /* 0x000fe200078e0a0b */
[----:B------:R-:W-:Y:S01]  /*0db0*/  SHF.R.S32.HI R5, RZ, 0x1f, R7 ;  /* 0x0000001fff057819 */ /* 0x000fe20000011407 */
[----:B------:R-:W-:Y:S02]  /*0dc0*/  IMAD R15, R231, 0x100, R10 ;  /* 0x00000100e70f7824 */ /* 0x000fe400078e020a */
[----:B------:R-:W-:Y:S01]  /*0dd0*/  IMAD.IADD R14, R215, 0x1, -R14 ;  /* 0x00000001d70e7824 */ /* 0x000fe200078e0a0e */
[----:B------:R-:W-:Y:S01]  /*0de0*/  LOP3.LUT R4, R4, 0xfffffe, RZ, 0xc0, !PT ;  /* 0x00fffffe04047812 */ /* 0x000fe200078ec0ff */
[----:B------:R-:W-:Y:S01]  /*0df0*/  IMAD.SHL.U32 R193, R228, 0x8, RZ ;  /* 0x00000008e4c17824 */ /* 0x000fe200078e00ff */
[----:B------:R-:W-:Y:S01]  /*0e00*/  LEA.HI R5, R5, R7, RZ, 0x3 ;  /* 0x0000000705057211 */ /* 0x000fe200078f18ff */
[----:B------:R-:W-:-:S02]  /*0e10*/  IMAD.SHL.U32 R10, R11, 0x40, RZ ;  /* 0x000000400b0a7824 */ /* 0x000fc400078e00ff */
[----:B------:R-:W-:Y:S02]  /*0e20*/  IMAD R14, R14, 0x10, R15 ;  /* 0x000000100e0e7824 */ /* 0x000fe400078e020f */
[----:B------:R-:W-:Y:S02]  /*0e30*/  IMAD.SHL.U32 R13, R13, 0x8, RZ ;  /* 0x000000080d0d7824 */ /* 0x000fe400078e00ff */
[----:B------:R-:W-:Y:S02]  /*0e40*/  IMAD.IADD R4, R231, 0x1, -R4 ;  /* 0x00000001e7047824 */ /* 0x000fe400078e0a04 */
[C---:B------:R-:W-:Y:S01]  /*0e50*/  VIADD R224, R193.reuse, 0x80 ;  /* 0x00000080c1e07836 */ /* 0x040fe20000000000 */
[----:B------:R-:W-:Y:S01]  /*0e60*/  LOP3.LUT R10, R10, 0x1c0, RZ, 0xc0, !PT ;  /* 0x000001c00a0a7812 */ /* 0x000fe200078ec0ff */
[----:B------:R-:W-:Y:S02]  /*0e70*/  IMAD.U32 R8, R14, 0x40, R13 ;  /* 0x000000400e087824 */ /* 0x000fe400078e000d */
[----:B------:R-:W-:-:S02]  /*0e80*/  VIADD R221, R193, 0x140 ;  /* 0x00000140c1dd7836 */ /* 0x000fc40000000000 */
[----:B------:R-:W-:Y:S02]  /*0e90*/  IMAD.SHL.U32 R9, R9, 0x40, RZ ;  /* 0x0000004009097824 */ /* 0x000fe400078e00ff */
[----:B------:R-:W-:Y:S02]  /*0ea0*/  IMAD.SHL.U32 R5, R5, 0x40, RZ ;  /* 0x0000004005057824 */ /* 0x000fe400078e00ff */
[----:B------:R-:W-:Y:S01]  /*0eb0*/  IMAD.SHL.U32 R203, R4, 0x100, RZ ;  /* 0x0000010004cb7824 */ /* 0x000fe200078e00ff */
[----:B------:R-:W-:Y:S01]  /*0ec0*/  SHF.R.S32.HI R4, RZ, 0x1f, R224 ;  /* 0x0000001fff047819 */ /* 0x000fe200000114e0 */
[----:B------:R0:W-:Y:S01]  /*0ed0*/  STL [R1+0xc], R8 ;  /* 0x00000c0801007387 */ /* 0x0001e20000100800 */
[----:B------:R-:W-:Y:S02]  /*0ee0*/  LOP3.LUT R13, R10, 0x8, R13, 0xf8, !PT ;  /* 0x000000080a0d7812 */ /* 0x000fe400078ef80d */
[----:B------:R-:W-:Y:S02]  /*0ef0*/  SHF.R.S32.HI R4, RZ, 0x1f, R221 ;  /* 0x0000001fff047819 */ /* 0x000fe400000114dd */
[----:B------:R-:W-:-:S02]  /*0f00*/  SHF.R.U32.HI R10, RZ, 0x3, R10 ;  /* 0x00000003ff0a7819 */ /* 0x000fc4000001160a */
[----:B------:R-:W-:Y:S02]  /*0f10*/  LOP3.LUT R4, R5, 0xfffffe00, RZ, 0xc0, !PT ;  /* 0xfffffe0005047812 */ /* 0x000fe400078ec0ff */
[----:B------:R-:W-:Y:S02]  /*0f20*/  LOP3.LUT R234, R0, 0xfffffffc, RZ, 0xc0, !PT ;  /* 0xfffffffc00ea7812 */ /* 0x000fe400078ec0ff */
[----:B0-----:R-:W-:Y:S02]  /*0f30*/  LOP3.LUT R8, R9, 0x7ffffe00, RZ, 0xc0, !PT ;  /* 0x7ffffe0009087812 */ /* 0x001fe400078ec0ff */
[----:B------:R-:W-:Y:S01]  /*0f40*/  SHF.R.S32.HI R6, RZ, 0x1f, R0 ;  /* 0x0000001fff067819 */ /* 0x000fe20000011400 */
[----:B------:R0:W-:Y:S01]  /*0f50*/  STL [R1+0x8], R4 ;  /* 0x0000080401007387 */ /* 0x0001e20000100800 */
[----:B------:R-:W-:Y:S01]  /*0f60*/  LOP3.LUT R13, R13, R10, RZ, 0x3c, !PT ;  /* 0x0000000a0d0d7212 */ /* 0x000fe200078e3cff */
[----:B------:R-:W-:Y:S01]  /*0f70*/  IMAD R8, R215, 0x400, R8 ;  /* 0x00000400d7087824 */ /* 0x000fe200078e0208 */
[----:B------:R-:W-:Y:S01]  /*0f80*/  LEA.HI R6, R6, R23, RZ, 0x3 ;  /* 0x0000001706067211 */ /* 0x000fe200078f18ff */
[----:B------:R-:W-:Y:S01]  /*0f90*/  IMAD.IADD R234, R16, 0x1, -R234 ;  /* 0x0000000110ea7824 */ /* 0x000fe200078e0aea */
[----:B------:R-:W-:Y:S01]  /*0fa0*/  R2P PR, R11, 0x6 ;  /* 0x000000060b007804 */ /* 0x000fe20000000000 */
[----:B------:R-:W-:Y:S01]  /*0fb0*/  IMAD.SHL.U32 R237, R7, 0x40, RZ ;  /* 0x0000004007ed7824 */ /* 0x000fe200078e00ff */
[----:B------:R-:W-:Y:S01]  /*0fc0*/  LOP3.LUT R6, R6, 0xfffffff8, RZ, 0xc0, !PT ;  /* 0xfffffff806067812 */ /* 0x000fe200078ec0ff */
[----:B------:R-:W-:Y:S01]  /*0fd0*/  IMAD.IADD R13, R8, 0x1, R13 ;  /* 0x00000001080d7824 */ /* 0x000fe200078e020d */
[C---:B------:R-:W-:Y:S01]  /*0fe0*/  LEA.HI R0, R234.reuse, R234, RZ, 0x1 ;  /* 0x000000eaea007211 */ /* 0x040fe200078f08ff */
[----:B------:R-:W-:Y:S01]  /*0ff0*/  IMAD.SHL.U32 R16, R234, 0x8, RZ ;  /* 0x00000008ea107824 */ /* 0x000fe200078e00ff */
[----:B------:R-:W-:Y:S01]  /*1000*/  LOP3.LUT R237, R237, 0x1c0, RZ, 0xc0, !PT ;  /* 0x000001c0eded7812 */ /* 0x000fe200078ec0ff */
[----:B------:R-:W-:Y:S01]  /*1010*/  IMAD R210, R13, 0x2, R2 ;  /* 0x000000020dd27824 */ /* 0x000fe200078e0202 */
[----:B------:R-:W-:Y:S01]  /*1020*/  SHF.R.S32.HI R229, RZ, 0x3, R3 ;  /* 0x00000003ffe57819 */ /* 0x000fe20000011403 */
[----:B------:R-:W-:Y:S01]  /*1030*/  IMAD.MOV.U32 R213, RZ, RZ, 0x20 ;  /* 0x00000020ffd57424 */ /* 0x000fe200078e00ff */
[----:B------:R-:W-:Y:S01]  /*1040*/  LOP3.LUT R3, R0, 0x1ffffffe, RZ, 0xc0, !PT ;  /* 0x1ffffffe00037812 */ /* 0x000fe200078ec0ff */
[----:B------:R-:W-:Y:S01]  /*1050*/  VIADD R232, R193, 0x1c0 ;  /* 0x000001c0c1e87836 */ /* 0x000fe20000000000 */
[----:B------:R-:W-:Y:S01]  /*1060*/  LOP3.LUT R0, R237, 0x38, R16, 0xf8, !PT ;  /* 0x00000038ed007812 */ /* 0x000fe200078ef810 */
[----:B------:R-:W-:Y:S01]  /*1070*/  IMAD.IADD R188, R23, 0x1, -R6 ;  /* 0x0000000117bc7824 */ /* 0x000fe200078e0a06 */
[----:B------:R-:W-:Y:S01]  /*1080*/  SHF.R.U32.HI R6, RZ, 0x3, R237 ;  /* 0x00000003ff067819 */ /* 0x000fe200000116ed */
[----:B------:R-:W-:-:S02]  /*1090*/  IMAD.SHL.U32 R184, R234, 0x4, RZ ;  /* 0x00000004eab87824 */ /* 0x000fc400078e00ff */
[----:B------:R-:W-:Y:S01]  /*10a0*/  VIADD R214, R210, 0x36400 ;  /* 0x00036400d2d67836 */ /* 0x000fe20000000000 */
[----:B------:R-:W-:Y:S01]  /*10b0*/  SHF.R.S32.HI R5, RZ, 0x1f, R232 ;  /* 0x0000001fff057819 */ /* 0x000fe200000114e8 */
[----:B------:R-:W-:Y:S01]  /*10c0*/  VIADD R225, R193, 0x40 ;  /* 0x00000040c1e17836 */ /* 0x000fe20000000000 */
[----:B------:R-:W-:Y:S01]  /*10d0*/  SEL R213, R213, 0xffffffe0, !P1 ;  /* 0xffffffe0d5d57807 */ /* 0x000fe20004800000 */
[C---:B------:R-:W-:Y:S01]  /*10e0*/  VIADD R222, R193.reuse, 0x100 ;  /* 0x00000100c1de7836 */ /* 0x040fe20000000000 */
[----:B------:R-:W-:Y:S01]  /*10f0*/  LOP3.LUT R5, R4, R0, R6, 0xf6, !PT ;  /* 0x0000000004057212 */ /* 0x000fe200078ef606 */
[----:B------:R-:W-:Y:S02]  /*1100*/  VIADD R192, R184, 0x10 ;  /* 0x00000010b8c07836 */ /* 0x000fe40000000000 */
[C---:B------:R-:W-:Y:S02]  /*1110*/  VIADD R223, R193.reuse, 0xc0 ;  /* 0x000000c0c1df7836 */ /* 0x040fe40000000000 */
[----:B------:R-:W-:-:S02]  /*1120*/  VIADD R233, R193, 0x180 ;  /* 0x00000180c1e97836 */ /* 0x000fc40000000000 */
[----:B------:R-:W-:Y:S02]  /*1130*/  VIADD R212, R210, 0x36440 ;  /* 0x00036440d2d47836 */ /* 0x000fe40000000000 */
[----:B------:R-:W-:Y:S02]  /*1140*/  IMAD.IADD R3, R234, 0x1, -R3 ;  /* 0x00000001ea037824 */ /* 0x000fe400078e0a03 */
        /* <DEDUP_REMOVED lines=10> */
[----:B------:R-:W-:-:S02]  /*11f0*/  IMAD.SHL.U32 R189, R12, 0x2, RZ ;  /* 0x000000020cbd7824 */ /* 0x000fc400078e00ff */
[----:B------:R-:W-:Y:S02]  /*1200*/  IMAD R236, R5, 0x2, R2 ;  /* 0x0000000205ec7824 */ /* 0x000fe400078e0202 */
[----:B------:R-:W-:Y:S02]  /*1210*/  IMAD R216, R3, 0x8, R190 ;  /* 0x0000000803d87824 */ /* 0x000fe400078e02be */
[----:B------:R-:W-:Y:S01]  /*1220*/  IMAD.IADD R213, R213, 0x1, R212 ;  /* 0x00000001d5d57824 */ /* 0x000fe200078e02d4 */
[----:B--2---:R-:W-:Y:S02]  /*1230*/  LOP3.LUT R187, R18, 0x1, RZ, 0xfc, !PT ;  /* 0x0000000112bb7812 */ /* 0x004fe400078efcff */
[----:B0-----:R-:W-:-:S07]  /*1240*/  CS2R R18, SRZ ;  /* 0x0000000000127805 */ /* 0x001fce000001ff00 */
.L_x_8942:
[----:B0-23--:R-:W0:Y:S01]  /*1250*/  LDC.64 R4, c[0x0][0xd88] ;  /* 0x00036200ff047b82 */ /* 0x00de220000000a00 */
        /* <DEDUP_REMOVED lines=21> */
[----:B----4-:R-:W-:Y:S01]  /*13b0*/  @P1 IADD3 R6, P2, R218, UR8, RZ ;  /* 0x00000008da061c10 */ /* 0x010fe2000ff5e0ff */
        /* <DEDUP_REMOVED lines=28> */
.L_x_8810:
[----:B------:R-:W-:Y:S02]  /*1580*/  IMAD.U32 R44, RZ, RZ, UR5 ;  /* 0x00000005ff2c7e24 */ /* 0x000fe4000f8e00ff */
[----:B------:R-:W-:Y:S01]  /*1590*/  IMAD.U32 R24, RZ, RZ, UR4 ;  /* 0x00000004ff187e24 */ /* 0x000fe2000f8e00ff */
[----:B------:R-:W-:Y:S06]  /*15a0*/  @!P2 BRA `(.L_x_8811) ;  /* 0x000000000010a947 */ /* 0x000fec0003800000 */
[----:B------:R-:W-:-:S04]  /*15b0*/  IADD3 R4, P0, R218, UR8, RZ ;  /* 0x00000008da047c10 */ /* 0x000fc8000ff1e0ff */
[----:B------:R-:W-:-:S05]  /*15c0*/  IADD3.X R5, R219, UR9, RZ, P0, !PT ;  /* 0x00000009db057c10 */ /* 0x000fca00087fe4ff */
[----:B------:R0:W5:Y:S01]  /*15d0*/  LDG.E R24, desc[UR40][R4.64] ;  /* 0x0000002804187981 */ /* 0x000162000c1e1900 */
[----:B------:R-:W-:Y:S05]  /*15e0*/  BRA `(.L_x_8812) ;  /* 0x0000000000107947 */ /* 0x000fea0003800000 */
.L_x_8811:
[----:B------:R-:W-:Y:S05]  /*15f0*/  @!P0 BRA `(.L_x_8812) ;  /* 0x00000000000c8947 */ /* 0x000fea0003800000 */
[----:B------:R-:W2:Y:S04]  /*1600*/  LDG.E R5, desc[UR40][R8.64] ;  /* 0x0000002808057981 */ /* 0x000ea8000c1e1900 */
[----:B------:R-:W2:Y:S02]  /*1610*/  LDG.E R24, desc[UR40][R8.64+0x4] ;  /* 0x0000042808187981 */ /* 0x000ea4000c1e1900 */
[----:B--2---:R-:W-:-:S07]  /*1620*/  IMAD.IADD R24, R24, 0x1, -R5 ;  /* 0x0000000118187824 */ /* 0x004fce00078e0a05 */
.L_x_8812:
        /* <DEDUP_REMOVED lines=16> */
[----:B------:R-:W-:-:S04]  /*1730*/  IMAD.SHL.U32 R195, R33, 0x40, RZ ;  /* 0x0000004021c37824 */ /* 0x000fc800078e00ff */
[----:B0-----:R-:W-:-:S08]  /*1740*/  VIADD R4, R195, 0x3f ;  /* 0x0000003fc3047836 */ /* 0x001fd00000000000 */
[----:B------:R-:W0:Y:S08]  /*1750*/  @P1 LDC R11, c[0x0][0x44c] ;  /* 0x00011300ff0b1b82 */ /* 0x000e300000000800 */
[----:B------:R-:W1:Y:S01]  /*1760*/  @P1 LDC R5, c[0x0][0x450] ;  /* 0x00011400ff051b82 */ /* 0x000e620000000800 */
[----:B--2---:R-:W-:Y:S02]  /*1770*/  @P0 IMAD.IADD R44, R9, 0x1, -R0 ;  /* 0x00000001092c0824 */ /* 0x004fe400078e0a00 */
[----:B------:R-:W-:-:S02]  /*1780*/  IMAD.IADD R9, R24, 0x1, -R3 ;  /* 0x0000000118097824 */ /* 0x000fc400078e0a03 */
[----:B0-----:R-:W-:-:S04]  /*1790*/  @P1 IMAD.HI.U32 R0, R4, R11, RZ ;  /* 0x0000000b04001227 */ /* 0x001fc800078e00ff */
[----:B------:R-:W-:Y:S01]  /*17a0*/  IMAD.IADD R211, R9, 0x1, R44 ;  /* 0x0000000109d37824 */ /* 0x000fe200078e022c */
[----:B-1----:R-:W-:Y:S01]  /*17b0*/  @P1 SHF.R.U32.HI R4, RZ, R5, R0 ;  /* 0x00000005ff041219 */ /* 0x002fe20000011600 */
[----:B------:R-:W-:Y:S02]  /*17c0*/  IMAD.MOV R42, RZ, RZ, -R9 ;  /* 0x000000ffff2a7224 */ /* 0x000fe400078e0a09 */
[C---:B------:R-:W-:Y:S01]  /*17d0*/  VIADD R0, R211.reuse, 0x3f ;  /* 0x0000003fd3007836 */ /* 0x040fe20000000000 */
[----:B------:R-:W-:Y:S02]  /*17e0*/  IADD3 R43, R211, 0x40, -R194 ;  /* 0x00000040d32b7810 */ /* 0x000fe40007ffe8c2 */
[----:B------:R-:W-:Y:S02]  /*17f0*/  VIMNMX R42, RZ, R42, !PT ;  /* 0x0000002aff2a7248 */ /* 0x000fe40007fe0100 */
        /* <DEDUP_REMOVED lines=40> */
.L_x_8815:
[----:B------:R-:W-:Y:S05]  /*1a80*/  BSYNC B6 ;  /* 0x0000000000067941 */ /* 0x000fea0003800000 */
.L_x_8814:
        /* <DEDUP_REMOVED lines=20> */
.L_x_8817:
[----:B------:R-:W-:Y:S05]  /*1bd0*/  BSYNC B6 ;  /* 0x0000000000067941 */ /* 0x000fea0003800000 */
.L_x_8816:
        /* <DEDUP_REMOVED lines=50> */
[----:B------:R-:W-:-:S02]  /*1f00*/  IMAD R27, R23, R57, R12 ;  /* 0x00000039171b7224 */ /* 0x000fc400078e020c */
[----:B------:R-:W-:-:S04]  /*1f10*/  IMAD.WIDE.U32 R12, R23, R56, R16 ;  /* 0x00000038170c7225 */ /* 0x000fc800078e0010 */
[----:B------:R-:W-:Y:S02]  /*1f20*/  IMAD.IADD R13, R27, 0x1, R13 ;  /* 0x000000011b0d7824 */ /* 0x000fe400078e020d */
[----:B------:R-:W-:Y:S02]  /*1f30*/  VIADD R58, R26, 0x8 ;  /* 0x000000081a3a7836 */ /* 0x000fe40000000000 */
[----:B-----5:R-:W-:-:S04]  /*1f40*/  IMAD.WIDE.U32 R38, R30, R56, R12 ;  /* 0x000000381e267225 */ /* 0x020fc800078e000c */
[----:B------:R-:W-:Y:S01]  /*1f50*/  IMAD.SHL.U32 R59, R59, 0x2, RZ ;  /* 0x000000023b3b7824 */ /* 0x000fe200078e00ff */
[----:B---3--:R-:W-:Y:S02]  /*1f60*/  SHF.R.S32.HI R0, RZ, 0x1f, R25 ;  /* 0x0000001fff007819 */ /* 0x008fe40000011419 */
        /* <DEDUP_REMOVED lines=22> */
[----:B------:R-:W-:Y:S01]  /*20d0*/  SHF.R.S32.HI R25, RZ, 0x1f, R30 ;  /* 0x0000001fff197819 */ /* 0x000fe2000001141e */
        /* <DEDUP_REMOVED lines=14> */
[----:B------:R-:W-:Y:S02]  /*21c0*/  IMAD.IADD R9, R9, 0x1, R27 ;  /* 0x0000000109097824 */ /* 0x000fe400078e021b */
[----:B------:R-:W-:-:S04]  /*21d0*/  IMAD.WIDE.U32 R34, R30, R54, R10 ;  /* 0x000000361e227225 */ /* 0x000fc800078e000a */
[----:B------:R-:W-:Y:S01]  /*21e0*/  IMAD R61, R215, 0x200, R4 ;  /* 0x00000200d73d7824 */ /* 0x000fe200078e0204 */
[----:B------:R-:W-:Y:S01]  /*21f0*/  LOP3.LUT R4, R53, 0x38, R47, 0xf8, !PT ;  /* 0x0000003835047812 */ /* 0x000fe200078ef82f */
[----:B------:R-:W-:-:S03]  /*2200*/  IMAD.WIDE.U32 R36, R30, R56, R8 ;  /* 0x000000381e247225 */ /* 0x000fc600078e0008 */
[----:B------:R-:W-:Y:S01]  /*2210*/  LOP3.LUT R4, R4, R57, RZ, 0x3c, !PT ;  /* 0x0000003904047212 */ /* 0x000fe200078e3cff */
[----:B------:R-:W-:Y:S02]  /*2220*/  IMAD.SHL.U32 R54, R54, 0x40, RZ ;  /* 0x0000004036367824 */ /* 0x000fe400078e00ff */
[----:B------:R-:W-:Y:S02]  /*2230*/  IMAD.SHL.U32 R56, R56, 0x40, RZ ;  /* 0x0000004038387824 */ /* 0x000fe400078e00ff */
[----:B------:R-:W-:Y:S02]  /*2240*/  IMAD.X R41, R24, 0x1, R3, P0 ;  /* 0x0000000118297824 */ /* 0x000fe400000e0603 */
[----:B------:R-:W-:Y:S02]  /*2250*/  IMAD.IADD R60, R33, 0x1, R5 ;  /* 0x00000001213c7824 */ /* 0x000fe400078e0205 */
[----:B------:R-:W-:Y:S02]  /*2260*/  IMAD.IADD R62, R5, 0x1, R35 ;  /* 0x00000001053e7824 */ /* 0x000fe400078e0223 */
[----:B------:R-:W-:-:S02]  /*2270*/  IMAD.IADD R65, R37, 0x1, R25 ;  /* 0x0000000125417824 */ /* 0x000fc400078e0219 */
[----:B------:R-:W-:Y:S02]  /*2280*/  IMAD.IADD R67, R25, 0x1, R39 ;  /* 0x0000000119437824 */ /* 0x000fe400078e0227 */
[----:B------:R-:W-:Y:S02]  /*2290*/  IMAD R66, R215, 0x200, R4 ;  /* 0x00000200d7427824 */ /* 0x000fe400078e0204 */
[----:B------:R-:W-:-:S07]  /*22a0*/  IMAD.IADD R69, R29, 0x1, R69 ;  /* 0x000000011d457824 */ /* 0x000fce00078e0245 */
.L_x_8847:
        /* <DEDUP_REMOVED lines=58> */
.L_x_8822:
[----:B------:R-:W-:Y:S05]  /*2650*/  BSYNC B1 ;  /* 0x0000000000017941 */ /* 0x000fea0003800000 */
.L_x_8821:
        /* <DEDUP_REMOVED lines=19> */
.L_x_8823:
[----:B------:R-:W-:Y:S01]  /*2790*/  IMAD R68, R22, 0x8, R2 ;  /* 0x0000000816447824 */ /* 0x000fe200078e0202 */
[----:B------:R-:W-:Y:S01]  /*27a0*/  SHF.L.U32 R71, R186, 0x1f, RZ ;  /* 0x0000001fba477819 */ /* 0x000fe200000006ff */
[----:B------:R-:W-:Y:S03]  /*27b0*/  BSSY B1, `(.L_x_8824) ;  /* 0x0000003000017945 */ /* 0x000fe60003800000 */
[----:B------:R-:W0:Y:S02]  /*27c0*/  SYNCS.PHASECHK.TRANS64.TRYWAIT P5, [R68+URZ+0x38890], R71 ;  /* 0x03889047440075a7 */ /* 0x000e2400080a017f */
[----:B0-----:R-:W-:Y:S05]  /*27d0*/  @!P5 BRA `(.L_x_8825) ;  /* 0x000001f000c0d947 */ /* 0x001fea0003800000 */
.L_x_9133:
[----:B------:R-:W-:Y:S05]  /*27e0*/  BSYNC B1 ;  /* 0x0000000000017941 */ /* 0x000fea0003800000 */
.L_x_8824:
        /* <DEDUP_REMOVED lines=53> */
.L_x_8830:
[----:B------:R-:W-:Y:S05]  /*2b40*/  BSYNC B2 ;  /* 0x0000000000027941 */ /* 0x000fea0003800000 */
.L_x_8829:
[----:B--2---:R1:W-:Y:S02]  /*2b50*/  STG.E.128 desc[UR40][R12.64], R4 ;  /* 0x000000040c007986 */ /* 0x0043e4000c101d28 */
.L_x_8828:
[----:B------:R-:W-:Y:S05]  /*2b60*/  BSYNC B1 ;  /* 0x0000000000017941 */ /* 0x000fea0003800000 */
.L_x_8827:
        /* <DEDUP_REMOVED lines=56> */
.L_x_8832:
[----:B------:R-:W-:Y:S05]  /*2ef0*/  BSYNC B1 ;  /* 0x0000000000017941 */ /* 0x000fea0003800000 */
.L_x_8831:
[----:B-1----:R1:W-:Y:S01]  /*2f00*/  STG.E.128 desc[UR40][R12.64+0x40], R4 ;  /* 0x000040040c007986 */ /* 0x0023e2000c101d28 */
[----:B------:R-:W-:Y:S05]  /*2f10*/  BRA `(.L_x_8826) ;  /* 0x0000000c00407947 */ /* 0x000fea0003800000 */
.L_x_8820:
        /* <DEDUP_REMOVED lines=43> */
.L_x_8833:
[----:B------:R-:W-:Y:S01]  /*31d0*/  IMAD R68, R22, 0x8, R2 ;  /* 0x0000000816447824 */ /* 0x000fe200078e0202 */
[----:B------:R-:W-:Y:S01]  /*31e0*/  SHF.L.U32 R71, R186, 0x1f, RZ ;  /* 0x0000001fba477819 */ /* 0x000fe200000006ff */
[----:B------:R-:W0:Y:S01]  /*31f0*/  LDC R70, c[0x0][0x2f4] ;  /* 0x0000bd00ff467b82 */ /* 0x000e220000000800 */
[----:B------:R-:W-:Y:S02]  /*3200*/  BSSY B1, `(.L_x_8834) ;  /* 0x0000003000017945 */ /* 0x000fe40003800000 */
[----:B------:R-:W1:Y:S02]  /*3210*/  SYNCS.PHASECHK.TRANS64.TRYWAIT P5, [R68+URZ+0x38890], R71 ;  /* 0x03889047440075a7 */ /* 0x000e6400080a017f */
[----:B-1----:R-:W-:Y:S05]  /*3220*/  @!P5 BRA `(.L_x_8835) ;  /* 0x000001e80040d947 */ /* 0x002fea0003800000 */
.L_x_9134:
[----:B------:R-:W-:Y:S05]  /*3230*/  BSYNC B1 ;  /* 0x0000000000017941 */ /* 0x000fea0003800000 */
.L_x_8834:
        /* <DEDUP_REMOVED lines=19> */
[----:B------:R-:W-:Y:S01]  /*3370*/  SHF.R.S32.HI R12, RZ, 0x4, R13 ;  /* 0x00000004ff0c7819 */ /* 0x000fe2000001140d */
[----:B------:R-:W-:-:S03]  /*3380*/  IMAD.IADD R13, R66, 0x1, R26 ;  /* 0x00000001420d7824 */ /* 0x000fc600078e021a */
[----:B------:R-:W-:Y:S01]  /*3390*/  LEA.HI.SX32 R12, R47, R12, 0x1d ;  /* 0x0000000c2f0c7211 */ /* 0x000fe200078feaff */
[----:B------:R-:W-:-:S04]  /*33a0*/  IMAD R13, R13, 0x2, R2 ;  /* 0x000000020d0d7824 */ /* 0x000fc800078e0202 */
[----:B------:R-:W-:-:S05]  /*33b0*/  IMAD.SHL.U32 R79, R12, 0x8, RZ ;  /* 0x000000080c4f7824 */ /* 0x000fca00078e00ff */
[----:B------:R-:W-:-:S04]  /*33c0*/  LOP3.LUT R12, R53, 0x38, R79, 0xf8, !PT ;  /* 0x00000038350c7812 */ /* 0x000fc800078ef84f */
[----:B------:R-:W-:-:S05]  /*33d0*/  LOP3.LUT R12, R12, R57, RZ, 0x3c, !PT ;  /* 0x000000390c0c7212 */ /* 0x000fca00078e3cff */
[----:B------:R-:W-:-:S04]  /*33e0*/  IMAD R15, R215, 0x200, R12 ;  /* 0x00000200d70f7824 */ /* 0x000fc800078e020c */
[----:B------:R-:W-:-:S04]  /*33f0*/  IMAD.IADD R15, R26, 0x1, R15 ;  /* 0x000000011a0f7824 */ /* 0x000fc800078e020f */
[----:B------:R-:W-:Y:S02]  /*3400*/  IMAD R24, R15, 0x2, R2 ;  /* 0x000000020f187824 */ /* 0x000fe400078e0202 */
        /* <DEDUP_REMOVED lines=94> */
.L_x_8837:
[----:B------:R-:W-:Y:S05]  /*39f0*/  BSYNC B1 ;  /* 0x0000000000017941 */ /* 0x000fea0003800000 */
.L_x_8836:
        /* <DEDUP_REMOVED lines=10> */
.L_x_8819:
[----:B------:R-:W-:-:S13]  /*3aa0*/  ISETP.NE.AND P0, PT, R187, 0x3, PT ;  /* 0x00000003bb00780c */ /* 0x000fda0003f05270 */
[----:B------:R-:W-:Y:S05]  /*3ab0*/  @!P0 BRA `(.L_x_8838) ;  /* 0x0000000000048947 */ /* 0x000fea0003800000 */
[----:B------:R-:W-:Y:S01]  /*3ac0*/  BPT.TRAP 0x1 ;  /* 0x000000040000795c */ /* 0x000fe20000300000 */
.L_x_8838:
        /* <DEDUP_REMOVED lines=8> */
.L_x_9135:
[----:B------:R-:W-:Y:S05]  /*3b50*/  BSYNC B1 ;  /* 0x0000000000017941 */ /* 0x000fea0003800000 */
.L_x_8839:
        /* <DEDUP_REMOVED lines=12> */
.L_x_8826:
[----:B------:R-:W-:Y:S05]  /*3c20*/  BSYNC B0 ;  /* 0x0000000000007941 */ /* 0x000fea0003800000 */
.L_x_8818:
        /* <DEDUP_REMOVED lines=17> */
.L_x_8842:
[----:B------:R-:W-:Y:S05]  /*3d40*/  BSYNC B0 ;  /* 0x0000000000007941 */ /* 0x000fea0003800000 */
.L_x_8841:
[----:B------:R-:W5:Y:S01]  /*3d50*/  SYNCS.PHASECHK.TRANS64.TRYWAIT P0, [R68+URZ+0x388b0], R71 ;  /* 0x0388b047440075a7 */ /* 0x000f62000800017f */
[----:B------:R-:W-:Y:S04]  /*3d60*/  BSSY B0, `(.L_x_8843) ;  /* 0x0000002000007945 */ /* 0x000fe80003800000 */
[----:B-----5:R-:W-:Y:S05]  /*3d70*/  @!P0 BRA `(.L_x_8844) ;  /* 0x000001dc00948947 */ /* 0x020fea0003800000 */
.L_x_9136:
[----:B------:R-:W-:Y:S05]  /*3d80*/  BSYNC B0 ;  /* 0x0000000000007941 */ /* 0x000fea0003800000 */
.L_x_8843:
        /* <DEDUP_REMOVED lines=82> */
.L_x_8846:
[----:B------:R-:W-:Y:S05]  /*42b0*/  BSYNC B0 ;  /* 0x0000000000007941 */ /* 0x000fea0003800000 */
.L_x_8845:
        /* <DEDUP_REMOVED lines=17> */
.L_x_8813:
[----:B------:R-:W2:Y:S01]  /*43d0*/  LDL R4, [R1+0x4] ;  /* 0x0000040001047983 */ /* 0x000ea20000100800 */
[----:B------:R-:W-:Y:S01]  /*43e0*/  BSSY B0, `(.L_x_8848) ;  /* 0x0000005000007945 */ /* 0x000fe20003800000 */
[----:B--2---:R-:W-:-:S03]  /*43f0*/  ISETP.NE.AND P1, PT, R4, 0x1, PT ;  /* 0x000000010400780c */ /* 0x004fc60003f25270 */
[----:B------:R-:W-:Y:S10]  /*4400*/  @P0 BRA `(.L_x_8849) ;  /* 0x0000000000080947 */ /* 0x000ff40003800000 */
[----:B------:R-:W1:Y:S02]  /*4410*/  FENCE.VIEW.ASYNC.G ;  /* 0x00000000000073c6 */ /* 0x000e640000000100 */
[----:B-1----:R-:W-:Y:S06]  /*4420*/  BAR.ARV 0xc, 0x180 ;  /* 0x0306000000007b1d */ /* 0x002fec0000002000 */
.L_x_8849:
[----:B------:R-:W-:Y:S05]  /*4430*/  BSYNC B0 ;  /* 0x0000000000007941 */ /* 0x000fea0003800000 */
.L_x_8848:
        /* <DEDUP_REMOVED lines=39> */
[----:B------:R-:W1:Y:S01]  /*46b0*/  @P0 LDC R3, c[0x0][0x44c] ;  /* 0x00011300ff030b82 */ /* 0x000e620000000800 */
[----:B------:R-:W-:Y:S02]  /*46c0*/  CS2R R88, SRZ ;  /* 0x0000000000587805 */ /* 0x000fe4000001ff00 */
[----:B------:R-:W-:-:S02]  /*46d0*/  CS2R R86, SRZ ;  /* 0x0000000000567805 */ /* 0x000fc4000001ff00 */
[----:B------:R-:W-:Y:S02]  /*46e0*/  CS2R R84, SRZ ;  /* 0x0000000000547805 */ /* 0x000fe4000001ff00 */
[----:B------:R-:W-:Y:S02]  /*46f0*/  CS2R R82, SRZ ;  /* 0x0000000000527805 */ /* 0x000fe4000001ff00 */
[----:B------:R-:W-:Y:S02]  /*4700*/  CS2R R80, SRZ ;  /* 0x0000000000507805 */ /* 0x000fe4000001ff00 */
[----:B------:R-:W-:Y:S02]  /*4710*/  CS2R R78, SRZ ;  /* 0x00000000004e7805 */ /* 0x000fe4000001ff00 */
[----:B------:R-:W-:Y:S01]  /*4720*/  CS2R R76, SRZ ;  /* 0x00000000004c7805 */ /* 0x000fe2000001ff00 */
[----:B------:R-:W2:Y:S01]  /*4730*/  @P0 LDC R4, c[0x0][0x450] ;  /* 0x00011400ff040b82 */ /* 0x000ea20000000800 */
[----:B---3--:R-:W-:-:S02]  /*4740*/  CS2R R74, SRZ ;  /* 0x00000000004a7805 */ /* 0x008fc4000001ff00 */
        /* <DEDUP_REMOVED lines=19> */
[----:B------:R-:W-:Y:S01]  /*4880*/  CS2R R26, SRZ ;  /* 0x00000000001a7805 */ /* 0x000fe2000001ff00 */
[----:B------:R-:W-:Y:S01]  /*4890*/  IMAD.MOV.U32 R172, RZ, RZ, RZ ;  /* 0x000000ffffac7224 */ /* 0x000fe200078e00ff */
[----:B------:R-:W-:-:S02]  /*48a0*/  CS2R R28, SRZ ;  /* 0x00000000001c7805 */ /* 0x000fc4000001ff00 */
[----:B--2---:R-:W-:Y:S01]  /*48b0*/  @P0 SHF.R.U32.HI R0, RZ, R4, R3 ;  /* 0x00000004ff000219 */ /* 0x004fe20000011603 */
[----:B------:R-:W-:Y:S01]  /*48c0*/  IMAD.MOV.U32 R31, RZ, RZ, RZ ;  /* 0x000000ffff1f7224 */ /* 0x000fe200078e00ff */
[----:B------:R-:W-:Y:S02]  /*48d0*/  PLOP3.LUT P0, PT, PT, PT, PT, 0x80, 0x0 ;  /* 0x000000000000781c */ /* 0x000fe40003f0f070 */
[----:B------:R-:W-:Y:S01]  /*48e0*/  CS2R R24, SRZ ;  /* 0x0000000000187805 */ /* 0x000fe2000001ff00 */
[----:B------:R-:W-:Y:S01]  /*48f0*/  IMAD.IADD R0, R43, 0x1, R0 ;  /* 0x000000012b007824 */ /* 0x000fe200078e0200 */
[----:B------:R-:W-:-:S04]  /*4900*/  CS2R R42, SRZ ;  /* 0x00000000002a7805 */ /* 0x000fc8000001ff00 */
[----:B------:R-:W-:-:S04]  /*4910*/  SHF.R.S32.HI R3, RZ, 0x1f, R0 ;  /* 0x0000001fff037819 */ /* 0x000fc80000011400 */
[----:B------:R-:W-:Y:S01]  /*4920*/  LEA.HI R3, R3, R0, RZ, 0x6 ;  /* 0x0000000003037211 */ /* 0x000fe200078f30ff */
[----:B------:R-:W-:-:S03]  /*4930*/  IMAD.MOV.U32 R0, RZ, RZ, RZ ;  /* 0x000000ffff007224 */ /* 0x000fc600078e00ff */
[----:B------:R-:W-:Y:S01]  /*4940*/  SHF.R.S32.HI R4, RZ, 0x6, R3 ;  /* 0x00000006ff047819 */ /* 0x000fe20000011403 */
[----:B------:R-:W-:-:S03]  /*4950*/  IMAD.MOV.U32 R3, RZ, RZ, RZ ;  /* 0x000000ffff037224 */ /* 0x000fc600078e00ff */
[----:B------:R-:W-:-:S04]  /*4960*/  VIMNMX R4, R171, R4, PT ;  /* 0x00000004ab047248 */ /* 0x000fc80003fe0100 */
[----:B------:R-:W-:-:S13]  /*4970*/  ISETP.GE.AND P1, PT, R4, 0x1, PT ;  /* 0x000000010400780c */ /* 0x000fda0003f26270 */
        /* <DEDUP_REMOVED lines=72> */
.L_x_8855:
[----:B------:R-:W-:Y:S01]  /*4e00*/  BAR.SYNC.DEFER_BLOCKING 0xe, 0x100 ;  /* 0x0384000000007b1d */ /* 0x000fe20000010000 */
[----:B-1----:R-:W-:Y:S01]  /*4e10*/  IMAD R3, R18, 0x40, R190 ;  /* 0x0000004012037824 */ /* 0x002fe200078e02be */
[----:B------:R-:W-:Y:S01]  /*4e20*/  R2UR UR4, R10 ;  /* 0x000000000a0472ca */ /* 0x000fe200000e0000 */
[----:B------:R-:W-:Y:S01]  /*4e30*/  VIADD R18, R18, 0x1 ;  /* 0x0000000112127836 */ /* 0x000fe20000000000 */
[----:B------:R-:W-:Y:S01]  /*4e40*/  R2UR UR5, R11 ;  /* 0x000000000b0572ca */ /* 0x000fe200000e0000 */
[----:B------:R-:W-:Y:S01]  /*4e50*/  IMAD R3, R3, 0x4, R2 ;  /* 0x0000000403037824 */ /* 0x000fe200078e0202 */
[----:B------:R-:W-:Y:S01]  /*4e60*/  ISETP.GT.AND P1, PT, R0, RZ, PT ;  /* 0x000000ff0000720c */ /* 0x000fe20003f24270 */
[----:B------:R-:W-:Y:S01]  /*4e70*/  IMAD.MOV.U32 R5, RZ, RZ, 0x40000040 ;  /* 0x40000040ff057424 */ /* 0x000fe200078e00ff */
[----:B------:R-:W-:Y:S01]  /*4e80*/  ISETP.NE.AND P0, PT, R18, 0x2, PT ;  /* 0x000000021200780c */ /* 0x000fe20003f05270 */
[----:B------:R-:W-:-:S03]  /*4e90*/  VIADD R0, R0, 0xffffffff ;  /* 0xffffffff00007836 */ /* 0x000fc60000000000 */
[----:B------:R-:W-:Y:S02]  /*4ea0*/  SEL R18, R18, RZ, P0 ;  /* 0x000000ff12127207 */ /* 0x000fe40000000000 */
[----:B------:R-:W-:Y:S01]  /*4eb0*/  R2UR UR7, R5 ;  /* 0x00000000050772ca */ /* 0x000fe200000e0000 */
[----:B------:R-:W-:Y:S02]  /*4ec0*/  IMAD.MOV.U32 R5, RZ, RZ, 0x40000040 ;  /* 0x40000040ff057424 */ /* 0x000fe400078e00ff */
[----:B------:R-:W-:-:S05]  /*4ed0*/  IMAD R4, R18, 0x1000, R21 ;  /* 0x0000100012047824 */ /* 0x000fca00078e0215 */
[----:B------:R-:W-:Y:S01]  /*4ee0*/  R2UR UR6, R4 ;  /* 0x00000000040672ca */ /* 0x000fe200000e0000 */
[----:B------:R-:W0:Y:S04]  /*4ef0*/  LDS R14, [R3+0x38400] ;  /* 0x03840000030e7984 */ /* 0x000e280000000800 */
[----:B------:R1:W2:Y:S02]  /*4f00*/  LDS R15, [R3+0x38420] ;  /* 0x03842000030f7984 */ /* 0x0002a40000000800 */
[----:B-1----:R-:W-:-:S04]  /*4f10*/  @!P2 IMAD R3, R18, 0x8, R2 ;  /* 0x000000081203a824 */ /* 0x002fc800078e0202 */
        /* <DEDUP_REMOVED lines=131> */
[----:B------:R-:W-:-:S03]  /*5750*/  IMAD.MOV.U32 R15, RZ, RZ, 0x40000040 ;  /* 0x40000040ff0f7424 */ /* 0x000fc600078e00ff */
[----:B------:R-:W-:-:S06]  /*5760*/  WARPGROUP.ARRIVE ;  /* 0x00000000000079c5 */ /* 0x000fcc0000000000 */
        /* <DEDUP_REMOVED lines=22> */
[----:B------:R-:W-:Y:S02]  /*58d0*/  R2UR UR7, R5 ;  /* 0x00000000050772ca */ /* 0x000fe400000e0000 */
[----:B------:R-:W-:-:S04]  /*58e0*/  SEL R4, RZ, 0x1, P0 ;  /* 0x00000001ff047807 */ /* 0x000fc80000000000 */
[----:B------:R-:W-:Y:S01]  /*58f0*/  LOP3.LUT R19, R19, R4, RZ, 0x3c, !PT ;  /* 0x0000000413137212 */ /* 0x000fe200078e3cff */
[----:B------:R-:W-:Y:S02]  /*5900*/  WARPGROUP.DEPBAR.LE gsb0, 0x0 ;  /* 0x00008000000079c5 */ /* 0x000fe40000010000 */
[----:B------:R-:W-:-:S12]  /*5910*/  WARPGROUP.ARRIVE ;  /* 0x00000000000079c5 */ /* 0x000fd80000000000 */
[----:B------:R-:W-:Y:S03]  /*5920*/  HGMMA.64x256x16.F32.BF16 R24, gdesc[UR4].tnspB, R24, gsb0 ;  /* 0x43e00000041879f0 */ /* 0x000fe60008001818 */
[----:B------:R-:W-:Y:S02]  /*5930*/  WARPGROUP.DEPBAR.LE gsb0, 0x0 ;  /* 0x00008000000079c5 */ /* 0x000fe40000010000 */
[----:B------:R-:W-:Y:S06]  /*5940*/  BAR.ARV 0xf, 0x100 ;  /* 0x03c4000000007b1d */ /* 0x000fec0000002000 */
[----:B------:R1:W-:Y:S01]  /*5950*/  @!P2 SYNCS.ARRIVE.TRANS64.RED.A1T0 RZ, [R3+URZ], RZ ;  /* 0x000000ff03ffa9a7 */ /* 0x0003e2000810043f */
[----:B------:R-:W-:Y:S05]  /*5960*/  @P1 BRA `(.L_x_8855) ;  /* 0xfffffff400241947 */ /* 0x000fea000383ffff */
.L_x_8854:
[----:B------:R-:W-:Y:S05]  /*5970*/  BSYNC B0 ;  /* 0x0000000000007941 */ /* 0x000fea0003800000 */
.L_x_8853:
[----:B------:R-:W-:Y:S01]  /*5980*/  BAR.SYNC.DEFER_BLOCKING 0xe, 0x100 ;  /* 0x0384000000007b1d */ /* 0x000fe20000010000 */
[C---:B-1----:R-:W-:Y:S01]  /*5990*/  IMAD R3, R18.reuse, 0x40, R190 ;  /* 0x0000004012037824 */ /* 0x042fe200078e02be */
        /* <DEDUP_REMOVED lines=140> */
.L_x_8851:
        /* <DEDUP_REMOVED lines=76> */
[----:B------:R-:W-:-:S04]  /*6720*/  LEA.HI R3, R3, R0, RZ, 0x6 ;  /* 0x0000000003037211 */ /* 0x000fc800078f30ff */
        /* <DEDUP_REMOVED lines=35> */
.L_x_8857:
[----:B------:R-:W-:Y:S05]  /*6960*/  BSYNC B6 ;  /* 0x0000000000067941 */ /* 0x000fea0003800000 */
.L_x_8856:
        /* <DEDUP_REMOVED lines=12> */
.L_x_8861:
[----:B--2---:R2:W3:Y:S02]  /*6a30*/  SYNCS.PHASECHK.TRANS64.TRYWAIT P0, [R2+URZ+0x38800], R3 ;  /* 0x03880003020075a7 */ /* 0x0044e4000800017f */
[----:B---3--:R-:W-:Y:S05]  /*6a40*/  @!P0 NANOSLEEP.SYNCS 0x989680 ;  /* 0x009896800000895d */ /* 0x008fea0003900000 */
[----:B------:R-:W3:Y:S02]  /*6a50*/  @!P0 SYNCS.PHASECHK.TRANS64 P0, [R2+URZ+0x38800], R3 ;  /* 0x03880003020085a7 */ /* 0x000ee4000800007f */
[----:B---3--:R-:W-:Y:S05]  /*6a60*/  @!P0 BRA `(.L_x_8861) ;  /* 0xfffffffc00f08947 */ /* 0x008fea000383ffff */
.L_x_8860:
[----:B------:R-:W-:Y:S05]  /*6a70*/  BSYNC B0 ;  /* 0x0000000000007941 */ /* 0x000fea0003800000 */
.L_x_8859:
[----:B------:R-:W-:Y:S05]  /*6a80*/  BRA `(.L_x_8862) ;  /* 0x0000002c00847947 */ /* 0x000fea0003800000 */
.L_x_8858:
        /* <DEDUP_REMOVED lines=31> */
.L_x_8864:
[----:B------:R-:W-:Y:S05]  /*6c80*/  BSYNC B6 ;  /* 0x0000000000067941 */ /* 0x000fea0003800000 */
.L_x_8863:
        /* <DEDUP_REMOVED lines=39> */
.L_x_9142:
        /* <DEDUP_REMOVED lines=30> */
.L_x_8869:
[----:B------:R-:W-:Y:S05]  /*70e0*/  BSYNC B1 ;  /* 0x0000000000017941 */ /* 0x000fea0003800000 */
.L_x_8868:
        /* <DEDUP_REMOVED lines=23> */
.L_x_9148:
        /* <DEDUP_REMOVED lines=34> */
.L_x_8872:
[----:B------:R-:W-:Y:S05]  /*7480*/  BSYNC B1 ;  /* 0x0000000000017941 */ /* 0x000fea0003800000 */
.L_x_8871:
[----:B------:R-:W1:Y:S01]  /*7490*/  SYNCS.PHASECHK.TRANS64.TRYWAIT P0, [R2+URZ+0x38800], R21 ;  /* 0x03880015020075a7 */ /* 0x000e62000800017f */
[----:B------:R-:W-:Y:S01]  /*74a0*/  LOP3.LUT R37, R37, 0x1c0, RZ, 0xc0, !PT ;  /* 0x000001c025257812 */ /* 0x000fe200078ec0ff */
[----:B--2--5:R-:W-:Y:S01]  /*74b0*/  IMAD.MOV.U32 R3, RZ, RZ, R28 ;  /* 0x000000ffff037224 */ /* 0x024fe200078e001c */
[----:B------:R-:W-:Y:S01]  /*74c0*/  VIADDMNMX R40, R36, -R195, 0x40, PT ;  /* 0x0000004024287446 */ /* 0x000fe200038009c3 */
[----:B0-----:R-:W-:Y:S01]  /*74d0*/  IMAD.MOV.U32 R4, RZ, RZ, R10 ;  /* 0x000000ffff047224 */ /* 0x001fe200078e000a */
[----:B---3--:R-:W-:Y:S01]  /*74e0*/  LOP3.LUT R0, R37, 0x18, R16, 0xf8, !PT ;  /* 0x0000001825007812 */ /* 0x008fe200078ef810 */
[----:B----4-:R-:W-:Y:S01]  /*74f0*/  IMAD.MOV.U32 R5, RZ, RZ, R11 ;  /* 0x000000ffff057224 */ /* 0x010fe200078e000b */
[----:B------:R-:W-:Y:S01]  /*7500*/  SHF.R.U32.HI R37, RZ, 0x3, R37 ;  /* 0x00000003ff257819 */ /* 0x000fe20000011625 */
[----:B------:R-:W-:Y:S01]  /*7510*/  IMAD.MOV.U32 R6, RZ, RZ, R8 ;  /* 0x000000ffff067224 */ /* 0x000fe200078e0008 */
[----:B------:R-:W-:Y:S01]  /*7520*/  PRMT R41, R3, 0x7610, R41 ;  /* 0x0000761003297816 */ /* 0x000fe20000000029 */
[----:B------:R-:W-:Y:S01]  /*7530*/  IMAD.MOV.U32 R3, RZ, RZ, R29 ;  /* 0x000000ffff037224 */ /* 0x000fe200078e001d */
[----:B------:R-:W-:Y:S01]  /*7540*/  LOP3.LUT R0, R0, R37, RZ, 0x3c, !PT ;  /* 0x0000002500007212 */ /* 0x000fe200078e3cff */
[----:B------:R-:W-:Y:S01]  /*7550*/  BSSY B1, `(.L_x_8873) ;  /* 0x0000011000017945 */ /* 0x000fe20003800000 */
        /* <DEDUP_REMOVED lines=8> */
[----:B------:R-:W-:Y:S01]  /*75e0*/  PRMT R47, R47, 0x5410, R6 ;  /* 0x000054102f2f7816 */ /* 0x000fe20000000006 */
[----:B------:R-:W-:Y:S01]  /*75f0*/  IMAD.MOV.U32 R5, RZ, RZ, R13 ;  /* 0x000000ffff057224 */ /* 0x000fe200078e000d */
[----:B------:R-:W-:Y:S01]  /*7600*/  PRMT R43, R0, 0x7610, R43 ;  /* 0x00007610002b7816 */ /* 0x000fe2000000002b */
[C---:B------:R-:W-:Y:S01]  /*7610*/  VIADD R4, R3.reuse, 0x20400 ;  /* 0x0002040003047836 */ /* 0x040fe20000000000 */
[----:B------:R-:W-:Y:S01]  /*7620*/  LOP3.LUT P2, RZ, R188, 0x4, RZ, 0xc0, !PT ;  /* 0x00000004bcff7812 */ /* 0x000fe2000784c0ff */
[----:B------:R-:W-:Y:S01]  /*7630*/  VIADD R0, R3, 0x20440 ;  /* 0x0002044003007836 */ /* 0x000fe20000000000 */
[----:B------:R-:W-:Y:S01]  /*7640*/  ISETP.GE.AND P1, PT, R23, R40, PT ;  /* 0x000000281700720c */ /* 0x000fe20003f26270 */
[----:B-1----:R-:W-:-:S12]  /*7650*/  @!P0 BRA `(.L_x_8874) ;  /* 0x000001a800508947 */ /* 0x002fd80003800000 */
.L_x_9149:
[----:B------:R-:W-:Y:S05]  /*7660*/  BSYNC B1 ;  /* 0x0000000000017941 */ /* 0x000fea0003800000 */
.L_x_8873:
        /* <DEDUP_REMOVED lines=18> */
[----:B------:R-:W-:Y:S01]  /*7790*/  PRMT R34, R44, 0x5432, R34 ;  /* 0x000054322c227816 */ /* 0x000fe20000000022 */
[C---:B------:R-:W-:Y:S01]  /*77a0*/  IMAD.U32 R33, R32.reuse, 0x10000, RZ ;  /* 0x0001000020217824 */ /* 0x040fe200078e00ff */
[----:B------:R-:W-:Y:S02]  /*77b0*/  LOP3.LUT R35, R35, 0xffff0000, RZ, 0xc0, !PT ;  /* 0xffff000023237812 */ /* 0x000fe400078ec0ff */
[----:B------:R-:W-:Y:S02]  /*77c0*/  LOP3.LUT R32, R32, 0xffff0000, RZ, 0xc0, !PT ;  /* 0xffff000020207812 */ /* 0x000fe400078ec0ff */
[C---:B-1----:R-:W-:Y:S01]  /*77d0*/  LOP3.LUT R15, R6.reuse, 0xffff0000, RZ, 0xc0, !PT ;  /* 0xffff0000060f7812 */ /* 0x042fe200078ec0ff */
[----:B------:R-:W-:Y:S01]  /*77e0*/  IMAD.U32 R14, R6, 0x10000, RZ ;  /* 0x00010000060e7824 */ /* 0x000fe200078e00ff */
[C---:B------:R-:W-:Y:S01]  /*77f0*/  LOP3.LUT R30, R7.reuse, 0xffff0000, RZ, 0xc0, !PT ;  /* 0xffff0000071e7812 */ /* 0x040fe200078ec0ff */
[----:B0-----:R-:W-:-:S02]  /*7800*/  IMAD.U32 R21, R7, 0x10000, RZ ;  /* 0x0001000007157824 */ /* 0x001fc400078e00ff */
[CC--:B------:R-:W-:Y:S01]  /*7810*/  FMUL.FTZ R37, R15.reuse, R36.reuse ;  /* 0x000000240f257220 */ /* 0x0c0fe20000410000 */
[----:B------:R-:W-:Y:S01]  /*7820*/  FMUL.FTZ R15, R15, R33 ;  /* 0x000000210f0f7220 */ /* 0x000fe20000410000 */
[----:B------:R-:W-:Y:S02]  /*7830*/  IMAD.U32 R6, R4, 0x10000, RZ ;  /* 0x0001000004067824 */ /* 0x000fe400078e00ff */
[----:B------:R-:W-:Y:S01]  /*7840*/  FMUL.FTZ R38, R30, R35 ;  /* 0x000000231e267220 */ /* 0x000fe20000410000 */
[C---:B------:R-:W-:Y:S01]  /*7850*/  FFMA.FTZ R37, R14.reuse, R33, -R37 ;  /* 0x000000210e257223 */ /* 0x040fe20000010825 */
[C---:B------:R-:W-:Y:S02]  /*7860*/  IMAD.U32 R7, R5.reuse, 0x10000, RZ ;  /* 0x0001000005077824 */ /* 0x040fe400078e00ff */
[----:B------:R-:W-:Y:S01]  /*7870*/  FFMA.FTZ R36, R14, R36, R15 ;  /* 0x000000240e247223 */ /* 0x000fe2000001000f */
[----:B------:R-:W-:Y:S01]  /*7880*/  IMAD.U32 R33, R34, 0x10000, RZ ;  /* 0x0001000022217824 */ /* 0x000fe200078e00ff */
[----:B------:R-:W-:Y:S01]  /*7890*/  LOP3.LUT R4, R4, 0xffff0000, RZ, 0xc0, !PT ;  /* 0xffff000004047812 */ /* 0x000fe200078ec0ff */
[-C--:B------:R-:W-:Y:S01]  /*78a0*/  FMUL.FTZ R30, R30, R32.reuse ;  /* 0x000000201e1e7220 */ /* 0x080fe20000410000 */
        /* <DEDUP_REMOVED lines=19> */
.L_x_8878:
[----:B------:R-:W-:Y:S05]  /*79e0*/  BSYNC B2 ;  /* 0x0000000000027941 */ /* 0x000fea0003800000 */
.L_x_8877:
        /* <DEDUP_REMOVED lines=47> */
.L_x_8876:
[----:B------:R-:W-:Y:S05]  /*7ce0*/  BSYNC B1 ;  /* 0x0000000000017941 */ /* 0x000fea0003800000 */
.L_x_8875:
[----:B-12---:R-:W-:-:S05]  /*7cf0*/  VIADD R4, R23, 0x20 ;  /* 0x0000002017047836 */ /* 0x006fca0000000000 */
[----:B------:R-:W-:-:S13]  /*7d00*/  ISETP.GE.AND P0, PT, R4, R40, PT ;  /* 0x000000280400720c */ /* 0x000fda0003f06270 */
        /* <DEDUP_REMOVED lines=14> */
[----:B0-----:R-:W-:Y:S01]  /*7df0*/  IMAD.U32 R21, R15, 0x10000, RZ ;  /* 0x000100000f157824 */ /* 0x001fe200078e00ff */
        /* <DEDUP_REMOVED lines=37> */
.L_x_8881:
[----:B------:R-:W-:Y:S05]  /*8050*/  BSYNC B1 ;  /* 0x0000000000017941 */ /* 0x000fea0003800000 */
.L_x_8880:
[----:B------:R-:W-:Y:S05]  /*8060*/  @P1 BRA `(.L_x_8879) ;  /* 0x0000001400e81947 */ /* 0x000fea0003800000 */
[----:B-1----:R-:W1:Y:S01]  /*8070*/  LDS.128 R4, [R0+0x1000] ;  /* 0x0010000000047984 */ /* 0x002e620000000c00 */
[----:B------:R-:W-:Y:S02]  /*8080*/  SHF.R.U32.HI R15, RZ, 0x10, R9 ;  /* 0x00000010ff0f7819 */ /* 0x000fe40000011609 */
[----:B------:R-:W-:Y:S02]  /*8090*/  SHF.R.U32.HI R12, RZ, 0x10, R29 ;  /* 0x00000010ff0c7819 */ /* 0x000fe4000001161d */
[----:B------:R-:W-:Y:S02]  /*80a0*/  PRMT R15, R43, 0x5410, R15 ;  /* 0x000054102b0f7816 */ /* 0x000fe4000000000f */
[----:B------:R-:W-:Y:S02]  /*80b0*/  PRMT R12, R45, 0x5432, R12 ;  /* 0x000054322d0c7816 */ /* 0x000fe4000000000c */
[----:B------:R-:W-:Y:S01]  /*80c0*/  SHF.R.U64 R14, R8, 0x10, R9 ;  /* 0x00000010080e7819 */ /* 0x000fe20000001209 */
[C---:B0-----:R-:W-:Y:S01]  /*80d0*/  IMAD.U32 R21, R15.reuse, 0x10000, RZ ;  /* 0x000100000f157824 */ /* 0x041fe200078e00ff */
        /* <DEDUP_REMOVED lines=40> */
.L_x_8866:
        /* <DEDUP_REMOVED lines=36> */
.L_x_9155:
        /* <DEDUP_REMOVED lines=16> */
.L_x_8884:
[----:B------:R-:W-:Y:S05]  /*86a0*/  BSYNC B1 ;  /* 0x0000000000017941 */ /* 0x000fea0003800000 */
.L_x_8883:
[----:B-----5:R-:W-:Y:S01]  /*86b0*/  IMAD.MOV.U32 R0, RZ, RZ, R28 ;  /* 0x000000ffff007224 */ /* 0x020fe200078e001c */
[----:B------:R-:W-:Y:S01]  /*86c0*/  UMOV UR4, 0xffffffff ;  /* 0xffffffff00047882 */ /* 0x000fe20000000000 */
[----:B------:R-:W-:Y:S02]  /*86d0*/  IMAD.MOV.U32 R4, RZ, RZ, R30 ;  /* 0x000000ffff047224 */ /* 0x000fe400078e001e */
        /* <DEDUP_REMOVED lines=10> */
[----:B------:R-:W-:Y:S02]  /*8780*/  CS2R R4, SRZ ;  /* 0x0000000000047805 */ /* 0x000fe4000001ff00 */
[----:B------:R-:W-:Y:S02]  /*8790*/  PRMT R40, R40, 0x5410, R0 ;  /* 0x0000541028287816 */ /* 0x000fe40000000000 */
[----:B------:R-:W-:Y:S01]  /*87a0*/  PRMT R44, R44, 0x5410, R3 ;  /* 0x000054102c2c7816 */ /* 0x000fe20000000003 */
[----:B------:R-:W-:Y:S06]  /*87b0*/  BRA.DIV UR4, `(.L_x_8885) ;  /* 0x0000019a04847947 */ /* 0x000fec000b800000 */
[----:B------:R-:W2:Y:S04]  /*87c0*/  SHFL.IDX PT, R3, R8, 0x1, 0x1c1f ;  /* 0x003c1f0008037f89 */ /* 0x000ea800000e0000 */
[----:B------:R-:W3:Y:S04]  /*87d0*/  SHFL.IDX PT, R0, R6, 0x1, 0x1c1f ;  /* 0x003c1f0006007f89 */ /* 0x000ee800000e0000 */
[----:B------:R-:W4:Y:S04]  /*87e0*/  SHFL.IDX PT, R7, R7, 0x1, 0x1c1f ;  /* 0x003c1f0007077f89 */ /* 0x000f2800000e0000 */
[----:B01----:R0:W1:Y:S01]  /*87f0*/  SHFL.IDX PT, R14, R9, 0x1, 0x1c1f ;  /* 0x003c1f00090e7f89 */ /* 0x00306200000e0000 */
[----:B--2---:R-:W-:-:S02]  /*8800*/  IMAD.MOV.U32 R13, RZ, RZ, R3 ;  /* 0x000000ffff0d7224 */ /* 0x004fc400078e0003 */
[----:B0--3--:R-:W-:-:S07]  /*8810*/  IMAD.MOV.U32 R12, RZ, RZ, R0 ;  /* 0x000000ffff0c7224 */ /* 0x009fce00078e0000 */
.L_x_9161:
        /* <DEDUP_REMOVED lines=23> */
.L_x_8887:
[----:B------:R-:W-:Y:S05]  /*8990*/  BSYNC B1 ;  /* 0x0000000000017941 */ /* 0x000fea0003800000 */
.L_x_8886:
[----:B------:R-:W3:Y:S01]  /*89a0*/  SYNCS.PHASECHK.TRANS64.TRYWAIT P1, [R2+URZ+0x38800], R3 ;  /* 0x03880003020075a7 */ /* 0x000ee2000802017f */
[----:B------:R-:W-:Y:S01]  /*89b0*/  VIADDMNMX R0, R32, -R195, 0x40, PT ;  /* 0x0000004020007446 */ /* 0x000fe200038009c3 */
[----:B--2--5:R-:W-:Y:S01]  /*89c0*/  IMAD.MOV.U32 R12, RZ, RZ, R4 ;  /* 0x000000ffff0c7224 */ /* 0x024fe200078e0004 */
[----:B0-----:R-:W-:Y:S01]  /*89d0*/  ISETP.GE.AND P0, PT, R16, R49, PT ;  /* 0x000000311000720c */ /* 0x001fe20003f06270 */
[----:B------:R-:W-:Y:S01]  /*89e0*/  IMAD.MOV.U32 R13, RZ, RZ, R5 ;  /* 0x000000ffff0d7224 */ /* 0x000fe200078e0005 */
[----:B------:R-:W-:Y:S01]  /*89f0*/  BSSY B1, `(.L_x_8888) ;  /* 0x0000011000017945 */ /* 0x000fe20003800000 */
[C---:B-1----:R-:W-:Y:S01]  /*8a00*/  VIADD R14, R23.reuse, 0x20 ;  /* 0x00000020170e7836 */ /* 0x042fe20000000000 */
        /* <DEDUP_REMOVED lines=10> */
[----:B------:R-:W-:Y:S01]  /*8ab0*/  PRMT R51, R51, 0x5410, R13 ;  /* 0x0000541033337816 */ /* 0x000fe2000000000d */
[----:B------:R-:W-:Y:S01]  /*8ac0*/  IMAD.MOV.U32 R55, RZ, RZ, R11 ;  /* 0x000000ffff377224 */ /* 0x000fe200078e000b */
[----:B------:R-:W-:-:S02]  /*8ad0*/  PRMT R52, R0, 0x7610, R52 ;  /* 0x0000761000347816 */ /* 0x000fc40000000034 */
[----:B------:R-:W-:Y:S01]  /*8ae0*/  PRMT R53, R14, 0x7610, R53 ;  /* 0x000076100e357816 */ /* 0x000fe20000000035 */
[----:B---3--:R-:W-:Y:S06]  /*8af0*/  @!P1 BRA `(.L_x_8889) ;  /* 0x00000198002c9947 */ /* 0x008fec0003800000 */
.L_x_9162:
[----:B------:R-:W-:Y:S05]  /*8b00*/  BSYNC B1 ;  /* 0x0000000000017941 */ /* 0x000fea0003800000 */
.L_x_8888:
[----:B------:R-:W-:Y:S04]  /*8b10*/  BSSY B1, `(.L_x_8890) ;  /* 0x000006a000017945 */ /* 0x000fe80003800000 */
[----:B------:R-:W-:Y:S05]  /*8b20*/  @P2 BRA `(.L_x_8891) ;  /* 0x0000000400a02947 */ /* 0x000fea0003800000 */
[----:B------:R-:W-:Y:S01]  /*8b30*/  IMAD.SHL.U32 R0, R188, 0x40, RZ ;  /* 0x00000040bc007824 */ /* 0x000fe200078e00ff */
[----:B------:R-:W-:Y:S01]  /*8b40*/  SHF.R.U64 R39, R28, 0x10, R29 ;  /* 0x000000101c277819 */ /* 0x000fe2000000121d */
[----:B0-----:R-:W-:Y:S01]  /*8b50*/  IMAD.IADD R3, R16, 0x1, R49 ;  /* 0x0000000110037824 */ /* 0x001fe200078e0231 */
[--C-:B------:R-:W-:Y:S02]  /*8b60*/  SHF.R.U64 R42, R30, 0x10, R31.reuse ;  /* 0x000000101e2a7819 */ /* 0x100fe4000000121f */
[----:B------:R-:W-:Y:S02]  /*8b70*/  LOP3.LUT R12, R0, 0x1c0, RZ, 0xc0, !PT ;  /* 0x000001c0000c7812 */ /* 0x000fe400078ec0ff */
[----:B------:R-:W-:Y:S02]  /*8b80*/  SHF.R.U32.HI R43, RZ, 0x10, R31 ;  /* 0x00000010ff2b7819 */ /* 0x000fe4000001161f */
[----:B------:R-:W-:Y:S02]  /*8b90*/  LOP3.LUT R0, R12, 0x38, R16, 0xf8, !PT ;  /* 0x000000380c007812 */ /* 0x000fe400078ef810 */
[----:B------:R-:W-:-:S02]  /*8ba0*/  SHF.R.U32.HI R13, RZ, 0x3, R12 ;  /* 0x00000003ff0d7819 */ /* 0x000fc4000001160c */
[----:B------:R-:W-:Y:S02]  /*8bb0*/  LOP3.LUT R12, R12, 0x38, R3, 0xf8, !PT ;  /* 0x000000380c0c7812 */ /* 0x000fe400078ef803 */
[-C--:B------:R-:W-:Y:S02]  /*8bc0*/  LOP3.LUT R0, R0, R13.reuse, RZ, 0x3c, !PT ;  /* 0x0000000d00007212 */ /* 0x080fe400078e3cff */
[----:B------:R-:W-:Y:S02]  /*8bd0*/  LOP3.LUT R12, R12, R13, RZ, 0x3c, !PT ;  /* 0x0000000d0c0c7212 */ /* 0x000fe400078e3cff */
[----:B------:R-:W-:Y:S01]  /*8be0*/  SHF.R.U32.HI R41, RZ, 0x10, R29 ;  /* 0x00000010ff297819 */ /* 0x000fe2000001161d */
[----:B------:R-:W-:Y:S01]  /*8bf0*/  IMAD R3, R215, 0x200, R0 ;  /* 0x00000200d7037824 */ /* 0x000fe200078e0200 */
[----:B------:R-:W-:Y:S02]  /*8c00*/  SHF.R.U64 R0, R24, 0x10, R25 ;  /* 0x0000001018007819 */ /* 0x000fe40000001219 */
[----:B------:R-:W-:Y:S01]  /*8c10*/  PRMT R39, R21, 0x5410, R39 ;  /* 0x0000541015277816 */ /* 0x000fe20000000027 */
[----:B------:R-:W-:Y:S01]  /*8c20*/  IMAD R47, R3, 0x2, R2 ;  /* 0x00000002032f7824 */ /* 0x000fe200078e0202 */
[----:B------:R-:W-:Y:S01]  /*8c30*/  PRMT R31, R40, 0x5432, R0 ;  /* 0x00005432281f7816 */ /* 0x000fe20000000000 */
[----:B------:R-:W-:Y:S01]  /*8c40*/  IMAD R3, R215, 0x200, R12 ;  /* 0x00000200d7037824 */ /* 0x000fe200078e020c */
[----:B------:R-:W-:-:S02]  /*8c50*/  SHF.R.U32.HI R36, RZ, 0x10, R25 ;  /* 0x00000010ff247819 */ /* 0x000fc40000011619 */
[----:B------:R-:W0:Y:S01]  /*8c60*/  LDS.128 R12, [R47+0x20400] ;  /* 0x020400002f0c7984 */ /* 0x000e220000000c00 */
[----:B------:R-:W-:Y:S01]  /*8c70*/  IMAD R48, R3, 0x2, R2 ;  /* 0x0000000203307824 */ /* 0x000fe200078e0202 */
[--C-:B------:R-:W-:Y:S02]  /*8c80*/  SHF.R.U64 R37, R26, 0x10, R27.reuse ;  /* 0x000000101a257819 */ /* 0x100fe4000000121b */
[----:B------:R-:W-:Y:S02]  /*8c90*/  SHF.R.U32.HI R38, RZ, 0x10, R27 ;  /* 0x00000010ff267819 */ /* 0x000fe4000001161b */
[----:B------:R-:W1:Y:S01]  /*8ca0*/  LDS.128 R32, [R48+0x20400] ;  /* 0x0204000030207984 */ /* 0x000e620000000c00 */
[----:B------:R-:W-:Y:S01]  /*8cb0*/  PRMT R41, R40, 0x5410, R41 ;  /* 0x0000541028297816 */ /* 0x000fe20000000029 */
[----:B------:R-:W-:Y:S01]  /*8cc0*/  IMAD.U32 R40, R39, 0x10000, RZ ;  /* 0x0001000027287824 */ /* 0x000fe200078e00ff */
[C---:B------:R-:W-:Y:S02]  /*8cd0*/  PRMT R37, R45.reuse, 0x5410, R37 ;  /* 0x000054102d257816 */ /* 0x040fe40000000025 */
[----:B------:R-:W-:-:S02]  /*8ce0*/  PRMT R38, R45, 0x5432, R38 ;  /* 0x000054322d267816 */ /* 0x000fc40000000026 */
[----:B------:R-:W-:Y:S02]  /*8cf0*/  LOP3.LUT R39, R39, 0xffff0000, RZ, 0xc0, !PT ;  /* 0xffff000027277812 */ /* 0x000fe400078ec0ff */
[C---:B------:R-:W-:Y:S02]  /*8d00*/  PRMT R36, R44.reuse, 0x5432, R36 ;  /* 0x000054322c247816 */ /* 0x040fe40000000024 */
        /* <DEDUP_REMOVED lines=17> */
[CC--:B------:R-:W-:Y:S01]  /*8e20*/  FMUL.FTZ R45, R25.reuse, R40.reuse ;  /* 0x00000028192d7220 */ /* 0x0c0fe20000410000 */
[----:B------:R-:W-:Y:S01]  /*8e30*/  FMUL.FTZ R35, R25, R33 ;  /* 0x0000002119237220 */ /* 0x000fe20000410000 */
[----:B------:R-:W-:Y:S01]  /*8e40*/  LOP3.LUT R31, R31, 0xffff0000, RZ, 0xc0, !PT ;  /* 0xffff00001f1f7812 */ /* 0x000fe200078ec0ff */
[----:B------:R-:W-:Y:S01]  /*8e50*/  FMUL.FTZ R44, R26, R39 ;  /* 0x000000271a2c7220 */ /* 0x000fe20000410000 */
[C---:B------:R-:W-:Y:S01]  /*8e60*/  FFMA.FTZ R45, R0.reuse, R33, -R45 ;  /* 0x00000021002d7223 */ /* 0x040fe2000001082d */
[----:B------:R-:W-:Y:S01]  /*8e70*/  FFMA.FTZ R35, R0, R40, R35 ;  /* 0x0000002800237223 */ /* 0x000fe20000010023 */
[----:B------:R-:W-:Y:S02]  /*8e80*/  IMAD.U32 R25, R41, 0x10000, RZ ;  /* 0x0001000029197824 */ /* 0x000fe400078e00ff */
[-C--:B------:R-:W-:Y:S01]  /*8e90*/  FMUL.FTZ R26, R26, R31.reuse ;  /* 0x0000001f1a1a7220 */ /* 0x080fe20000410000 */
[C---:B------:R-:W-:Y:S02]  /*8ea0*/  IMAD.U32 R0, R36.reuse, 0x10000, RZ ;  /* 0x0001000024007824 */ /* 0x040fe400078e00ff */
[----:B------:R-:W-:Y:S01]  /*8eb0*/  FFMA.FTZ R44, R3, R31, -R44 ;  /* 0x0000001f032c7223 */ /* 0x000fe2000001082c */
[----:B------:R-:W-:Y:S01]  /*8ec0*/  LOP3.LUT R41, R41, 0xffff0000, RZ, 0xc0, !PT ;  /* 0xffff000029297812 */ /* 0x000fe200078ec0ff */
[C---:B------:R-:W-:Y:S01]  /*8ed0*/  FMUL.FTZ R31, R27.reuse, R25 ;  /* 0x000000191b1f7220 */ /* 0x040fe20000410000 */
[-C--:B------:R-:W-:Y:S01]  /*8ee0*/  FMUL.FTZ R40, R27, R0.reuse ;  /* 0x000000001b287220 */ /* 0x080fe20000410000 */
[----:B------:R-:W-:Y:S01]  /*8ef0*/  LOP3.LUT R36, R36, 0xffff0000, RZ, 0xc0, !PT ;  /* 0xffff000024247812 */ /* 0x000fe200078ec0ff */
[----:B------:R-:W-:Y:S01]  /*8f00*/  FFMA.FTZ R26, R3, R39, R26 ;  /* 0x00000027031a7223 */ /* 0x000fe2000001001a */
[C---:B------:R-:W-:Y:S01]  /*8f10*/  FFMA.FTZ R31, R12.reuse, R0, -R31 ;  /* 0x000000000c1f7223 */ /* 0x040fe2000001081f */
[----:B------:R-:W-:Y:S01]  /*8f20*/  FFMA.FTZ R40, R12, R25, R40 ;  /* 0x000000190c287223 */ /* 0x000fe20000010028 */
[----:B------:R-:W-:Y:S01]  /*8f30*/  FMUL.FTZ R46, R32, R41 ;  /* 0x00000029202e7220 */ /* 0x000fe20000410000 */
[----:B------:R-:W-:-:S02]  /*8f40*/  IMAD.U32 R0, R37, 0x10000, RZ ;  /* 0x0001000025007824 */ /* 0x000fc400078e00ff */
[-C--:B------:R-:W-:Y:S01]  /*8f50*/  FMUL.FTZ R32, R32, R36.reuse ;  /* 0x0000002420207220 */ /* 0x080fe20000410000 */
[----:B------:R-:W-:Y:S02]  /*8f60*/  IMAD.U32 R12, R42, 0x10000, RZ ;  /* 0x000100002a0c7824 */ /* 0x000fe400078e00ff */
[----:B------:R-:W-:Y:S01]  /*8f70*/  FFMA.FTZ R46, R13, R36, -R46 ;  /* 0x000000240d2e7223 */ /* 0x000fe2000001082e */
[----:B------:R-:W-:Y:S02]  /*8f80*/  IMAD.U32 R25, R43, 0x10000, RZ ;  /* 0x000100002b197824 */ /* 0x000fe400078e00ff */
[C---:B------:R-:W-:Y:S01]  /*8f90*/  FMUL.FTZ R27, R28.reuse, R0 ;  /* 0x000000001c1b7220 */ /* 0x040fe20000410000 */
[----:B------:R-:W-:Y:S01]  /*8fa0*/  FMUL.FTZ R36, R28, R12 ;  /* 0x0000000c1c247220 */ /* 0x000fe20000410000 */
[----:B------:R-:W-:Y:S01]  /*8fb0*/  FFMA.FTZ R41, R13, R41, R32 ;  /* 0x000000290d297223 */ /* 0x000fe20000010020 */
[----:B------:R-:W-:Y:S02]  /*8fc0*/  IMAD.U32 R24, R15, 0x10000, RZ ;  /* 0x000100000f187824 */ /* 0x000fe400078e00ff */
[----:B------:R-:W-:Y:S01]  /*8fd0*/  FMUL.FTZ R13, R30, R25 ;  /* 0x000000191e0d7220 */ /* 0x000fe20000410000 */
[----:B------:R-:W-:Y:S01]  /*8fe0*/  IMAD.U32 R3, R38, 0x10000, RZ ;  /* 0x0001000026037824 */ /* 0x000fe200078e00ff */
        /* <DEDUP_REMOVED lines=9> */
[----:B------:R-:W-:Y:S01]  /*9080*/  LOP3.LUT R15, R15, 0xffff0000, RZ, 0xc0, !PT ;  /* 0xffff00000f0f7812 */ /* 0x000fe200078ec0ff */
[----:B------:R-:W-:Y:S01]  /*9090*/  FMUL.FTZ R29, R29, R37 ;  /* 0x000000251d1d7220 */ /* 0x000fe20000410000 */
        /* <DEDUP_REMOVED lines=15> */
[----:B------:R1:W-:Y:S04]  /*9190*/  STS.128 [R47+0x20400], R12 ;  /* 0x0204000c2f007388 */ /* 0x0003e80000000c00 */
[----:B------:R1:W-:Y:S02]  /*91a0*/  STS.128 [R48+0x20400], R24 ;  /* 0x0204001830007388 */ /* 0x0003e40000000c00 */
.L_x_8891:
[----:B------:R-:W-:Y:S05]  /*91b0*/  BSYNC B1 ;  /* 0x0000000000017941 */ /* 0x000fea0003800000 */
.L_x_8890:
[----:B------:R-:W-:Y:S01]  /*91c0*/  PRMT R21, R54, 0x5410, R55 ;  /* 0x0000541036157816 */ /* 0x000fe20000000037 */
[----:B------:R-:W-:Y:S06]  /*91d0*/  @P0 BRA `(.L_x_8879) ;  /* 0x00000004008c0947 */ /* 0x000fec0003800000 */
[----:B0-----:R-:W2:Y:S01]  /*91e0*/  LDL R3, [R1+0x8] ;  /* 0x0000080001037983 */ /* 0x001ea20000100800 */
[----:B------:R-:W-:Y:S01]  /*91f0*/  IMAD.IADD R0, R16, 0x1, R49 ;  /* 0x0000000110007824 */ /* 0x000fe200078e0231 */
[----:B-1----:R-:W-:-:S04]  /*9200*/  SHF.R.U32.HI R12, RZ, 0x3, R237 ;  /* 0x00000003ff0c7819 */ /* 0x002fc800000116ed */
[----:B------:R-:W-:-:S04]  /*9210*/  LOP3.LUT R0, R237, 0x38, R0, 0xf8, !PT ;  /* 0x00000038ed007812 */ /* 0x000fc800078ef800 */
[----:B------:R-:W-:Y:S02]  /*9220*/  LOP3.LUT R0, R0, R12, RZ, 0x3c, !PT ;  /* 0x0000000c00007212 */ /* 0x000fe400078e3cff */
[----:B------:R-:W0:Y:S01]  /*9230*/  LDS.128 R12, [R236+0x20400] ;  /* 0x02040000ec0c7984 */ /* 0x000e220000000c00 */
[----:B------:R-:W-:Y:S02]  /*9240*/  SHF.R.U64 R28, R8, 0x10, R9 ;  /* 0x00000010081c7819 */ /* 0x000fe40000001209 */
[--C-:B------:R-:W-:Y:S02]  /*9250*/  SHF.R.U64 R33, R4, 0x10, R5.reuse ;  /* 0x0000001004217819 */ /* 0x100fe40000001205 */
[----:B------:R-:W-:Y:S02]  /*9260*/  SHF.R.U32.HI R35, RZ, 0x10, R5 ;  /* 0x00000010ff237819 */ /* 0x000fe40000011605 */
[----:B------:R-:W-:Y:S02]  /*9270*/  PRMT R28, R51, 0x5432, R28 ;  /* 0x00005432331c7816 */ /* 0x000fe4000000001c */
[----:B------:R-:W-:-:S02]  /*9280*/  PRMT R33, R50, 0x5410, R33 ;  /* 0x0000541032217816 */ /* 0x000fc40000000021 */
[----:B------:R-:W-:Y:S02]  /*9290*/  SHF.R.U32.HI R29, RZ, 0x10, R9 ;  /* 0x00000010ff1d7819 */ /* 0x000fe40000011609 */
[--C-:B------:R-:W-:Y:S02]  /*92a0*/  SHF.R.U64 R31, R10, 0x10, R11.reuse ;  /* 0x000000100a1f7819 */ /* 0x100fe4000000120b */
[----:B------:R-:W-:Y:S01]  /*92b0*/  SHF.R.U32.HI R32, RZ, 0x10, R11 ;  /* 0x00000010ff207819 */ /* 0x000fe2000001160b */
[----:B------:R-:W-:Y:S01]  /*92c0*/  IMAD.U32 R34, R33, 0x10000, RZ ;  /* 0x0001000021227824 */ /* 0x000fe200078e00ff */
[--C-:B------:R-:W-:Y:S02]  /*92d0*/  SHF.R.U64 R37, R6, 0x10, R7.reuse ;  /* 0x0000001006257819 */ /* 0x100fe40000001207 */
[----:B------:R-:W-:Y:S02]  /*92e0*/  SHF.R.U32.HI R38, RZ, 0x10, R7 ;  /* 0x00000010ff267819 */ /* 0x000fe40000011607 */
[----:B------:R-:W-:-:S02]  /*92f0*/  PRMT R35, R51, 0x5410, R35 ;  /* 0x0000541033237816 */ /* 0x000fc40000000023 */
[----:B------:R-:W-:Y:S02]  /*9300*/  PRMT R29, R53, 0x5410, R29 ;  /* 0x00005410351d7816 */ /* 0x000fe4000000001d */
[C---:B------:R-:W-:Y:S02]  /*9310*/  PRMT R31, R21.reuse, 0x5410, R31 ;  /* 0x00005410151f7816 */ /* 0x040fe4000000001f */
[----:B------:R-:W-:Y:S01]  /*9320*/  PRMT R32, R21, 0x5432, R32 ;  /* 0x0000543215207816 */ /* 0x000fe20000000020 */
[----:B------:R-:W-:Y:S01]  /*9330*/  IMAD.U32 R36, R35, 0x10000, RZ ;  /* 0x0001000023247824 */ /* 0x000fe200078e00ff */
[----:B------:R-:W-:Y:S01]  /*9340*/  PRMT R38, R50, 0x5432, R38 ;  /* 0x0000543232267816 */ /* 0x000fe20000000026 */
[----:B------:R-:W-:Y:S01]  /*9350*/  IMAD.U32 R30, R29, 0x10000, RZ ;  /* 0x000100001d1e7824 */ /* 0x000fe200078e00ff */
[----:B0-----:R-:W-:Y:S01]  /*9360*/  LOP3.LUT R4, R12, 0xffff0000, RZ, 0xc0, !PT ;  /* 0xffff00000c047812 */ /* 0x001fe200078ec0ff */
[C---:B------:R-:W-:Y:S01]  /*9370*/  IMAD.U32 R6, R14.reuse, 0x10000, RZ ;  /* 0x000100000e067824 */ /* 0x040fe200078e00ff */
[----:B------:R-:W-:Y:S01]  /*9380*/  LOP3.LUT R7, R14, 0xffff0000, RZ, 0xc0, !PT ;  /* 0xffff00000e077812 */ /* 0x000fe200078ec0ff */
[----:B------:R-:W-:Y:S01]  /*9390*/  IMAD.U32 R5, R13, 0x10000, RZ ;  /* 0x000100000d057824 */ /* 0x000fe200078e00ff */
[C---:B------:R-:W-:Y:S01]  /*93a0*/  LOP3.LUT R14, R15.reuse, 0xffff0000, RZ, 0xc0, !PT ;  /* 0xffff00000f0e7812 */ /* 0x040fe200078ec0ff */
[----:B------:R-:W-:Y:S01]  /*93b0*/  IMAD.U32 R8, R15, 0x10000, RZ ;  /* 0x000100000f087824 */ /* 0x000fe200078e00ff */
[----:B------:R-:W-:-:S02]  /*93c0*/  LOP3.LUT R33, R33, 0xffff0000, RZ, 0xc0, !PT ;  /* 0xffff000021217812 */ /* 0x000fc400078ec0ff */
[----:B------:R-:W-:Y:S02]  /*93d0*/  PRMT R37, R52, 0x5410, R37 ;  /* 0x0000541034257816 */ /* 0x000fe40000000025 */
[----:B------:R-:W-:Y:S02]  /*93e0*/  LOP3.LUT R35, R35, 0xffff0000, RZ, 0xc0, !PT ;  /* 0xffff000023237812 */ /* 0x000fe400078ec0ff */
[----:B------:R-:W-:Y:S01]  /*93f0*/  LOP3.LUT R29, R29, 0xffff0000, RZ, 0xc0, !PT ;  /* 0xffff00001d1d7812 */ /* 0x000fe200078ec0ff */
[----:B--2---:R-:W-:-:S04]  /*9400*/  IMAD.IADD R3, R3, 0x1, R0 ;  /* 0x0000000103037824 */ /* 0x004fc800078e0200 */
[----:B------:R-:W-:-:S05]  /*9410*/  IMAD R3, R3, 0x2, R2 ;  /* 0x0000000203037824 */ /* 0x000fca00078e0202 */
[----:B------:R-:W0:Y:S01]  /*9420*/  LDS.128 R24, [R3+0x20400] ;  /* 0x0204000003187984 */ /* 0x000e220000000c00 */
[----:B------:R-:W-:Y:S01]  /*9430*/  IMAD.U32 R0, R12, 0x10000, RZ ;  /* 0x000100000c007824 */ /* 0x000fe200078e00ff */
[----:B------:R-:W-:Y:S01]  /*9440*/  LOP3.LUT R12, R13, 0xffff0000, RZ, 0xc0, !PT ;  /* 0xffff00000d0c7812 */ /* 0x000fe200078ec0ff */
        /* <DEDUP_REMOVED lines=9> */
[C---:B------:R-:W-:Y:S01]  /*94e0*/  FMUL.FTZ R39, R9.reuse, R34 ;  /* 0x0000002209277220 */ /* 0x040fe20000410000 */
[-C--:B------:R-:W-:Y:S01]  /*94f0*/  FMUL.FTZ R27, R9, R25.reuse ;  /* 0x00000019091b7220 */ /* 0x080fe20000410000 */
[C---:B------:R-:W-:Y:S02]  /*9500*/  FMUL.FTZ R40, R11.reuse, R36 ;  /* 0x000000240b287220 */ /* 0x040fe40000410000 */
[C---:B------:R-:W-:Y:S01]  /*9510*/  FFMA.FTZ R39, R0.reuse, R25, -R39 ;  /* 0x0000001900277223 */ /* 0x040fe20000010827 */
        /* <DEDUP_REMOVED lines=8> */
[----:B------:R-:W-:Y:S01]  /*95a0*/  LOP3.LUT R5, R28, 0xffff0000, RZ, 0xc0, !PT ;  /* 0xffff00001c057812 */ /* 0x000fe200078ec0ff */
[----:B------:R-:W-:Y:S01]  /*95b0*/  FFMA.FTZ R30, R8, R9, R30 ;  /* 0x00000009081e7223 */ /* 0x000fe2000001001e */
[----:B------:R-:W-:Y:S01]  /*95c0*/  FMUL.FTZ R9, R10, R33 ;  /* 0x000000210a097220 */ /* 0x000fe20000410000 */
[----:B------:R-:W-:Y:S01]  /*95d0*/  FFMA.FTZ R21, R8, R0, -R11 ;  /* 0x0000000008157223 */ /* 0x000fe2000001080b */
[----:B------:R-:W-:-:S02]  /*95e0*/  IMAD.U32 R8, R37, 0x10000, RZ ;  /* 0x0001000025087824 */ /* 0x000fc400078e00ff */
[-C--:B------:R-:W-:Y:S01]  /*95f0*/  FMUL.FTZ R11, R10, R5.reuse ;  /* 0x000000050a0b7220 */ /* 0x080fe20000410000 */
[----:B------:R-:W-:Y:S01]  /*9600*/  FFMA.FTZ R10, R4, R5, -R9 ;  /* 0x00000005040a7223 */ /* 0x000fe20000010809 */
[----:B------:R-:W-:Y:S02]  /*9610*/  IMAD.U32 R0, R31, 0x10000, RZ ;  /* 0x000100001f007824 */ /* 0x000fe400078e00ff */
[C---:B------:R-:W-:Y:S01]  /*9620*/  FMUL.FTZ R9, R13.reuse, R8 ;  /* 0x000000080d097220 */ /* 0x040fe20000410000 */
[C---:B------:R-:W-:Y:S01]  /*9630*/  FMUL.FTZ R5, R24.reuse, R35 ;  /* 0x0000002318057220 */ /* 0x040fe20000410000 */
[----:B------:R-:W-:Y:S01]  /*9640*/  FMUL.FTZ R28, R24, R29 ;  /* 0x0000001d181c7220 */ /* 0x000fe20000410000 */
[----:B------:R-:W-:Y:S01]  /*9650*/  FFMA.FTZ R24, R4, R33, R11 ;  /* 0x0000002104187223 */ /* 0x000fe2000001000b */
[-C--:B------:R-:W-:Y:S01]  /*9660*/  FMUL.FTZ R13, R13, R0.reuse ;  /* 0x000000000d0d7220 */ /* 0x080fe20000410000 */
[----:B------:R-:W-:Y:S01]  /*9670*/  FFMA.FTZ R11, R6, R0, -R9 ;  /* 0x00000000060b7223 */ /* 0x000fe20000010809 */
[----:B------:R-:W-:Y:S01]  /*9680*/  LOP3.LUT R4, R37, 0xffff0000, RZ, 0xc0, !PT ;  /* 0xffff000025047812 */ /* 0x000fe200078ec0ff */
[----:B------:R-:W-:Y:S01]  /*9690*/  FFMA.FTZ R29, R12, R29, -R5 ;  /* 0x0000001d0c1d7223 */ /* 0x000fe20000010805 */
[----:B------:R-:W-:-:S02]  /*96a0*/  LOP3.LUT R0, R31, 0xffff0000, RZ, 0xc0, !PT ;  /* 0xffff00001f007812 */ /* 0x000fc400078ec0ff */
[----:B------:R-:W-:Y:S02]  /*96b0*/  LOP3.LUT R9, R38, 0xffff0000, RZ, 0xc0, !PT ;  /* 0xffff000026097812 */ /* 0x000fe400078ec0ff */
[----:B------:R-:W-:Y:S01]  /*96c0*/  LOP3.LUT R5, R32, 0xffff0000, RZ, 0xc0, !PT ;  /* 0xffff000020057812 */ /* 0x000fe200078ec0ff */
[----:B------:R-:W-:Y:S01]  /*96d0*/  FFMA.FTZ R13, R6, R8, R13 ;  /* 0x00000008060d7223 */ /* 0x000fe2000001000d */
[C---:B------:R-:W-:Y:S01]  /*96e0*/  FMUL.FTZ R6, R15.reuse, R4 ;  /* 0x000000040f067220 */ /* 0x040fe20000410000 */
[-C--:B------:R-:W-:Y:S01]  /*96f0*/  FMUL.FTZ R15, R15, R0.reuse ;  /* 0x000000000f0f7220 */ /* 0x080fe20000410000 */
[C---:B------:R-:W-:Y:S01]  /*9700*/  FMUL.FTZ R25, R26.reuse, R9 ;  /* 0x000000091a197220 */ /* 0x040fe20000410000 */
[----:B------:R-:W-:Y:S01]  /*9710*/  FMUL.FTZ R26, R26, R5 ;  /* 0x000000051a1a7220 */ /* 0x000fe20000410000 */
[----:B------:R-:W-:Y:S01]  /*9720*/  FFMA.FTZ R35, R12, R35, R28 ;  /* 0x000000230c237223 */ /* 0x000fe2000001001c */
        /* <DEDUP_REMOVED lines=14> */
.L_x_8879:
[----:B------:R-:W-:Y:S05]  /*9810*/  BSYNC B0 ;  /* 0x0000000000007941 */ /* 0x000fea0003800000 */
.L_x_8865:
        /* <DEDUP_REMOVED lines=8> */
.L_x_8862:
[----:B------:R-:W-:-:S13]  /*98a0*/  ISETP.NE.AND P0, PT, R187, 0x3, PT ;  /* 0x00000003bb00780c */ /* 0x000fda0003f05270 */
[----:B------:R-:W-:Y:S05]  /*98b0*/  @!P0 BRA `(.L_x_8892) ;  /* 0x0000000000048947 */ /* 0x000fea0003800000 */
[----:B------:R-:W-:Y:S01]  /*98c0*/  BPT.TRAP 0x1 ;  /* 0x000000040000795c */ /* 0x000fe20000300000 */
.L_x_8892:
[----:B------:R-:W-:Y:S01]  /*98d0*/  IMAD R172, R18, 0x8, R2 ;  /* 0x0000000812ac7824 */ /* 0x000fe200078e0202 */
[----:B-1----:R-:W-:-:S04]  /*98e0*/  SHF.L.U32 R15, R19, 0x1f, RZ ;  /* 0x0000001f130f7819 */ /* 0x002fc800000006ff */
[----:B------:R1:W4:Y:S01]  /*98f0*/  SYNCS.PHASECHK.TRANS64.TRYWAIT P1, [R172+URZ+0x38830], R15 ;  /* 0x0388300fac0075a7 */ /* 0x000322000802017f */
[----:B------:R-:W-:Y:S05]  /*9900*/  @!P0 BRA `(.L_x_8893) ;  /* 0x0000000000048947 */ /* 0x000fea0003800000 */
[----:B------:R-:W-:Y:S01]  /*9910*/  BPT.TRAP 0x1 ;  /* 0x000000040000795c */ /* 0x000fe20000300000 */
.L_x_8893:
[C---:B--2---:R-:W-:Y:S02]  /*9920*/  VIADD R0, R2.reuse, 0x22400 ;  /* 0x0002240002007836 */ /* 0x044fe40000000000 */
[----:B0--3--:R-:W-:-:S03]  /*9930*/  VIADD R3, R2, 0x20400 ;  /* 0x0002040002037836 */ /* 0x009fc60000000000 */
[----:B------:R-:W-:Y:S02]  /*9940*/  SHF.R.U32.HI R0, RZ, 0x4, R0 ;  /* 0x00000004ff007819 */ /* 0x000fe40000011600 */
[----:B------:R-:W-:Y:S02]  /*9950*/  SHF.R.U32.HI R3, RZ, 0x4, R3 ;  /* 0x00000004ff037819 */ /* 0x000fe40000011603 */
[----:B------:R-:W-:Y:S02]  /*9960*/  LOP3.LUT R0, R0, 0x3fff, RZ, 0xc0, !PT ;  /* 0x00003fff00007812 */ /* 0x000fe400078ec0ff */
[----:B------:R-:W-:Y:S02]  /*9970*/  LOP3.LUT R3, R3, 0x3fff, RZ, 0xc0, !PT ;  /* 0x00003fff03037812 */ /* 0x000fe400078ec0ff */
[----:B------:R-:W-:Y:S01]  /*9980*/  LOP3.LUT R0, R0, 0x10000, RZ, 0xfc, !PT ;  /* 0x0001000000007812 */ /* 0x000fe200078efcff */
[----:B----4-:R-:W-:Y:S06]  /*9990*/  @P1 BRA `(.L_x_8894) ;  /* 0x0000000000081947 */ /* 0x010fec0003800000 */
[----:B------:R-:W0:Y:S02]  /*99a0*/  SYNCS.PHASECHK.TRANS64.TRYWAIT P1, [R172+URZ+0x38830], R15 ;  /* 0x0388300fac0075a7 */ /* 0x000e24000802017f */
[----:B0-----:R-:W-:Y:S05]  /*99b0*/  @!P1 BRA `(.L_x_8895) ;  /* 0x0000018800909947 */ /* 0x001fea0003800000 */
.L_x_8894:
        /* <DEDUP_REMOVED lines=13> */
[----:B------:R-:W-:Y:S01]  /*9a90*/  SHF.L.U32 R3, R20, 0x1f, RZ ;  /* 0x0000001f14037819 */ /* 0x000fe200000006ff */
[----:B------:R-:W-:Y:S01]  /*9aa0*/  IMAD.MOV.U32 R9, RZ, RZ, 0x40000040 ;  /* 0x40000040ff097424 */ /* 0x000fe200078e00ff */
[----:B------:R-:W-:Y:S01]  /*9ab0*/  BSSY B0, `(.L_x_8896) ;  /* 0x0000022000007945 */ /* 0x000fe20003800000 */
[----:B------:R-:W-:-:S02]  /*9ac0*/  VIADD R10, R4, 0x4 ;  /* 0x00000004040a7836 */ /* 0x000fc40000000000 */
[----:B------:R-:W-:Y:S02]  /*9ad0*/  IMAD.MOV.U32 R11, RZ, RZ, 0x40000040 ;  /* 0x40000040ff0b7424 */ /* 0x000fe400078e00ff */
[----:B------:R-:W-:-:S04]  /*9ae0*/  IMAD.MOV.U32 R7, RZ, RZ, 0x40000040 ;  /* 0x40000040ff077424 */ /* 0x000fc800078e00ff */
[----:B------:R-:W-:Y:S01]  /*9af0*/  HGMMA.64x64x16.F32.BF16 R24, gdesc[UR4], RZ, !UPT, gsb0 ;  /* 0x00e00000041879f0 */ /* 0x000fe2000c0018ff */
        /* <DEDUP_REMOVED lines=8> */
[----:B------:R-:W-:-:S07]  /*9b80*/  WARPGROUP.ARRIVE ;  /* 0x00000000000079c5 */ /* 0x000fce0000000000 */
[----:B------:R-:W-:Y:S01]  /*9b90*/  HGMMA.64x64x16.F32.BF16 R24, gdesc[UR4], R24, gsb0 ;  /* 0x00e00000041879f0 */ /* 0x000fe20008001818 */
[----:B------:R-:W-:Y:S02]  /*9ba0*/  R2UR UR4, R10 ;  /* 0x000000000a0472ca */ /* 0x000fe400000e0000 */
[----:B------:R-:W-:Y:S02]  /*9bb0*/  R2UR UR5, R11 ;  /* 0x000000000b0572ca */ /* 0x000fe400000e0000 */
[----:B------:R-:W-:Y:S01]  /*9bc0*/  R2UR UR6, R8 ;  /* 0x00000000080672ca */ /* 0x000fe200000e0000 */
[----:B------:R-:W-:Y:S01]  /*9bd0*/  VIADD R8, R4, 0x6 ;  /* 0x0000000604087836 */ /* 0x000fe20000000000 */
[----:B------:R-:W-:Y:S01]  /*9be0*/  R2UR UR7, R9 ;  /* 0x00000000090772ca */ /* 0x000fe200000e0000 */
[----:B------:R-:W-:Y:S01]  /*9bf0*/  IMAD.MOV.U32 R9, RZ, RZ, 0x40000040 ;  /* 0x40000040ff097424 */ /* 0x000fe200078e00ff */
[----:B------:R-:W-:Y:S02]  /*9c00*/  WARPGROUP.DEPBAR.LE gsb0, 0x0 ;  /* 0x00008000000079c5 */ /* 0x000fe40000010000 */
[----:B------:R-:W-:-:S09]  /*9c10*/  WARPGROUP.ARRIVE ;  /* 0x00000000000079c5 */ /* 0x000fd20000000000 */
[----:B------:R-:W-:Y:S01]  /*9c20*/  HGMMA.64x64x16.F32.BF16 R24, gdesc[UR4], R24, gsb0 ;  /* 0x00e00000041879f0 */ /* 0x000fe20008001818 */
[----:B------:R-:W-:Y:S02]  /*9c30*/  R2UR UR4, R8 ;  /* 0x00000000080472ca */ /* 0x000fe400000e0000 */
[----:B------:R-:W-:Y:S02]  /*9c40*/  R2UR UR5, R9 ;  /* 0x00000000090572ca */ /* 0x000fe400000e0000 */
[----:B------:R-:W-:Y:S02]  /*9c50*/  R2UR UR6, R6 ;  /* 0x00000000060672ca */ /* 0x000fe400000e0000 */
[----:B------:R-:W-:Y:S01]  /*9c60*/  R2UR UR7, R7 ;  /* 0x00000000070772ca */ /* 0x000fe200000e0000 */
[----:B------:R-:W-:Y:S02]  /*9c70*/  WARPGROUP.DEPBAR.LE gsb0, 0x0 ;  /* 0x00008000000079c5 */ /* 0x000fe40000010000 */
[----:B------:R-:W-:-:S10]  /*9c80*/  WARPGROUP.ARRIVE ;  /* 0x00000000000079c5 */ /* 0x000fd40000000000 */
[----:B------:R-:W-:Y:S03]  /*9c90*/  HGMMA.64x64x16.F32.BF16 R24, gdesc[UR4], R24, gsb0 ;  /* 0x00e00000041879f0 */ /* 0x000fe60008001818 */
[----:B------:R-:W-:Y:S02]  /*9ca0*/  WARPGROUP.DEPBAR.LE gsb0, 0x0 ;  /* 0x00008000000079c5 */ /* 0x000fe40000010000 */
[----:B------:R-:W2:Y:S02]  /*9cb0*/  SYNCS.PHASECHK.TRANS64.TRYWAIT P1, [R2+URZ+0x38810], R3 ;  /* 0x03881003020075a7 */ /* 0x000ea4000802017f */
[----:B--2---:R-:W-:Y:S05]  /*9cc0*/  @!P1 BRA `(.L_x_8897) ;  /* 0x0000018400e09947 */ /* 0x004fea0003800000 */
.L_x_9163:
[----:B------:R-:W-:Y:S05]  /*9cd0*/  BSYNC B0 ;  /* 0x0000000000007941 */ /* 0x000fea0003800000 */
.L_x_8896:
[----:B------:R-:W-:Y:S05]  /*9ce0*/  @!P0 BRA `(.L_x_8898) ;  /* 0x0000000000048947 */ /* 0x000fea0003800000 */
[----:B------:R-:W-:Y:S01]  /*9cf0*/  BPT.TRAP 0x1 ;  /* 0x000000040000795c */ /* 0x000fe20000300000 */
.L_x_8898:
[----:B------:R3:W4:Y:S01]  /*9d00*/  SYNCS.PHASECHK.TRANS64.TRYWAIT P2, [R172+URZ+0x38850], R15 ;  /* 0x0388500fac0075a7 */ /* 0x000722000804017f */
[----:B------:R-:W-:Y:S05]  /*9d10*/  @!P0 BRA `(.L_x_8899) ;  /* 0x0000000000048947 */ /* 0x000fea0003800000 */
[----:B------:R-:W-:Y:S01]  /*9d20*/  BPT.TRAP 0x1 ;  /* 0x000000040000795c */ /* 0x000fe20000300000 */
.L_x_8899:
[----:B--2---:R-:W2:Y:S01]  /*9d30*/  S2R R3, SR_TID.X ;  /* 0x0000000000037919 */ /* 0x004ea20000002100 */
[----:B------:R-:W-:Y:S01]  /*9d40*/  BSSY B0, `(.L_x_8900) ;  /* 0x0000009000007945 */ /* 0x000fe20003800000 */
[----:B--2---:R-:W-:Y:S01]  /*9d50*/  LOP3.LUT R6, R3, 0x7f, RZ, 0xc0, !PT ;  /* 0x0000007f03067812 */ /* 0x004fe200078ec0ff */
[----:B------:R-:W-:-:S03]  /*9d60*/  VIADD R3, R2, 0x400 ;  /* 0x0000040002037836 */ /* 0x000fc60000000000 */
[----:B------:R-:W-:Y:S02]  /*9d70*/  ISETP.NE.AND P1, PT, R6, RZ, PT ;  /* 0x000000ff0600720c */ /* 0x000fe40003f25270 */
[----:B------:R-:W-:-:S04]  /*9d80*/  SHF.R.U32.HI R3, RZ, 0x4, R3 ;  /* 0x00000004ff037819 */ /* 0x000fc80000011603 */
[----:B------:R-:W-:Y:S01]  /*9d90*/  LOP3.LUT R3, R3, 0x3fff, RZ, 0xc0, !PT ;  /* 0x00003fff03037812 */ /* 0x000fe200078ec0ff */
[----:B----4-:R-:W-:Y:S06]  /*9da0*/  @P2 BRA `(.L_x_8901) ;  /* 0x0000000000082947 */ /* 0x010fec0003800000 */
[----:B------:R-:W2:Y:S02]  /*9db0*/  SYNCS.PHASECHK.TRANS64.TRYWAIT P2, [R172+URZ+0x38850], R15 ;  /* 0x0388500fac0075a7 */ /* 0x000ea4000804017f */
[----:B--2---:R-:W-:Y:S05]  /*9dc0*/  @!P2 BRA `(.L_x_8902) ;  /* 0x0000018400b4a947 */ /* 0x004fea0003800000 */
.L_x_8901:
[----:B------:R-:W-:Y:S05]  /*9dd0*/  BSYNC B0 ;  /* 0x0000000000007941 */ /* 0x000fea0003800000 */
.L_x_8900:
[----:B------:R-:W-:Y:S05]  /*9de0*/  WARPSYNC.ALL ;  /* 0x0000000000007948 */ /* 0x000fea0003800000 */
[----:B------:R-:W-:Y:S01]  /*9df0*/  LOP3.LUT R3, R3, 0x10000, RZ, 0xfc, !PT ;  /* 0x0001000003037812 */ /* 0x000fe200078efcff */
[----:B------:R-:W-:Y:S01]  /*9e00*/  VIADD R6, R2, 0x26400 ;  /* 0x0002640002067836 */ /* 0x000fe20000000000 */
[----:B------:R-:W-:-:S03]  /*9e10*/  WARPGROUP.ARRIVE ;  /* 0x00000000000079c5 */ /* 0x000fc60000000000 */
[----:B------:R-:W-:-:S03]  /*9e20*/  IMAD R14, R18, 0x1000, R3 ;  /* 0x00001000120e7824 */ /* 0x000fc600078e0203 */
[----:B------:R-:W4:Y:S01]  /*9e30*/  S2R R58, SR_TID.X ;  /* 0x00000000003a7919 */ /* 0x000f220000002100 */
[----:B0123--:R-:W-:Y:S01]  /*9e40*/  IMAD.MOV.U32 R15, RZ, RZ, 0x40000040 ;  /* 0x40000040ff0f7424 */ /* 0x00ffe200078e00ff */
        /* <DEDUP_REMOVED lines=14> */
[----:B------:R-:W-:Y:S01]  /*9f30*/  ULDC UR38, c[0x0][0xad0] ;  /* 0x0002b40000267ab9 */ /* 0x000fe20000000800 */
[----:B------:R-:W-:Y:S01]  /*9f40*/  IMAD.MOV.U32 R63, RZ, RZ, 0x40000040 ;  /* 0x40000040ff3f7424 */ /* 0x000fe200078e00ff */
[----:B------:R-:W-:Y:S01]  /*9f50*/  ULDC UR39, c[0x0][0xad0] ;  /* 0x0002b40000277ab9 */ /* 0x000fe20000000800 */
[----:B------:R-:W-:Y:S01]  /*9f60*/  IMAD.MOV.U32 R65, RZ, RZ, 0x40000040 ;  /* 0x40000040ff417424 */ /* 0x000fe200078e00ff */
[----:B------:R-:W-:Y:S01]  /*9f70*/  ULDC UR36, c[0x0][0xa80] ;  /* 0x0002a00000247ab9 */ /* 0x000fe20000000800 */
[----:B------:R-:W-:Y:S01]  /*9f80*/  ULDC UR37, c[0x0][0xa80] ;  /* 0x0002a00000257ab9 */ /* 0x000fe20000000800 */
[----:B------:R-:W-:Y:S05]  /*9f90*/  BSSY B0, `(.L_x_8903) ;  /* 0x000069f000007945 */ /* 0x000fea0003800000 */
        /* <DEDUP_REMOVED lines=9> */
[----:B----4-:R-:W-:-:S05]  /*a030*/  SHF.R.U32.HI R58, RZ, 0x7, R58 ;  /* 0x00000007ff3a7819 */ /* 0x010fca000001163a */
[----:B------:R0:W1:Y:S02]  /*a040*/  SHFL.IDX PT, R15, R58, RZ, 0x1f ;  /* 0x00001fff3a0f7589 */ /* 0x00006400000e0000 */
[----:B0-----:R-:W-:Y:S01]  /*a050*/  VIADD R58, R6, 0x800 ;  /* 0x00000800063a7836 */ /* 0x001fe20000000000 */
[----:B-1----:R-:W-:-:S04]  /*a060*/  ISETP.GT.AND P2, PT, R15, 0x7f, PT ;  /* 0x0000007f0f00780c */ /* 0x002fc80003f44270 */
[----:B------:R-:W-:Y:S02]  /*a070*/  SEL R15, RZ, 0x2, !P2 ;  /* 0x00000002ff0f7807 */ /* 0x000fe40005000000 */
[C---:B------:R-:W-:Y:S02]  /*a080*/  SEL R59, R61.reuse, 0x2, P2 ;  /* 0x000000023d3b7807 */ /* 0x040fe40001000000 */
[----:B------:R-:W-:Y:S01]  /*a090*/  SEL R61, R61, 0x6, !P2 ;  /* 0x000000063d3d7807 */ /* 0x000fe20005000000 */
        /* <DEDUP_REMOVED lines=175> */
[----:B------:R-:W-:Y:S02]  /*ab90*/  IMAD.MOV.U32 R21, RZ, RZ, 0x40000040 ;  /* 0x40000040ff157424 */ /* 0x000fe400078e00ff */
[----:B------:R-:W-:Y:S01]  /*aba0*/  VIADD R58, R6, 0xe00 ;  /* 0x00000e00063a7836 */ /* 0x000fe20000000000 */
[----:B------:R-:W-:-:S02]  /*abb0*/  WARPGROUP.DEPBAR.LE gsb0, 0x0 ;  /* 0x00008000000079c5 */ /* 0x000fc40000010000 */
[----:B------:R-:W-:-:S07]  /*abc0*/  WARPGROUP.ARRIVE ;  /* 0x00000000000079c5 */ /* 0x000fce0000000000 */
[----:B------:R-:W-:Y:S01]  /*abd0*/  HGMMA.64x64x16.F32.BF16 R24, gdesc[UR4], R24, gsb0 ;  /* 0x00e00000041879f0 */ /* 0x000fe20008001818 */
[----:B------:R-:W-:Y:S01]  /*abe0*/  R2UR UR6, R56 ;  /* 0x00000000380672ca */ /* 0x000fe200000e0000 */
[----:B------:R-:W-:Y:S01]  /*abf0*/  IMAD.MOV.U32 R56, RZ, RZ, 0xa00 ;  /* 0x00000a00ff387424 */ /* 0x000fe200078e00ff */
[----:B------:R-:W-:Y:S01]  /*ac00*/  R2UR UR7, R57 ;  /* 0x00000000390772ca */ /* 0x000fe200000e0000 */
[----:B------:R-:W-:Y:S01]  /*ac10*/  IMAD.MOV.U32 R57, RZ, RZ, 0x40000040 ;  /* 0x40000040ff397424 */ /* 0x000fe200078e00ff */
[----:B------:R-:W-:Y:S01]  /*ac20*/  R2UR UR4, R20 ;  /* 0x00000000140472ca */ /* 0x000fe200000e0000 */
[----:B------:R-:W-:Y:S01]  /*ac30*/  IMAD.MOV.U32 R20, RZ, RZ, 0x28 ;  /* 0x00000028ff147424 */ /* 0x000fe200078e00ff */
[----:B------:R-:W-:Y:S02]  /*ac40*/  R2UR UR5, R21 ;  /* 0x00000000150572ca */ /* 0x000fe400000e0000 */
[----:B------:R-:W-:Y:S02]  /*ac50*/  SEL R56, R56, 0x980, P2 ;  /* 0x0000098038387807 */ /* 0x000fe40001000000 */
[----:B------:R-:W-:-:S02]  /*ac60*/  SEL R20, R20, 0x26, P2 ;  /* 0x0000002614147807 */ /* 0x000fc40001000000 */
[----:B------:R-:W-:Y:S02]  /*ac70*/  LOP3.LUT R56, R56, 0xa00, RZ, 0xc0, !PT ;  /* 0x00000a0038387812 */ /* 0x000fe400078ec0ff */
[----:B------:R-:W-:-:S04]  /*ac80*/  LOP3.LUT R21, R20, 0x6, RZ, 0xc0, !PT ;  /* 0x0000000614157812 */ /* 0x000fc800078ec0ff */
[CC--:B------:R-:W-:Y:S02]  /*ac90*/  IADD3 R62, R21.reuse, R56.reuse, R6 ;  /* 0x00000038153e7210 */ /* 0x0c0fe40007ffe006 */
[----:B------:R-:W-:Y:S01]  /*aca0*/  IADD3 R20, R21, R56, R14 ;  /* 0x0000003815147210 */ /* 0x000fe20007ffe00e */
[----:B------:R-:W-:Y:S02]  /*acb0*/  IMAD.MOV.U32 R21, RZ, RZ, 0x40000040 ;  /* 0x40000040ff157424 */ /* 0x000fe400078e00ff */
[----:B------:R-:W-:-:S04]  /*acc0*/  VIADD R56, R14, 0xa00 ;  /* 0x00000a000e387836 */ /* 0x000fc80000000000 */
[----:B------:R-:W-:Y:S01]  /*acd0*/  IMAD.IADD R64, R15, 0x1, R56 ;  /* 0x000000010f407824 */ /* 0x000fe200078e0238 */
[----:B------:R-:W-:Y:S02]  /*ace0*/  WARPGROUP.DEPBAR.LE gsb0, 0x0 ;  /* 0x00008000000079c5 */ /* 0x000fe40000010000 */
[----:B------:R-:W-:-:S06]  /*acf0*/  WARPGROUP.ARRIVE ;  /* 0x00000000000079c5 */ /* 0x000fcc0000000000 */
[----:B------:R-:W-:Y:S01]  /*ad00*/  HGMMA.64x64x16.F32.BF16 R24, gdesc[UR4], R24, gsb0 ;  /* 0x00e00000041879f0 */ /* 0x000fe20008001818 */
[----:B------:R-:W-:Y:S02]  /*ad10*/  R2UR UR4, R62 ;  /* 0x000000003e0472ca */ /* 0x000fe400000e0000 */
[----:B------:R-:W-:Y:S01]  /*ad20*/  R2UR UR5, R63 ;  /* 0x000000003f0572ca */ /* 0x000fe200000e0000 */
[----:B------:R-:W-:Y:S01]  /*ad30*/  IMAD.MOV.U32 R63, RZ, RZ, 0x40000040 ;  /* 0x40000040ff3f7424 */ /* 0x000fe200078e00ff */
[----:B------:R-:W-:Y:S01]  /*ad40*/  R2UR UR6, R20 ;  /* 0x00000000140672ca */ /* 0x000fe200000e0000 */
[----:B------:R-:W-:Y:S01]  /*ad50*/  VIADD R20, R6, 0xa00 ;  /* 0x00000a0006147836 */ /* 0x000fe20000000000 */
[----:B------:R-:W-:Y:S01]  /*ad60*/  R2UR UR7, R21 ;  /* 0x00000000150772ca */ /* 0x000fe200000e0000 */
[----:B------:R-:W-:Y:S02]  /*ad70*/  IMAD.MOV.U32 R21, RZ, RZ, 0x40000040 ;  /* 0x40000040ff157424 */ /* 0x000fe400078e00ff */
[----:B------:R-:W-:Y:S01]  /*ad80*/  IMAD.IADD R62, R15, 0x1, R20 ;  /* 0x000000010f3e7824 */ /* 0x000fe200078e0214 */
[----:B------:R-:W-:-:S02]  /*ad90*/  WARPGROUP.DEPBAR.LE gsb0, 0x0 ;  /* 0x00008000000079c5 */ /* 0x000fc40000010000 */
        /* <DEDUP_REMOVED lines=68> */
[----:B------:R-:W-:Y:S02]  /*b1e0*/  R2UR UR7, R65 ;  /* 0x00000000410772ca */ /* 0x000fe400000e0000 */
        /* <DEDUP_REMOVED lines=20> */
[----:B------:R-:W-:Y:S01]  /*b330*/  VIADD R56, R14, 0xe00 ;  /* 0x00000e000e387836 */ /* 0x000fe20000000000 */
        /* <DEDUP_REMOVED lines=23> */
[----:B------:R-:W-:Y:S01]  /*b4b0*/  IMAD.MOV.U32 R59, RZ, RZ, 0x40000040 ;  /* 0x40000040ff3b7424 */ /* 0x000fe200078e00ff */
        /* <DEDUP_REMOVED lines=28> */
[----:B------:R-:W-:Y:S02]  /*b680*/  R2UR UR4, R58 ;  /* 0x000000003a0472ca */ /* 0x000fe400000e0000 */
[----:B------:R-:W-:Y:S02]  /*b690*/  R2UR UR5, R59 ;  /* 0x000000003b0572ca */ /* 0x000fe400000e0000 */
[----:B------:R-:W-:Y:S02]  /*b6a0*/  R2UR UR6, R14 ;  /* 0x000000000e0672ca */ /* 0x000fe400000e0000 */
[----:B------:R-:W-:Y:S01]  /*b6b0*/  R2UR UR7, R15 ;  /* 0x000000000f0772ca */ /* 0x000fe200000e0000 */
[----:B------:R-:W0:Y:S02]  /*b6c0*/  LDC R14, c[0x0][0x448] ;  /* 0x00011200ff0e7b82 */ /* 0x000e240000000800 */
[----:B0-----:R-:W-:Y:S01]  /*b6d0*/  ISETP.NE.AND P2, PT, R14, 0x1, PT ;  /* 0x000000010e00780c */ /* 0x001fe20003f45270 */
[----:B------:R-:W-:-:S12]  /*b6e0*/  IMAD.IADD R14, R216, 0x1, R195 ;  /* 0x00000001d80e7824 */ /* 0x000fd800078e02c3 */
[----:B------:R-:W0:Y:S08]  /*b6f0*/  @P2 LDC R15, c[0x0][0x44c] ;  /* 0x00011300ff0f2b82 */ /* 0x000e300000000800 */
[----:B------:R-:W1:Y:S01]  /*b700*/  @P2 LDC R20, c[0x0][0x450] ;  /* 0x00011400ff142b82 */ /* 0x000e620000000800 */
[----:B0-----:R-:W-:Y:S01]  /*b710*/  @P2 IMAD.HI.U32 R15, R14, R15, RZ ;  /* 0x0000000f0e0f2227 */ /* 0x001fe200078e00ff */
[----:B------:R-:W-:-:S02]  /*b720*/  WARPGROUP.DEPBAR.LE gsb0, 0x0 ;  /* 0x00008000000079c5 */ /* 0x000fc40000010000 */
[----:B------:R-:W-:Y:S02]  /*b730*/  WARPGROUP.ARRIVE ;  /* 0x00000000000079c5 */ /* 0x000fe40000000000 */
[----:B-1----:R-:W-:Y:S01]  /*b740*/  @P2 SHF.R.U32.HI R14, RZ, R20, R15 ;  /* 0x00000014ff0e2219 */ /* 0x002fe2000001160f */
[----:B------:R-:W-:-:S03]  /*b750*/  IMAD R20, R171, -0x40, R56 ;  /* 0xffffffc0ab147824 */ /* 0x000fc600078e0238 */
[----:B------:R-:W-:Y:S01]  /*b760*/  HGMMA.64x64x16.F32.BF16 R24, gdesc[UR4], R24, gsb0 ;  /* 0x00e00000041879f0 */ /* 0x000fe20008001818 */
[----:B------:R-:W0:Y:S01]  /*b770*/  SHFL.IDX PT, R21, R14, RZ, 0x1c1f ;  /* 0x001c1fff0e157589 */ /* 0x000e2200000e0000 */
[----:B------:R-:W-:Y:S01]  /*b780*/  ULDC UR4, c[0x0][0xad0] ;  /* 0x0002b40000047ab9 */ /* 0x000fe20000000800 */
[----:B------:R-:W-:Y:S02]  /*b790*/  IADD3 R15, R211, 0x1, R20 ;  /* 0x00000001d30f7810 */ /* 0x000fe40007ffe014 */
[----:B------:R-:W-:Y:S01]  /*b7a0*/  IADD3 R20, -R189, R20, R211 ;  /* 0x00000014bd147210 */ /* 0x000fe20007ffe1d3 */
[----:B------:R-:W1:Y:S01]  /*b7b0*/  SHFL.IDX PT, R14, R14, 0x1, 0x1c1f ;  /* 0x003c1f000e0e7f89 */ /* 0x000e6200000e0000 */
[----:B------:R-:W-:-:S04]  /*b7c0*/  IADD3 R15, -R194, R15, -R189 ;  /* 0x0000000fc20f7210 */ /* 0x000fc80007ffe9bd */
        /* <DEDUP_REMOVED lines=37> */
[----:B------:R0:W3:Y:S01]  /*ba20*/  MUFU.TANH R57, R29 ;  /* 0x0000001d00397308 */ /* 0x0000e20000002400 */
[----:B-1----:R-:W-:Y:S01]  /*ba30*/  FSEL R25, R25, -INF , P4 ;  /* 0xff80000019197808 */ /* 0x002fe20002000000 */
[----:B------:R-:W-:Y:S01]  /*ba40*/  FMUL.FTZ R43, R43, UR4 ;  /* 0x000000042b2b7c20 */ /* 0x000fe20008410000 */
[----:B------:R-:W-:Y:S01]  /*ba50*/  ISETP.GT.AND P4, PT, R21, 0x10, PT ;  /* 0x000000101500780c */ /* 0x000fe20003f84270 */
[----:B------:R-:W-:Y:S01]  /*ba60*/  FMUL.FTZ R46, R46, UR4 ;  /* 0x000000042e2e7c20 */ /* 0x000fe20008410000 */
[----:B------:R-:W-:Y:S01]  /*ba70*/  FMUL.FTZ R47, R47, UR4 ;  /* 0x000000042f2f7c20 */ /* 0x000fe20008410000 */
[----:B------:R-:W-:Y:S01]  /*ba80*/  FMUL.FTZ R50, R50, UR4 ;  /* 0x0000000432327c20 */ /* 0x000fe20008410000 */
[----:B------:R-:W-:Y:S01]  /*ba90*/  FMUL.FTZ R51, R51, UR4 ;  /* 0x0000000433337c20 */ /* 0x000fe20008410000 */
[----:B------:R3:W1:Y:S01]  /*baa0*/  MUFU.TANH R58, R32 ;  /* 0x00000020003a7308 */ /* 0x0006620000002400 */
[----:B--2---:R-:W-:Y:S01]  /*bab0*/  FSEL R28, R28, -INF , P5 ;  /* 0xff8000001c1c7808 */ /* 0x004fe20002800000 */
[----:B------:R-:W-:Y:S01]  /*bac0*/  FMUL.FTZ R54, R54, UR4 ;  /* 0x0000000436367c20 */ /* 0x000fe20008410000 */
[----:B0-----:R-:W-:Y:S01]  /*bad0*/  FMNMX.FTZ R29, R24, R25, !PT ;  /* 0x00000019181d7209 */ /* 0x001fe20007810000 */
[----:B------:R-:W-:Y:S01]  /*bae0*/  FMUL.FTZ R55, R55, UR4 ;  /* 0x0000000437377c20 */ /* 0x000fe20008410000 */
[----:B------:R-:W-:Y:S01]  /*baf0*/  ISETP.GT.AND P5, PT, R14, 0x8, PT ;  /* 0x000000080e00780c */ /* 0x000fe20003fa4270 */
[----:B------:R-:W-:Y:S01]  /*bb00*/  ULDC UR4, c[0x0][0xa80] ;  /* 0x0002a00000047ab9 */ /* 0x000fe20000000800 */
[----:B------:R-:W-:Y:S01]  /*bb10*/  FMNMX.FTZ R29, R28, R29, !PT ;  /* 0x0000001d1c1d7209 */ /* 0x000fe20007810000 */
[----:B------:R-:W0:Y:S01]  /*bb20*/  MUFU.TANH R33, R33 ;  /* 0x0000002100217308 */ /* 0x000e220000002400 */
[----:B---3--:R-:W-:Y:S01]  /*bb30*/  FSEL R32, R57, -INF , P3 ;  /* 0xff80000039207808 */ /* 0x008fe20001800000 */
[----:B------:R-:W-:Y:S01]  /*bb40*/  IMAD.U32 R169, RZ, RZ, UR4 ;  /* 0x00000004ffa97e24 */ /* 0x000fe2000f8e00ff */
[----:B------:R-:W-:-:S02]  /*bb50*/  ISETP.GT.AND P3, PT, R21, 0x11, PT ;  /* 0x000000111500780c */ /* 0x000fc40003f64270 */
[----:B------:R-:W-:-:S03]  /*bb60*/  FMNMX.FTZ R29, R32, R29, !PT ;  /* 0x0000001d201d7209 */ /* 0x000fc60007810000 */
[----:B------:R1:W-:Y:S08]  /*bb70*/  MUFU.TANH R59, R36 ;  /* 0x00000024003b7308 */ /* 0x0003f00000002400 */
[----:B------:R-:W2:Y:S01]  /*bb80*/  MUFU.TANH R37, R37 ;  /* 0x0000002500257308 */ /* 0x000ea20000002400 */
[----:B-1----:R-:W-:Y:S02]  /*bb90*/  FSEL R36, R58, -INF , P4 ;  /* 0xff8000003a247808 */ /* 0x002fe40002000000 */
[----:B------:R-:W-:-:S02]  /*bba0*/  ISETP.GT.AND P4, PT, R21, 0x18, PT ;  /* 0x000000181500780c */ /* 0x000fc40003f84270 */
[----:B------:R-:W-:-:S03]  /*bbb0*/  FMNMX.FTZ R29, R36, R29, !PT ;  /* 0x0000001d241d7209 */ /* 0x000fc60007810000 */
[----:B------:R0:W-:Y:S08]  /*bbc0*/  MUFU.TANH R60, R40 ;  /* 0x00000028003c7308 */ /* 0x0001f00000002400 */
[----:B------:R-:W1:Y:S01]  /*bbd0*/  MUFU.TANH R41, R41 ;  /* 0x0000002900297308 */ /* 0x000e620000002400 */
[----:B0-----:R-:W-:Y:S02]  /*bbe0*/  FSEL R40, R33, -INF , P3 ;  /* 0xff80000021287808 */ /* 0x001fe40001800000 */
[----:B------:R-:W-:-:S02]  /*bbf0*/  ISETP.GT.AND P3, PT, R21, 0x19, PT ;  /* 0x000000191500780c */ /* 0x000fc40003f64270 */
[----:B------:R-:W-:Y:S02]  /*bc00*/  FMNMX.FTZ R29, R40, R29, !PT ;  /* 0x0000001d281d7209 */ /* 0x000fe40007810000 */
[----:B--2---:R-:W-:Y:S01]  /*bc10*/  FSEL R56, R37, -INF , P3 ;  /* 0xff80000025387808 */ /* 0x004fe20001800000 */
[----:B------:R0:W2:Y:S01]  /*bc20*/  MUFU.TANH R61, R44 ;  /* 0x0000002c003d7308 */ /* 0x0000a20000002400 */
[----:B------:R-:W-:-:S07]  /*bc30*/  ISETP.GT.AND P3, PT, R21, 0x21, PT ;  /* 0x000000211500780c */ /* 0x000fce0003f64270 */
[----:B------:R-:W3:Y:S01]  /*bc40*/  MUFU.TANH R45, R45 ;  /* 0x0000002d002d7308 */ /* 0x000ee20000002400 */
[----:B0-----:R-:W-:Y:S02]  /*bc50*/  FSEL R44, R59, -INF , P4 ;  /* 0xff8000003b2c7808 */ /* 0x001fe40002000000 */
[----:B------:R-:W-:Y:S02]  /*bc60*/  ISETP.GT.AND P4, PT, R21, 0x20, PT ;  /* 0x000000201500780c */ /* 0x000fe40003f84270 */
[----:B------:R-:W-:Y:S02]  /*bc70*/  FMNMX.FTZ R29, R44, R29, !PT ;  /* 0x0000001d2c1d7209 */ /* 0x000fe40007810000 */
[----:B-1----:R-:W-:Y:S01]  /*bc80*/  FSEL R58, R41, -INF , P3 ;  /* 0xff800000293a7808 */ /* 0x002fe20001800000 */
[----:B------:R0:W1:Y:S01]  /*bc90*/  MUFU.TANH R57, R48 ;  /* 0x0000003000397308 */ /* 0x0000620000002400 */
[----:B------:R-:W-:Y:S02]  /*bca0*/  FMNMX.FTZ R29, R56, R29, !PT ;  /* 0x0000001d381d7209 */ /* 0x000fe40007810000 */
[----:B------:R-:W-:-:S05]  /*bcb0*/  ISETP.GT.AND P3, PT, R21, 0x29, PT ;  /* 0x000000291500780c */ /* 0x000fca0003f64270 */
[----:B------:R-:W4:Y:S01]  /*bcc0*/  MUFU.TANH R49, R49 ;  /* 0x0000003100317308 */ /* 0x000f220000002400 */
[----:B0-----:R-:W-:Y:S02]  /*bcd0*/  FSEL R48, R60, -INF , P4 ;  /* 0xff8000003c307808 */ /* 0x001fe40002000000 */
[----:B------:R-:W-:Y:S02]  /*bce0*/  ISETP.GT.AND P4, PT, R21, 0x28, PT ;  /* 0x000000281500780c */ /* 0x000fe40003f84270 */
[----:B------:R-:W-:Y:S02]  /*bcf0*/  FMNMX.FTZ R29, R48, R29, !PT ;  /* 0x0000001d301d7209 */ /* 0x000fe40007810000 */
[----:B--2---:R-:W-:Y:S01]  /*bd00*/  FSEL R60, R61, -INF , P4 ;  /* 0xff8000003d3c7808 */ /* 0x004fe20002000000 */
[----:B------:R1:W0:Y:S01]  /*bd10*/  MUFU.TANH R66, R52 ;  /* 0x0000003400427308 */ /* 0x0002220000002400 */
[----:B------:R-:W-:Y:S02]  /*bd20*/  FMNMX.FTZ R29, R58, R29, !PT ;  /* 0x0000001d3a1d7209 */ /* 0x000fe40007810000 */
[----:B------:R-:W-:-:S02]  /*bd30*/  ISETP.GT.AND P4, PT, R21, 0x30, PT ;  /* 0x000000301500780c */ /* 0x000fc40003f84270 */
[----:B---3--:R-:W-:Y:S02]  /*bd40*/  FSEL R62, R45, -INF , P3 ;  /* 0xff8000002d3e7808 */ /* 0x008fe40001800000 */
[----:B------:R-:W-:Y:S01]  /*bd50*/  FMNMX.FTZ R29, R60, R29, !PT ;  /* 0x0000001d3c1d7209 */ /* 0x000fe20007810000 */
[----:B------:R-:W2:Y:S01]  /*bd60*/  MUFU.TANH R53, R53 ;  /* 0x0000003500357308 */ /* 0x000ea20000002400 */
[----:B------:R-:W-:Y:S02]  /*bd70*/  ISETP.GT.AND P3, PT, R21, 0x31, PT ;  /* 0x000000311500780c */ /* 0x000fe40003f64270 */
[----:B-1----:R-:W-:Y:S02]  /*bd80*/  FSEL R52, R57, -INF , P4 ;  /* 0xff80000039347808 */ /* 0x002fe40002000000 */
[----:B------:R-:W-:Y:S02]  /*bd90*/  FMNMX.FTZ R29, R62, R29, !PT ;  /* 0x0000001d3e1d7209 */ /* 0x000fe40007810000 */
[----:B------:R-:W-:Y:S01]  /*bda0*/  ISETP.GT.AND P4, PT, R21, 0x38, PT ;  /* 0x000000381500780c */ /* 0x000fe20003f84270 */
[----:B------:R-:W1:Y:S01]  /*bdb0*/  MUFU.TANH R26, R26 ;  /* 0x0000001a001a7308 */ /* 0x000e620000002400 */
[----:B----4-:R-:W-:-:S02]  /*bdc0*/  FSEL R64, R49, -INF , P3 ;  /* 0xff80000031407808 */ /* 0x010fc40001800000 */
[----:B------:R-:W-:Y:S02]  /*bdd0*/  FMNMX.FTZ R29, R52, R29, !PT ;  /* 0x0000001d341d7209 */ /* 0x000fe40007810000 */
[----:B------:R-:W-:Y:S02]  /*bde0*/  ISETP.GT.AND P3, PT, R21, 0x39, PT ;  /* 0x000000391500780c */ /* 0x000fe40003f64270 */
[----:B0-----:R-:W-:Y:S01]  /*bdf0*/  FSEL R66, R66, -INF , P4 ;  /* 0xff80000042427808 */ /* 0x001fe20002000000 */
[----:B------:R-:W0:Y:S01]  /*be00*/  MUFU.TANH R27, R27 ;  /* 0x0000001b001b7308 */ /* 0x000e220000002400 */
[----:B------:R-:W-:Y:S02]  /*be10*/  FMNMX.FTZ R29, R64, R29, !PT ;  /* 0x0000001d401d7209 */ /* 0x000fe40007810000 */
[----:B--2---:R-:W-:Y:S02]  /*be20*/  FSEL R68, R53, -INF , P3 ;  /* 0xff80000035447808 */ /* 0x004fe40001800000 */
[----:B------:R-:W-:-:S02]  /*be30*/  FMNMX.FTZ R29, R66, R29, !PT ;  /* 0x0000001d421d7209 */ /* 0x000fc40007810000 */
[----:B------:R-:W-:Y:S01]  /*be40*/  ISETP.GT.AND P3, PT, R14, RZ, PT ;  /* 0x000000ff0e00720c */ /* 0x000fe20003f64270 */
[----:B------:R-:W2:Y:S01]  /*be50*/  MUFU.TANH R30, R30 ;  /* 0x0000001e001e7308 */ /* 0x000ea20000002400 */
[----:B------:R-:W-:Y:S02]  /*be60*/  FMNMX.FTZ R29, R68, R29, !PT ;  /* 0x0000001d441d7209 */ /* 0x000fe40007810000 */
[----:B------:R-:W-:Y:S02]  /*be70*/  ISETP.GT.AND P4, PT, R14, 0x1, PT ;  /* 0x000000010e00780c */ /* 0x000fe40003f84270 */
[----:B-1----:R-:W-:Y:S01]  /*be80*/  FSEL R26, R26, -INF , P3 ;  /* 0xff8000001a1a7808 */ /* 0x002fe20001800000 */
[----:B------:R-:W1:Y:S01]  /*be90*/  SHFL.BFLY PT, R70, R29, 0x2, 0x1f ;  /* 0x0c401f001d467f89 */ /* 0x000e6200000e0000 */
[----:B------:R-:W-:Y:S01]  /*bea0*/  ISETP.GT.AND P3, PT, R14, 0x9, PT ;  /* 0x000000090e00780c */ /* 0x000fe20003f64270 */
[----:B------:R-:W3:Y:S01]  /*beb0*/  MUFU.TANH R31, R31 ;  /* 0x0000001f001f7308 */ /* 0x000ee20000002400 */
[----:B0-----:R-:W-:-:S02]  /*bec0*/  FSEL R15, R27, -INF , P4 ;  /* 0xff8000001b0f7808 */ /* 0x001fc40002000000 */
[----:B------:R-:W-:-:S05]  /*bed0*/  ISETP.GT.AND P4, PT, R14, 0x10, PT ;  /* 0x000000100e00780c */ /* 0x000fca0003f84270 */
[----:B------:R3:W0:Y:S01]  /*bee0*/  MUFU.TANH R33, R34 ;  /* 0x0000002200217308 */ /* 0x0006220000002400 */
[----:B--2---:R-:W-:Y:S02]  /*bef0*/  FSEL R30, R30, -INF , P5 ;  /* 0xff8000001e1e7808 */ /* 0x004fe40002800000 */
[----:B------:R-:W-:-:S05]  /*bf00*/  ISETP.GT.AND P5, PT, R14, 0x21, PT ;  /* 0x000000210e00780c */ /* 0x000fca0003fa4270 */
[----:B------:R-:W2:Y:S01]  /*bf10*/  MUFU.TANH R35, R35 ;  /* 0x0000002300237308 */ /* 0x000ea20000002400 */
[----:B---3--:R-:W-:Y:S02]  /*bf20*/  FSEL R34, R31, -INF , P3 ;  /* 0xff8000001f227808 */ /* 0x008fe40001800000 */
[----:B------:R-:W-:Y:S02]  /*bf30*/  ISETP.GT.AND P3, PT, R14, 0x11, PT ;  /* 0x000000110e00780c */ /* 0x000fe40003f64270 */
[----:B-1----:R-:W-:-:S03]  /*bf40*/  FMNMX.FTZ R70, R29, R70, !PT ;  /* 0x000000461d467209 */ /* 0x002fc60007810000 */
[----:B------:R0:W-:Y:S02]  /*bf50*/  MUFU.TANH R29, R38 ;  /* 0x00000026001d7308 */ /* 0x0001e40000002400 */
[----:B------:R-:W1:Y:S06]  /*bf60*/  SHFL.BFLY PT, R21, R70, 0x1, 0x1f ;  /* 0x0c201f0046157f89 */ /* 0x000e6c00000e0000 */
[----:B------:R-:W3:Y:S01]  /*bf70*/  MUFU.TANH R39, R39 ;  /* 0x0000002700277308 */ /* 0x000ee20000002400 */
[----:B0-----:R-:W-:Y:S02]  /*bf80*/  FSEL R38, R33, -INF , P4 ;  /* 0xff80000021267808 */ /* 0x001fe40002000000 */
[----:B------:R-:W-:-:S05]  /*bf90*/  ISETP.GT.AND P4, PT, R14, 0x18, PT ;  /* 0x000000180e00780c */ /* 0x000fca0003f84270 */
[----:B------:R2:W-:Y:S08]  /*bfa0*/  MUFU.TANH R37, R42 ;  /* 0x0000002a00257308 */ /* 0x0005f00000002400 */
[----:B------:R-:W0:Y:S01]  /*bfb0*/  MUFU.TANH R43, R43 ;  /* 0x0000002b002b7308 */ /* 0x000e220000002400 */
[----:B--2---:R-:W-:Y:S02]  /*bfc0*/  FSEL R42, R35, -INF , P3 ;  /* 0xff800000232a7808 */ /* 0x004fe40001800000 */
[----:B-1----:R-:W-:-:S02]  /*bfd0*/  FMNMX.FTZ R168, R70, R21, !PT ;  /* 0x0000001546a87209 */ /* 0x002fc40007810000 */
[----:B------:R-:W-:Y:S02]  /*bfe0*/  FMNMX.FTZ R21, R26, R15, !PT ;  /* 0x0000000f1a157209 */ /* 0x000fe40007810000 */
[----:B------:R-:W-:Y:S01]  /*bff0*/  ISETP.GT.AND P3, PT, R14, 0x19, PT ;  /* 0x000000190e00780c */ /* 0x000fe20003f64270 */
[----:B------:R1:W2:Y:S01]  /*c000*/  MUFU.TANH R74, R46 ;  /* 0x0000002e004a7308 */ /* 0x0002a20000002400 */
[----:B------:R-:W-:Y:S01]  /*c010*/  FMNMX.FTZ R21, R30, R21, !PT ;  /* 0x000000151e157209 */ /* 0x000fe20007810000 */
[----:B------:R-:W-:Y:S01]  /*c020*/  FMUL.FTZ R20, R168, R169 ;  /* 0x000000a9a8147220 */ /* 0x000fe20000410000 */
[----:B---3--:R-:W-:Y:S02]  /*c030*/  FSEL R70, R39, -INF , P3 ;  /* 0xff80000027467808 */ /* 0x008fe40001800000 */
[----:B------:R-:W-:Y:S02]  /*c040*/  FMNMX.FTZ R21, R34, R21, !PT ;  /* 0x0000001522157209 */ /* 0x000fe40007810000 */
[----:B------:R-:W-:Y:S01]  /*c050*/  ISETP.GT.AND P3, PT, R14, 0x29, PT ;  /* 0x000000290e00780c */ /* 0x000fe20003f64270 */
[----:B------:R-:W3:Y:S01]  /*c060*/  MUFU.TANH R47, R47 ;  /* 0x0000002f002f7308 */ /* 0x000ee20000002400 */
[----:B------:R-:W-:-:S02]  /*c070*/  FMNMX.FTZ R21, R38, R21, !PT ;  /* 0x0000001526157209 */ /* 0x000fc40007810000 */
[----:B-1----:R-:W-:Y:S02]  /*c080*/  FSEL R46, R29, -INF , P4 ;  /* 0xff8000001d2e7808 */ /* 0x002fe40002000000 */
[----:B------:R-:W-:Y:S02]  /*c090*/  FMNMX.FTZ R21, R42, R21, !PT ;  /* 0x000000152a157209 */ /* 0x000fe40007810000 */
[----:B------:R-:W-:Y:S01]  /*c0a0*/  ISETP.GT.AND P4, PT, R14, 0x28, PT ;  /* 0x000000280e00780c */ /* 0x000fe20003f84270 */
[----:B------:R1:W4:Y:S01]  /*c0b0*/  MUFU.TANH R31, R50 ;  /* 0x00000032001f7308 */ /* 0x0003220000002400 */
[----:B------:R-:W-:Y:S02]  /*c0c0*/  FMNMX.FTZ R21, R46, R21, !PT ;  /* 0x000000152e157209 */ /* 0x000fe40007810000 */
[----:B0-----:R-:W-:Y:S02]  /*c0d0*/  FSEL R72, R43, -INF , P5 ;  /* 0xff8000002b487808 */ /* 0x001fe40002800000 */
[----:B------:R-:W-:-:S02]  /*c0e0*/  FMNMX.FTZ R21, R70, R21, !PT ;  /* 0x0000001546157209 */ /* 0x000fc40007810000 */
[----:B--2---:R-:W-:Y:S01]  /*c0f0*/  FSEL R74, R74, -INF , P4 ;  /* 0xff8000004a4a7808 */ /* 0x004fe20002000000 */
[----:B------:R-:W0:Y:S01]  /*c100*/  MUFU.TANH R51, R51 ;  /* 0x0000003300337308 */ /* 0x000e220000002400 */
[----:B-1----:R-:W-:Y:S02]  /*c110*/  FSEL R50, R37, -INF , P6 ;  /* 0xff80000025327808 */ /* 0x002fe40003000000 */
[----:B------:R-:W-:Y:S02]  /*c120*/  FSETP.NEU.FTZ.AND P5, PT, R168, -INF , PT ;  /* 0xff800000a800780b */ /* 0x000fe40003fbd000 */
[----:B------:R-:W-:Y:S02]  /*c130*/  FMNMX.FTZ R21, R50, R21, !PT ;  /* 0x0000001532157209 */ /* 0x000fe40007810000 */
[----:B------:R-:W-:Y:S01]  /*c140*/  ISETP.GT.AND P6, PT, R14, 0x30, PT ;  /* 0x000000300e00780c */ /* 0x000fe20003fc4270 */
[----:B------:R4:W1:Y:S01]  /*c150*/  MUFU.TANH R78, R54 ;  /* 0x00000036004e7308 */ /* 0x0008620000002400 */
[----:B------:R-:W-:-:S02]  /*c160*/  FMNMX.FTZ R21, R72, R21, !PT ;  /* 0x0000001548157209 */ /* 0x000fc40007810000 */
[----:B---3--:R-:W-:Y:S02]  /*c170*/  FSEL R76, R47, -INF , P3 ;  /* 0xff8000002f4c7808 */ /* 0x008fe40001800000 */
[----:B------:R-:W-:Y:S02]  /*c180*/  FMNMX.FTZ R21, R74, R21, !PT ;  /* 0x000000154a157209 */ /* 0x000fe40007810000 */
[----:B------:R-:W-:Y:S01]  /*c190*/  FSEL R27, R20, RZ, P5 ;  /* 0x000000ff141b7208 */ /* 0x000fe20002800000 */
[----:B------:R-:W2:Y:S01]  /*c1a0*/  MUFU.TANH R55, R55 ;  /* 0x0000003700377308 */ /* 0x000ea20000002400 */
[----:B------:R-:W-:Y:S02]  /*c1b0*/  ISETP.GT.AND P3, PT, R14, 0x31, PT ;  /* 0x000000310e00780c */ /* 0x000fe40003f64270 */
[----:B----4-:R-:W-:Y:S01]  /*c1c0*/  FSEL R54, R31, -INF , P6 ;  /* 0xff8000001f367808 */ /* 0x010fe20003000000 */
[--C-:B------:R-:W-:Y:S01]  /*c1d0*/  FFMA.FTZ R20, R24, R169, -R27.reuse ;  /* 0x000000a918147223 */ /* 0x100fe2000001081b */
[----:B------:R-:W-:Y:S01]  /*c1e0*/  FMNMX.FTZ R21, R76, R21, !PT ;  /* 0x000000154c157209 */ /* 0x000fe20007810000 */
[-CC-:B------:R-:W-:Y:S01]  /*c1f0*/  FFMA.FTZ R25, R25, R169.reuse, -R27.reuse ;  /* 0x000000a919197223 */ /* 0x180fe2000001081b */
[----:B------:R-:W-:Y:S01]  /*c200*/  ISETP.GT.AND P4, PT, R14, 0x38, PT ;  /* 0x000000380e00780c */ /* 0x000fe20003f84270 */
[--C-:B------:R-:W-:Y:S01]  /*c210*/  FFMA.FTZ R28, R28, R169, -R27.reuse ;  /* 0x000000a91c1c7223 */ /* 0x100fe2000001081b */
[----:B0-----:R-:W-:Y:S01]  /*c220*/  FSEL R24, R51, -INF , P3 ;  /* 0xff80000033187808 */ /* 0x001fe20001800000 */
[----:B------:R-:W-:Y:S01]  /*c230*/  MUFU.EX2 R29, R25 ;  /* 0x00000019001d7308 */ /* 0x000fe20000000800 */
[----:B------:R-:W-:Y:S01]  /*c240*/  FMNMX.FTZ R21, R54, R21, !PT ;  /* 0x0000001536157209 */ /* 0x000fe20007810000 */
[-CC-:B------:R-:W-:Y:S01]  /*c250*/  FFMA.FTZ R32, R32, R169.reuse, -R27.reuse ;  /* 0x000000a920207223 */ /* 0x180fe2000001081b */
[----:B------:R-:W-:Y:S01]  /*c260*/  ISETP.GT.AND P3, PT, R14, 0x39, PT ;  /* 0x000000390e00780c */ /* 0x000fe20003f64270 */
[-CC-:B------:R-:W-:Y:S01]  /*c270*/  FFMA.FTZ R36, R36, R169.reuse, -R27.reuse ;  /* 0x000000a924247223 */ /* 0x180fe2000001081b */
[----:B-1----:R-:W-:Y:S01]  /*c280*/  FSEL R78, R78, -INF , P4 ;  /* 0xff8000004e4e7808 */ /* 0x002fe20002000000 */
[--C-:B------:R-:W-:Y:S01]  /*c290*/  FFMA.FTZ R40, R40, R169, -R27.reuse ;  /* 0x000000a928287223 */ /* 0x100fe2000001081b */
[----:B------:R-:W-:Y:S01]  /*c2a0*/  FMNMX.FTZ R21, R24, R21, !PT ;  /* 0x0000001518157209 */ /* 0x000fe20007810000 */
[----:B------:R0:W-:Y:S01]  /*c2b0*/  MUFU.EX2 R152, R20 ;  /* 0x0000001400987308 */ /* 0x0001e20000000800 */
[----:B--2---:R-:W-:Y:S01]  /*c2c0*/  FSEL R80, R55, -INF , P3 ;  /* 0xff80000037507808 */ /* 0x004fe20001800000 */
[--C-:B------:R-:W-:Y:S01]  /*c2d0*/  FFMA.FTZ R44, R44, R169, -R27.reuse ;  /* 0x000000a92c2c7223 */ /* 0x100fe2000001081b */
[----:B------:R-:W-:Y:S01]  /*c2e0*/  FMNMX.FTZ R21, R78, R21, !PT ;  /* 0x000000154e157209 */ /* 0x000fe20007810000 */
[-CC-:B------:R-:W-:Y:S01]  /*c2f0*/  FFMA.FTZ R56, R56, R169.reuse, -R27.reuse ;  /* 0x000000a938387223 */ /* 0x180fe2000001081b */
[-CC-:B------:R-:W-:Y:S01]  /*c300*/  FFMA.FTZ R48, R48, R169.reuse, -R27.reuse ;  /* 0x000000a930307223 */ /* 0x180fe2000001081b */
[--C-:B------:R-:W-:Y:S01]  /*c310*/  FFMA.FTZ R177, R62, R169, -R27.reuse ;  /* 0x000000a93eb17223 */ /* 0x100fe2000001081b */
[----:B------:R-:W-:Y:S01]  /*c320*/  FMNMX.FTZ R21, R80, R21, !PT ;  /* 0x0000001550157209 */ /* 0x000fe20007810000 */
[----:B------:R-:W-:Y:S01]  /*c330*/  MUFU.EX2 R28, R28 ;  /* 0x0000001c001c7308 */ /* 0x000fe20000000800 */
[-CC-:B0-----:R-:W-:Y:S01]  /*c340*/  FFMA.FTZ R20, R58, R169.reuse, -R27.reuse ;  /* 0x000000a93a147223 */ /* 0x181fe2000001081b */
[-CC-:B------:R-:W-:Y:S01]  /*c350*/  FFMA.FTZ R178, R52, R169.reuse, -R27.reuse ;  /* 0x000000a934b27223 */ /* 0x180fe2000001081b */
[-CC-:B------:R-:W-:Y:S01]  /*c360*/  FFMA.FTZ R179, R64, R169.reuse, -R27.reuse ;  /* 0x000000a940b37223 */ /* 0x180fe2000001081b */
[----:B------:R-:W0:Y:S01]  /*c370*/  SHFL.BFLY PT, R14, R21, 0x2, 0x1f ;  /* 0x0c401f00150e7f89 */ /* 0x000e2200000e0000 */
[-CC-:B------:R-:W-:Y:S01]  /*c380*/  FFMA.FTZ R174, R66, R169.reuse, -R27.reuse ;  /* 0x000000a942ae7223 */ /* 0x180fe2000001081b */
[----:B------:R-:W-:-:S02]  /*c390*/  FFMA.FTZ R175, R68, R169, -R27 ;  /* 0x000000a944af7223 */ /* 0x000fc4000001081b */
[----:B------:R-:W1:Y:S08]  /*c3a0*/  MUFU.EX2 R31, R32 ;  /* 0x00000020001f7308 */ /* 0x000e700000000800 */
[----:B------:R-:W-:Y:S08]  /*c3b0*/  MUFU.EX2 R36, R36 ;  /* 0x0000002400247308 */ /* 0x000ff00000000800 */
[----:B------:R-:W2:Y:S01]  /*c3c0*/  MUFU.EX2 R33, R40 ;  /* 0x0000002800217308 */ /* 0x000ea20000000800 */
[----:B-1----:R-:W-:-:S02]  /*c3d0*/  F2FP.BF16.F32.PACK_AB R154, R31, R28 ;  /* 0x0000001c1f9a723e */ /* 0x002fc400000010ff */
[----:B0-----:R-:W-:Y:S01]  /*c3e0*/  FMNMX.FTZ R14, R21, R14, !PT ;  /* 0x0000000e150e7209 */ /* 0x001fe20007810000 */
[----:B------:R-:W-:-:S04]  /*c3f0*/  FFMA.FTZ R21, R60, R169, -R27 ;  /* 0x000000a93c157223 */ /* 0x000fc8000001081b */
[----:B------:R-:W-:Y:S01]  /*c400*/  MUFU.EX2 R44, R44 ;  /* 0x0000002c002c7308 */ /* 0x000fe20000000800 */
[----:B------:R-:W0:Y:S07]  /*c410*/  SHFL.BFLY PT, R25, R14, 0x1, 0x1f ;  /* 0x0c201f000e197f89 */ /* 0x000e2e00000e0000 */
[----:B------:R-:W1:Y:S01]  /*c420*/  MUFU.EX2 R35, R56 ;  /* 0x0000003800237308 */ /* 0x000e620000000800 */
[----:B--2---:R-:W-:-:S07]  /*c430*/  F2FP.BF16.F32.PACK_AB R156, R33, R36 ;  /* 0x00000024219c723e */ /* 0x004fce00000010ff */
[----:B------:R-:W-:Y:S08]  /*c440*/  MUFU.EX2 R37, R48 ;  /* 0x0000003000257308 */ /* 0x000ff00000000800 */
[----:B------:R-:W-:Y:S01]  /*c450*/  MUFU.EX2 R20, R20 ;  /* 0x0000001400147308 */ /* 0x000fe20000000800 */
[----:B0-----:R-:W-:Y:S02]  /*c460*/  FMNMX.FTZ R170, R14, R25, !PT ;  /* 0x000000190eaa7209 */ /* 0x001fe40007810000 */
[----:B-1----:R-:W-:-:S02]  /*c470*/  F2FP.BF16.F32.PACK_AB R158, R35, R44 ;  /* 0x0000002c239e723e */ /* 0x002fc400000010ff */
[C---:B------:R-:W-:Y:S01]  /*c480*/  FSETP.NEU.FTZ.AND P3, PT, R170.reuse, -INF , PT ;  /* 0xff800000aa00780b */ /* 0x040fe20003f7d000 */
[-C--:B------:R-:W-:Y:S02]  /*c490*/  FMUL.FTZ R14, R170, R169.reuse ;  /* 0x000000a9aa0e7220 */ /* 0x080fe40000410000 */
[----:B------:R-:W-:Y:S03]  /*c4a0*/  MUFU.EX2 R21, R21 ;  /* 0x0000001500157308 */ /* 0x000fe60000000800 */
[----:B------:R-:W-:Y:S01]  /*c4b0*/  FSEL R25, R14, RZ, P3 ;  /* 0x000000ff0e197208 */ /* 0x000fe20001800000 */
[C---:B------:R-:W-:Y:S02]  /*c4c0*/  @!P1 VIADD R14, R172.reuse, 0x38840 ;  /* 0x00038840ac0e9836 */ /* 0x040fe40000000000 */
[----:B------:R-:W-:Y:S02]  /*c4d0*/  @!P1 VIADD R172, R172, 0x38860 ;  /* 0x00038860acac9836 */ /* 0x000fe40000000000 */
        /* <DEDUP_REMOVED lines=17> */
[----:B------:R-:W-:Y:S01]  /*c5f0*/  FFMA.FTZ R173, R80, R169, -R25 ;  /* 0x000000a950ad7223 */ /* 0x000fe20000010819 */
[----:B------:R-:W-:Y:S01]  /*c600*/  FADD.FTZ R25, R152, R29 ;  /* 0x0000001d98197221 */ /* 0x000fe20000010000 */
[----:B------:R-:W-:Y:S01]  /*c610*/  @!P1 PRMT R14, RZ, 0x654, R14 ;  /* 0x00000654ff0e9816 */ /* 0x000fe2000000000e */
[----:B0-----:R-:W-:Y:S01]  /*c620*/  IMAD.MOV.U32 R15, RZ, RZ, 0x40000040 ;  /* 0x40000040ff0f7424 */ /* 0x001fe200078e00ff */
[----:B------:R-:W0:Y:S01]  /*c630*/  MUFU.EX2 R30, R30 ;  /* 0x0000001e001e7308 */ /* 0x000e220000000800 */
[----:B------:R-:W-:Y:S01]  /*c640*/  FADD.FTZ R32, R28, R25 ;  /* 0x000000191c207221 */ /* 0x000fe20000010000 */
[----:B------:R-:W-:Y:S01]  /*c650*/  IMAD.MOV.U32 R25, RZ, RZ, 0x40000040 ;  /* 0x40000040ff197424 */ /* 0x000fe200078e00ff */
[----:B------:R2:W-:Y:S01]  /*c660*/  @!P1 SYNCS.ARRIVE.TRANS64.RED.A1T0 RZ, [R14+URZ], RZ ;  /* 0x000000ff0eff99a7 */ /* 0x0005e2000810043f */
[----:B------:R-:W-:Y:S01]  /*c670*/  R2UR UR7, R15 ;  /* 0x000000000f0772ca */ /* 0x000fe200000e0000 */
[----:B------:R-:W-:Y:S01]  /*c680*/  FADD.FTZ R15, R31, R32 ;  /* 0x000000201f0f7221 */ /* 0x000fe20000010000 */
[----:B------:R-:W-:-:S02]  /*c690*/  F2FP.BF16.F32.PACK_AB R152, R29, R152 ;  /* 0x000000981d98723e */ /* 0x000fc400000010ff */
[----:B------:R0:W3:Y:S01]  /*c6a0*/  MUFU.EX2 R155, R34 ;  /* 0x00000022009b7308 */ /* 0x0000e20000000800 */
[----:B-1----:R-:W-:Y:S01]  /*c6b0*/  FADD.FTZ R27, R26, R153 ;  /* 0x000000991a1b7221 */ /* 0x002fe20000010000 */
[----:B------:R-:W-:Y:S01]  /*c6c0*/  R2UR UR11, R25 ;  /* 0x00000000190b72ca */ /* 0x000fe200000e0000 */
[----:B--2---:R-:W-:Y:S01]  /*c6d0*/  IMAD R14, R18, 0x1000, R191 ;  /* 0x00001000120e7824 */ /* 0x004fe200078e02bf */
[----:B------:R-:W-:Y:S02]  /*c6e0*/  F2FP.BF16.F32.PACK_AB R153, R153, R26 ;  /* 0x0000001a9999723e */ /* 0x000fe400000010ff */
[----:B------:R-:W-:Y:S01]  /*c6f0*/  F2FP.BF16.F32.PACK_AB R160, R20, R37 ;  /* 0x0000002514a0723e */ /* 0x000fe200000010ff */
[----:B------:R-:W-:Y:S01]  /*c700*/  VIADD R24, R14, 0x80 ;  /* 0x000000800e187836 */ /* 0x000fe20000000000 */
[----:B------:R-:W1:Y:S01]  /*c710*/  MUFU.EX2 R38, R38 ;  /* 0x0000002600267308 */ /* 0x000e620000000800 */
[----:B0-----:R-:W-:Y:S01]  /*c720*/  FADD.FTZ R34, R30, R27 ;  /* 0x0000001b1e227221 */ /* 0x001fe20000010000 */
[----:B------:R-:W-:-:S02]  /*c730*/  R2UR UR6, R14 ;  /* 0x000000000e0672ca */ /* 0x000fc400000e0000 */
[----:B------:R-:W-:Y:S01]  /*c740*/  R2UR UR10, R24 ;  /* 0x00000000180a72ca */ /* 0x000fe200000e0000 */
[----:B------:R-:W-:Y:S01]  /*c750*/  FADD.FTZ R24, R36, R15 ;  /* 0x0000000f24187221 */ /* 0x000fe20000010000 */
[----:B------:R-:W-:Y:S02]  /*c760*/  @!P1 PRMT R172, RZ, 0x654, R172 ;  /* 0x00000654ffac9816 */ /* 0x000fe400000000ac */
[----:B------:R-:W0:Y:S01]  /*c770*/  MUFU.EX2 R157, R42 ;  /* 0x0000002a009d7308 */ /* 0x000e220000000800 */
[----:B---3--:R-:W-:Y:S01]  /*c780*/  FADD.FTZ R25, R155, R34 ;  /* 0x000000229b197221 */ /* 0x008fe20000010000 */
[----:B------:R-:W-:Y:S01]  /*c790*/  FADD.FTZ R15, R33, R24 ;  /* 0x00000018210f7221 */ /* 0x000fe20000010000 */
[----:B------:R-:W-:Y:S01]  /*c7a0*/  F2FP.BF16.F32.PACK_AB R155, R155, R30 ;  /* 0x0000001e9b9b723e */ /* 0x000fe200000010ff */
[----:B------:R-:W-:Y:S02]  /*c7b0*/  BAR.SYNC.DEFER_BLOCKING 0xf, 0x100 ;  /* 0x03c4000000007b1d */ /* 0x000fe40000010000 */
[----:B------:R-:W-:Y:S01]  /*c7c0*/  FADD.FTZ R24, R44, R15 ;  /* 0x0000000f2c187221 */ /* 0x000fe20000010000 */
[----:B-1----:R-:W-:-:S03]  /*c7d0*/  FADD.FTZ R28, R38, R25 ;  /* 0x00000019261c7221 */ /* 0x002fc60000010000 */
[----:B------:R-:W1:Y:S01]  /*c7e0*/  MUFU.EX2 R46, R46 ;  /* 0x0000002e002e7308 */ /* 0x000e620000000800 */
[----:B------:R-:W-:-:S04]  /*c7f0*/  FADD.FTZ R24, R35, R24 ;  /* 0x0000001823187221 */ /* 0x000fc80000010000 */
[----:B------:R-:W-:Y:S01]  /*c800*/  FADD.FTZ R198, R37, R24 ;  /* 0x0000001825c67221 */ /* 0x000fe20000010000 */
[C---:B0-----:R-:W-:Y:S02]  /*c810*/  FADD.FTZ R25, R157.reuse, R28 ;  /* 0x0000001c9d197221 */ /* 0x041fe40000010000 */
[----:B------:R-:W0:Y:S01]  /*c820*/  MUFU.EX2 R159, R70 ;  /* 0x00000046009f7308 */ /* 0x000e220000000800 */
[----:B------:R-:W-:-:S07]  /*c830*/  F2FP.BF16.F32.PACK_AB R157, R157, R38 ;  /* 0x000000269d9d723e */ /* 0x000fce00000010ff */
[----:B------:R-:W2:Y:S01]  /*c840*/  MUFU.EX2 R177, R177 ;  /* 0x000000b100b17308 */ /* 0x000ea20000000800 */
[----:B-1----:R-:W-:Y:S01]  /*c850*/  FADD.FTZ R26, R46, R25 ;  /* 0x000000192e1a7221 */ /* 0x002fe20000010000 */
[----:B------:R1:W-:Y:S06]  /*c860*/  STSM.16.M88.4 [R210+0x36400], R152 ;  /* 0x03640098d2007844 */ /* 0x0003ec0000000200 */
[----:B------:R-:W3:Y:S01]  /*c870*/  MUFU.EX2 R196, R196 ;  /* 0x000000c400c47308 */ /* 0x000ee20000000800 */
[C---:B0-----:R-:W-:Y:S01]  /*c880*/  FADD.FTZ R15, R159.reuse, R26 ;  /* 0x0000001a9f0f7221 */ /* 0x041fe20000010000 */
[----:B------:R-:W-:-:S05]  /*c890*/  F2FP.BF16.F32.PACK_AB R159, R159, R46 ;  /* 0x0000002e9f9f723e */ /* 0x000fca00000010ff */
[----:B------:R0:W-:Y:S01]  /*c8a0*/  STSM.16.M88.4 [R214], R156 ;  /* 0x0000009cd6007844 */ /* 0x0001e20000000200 */
[----:B------:R-:W4:Y:S01]  /*c8b0*/  MUFU.EX2 R197, R197 ;  /* 0x000000c500c57308 */ /* 0x000f220000000800 */
[----:B--2---:R-:W-:-:S07]  /*c8c0*/  F2FP.BF16.F32.PACK_AB R162, R177, R21 ;  /* 0x00000015b1a2723e */ /* 0x004fce00000010ff */
[----:B------:R-:W-:Y:S01]  /*c8d0*/  MUFU.EX2 R180, R180 ;  /* 0x000000b400b47308 */ /* 0x000fe20000000800 */
[----:B---3--:R-:W-:-:S07]  /*c8e0*/  FADD.FTZ R15, R196, R15 ;  /* 0x0000000fc40f7221 */ /* 0x008fce0000010000 */
[----:B------:R-:W2:Y:S01]  /*c8f0*/  MUFU.EX2 R181, R181 ;  /* 0x000000b500b57308 */ /* 0x000ea20000000800 */
[C---:B----4-:R-:W-:Y:S01]  /*c900*/  F2FP.BF16.F32.PACK_AB R161, R197.reuse, R196 ;  /* 0x000000c4c5a1723e */ /* 0x050fe200000010ff */
[----:B------:R-:W-:Y:S02]  /*c910*/  FADD.FTZ R197, R197, R15 ;  /* 0x0000000fc5c57221 */ /* 0x000fe40000010000 */
[----:B------:R-:W3:Y:S04]  /*c920*/  @P2 LDC R15, c[0x0][0x450] ;  /* 0x00011400ff0f2b82 */ /* 0x000ee80000000800 */
[----:B------:R-:W-:Y:S08]  /*c930*/  MUFU.EX2 R178, R178 ;  /* 0x000000b200b27308 */ /* 0x000ff00000000800 */
[----:B------:R-:W4:Y:S01]  /*c940*/  MUFU.EX2 R179, R179 ;  /* 0x000000b300b37308 */ /* 0x000f220000000800 */
[----:B--2---:R-:W-:Y:S01]  /*c950*/  F2FP.BF16.F32.PACK_AB R163, R181, R180 ;  /* 0x000000b4b5a3723e */ /* 0x004fe200000010ff */
[----:B------:R-:W-:-:S04]  /*c960*/  FADD.FTZ R180, R180, R197 ;  /* 0x000000c5b4b47221 */ /* 0x000fc80000010000 */
[----:B------:R0:W-:Y:S01]  /*c970*/  STSM.16.M88.4 [R212], R160 ;  /* 0x000000a0d4007844 */ /* 0x0001e20000000200 */
[----:B------:R-:W-:Y:S01]  /*c980*/  FADD.FTZ R181, R181, R180 ;  /* 0x000000b4b5b57221 */ /* 0x000fe20000010000 */
[----:B------:R-:W-:Y:S08]  /*c990*/  MUFU.EX2 R174, R174 ;  /* 0x000000ae00ae7308 */ /* 0x000ff00000000800 */
[----:B------:R-:W2:Y:S01]  /*c9a0*/  MUFU.EX2 R175, R175 ;  /* 0x000000af00af7308 */ /* 0x000ea20000000800 */
[----:B----4-:R-:W-:-:S07]  /*c9b0*/  F2FP.BF16.F32.PACK_AB R164, R179, R178 ;  /* 0x000000b2b3a4723e */ /* 0x010fce00000010ff */
[----:B------:R-:W-:Y:S08]  /*c9c0*/  MUFU.EX2 R182, R182 ;  /* 0x000000b600b67308 */ /* 0x000ff00000000800 */
[----:B------:R-:W4:Y:S01]  /*c9d0*/  MUFU.EX2 R183, R183 ;  /* 0x000000b700b77308 */ /* 0x000f220000000800 */
[----:B--2---:R-:W-:-:S07]  /*c9e0*/  F2FP.BF16.F32.PACK_AB R166, R175, R174 ;  /* 0x000000aeafa6723e */ /* 0x004fce00000010ff */
[----:B------:R-:W-:Y:S08]  /*c9f0*/  MUFU.EX2 R176, R176 ;  /* 0x000000b000b07308 */ /* 0x000ff00000000800 */
[----:B------:R-:W2:Y:S01]  /*ca00*/  MUFU.EX2 R173, R173 ;  /* 0x000000ad00ad7308 */ /* 0x000ea20000000800 */
[----:B----4-:R-:W-:Y:S01]  /*ca10*/  F2FP.BF16.F32.PACK_AB R165, R183, R182 ;  /* 0x000000b6b7a5723e */ /* 0x010fe200000010ff */
[----:B------:R-:W-:-:S04]  /*ca20*/  FADD.FTZ R182, R182, R181 ;  /* 0x000000b5b6b67221 */ /* 0x000fc80000010000 */
[----:B------:R-:W-:Y:S01]  /*ca30*/  FADD.FTZ R183, R183, R182 ;  /* 0x000000b6b7b77221 */ /* 0x000fe20000010000 */
[----:B--2---:R-:W-:-:S03]  /*ca40*/  F2FP.BF16.F32.PACK_AB R167, R173, R176 ;  /* 0x000000b0ada7723e */ /* 0x004fc600000010ff */
[----:B------:R-:W-:Y:S02]  /*ca50*/  FADD.FTZ R176, R176, R183 ;  /* 0x000000b7b0b07221 */ /* 0x000fe40000010000 */
[----:B------:R0:W-:Y:S01]  /*ca60*/  STSM.16.M88.4 [R213], R164 ;  /* 0x000000a4d5007844 */ /* 0x0001e20000000200 */
[----:B------:R-:W-:-:S06]  /*ca70*/  WARPGROUP.ARRIVE ;  /* 0x00000000000079c5 */ /* 0x000fcc0000000000 */
[----:B------:R-:W-:Y:S03]  /*ca80*/  HGMMA.64x256x16.F32.BF16 R24, R152, gdesc[UR4].tnspB, RZ, !UPT, gsb0 ;  /* 0x43e0000498187df0 */ /* 0x000fe6000c0018ff */
[----:B------:R-:W-:Y:S02]  /*ca90*/  WARPGROUP.DEPBAR.LE gsb0, 0x0 ;  /* 0x00008000000079c5 */ /* 0x000fe40000010000 */
[----:B------:R-:W-:Y:S01]  /*caa0*/  WARPGROUP.ARRIVE ;  /* 0x00000000000079c5 */ /* 0x000fe20000000000 */
[----:B-1----:R-:W-:Y:S01]  /*cab0*/  FADD.FTZ R152, R20, R198 ;  /* 0x000000c614987221 */ /* 0x002fe20000010000 */
[----:B------:R-:W-:Y:S01]  /*cac0*/  IMAD.MOV.U32 R153, RZ, RZ, R195 ;  /* 0x000000ffff997224 */ /* 0x000fe200078e00c3 */
[----:B------:R-:W1:Y:S02]  /*cad0*/  @P2 LDC R20, c[0x0][0x44c] ;  /* 0x00011300ff142b82 */ /* 0x000e640000000800 */
[----:B------:R-:W-:-:S15]  /*cae0*/  FADD.FTZ R152, R21, R152 ;  /* 0x0000009815987221 */ /* 0x000fde0000010000 */
[----:B------:R-:W-:-:S03]  /*caf0*/  NOP ;  /* 0x0000000000007918 */ /* 0x000fc60000000000 */
[----:B------:R-:W-:Y:S01]  /*cb00*/  HGMMA.64x256x16.F32.BF16 R24, R156, gdesc[UR8].tnspB, R24, gsb0 ;  /* 0x43e000089c187df0 */ /* 0x000fe20008001818 */
[----:B------:R-:W-:Y:S02]  /*cb10*/  IMAD.MOV.U32 R21, RZ, RZ, 0x40000040 ;  /* 0x40000040ff157424 */ /* 0x000fe400078e00ff */
[----:B------:R-:W-:-:S03]  /*cb20*/  FADD.FTZ R177, R177, R152 ;  /* 0x00000098b1b17221 */ /* 0x000fc60000010000 */
[----:B------:R-:W-:Y:S01]  /*cb30*/  R2UR UR7, R21 ;  /* 0x00000000150772ca */ /* 0x000fe200000e0000 */
[----:B------:R-:W-:Y:S02]  /*cb40*/  VIADD R21, R171, 0xfffffffe ;  /* 0xfffffffeab157836 */ /* 0x000fe40000000000 */
[----:B------:R-:W-:-:S04]  /*cb50*/  FADD.FTZ R178, R178, R177 ;  /* 0x000000b1b2b27221 */ /* 0x000fc80000010000 */
[----:B------:R-:W-:Y:S01]  /*cb60*/  FADD.FTZ R179, R179, R178 ;  /* 0x000000b2b3b37221 */ /* 0x000fe20000010000 */
[----:B-1----:R-:W-:-:S05]  /*cb70*/  @P2 IMAD.HI.U32 R20, R195, R20, RZ ;  /* 0x00000014c3142227 */ /* 0x002fca00078e00ff */
[----:B---3--:R-:W-:Y:S01]  /*cb80*/  @P2 SHF.R.U32.HI R153, RZ, R15, R20 ;  /* 0x0000000fff992219 */ /* 0x008fe20000011614 */
[C---:B------:R-:W-:Y:S02]  /*cb90*/  VIADD R20, R14.reuse, 0x100 ;  /* 0x000001000e147836 */ /* 0x040fe40000000000 */
[----:B------:R-:W-:Y:S02]  /*cba0*/  VIADD R14, R14, 0x180 ;  /* 0x000001800e0e7836 */ /* 0x000fe40000000000 */
[----:B------:R-:W-:Y:S01]  /*cbb0*/  IMAD.MOV.U32 R15, RZ, RZ, 0x40000040 ;  /* 0x40000040ff0f7424 */ /* 0x000fe200078e00ff */
[----:B------:R-:W-:Y:S01]  /*cbc0*/  R2UR UR6, R20 ;  /* 0x00000000140672ca */ /* 0x000fe200000e0000 */
[----:B------:R-:W-:Y:S02]  /*cbd0*/  WARPGROUP.DEPBAR.LE gsb0, 0x0 ;  /* 0x00008000000079c5 */ /* 0x000fe40000010000 */
[----:B------:R-:W-:-:S10]  /*cbe0*/  WARPGROUP.ARRIVE ;  /* 0x00000000000079c5 */ /* 0x000fd40000000000 */
[----:B------:R-:W-:Y:S01]  /*cbf0*/  HGMMA.64x256x16.F32.BF16 R24, R160, gdesc[UR4].tnspB, R24, gsb0 ;  /* 0x43e00004a0187df0 */ /* 0x000fe20008001818 */
[----:B------:R-:W-:Y:S02]  /*cc00*/  R2UR UR6, R14 ;  /* 0x000000000e0672ca */ /* 0x000fe400000e0000 */
[----:B------:R-:W-:Y:S02]  /*cc10*/  R2UR UR7, R15 ;  /* 0x000000000f0772ca */ /* 0x000fe400000e0000 */
[----:B------:R-:W-:-:S04]  /*cc20*/  IADD3 R14, R153, R211, -R194 ;  /* 0x000000d3990e7210 */ /* 0x000fc80007ffe8c2 */
[----:B------:R-:W-:-:S04]  /*cc30*/  SHF.R.S32.HI R15, RZ, 0x1f, R14 ;  /* 0x0000001fff0f7819 */ /* 0x000fc8000001140e */
[----:B------:R-:W-:Y:S01]  /*cc40*/  LEA.HI R15, R15, R14, RZ, 0x6 ;  /* 0x0000000e0f0f7211 */ /* 0x000fe200078f30ff */
[----:B------:R-:W-:-:S03]  /*cc50*/  FADD.FTZ R14, R174, R179 ;  /* 0x000000b3ae0e7221 */ /* 0x000fc60000010000 */
[----:B------:R-:W-:Y:S01]  /*cc60*/  SHF.R.S32.HI R15, RZ, 0x6, R15 ;  /* 0x00000006ff0f7819 */ /* 0x000fe2000001140f */
[----:B------:R-:W-:-:S03]  /*cc70*/  FADD.FTZ R14, R175, R14 ;  /* 0x0000000eaf0e7221 */ /* 0x000fc60000010000 */
[----:B------:R-:W-:Y:S01]  /*cc80*/  VIMNMX R196, RZ, R15, !PT ;  /* 0x0000000fffc47248 */ /* 0x000fe20007fe0100 */
[----:B------:R-:W-:-:S03]  /*cc90*/  FADD.FTZ R15, R173, R176 ;  /* 0x000000b0ad0f7221 */ /* 0x000fc60000010000 */
        /* <DEDUP_REMOVED lines=15> */
[----:B------:R-:W-:Y:S01]  /*cd90*/  BSSY B1, `(.L_x_8905) ;  /* 0x00003bd000017945 */ /* 0x000fe20003800000 */
[----:B------:R-:W-:Y:S02]  /*cda0*/  IMAD.MOV.U32 R201, RZ, RZ, R170 ;  /* 0x000000ffffc97224 */ /* 0x000fe400078e00aa */
[----:B------:R-:W-:Y:S02]  /*cdb0*/  IMAD.MOV.U32 R197, RZ, RZ, R168 ;  /* 0x000000ffffc57224 */ /* 0x000fe400078e00a8 */
[----:B------:R-:W-:-:S07]  /*cdc0*/  IMAD.MOV.U32 R200, RZ, RZ, R18 ;  /* 0x000000ffffc87224 */ /* 0x000fce00078e0012 */
.L_x_8916:
[----:B------:R-:W-:-:S05]  /*cdd0*/  VIADD R18, R200, 0x1 ;  /* 0x00000001c8127836 */ /* 0x000fca0000000000 */
[----:B------:R-:W-:-:S04]  /*cde0*/  ISETP.NE.AND P3, PT, R18, 0x2, PT ;  /* 0x000000021200780c */ /* 0x000fc80003f65270 */
[----:B------:R-:W-:Y:S02]  /*cdf0*/  SEL R20, RZ, 0x1, P3 ;  /* 0x00000001ff147807 */ /* 0x000fe40001800000 */
[----:B------:R-:W-:Y:S02]  /*ce00*/  SEL R18, R18, RZ, P3 ;  /* 0x000000ff12127207 */ /* 0x000fe40001800000 */
[----:B------:R-:W-:Y:S01]  /*ce10*/  LOP3.LUT R19, R19, R20, RZ, 0x3c, !PT ;  /* 0x0000001413137212 */ /* 0x000fe200078e3cff */
[----:B------:R-:W-:Y:S06]  /*ce20*/  @!P0 BRA `(.L_x_8906) ;  /* 0x0000000000048947 */ /* 0x000fec0003800000 */
[----:B------:R-:W-:Y:S01]  /*ce30*/  BPT.TRAP 0x1 ;  /* 0x000000040000795c */ /* 0x000fe20000300000 */
.L_x_8906:
[----:B------:R-:W-:Y:S01]  /*ce40*/  IMAD R20, R18, 0x8, R2 ;  /* 0x0000000812147824 */ /* 0x000fe200078e0202 */
[----:B------:R-:W-:-:S04]  /*ce50*/  SHF.L.U32 R198, R19, 0x1f, RZ ;  /* 0x0000001f13c67819 */ /* 0x000fc800000006ff */
[----:B------:R1:W2:Y:S01]  /*ce60*/  SYNCS.PHASECHK.TRANS64.TRYWAIT P3, [R20+URZ+0x38830], R198 ;  /* 0x038830c6140075a7 */ /* 0x0002a2000806017f */
[----:B------:R-:W-:Y:S05]  /*ce70*/  @!P0 BRA `(.L_x_8907) ;  /* 0x0000000000048947 */ /* 0x000fea0003800000 */
[----:B------:R-:W-:Y:S01]  /*ce80*/  BPT.TRAP 0x1 ;  /* 0x000000040000795c */ /* 0x000fe20000300000 */
.L_x_8907:
[----:B------:R-:W-:Y:S01]  /*ce90*/  BSSY B2, `(.L_x_8908) ;  /* 0x0000006000027945 */ /* 0x000fe20003800000 */
[----:B0-----:R-:W-:Y:S02]  /*cea0*/  IMAD R156, R18, 0x200, R0 ;  /* 0x00000200129c7824 */ /* 0x001fe400078e0200 */
[----:B------:R-:W-:Y:S01]  /*ceb0*/  IMAD.MOV.U32 R157, RZ, RZ, 0x40000040 ;  /* 0x40000040ff9d7424 */ /* 0x000fe200078e00ff */
[----:B--2---:R-:W-:Y:S06]  /*cec0*/  @P3 BRA `(.L_x_8909) ;  /* 0x0000000000083947 */ /* 0x004fec0003800000 */
[----:B------:R-:W0:Y:S02]  /*ced0*/  SYNCS.PHASECHK.TRANS64.TRYWAIT P3, [R20+URZ+0x38830], R198 ;  /* 0x038830c6140075a7 */ /* 0x000e24000806017f */
[----:B0-----:R-:W-:Y:S05]  /*cee0*/  @!P3 BRA `(.L_x_8910) ;  /* 0x000001540080b947 */ /* 0x001fea0003800000 */
.L_x_8909:
[----:B------:R-:W-:Y:S05]  /*cef0*/  BSYNC B2 ;  /* 0x0000000000027941 */ /* 0x000fea0003800000 */
.L_x_8908:
        /* <DEDUP_REMOVED lines=36> */
.L_x_8911:
[----:B------:R2:W3:Y:S01]  /*d140*/  SYNCS.PHASECHK.TRANS64.TRYWAIT P3, [R20+URZ+0x38850], R198 ;  /* 0x038850c6140075a7 */ /* 0x0004e2000806017f */
[----:B------:R-:W-:Y:S05]  /*d150*/  @!P0 BRA `(.L_x_8912) ;  /* 0x0000000000048947 */ /* 0x000fea0003800000 */
[----:B------:R-:W-:Y:S01]  /*d160*/  BPT.TRAP 0x1 ;  /* 0x000000040000795c */ /* 0x000fe20000300000 */
.L_x_8912:
[----:B------:R-:W-:Y:S04]  /*d170*/  BSSY B2, `(.L_x_8913) ;  /* 0x0000004000027945 */ /* 0x000fe80003800000 */
[----:B---3--:R-:W-:Y:S05]  /*d180*/  @P3 BRA `(.L_x_8914) ;  /* 0x0000000000083947 */ /* 0x008fea0003800000 */
[----:B------:R-:W3:Y:S02]  /*d190*/  SYNCS.PHASECHK.TRANS64.TRYWAIT P3, [R20+URZ+0x38850], R198 ;  /* 0x038850c6140075a7 */ /* 0x000ee4000806017f */
[----:B---3--:R-:W-:Y:S05]  /*d1a0*/  @!P3 BRA `(.L_x_8915) ;  /* 0x0000015000e4b947 */ /* 0x008fea0003800000 */
.L_x_8914:
[----:B------:R-:W-:Y:S05]  /*d1b0*/  BSYNC B2 ;  /* 0x0000000000027941 */ /* 0x000fea0003800000 */
.L_x_8913:
[----:B------:R-:W-:Y:S01]  /*d1c0*/  IMAD R204, R18, 0x1000, R3 ;  /* 0x0000100012cc7824 */ /* 0x000fe200078e0203 */
[----:B------:R-:W-:Y:S01]  /*d1d0*/  R2UR UR4, R6 ;  /* 0x00000000060472ca */ /* 0x000fe200000e0000 */
[----:B------:R-:W-:Y:S01]  /*d1e0*/  IMAD.MOV.U32 R205, RZ, RZ, 0x40000040 ;  /* 0x40000040ffcd7424 */ /* 0x000fe200078e00ff */
[----:B------:R-:W-:Y:S01]  /*d1f0*/  R2UR UR5, R7 ;  /* 0x00000000070572ca */ /* 0x000fe200000e0000 */
[----:B------:R-:W-:Y:S01]  /*d200*/  WARPGROUP.ARRIVE ;  /* 0x00000000000079c5 */ /* 0x000fe20000000000 */
[----:B------:R-:W-:Y:S01]  /*d210*/  R2UR UR6, R204 ;  /* 0x00000000cc0672ca */ /* 0x000fe200000e0000 */
[----:B0123--:R-:W-:Y:S01]  /*d220*/  VIADD R198, R6, 0x2 ;  /* 0x0000000206c67836 */ /* 0x00ffe20000000000 */
[----:B------:R-:W-:Y:S01]  /*d230*/  R2UR UR7, R205 ;  /* 0x00000000cd0772ca */ /* 0x000fe200000e0000 */
[----:B------:R-:W-:Y:S02]  /*d240*/  IMAD.MOV.U32 R199, RZ, RZ, 0x40000040 ;  /* 0x40000040ffc77424 */ /* 0x000fe400078e00ff */
[----:B------:R-:W0:Y:S01]  /*d250*/  S2R R202, SR_TID.X ;  /* 0x0000000000ca7919 */ /* 0x000e220000002100 */
[----:B------:R-:W-:-:S02]  /*d260*/  VIADD R205, R204, 0x800 ;  /* 0x00000800cccd7836 */ /* 0x000fc40000000000 */
[----:B------:R-:W-:Y:S02]  /*d270*/  IMAD.MOV.U32 R207, RZ, RZ, 0x40000040 ;  /* 0x40000040ffcf7424 */ /* 0x000fe400078e00ff */
[----:B------:R-:W-:Y:S02]  /*d280*/  VIADD R208, R6, 0x800 ;  /* 0x0000080006d07836 */ /* 0x000fe40000000000 */
[----:B------:R-:W-:-:S03]  /*d290*/  IMAD.MOV.U32 R209, RZ, RZ, 0xa00 ;  /* 0x00000a00ffd17424 */ /* 0x000fc600078e00ff */
        /* <DEDUP_REMOVED lines=9> */
[----:B0-----:R-:W-:Y:S01]  /*d330*/  SHF.R.U32.HI R202, RZ, 0x7, R202 ;  /* 0x00000007ffca7819 */ /* 0x001fe200000116ca */
[----:B------:R-:W-:Y:S02]  /*d340*/  WARPGROUP.DEPBAR.LE gsb0, 0x0 ;  /* 0x00008000000079c5 */ /* 0x000fe40000010000 */
[----:B------:R-:W-:-:S08]  /*d350*/  WARPGROUP.ARRIVE ;  /* 0x00000000000079c5 */ /* 0x000fd00000000000 */
        /* <DEDUP_REMOVED lines=150> */
[----:B------:R-:W0:Y:S01]  /*dcc0*/  SHFL.IDX PT, R198, R202, RZ, 0x1f ;  /* 0x00001fffcac67589 */ /* 0x000e2200000e0000 */
[----:B------:R-:W-:Y:S01]  /*dcd0*/  IMAD.MOV.U32 R199, RZ, RZ, 0x4 ;  /* 0x00000004ffc77424 */ /* 0x000fe200078e00ff */
        /* <DEDUP_REMOVED lines=164> */
[C---:B------:R-:W-:Y:S01]  /*e720*/  IMAD.IADD R206, R208.reuse, 0x1, R198 ;  /* 0x00000001d0ce7824 */ /* 0x040fe200078e02c6 */
[----:B------:R-:W-:Y:S01]  /*e730*/  R2UR UR7, R207 ;  /* 0x00000000cf0772ca */ /* 0x000fe200000e0000 */
[----:B------:R-:W-:Y:S02]  /*e740*/  IMAD.MOV.U32 R207, RZ, RZ, 0x40000040 ;  /* 0x40000040ffcf7424 */ /* 0x000fe400078e00ff */
[----:B------:R-:W-:Y:S01]  /*e750*/  IMAD.IADD R198, R208, 0x1, R199 ;  /* 0x00000001d0c67824 */ /* 0x000fe200078e02c7 */
[----:B------:R-:W-:Y:S01]  /*e760*/  R2UR UR4, R206 ;  /* 0x00000000ce0472ca */ /* 0x000fe200000e0000 */
[----:B------:R-:W-:Y:S01]  /*e770*/  IMAD.IADD R206, R208, 0x1, R202 ;  /* 0x00000001d0ce7824 */ /* 0x000fe200078e02ca */
[----:B------:R-:W-:Y:S01]  /*e780*/  R2UR UR5, R207 ;  /* 0x00000000cf0572ca */ /* 0x000fe200000e0000 */
[----:B------:R-:W-:Y:S01]  /*e790*/  IMAD.MOV.U32 R207, RZ, RZ, 0x40000040 ;  /* 0x40000040ffcf7424 */ /* 0x000fe200078e00ff */
[----:B------:R-:W-:-:S02]  /*e7a0*/  WARPGROUP.DEPBAR.LE gsb0, 0x0 ;  /* 0x00008000000079c5 */ /* 0x000fc40000010000 */
[----:B------:R-:W-:-:S09]  /*e7b0*/  WARPGROUP.ARRIVE ;  /* 0x00000000000079c5 */ /* 0x000fd20000000000 */
[----:B------:R-:W-:Y:S01]  /*e7c0*/  HGMMA.64x64x16.F32.BF16 R152, gdesc[UR4], R152, gsb0 ;  /* 0x00e00000049879f0 */ /* 0x000fe20008001898 */
[----:B------:R-:W-:Y:S01]  /*e7d0*/  R2UR UR4, R206 ;  /* 0x00000000ce0472ca */ /* 0x000fe200000e0000 */
[--C-:B------:R-:W-:Y:S01]  /*e7e0*/  IMAD.IADD R206, R202, 0x1, R205.reuse ;  /* 0x00000001cace7824 */ /* 0x100fe200078e02cd */
[----:B------:R-:W-:Y:S01]  /*e7f0*/  R2UR UR5, R207 ;  /* 0x00000000cf0572ca */ /* 0x000fe200000e0000 */
[----:B------:R-:W-:Y:S01]  /*e800*/  IMAD.MOV.U32 R207, RZ, RZ, 0x40000040 ;  /* 0x40000040ffcf7424 */ /* 0x000fe200078e00ff */
[----:B------:R-:W0:Y:S02]  /*e810*/  @P2 LDC R202, c[0x0][0x44c] ;  /* 0x00011300ffca2b82 */ /* 0x000e240000000800 */
[----:B------:R-:W-:Y:S01]  /*e820*/  R2UR UR6, R206 ;  /* 0x00000000ce0672ca */ /* 0x000fe200000e0000 */
[----:B------:R-:W-:Y:S01]  /*e830*/  IMAD.IADD R206, R199, 0x1, R205 ;  /* 0x00000001c7ce7824 */ /* 0x000fe200078e02cd */
[----:B------:R-:W-:Y:S01]  /*e840*/  R2UR UR7, R207 ;  /* 0x00000000cf0772ca */ /* 0x000fe200000e0000 */
[----:B------:R-:W-:-:S02]  /*e850*/  IMAD.MOV.U32 R199, RZ, RZ, 0x40000040 ;  /* 0x40000040ffc77424 */ /* 0x000fc400078e00ff */
        /* <DEDUP_REMOVED lines=8> */
[----:B------:R-:W-:Y:S01]  /*e8e0*/  IMAD.MOV.U32 R198, RZ, RZ, 0x40 ;  /* 0x00000040ffc67424 */ /* 0x000fe200078e00ff */
[----:B------:R-:W-:Y:S02]  /*e8f0*/  R2UR UR5, R199 ;  /* 0x00000000c70572ca */ /* 0x000fe400000e0000 */
[----:B------:R-:W-:Y:S01]  /*e900*/  R2UR UR6, R206 ;  /* 0x00000000ce0672ca */ /* 0x000fe200000e0000 */
[----:B------:R-:W1:Y:S01]  /*e910*/  @P2 LDC R199, c[0x0][0x450] ;  /* 0x00011400ffc72b82 */ /* 0x000e620000000800 */
[----:B------:R-:W-:Y:S02]  /*e920*/  R2UR UR7, R207 ;  /* 0x00000000cf0772ca */ /* 0x000fe400000e0000 */
[----:B------:R-:W-:-:S04]  /*e930*/  SEL R198, R198, 0x3e, P3 ;  /* 0x0000003ec6c67807 */ /* 0x000fc80001800000 */
[----:B------:R-:W-:-:S04]  /*e940*/  LOP3.LUT R198, R198, 0x6, RZ, 0xc0, !PT ;  /* 0x00000006c6c67812 */ /* 0x000fc800078ec0ff */
[CC--:B------:R-:W-:Y:S02]  /*e950*/  IADD3 R204, R198.reuse, R205.reuse, R204 ;  /* 0x000000cdc6cc7210 */ /* 0x0c0fe40007ffe0cc */
[----:B------:R-:W-:Y:S01]  /*e960*/  IADD3 R198, R198, R205, R6 ;  /* 0x000000cdc6c67210 */ /* 0x000fe20007ffe006 */
[----:B------:R-:W-:-:S04]  /*e970*/  IMAD.IADD R205, R216, 0x1, R195 ;  /* 0x00000001d8cd7824 */ /* 0x000fc800078e02c3 */
[----:B0-----:R-:W-:-:S04]  /*e980*/  @P2 IMAD.HI.U32 R206, R205, R202, RZ ;  /* 0x000000cacdce2227 */ /* 0x001fc800078e00ff */
[----:B------:R-:W-:Y:S01]  /*e990*/  IMAD.MOV.U32 R202, RZ, RZ, R205 ;  /* 0x000000ffffca7224 */ /* 0x000fe200078e00cd */
[----:B-1----:R-:W-:Y:S01]  /*e9a0*/  @P2 SHF.R.U32.HI R202, RZ, R199, R206 ;  /* 0x000000c7ffca2219 */ /* 0x002fe200000116ce */
        /* <DEDUP_REMOVED lines=14> */
[----:B------:R-:W-:Y:S02]  /*ea90*/  R2UR UR7, R199 ;  /* 0x00000000c70772ca */ /* 0x000fe400000e0000 */
[----:B------:R-:W-:Y:S01]  /*eaa0*/  R2UR UR6, R198 ;  /* 0x00000000c60672ca */ /* 0x000fe200000e0000 */
[----:B------:R-:W-:Y:S02]  /*eab0*/  WARPGROUP.DEPBAR.LE gsb0, 0x0 ;  /* 0x00008000000079c5 */ /* 0x000fe40000010000 */
[----:B------:R-:W-:Y:S01]  /*eac0*/  FMUL.FTZ R207, R152, UR39 ;  /* 0x0000002798cf7c20 */ /* 0x000fe20008410000 */
[----:B------:R-:W-:Y:S01]  /*ead0*/  FMUL.FTZ R152, R153, UR39 ;  /* 0x0000002799987c20 */ /* 0x000fe20008410000 */
[----:B------:R-:W-:Y:S01]  /*eae0*/  FMUL.FTZ R206, R161, UR39 ;  /* 0x00000027a1ce7c20 */ /* 0x000fe20008410000 */
[----:B------:R-:W0:Y:S01]  /*eaf0*/  SHFL.IDX PT, R153, R202, RZ, 0x1c1f ;  /* 0x001c1fffca997589 */ /* 0x000e2200000e0000 */
[----:B------:R-:W-:-:S02]  /*eb00*/  IMAD.MOV.U32 R161, RZ, RZ, -0x40 ;  /* 0xffffffc0ffa17424 */ /* 0x000fc400078e00ff */
[----:B------:R-:W-:Y:S01]  /*eb10*/  FMUL.FTZ R199, R156, UR39 ;  /* 0x000000279cc77c20 */ /* 0x000fe20008410000 */
[----:B------:R-:W1:Y:S01]  /*eb20*/  MUFU.TANH R207, R207 ;  /* 0x000000cf00cf7308 */ /* 0x000e620000002400 */
[----:B------:R-:W-:Y:S01]  /*eb30*/  FMUL.FTZ R157, R157, UR39 ;  /* 0x000000279d9d7c20 */ /* 0x000fe20008410000 */
[----:B------:R-:W-:Y:S02]  /*eb40*/  IMAD R161, R21, R161, 0x1 ;  /* 0x0000000115a17424 */ /* 0x000fe400078e02a1 */
[----:B------:R-:W-:Y:S01]  /*eb50*/  FMUL.FTZ R156, R160, UR39 ;  /* 0x00000027a09c7c20 */ /* 0x000fe20008410000 */
[----:B------:R-:W-:Y:S01]  /*eb60*/  FMUL.FTZ R205, R168, UR39 ;  /* 0x00000027a8cd7c20 */ /* 0x000fe20008410000 */
[----:B------:R-:W-:Y:S01]  /*eb70*/  FMUL.FTZ R160, R164, UR39 ;  /* 0x00000027a4a07c20 */ /* 0x000fe20008410000 */
[----:B------:R-:W-:Y:S01]  /*eb80*/  FMUL.FTZ R165, R165, UR39 ;  /* 0x00000027a5a57c20 */ /* 0x000fe20008410000 */
[----:B------:R-:W-:Y:S01]  /*eb90*/  IADD3 R161, R211, R161, -R189 ;  /* 0x000000a1d3a17210 */ /* 0x000fe20007ffe8bd */
[----:B------:R-:W2:Y:S01]  /*eba0*/  MUFU.TANH R152, R152 ;  /* 0x0000009800987308 */ /* 0x000ea20000002400 */
[----:B------:R-:W-:Y:S01]  /*ebb0*/  FMUL.FTZ R204, R169, UR39 ;  /* 0x00000027a9cc7c20 */ /* 0x000fe20008410000 */
[----:B------:R-:W-:Y:S01]  /*ebc0*/  FMUL.FTZ R208, R173, UR39 ;  /* 0x00000027add07c20 */ /* 0x000fe20008410000 */
[----:B------:R-:W-:Y:S01]  /*ebd0*/  FMUL.FTZ R172, R172, UR39 ;  /* 0x00000027acac7c20 */ /* 0x000fe20008410000 */
[----:B------:R-:W-:-:S02]  /*ebe0*/  IMAD.IADD R168, R161, 0x1, -R194 ;  /* 0x00000001a1a87824 */ /* 0x000fc400078e0ac2 */
[----:B------:R-:W-:Y:S01]  /*ebf0*/  FMUL.FTZ R158, R158, UR39 ;  /* 0x000000279e9e7c20 */ /* 0x000fe20008410000 */
[----:B------:R-:W-:Y:S01]  /*ec00*/  FMUL.FTZ R176, R176, UR39 ;  /* 0x00000027b0b07c20 */ /* 0x000fe20008410000 */
[----:B------:R-:W-:Y:S01]  /*ec10*/  FMUL.FTZ R180, R180, UR39 ;  /* 0x00000027b4b47c20 */ /* 0x000fe20008410000 */
[----:B------:R-:W3:Y:S01]  /*ec20*/  MUFU.TANH R199, R199 ;  /* 0x000000c700c77308 */ /* 0x000ee20000002400 */
[----:B------:R-:W-:Y:S01]  /*ec30*/  FMUL.FTZ R181, R181, UR39 ;  /* 0x00000027b5b57c20 */ /* 0x000fe20008410000 */
[----:B------:R-:W-:Y:S01]  /*ec40*/  FMUL.FTZ R159, R159, UR39 ;  /* 0x000000279f9f7c20 */ /* 0x000fe20008410000 */
[----:B------:R-:W-:Y:S01]  /*ec50*/  FMUL.FTZ R162, R162, UR39 ;  /* 0x00000027a2a27c20 */ /* 0x000fe20008410000 */
[----:B------:R-:W4:Y:S01]  /*ec60*/  SHFL.IDX PT, R202, R202, 0x1, 0x1c1f ;  /* 0x003c1f00caca7f89 */ /* 0x000f2200000e0000 */
[----:B0-----:R-:W-:Y:S02]  /*ec70*/  IMAD.IADD R169, R168, 0x1, R153 ;  /* 0x00000001a8a97824 */ /* 0x001fe400078e0299 */
[----:B------:R-:W-:Y:S01]  /*ec80*/  FMUL.FTZ R171, R171, UR39 ;  /* 0x00000027abab7c20 */ /* 0x000fe20008410000 */
[----:B------:R-:W-:Y:S01]  /*ec90*/  FMUL.FTZ R209, R182, UR39 ;  /* 0x00000027b6d17c20 */ /* 0x000fe20008410000 */
[----:B------:R-:W0:Y:S01]  /*eca0*/  MUFU.TANH R157, R157 ;  /* 0x0000009d009d7308 */ /* 0x000e220000002400 */
[----:B------:R-:W-:Y:S01]  /*ecb0*/  FMUL.FTZ R227, R183, UR39 ;  /* 0x00000027b7e37c20 */ /* 0x000fe20008410000 */
[----:B------:R-:W-:-:S02]  /*ecc0*/  ISETP.GT.AND P5, PT, R169, RZ, PT ;  /* 0x000000ffa900720c */ /* 0x000fc40003fa4270 */
[----:B------:R-:W-:Y:S02]  /*ecd0*/  ISETP.GT.AND P6, PT, R169, 0x1, PT ;  /* 0x00000001a900780c */ /* 0x000fe40003fc4270 */
[----:B-1----:R-:W-:Y:S02]  /*ece0*/  FSEL R153, R207, -INF , P5 ;  /* 0xff800000cf997808 */ /* 0x002fe40002800000 */
[----:B------:R-:W1:Y:S01]  /*ecf0*/  MUFU.TANH R156, R156 ;  /* 0x0000009c009c7308 */ /* 0x000e620000002400 */
[C---:B------:R-:W-:Y:S02]  /*ed00*/  ISETP.GT.AND P3, PT, R169.reuse, 0x8, PT ;  /* 0x00000008a900780c */ /* 0x040fe40003f64270 */
[C---:B------:R-:W-:Y:S02]  /*ed10*/  ISETP.GT.AND P4, PT, R169.reuse, 0x9, PT ;  /* 0x00000009a900780c */ /* 0x040fe40003f84270 */
[C---:B------:R-:W-:Y:S02]  /*ed20*/  ISETP.GT.AND P5, PT, R169.reuse, 0x10, PT ;  /* 0x00000010a900780c */ /* 0x040fe40003fa4270 */
[----:B--2---:R-:W-:Y:S01]  /*ed30*/  FSEL R152, R152, -INF , P6 ;  /* 0xff80000098987808 */ /* 0x004fe20003000000 */
[----:B------:R-:W2:Y:S01]  /*ed40*/  MUFU.TANH R206, R206 ;  /* 0x000000ce00ce7308 */ /* 0x000ea20000002400 */
[----:B------:R-:W-:-:S02]  /*ed50*/  ISETP.GT.AND P6, PT, R169, 0x11, PT ;  /* 0x00000011a900780c */ /* 0x000fc40003fc4270 */
[----:B---3--:R-:W-:Y:S01]  /*ed60*/  FSEL R161, R199, -INF , P3 ;  /* 0xff800000c7a17808 */ /* 0x008fe20001800000 */
[----:B------:R-:W-:Y:S01]  /*ed70*/  FMUL.FTZ R199, R154, UR39 ;  /* 0x000000279ac77c20 */ /* 0x000fe20008410000 */
[----:B0-----:R-:W-:Y:S01]  /*ed80*/  FSEL R157, R157, -INF , P4 ;  /* 0xff8000009d9d7808 */ /* 0x001fe20002000000 */
[----:B----4-:R-:W-:Y:S01]  /*ed90*/  IMAD.IADD R168, R168, 0x1, R202 ;  /* 0x00000001a8a87824 */ /* 0x010fe200078e02ca */
[C---:B------:R-:W-:Y:S01]  /*eda0*/  ISETP.GT.AND P3, PT, R169.reuse, 0x18, PT ;  /* 0x00000018a900780c */ /* 0x040fe20003f64270 */
[----:B------:R-:W0:Y:S01]  /*edb0*/  MUFU.TANH R160, R160 ;  /* 0x000000a000a07308 */ /* 0x000e220000002400 */
[C---:B------:R-:W-:Y:S02]  /*edc0*/  ISETP.GT.AND P4, PT, R169.reuse, 0x19, PT ;  /* 0x00000019a900780c */ /* 0x040fe40003f84270 */
[----:B-1----:R-:W-:Y:S02]  /*edd0*/  FSEL R164, R156, -INF , P5 ;  /* 0xff8000009ca47808 */ /* 0x002fe40002800000 */
[----:B------:R-:W-:-:S03]  /*ede0*/  ISETP.GT.AND P5, PT, R169, 0x20, PT ;  /* 0x00000020a900780c */ /* 0x000fc60003fa4270 */
[----:B------:R-:W-:Y:S01]  /*edf0*/  MUFU.TANH R165, R165 ;  /* 0x000000a500a57308 */ /* 0x000fe20000002400 */
[----:B--2---:R-:W-:Y:S02]  /*ee00*/  FSEL R156, R206, -INF , P6 ;  /* 0xff800000ce9c7808 */ /* 0x004fe40003000000 */
[----:B------:R-:W-:-:S05]  /*ee10*/  ISETP.GT.AND P6, PT, R169, 0x21, PT ;  /* 0x00000021a900780c */ /* 0x000fca0003fc4270 */
[----:B------:R-:W1:Y:S01]  /*ee20*/  MUFU.TANH R204, R204 ;  /* 0x000000cc00cc7308 */ /* 0x000e620000002400 */
[----:B0-----:R-:W-:Y:S02]  /*ee30*/  FSEL R160, R160, -INF , P3 ;  /* 0xff800000a0a07808 */ /* 0x001fe40001800000 */
[----:B------:R-:W-:-:S05]  /*ee40*/  ISETP.GT.AND P3, PT, R169, 0x28, PT ;  /* 0x00000028a900780c */ /* 0x000fca0003f64270 */
[----:B------:R-:W0:Y:S08]  /*ee50*/  MUFU.TANH R205, R205 ;  /* 0x000000cd00cd7308 */ /* 0x000e300000002400 */
[----:B------:R2:W3:Y:S01]  /*ee60*/  MUFU.TANH R207, R172 ;  /* 0x000000ac00cf7308 */ /* 0x0004e20000002400 */
[----:B-1----:R-:W-:Y:S01]  /*ee70*/  FSEL R154, R204, -INF , P6 ;  /* 0xff800000cc9a7808 */ /* 0x002fe20003000000 */
[----:B------:R-:W-:Y:S01]  /*ee80*/  FMUL.FTZ R204, R155, UR39 ;  /* 0x000000279bcc7c20 */ /* 0x000fe20008410000 */
[----:B------:R-:W-:-:S05]  /*ee90*/  ISETP.GT.AND P6, PT, R169, 0x31, PT ;  /* 0x00000031a900780c */ /* 0x000fca0003fc4270 */
[----:B------:R-:W1:Y:S01]  /*eea0*/  MUFU.TANH R208, R208 ;  /* 0x000000d000d07308 */ /* 0x000e620000002400 */
[----:B--2---:R-:W-:Y:S02]  /*eeb0*/  FSEL R172, R165, -INF , P4 ;  /* 0xff800000a5ac7808 */ /* 0x004fe40002000000 */
[----:B------:R-:W-:Y:S02]  /*eec0*/  ISETP.GT.AND P4, PT, R169, 0x29, PT ;  /* 0x00000029a900780c */ /* 0x000fe40003f84270 */
[----:B0-----:R-:W-:Y:S02]  /*eed0*/  FSEL R165, R205, -INF , P5 ;  /* 0xff800000cda57808 */ /* 0x001fe40002800000 */
[----:B------:R-:W-:Y:S01]  /*eee0*/  ISETP.GT.AND P5, PT, R169, 0x30, PT ;  /* 0x00000030a900780c */ /* 0x000fe20003fa4270 */
[----:B------:R-:W-:Y:S01]  /*eef0*/  MUFU.TANH R181, R181 ;  /* 0x000000b500b57308 */ /* 0x000fe20000002400 */
[----:B---3--:R-:W-:Y:S01]  /*ef00*/  FSEL R173, R207, -INF , P3 ;  /* 0xff800000cfad7808 */ /* 0x008fe20001800000 */
[----:B------:R-:W-:Y:S01]  /*ef10*/  FMUL.FTZ R207, R174, UR39 ;  /* 0x00000027aecf7c20 */ /* 0x000fe20008410000 */
[----:B------:R-:W-:-:S05]  /*ef20*/  ISETP.GT.AND P3, PT, R169, 0x38, PT ;  /* 0x00000038a900780c */ /* 0x000fca0003f64270 */
[----:B------:R-:W-:Y:S01]  /*ef30*/  MUFU.TANH R199, R199 ;  /* 0x000000c700c77308 */ /* 0x000fe20000002400 */
[----:B-1----:R-:W-:Y:S02]  /*ef40*/  FSEL R155, R208, -INF , P4 ;  /* 0xff800000d09b7808 */ /* 0x002fe40002000000 */
[----:B------:R-:W-:-:S05]  /*ef50*/  ISETP.GT.AND P4, PT, R169, 0x39, PT ;  /* 0x00000039a900780c */ /* 0x000fca0003f84270 */
[----:B------:R0:W-:Y:S08]  /*ef60*/  MUFU.TANH R169, R204 ;  /* 0x000000cc00a97308 */ /* 0x0001f00000002400 */
[----:B------:R-:W-:Y:S01]  /*ef70*/  MUFU.TANH R171, R171 ;  /* 0x000000ab00ab7308 */ /* 0x000fe20000002400 */
[----:B0-----:R-:W-:-:S04]  /*ef80*/  FMNMX.FTZ R204, R153, R197, !PT ;  /* 0x000000c599cc7209 */ /* 0x001fc80007810000 */
[----:B------:R-:W-:-:S03]  /*ef90*/  FMNMX.FTZ R205, R152, R204, !PT ;  /* 0x000000cc98cd7209 */ /* 0x000fc60007810000 */
[----:B------:R0:W-:Y:S01]  /*efa0*/  MUFU.TANH R204, R158 ;  /* 0x0000009e00cc7308 */ /* 0x0001e20000002400 */
[----:B------:R-:W-:-:S07]  /*efb0*/  FMNMX.FTZ R205, R161, R205, !PT ;  /* 0x000000cda1cd7209 */ /* 0x000fce0007810000 */
[----:B------:R-:W-:Y:S01]  /*efc0*/  MUFU.TANH R207, R207 ;  /* 0x000000cf00cf7308 */ /* 0x000fe20000002400 */
[----:B0-----:R-:W-:-:S04]  /*efd0*/  FMNMX.FTZ R158, R157, R205, !PT ;  /* 0x000000cd9d9e7209 */ /* 0x001fc80007810000 */
[----:B------:R-:W-:-:S03]  /*efe0*/  FMNMX.FTZ R158, R164, R158, !PT ;  /* 0x0000009ea49e7209 */ /* 0x000fc60007810000 */
[----:B------:R0:W1:Y:S01]  /*eff0*/  MUFU.TANH R205, R176 ;  /* 0x000000b000cd7308 */ /* 0x0000620000002400 */
[----:B------:R-:W-:-:S04]  /*f000*/  FMNMX.FTZ R158, R156, R158, !PT ;  /* 0x0000009e9c9e7209 */ /* 0x000fc80007810000 */
[----:B------:R-:W-:-:S03]  /*f010*/  FMNMX.FTZ R158, R160, R158, !PT ;  /* 0x0000009ea09e7209 */ /* 0x000fc60007810000 */
[----:B------:R-:W-:Y:S01]  /*f020*/  MUFU.TANH R209, R209 ;  /* 0x000000d100d17308 */ /* 0x000fe20000002400 */
[----:B0-----:R-:W-:Y:S01]  /*f030*/  FMUL.FTZ R176, R177, UR39 ;  /* 0x00000027b1b07c20 */ /* 0x001fe20008410000 */
[----:B------:R-:W-:-:S04]  /*f040*/  FMNMX.FTZ R177, R172, R158, !PT ;  /* 0x0000009eacb17209 */ /* 0x000fc80007810000 */
[----:B------:R-:W-:Y:S02]  /*f050*/  FMNMX.FTZ R177, R165, R177, !PT ;  /* 0x000000b1a5b17209 */ /* 0x000fe40007810000 */
[----:B------:R-:W0:Y:S02]  /*f060*/  MUFU.TANH R176, R176 ;  /* 0x000000b000b07308 */ /* 0x000e240000002400 */
[----:B------:R-:W-:-:S06]  /*f070*/  FMNMX.FTZ R177, R154, R177, !PT ;  /* 0x000000b19ab17209 */ /* 0x000fcc0007810000 */
[----:B------:R2:W3:Y:S08]  /*f080*/  MUFU.TANH R158, R180 ;  /* 0x000000b4009e7308 */ /* 0x0004f00000002400 */
[----:B------:R-:W-:Y:S01]  /*f090*/  MUFU.TANH R227, R227 ;  /* 0x000000e300e37308 */ /* 0x000fe20000002400 */
[----:B--2---:R-:W-:Y:S02]  /*f0a0*/  FMNMX.FTZ R180, R173, R177, !PT ;  /* 0x000000b1adb47209 */ /* 0x004fe40007810000 */
[----:B-1----:R-:W-:-:S02]  /*f0b0*/  FSEL R177, R205, -INF , P5 ;  /* 0xff800000cdb17808 */ /* 0x002fc40002800000 */
[----:B------:R-:W-:Y:S02]  /*f0c0*/  FMNMX.FTZ R180, R155, R180, !PT ;  /* 0x000000b49bb47209 */ /* 0x000fe40007810000 */
[----:B0-----:R-:W-:Y:S01]  /*f0d0*/  FSEL R176, R176, -INF , P6 ;  /* 0xff800000b0b07808 */ /* 0x001fe20003000000 */
[----:B------:R0:W1:Y:S01]  /*f0e0*/  MUFU.TANH R205, R159 ;  /* 0x0000009f00cd7308 */ /* 0x0000620000002400 */
[----:B------:R-:W-:Y:S02]  /*f0f0*/  FMNMX.FTZ R180, R177, R180, !PT ;  /* 0x000000b4b1b47209 */ /* 0x000fe40007810000 */
[----:B---3--:R-:W-:Y:S02]  /*f100*/  FSEL R158, R158, -INF , P3 ;  /* 0xff8000009e9e7808 */ /* 0x008fe40001800000 */
[----:B------:R-:W-:Y:S02]  /*f110*/  FMNMX.FTZ R206, R176, R180, !PT ;  /* 0x000000b4b0ce7209 */ /* 0x000fe40007810000 */
[C---:B------:R-:W-:Y:S01]  /*f120*/  ISETP.GT.AND P5, PT, R168.reuse, 0x1, PT ;  /* 0x00000001a800780c */ /* 0x040fe20003fa4270 */
[----:B------:R2:W-:Y:S01]  /*f130*/  MUFU.TANH R180, R162 ;  /* 0x000000a200b47308 */ /* 0x0005e20000002400 */
[----:B0-----:R-:W-:Y:S01]  /*f140*/  FSEL R159, R181, -INF , P4 ;  /* 0xff800000b59f7808 */ /* 0x001fe20002000000 */
[----:B------:R-:W-:Y:S01]  /*f150*/  FMUL.FTZ R181, R163, UR39 ;  /* 0x00000027a3b57c20 */ /* 0x000fe20008410000 */
[----:B------:R-:W-:-:S02]  /*f160*/  ISETP.GT.AND P4, PT, R168, RZ, PT ;  /* 0x000000ffa800720c */ /* 0x000fc40003f84270 */
[C---:B------:R-:W-:Y:S02]  /*f170*/  ISETP.GT.AND P6, PT, R168.reuse, 0x8, PT ;  /* 0x00000008a800780c */ /* 0x040fe40003fc4270 */
[----:B------:R-:W-:Y:S01]  /*f180*/  ISETP.GT.AND P3, PT, R168, 0x9, PT ;  /* 0x00000009a800780c */ /* 0x000fe20003f64270 */
[----:B------:R-:W-:Y:S01]  /*f190*/  MUFU.TANH R181, R181 ;  /* 0x000000b500b57308 */ /* 0x000fe20000002400 */
[----:B--2---:R-:W-:Y:S01]  /*f1a0*/  FMNMX.FTZ R162, R158, R206, !PT ;  /* 0x000000ce9ea27209 */ /* 0x004fe20007810000 */
[----:B------:R-:W-:Y:S01]  /*f1b0*/  FMUL.FTZ R206, R166, UR39 ;  /* 0x00000027a6ce7c20 */ /* 0x000fe20008410000 */
[----:B------:R-:W-:Y:S01]  /*f1c0*/  FMUL.FTZ R166, R167, UR39 ;  /* 0x00000027a7a67c20 */ /* 0x000fe20008410000 */
[----:B------:R-:W-:Y:S01]  /*f1d0*/  FMUL.FTZ R167, R170, UR39 ;  /* 0x00000027aaa77c20 */ /* 0x000fe20008410000 */
[----:B------:R-:W-:Y:S02]  /*f1e0*/  FMNMX.FTZ R162, R159, R162, !PT ;  /* 0x000000a29fa27209 */ /* 0x000fe40007810000 */
[----:B------:R-:W-:Y:S01]  /*f1f0*/  FSEL R202, R204, -INF , P6 ;  /* 0xff800000ccca7808 */ /* 0x000fe20003000000 */
[----:B------:R-:W-:Y:S01]  /*f200*/  MUFU.TANH R206, R206 ;  /* 0x000000ce00ce7308 */ /* 0x000fe20000002400 */
[----:B-1----:R-:W-:Y:S01]  /*f210*/  FSEL R205, R205, -INF , P3 ;  /* 0xff800000cdcd7808 */ /* 0x002fe20001800000 */
[----:B------:R-:W0:Y:S01]  /*f220*/  SHFL.BFLY PT, R163, R162, 0x2, 0x1f ;  /* 0x0c401f00a2a37f89 */ /* 0x000e2200000e0000 */
[----:B------:R-:W-:-:S02]  /*f230*/  ISETP.GT.AND P6, PT, R168, 0x18, PT ;  /* 0x00000018a800780c */ /* 0x000fc40003fc4270 */
[----:B------:R-:W-:-:S03]  /*f240*/  ISETP.GT.AND P3, PT, R168, 0x19, PT ;  /* 0x00000019a800780c */ /* 0x000fc60003f64270 */
[----:B------:R-:W1:Y:S08]  /*f250*/  MUFU.TANH R166, R166 ;  /* 0x000000a600a67308 */ /* 0x000e700000002400 */
[----:B------:R-:W2:Y:S01]  /*f260*/  MUFU.TANH R167, R167 ;  /* 0x000000a700a77308 */ /* 0x000ea20000002400 */
[----:B-1----:R-:W-:Y:S02]  /*f270*/  FSEL R166, R166, -INF , P3 ;  /* 0xff800000a6a67808 */ /* 0x002fe40001800000 */
[----:B0-----:R-:W-:-:S02]  /*f280*/  FMNMX.FTZ R170, R162, R163, !PT ;  /* 0x000000a3a2aa7209 */ /* 0x001fc40007810000 */
[----:B------:R-:W-:Y:S01]  /*f290*/  FSEL R163, R169, -INF , P5 ;  /* 0xff800000a9a37808 */ /* 0x000fe20002800000 */
[----:B------:R-:W-:Y:S01]  /*f2a0*/  FMUL.FTZ R169, R175, UR39 ;  /* 0x00000027afa97c20 */ /* 0x000fe20008410000 */
[----:B------:R-:W-:Y:S01]  /*f2b0*/  FSEL R162, R199, -INF , P4 ;  /* 0xff800000c7a27808 */ /* 0x000fe20002000000 */
[----:B------:R-:W0:Y:S01]  /*f2c0*/  SHFL.BFLY PT, R174, R170, 0x1, 0x1f ;  /* 0x0c201f00aaae7f89 */ /* 0x000e2200000e0000 */
[----:B------:R-:W-:Y:S01]  /*f2d0*/  ISETP.GT.AND P5, PT, R168, 0x11, PT ;  /* 0x00000011a800780c */ /* 0x000fe20003fa4270 */
[----:B------:R-:W-:Y:S01]  /*f2e0*/  FMUL.FTZ R175, R178, UR39 ;  /* 0x00000027b2af7c20 */ /* 0x000fe20008410000 */
[----:B------:R-:W-:Y:S01]  /*f2f0*/  ISETP.GT.AND P4, PT, R168, 0x10, PT ;  /* 0x00000010a800780c */ /* 0x000fe20003f84270 */
[----:B------:R-:W1:Y:S01]  /*f300*/  MUFU.TANH R169, R169 ;  /* 0x000000a900a97308 */ /* 0x000e620000002400 */
[----:B------:R-:W-:Y:S02]  /*f310*/  FSEL R204, R181, -INF , P5 ;  /* 0xff800000b5cc7808 */ /* 0x000fe40002800000 */
[----:B------:R-:W-:-:S02]  /*f320*/  FSEL R199, R180, -INF , P4 ;  /* 0xff800000b4c77808 */ /* 0x000fc40002000000 */
[----:B------:R-:W-:Y:S02]  /*f330*/  FSEL R181, R206, -INF , P6 ;  /* 0xff800000ceb57808 */ /* 0x000fe40003000000 */
[C---:B------:R-:W-:Y:S01]  /*f340*/  ISETP.GT.AND P4, PT, R168.reuse, 0x20, PT ;  /* 0x00000020a800780c */ /* 0x040fe20003f84270 */
[----:B------:R-:W3:Y:S01]  /*f350*/  MUFU.TANH R175, R175 ;  /* 0x000000af00af7308 */ /* 0x000ee20000002400 */
[C---:B------:R-:W-:Y:S02]  /*f360*/  ISETP.GT.AND P5, PT, R168.reuse, 0x21, PT ;  /* 0x00000021a800780c */ /* 0x040fe40003fa4270 */
[C---:B------:R-:W-:Y:S02]  /*f370*/  ISETP.GT.AND P6, PT, R168.reuse, 0x28, PT ;  /* 0x00000028a800780c */ /* 0x040fe40003fc4270 */
[----:B------:R-:W-:Y:S02]  /*f380*/  ISETP.GT.AND P3, PT, R168, 0x29, PT ;  /* 0x00000029a800780c */ /* 0x000fe40003f64270 */
[----:B--2---:R-:W-:-:S02]  /*f390*/  FSEL R167, R167, -INF , P4 ;  /* 0xff800000a7a77808 */ /* 0x004fc40002000000 */
[----:B------:R-:W-:Y:S01]  /*f3a0*/  FSEL R180, R171, -INF , P5 ;  /* 0xff800000abb47808 */ /* 0x000fe20002800000 */
[----:B------:R-:W-:Y:S01]  /*f3b0*/  FMUL.FTZ R171, R179, UR39 ;  /* 0x00000027b3ab7c20 */ /* 0x000fe20008410000 */
[----:B------:R-:W-:Y:S02]  /*f3c0*/  FSEL R207, R207, -INF , P6 ;  /* 0xff800000cfcf7808 */ /* 0x000fe40003000000 */
[----:B-1----:R-:W-:Y:S02]  /*f3d0*/  FSEL R206, R169, -INF , P3 ;  /* 0xff800000a9ce7808 */ /* 0x002fe40001800000 */
[C---:B------:R-:W-:Y:S01]  /*f3e0*/  ISETP.GT.AND P4, PT, R168.reuse, 0x30, PT ;  /* 0x00000030a800780c */ /* 0x040fe20003f84270 */
[----:B------:R-:W1:Y:S01]  /*f3f0*/  MUFU.TANH R171, R171 ;  /* 0x000000ab00ab7308 */ /* 0x000e620000002400 */
[C---:B------:R-:W-:Y:S02]  /*f400*/  ISETP.GT.AND P5, PT, R168.reuse, 0x31, PT ;  /* 0x00000031a800780c */ /* 0x040fe40003fa4270 */
[----:B------:R-:W-:-:S02]  /*f410*/  ISETP.GT.AND P6, PT, R168, 0x38, PT ;  /* 0x00000038a800780c */ /* 0x000fc40003fc4270 */
[----:B------:R-:W-:Y:S02]  /*f420*/  ISETP.GT.AND P3, PT, R168, 0x39, PT ;  /* 0x00000039a800780c */ /* 0x000fe40003f64270 */
[----:B------:R-:W-:Y:S02]  /*f430*/  FMNMX.FTZ R168, R162, R201, !PT ;  /* 0x000000c9a2a87209 */ /* 0x000fe40007810000 */
[----:B---3--:R-:W-:Y:S02]  /*f440*/  FSEL R182, R175, -INF , P4 ;  /* 0xff800000afb67808 */ /* 0x008fe40002000000 */
[----:B------:R-:W-:Y:S02]  /*f450*/  FMNMX.FTZ R168, R163, R168, !PT ;  /* 0x000000a8a3a87209 */ /* 0x000fe40007810000 */
[----:B------:R-:W-:Y:S02]  /*f460*/  FSEL R209, R209, -INF , P6 ;  /* 0xff800000d1d17808 */ /* 0x000fe40003000000 */
[----:B------:R-:W-:-:S02]  /*f470*/  FMNMX.FTZ R168, R202, R168, !PT ;  /* 0x000000a8caa87209 */ /* 0x000fc40007810000 */
[----:B-1----:R-:W-:Y:S02]  /*f480*/  FSEL R183, R171, -INF , P5 ;  /* 0xff800000abb77808 */ /* 0x002fe40002800000 */
[----:B------:R-:W-:Y:S02]  /*f490*/  FMNMX.FTZ R169, R205, R168, !PT ;  /* 0x000000a8cda97209 */ /* 0x000fe40007810000 */
[----:B0-----:R-:W-:Y:S02]  /*f4a0*/  FMNMX.FTZ R168, R170, R174, !PT ;  /* 0x000000aeaaa87209 */ /* 0x001fe40007810000 */
[----:B------:R-:W-:Y:S01]  /*f4b0*/  FMNMX.FTZ R170, R199, R169, !PT ;  /* 0x000000a9c7aa7209 */ /* 0x000fe20007810000 */
[----:B------:R-:W-:Y:S01]  /*f4c0*/  IMAD.U32 R169, RZ, RZ, UR37 ;  /* 0x00000025ffa97e24 */ /* 0x000fe2000f8e00ff */
[----:B------:R-:W-:Y:S02]  /*f4d0*/  FSETP.NEU.FTZ.AND P4, PT, R168, -INF , PT ;  /* 0xff800000a800780b */ /* 0x000fe40003f9d000 */
[----:B------:R-:W-:Y:S01]  /*f4e0*/  FMNMX.FTZ R170, R204, R170, !PT ;  /* 0x000000aaccaa7209 */ /* 0x000fe20007810000 */
[----:B------:R-:W-:Y:S01]  /*f4f0*/  FMUL.FTZ R178, R168, R169 ;  /* 0x000000a9a8b27220 */ /* 0x000fe20000410000 */
[----:B------:R-:W-:-:S02]  /*f500*/  FSEL R227, R227, -INF , P3 ;  /* 0xff800000e3e37808 */ /* 0x000fc40001800000 */
[----:B------:R-:W-:Y:S02]  /*f510*/  FMNMX.FTZ R170, R181, R170, !PT ;  /* 0x000000aab5aa7209 */ /* 0x000fe40007810000 */
[----:B------:R-:W-:Y:S02]  /*f520*/  FSEL R178, R178, RZ, P4 ;  /* 0x000000ffb2b27208 */ /* 0x000fe40002000000 */
[----:B------:R-:W-:-:S03]  /*f530*/  FMNMX.FTZ R170, R166, R170, !PT ;  /* 0x000000aaa6aa7209 */ /* 0x000fc60007810000 */
[-CC-:B------:R-:W-:Y:S01]  /*f540*/  FFMA.FTZ R208, R157, R169.reuse, -R178.reuse ;  /* 0x000000a99dd07223 */ /* 0x180fe200000108b2 */
[----:B------:R-:W-:Y:S01]  /*f550*/  FMNMX.FTZ R170, R167, R170, !PT ;  /* 0x000000aaa7aa7209 */ /* 0x000fe20007810000 */
[-CC-:B------:R-:W-:Y:S01]  /*f560*/  FFMA.FTZ R157, R164, R169.reuse, -R178.reuse ;  /* 0x000000a9a49d7223 */ /* 0x180fe200000108b2 */
[-CC-:B------:R-:W-:Y:S01]  /*f570*/  FFMA.FTZ R174, R154, R169.reuse, -R178.reuse ;  /* 0x000000a99aae7223 */ /* 0x180fe200000108b2 */
[-CC-:B------:R-:W-:Y:S01]  /*f580*/  FFMA.FTZ R179, R159, R169.reuse, -R178.reuse ;  /* 0x000000a99fb37223 */ /* 0x180fe200000108b2 */
[----:B------:R-:W-:Y:S01]  /*f590*/  FMNMX.FTZ R170, R180, R170, !PT ;  /* 0x000000aab4aa7209 */ /* 0x000fe20007810000 */
[-CC-:B------:R-:W-:Y:S01]  /*f5a0*/  FFMA.FTZ R171, R172, R169.reuse, -R178.reuse ;  /* 0x000000a9acab7223 */ /* 0x180fe200000108b2 */
[-CC-:B------:R-:W-:Y:S01]  /*f5b0*/  FFMA.FTZ R172, R165, R169.reuse, -R178.reuse ;  /* 0x000000a9a5ac7223 */ /* 0x180fe200000108b2 */
[-CC-:B------:R-:W-:Y:S01]  /*f5c0*/  FFMA.FTZ R175, R155, R169.reuse, -R178.reuse ;  /* 0x000000a99baf7223 */ /* 0x180fe200000108b2 */
[----:B------:R-:W-:Y:S01]  /*f5d0*/  FMNMX.FTZ R170, R207, R170, !PT ;  /* 0x000000aacfaa7209 */ /* 0x000fe20007810000 */
[-CC-:B------:R-:W-:Y:S01]  /*f5e0*/  FFMA.FTZ R153, R153, R169.reuse, -R178.reuse ;  /* 0x000000a999997223 */ /* 0x180fe200000108b2 */
[----:B------:R-:W-:Y:S01]  /*f5f0*/  FSEL R165, R168, RZ, P4 ;  /* 0x000000ffa8a57208 */ /* 0x000fe20002000000 */
[-CC-:B------:R-:W-:Y:S01]  /*f600*/  FFMA.FTZ R152, R152, R169.reuse, -R178.reuse ;  /* 0x000000a998987223 */ /* 0x180fe200000108b2 */
[----:B------:R-:W-:Y:S01]  /*f610*/  FMNMX.FTZ R170, R206, R170, !PT ;  /* 0x000000aaceaa7209 */ /* 0x000fe20007810000 */
[-CC-:B------:R-:W-:Y:S01]  /*f620*/  FFMA.FTZ R161, R161, R169.reuse, -R178.reuse ;  /* 0x000000a9a1a17223 */ /* 0x180fe200000108b2 */
[-CC-:B------:R-:W-:Y:S01]  /*f630*/  FFMA.FTZ R158, R158, R169.reuse, -R178.reuse ;  /* 0x000000a99e9e7223 */ /* 0x180fe200000108b2 */
[----:B------:R-:W-:Y:S01]  /*f640*/  FADD.FTZ R165, -R165, R197 ;  /* 0x000000c5a5a57221 */ /* 0x000fe20000010100 */
[----:B------:R-:W-:Y:S01]  /*f650*/  FMNMX.FTZ R170, R182, R170, !PT ;  /* 0x000000aab6aa7209 */ /* 0x000fe20007810000 */
[----:B------:R-:W-:Y:S01]  /*f660*/  MUFU.EX2 R153, R153 ;  /* 0x0000009900997308 */ /* 0x000fe20000000800 */
[-CC-:B------:R-:W-:Y:S01]  /*f670*/  FFMA.FTZ R156, R156, R169.reuse, -R178.reuse ;  /* 0x000000a99c9c7223 */ /* 0x180fe200000108b2 */
[-C--:B------:R-:W-:Y:S01]  /*f680*/  FMUL.FTZ R165, R165, R169.reuse ;  /* 0x000000a9a5a57220 */ /* 0x080fe20000410000 */
[----:B------:R-:W-:Y:S01]  /*f690*/  FMNMX.FTZ R170, R183, R170, !PT ;  /* 0x000000aab7aa7209 */ /* 0x000fe20007810000 */
[-CC-:B------:R-:W-:Y:S01]  /*f6a0*/  FFMA.FTZ R160, R160, R169.reuse, -R178.reuse ;  /* 0x000000a9a0a07223 */ /* 0x180fe200000108b2 */
[-CC-:B------:R-:W-:Y:S01]  /*f6b0*/  FFMA.FTZ R173, R173, R169.reuse, -R178.reuse ;  /* 0x000000a9adad7223 */ /* 0x180fe200000108b2 */
[-CC-:B------:R-:W-:Y:S01]  /*f6c0*/  FFMA.FTZ R177, R177, R169.reuse, -R178.reuse ;  /* 0x000000a9b1b17223 */ /* 0x180fe200000108b2 */
[----:B------:R-:W-:Y:S01]  /*f6d0*/  FMNMX.FTZ R170, R209, R170, !PT ;  /* 0x000000aad1aa7209 */ /* 0x000fe20007810000 */
[----:B------:R-:W0:Y:S01]  /*f6e0*/  MUFU.EX2 R165, R165 ;  /* 0x000000a500a57308 */ /* 0x000e220000000800 */
[----:B------:R-:W-:-:S02]  /*f6f0*/  FFMA.FTZ R176, R176, R169, -R178 ;  /* 0x000000a9b0b07223 */ /* 0x000fc400000108b2 */
[----:B------:R-:W-:-:S05]  /*f700*/  FMNMX.FTZ R170, R227, R170, !PT ;  /* 0x000000aae3aa7209 */ /* 0x000fca0007810000 */
[----:B------:R-:W1:Y:S01]  /*f710*/  SHFL.BFLY PT, R164, R170, 0x2, 0x1f ;  /* 0x0c401f00aaa47f89 */ /* 0x000e6200000e0000 */
[----:B------:R-:W2:Y:S08]  /*f720*/  MUFU.EX2 R152, R152 ;  /* 0x0000009800987308 */ /* 0x000eb00000000800 */
[----:B------:R-:W3:Y:S01]  /*f730*/  MUFU.EX2 R161, R161 ;  /* 0x000000a100a17308 */ /* 0x000ee20000000800 */
[----:B0-----:R-:W-:Y:S01]  /*f740*/  FFMA.FTZ R14, R165, R14, R153 ;  /* 0x0000000ea50e7223 */ /* 0x001fe20000010099 */
[-C--:B------:R-:W-:Y:S01]  /*f750*/  FMUL.FTZ R24, R24, R165.reuse ;  /* 0x000000a518187220 */ /* 0x080fe20000410000 */
[-C--:B------:R-:W-:Y:S01]  /*f760*/  FMUL.FTZ R25, R25, R165.reuse ;  /* 0x000000a519197220 */ /* 0x080fe20000410000 */
[-C--:B------:R-:W-:Y:S01]  /*f770*/  FMUL.FTZ R28, R28, R165.reuse ;  /* 0x000000a51c1c7220 */ /* 0x080fe20000410000 */
[-C--:B------:R-:W-:Y:S01]  /*f780*/  FMUL.FTZ R29, R29, R165.reuse ;  /* 0x000000a51d1d7220 */ /* 0x080fe20000410000 */
[-C--:B------:R-:W-:Y:S01]  /*f790*/  FMUL.FTZ R32, R32, R165.reuse ;  /* 0x000000a520207220 */ /* 0x080fe20000410000 */
[----:B------:R-:W-:Y:S01]  /*f7a0*/  FMUL.FTZ R33, R33, R165 ;  /* 0x000000a521217220 */ /* 0x000fe20000410000 */
[----:B------:R-:W-:Y:S01]  /*f7b0*/  MUFU.EX2 R178, R158 ;  /* 0x0000009e00b27308 */ /* 0x000fe20000000800 */
[C---:B--2---:R-:W-:Y:S01]  /*f7c0*/  FADD.FTZ R14, R152.reuse, R14 ;  /* 0x0000000e980e7221 */ /* 0x044fe20000010000 */
[----:B------:R-:W-:Y:S01]  /*f7d0*/  F2FP.BF16.F32.PACK_AB R152, R152, R153 ;  /* 0x000000999898723e */ /* 0x000fe200000010ff */
[-C--:B------:R-:W-:Y:S01]  /*f7e0*/  FMUL.FTZ R36, R36, R165.reuse ;  /* 0x000000a524247220 */ /* 0x080fe20000410000 */
[-C--:B------:R-:W-:Y:S01]  /*f7f0*/  FMUL.FTZ R37, R37, R165.reuse ;  /* 0x000000a525257220 */ /* 0x080fe20000410000 */
[-C--:B------:R-:W-:Y:S01]  /*f800*/  FMUL.FTZ R40, R40, R165.reuse ;  /* 0x000000a528287220 */ /* 0x080fe20000410000 */
[-C--:B------:R-:W-:Y:S01]  /*f810*/  FMUL.FTZ R41, R41, R165.reuse ;  /* 0x000000a529297220 */ /* 0x080fe20000410000 */
[----:B-1----:R-:W-:Y:S01]  /*f820*/  FMNMX.FTZ R170, R170, R164, !PT ;  /* 0x000000a4aaaa7209 */ /* 0x002fe20007810000 */
[----:B------:R-:W0:Y:S01]  /*f830*/  MUFU.EX2 R208, R208 ;  /* 0x000000d000d07308 */ /* 0x000e220000000800 */
[----:B---3--:R-:W-:Y:S01]  /*f840*/  FADD.FTZ R14, R161, R14 ;  /* 0x0000000ea10e7221 */ /* 0x008fe20000010000 */
[-C--:B------:R-:W-:Y:S01]  /*f850*/  FMUL.FTZ R44, R44, R165.reuse ;  /* 0x000000a52c2c7220 */ /* 0x080fe20000410000 */
[-C--:B------:R-:W-:Y:S01]  /*f860*/  FMUL.FTZ R45, R45, R165.reuse ;  /* 0x000000a52d2d7220 */ /* 0x080fe20000410000 */
[----:B------:R-:W1:Y:S01]  /*f870*/  SHFL.BFLY PT, R154, R170, 0x1, 0x1f ;  /* 0x0c201f00aa9a7f89 */ /* 0x000e6200000e0000 */
        /* <DEDUP_REMOVED lines=19> */
[----:B------:R-:W-:Y:S01]  /*f9b0*/  MUFU.EX2 R160, R160 ;  /* 0x000000a000a07308 */ /* 0x000fe20000000800 */
[----:B--2---:R-:W-:Y:S01]  /*f9c0*/  FADD.FTZ R14, R157, R14 ;  /* 0x0000000e9d0e7221 */ /* 0x004fe20000010000 */
[-C--:B------:R-:W-:Y:S01]  /*f9d0*/  FMUL.FTZ R80, R80, R165.reuse ;  /* 0x000000a550507220 */ /* 0x080fe20000410000 */
[-C--:B------:R-:W-:Y:S01]  /*f9e0*/  FMUL.FTZ R81, R81, R165.reuse ;  /* 0x000000a551517220 */ /* 0x080fe20000410000 */
[----:B-1----:R-:W-:Y:S01]  /*f9f0*/  FMNMX.FTZ R170, R170, R154, !PT ;  /* 0x0000009aaaaa7209 */ /* 0x002fe20007810000 */
[-C--:B------:R-:W-:Y:S01]  /*fa00*/  FMUL.FTZ R84, R84, R165.reuse ;  /* 0x000000a554547220 */ /* 0x080fe20000410000 */
[-C--:B------:R-:W-:Y:S01]  /*fa10*/  FMUL.FTZ R85, R85, R165.reuse ;  /* 0x000000a555557220 */ /* 0x080fe20000410000 */
[----:B------:R-:W-:Y:S01]  /*fa20*/  FMUL.FTZ R88, R88, R165 ;  /* 0x000000a558587220 */ /* 0x000fe20000410000 */
[C---:B------:R-:W-:Y:S01]  /*fa30*/  FSETP.NEU.FTZ.AND P3, PT, R170.reuse, -INF , PT ;  /* 0xff800000aa00780b */ /* 0x040fe20003f7d000 */
[----:B------:R-:W-:Y:S01]  /*fa40*/  FMUL.FTZ R159, R170, R169 ;  /* 0x000000a9aa9f7220 */ /* 0x000fe20000410000 */
[----:B------:R-:W-:Y:S01]  /*fa50*/  MUFU.EX2 R171, R171 ;  /* 0x000000ab00ab7308 */ /* 0x000fe20000000800 */
[-C--:B------:R-:W-:Y:S01]  /*fa60*/  FMUL.FTZ R89, R89, R165.reuse ;  /* 0x000000a559597220 */ /* 0x080fe20000410000 */
[-C--:B------:R-:W-:Y:S01]  /*fa70*/  FMUL.FTZ R92, R92, R165.reuse ;  /* 0x000000a55c5c7220 */ /* 0x080fe20000410000 */
[-C--:B------:R-:W-:Y:S01]  /*fa80*/  FMUL.FTZ R93, R93, R165.reuse ;  /* 0x000000a55d5d7220 */ /* 0x080fe20000410000 */
[----:B------:R-:W-:Y:S01]  /*fa90*/  FSEL R159, R159, RZ, P3 ;  /* 0x000000ff9f9f7208 */ /* 0x000fe20001800000 */
[-C--:B------:R-:W-:Y:S01]  /*faa0*/  FMUL.FTZ R96, R96, R165.reuse ;  /* 0x000000a560607220 */ /* 0x080fe20000410000 */
[-C--:B------:R-:W-:Y:S01]  /*fab0*/  FMUL.FTZ R97, R97, R165.reuse ;  /* 0x000000a561617220 */ /* 0x080fe20000410000 */
[----:B------:R-:W-:Y:S01]  /*fac0*/  FMUL.FTZ R100, R100, R165 ;  /* 0x000000a564647220 */ /* 0x000fe20000410000 */
[----:B------:R-:W-:Y:S01]  /*fad0*/  MUFU.EX2 R172, R172 ;  /* 0x000000ac00ac7308 */ /* 0x000fe20000000800 */
[-CC-:B------:R-:W-:Y:S01]  /*fae0*/  FFMA.FTZ R155, R202, R169.reuse, -R159.reuse ;  /* 0x000000a9ca9b7223 */ /* 0x180fe2000001089f */
[-CC-:B------:R-:W-:Y:S01]  /*faf0*/  FFMA.FTZ R202, R166, R169.reuse, -R159.reuse ;  /* 0x000000a9a6ca7223 */ /* 0x180fe2000001089f */
[-CC-:B------:R-:W-:Y:S01]  /*fb00*/  FFMA.FTZ R167, R167, R169.reuse, -R159.reuse ;  /* 0x000000a9a7a77223 */ /* 0x180fe2000001089f */
[----:B------:R-:W-:Y:S01]  /*fb10*/  FSEL R166, R170, RZ, P3 ;  /* 0x000000ffaaa67208 */ /* 0x000fe20001800000 */
[-CC-:B------:R-:W-:Y:S01]  /*fb20*/  FFMA.FTZ R154, R162, R169.reuse, -R159.reuse ;  /* 0x000000a9a29a7223 */ /* 0x180fe2000001089f */
[-CC-:B------:R-:W-:Y:S01]  /*fb30*/  FFMA.FTZ R162, R163, R169.reuse, -R159.reuse ;  /* 0x000000a9a3a27223 */ /* 0x180fe2000001089f */
[-C--:B------:R-:W-:Y:S01]  /*fb40*/  FFMA.FTZ R158, R199, R169.reuse, -R159 ;  /* 0x000000a9c79e7223 */ /* 0x080fe2000001089f */
[----:B------:R0:W-:Y:S01]  /*fb50*/  MUFU.EX2 R197, R167 ;  /* 0x000000a700c57308 */ /* 0x0001e20000000800 */
[----:B------:R-:W-:Y:S01]  /*fb60*/  FADD.FTZ R166, -R166, R201 ;  /* 0x000000c9a6a67221 */ /* 0x000fe20000010100 */
[-CC-:B------:R-:W-:Y:S01]  /*fb70*/  FFMA.FTZ R163, R205, R169.reuse, -R159.reuse ;  /* 0x000000a9cda37223 */ /* 0x180fe2000001089f */
[-CC-:B------:R-:W-:Y:S01]  /*fb80*/  FFMA.FTZ R164, R204, R169.reuse, -R159.reuse ;  /* 0x000000a9cca47223 */ /* 0x180fe2000001089f */
[-CC-:B------:R-:W-:Y:S01]  /*fb90*/  FFMA.FTZ R181, R181, R169.reuse, -R159.reuse ;  /* 0x000000a9b5b57223 */ /* 0x180fe2000001089f */
[-C--:B------:R-:W-:Y:S01]  /*fba0*/  FMUL.FTZ R166, R166, R169.reuse ;  /* 0x000000a9a6a67220 */ /* 0x080fe20000410000 */
[-CC-:B------:R-:W-:Y:S01]  /*fbb0*/  FFMA.FTZ R180, R180, R169.reuse, -R159.reuse ;  /* 0x000000a9b4b47223 */ /* 0x180fe2000001089f */
[----:B------:R-:W-:Y:S01]  /*fbc0*/  FFMA.FTZ R204, R206, R169, -R159 ;  /* 0x000000a9cecc7223 */ /* 0x000fe2000001089f */
[----:B------:R-:W-:Y:S01]  /*fbd0*/  MUFU.EX2 R154, R154 ;  /* 0x0000009a009a7308 */ /* 0x000fe20000000800 */
[----:B0-----:R-:W-:-:S02]  /*fbe0*/  IMAD.MOV R167, RZ, RZ, -R203 ;  /* 0x000000ffffa77224 */ /* 0x001fc400078e0acb */
[-CC-:B------:R-:W-:Y:S01]  /*fbf0*/  FFMA.FTZ R201, R183, R169.reuse, -R159.reuse ;  /* 0x000000a9b7c97223 */ /* 0x180fe2000001089f */
[-CC-:B------:R-:W-:Y:S01]  /*fc00*/  FFMA.FTZ R205, R209, R169.reuse, -R159.reuse ;  /* 0x000000a9d1cd7223 */ /* 0x180fe2000001089f */
[----:B------:R-:W-:Y:S01]  /*fc10*/  FFMA.FTZ R206, R227, R169, -R159 ;  /* 0x000000a9e3ce7223 */ /* 0x000fe2000001089f */
[----:B------:R-:W-:Y:S01]  /*fc20*/  FMUL.FTZ R101, R101, R165 ;  /* 0x000000a565657220 */ /* 0x000fe20000410000 */
[----:B------:R-:W-:Y:S01]  /*fc30*/  ISETP.NE.AND P3, PT, R189, R167, PT ;  /* 0x000000a7bd00720c */ /* 0x000fe20003f65270 */
[----:B------:R-:W-:Y:S01]  /*fc40*/  @!P1 VIADD R167, R20, 0x38840 ;  /* 0x0003884014a79836 */ /* 0x000fe20000000000 */
[----:B------:R-:W0:Y:S01]  /*fc50*/  MUFU.EX2 R166, R166 ;  /* 0x000000a600a67308 */ /* 0x000e220000000800 */
[-C--:B------:R-:W-:Y:S01]  /*fc60*/  FMUL.FTZ R104, R104, R165.reuse ;  /* 0x000000a568687220 */ /* 0x080fe20000410000 */
[-C--:B------:R-:W-:Y:S01]  /*fc70*/  FMUL.FTZ R105, R105, R165.reuse ;  /* 0x000000a569697220 */ /* 0x080fe20000410000 */
[-C--:B------:R-:W-:Y:S01]  /*fc80*/  FMUL.FTZ R108, R108, R165.reuse ;  /* 0x000000a56c6c7220 */ /* 0x080fe20000410000 */
[----:B------:R-:W-:Y:S01]  /*fc90*/  @!P1 PRMT R167, RZ, 0x654, R167 ;  /* 0x00000654ffa79816 */ /* 0x000fe200000000a7 */
[-C--:B------:R-:W-:Y:S01]  /*fca0*/  FMUL.FTZ R109, R109, R165.reuse ;  /* 0x000000a56d6d7220 */ /* 0x080fe20000410000 */
[-C--:B------:R-:W-:Y:S01]  /*fcb0*/  FMUL.FTZ R112, R112, R165.reuse ;  /* 0x000000a570707220 */ /* 0x080fe20000410000 */
[-C--:B------:R-:W-:Y:S01]  /*fcc0*/  FMUL.FTZ R113, R113, R165.reuse ;  /* 0x000000a571717220 */ /* 0x080fe20000410000 */
[----:B------:R-:W1:Y:S01]  /*fcd0*/  MUFU.EX2 R162, R162 ;  /* 0x000000a200a27308 */ /* 0x000e620000000800 */
[----:B------:R2:W-:Y:S01]  /*fce0*/  @!P1 SYNCS.ARRIVE.TRANS64.RED.A1T0 RZ, [R167+URZ], RZ ;  /* 0x000000ffa7ff99a7 */ /* 0x0005e2000810043f */
[----:B------:R-:W-:Y:S01]  /*fcf0*/  FMUL.FTZ R116, R116, R165 ;  /* 0x000000a574747220 */ /* 0x000fe20000410000 */
[----:B------:R-:W-:-:S02]  /*fd00*/  @!P3 IMAD R199, R200, 0x40, R190 ;  /* 0x00000040c8c7b824 */ /* 0x000fc400078e02be */
[--C-:B------:R-:W-:Y:S01]  /*fd10*/  FFMA.FTZ R200, R207, R169, -R159.reuse ;  /* 0x000000a9cfc87223 */ /* 0x100fe2000001089f */
[C---:B---3--:R-:W-:Y:S01]  /*fd20*/  FADD.FTZ R207, R156.reuse, R14 ;  /* 0x0000000e9ccf7221 */ /* 0x048fe20000010000 */
[----:B------:R-:W-:Y:S01]  /*fd30*/  F2FP.BF16.F32.PACK_AB R156, R156, R157 ;  /* 0x0000009d9c9c723e */ /* 0x000fe200000010ff */
[----:B------:R-:W-:Y:S01]  /*fd40*/  @!P3 IMAD R199, R199, 0x4, R2 ;  /* 0x00000004c7c7b824 */ /* 0x000fe200078e0202 */
[----:B------:R-:W3:Y:S01]  /*fd50*/  MUFU.EX2 R155, R155 ;  /* 0x0000009b009b7308 */ /* 0x000ee20000000800 */
[----:B--2---:R-:W-:Y:S01]  /*fd60*/  FFMA.FTZ R167, R182, R169, -R159 ;  /* 0x000000a9b6a77223 */ /* 0x004fe2000001089f */
[----:B0-----:R-:W-:Y:S01]  /*fd70*/  FFMA.FTZ R15, R166, R15, R154 ;  /* 0x0000000fa60f7223 */ /* 0x001fe2000001009a */
[----:B------:R-:W-:Y:S01]  /*fd80*/  FADD.FTZ R207, R160, R207 ;  /* 0x000000cfa0cf7221 */ /* 0x000fe20000010000 */
[----:B------:R-:W-:Y:S01]  /*fd90*/  @!P3 STS [R199+0x38400], R165 ;  /* 0x038400a5c700b388 */ /* 0x000fe20000000800 */
[-C--:B------:R-:W-:Y:S01]  /*fda0*/  FMUL.FTZ R117, R117, R165.reuse ;  /* 0x000000a575757220 */ /* 0x080fe20000410000 */
[-C--:B------:R-:W-:Y:S01]  /*fdb0*/  FMUL.FTZ R120, R120, R165.reuse ;  /* 0x000000a578787220 */ /* 0x080fe20000410000 */
[-C--:B------:R-:W-:Y:S01]  /*fdc0*/  FMUL.FTZ R121, R121, R165.reuse ;  /* 0x000000a579797220 */ /* 0x080fe20000410000 */
[----:B------:R-:W0:Y:S01]  /*fdd0*/  MUFU.EX2 R163, R163 ;  /* 0x000000a300a37308 */ /* 0x000e220000000800 */
[----:B------:R2:W-:Y:S01]  /*fde0*/  @!P3 STS [R199+0x38420], R166 ;  /* 0x038420a6c700b388 */ /* 0x0005e20000000800 */
[C---:B-1----:R-:W-:Y:S01]  /*fdf0*/  FADD.FTZ R15, R162.reuse, R15 ;  /* 0x0000000fa20f7221 */ /* 0x042fe20000010000 */
[----:B------:R-:W-:Y:S01]  /*fe00*/  F2FP.BF16.F32.PACK_AB R153, R162, R154 ;  /* 0x0000009aa299723e */ /* 0x000fe200000010ff */
[----:B------:R-:W-:Y:S01]  /*fe10*/  FMUL.FTZ R124, R124, R165 ;  /* 0x000000a57c7c7220 */ /* 0x000fe20000410000 */
[----:B------:R-:W-:Y:S01]  /*fe20*/  F2FP.BF16.F32.PACK_AB R154, R208, R161 ;  /* 0x000000a1d09a723e */ /* 0x000fe200000010ff */
        /* <DEDUP_REMOVED lines=11> */
[C---:B0-----:R-:W-:Y:S01]  /*fee0*/  FADD.FTZ R15, R163.reuse, R15 ;  /* 0x0000000fa30f7221 */ /* 0x041fe20000010000 */
[----:B------:R-:W-:Y:S01]  /*fef0*/  F2FP.BF16.F32.PACK_AB R155, R163, R155 ;  /* 0x0000009ba39b723e */ /* 0x000fe200000010ff */
[----:B------:R-:W-:Y:S01]  /*ff00*/  BAR.SYNC.DEFER_BLOCKING 0xf, 0x100 ;  /* 0x03c4000000007b1d */ /* 0x000fe20000010000 */
[-C--:B------:R-:W-:Y:S01]  /*ff10*/  FMUL.FTZ R141, R141, R165.reuse ;  /* 0x000000a58d8d7220 */ /* 0x080fe20000410000 */
[-C--:B------:R-:W-:Y:S01]  /*ff20*/  FMUL.FTZ R144, R144, R165.reuse ;  /* 0x000000a590907220 */ /* 0x080fe20000410000 */
[-C--:B------:R-:W-:Y:S01]  /*ff30*/  FMUL.FTZ R145, R145, R165.reuse ;  /* 0x000000a591917220 */ /* 0x080fe20000410000 */
[-C--:B------:R-:W-:Y:S01]  /*ff40*/  FMUL.FTZ R148, R148, R165.reuse ;  /* 0x000000a594947220 */ /* 0x080fe20000410000 */
[----:B------:R-:W-:Y:S01]  /*ff50*/  FMUL.FTZ R149, R149, R165 ;  /* 0x000000a595957220 */ /* 0x000fe20000410000 */
[----:B------:R-:W-:Y:S01]  /*ff60*/  MUFU.EX2 R181, R181 ;  /* 0x000000b500b57308 */ /* 0x000fe20000000800 */
[----:B-1----:R-:W-:Y:S01]  /*ff70*/  FADD.FTZ R15, R158, R15 ;  /* 0x0000000f9e0f7221 */ /* 0x002fe20000010000 */
        /* <DEDUP_REMOVED lines=8> */
[----:B------:R-:W-:Y:S01]  /*10000*/  FMUL.FTZ R38, R38, R166 ;  /* 0x000000a626267220 */ /* 0x000fe20000410000 */
[----:B------:R-:W-:Y:S01]  /*10010*/  F2FP.BF16.F32.PACK_AB R158, R171, R160 ;  /* 0x000000a0ab9e723e */ /* 0x000fe200000010ff */
        /* <DEDUP_REMOVED lines=66> */
[----:B------:R-:W-:Y:S01]  /*10440*/  FMUL.FTZ R151, R151, R166 ;  /* 0x000000a697977220 */ /* 0x000fe20000410000 */
[----:B-1----:R-:W-:Y:S01]  /*10450*/  F2FP.BF16.F32.PACK_AB R160, R174, R172 ;  /* 0x000000acaea0723e */ /* 0x002fe200000010ff */
[----:B------:R-:W1:Y:S01]  /*10460*/  MUFU.EX2 R179, R179 ;  /* 0x000000b300b37308 */ /* 0x000e620000000800 */
[----:B0-----:R-:W-:Y:S01]  /*10470*/  F2FP.BF16.F32.PACK_AB R161, R180, R197 ;  /* 0x000000c5b4a1723e */ /* 0x001fe200000010ff */
[----:B------:R0:W-:Y:S01]  /*10480*/  STSM.16.M88.4 [R210+0x36400], R152 ;  /* 0x03640098d2007844 */ /* 0x0001e20000000200 */
[----:B------:R-:W-:Y:S01]  /*10490*/  F2FP.BF16.F32.PACK_AB R162, R175, R173 ;  /* 0x000000adafa2723e */ /* 0x000fe200000010ff */
[----:B------:R-:W-:Y:S01]  /*104a0*/  VIADD R14, R198, 0x80 ;  /* 0x00000080c60e7836 */ /* 0x000fe20000000000 */
[----:B----4-:R-:W-:Y:S01]  /*104b0*/  F2FP.BF16.F32.PACK_AB R163, R182, R200 ;  /* 0x000000c8b6a3723e */ /* 0x010fe200000010ff */
[----:B------:R0:W-:Y:S01]  /*104c0*/  STSM.16.M88.4 [R214], R156 ;  /* 0x0000009cd6007844 */ /* 0x0001e20000000200 */
[----:B------:R-:W-:Y:S01]  /*104d0*/  IMAD.MOV.U32 R15, RZ, RZ, 0x40000040 ;  /* 0x40000040ff0f7424 */ /* 0x000fe200078e00ff */
[----:B------:R-:W-:Y:S01]  /*104e0*/  MUFU.EX2 R183, R167 ;  /* 0x000000a700b77308 */ /* 0x000fe20000000800 */
[----:B---3--:R-:W-:Y:S01]  /*104f0*/  F2FP.BF16.F32.PACK_AB R164, R176, R177 ;  /* 0x000000b1b0a4723e */ /* 0x008fe200000010ff */
[----:B------:R0:W-:Y:S01]  /*10500*/  STSM.16.M88.4 [R212], R160 ;  /* 0x000000a0d4007844 */ /* 0x0001e20000000200 */
[----:B--2---:R-:W-:-:S02]  /*10510*/  IMAD.MOV.U32 R199, RZ, RZ, 0x40000040 ;  /* 0x40000040ffc77424 */ /* 0x004fc400078e00ff */
[----:B------:R-:W-:Y:S01]  /*10520*/  FADD.FTZ R181, R181, R204 ;  /* 0x000000ccb5b57221 */ /* 0x000fe20000010000 */
[----:B------:R-:W-:Y:S01]  /*10530*/  FADD.FTZ R207, R171, R207 ;  /* 0x000000cfabcf7221 */ /* 0x000fe20000010000 */
[----:B------:R-:W-:Y:S01]  /*10540*/  ISETP.GT.AND P3, PT, R21, R196, PT ;  /* 0x000000c41500720c */ /* 0x000fe20003f64270 */
[----:B------:R-:W-:Y:S01]  /*10550*/  @!P1 VIADD R20, R20, 0x38860 ;  /* 0x0003886014149836 */ /* 0x000fe20000000000 */
[----:B------:R-:W2:Y:S01]  /*10560*/  MUFU.EX2 R201, R201 ;  /* 0x000000c900c97308 */ /* 0x000ea20000000800 */
[----:B-1----:R-:W-:Y:S01]  /*10570*/  F2FP.BF16.F32.PACK_AB R166, R179, R178 ;  /* 0x000000b2b3a6723e */ /* 0x002fe200000010ff */
[----:B------:R-:W-:Y:S01]  /*10580*/  FADD.FTZ R202, R202, R181 ;  /* 0x000000b5caca7221 */ /* 0x000fe20000010000 */
[----:B------:R-:W-:Y:S01]  /*10590*/  FADD.FTZ R207, R172, R207 ;  /* 0x000000cfaccf7221 */ /* 0x000fe20000010000 */
[----:B------:R-:W-:Y:S02]  /*105a0*/  @!P1 PRMT R20, RZ, 0x654, R20 ;  /* 0x00000654ff149816 */ /* 0x000fe40000000014 */
        /* <DEDUP_REMOVED lines=8> */
[----:B--2---:R-:W-:Y:S01]  /*10630*/  F2FP.BF16.F32.PACK_AB R165, R201, R183 ;  /* 0x000000b7c9a5723e */ /* 0x004fe200000010ff */
[----:B------:R-:W-:Y:S01]  /*10640*/  FADD.FTZ R182, R182, R197 ;  /* 0x000000c5b6b67221 */ /* 0x000fe20000010000 */
[----:B------:R-:W-:Y:S01]  /*10650*/  FADD.FTZ R177, R177, R174 ;  /* 0x000000aeb1b17221 */ /* 0x000fe20000010000 */
[----:B------:R-:W-:Y:S02]  /*10660*/  IMAD.MOV.U32 R200, RZ, RZ, R18 ;  /* 0x000000ffffc87224 */ /* 0x000fe400078e0012 */
[----:B------:R-:W-:Y:S01]  /*10670*/  FADD.FTZ R182, R183, R182 ;  /* 0x000000b6b7b67221 */ /* 0x000fe20000010000 */
[----:B------:R-:W-:Y:S01]  /*10680*/  FADD.FTZ R177, R176, R177 ;  /* 0x000000b1b0b17221 */ /* 0x000fe20000010000 */
[----:B------:R-:W-:-:S02]  /*10690*/  IMAD.MOV.U32 R197, RZ, RZ, R168 ;  /* 0x000000ffffc57224 */ /* 0x000fc400078e00a8 */
[----:B------:R-:W-:Y:S01]  /*106a0*/  FADD.FTZ R182, R201, R182 ;  /* 0x000000b6c9b67221 */ /* 0x000fe20000010000 */
[----:B------:R-:W-:Y:S01]  /*106b0*/  IMAD.MOV.U32 R201, RZ, RZ, R170 ;  /* 0x000000ffffc97224 */ /* 0x000fe200078e00aa */
[----:B-1----:R-:W-:-:S05]  /*106c0*/  F2FP.BF16.F32.PACK_AB R167, R206, R205 ;  /* 0x000000cdcea7723e */ /* 0x002fca00000010ff */
[----:B------:R0:W-:Y:S01]  /*106d0*/  STSM.16.M88.4 [R213], R164 ;  /* 0x000000a4d5007844 */ /* 0x0001e20000000200 */
[----:B------:R-:W-:-:S06]  /*106e0*/  WARPGROUP.ARRIVE ;  /* 0x00000000000079c5 */ /* 0x000fcc0000000000 */
[----:B------:R-:W-:Y:S01]  /*106f0*/  HGMMA.64x256x16.F32.BF16 R24, R152, gdesc[UR4].tnspB, R24, gsb0 ;  /* 0x43e0000498187df0 */ /* 0x000fe20008001818 */
[----:B------:R-:W-:Y:S01]  /*10700*/  R2UR UR6, R14 ;  /* 0x000000000e0672ca */ /* 0x000fe200000e0000 */
[C---:B------:R-:W-:Y:S01]  /*10710*/  VIADD R14, R198.reuse, 0x100 ;  /* 0x00000100c60e7836 */ /* 0x040fe20000000000 */
[----:B------:R-:W-:Y:S01]  /*10720*/  R2UR UR7, R15 ;  /* 0x000000000f0772ca */ /* 0x000fe200000e0000 */
[----:B------:R-:W-:Y:S02]  /*10730*/  IMAD.MOV.U32 R15, RZ, RZ, 0x40000040 ;  /* 0x40000040ff0f7424 */ /* 0x000fe400078e00ff */
[----:B------:R-:W-:Y:S01]  /*10740*/  VIADD R198, R198, 0x180 ;  /* 0x00000180c6c67836 */ /* 0x000fe20000000000 */
[----:B------:R-:W-:Y:S02]  /*10750*/  WARPGROUP.DEPBAR.LE gsb0, 0x0 ;  /* 0x00008000000079c5 */ /* 0x000fe40000010000 */
[----:B------:R-:W-:-:S15]  /*10760*/  WARPGROUP.ARRIVE ;  /* 0x00000000000079c5 */ /* 0x000fde0000000000 */
[----:B------:R-:W-:-:S04]  /*10770*/  NOP ;  /* 0x0000000000007918 */ /* 0x000fc80000000000 */
[----:B------:R-:W-:Y:S01]  /*10780*/  HGMMA.64x256x16.F32.BF16 R24, R156, gdesc[UR4].tnspB, R24, gsb0 ;  /* 0x43e000049c187df0 */ /* 0x000fe20008001818 */
[----:B------:R-:W-:Y:S01]  /*10790*/  R2UR UR6, R14 ;  /* 0x000000000e0672ca */ /* 0x000fe200000e0000 */
[----:B------:R-:W-:Y:S01]  /*107a0*/  FADD.FTZ R14, R178, R177 ;  /* 0x000000b1b20e7221 */ /* 0x000fe20000010000 */
[----:B------:R-:W-:Y:S01]  /*107b0*/  R2UR UR7, R15 ;  /* 0x000000000f0772ca */ /* 0x000fe200000e0000 */
[----:B------:R-:W-:Y:S02]  /*107c0*/  FADD.FTZ R15, R205, R182 ;  /* 0x000000b6cd0f7221 */ /* 0x000fe40000010000 */
[----:B------:R-:W-:Y:S02]  /*107d0*/  FADD.FTZ R14, R179, R14 ;  /* 0x0000000eb30e7221 */ /* 0x000fe40000010000 */
[----:B------:R-:W-:Y:S01]  /*107e0*/  FADD.FTZ R15, R206, R15 ;  /* 0x0000000fce0f7221 */ /* 0x000fe20000010000 */
[----:B------:R-:W-:Y:S02]  /*107f0*/  WARPGROUP.DEPBAR.LE gsb0, 0x0 ;  /* 0x00008000000079c5 */ /* 0x000fe40000010000 */
[----:B------:R-:W-:-:S15]  /*10800*/  WARPGROUP.ARRIVE ;  /* 0x00000000000079c5 */ /* 0x000fde0000000000 */
[----:B------:R-:W-:-:S02]  /*10810*/  NOP ;  /* 0x0000000000007918 */ /* 0x000fc40000000000 */
        /* <DEDUP_REMOVED lines=17> */
[----:B-1----:R-:W-:-:S04]  /*10930*/  VIADD R20, R21, 0xffffffff ;  /* 0xffffffff15147836 */ /* 0x002fc80000000000 */
[----:B------:R-:W-:Y:S01]  /*10940*/  IMAD.MOV.U32 R21, RZ, RZ, R20 ;  /* 0x000000ffff157224 */ /* 0x000fe200078e0014 */
[----:B0-----:R-:W-:Y:S06]  /*10950*/  @P3 BRA `(.L_x_8916) ;  /* 0xffffffc4001c3947 */ /* 0x001fec000383ffff */
[----:B------:R-:W-:Y:S05]  /*10960*/  BSYNC B1 ;  /* 0x0000000000017941 */ /* 0x000fea0003800000 */
.L_x_8905:
[----:B------:R-:W-:-:S07]  /*10970*/  IMAD.MOV.U32 R21, RZ, RZ, R20 ;  /* 0x000000ffff157224 */ /* 0x000fce00078e0014 */
.L_x_8904:
[----:B------:R-:W-:Y:S05]  /*10980*/  BSYNC B0 ;  /* 0x0000000000007941 */ /* 0x000fea0003800000 */
.L_x_8903:
[----:B------:R-:W-:Y:S01]  /*10990*/  ISETP.GE.AND P2, PT, R21, RZ, PT ;  /* 0x000000ff1500720c */ /* 0x000fe20003f46270 */
[----:B------:R-:W-:-:S12]  /*109a0*/  BSSY B0, `(.L_x_8917) ;  /* 0x000036a000007945 */ /* 0x000fd80003800000 */
[----:B------:R-:W-:Y:S05]  /*109b0*/  @!P2 BRA `(.L_x_8918) ;  /* 0x0000003400a0a947 */ /* 0x000fea0003800000 */
[----:B------:R-:W-:Y:S02]  /*109c0*/  IMAD.MOV.U32 R199, RZ, RZ, R170 ;  /* 0x000000ffffc77224 */ /* 0x000fe400078e00aa */
[----:B------:R-:W-:Y:S02]  /*109d0*/  IMAD.MOV.U32 R194, RZ, RZ, R168 ;  /* 0x000000ffffc27224 */ /* 0x000fe400078e00a8 */
[----:B------:R-:W-:-:S07]  /*109e0*/  IMAD.MOV.U32 R198, RZ, RZ, R18 ;  /* 0x000000ffffc67224 */ /* 0x000fce00078e0012 */
.L_x_8929:
[----:B------:R-:W-:-:S05]  /*109f0*/  VIADD R18, R198, 0x1 ;  /* 0x00000001c6127836 */ /* 0x000fca0000000000 */
[----:B------:R-:W-:-:S04]  /*10a00*/  ISETP.NE.AND P2, PT, R18, 0x2, PT ;  /* 0x000000021200780c */ /* 0x000fc80003f45270 */
[----:B------:R-:W-:Y:S02]  /*10a10*/  SEL R20, RZ, 0x1, P2 ;  /* 0x00000001ff147807 */ /* 0x000fe40001000000 */
[----:B------:R-:W-:Y:S02]  /*10a20*/  SEL R18, R18, RZ, P2 ;  /* 0x000000ff12127207 */ /* 0x000fe40001000000 */
[----:B------:R-:W-:Y:S01]  /*10a30*/  LOP3.LUT R19, R19, R20, RZ, 0x3c, !PT ;  /* 0x0000001413137212 */ /* 0x000fe200078e3cff */
[----:B------:R-:W-:Y:S06]  /*10a40*/  @!P0 BRA `(.L_x_8919) ;  /* 0x0000000000048947 */ /* 0x000fec0003800000 */
[----:B------:R-:W-:Y:S01]  /*10a50*/  BPT.TRAP 0x1 ;  /* 0x000000040000795c */ /* 0x000fe20000300000 */
.L_x_8919:
[----:B------:R-:W-:Y:S01]  /*10a60*/  IMAD R20, R18, 0x8, R2 ;  /* 0x0000000812147824 */ /* 0x000fe200078e0202 */
[----:B------:R-:W-:-:S04]  /*10a70*/  SHF.L.U32 R196, R19, 0x1f, RZ ;  /* 0x0000001f13c47819 */ /* 0x000fc800000006ff */
[----:B------:R1:W2:Y:S01]  /*10a80*/  SYNCS.PHASECHK.TRANS64.TRYWAIT P2, [R20+URZ+0x38830], R196 ;  /* 0x038830c4140075a7 */ /* 0x0002a2000804017f */
[----:B------:R-:W-:Y:S05]  /*10a90*/  @!P0 BRA `(.L_x_8920) ;  /* 0x0000000000048947 */ /* 0x000fea0003800000 */
[----:B------:R-:W-:Y:S01]  /*10aa0*/  BPT.TRAP 0x1 ;  /* 0x000000040000795c */ /* 0x000fe20000300000 */
.L_x_8920:
[----:B------:R-:W-:Y:S01]  /*10ab0*/  BSSY B1, `(.L_x_8921) ;  /* 0x0000006000017945 */ /* 0x000fe20003800000 */
[----:B0-----:R-:W-:Y:S02]  /*10ac0*/  IMAD R156, R18, 0x200, R0 ;  /* 0x00000200129c7824 */ /* 0x001fe400078e0200 */
[----:B------:R-:W-:Y:S01]  /*10ad0*/  IMAD.MOV.U32 R157, RZ, RZ, 0x40000040 ;  /* 0x40000040ff9d7424 */ /* 0x000fe200078e00ff */
[----:B--2---:R-:W-:Y:S06]  /*10ae0*/  @P2 BRA `(.L_x_8922) ;  /* 0x0000000000082947 */ /* 0x004fec0003800000 */
[----:B------:R-:W0:Y:S02]  /*10af0*/  SYNCS.PHASECHK.TRANS64.TRYWAIT P2, [R20+URZ+0x38830], R196 ;  /* 0x038830c4140075a7 */ /* 0x000e24000804017f */
[----:B0-----:R-:W-:Y:S05]  /*10b00*/  @!P2 BRA `(.L_x_8923) ;  /* 0x0000011800a0a947 */ /* 0x001fea0003800000 */
.L_x_8922:
[----:B------:R-:W-:Y:S05]  /*10b10*/  BSYNC B1 ;  /* 0x0000000000017941 */ /* 0x000fea0003800000 */
.L_x_8921:
        /* <DEDUP_REMOVED lines=36> */
.L_x_8924:
[----:B------:R2:W3:Y:S01]  /*10d60*/  SYNCS.PHASECHK.TRANS64.TRYWAIT P2, [R20+URZ+0x38850], R196 ;  /* 0x038850c4140075a7 */ /* 0x0004e2000804017f */
[----:B------:R-:W-:Y:S05]  /*10d70*/  @!P0 BRA `(.L_x_8925) ;  /* 0x0000000000048947 */ /* 0x000fea0003800000 */
[----:B------:R-:W-:Y:S01]  /*10d80*/  BPT.TRAP 0x1 ;  /* 0x000000040000795c */ /* 0x000fe20000300000 */
.L_x_8925:
[----:B------:R-:W-:Y:S04]  /*10d90*/  BSSY B1, `(.L_x_8926) ;  /* 0x0000004000017945 */ /* 0x000fe80003800000 */
[----:B---3--:R-:W-:Y:S05]  /*10da0*/  @P2 BRA `(.L_x_8927) ;  /* 0x0000000000082947 */ /* 0x008fea0003800000 */
[----:B------:R-:W3:Y:S02]  /*10db0*/  SYNCS.PHASECHK.TRANS64.TRYWAIT P2, [R20+URZ+0x38850], R196 ;  /* 0x038850c4140075a7 */ /* 0x000ee4000804017f */
[----:B---3--:R-:W-:Y:S05]  /*10dc0*/  @!P2 BRA `(.L_x_8928) ;  /* 0x000001180004a947 */ /* 0x008fea0003800000 */
.L_x_8927:
[----:B------:R-:W-:Y:S05]  /*10dd0*/  BSYNC B1 ;  /* 0x0000000000017941 */ /* 0x000fea0003800000 */
.L_x_8926:
        /* <DEDUP_REMOVED lines=13> */
[----:B------:R-:W-:Y:S02]  /*10eb0*/  IMAD.MOV.U32 R207, RZ, RZ, 0x40000040 ;  /* 0x40000040ffcf7424 */ /* 0x000fe400078e00ff */
[----:B------:R-:W-:Y:S01]  /*10ec0*/  IMAD.MOV.U32 R208, RZ, RZ, 0x28 ;  /* 0x00000028ffd07424 */ /* 0x000fe200078e00ff */
[----:B------:R-:W-:Y:S01]  /*10ed0*/  HGMMA.64x64x16.F32.BF16 R152, gdesc[UR4], R152, gsb0 ;  /* 0x00e00000049879f0 */ /* 0x000fe20008001898 */
[----:B------:R-:W-:Y:S01]  /*10ee0*/  R2UR UR4, R196 ;  /* 0x00000000c40472ca */ /* 0x000fe200000e0000 */
[----:B------:R-:W-:Y:S01]  /*10ef0*/  VIADD R196, R204, 0x2 ;  /* 0x00000002ccc47836 */ /* 0x000fe20000000000 */
[----:B------:R-:W-:Y:S01]  /*10f00*/  R2UR UR5, R197 ;  /* 0x00000000c50572ca */ /* 0x000fe200000e0000 */
[----:B------:R-:W-:-:S02]  /*10f10*/  IMAD.MOV.U32 R197, RZ, RZ, 0x40000040 ;  /* 0x40000040ffc57424 */ /* 0x000fc400078e00ff */
[----:B------:R-:W-:Y:S01]  /*10f20*/  IMAD.MOV.U32 R209, RZ, RZ, 0xa00 ;  /* 0x00000a00ffd17424 */ /* 0x000fe200078e00ff */
        /* <DEDUP_REMOVED lines=161> */
[----:B------:R-:W-:Y:S02]  /*11940*/  SEL R208, R208, 0x26, P2 ;  /* 0x00000026d0d07807 */ /* 0x000fe40001000000 */
[----:B------:R-:W-:Y:S01]  /*11950*/  SEL R209, R209, 0x980, P2 ;  /* 0x00000980d1d17807 */ /* 0x000fe20001000000 */
[----:B------:R-:W-:Y:S01]  /*11960*/  IMAD.IADD R200, R196, 0x1, R202 ;  /* 0x00000001c4c87824 */ /* 0x000fe200078e02ca */
[----:B------:R-:W-:Y:S02]  /*11970*/  LOP3.LUT R208, R208, 0x6, RZ, 0xc0, !PT ;  /* 0x00000006d0d07812 */ /* 0x000fe400078ec0ff */
        /* <DEDUP_REMOVED lines=8> */
[----:B------:R-:W-:Y:S02]  /*11a00*/  R2UR UR4, R200 ;  /* 0x00000000c80472ca */ /* 0x000fe400000e0000 */
[----:B------:R-:W-:Y:S01]  /*11a10*/  R2UR UR5, R201 ;  /* 0x00000000c90572ca */ /* 0x000fe200000e0000 */
[----:B------:R-:W-:Y:S01]  /*11a20*/  VIADD R201, R6, 0xa00 ;  /* 0x00000a0006c97836 */ /* 0x000fe20000000000 */
[C---:B------:R-:W-:Y:S02]  /*11a30*/  SEL R200, R197.reuse, 0x2, P2 ;  /* 0x00000002c5c87807 */ /* 0x040fe40001000000 */
[----:B------:R-:W-:-:S03]  /*11a40*/  SEL R197, R197, 0x6, !P2 ;  /* 0x00000006c5c57807 */ /* 0x000fc60005000000 */
[----:B------:R-:W-:Y:S01]  /*11a50*/  IMAD.IADD R206, R202, 0x1, R200 ;  /* 0x00000001cace7824 */ /* 0x000fe200078e02c8 */
        /* <DEDUP_REMOVED lines=34> */
[----:B------:R-:W-:Y:S01]  /*11c80*/  IMAD.MOV.U32 R208, RZ, RZ, 0x30 ;  /* 0x00000030ffd07424 */ /* 0x000fe200078e00ff */
[----:B------:R-:W-:Y:S01]  /*11c90*/  R2UR UR7, R209 ;  /* 0x00000000d10772ca */ /* 0x000fe200000e0000 */
[----:B------:R-:W-:-:S03]  /*11ca0*/  IMAD.MOV.U32 R209, RZ, RZ, 0xc00 ;  /* 0x00000c00ffd17424 */ /* 0x000fc600078e00ff */
[----:B------:R-:W-:Y:S02]  /*11cb0*/  SEL R208, R208, 0x2e, P2 ;  /* 0x0000002ed0d07807 */ /* 0x000fe40001000000 */
[----:B------:R-:W-:Y:S02]  /*11cc0*/  SEL R209, R209, 0xb80, P2 ;  /* 0x00000b80d1d17807 */ /* 0x000fe40001000000 */
        /* <DEDUP_REMOVED lines=76> */
[----:B------:R-:W-:Y:S01]  /*12190*/  IMAD.MOV.U32 R201, RZ, RZ, 0x40000040 ;  /* 0x40000040ffc97424 */ /* 0x000fe200078e00ff */
        /* <DEDUP_REMOVED lines=21> */
[----:B------:R-:W-:Y:S02]  /*122f0*/  R2UR UR6, R208 ;  /* 0x00000000d00672ca */ /* 0x000fe400000e0000 */
        /* <DEDUP_REMOVED lines=8> */
[C---:B------:R-:W-:Y:S01]  /*12380*/  IMAD.IADD R196, R205.reuse, 0x1, R197 ;  /* 0x00000001cdc47824 */ /* 0x040fe200078e02c5 */
[----:B------:R-:W-:Y:S01]  /*12390*/  R2UR UR4, R206 ;  /* 0x00000000ce0472ca */ /* 0x000fe200000e0000 */
[----:B------:R-:W-:Y:S01]  /*123a0*/  IMAD.IADD R206, R205, 0x1, R200 ;  /* 0x00000001cdce7824 */ /* 0x000fe200078e02c8 */
[----:B------:R-:W-:Y:S01]  /*123b0*/  R2UR UR5, R207 ;  /* 0x00000000cf0572ca */ /* 0x000fe200000e0000 */
[----:B------:R-:W-:-:S02]  /*123c0*/  IMAD.MOV.U32 R207, RZ, RZ, 0x40000040 ;  /* 0x40000040ffcf7424 */ /* 0x000fc400078e00ff */
[----:B------:R-:W-:Y:S02]  /*123d0*/  IMAD.IADD R200, R200, 0x1, R202 ;  /* 0x00000001c8c87824 */ /* 0x000fe400078e02ca */
[----:B------:R-:W-:-:S05]  /*123e0*/  IMAD.MOV.U32 R205, RZ, RZ, 0x40 ;  /* 0x00000040ffcd7424 */ /* 0x000fca00078e00ff */
[----:B------:R-:W-:-:S04]  /*123f0*/  SEL R205, R205, 0x3e, P2 ;  /* 0x0000003ecdcd7807 */ /* 0x000fc80001000000 */
[----:B------:R-:W-:Y:S01]  /*12400*/  LOP3.LUT R205, R205, 0x6, RZ, 0xc0, !PT ;  /* 0x00000006cdcd7812 */ /* 0x000fe200078ec0ff */
        /* <DEDUP_REMOVED lines=8> */
[----:B------:R-:W-:Y:S02]  /*12490*/  IMAD.MOV.U32 R197, RZ, RZ, 0x40000040 ;  /* 0x40000040ffc57424 */ /* 0x000fe400078e00ff */
        /* <DEDUP_REMOVED lines=129> */
[C---:B------:R-:W-:Y:S01]  /*12cb0*/  FADD.FTZ R171, -R168.reuse, R194 ;  /* 0x000000c2a8ab7221 */ /* 0x040fe20000010100 */
[----:B------:R-:W-:-:S03]  /*12cc0*/  FMUL.FTZ R194, R168, R169 ;  /* 0x000000a9a8c27220 */ /* 0x000fc60000410000 */
[-C--:B------:R-:W-:Y:S01]  /*12cd0*/  FMUL.FTZ R171, R171, R169.reuse ;  /* 0x000000a9abab7220 */ /* 0x080fe20000410000 */
[-CC-:B------:R-:W-:Y:S01]  /*12ce0*/  FFMA.FTZ R208, R156, R169.reuse, -R194.reuse ;  /* 0x000000a99cd07223 */ /* 0x180fe200000108c2 */
[-CC-:B------:R-:W-:Y:S01]  /*12cf0*/  FFMA.FTZ R156, R159, R169.reuse, -R194.reuse ;  /* 0x000000a99f9c7223 */ /* 0x180fe200000108c2 */
[----:B0-----:R-:W-:Y:S01]  /*12d00*/  FMNMX.FTZ R170, R182, R170, !PT ;  /* 0x000000aab6aa7209 */ /* 0x001fe20007810000 */
[-CC-:B------:R-:W-:Y:S01]  /*12d10*/  FFMA.FTZ R159, R161, R169.reuse, -R194.reuse ;  /* 0x000000a9a19f7223 */ /* 0x180fe200000108c2 */
[-CC-:B------:R-:W-:Y:S01]  /*12d20*/  FFMA.FTZ R174, R165, R169.reuse, -R194.reuse ;  /* 0x000000a9a5ae7223 */ /* 0x180fe200000108c2 */
[-CC-:B------:R-:W-:Y:S01]  /*12d30*/  FFMA.FTZ R178, R201, R169.reuse, -R194.reuse ;  /* 0x000000a9c9b27223 */ /* 0x180fe200000108c2 */
[-CC-:B------:R-:W-:Y:S01]  /*12d40*/  FFMA.FTZ R152, R152, R169.reuse, -R194.reuse ;  /* 0x000000a998987223 */ /* 0x180fe200000108c2 */
[-CC-:B------:R-:W-:Y:S01]  /*12d50*/  FFMA.FTZ R153, R153, R169.reuse, -R194.reuse ;  /* 0x000000a999997223 */ /* 0x180fe200000108c2 */
[----:B------:R0:W2:Y:S01]  /*12d60*/  MUFU.EX2 R179, R171 ;  /* 0x000000ab00b37308 */ /* 0x0000a20000000800 */
[-CC-:B------:R-:W-:Y:S01]  /*12d70*/  FFMA.FTZ R197, R197, R169.reuse, -R194.reuse ;  /* 0x000000a9c5c57223 */ /* 0x180fe200000108c2 */
[----:B-1----:R-:W-:Y:S01]  /*12d80*/  FMNMX.FTZ R170, R183, R170, !PT ;  /* 0x000000aab7aa7209 */ /* 0x002fe20007810000 */
[-CC-:B------:R-:W-:Y:S01]  /*12d90*/  FFMA.FTZ R160, R160, R169.reuse, -R194.reuse ;  /* 0x000000a9a0a07223 */ /* 0x180fe200000108c2 */
[-CC-:B------:R-:W-:Y:S01]  /*12da0*/  FFMA.FTZ R172, R172, R169.reuse, -R194.reuse ;  /* 0x000000a9acac7223 */ /* 0x180fe200000108c2 */
[-CC-:B------:R-:W-:Y:S01]  /*12db0*/  FFMA.FTZ R173, R173, R169.reuse, -R194.reuse ;  /* 0x000000a9adad7223 */ /* 0x180fe200000108c2 */
[-CC-:B------:R-:W-:Y:S01]  /*12dc0*/  FFMA.FTZ R176, R176, R169.reuse, -R194.reuse ;  /* 0x000000a9b0b07223 */ /* 0x180fe200000108c2 */
[----:B------:R-:W1:Y:S01]  /*12dd0*/  SHFL.BFLY PT, R175, R170, 0x2, 0x1f ;  /* 0x0c401f00aaaf7f89 */ /* 0x000e6200000e0000 */
[----:B------:R-:W3:Y:S01]  /*12de0*/  MUFU.EX2 R152, R152 ;  /* 0x0000009800987308 */ /* 0x000ee20000000800 */
[-CC-:B0-----:R-:W-:Y:S01]  /*12df0*/  FFMA.FTZ R171, R164, R169.reuse, -R194.reuse ;  /* 0x000000a9a4ab7223 */ /* 0x181fe200000108c2 */
[-CC-:B------:R-:W-:Y:S01]  /*12e00*/  FFMA.FTZ R177, R177, R169.reuse, -R194.reuse ;  /* 0x000000a9b1b17223 */ /* 0x180fe200000108c2 */
[----:B------:R-:W-:-:S05]  /*12e10*/  FFMA.FTZ R180, R180, R169, -R194 ;  /* 0x000000a9b4b47223 */ /* 0x000fca00000108c2 */
[----:B------:R-:W0:Y:S01]  /*12e20*/  MUFU.EX2 R153, R153 ;  /* 0x0000009900997308 */ /* 0x000e220000000800 */
[-C--:B--2---:R-:W-:Y:S01]  /*12e30*/  FMUL.FTZ R24, R24, R179.reuse ;  /* 0x000000b318187220 */ /* 0x084fe20000410000 */
[-C--:B------:R-:W-:Y:S01]  /*12e40*/  FMUL.FTZ R25, R25, R179.reuse ;  /* 0x000000b319197220 */ /* 0x080fe20000410000 */
[-C--:B------:R-:W-:Y:S01]  /*12e50*/  FMUL.FTZ R28, R28, R179.reuse ;  /* 0x000000b31c1c7220 */ /* 0x080fe20000410000 */
[-C--:B------:R-:W-:Y:S01]  /*12e60*/  FMUL.FTZ R29, R29, R179.reuse ;  /* 0x000000b31d1d7220 */ /* 0x080fe20000410000 */
[-C--:B------:R-:W-:Y:S01]  /*12e70*/  FMUL.FTZ R32, R32, R179.reuse ;  /* 0x000000b320207220 */ /* 0x080fe20000410000 */
[-C--:B------:R-:W-:Y:S01]  /*12e80*/  FMUL.FTZ R33, R33, R179.reuse ;  /* 0x000000b321217220 */ /* 0x080fe20000410000 */
[-C--:B------:R-:W-:Y:S01]  /*12e90*/  FMUL.FTZ R36, R36, R179.reuse ;  /* 0x000000b324247220 */ /* 0x080fe20000410000 */
[----:B------:R-:W2:Y:S01]  /*12ea0*/  MUFU.EX2 R208, R208 ;  /* 0x000000d000d07308 */ /* 0x000ea20000000800 */
[----:B---3--:R-:W-:Y:S01]  /*12eb0*/  FFMA.FTZ R14, R179, R14, R152 ;  /* 0x0000000eb30e7223 */ /* 0x008fe20000010098 */
[-C--:B------:R-:W-:Y:S01]  /*12ec0*/  FMUL.FTZ R37, R37, R179.reuse ;  /* 0x000000b325257220 */ /* 0x080fe20000410000 */
[-C--:B------:R-:W-:Y:S01]  /*12ed0*/  FMUL.FTZ R40, R40, R179.reuse ;  /* 0x000000b328287220 */ /* 0x080fe20000410000 */
[-C--:B------:R-:W-:Y:S01]  /*12ee0*/  FMUL.FTZ R41, R41, R179.reuse ;  /* 0x000000b329297220 */ /* 0x080fe20000410000 */
[-C--:B------:R-:W-:Y:S01]  /*12ef0*/  FMUL.FTZ R44, R44, R179.reuse ;  /* 0x000000b32c2c7220 */ /* 0x080fe20000410000 */
[----:B------:R-:W-:Y:S01]  /*12f00*/  FMUL.FTZ R45, R45, R179 ;  /* 0x000000b32d2d7220 */ /* 0x000fe20000410000 */
[----:B-1----:R-:W-:Y:S01]  /*12f10*/  FMNMX.FTZ R170, R170, R175, !PT ;  /* 0x000000afaaaa7209 */ /* 0x002fe20007810000 */
[----:B------:R-:W-:Y:S01]  /*12f20*/  MUFU.EX2 R197, R197 ;  /* 0x000000c500c57308 */ /* 0x000fe20000000800 */
[----:B------:R-:W-:Y:S01]  /*12f30*/  FFMA.FTZ R175, R200, R169, -R194 ;  /* 0x000000a9c8af7223 */ /* 0x000fe200000108c2 */
[C---:B0-----:R-:W-:Y:S01]  /*12f40*/  FADD.FTZ R14, R153.reuse, R14 ;  /* 0x0000000e990e7221 */ /* 0x041fe20000010000 */
[----:B------:R-:W-:Y:S01]  /*12f50*/  F2FP.BF16.F32.PACK_AB R152, R153, R152 ;  /* 0x000000989998723e */ /* 0x000fe200000010ff */
[----:B------:R-:W0:Y:S01]  /*12f60*/  SHFL.BFLY PT, R161, R170, 0x1, 0x1f ;  /* 0x0c201f00aaa17f89 */ /* 0x000e2200000e0000 */
[-C--:B------:R-:W-:Y:S01]  /*12f70*/  FMUL.FTZ R48, R48, R179.reuse ;  /* 0x000000b330307220 */ /* 0x080fe20000410000 */
[-C--:B------:R-:W-:Y:S01]  /*12f80*/  FMUL.FTZ R49, R49, R179.reuse ;  /* 0x000000b331317220 */ /* 0x080fe20000410000 */
[-C--:B------:R-:W-:Y:S01]  /*12f90*/  FMUL.FTZ R52, R52, R179.reuse ;  /* 0x000000b334347220 */ /* 0x080fe20000410000 */
[----:B------:R-:W-:Y:S01]  /*12fa0*/  MUFU.EX2 R156, R156 ;  /* 0x0000009c009c7308 */ /* 0x000fe20000000800 */
[----:B--2---:R-:W-:Y:S01]  /*12fb0*/  FADD.FTZ R14, R208, R14 ;  /* 0x0000000ed00e7221 */ /* 0x004fe20000010000 */
        /* <DEDUP_REMOVED lines=18> */
[----:B0-----:R-:W-:Y:S01]  /*130e0*/  FMNMX.FTZ R170, R170, R161, !PT ;  /* 0x000000a1aaaa7209 */ /* 0x001fe20007810000 */
[-C--:B------:R-:W-:Y:S01]  /*130f0*/  FMUL.FTZ R85, R85, R179.reuse ;  /* 0x000000b355557220 */ /* 0x080fe20000410000 */
[-C--:B------:R-:W-:Y:S01]  /*13100*/  FMUL.FTZ R88, R88, R179.reuse ;  /* 0x000000b358587220 */ /* 0x080fe20000410000 */
[----:B------:R-:W-:Y:S01]  /*13110*/  FMUL.FTZ R89, R89, R179 ;  /* 0x000000b359597220 */ /* 0x000fe20000410000 */
[----:B------:R-:W-:Y:S01]  /*13120*/  MUFU.EX2 R171, R171 ;  /* 0x000000ab00ab7308 */ /* 0x000fe20000000800 */
[C---:B------:R-:W-:Y:S01]  /*13130*/  FMUL.FTZ R165, R170.reuse, R169 ;  /* 0x000000a9aaa57220 */ /* 0x040fe20000410000 */
[----:B------:R-:W-:Y:S01]  /*13140*/  FADD.FTZ R161, -R170, R199 ;  /* 0x000000c7aaa17221 */ /* 0x000fe20000010100 */
[-C--:B------:R-:W-:Y:S01]  /*13150*/  FMUL.FTZ R92, R92, R179.reuse ;  /* 0x000000b35c5c7220 */ /* 0x080fe20000410000 */
[----:B------:R-:W-:Y:S01]  /*13160*/  FMUL.FTZ R93, R93, R179 ;  /* 0x000000b35d5d7220 */ /* 0x000fe20000410000 */
[-CC-:B------:R-:W-:Y:S01]  /*13170*/  FFMA.FTZ R201, R155, R169.reuse, -R165.reuse ;  /* 0x000000a99bc97223 */ /* 0x180fe200000108a5 */
[-CC-:B------:R-:W-:Y:S01]  /*13180*/  FFMA.FTZ R155, R157, R169.reuse, -R165.reuse ;  /* 0x000000a99d9b7223 */ /* 0x180fe200000108a5 */
[----:B------:R-:W-:Y:S01]  /*13190*/  FFMA.FTZ R157, R162, R169, -R165 ;  /* 0x000000a9a29d7223 */ /* 0x000fe200000108a5 */
[----:B------:R-:W-:-:S02]  /*131a0*/  IMAD.MOV R162, RZ, RZ, -R203 ;  /* 0x000000ffffa27224 */ /* 0x000fc400078e0acb */
[-C--:B------:R-:W-:Y:S01]  /*131b0*/  FMUL.FTZ R161, R161, R169.reuse ;  /* 0x000000a9a1a17220 */ /* 0x080fe20000410000 */
[-CC-:B------:R-:W-:Y:S01]  /*131c0*/  FFMA.FTZ R154, R154, R169.reuse, -R165.reuse ;  /* 0x000000a99a9a7223 */ /* 0x180fe200000108a5 */
[----:B------:R-:W-:Y:S01]  /*131d0*/  MUFU.EX2 R201, R201 ;  /* 0x000000c900c97308 */ /* 0x000fe20000000800 */
[-CC-:B------:R-:W-:Y:S01]  /*131e0*/  FFMA.FTZ R164, R158, R169.reuse, -R165.reuse ;  /* 0x000000a99ea47223 */ /* 0x180fe200000108a5 */
[----:B------:R-:W-:Y:S01]  /*131f0*/  ISETP.NE.AND P2, PT, R189, R162, PT ;  /* 0x000000a2bd00720c */ /* 0x000fe20003f45270 */
[----:B------:R-:W-:Y:S02]  /*13200*/  @!P1 VIADD R162, R20, 0x38840 ;  /* 0x0003884014a29836 */ /* 0x000fe40000000000 */
[-CC-:B------:R-:W-:Y:S01]  /*13210*/  FFMA.FTZ R158, R163, R169.reuse, -R165.reuse ;  /* 0x000000a9a39e7223 */ /* 0x180fe200000108a5 */
[-CC-:B------:R-:W-:Y:S01]  /*13220*/  FFMA.FTZ R194, R166, R169.reuse, -R165.reuse ;  /* 0x000000a9a6c27223 */ /* 0x180fe200000108a5 */
[-CC-:B------:R-:W-:Y:S01]  /*13230*/  FFMA.FTZ R199, R167, R169.reuse, -R165.reuse ;  /* 0x000000a9a7c77223 */ /* 0x180fe200000108a5 */
[-CC-:B------:R-:W-:Y:S01]  /*13240*/  FFMA.FTZ R181, R181, R169.reuse, -R165.reuse ;  /* 0x000000a9b5b57223 */ /* 0x180fe200000108a5 */
[----:B------:R-:W-:Y:S01]  /*13250*/  MUFU.EX2 R161, R161 ;  /* 0x000000a100a17308 */ /* 0x000fe20000000800 */
[----:B------:R-:W-:Y:S01]  /*13260*/  @!P1 PRMT R162, RZ, 0x654, R162 ;  /* 0x00000654ffa29816 */ /* 0x000fe200000000a2 */
[-CC-:B------:R-:W-:Y:S01]  /*13270*/  FFMA.FTZ R200, R202, R169.reuse, -R165.reuse ;  /* 0x000000a9cac87223 */ /* 0x180fe200000108a5 */
[-CC-:B------:R-:W-:Y:S01]  /*13280*/  FFMA.FTZ R205, R205, R169.reuse, -R165.reuse ;  /* 0x000000a9cdcd7223 */ /* 0x180fe200000108a5 */
[-CC-:B------:R-:W-:Y:S01]  /*13290*/  FFMA.FTZ R206, R206, R169.reuse, -R165.reuse ;  /* 0x000000a9cece7223 */ /* 0x180fe200000108a5 */
[----:B------:R0:W-:Y:S01]  /*132a0*/  @!P1 SYNCS.ARRIVE.TRANS64.RED.A1T0 RZ, [R162+URZ], RZ ;  /* 0x000000ffa2ff99a7 */ /* 0x0001e2000810043f */
[----:B------:R-:W-:Y:S01]  /*132b0*/  FFMA.FTZ R207, R207, R169, -R165 ;  /* 0x000000a9cfcf7223 */ /* 0x000fe200000108a5 */
[-C--:B------:R-:W-:Y:S01]  /*132c0*/  FMUL.FTZ R96, R96, R179.reuse ;  /* 0x000000b360607220 */ /* 0x080fe20000410000 */
[----:B------:R-:W1:Y:S01]  /*132d0*/  MUFU.EX2 R154, R154 ;  /* 0x0000009a009a7308 */ /* 0x000e620000000800 */
[-C--:B------:R-:W-:Y:S01]  /*132e0*/  FMUL.FTZ R97, R97, R179.reuse ;  /* 0x000000b361617220 */ /* 0x080fe20000410000 */
[-C--:B------:R-:W-:Y:S01]  /*132f0*/  FMUL.FTZ R100, R100, R179.reuse ;  /* 0x000000b364647220 */ /* 0x080fe20000410000 */
[-C--:B------:R-:W-:Y:S01]  /*13300*/  FMUL.FTZ R101, R101, R179.reuse ;  /* 0x000000b365657220 */ /* 0x080fe20000410000 */
[----:B------:R-:W-:Y:S01]  /*13310*/  FMUL.FTZ R104, R104, R179 ;  /* 0x000000b368687220 */ /* 0x000fe20000410000 */
[----:B0-----:R-:W-:-:S02]  /*13320*/  @!P2 IMAD R162, R198, 0x40, R190 ;  /* 0x00000040c6a2a824 */ /* 0x001fc400078e02be */
[-CC-:B------:R-:W-:Y:S01]  /*13330*/  FFMA.FTZ R198, R204, R169.reuse, -R165.reuse ;  /* 0x000000a9ccc67223 */ /* 0x180fe200000108a5 */
[-CC-:B------:R-:W-:Y:S01]  /*13340*/  FFMA.FTZ R204, R182, R169.reuse, -R165.reuse ;  /* 0x000000a9b6cc7223 */ /* 0x180fe200000108a5 */
[----:B------:R-:W0:Y:S01]  /*13350*/  MUFU.EX2 R155, R155 ;  /* 0x0000009b009b7308 */ /* 0x000e220000000800 */
[----:B------:R-:W-:Y:S02]  /*13360*/  @!P2 IMAD R162, R162, 0x4, R2 ;  /* 0x00000004a2a2a824 */ /* 0x000fe400078e0202 */
[----:B------:R-:W-:Y:S01]  /*13370*/  FFMA.FTZ R165, R183, R169, -R165 ;  /* 0x000000a9b7a57223 */ /* 0x000fe200000108a5 */
[-C--:B------:R-:W-:Y:S01]  /*13380*/  FMUL.FTZ R105, R105, R179.reuse ;  /* 0x000000b369697220 */ /* 0x080fe20000410000 */
[-C--:B------:R-:W-:Y:S01]  /*13390*/  FMUL.FTZ R108, R108, R179.reuse ;  /* 0x000000b36c6c7220 */ /* 0x080fe20000410000 */
[-C--:B------:R-:W-:Y:S01]  /*133a0*/  FMUL.FTZ R109, R109, R179.reuse ;  /* 0x000000b36d6d7220 */ /* 0x080fe20000410000 */
[----:B------:R-:W-:Y:S01]  /*133b0*/  @!P2 STS [R162+0x38400], R179 ;  /* 0x038400b3a200a388 */ /* 0x000fe20000000800 */
[----:B------:R-:W-:Y:S01]  /*133c0*/  FMUL.FTZ R112, R112, R179 ;  /* 0x000000b370707220 */ /* 0x000fe20000410000 */
[----:B------:R-:W2:Y:S01]  /*133d0*/  MUFU.EX2 R164, R164 ;  /* 0x000000a400a47308 */ /* 0x000ea20000000800 */
[----:B-1----:R-:W-:Y:S01]  /*133e0*/  FFMA.FTZ R15, R161, R15, R154 ;  /* 0x0000000fa10f7223 */ /* 0x002fe2000001009a */
[----:B------:R1:W-:Y:S01]  /*133f0*/  @!P2 STS [R162+0x38420], R161 ;  /* 0x038420a1a200a388 */ /* 0x0003e20000000800 */
[----:B------:R-:W-:Y:S01]  /*13400*/  F2FP.BF16.F32.PACK_AB R153, R201, R154 ;  /* 0x0000009ac999723e */ /* 0x000fe200000010ff */
[-C--:B------:R-:W-:Y:S01]  /*13410*/  FMUL.FTZ R113, R113, R179.reuse ;  /* 0x000000b371717220 */ /* 0x080fe20000410000 */
[----:B------:R-:W-:Y:S01]  /*13420*/  FADD.FTZ R15, R201, R15 ;  /* 0x0000000fc90f7221 */ /* 0x000fe20000010000 */
        /* <DEDUP_REMOVED lines=21> */
[----:B0-----:R-:W-:Y:S01]  /*13580*/  FADD.FTZ R15, R155, R15 ;  /* 0x0000000f9b0f7221 */ /* 0x001fe20000010000 */
[C---:B------:R-:W-:Y:S01]  /*13590*/  FADD.FTZ R14, R197.reuse, R14 ;  /* 0x0000000ec50e7221 */ /* 0x040fe20000010000 */
[----:B------:R-:W-:Y:S01]  /*135a0*/  F2FP.BF16.F32.PACK_AB R154, R197, R208 ;  /* 0x000000d0c59a723e */ /* 0x000fe200000010ff */
[----:B------:R-:W-:Y:S01]  /*135b0*/  FMUL.FTZ R26, R26, R161 ;  /* 0x000000a11a1a7220 */ /* 0x000fe20000410000 */
[----:B--2---:R-:W-:Y:S01]  /*135c0*/  FADD.FTZ R15, R164, R15 ;  /* 0x0000000fa40f7221 */ /* 0x004fe20000010000 */
[----:B------:R-:W0:Y:S01]  /*135d0*/  MUFU.EX2 R199, R199 ;  /* 0x000000c700c77308 */ /* 0x000e220000000800 */
[----:B------:R-:W-:Y:S01]  /*135e0*/  FADD.FTZ R14, R156, R14 ;  /* 0x0000000e9c0e7221 */ /* 0x000fe20000010000 */
[----:B------:R-:W-:Y:S01]  /*135f0*/  F2FP.BF16.F32.PACK_AB R155, R164, R155 ;  /* 0x0000009ba49b723e */ /* 0x000fe200000010ff */
[----:B------:R-:W-:Y:S01]  /*13600*/  BAR.SYNC.DEFER_BLOCKING 0xf, 0x100 ;  /* 0x03c4000000007b1d */ /* 0x000fe20000010000 */
[----:B---3--:R-:W-:Y:S01]  /*13610*/  FADD.FTZ R15, R157, R15 ;  /* 0x0000000f9d0f7221 */ /* 0x008fe20000010000 */
[----:B----4-:R-:W-:Y:S01]  /*13620*/  F2FP.BF16.F32.PACK_AB R157, R158, R157 ;  /* 0x0000009d9e9d723e */ /* 0x010fe200000010ff */
[----:B------:R-:W-:Y:S01]  /*13630*/  FMUL.FTZ R27, R27, R161 ;  /* 0x000000a11b1b7220 */ /* 0x000fe20000410000 */
[----:B------:R-:W-:Y:S01]  /*13640*/  F2FP.BF16.F32.PACK_AB R156, R160, R156 ;  /* 0x0000009ca09c723e */ /* 0x000fe200000010ff */
[----:B------:R-:W-:Y:S01]  /*13650*/  FADD.FTZ R202, R158, R15 ;  /* 0x0000000f9eca7221 */ /* 0x000fe20000010000 */
[----:B------:R-:W-:Y:S01]  /*13660*/  MUFU.EX2 R174, R174 ;  /* 0x000000ae00ae7308 */ /* 0x000fe20000000800 */
[----:B------:R-:W-:Y:S01]  /*13670*/  F2FP.BF16.F32.PACK_AB R158, R171, R159 ;  /* 0x0000009fab9e723e */ /* 0x000fe200000010ff */
        /* <DEDUP_REMOVED lines=67> */
[----:B------:R-:W-:Y:S01]  /*13ab0*/  FADD.FTZ R205, R159, R205 ;  /* 0x000000cd9fcd7221 */ /* 0x000fe20000010000 */
[-C--:B------:R-:W-:Y:S01]  /*13ac0*/  FMUL.FTZ R146, R146, R161.reuse ;  /* 0x000000a192927220 */ /* 0x080fe20000410000 */
[-C--:B------:R-:W-:Y:S01]  /*13ad0*/  FMUL.FTZ R147, R147, R161.reuse ;  /* 0x000000a193937220 */ /* 0x080fe20000410000 */
[----:B------:R-:W3:Y:S01]  /*13ae0*/  MUFU.EX2 R178, R178 ;  /* 0x000000b200b27308 */ /* 0x000ee20000000800 */
[-C--:B------:R-:W-:Y:S01]  /*13af0*/  FMUL.FTZ R150, R150, R161.reuse ;  /* 0x000000a196967220 */ /* 0x080fe20000410000 */
[----:B------:R-:W-:Y:S01]  /*13b00*/  FMUL.FTZ R151, R151, R161 ;  /* 0x000000a197977220 */ /* 0x000fe20000410000 */
[----:B0-----:R-:W-:Y:S01]  /*13b10*/  F2FP.BF16.F32.PACK_AB R159, R199, R194 ;  /* 0x000000c2c79f723e */ /* 0x001fe200000010ff */
[----:B------:R0:W-:Y:S01]  /*13b20*/  STSM.16.M88.4 [R210+0x36400], R152 ;  /* 0x03640098d2007844 */ /* 0x0001e20000000200 */
[----:B--2---:R-:W-:Y:S01]  /*13b30*/  F2FP.BF16.F32.PACK_AB R160, R175, R174 ;  /* 0x000000aeafa0723e */ /* 0x004fe200000010ff */
[----:B------:R-:W-:Y:S01]  /*13b40*/  VIADD R14, R196, 0x80 ;  /* 0x00000080c40e7836 */ /* 0x000fe20000000000 */
[----:B-1----:R-:W-:Y:S01]  /*13b50*/  F2FP.BF16.F32.PACK_AB R161, R200, R181 ;  /* 0x000000b5c8a1723e */ /* 0x002fe200000010ff */
[----:B------:R-:W-:Y:S01]  /*13b60*/  MUFU.EX2 R177, R177 ;  /* 0x000000b100b17308 */ /* 0x000fe20000000800 */
[----:B------:R-:W-:Y:S01]  /*13b70*/  F2FP.BF16.F32.PACK_AB R162, R173, R172 ;  /* 0x000000acada2723e */ /* 0x000fe200000010ff */
[----:B------:R0:W-:Y:S01]  /*13b80*/  STSM.16.M88.4 [R214], R156 ;  /* 0x0000009cd6007844 */ /* 0x0001e20000000200 */
[----:B----4-:R-:W-:Y:S01]  /*13b90*/  F2FP.BF16.F32.PACK_AB R163, R182, R198 ;  /* 0x000000c6b6a3723e */ /* 0x010fe200000010ff */
[----:B------:R-:W-:-:S02]  /*13ba0*/  IMAD.MOV.U32 R15, RZ, RZ, 0x40000040 ;  /* 0x40000040ff0f7424 */ /* 0x000fc400078e00ff */
[----:B------:R-:W-:Y:S01]  /*13bb0*/  FADD.FTZ R202, R194, R202 ;  /* 0x000000cac2ca7221 */ /* 0x000fe20000010000 */
[----:B------:R-:W-:Y:S02]  /*13bc0*/  IMAD.MOV.U32 R197, RZ, RZ, 0x40000040 ;  /* 0x40000040ffc57424 */ /* 0x000fe400078e00ff */
[----:B------:R-:W-:Y:S01]  /*13bd0*/  FADD.FTZ R205, R171, R205 ;  /* 0x000000cdabcd7221 */ /* 0x000fe20000010000 */
[----:B------:R-:W1:Y:S01]  /*13be0*/  MUFU.EX2 R180, R180 ;  /* 0x000000b400b47308 */ /* 0x000e620000000800 */
[----:B---3--:R-:W-:Y:S01]  /*13bf0*/  F2FP.BF16.F32.PACK_AB R164, R178, R176 ;  /* 0x000000b0b2a4723e */ /* 0x008fe200000010ff */
[----:B------:R0:W-:Y:S01]  /*13c00*/  STSM.16.M88.4 [R212], R160 ;  /* 0x000000a0d4007844 */ /* 0x0001e20000000200 */
[----:B------:R-:W-:Y:S01]  /*13c10*/  FADD.FTZ R202, R199, R202 ;  /* 0x000000cac7ca7221 */ /* 0x000fe20000010000 */
[----:B------:R-:W-:Y:S01]  /*13c20*/  FADD.FTZ R174, R174, R205 ;  /* 0x000000cdaeae7221 */ /* 0x000fe20000010000 */
[----:B------:R-:W-:Y:S01]  /*13c30*/  ISETP.GT.AND P2, PT, R21, RZ, PT ;  /* 0x000000ff1500720c */ /* 0x000fe20003f44270 */
[----:B------:R-:W-:-:S02]  /*13c40*/  @!P1 VIADD R20, R20, 0x38860 ;  /* 0x0003886014149836 */ /* 0x000fc40000000000 */
[----:B------:R-:W-:Y:S01]  /*13c50*/  FADD.FTZ R181, R181, R202 ;  /* 0x000000cab5b57221 */ /* 0x000fe20000010000 */
[----:B------:R-:W2:Y:S01]  /*13c60*/  MUFU.EX2 R183, R206 ;  /* 0x000000ce00b77308 */ /* 0x000ea20000000800 */
[----:B------:R-:W-:Y:S01]  /*13c70*/  FADD.FTZ R175, R175, R174 ;  /* 0x000000aeafaf7221 */ /* 0x000fe20000010000 */
[----:B------:R-:W-:Y:S02]  /*13c80*/  IMAD.MOV.U32 R199, RZ, RZ, R170 ;  /* 0x000000ffffc77224 */ /* 0x000fe400078e00aa */
[----:B------:R-:W-:Y:S01]  /*13c90*/  FADD.FTZ R181, R200, R181 ;  /* 0x000000b5c8b57221 */ /* 0x000fe20000010000 */
[----:B------:R-:W-:Y:S01]  /*13ca0*/  @!P1 PRMT R20, RZ, 0x654, R20 ;  /* 0x00000654ff149816 */ /* 0x000fe20000000014 */
[----:B------:R-:W-:Y:S01]  /*13cb0*/  FADD.FTZ R172, R172, R175 ;  /* 0x000000afacac7221 */ /* 0x000fe20000010000 */
[----:B------:R-:W-:Y:S02]  /*13cc0*/  IMAD.MOV.U32 R194, RZ, RZ, R168 ;  /* 0x000000ffffc27224 */ /* 0x000fe400078e00a8 */
[----:B------:R-:W-:Y:S01]  /*13cd0*/  FADD.FTZ R181, R198, R181 ;  /* 0x000000b5c6b57221 */ /* 0x000fe20000010000 */
[----:B------:R-:W3:Y:S01]  /*13ce0*/  MUFU.EX2 R201, R207 ;  /* 0x000000cf00c97308 */ /* 0x000ee20000000800 */
[----:B-1----:R-:W-:Y:S01]  /*13cf0*/  F2FP.BF16.F32.PACK_AB R166, R180, R177 ;  /* 0x000000b1b4a6723e */ /* 0x002fe200000010ff */
[----:B------:R-:W-:Y:S01]  /*13d00*/  FADD.FTZ R173, R173, R172 ;  /* 0x000000acadad7221 */ /* 0x000fe20000010000 */
[----:B------:R-:W-:Y:S01]  /*13d10*/  FADD.FTZ R182, R182, R181 ;  /* 0x000000b5b6b67221 */ /* 0x000fe20000010000 */
[----:B------:R-:W-:-:S02]  /*13d20*/  IMAD.MOV.U32 R198, RZ, RZ, R18 ;  /* 0x000000ffffc67224 */ /* 0x000fc400078e0012 */
[----:B------:R-:W-:Y:S02]  /*13d30*/  FADD.FTZ R173, R176, R173 ;  /* 0x000000adb0ad7221 */ /* 0x000fe40000010000 */
[----:B------:R-:W-:Y:S01]  /*13d40*/  MUFU.EX2 R204, R204 ;  /* 0x000000cc00cc7308 */ /* 0x000fe20000000800 */
[----:B--2---:R-:W-:Y:S01]  /*13d50*/  FADD.FTZ R182, R183, R182 ;  /* 0x000000b6b7b67221 */ /* 0x004fe20000010000 */
[----:B------:R-:W-:-:S04]  /*13d60*/  FADD.FTZ R178, R178, R173 ;  /* 0x000000adb2b27221 */ /* 0x000fc80000010000 */
[----:B------:R-:W-:Y:S02]  /*13d70*/  FADD.FTZ R177, R177, R178 ;  /* 0x000000b2b1b17221 */ /* 0x000fe40000010000 */
[----:B------:R3:W1:Y:S02]  /*13d80*/  MUFU.EX2 R179, R165 ;  /* 0x000000a500b37308 */ /* 0x0006640000000800 */
[C---:B---3--:R-:W-:Y:S01]  /*13d90*/  F2FP.BF16.F32.PACK_AB R165, R201.reuse, R183 ;  /* 0x000000b7c9a5723e */ /* 0x048fe200000010ff */
[----:B------:R-:W-:Y:S01]  /*13da0*/  FADD.FTZ R201, R201, R182 ;  /* 0x000000b6c9c97221 */ /* 0x000fe20000010000 */
[----:B-1----:R-:W-:-:S03]  /*13db0*/  F2FP.BF16.F32.PACK_AB R167, R179, R204 ;  /* 0x000000ccb3a7723e */ /* 0x002fc600000010ff */
[----:B------:R-:W-:Y:S02]  /*13dc0*/  FADD.FTZ R204, R204, R201 ;  /* 0x000000c9cccc7221 */ /* 0x000fe40000010000 */
        /* <DEDUP_REMOVED lines=15> */
[----:B------:R-:W-:Y:S01]  /*13ec0*/  FADD.FTZ R15, R179, R204 ;  /* 0x000000ccb30f7221 */ /* 0x000fe20000010000 */
[----:B------:R-:W-:Y:S02]  /*13ed0*/  WARPGROUP.DEPBAR.LE gsb0, 0x0 ;  /* 0x00008000000079c5 */ /* 0x000fe40000010000 */
[----:B------:R-:W-:-:S15]  /*13ee0*/  WARPGROUP.ARRIVE ;  /* 0x00000000000079c5 */ /* 0x000fde0000000000 */
[----:B------:R-:W-:-:S06]  /*13ef0*/  NOP ;  /* 0x0000000000007918 */ /* 0x000fcc0000000000 */
        /* <DEDUP_REMOVED lines=20> */
.L_x_8918:
[----:B------:R-:W-:Y:S05]  /*14040*/  BSYNC B0 ;  /* 0x0000000000007941 */ /* 0x000fea0003800000 */
.L_x_8917:
[----:B------:R-:W1:Y:S01]  /*14050*/  SHFL.BFLY PT, R3, R14, 0x2, 0x1f ;  /* 0x0c401f000e037f89 */ /* 0x000e6200000e0000 */
[----:B------:R-:W-:Y:S02]  /*14060*/  IMAD.MOV R6, RZ, RZ, -R203 ;  /* 0x000000ffff067224 */ /* 0x000fe400078e0acb */
[----:B------:R-:W-:Y:S01]  /*14070*/  VIADD R171, R18, 0x1 ;  /* 0x0000000112ab7836 */ /* 0x000fe20000000000 */
[----:B------:R-:W2:Y:S01]  /*14080*/  SHFL.BFLY PT, R0, R15, 0x2, 0x1f ;  /* 0x0c401f000f007f89 */ /* 0x000ea200000e0000 */
[----:B------:R-:W-:Y:S01]  /*14090*/  IMAD.MOV.U32 R21, RZ, RZ, -0x800000 ;  /* 0xff800000ff157424 */ /* 0x000fe200078e00ff */
[----:B------:R-:W-:Y:S08]  /*140a0*/  BAR.ARV 0x8, 0x100 ;  /* 0x0204000000007b1d */ /* 0x000ff00000002000 */
[----:B------:R-:W-:Y:S01]  /*140b0*/  BAR.SYNC.DEFER_BLOCKING 0xf, 0x100 ;  /* 0x03c4000000007b1d */ /* 0x000fe20000010000 */
[----:B------:R-:W-:Y:S01]  /*140c0*/  ISETP.NE.AND P0, PT, R189, R6, PT ;  /* 0x00000006bd00720c */ /* 0x000fe20003f05270 */
[----:B------:R-:W-:Y:S01]  /*140d0*/  IMAD.MOV.U32 R20, RZ, RZ, -0x800000 ;  /* 0xff800000ff147424 */ /* 0x000fe200078e00ff */
[----:B------:R-:W-:Y:S01]  /*140e0*/  ISETP.NE.AND P1, PT, R171, 0x2, PT ;  /* 0x00000002ab00780c */ /* 0x000fe20003f25270 */
[----:B------:R-:W-:-:S03]  /*140f0*/  VIADD R226, R226, 0x1 ;  /* 0x00000001e2e27836 */ /* 0x000fc60000000000 */
[----:B------:R-:W-:Y:S01]  /*14100*/  SEL R6, RZ, 0x1, P1 ;  /* 0x00000001ff067807 */ /* 0x000fe20000800000 */
[----:B-1----:R-:W-:-:S03]  /*14110*/  FADD.FTZ R4, R3, R14 ;  /* 0x0000000e03047221 */ /* 0x002fc60000010000 */
[----:B------:R-:W-:Y:S01]  /*14120*/  LOP3.LUT R19, R19, R6, RZ, 0x3c, !PT ;  /* 0x0000000613137212 */ /* 0x000fe200078e3cff */
[----:B--2---:R-:W-:Y:S01]  /*14130*/  FADD.FTZ R5, R0, R15 ;  /* 0x0000000f00057221 */ /* 0x004fe20000010000 */
[----:B------:R-:W1:Y:S04]  /*14140*/  SHFL.BFLY PT, R3, R4, 0x1, 0x1f ;  /* 0x0c201f0004037f89 */ /* 0x000e6800000e0000 */
[----:B------:R-:W2:Y:S01]  /*14150*/  SHFL.BFLY PT, R0, R5, 0x1, 0x1f ;  /* 0x0c201f0005007f89 */ /* 0x000ea200000e0000 */
[----:B-1----:R-:W-:Y:S01]  /*14160*/  FADD.FTZ R7, R4, R3 ;  /* 0x0000000304077221 */ /* 0x002fe20000010000 */
[----:B------:R-:W-:Y:S02]  /*14170*/  IMAD.MOV.U32 R3, RZ, RZ, RZ ;  /* 0x000000ffff037224 */ /* 0x000fe400078e00ff */
[----:B------:R-:W-:-:S02]  /*14180*/  IMAD.MOV.U32 R4, RZ, RZ, RZ ;  /* 0x000000ffff047224 */ /* 0x000fc400078e00ff */
[----:B--2---:R-:W-:Y:S01]  /*14190*/  FADD.FTZ R0, R5, R0 ;  /* 0x0000000005007221 */ /* 0x004fe20000010000 */
[----:B------:R-:W-:Y:S01]  /*141a0*/  FSETP.NE.FTZ.AND P2, PT, R7, RZ, PT ;  /* 0x000000ff0700720b */ /* 0x000fe20003f55000 */
[----:B------:R-:W-:-:S03]  /*141b0*/  @!P0 IMAD R5, R18, 0x40, R190 ;  /* 0x0000004012058824 */ /* 0x000fc600078e02be */
[----:B------:R-:W-:Y:S01]  /*141c0*/  FSETP.NE.FTZ.AND P3, PT, R0, RZ, PT ;  /* 0x000000ff0000720b */ /* 0x000fe20003f75000 */
[----:B------:R-:W-:-:S08]  /*141d0*/  @!P0 IMAD R5, R5, 0x4, R2 ;  /* 0x0000000405058824 */ /* 0x000fd000078e0202 */
[----:B------:R-:W0:Y:S01]  /*141e0*/  @P2 MUFU.RCP R3, R7 ;  /* 0x0000000700032308 */ /* 0x000e220000001000 */
[----:B------:R-:W-:-:S03]  /*141f0*/  @P2 FMUL.FTZ R18, R169, 0.69314718246459960938 ;  /* 0x3f317218a9122820 */ /* 0x000fc60000410000 */
[----:B------:R-:W-:-:S04]  /*14200*/  @P3 FMUL.FTZ R169, R169, 0.69314718246459960938 ;  /* 0x3f317218a9a93820 */ /* 0x000fc80000410000 */
[----:B------:R-:W1:Y:S08]  /*14210*/  @P3 MUFU.RCP R4, R0 ;  /* 0x0000000000043308 */ /* 0x000e700000001000 */
[----:B------:R-:W2:Y:S01]  /*14220*/  @P2 MUFU.LG2 R2, R7 ;  /* 0x0000000700022308 */ /* 0x000ea20000000c00 */
[-C--:B0-----:R-:W-:Y:S01]  /*14230*/  FMUL.FTZ R172, R32, R3.reuse ;  /* 0x0000000320ac7220 */ /* 0x081fe20000410000 */
[----:B------:R0:W-:Y:S01]  /*14240*/  @!P0 STS [R5+0x38400], R3 ;  /* 0x0384000305008388 */ /* 0x0001e20000000800 */
[-C--:B------:R-:W-:Y:S01]  /*14250*/  FMUL.FTZ R166, R33, R3.reuse ;  /* 0x0000000321a67220 */ /* 0x080fe20000410000 */
[-C--:B------:R-:W-:Y:S01]  /*14260*/  FMUL.FTZ R24, R24, R3.reuse ;  /* 0x0000000318187220 */ /* 0x080fe20000410000 */
[-C--:B------:R-:W-:Y:S01]  /*14270*/  FMUL.FTZ R25, R25, R3.reuse ;  /* 0x0000000319197220 */ /* 0x080fe20000410000 */
[-C--:B------:R-:W-:Y:S01]  /*14280*/  FMUL.FTZ R28, R28, R3.reuse ;  /* 0x000000031c1c7220 */ /* 0x080fe20000410000 */
[-C--:B------:R-:W-:Y:S01]  /*14290*/  FMUL.FTZ R29, R29, R3.reuse ;  /* 0x000000031d1d7220 */ /* 0x080fe20000410000 */
[----:B------:R-:W3:Y:S01]  /*142a0*/  @P3 MUFU.LG2 R32, R0 ;  /* 0x0000000000203308 */ /* 0x000ee20000000c00 */
        /* <DEDUP_REMOVED lines=65> */
[----:B------:R-:W-:Y:S01]  /*146c0*/  FMUL.FTZ R13, R66, R4 ;  /* 0x00000004420d7220 */ /* 0x000fe20000410000 */
[----:B------:R-:W-:Y:S01]  /*146d0*/  @P2 FFMA.FTZ R21, R18, R168, R33 ;  /* 0x000000a812152223 */ /* 0x000fe20000010021 */
[----:B------:R-:W-:Y:S01]  /*146e0*/  PLOP3.LUT P0, PT, PT, PT, PT, 0x8, 0x0 ;  /* 0x000000000000781c */ /* 0x000fe20003f0e170 */
[-C--:B------:R-:W-:Y:S01]  /*146f0*/  FMUL.FTZ R26, R26, R4.reuse ;  /* 0x000000041a1a7220 */ /* 0x080fe20000410000 */
[-C--:B------:R-:W-:Y:S01]  /*14700*/  FMUL.FTZ R27, R30, R4.reuse ;  /* 0x000000041e1b7220 */ /* 0x080fe20000410000 */
[-C--:B------:R-:W-:Y:S01]  /*14710*/  FMUL.FTZ R31, R31, R4.reuse ;  /* 0x000000041f1f7220 */ /* 0x080fe20000410000 */
[-C--:B0-----:R-:W-:Y:S01]  /*14720*/  FMUL.FTZ R3, R34, R4.reuse ;  /* 0x0000000422037220 */ /* 0x081fe20000410000 */
        /* <DEDUP_REMOVED lines=58> */
.L_x_8852:
[----:B------:R-:W-:Y:S05]  /*14ad0*/  BSYNC B7 ;  /* 0x0000000000077941 */ /* 0x000fea0003800000 */
.L_x_8850:
[----:B------:R-:W1:Y:S08]  /*14ae0*/  S2UR UR5, SR_CgaCtaId ;  /* 0x00000000000579c3 */ /* 0x000e700000008800 */
[----:B------:R-:W-:Y:S06]  /*14af0*/  BAR.SYNC.DEFER_BLOCKING 0x5, 0x180 ;  /* 0x0146000000007b1d */ /* 0x000fec0000010000 */
[----:B------:R-:W-:Y:S01]  /*14b00*/  UMOV UR4, 0x400 ;  /* 0x0000040000047882 */ /* 0x000fe20000000000 */
[----:B------:R-:W-:Y:S01]  /*14b10*/  BSSY B0, `(.L_x_8930) ;  /* 0x00002e8000007945 */ /* 0x000fe20003800000 */
[----:B-1----:R-:W-:-:S06]  /*14b20*/  ULEA UR4, UR5, UR4, 0x18 ;  /* 0x0000000405047291 */ /* 0x002fcc000f8ec03f */
[----:B------:R-:W-:-:S05]  /*14b30*/  IMAD.U32 R2, RZ, RZ, UR4 ;  /* 0x00000004ff027e24 */ /* 0x000fca000f8e00ff */
[----:B------:R1:W2:Y:S01]  /*14b40*/  LDS.128 R32, [R2+0x388d0] ;  /* 0x0388d00002207984 */ /* 0x0002a20000000c00 */
[----:B------:R-:W-:Y:S06]  /*14b50*/  BAR.ARV 0x4, 0x180 ;  /* 0x0106000000007b1d */ /* 0x000fec0000002000 */
[----:B------:R-:W-:Y:S05]  /*14b60*/  @P0 BRA `(.L_x_8931) ;  /* 0x0000002000140947 */ /* 0x000fea0003800000 */
[----:B------:R-:W3:Y:S01]  /*14b70*/  LDL R4, [R1+0xc] ;  /* 0x00000c0001047983 */ /* 0x000ee20000100800 */
[----:B------:R-:W-:Y:S01]  /*14b80*/  F2FP.BF16.F32.PACK_AB R24, R25, R24 ;  /* 0x000000181918723e */ /* 0x000fe200000010ff */
[----:B------:R-:W-:Y:S01]  /*14b90*/  ULDC.64 UR4, c[0x0][0xd00] ;  /* 0x0003400000047ab9 */ /* 0x000fe20000000a00 */
[----:B------:R-:W-:Y:S01]  /*14ba0*/  F2FP.BF16.F32.PACK_AB R25, R0, R26 ;  /* 0x0000001a0019723e */ /* 0x000fe200000010ff */
[----:B------:R-:W4:Y:S01]  /*14bb0*/  S2R R41, SR_SWINHI ;  /* 0x0000000000297919 */ /* 0x000f220000002f00 */
        /* <DEDUP_REMOVED lines=17> */
[----:B----4-:R-:W-:Y:S02]  /*14cd0*/  MOV R37, R41 ;  /* 0x0000002900257202 */ /* 0x010fe40000000f00 */
        /* <DEDUP_REMOVED lines=25> */
[----:B------:R-:W-:Y:S01]  /*14e70*/  F2FP.BF16.F32.PACK_AB R147, R151, R150 ;  /* 0x000000969793723e */ /* 0x000fe200000010ff */
[----:B------:R-:W-:Y:S01]  /*14e80*/  BAR.SYNC.DEFER_BLOCKING 0x1, 0x100 ;  /* 0x0044000000007b1d */ /* 0x000fe20000010000 */
[----:B---3--:R-:W-:-:S03]  /*14e90*/  IMAD.WIDE R40, R4, 0x2, R36 ;  /* 0x0000000204287825 */ /* 0x008fc600078e0224 */
[C---:B------:R-:W-:Y:S02]  /*14ea0*/  LOP3.LUT R45, R40.reuse, 0x380, RZ, 0xc0, !PT ;  /* 0x00000380282d7812 */ /* 0x040fe400078ec0ff */
[C---:B------:R-:W-:Y:S02]  /*14eb0*/  IADD3 R0, P1, R40.reuse, 0x20, RZ ;  /* 0x0000002028007810 */ /* 0x040fe40007f3e0ff */
[----:B------:R-:W-:Y:S02]  /*14ec0*/  SHF.R.U64 R45, R45, 0x3, RZ ;  /* 0x000000032d2d7819 */ /* 0x000fe400000012ff */
[C---:B------:R-:W-:Y:S02]  /*14ed0*/  IADD3 R28, P4, R40.reuse, 0x60, RZ ;  /* 0x00000060281c7810 */ /* 0x040fe40007f9e0ff */
[----:B------:R-:W-:Y:S01]  /*14ee0*/  LOP3.LUT R44, R45, R40, RZ, 0x3c, !PT ;  /* 0x000000282d2c7212 */ /* 0x000fe200078e3cff */
[--C-:B------:R-:W-:Y:S01]  /*14ef0*/  IMAD.MOV.U32 R45, RZ, RZ, R41.reuse ;  /* 0x000000ffff2d7224 */ /* 0x100fe200078e0029 */
[----:B------:R-:W-:Y:S01]  /*14f00*/  IADD3 R4, P0, R40, 0x40, RZ ;  /* 0x0000004028047810 */ /* 0x000fe20007f1e0ff */
[----:B------:R-:W-:Y:S01]  /*14f10*/  IMAD.X R29, RZ, RZ, R41, P4 ;  /* 0x000000ffff1d7224 */ /* 0x000fe200020e0629 */
[----:B------:R-:W-:-:S02]  /*14f20*/  LOP3.LUT R169, R0, 0x380, RZ, 0xc0, !PT ;  /* 0x0000038000a97812 */ /* 0x000fc400078ec0ff */
[----:B------:R-:W-:Y:S02]  /*14f30*/  LOP3.LUT R173, R28, 0x380, RZ, 0xc0, !PT ;  /* 0x000003801cad7812 */ /* 0x000fe400078ec0ff */
[----:B------:R-:W-:Y:S02]  /*14f40*/  MOV R44, R44 ;  /* 0x0000002c002c7202 */ /* 0x000fe40000000f00 */
[----:B------:R-:W-:Y:S02]  /*14f50*/  LOP3.LUT R171, R4, 0x380, RZ, 0xc0, !PT ;  /* 0x0000038004ab7812 */ /* 0x000fe400078ec0ff */
[----:B------:R-:W-:Y:S01]  /*14f60*/  SHF.R.U64 R169, R169, 0x3, RZ ;  /* 0x00000003a9a97819 */ /* 0x000fe200000012ff */
[----:B------:R3:W-:Y:S01]  /*14f70*/  STSM.16.M88.4 [R44], R24 ;  /* 0x000000182c007844 */ /* 0x0007e20000000200 */
[----:B-----5:R-:W-:Y:S02]  /*14f80*/  IADD3 R30, P3, R40, 0x2000, RZ ;  /* 0x00002000281e7810 */ /* 0x020fe40007f7e0ff */
[----:B------:R-:W-:-:S02]  /*14f90*/  SHF.R.U64 R173, R173, 0x3, RZ ;  /* 0x00000003adad7819 */ /* 0x000fc400000012ff */
[C---:B--2---:R-:W-:Y:S01]  /*14fa0*/  IADD3 R32, P5, R40.reuse, 0x2040, RZ ;  /* 0x0000204028207810 */ /* 0x044fe20007fbe0ff */
[--C-:B------:R-:W-:Y:S01]  /*14fb0*/  IMAD.X R31, RZ, RZ, R41.reuse, P3 ;  /* 0x000000ffff1f7224 */ /* 0x100fe200018e0629 */
[----:B------:R-:W-:Y:S02]  /*14fc0*/  SHF.R.U64 R171, R171, 0x3, RZ ;  /* 0x00000003abab7819 */ /* 0x000fe400000012ff */
[----:B------:R-:W-:Y:S01]  /*14fd0*/  IADD3 R48, P6, R40, 0x2020, RZ ;  /* 0x0000202028307810 */ /* 0x000fe20007fde0ff */
[--C-:B------:R-:W-:Y:S01]  /*14fe0*/  IMAD.X R53, RZ, RZ, R41.reuse, P5 ;  /* 0x000000ffff357224 */ /* 0x100fe200028e0629 */
[----:B------:R-:W-:Y:S02]  /*14ff0*/  LOP3.LUT R28, R173, R28, RZ, 0x3c, !PT ;  /* 0x0000001cad1c7212 */ /* 0x000fe400078e3cff */
[----:B------:R-:W-:Y:S01]  /*15000*/  LOP3.LUT R173, R32, 0x380, RZ, 0xc0, !PT ;  /* 0x0000038020ad7812 */ /* 0x000fe200078ec0ff */
[--C-:B------:R-:W-:Y:S01]  /*15010*/  IMAD.X R49, RZ, RZ, R41.reuse, P6 ;  /* 0x000000ffff317224 */ /* 0x100fe200030e0629 */
[----:B0-----:R-:W-:Y:S01]  /*15020*/  IADD3 R68, P4, R40, 0x4040, RZ ;  /* 0x0000404028447810 */ /* 0x001fe20007f9e0ff */
[--C-:B---3--:R-:W-:Y:S01]  /*15030*/  IMAD.X R25, RZ, RZ, R41.reuse, P1 ;  /* 0x000000ffff197224 */ /* 0x108fe200008e0629 */
[----:B------:R-:W-:Y:S01]  /*15040*/  LOP3.LUT R24, R169, R0, RZ, 0x3c, !PT ;  /* 0x00000000a9187212 */ /* 0x000fe200078e3cff */
[--C-:B------:R-:W-:Y:S01]  /*15050*/  IMAD.X R27, RZ, RZ, R41.reuse, P0 ;  /* 0x000000ffff1b7224 */ /* 0x100fe200000e0629 */
[----:B------:R-:W-:Y:S01]  /*15060*/  LOP3.LUT R169, R30, 0x380, RZ, 0xc0, !PT ;  /* 0x000003801ea97812 */ /* 0x000fe200078ec0ff */
[----:B------:R-:W-:Y:S01]  /*15070*/  IMAD.X R69, RZ, RZ, R41, P4 ;  /* 0x000000ffff457224 */ /* 0x000fe200020e0629 */
[----:B------:R-:W-:-:S02]  /*15080*/  LOP3.LUT R26, R171, R4, RZ, 0x3c, !PT ;  /* 0x00000004ab1a7212 */ /* 0x000fc400078e3cff */
[----:B------:R-:W-:Y:S02]  /*15090*/  LOP3.LUT R171, R48, 0x380, RZ, 0xc0, !PT ;  /* 0x0000038030ab7812 */ /* 0x000fe400078ec0ff */
[----:B------:R-:W-:Y:S02]  /*150a0*/  SHF.R.U64 R169, R169, 0x3, RZ ;  /* 0x00000003a9a97819 */ /* 0x000fe400000012ff */
[C---:B------:R-:W-:Y:S02]  /*150b0*/  IADD3 R60, P1, R40.reuse, 0x4000, RZ ;  /* 0x00004000283c7810 */ /* 0x040fe40007f3e0ff */
[----:B------:R-:W-:Y:S02]  /*150c0*/  SHF.R.U64 R173, R173, 0x3, RZ ;  /* 0x00000003adad7819 */ /* 0x000fe400000012ff */
[----:B------:R-:W-:Y:S01]  /*150d0*/  SHF.R.U64 R171, R171, 0x3, RZ ;  /* 0x00000003abab7819 */ /* 0x000fe200000012ff */
[----:B------:R-:W-:Y:S01]  /*150e0*/  IMAD.X R61, RZ, RZ, R41, P1 ;  /* 0x000000ffff3d7224 */ /* 0x000fe200008e0629 */
[----:B------:R-:W-:-:S02]  /*150f0*/  IADD3 R64, P0, R40, 0x4020, RZ ;  /* 0x0000402028407810 */ /* 0x000fc40007f1e0ff */
[----:B------:R-:W-:Y:S02]  /*15100*/  LOP3.LUT R30, R169, R30, RZ, 0x3c, !PT ;  /* 0x0000001ea91e7212 */ /* 0x000fe400078e3cff */
[----:B------:R-:W-:Y:S01]  /*15110*/  IADD3 R56, P2, R40, 0x2060, RZ ;  /* 0x0000206028387810 */ /* 0x000fe20007f5e0ff */
[--C-:B------:R-:W-:Y:S01]  /*15120*/  IMAD.X R65, RZ, RZ, R41.reuse, P0 ;  /* 0x000000ffff417224 */ /* 0x100fe200000e0629 */
[----:B------:R-:W-:Y:S02]  /*15130*/  LOP3.LUT R52, R173, R32, RZ, 0x3c, !PT ;  /* 0x00000020ad347212 */ /* 0x000fe400078e3cff */
[----:B------:R-:W-:Y:S01]  /*15140*/  LOP3.LUT R169, R60, 0x380, RZ, 0xc0, !PT ;  /* 0x000003803ca97812 */ /* 0x000fe200078ec0ff */
[----:B------:R-:W-:Y:S01]  /*15150*/  IMAD.X R57, RZ, RZ, R41, P2 ;  /* 0x000000ffff397224 */ /* 0x000fe200010e0629 */
[----:B------:R-:W-:Y:S02]  /*15160*/  LOP3.LUT R48, R171, R48, RZ, 0x3c, !PT ;  /* 0x00000030ab307212 */ /* 0x000fe400078e3cff */
[----:B------:R-:W-:-:S02]  /*15170*/  LOP3.LUT R173, R68, 0x380, RZ, 0xc0, !PT ;  /* 0x0000038044ad7812 */ /* 0x000fc400078ec0ff */
[----:B------:R-:W-:Y:S02]  /*15180*/  LOP3.LUT R171, R64, 0x380, RZ, 0xc0, !PT ;  /* 0x0000038040ab7812 */ /* 0x000fe400078ec0ff */
[----:B------:R-:W-:Y:S02]  /*15190*/  SHF.R.U64 R169, R169, 0x3, RZ ;  /* 0x00000003a9a97819 */ /* 0x000fe400000012ff */
[----:B------:R-:W-:Y:S02]  /*151a0*/  IADD3 R44, P6, R40, 0x6000, RZ ;  /* 0x00006000282c7810 */ /* 0x000fe40007fde0ff */
[----:B------:R-:W-:Y:S02]  /*151b0*/  LOP3.LUT R175, R56, 0x380, RZ, 0xc0, !PT ;  /* 0x0000038038af7812 */ /* 0x000fe400078ec0ff */
[----:B------:R-:W-:Y:S01]  /*151c0*/  SHF.R.U64 R173, R173, 0x3, RZ ;  /* 0x00000003adad7819 */ /* 0x000fe200000012ff */
[----:B------:R-:W-:Y:S01]  /*151d0*/  IMAD.X R115, RZ, RZ, R41, P6 ;  /* 0x000000ffff737224 */ /* 0x000fe200030e0629 */
[----:B------:R-:W-:-:S02]  /*151e0*/  IADD3 R168, P2, R40, 0x6040, RZ ;  /* 0x0000604028a87810 */ /* 0x000fc40007f5e0ff */
[----:B------:R-:W-:Y:S02]  /*151f0*/  SHF.R.U64 R171, R171, 0x3, RZ ;  /* 0x00000003abab7819 */ /* 0x000fe400000012ff */
[----:B------:R-:W-:Y:S01]  /*15200*/  IADD3 R70, P5, R40, 0x6020, RZ ;  /* 0x0000602028467810 */ /* 0x000fe20007fbe0ff */
[--C-:B------:R-:W-:Y:S01]  /*15210*/  IMAD.X R45, RZ, RZ, R41.reuse, P2 ;  /* 0x000000ffff2d7224 */ /* 0x100fe200010e0629 */
[----:B------:R-:W-:Y:S02]  /*15220*/  LOP3.LUT R60, R169, R60, RZ, 0x3c, !PT ;  /* 0x0000003ca93c7212 */ /* 0x000fe400078e3cff */
[----:B------:R-:W-:Y:S01]  /*15230*/  SHF.R.U64 R175, R175, 0x3, RZ ;  /* 0x00000003afaf7819 */ /* 0x000fe200000012ff */
[----:B------:R-:W-:Y:S01]  /*15240*/  IMAD.X R119, RZ, RZ, R41, P5 ;  /* 0x000000ffff777224 */ /* 0x000fe200028e0629 */
[----:B------:R-:W-:Y:S02]  /*15250*/  LOP3.LUT R68, R173, R68, RZ, 0x3c, !PT ;  /* 0x00000044ad447212 */ /* 0x000fe400078e3cff */
[----:B------:R-:W-:-:S02]  /*15260*/  LOP3.LUT R169, R44, 0x380, RZ, 0xc0, !PT ;  /* 0x000003802ca97812 */ /* 0x000fc400078ec0ff */
[----:B------:R-:W-:Y:S02]  /*15270*/  IADD3 R72, P3, R40, 0x4060, RZ ;  /* 0x0000406028487810 */ /* 0x000fe40007f7e0ff */
[----:B------:R-:W-:Y:S02]  /*15280*/  LOP3.LUT R64, R171, R64, RZ, 0x3c, !PT ;  /* 0x00000040ab407212 */ /* 0x000fe400078e3cff */
[----:B------:R-:W-:Y:S01]  /*15290*/  LOP3.LUT R173, R168, 0x380, RZ, 0xc0, !PT ;  /* 0x00000380a8ad7812 */ /* 0x000fe200078ec0ff */
[----:B------:R-:W-:Y:S01]  /*152a0*/  IMAD.X R73, RZ, RZ, R41, P3 ;  /* 0x000000ffff497224 */ /* 0x000fe200018e0629 */
[----:B------:R-:W-:Y:S02]  /*152b0*/  LOP3.LUT R171, R70, 0x380, RZ, 0xc0, !PT ;  /* 0x0000038046ab7812 */ /* 0x000fe400078ec0ff */
[----:B------:R-:W-:Y:S02]  /*152c0*/  LOP3.LUT R56, R175, R56, RZ, 0x3c, !PT ;  /* 0x00000038af387212 */ /* 0x000fe400078e3cff */
[----:B------:R-:W-:-:S02]  /*152d0*/  SHF.R.U64 R169, R169, 0x3, RZ ;  /* 0x00000003a9a97819 */ /* 0x000fc400000012ff */
[----:B------:R-:W-:Y:S02]  /*152e0*/  LOP3.LUT R175, R72, 0x380, RZ, 0xc0, !PT ;  /* 0x0000038048af7812 */ /* 0x000fe400078ec0ff */
[----:B------:R-:W-:Y:S02]  /*152f0*/  SHF.R.U64 R173, R173, 0x3, RZ ;  /* 0x00000003adad7819 */ /* 0x000fe400000012ff */
[----:B------:R-:W-:Y:S02]  /*15300*/  SHF.R.U64 R171, R171, 0x3, RZ ;  /* 0x00000003abab7819 */ /* 0x000fe400000012ff */
[----:B------:R-:W-:Y:S02]  /*15310*/  LOP3.LUT R114, R169, R44, RZ, 0x3c, !PT ;  /* 0x0000002ca9727212 */ /* 0x000fe400078e3cff */
[----:B------:R-:W-:Y:S02]  /*15320*/  SHF.R.U64 R175, R175, 0x3, RZ ;  /* 0x00000003afaf7819 */ /* 0x000fe400000012ff */
[----:B------:R-:W-:-:S02]  /*15330*/  LOP3.LUT R44, R173, R168, RZ, 0x3c, !PT ;  /* 0x000000a8ad2c7212 */ /* 0x000fc400078e3cff */
[----:B------:R-:W-:Y:S02]  /*15340*/  IADD3 R40, P1, R40, 0x6060, RZ ;  /* 0x0000606028287810 */ /* 0x000fe40007f3e0ff */
[----:B------:R-:W-:Y:S02]  /*15350*/  LOP3.LUT R118, R171, R70, RZ, 0x3c, !PT ;  /* 0x00000046ab767212 */ /* 0x000fe400078e3cff */
[----:B------:R-:W-:Y:S01]  /*15360*/  MOV R168, R24 ;  /* 0x0000001800a87202 */ /* 0x000fe20000000f00 */
[----:B------:R-:W-:Y:S01]  /*15370*/  IMAD.X R41, RZ, RZ, R41, P1 ;  /* 0x000000ffff297224 */ /* 0x000fe200008e0629 */
[----:B------:R-:W-:Y:S02]  /*15380*/  MOV R169, R26 ;  /* 0x0000001a00a97202 */ /* 0x000fe40000000f00 */
[----:B------:R-:W-:Y:S02]  /*15390*/  MOV R32, R28 ;  /* 0x0000001c00207202 */ /* 0x000fe40000000f00 */
[----:B------:R-:W-:-:S02]  /*153a0*/  MOV R70, R30 ;  /* 0x0000001e00467202 */ /* 0x000fc40000000f00 */
[----:B------:R-:W-:Y:S02]  /*153b0*/  F2FP.BF16.F32.PACK_AB R24, R166, R172 ;  /* 0x000000aca618723e */ /* 0x000fe400000010ff */
[----:B------:R-:W-:Y:S02]  /*153c0*/  F2FP.BF16.F32.PACK_AB R25, R5, R3 ;  /* 0x000000030519723e */ /* 0x000fe400000010ff */
[----:B------:R-:W-:Y:S02]  /*153d0*/  F2FP.BF16.F32.PACK_AB R26, R164, R167 ;  /* 0x000000a7a41a723e */ /* 0x000fe400000010ff */
[----:B------:R-:W-:Y:S02]  /*153e0*/  F2FP.BF16.F32.PACK_AB R27, R39, R38 ;  /* 0x00000026271b723e */ /* 0x000fe400000010ff */
[----:B------:R-:W-:Y:S02]  /*153f0*/  F2FP.BF16.F32.PACK_AB R28, R162, R165 ;  /* 0x000000a5a21c723e */ /* 0x000fe400000010ff */
[----:B------:R-:W-:Y:S01]  /*15400*/  F2FP.BF16.F32.PACK_AB R29, R43, R42 ;  /* 0x0000002a2b1d723e */ /* 0x000fe200000010ff */
[----:B------:R0:W-:Y:S01]  /*15410*/  STSM.16.M88.4 [R168], R24 ;  /* 0x00000018a8007844 */ /* 0x0001e20000000200 */
[----:B------:R-:W-:-:S02]  /*15420*/  F2FP.BF16.F32.PACK_AB R30, R160, R163 ;  /* 0x000000a3a01e723e */ /* 0x000fc400000010ff */
[----:B------:R-:W-:Y:S02]  /*15430*/  F2FP.BF16.F32.PACK_AB R31, R47, R46 ;  /* 0x0000002e2f1f723e */ /* 0x000fe400000010ff */
[----:B------:R-:W-:Y:S02]  /*15440*/  LOP3.LUT R72, R175, R72, RZ, 0x3c, !PT ;  /* 0x00000048af487212 */ /* 0x000fe400078e3cff */
[----:B------:R-:W-:Y:S01]  /*15450*/  LOP3.LUT R175, R40, 0x380, RZ, 0xc0, !PT ;  /* 0x0000038028af7812 */ /* 0x000fe200078ec0ff */
[----:B------:R2:W-:Y:S01]  /*15460*/  STSM.16.M88.4 [R169], R28 ;  /* 0x0000001ca9007844 */ /* 0x0005e20000000200 */
[----:B------:R-:W-:Y:S02]  /*15470*/  F2FP.BF16.F32.PACK_AB R4, R158, R161 ;  /* 0x000000a19e04723e */ /* 0x000fe400000010ff */
[----:B------:R-:W-:Y:S02]  /*15480*/  F2FP.BF16.F32.PACK_AB R5, R51, R50 ;  /* 0x000000323305723e */ /* 0x000fe400000010ff */
[----:B------:R-:W-:-:S02]  /*15490*/  MOV R48, R48 ;  /* 0x0000003000307202 */ /* 0x000fc40000000f00 */
[----:B------:R-:W-:Y:S01]  /*154a0*/  MOV R52, R52 ;  /* 0x0000003400347202 */ /* 0x000fe20000000f00 */
[----:B------:R3:W-:Y:S01]  /*154b0*/  STSM.16.M88.4 [R32], R4 ;  /* 0x0000000420007844 */ /* 0x0007e20000000200 */
[----:B0-----:R-:W-:Y:S02]  /*154c0*/  F2FP.BF16.F32.PACK_AB R24, R152, R153 ;  /* 0x000000999818723e */ /* 0x001fe400000010ff */
[----:B------:R-:W-:Y:S01]  /*154d0*/  F2FP.BF16.F32.PACK_AB R25, R75, R74 ;  /* 0x0000004a4b19723e */ /* 0x000fe200000010ff */
[----:B------:R-:W-:Y:S01]  /*154e0*/  STSM.16.M88.4 [R70], R8 ;  /* 0x0000000846007844 */ /* 0x000fe20000000200 */
[----:B------:R-:W-:Y:S02]  /*154f0*/  F2FP.BF16.F32.PACK_AB R26, R77, R76 ;  /* 0x0000004c4d1a723e */ /* 0x000fe400000010ff */
[----:B------:R-:W-:Y:S01]  /*15500*/  F2FP.BF16.F32.PACK_AB R27, R79, R78 ;  /* 0x0000004e4f1b723e */ /* 0x000fe200000010ff */
[----:B------:R-:W-:Y:S01]  /*15510*/  STSM.16.M88.4 [R48], R12 ;  /* 0x0000000c30007844 */ /* 0x000fe20000000200 */
[----:B------:R-:W-:-:S02]  /*15520*/  SHF.R.U64 R175, R175, 0x3, RZ ;  /* 0x00000003afaf7819 */ /* 0x000fc400000012ff */
[----:B------:R-:W-:Y:S01]  /*15530*/  MOV R56, R56 ;  /* 0x0000003800387202 */ /* 0x000fe20000000f00 */
[----:B------:R-:W-:Y:S01]  /*15540*/  STSM.16.M88.4 [R52], R24 ;  /* 0x0000001834007844 */ /* 0x000fe20000000200 */
[----:B--2---:R-:W-:Y:S02]  /*15550*/  F2FP.BF16.F32.PACK_AB R28, R81, R80 ;  /* 0x00000050511c723e */ /* 0x004fe400000010ff */
[----:B------:R-:W-:Y:S01]  /*15560*/  F2FP.BF16.F32.PACK_AB R29, R83, R82 ;  /* 0x00000052531d723e */ /* 0x000fe200000010ff */
[----:B---3--:R-:W-:Y:S01]  /*15570*/  IMAD.MOV.U32 R32, RZ, RZ, RZ ;  /* 0x000000ffff207224 */ /* 0x008fe200078e00ff */
[----:B------:R-:W-:Y:S02]  /*15580*/  F2FP.BF16.F32.PACK_AB R30, R85, R84 ;  /* 0x00000054551e723e */ /* 0x000fe400000010ff */
[----:B------:R-:W-:Y:S02]  /*15590*/  F2FP.BF16.F32.PACK_AB R31, R87, R86 ;  /* 0x00000056571f723e */ /* 0x000fe400000010ff */
[----:B------:R-:W-:-:S02]  /*155a0*/  MOV R60, R60 ;  /* 0x0000003c003c7202 */ /* 0x000fc40000000f00 */
[----:B------:R-:W-:Y:S01]  /*155b0*/  MOV R64, R64 ;  /* 0x0000004000407202 */ /* 0x000fe20000000f00 */
[----:B------:R-:W-:Y:S01]  /*155c0*/  STSM.16.M88.4 [R56], R28 ;  /* 0x0000001c38007844 */ /* 0x000fe20000000200 */
[----:B------:R-:W-:Y:S02]  /*155d0*/  MOV R68, R68 ;  /* 0x0000004400447202 */ /* 0x000fe40000000f00 */
[----:B------:R-:W-:Y:S01]  /*155e0*/  MOV R0, R114 ;  /* 0x0000007200007202 */ /* 0x000fe20000000f00 */
[----:B------:R-:W-:Y:S01]  /*155f0*/  STSM.16.M88.4 [R60], R88 ;  /* 0x000000583c007844 */ /* 0x000fe20000000200 */
[----:B------:R-:W-:Y:S02]  /*15600*/  LOP3.LUT R40, R175, R40, RZ, 0x3c, !PT ;  /* 0x00000028af287212 */ /* 0x000fe400078e3cff */
[----:B------:R-:W-:Y:S01]  /*15610*/  MOV R72, R72 ;  /* 0x0000004800487202 */ /* 0x000fe20000000f00 */
[----:B------:R-:W-:Y:S01]  /*15620*/  STSM.16.M88.4 [R64], R96 ;  /* 0x0000006040007844 */ /* 0x000fe20000000200 */
[----:B------:R-:W-:-:S02]  /*15630*/  F2FP.BF16.F32.PACK_AB R114, R117, R116 ;  /* 0x000000747572723e */ /* 0x000fc400000010ff */
[----:B------:R-:W-:Y:S01]  /*15640*/  F2FP.BF16.F32.PACK_AB R115, R66, R62 ;  /* 0x0000003e4273723e */ /* 0x000fe200000010ff */
[----:B------:R-:W-:Y:S01]  /*15650*/  STSM.16.M88.4 [R68], R104 ;  /* 0x0000006844007844 */ /* 0x000fe20000000200 */
[----:B------:R-:W-:Y:S02]  /*15660*/  ISETP.NE.U32.AND P0, PT, RZ, UR4, PT ;  /* 0x00000004ff007c0c */ /* 0x000fe4000bf05070 */
[----:B------:R-:W-:Y:S01]  /*15670*/  IADD3 R6, P1, R218, UR4, RZ ;  /* 0x00000004da067c10 */ /* 0x000fe2000ff3e0ff */
[----:B------:R-:W-:Y:S01]  /*15680*/  STSM.16.M88.4 [R72], R112 ;  /* 0x0000007048007844 */ /* 0x000fe20000000200 */
[----:B------:R-:W-:Y:S02]  /*15690*/  MOV R118, R118 ;  /* 0x0000007600767202 */ /* 0x000fe40000000f00 */
[----:B------:R-:W-:Y:S01]  /*156a0*/  MOV R44, R44 ;  /* 0x0000002c002c7202 */ /* 0x000fe20000000f00 */
[----:B------:R0:W-:Y:S01]  /*156b0*/  STSM.16.M88.4 [R0], R120 ;  /* 0x0000007800007844 */ /* 0x0001e20000000200 */
[----:B------:R-:W-:-:S02]  /*156c0*/  MOV R40, R40 ;  /* 0x0000002800287202 */ /* 0x000fc40000000f00 */
[----:B------:R-:W-:Y:S01]  /*156d0*/  ISETP.NE.AND.EX P0, PT, RZ, UR5, PT, P0 ;  /* 0x00000005ff007c0c */ /* 0x000fe2000bf05300 */
[----:B------:R-:W-:Y:S01]  /*156e0*/  STSM.16.M88.4 [R118], R128 ;  /* 0x0000008076007844 */ /* 0x000fe20000000200 */
[----:B------:R-:W-:Y:S01]  /*156f0*/  IADD3.X R7, R219, UR5, RZ, P1, !PT ;  /* 0x00000005db077c10 */ /* 0x000fe20008ffe4ff */
[----:B------:R-:W-:Y:S02]  /*15700*/  ULDC.64 UR4, c[0x0][0xd08] ;  /* 0x0003420000047ab9 */ /* 0x000fe40000000a00 */
[----:B------:R-:W-:Y:S01]  /*15710*/  STSM.16.M88.4 [R44], R136 ;  /* 0x000000882c007844 */ /* 0x000fe20000000200 */
[----:B------:R-:W-:-:S03]  /*15720*/  ISETP.NE.U32.AND P6, PT, RZ, UR4, PT ;  /* 0x00000004ff007c0c */ /* 0x000fc6000bfc5070 */
[----:B------:R2:W-:Y:S01]  /*15730*/  STSM.16.M88.4 [R40], R144 ;  /* 0x0000009028007844 */ /* 0x0005e20000000200 */
[----:B------:R-:W-:Y:S01]  /*15740*/  BAR.SYNC.DEFER_BLOCKING 0x1, 0x100 ;  /* 0x0044000000007b1d */ /* 0x000fe20000010000 */
        /* <DEDUP_REMOVED lines=59> */
.L_x_8932:
        /* <DEDUP_REMOVED lines=45> */
[----:B------:R-:W-:Y:S02]  /*15dd0*/  IMAD.IADD R26, R216, 0x1, R195 ;  /* 0x00000001d81a7824 */ /* 0x000fe400078e02c3 */
        /* <DEDUP_REMOVED lines=8> */
[----:B------:R-:W-:Y:S02]  /*15e60*/  IMAD.IADD R31, R190, 0x1, R195 ;  /* 0x00000001be1f7824 */ /* 0x000fe400078e02c3 */
        /* <DEDUP_REMOVED lines=34> */
.L_x_8933:
[----:B------:R-:W2:Y:S01]  /*16090*/  LDC R85, c[0x0][0xce8] ;  /* 0x00033a00ff557b82 */ /* 0x000ea20000000800 */
[----:B------:R-:W-:Y:S01]  /*160a0*/  ULDC.64 UR4, c[0x0][0xba0] ;  /* 0x0002e80000047ab9 */ /* 0x000fe20000000a00 */
[----:B0-----:R-:W5:Y:S01]  /*160b0*/  LD.E.128 R4, desc[UR40][R6.64] ;  /* 0x0000002806047980 */ /* 0x001f62000c101d00 */
[----:B------:R-:W-:-:S03]  /*160c0*/  IMAD R3, R81, UR4, RZ ;  /* 0x0000000451037c24 */ /* 0x000fc6000f8e02ff */
[----:B------:R-:W5:Y:S02]  /*160d0*/  LD.E.128 R8, desc[UR40][R8.64] ;  /* 0x0000002808087980 */ /* 0x000f64000c101d00 */
[----:B------:R-:W0:Y:S02]  /*160e0*/  LDC R88, c[0x0][0xbc8] ;  /* 0x0002f200ff587b82 */ /* 0x000e240000000800 */
        /* <DEDUP_REMOVED lines=26> */
[----:B------:R-:W-:Y:S01]  /*16290*/  IMAD.IADD R82, R195, 0x1, R32 ;  /* 0x00000001c3527824 */ /* 0x000fe200078e0220 */
[----:B0-----:R-:W-:Y:S01]  /*162a0*/  ISETP.GE.AND P0, PT, R225, R88, PT ;  /* 0x00000058e100720c */ /* 0x001fe20003f06270 */
        /* <DEDUP_REMOVED lines=31> */
[----:B------:R-:W-:Y:S01]  /*164a0*/  IMAD.IADD R195, R229, 0x1, R195 ;  /* 0x00000001e5c37824 */ /* 0x000fe200078e02c3 */
        /* <DEDUP_REMOVED lines=38> */
[----:B------:R-:W-:Y:S02]  /*16710*/  SHF.R.S32.HI R95, RZ, 0x1f, R222 ;  /* 0x0000001fff5f7819 */ /* 0x000fe400000114de */
[----:B------:R-:W-:Y:S02]  /*16720*/  SHF.R.S32.HI R96, RZ, 0x1f, R223 ;  /* 0x0000001fff607819 */ /* 0x000fe400000114df */
[----:B------:R-:W-:Y:S02]  /*16730*/  SHF.R.S32.HI R97, RZ, 0x1f, R224 ;  /* 0x0000001fff617819 */ /* 0x000fe400000114e0 */
[----:B------:R-:W-:Y:S01]  /*16740*/  SHF.R.S32.HI R98, RZ, 0x1f, R225 ;  /* 0x0000001fff627819 */ /* 0x000fe200000114e1 */
[----:B0-2---:R-:W-:Y:S06]  /*16750*/  @P1 BRA `(.L_x_8935) ;  /* 0x00000000007c1947 */ /* 0x005fec0003800000 */
[-C--:B------:R-:W-:Y:S02]  /*16760*/  ISETP.GE.AND P1, PT, R225, R88.reuse, PT ;  /* 0x00000058e100720c */ /* 0x080fe40003f26270 */
[-C--:B------:R-:W-:Y:S02]  /*16770*/  ISETP.GE.AND P0, PT, R193, R88.reuse, PT ;  /* 0x00000058c100720c */ /* 0x080fe40003f06270 */
[-C--:B------:R-:W-:Y:S02]  /*16780*/  ISETP.GE.AND P5, PT, R224, R88.reuse, PT ;  /* 0x00000058e000720c */ /* 0x080fe40003fa6270 */
[----:B------:R-:W-:-:S07]  /*16790*/  ISETP.GE.AND P3, PT, R223, R88, PT ;  /* 0x00000058df00720c */ /* 0x000fce0003f66270 */
[----:B------:R-:W-:Y:S02]  /*167a0*/  @!P1 LEA R82, P2, R225, R80, 0x1 ;  /* 0x00000050e1529211 */ /* 0x000fe400078408ff */
        /* <DEDUP_REMOVED lines=26> */
.L_x_8935:
[----:B------:R-:W-:Y:S05]  /*16950*/  BSYNC B1 ;  /* 0x0000000000017941 */ /* 0x000fea0003800000 */
.L_x_8934:
[----:B------:R-:W-:Y:S01]  /*16960*/  VIADD R0, R195, 0x20 ;  /* 0x00000020c3007836 */ /* 0x000fe20000000000 */
[----:B----45:R0:W2:Y:S04]  /*16970*/  SHFL.IDX PT, R7, R90, 0x1, 0x181f ;  /* 0x00381f005a077f89 */ /* 0x0300a800000e0000 */
[----:B------:R-:W-:Y:S01]  /*16980*/  ISETP.GE.AND P0, PT, R0, R91, PT ;  /* 0x0000005b0000720c */ /* 0x000fe20003f06270 */
[----:B------:R0:W4:-:S12]  /*16990*/  SHFL.IDX PT, R6, R89, 0x1, 0x181f ;  /* 0x00381f0059067f89 */ /* 0x00011800000e0000 */
[----:B0-----:R-:W-:Y:S05]  /*169a0*/  @P0 BRA `(.L_x_8936) ;  /* 0x0000000c00f80947 */ /* 0x001fea0003800000 */
[-C--:B------:R-:W-:Y:S02]  /*169b0*/  ISETP.GE.AND P5, PT, R225, R88.reuse, PT ;  /* 0x00000058e100720c */ /* 0x080fe40003fa6270 */
[-C--:B------:R-:W-:Y:S02]  /*169c0*/  ISETP.GE.AND P6, PT, R193, R88.reuse, PT ;  /* 0x00000058c100720c */ /* 0x080fe40003fc6270 */
[-C--:B------:R-:W-:Y:S02]  /*169d0*/  ISETP.GE.AND P3, PT, R224, R88.reuse, PT ;  /* 0x00000058e000720c */ /* 0x080fe40003f66270 */
[-C--:B------:R-:W-:Y:S02]  /*169e0*/  ISETP.GE.AND P2, PT, R223, R88.reuse, PT ;  /* 0x00000058df00720c */ /* 0x080fe40003f46270 */
[-C--:B------:R-:W-:Y:S02]  /*169f0*/  ISETP.GE.AND P1, PT, R222, R88.reuse, PT ;  /* 0x00000058de00720c */ /* 0x080fe40003f26270 */
[----:B------:R-:W-:-:S03]  /*16a00*/  ISETP.GE.AND P0, PT, R221, R88, PT ;  /* 0x00000058dd00720c */ /* 0x000fc60003f06270 */
[-C--:B----4-:R-:W-:Y:S02]  /*16a10*/  @!P5 LEA R12, P4, R225, R6.reuse, 0x1 ;  /* 0x00000006e10cd211 */ /* 0x090fe400078808ff */
[----:B--2---:R-:W-:Y:S02]  /*16a20*/  @!P6 IMAD.WIDE R4, R193, 0x2, R6 ;  /* 0x00000002c104e825 */ /* 0x004fe400078e0206 */
        /* <DEDUP_REMOVED lines=21> */
[----:B--2---:R-:W-:-:S04]  /*16b80*/  LEA R4, P0, R232, R6, 0x1 ;  /* 0x00000006e8047211 */ /* 0x004fc800078008ff */
[----:B------:R-:W-:-:S05]  /*16b90*/  LEA.HI.X R5, R232, R7, R92, 0x1, P0 ;  /* 0x00000007e8057211 */ /* 0x000fca00000f0c5c */
[----:B------:R0:W-:Y:S01]  /*16ba0*/  ST.E.128 desc[UR40][R4.64], R76 ;  /* 0x0000004c04007985 */ /* 0x0001e2000c101d28 */
[----:B------:R-:W-:Y:S05]  /*16bb0*/  BRA `(.L_x_8936) ;  /* 0x0000000c00747947 */ /* 0x000fea0003800000 */
.L_x_8931:
        /* <DEDUP_REMOVED lines=24> */
.L_x_8937:
        /* <DEDUP_REMOVED lines=23> */
[----:B------:R-:W3:Y:S01]  /*16eb0*/  @P0 LDC R15, c[0x0][0xcf0] ;  /* 0x00033c00ff0f0b82 */ /* 0x000ee20000000800 */
[----:B------:R-:W-:-:S04]  /*16ec0*/  IMAD.WIDE.U32 R4, R13, UR4, R4 ;  /* 0x000000040d047c25 */ /* 0x000fc8000f8e0004 */
[----:B0-----:R-:W-:-:S05]  /*16ed0*/  @P0 IMAD.HI.U32 R6, R11, R6, RZ ;  /* 0x000000060b060227 */ /* 0x001fca00078e00ff */
[----:B---3--:R-:W-:Y:S01]  /*16ee0*/  @P0 SHF.R.U32.HI R7, RZ, R15, R6 ;  /* 0x0000000fff070219 */ /* 0x008fe20000011606 */
        /* <DEDUP_REMOVED lines=18> */
.L_x_8939:
[----:B------:R-:W-:Y:S05]  /*17010*/  BSYNC B1 ;  /* 0x0000000000017941 */ /* 0x000fea0003800000 */
.L_x_8938:
[----:B----4-:R-:W-:Y:S01]  /*17020*/  ISETP.NE.AND P0, PT, R21, 0x1, PT ;  /* 0x000000011500780c */ /* 0x010fe20003f05270 */
[----:B------:R-:W4:Y:S01]  /*17030*/  LDC R24, c[0x0][0xbc8] ;  /* 0x0002f200ff187b82 */ /* 0x000f220000000800 */
        /* <DEDUP_REMOVED lines=13> */
[----:B------:R-:W-:Y:S01]  /*17110*/  IMAD.IADD R5, R5, 0x1, R3 ;  /* 0x0000000105057824 */ /* 0x000fe200078e0203 */
[----:B--2---:R-:W-:Y:S01]  /*17120*/  SHF.R.S32.HI R32, RZ, 0x1f, R223 ;  /* 0x0000001fff207819 */ /* 0x004fe200000114df */
[C---:B------:R-:W-:Y:S01]  /*17130*/  IMAD R3, R217.reuse, UR5, R6 ;  /* 0x00000005d9037c24 */ /* 0x040fe2000f8e0206 */
[----:B------:R-:W-:Y:S01]  /*17140*/  SHF.R.S32.HI R36, RZ, 0x1f, R224 ;  /* 0x0000001fff247819 */ /* 0x000fe200000114e0 */
[----:B------:R-:W-:Y:S01]  /*17150*/  IMAD.WIDE.U32 R4, R217, UR4, R4 ;  /* 0x00000004d9047c25 */ /* 0x000fe2000f8e0004 */
[----:B------:R-:W2:Y:S01]  /*17160*/  @P0 LDC R9, c[0x0][0xcf0] ;  /* 0x00033c00ff090b82 */ /* 0x000ea20000000800 */
[----:B------:R-:W-:Y:S01]  /*17170*/  ULDC.64 UR4, c[0x0][0xbf0] ;  /* 0x0002fc0000047ab9 */ /* 0x000fe20000000a00 */
[----:B------:R-:W-:Y:S01]  /*17180*/  SHF.R.S32.HI R37, RZ, 0x1f, R225 ;  /* 0x0000001fff257819 */ /* 0x000fe200000114e1 */
[----:B------:R-:W-:Y:S01]  /*17190*/  IMAD R6, R228, 0x20, R229 ;  /* 0x00000020e4067824 */ /* 0x000fe200078e02e5 */
[-C--:B----4-:R-:W-:Y:S01]  /*171a0*/  ISETP.GE.AND P1, PT, R225, R24.reuse, PT ;  /* 0x00000018e100720c */ /* 0x090fe20003f26270 */
[----:B------:R-:W-:Y:S01]  /*171b0*/  IMAD.IADD R5, R5, 0x1, R3 ;  /* 0x0000000105057824 */ /* 0x000fe200078e0203 */
[-C--:B------:R-:W-:Y:S01]  /*171c0*/  ISETP.GE.AND P2, PT, R193, R24.reuse, PT ;  /* 0x00000018c100720c */ /* 0x080fe20003f46270 */
[----:B------:R-:W-:Y:S01]  /*171d0*/  IMAD R3, R230, UR4, RZ ;  /* 0x00000004e6037c24 */ /* 0x000fe2000f8e02ff */
[----:B------:R-:W-:Y:S01]  /*171e0*/  SEL R10, RZ, 0xffffffff, P1 ;  /* 0xffffffffff0a7807 */ /* 0x000fe20000800000 */
[----:B------:R-:W-:Y:S01]  /*171f0*/  IMAD.IADD R8, R195, 0x1, R6 ;  /* 0x00000001c3087824 */ /* 0x000fe200078e0206 */
        /* <DEDUP_REMOVED lines=84> */
.L_x_8941:
[----:B------:R-:W-:Y:S05]  /*17740*/  BSYNC B1 ;  /* 0x0000000000017941 */ /* 0x000fea0003800000 */
.L_x_8940:
        /* <DEDUP_REMOVED lines=36> */
.L_x_8936:
[----:B------:R-:W-:Y:S05]  /*17990*/  BSYNC B0 ;  /* 0x0000000000007941 */ /* 0x000fea0003800000 */
.L_x_8930:
[----:B------:R-:W-:Y:S02]  /*179a0*/  ULDC UR4, c[0x0][0xd3c] ;  /* 0x00034f0000047ab9 */ /* 0x000fe40000000800 */
[----:B------:R-:W-:-:S13]  /*179b0*/  ISETP.GE.AND P0, PT, R35, UR4, PT ;  /* 0x0000000423007c0c */ /* 0x000fda000bf06270 */
[----:B------:R-:W-:Y:S05]  /*179c0*/  @!P0 BRA `(.L_x_8942) ;  /* 0xfffffe9800208947 */ /* 0x000fea000383ffff */
[----:B------:R-:W-:Y:S05]  /*179d0*/  BRA `(.L_x_8809) ;  /* 0x000000a000387947 */ /* 0x000fea0003800000 */
.L_x_8807:
        /* <DEDUP_REMOVED lines=18> */
.L_x_8943:
        /* <DEDUP_REMOVED lines=42> */
.L_x_8949:
        /* <DEDUP_REMOVED lines=12> */
.L_x_8948:
[----:B------:R-:W-:Y:S05]  /*17e60*/  BSYNC B0 ;  /* 0x0000000000007941 */ /* 0x000fea0003800000 */
.L_x_8947:
        /* <DEDUP_REMOVED lines=21> */
.L_x_8945:
        /* <DEDUP_REMOVED lines=20> */
.L_x_8950:
        /* <DEDUP_REMOVED lines=57> */
.L_x_8946:
[----:B------:R-:W-:Y:S02]  /*18490*/  IMAD.MOV.U32 R17, RZ, RZ, RZ ;  /* 0x000000ffff117224 */ /* 0x000fe400078e00ff */
[----:B------:R-:W-:Y:S02]  /*184a0*/  IMAD.U32 R16, RZ, RZ, UR6 ;  /* 0x00000006ff107e24 */ /* 0x000fe4000f8e00ff */
[----:B------:R-:W-:-:S07]  /*184b0*/  IMAD.MOV.U32 R18, RZ, RZ, RZ ;  /* 0x000000ffff127224 */ /* 0x000fce00078e00ff */
.L_x_8951:
[----:B------:R-:W-:-:S13]  /*184c0*/  ISETP.NE.AND P0, PT, R0, RZ, PT ;  /* 0x000000ff0000720c */ /* 0x000fda0003f05270 */
[----:B------:R-:W1:Y:S01]  /*184d0*/  @!P0 S2R R3, SR_CgaCtaId ;  /* 0x0000000000038919 */ /* 0x000e620000008800 */
[----:B------:R-:W-:-:S04]  /*184e0*/  @!P0 MOV R0, 0x400 ;  /* 0x0000040000008802 */ /* 0x000fc80000000f00 */
[----:B-1----:R-:W-:-:S05]  /*184f0*/  @!P0 LEA R0, R3, R0, 0x18 ;  /* 0x0000000003008211 */ /* 0x002fca00078ec0ff */
[----:B------:R1:W-:Y:S01]  /*18500*/  @!P0 STS.128 [R0+0x388d0], R16 ;  /* 0x0388d01000008388 */ /* 0x0003e20000000c00 */
[----:B------:R-:W-:Y:S06]  /*18510*/  BAR.ARV 0x5, 0x180 ;  /* 0x0146000000007b1d */ /* 0x000fec0000002000 */
.L_x_8944:
        /* <DEDUP_REMOVED lines=41> */
.L_x_9122:
        /* <DEDUP_REMOVED lines=26> */
[C---:B------:R-:W-:Y:S01]  /*18950*/  IADD3 R6, P5, R8.reuse, UR6, RZ ;  /* 0x0000000608067c10 */ /* 0x040fe2000ffbe0ff */
[----:B------:R-:W-:Y:S01]  /*18960*/  IMAD.MOV.U32 R9, RZ, RZ, RZ ;  /* 0x000000ffff097224 */ /* 0x000fe200078e00ff */
        /* <DEDUP_REMOVED lines=38> */
.L_x_8953:
        /* <DEDUP_REMOVED lines=12> */
.L_x_8954:
[----:B------:R-:W-:Y:S05]  /*18c90*/  @!P0 BRA `(.L_x_8955) ;  /* 0x00000000000c8947 */ /* 0x000fea0003800000 */
[----:B------:R-:W2:Y:S04]  /*18ca0*/  LDG.E R10, desc[UR40][R6.64] ;  /* 0x00000028060a7981 */ /* 0x000ea8000c1e1900 */
[----:B------:R-:W2:Y:S02]  /*18cb0*/  LDG.E R6, desc[UR40][R6.64+0x4] ;  /* 0x0000042806067981 */ /* 0x000ea4000c1e1900 */
[----:B--2---:R-:W-:-:S07]  /*18cc0*/  IMAD.IADD R10, R6, 0x1, -R10 ;  /* 0x00000001060a7824 */ /* 0x004fce00078e0a0a */
.L_x_8955:
[----:B------:R-:W2:Y:S01]  /*18cd0*/  @P1 LDG.E R2, desc[UR40][R4.64] ;  /* 0x0000002804021981 */ /* 0x000ea2000c1e1900 */
[----:B------:R-:W3:Y:S01]  /*18ce0*/  LDC R3, c[0x0][0x448] ;  /* 0x00011200ff037b82 */ /* 0x000ee20000000800 */
[----:B-----5:R-:W-:Y:S02]  /*18cf0*/  IMAD.IADD R0, R10, 0x1, -R0 ;  /* 0x000000010a007824 */ /* 0x020fe400078e0a00 */
[----:B------:R4:W2:Y:S01]  /*18d00*/  @P1 LDG.E R4, desc[UR40][R4.64+0x4] ;  /* 0x0000042804041981 */ /* 0x0008a2000c1e1900 */
[----:B---3--:R-:W-:-:S13]  /*18d10*/  ISETP.NE.AND P0, PT, R3, 0x1, PT ;  /* 0x000000010300780c */ /* 0x008fda0003f05270 */
[----:B----4-:R-:W3:Y:S01]  /*18d20*/  @P0 LDC R5, c[0x0][0x450] ;  /* 0x00011400ff050b82 */ /* 0x010ee20000000800 */
[----:B------:R-:W-:Y:S01]  /*18d30*/  BSSY B0, `(.L_x_8956) ;  /* 0x00001d1000007945 */ /* 0x000fe20003800000 */
[----:B--2---:R-:W-:-:S06]  /*18d40*/  @P1 IMAD.IADD R8, R4, 0x1, -R2 ;  /* 0x0000000104081824 */ /* 0x004fcc00078e0a02 */
[----:B------:R-:W2:Y:S01]  /*18d50*/  @P0 LDC R4, c[0x0][0x44c] ;  /* 0x00011300ff040b82 */ /* 0x000ea20000000800 */
[----:B------:R-:W-:-:S04]  /*18d60*/  IMAD.SHL.U32 R2, R17, 0x40, RZ ;  /* 0x0000004011027824 */ /* 0x000fc800078e00ff */
[----:B------:R-:W-:-:S04]  /*18d70*/  VIADD R2, R2, 0x3f ;  /* 0x0000003f02027836 */ /* 0x000fc80000000000 */
[----:B------:R-:W-:Y:S02]  /*18d80*/  IMAD.MOV.U32 R3, RZ, RZ, R2 ;  /* 0x000000ffff037224 */ /* 0x000fe400078e0002 */
[----:B--2---:R-:W-:-:S04]  /*18d90*/  @P0 IMAD.HI.U32 R4, R2, R4, RZ ;  /* 0x0000000402040227 */ /* 0x004fc800078e00ff */
[----:B------:R-:W-:Y:S01]  /*18da0*/  IMAD.IADD R2, R0, 0x1, R8 ;  /* 0x0000000100027824 */ /* 0x000fe200078e0208 */
[----:B---3--:R-:W-:-:S03]  /*18db0*/  @P0 SHF.R.U32.HI R3, RZ, R5, R4 ;  /* 0x00000005ff030219 */ /* 0x008fc60000011604 */
        /* <DEDUP_REMOVED lines=9> */
[----:B------:R-:W-:Y:S01]  /*18e50*/  VIMNMX R2, R20, R2, PT ;  /* 0x0000000214027248 */ /* 0x000fe20003fe0100 */
[----:B------:R-:W-:-:S04]  /*18e60*/  IMAD.MOV R3, RZ, RZ, -R0 ;  /* 0x000000ffff037224 */ /* 0x000fc800078e0a00 */
[----:B------:R-:W-:-:S05]  /*18e70*/  IMAD R2, R2, 0x40, -R0 ;  /* 0x0000004002027824 */ /* 0x000fca00078e0a00 */
[----:B------:R-:W-:Y:S02]  /*18e80*/  VIMNMX R0, R2, R8, PT ;  /* 0x0000000802007248 */ /* 0x000fe40003fe0100 */
[----:B------:R-:W-:-:S04]  /*18e90*/  VIMNMX R2, RZ, R3, !PT ;  /* 0x00000003ff027248 */ /* 0x000fc80007fe0100 */
[----:B------:R-:W-:Y:S02]  /*18ea0*/  ISETP.GT.AND P0, PT, R0, R2, PT ;  /* 0x000000020000720c */ /* 0x000fe40003f04270 */
[----:B------:R-:W-:-:S11]  /*18eb0*/  SHF.R.U32.HI R2, RZ, 0x6, R2 ;  /* 0x00000006ff027819 */ /* 0x000fd60000011602 */
[----:B------:R-:W-:-:S05]  /*18ec0*/  @P0 VIADD R0, R0, 0x3f ;  /* 0x0000003f00000836 */ /* 0x000fca0000000000 */
[----:B------:R-:W-:Y:S01]  /*18ed0*/  @P0 SHF.R.S32.HI R3, RZ, 0x1f, R0 ;  /* 0x0000001fff030819 */ /* 0x000fe20000011400 */
[----:B------:R-:W-:-:S03]  /*18ee0*/  IMAD.MOV.U32 R7, RZ, RZ, R2 ;  /* 0x000000ffff077224 */ /* 0x000fc600078e0002 */
[----:B------:R-:W-:-:S04]  /*18ef0*/  @P0 LEA.HI R0, R3, R0, RZ, 0x6 ;  /* 0x0000000003000211 */ /* 0x000fc800078f30ff */
[----:B------:R-:W-:-:S04]  /*18f00*/  @P0 SHF.R.S32.HI R7, RZ, 0x6, R0 ;  /* 0x00000006ff070819 */ /* 0x000fc80000011400 */
[----:B------:R-:W-:Y:S02]  /*18f10*/  ISETP.GT.AND P2, PT, R7, R2, PT ;  /* 0x000000020700720c */ /* 0x000fe40003f44270 */
[----:B------:R-:W-:-:S11]  /*18f20*/  PLOP3.LUT P0, PT, PT, PT, PT, 0x80, 0x0 ;  /* 0x000000000000781c */ /* 0x000fd60003f0f070 */
        /* <DEDUP_REMOVED lines=8> */
.L_x_9166:
[----:B--2---:R-:W-:Y:S02]  /*18fb0*/  ISETP.NE.AND P0, PT, R14, RZ, PT ;  /* 0x000000ff0e00720c */ /* 0x004fe40003f05270 */
[----:B------:R-:W-:-:S11]  /*18fc0*/  PLOP3.LUT P6, PT, PT, PT, PT, 0x8, 0x0 ;  /* 0x000000000000781c */ /* 0x000fd60003fce170 */
[----:B------:R-:W-:Y:S05]  /*18fd0*/  @P0 BRA `(.L_x_8959) ;  /* 0x00000000000c0947 */ /* 0x000fea0003800000 */
[----:B------:R-:W-:-:S03]  /*18fe0*/  UMOV UR4, 0xffffffff ;  /* 0xffffffff00047882 */ /* 0x000fc60000000000 */
[----:B------:R-:W-:Y:S05]  /*18ff0*/  BRA.DIV UR4, `(.L_x_8960) ;  /* 0x0000009604c07947 */ /* 0x000fea000b800000 */
[----:B------:R-:W-:-:S13]  /*19000*/  ELECT P6, URZ, PT ;  /* 0x00000000003f782f */ /* 0x000fda00038c0000 */
.L_x_8959:
        /* <DEDUP_REMOVED lines=10> */
.L_x_9169:
[----:B------:R-:W-:Y:S05]  /*190b0*/  BSYNC B1 ;  /* 0x0000000000017941 */ /* 0x000fea0003800000 */
.L_x_8961:
        /* <DEDUP_REMOVED lines=14> */
.L_x_9170:
[----:B------:R-:W-:Y:S05]  /*191a0*/  BSYNC B2 ;  /* 0x0000000000027941 */ /* 0x000fea0003800000 */
.L_x_8965:
        /* <DEDUP_REMOVED lines=9> */
.L_x_8968:
[----:B------:R-:W-:Y:S05]  /*19240*/  BSYNC B2 ;  /* 0x0000000000027941 */ /* 0x000fea0003800000 */
.L_x_8967:
        /* <DEDUP_REMOVED lines=14> */
.L_x_8969:
        /* <DEDUP_REMOVED lines=13> */
.L_x_9171:
[----:B------:R-:W-:Y:S05]  /*19400*/  BSYNC B2 ;  /* 0x0000000000027941 */ /* 0x000fea0003800000 */
.L_x_8970:
[----:B------:R-:W-:Y:S01]  /*19410*/  BSSY B2, `(.L_x_8972) ;  /* 0x000000b000027945 */ /* 0x000fe20003800000 */
[----:B------:R-:W-:Y:S02]  /*19420*/  IMAD.MOV.U32 R10, RZ, RZ, 0x0 ;  /* 0x00000000ff0a7424 */ /* 0x000fe400078e00ff */
[----:B-1----:R-:W-:Y:S01]  /*19430*/  IMAD.MOV.U32 R11, RZ, RZ, 0x12f00000 ;  /* 0x12f00000ff0b7424 */ /* 0x002fe200078e00ff */
        /* <DEDUP_REMOVED lines=8> */
.L_x_8973:
[----:B------:R-:W-:Y:S05]  /*194c0*/  BSYNC B2 ;  /* 0x0000000000027941 */ /* 0x000fea0003800000 */
.L_x_8972:
        /* <DEDUP_REMOVED lines=11> */
.L_x_8974:
        /* <DEDUP_REMOVED lines=15> */
.L_x_8975:
        /* <DEDUP_REMOVED lines=15> */
.L_x_8976:
        /* <DEDUP_REMOVED lines=15> */
.L_x_8977:
        /* <DEDUP_REMOVED lines=15> */
.L_x_8978:
        /* <DEDUP_REMOVED lines=15> */
.L_x_8979:
        /* <DEDUP_REMOVED lines=15> */
.L_x_8980:
        /* <DEDUP_REMOVED lines=15> */
.L_x_8981:
        /* <DEDUP_REMOVED lines=10> */
.L_x_8964:
[----:B------:R-:W-:Y:S05]  /*19cb0*/  BSYNC B1 ;  /* 0x0000000000017941 */ /* 0x000fea0003800000 */
.L_x_8963:
        /* <DEDUP_REMOVED lines=13> */
.L_x_9001:
[----:B------:R-:W-:Y:S05]  /*19d90*/  YIELD ;  /* 0x0000000000007946 */ /* 0x000fea0003800000 */
[----:B------:R-:W-:Y:S04]  /*19da0*/  BSSY B1, `(.L_x_8982) ;  /* 0x00000bd000017945 */ /* 0x000fe80003800000 */
[----:B---3--:R-:W-:Y:S05]  /*19db0*/  @!P6 BRA `(.L_x_8983) ;  /* 0x0000000800ece947 */ /* 0x008fea0003800000 */
[----:B------:R-:W3:Y:S04]  /*19dc0*/  LDL R7, [R1+0x4] ;  /* 0x0000040001077983 */ /* 0x000ee80000100800 */
[----:B--2---:R-:W3:Y:S04]  /*19dd0*/  LDL R4, [R1+0x10] ;  /* 0x0000100001047983 */ /* 0x004ee80000100800 */
[----:B------:R-:W2:Y:S01]  /*19de0*/  LDL R5, [R1+0x20] ;  /* 0x0000200001057983 */ /* 0x000ea20000100800 */
[----:B------:R-:W0:Y:S01]  /*19df0*/  S2R R6, SR_TID.X ;  /* 0x0000000000067919 */ /* 0x000e220000002100 */
[----:B------:R-:W-:Y:S01]  /*19e00*/  BSSY B2, `(.L_x_8984) ;  /* 0x0000007000027945 */ /* 0x000fe20003800000 */
[----:B0-----:R-:W-:-:S04]  /*19e10*/  LOP3.LUT R6, R6, 0x7f, RZ, 0xc0, !PT ;  /* 0x0000007f06067812 */ /* 0x001fc800078ec0ff */
[----:B------:R-:W-:Y:S01]  /*19e20*/  ISETP.NE.AND P2, PT, R6, RZ, PT ;  /* 0x000000ff0600720c */ /* 0x000fe20003f45270 */
[----:B---3--:R-:W-:Y:S01]  /*19e30*/  IMAD R4, R4, 0x8, R7 ;  /* 0x0000000804047824 */ /* 0x008fe200078e0207 */
[----:B--2---:R-:W-:-:S04]  /*19e40*/  SHF.L.U32 R5, R5, 0x1f, RZ ;  /* 0x0000001f05057819 */ /* 0x004fc800000006ff */
[----:B------:R-:W0:Y:S02]  /*19e50*/  SYNCS.PHASECHK.TRANS64.TRYWAIT P1, [R4+URZ+0x388a0], R5 ;  /* 0x0388a005040075a7 */ /* 0x000e24000802017f */
[----:B0-----:R-:W-:Y:S05]  /*19e60*/  @!P1 BRA `(.L_x_8985) ;  /* 0x0000008800849947 */ /* 0x001fea0003800000 */
.L_x_9172:
[----:B------:R-:W-:Y:S05]  /*19e70*/  BSYNC B2 ;  /* 0x0000000000027941 */ /* 0x000fea0003800000 */
.L_x_8984:
        /* <DEDUP_REMOVED lines=9> */
.L_x_8987:
[----:B------:R-:W-:Y:S05]  /*19f10*/  BSYNC B2 ;  /* 0x0000000000027941 */ /* 0x000fea0003800000 */
.L_x_8986:
        /* <DEDUP_REMOVED lines=13> */
.L_x_8988:
        /* <DEDUP_REMOVED lines=13> */
.L_x_9173:
[----:B------:R-:W-:Y:S05]  /*1a0c0*/  BSYNC B2 ;  /* 0x0000000000027941 */ /* 0x000fea0003800000 */
.L_x_8989:
        /* <DEDUP_REMOVED lines=11> */
.L_x_8992:
[----:B------:R-:W-:Y:S05]  /*1a180*/  BSYNC B2 ;  /* 0x0000000000027941 */ /* 0x000fea0003800000 */
.L_x_8991:
        /* <DEDUP_REMOVED lines=11> */
.L_x_8993:
        /* <DEDUP_REMOVED lines=15> */
.L_x_8994:
        /* <DEDUP_REMOVED lines=15> */
.L_x_8995:
        /* <DEDUP_REMOVED lines=15> */
.L_x_8996:
        /* <DEDUP_REMOVED lines=15> */
.L_x_8997:
        /* <DEDUP_REMOVED lines=15> */
.L_x_8998:
        /* <DEDUP_REMOVED lines=15> */
.L_x_8999:
        /* <DEDUP_REMOVED lines=15> */
.L_x_9000:
        /* <DEDUP_REMOVED lines=10> */
.L_x_8983:
[----:B------:R-:W-:Y:S05]  /*1a970*/  BSYNC B1 ;  /* 0x0000000000017941 */ /* 0x000fea0003800000 */
.L_x_8982:
        /* <DEDUP_REMOVED lines=12> */
.L_x_8957:
[----:B------:R-:W-:Y:S05]  /*1aa40*/  BSYNC B0 ;  /* 0x0000000000007941 */ /* 0x000fea0003800000 */
.L_x_8956:
        /* <DEDUP_REMOVED lines=14> */
[----:B--23--:R-:W-:-:S04]  /*1ab30*/  VIMNMX R4, R20, R0, PT ;  /* 0x0000000014047248 */ /* 0x00cfc80003fe0100 */
[----:B------:R-:W-:Y:S01]  /*1ab40*/  ISETP.GT.AND P0, PT, R4, RZ, PT ;  /* 0x000000ff0400720c */ /* 0x000fe20003f04270 */
[----:B------:R2:W-:-:S12]  /*1ab50*/  STL [R1+0x34], R4 ;  /* 0x0000340401007387 */ /* 0x0005d80000100800 */
[----:B--2---:R-:W-:Y:S05]  /*1ab60*/  @P0 BRA `(.L_x_9003) ;  /* 0x0000000000440947 */ /* 0x004fea0003800000 */
[----:B------:R-:W2:Y:S02]  /*1ab70*/  S2R R4, SR_TID.X ;  /* 0x0000000000047919 */ /* 0x000ea40000002100 */
        /* <DEDUP_REMOVED lines=16> */
.L_x_9003:
        /* <DEDUP_REMOVED lines=20> */
[----:B0-2---:R-:W-:Y:S05]  /*1adc0*/  CALL.ABS.NOINC R2 ;  /* 0x0000000002007343 */ /* 0x005fea0003c00000 */
.L_x_9006:
[----:B------:R-:W-:Y:S05]  /*1add0*/  BSYNC B6 ;  /* 0x0000000000067941 */ /* 0x000fea0003800000 */
.L_x_9005:
        /* <DEDUP_REMOVED lines=13> */
[----:B------:R-:W-:-:S02]  /*1aeb0*/  IMAD.U32 R7, RZ, RZ, UR9 ;  /* 0x00000009ff077e24 */ /* 0x000fc4000f8e00ff */
[----:B------:R-:W-:Y:S02]  /*1aec0*/  IMAD.U32 R10, RZ, RZ, UR4 ;  /* 0x00000004ff0a7e24 */ /* 0x000fe4000f8e00ff */
[----:B-1----:R-:W-:Y:S02]  /*1aed0*/  IMAD.U32 R11, RZ, RZ, UR5 ;  /* 0x00000005ff0b7e24 */ /* 0x002fe4000f8e00ff */
[----:B------:R-:W-:Y:S02]  /*1aee0*/  IMAD.MOV.U32 R8, RZ, RZ, 0x70 ;  /* 0x00000070ff087424 */ /* 0x000fe400078e00ff */
[----:B------:R-:W-:Y:S02]  /*1aef0*/  IMAD.MOV.U32 R12, RZ, RZ, 0x1 ;  /* 0x00000001ff0c7424 */ /* 0x000fe400078e00ff */
[----:B--2---:R-:W-:-:S07]  /*1af00*/  IMAD.MOV.U32 R13, RZ, RZ, RZ ;  /* 0x000000ffff0d7224 */ /* 0x004fce00078e00ff */
[----:B------:R-:W-:-:S07]  /*1af10*/  LEPC R20, `(.L_x_9009) ;  /* 0x000000001014794e */ /* 0x000fce0000000000 */
[----:B0--3--:R-:W-:Y:S05]  /*1af20*/  CALL.ABS.NOINC R2 ;  /* 0x0000000002007343 */ /* 0x009fea0003c00000 */
.L_x_9009:
        /* <DEDUP_REMOVED lines=16> */
.L_x_9008:
[----:B------:R-:W-:Y:S05]  /*1b030*/  BSYNC B6 ;  /* 0x0000000000067941 */ /* 0x000fea0003800000 */
.L_x_9007:
        /* <DEDUP_REMOVED lines=10> */
[----:B----4-:R2:W3:Y:S02]  /*1b0e0*/  @P0 LDG.E R7, desc[UR40][R2.64] ;  /* 0x0000002802070981 */ /* 0x0104e4000c1e1900 */
        /* <DEDUP_REMOVED lines=14> */
.L_x_9176:
        /* <DEDUP_REMOVED lines=12> */
.L_x_9179:
        /* <DEDUP_REMOVED lines=25> */
.L_x_9013:
[----:B------:R-:W3:Y:S04]  /*1b420*/  LDL R7, [R1+0x4] ;  /* 0x0000040001077983 */ /* 0x000ee80000100800 */
[----:B0-2---:R-:W3:Y:S04]  /*1b430*/  LDL R0, [R1+0xc] ;  /* 0x00000c0001007983 */ /* 0x005ee80000100800 */
[----:B------:R-:W2:Y:S01]  /*1b440*/  LDL R2, [R1+0x1c] ;  /* 0x00001c0001027983 */ /* 0x000ea20000100800 */
[----:B---3--:R-:W-:Y:S01]  /*1b450*/  IMAD R0, R0, 0x8, R7 ;  /* 0x0000000800007824 */ /* 0x008fe200078e0207 */
[----:B--2---:R-:W-:-:S04]  /*1b460*/  SHF.L.U32 R2, R2, 0x1f, RZ ;  /* 0x0000001f02027819 */ /* 0x004fc800000006ff */
[----:B------:R-:W0:Y:S02]  /*1b470*/  SYNCS.PHASECHK.TRANS64.TRYWAIT P0, [R0+URZ+0x38840], R2 ;  /* 0x03884002000075a7 */ /* 0x000e24000800017f */
[----:B0-----:R-:W-:Y:S05]  /*1b480*/  @!P0 BRA `(.L_x_9014) ;  /* 0x0000007400788947 */ /* 0x001fea0003800000 */
.L_x_9180:
        /* <DEDUP_REMOVED lines=11> */
.L_x_9015:
        /* <DEDUP_REMOVED lines=27> */
.L_x_9011:
[----:B0-----:R-:W3:Y:S04]  /*1b6f0*/  LDL R0, [R1+0x4] ;  /* 0x0000040001007983 */ /* 0x001ee80000100800 */
        /* <DEDUP_REMOVED lines=16> */
[----:B0-----:R-:W-:-:S05]  /*1b800*/  SHF.R.S32.HI R0, RZ, 0x1f, R18 ;  /* 0x0000001fff007819 */ /* 0x001fca0000011412 */
        /* <DEDUP_REMOVED lines=19> */
.L_x_9017:
[----:B------:R-:W-:Y:S05]  /*1b940*/  BSYNC B6 ;  /* 0x0000000000067941 */ /* 0x000fea0003800000 */
.L_x_9016:
[----:B------:R-:W3:Y:S01]  /*1b950*/  LDL R4, [R1+0x48] ;  /* 0x0000480001047983 */ /* 0x000ee20000100800 */
[----:B------:R-:W0:Y:S01]  /*1b960*/  LDC R7, c[0x0][0x448] ;  /* 0x00011200ff077b82 */ /* 0x000e220000000800 */
[----:B------:R-:W-:Y:S01]  /*1b970*/  ULDC.64 UR4, c[0x0][0x298] ;  /* 0x0000a60000047ab9 */ /* 0x000fe20000000a00 */
[----:B------:R-:W-:Y:S01]  /*1b980*/  ULDC.64 UR6, c[0x0][0x280] ;  /* 0x0000a00000067ab9 */ /* 0x000fe20000000a00 */
[----:B------:R-:W4:Y:S04]  /*1b990*/  LDL R10, [R1+0x38] ;  /* 0x00003800010a7983 */ /* 0x000f280000100800 */
[----:B------:R-:W4:Y:S01]  /*1b9a0*/  LDL R9, [R1+0x54] ;  /* 0x0000540001097983 */ /* 0x000f220000100800 */
[----:B--2---:R-:W2:Y:S01]  /*1b9b0*/  S2R R2, SR_TID.X ;  /* 0x0000000000027919 */ /* 0x004ea20000002100 */
[----:B------:R-:W1:Y:S02]  /*1b9c0*/  S2R R0, SR_TID.X ;  /* 0x0000000000007919 */ /* 0x000e640000002100 */
[----:B------:R-:W4:Y:S04]  /*1b9d0*/  LDL R8, [R1+0x58] ;  /* 0x0000580001087983 */ /* 0x000f280000100800 */
[----:B------:R-:W4:Y:S01]  /*1b9e0*/  LDL R6, [R1+0x3c] ;  /* 0x00003c0001067983 */ /* 0x000f220000100800 */
[----:B0-----:R-:W-:-:S13]  /*1b9f0*/  ISETP.NE.AND P0, PT, R7, 0x1, PT ;  /* 0x000000010700780c */ /* 0x001fda0003f05270 */
[----:B------:R-:W0:Y:S01]  /*1ba00*/  @P0 LDC R3, c[0x0][0x450] ;  /* 0x00011400ff030b82 */ /* 0x000e220000000800 */
[----:B--2---:R-:W-:-:S04]  /*1ba10*/  LOP3.LUT R2, R2, 0x7f, RZ, 0xc0, !PT ;  /* 0x0000007f02027812 */ /* 0x004fc800078ec0ff */
[----:B------:R-:W-:Y:S01]  /*1ba20*/  SHF.R.U32.HI R2, RZ, 0x3, R2 ;  /* 0x00000003ff027819 */ /* 0x000fe20000011602 */
[----:B-1----:R-:W-:-:S05]  /*1ba30*/  IMAD.SHL.U32 R0, R0, 0x10, RZ ;  /* 0x0000001000007824 */ /* 0x002fca00078e00ff */
[----:B------:R-:W-:Y:S02]  /*1ba40*/  LOP3.LUT R0, R2, 0x70, R0, 0xf8, !PT ;  /* 0x0000007002007812 */ /* 0x000fe400078ef800 */
[----:B------:R-:W1:Y:S03]  /*1ba50*/  @P0 LDC R2, c[0x0][0x44c] ;  /* 0x00011300ff020b82 */ /* 0x000e660000000800 */
[----:B------:R-:W-:-:S04]  /*1ba60*/  IMAD R5, R17, 0x40, R0 ;  /* 0x0000004011057824 */ /* 0x000fc800078e0200 */
[----:B------:R-:W-:Y:S01]  /*1ba70*/  IMAD.MOV.U32 R0, RZ, RZ, R5 ;  /* 0x000000ffff007224 */ /* 0x000fe200078e0005 */
[----:B------:R2:W-:Y:S01]  /*1ba80*/  STL [R1+0x2c], R5 ;  /* 0x00002c0501007387 */ /* 0x0005e20000100800 */
[----:B-1----:R-:W-:-:S05]  /*1ba90*/  @P0 IMAD.HI.U32 R2, R5, R2, RZ ;  /* 0x0000000205020227 */ /* 0x002fca00078e00ff */
[----:B0-----:R-:W-:Y:S01]  /*1baa0*/  @P0 SHF.R.U32.HI R0, RZ, R3, R2 ;  /* 0x00000003ff000219 */ /* 0x001fe20000011602 */
        /* <DEDUP_REMOVED lines=76> */
.L_x_9189:
        /* <DEDUP_REMOVED lines=12> */
.L_x_9019:
        /* <DEDUP_REMOVED lines=38> */
.L_x_9021:
[----:B------:R-:W-:Y:S05]  /*1c290*/  BSYNC B6 ;  /* 0x0000000000067941 */ /* 0x000fea0003800000 */
.L_x_9020:
        /* <DEDUP_REMOVED lines=188> */
.L_x_9199:
        /* <DEDUP_REMOVED lines=31> */
.L_x_9024:
[----:B------:R-:W-:Y:S05]  /*1d050*/  BSYNC B0 ;  /* 0x0000000000007941 */ /* 0x000fea0003800000 */
.L_x_9023:
[----:B--2---:R2:W5:Y:S01]  /*1d060*/  LDL R0, [R1+0x4] ;  /* 0x0000040001007983 */ /* 0x0045620000100800 */
[----:B------:R-:W-:Y:S01]  /*1d070*/  PLOP3.LUT P0, PT, PT, PT, PT, 0x80, 0x0 ;  /* 0x000000000000781c */ /* 0x000fe20003f0f070 */
[----:B------:R-:W-:-:S12]  /*1d080*/  NOP ;  /* 0x0000000000007918 */ /* 0x000fd80000000000 */
.L_x_9025:
        /* <DEDUP_REMOVED lines=19> */
.L_x_9200:
[----:B------:R-:W-:Y:S05]  /*1d1c0*/  BSYNC B0 ;  /* 0x0000000000007941 */ /* 0x000fea0003800000 */
.L_x_9026:
        /* <DEDUP_REMOVED lines=16> */
.L_x_9201:
[----:B------:R-:W-:Y:S05]  /*1d2d0*/  BSYNC B1 ;  /* 0x0000000000017941 */ /* 0x000fea0003800000 */
.L_x_9030:
        /* <DEDUP_REMOVED lines=9> */
.L_x_9033:
[----:B------:R-:W-:Y:S05]  /*1d370*/  BSYNC B1 ;  /* 0x0000000000017941 */ /* 0x000fea0003800000 */
.L_x_9032:
        /* <DEDUP_REMOVED lines=14> */
.L_x_9034:
        /* <DEDUP_REMOVED lines=16> */
.L_x_9035:
        /* <DEDUP_REMOVED lines=16> */
.L_x_9036:
        /* <DEDUP_REMOVED lines=16> */
.L_x_9037:
        /* <DEDUP_REMOVED lines=16> */
.L_x_9038:
        /* <DEDUP_REMOVED lines=16> */
.L_x_9039:
        /* <DEDUP_REMOVED lines=16> */
.L_x_9040:
        /* <DEDUP_REMOVED lines=16> */
.L_x_9041:
        /* <DEDUP_REMOVED lines=11> */
.L_x_9029:
[----:B------:R-:W-:Y:S05]  /*1dc10*/  BSYNC B0 ;  /* 0x0000000000007941 */ /* 0x000fea0003800000 */
.L_x_9028:
        /* <DEDUP_REMOVED lines=29> */
[----:B------:R-:W1:Y:S03]  /*1ddf0*/  LDC R6, c[0x0][0x43c] ;  /* 0x00010f00ff067b82 */ /* 0x000e660000000800 */
[----:B------:R-:W4:Y:S01]  /*1de00*/  LDL R7, [R1+0x14] ;  /* 0x0000140001077983 */ /* 0x000f220000100800 */
[----:B------:R-:W-:Y:S01]  /*1de10*/  IMAD.MOV.U32 R0, RZ, RZ, R4 ;  /* 0x000000ffff007224 */ /* 0x000fe200078e0004 */
[----:B------:R-:W-:Y:S01]  /*1de20*/  ULDC.64 UR6, c[0x0][0x428] ;  /* 0x00010a0000067ab9 */ /* 0x000fe20000000a00 */
[----:B-1----:R-:W-:-:S13]  /*1de30*/  ISETP.NE.AND P0, PT, R6, 0x1, PT ;  /* 0x000000010600780c */ /* 0x002fda0003f05270 */
[----:B------:R-:W1:Y:S02]  /*1de40*/  @P0 LDC.64 R2, c[0x0][0x440] ;  /* 0x00011000ff020b82 */ /* 0x000e640000000a00 */
[----:B-1----:R-:W-:-:S05]  /*1de50*/  @P0 IMAD.HI.U32 R2, R4, R2, RZ ;  /* 0x0000000204020227 */ /* 0x002fca00078e00ff */
[----:B------:R-:W-:-:S04]  /*1de60*/  @P0 SHF.R.U32.HI R0, RZ, R3, R2 ;  /* 0x00000003ff000219 */ /* 0x000fc80000011602 */
[--C-:B------:R-:W-:Y:S01]  /*1de70*/  SHF.R.S32.HI R3, RZ, 0x1f, R0.reuse ;  /* 0x0000001fff037819 */ /* 0x100fe20000011400 */
[----:B------:R-:W-:-:S04]  /*1de80*/  IMAD.MOV R5, RZ, RZ, -R0 ;  /* 0x000000ffff057224 */ /* 0x000fc800078e0a00 */
[----:B------:R-:W-:Y:S02]  /*1de90*/  IMAD R5, R6, R5, R4 ;  /* 0x0000000506057224 */ /* 0x000fe400078e0204 */
[----:B---3--:R-:W-:-:S04]  /*1dea0*/  IMAD R2, R10, UR6, RZ ;  /* 0x000000060a027c24 */ /* 0x008fc8000f8e02ff */
[----:B----4-:R-:W-:Y:S02]  /*1deb0*/  IMAD R6, R7, UR7, R2 ;  /* 0x0000000707067c24 */ /* 0x010fe4000f8e0202 */
[----:B------:R-:W-:-:S04]  /*1dec0*/  IMAD.MOV.U32 R2, RZ, RZ, R0 ;  /* 0x000000ffff027224 */ /* 0x000fc800078e0000 */
[----:B------:R-:W-:-:S04]  /*1ded0*/  IMAD.WIDE.U32 R2, R7, UR6, R2 ;  /* 0x0000000607027c25 */ /* 0x000fc8000f8e0002 */
[----:B------:R-:W-:Y:S01]  /*1dee0*/  IMAD.IADD R0, R6, 0x1, R3 ;  /* 0x0000000106007824 */ /* 0x000fe200078e0203 */
[----:B------:R-:W-:-:S04]  /*1def0*/  LEA R6, P0, R2, UR4, 0x2 ;  /* 0x0000000402067c11 */ /* 0x000fc8000f8010ff */
[----:B------:R-:W-:-:S05]  /*1df00*/  LEA.HI.X R7, R2, UR5, R0, 0x2, P0 ;  /* 0x0000000502077c11 */ /* 0x000fca00080f1400 */
[----:B------:R-:W3:Y:S04]  /*1df10*/  LDG.E R0, desc[UR40][R6.64] ;  /* 0x0000002806007981 */ /* 0x000ee8000c1e1900 */
[----:B---3--:R1:W-:Y:S02]  /*1df20*/  STL [R1], R0 ;  /* 0x0000000001007387 */ /* 0x0083e40000100800 */
.L_x_9048:
        /* <DEDUP_REMOVED lines=9> */
.L_x_9202:
[----:B------:R-:W-:Y:S05]  /*1dfc0*/  BSYNC B3 ;  /* 0x0000000000037941 */ /* 0x000fea0003800000 */
.L_x_9049:
        /* <DEDUP_REMOVED lines=9> */
.L_x_9052:
[----:B------:R-:W-:Y:S05]  /*1e060*/  BSYNC B3 ;  /* 0x0000000000037941 */ /* 0x000fea0003800000 */
.L_x_9051:
        /* <DEDUP_REMOVED lines=14> */
.L_x_9053:
        /* <DEDUP_REMOVED lines=14> */
.L_x_9203:
[----:B------:R-:W-:Y:S05]  /*1e230*/  BSYNC B3 ;  /* 0x0000000000037941 */ /* 0x000fea0003800000 */
.L_x_9054:
        /* <DEDUP_REMOVED lines=11> */
.L_x_9057:
[----:B------:R-:W-:Y:S05]  /*1e2f0*/  BSYNC B3 ;  /* 0x0000000000037941 */ /* 0x000fea0003800000 */
.L_x_9056:
        /* <DEDUP_REMOVED lines=11> */
.L_x_9058:
        /* <DEDUP_REMOVED lines=16> */
.L_x_9059:
        /* <DEDUP_REMOVED lines=16> */
.L_x_9060:
        /* <DEDUP_REMOVED lines=16> */
.L_x_9061:
        /* <DEDUP_REMOVED lines=16> */
.L_x_9062:
        /* <DEDUP_REMOVED lines=16> */
.L_x_9063:
        /* <DEDUP_REMOVED lines=16> */
.L_x_9064:
        /* <DEDUP_REMOVED lines=16> */
.L_x_9065:
        /* <DEDUP_REMOVED lines=11> */
.L_x_9047:
[----:B------:R-:W-:Y:S05]  /*1eb60*/  BSYNC B1 ;  /* 0x0000000000017941 */ /* 0x000fea0003800000 */
.L_x_9046:
[----:B------:R-:W3:Y:S02]  /*1eb70*/  LDL.LU R5, [R1+0x34] ;  /* 0x0000340001057983 */ /* 0x000ee40000300800 */
[----:B---3--:R-:W-:-:S07]  /*1eb80*/  VIADD R0, R5, 0xfffffffd ;  /* 0xfffffffd05007836 */ /* 0x008fce0000000000 */
.L_x_9045:
[----:B------:R-:W-:Y:S05]  /*1eb90*/  BSYNC B2 ;  /* 0x0000000000027941 */ /* 0x000fea0003800000 */
.L_x_9044:
[----:B------:R-:W-:-:S13]  /*1eba0*/  ISETP.NE.AND P0, PT, R4, RZ, PT ;  /* 0x000000ff0400720c */ /* 0x000fda0003f05270 */
[----:B------:R-:W-:Y:S05]  /*1ebb0*/  @!P0 BRA `(.L_x_9043) ;  /* 0x0000001c00488947 */ /* 0x000fea0003800000 */
.L_x_9106:
        /* <DEDUP_REMOVED lines=37> */
.L_x_9068:
        /* <DEDUP_REMOVED lines=9> */
.L_x_9204:
[----:B------:R-:W-:Y:S05]  /*1eea0*/  BSYNC B2 ;  /* 0x0000000000027941 */ /* 0x000fea0003800000 */
.L_x_9069:
        /* <DEDUP_REMOVED lines=9> */
.L_x_9072:
[----:B------:R-:W-:Y:S05]  /*1ef40*/  BSYNC B2 ;  /* 0x0000000000027941 */ /* 0x000fea0003800000 */
.L_x_9071:
        /* <DEDUP_REMOVED lines=13> */
.L_x_9073:
        /* <DEDUP_REMOVED lines=14> */
.L_x_9205:
[----:B------:R-:W-:Y:S05]  /*1f100*/  BSYNC B2 ;  /* 0x0000000000027941 */ /* 0x000fea0003800000 */
.L_x_9074:
        /* <DEDUP_REMOVED lines=11> */
.L_x_9077:
[----:B------:R-:W-:Y:S05]  /*1f1c0*/  BSYNC B2 ;  /* 0x0000000000027941 */ /* 0x000fea0003800000 */
.L_x_9076:
        /* <DEDUP_REMOVED lines=10> */
.L_x_9078:
        /* <DEDUP_REMOVED lines=16> */
.L_x_9079:
        /* <DEDUP_REMOVED lines=16> */
.L_x_9080:
        /* <DEDUP_REMOVED lines=16> */
.L_x_9081:
        /* <DEDUP_REMOVED lines=16> */
.L_x_9082:
        /* <DEDUP_REMOVED lines=16> */
.L_x_9083:
        /* <DEDUP_REMOVED lines=16> */
.L_x_9084:
        /* <DEDUP_REMOVED lines=16> */
.L_x_9085:
        /* <DEDUP_REMOVED lines=11> */
.L_x_9067:
[----:B------:R-:W-:Y:S05]  /*1fa20*/  BSYNC B1 ;  /* 0x0000000000017941 */ /* 0x000fea0003800000 */
.L_x_9066:
[----:B------:R-:W3:Y:S01]  /*1fa30*/  LDL R5, [R1+0x8] ;  /* 0x0000080001057983 */ /* 0x000ee20000100800 */
[----:B------:R-:W-:Y:S01]  /*1fa40*/  VIADD R7, R7, 0x1 ;  /* 0x0000000107077836 */ /* 0x000fe20000000000 */
[----:B------:R-:W-:Y:S04]  /*1fa50*/  BSSY B1, `(.L_x_9086) ;  /* 0x00000e5000017945 */ /* 0x000fe80003800000 */
[----:B------:R-:W-:-:S04]  /*1fa60*/  ISETP.NE.AND P0, PT, R7, 0x2, PT ;  /* 0x000000020700780c */ /* 0x000fc80003f05270 */
[----:B------:R-:W-:Y:S02]  /*1fa70*/  SEL R2, RZ, 0x1, P0 ;  /* 0x00000001ff027807 */ /* 0x000fe40000000000 */
[----:B0-----:R-:W-:Y:S02]  /*1fa80*/  SEL R9, R7, RZ, P0 ;  /* 0x000000ff07097207 */ /* 0x001fe40000000000 */
        /* <DEDUP_REMOVED lines=30> */
.L_x_9088:
        /* <DEDUP_REMOVED lines=9> */
.L_x_9206:
[----:B------:R-:W-:Y:S05]  /*1fd00*/  BSYNC B2 ;  /* 0x0000000000027941 */ /* 0x000fea0003800000 */
.L_x_9089:
        /* <DEDUP_REMOVED lines=9> */
.L_x_9092:
[----:B------:R-:W-:Y:S05]  /*1fda0*/  BSYNC B2 ;  /* 0x0000000000027941 */ /* 0x000fea0003800000 */
.L_x_9091:
        /* <DEDUP_REMOVED lines=14> */
.L_x_9093:
        /* <DEDUP_REMOVED lines=14> */
.L_x_9207:
[----:B------:R-:W-:Y:S05]  /*1ff70*/  BSYNC B2 ;  /* 0x0000000000027941 */ /* 0x000fea0003800000 */
.L_x_9094:
        /* <DEDUP_REMOVED lines=11> */
.L_x_9097:
[----:B------:R-:W-:Y:S05]  /*20030*/  BSYNC B2 ;  /* 0x0000000000027941 */ /* 0x000fea0003800000 */
.L_x_9096:
        /* <DEDUP_REMOVED lines=11> */
.L_x_9098:
        /* <DEDUP_REMOVED lines=16> */
.L_x_9099:
        /* <DEDUP_REMOVED lines=16> */
.L_x_9100:
        /* <DEDUP_REMOVED lines=16> */
.L_x_9101:
        /* <DEDUP_REMOVED lines=16> */
.L_x_9102:
        /* <DEDUP_REMOVED lines=16> */
.L_x_9103:
        /* <DEDUP_REMOVED lines=16> */
.L_x_9104:
        /* <DEDUP_REMOVED lines=16> */
.L_x_9105:
        /* <DEDUP_REMOVED lines=11> */
.L_x_9087:
[----:B------:R-:W-:Y:S05]  /*208a0*/  BSYNC B1 ;  /* 0x0000000000017941 */ /* 0x000fea0003800000 */
.L_x_9086:
[C---:B------:R-:W-:Y:S01]  /*208b0*/  ISETP.GT.AND P0, PT, R0.reuse, 0x1, PT ;  /* 0x000000010000780c */ /* 0x040fe20003f04270 */
[----:B------:R-:W-:-:S12]  /*208c0*/  VIADD R0, R0, 0xfffffffe ;  /* 0xfffffffe00007836 */ /* 0x000fd80000000000 */
[----:B------:R-:W-:Y:S05]  /*208d0*/  @P0 BRA `(.L_x_9106) ;  /* 0xffffffe000b80947 */ /* 0x000fea000383ffff */
.L_x_9043:
[----:B------:R-:W-:Y:S05]  /*208e0*/  BSYNC B0 ;  /* 0x0000000000007941 */ /* 0x000fea0003800000 */
.L_x_9042:
        /* <DEDUP_REMOVED lines=24> */
.L_x_9108:
[----:B------:R-:W-:Y:S05]  /*20a70*/  BSYNC B0 ;  /* 0x0000000000007941 */ /* 0x000fea0003800000 */
.L_x_9107:
[----:B------:R-:W-:-:S05]  /*20a80*/  SEL R0, R0, RZ, P0 ;  /* 0x000000ff00007207 */ /* 0x000fca0000000000 */
[----:B------:R3:W-:Y:S02]  /*20a90*/  STL [R1+0xc], R0 ;  /* 0x00000c0001007387 */ /* 0x0007e40000100800 */
.L_x_9004:
[----:B------:R-:W-:Y:S05]  /*20aa0*/  BSYNC B7 ;  /* 0x0000000000077941 */ /* 0x000fea0003800000 */
.L_x_9002:
        /* <DEDUP_REMOVED lines=13> */
.L_x_9109:
        /* <DEDUP_REMOVED lines=36> */
.L_x_9217:
[----:B------:R-:W-:Y:S02]  /*20dc0*/  ULDC UR4, c[0x0][0xd38] ;  /* 0x00034e0000047ab9 */ /* 0x000fe40000000800 */
[----:B------:R-:W-:-:S04]  /*20dd0*/  IMAD.U32 R4, RZ, RZ, UR4 ;  /* 0x00000004ff047e24 */ /* 0x000fc8000f8e00ff */
[----:B---3--:R-:W-:-:S04]  /*20de0*/  IMAD R16, R16, R4, RZ ;  /* 0x0000000410107224 */ /* 0x008fc800078e02ff */
[----:B------:R-:W-:-:S05]  /*20df0*/  IMAD.IADD R5, R5, 0x1, R16 ;  /* 0x0000000105057824 */ /* 0x000fca00078e0210 */
[----:B------:R-:W-:-:S13]  /*20e00*/  ISETP.GT.AND P6, PT, R5, R0, PT ;  /* 0x000000000500720c */ /* 0x000fda0003fc4270 */
[----:B------:R-:W-:Y:S05]  /*20e10*/  @P6 BRA `(.L_x_9112) ;  /* 0x00000000009c6947 */ /* 0x000fea0003800000 */
.L_x_9117:
[----:B-1----:R-:W1:Y:S01]  /*20e20*/  LDC R2, c[0x0][0xd3c] ;  /* 0x00034f00ff027b82 */ /* 0x002e620000000800 */
[----:B------:R-:W-:-:S05]  /*20e30*/  VIADD R19, R19, 0x1f ;  /* 0x0000001f13137836 */ /* 0x000fca0000000000 */
[----:B-1----:R-:W-:-:S13]  /*20e40*/  ISETP.GE.AND P6, PT, R19, R2, PT ;  /* 0x000000021300720c */ /* 0x002fda0003fc6270 */
[----:B------:R-:W-:Y:S05]  /*20e50*/  @P6 BRA `(.L_x_9113) ;  /* 0x0000000400d46947 */ /* 0x000fea0003800000 */
[----:B------:R-:W1:Y:S01]  /*20e60*/  S2R R3, SR_TID.X ;  /* 0x0000000000037919 */ /* 0x000e620000002100 */
[----:B------:R-:W-:Y:S01]  /*20e70*/  BSSY B0, `(.L_x_9114) ;  /* 0x0000009000007945 */ /* 0x000fe20003800000 */
[----:B-1----:R-:W-:-:S05]  /*20e80*/  LOP3.LUT R3, R3, 0x1f, RZ, 0xc0, !PT ;  /* 0x0000001f03037812 */ /* 0x002fca00078ec0ff */
[----:B------:R-:W-:Y:S02]  /*20e90*/  IMAD.IADD R4, R19, 0x1, R3 ;  /* 0x0000000113047824 */ /* 0x000fe400078e0203 */
[----:B------:R-:W-:-:S03]  /*20ea0*/  IMAD.MOV.U32 R3, RZ, RZ, RZ ;  /* 0x000000ffff037224 */ /* 0x000fc600078e00ff */
[----:B------:R-:W-:-:S13]  /*20eb0*/  ISETP.GE.OR P6, PT, R4, R2, !P0 ;  /* 0x000000020400720c */ /* 0x000fda00047c6670 */
[----:B------:R-:W-:Y:S05]  /*20ec0*/  @P6 BRA `(.L_x_9115) ;  /* 0x00000000000c6947 */ /* 0x000fea0003800000 */
[----:B------:R-:W1:Y:S02]  /*20ed0*/  LDC.64 R2, c[0x0][0xd80] ;  /* 0x00036000ff027b82 */ /* 0x000e640000000a00 */
[----:B-1----:R-:W-:-:S06]  /*20ee0*/  IMAD.WIDE R2, R4, 0x4, R2 ;  /* 0x0000000404027825 */ /* 0x002fcc00078e0202 */
[----:B------:R1:W5:Y:S02]  /*20ef0*/  LDG.E R3, desc[UR40][R2.64] ;  /* 0x0000002802037981 */ /* 0x000364000c1e1900 */
.L_x_9115:
[----:B------:R-:W-:Y:S05]  /*20f00*/  BSYNC B0 ;  /* 0x0000000000007941 */ /* 0x000fea0003800000 */
.L_x_9114:
        /* <DEDUP_REMOVED lines=18> */
.L_x_9225:
[----:B------:R-:W-:Y:S02]  /*21030*/  ULDC UR4, c[0x0][0xd38] ;  /* 0x00034e0000047ab9 */ /* 0x000fe40000000800 */
[----:B------:R-:W-:-:S04]  /*21040*/  IMAD.U32 R4, RZ, RZ, UR4 ;  /* 0x00000004ff047e24 */ /* 0x000fc8000f8e00ff */
[----:B---3--:R-:W-:-:S04]  /*21050*/  IMAD R16, R16, R4, RZ ;  /* 0x0000000410107224 */ /* 0x008fc800078e02ff */
[----:B------:R-:W-:-:S05]  /*21060*/  IMAD.IADD R5, R16, 0x1, R5 ;  /* 0x0000000110057824 */ /* 0x000fca00078e0205 */
[----:B------:R-:W-:-:S13]  /*21070*/  ISETP.GT.AND P6, PT, R5, R0, PT ;  /* 0x000000000500720c */ /* 0x000fda0003fc4270 */
[----:B------:R-:W-:Y:S05]  /*21080*/  @!P6 BRA `(.L_x_9117) ;  /* 0xfffffffc0064e947 */ /* 0x000fea000383ffff */
.L_x_9112:
        /* <DEDUP_REMOVED lines=8> */
.L_x_9229:
[----:B------:R-:W-:Y:S01]  /*21110*/  ISETP.NE.AND P0, PT, R5, RZ, PT ;  /* 0x000000ff0500720c */ /* 0x000fe20003f05270 */
[----:B------:R-:W-:-:S12]  /*21120*/  IMAD.MOV.U32 R5, RZ, RZ, RZ ;  /* 0x000000ffff057224 */ /* 0x000fd800078e00ff */
[----:B------:R-:W-:Y:S05]  /*21130*/  @!P0 BRA `(.L_x_9119) ;  /* 0x0000000000148947 */ /* 0x000fea0003800000 */
[----:B------:R-:W-:Y:S01]  /*21140*/  UMOV UR4, 0xffffffff ;  /* 0xffffffff00047882 */ /* 0x000fe20000000000 */
[----:B------:R-:W-:Y:S02]  /*21150*/  VIADD R12, R6, 0xffffffff ;  /* 0xffffffff060c7836 */ /* 0x000fe40000000000 */
[----:B------:R-:W-:Y:S05]  /*21160*/  BRA.DIV UR4, `(.L_x_9120) ;  /* 0x0000003604887947 */ /* 0x000fea000b800000 */
[----:B-1----:R1:W0:Y:S02]  /*21170*/  SHFL.IDX PT, R2, R2, R12, 0x1f ;  /* 0x00001f0c02027589 */ /* 0x00222400000e0000 */
.L_x_9232:
[----:B0-----:R-:W-:-:S07]  /*21180*/  IMAD.MOV.U32 R5, RZ, RZ, R2 ;  /* 0x000000ffff057224 */ /* 0x001fce00078e0002 */
.L_x_9119:
[----:B-1-3--:R-:W1:Y:S01]  /*21190*/  LDC.64 R2, c[0x0][0xd90] ;  /* 0x00036400ff027b82 */ /* 0x00ae620000000a00 */
[----:B------:R-:W-:-:S04]  /*211a0*/  IMAD.IADD R19, R6, 0x1, R19 ;  /* 0x0000000106137824 */ /* 0x000fc800078e0213 */
[----:B-1----:R-:W-:-:S05]  /*211b0*/  IMAD.WIDE R2, R19, 0x4, R2 ;  /* 0x0000000413027825 */ /* 0x002fca00078e0202 */
[----:B------:R-:W4:Y:S01]  /*211c0*/  LDG.E R7, desc[UR40][R2.64] ;  /* 0x0000002802077981 */ /* 0x000f22000c1e1900 */
        /* <DEDUP_REMOVED lines=62> */
.L_x_9113:
[----:B------:R-:W-:Y:S01]  /*215b0*/  UMOV UR4, URZ ;  /* 0x0000003f00047c82 */ /* 0x000fe20008000000 */
[----:B------:R-:W-:Y:S01]  /*215c0*/  UMOV UR5, URZ ;  /* 0x0000003f00057c82 */ /* 0x000fe20008000000 */
[----:B------:R-:W-:Y:S01]  /*215d0*/  ULDC UR6, c[0x0][0xd3c] ;  /* 0x00034f0000067ab9 */ /* 0x000fe20000000800 */
[----:B------:R-:W-:Y:S02]  /*215e0*/  IMAD.MOV.U32 R16, RZ, RZ, R0 ;  /* 0x000000ffff107224 */ /* 0x000fe400078e0000 */
[----:B------:R-:W-:Y:S02]  /*215f0*/  IMAD.U32 R17, RZ, RZ, UR4 ;  /* 0x00000004ff117e24 */ /* 0x000fe4000f8e00ff */
[----:B------:R-:W-:Y:S02]  /*21600*/  IMAD.U32 R18, RZ, RZ, UR5 ;  /* 0x00000005ff127e24 */ /* 0x000fe4000f8e00ff */
[----:B------:R-:W-:-:S07]  /*21610*/  IMAD.U32 R19, RZ, RZ, UR6 ;  /* 0x00000006ff137e24 */ /* 0x000fce000f8e00ff */
.L_x_9121:
[----:B------:R1:W3:Y:S01]  /*21620*/  LDL R3, [R1+0x4] ;  /* 0x0000040001037983 */ /* 0x0002e20000100800 */
        /* <DEDUP_REMOVED lines=11> */
.L_x_9110:
[----:B------:R-:W-:Y:S02]  /*216e0*/  ULDC UR4, c[0x0][0xd3c] ;  /* 0x00034f0000047ab9 */ /* 0x000fe40000000800 */
[----:B----4-:R-:W-:-:S13]  /*216f0*/  ISETP.GE.AND P0, PT, R19, UR4, PT ;  /* 0x0000000413007c0c */ /* 0x010fda000bf06270 */
[----:B------:R-:W-:Y:S05]  /*21700*/  @!P0 BRA `(.L_x_9122) ;  /* 0xffffff7000288947 */ /* 0x000fea000383ffff */
[----:B------:R-:W-:Y:S05]  /*21710*/  BSYNC B8 ;  /* 0x0000000000087941 */ /* 0x000fea0003800000 */
.L_x_8952:
        /* <DEDUP_REMOVED lines=12> */
.L_x_9233:
[----:B------:R-:W-:Y:S05]  /*217e0*/  BSYNC B0 ;  /* 0x0000000000007941 */ /* 0x000fea0003800000 */
.L_x_9123:
[----:B------:R-:W-:-:S03]  /*217f0*/  UMOV UR4, 0xffffffff ;  /* 0xffffffff00047882 */ /* 0x000fc60000000000 */
[----:B------:R-:W-:Y:S05]  /*21800*/  BRA.DIV UR4, `(.L_x_9125) ;  /* 0x00000032041c7947 */ /* 0x000fea000b800000 */
[----:B------:R-:W1:Y:S02]  /*21810*/  S2R R2, SR_TID.X ;  /* 0x0000000000027919 */ /* 0x000e640000002100 */
[----:B-1----:R-:W-:-:S04]  /*21820*/  SHF.R.U32.HI R2, RZ, 0x5, R2 ;  /* 0x00000005ff027819 */ /* 0x002fc80000011602 */
[----:B------:R-:W-:-:S05]  /*21830*/  LOP3.LUT R2, R2, 0x3, RZ, 0xc0, !PT ;  /* 0x0000000302027812 */ /* 0x000fca00078ec0ff */
[----:B------:R1:W3:Y:S02]  /*21840*/  SHFL.IDX PT, R14, R2, RZ, 0x1f ;  /* 0x00001fff020e7589 */ /* 0x0002e400000e0000 */
.L_x_9236:
[----:B---3--:R-:W-:-:S13]  /*21850*/  ISETP.NE.AND P0, PT, R14, RZ, PT ;  /* 0x000000ff0e00720c */ /* 0x008fda0003f05270 */
[----:B------:R-:W-:Y:S05]  /*21860*/  @P0 BRA `(.L_x_8809) ;  /* 0x0000000000940947 */ /* 0x000fea0003800000 */
[----:B------:R-:W-:-:S03]  /*21870*/  UMOV UR4, 0xffffffff ;  /* 0xffffffff00047882 */ /* 0x000fc60000000000 */
[----:B------:R-:W-:Y:S05]  /*21880*/  BRA.DIV UR4, `(.L_x_9126) ;  /* 0x0000003204307947 */ /* 0x000fea000b800000 */
[----:B------:R-:W-:-:S13]  /*21890*/  ELECT P6, URZ, PT ;  /* 0x00000000003f782f */ /* 0x000fda00038c0000 */
.L_x_9239:
[----:B------:R-:W-:Y:S05]  /*218a0*/  @!P6 BRA `(.L_x_8809) ;  /* 0x000000000084e947 */ /* 0x000fea0003800000 */
[----:B-1----:R-:W3:Y:S02]  /*218b0*/  LDL.LU R2, [R1+0x68] ;  /* 0x0000680001027983 */ /* 0x002ee40000300800 */
[----:B---3--:R-:W-:-:S04]  /*218c0*/  LOP3.LUT R2, R2, 0x2, RZ, 0xfc, !PT ;  /* 0x0000000202027812 */ /* 0x008fc800078efcff */
[----:B------:R-:W-:-:S13]  /*218d0*/  ISETP.NE.AND P2, PT, R2, 0x3, PT ;  /* 0x000000030200780c */ /* 0x000fda0003f45270 */
[----:B------:R-:W-:Y:S05]  /*218e0*/  @!P2 BRA `(.L_x_9127) ;  /* 0x000000000004a947 */ /* 0x000fea0003800000 */
[----:B------:R-:W-:Y:S01]  /*218f0*/  BPT.TRAP 0x1 ;  /* 0x000000040000795c */ /* 0x000fe20000300000 */
.L_x_9127:
        /* <DEDUP_REMOVED lines=14> */
.L_x_9240:
[----:B------:R-:W1:Y:S02]  /*219e0*/  SYNCS.PHASECHK.TRANS64.TRYWAIT P0, [R7+URZ], R2 ;  /* 0x00000002070075a7 */ /* 0x000e64000800017f */
[----:B-1----:R-:W-:Y:S05]  /*219f0*/  @!P0 BRA `(.L_x_9129) ;  /* 0x0000003000088947 */ /* 0x002fea0003800000 */
.L_x_9241:
[----:B------:R-:W-:Y:S05]  /*21a00*/  @!P2 BRA `(.L_x_9130) ;  /* 0x000000000004a947 */ /* 0x000fea0003800000 */
[----:B------:R-:W-:Y:S01]  /*21a10*/  BPT.TRAP 0x1 ;  /* 0x000000040000795c */ /* 0x000fe20000300000 */
.L_x_9130:
[----:B------:R-:W3:Y:S01]  /*21a20*/  LDL.LU R4, [R1+0xc] ;  /* 0x00000c0001047983 */ /* 0x000ee20000300800 */
[----:B------:R-:W-:-:S04]  /*21a30*/  VIADD R0, R0, 0x38860 ;  /* 0x0003886000007836 */ /* 0x000fc80000000000 */
[----:B---3--:R-:W-:-:S04]  /*21a40*/  IMAD R4, R4, 0x8, R0 ;  /* 0x0000000804047824 */ /* 0x008fc800078e0200 */
[----:B------:R-:W3:Y:S02]  /*21a50*/  SYNCS.PHASECHK.TRANS64.TRYWAIT P0, [R4+URZ], R5 ;  /* 0x00000005040075a7 */ /* 0x000ee4000800017f */
[----:B---3--:R-:W-:Y:S05]  /*21a60*/  @!P0 BRA `(.L_x_9131) ;  /* 0x0000003000008947 */ /* 0x008fea0003800000 */
.L_x_9242:
[----:B------:R-:W-:-:S07]  /*21a70*/  IMAD R3, R3, 0x8, R0 ;  /* 0x0000000803037824 */ /* 0x000fce00078e0200 */
.L_x_9132:
[----:B----4-:R4:W0:Y:S02]  /*21a80*/  SYNCS.PHASECHK.TRANS64.TRYWAIT P0, [R3+URZ], R2 ;  /* 0x00000002030075a7 */ /* 0x010824000800017f */
[----:B0-----:R-:W-:Y:S05]  /*21a90*/  @!P0 NANOSLEEP.SYNCS 0x989680 ;  /* 0x009896800000895d */ /* 0x001fea0003900000 */
[----:B------:R-:W0:Y:S02]  /*21aa0*/  @!P0 SYNCS.PHASECHK.TRANS64 P0, [R3+URZ], R2 ;  /* 0x00000002030085a7 */ /* 0x000e24000800007f */
[----:B0-----:R-:W-:Y:S05]  /*21ab0*/  @!P0 BRA `(.L_x_9132) ;  /* 0xfffffffc00f08947 */ /* 0x001fea000383ffff */
.L_x_8809:
[----:B------:R-:W-:Y:S05]  /*21ac0*/  BSYNC B9 ;  /* 0x0000000000097941 */ /* 0x000fea0003800000 */
.L_x_8806:
[----:B------:R-:W-:Y:S05]  /*21ad0*/  EXIT ;  /* 0x000000000000794d */ /* 0x000fea0003800000 */
.L_x_8825:
[----:B0-----:R0:W1:Y:S02]  /*21ae0*/  SYNCS.PHASECHK.TRANS64.TRYWAIT P5, [R68+URZ+0x38890], R71 ;  /* 0x03889047440075a7 */ /* 0x00106400080a017f */
[----:B-1----:R-:W-:Y:S05]  /*21af0*/  @!P5 NANOSLEEP.SYNCS 0x989680 ;  /* 0x009896800000d95d */ /* 0x002fea0003900000 */
[----:B------:R-:W1:Y:S02]  /*21b00*/  @!P5 SYNCS.PHASECHK.TRANS64 P5, [R68+URZ+0x38890], R71 ;  /* 0x038890474400d5a7 */ /* 0x000e6400080a007f */
[----:B-1----:R-:W-:Y:S05]  /*21b10*/  @!P5 BRA `(.L_x_8825) ;  /* 0xfffffffc00f0d947 */ /* 0x002fea000383ffff */
[----:B------:R-:W-:Y:S05]  /*21b20*/  BRA `(.L_x_9133) ;  /* 0xfffffe0c002c7947 */ /* 0x000fea000383ffff */
.L_x_8835:
[----:B-1----:R1:W2:Y:S02]  /*21b30*/  SYNCS.PHASECHK.TRANS64.TRYWAIT P5, [R68+URZ+0x38890], R71 ;  /* 0x03889047440075a7 */ /* 0x0022a400080a017f */
[----:B--2---:R-:W-:Y:S05]  /*21b40*/  @!P5 NANOSLEEP.SYNCS 0x989680 ;  /* 0x009896800000d95d */ /* 0x004fea0003900000 */
[----:B------:R-:W2:Y:S02]  /*21b50*/  @!P5 SYNCS.PHASECHK.TRANS64 P5, [R68+URZ+0x38890], R71 ;  /* 0x038890474400d5a7 */ /* 0x000ea400080a007f */
[----:B--2---:R-:W-:Y:S05]  /*21b60*/  @!P5 BRA `(.L_x_8835) ;  /* 0xfffffffc00f0d947 */ /* 0x004fea000383ffff */
[----:B------:R-:W-:Y:S05]  /*21b70*/  BRA `(.L_x_9134) ;  /* 0xfffffe1400ac7947 */ /* 0x000fea000383ffff */
.L_x_8840:
[----:B0-----:R0:W1:Y:S02]  /*21b80*/  SYNCS.PHASECHK.TRANS64.TRYWAIT P5, [R68+URZ+0x38890], R71 ;  /* 0x03889047440075a7 */ /* 0x00106400080a017f */
[----:B-1----:R-:W-:Y:S05]  /*21b90*/  @!P5 NANOSLEEP.SYNCS 0x989680 ;  /* 0x009896800000d95d */ /* 0x002fea0003900000 */
[----:B------:R-:W1:Y:S02]  /*21ba0*/  @!P5 SYNCS.PHASECHK.TRANS64 P5, [R68+URZ+0x38890], R71 ;  /* 0x038890474400d5a7 */ /* 0x000e6400080a007f */
[----:B-1----:R-:W-:Y:S05]  /*21bb0*/  @!P5 BRA `(.L_x_8840) ;  /* 0xfffffffc00f0d947 */ /* 0x002fea000383ffff */
[----:B------:R-:W-:Y:S05]  /*21bc0*/  BRA `(.L_x_9135) ;  /* 0xfffffe1c00e07947 */ /* 0x000fea000383ffff */
.L_x_8844:
[----:B------:R0:W0:Y:S02]  /*21bd0*/  SYNCS.PHASECHK.TRANS64.TRYWAIT P0, [R68+URZ+0x388b0], R71 ;  /* 0x0388b047440075a7 */ /* 0x000024000800017f */
[----:B0-----:R-:W-:Y:S05]  /*21be0*/  @!P0 NANOSLEEP.SYNCS 0x989680 ;  /* 0x009896800000895d */ /* 0x001fea0003900000 */
[----:B------:R-:W0:Y:S02]  /*21bf0*/  @!P0 SYNCS.PHASECHK.TRANS64 P0, [R68+URZ+0x388b0], R71 ;  /* 0x0388b047440085a7 */ /* 0x000e24000800007f */
[----:B0-----:R-:W-:Y:S05]  /*21c00*/  @!P0 BRA `(.L_x_8844) ;  /* 0xfffffffc00f08947 */ /* 0x001fea000383ffff */
[----:B------:R-:W-:Y:S05]  /*21c10*/  BRA `(.L_x_9136) ;  /* 0xfffffe2000587947 */ /* 0x000fea000383ffff */
.L_x_8867:
        /* <DEDUP_REMOVED lines=8> */
.L_x_9138:
[----:B------:R-:W-:Y:S05]  /*21ca0*/  BSYNC B1 ;  /* 0x0000000000017941 */ /* 0x000fea0003800000 */
.L_x_9137:
        /* <DEDUP_REMOVED lines=8> */
.L_x_9139:
[----:B------:R-:W-:Y:S02]  /*21d30*/  IMAD.MOV.U32 R13, RZ, RZ, R8 ;  /* 0x000000ffff0d7224 */ /* 0x000fe400078e0008 */
[----:B------:R-:W-:-:S07]  /*21d40*/  IMAD.MOV.U32 R0, RZ, RZ, R14 ;  /* 0x000000ffff007224 */ /* 0x000fce00078e000e */
[----:B------:R-:W-:Y:S05]  /*21d50*/  WARPSYNC.COLLECTIVE R15, `(.L_x_9140) ;  /* 0x000000000f087348 */ /* 0x000fea0003c00000 */
[----:B------:R0:W1:Y:S02]  /*21d60*/  SHFL.IDX P6, R14, R13, R12, R11 ;  /* 0x0000000c0d0e7389 */ /* 0x00006400000c000b */
[----:B01----:R-:W-:Y:S01]  /*21d70*/  ENDCOLLECTIVE ;  /* 0x000000000000791b */ /* 0x003fe20003800000 */
.L_x_9140:
[----:B------:R-:W-:Y:S02]  /*21d80*/  IMAD.MOV.U32 R13, RZ, RZ, R7 ;  /* 0x000000ffff0d7224 */ /* 0x000fe400078e0007 */
[----:B------:R-:W-:-:S07]  /*21d90*/  IMAD.MOV.U32 R5, RZ, RZ, R14 ;  /* 0x000000ffff057224 */ /* 0x000fce00078e000e */
[----:B------:R-:W-:Y:S05]  /*21da0*/  WARPSYNC.COLLECTIVE R15, `(.L_x_9141) ;  /* 0x000000000f087348 */ /* 0x000fea0003c00000 */
[----:B------:R0:W1:Y:S02]  /*21db0*/  SHFL.IDX P6, R14, R13, R12, R11 ;  /* 0x0000000c0d0e7389 */ /* 0x00006400000c000b */
[----:B01----:R-:W-:Y:S01]  /*21dc0*/  ENDCOLLECTIVE ;  /* 0x000000000000791b */ /* 0x003fe20003800000 */
.L_x_9141:
[----:B------:R-:W-:Y:S05]  /*21dd0*/  BRA `(.L_x_9142) ;  /* 0xfffffe5000487947 */ /* 0x000fea000383ffff */
.L_x_8870:
        /* <DEDUP_REMOVED lines=8> */
.L_x_9144:
[----:B------:R-:W-:Y:S05]  /*21e60*/  BSYNC B1 ;  /* 0x0000000000017941 */ /* 0x000fea0003800000 */
.L_x_9143:
        /* <DEDUP_REMOVED lines=8> */
.L_x_9145:
[----:B------:R-:W-:Y:S02]  /*21ef0*/  IMAD.MOV.U32 R13, RZ, RZ, R8 ;  /* 0x000000ffff0d7224 */ /* 0x000fe400078e0008 */
[----:B------:R-:W-:-:S07]  /*21f00*/  IMAD.MOV.U32 R0, RZ, RZ, R14 ;  /* 0x000000ffff007224 */ /* 0x000fce00078e000e */
[----:B------:R-:W-:Y:S05]  /*21f10*/  WARPSYNC.COLLECTIVE R15, `(.L_x_9146) ;  /* 0x000000000f087348 */ /* 0x000fea0003c00000 */
[----:B------:R0:W1:Y:S02]  /*21f20*/  SHFL.IDX P6, R14, R13, R12, R11 ;  /* 0x0000000c0d0e7389 */ /* 0x00006400000c000b */
[----:B01----:R-:W-:Y:S01]  /*21f30*/  ENDCOLLECTIVE ;  /* 0x000000000000791b */ /* 0x003fe20003800000 */
.L_x_9146:
[----:B------:R-:W-:Y:S02]  /*21f40*/  IMAD.MOV.U32 R13, RZ, RZ, R7 ;  /* 0x000000ffff0d7224 */ /* 0x000fe400078e0007 */
[----:B------:R-:W-:-:S07]  /*21f50*/  IMAD.MOV.U32 R5, RZ, RZ, R14 ;  /* 0x000000ffff057224 */ /* 0x000fce00078e000e */
[----:B------:R-:W-:Y:S05]  /*21f60*/  WARPSYNC.COLLECTIVE R15, `(.L_x_9147) ;  /* 0x000000000f087348 */ /* 0x000fea0003c00000 */
[----:B------:R0:W1:Y:S02]  /*21f70*/  SHFL.IDX P6, R14, R13, R12, R11 ;  /* 0x0000000c0d0e7389 */ /* 0x00006400000c000b */
[----:B01----:R-:W-:Y:S01]  /*21f80*/  ENDCOLLECTIVE ;  /* 0x000000000000791b */ /* 0x003fe20003800000 */
.L_x_9147:
[----:B------:R-:W-:Y:S05]  /*21f90*/  BRA `(.L_x_9148) ;  /* 0xfffffe5000b07947 */ /* 0x000fea000383ffff */
.L_x_8874:
[----:B0-----:R0:W1:Y:S02]  /*21fa0*/  SYNCS.PHASECHK.TRANS64.TRYWAIT P0, [R2+URZ+0x38800], R21 ;  /* 0x03880015020075a7 */ /* 0x001064000800017f */
[----:B-1----:R-:W-:Y:S05]  /*21fb0*/  @!P0 NANOSLEEP.SYNCS 0x989680 ;  /* 0x009896800000895d */ /* 0x002fea0003900000 */
[----:B------:R-:W1:Y:S02]  /*21fc0*/  @!P0 SYNCS.PHASECHK.TRANS64 P0, [R2+URZ+0x38800], R21 ;  /* 0x03880015020085a7 */ /* 0x000e64000800007f */
[----:B-1----:R-:W-:Y:S05]  /*21fd0*/  @!P0 BRA `(.L_x_8874) ;  /* 0xfffffffc00f08947 */ /* 0x002fea000383ffff */
[----:B------:R-:W-:Y:S05]  /*21fe0*/  BRA `(.L_x_9149) ;  /* 0xfffffe54009c7947 */ /* 0x000fea000383ffff */
.L_x_8882:
        /* <DEDUP_REMOVED lines=8> */
.L_x_9151:
[----:B------:R-:W-:Y:S05]  /*22070*/  BSYNC B1 ;  /* 0x0000000000017941 */ /* 0x000fea0003800000 */
.L_x_9150:
        /* <DEDUP_REMOVED lines=8> */
.L_x_9152:
[----:B------:R-:W-:Y:S02]  /*22100*/  IMAD.MOV.U32 R13, RZ, RZ, R7 ;  /* 0x000000ffff0d7224 */ /* 0x000fe400078e0007 */
[----:B------:R-:W-:-:S07]  /*22110*/  IMAD.MOV.U32 R0, RZ, RZ, R14 ;  /* 0x000000ffff007224 */ /* 0x000fce00078e000e */
[----:B------:R-:W-:Y:S05]  /*22120*/  WARPSYNC.COLLECTIVE R15, `(.L_x_9153) ;  /* 0x000000000f087348 */ /* 0x000fea0003c00000 */
[----:B------:R0:W1:Y:S02]  /*22130*/  SHFL.IDX P6, R14, R13, R12, R11 ;  /* 0x0000000c0d0e7389 */ /* 0x00006400000c000b */
[----:B01----:R-:W-:Y:S01]  /*22140*/  ENDCOLLECTIVE ;  /* 0x000000000000791b */ /* 0x003fe20003800000 */
.L_x_9153:
[----:B------:R-:W-:Y:S02]  /*22150*/  IMAD.MOV.U32 R10, RZ, RZ, R0 ;  /* 0x000000ffff0a7224 */ /* 0x000fe400078e0000 */
[----:B------:R-:W-:Y:S02]  /*22160*/  IMAD.MOV.U32 R13, RZ, RZ, R9 ;  /* 0x000000ffff0d7224 */ /* 0x000fe400078e0009 */
[----:B------:R-:W-:-:S07]  /*22170*/  IMAD.MOV.U32 R5, RZ, RZ, R14 ;  /* 0x000000ffff057224 */ /* 0x000fce00078e000e */
[----:B------:R-:W-:Y:S05]  /*22180*/  WARPSYNC.COLLECTIVE R15, `(.L_x_9154) ;  /* 0x000000000f087348 */ /* 0x000fea0003c00000 */
[----:B------:R0:W1:Y:S02]  /*22190*/  SHFL.IDX P6, R14, R13, R12, R11 ;  /* 0x0000000c0d0e7389 */ /* 0x00006400000c000b */
[----:B01----:R-:W-:Y:S01]  /*221a0*/  ENDCOLLECTIVE ;  /* 0x000000000000791b */ /* 0x003fe20003800000 */
.L_x_9154:
[----:B------:R-:W-:Y:S01]  /*221b0*/  IMAD.MOV.U32 R11, RZ, RZ, R3 ;  /* 0x000000ffff0b7224 */ /* 0x000fe200078e0003 */
[----:B------:R-:W-:Y:S06]  /*221c0*/  BRA `(.L_x_9155) ;  /* 0xfffffe6000f47947 */ /* 0x000fec000383ffff */
.L_x_8885:
        /* <DEDUP_REMOVED lines=8> */
.L_x_9157:
[----:B------:R-:W-:Y:S05]  /*22250*/  BSYNC B1 ;  /* 0x0000000000017941 */ /* 0x000fea0003800000 */
.L_x_9156:
        /* <DEDUP_REMOVED lines=8> */
.L_x_9158:
[----:B------:R-:W-:Y:S02]  /*222e0*/  IMAD.MOV.U32 R13, RZ, RZ, R7 ;  /* 0x000000ffff0d7224 */ /* 0x000fe400078e0007 */
[----:B------:R-:W-:-:S07]  /*222f0*/  IMAD.MOV.U32 R0, RZ, RZ, R14 ;  /* 0x000000ffff007224 */ /* 0x000fce00078e000e */
[----:B------:R-:W-:Y:S05]  /*22300*/  WARPSYNC.COLLECTIVE R15, `(.L_x_9159) ;  /* 0x000000000f087348 */ /* 0x000fea0003c00000 */
[----:B------:R0:W1:Y:S02]  /*22310*/  SHFL.IDX P6, R14, R13, R12, R11 ;  /* 0x0000000c0d0e7389 */ /* 0x00006400000c000b */
[----:B01----:R-:W-:Y:S01]  /*22320*/  ENDCOLLECTIVE ;  /* 0x000000000000791b */ /* 0x003fe20003800000 */
.L_x_9159:
[----:B------:R-:W-:Y:S02]  /*22330*/  IMAD.MOV.U32 R13, RZ, RZ, R9 ;  /* 0x000000ffff0d7224 */ /* 0x000fe400078e0009 */
[----:B------:R-:W-:-:S07]  /*22340*/  IMAD.MOV.U32 R7, RZ, RZ, R14 ;  /* 0x000000ffff077224 */ /* 0x000fce00078e000e */
[----:B------:R-:W-:Y:S05]  /*22350*/  WARPSYNC.COLLECTIVE R15, `(.L_x_9160) ;  /* 0x000000000f087348 */ /* 0x000fea0003c00000 */
[----:B------:R0:W1:Y:S02]  /*22360*/  SHFL.IDX P6, R14, R13, R12, R11 ;  /* 0x0000000c0d0e7389 */ /* 0x00006400000c000b */
[----:B01----:R-:W-:Y:S01]  /*22370*/  ENDCOLLECTIVE ;  /* 0x000000000000791b */ /* 0x003fe20003800000 */
.L_x_9160:
[----:B------:R-:W-:Y:S02]  /*22380*/  IMAD.MOV.U32 R12, RZ, RZ, R0 ;  /* 0x000000ffff0c7224 */ /* 0x000fe400078e0000 */
[----:B------:R-:W-:Y:S01]  /*22390*/  IMAD.MOV.U32 R13, RZ, RZ, R3 ;  /* 0x000000ffff0d7224 */ /* 0x000fe200078e0003 */
[----:B------:R-:W-:Y:S06]  /*223a0*/  BRA `(.L_x_9161) ;  /* 0xfffffe64001c7947 */ /* 0x000fec000383ffff */
.L_x_8889:
[----:B0-----:R0:W1:Y:S02]  /*223b0*/  SYNCS.PHASECHK.TRANS64.TRYWAIT P1, [R2+URZ+0x38800], R3 ;  /* 0x03880003020075a7 */ /* 0x001064000802017f */
[----:B-1----:R-:W-:Y:S05]  /*223c0*/  @!P1 NANOSLEEP.SYNCS 0x989680 ;  /* 0x009896800000995d */ /* 0x002fea0003900000 */
[----:B------:R-:W1:Y:S02]  /*223d0*/  @!P1 SYNCS.PHASECHK.TRANS64 P1, [R2+URZ+0x38800], R3 ;  /* 0x03880003020095a7 */ /* 0x000e64000802007f */
[----:B-1----:R-:W-:Y:S05]  /*223e0*/  @!P1 BRA `(.L_x_8889) ;  /* 0xfffffffc00f09947 */ /* 0x002fea000383ffff */
[----:B------:R-:W-:Y:S05]  /*223f0*/  BRA `(.L_x_9162) ;  /* 0xfffffe6400c07947 */ /* 0x000fea000383ffff */
.L_x_8895:
[----:B0-----:R0:W2:Y:S02]  /*22400*/  SYNCS.PHASECHK.TRANS64.TRYWAIT P1, [R172+URZ+0x38830], R15 ;  /* 0x0388300fac0075a7 */ /* 0x0010a4000802017f */
[----:B--2---:R-:W-:Y:S05]  /*22410*/  @!P1 NANOSLEEP.SYNCS 0x989680 ;  /* 0x009896800000995d */ /* 0x004fea0003900000 */
[----:B------:R-:W2:Y:S02]  /*22420*/  @!P1 SYNCS.PHASECHK.TRANS64 P1, [R172+URZ+0x38830], R15 ;  /* 0x0388300fac0095a7 */ /* 0x000ea4000802007f */
[----:B--2---:R-:W-:Y:S05]  /*22430*/  @!P1 BRA `(.L_x_8895) ;  /* 0xfffffffc00f09947 */ /* 0x004fea000383ffff */
[----:B------:R-:W-:Y:S05]  /*22440*/  BRA `(.L_x_8894) ;  /* 0xfffffe74005c7947 */ /* 0x000fea000383ffff */
.L_x_8897:
[----:B--2---:R2:W3:Y:S02]  /*22450*/  SYNCS.PHASECHK.TRANS64.TRYWAIT P1, [R2+URZ+0x38810], R3 ;  /* 0x03881003020075a7 */ /* 0x0044e4000802017f */
[----:B---3--:R-:W-:Y:S05]  /*22460*/  @!P1 NANOSLEEP.SYNCS 0x989680 ;  /* 0x009896800000995d */ /* 0x008fea0003900000 */
[----:B------:R-:W3:Y:S02]  /*22470*/  @!P1 SYNCS.PHASECHK.TRANS64 P1, [R2+URZ+0x38810], R3 ;  /* 0x03881003020095a7 */ /* 0x000ee4000802007f */
[----:B---3--:R-:W-:Y:S05]  /*22480*/  @!P1 BRA `(.L_x_8897) ;  /* 0xfffffffc00f09947 */ /* 0x008fea000383ffff */
[----:B------:R-:W-:Y:S05]  /*22490*/  BRA `(.L_x_9163) ;  /* 0xfffffe78000c7947 */ /* 0x000fea000383ffff */
.L_x_8902:
[----:B--2---:R2:W4:Y:S02]  /*224a0*/  SYNCS.PHASECHK.TRANS64.TRYWAIT P2, [R172+URZ+0x38850], R15 ;  /* 0x0388500fac0075a7 */ /* 0x004524000804017f */
[----:B----4-:R-:W-:Y:S05]  /*224b0*/  @!P2 NANOSLEEP.SYNCS 0x989680 ;  /* 0x009896800000a95d */ /* 0x010fea0003900000 */
[----:B------:R-:W4:Y:S02]  /*224c0*/  @!P2 SYNCS.PHASECHK.TRANS64 P2, [R172+URZ+0x38850], R15 ;  /* 0x0388500fac00a5a7 */ /* 0x000f24000804007f */
[----:B----4-:R-:W-:Y:S05]  /*224d0*/  @!P2 BRA `(.L_x_8902) ;  /* 0xfffffffc00f0a947 */ /* 0x010fea000383ffff */
[----:B------:R-:W-:Y:S05]  /*224e0*/  BRA `(.L_x_8901) ;  /* 0xfffffe7800387947 */ /* 0x000fea000383ffff */
.L_x_8910:
[----:B0-----:R0:W2:Y:S02]  /*224f0*/  SYNCS.PHASECHK.TRANS64.TRYWAIT P3, [R20+URZ+0x38830], R198 ;  /* 0x038830c6140075a7 */ /* 0x0010a4000806017f */
[----:B--2---:R-:W-:Y:S05]  /*22500*/  @!P3 NANOSLEEP.SYNCS 0x989680 ;  /* 0x009896800000b95d */ /* 0x004fea0003900000 */
[----:B------:R-:W2:Y:S02]  /*22510*/  @!P3 SYNCS.PHASECHK.TRANS64 P3, [R20+URZ+0x38830], R198 ;  /* 0x038830c61400b5a7 */ /* 0x000ea4000806007f */
[----:B--2---:R-:W-:Y:S05]  /*22520*/  @!P3 BRA `(.L_x_8910) ;  /* 0xfffffffc00f0b947 */ /* 0x004fea000383ffff */
[----:B------:R-:W-:Y:S05]  /*22530*/  BRA `(.L_x_8909) ;  /* 0xfffffea8006c7947 */ /* 0x000fea000383ffff */
.L_x_8915:
[----:B---3--:R3:W4:Y:S02]  /*22540*/  SYNCS.PHASECHK.TRANS64.TRYWAIT P3, [R20+URZ+0x38850], R198 ;  /* 0x038850c6140075a7 */ /* 0x008724000806017f */
[----:B----4-:R-:W-:Y:S05]  /*22550*/  @!P3 NANOSLEEP.SYNCS 0x989680 ;  /* 0x009896800000b95d */ /* 0x010fea0003900000 */
[----:B------:R-:W4:Y:S02]  /*22560*/  @!P3 SYNCS.PHASECHK.TRANS64 P3, [R20+URZ+0x38850], R198 ;  /* 0x038850c61400b5a7 */ /* 0x000f24000806007f */
[----:B----4-:R-:W-:Y:S05]  /*22570*/  @!P3 BRA `(.L_x_8915) ;  /* 0xfffffffc00f0b947 */ /* 0x010fea000383ffff */
[----:B------:R-:W-:Y:S05]  /*22580*/  BRA `(.L_x_8914) ;  /* 0xfffffeac00087947 */ /* 0x000fea000383ffff */
.L_x_8923:
[----:B0-----:R0:W2:Y:S02]  /*22590*/  SYNCS.PHASECHK.TRANS64.TRYWAIT P2, [R20+URZ+0x38830], R196 ;  /* 0x038830c4140075a7 */ /* 0x0010a4000804017f */
[----:B--2---:R-:W-:Y:S05]  /*225a0*/  @!P2 NANOSLEEP.SYNCS 0x989680 ;  /* 0x009896800000a95d */ /* 0x004fea0003900000 */
[----:B------:R-:W2:Y:S02]  /*225b0*/  @!P2 SYNCS.PHASECHK.TRANS64 P2, [R20+URZ+0x38830], R196 ;  /* 0x038830c41400a5a7 */ /* 0x000ea4000804007f */
[----:B--2---:R-:W-:Y:S05]  /*225c0*/  @!P2 BRA `(.L_x_8923) ;  /* 0xfffffffc00f0a947 */ /* 0x004fea000383ffff */
[----:B------:R-:W-:Y:S05]  /*225d0*/  BRA `(.L_x_8922) ;  /* 0xfffffee4004c7947 */ /* 0x000fea000383ffff */
.L_x_8928:
[----:B---3--:R3:W4:Y:S02]  /*225e0*/  SYNCS.PHASECHK.TRANS64.TRYWAIT P2, [R20+URZ+0x38850], R196 ;  /* 0x038850c4140075a7 */ /* 0x008724000804017f */
[----:B----4-:R-:W-:Y:S05]  /*225f0*/  @!P2 NANOSLEEP.SYNCS 0x989680 ;  /* 0x009896800000a95d */ /* 0x010fea0003900000 */
[----:B------:R-:W4:Y:S02]  /*22600*/  @!P2 SYNCS.PHASECHK.TRANS64 P2, [R20+URZ+0x38850], R196 ;  /* 0x038850c41400a5a7 */ /* 0x000f24000804007f */
[----:B----4-:R-:W-:Y:S05]  /*22610*/  @!P2 BRA `(.L_x_8928) ;  /* 0xfffffffc00f0a947 */ /* 0x010fea000383ffff */
[----:B------:R-:W-:Y:S05]  /*22620*/  BRA `(.L_x_8927) ;  /* 0xfffffee400e87947 */ /* 0x000fea000383ffff */
.L_x_8958:
        /* <DEDUP_REMOVED lines=11> */
.L_x_9165:
[----:B------:R-:W-:Y:S05]  /*226e0*/  BSYNC B1 ;  /* 0x0000000000017941 */ /* 0x000fea0003800000 */
.L_x_9164:
[----:B------:R-:W-:Y:S05]  /*226f0*/  BRA `(.L_x_9166) ;  /* 0xffffff68002c7947 */ /* 0x000fea000383ffff */
.L_x_8960:
[----:B------:R-:W-:Y:S01]  /*22700*/  BSSY B1, `(.L_x_9167) ;  /* 0x0000006000017945 */ /* 0x000fe20003800000 */
[----:B------:R-:W-:-:S07]  /*22710*/  IMAD.MOV.U32 R15, RZ, RZ, -0x1 ;  /* 0xffffffffff0f7424 */ /* 0x000fce00078e00ff */
[----:B01----:R-:W-:Y:S05]  /*22720*/  WARPSYNC.COLLECTIVE R15, `(.L_x_9168) ;  /* 0x000000000f0c7348 */ /* 0x003fea0003c00000 */
[----:B------:R-:W-:Y:S02]  /*22730*/  ELECT P6, UR62, PT ;  /* 0x00000000003e782f */ /* 0x000fe400038c0000 */
[----:B------:R-:W-:Y:S01]  /*22740*/  MOV R14, UR62 ;  /* 0x0000003e000e7c02 */ /* 0x000fe20008000f00 */
[----:B01----:R-:W-:Y:S10]  /*22750*/  ENDCOLLECTIVE ;  /* 0x000000000000791b */ /* 0x003ff40003800000 */
.L_x_9168:
[----:B------:R-:W-:Y:S05]  /*22760*/  BSYNC B1 ;  /* 0x0000000000017941 */ /* 0x000fea0003800000 */
.L_x_9167:
[----:B------:R-:W-:Y:S05]  /*22770*/  BRA `(.L_x_8959) ;  /* 0xffffff6800247947 */ /* 0x000fea000383ffff */
.L_x_8962:
[----:B0-----:R-:W2:Y:S02]  /*22780*/  LDL R4, [R1+0x4] ;  /* 0x0000040001047983 */ /* 0x001ea40000100800 */
[----:B--2---:R0:W2:Y:S02]  /*22790*/  SYNCS.PHASECHK.TRANS64.TRYWAIT P0, [R4+URZ+0x38820], R3 ;  /* 0x03882003040075a7 */ /* 0x0040a4000800017f */
[----:B--2---:R-:W-:Y:S05]  /*227a0*/  @!P0 NANOSLEEP.SYNCS 0x989680 ;  /* 0x009896800000895d */ /* 0x004fea0003900000 */
[----:B------:R-:W2:Y:S02]  /*227b0*/  @!P0 SYNCS.PHASECHK.TRANS64 P0, [R4+URZ+0x38820], R3 ;  /* 0x03882003040085a7 */ /* 0x000ea4000800007f */
[----:B--2---:R-:W-:Y:S05]  /*227c0*/  @!P0 BRA `(.L_x_8962) ;  /* 0xfffffffc00ec8947 */ /* 0x004fea000383ffff */
[----:B------:R-:W-:Y:S05]  /*227d0*/  BRA `(.L_x_9169) ;  /* 0xffffff6800347947 */ /* 0x000fea000383ffff */
.L_x_8966:
[----:B0-----:R0:W2:Y:S02]  /*227e0*/  SYNCS.PHASECHK.TRANS64.TRYWAIT P0, [R4+URZ+0x388a0], R8 ;  /* 0x0388a008040075a7 */ /* 0x0010a4000800017f */
[----:B--2---:R-:W-:Y:S05]  /*227f0*/  @!P0 NANOSLEEP.SYNCS 0x989680 ;  /* 0x009896800000895d */ /* 0x004fea0003900000 */
[----:B------:R-:W2:Y:S02]  /*22800*/  @!P0 SYNCS.PHASECHK.TRANS64 P0, [R4+URZ+0x388a0], R8 ;  /* 0x0388a008040085a7 */ /* 0x000ea4000800007f */
[----:B--2---:R-:W-:Y:S05]  /*22810*/  @!P0 BRA `(.L_x_8966) ;  /* 0xfffffffc00f08947 */ /* 0x004fea000383ffff */
[----:B------:R-:W-:Y:S05]  /*22820*/  BRA `(.L_x_9170) ;  /* 0xffffff68005c7947 */ /* 0x000fea000383ffff */
.L_x_8971:
[----:B--2---:R2:W3:Y:S02]  /*22830*/  SYNCS.PHASECHK.TRANS64.TRYWAIT P0, [R4+URZ+0x388c0], R8 ;  /* 0x0388c008040075a7 */ /* 0x0044e4000800017f */
[----:B---3--:R-:W-:Y:S05]  /*22840*/  @!P0 NANOSLEEP.SYNCS 0x989680 ;  /* 0x009896800000895d */ /* 0x008fea0003900000 */
[----:B------:R-:W3:Y:S02]  /*22850*/  @!P0 SYNCS.PHASECHK.TRANS64 P0, [R4+URZ+0x388c0], R8 ;  /* 0x0388c008040085a7 */ /* 0x000ee4000800007f */
[----:B---3--:R-:W-:Y:S05]  /*22860*/  @!P0 BRA `(.L_x_8971) ;  /* 0xfffffffc00f08947 */ /* 0x008fea000383ffff */
[----:B------:R-:W-:Y:S05]  /*22870*/  BRA `(.L_x_9171) ;  /* 0xffffff6800e07947 */ /* 0x000fea000383ffff */
.L_x_8985:
[----:B0-----:R0:W2:Y:S02]  /*22880*/  SYNCS.PHASECHK.TRANS64.TRYWAIT P1, [R4+URZ+0x388a0], R5 ;  /* 0x0388a005040075a7 */ /* 0x0010a4000802017f */
[----:B--2---:R-:W-:Y:S05]  /*22890*/  @!P1 NANOSLEEP.SYNCS 0x989680 ;  /* 0x009896800000995d */ /* 0x004fea0003900000 */
[----:B------:R-:W2:Y:S02]  /*228a0*/  @!P1 SYNCS.PHASECHK.TRANS64 P1, [R4+URZ+0x388a0], R5 ;  /* 0x0388a005040095a7 */ /* 0x000ea4000802007f */
[----:B--2---:R-:W-:Y:S05]  /*228b0*/  @!P1 BRA `(.L_x_8985) ;  /* 0xfffffffc00f09947 */ /* 0x004fea000383ffff */
[----:B------:R-:W-:Y:S05]  /*228c0*/  BRA `(.L_x_9172) ;  /* 0xffffff7400687947 */ /* 0x000fea000383ffff */
.L_x_8990:
[----:B--2---:R2:W3:Y:S02]  /*228d0*/  SYNCS.PHASECHK.TRANS64.TRYWAIT P1, [R4+URZ+0x388c0], R5 ;  /* 0x0388c005040075a7 */ /* 0x0044e4000802017f */
[----:B---3--:R-:W-:Y:S05]  /*228e0*/  @!P1 NANOSLEEP.SYNCS 0x989680 ;  /* 0x009896800000995d */ /* 0x008fea0003900000 */
[----:B------:R-:W3:Y:S02]  /*228f0*/  @!P1 SYNCS.PHASECHK.TRANS64 P1, [R4+URZ+0x388c0], R5 ;  /* 0x0388c005040095a7 */ /* 0x000ee4000802007f */
[----:B---3--:R-:W-:Y:S05]  /*22900*/  @!P1 BRA `(.L_x_8990) ;  /* 0xfffffffc00f09947 */ /* 0x008fea000383ffff */
[----:B------:R-:W-:Y:S05]  /*22910*/  BRA `(.L_x_9173) ;  /* 0xffffff7400e87947 */ /* 0x000fea000383ffff */
.L_x_9010:
        /* <DEDUP_REMOVED lines=11> */
.L_x_9175:
[----:B------:R-:W-:Y:S05]  /*229d0*/  BSYNC B0 ;  /* 0x0000000000007941 */ /* 0x000fea0003800000 */
.L_x_9174:
[----:B------:R-:W-:Y:S05]  /*229e0*/  BRA `(.L_x_9176) ;  /* 0xffffff8400f87947 */ /* 0x000fea000383ffff */
.L_x_9012:
[----:B------:R-:W-:Y:S01]  /*229f0*/  BSSY B0, `(.L_x_9177) ;  /* 0x0000006000007945 */ /* 0x000fe20003800000 */
[----:B------:R-:W-:-:S07]  /*22a00*/  IMAD.MOV.U32 R15, RZ, RZ, -0x1 ;  /* 0xffffffffff0f7424 */ /* 0x000fce00078e00ff */
[----:B01----:R-:W-:Y:S05]  /*22a10*/  WARPSYNC.COLLECTIVE R15, `(.L_x_9178) ;  /* 0x000000000f0c7348 */ /* 0x003fea0003c00000 */
[----:B------:R-:W-:Y:S02]  /*22a20*/  ELECT P6, UR62, PT ;  /* 0x00000000003e782f */ /* 0x000fe400038c0000 */
[----:B------:R-:W-:Y:S01]  /*22a30*/  MOV R14, UR62 ;  /* 0x0000003e000e7c02 */ /* 0x000fe20008000f00 */
[----:B01----:R-:W-:Y:S10]  /*22a40*/  ENDCOLLECTIVE ;  /* 0x000000000000791b */ /* 0x003ff40003800000 */
.L_x_9178:
[----:B------:R-:W-:Y:S05]  /*22a50*/  BSYNC B0 ;  /* 0x0000000000007941 */ /* 0x000fea0003800000 */
.L_x_9177:
[----:B------:R-:W-:Y:S05]  /*22a60*/  BRA `(.L_x_9179) ;  /* 0xffffff8800087947 */ /* 0x000fea000383ffff */
.L_x_9014:
[----:B0-----:R0:W2:Y:S02]  /*22a70*/  SYNCS.PHASECHK.TRANS64.TRYWAIT P0, [R0+URZ+0x38840], R2 ;  /* 0x03884002000075a7 */ /* 0x0010a4000800017f */
[----:B--2---:R-:W-:Y:S05]  /*22a80*/  @!P0 NANOSLEEP.SYNCS 0x989680 ;  /* 0x009896800000895d */ /* 0x004fea0003900000 */
[----:B------:R-:W2:Y:S02]  /*22a90*/  @!P0 SYNCS.PHASECHK.TRANS64 P0, [R0+URZ+0x38840], R2 ;  /* 0x03884002000085a7 */ /* 0x000ea4000800007f */
[----:B--2---:R-:W-:Y:S05]  /*22aa0*/  @!P0 BRA `(.L_x_9014) ;  /* 0xfffffffc00f08947 */ /* 0x004fea000383ffff */
[----:B------:R-:W-:Y:S05]  /*22ab0*/  BRA `(.L_x_9180) ;  /* 0xffffff8800747947 */ /* 0x000fea000383ffff */
.L_x_9018:
        /* <DEDUP_REMOVED lines=9> */
.L_x_9181:
[----:B------:R-:W-:Y:S02]  /*22b50*/  IMAD.MOV.U32 R13, RZ, RZ, R3 ;  /* 0x000000ffff0d7224 */ /* 0x000fe400078e0003 */
[----:B------:R-:W-:-:S07]  /*22b60*/  IMAD.MOV.U32 R4, RZ, RZ, R14 ;  /* 0x000000ffff047224 */ /* 0x000fce00078e000e */
[----:B------:R-:W-:Y:S05]  /*22b70*/  WARPSYNC.COLLECTIVE R15, `(.L_x_9182) ;  /* 0x000000000f087348 */ /* 0x000fea0003c00000 */
[----:B------:R0:W1:Y:S02]  /*22b80*/  SHFL.IDX P6, R14, R13, R12, R11 ;  /* 0x0000000c0d0e7389 */ /* 0x00006400000c000b */
[----:B01----:R-:W-:Y:S01]  /*22b90*/  ENDCOLLECTIVE ;  /* 0x000000000000791b */ /* 0x003fe20003800000 */
.L_x_9182:
[----:B------:R-:W-:Y:S02]  /*22ba0*/  IMAD.MOV.U32 R13, RZ, RZ, R2 ;  /* 0x000000ffff0d7224 */ /* 0x000fe400078e0002 */
[----:B------:R-:W-:Y:S02]  /*22bb0*/  IMAD.MOV.U32 R12, RZ, RZ, 0x1 ;  /* 0x00000001ff0c7424 */ /* 0x000fe400078e00ff */
[----:B------:R-:W-:-:S07]  /*22bc0*/  IMAD.MOV.U32 R5, RZ, RZ, R14 ;  /* 0x000000ffff057224 */ /* 0x000fce00078e000e */
[----:B------:R-:W-:Y:S05]  /*22bd0*/  WARPSYNC.COLLECTIVE R15, `(.L_x_9183) ;  /* 0x000000000f087348 */ /* 0x000fea0003c00000 */
[----:B------:R0:W1:Y:S02]  /*22be0*/  SHFL.IDX P6, R14, R13, R12, R11 ;  /* 0x0000000c0d0e7389 */ /* 0x00006400000c000b */
[----:B01----:R-:W-:Y:S01]  /*22bf0*/  ENDCOLLECTIVE ;  /* 0x000000000000791b */ /* 0x003fe20003800000 */
.L_x_9183:
[----:B------:R-:W-:Y:S02]  /*22c00*/  IMAD.MOV.U32 R13, RZ, RZ, R3 ;  /* 0x000000ffff0d7224 */ /* 0x000fe400078e0003 */
[----:B------:R-:W-:Y:S02]  /*22c10*/  IMAD R0, R6, R7, RZ ;  /* 0x0000000706007224 */ /* 0x000fe400078e02ff */
[----:B------:R-:W-:-:S07]  /*22c20*/  IMAD.MOV.U32 R6, RZ, RZ, R14 ;  /* 0x000000ffff067224 */ /* 0x000fce00078e000e */
[----:B------:R-:W-:Y:S05]  /*22c30*/  WARPSYNC.COLLECTIVE R15, `(.L_x_9184) ;  /* 0x000000000f087348 */ /* 0x000fea0003c00000 */
[----:B------:R0:W1:Y:S02]  /*22c40*/  SHFL.IDX P6, R14, R13, R12, R11 ;  /* 0x0000000c0d0e7389 */ /* 0x00006400000c000b */
[----:B01----:R-:W-:Y:S01]  /*22c50*/  ENDCOLLECTIVE ;  /* 0x000000000000791b */ /* 0x003fe20003800000 */
.L_x_9184:
        /* <DEDUP_REMOVED lines=21> */
.L_x_9185:
        /* <DEDUP_REMOVED lines=10> */
.L_x_9186:
        /* <DEDUP_REMOVED lines=11> */
.L_x_9187:
        /* <DEDUP_REMOVED lines=14> */
.L_x_9188:
[----:B------:R-:W-:Y:S01]  /*22fe0*/  IMAD.MOV.U32 R3, RZ, RZ, R14 ;  /* 0x000000ffff037224 */ /* 0x000fe200078e000e */
[----:B------:R-:W-:Y:S06]  /*22ff0*/  BRA `(.L_x_9189) ;  /* 0xffffff8c00dc7947 */ /* 0x000fec000383ffff */
.L_x_9022:
        /* <DEDUP_REMOVED lines=27> */
.L_x_9191:
[----:B------:R-:W-:Y:S05]  /*231b0*/  BSYNC B0 ;  /* 0x0000000000007941 */ /* 0x000fea0003800000 */
.L_x_9190:
        /* <DEDUP_REMOVED lines=11> */
.L_x_9192:
        /* <DEDUP_REMOVED lines=43> */
.L_x_9193:
        /* <DEDUP_REMOVED lines=18> */
.L_x_9194:
        /* <DEDUP_REMOVED lines=29> */
.L_x_9195:
        /* <DEDUP_REMOVED lines=13> */
.L_x_9196:
        /* <DEDUP_REMOVED lines=32> */
.L_x_9197:
        /* <DEDUP_REMOVED lines=9> */
.L_x_9198:
[----:B------:R-:W-:Y:S01]  /*23b70*/  IMAD.MOV.U32 R0, RZ, RZ, R14 ;  /* 0x000000ffff007224 */ /* 0x000fe200078e000e */
[----:B------:R-:W-:Y:S06]  /*23b80*/  BRA `(.L_x_9199) ;  /* 0xffffff9000b47947 */ /* 0x000fec000383ffff */
.L_x_9027:
[----:B0-----:R-:W3:Y:S02]  /*23b90*/  LDL R2, [R1+0x4] ;  /* 0x0000040001027983 */ /* 0x001ee40000100800 */
[----:B---3--:R0:W3:Y:S02]  /*23ba0*/  SYNCS.PHASECHK.TRANS64.TRYWAIT P0, [R2+URZ+0x38820], R0 ;  /* 0x03882000020075a7 */ /* 0x0080e4000800017f */
[----:B---3--:R-:W-:Y:S05]  /*23bb0*/  @!P0 NANOSLEEP.SYNCS 0x989680 ;  /* 0x009896800000895d */ /* 0x008fea0003900000 */
[----:B------:R-:W3:Y:S02]  /*23bc0*/  @!P0 SYNCS.PHASECHK.TRANS64 P0, [R2+URZ+0x38820], R0 ;  /* 0x03882000020085a7 */ /* 0x000ee4000800007f */
[----:B---3--:R-:W-:Y:S05]  /*23bd0*/  @!P0 BRA `(.L_x_9027) ;  /* 0xfffffffc00ec8947 */ /* 0x008fea000383ffff */
[----:B------:R-:W-:Y:S05]  /*23be0*/  BRA `(.L_x_9200) ;  /* 0xffffff9400747947 */ /* 0x000fea000383ffff */
.L_x_9031:
[----:B0-----:R0:W1:Y:S02]  /*23bf0*/  SYNCS.PHASECHK.TRANS64.TRYWAIT P0, [R0+URZ+0x38860], R2 ;  /* 0x03886002000075a7 */ /* 0x001064000800017f */
[----:B-1----:R-:W-:Y:S05]  /*23c00*/  @!P0 NANOSLEEP.SYNCS 0x989680 ;  /* 0x009896800000895d */ /* 0x002fea0003900000 */
[----:B------:R-:W1:Y:S02]  /*23c10*/  @!P0 SYNCS.PHASECHK.TRANS64 P0, [R0+URZ+0x38860], R2 ;  /* 0x03886002000085a7 */ /* 0x000e64000800007f */
[----:B-1----:R-:W-:Y:S05]  /*23c20*/  @!P0 BRA `(.L_x_9031) ;  /* 0xfffffffc00f08947 */ /* 0x002fea000383ffff */
[----:B------:R-:W-:Y:S05]  /*23c30*/  BRA `(.L_x_9201) ;  /* 0xffffff9400a47947 */ /* 0x000fea000383ffff */
.L_x_9050:
[----:B-1----:R1:W3:Y:S02]  /*23c40*/  SYNCS.PHASECHK.TRANS64.TRYWAIT P0, [R0+URZ+0x38840], R6 ;  /* 0x03884006000075a7 */ /* 0x0022e4000800017f */
[----:B---3--:R-:W-:Y:S05]  /*23c50*/  @!P0 NANOSLEEP.SYNCS 0x989680 ;  /* 0x009896800000895d */ /* 0x008fea0003900000 */
[----:B------:R-:W3:Y:S02]  /*23c60*/  @!P0 SYNCS.PHASECHK.TRANS64 P0, [R0+URZ+0x38840], R6 ;  /* 0x03884006000085a7 */ /* 0x000ee4000800007f */
[----:B---3--:R-:W-:Y:S05]  /*23c70*/  @!P0 BRA `(.L_x_9050) ;  /* 0xfffffffc00f08947 */ /* 0x008fea000383ffff */
[----:B------:R-:W-:Y:S05]  /*23c80*/  BRA `(.L_x_9202) ;  /* 0xffffffa000cc7947 */ /* 0x000fea000383ffff */
.L_x_9055:
[----:B0-----:R0:W3:Y:S02]  /*23c90*/  SYNCS.PHASECHK.TRANS64.TRYWAIT P0, [R0+URZ+0x38860], R6 ;  /* 0x03886006000075a7 */ /* 0x0010e4000800017f */
[----:B---3--:R-:W-:Y:S05]  /*23ca0*/  @!P0 NANOSLEEP.SYNCS 0x989680 ;  /* 0x009896800000895d */ /* 0x008fea0003900000 */
[----:B------:R-:W3:Y:S02]  /*23cb0*/  @!P0 SYNCS.PHASECHK.TRANS64 P0, [R0+URZ+0x38860], R6 ;  /* 0x03886006000085a7 */ /* 0x000ee4000800007f */
[----:B---3--:R-:W-:Y:S05]  /*23cc0*/  @!P0 BRA `(.L_x_9055) ;  /* 0xfffffffc00f08947 */ /* 0x008fea000383ffff */
[----:B------:R-:W-:Y:S05]  /*23cd0*/  BRA `(.L_x_9203) ;  /* 0xffffffa400547947 */ /* 0x000fea000383ffff */
.L_x_9070:
[----:B0-----:R0:W1:Y:S02]  /*23ce0*/  SYNCS.PHASECHK.TRANS64.TRYWAIT P0, [R2+URZ+0x38840], R3 ;  /* 0x03884003020075a7 */ /* 0x001064000800017f */
[----:B-1----:R-:W-:Y:S05]  /*23cf0*/  @!P0 NANOSLEEP.SYNCS 0x989680 ;  /* 0x009896800000895d */ /* 0x002fea0003900000 */
[----:B------:R-:W1:Y:S02]  /*23d00*/  @!P0 SYNCS.PHASECHK.TRANS64 P0, [R2+URZ+0x38840], R3 ;  /* 0x03884003020085a7 */ /* 0x000e64000800007f */
[----:B-1----:R-:W-:Y:S05]  /*23d10*/  @!P0 BRA `(.L_x_9070) ;  /* 0xfffffffc00f08947 */ /* 0x002fea000383ffff */
[----:B------:R-:W-:Y:S05]  /*23d20*/  BRA `(.L_x_9204) ;  /* 0xffffffb0005c7947 */ /* 0x000fea000383ffff */
.L_x_9075:
[----:B-1----:R1:W3:Y:S02]  /*23d30*/  SYNCS.PHASECHK.TRANS64.TRYWAIT P0, [R2+URZ+0x38860], R3 ;  /* 0x03886003020075a7 */ /* 0x0022e4000800017f */
[----:B---3--:R-:W-:Y:S05]  /*23d40*/  @!P0 NANOSLEEP.SYNCS 0x989680 ;  /* 0x009896800000895d */ /* 0x008fea0003900000 */
[----:B------:R-:W3:Y:S02]  /*23d50*/  @!P0 SYNCS.PHASECHK.TRANS64 P0, [R2+URZ+0x38860], R3 ;  /* 0x03886003020085a7 */ /* 0x000ee4000800007f */
[----:B---3--:R-:W-:Y:S05]  /*23d60*/  @!P0 BRA `(.L_x_9075) ;  /* 0xfffffffc00f08947 */ /* 0x008fea000383ffff */
[----:B------:R-:W-:Y:S05]  /*23d70*/  BRA `(.L_x_9205) ;  /* 0xffffffb000e07947 */ /* 0x000fea000383ffff */
.L_x_9090:
[----:B0-----:R0:W1:Y:S02]  /*23d80*/  SYNCS.PHASECHK.TRANS64.TRYWAIT P0, [R2+URZ+0x38840], R3 ;  /* 0x03884003020075a7 */ /* 0x001064000800017f */
[----:B-1----:R-:W-:Y:S05]  /*23d90*/  @!P0 NANOSLEEP.SYNCS 0x989680 ;  /* 0x009896800000895d */ /* 0x002fea0003900000 */
[----:B------:R-:W1:Y:S02]  /*23da0*/  @!P0 SYNCS.PHASECHK.TRANS64 P0, [R2+URZ+0x38840], R3 ;  /* 0x03884003020085a7 */ /* 0x000e64000800007f */
[----:B-1----:R-:W-:Y:S05]  /*23db0*/  @!P0 BRA `(.L_x_9090) ;  /* 0xfffffffc00f08947 */ /* 0x002fea000383ffff */
[----:B------:R-:W-:Y:S05]  /*23dc0*/  BRA `(.L_x_9206) ;  /* 0xffffffbc00cc7947 */ /* 0x000fea000383ffff */
.L_x_9095:
[----:B-1----:R1:W3:Y:S02]  /*23dd0*/  SYNCS.PHASECHK.TRANS64.TRYWAIT P0, [R2+URZ+0x38860], R3 ;  /* 0x03886003020075a7 */ /* 0x0022e4000800017f */
[----:B---3--:R-:W-:Y:S05]  /*23de0*/  @!P0 NANOSLEEP.SYNCS 0x989680 ;  /* 0x009896800000895d */ /* 0x008fea0003900000 */
[----:B------:R-:W3:Y:S02]  /*23df0*/  @!P0 SYNCS.PHASECHK.TRANS64 P0, [R2+URZ+0x38860], R3 ;  /* 0x03886003020085a7 */ /* 0x000ee4000800007f */
[----:B---3--:R-:W-:Y:S05]  /*23e00*/  @!P0 BRA `(.L_x_9095) ;  /* 0xfffffffc00f08947 */ /* 0x008fea000383ffff */
[----:B------:R-:W-:Y:S05]  /*23e10*/  BRA `(.L_x_9207) ;  /* 0xffffffc000547947 */ /* 0x000fea000383ffff */
.L_x_9111:
[----:B------:R-:W-:Y:S01]  /*23e20*/  BSSY B0, `(.L_x_9208) ;  /* 0x0000008000007945 */ /* 0x000fe20003800000 */
[----:B------:R-:W-:Y:S02]  /*23e30*/  IMAD.MOV.U32 R13, RZ, RZ, R16 ;  /* 0x000000ffff0d7224 */ /* 0x000fe400078e0010 */
[----:B------:R-:W-:Y:S02]  /*23e40*/  IMAD.MOV.U32 R12, RZ, RZ, RZ ;  /* 0x000000ffff0c7224 */ /* 0x000fe400078e00ff */
[----:B-1----:R-:W-:Y:S02]  /*23e50*/  IMAD.MOV.U32 R11, RZ, RZ, 0x1f ;  /* 0x0000001fff0b7424 */ /* 0x002fe400078e00ff */
[----:B------:R-:W-:-:S07]  /*23e60*/  IMAD.MOV.U32 R15, RZ, RZ, -0x1 ;  /* 0xffffffffff0f7424 */ /* 0x000fce00078e00ff */
[----:B0-2---:R-:W-:Y:S05]  /*23e70*/  WARPSYNC.COLLECTIVE R15, `(.L_x_9209) ;  /* 0x000000000f087348 */ /* 0x005fea0003c00000 */
[----:B0-----:R0:W1:Y:S02]  /*23e80*/  SHFL.IDX P6, R14, R13, R12, R11 ;  /* 0x0000000c0d0e7389 */ /* 0x00106400000c000b */
[----:B012---:R-:W-:Y:S01]  /*23e90*/  ENDCOLLECTIVE ;  /* 0x000000000000791b */ /* 0x007fe20003800000 */
.L_x_9209:
[----:B------:R-:W-:Y:S05]  /*23ea0*/  BSYNC B0 ;  /* 0x0000000000007941 */ /* 0x000fea0003800000 */
.L_x_9208:
        /* <DEDUP_REMOVED lines=9> */
.L_x_9210:
        /* <DEDUP_REMOVED lines=18> */
.L_x_9211:
        /* <DEDUP_REMOVED lines=8> */
.L_x_9212:
        /* <DEDUP_REMOVED lines=8> */
.L_x_9213:
        /* <DEDUP_REMOVED lines=8> */
.L_x_9214:
        /* <DEDUP_REMOVED lines=8> */
.L_x_9215:
        /* <DEDUP_REMOVED lines=9> */
.L_x_9216:
[----:B------:R-:W-:Y:S01]  /*242f0*/  IMAD.MOV.U32 R16, RZ, RZ, R14 ;  /* 0x000000ffff107224 */ /* 0x000fe200078e000e */
[----:B------:R-:W-:Y:S06]  /*24300*/  BRA `(.L_x_9217) ;  /* 0xffffffc800ac7947 */ /* 0x000fec000383ffff */
.L_x_9116:
[----:B------:R-:W-:Y:S01]  /*24310*/  BSSY B0, `(.L_x_9218) ;  /* 0x0000008000007945 */ /* 0x000fe20003800000 */
[----:B-----5:R-:W-:Y:S02]  /*24320*/  IMAD.MOV.U32 R13, RZ, RZ, R3 ;  /* 0x000000ffff0d7224 */ /* 0x020fe400078e0003 */
[----:B------:R-:W-:Y:S02]  /*24330*/  IMAD.MOV.U32 R12, RZ, RZ, 0x1 ;  /* 0x00000001ff0c7424 */ /* 0x000fe400078e00ff */
[----:B------:R-:W-:Y:S02]  /*24340*/  IMAD.MOV.U32 R11, RZ, RZ, RZ ;  /* 0x000000ffff0b7224 */ /* 0x000fe400078e00ff */
[----:B------:R-:W-:-:S07]  /*24350*/  IMAD.MOV.U32 R15, RZ, RZ, -0x1 ;  /* 0xffffffffff0f7424 */ /* 0x000fce00078e00ff */
[----:B012---:R-:W-:Y:S05]  /*24360*/  WARPSYNC.COLLECTIVE R15, `(.L_x_9219) ;  /* 0x000000000f087348 */ /* 0x007fea0003c00000 */
[----:B0-----:R0:W3:Y:S02]  /*24370*/  SHFL.UP P6, R14, R13, R12, R11 ;  /* 0x0400000c0d0e7389 */ /* 0x0010e400000c000b */
[----:B0123--:R-:W-:Y:S01]  /*24380*/  ENDCOLLECTIVE ;  /* 0x000000000000791b */ /* 0x00ffe20003800000 */
.L_x_9219:
[----:B------:R-:W-:Y:S05]  /*24390*/  BSYNC B0 ;  /* 0x0000000000007941 */ /* 0x000fea0003800000 */
.L_x_9218:
        /* <DEDUP_REMOVED lines=10> */
.L_x_9220:
        /* <DEDUP_REMOVED lines=8> */
.L_x_9221:
        /* <DEDUP_REMOVED lines=8> */
.L_x_9222:
        /* <DEDUP_REMOVED lines=8> */
.L_x_9223:
        /* <DEDUP_REMOVED lines=9> */
.L_x_9224:
[----:B------:R-:W-:Y:S01]  /*24650*/  IMAD.MOV.U32 R16, RZ, RZ, R14 ;  /* 0x000000ffff107224 */ /* 0x000fe200078e000e */
[----:B------:R-:W-:Y:S06]  /*24660*/  BRA `(.L_x_9225) ;  /* 0xffffffc800707947 */ /* 0x000fec000383ffff */
.L_x_9118:
[----:B------:R-:W-:Y:S01]  /*24670*/  BSSY B0, `(.L_x_9226) ;  /* 0x0000006000007945 */ /* 0x000fe20003800000 */
[----:B------:R-:W-:Y:S01]  /*24680*/  PLOP3.LUT P6, PT, P6, PT, PT, 0x8, 0x0 ;  /* 0x000000000000781c */ /* 0x000fe200037ce170 */
[----:B------:R-:W-:-:S12]  /*24690*/  IMAD.MOV.U32 R15, RZ, RZ, -0x1 ;  /* 0xffffffffff0f7424 */ /* 0x000fd800078e00ff */
[----:B012---:R-:W-:Y:S05]  /*246a0*/  WARPSYNC.COLLECTIVE R15, `(.L_x_9227) ;  /* 0x000000000f087348 */ /* 0x007fea0003c00000 */
[----:B0-----:R-:W-:Y:S01]  /*246b0*/  VOTE.ANY R14, PT, P6 ;  /* 0x00000000000e7806 */ /* 0x001fe200030e0100 */
[----:B-12---:R-:W-:Y:S06]  /*246c0*/  ENDCOLLECTIVE ;  /* 0x000000000000791b */ /* 0x006fec0003800000 */
.L_x_9227:
[----:B------:R-:W-:Y:S05]  /*246d0*/  BSYNC B0 ;  /* 0x0000000000007941 */ /* 0x000fea0003800000 */
.L_x_9226:
        /* <DEDUP_REMOVED lines=9> */
.L_x_9228:
[----:B------:R-:W-:Y:S01]  /*24770*/  IMAD.MOV.U32 R17, RZ, RZ, R14 ;  /* 0x000000ffff117224 */ /* 0x000fe200078e000e */
[----:B------:R-:W-:Y:S06]  /*24780*/  BRA `(.L_x_9229) ;  /* 0xffffffc800607947 */ /* 0x000fec000383ffff */
.L_x_9120:
[----:B------:R-:W-:Y:S01]  /*24790*/  BSSY B0, `(.L_x_9230) ;  /* 0x0000007000007945 */ /* 0x000fe20003800000 */
[----:B------:R-:W-:Y:S02]  /*247a0*/  IMAD.MOV.U32 R13, RZ, RZ, R2 ;  /* 0x000000ffff0d7224 */ /* 0x000fe400078e0002 */
[----:B------:R-:W-:Y:S02]  /*247b0*/  IMAD.MOV.U32 R11, RZ, RZ, 0x1f ;  /* 0x0000001fff0b7424 */ /* 0x000fe400078e00ff */
[----:B------:R-:W-:-:S07]  /*247c0*/  IMAD.MOV.U32 R15, RZ, RZ, -0x1 ;  /* 0xffffffffff0f7424 */ /* 0x000fce00078e00ff */
[----:B01234-:R-:W-:Y:S05]  /*247d0*/  WARPSYNC.COLLECTIVE R15, `(.L_x_9231) ;  /* 0x000000000f087348 */ /* 0x01ffea0003c00000 */
[----:B0-----:R0:W0:Y:S02]  /*247e0*/  SHFL.IDX P6, R14, R13, R12, R11 ;  /* 0x0000000c0d0e7389 */ /* 0x00102400000c000b */
[----:B01234-:R-:W-:Y:S01]  /*247f0*/  ENDCOLLECTIVE ;  /* 0x000000000000791b */ /* 0x01ffe20003800000 */
.L_x_9231:
[----:B------:R-:W-:Y:S05]  /*24800*/  BSYNC B0 ;  /* 0x0000000000007941 */ /* 0x000fea0003800000 */
.L_x_9230:
[----:B------:R-:W-:Y:S01]  /*24810*/  IMAD.MOV.U32 R2, RZ, RZ, R14 ;  /* 0x000000ffff027224 */ /* 0x000fe200078e000e */
[----:B------:R-:W-:Y:S06]  /*24820*/  BRA `(.L_x_9232) ;  /* 0xffffffc800547947 */ /* 0x000fec000383ffff */
.L_x_9124:
[----:B0-----:R0:W1:Y:S02]  /*24830*/  SYNCS.PHASECHK.TRANS64.TRYWAIT P0, [R0+URZ+0x38820], R3 ;  /* 0x03882003000075a7 */ /* 0x001064000800017f */
[----:B-1----:R-:W-:Y:S05]  /*24840*/  @!P0 NANOSLEEP.SYNCS 0x989680 ;  /* 0x009896800000895d */ /* 0x002fea0003900000 */
[----:B------:R-:W1:Y:S02]  /*24850*/  @!P0 SYNCS.PHASECHK.TRANS64 P0, [R0+URZ+0x38820], R3 ;  /* 0x03882003000085a7 */ /* 0x000e64000800007f */
[----:B-1----:R-:W-:Y:S05]  /*24860*/  @!P0 BRA `(.L_x_9124) ;  /* 0xfffffffc00f08947 */ /* 0x002fea000383ffff */
[----:B------:R-:W-:Y:S05]  /*24870*/  BRA `(.L_x_9233) ;  /* 0xffffffcc00d87947 */ /* 0x000fea000383ffff */
.L_x_9125:
        /* <DEDUP_REMOVED lines=11> */
.L_x_9235:
[----:B------:R-:W-:Y:S05]  /*24930*/  BSYNC B0 ;  /* 0x0000000000007941 */ /* 0x000fea0003800000 */
.L_x_9234:
[----:B------:R-:W-:Y:S05]  /*24940*/  BRA `(.L_x_9236) ;  /* 0xffffffcc00c07947 */ /* 0x000fea000383ffff */
.L_x_9126:
[----:B------:R-:W-:Y:S01]  /*24950*/  BSSY B0, `(.L_x_9237) ;  /* 0x0000006000007945 */ /* 0x000fe20003800000 */
[----:B------:R-:W-:-:S07]  /*24960*/  IMAD.MOV.U32 R15, RZ, RZ, -0x1 ;  /* 0xffffffffff0f7424 */ /* 0x000fce00078e00ff */
[----:B012---:R-:W-:Y:S05]  /*24970*/  WARPSYNC.COLLECTIVE R15, `(.L_x_9238) ;  /* 0x000000000f0c7348 */ /* 0x007fea0003c00000 */
[----:B------:R-:W-:Y:S02]  /*24980*/  ELECT P6, UR62, PT ;  /* 0x00000000003e782f */ /* 0x000fe400038c0000 */
[----:B------:R-:W-:Y:S01]  /*24990*/  MOV R14, UR62 ;  /* 0x0000003e000e7c02 */ /* 0x000fe20008000f00 */
[----:B012---:R-:W-:Y:S10]  /*249a0*/  ENDCOLLECTIVE ;  /* 0x000000000000791b */ /* 0x007ff40003800000 */
.L_x_9238:
[----:B------:R-:W-:Y:S05]  /*249b0*/  BSYNC B0 ;  /* 0x0000000000007941 */ /* 0x000fea0003800000 */
.L_x_9237:
[----:B------:R-:W-:Y:S05]  /*249c0*/  BRA `(.L_x_9239) ;  /* 0xffffffcc00b47947 */ /* 0x000fea000383ffff */
.L_x_9128:
[----:B0-----:R0:W1:Y:S02]  /*249d0*/  SYNCS.PHASECHK.TRANS64.TRYWAIT P0, [R6+URZ], R5 ;  /* 0x00000005060075a7 */ /* 0x001064000800017f */
[----:B-1----:R-:W-:Y:S05]  /*249e0*/  @!P0 NANOSLEEP.SYNCS 0x989680 ;  /* 0x009896800000895d */ /* 0x002fea0003900000 */
[----:B------:R-:W1:Y:S02]  /*249f0*/  @!P0 SYNCS.PHASECHK.TRANS64 P0, [R6+URZ], R5 ;  /* 0x00000005060085a7 */ /* 0x000e64000800007f */
[----:B-1----:R-:W-:Y:S05]  /*24a00*/  @!P0 BRA `(.L_x_9128) ;  /* 0xfffffffc00f08947 */ /* 0x002fea000383ffff */
[----:B------:R-:W-:Y:S05]  /*24a10*/  BRA `(.L_x_9240) ;  /* 0xffffffcc00f07947 */ /* 0x000fea000383ffff */
.L_x_9129:
[----:B-1----:R1:W3:Y:S02]  /*24a20*/  SYNCS.PHASECHK.TRANS64.TRYWAIT P0, [R7+URZ], R2 ;  /* 0x00000002070075a7 */ /* 0x0022e4000800017f */
[----:B---3--:R-:W-:Y:S05]  /*24a30*/  @!P0 NANOSLEEP.SYNCS 0x989680 ;  /* 0x009896800000895d */ /* 0x008fea0003900000 */
[----:B------:R-:W3:Y:S02]  /*24a40*/  @!P0 SYNCS.PHASECHK.TRANS64 P0, [R7+URZ], R2 ;  /* 0x00000002070085a7 */ /* 0x000ee4000800007f */
[----:B---3--:R-:W-:Y:S05]  /*24a50*/  @!P0 BRA `(.L_x_9129) ;  /* 0xfffffffc00f08947 */ /* 0x008fea000383ffff */
[----:B------:R-:W-:Y:S05]  /*24a60*/  BRA `(.L_x_9241) ;  /* 0xffffffcc00e47947 */ /* 0x000fea000383ffff */
.L_x_9131:
[----:B---3--:R3:W4:Y:S02]  /*24a70*/  SYNCS.PHASECHK.TRANS64.TRYWAIT P0, [R4+URZ], R5 ;  /* 0x00000005040075a7 */ /* 0x008724000800017f */
[----:B----4-:R-:W-:Y:S05]  /*24a80*/  @!P0 NANOSLEEP.SYNCS 0x989680 ;  /* 0x009896800000895d */ /* 0x010fea0003900000 */
[----:B------:R-:W4:Y:S02]  /*24a90*/  @!P0 SYNCS.PHASECHK.TRANS64 P0, [R4+URZ], R5 ;  /* 0x00000005040085a7 */ /* 0x000f24000800007f */
[----:B----4-:R-:W-:Y:S05]  /*24aa0*/  @!P0 BRA `(.L_x_9131) ;  /* 0xfffffffc00f08947 */ /* 0x010fea000383ffff */
[----:B------:R-:W-:Y:S05]  /*24ab0*/  BRA `(.L_x_9242) ;  /* 0xffffffcc00ec7947 */ /* 0x000fea000383ffff */
.L_x_9243:
        /* <DEDUP_REMOVED lines=12> */
.L_x_15304:


//--------------------- .text._ZN7cutlass13device_kernelIN5flash11enable_sm90INS1_16FlashAttnFwdSm90INS1_25CollectiveMainloopFwdSm90ILi2EN4cute5tupleIJNS5_1CILi1EEES8_S8_EEENS6_IJNS7_ILi128EEENS7_ILi96EEENS7_ILi64EEEEEELi256ENS_10bfloat16_tEfNS_4arch4Sm90ELb0ELb0ELb1ELb0ELb0ELb0ELb0ELb1ELb0ELb1ELb0ELb0EEENS1_21CollectiveEpilogueFwdINS6_IJSA_NS7_ILi256EEESB_EEES9_SE_SG_Li256ELb0ELb1ELb0ELb0EEENS1_29StaticPersistentTileSchedulerILb0EEEEEEEEEvNT_6ParamsE --------------------------
	.section	.text._ZN7cutlass13device_kernelIN5flash11enable_sm90INS1_16FlashAttnFwdSm90INS1_25CollectiveMainloopFwdSm90ILi2EN4cute5tupleIJNS5_1CILi1EEES8_S8_EEENS6_IJNS7_ILi128EEENS7_ILi96EEENS7_ILi64EEEEEELi256ENS_10bfloat16_tEfNS_4arch4Sm90ELb0ELb0ELb1ELb0ELb0ELb0ELb0ELb1ELb0ELb1ELb0ELb0EEENS1_21CollectiveEpilogueFwdINS6_IJSA_NS7_ILi256EEESB_EEES9_SE_SG_Li256ELb0ELb1ELb0ELb0EEENS1_29StaticPersistentTileSchedulerILb0EEEEEEEEEvNT_6ParamsE,"ax",@progbits
	.align	128
.text._ZN7cutlass13device_kernelIN5flash11enable_sm90INS1_16FlashAttnFwdSm90INS1_25CollectiveMainloopFwdSm90ILi2EN4cute5tupleIJNS5_1CILi1EEES8_S8_EEENS6_IJNS7_ILi128EEENS7_ILi96EEENS7_ILi64EEEEEELi256ENS_10bfloat16_tEfNS_4arch4Sm90ELb0ELb0ELb1ELb0ELb0ELb0ELb0ELb1ELb0ELb1ELb0ELb0EEENS1_21CollectiveEpilogueFwdINS6_IJSA_NS7_ILi256EEESB_EEES9_SE_SG_Li256ELb0ELb1ELb0ELb0EEENS1_29StaticPersistentTileSchedulerILb0EEEEEEEEEvNT_6ParamsE:
        .type           _ZN7cutlass13device_kernelIN5flash11enable_sm90INS1_16FlashAttnFwdSm90INS1_25CollectiveMainloopFwdSm90ILi2EN4cute5tupleIJNS5_1CILi1EEES8_S8_EEENS6_IJNS7_ILi128EEENS7_ILi96EEENS7_ILi64EEEEEELi256ENS_10bfloat16_tEfNS_4arch4Sm90ELb0ELb0ELb1ELb0ELb0ELb0ELb0ELb1ELb0ELb1ELb0ELb0EEENS1_21CollectiveEpilogueFwdINS6_IJSA_NS7_ILi256EEESB_EEES9_SE_SG_Li256ELb0ELb1ELb0ELb0EEENS1_29StaticPersistentTileSchedulerILb0EEEEEEEEEvNT_6ParamsE,@function
        .size           _ZN7cutlass13device_kernelIN5flash11enable_sm90INS1_16FlashAttnFwdSm90INS1_25CollectiveMainloopFwdSm90ILi2EN4cute5tupleIJNS5_1CILi1EEES8_S8_EEENS6_IJNS7_ILi128EEENS7_ILi96EEENS7_ILi64EEEEEELi256ENS_10bfloat16_tEfNS_4arch4Sm90ELb0ELb0ELb1ELb0ELb0ELb0ELb0ELb1ELb0ELb1ELb0ELb0EEENS1_21CollectiveEpilogueFwdINS6_IJSA_NS7_ILi256EEESB_EEES9_SE_SG_Li256ELb0ELb1ELb0ELb0EEENS1_29StaticPersistentTileSchedulerILb0EEEEEEEEEvNT_6ParamsE,(.L_x_15305 - _ZN7cutlass13device_kernelIN5flash11enable_sm90INS1_16FlashAttnFwdSm90INS1_25CollectiveMainloopFwdSm90ILi2EN4cute5tupleIJNS5_1CILi1EEES8_S8_EEENS6_IJNS7_ILi128EEENS7_ILi96EEENS7_ILi64EEEEEELi256ENS_10bfloat16_tEfNS_4arch4Sm90ELb0ELb0ELb1ELb0ELb0ELb0ELb0ELb1ELb0ELb1ELb0ELb0EEENS1_21CollectiveEpilogueFwdINS6_IJSA_NS7_ILi256EEESB_EEES9_SE_SG_Li256ELb0ELb1ELb0ELb0EEENS1_29StaticPersistentTileSchedulerILb0EEEEEEEEEvNT_6ParamsE)
        .other          _ZN7cutlass13device_kernelIN5flash11enable_sm90INS1_16FlashAttnFwdSm90INS1_25CollectiveMainloopFwdSm90ILi2EN4cute5tupleIJNS5_1CILi1EEES8_S8_EEENS6_IJNS7_ILi128EEENS7_ILi96EEENS7_ILi64EEEEEELi256ENS_10bfloat16_tEfNS_4arch4Sm90ELb0ELb0ELb1ELb0ELb0ELb0ELb0ELb1ELb0ELb1ELb0ELb0EEENS1_21CollectiveEpilogueFwdINS6_IJSA_NS7_ILi256EEESB_EEES9_SE_SG_Li256ELb0ELb1ELb0ELb0EEENS1_29StaticPersistentTileSchedulerILb0EEEEEEEEEvNT_6ParamsE,@"STO_CUDA_ENTRY STV_DEFAULT"
_ZN7cutlass13device_kernelIN5flash11enable_sm90INS1_16FlashAttnFwdSm90INS1_25CollectiveMainloopFwdSm90ILi2EN4cute5tupleIJNS5_1CILi1EEES8_S8_EEENS6_IJNS7_ILi128EEENS7_ILi96EEENS7_ILi64EEEEEELi256ENS_10bfloat16_tEfNS_4arch4Sm90ELb0ELb0ELb1ELb0ELb0ELb0ELb0ELb1ELb0ELb1ELb0ELb0EEENS1_21CollectiveEpilogueFwdINS6_IJSA_NS7_ILi256EEESB_EEES9_SE_SG_Li256ELb0ELb1ELb0ELb0EEENS1_29StaticPersistentTileSchedulerILb0EEEEEEEEEvNT_6ParamsE:
        /* <DEDUP_REMOVED lines=18> */
.L_x_9245:
[----:B------:R-:W-:Y:S05]  /*0120*/  BSYNC B0 ;  /* 0x0000000000007941 */ /* 0x000fea0003800000 */
.L_x_9244:
        /* <DEDUP_REMOVED lines=41> */
.L_x_9246:
        /* <DEDUP_REMOVED lines=22> */
.L_x_9247:
        /* <DEDUP_REMOVED lines=18> */
.L_x_9248:
        /* <DEDUP_REMOVED lines=22> */
.L_x_9249:
        /* <DEDUP_REMOVED lines=22> */
.L_x_9250:
[----:B------:R-:W-:Y:S01]  /*0900*/  PLOP3.LUT P0, PT, PT, PT, UP0, 0x80, 0x0 ;  /* 0x000000000000781c */ /* 0x000fe20003f0f008 */
[----:B------:R-:W-:Y:S01]  /*0910*/  UMOV UR37, 0x1 ;  /* 0x0000000100257882 */ /* 0x000fe20000000000 */
[----:B------:R-:W-:Y:S01]  /*0920*/  NOP ;  /* 0x0000000000007918 */ /* 0x000fe20000000000 */
[----:B------:R-:W-:Y:S01]  /*0930*/  USEL UR37, UR37, 0x2, !UP0 ;  /* 0x0000000225257887 */ /* 0x000fe2000c000000 */
[----:B------:R-:W-:Y:S01]  /*0940*/  ULDC.64 UR42, c[0x0][0x208] ;  /* 0x00008200002a7ab9 */ /* 0x000fe20000000a00 */
[----:B012-4-:R-:W-:Y:S08]  /*0950*/  BAR.SYNC.DEFER_BLOCKING 0x0 ;  /* 0x0000000000007b1d */ /* 0x017ff00000010000 */
[----:B------:R-:W-:Y:S05]  /*0960*/  @!P0 BRA `(.L_x_9251) ;  /* 0x0000007000fc8947 */ /* 0x000fea0003800000 */
.L_x_9252:
[----:B------:R-:W-:-:S08]  /*0970*/  NOP ;  /* 0x0000000000007918 */ /* 0x000fd00000000000 */
[----:B------:R-:W0:Y:S02]  /*0980*/  USETMAXREG.TRY_ALLOC.CTAPOOL UP0, 0xf0 ;  /* 0x000000f0000079c8 */ /* 0x000e240008000600 */
[----:B0-----:R-:W-:-:S13]  /*0990*/  PLOP3.LUT P0, PT, PT, PT, UP0, 0x80, 0x0 ;  /* 0x000000000000781c */ /* 0x001fda0003f0f008 */
[----:B------:R-:W-:Y:S05]  /*09a0*/  @!P0 BRA `(.L_x_9252) ;  /* 0xfffffffc00f08947 */ /* 0x000fea000383ffff */
[----:B------:R-:W-:Y:S01]  /*09b0*/  SHF.R.U32.HI R2, RZ, 0x7, R0 ;  /* 0x00000007ff027819 */ /* 0x000fe20000011600 */
[----:B------:R-:W0:Y:S08]  /*09c0*/  S2UR UR39, SR_CTAID.X ;  /* 0x00000000002779c3 */ /* 0x000e300000002500 */
[----:B------:R-:W-:Y:S06]  /*09d0*/  BAR.ARV 0x8, 0x180 ;  /* 0x0206000000007b1d */ /* 0x000fec0000002000 */
[----:B------:R-:W-:-:S02]  /*09e0*/  ISETP.NE.AND P0, PT, R2, 0x1, PT ;  /* 0x000000010200780c */ /* 0x000fc40003f05270 */
[----:B------:R-:W0:Y:S11]  /*09f0*/  LDC R2, c[0x0][0xc34] ;  /* 0x00030d00ff027b82 */ /* 0x000e360000000800 */
[----:B------:R-:W-:Y:S06]  /*0a00*/  @!P0 BAR.ARV 0x9, 0x100 ;  /* 0x0244000000008b1d */ /* 0x000fec0000002000 */
[----:B0-----:R-:W-:-:S13]  /*0a10*/  ISETP.LE.AND P0, PT, R2, UR39, PT ;  /* 0x0000002702007c0c */ /* 0x001fda000bf03270 */
[----:B------:R-:W-:Y:S05]  /*0a20*/  @P0 EXIT ;  /* 0x000000000000094d */ /* 0x000fea0003800000 */
[----:B------:R-:W-:Y:S01]  /*0a30*/  VIADD R0, R0, 0xffffff80 ;  /* 0xffffff8000007836 */ /* 0x000fe20000000000 */
[----:B------:R-:W-:Y:S01]  /*0a40*/  ULOP3.LUT UR48, UR37, 0x1, URZ, 0xfc, !UPT ;  /* 0x0000000125307892 */ /* 0x000fe2000f8efc3f */
[----:B------:R-:W-:Y:S01]  /*0a50*/  UMOV UR47, URZ ;  /* 0x0000003f002f7c82 */ /* 0x000fe20008000000 */
[----:B------:R-:W-:Y:S02]  /*0a60*/  UMOV UR38, URZ ;  /* 0x0000003f00267c82 */ /* 0x000fe40008000000 */
[----:B------:R-:W-:Y:S01]  /*0a70*/  SHF.R.S32.HI R3, RZ, 0x1f, R0 ;  /* 0x0000001fff037819 */ /* 0x000fe20000011400 */
[----:B------:R-:W-:-:S03]  /*0a80*/  UMOV UR36, URZ ;  /* 0x0000003f00247c82 */ /* 0x000fc60008000000 */
[CC--:B------:R-:W-:Y:S02]  /*0a90*/  LEA.HI R2, R3.reuse, R0.reuse, RZ, 0x7 ;  /* 0x0000000003027211 */ /* 0x0c0fe400078f38ff */
[CC--:B------:R-:W-:Y:S02]  /*0aa0*/  LEA.HI R4, R3.reuse, R0.reuse, RZ, 0x4 ;  /* 0x0000000003047211 */ /* 0x0c0fe400078f20ff */
[----:B------:R-:W-:Y:S02]  /*0ab0*/  LOP3.LUT R205, R2, 0xffffff80, RZ, 0xc0, !PT ;  /* 0xffffff8002cd7812 */ /* 0x000fe400078ec0ff */
[CC--:B------:R-:W-:Y:S02]  /*0ac0*/  LEA.HI R5, R3.reuse, R0.reuse, RZ, 0x5 ;  /* 0x0000000003057211 */ /* 0x0c0fe400078f28ff */
[----:B------:R-:W-:Y:S01]  /*0ad0*/  SHF.R.S32.HI R7, RZ, 0x4, R4 ;  /* 0x00000004ff077819 */ /* 0x000fe20000011404 */
[----:B------:R-:W-:Y:S01]  /*0ae0*/  IMAD.IADD R205, R0, 0x1, -R205 ;  /* 0x0000000100cd7824 */ /* 0x000fe200078e0acd */
[----:B------:R-:W-:Y:S01]  /*0af0*/  LEA.HI R12, R3, R0, RZ, 0x2 ;  /* 0x00000000030c7211 */ /* 0x000fe200078f10ff */
[----:B------:R-:W-:Y:S01]  /*0b00*/  IMAD.SHL.U32 R6, R5, 0x20, RZ ;  /* 0x0000002005067824 */ /* 0x000fe200078e00ff */
[----:B------:R-:W-:-:S02]  /*0b10*/  LOP3.LUT R5, R4, 0x3fffff0, RZ, 0xc0, !PT ;  /* 0x03fffff004057812 */ /* 0x000fc400078ec0ff */
[----:B------:R-:W-:Y:S02]  /*0b20*/  SHF.R.S32.HI R8, RZ, 0x1f, R205 ;  /* 0x0000001fff087819 */ /* 0x000fe400000114cd */
[----:B------:R-:W-:Y:S01]  /*0b30*/  LEA.HI R4, R4, R7, RZ, 0x1 ;  /* 0x0000000704047211 */ /* 0x000fe200078f08ff */
[----:B------:R-:W-:Y:S01]  /*0b40*/  IMAD.IADD R5, R0, 0x1, -R5 ;  /* 0x0000000100057824 */ /* 0x000fe200078e0a05 */
[----:B------:R-:W-:Y:S02]  /*0b50*/  LEA.HI R9, R8, R205, RZ, 0x2 ;  /* 0x000000cd08097211 */ /* 0x000fe400078f10ff */
[----:B------:R-:W-:Y:S02]  /*0b60*/  LOP3.LUT R4, R4, 0x1ffffffe, RZ, 0xc0, !PT ;  /* 0x1ffffffe04047812 */ /* 0x000fe400078ec0ff */
[--C-:B------:R-:W-:Y:S02]  /*0b70*/  SHF.R.S32.HI R10, RZ, 0x2, R9.reuse ;  /* 0x00000002ff0a7819 */ /* 0x100fe40000011409 */
[----:B------:R-:W-:Y:S01]  /*0b80*/  SHF.R.S32.HI R11, RZ, 0x1f, R9 ;  /* 0x0000001fff0b7819 */ /* 0x000fe20000011409 */
[----:B------:R-:W-:Y:S01]  /*0b90*/  IMAD.IADD R4, R7, 0x1, -R4 ;  /* 0x0000000107047824 */ /* 0x000fe200078e0a04 */
[----:B------:R-:W-:-:S02]  /*0ba0*/  SHF.R.S32.HI R207, RZ, 0x7, R2 ;  /* 0x00000007ffcf7819 */ /* 0x000fc40000011402 */
[----:B------:R-:W-:Y:S02]  /*0bb0*/  LEA.HI R11, R11, R10, RZ, 0x3 ;  /* 0x0000000a0b0b7211 */ /* 0x000fe400078f18ff */
[----:B------:R-:W-:Y:S02]  /*0bc0*/  LOP3.LUT R7, R12, 0xfffffffc, RZ, 0xc0, !PT ;  /* 0xfffffffc0c077812 */ /* 0x000fe400078ec0ff */
[----:B------:R-:W-:Y:S02]  /*0bd0*/  LOP3.LUT R11, R11, 0xfffffff8, RZ, 0xc0, !PT ;  /* 0xfffffff80b0b7812 */ /* 0x000fe400078ec0ff */
[----:B------:R-:W-:Y:S01]  /*0be0*/  LEA.HI R8, R8, R205, RZ, 0x5 ;  /* 0x000000cd08087211 */ /* 0x000fe200078f28ff */
[----:B------:R-:W-:Y:S01]  /*0bf0*/  IMAD.IADD R7, R0, 0x1, -R7 ;  /* 0x0000000100077824 */ /* 0x000fe200078e0a07 */
[----:B------:R-:W-:Y:S01]  /*0c00*/  LEA.HI R2, R2, R207, RZ, 0x1 ;  /* 0x000000cf02027211 */ /* 0x000fe200078f08ff */
[----:B------:R-:W-:Y:S01]  /*0c10*/  IMAD.IADD R11, R10, 0x1, -R11 ;  /* 0x000000010a0b7824 */ /* 0x000fe200078e0a0b */
[----:B------:R-:W-:-:S02]  /*0c20*/  LEA.HI R22, R3, R0, RZ, 0x3 ;  /* 0x0000000003167211 */ /* 0x000fc400078f18ff */
[----:B------:R-:W-:Y:S02]  /*0c30*/  SHF.R.S32.HI R8, RZ, 0x5, R8 ;  /* 0x00000005ff087819 */ /* 0x000fe40000011408 */
[----:B------:R-:W-:Y:S02]  /*0c40*/  LOP3.LUT R2, R2, 0x3fffffe, RZ, 0xc0, !PT ;  /* 0x03fffffe02027812 */ /* 0x000fe400078ec0ff */
[----:B------:R-:W-:Y:S01]  /*0c50*/  LOP3.LUT R19, R22, 0xfffffff8, RZ, 0xc0, !PT ;  /* 0xfffffff816137812 */ /* 0x000fe200078ec0ff */
[----:B------:R-:W-:Y:S01]  /*0c60*/  IMAD R11, R8, 0x10, R11 ;  /* 0x00000010080b7824 */ /* 0x000fe200078e020b */
[----:B------:R-:W-:Y:S01]  /*0c70*/  LOP3.LUT R6, R6, 0xfffffc00, RZ, 0xc0, !PT ;  /* 0xfffffc0006067812 */ /* 0x000fe200078ec0ff */
[----:B------:R-:W-:Y:S01]  /*0c80*/  IMAD.IADD R2, R207, 0x1, -R2 ;  /* 0x00000001cf027824 */ /* 0x000fe200078e0a02 */
[----:B------:R-:W-:Y:S01]  /*0c90*/  LEA.HI R3, R7, R7, RZ, 0x1 ;  /* 0x0000000707037211 */ /* 0x000fe200078f08ff */
[----:B------:R-:W-:Y:S01]  /*0ca0*/  IMAD.IADD R19, R0, 0x1, -R19 ;  /* 0x0000000100137824 */ /* 0x000fe200078e0a13 */
[----:B------:R-:W-:Y:S01]  /*0cb0*/  LOP3.LUT R0, R9, 0x7ffffffc, RZ, 0xc0, !PT ;  /* 0x7ffffffc09007812 */ /* 0x000fe200078ec0ff */
[----:B------:R-:W-:Y:S01]  /*0cc0*/  IMAD R5, R5, 0x40, R6 ;  /* 0x0000004005057824 */ /* 0x000fe200078e0206 */
[----:B------:R-:W-:Y:S01]  /*0cd0*/  LOP3.LUT R6, R3, 0x1ffffffe, RZ, 0xc0, !PT ;  /* 0x1ffffffe03067812 */ /* 0x000fe200078ec0ff */
[----:B------:R-:W-:Y:S01]  /*0ce0*/  IMAD R208, R2, 0x40, R11 ;  /* 0x0000004002d07824 */ /* 0x000fe200078e020b */
[----:B------:R-:W-:Y:S01]  /*0cf0*/  SHF.R.S32.HI R22, RZ, 0x3, R22 ;  /* 0x00000003ff167819 */ /* 0x000fe20000011416 */
[----:B------:R-:W-:-:S02]  /*0d00*/  IMAD.SHL.U32 R2, R19, 0x8, RZ ;  /* 0x0000000813027824 */ /* 0x000fc400078e00ff */
[----:B------:R-:W-:Y:S02]  /*0d10*/  IMAD.IADD R7, R7, 0x1, -R6 ;  /* 0x0000000107077824 */ /* 0x000fe400078e0a06 */
[C---:B------:R-:W-:Y:S02]  /*0d20*/  VIADD R18, R2.reuse, 0x40 ;  /* 0x0000004002127836 */ /* 0x040fe40000000000 */
[C---:B------:R-:W-:Y:S02]  /*0d30*/  VIADD R17, R2.reuse, 0x80 ;  /* 0x0000008002117836 */ /* 0x040fe40000000000 */
[----:B------:R-:W-:Y:S01]  /*0d40*/  VIADD R16, R2, 0xc0 ;  /* 0x000000c002107836 */ /* 0x000fe20000000000 */
[----:B------:R-:W-:Y:S01]  /*0d50*/  SHF.R.S32.HI R214, RZ, 0x1f, R18 ;  /* 0x0000001fffd67819 */ /* 0x000fe20000011412 */
[----:B------:R-:W-:Y:S01]  /*0d60*/  IMAD R211, R4, 0x8, R5 ;  /* 0x0000000804d37824 */ /* 0x000fe200078e0205 */
[----:B------:R-:W-:Y:S01]  /*0d70*/  SHF.R.S32.HI R213, RZ, 0x1f, R17 ;  /* 0x0000001fffd57819 */ /* 0x000fe20000011411 */
[----:B------:R-:W-:Y:S01]  /*0d80*/  IMAD.IADD R209, R205, 0x1, -R0 ;  /* 0x00000001cdd17824 */ /* 0x000fe200078e0a00 */
[----:B------:R-:W-:Y:S01]  /*0d90*/  SHF.R.S32.HI R212, RZ, 0x1f, R16 ;  /* 0x0000001fffd47819 */ /* 0x000fe20000011410 */
[----:B------:R-:W-:-:S07]  /*0da0*/  IMAD R210, R7, 0x8, R208 ;  /* 0x0000000807d27824 */ /* 0x000fce00078e02d0 */
.L_x_9281:
[----:B0-----:R-:W0:Y:S01]  /*0db0*/  SHFL.IDX PT, R0, R207, RZ, 0x1f ;  /* 0x00001fffcf007589 */ /* 0x001e2200000e0000 */
[----:B-1----:R-:W1:Y:S01]  /*0dc0*/  S2UR UR4, SR_CgaCtaId ;  /* 0x00000000000479c3 */ /* 0x002e620000008800 */
[----:B------:R-:W-:Y:S01]  /*0dd0*/  ULDC.64 UR6, c[0x0][0x418] ;  /* 0x0001060000067ab9 */ /* 0x000fe20000000a00 */
[----:B------:R-:W-:Y:S01]  /*0de0*/  ULDC UR5, c[0x0][0xc38] ;  /* 0x00030e0000057ab9 */ /* 0x000fe20000000800 */
[----:B------:R-:W-:Y:S02]  /*0df0*/  UISETP.NE.U32.AND UP0, UPT, UR6, URZ, UPT ;  /* 0x0000003f0600728c */ /* 0x000fe4000bf05070 */
[----:B------:R-:W-:Y:S01]  /*0e00*/  UISETP.NE.AND UP1, UPT, UR5, 0x1, UPT ;  /* 0x000000010500788c */ /* 0x000fe2000bf25270 */
[----:B------:R-:W-:Y:S02]  /*0e10*/  UMOV UR45, 0x400 ;  /* 0x00000400002d7882 */ /* 0x000fe40000000000 */
[----:B------:R-:W-:Y:S01]  /*0e20*/  ULDC UR5, c[0x0][0xc44] ;  /* 0x0003110000057ab9 */ /* 0x000fe20000000800 */
[----:B------:R-:W-:-:S02]  /*0e30*/  UISETP.NE.AND.EX UP0, UPT, UR7, URZ, UPT, UP0 ;  /* 0x0000003f0700728c */ /* 0x000fc4000bf05300 */
[----:B------:R-:W-:Y:S01]  /*0e40*/  UISETP.NE.AND UP2, UPT, UR5, 0x1, UPT ;  /* 0x000000010500788c */ /* 0x000fe2000bf45270 */
[----:B------:R-:W-:Y:S01]  /*0e50*/  ULDC UR44, c[0x0][0x424] ;  /* 0x00010900002c7ab9 */ /* 0x000fe20000000800 */
[----:B------:R-:W-:Y:S01]  /*0e60*/  ULDC UR10, c[0x0][0x2f0] ;  /* 0x0000bc00000a7ab9 */ /* 0x000fe20000000800 */
[----:B------:R-:W-:Y:S02]  /*0e70*/  USEL UR44, UR44, 0x1, UP0 ;  /* 0x000000012c2c7887 */ /* 0x000fe40008000000 */
[----:B------:R-:W-:Y:S01]  /*0e80*/  @UP1 ULDC UR12, c[0x0][0xc40] ;  /* 0x00031000000c1ab9 */ /* 0x000fe20000000800 */
[----:B------:R-:W-:Y:S01]  /*0e90*/  UMOV UR46, UR39 ;  /* 0x00000027002e7c82 */ /* 0x000fe20008000000 */
[----:B------:R-:W-:-:S04]  /*0ea0*/  UIMAD UR44, UR44, UR10, URZ ;  /* 0x0000000a2c2c72a4 */ /* 0x000fc8000f8e023f */
[----:B------:R-:W-:Y:S01]  /*0eb0*/  @UP2 ULDC.64 UR8, c[0x0][0xc48] ;  /* 0x0003120000082ab9 */ /* 0x000fe20000000a00 */
[----:B0-----:R-:W-:Y:S01]  /*0ec0*/  R2UR UR6, R0 ;  /* 0x00000000000672ca */ /* 0x001fe200000e0000 */
[----:B-1----:R-:W-:-:S03]  /*0ed0*/  ULEA UR45, UR4, UR45, 0x18 ;  /* 0x0000002d042d7291 */ /* 0x002fc6000f8ec03f */
[----:B------:R-:W-:Y:S01]  /*0ee0*/  @UP1 ULDC UR4, c[0x0][0xc3c] ;  /* 0x00030f0000041ab9 */ /* 0x000fe20000000800 */
[----:B------:R-:W-:Y:S02]  /*0ef0*/  UIADD3 UR11, UR45, 0x18400, URZ ;  /* 0x000184002d0b7890 */ /* 0x000fe4000fffe03f */
[----:B------:R-:W-:Y:S02]  /*0f00*/  UIMAD.WIDE.U32 UR4, UR39, UR4, URZ ;  /* 0x00000004270472a5 */ /* 0x000fe4000f8e003f */
[----:B------:R-:W-:Y:S02]  /*0f10*/  ULOP3.LUT UP0, URZ, UR11, 0x1bf, URZ, 0xc0, !UPT ;  /* 0x000001bf0b3f7892 */ /* 0x000fe4000f80c03f */
[----:B------:R-:W-:Y:S02]  /*0f20*/  @UP1 USHF.R.U32.HI UR46, URZ, UR12, UR5 ;  /* 0x0000000c3f2e1299 */ /* 0x000fe40008011605 */
[----:B------:R-:W-:Y:S02]  /*0f30*/  ULEA.HI UR7, UR6, UR6, URZ, 0x1 ;  /* 0x0000000606077291 */ /* 0x000fe4000f8f083f */
[----:B------:R-:W-:Y:S01]  /*0f40*/  PLOP3.LUT P0, PT, PT, PT, UP0, 0x80, 0x0 ;  /* 0x000000000000781c */ /* 0x000fe20003f0f008 */
[----:B------:R-:W-:-:S02]  /*0f50*/  UIMAD.WIDE.U32 UR4, UR46, UR8, URZ ;  /* 0x000000082e0472a5 */ /* 0x000fc4000f8e003f */
[----:B------:R-:W-:Y:S01]  /*0f60*/  ULOP3.LUT UR7, UR7, 0x1e, URZ, 0xc0, !UPT ;  /* 0x0000001e07077892 */ /* 0x000fe2000f8ec03f */
[----:B------:R-:W-:Y:S01]  /*0f70*/  UMOV UR41, UR46 ;  /* 0x0000002e00297c82 */ /* 0x000fe20008000000 */
[----:B------:R-:W-:Y:S02]  /*0f80*/  @UP2 USHF.R.U32.HI UR41, URZ, UR9, UR5 ;  /* 0x000000093f292299 */ /* 0x000fe40008011605 */
[----:B------:R-:W-:Y:S02]  /*0f90*/  UIADD3 UR7, UR6, -UR7, URZ ;  /* 0x8000000706077290 */ /* 0x000fe4000fffe03f */
[----:B------:R-:W-:Y:S02]  /*0fa0*/  UIADD3 UR6, UR44, 0x5f, URZ ;  /* 0x0000005f2c067890 */ /* 0x000fe4000fffe03f */
[----:B------:R-:W-:Y:S02]  /*0fb0*/  ULEA UR8, UR7, UR11, 0xd ;  /* 0x0000000b07087291 */ /* 0x000fe4000f8e683f */
[----:B------:R-:W-:-:S02]  /*0fc0*/  UIMAD.WIDE UR6, UR6, 0x2aaaaaab, URZ ;  /* 0x2aaaaaab060678a5 */ /* 0x000fc4000f8e023f */
[----:B------:R-:W-:Y:S02]  /*0fd0*/  USHF.R.U32.HI UR8, URZ, 0x4, UR8 ;  /* 0x000000043f087899 */ /* 0x000fe40008011608 */
[----:B------:R-:W-:Y:S02]  /*0fe0*/  USHF.R.U32.HI UR40, URZ, 0x1f, UR7 ;  /* 0x0000001f3f287899 */ /* 0x000fe40008011607 */
[----:B------:R-:W-:Y:S02]  /*0ff0*/  ULOP3.LUT UR49, UR8, 0x3fff, URZ, 0xc0, !UPT ;  /* 0x00003fff08317892 */ /* 0x000fe4000f8ec03f */
[----:B------:R-:W-:Y:S01]  /*1000*/  ULEA.HI.SX32 UR40, UR7, UR40, 0x1c ;  /* 0x0000002807287291 */ /* 0x000fe2000f8fe23f */
[----:B--234-:R-:W-:Y:S11]  /*1010*/  @!P0 BRA `(.L_x_9253) ;  /* 0x0000000000408947 */ /* 0x01cff60003800000 */
        /* <DEDUP_REMOVED lines=16> */
.L_x_9253:
[----:B------:R-:W-:Y:S01]  /*1120*/  ULOP3.LUT UR4, UR47, 0x1, URZ, 0xc0, !UPT ;  /* 0x000000012f047892 */ /* 0x000fe2000f8ec03f */
[----:B------:R-:W0:Y:S05]  /*1130*/  S2R R20, SR_TID.X ;  /* 0x0000000000147919 */ /* 0x000e2a0000002100 */
[----:B------:R-:W-:-:S05]  /*1140*/  IMAD.U32 R0, RZ, RZ, UR4 ;  /* 0x00000004ff007e24 */ /* 0x000fca000f8e00ff */
[----:B------:R-:W-:-:S04]  /*1150*/  SHF.L.U32 R0, R0, 0x1f, RZ ;  /* 0x0000001f00007819 */ /* 0x000fc800000006ff */
[----:B------:R-:W1:Y:S01]  /*1160*/  SYNCS.PHASECHK.TRANS64.TRYWAIT P0, [UR45+0x22800], R0 ;  /* 0x02280000ff0075a7 */ /* 0x000e62000800016d */
[----:B0-----:R-:W-:-:S05]  /*1170*/  SHF.R.U32.HI R20, RZ, 0x7, R20 ;  /* 0x00000007ff147819 */ /* 0x001fca0000011614 */
[----:B------:R-:W-:Y:S01]  /*1180*/  VIADD R7, R20, 0x8 ;  /* 0x0000000814077836 */ /* 0x000fe20000000000 */
[----:B-1----:R-:W-:Y:S06]  /*1190*/  @!P0 BRA `(.L_x_9254) ;  /* 0x000000ac00248947 */ /* 0x002fec0003800000 */
.L_x_9371:
[----:B0-----:R-:W-:Y:S01]  /*11a0*/  IMAD.U32 R0, RZ, RZ, UR48 ;  /* 0x00000030ff007e24 */ /* 0x001fe2000f8e00ff */
[----:B------:R-:W-:Y:S05]  /*11b0*/  WARPSYNC.ALL ;  /* 0x0000000000007948 */ /* 0x000fea0003800000 */
[----:B------:R0:W-:Y:S01]  /*11c0*/  BAR.SYNC.DEFER_BLOCKING R7, 0x100 ;  /* 0x000400070000751d */ /* 0x0001e20000010000 */
[----:B------:R-:W-:-:S13]  /*11d0*/  ISETP.NE.AND P0, PT, R0, 0x3, PT ;  /* 0x000000030000780c */ /* 0x000fda0003f05270 */
[----:B0-----:R-:W-:Y:S05]  /*11e0*/  @!P0 BRA `(.L_x_9255) ;  /* 0x0000000000048947 */ /* 0x001fea0003800000 */
[----:B------:R-:W-:Y:S01]  /*11f0*/  BPT.TRAP 0x1 ;  /* 0x000000040000795c */ /* 0x000fe20000300000 */
.L_x_9255:
[----:B------:R-:W-:Y:S01]  /*1200*/  ULEA UR21, UR36, UR45, 0x3 ;  /* 0x0000002d24157291 */ /* 0x000fe2000f8e183f */
[----:B------:R-:W-:-:S05]  /*1210*/  IMAD.U32 R8, RZ, RZ, UR38 ;  /* 0x00000026ff087e24 */ /* 0x000fca000f8e00ff */
[----:B------:R-:W-:-:S04]  /*1220*/  SHF.L.U32 R8, R8, 0x1f, RZ ;  /* 0x0000001f08087819 */ /* 0x000fc800000006ff */
[----:B------:R0:W1:Y:S01]  /*1230*/  SYNCS.PHASECHK.TRANS64.TRYWAIT P1, [UR21+0x22830], R8 ;  /* 0x02283008ff0075a7 */ /* 0x0000620008020155 */
[----:B------:R-:W-:Y:S05]  /*1240*/  @!P0 BRA `(.L_x_9256) ;  /* 0x0000000000048947 */ /* 0x000fea0003800000 */
[----:B------:R-:W-:Y:S01]  /*1250*/  BPT.TRAP 0x1 ;  /* 0x000000040000795c */ /* 0x000fe20000300000 */
.L_x_9256:
[----:B-1----:R-:W-:Y:S05]  /*1260*/  @P1 BRA `(.L_x_9257) ;  /* 0x0000000000081947 */ /* 0x002fea0003800000 */
[----:B------:R-:W1:Y:S02]  /*1270*/  SYNCS.PHASECHK.TRANS64.TRYWAIT P1, [UR21+0x22830], R8 ;  /* 0x02283008ff0075a7 */ /* 0x000e640008020155 */
[----:B-1----:R-:W-:Y:S05]  /*1280*/  @!P1 BRA `(.L_x_9258) ;  /* 0x000000ac00009947 */ /* 0x002fea0003800000 */
.L_x_9257:
[----:B------:R-:W-:Y:S01]  /*1290*/  UIADD3 UR4, UR45, 0x1c400, URZ ;  /* 0x0001c4002d047890 */ /* 0x000fe2000fffe03f */
[----:B------:R-:W-:Y:S01]  /*12a0*/  WARPGROUP.ARRIVE ;  /* 0x00000000000079c5 */ /* 0x000fe20000000000 */
[----:B------:R-:W-:Y:S01]  /*12b0*/  UMOV UR5, 0x40000040 ;  /* 0x4000004000057882 */ /* 0x000fe20000000000 */
[----:B------:R-:W-:Y:S01]  /*12c0*/  UMOV UR7, 0x40000040 ;  /* 0x4000004000077882 */ /* 0x000fe20000000000 */
[----:B------:R-:W-:-:S03]  /*12d0*/  USHF.R.U32.HI UR4, URZ, 0x4, UR4 ;  /* 0x000000043f047899 */ /* 0x000fc60008011604 */
[----:B------:R-:W2:Y:S01]  /*12e0*/  S2R R72, SR_TID.X ;  /* 0x0000000000487919 */ /* 0x000ea20000002100 */
[----:B------:R-:W-:Y:S01]  /*12f0*/  UMOV UR9, 0x40000040 ;  /* 0x4000004000097882 */ /* 0x000fe20000000000 */
[----:B------:R-:W-:Y:S01]  /*1300*/  UMOV UR11, 0x40000040 ;  /* 0x40000040000b7882 */ /* 0x000fe20000000000 */
[----:B------:R-:W-:Y:S01]  /*1310*/  ULOP3.LUT UR4, UR4, 0x3fff, URZ, 0xc0, !UPT ;  /* 0x00003fff04047892 */ /* 0x000fe2000f8ec03f */
[----:B------:R-:W-:Y:S01]  /*1320*/  P2R R23, PR, RZ, 0x1 ;  /* 0x00000001ff177803 */ /* 0x000fe20000000000 */
[----:B------:R-:W-:Y:S01]  /*1330*/  UMOV UR13, 0x40000040 ;  /* 0x40000040000d7882 */ /* 0x000fe20000000000 */
[----:B------:R-:W-:Y:S01]  /*1340*/  UMOV UR15, 0x40000040 ;  /* 0x40000040000f7882 */ /* 0x000fe20000000000 */
[----:B------:R-:W-:Y:S02]  /*1350*/  ULOP3.LUT UR20, UR4, 0x10000, URZ, 0xfc, !UPT ;  /* 0x0001000004147892 */ /* 0x000fe4000f8efc3f */
[----:B------:R-:W-:Y:S02]  /*1360*/  ULOP3.LUT UR4, UR49, 0x10000, URZ, 0xfc, !UPT ;  /* 0x0001000031047892 */ /* 0x000fe4000f8efc3f */
[----:B------:R-:W-:-:S02]  /*1370*/  UIMAD UR6, UR36, 0x300, UR20 ;  /* 0x00000300240678a4 */ /* 0x000fc4000f8e0214 */
[----:B------:R-:W-:Y:S02]  /*1380*/  UIADD3 UR8, UR4, 0x2, URZ ;  /* 0x0000000204087890 */ /* 0x000fe4000fffe03f */
[----:B------:R-:W-:Y:S02]  /*1390*/  UIADD3 UR10, UR6, 0x2, URZ ;  /* 0x00000002060a7890 */ /* 0x000fe4000fffe03f */
[----:B------:R-:W-:Y:S02]  /*13a0*/  UIADD3 UR12, UR4, 0x4, URZ ;  /* 0x00000004040c7890 */ /* 0x000fe4000fffe03f */
[----:B------:R-:W-:Y:S02]  /*13b0*/  UIADD3 UR14, UR6, 0x4, URZ ;  /* 0x00000004060e7890 */ /* 0x000fe4000fffe03f */
[----:B------:R-:W-:Y:S01]  /*13c0*/  HGMMA.64x96x16.F32.BF16 R24, gdesc[UR4], RZ, !UPT, gsb0 ;  /* 0x01600000041879f0 */ /* 0x000fe2000c0018ff */
[----:B------:R-:W-:Y:S02]  /*13d0*/  UIADD3 UR16, UR4, 0x6, URZ ;  /* 0x0000000604107890 */ /* 0x000fe4000fffe03f */
[----:B------:R-:W-:Y:S01]  /*13e0*/  UIADD3 UR18, UR6, 0x6, URZ ;  /* 0x0000000606127890 */ /* 0x000fe2000fffe03f */
[----:B------:R-:W-:Y:S01]  /*13f0*/  UMOV UR17, 0x40000040 ;  /* 0x4000004000117882 */ /* 0x000fe20000000000 */
[----:B------:R-:W-:Y:S01]  /*1400*/  UMOV UR19, 0x40000040 ;  /* 0x4000004000137882 */ /* 0x000fe20000000000 */
[----:B------:R-:W-:Y:S01]  /*1410*/  ULDC UR7, c[0x0][0x9d8] ;  /* 0x0002760000077ab9 */ /* 0x000fe20000000800 */
[----:B------:R-:W-:-:S04]  /*1420*/  UIMAD UR6, UR40, -0x60, UR44 ;  /* 0xffffffa0280678a4 */ /* 0x000fc8000f8e022c */
[----:B------:R-:W-:Y:S01]  /*1430*/  UIADD3 UR6, UR6, 0x60, URZ ;  /* 0x0000006006067890 */ /* 0x000fe2000fffe03f */
[----:B--2---:R-:W-:-:S05]  /*1440*/  LOP3.LUT R72, R72, 0x7f, RZ, 0xc0, !PT ;  /* 0x0000007f48487812 */ /* 0x004fca00078ec0ff */
[----:B------:R-:W-:-:S04]  /*1450*/  IMAD.U32 R0, RZ, RZ, UR6 ;  /* 0x00000006ff007e24 */ /* 0x000fc8000f8e00ff */
[----:B------:R-:W-:-:S05]  /*1460*/  IMAD R0, R209, -0x2, R0 ;  /* 0xfffffffed1007824 */ /* 0x000fca00078e0200 */
        /* <DEDUP_REMOVED lines=8> */
[----:B------:R-:W-:Y:S01]  /*14f0*/  HGMMA.64x96x16.F32.BF16 R24, gdesc[UR8], R24, gsb0 ;  /* 0x01600000081879f0 */ /* 0x000fe20008001818 */
[----:B------:R-:W-:Y:S02]  /*1500*/  ULDC UR10, c[0x0][0x988] ;  /* 0x00026200000a7ab9 */ /* 0x000fe40000000800 */
[----:B------:R-:W-:Y:S02]  /*1510*/  WARPGROUP.DEPBAR.LE gsb0, 0x0 ;  /* 0x00008000000079c5 */ /* 0x000fe40000010000 */
[----:B------:R-:W-:-:S06]  /*1520*/  WARPGROUP.ARRIVE ;  /* 0x00000000000079c5 */ /* 0x000fcc0000000000 */
[----:B------:R-:W-:Y:S03]  /*1530*/  HGMMA.64x96x16.F32.BF16 R24, gdesc[UR12], R24, gsb0 ;  /* 0x016000000c1879f0 */ /* 0x000fe60008001818 */
[----:B------:R-:W-:Y:S02]  /*1540*/  WARPGROUP.DEPBAR.LE gsb0, 0x0 ;  /* 0x00008000000079c5 */ /* 0x000fe40000010000 */
[----:B------:R-:W-:-:S06]  /*1550*/  WARPGROUP.ARRIVE ;  /* 0x00000000000079c5 */ /* 0x000fcc0000000000 */
[----:B------:R-:W-:Y:S03]  /*1560*/  HGMMA.64x96x16.F32.BF16 R24, gdesc[UR16], R24, gsb0 ;  /* 0x01600000101879f0 */ /* 0x000fe60008001818 */
        /* <DEDUP_REMOVED lines=47> */
[----:B-1----:R-:W1:Y:S01]  /*1860*/  MUFU.TANH R3, R26 ;  /* 0x0000001a00037308 */ /* 0x002e620000002400 */
        /* <DEDUP_REMOVED lines=16> */
[----:B-1----:R-:W-:Y:S01]  /*1970*/  FSEL R3, R3, -INF , P6 ;  /* 0xff80000003037808 */ /* 0x002fe20003000000 */
[----:B------:R-:W-:Y:S01]  /*1980*/  FMUL.FTZ R70, R70, UR7 ;  /* 0x0000000746467c20 */ /* 0x000fe20008410000 */
[----:B------:R-:W-:Y:S01]  /*1990*/  ISETP.GT.AND P6, PT, R0, 0x18, PT ;  /* 0x000000180000780c */ /* 0x000fe20003fc4270 */
[----:B------:R-:W-:-:S04]  /*19a0*/  FMUL.FTZ R71, R71, UR7 ;  /* 0x0000000747477c20 */ /* 0x000fc80008410000 */
        /* <DEDUP_REMOVED lines=106> */
[----:B-1----:R-:W-:-:S04]  /*2050*/  FSEL R69, R69, -INF , P1 ;  /* 0xff80000045457808 */ /* 0x002fc80000800000 */
[----:B------:R-:W-:-:S03]  /*2060*/  FMNMX.FTZ R4, R69, R0, !PT ;  /* 0x0000000045047209 */ /* 0x000fc60007810000 */
[----:B------:R-:W1:Y:S01]  /*2070*/  MUFU.TANH R66, R66 ;  /* 0x0000004200427308 */ /* 0x000e620000002400 */
[----:B--2---:R-:W-:Y:S01]  /*2080*/  FSEL R62, R62, -INF , P6 ;  /* 0xff8000003e3e7808 */ /* 0x004fe20003000000 */
[----:B------:R-:W2:Y:S06]  /*2090*/  SHFL.BFLY PT, R21, R4, 0x2, 0x1f ;  /* 0x0c401f0004157f89 */ /* 0x000eac00000e0000 */
[----:B------:R-:W4:Y:S01]  /*20a0*/  MUFU.TANH R67, R67 ;  /* 0x0000004300437308 */ /* 0x000f220000002400 */
[----:B---3--:R-:W-:-:S07]  /*20b0*/  FSEL R63, R63, -INF , P5 ;  /* 0xff8000003f3f7808 */ /* 0x008fce0002800000 */
[----:B------:R-:W3:Y:S01]  /*20c0*/  MUFU.TANH R70, R70 ;  /* 0x0000004600467308 */ /* 0x000ee20000002400 */
[----:B-1----:R-:W-:-:S07]  /*20d0*/  FSEL R66, R66, -INF , P4 ;  /* 0xff80000042427808 */ /* 0x002fce0002000000 */
[----:B------:R-:W1:Y:S01]  /*20e0*/  MUFU.TANH R71, R71 ;  /* 0x0000004700477308 */ /* 0x000e620000002400 */
[----:B----4-:R-:W-:Y:S02]  /*20f0*/  FSEL R67, R67, -INF , P3 ;  /* 0xff80000043437808 */ /* 0x010fe40001800000 */
[----:B--2---:R-:W-:Y:S02]  /*2100*/  FMNMX.FTZ R21, R4, R21, !PT ;  /* 0x0000001504157209 */ /* 0x004fe40007810000 */
[----:B------:R-:W-:-:S03]  /*2110*/  FMNMX.FTZ R4, R3, R6, !PT ;  /* 0x0000000603047209 */ /* 0x000fc60007810000 */
[----:B------:R-:W2:Y:S01]  /*2120*/  SHFL.BFLY PT, R0, R21, 0x1, 0x1f ;  /* 0x0c201f0015007f89 */ /* 0x000ea200000e0000 */
[----:B------:R-:W-:Y:S02]  /*2130*/  FMNMX.FTZ R4, R5, R4, !PT ;  /* 0x0000000405047209 */ /* 0x000fe40007810000 */
[----:B---3--:R-:W-:Y:S02]  /*2140*/  FSEL R70, R70, -INF , P2 ;  /* 0xff80000046467808 */ /* 0x008fe40001000000 */
[----:B-1----:R-:W-:Y:S02]  /*2150*/  FSEL R71, R71, -INF , P1 ;  /* 0xff80000047477808 */ /* 0x002fe40000800000 */
[----:B--2---:R-:W-:Y:S02]  /*2160*/  FMNMX.FTZ R0, R21, R0, !PT ;  /* 0x0000000015007209 */ /* 0x004fe40007810000 */
[----:B------:R-:W-:Y:S02]  /*2170*/  FMNMX.FTZ R21, R9, R4, !PT ;  /* 0x0000000409157209 */ /* 0x000fe40007810000 */
[C---:B------:R-:W-:Y:S01]  /*2180*/  FSETP.NEU.FTZ.AND P0, PT, R0.reuse, -INF , PT ;  /* 0xff8000000000780b */ /* 0x040fe20003f1d000 */
[----:B------:R-:W-:Y:S01]  /*2190*/  FMUL.FTZ R20, R0, UR10 ;  /* 0x0000000a00147c20 */ /* 0x000fe20008410000 */
[----:B------:R-:W-:-:S04]  /*21a0*/  FMNMX.FTZ R4, R10, R21, !PT ;  /* 0x000000150a047209 */ /* 0x000fc80007810000 */
[----:B------:R-:W-:Y:S02]  /*21b0*/  FMNMX.FTZ R21, R11, R4, !PT ;  /* 0x000000040b157209 */ /* 0x000fe40007810000 */
[----:B------:R-:W-:Y:S02]  /*21c0*/  FSEL R20, R20, RZ, P0 ;  /* 0x000000ff14147208 */ /* 0x000fe40000000000 */
[----:B------:R-:W-:Y:S02]  /*21d0*/  FMNMX.FTZ R4, R12, R21, !PT ;  /* 0x000000150c047209 */ /* 0x000fe40007810000 */
[----:B------:R-:W-:Y:S01]  /*21e0*/  ISETP.NE.AND P0, PT, R23, RZ, PT ;  /* 0x000000ff1700720c */ /* 0x000fe20003f05270 */
        /* <DEDUP_REMOVED lines=14> */
[----:B------:R-:W1:Y:S01]  /*22d0*/  MUFU.EX2 R25, R25 ;  /* 0x0000001900197308 */ /* 0x000e620000000800 */
        /* <DEDUP_REMOVED lines=15> */
[----:B------:R-:W2:Y:S01]  /*23d0*/  MUFU.EX2 R29, R29 ;  /* 0x0000001d001d7308 */ /* 0x000ea20000000800 */
[--C-:B------:R-:W-:Y:S01]  /*23e0*/  FFMA.FTZ R61, R61, UR10, -R20.reuse ;  /* 0x0000000a3d3d7c23 */ /* 0x100fe20008010814 */
[--C-:B------:R-:W-:Y:S01]  /*23f0*/  FFMA.FTZ R64, R64, UR10, -R20.reuse ;  /* 0x0000000a40407c23 */ /* 0x100fe20008010814 */
[----:B------:R-:W-:Y:S01]  /*2400*/  FMNMX.FTZ R21, R55, R4, !PT ;  /* 0x0000000437157209 */ /* 0x000fe20007810000 */
[--C-:B------:R-:W-:Y:S01]  /*2410*/  FFMA.FTZ R65, R65, UR10, -R20.reuse ;  /* 0x0000000a41417c23 */ /* 0x100fe20008010814 */
[--C-:B------:R-:W-:Y:S01]  /*2420*/  FFMA.FTZ R68, R68, UR10, -R20.reuse ;  /* 0x0000000a44447c23 */ /* 0x100fe20008010814 */
[----:B------:R-:W-:Y:S01]  /*2430*/  FFMA.FTZ R20, R69, UR10, -R20 ;  /* 0x0000000a45147c23 */ /* 0x000fe20008010814 */
[----:B------:R-:W-:Y:S01]  /*2440*/  FMNMX.FTZ R4, R58, R21, !PT ;  /* 0x000000153a047209 */ /* 0x000fe20007810000 */
[----:B------:R-:W-:Y:S01]  /*2450*/  MUFU.EX2 R32, R32 ;  /* 0x0000002000207308 */ /* 0x000fe20000000800 */
[----:B-1----:R-:W-:-:S02]  /*2460*/  F2FP.BF16.F32.PACK_AB R152, R25, R24 ;  /* 0x000000181998723e */ /* 0x002fc400000010ff */
[----:B------:R-:W-:-:S04]  /*2470*/  FMNMX.FTZ R21, R59, R4, !PT ;  /* 0x000000043b157209 */ /* 0x000fc80007810000 */
[----:B------:R-:W-:Y:S01]  /*2480*/  FMNMX.FTZ R4, R62, R21, !PT ;  /* 0x000000153e047209 */ /* 0x000fe20007810000 */
[----:B------:R-:W1:Y:S01]  /*2490*/  MUFU.EX2 R33, R33 ;  /* 0x0000002100217308 */ /* 0x000e620000000800 */
[----:B--2---:R-:W-:Y:S02]  /*24a0*/  F2FP.BF16.F32.PACK_AB R154, R29, R28 ;  /* 0x0000001c1d9a723e */ /* 0x004fe400000010ff */
[----:B------:R-:W-:-:S04]  /*24b0*/  FMNMX.FTZ R21, R63, R4, !PT ;  /* 0x000000043f157209 */ /* 0x000fc80007810000 */
[----:B------:R-:W-:Y:S01]  /*24c0*/  FMNMX.FTZ R4, R66, R21, !PT ;  /* 0x0000001542047209 */ /* 0x000fe20007810000 */
[----:B------:R-:W-:Y:S03]  /*24d0*/  MUFU.EX2 R36, R36 ;  /* 0x0000002400247308 */ /* 0x000fe60000000800 */
[----:B------:R-:W-:-:S04]  /*24e0*/  FMNMX.FTZ R21, R67, R4, !PT ;  /* 0x0000000443157209 */ /* 0x000fc80007810000 */
[----:B------:R-:W-:Y:S01]  /*24f0*/  FMNMX.FTZ R4, R70, R21, !PT ;  /* 0x0000001546047209 */ /* 0x000fe20007810000 */
[----:B------:R-:W2:Y:S01]  /*2500*/  MUFU.EX2 R37, R37 ;  /* 0x0000002500257308 */ /* 0x000ea20000000800 */
[----:B-1----:R-:W-:Y:S02]  /*2510*/  F2FP.BF16.F32.PACK_AB R156, R33, R32 ;  /* 0x00000020219c723e */ /* 0x002fe400000010ff */
[----:B------:R-:W-:-:S05]  /*2520*/  FMNMX.FTZ R4, R71, R4, !PT ;  /* 0x0000000447047209 */ /* 0x000fca0007810000 */
[----:B------:R-:W1:Y:S01]  /*2530*/  SHFL.BFLY PT, R21, R4, 0x2, 0x1f ;  /* 0x0c401f0004157f89 */ /* 0x000e6200000e0000 */
[----:B------:R-:W-:Y:S08]  /*2540*/  MUFU.EX2 R40, R40 ;  /* 0x0000002800287308 */ /* 0x000ff00000000800 */
[----:B------:R-:W3:Y:S01]  /*2550*/  MUFU.EX2 R41, R41 ;  /* 0x0000002900297308 */ /* 0x000ee20000000800 */
[----:B--2---:R-:W-:-:S07]  /*2560*/  F2FP.BF16.F32.PACK_AB R158, R37, R36 ;  /* 0x00000024259e723e */ /* 0x004fce00000010ff */
[----:B------:R-:W-:Y:S01]  /*2570*/  MUFU.EX2 R44, R44 ;  /* 0x0000002c002c7308 */ /* 0x000fe20000000800 */
[----:B-1----:R-:W-:-:S07]  /*2580*/  FMNMX.FTZ R21, R4, R21, !PT ;  /* 0x0000001504157209 */ /* 0x002fce0007810000 */
[----:B------:R-:W1:Y:S01]  /*2590*/  MUFU.EX2 R45, R45 ;  /* 0x0000002d002d7308 */ /* 0x000e620000000800 */
[----:B---3--:R-:W-:Y:S01]  /*25a0*/  F2FP.BF16.F32.PACK_AB R160, R41, R40 ;  /* 0x0000002829a0723e */ /* 0x008fe200000010ff */
[----:B------:R-:W2:Y:S06]  /*25b0*/  SHFL.BFLY PT, R4, R21, 0x1, 0x1f ;  /* 0x0c201f0015047f89 */ /* 0x000eac00000e0000 */
[----:B------:R-:W-:Y:S08]  /*25c0*/  MUFU.EX2 R48, R48 ;  /* 0x0000003000307308 */ /* 0x000ff00000000800 */
[----:B------:R-:W3:Y:S01]  /*25d0*/  MUFU.EX2 R49, R49 ;  /* 0x0000003100317308 */ /* 0x000ee20000000800 */
[----:B-1----:R-:W-:-:S07]  /*25e0*/  F2FP.BF16.F32.PACK_AB R162, R45, R44 ;  /* 0x0000002c2da2723e */ /* 0x002fce00000010ff */
[----:B------:R-:W-:Y:S01]  /*25f0*/  MUFU.EX2 R52, R52 ;  /* 0x0000003400347308 */ /* 0x000fe20000000800 */
[----:B--2---:R-:W-:-:S04]  /*2600*/  FMNMX.FTZ R4, R21, R4, !PT ;  /* 0x0000000415047209 */ /* 0x004fc80007810000 */
[C---:B------:R-:W-:Y:S01]  /*2610*/  FSETP.NEU.FTZ.AND P1, PT, R4.reuse, -INF , PT ;  /* 0xff8000000400780b */ /* 0x040fe20003f3d000 */
[----:B------:R-:W-:Y:S02]  /*2620*/  FMUL.FTZ R21, R4, UR10 ;  /* 0x0000000a04157c20 */ /* 0x000fe40008410000 */
[----:B------:R-:W1:Y:S01]  /*2630*/  MUFU.EX2 R53, R53 ;  /* 0x0000003500357308 */ /* 0x000e620000000800 */
[----:B---3--:R-:W-:Y:S02]  /*2640*/  F2FP.BF16.F32.PACK_AB R164, R49, R48 ;  /* 0x0000003031a4723e */ /* 0x008fe400000010ff */
[----:B------:R-:W-:Y:S02]  /*2650*/  FSEL R26, R21, RZ, P1 ;  /* 0x000000ff151a7208 */ /* 0x000fe40000800000 */
[----:B------:R-:W-:Y:S02]  /*2660*/  ISETP.NE.AND P1, PT, R72, RZ, PT ;  /* 0x000000ff4800720c */ /* 0x000fe40003f25270 */
[----:B------:R-:W2:Y:S01]  /*2670*/  S2R R72, SR_TID.X ;  /* 0x0000000000487919 */ /* 0x000ea20000002100 */
        /* <DEDUP_REMOVED lines=11> */
[--C-:B------:R-:W-:Y:S01]  /*2730*/  FFMA.FTZ R46, R46, UR10, -R26.reuse ;  /* 0x0000000a2e2e7c23 */ /* 0x100fe2000801081a */
[----:B------:R4:W5:Y:S01]  /*2740*/  MUFU.EX2 R30, R6 ;  /* 0x00000006001e7308 */ /* 0x0009620000000800 */
[----:B---3--:R-:W-:Y:S01]  /*2750*/  FADD.FTZ R3, R24, R25 ;  /* 0x0000001918037221 */ /* 0x008fe20000010000 */
[--C-:B------:R-:W-:Y:S01]  /*2760*/  FFMA.FTZ R47, R47, UR10, -R26.reuse ;  /* 0x0000000a2f2f7c23 */ /* 0x100fe2000801081a */
[--C-:B------:R-:W-:Y:S01]  /*2770*/  FFMA.FTZ R50, R50, UR10, -R26.reuse ;  /* 0x0000000a32327c23 */ /* 0x100fe2000801081a */
[--C-:B------:R-:W-:Y:S01]  /*2780*/  FFMA.FTZ R51, R51, UR10, -R26.reuse ;  /* 0x0000000a33337c23 */ /* 0x100fe2000801081a */
[--C-:B------:R-:W-:Y:S01]  /*2790*/  FFMA.FTZ R54, R54, UR10, -R26.reuse ;  /* 0x0000000a36367c23 */ /* 0x100fe2000801081a */
[--C-:B------:R-:W-:Y:S01]  /*27a0*/  FFMA.FTZ R55, R55, UR10, -R26.reuse ;  /* 0x0000000a37377c23 */ /* 0x100fe2000801081a */
[--C-:B------:R-:W-:Y:S01]  /*27b0*/  FFMA.FTZ R58, R58, UR10, -R26.reuse ;  /* 0x0000000a3a3a7c23 */ /* 0x100fe2000801081a */
[----:B------:R3:W0:Y:S01]  /*27c0*/  MUFU.EX2 R155, R5 ;  /* 0x00000005009b7308 */ /* 0x0006220000000800 */
[----:B----4-:R-:W-:Y:S01]  /*27d0*/  FADD.FTZ R6, R28, R3 ;  /* 0x000000031c067221 */ /* 0x010fe20000010000 */
[--C-:B------:R-:W-:Y:S01]  /*27e0*/  FFMA.FTZ R59, R59, UR10, -R26.reuse ;  /* 0x0000000a3b3b7c23 */ /* 0x100fe2000801081a */
[--C-:B------:R-:W-:Y:S01]  /*27f0*/  FFMA.FTZ R62, R62, UR10, -R26.reuse ;  /* 0x0000000a3e3e7c23 */ /* 0x100fe2000801081a */
[----:B------:R-:W-:Y:S01]  /*2800*/  FFMA.FTZ R63, R63, UR10, -R26 ;  /* 0x0000000a3f3f7c23 */ /* 0x000fe2000801081a */
[----:B------:R-:W-:Y:S01]  /*2810*/  FADD.FTZ R3, R29, R6 ;  /* 0x000000061d037221 */ /* 0x000fe20000010000 */
[--C-:B------:R-:W-:Y:S01]  /*2820*/  FFMA.FTZ R66, R66, UR10, -R26.reuse ;  /* 0x0000000a42427c23 */ /* 0x100fe2000801081a */
[--C-:B------:R-:W-:Y:S01]  /*2830*/  FFMA.FTZ R67, R67, UR10, -R26.reuse ;  /* 0x0000000a43437c23 */ /* 0x100fe2000801081a */
[----:B------:R4:W0:Y:S01]  /*2840*/  MUFU.EX2 R34, R9 ;  /* 0x0000000900227308 */ /* 0x0008220000000800 */
[----:B------:R-:W-:Y:S01]  /*2850*/  FADD.FTZ R6, R32, R3 ;  /* 0x0000000320067221 */ /* 0x000fe20000010000 */
[----:B------:R-:W-:Y:S01]  /*2860*/  FFMA.FTZ R70, R70, UR10, -R26 ;  /* 0x0000000a46467c23 */ /* 0x000fe2000801081a */
[----:B--2---:R-:W-:Y:S01]  /*2870*/  SHF.R.U32.HI R72, RZ, 0x7, R72 ;  /* 0x00000007ff487819 */ /* 0x004fe20000011648 */
[----:B------:R-:W-:Y:S01]  /*2880*/  FFMA.FTZ R26, R71, UR10, -R26 ;  /* 0x0000000a471a7c23 */ /* 0x000fe2000801081a */
[----:B---3--:R-:W-:Y:S01]  /*2890*/  FADD.FTZ R5, R33, R6 ;  /* 0x0000000621057221 */ /* 0x008fe20000010000 */
[----:B-1----:R-:W-:-:S02]  /*28a0*/  F2FP.BF16.F32.PACK_AB R166, R53, R52 ;  /* 0x0000003435a6723e */ /* 0x002fc400000010ff */
[----:B------:R-:W1:Y:S01]  /*28b0*/  MUFU.EX2 R10, R10 ;  /* 0x0000000a000a7308 */ /* 0x000e620000000800 */
[----:B----4-:R-:W-:Y:S01]  /*28c0*/  IMAD.U32 R9, RZ, RZ, UR21 ;  /* 0x00000015ff097e24 */ /* 0x010fe2000f8e00ff */
[----:B------:R-:W-:-:S06]  /*28d0*/  IADD3 R6, -R72, 0xb, RZ ;  /* 0x0000000b48067810 */ /* 0x000fcc0007ffe1ff */
[----:B------:R5:W-:Y:S08]  /*28e0*/  MUFU.EX2 R21, R20 ;  /* 0x0000001400157308 */ /* 0x000bf00000000800 */
[----:B------:R-:W2:Y:S01]  /*28f0*/  MUFU.EX2 R11, R11 ;  /* 0x0000000b000b7308 */ /* 0x000ea20000000800 */
[----:B-----5:R-:W-:Y:S01]  /*2900*/  FADD.FTZ R20, R153, R30 ;  /* 0x0000001e99147221 */ /* 0x020fe20000010000 */
[----:B------:R-:W-:-:S03]  /*2910*/  F2FP.BF16.F32.PACK_AB R153, R30, R153 ;  /* 0x000000991e99723e */ /* 0x000fc600000010ff */
[----:B0-----:R-:W-:Y:S01]  /*2920*/  FADD.FTZ R3, R155, R20 ;  /* 0x000000149b037221 */ /* 0x001fe20000010000 */
[----:B------:R-:W-:Y:S01]  /*2930*/  FADD.FTZ R20, R36, R5 ;  /* 0x0000000524147221 */ /* 0x000fe20000010000 */
[C---:B------:R-:W-:Y:S01]  /*2940*/  F2FP.BF16.F32.PACK_AB R155, R34.reuse, R155 ;  /* 0x0000009b229b723e */ /* 0x040fe200000010ff */
[----:B------:R-:W0:Y:S01]  /*2950*/  MUFU.EX2 R12, R12 ;  /* 0x0000000c000c7308 */ /* 0x000e220000000800 */
[----:B------:R-:W-:Y:S01]  /*2960*/  FADD.FTZ R5, R34, R3 ;  /* 0x0000000322057221 */ /* 0x000fe20000010000 */
[----:B------:R-:W-:Y:S01]  /*2970*/  FADD.FTZ R23, R37, R20 ;  /* 0x0000001425177221 */ /* 0x000fe20000010000 */
[----:B------:R-:W-:Y:S02]  /*2980*/  @!P1 VIADD R3, R9, 0x22840 ;  /* 0x0002284009039836 */ /* 0x000fe40000000000 */
[----:B-1----:R-:W-:Y:S01]  /*2990*/  FADD.FTZ R20, R10, R5 ;  /* 0x000000050a147221 */ /* 0x002fe20000010000 */
[----:B------:R-:W-:Y:S02]  /*29a0*/  FADD.FTZ R38, R40, R23 ;  /* 0x0000001728267221 */ /* 0x000fe40000010000 */
[----:B------:R-:W1:Y:S01]  /*29b0*/  MUFU.EX2 R13, R13 ;  /* 0x0000000d000d7308 */ /* 0x000e620000000800 */
[----:B--2---:R-:W-:Y:S01]  /*29c0*/  FADD.FTZ R5, R11, R20 ;  /* 0x000000140b057221 */ /* 0x004fe20000010000 */
[----:B------:R-:W-:Y:S01]  /*29d0*/  @!P1 PRMT R3, RZ, 0x654, R3 ;  /* 0x00000654ff039816 */ /* 0x000fe20000000003 */
[----:B------:R2:W-:Y:S06]  /*29e0*/  BAR.ARV R6, 0x100 ;  /* 0x000400060000751d */ /* 0x0005ec0000002000 */
[----:B------:R-:W3:Y:S01]  /*29f0*/  MUFU.EX2 R14, R14 ;  /* 0x0000000e000e7308 */ /* 0x000ee20000000800 */
[----:B0-----:R-:W-:Y:S01]  /*2a00*/  FADD.FTZ R20, R12, R5 ;  /* 0x000000050c147221 */ /* 0x001fe20000010000 */
[----:B------:R0:W-:Y:S01]  /*2a10*/  @!P1 SYNCS.ARRIVE.TRANS64.RED.A1T0 RZ, [R3+URZ], RZ ;  /* 0x000000ff03ff99a7 */ /* 0x0001e2000810043f */
[----:B------:R-:W-:Y:S01]  /*2a20*/  FADD.FTZ R23, R41, R38 ;  /* 0x0000002629177221 */ /* 0x000fe20000010000 */
[----:B------:R-:W-:-:S03]  /*2a30*/  F2FP.BF16.F32.PACK_AB R157, R11, R10 ;  /* 0x0000000a0b9d723e */ /* 0x000fc600000010ff */
[----:B------:R-:W-:Y:S01]  /*2a40*/  FADD.FTZ R38, R44, R23 ;  /* 0x000000172c267221 */ /* 0x000fe20000010000 */
[----:B------:R-:W0:Y:S01]  /*2a50*/  MUFU.EX2 R15, R15 ;  /* 0x0000000f000f7308 */ /* 0x000e220000000800 */
[C---:B-1----:R-:W-:Y:S01]  /*2a60*/  FADD.FTZ R5, R13.reuse, R20 ;  /* 0x000000140d057221 */ /* 0x042fe20000010000 */
[----:B------:R-:W-:Y:S01]  /*2a70*/  F2FP.BF16.F32.PACK_AB R159, R13, R12 ;  /* 0x0000000c0d9f723e */ /* 0x000fe200000010ff */
[----:B------:R-:W-:-:S04]  /*2a80*/  FADD.FTZ R23, R45, R38 ;  /* 0x000000262d177221 */ /* 0x000fc80000010000 */
[----:B------:R-:W-:Y:S01]  /*2a90*/  FADD.FTZ R38, R48, R23 ;  /* 0x0000001730267221 */ /* 0x000fe20000010000 */
[----:B------:R-:W1:Y:S01]  /*2aa0*/  MUFU.EX2 R46, R46 ;  /* 0x0000002e002e7308 */ /* 0x000e620000000800 */
[----:B---3--:R-:W-:Y:S02]  /*2ab0*/  FADD.FTZ R20, R14, R5 ;  /* 0x000000050e147221 */ /* 0x008fe40000010000 */
[----:B------:R-:W-:-:S04]  /*2ac0*/  FADD.FTZ R5, R49, R38 ;  /* 0x0000002631057221 */ /* 0x000fc80000010000 */
[----:B------:R-:W-:Y:S01]  /*2ad0*/  FADD.FTZ R38, R52, R5 ;  /* 0x0000000534267221 */ /* 0x000fe20000010000 */
[----:B------:R-:W3:Y:S01]  /*2ae0*/  MUFU.EX2 R47, R47 ;  /* 0x0000002f002f7308 */ /* 0x000ee20000000800 */
[C---:B0-----:R-:W-:Y:S01]  /*2af0*/  FADD.FTZ R3, R15.reuse, R20 ;  /* 0x000000140f037221 */ /* 0x041fe20000010000 */
[----:B------:R-:W-:Y:S01]  /*2b00*/  F2FP.BF16.F32.PACK_AB R161, R15, R14 ;  /* 0x0000000e0fa1723e */ /* 0x000fe200000010ff */
[----:B------:R-:W-:-:S05]  /*2b10*/  FADD.FTZ R5, R53, R38 ;  /* 0x0000002635057221 */ /* 0x000fca0000010000 */
[----:B------:R-:W0:Y:S01]  /*2b20*/  MUFU.EX2 R50, R50 ;  /* 0x0000003200327308 */ /* 0x000e220000000800 */
[----:B-1----:R-:W-:-:S07]  /*2b30*/  FADD.FTZ R20, R46, R3 ;  /* 0x000000032e147221 */ /* 0x002fce0000010000 */
[----:B------:R-:W1:Y:S01]  /*2b40*/  MUFU.EX2 R51, R51 ;  /* 0x0000003300337308 */ /* 0x000e620000000800 */
[C---:B---3--:R-:W-:Y:S01]  /*2b50*/  FADD.FTZ R3, R47.reuse, R20 ;  /* 0x000000142f037221 */ /* 0x048fe20000010000 */
[----:B------:R-:W-:-:S06]  /*2b60*/  F2FP.BF16.F32.PACK_AB R163, R47, R46 ;  /* 0x0000002e2fa3723e */ /* 0x000fcc00000010ff */
[----:B------:R-:W3:Y:S01]  /*2b70*/  MUFU.EX2 R54, R54 ;  /* 0x0000003600367308 */ /* 0x000ee20000000800 */
[----:B0-----:R-:W-:-:S07]  /*2b80*/  FADD.FTZ R20, R50, R3 ;  /* 0x0000000332147221 */ /* 0x001fce0000010000 */
        /* <DEDUP_REMOVED lines=13> */
[C---:B0-----:R-:W-:Y:S01]  /*2c60*/  FADD.FTZ R3, R59.reuse, R20 ;  /* 0x000000143b037221 */ /* 0x041fe20000010000 */
[----:B------:R-:W-:-:S06]  /*2c70*/  F2FP.BF16.F32.PACK_AB R169, R59, R58 ;  /* 0x0000003a3ba9723e */ /* 0x000fcc00000010ff */
[----:B------:R-:W0:Y:S01]  /*2c80*/  MUFU.EX2 R60, R60 ;  /* 0x0000003c003c7308 */ /* 0x000e220000000800 */
[C---:B-1----:R-:W-:Y:S01]  /*2c90*/  FADD.FTZ R5, R57.reuse, R24 ;  /* 0x0000001839057221 */ /* 0x042fe20000010000 */
[----:B------:R-:W-:-:S06]  /*2ca0*/  F2FP.BF16.F32.PACK_AB R168, R57, R56 ;  /* 0x0000003839a8723e */ /* 0x000fcc00000010ff */
        /* <DEDUP_REMOVED lines=14> */
[----:B------:R-:W1:Y:S01]  /*2d90*/  MUFU.EX2 R70, R70 ;  /* 0x0000004600467308 */ /* 0x000e620000000800 */
[C---:B---3--:R-:W-:Y:S01]  /*2da0*/  FADD.FTZ R3, R67.reuse, R20 ;  /* 0x0000001443037221 */ /* 0x048fe20000010000 */
[----:B------:R-:W-:-:S06]  /*2db0*/  F2FP.BF16.F32.PACK_AB R173, R67, R66 ;  /* 0x0000004243ad723e */ /* 0x000fcc00000010ff */
[----:B------:R-:W3:Y:S01]  /*2dc0*/  MUFU.EX2 R68, R68 ;  /* 0x0000004400447308 */ /* 0x000ee20000000800 */
[C---:B0-----:R-:W-:Y:S01]  /*2dd0*/  FADD.FTZ R5, R65.reuse, R24 ;  /* 0x0000001841057221 */ /* 0x041fe20000010000 */
[----:B------:R-:W-:-:S06]  /*2de0*/  F2FP.BF16.F32.PACK_AB R172, R65, R64 ;  /* 0x0000004041ac723e */ /* 0x000fcc00000010ff */
[----:B------:R-:W0:Y:S01]  /*2df0*/  MUFU.EX2 R175, R26 ;  /* 0x0000001a00af7308 */ /* 0x000e220000000800 */
[----:B-1----:R-:W-:Y:S01]  /*2e00*/  FADD.FTZ R10, R70, R3 ;  /* 0x00000003460a7221 */ /* 0x002fe20000010000 */
[----:B---3--:R-:W-:Y:S01]  /*2e10*/  FADD.FTZ R24, R68, R5 ;  /* 0x0000000544187221 */ /* 0x008fe20000010000 */
[----:B------:R-:W-:-:S03]  /*2e20*/  F2FP.BF16.F32.PACK_AB R174, R21, R68 ;  /* 0x0000004415ae723e */ /* 0x000fc600000010ff */
[----:B------:R-:W-:Y:S01]  /*2e30*/  FADD.FTZ R5, R21, R24 ;  /* 0x0000001815057221 */ /* 0x000fe20000010000 */
[C---:B0-----:R-:W-:Y:S01]  /*2e40*/  FADD.FTZ R3, R175.reuse, R10 ;  /* 0x0000000aaf037221 */ /* 0x041fe20000010000 */
[----:B------:R-:W-:Y:S01]  /*2e50*/  F2FP.BF16.F32.PACK_AB R175, R175, R70 ;  /* 0x00000046afaf723e */ /* 0x000fe200000010ff */
[----:B--2---:R-:W-:Y:S06]  /*2e60*/  @!P0 BRA `(.L_x_9259) ;  /* 0x0000000000048947 */ /* 0x004fec0003800000 */
[----:B------:R-:W-:Y:S01]  /*2e70*/  BPT.TRAP 0x1 ;  /* 0x000000040000795c */ /* 0x000fe20000300000 */
.L_x_9259:
[----:B------:R0:W1:Y:S01]  /*2e80*/  SYNCS.PHASECHK.TRANS64.TRYWAIT P2, [UR21+0x22850], R8 ;  /* 0x02285008ff0075a7 */ /* 0x0000620008040155 */
[----:B------:R-:W-:Y:S05]  /*2e90*/  @!P0 BRA `(.L_x_9260) ;  /* 0x0000000000048947 */ /* 0x000fea0003800000 */
[----:B------:R-:W-:Y:S01]  /*2ea0*/  BPT.TRAP 0x1 ;  /* 0x000000040000795c */ /* 0x000fe20000300000 */
.L_x_9260:
[----:B-1----:R-:W-:Y:S05]  /*2eb0*/  @P2 BRA `(.L_x_9261) ;  /* 0x0000000000082947 */ /* 0x002fea0003800000 */
[----:B------:R-:W1:Y:S02]  /*2ec0*/  SYNCS.PHASECHK.TRANS64.TRYWAIT P2, [UR21+0x22850], R8 ;  /* 0x02285008ff0075a7 */ /* 0x000e640008040155 */
[----:B-1----:R-:W-:Y:S05]  /*2ed0*/  @!P2 BRA `(.L_x_9262) ;  /* 0x000000900004a947 */ /* 0x002fea0003800000 */
.L_x_9261:
[----:B------:R2:W-:Y:S01]  /*2ee0*/  BAR.SYNC.DEFER_BLOCKING R7, 0x100 ;  /* 0x000400070000751d */ /* 0x0005e20000010000 */
[----:B------:R-:W-:Y:S01]  /*2ef0*/  UIADD3 UR45, UR45, 0x400, URZ ;  /* 0x000004002d2d7890 */ /* 0x000fe2000fffe03f */
[----:B-1----:R-:W-:Y:S01]  /*2f00*/  @!P1 VIADD R9, R9, 0x22860 ;  /* 0x0002286009099836 */ /* 0x002fe20000000000 */
[----:B------:R-:W-:Y:S02]  /*2f10*/  UISETP.GE.AND UP0, UPT, UR44, 0x61, UPT ;  /* 0x000000612c00788c */ /* 0x000fe4000bf06270 */
[----:B------:R-:W-:Y:S01]  /*2f20*/  USHF.R.U32.HI UR45, URZ, 0x4, UR45 ;  /* 0x000000043f2d7899 */ /* 0x000fe2000801162d */
[----:B------:R-:W-:Y:S01]  /*2f30*/  UMOV UR7, 0x40000040 ;  /* 0x4000004000077882 */ /* 0x000fe20000000000 */
[----:B------:R-:W-:Y:S02]  /*2f40*/  @!P1 PRMT R9, RZ, 0x654, R9 ;  /* 0x00000654ff099816 */ /* 0x000fe40000000009 */
[----:B------:R-:W-:Y:S01]  /*2f50*/  ULOP3.LUT UR21, UR45, 0x3fff, URZ, 0xc0, !UPT ;  /* 0x00003fff2d157892 */ /* 0x000fe2000f8ec03f */
[----:B------:R-:W-:-:S03]  /*2f60*/  PLOP3.LUT P2, PT, PT, PT, UP0, 0x80, 0x0 ;  /* 0x000000000000781c */ /* 0x000fc60003f4f008 */
[----:B------:R-:W-:-:S04]  /*2f70*/  ULOP3.LUT UR21, UR21, 0x3000000, URZ, 0xfc, !UPT ;  /* 0x0300000015157892 */ /* 0x000fc8000f8efc3f */
[----:B------:R-:W-:Y:S01]  /*2f80*/  UIMAD UR11, UR36, 0xc00, UR21 ;  /* 0x00000c00240b78a4 */ /* 0x000fe2000f8e0215 */
[----:B------:R-:W-:-:S06]  /*2f90*/  WARPGROUP.ARRIVE ;  /* 0x00000000000079c5 */ /* 0x000fcc0000000000 */
[----:B------:R-:W-:Y:S02]  /*2fa0*/  UMOV UR6, UR11 ;  /* 0x0000000b00067c82 */ /* 0x000fe40008000000 */
        /* <DEDUP_REMOVED lines=32> */
[----:B------:R2:W-:Y:S01]  /*31b0*/  @!P1 SYNCS.ARRIVE.TRANS64.RED.A1T0 RZ, [R9+URZ], RZ ;  /* 0x000000ff09ff99a7 */ /* 0x0005e2000810043f */
[----:B------:R-:W-:Y:S05]  /*31c0*/  @!P2 BRA `(.L_x_9263) ;  /* 0x0000002000eca947 */ /* 0x000fea0003800000 */
[----:B--2---:R-:W-:Y:S01]  /*31d0*/  IMAD.MOV.U32 R7, RZ, RZ, R4 ;  /* 0x000000ffff077224 */ /* 0x004fe200078e0004 */
[----:B------:R-:W-:Y:S01]  /*31e0*/  UIADD3 UR40, UR40, -0x2, URZ ;  /* 0xfffffffe28287890 */ /* 0x000fe2000fffe03f */
[----:B------:R-:W-:Y:S01]  /*31f0*/  IMAD.MOV.U32 R23, RZ, RZ, R0 ;  /* 0x000000ffff177224 */ /* 0x000fe200078e0000 */
[----:B------:R-:W-:Y:S01]  /*3200*/  ULDC UR24, c[0x0][0x9d8] ;  /* 0x0002760000187ab9 */ /* 0x000fe20000000800 */
[----:B------:R-:W-:-:S09]  /*3210*/  ULDC UR22, c[0x0][0x988] ;  /* 0x0002620000167ab9 */ /* 0x000fd20000000800 */
.L_x_9272:
        /* <DEDUP_REMOVED lines=8> */
[----:B-1----:R-:W-:Y:S11]  /*32a0*/  @!P0 BRA `(.L_x_9264) ;  /* 0x0000000000048947 */ /* 0x002ff60003800000 */
[----:B------:R-:W-:Y:S01]  /*32b0*/  BPT.TRAP 0x1 ;  /* 0x000000040000795c */ /* 0x000fe20000300000 */
.L_x_9264:
[----:B------:R-:W1:Y:S01]  /*32c0*/  S2UR UR7, SR_CgaCtaId ;  /* 0x00000000000779c3 */ /* 0x000e620000008800 */
[----:B------:R-:W-:Y:S01]  /*32d0*/  IMAD.U32 R0, RZ, RZ, UR38 ;  /* 0x00000026ff007e24 */ /* 0x000fe2000f8e00ff */
[----:B------:R-:W-:-:S04]  /*32e0*/  UMOV UR6, 0x400 ;  /* 0x0000040000067882 */ /* 0x000fc80000000000 */
[----:B------:R-:W-:-:S04]  /*32f0*/  SHF.L.U32 R0, R0, 0x1f, RZ ;  /* 0x0000001f00007819 */ /* 0x000fc800000006ff */
[----:B------:R-:W-:-:S13]  /*3300*/  R2UR UR25, R0 ;  /* 0x00000000001972ca */ /* 0x000fda00000e0000 */
[----:B------:R-:W-:Y:S01]  /*3310*/  IMAD.U32 R0, RZ, RZ, UR25 ;  /* 0x00000019ff007e24 */ /* 0x000fe2000f8e00ff */
[----:B-1----:R-:W-:-:S04]  /*3320*/  ULEA UR6, UR7, UR6, 0x18 ;  /* 0x0000000607067291 */ /* 0x002fc8000f8ec03f */
[----:B------:R-:W-:-:S09]  /*3330*/  ULEA UR23, UR36, UR6, 0x3 ;  /* 0x0000000624177291 */ /* 0x000fd2000f8e183f */
[----:B------:R1:W2:Y:S01]  /*3340*/  SYNCS.PHASECHK.TRANS64.TRYWAIT P3, [UR23+0x22830], R0 ;  /* 0x02283000ff0075a7 */ /* 0x0002a20008060157 */
[----:B------:R-:W-:Y:S05]  /*3350*/  @!P0 BRA `(.L_x_9265) ;  /* 0x0000000000048947 */ /* 0x000fea0003800000 */
[----:B------:R-:W-:Y:S01]  /*3360*/  BPT.TRAP 0x1 ;  /* 0x000000040000795c */ /* 0x000fe20000300000 */
.L_x_9265:
[----:B--2---:R-:W-:Y:S05]  /*3370*/  @P3 BRA `(.L_x_9266) ;  /* 0x00000000000c3947 */ /* 0x004fea0003800000 */
[----:B-1----:R-:W-:-:S04]  /*3380*/  IMAD.U32 R0, RZ, RZ, UR25 ;  /* 0x00000019ff007e24 */ /* 0x002fc8000f8e00ff */
[----:B------:R-:W1:Y:S02]  /*3390*/  SYNCS.PHASECHK.TRANS64.TRYWAIT P3, [UR23+0x22830], R0 ;  /* 0x02283000ff0075a7 */ /* 0x000e640008060157 */
[----:B-1----:R-:W-:Y:S05]  /*33a0*/  @!P3 BRA `(.L_x_9267) ;  /* 0x0000008800e4b947 */ /* 0x002fea0003800000 */
.L_x_9266:
[----:B------:R-:W-:Y:S01]  /*33b0*/  UIMAD UR6, UR36, 0x300, UR20 ;  /* 0x00000300240678a4 */ /* 0x000fe2000f8e0214 */
[----:B------:R-:W-:Y:S01]  /*33c0*/  WARPGROUP.ARRIVE ;  /* 0x00000000000079c5 */ /* 0x000fe20000000000 */
[----:B------:R-:W-:Y:S01]  /*33d0*/  UMOV UR7, 0x40000040 ;  /* 0x4000004000077882 */ /* 0x000fe20000000000 */
[----:B------:R-:W-:Y:S01]  /*33e0*/  UMOV UR11, 0x40000040 ;  /* 0x40000040000b7882 */ /* 0x000fe20000000000 */
[----:B------:R-:W-:-:S03]  /*33f0*/  UIADD3 UR10, UR6, 0x2, URZ ;  /* 0x00000002060a7890 */ /* 0x000fc6000fffe03f */
[----:B------:R-:W2:Y:S01]  /*3400*/  S2R R216, SR_TID.X ;  /* 0x0000000000d87919 */ /* 0x000ea20000002100 */
[----:B------:R-:W-:Y:S01]  /*3410*/  UIADD3 UR14, UR6, 0x4, URZ ;  /* 0x00000004060e7890 */ /* 0x000fe2000fffe03f */
[----:B------:R-:W-:Y:S01]  /*3420*/  UMOV UR15, 0x40000040 ;  /* 0x40000040000f7882 */ /* 0x000fe20000000000 */
[----:B------:R-:W-:Y:S01]  /*3430*/  HGMMA.64x96x16.F32.BF16 R152, gdesc[UR4], RZ, !UPT, gsb0 ;  /* 0x01600000049879f0 */ /* 0x000fe2000c0018ff */
[----:B------:R-:W-:Y:S01]  /*3440*/  UIADD3 UR18, UR6, 0x6, URZ ;  /* 0x0000000606127890 */ /* 0x000fe2000fffe03f */
[----:B------:R-:W-:Y:S01]  /*3450*/  UMOV UR19, 0x40000040 ;  /* 0x4000004000137882 */ /* 0x000fe20000000000 */
[----:B--2---:R-:W-:Y:S01]  /*3460*/  SHF.R.U32.HI R216, RZ, 0x7, R216 ;  /* 0x00000007ffd87819 */ /* 0x004fe200000116d8 */
[----:B------:R-:W-:Y:S02]  /*3470*/  WARPGROUP.DEPBAR.LE gsb0, 0x0 ;  /* 0x00008000000079c5 */ /* 0x000fe40000010000 */
[----:B------:R-:W-:-:S06]  /*3480*/  WARPGROUP.ARRIVE ;  /* 0x00000000000079c5 */ /* 0x000fcc0000000000 */
[----:B------:R-:W-:Y:S01]  /*3490*/  HGMMA.64x96x16.F32.BF16 R152, gdesc[UR8], R152, gsb0 ;  /* 0x01600000089879f0 */ /* 0x000fe20008001898 */
[----:B------:R-:W-:Y:S02]  /*34a0*/  UMOV UR10, UR22 ;  /* 0x00000016000a7c82 */ /* 0x000fe40008000000 */
        /* <DEDUP_REMOVED lines=14> */
[----:B0-----:R-:W-:Y:S01]  /*3590*/  FMUL.FTZ R8, R155, UR24 ;  /* 0x000000189b087c20 */ /* 0x001fe20008410000 */
[----:B------:R-:W-:Y:S01]  /*35a0*/  FMUL.FTZ R155, R161, UR24 ;  /* 0x00000018a19b7c20 */ /* 0x000fe20008410000 */
[----:B-1----:R-:W-:Y:S01]  /*35b0*/  FMUL.FTZ R9, R158, UR24 ;  /* 0x000000189e097c20 */ /* 0x002fe20008410000 */
        /* <DEDUP_REMOVED lines=46> */
[----:B------:R-:W-:-:S06]  /*38a0*/  IMAD.U32 R195, RZ, RZ, UR23 ;  /* 0x00000017ffc37e24 */ /* 0x000fcc000f8e00ff */
        /* <DEDUP_REMOVED lines=27> */
[----:B--2---:R-:W-:Y:S01]  /*3a60*/  FMNMX.FTZ R163, R184, R161, !PT ;  /* 0x000000a1b8a37209 */ /* 0x004fe20007810000 */
[----:B------:R-:W-:-:S06]  /*3a70*/  FMUL.FTZ R161, R175, UR24 ;  /* 0x00000018afa17c20 */ /* 0x000fcc0008410000 */
        /* <DEDUP_REMOVED lines=10> */
[----:B-1----:R-:W-:Y:S01]  /*3b20*/  FMNMX.FTZ R0, R188, R165, !PT ;  /* 0x000000a5bc007209 */ /* 0x002fe20007810000 */
[----:B------:R-:W-:-:S04]  /*3b30*/  FMUL.FTZ R165, R183, UR24 ;  /* 0x00000018b7a57c20 */ /* 0x000fc80008410000 */
[----:B------:R-:W1:Y:S02]  /*3b40*/  SHFL.BFLY PT, R169, R0, 0x2, 0x1f ;  /* 0x0c401f0000a97f89 */ /* 0x000e6400000e0000 */
[----:B------:R-:W3:Y:S08]  /*3b50*/  MUFU.TANH R9, R9 ;  /* 0x0000000900097308 */ /* 0x000ef00000002400 */
[----:B------:R-:W4:Y:S08]  /*3b60*/  MUFU.TANH R10, R10 ;  /* 0x0000000a000a7308 */ /* 0x000f300000002400 */
[----:B------:R-:W5:Y:S01]  /*3b70*/  MUFU.TANH R11, R11 ;  /* 0x0000000b000b7308 */ /* 0x000f620000002400 */
[----:B-1----:R-:W-:Y:S01]  /*3b80*/  FMNMX.FTZ R174, R0, R169, !PT ;  /* 0x000000a900ae7209 */ /* 0x002fe20007810000 */
[----:B------:R-:W-:-:S06]  /*3b90*/  FMUL.FTZ R169, R191, UR24 ;  /* 0x00000018bfa97c20 */ /* 0x000fcc0008410000 */
[----:B------:R-:W1:Y:S01]  /*3ba0*/  MUFU.TANH R12, R12 ;  /* 0x0000000c000c7308 */ /* 0x000e620000002400 */
[----:B------:R-:W2:Y:S07]  /*3bb0*/  SHFL.BFLY PT, R175, R174, 0x1, 0x1f ;  /* 0x0c201f00aeaf7f89 */ /* 0x000eae00000e0000 */
[----:B------:R-:W1:Y:S08]  /*3bc0*/  MUFU.TANH R13, R13 ;  /* 0x0000000d000d7308 */ /* 0x000e700000002400 */
[----:B------:R-:W1:Y:S08]  /*3bd0*/  MUFU.TANH R14, R14 ;  /* 0x0000000e000e7308 */ /* 0x000e700000002400 */
[----:B------:R-:W1:Y:S01]  /*3be0*/  MUFU.TANH R15, R15 ;  /* 0x0000000f000f7308 */ /* 0x000e620000002400 */
[----:B--2---:R-:W-:-:S05]  /*3bf0*/  FMNMX.FTZ R0, R174, R175, !PT ;  /* 0x000000afae007209 */ /* 0x004fca0007810000 */
[C---:B------:R-:W-:Y:S01]  /*3c00*/  FADD.FTZ R23, -R0.reuse, R23 ;  /* 0x0000001700177221 */ /* 0x040fe20000010100 */
[----:B------:R-:W-:Y:S01]  /*3c10*/  FMUL.FTZ R191, R0, UR10 ;  /* 0x0000000a00bf7c20 */ /* 0x000fe20008410000 */
[----:B------:R-:W2:Y:S02]  /*3c20*/  MUFU.TANH R20, R20 ;  /* 0x0000001400147308 */ /* 0x000ea40000002400 */
[----:B------:R-:W-:Y:S01]  /*3c30*/  FMUL.FTZ R174, R23, UR10 ;  /* 0x0000000a17ae7c20 */ /* 0x000fe20008410000 */
[----:B------:R-:W-:Y:S01]  /*3c40*/  FMNMX.FTZ R23, R6, R7, !PT ;  /* 0x0000000706177209 */ /* 0x000fe20007810000 */
[--C-:B------:R-:W-:Y:S01]  /*3c50*/  FFMA.FTZ R176, R4, UR10, -R191.reuse ;  /* 0x0000000a04b07c23 */ /* 0x100fe200080108bf */
[--C-:B------:R-:W-:Y:S01]  /*3c60*/  FFMA.FTZ R152, R152, UR10, -R191.reuse ;  /* 0x0000000a98987c23 */ /* 0x100fe200080108bf */
[--C-:B------:R-:W-:Y:S01]  /*3c70*/  FFMA.FTZ R154, R154, UR10, -R191.reuse ;  /* 0x0000000a9a9a7c23 */ /* 0x100fe200080108bf */
[----:B0-----:R-:W-:Y:S01]  /*3c80*/  FMNMX.FTZ R4, R8, R23, !PT ;  /* 0x0000001708047209 */ /* 0x001fe20007810000 */
[----:B------:R-:W0:Y:S01]  /*3c90*/  MUFU.TANH R21, R21 ;  /* 0x0000001500157308 */ /* 0x000e220000002400 */
[--C-:B------:R-:W-:Y:S01]  /*3ca0*/  FFMA.FTZ R153, R153, UR10, -R191.reuse ;  /* 0x0000000a99997c23 */ /* 0x100fe200080108bf */
[--C-:B------:R-:W-:Y:S01]  /*3cb0*/  FFMA.FTZ R156, R156, UR10, -R191.reuse ;  /* 0x0000000a9c9c7c23 */ /* 0x100fe200080108bf */
[----:B---3--:R-:W-:Y:S01]  /*3cc0*/  FMNMX.FTZ R175, R9, R4, !PT ;  /* 0x0000000409af7209 */ /* 0x008fe20007810000 */
[--C-:B------:R-:W-:Y:S01]  /*3cd0*/  FFMA.FTZ R155, R155, UR10, -R191.reuse ;  /* 0x0000000a9b9b7c23 */ /* 0x100fe200080108bf */
[--C-:B------:R-:W-:Y:S01]  /*3ce0*/  FFMA.FTZ R158, R158, UR10, -R191.reuse ;  /* 0x0000000a9e9e7c23 */ /* 0x100fe200080108bf */
[--C-:B------:R-:W-:Y:S01]  /*3cf0*/  FFMA.FTZ R186, R192, UR10, -R191.reuse ;  /* 0x0000000ac0ba7c23 */ /* 0x100fe200080108bf */
[----:B----4-:R-:W-:Y:S01]  /*3d00*/  FMNMX.FTZ R4, R10, R175, !PT ;  /* 0x000000af0a047209 */ /* 0x010fe20007810000 */
[----:B------:R-:W3:Y:S01]  /*3d10*/  MUFU.TANH R161, R161 ;  /* 0x000000a100a17308 */ /* 0x000ee20000002400 */
[--C-:B------:R-:W-:Y:S01]  /*3d20*/  FFMA.FTZ R192, R189, UR10, -R191.reuse ;  /* 0x0000000abdc07c23 */ /* 0x100fe200080108bf */
[--C-:B------:R-:W-:Y:S01]  /*3d30*/  FFMA.FTZ R157, R157, UR10, -R191.reuse ;  /* 0x0000000a9d9d7c23 */ /* 0x100fe200080108bf */
[----:B-----5:R-:W-:Y:S01]  /*3d40*/  FMNMX.FTZ R175, R11, R4, !PT ;  /* 0x000000040baf7209 */ /* 0x020fe20007810000 */
[--C-:B------:R-:W-:Y:S01]  /*3d50*/  FFMA.FTZ R179, R180, UR10, -R191.reuse ;  /* 0x0000000ab4b37c23 */ /* 0x100fe200080108bf */
[--C-:B------:R-:W-:Y:S01]  /*3d60*/  FFMA.FTZ R160, R160, UR10, -R191.reuse ;  /* 0x0000000aa0a07c23 */ /* 0x100fe200080108bf */
[--C-:B------:R-:W-:Y:S01]  /*3d70*/  FFMA.FTZ R159, R159, UR10, -R191.reuse ;  /* 0x0000000a9f9f7c23 */ /* 0x100fe200080108bf */
[----:B-1----:R-:W-:Y:S01]  /*3d80*/  FMNMX.FTZ R4, R12, R175, !PT ;  /* 0x000000af0c047209 */ /* 0x002fe20007810000 */
[----:B------:R-:W1:Y:S01]  /*3d90*/  MUFU.TANH R162, R162 ;  /* 0x000000a200a27308 */ /* 0x000e620000002400 */
[--C-:B------:R-:W-:Y:S01]  /*3da0*/  FFMA.FTZ R178, R215, UR10, -R191.reuse ;  /* 0x0000000ad7b27c23 */ /* 0x100fe200080108bf */
[--C-:B------:R-:W-:Y:S01]  /*3db0*/  FFMA.FTZ R180, R206, UR10, -R191.reuse ;  /* 0x0000000aceb47c23 */ /* 0x100fe200080108bf */
[----:B------:R-:W-:Y:S01]  /*3dc0*/  FMNMX.FTZ R175, R13, R4, !PT ;  /* 0x000000040daf7209 */ /* 0x000fe20007810000 */
[--C-:B------:R-:W-:Y:S01]  /*3dd0*/  FFMA.FTZ R181, R181, UR10, -R191.reuse ;  /* 0x0000000ab5b57c23 */ /* 0x100fe200080108bf */
[--C-:B------:R-:W-:Y:S01]  /*3de0*/  FFMA.FTZ R182, R203, UR10, -R191.reuse ;  /* 0x0000000acbb67c23 */ /* 0x100fe200080108bf */
[--C-:B------:R-:W-:Y:S01]  /*3df0*/  FFMA.FTZ R185, R185, UR10, -R191.reuse ;  /* 0x0000000ab9b97c23 */ /* 0x100fe200080108bf */
[----:B------:R-:W-:Y:S01]  /*3e00*/  FMNMX.FTZ R4, R14, R175, !PT ;  /* 0x000000af0e047209 */ /* 0x000fe20007810000 */
[----:B------:R-:W4:Y:S01]  /*3e10*/  MUFU.TANH R163, R163 ;  /* 0x000000a300a37308 */ /* 0x000f220000002400 */
[----:B------:R-:W-:-:S02]  /*3e20*/  FFMA.FTZ R190, R188, UR10, -R191 ;  /* 0x0000000abcbe7c23 */ /* 0x000fc400080108bf */
[----:B------:R-:W-:-:S04]  /*3e30*/  FMNMX.FTZ R175, R15, R4, !PT ;  /* 0x000000040faf7209 */ /* 0x000fc80007810000 */
[----:B--2---:R-:W-:Y:S01]  /*3e40*/  FMNMX.FTZ R4, R20, R175, !PT ;  /* 0x000000af14047209 */ /* 0x004fe20007810000 */
[----:B------:R-:W2:Y:S03]  /*3e50*/  MUFU.TANH R164, R164 ;  /* 0x000000a400a47308 */ /* 0x000ea60000002400 */
[----:B0-----:R-:W-:-:S04]  /*3e60*/  FMNMX.FTZ R4, R21, R4, !PT ;  /* 0x0000000415047209 */ /* 0x001fc80007810000 */
[----:B---3--:R-:W-:Y:S01]  /*3e70*/  FMNMX.FTZ R175, R161, R4, !PT ;  /* 0x00000004a1af7209 */ /* 0x008fe20007810000 */
[----:B------:R-:W0:Y:S03]  /*3e80*/  MUFU.TANH R165, R165 ;  /* 0x000000a500a57308 */ /* 0x000e260000002400 */
[----:B-1----:R-:W-:-:S04]  /*3e90*/  FMNMX.FTZ R4, R162, R175, !PT ;  /* 0x000000afa2047209 */ /* 0x002fc80007810000 */
[----:B----4-:R-:W-:Y:S01]  /*3ea0*/  FMNMX.FTZ R175, R163, R4, !PT ;  /* 0x00000004a3af7209 */ /* 0x010fe20007810000 */
[----:B------:R-:W1:Y:S03]  /*3eb0*/  MUFU.TANH R166, R166 ;  /* 0x000000a600a67308 */ /* 0x000e660000002400 */
[----:B--2---:R-:W-:-:S05]  /*3ec0*/  FMNMX.FTZ R4, R164, R175, !PT ;  /* 0x000000afa4047209 */ /* 0x004fca0007810000 */
        /* <DEDUP_REMOVED lines=12> */
[----:B------:R-:W-:-:S06]  /*3f90*/  FFMA.FTZ R175, R200, UR10, -R191 ;  /* 0x0000000ac8af7c23 */ /* 0x000fcc00080108bf */
[----:B------:R-:W2:Y:S01]  /*3fa0*/  MUFU.TANH R173, R173 ;  /* 0x000000ad00ad7308 */ /* 0x000ea20000002400 */
[----:B0-----:R-:W-:-:S07]  /*3fb0*/  FMNMX.FTZ R177, R171, R4, !PT ;  /* 0x00000004abb17209 */ /* 0x001fce0007810000 */
[----:B------:R-:W0:Y:S01]  /*3fc0*/  MUFU.EX2 R174, R174 ;  /* 0x000000ae00ae7308 */ /* 0x000e220000000800 */
[----:B-1----:R-:W-:Y:S01]  /*3fd0*/  FMNMX.FTZ R4, R172, R177, !PT ;  /* 0x000000b1ac047209 */ /* 0x002fe20007810000 */
[----:B------:R-:W-:-:S06]  /*3fe0*/  FFMA.FTZ R177, R202, UR10, -R191 ;  /* 0x0000000acab17c23 */ /* 0x000fcc00080108bf */
[----:B------:R1:W3:Y:S01]  /*3ff0*/  MUFU.EX2 R23, R176 ;  /* 0x000000b000177308 */ /* 0x0002e20000000800 */
[----:B--2---:R-:W-:-:S05]  /*4000*/  FMNMX.FTZ R4, R173, R4, !PT ;  /* 0x00000004ad047209 */ /* 0x004fca0007810000 */
[----:B------:R-:W2:Y:S02]  /*4010*/  SHFL.BFLY PT, R183, R4, 0x2, 0x1f ;  /* 0x0c401f0004b77f89 */ /* 0x000ea400000e0000 */
[----:B------:R-:W4:Y:S01]  /*4020*/  MUFU.EX2 R152, R152 ;  /* 0x0000009800987308 */ /* 0x000f220000000800 */
[----:B-1----:R-:W-:Y:S01]  /*4030*/  FFMA.FTZ R176, R201, UR10, -R191 ;  /* 0x0000000ac9b07c23 */ /* 0x002fe200080108bf */
[-C--:B0-----:R-:W-:Y:S01]  /*4040*/  FMUL.FTZ R24, R24, R174.reuse ;  /* 0x000000ae18187220 */ /* 0x081fe20000410000 */
[-C--:B------:R-:W-:Y:S01]  /*4050*/  FMUL.FTZ R25, R25, R174.reuse ;  /* 0x000000ae19197220 */ /* 0x080fe20000410000 */
[-C--:B------:R-:W-:Y:S01]  /*4060*/  FMUL.FTZ R28, R28, R174.reuse ;  /* 0x000000ae1c1c7220 */ /* 0x080fe20000410000 */
[-C--:B------:R-:W-:Y:S01]  /*4070*/  FMUL.FTZ R29, R29, R174.reuse ;  /* 0x000000ae1d1d7220 */ /* 0x080fe20000410000 */
[-C--:B------:R-:W-:Y:S01]  /*4080*/  FMUL.FTZ R32, R32, R174.reuse ;  /* 0x000000ae20207220 */ /* 0x080fe20000410000 */
[-C--:B------:R-:W-:Y:S01]  /*4090*/  FMUL.FTZ R33, R33, R174.reuse ;  /* 0x000000ae21217220 */ /* 0x080fe20000410000 */
[----:B------:R-:W0:Y:S01]  /*40a0*/  MUFU.EX2 R154, R154 ;  /* 0x0000009a009a7308 */ /* 0x000e220000000800 */
[----:B---3--:R-:W-:Y:S01]  /*40b0*/  FFMA.FTZ R5, R174, R5, R23 ;  /* 0x00000005ae057223 */ /* 0x008fe20000010017 */
[-C--:B------:R-:W-:Y:S01]  /*40c0*/  FMUL.FTZ R36, R36, R174.reuse ;  /* 0x000000ae24247220 */ /* 0x080fe20000410000 */
[-C--:B------:R-:W-:Y:S01]  /*40d0*/  FMUL.FTZ R37, R37, R174.reuse ;  /* 0x000000ae25257220 */ /* 0x080fe20000410000 */
[-C--:B------:R-:W-:Y:S01]  /*40e0*/  FMUL.FTZ R40, R40, R174.reuse ;  /* 0x000000ae28287220 */ /* 0x080fe20000410000 */
[-C--:B------:R-:W-:Y:S01]  /*40f0*/  FMUL.FTZ R41, R41, R174.reuse ;  /* 0x000000ae29297220 */ /* 0x080fe20000410000 */
[-C--:B------:R-:W-:Y:S01]  /*4100*/  FMUL.FTZ R44, R44, R174.reuse ;  /* 0x000000ae2c2c7220 */ /* 0x080fe20000410000 */
[-C--:B------:R-:W-:Y:S01]  /*4110*/  FMUL.FTZ R45, R45, R174.reuse ;  /* 0x000000ae2d2d7220 */ /* 0x080fe20000410000 */
[----:B------:R-:W1:Y:S01]  /*4120*/  MUFU.EX2 R153, R153 ;  /* 0x0000009900997308 */ /* 0x000e620000000800 */
[----:B----4-:R-:W-:Y:S01]  /*4130*/  FADD.FTZ R5, R152, R5 ;  /* 0x0000000598057221 */ /* 0x010fe20000010000 */
[-C--:B------:R-:W-:Y:S01]  /*4140*/  FMUL.FTZ R48, R48, R174.reuse ;  /* 0x000000ae30307220 */ /* 0x080fe20000410000 */
[-C--:B------:R-:W-:Y:S01]  /*4150*/  FMUL.FTZ R49, R49, R174.reuse ;  /* 0x000000ae31317220 */ /* 0x080fe20000410000 */
[-C--:B------:R-:W-:Y:S01]  /*4160*/  FMUL.FTZ R52, R52, R174.reuse ;  /* 0x000000ae34347220 */ /* 0x080fe20000410000 */
[-C--:B------:R-:W-:Y:S01]  /*4170*/  FMUL.FTZ R53, R53, R174.reuse ;  /* 0x000000ae35357220 */ /* 0x080fe20000410000 */
[----:B--2---:R-:W-:Y:S01]  /*4180*/  FMNMX.FTZ R187, R4, R183, !PT ;  /* 0x000000b704bb7209 */ /* 0x004fe20007810000 */
[--C-:B------:R-:W-:Y:S01]  /*4190*/  FFMA.FTZ R183, R184, UR10, -R191.reuse ;  /* 0x0000000ab8b77c23 */ /* 0x100fe200080108bf */
[----:B------:R-:W2:Y:S01]  /*41a0*/  MUFU.EX2 R156, R156 ;  /* 0x0000009c009c7308 */ /* 0x000ea20000000800 */
[----:B------:R-:W-:Y:S01]  /*41b0*/  FFMA.FTZ R184, R204, UR10, -R191 ;  /* 0x0000000accb87c23 */ /* 0x000fe200080108bf */
[-C--:B------:R-:W-:Y:S01]  /*41c0*/  FMUL.FTZ R56, R56, R174.reuse ;  /* 0x000000ae38387220 */ /* 0x080fe20000410000 */
[----:B------:R-:W3:Y:S01]  /*41d0*/  SHFL.BFLY PT, R4, R187, 0x1, 0x1f ;  /* 0x0c201f00bb047f89 */ /* 0x000ee200000e0000 */
        /* <DEDUP_REMOVED lines=22> */
[----:B------:R-:W-:Y:S01]  /*4340*/  FMUL.FTZ R96, R96, R174 ;  /* 0x000000ae60607220 */ /* 0x000fe20000410000 */
[----:B---3--:R-:W-:Y:S01]  /*4350*/  FMNMX.FTZ R4, R187, R4, !PT ;  /* 0x00000004bb047209 */ /* 0x008fe20007810000 */
[-C--:B------:R-:W-:Y:S01]  /*4360*/  FMUL.FTZ R97, R97, R174.reuse ;  /* 0x000000ae61617220 */ /* 0x080fe20000410000 */
[-C--:B------:R-:W-:Y:S01]  /*4370*/  FMUL.FTZ R100, R100, R174.reuse ;  /* 0x000000ae64647220 */ /* 0x080fe20000410000 */
[-C--:B------:R-:W-:Y:S01]  /*4380*/  FMUL.FTZ R101, R101, R174.reuse ;  /* 0x000000ae65657220 */ /* 0x080fe20000410000 */
[-C--:B------:R-:W-:Y:S01]  /*4390*/  FMUL.FTZ R104, R104, R174.reuse ;  /* 0x000000ae68687220 */ /* 0x080fe20000410000 */
[C---:B------:R-:W-:Y:S01]  /*43a0*/  FMUL.FTZ R189, R4.reuse, UR10 ;  /* 0x0000000a04bd7c20 */ /* 0x040fe20008410000 */
[----:B------:R-:W3:Y:S01]  /*43b0*/  MUFU.EX2 R160, R160 ;  /* 0x000000a000a07308 */ /* 0x000ee20000000800 */
[----:B------:R-:W-:Y:S01]  /*43c0*/  FADD.FTZ R7, -R4, R7 ;  /* 0x0000000704077221 */ /* 0x000fe20000010100 */
[----:B------:R-:W-:Y:S01]  /*43d0*/  FMUL.FTZ R105, R105, R174 ;  /* 0x000000ae69697220 */ /* 0x000fe20000410000 */
[----:B------:R-:W-:Y:S01]  /*43e0*/  FFMA.FTZ R191, R162, UR10, -R189 ;  /* 0x0000000aa2bf7c23 */ /* 0x000fe200080108bd */
[----:B0-----:R-:W-:Y:S01]  /*43f0*/  FADD.FTZ R162, R154, R5 ;  /* 0x000000059aa27221 */ /* 0x001fe20000010000 */
[----:B------:R-:W-:Y:S01]  /*4400*/  FMUL.FTZ R188, R7, UR10 ;  /* 0x0000000a07bc7c20 */ /* 0x000fe20008410000 */
        /* <DEDUP_REMOVED lines=8> */
[--C-:B------:R-:W-:Y:S01]  /*4490*/  FFMA.FTZ R12, R12, UR10, -R189.reuse ;  /* 0x0000000a0c0c7c23 */ /* 0x100fe200080108bd */
[--C-:B------:R-:W-:Y:S01]  /*44a0*/  FFMA.FTZ R13, R13, UR10, -R189.reuse ;  /* 0x0000000a0d0d7c23 */ /* 0x100fe200080108bd */
[----:B----4-:R-:W-:Y:S01]  /*44b0*/  FADD.FTZ R5, R155, R162 ;  /* 0x000000a29b057221 */ /* 0x010fe20000010000 */
[----:B------:R-:W1:Y:S01]  /*44c0*/  MUFU.EX2 R175, R175 ;  /* 0x000000af00af7308 */ /* 0x000e620000000800 */
[--C-:B------:R-:W-:Y:S01]  /*44d0*/  FFMA.FTZ R193, R164, UR10, -R189.reuse ;  /* 0x0000000aa4c17c23 */ /* 0x100fe200080108bd */
[----:B------:R-:W-:Y:S01]  /*44e0*/  FFMA.FTZ R14, R14, UR10, -R189 ;  /* 0x0000000a0e0e7c23 */ /* 0x000fe200080108bd */
[----:B-----5:R-:W-:Y:S01]  /*44f0*/  FADD.FTZ R162, R158, R5 ;  /* 0x000000059ea27221 */ /* 0x020fe20000010000 */
[--C-:B------:R-:W-:Y:S01]  /*4500*/  FFMA.FTZ R15, R15, UR10, -R189.reuse ;  /* 0x0000000a0f0f7c23 */ /* 0x100fe200080108bd */
[--C-:B------:R-:W-:Y:S01]  /*4510*/  FFMA.FTZ R20, R20, UR10, -R189.reuse ;  /* 0x0000000a14147c23 */ /* 0x100fe200080108bd */
[--C-:B------:R-:W-:Y:S01]  /*4520*/  FFMA.FTZ R21, R21, UR10, -R189.reuse ;  /* 0x0000000a15157c23 */ /* 0x100fe200080108bd */
[----:B------:R-:W-:Y:S01]  /*4530*/  FADD.FTZ R5, R157, R162 ;  /* 0x000000a29d057221 */ /* 0x000fe20000010000 */
[----:B------:R-:W2:Y:S01]  /*4540*/  MUFU.EX2 R176, R176 ;  /* 0x000000b000b07308 */ /* 0x000ea20000000800 */
[--C-:B------:R-:W-:Y:S01]  /*4550*/  FFMA.FTZ R194, R163, UR10, -R189.reuse ;  /* 0x0000000aa3c27c23 */ /* 0x100fe200080108bd */
[----:B------:R-:W-:Y:S01]  /*4560*/  FFMA.FTZ R196, R165, UR10, -R189 ;  /* 0x0000000aa5c47c23 */ /* 0x000fe200080108bd */
[----:B---3--:R-:W-:Y:S01]  /*4570*/  FADD.FTZ R162, R160, R5 ;  /* 0x00000005a0a27221 */ /* 0x008fe20000010000 */
[--C-:B------:R-:W-:Y:S01]  /*4580*/  FFMA.FTZ R197, R166, UR10, -R189.reuse ;  /* 0x0000000aa6c57c23 */ /* 0x100fe200080108bd */
[--C-:B------:R-:W-:Y:S01]  /*4590*/  FFMA.FTZ R198, R167, UR10, -R189.reuse ;  /* 0x0000000aa7c67c23 */ /* 0x100fe200080108bd */
[--C-:B------:R-:W-:Y:S01]  /*45a0*/  FFMA.FTZ R199, R168, UR10, -R189.reuse ;  /* 0x0000000aa8c77c23 */ /* 0x100fe200080108bd */
[----:B0-----:R-:W-:Y:S01]  /*45b0*/  FADD.FTZ R162, R159, R162 ;  /* 0x000000a29fa27221 */ /* 0x001fe20000010000 */
[----:B------:R-:W0:Y:S01]  /*45c0*/  MUFU.EX2 R177, R177 ;  /* 0x000000b100b17308 */ /* 0x000e220000000800 */
[--C-:B------:R-:W-:Y:S01]  /*45d0*/  FFMA.FTZ R200, R169, UR10, -R189.reuse ;  /* 0x0000000aa9c87c23 */ /* 0x100fe200080108bd */
[----:B------:R-:W-:Y:S01]  /*45e0*/  IADD3 R6, -R216, 0xb, RZ ;  /* 0x0000000bd8067810 */ /* 0x000fe20007ffe1ff */
[----:B-1----:R-:W-:Y:S01]  /*45f0*/  FADD.FTZ R5, R175, R162 ;  /* 0x000000a2af057221 */ /* 0x002fe20000010000 */
[--C-:B------:R-:W-:Y:S01]  /*4600*/  FFMA.FTZ R170, R170, UR10, -R189.reuse ;  /* 0x0000000aaaaa7c23 */ /* 0x100fe200080108bd */
[----:B------:R-:W-:Y:S01]  /*4610*/  FFMA.FTZ R202, R171, UR10, -R189 ;  /* 0x0000000aabca7c23 */ /* 0x000fe200080108bd */
[----:B------:R-:W-:Y:S01]  /*4620*/  F2FP.BF16.F32.PACK_AB R154, R153, R154 ;  /* 0x0000009a999a723e */ /* 0x000fe200000010ff */
        /* <DEDUP_REMOVED lines=26> */
[----:B-1----:R-:W-:Y:S01]  /*47d0*/  FFMA.FTZ R3, R188, R3, R7 ;  /* 0x00000003bc037223 */ /* 0x002fe20000010007 */
[-C--:B------:R-:W-:Y:S01]  /*47e0*/  FMUL.FTZ R148, R148, R174.reuse ;  /* 0x000000ae94947220 */ /* 0x080fe20000410000 */
[----:B------:R-:W-:Y:S01]  /*47f0*/  FMUL.FTZ R149, R149, R174 ;  /* 0x000000ae95957220 */ /* 0x000fe20000410000 */
[----:B------:R-:W-:Y:S01]  /*4800*/  F2FP.BF16.F32.PACK_AB R156, R155, R156 ;  /* 0x0000009c9b9c723e */ /* 0x000fe200000010ff */
[----:B------:R-:W-:Y:S01]  /*4810*/  FMUL.FTZ R26, R26, R188 ;  /* 0x000000bc1a1a7220 */ /* 0x000fe20000410000 */
[----:B------:R-:W-:Y:S01]  /*4820*/  F2FP.BF16.F32.PACK_AB R158, R157, R158 ;  /* 0x0000009e9d9e723e */ /* 0x000fe200000010ff */
[-C--:B------:R-:W-:Y:S01]  /*4830*/  FMUL.FTZ R27, R27, R188.reuse ;  /* 0x000000bc1b1b7220 */ /* 0x080fe20000410000 */
[----:B------:R-:W1:Y:S01]  /*4840*/  MUFU.EX2 R9, R9 ;  /* 0x0000000900097308 */ /* 0x000e620000000800 */
[C---:B0-----:R-:W-:Y:S01]  /*4850*/  FADD.FTZ R162, R178.reuse, R5 ;  /* 0x00000005b2a27221 */ /* 0x041fe20000010000 */
[----:B------:R-:W-:Y:S01]  /*4860*/  F2FP.BF16.F32.PACK_AB R164, R178, R177 ;  /* 0x000000b1b2a4723e */ /* 0x000fe200000010ff */
[----:B------:R-:W-:Y:S01]  /*4870*/  FMUL.FTZ R30, R30, R188 ;  /* 0x000000bc1e1e7220 */ /* 0x000fe20000410000 */
[----:B------:R-:W-:Y:S01]  /*4880*/  F2FP.BF16.F32.PACK_AB R160, R159, R160 ;  /* 0x000000a09fa0723e */ /* 0x000fe200000010ff */
[-C--:B------:R-:W-:Y:S01]  /*4890*/  FMUL.FTZ R31, R31, R188.reuse ;  /* 0x000000bc1f1f7220 */ /* 0x080fe20000410000 */
[----:B------:R-:W-:Y:S01]  /*48a0*/  F2FP.BF16.F32.PACK_AB R152, R152, R23 ;  /* 0x000000179898723e */ /* 0x000fe200000010ff */
[-C--:B------:R-:W-:Y:S01]  /*48b0*/  FMUL.FTZ R34, R34, R188.reuse ;  /* 0x000000bc22227220 */ /* 0x080fe20000410000 */
[----:B------:R-:W0:Y:S01]  /*48c0*/  MUFU.EX2 R10, R10 ;  /* 0x0000000a000a7308 */ /* 0x000e220000000800 */
        /* <DEDUP_REMOVED lines=55> */
[----:B------:R2:W-:Y:S01]  /*4c40*/  MUFU.EX2 R187, R192 ;  /* 0x000000c000bb7308 */ /* 0x0005e20000000800 */
        /* <DEDUP_REMOVED lines=8> */
[----:B--2---:R-:W-:Y:S01]  /*4cd0*/  FFMA.FTZ R192, R161, UR10, -R189 ;  /* 0x0000000aa1c07c23 */ /* 0x004fe200080108bd */
[----:B0-----:R-:W-:Y:S01]  /*4ce0*/  FADD.FTZ R178, R20, R3 ;  /* 0x0000000314b27221 */ /* 0x001fe20000010000 */
[----:B------:R-:W-:-:S02]  /*4cf0*/  @!P1 VIADD R161, R195, 0x22840 ;  /* 0x00022840c3a19836 */ /* 0x000fc40000000000 */
[-C--:B------:R-:W-:Y:S01]  /*4d00*/  FMUL.FTZ R130, R130, R188.reuse ;  /* 0x000000bc82827220 */ /* 0x080fe20000410000 */
[-C--:B------:R-:W-:Y:S01]  /*4d10*/  FMUL.FTZ R131, R131, R188.reuse ;  /* 0x000000bc83837220 */ /* 0x080fe20000410000 */
[-C--:B------:R-:W-:Y:S01]  /*4d20*/  FMUL.FTZ R134, R134, R188.reuse ;  /* 0x000000bc86867220 */ /* 0x080fe20000410000 */
[-C--:B------:R-:W-:Y:S01]  /*4d30*/  FMUL.FTZ R135, R135, R188.reuse ;  /* 0x000000bc87877220 */ /* 0x080fe20000410000 */
[----:B------:R-:W0:Y:S01]  /*4d40*/  MUFU.EX2 R192, R192 ;  /* 0x000000c000c07308 */ /* 0x000e220000000800 */
[----:B------:R-:W-:Y:S01]  /*4d50*/  @!P1 PRMT R161, RZ, 0x654, R161 ;  /* 0x00000654ffa19816 */ /* 0x000fe200000000a1 */
[----:B------:R2:W-:Y:S06]  /*4d60*/  BAR.ARV R6, 0x100 ;  /* 0x000400060000751d */ /* 0x0005ec0000002000 */
[----:B------:R-:W3:Y:S01]  /*4d70*/  MUFU.EX2 R179, R179 ;  /* 0x000000b300b37308 */ /* 0x000ee20000000800 */
[----:B-1----:R-:W-:Y:S01]  /*4d80*/  FADD.FTZ R3, R21, R178 ;  /* 0x000000b215037221 */ /* 0x002fe20000010000 */
[----:B------:R1:W-:Y:S01]  /*4d90*/  @!P1 SYNCS.ARRIVE.TRANS64.RED.A1T0 RZ, [R161+URZ], RZ ;  /* 0x000000ffa1ff99a7 */ /* 0x0003e2000810043f */
[-C--:B------:R-:W-:Y:S01]  /*4da0*/  FMUL.FTZ R138, R138, R188.reuse ;  /* 0x000000bc8a8a7220 */ /* 0x080fe20000410000 */
[-C--:B------:R-:W-:Y:S01]  /*4db0*/  FMUL.FTZ R139, R139, R188.reuse ;  /* 0x000000bc8b8b7220 */ /* 0x080fe20000410000 */
[-C--:B------:R-:W-:Y:S01]  /*4dc0*/  FMUL.FTZ R142, R142, R188.reuse ;  /* 0x000000bc8e8e7220 */ /* 0x080fe20000410000 */
[-C--:B------:R-:W-:Y:S01]  /*4dd0*/  FMUL.FTZ R143, R143, R188.reuse ;  /* 0x000000bc8f8f7220 */ /* 0x080fe20000410000 */
[-C--:B------:R-:W-:Y:S01]  /*4de0*/  FMUL.FTZ R146, R146, R188.reuse ;  /* 0x000000bc92927220 */ /* 0x080fe20000410000 */
[----:B------:R-:W4:Y:S01]  /*4df0*/  MUFU.EX2 R191, R191 ;  /* 0x000000bf00bf7308 */ /* 0x000f220000000800 */
[----:B0-----:R-:W-:Y:S01]  /*4e00*/  FADD.FTZ R178, R192, R3 ;  /* 0x00000003c0b27221 */ /* 0x001fe20000010000 */
[--C-:B-1----:R-:W-:Y:S01]  /*4e10*/  FFMA.FTZ R161, R172, UR10, -R189.reuse ;  /* 0x0000000aaca17c23 */ /* 0x102fe200080108bd */
[----:B------:R-:W-:Y:S01]  /*4e20*/  FFMA.FTZ R189, R173, UR10, -R189 ;  /* 0x0000000aadbd7c23 */ /* 0x000fe200080108bd */
[-C--:B------:R-:W-:Y:S01]  /*4e30*/  FMUL.FTZ R147, R147, R188.reuse ;  /* 0x000000bc93937220 */ /* 0x080fe20000410000 */
[-C--:B------:R-:W-:Y:S01]  /*4e40*/  FMUL.FTZ R150, R150, R188.reuse ;  /* 0x000000bc96967220 */ /* 0x080fe20000410000 */
[----:B------:R-:W-:Y:S01]  /*4e50*/  FMUL.FTZ R151, R151, R188 ;  /* 0x000000bc97977220 */ /* 0x000fe20000410000 */
[----:B------:R-:W-:Y:S01]  /*4e60*/  F2FP.BF16.F32.PACK_AB R155, R10, R9 ;  /* 0x000000090a9b723e */ /* 0x000fe200000010ff */
[----:B------:R-:W0:Y:S01]  /*4e70*/  MUFU.EX2 R180, R180 ;  /* 0x000000b400b47308 */ /* 0x000e220000000800 */
[----:B---3--:R-:W-:Y:S01]  /*4e80*/  FADD.FTZ R5, R179, R162 ;  /* 0x000000a2b3057221 */ /* 0x008fe20000010000 */
[----:B------:R-:W-:-:S02]  /*4e90*/  F2FP.BF16.F32.PACK_AB R157, R12, R11 ;  /* 0x0000000b0c9d723e */ /* 0x000fc400000010ff */
[----:B------:R-:W-:Y:S02]  /*4ea0*/  F2FP.BF16.F32.PACK_AB R159, R14, R13 ;  /* 0x0000000d0e9f723e */ /* 0x000fe400000010ff */
[----:B------:R-:W-:Y:S02]  /*4eb0*/  F2FP.BF16.F32.PACK_AB R163, R192, R21 ;  /* 0x00000015c0a3723e */ /* 0x000fe400000010ff */
[----:B------:R-:W1:Y:S01]  /*4ec0*/  MUFU.EX2 R194, R194 ;  /* 0x000000c200c27308 */ /* 0x000e620000000800 */
[----:B----4-:R-:W-:-:S07]  /*4ed0*/  FADD.FTZ R3, R191, R178 ;  /* 0x000000b2bf037221 */ /* 0x010fce0000010000 */
        /* <DEDUP_REMOVED lines=25> */
[----:B-1----:R-:W-:Y:S01]  /*5070*/  FADD.FTZ R5, R185, R162 ;  /* 0x000000a2b9057221 */ /* 0x002fe20000010000 */
[----:B------:R-:W-:-:S06]  /*5080*/  F2FP.BF16.F32.PACK_AB R162, R176, R175 ;  /* 0x000000afb0a2723e */ /* 0x000fcc00000010ff */
[----:B------:R1:W4:Y:S01]  /*5090*/  MUFU.EX2 R173, R170 ;  /* 0x000000aa00ad7308 */ /* 0x0003220000000800 */
[----:B---3--:R-:W-:-:S07]  /*50a0*/  FADD.FTZ R3, R199, R178 ;  /* 0x000000b2c7037221 */ /* 0x008fce0000010000 */
[----:B------:R-:W3:Y:S01]  /*50b0*/  MUFU.EX2 R186, R186 ;  /* 0x000000ba00ba7308 */ /* 0x000ee20000000800 */
[----:B0-----:R-:W-:Y:S01]  /*50c0*/  FADD.FTZ R178, R200, R3 ;  /* 0x00000003c8b27221 */ /* 0x001fe20000010000 */
[----:B-1----:R-:W-:Y:S02]  /*50d0*/  F2FP.BF16.F32.PACK_AB R170, R184, R183 ;  /* 0x000000b7b8aa723e */ /* 0x002fe400000010ff */
[----:B------:R-:W-:-:S04]  /*50e0*/  F2FP.BF16.F32.PACK_AB R171, R200, R199 ;  /* 0x000000c7c8ab723e */ /* 0x000fc800000010ff */
[----:B------:R-:W0:Y:S01]  /*50f0*/  MUFU.EX2 R202, R202 ;  /* 0x000000ca00ca7308 */ /* 0x000e220000000800 */
[----:B----4-:R-:W-:-:S07]  /*5100*/  FADD.FTZ R3, R173, R178 ;  /* 0x000000b2ad037221 */ /* 0x010fce0000010000 */
[----:B------:R1:W4:Y:S01]  /*5110*/  MUFU.EX2 R175, R161 ;  /* 0x000000a100af7308 */ /* 0x0003220000000800 */
[C---:B---3--:R-:W-:Y:S01]  /*5120*/  FADD.FTZ R168, R186.reuse, R5 ;  /* 0x00000005baa87221 */ /* 0x048fe20000010000 */
[----:B------:R-:W-:-:S03]  /*5130*/  F2FP.BF16.F32.PACK_AB R172, R186, R185 ;  /* 0x000000b9baac723e */ /* 0x000fc600000010ff */
[----:B------:R-:W-:Y:S01]  /*5140*/  FADD.FTZ R5, R187, R168 ;  /* 0x000000a8bb057221 */ /* 0x000fe20000010000 */
[----:B------:R-:W-:Y:S02]  /*5150*/  F2FP.BF16.F32.PACK_AB R168, R182, R181 ;  /* 0x000000b5b6a8723e */ /* 0x000fe400000010ff */
[----:B------:R-:W3:Y:S01]  /*5160*/  MUFU.EX2 R190, R190 ;  /* 0x000000be00be7308 */ /* 0x000ee20000000800 */
[----:B0-----:R-:W-:Y:S01]  /*5170*/  FADD.FTZ R8, R202, R3 ;  /* 0x00000003ca087221 */ /* 0x001fe20000010000 */
[----:B-1----:R-:W-:Y:S02]  /*5180*/  F2FP.BF16.F32.PACK_AB R161, R20, R15 ;  /* 0x0000000f14a1723e */ /* 0x002fe400000010ff */
[----:B------:R-:W-:-:S04]  /*5190*/  F2FP.BF16.F32.PACK_AB R173, R202, R173 ;  /* 0x000000adcaad723e */ /* 0x000fc800000010ff */
[----:B------:R-:W0:Y:S01]  /*51a0*/  MUFU.EX2 R176, R189 ;  /* 0x000000bd00b07308 */ /* 0x000e220000000800 */
[----:B----4-:R-:W-:Y:S01]  /*51b0*/  FADD.FTZ R3, R175, R8 ;  /* 0x00000008af037221 */ /* 0x010fe20000010000 */
[C---:B---3--:R-:W-:Y:S01]  /*51c0*/  FADD.FTZ R5, R190.reuse, R5 ;  /* 0x00000005be057221 */ /* 0x048fe20000010000 */
[----:B------:R-:W-:Y:S02]  /*51d0*/  F2FP.BF16.F32.PACK_AB R174, R190, R187 ;  /* 0x000000bbbeae723e */ /* 0x000fe400000010ff */
[C---:B0-----:R-:W-:Y:S01]  /*51e0*/  FADD.FTZ R3, R176.reuse, R3 ;  /* 0x00000003b0037221 */ /* 0x041fe20000010000 */
[----:B------:R-:W-:Y:S01]  /*51f0*/  F2FP.BF16.F32.PACK_AB R175, R176, R175 ;  /* 0x000000afb0af723e */ /* 0x000fe200000010ff */
[----:B--2---:R-:W-:Y:S06]  /*5200*/  @!P0 BRA `(.L_x_9268) ;  /* 0x0000000000048947 */ /* 0x004fec0003800000 */
[----:B------:R-:W-:Y:S01]  /*5210*/  BPT.TRAP 0x1 ;  /* 0x000000040000795c */ /* 0x000fe20000300000 */
.L_x_9268:
[----:B------:R-:W-:-:S04]  /*5220*/  IMAD.U32 R7, RZ, RZ, UR25 ;  /* 0x00000019ff077e24 */ /* 0x000fc8000f8e00ff */
[----:B------:R0:W1:Y:S01]  /*5230*/  SYNCS.PHASECHK.TRANS64.TRYWAIT P3, [UR23+0x22850], R7 ;  /* 0x02285007ff0075a7 */ /* 0x0000620008060157 */
[----:B------:R-:W-:Y:S05]  /*5240*/  @!P0 BRA `(.L_x_9269) ;  /* 0x0000000000048947 */ /* 0x000fea0003800000 */
[----:B------:R-:W-:Y:S01]  /*5250*/  BPT.TRAP 0x1 ;  /* 0x000000040000795c */ /* 0x000fe20000300000 */
.L_x_9269:
[----:B-1----:R-:W-:Y:S05]  /*5260*/  @P3 BRA `(.L_x_9270) ;  /* 0x00000000000c3947 */ /* 0x002fea0003800000 */
[----:B0-----:R-:W-:-:S04]  /*5270*/  IMAD.U32 R7, RZ, RZ, UR25 ;  /* 0x00000019ff077e24 */ /* 0x001fc8000f8e00ff */
[----:B------:R-:W0:Y:S02]  /*5280*/  SYNCS.PHASECHK.TRANS64.TRYWAIT P3, [UR23+0x22850], R7 ;  /* 0x02285007ff0075a7 */ /* 0x000e240008060157 */
[----:B0-----:R-:W-:Y:S05]  /*5290*/  @!P3 BRA `(.L_x_9271) ;  /* 0x0000006c0044b947 */ /* 0x001fea0003800000 */
.L_x_9270:
[----:B0-----:R-:W0:Y:S01]  /*52a0*/  S2R R7, SR_TID.X ;  /* 0x0000000000077919 */ /* 0x001e220000002100 */
[----:B------:R-:W-:Y:S01]  /*52b0*/  UIMAD UR11, UR36, 0xc00, UR21 ;  /* 0x00000c00240b78a4 */ /* 0x000fe2000f8e0215 */
[----:B------:R-:W-:Y:S01]  /*52c0*/  @!P1 VIADD R195, R195, 0x22860 ;  /* 0x00022860c3c39836 */ /* 0x000fe20000000000 */
[----:B------:R-:W-:Y:S01]  /*52d0*/  UMOV UR7, 0x40000040 ;  /* 0x4000004000077882 */ /* 0x000fe20000000000 */
[----:B------:R-:W-:-:S03]  /*52e0*/  IMAD.MOV.U32 R23, RZ, RZ, R0 ;  /* 0x000000ffff177224 */ /* 0x000fc600078e0000 */
[----:B------:R-:W-:Y:S01]  /*52f0*/  @!P1 PRMT R195, RZ, 0x654, R195 ;  /* 0x00000654ffc39816 */ /* 0x000fe200000000c3 */
[----:B------:R-:W-:Y:S01]  /*5300*/  UMOV UR6, UR11 ;  /* 0x0000000b00067c82 */ /* 0x000fe20008000000 */
[----:B0-----:R-:W-:-:S05]  /*5310*/  SHF.R.U32.HI R7, RZ, 0x7, R7 ;  /* 0x00000007ff077819 */ /* 0x001fca0000011607 */
[----:B------:R-:W-:-:S05]  /*5320*/  VIADD R7, R7, 0x8 ;  /* 0x0000000807077836 */ /* 0x000fca0000000000 */
[----:B------:R0:W-:Y:S02]  /*5330*/  BAR.SYNC.DEFER_BLOCKING R7, 0x100 ;  /* 0x000400070000751d */ /* 0x0001e40000010000 */
[----:B0-----:R-:W-:-:S04]  /*5340*/  IMAD.MOV.U32 R7, RZ, RZ, R4 ;  /* 0x000000ffff077224 */ /* 0x001fc800078e0004 */
        /* <DEDUP_REMOVED lines=34> */
[----:B------:R-:W-:Y:S05]  /*5570*/  @P2 BRA `(.L_x_9272) ;  /* 0xffffffdc00282947 */ /* 0x000fea000383ffff */
.L_x_9263:
[----:B0-----:R-:W0:Y:S01]  /*5580*/  SHFL.BFLY PT, R8, R5, 0x2, 0x1f ;  /* 0x0c401f0005087f89 */ /* 0x001e2200000e0000 */
[----:B------:R-:W-:Y:S01]  /*5590*/  MOV R206, 0x400 ;  /* 0x0000040000ce7802 */ /* 0x000fe20000000f00 */
[----:B------:R-:W-:Y:S02]  /*55a0*/  UIADD3 UR4, -UR41, URZ, URZ ;  /* 0x0000003f29047290 */ /* 0x000fe4000fffe13f */
[----:B------:R-:W3:Y:S01]  /*55b0*/  SHFL.BFLY PT, R10, R3, 0x2, 0x1f ;  /* 0x0c401f00030a7f89 */ /* 0x000ee200000e0000 */
[----:B------:R-:W-:Y:S01]  /*55c0*/  ULDC.64 UR6, c[0x0][0xb90] ;  /* 0x0002e40000067ab9 */ /* 0x000fe20000000a00 */
[----:B------:R-:W-:Y:S01]  /*55d0*/  ULDC.64 UR8, c[0x0][0xae8] ;  /* 0x0002ba0000087ab9 */ /* 0x000fe20000000a00 */
[----:B------:R-:W4:Y:S01]  /*55e0*/  S2R R11, SR_CgaCtaId ;  /* 0x00000000000b7919 */ /* 0x000f220000008800 */
[----:B------:R-:W1:Y:S01]  /*55f0*/  S2R R13, SR_SWINHI ;  /* 0x00000000000d7919 */ /* 0x000e620000002f00 */
[----:B------:R2:W-:Y:S06]  /*5600*/  BAR.ARV R6, 0x100 ;  /* 0x000400060000751d */ /* 0x0005ec0000002000 */
[----:B0-----:R-:W-:Y:S01]  /*5610*/  FADD.FTZ R8, R8, R5 ;  /* 0x0000000508087221 */ /* 0x001fe20000010000 */
[----:B--2---:R-:W-:Y:S01]  /*5620*/  IMAD.MOV.U32 R6, RZ, RZ, -0x800000 ;  /* 0xff800000ff067424 */ /* 0x004fe200078e00ff */
[----:B------:R-:W-:Y:S06]  /*5630*/  BAR.ARV 0x8, 0x180 ;  /* 0x0206000000007b1d */ /* 0x000fec0000002000 */
[----:B---3--:R-:W-:Y:S01]  /*5640*/  FADD.FTZ R10, R10, R3 ;  /* 0x000000030a0a7221 */ /* 0x008fe20000010000 */
[----:B------:R-:W-:Y:S01]  /*5650*/  IMAD.MOV.U32 R3, RZ, RZ, RZ ;  /* 0x000000ffff037224 */ /* 0x000fe200078e00ff */
[----:B------:R-:W0:Y:S01]  /*5660*/  SHFL.BFLY PT, R7, R8, 0x1, 0x1f ;  /* 0x0c201f0008077f89 */ /* 0x000e2200000e0000 */
[----:B------:R-:W-:-:S03]  /*5670*/  IMAD.MOV.U32 R5, RZ, RZ, -0x800000 ;  /* 0xff800000ff057424 */ /* 0x000fc600078e00ff */
[----:B------:R-:W2:Y:S01]  /*5680*/  SHFL.BFLY PT, R9, R10, 0x1, 0x1f ;  /* 0x0c201f000a097f89 */ /* 0x000ea200000e0000 */
[----:B----4-:R-:W-:Y:S01]  /*5690*/  LEA R206, R11, R206, 0x18 ;  /* 0x000000ce0bce7211 */ /* 0x010fe200078ec0ff */
[----:B------:R-:W-:Y:S01]  /*56a0*/  BAR.SYNC.DEFER_BLOCKING 0x1, 0x100 ;  /* 0x0044000000007b1d */ /* 0x000fe20000010000 */
[----:B0-----:R-:W-:Y:S01]  /*56b0*/  FADD.FTZ R12, R8, R7 ;  /* 0x00000007080c7221 */ /* 0x001fe20000010000 */
[----:B------:R-:W-:Y:S02]  /*56c0*/  IMAD.MOV.U32 R7, RZ, RZ, RZ ;  /* 0x000000ffff077224 */ /* 0x000fe400078e00ff */
[----:B--2---:R-:W-:Y:S02]  /*56d0*/  FADD.FTZ R14, R10, R9 ;  /* 0x000000090a0e7221 */ /* 0x004fe40000010000 */
[----:B------:R-:W-:Y:S01]  /*56e0*/  FSETP.NE.FTZ.AND P0, PT, R12, RZ, PT ;  /* 0x000000ff0c00720b */ /* 0x000fe20003f15000 */
[----:B------:R-:W-:Y:S01]  /*56f0*/  IMAD R9, R22, 0x40, R2 ;  /* 0x0000004016097824 */ /* 0x000fe200078e0202 */
[----:B------:R-:W-:-:S02]  /*5700*/  MOV R10, R206 ;  /* 0x000000ce000a7202 */ /* 0x000fc40000000f00 */
[----:B-1----:R-:W-:Y:S01]  /*5710*/  MOV R11, R13 ;  /* 0x0000000d000b7202 */ /* 0x002fe20000000f00 */
[----:B------:R-:W-:Y:S01]  /*5720*/  IMAD.U32 R13, RZ, RZ, UR10 ;  /* 0x0000000aff0d7e24 */ /* 0x000fe2000f8e00ff */
[----:B------:R-:W-:Y:S01]  /*5730*/  FSETP.NE.FTZ.AND P1, PT, R14, RZ, PT ;  /* 0x000000ff0e00720b */ /* 0x000fe20003f35000 */
[----:B------:R-:W-:-:S04]  /*5740*/  IMAD.WIDE R8, R9, 0x2, R10 ;  /* 0x0000000209087825 */ /* 0x000fc800078e020a */
[----:B------:R-:W-:Y:S02]  /*5750*/  IMAD.WIDE R10, R211, 0x2, R10 ;  /* 0x00000002d30a7825 */ /* 0x000fe400078e020a */
[----:B------:R-:W0:Y:S02]  /*5760*/  @P0 MUFU.RCP R7, R12 ;  /* 0x0000000c00070308 */ /* 0x000e240000001000 */
[----:B------:R-:W-:Y:S01]  /*5770*/  @P0 FMUL.FTZ R13, R13, 0.69314718246459960938 ;  /* 0x3f3172180d0d0820 */ /* 0x000fe20000410000 */
[C---:B------:R-:W-:Y:S02]  /*5780*/  IADD3 R21, P3, R10.reuse, 0xc060, RZ ;  /* 0x0000c0600a157810 */ /* 0x040fe40007f7e0ff */
[----:B------:R-:W-:Y:S02]  /*5790*/  LOP3.LUT R171, R10, 0x380, RZ, 0xc0, !PT ;  /* 0x000003800aab7812 */ /* 0x000fe400078ec0ff */
[----:B------:R-:W-:Y:S01]  /*57a0*/  LOP3.LUT R20, R21, 0x380, RZ, 0xc0, !PT ;  /* 0x0000038015147812 */ /* 0x000fe200078ec0ff */
[----:B------:R-:W1:Y:S01]  /*57b0*/  @P1 MUFU.RCP R3, R14 ;  /* 0x0000000e00031308 */ /* 0x000e620000001000 */
[----:B------:R-:W-:-:S04]  /*57c0*/  SHF.R.U64 R171, R171, 0x3, RZ ;  /* 0x00000003abab7819 */ /* 0x000fc800000012ff */
[----:B------:R-:W-:Y:S01]  /*57d0*/  LOP3.LUT R170, R171, R10, RZ, 0x3c, !PT ;  /* 0x0000000aabaa7212 */ /* 0x000fe200078e3cff */
[--C-:B------:R-:W-:Y:S02]  /*57e0*/  IMAD.MOV.U32 R171, RZ, RZ, R11.reuse ;  /* 0x000000ffffab7224 */ /* 0x100fe400078e000b */
[----:B------:R-:W2:Y:S01]  /*57f0*/  @P0 MUFU.LG2 R12, R12 ;  /* 0x0000000c000c0308 */ /* 0x000ea20000000c00 */
[-C--:B0-----:R-:W-:Y:S01]  /*5800*/  FMUL.FTZ R189, R52, R7.reuse ;  /* 0x0000000734bd7220 */ /* 0x081fe20000410000 */
[----:B------:R-:W-:Y:S02]  /*5810*/  IMAD.U32 R52, RZ, RZ, UR10 ;  /* 0x0000000aff347e24 */ /* 0x000fe4000f8e00ff */
[-C--:B------:R-:W-:Y:S01]  /*5820*/  FMUL.FTZ R187, R29, R7.reuse ;  /* 0x000000071dbb7220 */ /* 0x080fe20000410000 */
[-C--:B------:R-:W-:Y:S01]  /*5830*/  FMUL.FTZ R201, R69, R7.reuse ;  /* 0x0000000745c97220 */ /* 0x080fe20000410000 */
[-C--:B------:R-:W-:Y:S01]  /*5840*/  FMUL.FTZ R199, R85, R7.reuse ;  /* 0x0000000755c77220 */ /* 0x080fe20000410000 */
[----:B------:R-:W-:Y:S01]  /*5850*/  @P1 FMUL.FTZ R52, R52, 0.69314718246459960938 ;  /* 0x3f31721834341820 */ /* 0x000fe20000410000 */
[-C--:B------:R-:W-:Y:S01]  /*5860*/  FMUL.FTZ R197, R93, R7.reuse ;  /* 0x000000075dc57220 */ /* 0x080fe20000410000 */
[----:B------:R-:W0:Y:S01]  /*5870*/  @P1 MUFU.LG2 R14, R14 ;  /* 0x0000000e000e1308 */ /* 0x000e220000000c00 */
[----:B------:R-:W-:Y:S01]  /*5880*/  FMUL.FTZ R195, R101, R7 ;  /* 0x0000000765c37220 */ /* 0x000fe20000410000 */
[-C--:B-1----:R-:W-:Y:S01]  /*5890*/  FMUL.FTZ R176, R131, R3.reuse ;  /* 0x0000000383b07220 */ /* 0x082fe20000410000 */
[-C--:B------:R-:W-:Y:S01]  /*58a0*/  FMUL.FTZ R29, R95, R3.reuse ;  /* 0x000000035f1d7220 */ /* 0x080fe20000410000 */
[-C--:B------:R-:W-:Y:S01]  /*58b0*/  FMUL.FTZ R69, R99, R3.reuse ;  /* 0x0000000363457220 */ /* 0x080fe20000410000 */
[-C--:B------:R-:W-:Y:S01]  /*58c0*/  FMUL.FTZ R85, R103, R3.reuse ;  /* 0x0000000367557220 */ /* 0x080fe20000410000 */
[-C--:B------:R-:W-:Y:S01]  /*58d0*/  FMUL.FTZ R93, R107, R3.reuse ;  /* 0x000000036b5d7220 */ /* 0x080fe20000410000 */
[----:B------:R-:W-:Y:S01]  /*58e0*/  FMUL.FTZ R101, R111, R3 ;  /* 0x000000036f657220 */ /* 0x000fe20000410000 */
[----:B------:R-:W-:-:S02]  /*58f0*/  IMAD.X R131, RZ, RZ, R11, P3 ;  /* 0x000000ffff837224 */ /* 0x000fc400018e060b */
[----:B--2---:R-:W-:Y:S01]  /*5900*/  @P0 FMUL.FTZ R12, R12, 0.69314718246459960938 ;  /* 0x3f3172180c0c0820 */ /* 0x004fe20000410000 */
[----:B------:R-:W-:Y:S01]  /*5910*/  FMUL.FTZ R177, R130, R3 ;  /* 0x0000000382b17220 */ /* 0x000fe20000410000 */
[C---:B------:R-:W-:Y:S01]  /*5920*/  IADD3 R111, P4, R10.reuse, 0xc040, RZ ;  /* 0x0000c0400a6f7810 */ /* 0x040fe20007f9e0ff */
[-C--:B------:R-:W-:Y:S01]  /*5930*/  FMUL.FTZ R25, R25, R7.reuse ;  /* 0x0000000719197220 */ /* 0x080fe20000410000 */
[----:B------:R-:W-:Y:S01]  /*5940*/  @P0 FFMA.FTZ R6, R13, R0, R12 ;  /* 0x000000000d060223 */ /* 0x000fe2000001000c */
[----:B------:R-:W-:Y:S01]  /*5950*/  IADD3 R107, P5, R10, 0xc020, RZ ;  /* 0x0000c0200a6b7810 */ /* 0x000fe20007fbe0ff */
[-C--:B------:R-:W-:Y:S01]  /*5960*/  FMUL.FTZ R24, R24, R7.reuse ;  /* 0x0000000718187220 */ /* 0x080fe20000410000 */
[----:B------:R-:W-:Y:S01]  /*5970*/  IADD3 R103, P6, R10, 0xc000, RZ ;  /* 0x0000c0000a677810 */ /* 0x000fe20007fde0ff */
[----:B0-----:R-:W-:Y:S01]  /*5980*/  @P1 FMUL.FTZ R15, R14, 0.69314718246459960938 ;  /* 0x3f3172180e0f1820 */ /* 0x001fe20000410000 */
[----:B------:R-:W-:Y:S01]  /*5990*/  IADD3 R99, P0, R10, 0x8060, RZ ;  /* 0x000080600a637810 */ /* 0x000fe20007f1e0ff */
[-C--:B------:R-:W-:Y:S01]  /*59a0*/  FMUL.FTZ R28, R28, R7.reuse ;  /* 0x000000071c1c7220 */ /* 0x080fe20000410000 */
[----:B------:R-:W-:Y:S01]  /*59b0*/  IADD3 R95, P2, R10, 0x8040, RZ ;  /* 0x000080400a5f7810 */ /* 0x000fe20007f5e0ff */
[----:B------:R-:W-:Y:S01]  /*59c0*/  @P1 FFMA.FTZ R5, R52, R4, R15 ;  /* 0x0000000434051223 */ /* 0x000fe2000001000f */
[C---:B------:R-:W-:Y:S01]  /*59d0*/  IADD3 R13, P1, R10.reuse, 0x20, RZ ;  /* 0x000000200a0d7810 */ /* 0x040fe20007f3e0ff */
[-C--:B------:R-:W-:Y:S01]  /*59e0*/  FMUL.FTZ R33, R33, R7.reuse ;  /* 0x0000000721217220 */ /* 0x080fe20000410000 */
[----:B------:R-:W-:Y:S01]  /*59f0*/  IADD3 R14, P3, R10, 0x8020, RZ ;  /* 0x000080200a0e7810 */ /* 0x000fe20007f7e0ff */
        /* <DEDUP_REMOVED lines=60> */
[----:B------:R-:W-:Y:S01]  /*5dc0*/  FMUL.FTZ R7, R91, R3 ;  /* 0x000000035b077220 */ /* 0x000fe20000410000 */
        /* <DEDUP_REMOVED lines=20> */
[----:B------:R-:W-:Y:S01]  /*5f10*/  SHF.R.U64 R4, R4, 0x3, RZ ;  /* 0x0000000304047819 */ /* 0x000fe200000012ff */
[----:B------:R-:W-:-:S02]  /*5f20*/  IMAD.X R163, RZ, RZ, R11, P0 ;  /* 0x000000ffffa37224 */ /* 0x000fc400000e060b */
[----:B------:R-:W-:Y:S01]  /*5f30*/  FMUL.FTZ R183, R142, R3 ;  /* 0x000000038eb77220 */ /* 0x000fe20000410000 */
[--C-:B------:R-:W-:Y:S01]  /*5f40*/  IMAD.X R165, RZ, RZ, R11.reuse, P1 ;  /* 0x000000ffffa57224 */ /* 0x100fe200008e060b */
[----:B------:R-:W-:Y:S01]  /*5f50*/  LOP3.LUT R142, R4, R103, RZ, 0x3c, !PT ;  /* 0x00000067048e7212 */ /* 0x000fe200078e3cff */
[--C-:B------:R-:W-:Y:S01]  /*5f60*/  IMAD.X R167, RZ, RZ, R11.reuse, P2 ;  /* 0x000000ffffa77224 */ /* 0x100fe200010e060b */
[----:B------:R-:W-:Y:S01]  /*5f70*/  SHF.R.U64 R10, R20, 0x3, RZ ;  /* 0x00000003140a7819 */ /* 0x000fe200000012ff */
[----:B------:R-:W-:Y:S01]  /*5f80*/  IMAD.X R169, RZ, RZ, R11, P3 ;  /* 0x000000ffffa97224 */ /* 0x000fe200018e060b */
[----:B------:R-:W-:Y:S01]  /*5f90*/  LOP3.LUT R11, R14, 0x380, RZ, 0xc0, !PT ;  /* 0x000003800e0b7812 */ /* 0x000fe200078ec0ff */
[-C--:B------:R-:W-:Y:S01]  /*5fa0*/  FMUL.FTZ R181, R138, R3.reuse ;  /* 0x000000038ab57220 */ /* 0x080fe20000410000 */
[----:B------:R-:W-:Y:S01]  /*5fb0*/  LOP3.LUT R4, R13, 0x380, RZ, 0xc0, !PT ;  /* 0x000003800d047812 */ /* 0x000fe200078ec0ff */
[-C--:B------:R-:W-:Y:S01]  /*5fc0*/  FMUL.FTZ R27, R27, R3.reuse ;  /* 0x000000031b1b7220 */ /* 0x080fe20000410000 */
[----:B------:R-:W-:Y:S01]  /*5fd0*/  SHF.R.U64 R11, R11, 0x3, RZ ;  /* 0x000000030b0b7819 */ /* 0x000fe200000012ff */
[----:B------:R-:W-:Y:S01]  /*5fe0*/  FMUL.FTZ R26, R26, R3 ;  /* 0x000000031a1a7220 */ /* 0x000fe20000410000 */
[----:B------:R-:W-:Y:S01]  /*5ff0*/  LOP3.LUT R138, R10, R107, RZ, 0x3c, !PT ;  /* 0x0000006b0a8a7212 */ /* 0x000fe200078e3cff */
[-C--:B------:R-:W-:Y:S01]  /*6000*/  FMUL.FTZ R31, R31, R3.reuse ;  /* 0x000000031f1f7220 */ /* 0x080fe20000410000 */
[----:B------:R-:W-:Y:S01]  /*6010*/  LOP3.LUT R154, R11, R14, RZ, 0x3c, !PT ;  /* 0x0000000e0b9a7212 */ /* 0x000fe200078e3cff */
[-C--:B------:R-:W-:Y:S01]  /*6020*/  FMUL.FTZ R30, R30, R3.reuse ;  /* 0x000000031e1e7220 */ /* 0x080fe20000410000 */
[----:B------:R-:W-:Y:S01]  /*6030*/  SHF.R.U64 R4, R4, 0x3, RZ ;  /* 0x0000000304047819 */ /* 0x000fe200000012ff */
[-C--:B------:R-:W-:Y:S01]  /*6040*/  FMUL.FTZ R35, R35, R3.reuse ;  /* 0x0000000323237220 */ /* 0x080fe20000410000 */
[----:B------:R-:W-:Y:S01]  /*6050*/  LOP3.LUT R11, R12, 0x380, RZ, 0xc0, !PT ;  /* 0x000003800c0b7812 */ /* 0x000fe200078ec0ff */
[-C--:B------:R-:W-:Y:S01]  /*6060*/  FMUL.FTZ R34, R34, R3.reuse ;  /* 0x0000000322227220 */ /* 0x080fe20000410000 */
[----:B------:R-:W-:Y:S01]  /*6070*/  LOP3.LUT R10, R95, 0x380, RZ, 0xc0, !PT ;  /* 0x000003805f0a7812 */ /* 0x000fe200078ec0ff */
        /* <DEDUP_REMOVED lines=43> */
[----:B------:R-:W-:Y:S01]  /*6330*/  LOP3.LUT R150, R4, R13, RZ, 0x3c, !PT ;  /* 0x0000000d04967212 */ /* 0x000fe200078e3cff */
[----:B------:R-:W-:Y:S01]  /*6340*/  ULDC UR10, c[0x0][0xc44] ;  /* 0x00031100000a7ab9 */ /* 0x000fe20000000800 */
[----:B------:R-:W-:Y:S01]  /*6350*/  SHF.R.U64 R11, R11, 0x3, RZ ;  /* 0x000000030b0b7819 */ /* 0x000fe200000012ff */
[----:B------:R-:W-:Y:S01]  /*6360*/  UIMAD UR10, UR10, UR4, UR46 ;  /* 0x000000040a0a72a4 */ /* 0x000fe2000f8e022e */
[----:B------:R-:W-:-:S02]  /*6370*/  SHF.R.U64 R10, R10, 0x3, RZ ;  /* 0x000000030a0a7819 */ /* 0x000fc400000012ff */
[----:B------:R-:W-:Y:S01]  /*6380*/  IADD3 R13, P3, R8, 0x1000, RZ ;  /* 0x00001000080d7810 */ /* 0x000fe20007f7e0ff */
[----:B------:R-:W-:Y:S01]  /*6390*/  USHF.R.S32.HI UR11, URZ, 0x1f, UR10 ;  /* 0x0000001f3f0b7899 */ /* 0x000fe2000801140a */
[----:B------:R-:W-:Y:S01]  /*63a0*/  LOP3.LUT R162, R11, R12, RZ, 0x3c, !PT ;  /* 0x0000000c0ba27212 */ /* 0x000fe200078e3cff */
[----:B------:R-:W-:Y:S01]  /*63b0*/  UIMAD.WIDE.U32 UR4, UR10, UR6, URZ ;  /* 0x000000060a0472a5 */ /* 0x000fe2000f8e003f */
[----:B------:R-:W-:Y:S01]  /*63c0*/  LOP3.LUT R152, R10, R95, RZ, 0x3c, !PT ;  /* 0x0000005f0a987212 */ /* 0x000fe200078e3cff */
[----:B------:R-:W-:Y:S01]  /*63d0*/  UIMAD UR6, UR11, UR6, URZ ;  /* 0x000000060b0672a4 */ /* 0x000fe2000f8e023f */
[----:B------:R-:W-:Y:S02]  /*63e0*/  LOP3.LUT R12, R13, 0x380, RZ, 0xc0, !PT ;  /* 0x000003800d0c7812 */ /* 0x000fe400078ec0ff */
[----:B------:R-:W-:Y:S01]  /*63f0*/  LOP3.LUT R20, R99, 0x380, RZ, 0xc0, !PT ;  /* 0x0000038063147812 */ /* 0x000fe200078ec0ff */
[----:B------:R-:W-:Y:S01]  /*6400*/  UIMAD UR6, UR10, UR7, UR6 ;  /* 0x000000070a0672a4 */ /* 0x000fe2000f8e0206 */
[----:B------:R-:W-:Y:S01]  /*6410*/  LOP3.LUT R10, R91, 0x380, RZ, 0xc0, !PT ;  /* 0x000003805b0a7812 */ /* 0x000fe200078ec0ff */
[----:B------:R-:W-:Y:S01]  /*6420*/  USHF.R.S32.HI UR7, URZ, 0x1f, UR41 ;  /* 0x0000001f3f077899 */ /* 0x000fe20008011429 */
[----:B------:R-:W-:Y:S01]  /*6430*/  SHF.R.U64 R12, R12, 0x3, RZ ;  /* 0x000000030c0c7819 */ /* 0x000fe200000012ff */
[----:B------:R-:W-:Y:S01]  /*6440*/  IMAD.U32 R11, RZ, RZ, UR5 ;  /* 0x00000005ff0b7e24 */ /* 0x000fe2000f8e00ff */
[----:B------:R-:W-:-:S02]  /*6450*/  SHF.R.U64 R20, R20, 0x3, RZ ;  /* 0x0000000314147819 */ /* 0x000fc400000012ff */
[----:B------:R-:W-:Y:S02]  /*6460*/  SHF.R.U64 R10, R10, 0x3, RZ ;  /* 0x000000030a0a7819 */ /* 0x000fe400000012ff */
[----:B------:R-:W-:Y:S01]  /*6470*/  LOP3.LUT R12, R12, R13, RZ, 0x3c, !PT ;  /* 0x0000000d0c0c7212 */ /* 0x000fe200078e3cff */
[----:B------:R-:W-:Y:S01]  /*6480*/  IMAD.X R13, RZ, RZ, R9, P3 ;  /* 0x000000ffff0d7224 */ /* 0x000fe200018e0609 */
[----:B------:R-:W-:Y:S02]  /*6490*/  LOP3.LUT R146, R20, R99, RZ, 0x3c, !PT ;  /* 0x0000006314927212 */ /* 0x000fe400078e3cff */
[----:B------:R-:W-:Y:S02]  /*64a0*/  LOP3.LUT R156, R10, R91, RZ, 0x3c, !PT ;  /* 0x0000005b0a9c7212 */ /* 0x000fe400078e3cff */
[----:B------:R-:W-:Y:S02]  /*64b0*/  LOP3.LUT R10, R21, 0x380, RZ, 0xc0, !PT ;  /* 0x00000380150a7812 */ /* 0x000fe400078ec0ff */
[----:B------:R-:W-:-:S02]  /*64c0*/  IADD3 R99, P3, R8, 0x8000, RZ ;  /* 0x0000800008637810 */ /* 0x000fc40007f7e0ff */
[----:B------:R-:W-:Y:S02]  /*64d0*/  SHF.R.U64 R10, R10, 0x3, RZ ;  /* 0x000000030a0a7819 */ /* 0x000fe400000012ff */
[----:B------:R-:W-:Y:S02]  /*64e0*/  LOP3.LUT R98, R99, 0x380, RZ, 0xc0, !PT ;  /* 0x0000038063627812 */ /* 0x000fe400078ec0ff */
[----:B------:R-:W-:Y:S01]  /*64f0*/  LOP3.LUT R164, R10, R21, RZ, 0x3c, !PT ;  /* 0x000000150aa47212 */ /* 0x000fe200078e3cff */
[----:B------:R-:W-:Y:S01]  /*6500*/  IMAD.U32 R10, RZ, RZ, UR4 ;  /* 0x00000004ff0a7e24 */ /* 0x000fe2000f8e00ff */
[----:B------:R-:W-:Y:S01]  /*6510*/  SHF.R.U64 R98, R98, 0x3, RZ ;  /* 0x0000000362627819 */ /* 0x000fe200000012ff */
[----:B------:R-:W-:Y:S01]  /*6520*/  UIADD3 UR4, UR5, UR6, URZ ;  /* 0x0000000605047290 */ /* 0x000fe2000fffe03f */
[----:B------:R-:W-:Y:S02]  /*6530*/  LOP3.LUT R21, R0, 0x380, RZ, 0xc0, !PT ;  /* 0x0000038000157812 */ /* 0x000fe400078ec0ff */
[----:B------:R-:W-:Y:S01]  /*6540*/  LOP3.LUT R98, R98, R99, RZ, 0x3c, !PT ;  /* 0x0000006362627212 */ /* 0x000fe200078e3cff */
[--C-:B------:R-:W-:Y:S01]  /*6550*/  IMAD.X R99, RZ, RZ, R9.reuse, P3 ;  /* 0x000000ffff637224 */ /* 0x100fe200018e0609 */
[----:B------:R-:W-:Y:S01]  /*6560*/  SHF.R.U64 R21, R21, 0x3, RZ ;  /* 0x0000000315157819 */ /* 0x000fe200000012ff */
[----:B------:R-:W-:Y:S01]  /*6570*/  IMAD.U32 R11, RZ, RZ, UR4 ;  /* 0x00000004ff0b7e24 */ /* 0x000fe2000f8e00ff */
[C---:B------:R-:W-:Y:S01]  /*6580*/  IADD3 R215, P3, R8.reuse, 0xf000, RZ ;  /* 0x0000f00008d77810 */ /* 0x040fe20007f7e0ff */
[----:B------:R-:W-:Y:S01]  /*6590*/  ULDC.64 UR4, c[0x0][0xb88] ;  /* 0x0002e20000047ab9 */ /* 0x000fe20000000a00 */
[----:B------:R-:W-:Y:S01]  /*65a0*/  LOP3.LUT R168, R21, R0, RZ, 0x3c, !PT ;  /* 0x0000000015a87212 */ /* 0x000fe200078e3cff */
[----:B------:R-:W-:Y:S01]  /*65b0*/  ULDC UR6, c[0x0][0xa88] ;  /* 0x0002a20000067ab9 */ /* 0x000fe20000000800 */
[----:B------:R-:W-:Y:S01]  /*65c0*/  LOP3.LUT R0, R215, 0x380, RZ, 0xc0, !PT ;  /* 0x00000380d7007812 */ /* 0x000fe200078ec0ff */
[----:B------:R-:W-:Y:S01]  /*65d0*/  IMAD.X R127, RZ, RZ, R9, P3 ;  /* 0x000000ffff7f7224 */ /* 0x000fe200018e0609 */
[----:B------:R-:W-:-:S02]  /*65e0*/  IADD3 R95, P2, R8, 0x7000, RZ ;  /* 0x00007000085f7810 */ /* 0x000fc40007f5e0ff */
[----:B------:R-:W-:Y:S02]  /*65f0*/  SHF.R.U64 R0, R0, 0x3, RZ ;  /* 0x0000000300007819 */ /* 0x000fe400000012ff */
[----:B------:R-:W-:Y:S02]  /*6600*/  LOP3.LUT R94, R95, 0x380, RZ, 0xc0, !PT ;  /* 0x000003805f5e7812 */ /* 0x000fe400078ec0ff */
[----:B------:R-:W-:Y:S02]  /*6610*/  LOP3.LUT R126, R0, R215, RZ, 0x3c, !PT ;  /* 0x000000d7007e7212 */ /* 0x000fe400078e3cff */
[----:B------:R-:W0:Y:S01]  /*6620*/  LDC R0, c[0x0][0xbe8] ;  /* 0x0002fa00ff007b82 */ /* 0x000e220000000800 */
[----:B------:R-:W-:Y:S02]  /*6630*/  SHF.R.U64 R94, R94, 0x3, RZ ;  /* 0x000000035e5e7819 */ /* 0x000fe400000012ff */
[----:B------:R-:W-:Y:S02]  /*6640*/  LOP3.LUT R4, R57, 0x380, RZ, 0xc0, !PT ;  /* 0x0000038039047812 */ /* 0x000fe400078ec0ff */
[----:B------:R-:W-:Y:S01]  /*6650*/  LOP3.LUT R94, R94, R95, RZ, 0x3c, !PT ;  /* 0x0000005f5e5e7212 */ /* 0x000fe200078e3cff */
[----:B------:R-:W-:Y:S01]  /*6660*/  IMAD.X R95, RZ, RZ, R9, P2 ;  /* 0x000000ffff5f7224 */ /* 0x000fe200010e0609 */
[----:B------:R-:W-:-:S02]  /*6670*/  IADD3 R123, P2, R8, 0xe000, RZ ;  /* 0x0000e000087b7810 */ /* 0x000fc40007f5e0ff */
[----:B------:R-:W-:Y:S02]  /*6680*/  SHF.R.U64 R4, R4, 0x3, RZ ;  /* 0x0000000304047819 */ /* 0x000fe400000012ff */
[----:B------:R-:W-:Y:S02]  /*6690*/  LOP3.LUT R122, R123, 0x380, RZ, 0xc0, !PT ;  /* 0x000003807b7a7812 */ /* 0x000fe400078ec0ff */
[----:B------:R-:W-:Y:S02]  /*66a0*/  F2FP.BF16.F32.PACK_AB R24, R25, R24 ;  /* 0x000000181918723e */ /* 0x000fe400000010ff */
[----:B------:R-:W-:Y:S02]  /*66b0*/  SHF.R.U64 R122, R122, 0x3, RZ ;  /* 0x000000037a7a7819 */ /* 0x000fe400000012ff */
[----:B------:R-:W-:Y:S02]  /*66c0*/  F2FP.BF16.F32.PACK_AB R25, R27, R26 ;  /* 0x0000001a1b19723e */ /* 0x000fe400000010ff */
[----:B------:R-:W-:Y:S01]  /*66d0*/  LOP3.LUT R122, R122, R123, RZ, 0x3c, !PT ;  /* 0x0000007b7a7a7212 */ /* 0x000fe200078e3cff */
[----:B------:R-:W-:Y:S01]  /*66e0*/  IMAD.X R123, RZ, RZ, R9, P2 ;  /* 0x000000ffff7b7224 */ /* 0x000fe200010e0609 */
[----:B------:R-:W-:-:S02]  /*66f0*/  F2FP.BF16.F32.PACK_AB R27, R31, R30 ;  /* 0x0000001e1f1b723e */ /* 0x000fc400000010ff */
[----:B------:R-:W1:Y:S01]  /*6700*/  LDC R31, c[0x0][0xc38] ;  /* 0x00030e00ff1f7b82 */ /* 0x000e620000000800 */
[----:B0-----:R-:W-:Y:S02]  /*6710*/  ISETP.NE.AND P2, PT, R0, 0x1, PT ;  /* 0x000000010000780c */ /* 0x001fe40003f45270 */
[----:B------:R-:W-:Y:S02]  /*6720*/  LOP3.LUT R158, R4, R57, RZ, 0x3c, !PT ;  /* 0x00000039049e7212 */ /* 0x000fe400078e3cff */
[----:B------:R-:W-:Y:S02]  /*6730*/  LOP3.LUT R4, R15, 0x380, RZ, 0xc0, !PT ;  /* 0x000003800f047812 */ /* 0x000fe400078ec0ff */
[----:B------:R-:W-:Y:S02]  /*6740*/  MOV R170, R170 ;  /* 0x000000aa00aa7202 */ /* 0x000fe40000000f00 */
[----:B------:R-:W-:Y:S02]  /*6750*/  F2FP.BF16.F32.PACK_AB R26, R187, R28 ;  /* 0x0000001cbb1a723e */ /* 0x000fe400000010ff */
[----:B------:R-:W-:-:S02]  /*6760*/  SHF.R.U64 R4, R4, 0x3, RZ ;  /* 0x0000000304047819 */ /* 0x000fc400000012ff */
[----:B------:R-:W-:Y:S01]  /*6770*/  IADD3 R57, P0, R8, 0x5000, RZ ;  /* 0x0000500008397810 */ /* 0x000fe20007f1e0ff */
[----:B------:R0:W-:Y:S01]  /*6780*/  STSM.16.M88.4 [R170], R24 ;  /* 0x00000018aa007844 */ /* 0x0001e20000000200 */
[----:B------:R-:W-:Y:S02]  /*6790*/  LOP3.LUT R160, R4, R15, RZ, 0x3c, !PT ;  /* 0x0000000f04a07212 */ /* 0x000fe400078e3cff */
[----:B------:R-:W-:Y:S02]  /*67a0*/  LOP3.LUT R4, R53, 0x380, RZ, 0xc0, !PT ;  /* 0x0000038035047812 */ /* 0x000fe400078ec0ff */
[----:B------:R-:W-:Y:S02]  /*67b0*/  F2FP.BF16.F32.PACK_AB R32, R33, R32 ;  /* 0x000000202120723e */ /* 0x000fe400000010ff */
[----:B------:R-:W-:Y:S02]  /*67c0*/  SHF.R.U64 R4, R4, 0x3, RZ ;  /* 0x0000000304047819 */ /* 0x000fe400000012ff */
[----:B------:R-:W-:-:S02]  /*67d0*/  F2FP.BF16.F32.PACK_AB R33, R35, R34 ;  /* 0x000000222321723e */ /* 0x000fc400000010ff */
[----:B------:R-:W-:Y:S01]  /*67e0*/  LOP3.LUT R166, R4, R53, RZ, 0x3c, !PT ;  /* 0x0000003504a67212 */ /* 0x000fe200078e3cff */
[----:B------:R-:W-:Y:S01]  /*67f0*/  IMAD R4, RZ, RZ, -UR46 ;  /* 0x8000002eff047e24 */ /* 0x000fe2000f8e02ff */
[----:B------:R-:W-:Y:S02]  /*6800*/  IADD3 R91, P1, R8, 0x6000, RZ ;  /* 0x00006000085b7810 */ /* 0x000fe40007f3e0ff */
[----:B------:R-:W-:Y:S01]  /*6810*/  LOP3.LUT R56, R57, 0x380, RZ, 0xc0, !PT ;  /* 0x0000038039387812 */ /* 0x000fe200078ec0ff */
[----:B0-----:R-:W0:Y:S01]  /*6820*/  @P2 LDC R24, c[0x0][0xbec] ;  /* 0x0002fb00ff182b82 */ /* 0x001e220000000800 */
[----:B-1----:R-:W-:Y:S01]  /*6830*/  IMAD R4, R31, R4, UR39 ;  /* 0x000000271f047e24 */ /* 0x002fe2000f8e0204 */
[----:B------:R-:W-:Y:S02]  /*6840*/  F2FP.BF16.F32.PACK_AB R35, R39, R38 ;  /* 0x000000262723723e */ /* 0x000fe400000010ff */
[----:B------:R-:W-:Y:S01]  /*6850*/  LOP3.LUT R90, R91, 0x380, RZ, 0xc0, !PT ;  /* 0x000003805b5a7812 */ /* 0x000fe200078ec0ff */
[----:B------:R-:W-:Y:S01]  /*6860*/  IMAD R39, R4, 0x80, R210 ;  /* 0x0000008004277824 */ /* 0x000fe200078e02d2 */
[----:B------:R-:W-:-:S02]  /*6870*/  SHF.R.U64 R56, R56, 0x3, RZ ;  /* 0x0000000338387819 */ /* 0x000fc400000012ff */
[----:B------:R-:W1:Y:S01]  /*6880*/  @P2 LDC R25, c[0x0][0xbf0] ;  /* 0x0002fc00ff192b82 */ /* 0x000e620000000800 */
[----:B------:R-:W-:Y:S02]  /*6890*/  SHF.R.U64 R90, R90, 0x3, RZ ;  /* 0x000000035a5a7819 */ /* 0x000fe400000012ff */
[----:B------:R-:W-:Y:S01]  /*68a0*/  LOP3.LUT R56, R56, R57, RZ, 0x3c, !PT ;  /* 0x0000003938387212 */ /* 0x000fe200078e3cff */
[----:B------:R-:W-:Y:S01]  /*68b0*/  IMAD.X R57, RZ, RZ, R9, P0 ;  /* 0x000000ffff397224 */ /* 0x000fe200000e0609 */
[----:B------:R-:W-:Y:S01]  /*68c0*/  F2FP.BF16.F32.PACK_AB R34, R37, R36 ;  /* 0x000000242522723e */ /* 0x000fe200000010ff */
[----:B------:R-:W-:Y:S01]  /*68d0*/  IMAD.MOV.U32 R37, RZ, RZ, R39 ;  /* 0x000000ffff257224 */ /* 0x000fe200078e0027 */
[----:B------:R-:W-:Y:S01]  /*68e0*/  MOV R150, R150 ;  /* 0x0000009600967202 */ /* 0x000fe20000000f00 */
[----:B------:R-:W2:Y:S01]  /*68f0*/  LDC.64 R30, c[0x0][0xb98] ;  /* 0x0002e600ff1e7b82 */ /* 0x000ea20000000a00 */
[----:B------:R-:W-:Y:S02]  /*6900*/  IADD3 R115, P0, R8, 0xc000, RZ ;  /* 0x0000c00008737810 */ /* 0x000fe40007f1e0ff */
[----:B------:R-:W-:Y:S01]  /*6910*/  LOP3.LUT R90, R90, R91, RZ, 0x3c, !PT ;  /* 0x0000005b5a5a7212 */ /* 0x000fe200078e3cff */
[----:B------:R-:W-:Y:S01]  /*6920*/  IMAD.X R91, RZ, RZ, R9, P1 ;  /* 0x000000ffff5b7224 */ /* 0x000fe200008e0609 */
[----:B------:R-:W-:Y:S01]  /*6930*/  F2FP.BF16.F32.PACK_AB R40, R41, R40 ;  /* 0x000000282928723e */ /* 0x000fe200000010ff */
[----:B------:R3:W-:Y:S01]  /*6940*/  STSM.16.M88.4 [R150], R32 ;  /* 0x0000002096007844 */ /* 0x0007e20000000200 */
[----:B------:R-:W-:Y:S01]  /*6950*/  IADD3 R119, P1, R8, 0xd000, RZ ;  /* 0x0000d00008777810 */ /* 0x000fe20007f3e0ff */
[----:B0-----:R-:W-:Y:S01]  /*6960*/  @P2 IMAD.HI.U32 R24, R39, R24, RZ ;  /* 0x0000001827182227 */ /* 0x001fe200078e00ff */
[----:B------:R-:W-:-:S02]  /*6970*/  LOP3.LUT R114, R115, 0x380, RZ, 0xc0, !PT ;  /* 0x0000038073727812 */ /* 0x000fc400078ec0ff */
[----:B------:R-:W-:Y:S02]  /*6980*/  F2FP.BF16.F32.PACK_AB R41, R43, R42 ;  /* 0x0000002a2b29723e */ /* 0x000fe400000010ff */
[----:B------:R-:W-:Y:S02]  /*6990*/  F2FP.BF16.F32.PACK_AB R48, R49, R48 ;  /* 0x000000303130723e */ /* 0x000fe400000010ff */
[----:B------:R-:W-:Y:S02]  /*69a0*/  LOP3.LUT R52, R111, 0x380, RZ, 0xc0, !PT ;  /* 0x000003806f347812 */ /* 0x000fe400078ec0ff */
[----:B-1----:R-:W-:Y:S02]  /*69b0*/  @P2 SHF.R.U32.HI R37, RZ, R25, R24 ;  /* 0x00000019ff252219 */ /* 0x002fe40000011618 */
[----:B------:R-:W-:Y:S02]  /*69c0*/  MOV R160, R160 ;  /* 0x000000a000a07202 */ /* 0x000fe40000000f00 */
[----:B------:R-:W-:Y:S01]  /*69d0*/  F2FP.BF16.F32.PACK_AB R42, R45, R44 ;  /* 0x0000002c2d2a723e */ /* 0x000fe200000010ff */
[----:B---3--:R-:W-:Y:S01]  /*69e0*/  IMAD.MOV R33, RZ, RZ, -R37 ;  /* 0x000000ffff217224 */ /* 0x008fe200078e0a25 */
[----:B------:R-:W-:Y:S01]  /*69f0*/  F2FP.BF16.F32.PACK_AB R43, R47, R46 ;  /* 0x0000002e2f2b723e */ /* 0x000fe200000010ff */
[----:B--2---:R-:W-:Y:S01]  /*6a00*/  IMAD R28, R30, UR7, RZ ;  /* 0x000000071e1c7c24 */ /* 0x004fe2000f8e02ff */
[----:B------:R-:W-:Y:S01]  /*6a10*/  F2FP.BF16.F32.PACK_AB R49, R51, R50 ;  /* 0x000000323331723e */ /* 0x000fe200000010ff */
[----:B------:R-:W-:Y:S01]  /*6a20*/  IMAD R33, R0, R33, R39 ;  /* 0x0000002100217224 */ /* 0x000fe200078e0227 */
[----:B------:R-:W-:Y:S01]  /*6a30*/  MOV R168, R168 ;  /* 0x000000a800a87202 */ /* 0x000fe20000000f00 */
[----:B------:R-:W-:Y:S01]  /*6a40*/  IMAD.WIDE.U32 R10, R30, UR41, R10 ;  /* 0x000000291e0a7c25 */ /* 0x000fe2000f8e000a */
[----:B------:R-:W-:Y:S01]  /*6a50*/  F2FP.BF16.F32.PACK_AB R50, R204, R189 ;  /* 0x000000bdcc32723e */ /* 0x000fe200000010ff */
[----:B------:R-:W-:Y:S01]  /*6a60*/  STSM.16.M88.4 [R160], R40 ;  /* 0x00000028a0007844 */ /* 0x000fe20000000200 */
[----:B------:R-:W-:Y:S01]  /*6a70*/  F2FP.BF16.F32.PACK_AB R51, R55, R54 ;  /* 0x000000363733723e */ /* 0x000fe200000010ff */
[----:B------:R-:W-:Y:S01]  /*6a80*/  IMAD R28, R31, UR41, R28 ;  /* 0x000000291f1c7c24 */ /* 0x000fe2000f8e021c */
[----:B------:R-:W-:Y:S01]  /*6a90*/  MOV R166, R166 ;  /* 0x000000a600a67202 */ /* 0x000fe20000000f00 */
[----:B------:R-:W-:Y:S01]  /*6aa0*/  IMAD R32, R4, 0x80, R208 ;  /* 0x0000008004207824 */ /* 0x000fe200078e02d0 */
[----:B------:R-:W-:Y:S01]  /*6ab0*/  F2FP.BF16.F32.PACK_AB R24, R203, R188 ;  /* 0x000000bccb18723e */ /* 0x000fe200000010ff */
[----:B------:R-:W-:Y:S01]  /*6ac0*/  STSM.16.M88.4 [R168], R48 ;  /* 0x00000030a8007844 */ /* 0x000fe20000000200 */
[----:B------:R-:W-:-:S02]  /*6ad0*/  F2FP.BF16.F32.PACK_AB R25, R59, R58 ;  /* 0x0000003a3b19723e */ /* 0x000fc400000010ff */
[----:B------:R-:W-:Y:S02]  /*6ae0*/  F2FP.BF16.F32.PACK_AB R26, R202, R60 ;  /* 0x0000003cca1a723e */ /* 0x000fe400000010ff */
[----:B------:R-:W-:Y:S02]  /*6af0*/  F2FP.BF16.F32.PACK_AB R27, R63, R62 ;  /* 0x0000003e3f1b723e */ /* 0x000fe400000010ff */
[----:B------:R-:W-:Y:S02]  /*6b00*/  LOP3.LUT R118, R119, 0x380, RZ, 0xc0, !PT ;  /* 0x0000038077767812 */ /* 0x000fe400078ec0ff */
[----:B------:R-:W-:Y:S01]  /*6b10*/  SHF.R.U64 R114, R114, 0x3, RZ ;  /* 0x0000000372727819 */ /* 0x000fe200000012ff */
[----:B------:R0:W-:Y:S01]  /*6b20*/  STSM.16.M88.4 [R166], R24 ;  /* 0x00000018a6007844 */ /* 0x0001e20000000200 */
[----:B------:R-:W-:Y:S02]  /*6b30*/  SHF.R.U64 R52, R52, 0x3, RZ ;  /* 0x0000000334347819 */ /* 0x000fe400000012ff */
[----:B------:R-:W-:-:S02]  /*6b40*/  IADD3 R15, P4, R8, 0x2000, RZ ;  /* 0x00002000080f7810 */ /* 0x000fc40007f9e0ff */
[C---:B------:R-:W-:Y:S02]  /*6b50*/  IADD3 R21, P5, R8.reuse, 0x3000, RZ ;  /* 0x0000300008157810 */ /* 0x040fe40007fbe0ff */
[----:B------:R-:W-:Y:S02]  /*6b60*/  IADD3 R53, P6, R8, 0x4000, RZ ;  /* 0x0000400008357810 */ /* 0x000fe40007fde0ff */
[----:B------:R-:W-:Y:S02]  /*6b70*/  SHF.R.U64 R118, R118, 0x3, RZ ;  /* 0x0000000376767819 */ /* 0x000fe400000012ff */
[----:B------:R-:W-:Y:S01]  /*6b80*/  LOP3.LUT R114, R114, R115, RZ, 0x3c, !PT ;  /* 0x0000007372727212 */ /* 0x000fe200078e3cff */
[----:B------:R-:W-:Y:S01]  /*6b90*/  IMAD.X R115, RZ, RZ, R9, P0 ;  /* 0x000000ffff737224 */ /* 0x000fe200000e0609 */
[----:B------:R-:W-:Y:S02]  /*6ba0*/  F2FP.BF16.F32.PACK_AB R64, R65, R64 ;  /* 0x000000404140723e */ /* 0x000fe400000010ff */
[----:B------:R-:W-:-:S02]  /*6bb0*/  LOP3.LUT R134, R52, R111, RZ, 0x3c, !PT ;  /* 0x0000006f34867212 */ /* 0x000fc400078e3cff */
[----:B------:R-:W-:Y:S02]  /*6bc0*/  F2FP.BF16.F32.PACK_AB R65, R67, R66 ;  /* 0x000000424341723e */ /* 0x000fe400000010ff */
[----:B------:R-:W-:Y:S02]  /*6bd0*/  F2FP.BF16.F32.PACK_AB R72, R73, R72 ;  /* 0x000000484948723e */ /* 0x000fe400000010ff */
[----:B0-----:R-:W-:Y:S02]  /*6be0*/  F2FP.BF16.F32.PACK_AB R25, R7, R23 ;  /* 0x000000170719723e */ /* 0x001fe400000010ff */
[----:B------:R-:W-:Y:S02]  /*6bf0*/  LOP3.LUT R14, R15, 0x380, RZ, 0xc0, !PT ;  /* 0x000003800f0e7812 */ /* 0x000fe400078ec0ff */
[----:B------:R-:W-:Y:S02]  /*6c00*/  LOP3.LUT R20, R21, 0x380, RZ, 0xc0, !PT ;  /* 0x0000038015147812 */ /* 0x000fe400078ec0ff */
[----:B------:R-:W-:-:S02]  /*6c10*/  LOP3.LUT R52, R53, 0x380, RZ, 0xc0, !PT ;  /* 0x0000038035347812 */ /* 0x000fc400078ec0ff */
[----:B------:R-:W-:Y:S02]  /*6c20*/  MOV R164, R164 ;  /* 0x000000a400a47202 */ /* 0x000fe40000000f00 */
[----:B------:R-:W-:Y:S02]  /*6c30*/  F2FP.BF16.F32.PACK_AB R66, R201, R68 ;  /* 0x00000044c942723e */ /* 0x000fe400000010ff */
[----:B------:R-:W-:Y:S02]  /*6c40*/  F2FP.BF16.F32.PACK_AB R67, R71, R70 ;  /* 0x000000464743723e */ /* 0x000fe400000010ff */
[----:B------:R-:W-:Y:S02]  /*6c50*/  F2FP.BF16.F32.PACK_AB R73, R75, R74 ;  /* 0x0000004a4b49723e */ /* 0x000fe400000010ff */
[----:B------:R-:W-:Y:S01]  /*6c60*/  F2FP.BF16.F32.PACK_AB R80, R81, R80 ;  /* 0x000000505150723e */ /* 0x000fe200000010ff */
[----:B------:R-:W-:Y:S01]  /*6c70*/  STSM.16.M88.4 [R164], R64 ;  /* 0x00000040a4007844 */ /* 0x000fe20000000200 */
[----:B------:R-:W-:-:S02]  /*6c80*/  SHF.R.S32.HI R23, RZ, 0x1f, R37 ;  /* 0x0000001fff177819 */ /* 0x000fc40000011425 */
[----:B------:R-:W-:Y:S02]  /*6c90*/  SHF.R.S32.HI R7, RZ, 0x1f, R33 ;  /* 0x0000001fff077819 */ /* 0x000fe40000011421 */
[----:B------:R-:W-:Y:S02]  /*6ca0*/  IADD3 R10, P0, R37, R10, RZ ;  /* 0x0000000a250a7210 */ /* 0x000fe40007f1e0ff */
[----:B------:R-:W-:Y:S02]  /*6cb0*/  MOV R162, R162 ;  /* 0x000000a200a27202 */ /* 0x000fe40000000f00 */
        /* <DEDUP_REMOVED lines=8> */
[----:B------:R-:W-:Y:S02]  /*6d40*/  LOP3.LUT R119, R8, 0x380, RZ, 0xc0, !PT ;  /* 0x0000038008777812 */ /* 0x000fe400078ec0ff */
[----:B------:R-:W-:Y:S01]  /*6d50*/  MOV R156, R156 ;  /* 0x0000009c009c7202 */ /* 0x000fe20000000f00 */
[----:B------:R-:W-:Y:S01]  /*6d60*/  STSM.16.M88.4 [R158], R80 ;  /* 0x000000509e007844 */ /* 0x000fe20000000200 */
[----:B------:R-:W-:-:S02]  /*6d70*/  F2FP.BF16.F32.PACK_AB R24, R198, R88 ;  /* 0x00000058c618723e */ /* 0x000fc400000010ff */
[----:B------:R-:W-:Y:S02]  /*6d80*/  F2FP.BF16.F32.PACK_AB R26, R197, R92 ;  /* 0x0000005cc51a723e */ /* 0x000fe400000010ff */
[----:B------:R-:W-:Y:S02]  /*6d90*/  F2FP.BF16.F32.PACK_AB R27, R29, R61 ;  /* 0x0000003d1d1b723e */ /* 0x000fe400000010ff */
[----:B------:R-:W-:Y:S02]  /*6da0*/  SHF.R.U64 R14, R14, 0x3, RZ ;  /* 0x000000030e0e7819 */ /* 0x000fe400000012ff */
[----:B------:R-:W-:Y:S01]  /*6db0*/  SHF.R.U64 R20, R20, 0x3, RZ ;  /* 0x0000000314147819 */ /* 0x000fe200000012ff */
[----:B------:R0:W-:Y:S01]  /*6dc0*/  STSM.16.M88.4 [R156], R24 ;  /* 0x000000189c007844 */ /* 0x0001e20000000200 */
[----:B------:R-:W-:Y:S02]  /*6dd0*/  SHF.R.U64 R52, R52, 0x3, RZ ;  /* 0x0000000334347819 */ /* 0x000fe400000012ff */
[----:B------:R-:W-:Y:S01]  /*6de0*/  IADD3.X R11, R23, R11, R28, P0, !PT ;  /* 0x0000000b170b7210 */ /* 0x000fe200007fe41c */
[----:B------:R-:W-:Y:S01]  /*6df0*/  IMAD R28, R7, UR4, RZ ;  /* 0x00000004071c7c24 */ /* 0x000fe2000f8e02ff */
[----:B------:R-:W-:Y:S01]  /*6e00*/  SHF.R.U64 R119, R119, 0x3, RZ ;  /* 0x0000000377777819 */ /* 0x000fe200000012ff */
[----:B------:R-:W-:Y:S01]  /*6e10*/  IMAD R7, R0, UR6, RZ ;  /* 0x0000000600077c24 */ /* 0x000fe2000f8e02ff */
[----:B------:R-:W-:Y:S01]  /*6e20*/  LOP3.LUT R14, R14, R15, RZ, 0x3c, !PT ;  /* 0x0000000f0e0e7212 */ /* 0x000fe200078e3cff */
[--C-:B------:R-:W-:Y:S01]  /*6e30*/  IMAD.X R15, RZ, RZ, R9.reuse, P4 ;  /* 0x000000ffff0f7224 */ /* 0x100fe200020e0609 */
[----:B------:R-:W-:Y:S01]  /*6e40*/  LOP3.LUT R20, R20, R21, RZ, 0x3c, !PT ;  /* 0x0000001514147212 */ /* 0x000fe200078e3cff */
[--C-:B------:R-:W-:Y:S01]  /*6e50*/  IMAD.X R21, RZ, RZ, R9.reuse, P5 ;  /* 0x000000ffff157224 */ /* 0x100fe200028e0609 */
[----:B------:R-:W-:Y:S01]  /*6e60*/  LOP3.LUT R52, R52, R53, RZ, 0x3c, !PT ;  /* 0x0000003534347212 */ /* 0x000fe200078e3cff */
[----:B------:R-:W-:Y:S01]  /*6e70*/  IMAD.X R53, RZ, RZ, R9, P6 ;  /* 0x000000ffff357224 */ /* 0x000fe200030e0609 */
[----:B------:R-:W-:Y:S01]  /*6e80*/  MOV R154, R154 ;  /* 0x0000009a009a7202 */ /* 0x000fe20000000f00 */
[----:B------:R-:W-:Y:S01]  /*6e90*/  IMAD R23, R33, UR5, R28 ;  /* 0x0000000521177c24 */ /* 0x000fe2000f8e021c */
[----:B------:R-:W-:Y:S01]  /*6ea0*/  F2FP.BF16.F32.PACK_AB R68, R196, R96 ;  /* 0x00000060c444723e */ /* 0x000fe200000010ff */
[----:B0-----:R-:W-:Y:S01]  /*6eb0*/  VIADD R24, R32, 0x8 ;  /* 0x0000000820187836 */ /* 0x001fe20000000000 */
[----:B------:R-:W-:Y:S01]  /*6ec0*/  F2FP.BF16.F32.PACK_AB R69, R69, R77 ;  /* 0x0000004d4545723e */ /* 0x000fe200000010ff */
[----:B------:R-:W-:Y:S01]  /*6ed0*/  IMAD.WIDE.U32 R10, R33, UR4, R10 ;  /* 0x00000004210a7c25 */ /* 0x000fe2000f8e000a */
[----:B------:R-:W-:Y:S01]  /*6ee0*/  F2FP.BF16.F32.PACK_AB R70, R195, R100 ;  /* 0x00000064c346723e */ /* 0x000fe200000010ff */
[----:B------:R-:W-:Y:S01]  /*6ef0*/  ULDC.64 UR4, c[0x0][0xb50] ;  /* 0x0002d40000047ab9 */ /* 0x000fe20000000a00 */
[----:B------:R-:W-:Y:S01]  /*6f00*/  F2FP.BF16.F32.PACK_AB R71, R85, R89 ;  /* 0x000000595547723e */ /* 0x000fe200000010ff */
[----:B------:R-:W-:Y:S01]  /*6f10*/  IMAD.IADD R11, R11, 0x1, R23 ;  /* 0x000000010b0b7824 */ /* 0x000fe200078e0217 */
[----:B------:R-:W-:-:S02]  /*6f20*/  LOP3.LUT P0, RZ, R205, 0x3, RZ, 0xc0, !PT ;  /* 0x00000003cdff7812 */ /* 0x000fc4000780c0ff */
[C---:B------:R-:W-:Y:S01]  /*6f30*/  IADD3 R103, P4, R8.reuse, 0x9000, RZ ;  /* 0x0000900008677810 */ /* 0x040fe20007f9e0ff */
[----:B------:R-:W-:Y:S01]  /*6f40*/  STSM.16.M88.4 [R154], R68 ;  /* 0x000000449a007844 */ /* 0x000fe20000000200 */
[C---:B------:R-:W-:Y:S02]  /*6f50*/  IADD3 R107, P5, R8.reuse, 0xa000, RZ ;  /* 0x0000a000086b7810 */ /* 0x040fe40007fbe0ff */
[----:B------:R-:W-:Y:S02]  /*6f60*/  IADD3 R111, P6, R8, 0xb000, RZ ;  /* 0x0000b000086f7810 */ /* 0x000fe40007fde0ff */
[----:B------:R-:W-:Y:S02]  /*6f70*/  MOV R152, R152 ;  /* 0x0000009800987202 */ /* 0x000fe40000000f00 */
[----:B------:R-:W-:Y:S02]  /*6f80*/  F2FP.BF16.F32.PACK_AB R28, R194, R104 ;  /* 0x00000068c21c723e */ /* 0x000fe400000010ff */
[----:B------:R-:W-:-:S02]  /*6f90*/  F2FP.BF16.F32.PACK_AB R29, R93, R97 ;  /* 0x000000615d1d723e */ /* 0x000fc400000010ff */
[----:B------:R-:W-:Y:S02]  /*6fa0*/  F2FP.BF16.F32.PACK_AB R30, R193, R108 ;  /* 0x0000006cc11e723e */ /* 0x000fe400000010ff */
[----:B------:R-:W-:Y:S02]  /*6fb0*/  F2FP.BF16.F32.PACK_AB R31, R101, R105 ;  /* 0x00000069651f723e */ /* 0x000fe400000010ff */
[----:B------:R-:W-:Y:S01]  /*6fc0*/  LOP3.LUT R8, R119, R8, RZ, 0x3c, !PT ;  /* 0x0000000877087212 */ /* 0x000fe200078e3cff */
[----:B------:R-:W-:Y:S01]  /*6fd0*/  IMAD.X R119, RZ, RZ, R9, P1 ;  /* 0x000000ffff777224 */ /* 0x000fe200008e0609 */
[-C--:B------:R-:W-:Y:S01]  /*6fe0*/  ISETP.GE.OR P1, PT, R32, R7.reuse, P0 ;  /* 0x000000072000720c */ /* 0x080fe20000726670 */
[----:B------:R0:W-:Y:S01]  /*6ff0*/  STSM.16.M88.4 [R152], R28 ;  /* 0x0000001c98007844 */ /* 0x0001e20000000200 */
[----:B------:R-:W-:Y:S02]  /*7000*/  ISETP.GE.OR P0, PT, R24, R7, P0 ;  /* 0x000000071800720c */ /* 0x000fe40000706670 */
[----:B------:R-:W-:-:S02]  /*7010*/  MOV R146, R146 ;  /* 0x0000009200927202 */ /* 0x000fc40000000f00 */
[----:B------:R-:W-:Y:S02]  /*7020*/  F2FP.BF16.F32.PACK_AB R24, R192, R112 ;  /* 0x00000070c018723e */ /* 0x000fe400000010ff */
[----:B------:R-:W-:Y:S02]  /*7030*/  F2FP.BF16.F32.PACK_AB R25, R109, R113 ;  /* 0x000000716d19723e */ /* 0x000fe400000010ff */
[----:B------:R-:W-:Y:S02]  /*7040*/  F2FP.BF16.F32.PACK_AB R26, R191, R116 ;  /* 0x00000074bf1a723e */ /* 0x000fe400000010ff */
[----:B------:R-:W-:Y:S02]  /*7050*/  F2FP.BF16.F32.PACK_AB R27, R117, R121 ;  /* 0x00000079751b723e */ /* 0x000fe400000010ff */
[----:B------:R-:W-:Y:S02]  /*7060*/  MOV R142, R142 ;  /* 0x0000008e008e7202 */ /* 0x000fe40000000f00 */
[----:B------:R-:W-:Y:S01]  /*7070*/  LEA R23, P3, R10, UR4, 0x2 ;  /* 0x000000040a177c11 */ /* 0x000fe2000f8610ff */
[----:B------:R-:W-:Y:S01]  /*7080*/  STSM.16.M88.4 [R146], R24 ;  /* 0x0000001892007844 */ /* 0x000fe20000000200 */
[----:B0-----:R-:W-:-:S02]  /*7090*/  F2FP.BF16.F32.PACK_AB R28, R190, R120 ;  /* 0x00000078be1c723e */ /* 0x001fc400000010ff */
[----:B------:R-:W-:Y:S01]  /*70a0*/  F2FP.BF16.F32.PACK_AB R29, R172, R173 ;  /* 0x000000adac1d723e */ /* 0x000fe200000010ff */
[----:B------:R-:W-:Y:S01]  /*70b0*/  SHFL.IDX PT, R48, R23, RZ, 0x1c1f ;  /* 0x001c1fff17307589 */ /* 0x000fe200000e0000 */
[----:B------:R-:W-:Y:S02]  /*70c0*/  F2FP.BF16.F32.PACK_AB R30, R125, R124 ;  /* 0x0000007c7d1e723e */ /* 0x000fe400000010ff */
[----:B------:R-:W-:Y:S01]  /*70d0*/  F2FP.BF16.F32.PACK_AB R31, R174, R175 ;  /* 0x000000afae1f723e */ /* 0x000fe200000010ff */
[----:B------:R-:W-:Y:S01]  /*70e0*/  SHFL.IDX PT, R50, R23, 0x1, 0x1c1f ;  /* 0x003c1f0017327f89 */ /* 0x000fe200000e0000 */
        /* <DEDUP_REMOVED lines=18> */
[----:B------:R-:W-:Y:S01]  /*7210*/  LEA.HI.X R11, R10, UR5, R11, 0x2, P3 ;  /* 0x000000050a0b7c11 */ /* 0x000fe200098f140b */
[----:B------:R-:W-:Y:S01]  /*7220*/  UIMAD UR6, UR11, UR8, URZ ;  /* 0x000000080b0672a4 */ /* 0x000fe2000f8e023f */
[----:B------:R-:W-:Y:S01]  /*7230*/  LOP3.LUT R102, R103, 0x380, RZ, 0xc0, !PT ;  /* 0x0000038067667812 */ /* 0x000fe200078ec0ff */
[----:B------:R-:W-:Y:S01]  /*7240*/  STSM.16.M88.4 [R130], R60 ;  /* 0x0000003c82007844 */ /* 0x000fe20000000200 */
[----:B------:R-:W-:Y:S02]  /*7250*/  LOP3.LUT R106, R107, 0x380, RZ, 0xc0, !PT ;  /* 0x000003806b6a7812 */ /* 0x000fe400078ec0ff */
[----:B------:R-:W-:Y:S01]  /*7260*/  LOP3.LUT R110, R111, 0x380, RZ, 0xc0, !PT ;  /* 0x000003806f6e7812 */ /* 0x000fe200078ec0ff */
[----:B------:R-:W0:Y:S04]  /*7270*/  SHFL.IDX PT, R49, R11, RZ, 0x1c1f ;  /* 0x001c1fff0b317589 */ /* 0x000e2800000e0000 */
[----:B------:R-:W1:Y:S01]  /*7280*/  SHFL.IDX PT, R51, R11, 0x1, 0x1c1f ;  /* 0x003c1f000b337f89 */ /* 0x000e6200000e0000 */
[----:B------:R-:W-:Y:S01]  /*7290*/  IMAD R3, R19, 0x20, R22 ;  /* 0x0000002013037824 */ /* 0x000fe200078e0216 */
[----:B------:R-:W-:Y:S01]  /*72a0*/  UIMAD.WIDE.U32 UR4, UR10, UR8, URZ ;  /* 0x000000080a0472a5 */ /* 0x000fe2000f8e003f */
[----:B------:R-:W-:Y:S01]  /*72b0*/  SHF.R.U64 R102, R102, 0x3, RZ ;  /* 0x0000000366667819 */ /* 0x000fe200000012ff */
[----:B------:R-:W-:Y:S01]  /*72c0*/  BAR.SYNC.DEFER_BLOCKING 0x1, 0x100 ;  /* 0x0044000000007b1d */ /* 0x000fe20000010000 */
[----:B------:R-:W-:Y:S01]  /*72d0*/  UIMAD UR6, UR10, UR9, UR6 ;  /* 0x000000090a0672a4 */ /* 0x000fe2000f8e0206 */
[----:B------:R-:W-:-:S02]  /*72e0*/  SHF.R.U64 R106, R106, 0x3, RZ ;  /* 0x000000036a6a7819 */ /* 0x000fc400000012ff */
[----:B------:R-:W-:Y:S02]  /*72f0*/  SHF.R.U64 R110, R110, 0x3, RZ ;  /* 0x000000036e6e7819 */ /* 0x000fe400000012ff */
[----:B------:R-:W-:Y:S01]  /*7300*/  ULDC.64 UR8, c[0x0][0xaf0] ;  /* 0x0002bc0000087ab9 */ /* 0x000fe20000000a00 */
[----:B------:R-:W-:Y:S01]  /*7310*/  LOP3.LUT R102, R102, R103, RZ, 0x3c, !PT ;  /* 0x0000006766667212 */ /* 0x000fe200078e3cff */
[----:B0-----:R0:W-:Y:S01]  /*7320*/  @!P1 ST.E desc[UR42][R48.64], R6 ;  /* 0x0000000630009985 */ /* 0x0011e2000c10192a */
[----:B------:R-:W-:Y:S01]  /*7330*/  UIMAD UR7, UR7, UR8, URZ ;  /* 0x00000008070772a4 */ /* 0x000fe2000f8e023f */
[----:B------:R-:W-:Y:S01]  /*7340*/  LOP3.LUT R106, R106, R107, RZ, 0x3c, !PT ;  /* 0x0000006b6a6a7212 */ /* 0x000fe200078e3cff */
[----:B------:R-:W-:Y:S01]  /*7350*/  UIADD3 UR5, UR5, UR6, URZ ;  /* 0x0000000605057290 */ /* 0x000fe2000fffe03f */
[----:B-1----:R1:W-:Y:S01]  /*7360*/  @!P0 ST.E desc[UR42][R50.64], R5 ;  /* 0x0000000532008985 */ /* 0x0023e2000c10192a */
[----:B------:R-:W-:Y:S01]  /*7370*/  LOP3.LUT R110, R110, R111, RZ, 0x3c, !PT ;  /* 0x0000006f6e6e7212 */ /* 0x000fe200078e3cff */
[----:B------:R-:W-:-:S02]  /*7380*/  IMAD.X R103, RZ, RZ, R9, P4 ;  /* 0x000000ffff677224 */ /* 0x000fc400020e0609 */
[----:B------:R2:W5:Y:S01]  /*7390*/  LD.E.128 R44, desc[UR42][R14.64] ;  /* 0x0000002a0e2c7980 */ /* 0x000562000c101d00 */
[----:B0-----:R-:W0:Y:S03]  /*73a0*/  @P2 LDC R6, c[0x0][0xbf0] ;  /* 0x0002fc00ff062b82 */ /* 0x001e260000000800 */
[----:B------:R3:W5:Y:S01]  /*73b0*/  LD.E.128 R24, desc[UR42][R20.64] ;  /* 0x0000002a14187980 */ /* 0x000762000c101d00 */
[----:B------:R-:W-:Y:S01]  /*73c0*/  UIMAD UR7, UR41, UR9, UR7 ;  /* 0x00000009290772a4 */ /* 0x000fe2000f8e0207 */
[--C-:B------:R-:W-:Y:S01]  /*73d0*/  IMAD.X R107, RZ, RZ, R9.reuse, P5 ;  /* 0x000000ffff6b7224 */ /* 0x100fe200028e0609 */
[----:B------:R-:W-:Y:S01]  /*73e0*/  UIMAD.WIDE.U32 UR4, UR41, UR8, UR4 ;  /* 0x00000008290472a5 */ /* 0x000fe2000f8e0004 */
[----:B------:R-:W-:Y:S01]  /*73f0*/  IMAD.X R111, RZ, RZ, R9, P6 ;  /* 0x000000ffff6f7224 */ /* 0x000fe200030e0609 */
[----:B------:R4:W5:Y:S01]  /*7400*/  LD.E.128 R40, desc[UR42][R12.64] ;  /* 0x0000002a0c287980 */ /* 0x000962000c101d00 */
[C---:B------:R-:W-:Y:S01]  /*7410*/  IMAD R30, R4.reuse, 0x80, R22 ;  /* 0x00000080041e7824 */ /* 0x040fe200078e0216 */
[----:B-1----:R-:W1:Y:S02]  /*7420*/  @P2 LDC R5, c[0x0][0xbec] ;  /* 0x0002fb00ff052b82 */ /* 0x002e640000000800 */
[----:B------:R-:W5:Y:S04]  /*7430*/  LD.E.128 R52, desc[UR42][R52.64] ;  /* 0x0000002a34347980 */ /* 0x000f68000c101d00 */
[----:B------:R-:W5:Y:S02]  /*7440*/  LD.E.128 R56, desc[UR42][R56.64] ;  /* 0x0000002a38387980 */ /* 0x000f64000c101d00 */
[----:B--2---:R-:W2:Y:S01]  /*7450*/  LDC.64 R14, c[0x0][0xae0] ;  /* 0x0002b800ff0e7b82 */ /* 0x004ea20000000a00 */
[----:B---3--:R-:W-:Y:S01]  /*7460*/  IMAD R20, R4, 0x80, R3 ;  /* 0x0000008004147824 */ /* 0x008fe200078e0203 */
[----:B------:R-:W-:Y:S01]  /*7470*/  UIADD3 UR5, UR5, UR7, URZ ;  /* 0x0000000705057290 */ /* 0x000fe2000fffe03f */
[----:B------:R-:W5:Y:S01]  /*7480*/  LD.E.128 R8, desc[UR42][R8.64] ;  /* 0x0000002a08087980 */ /* 0x000f62000c101d00 */
[----:B------:R-:W-:Y:S01]  /*7490*/  UIADD3 UR36, UR36, 0x1, URZ ;  /* 0x0000000124247890 */ /* 0x000fe2000fffe03f */
[----:B------:R-:W-:Y:S01]  /*74a0*/  IMAD.MOV.U32 R3, RZ, RZ, R20 ;  /* 0x000000ffff037224 */ /* 0x000fe200078e0014 */
[----:B------:R-:W-:Y:S01]  /*74b0*/  ULDC.64 UR6, c[0x0][0xad8] ;  /* 0x0002b60000067ab9 */ /* 0x000fe20000000a00 */
[----:B------:R-:W5:Y:S01]  /*74c0*/  LD.E.128 R88, desc[UR42][R90.64] ;  /* 0x0000002a5a587980 */ /* 0x000f62000c101d00 */
[----:B------:R-:W-:-:S03]  /*74d0*/  ULDC.64 UR8, c[0x0][0xa80] ;  /* 0x0002a00000087ab9 */ /* 0x000fc60000000a00 */
[----:B------:R-:W5:Y:S04]  /*74e0*/  LD.E.128 R92, desc[UR42][R94.64] ;  /* 0x0000002a5e5c7980 */ /* 0x000f68000c101d00 */
[----:B------:R-:W5:Y:S01]  /*74f0*/  LD.E.128 R96, desc[UR42][R98.64] ;  /* 0x0000002a62607980 */ /* 0x000f62000c101d00 */
[----:B-1----:R-:W-:-:S03]  /*7500*/  @P2 IMAD.HI.U32 R5, R20, R5, RZ ;  /* 0x0000000514052227 */ /* 0x002fc600078e00ff */
[----:B------:R-:W5:Y:S02]  /*7510*/  LD.E.128 R100, desc[UR42][R102.64] ;  /* 0x0000002a66647980 */ /* 0x000f64000c101d00 */
[----:B0-----:R-:W-:Y:S02]  /*7520*/  @P2 SHF.R.U32.HI R3, RZ, R6, R5 ;  /* 0x00000006ff032219 */ /* 0x001fe40000011605 */
[----:B------:R-:W5:Y:S02]  /*7530*/  LD.E.128 R104, desc[UR42][R106.64] ;  /* 0x0000002a6a687980 */ /* 0x000f64000c101d00 */
[--C-:B------:R-:W-:Y:S02]  /*7540*/  SHF.R.S32.HI R5, RZ, 0x1f, R3.reuse ;  /* 0x0000001fff057819 */ /* 0x100fe40000011403 */
[----:B------:R-:W5:Y:S03]  /*7550*/  LD.E.128 R108, desc[UR42][R110.64] ;  /* 0x0000002a6e6c7980 */ /* 0x000f66000c101d00 */
[----:B--2---:R-:W-:Y:S01]  /*7560*/  IMAD R6, R5, R14, RZ ;  /* 0x0000000e05067224 */ /* 0x004fe200078e02ff */
[----:B------:R-:W5:Y:S01]  /*7570*/  LD.E.128 R112, desc[UR42][R114.64] ;  /* 0x0000002a72707980 */ /* 0x000f62000c101d00 */
[----:B------:R-:W-:-:S03]  /*7580*/  IMAD.MOV R5, RZ, RZ, -R3 ;  /* 0x000000ffff057224 */ /* 0x000fc600078e0a03 */
[----:B------:R-:W5:Y:S01]  /*7590*/  LD.E.128 R116, desc[UR42][R118.64] ;  /* 0x0000002a76747980 */ /* 0x000f62000c101d00 */
[----:B------:R-:W-:Y:S02]  /*75a0*/  IMAD R5, R0, R5, R20 ;  /* 0x0000000500057224 */ /* 0x000fe400078e0214 */
[C---:B------:R-:W-:Y:S01]  /*75b0*/  IMAD R15, R3.reuse, R15, R6 ;  /* 0x0000000f030f7224 */ /* 0x040fe200078e0206 */
[----:B------:R-:W5:Y:S01]  /*75c0*/  LD.E.128 R120, desc[UR42][R122.64] ;  /* 0x0000002a7a787980 */ /* 0x000f62000c101d00 */
[----:B----4-:R-:W-:Y:S01]  /*75d0*/  IMAD.WIDE.U32 R12, R3, R14, UR4 ;  /* 0x00000004030c7e25 */ /* 0x010fe2000f8e000e */
[----:B------:R-:W-:Y:S02]  /*75e0*/  SHF.R.S32.HI R3, RZ, 0x1f, R5 ;  /* 0x0000001fff037819 */ /* 0x000fe40000011405 */
[----:B------:R-:W5:Y:S01]  /*75f0*/  LD.E.128 R124, desc[UR42][R126.64] ;  /* 0x0000002a7e7c7980 */ /* 0x000f62000c101d00 */
[----:B------:R-:W-:Y:S01]  /*7600*/  @!PT LDS RZ, [RZ] ;  /* 0x00000000fffff984 */ /* 0x000fe20000000800 */
[----:B------:R-:W-:Y:S01]  /*7610*/  @!PT LDS RZ, [RZ] ;  /* 0x00000000fffff984 */ /* 0x000fe20000000800 */
[----:B------:R-:W-:Y:S01]  /*7620*/  @!PT LDS RZ, [RZ] ;  /* 0x00000000fffff984 */ /* 0x000fe20000000800 */
[----:B------:R-:W-:Y:S01]  /*7630*/  @!PT LDS RZ, [RZ] ;  /* 0x00000000fffff984 */ /* 0x000fe20000000800 */
[----:B------:R0:W-:Y:S06]  /*7640*/  MEMBAR.ALL.CTA ;  /* 0x0000000000007992 */ /* 0x0001ec0000008000 */
[----:B0-----:R-:W0:Y:S01]  /*7650*/  FENCE.VIEW.ASYNC.S ;  /* 0x00000000000073c6 */ /* 0x001e220000000000 */
[----:B------:R-:W-:-:S02]  /*7660*/  IMAD R4, R3, UR6, RZ ;  /* 0x0000000603047c24 */ /* 0x000fc4000f8e02ff */
[----:B------:R-:W-:Y:S02]  /*7670*/  IMAD.IADD R13, R13, 0x1, R15 ;  /* 0x000000010d0d7824 */ /* 0x000fe400078e020f */
[C---:B------:R-:W-:Y:S02]  /*7680*/  IMAD R3, R5.reuse, UR7, R4 ;  /* 0x0000000705037c24 */ /* 0x040fe4000f8e0204 */
[----:B------:R-:W-:Y:S01]  /*7690*/  IMAD.WIDE.U32 R4, R5, UR6, R12 ;  /* 0x0000000605047c25 */ /* 0x000fe2000f8e000c */
[----:B------:R-:W-:Y:S01]  /*76a0*/  ISETP.GE.AND P2, PT, R30, R7, PT ;  /* 0x000000071e00720c */ /* 0x000fe20003f46270 */
[----:B------:R-:W-:Y:S02]  /*76b0*/  UISETP.NE.AND UP0, UPT, UR36, 0x2, UPT ;  /* 0x000000022400788c */ /* 0x000fe4000bf05270 */
[----:B------:R-:W-:Y:S01]  /*76c0*/  IMAD.IADD R3, R5, 0x1, R3 ;  /* 0x0000000105037824 */ /* 0x000fe200078e0203 */
[----:B------:R-:W-:Y:S01]  /*76d0*/  LEA R6, P3, R4, UR8, 0x1 ;  /* 0x0000000804067c11 */ /* 0x000fe2000f8608ff */
[----:B------:R-:W-:Y:S01]  /*76e0*/  VIADD R206, R206, 0x22820 ;  /* 0x00022820cece7836 */ /* 0x000fe20000000000 */
[----:B------:R-:W-:Y:S01]  /*76f0*/  ULDC UR4, c[0x0][0xc] ;  /* 0x0000030000047ab9 */ /* 0x000fe20000000800 */
[----:B------:R-:W-:Y:S01]  /*7700*/  VIADD R0, R30, 0x20 ;  /* 0x000000201e007836 */ /* 0x000fe20000000000 */
[----:B------:R-:W-:Y:S01]  /*7710*/  UIADD3 UR39, UR4, UR39, URZ ;  /* 0x0000002704277290 */ /* 0x000fe2000fffe03f */
[----:B------:R-:W-:Y:S01]  /*7720*/  LEA.HI.X R3, R4, UR9, R3, 0x1, P3 ;  /* 0x0000000904037c11 */ /* 0x000fe200098f0c03 */
[----:B------:R-:W-:Y:S01]  /*7730*/  USEL UR4, URZ, 0x1, UP0 ;  /* 0x000000013f047887 */ /* 0x000fe20008000000 */
[----:B------:R-:W-:-:S02]  /*7740*/  PRMT R206, RZ, 0x654, R206 ;  /* 0x00000654ffce7816 */ /* 0x000fc400000000ce */
[-C--:B------:R-:W-:Y:S01]  /*7750*/  ISETP.GE.AND P1, PT, R0, R7.reuse, PT ;  /* 0x000000070000720c */ /* 0x080fe20003f26270 */
[----:B------:R-:W-:Y:S01]  /*7760*/  VIADD R0, R30, 0x40 ;  /* 0x000000401e007836 */ /* 0x000fe20000000000 */
[----:B------:R-:W-:Y:S01]  /*7770*/  USEL UR36, UR36, URZ, UP0 ;  /* 0x0000003f24247287 */ /* 0x000fe20008000000 */
[----:B0-----:R0:W-:Y:S01]  /*7780*/  SYNCS.ARRIVE.TRANS64.RED.A1T0 RZ, [R206+URZ], RZ ;  /* 0x000000ffceff79a7 */ /* 0x0011e2000810043f */
[----:B------:R-:W-:Y:S01]  /*7790*/  ULOP3.LUT UR38, UR38, UR4, URZ, 0x3c, !UPT ;  /* 0x0000000426267292 */ /* 0x000fe2000f8e3c3f */
[----:B------:R0:W1:Y:S01]  /*77a0*/  SHFL.IDX PT, R12, R6, RZ, 0x181f ;  /* 0x00181fff060c7589 */ /* 0x00006200000e0000 */
[----:B------:R-:W-:Y:S03]  /*77b0*/  BSSY B0, `(.L_x_9273) ;  /* 0x0000014000007945 */ /* 0x000fe60003800000 */
[----:B------:R0:W2:Y:S01]  /*77c0*/  SHFL.IDX PT, R13, R3, RZ, 0x181f ;  /* 0x00181fff030d7589 */ /* 0x0000a200000e0000 */
[----:B------:R-:W-:Y:S01]  /*77d0*/  ISETP.GE.AND P0, PT, R0, R7, PT ;  /* 0x000000070000720c */ /* 0x000fe20003f06270 */
[----:B------:R-:W-:-:S12]  /*77e0*/  @P2 BRA `(.L_x_9274) ;  /* 0x0000000000402947 */ /* 0x000fd80003800000 */
[----:B------:R-:W-:Y:S02]  /*77f0*/  ULDC UR4, c[0x0][0xac8] ;  /* 0x0002b20000047ab9 */ /* 0x000fe40000000800 */
[----:B------:R-:W-:Y:S02]  /*7800*/  ISETP.GE.AND P4, PT, R18, UR4, PT ;  /* 0x0000000412007c0c */ /* 0x000fe4000bf86270 */
[----:B------:R-:W-:Y:S02]  /*7810*/  ISETP.GE.AND P3, PT, R17, UR4, PT ;  /* 0x0000000411007c0c */ /* 0x000fe4000bf66270 */
[----:B------:R-:W-:Y:S02]  /*7820*/  ISETP.GE.AND P2, PT, R16, UR4, PT ;  /* 0x0000000410007c0c */ /* 0x000fe4000bf46270 */
[----:B------:R-:W-:-:S07]  /*7830*/  ISETP.GE.AND P5, PT, R2, UR4, PT ;  /* 0x0000000402007c0c */ /* 0x000fce000bfa6270 */
[----:B-1----:R-:W-:-:S04]  /*7840*/  @!P4 LEA R14, P6, R18, R12, 0x1 ;  /* 0x0000000c120ec211 */ /* 0x002fc800078c08ff */
[----:B--2---:R-:W-:Y:S02]  /*7850*/  @!P4 LEA.HI.X R15, R18, R13, R214, 0x1, P6 ;  /* 0x0000000d120fc211 */ /* 0x004fe400030f0cd6 */
[----:B------:R-:W-:Y:S01]  /*7860*/  @!P3 LEA R20, P6, R17, R12, 0x1 ;  /* 0x0000000c1114b211 */ /* 0x000fe200078c08ff */
[----:B------:R-:W-:-:S03]  /*7870*/  @!P5 IMAD.WIDE R4, R2, 0x2, R12 ;  /* 0x000000020204d825 */ /* 0x000fc600078e020c */
[-C--:B------:R-:W-:Y:S02]  /*7880*/  @!P3 LEA.HI.X R21, R17, R13.reuse, R213, 0x1, P6 ;  /* 0x0000000d1115b211 */ /* 0x080fe400030f0cd5 */
[C---:B------:R-:W-:Y:S01]  /*7890*/  @!P2 LEA R28, P6, R16.reuse, R12, 0x1 ;  /* 0x0000000c101ca211 */ /* 0x040fe200078c08ff */
[----:B-----5:R3:W-:Y:S03]  /*78a0*/  @!P5 ST.E.128 desc[UR42][R4.64], R8 ;  /* 0x000000080400d985 */ /* 0x0207e6000c101d2a */
[----:B------:R-:W-:Y:S01]  /*78b0*/  @!P2 LEA.HI.X R29, R16, R13, R212, 0x1, P6 ;  /* 0x0000000d101da211 */ /* 0x000fe200030f0cd4 */
[----:B------:R3:W-:Y:S04]  /*78c0*/  @!P4 ST.E.128 desc[UR42][R14.64], R52 ;  /* 0x000000340e00c985 */ /* 0x0007e8000c101d2a */
[----:B------:R3:W-:Y:S04]  /*78d0*/  @!P3 ST.E.128 desc[UR42][R20.64], R96 ;  /* 0x000000601400b985 */ /* 0x0007e8000c101d2a */
[----:B------:R3:W-:Y:S02]  /*78e0*/  @!P2 ST.E.128 desc[UR42][R28.64], R112 ;  /* 0x000000701c00a985 */ /* 0x0007e4000c101d2a */
.L_x_9274:
[----:B------:R-:W-:Y:S05]  /*78f0*/  BSYNC B0 ;  /* 0x0000000000007941 */ /* 0x000fea0003800000 */
.L_x_9273:
[----:B---3-5:R3:W4:Y:S01]  /*7900*/  SHFL.IDX PT, R9, R3, 0x1, 0x181f ;  /* 0x00381f0003097f89 */ /* 0x02872200000e0000 */
[----:B------:R-:W-:Y:S03]  /*7910*/  BSSY B0, `(.L_x_9275) ;  /* 0x0000013000007945 */ /* 0x000fe60003800000 */
[----:B------:R3:W0:Y:S01]  /*7920*/  SHFL.IDX PT, R8, R6, 0x1, 0x181f ;  /* 0x00381f0006087f89 */ /* 0x00062200000e0000 */
[----:B------:R-:W-:Y:S05]  /*7930*/  @P1 BRA `(.L_x_9276) ;  /* 0x0000000000401947 */ /* 0x000fea0003800000 */
[----:B------:R-:W-:Y:S02]  /*7940*/  ULDC UR4, c[0x0][0xac8] ;  /* 0x0002b20000047ab9 */ /* 0x000fe40000000800 */
[----:B------:R-:W-:Y:S02]  /*7950*/  ISETP.GE.AND P3, PT, R18, UR4, PT ;  /* 0x0000000412007c0c */ /* 0x000fe4000bf66270 */
[----:B------:R-:W-:Y:S02]  /*7960*/  ISETP.GE.AND P2, PT, R17, UR4, PT ;  /* 0x0000000411007c0c */ /* 0x000fe4000bf46270 */
[----:B------:R-:W-:Y:S02]  /*7970*/  ISETP.GE.AND P1, PT, R16, UR4, PT ;  /* 0x0000000410007c0c */ /* 0x000fe4000bf26270 */
[----:B------:R-:W-:-:S07]  /*7980*/  ISETP.GE.AND P4, PT, R2, UR4, PT ;  /* 0x0000000402007c0c */ /* 0x000fce000bf86270 */
[CC--:B0-----:R-:W-:Y:S02]  /*7990*/  @!P3 LEA R10, P6, R18.reuse, R8.reuse, 0x1 ;  /* 0x00000008120ab211 */ /* 0x0c1fe400078c08ff */
[CC--:B-1----:R-:W-:Y:S02]  /*79a0*/  @!P2 LEA R12, P5, R17.reuse, R8.reuse, 0x1 ;  /* 0x00000008110ca211 */ /* 0x0c2fe400078a08ff */
[-C--:B----4-:R-:W-:Y:S02]  /*79b0*/  @!P3 LEA.HI.X R11, R18, R9.reuse, R214, 0x1, P6 ;  /* 0x00000009120bb211 */ /* 0x090fe400030f0cd6 */
[----:B------:R-:W-:Y:S01]  /*79c0*/  @!P1 LEA R14, P6, R16, R8, 0x1 ;  /* 0x00000008100e9211 */ /* 0x000fe200078c08ff */
[----:B------:R-:W-:Y:S01]  /*79d0*/  @!P4 IMAD.WIDE R4, R2, 0x2, R8 ;  /* 0x000000020204c825 */ /* 0x000fe200078e0208 */
[-C--:B--2---:R-:W-:Y:S02]  /*79e0*/  @!P2 LEA.HI.X R13, R17, R9.reuse, R213, 0x1, P5 ;  /* 0x00000009110da211 */ /* 0x084fe400028f0cd5 */
[----:B------:R-:W-:-:S02]  /*79f0*/  @!P1 LEA.HI.X R15, R16, R9, R212, 0x1, P6 ;  /* 0x00000009100f9211 */ /* 0x000fc400030f0cd4 */
[----:B------:R0:W-:Y:S04]  /*7a00*/  @!P4 ST.E.128 desc[UR42][R4.64], R40 ;  /* 0x000000280400c985 */ /* 0x0001e8000c101d2a */
[----:B------:R0:W-:Y:S04]  /*7a10*/  @!P3 ST.E.128 desc[UR42][R10.64], R56 ;  /* 0x000000380a00b985 */ /* 0x0001e8000c101d2a */
[----:B------:R0:W-:Y:S04]  /*7a20*/  @!P2 ST.E.128 desc[UR42][R12.64], R100 ;  /* 0x000000640c00a985 */ /* 0x0001e8000c101d2a */
[----:B------:R0:W-:Y:S02]  /*7a30*/  @!P1 ST.E.128 desc[UR42][R14.64], R116 ;  /* 0x000000740e009985 */ /* 0x0001e4000c101d2a */
.L_x_9276:
[----:B------:R-:W-:Y:S05]  /*7a40*/  BSYNC B0 ;  /* 0x0000000000007941 */ /* 0x000fea0003800000 */
.L_x_9275:
[----:B----4-:R4:W1:Y:S01]  /*7a50*/  SHFL.IDX PT, R9, R3, 0x2, 0x181f ;  /* 0x00581f0003097f89 */ /* 0x01086200000e0000 */
[----:B------:R-:W-:Y:S03]  /*7a60*/  BSSY B0, `(.L_x_9277) ;  /* 0x0000013000007945 */ /* 0x000fe60003800000 */
[----:B0-----:R4:W0:Y:S01]  /*7a70*/  SHFL.IDX PT, R8, R6, 0x2, 0x181f ;  /* 0x00581f0006087f89 */ /* 0x00182200000e0000 */
[----:B------:R-:W-:Y:S05]  /*7a80*/  @P0 BRA `(.L_x_9278) ;  /* 0x0000000000400947 */ /* 0x000fea0003800000 */
[----:B------:R-:W-:Y:S02]  /*7a90*/  ULDC UR4, c[0x0][0xac8] ;  /* 0x0002b20000047ab9 */ /* 0x000fe40000000800 */
[----:B------:R-:W-:Y:S02]  /*7aa0*/  ISETP.GE.AND P4, PT, R18, UR4, PT ;  /* 0x0000000412007c0c */ /* 0x000fe4000bf86270 */
[----:B------:R-:W-:Y:S02]  /*7ab0*/  ISETP.GE.AND P5, PT, R17, UR4, PT ;  /* 0x0000000411007c0c */ /* 0x000fe4000bfa6270 */
[----:B------:R-:W-:Y:S02]  /*7ac0*/  ISETP.GE.AND P6, PT, R16, UR4, PT ;  /* 0x0000000410007c0c */ /* 0x000fe4000bfc6270 */
[----:B------:R-:W-:-:S07]  /*7ad0*/  ISETP.GE.AND P3, PT, R2, UR4, PT ;  /* 0x0000000402007c0c */ /* 0x000fce000bf66270 */
[-C--:B0-----:R-:W-:Y:S02]  /*7ae0*/  @!P4 LEA R10, P0, R18, R8.reuse, 0x1 ;  /* 0x00000008120ac211 */ /* 0x081fe400078008ff */
[CC--:B-1----:R-:W-:Y:S02]  /*7af0*/  @!P5 LEA R12, P1, R17.reuse, R8.reuse, 0x1 ;  /* 0x00000008110cd211 */ /* 0x0c2fe400078208ff */
[----:B------:R-:W-:Y:S02]  /*7b00*/  @!P6 LEA R14, P2, R16, R8, 0x1 ;  /* 0x00000008100ee211 */ /* 0x000fe400078408ff */
[----:B------:R-:W-:Y:S01]  /*7b10*/  @!P3 IMAD.WIDE R4, R2, 0x2, R8 ;  /* 0x000000020204b825 */ /* 0x000fe200078e0208 */
[-C--:B------:R-:W-:Y:S02]  /*7b20*/  @!P4 LEA.HI.X R11, R18, R9.reuse, R214, 0x1, P0 ;  /* 0x00000009120bc211 */ /* 0x080fe400000f0cd6 */
[-C--:B--2---:R-:W-:Y:S02]  /*7b30*/  @!P5 LEA.HI.X R13, R17, R9.reuse, R213, 0x1, P1 ;  /* 0x00000009110dd211 */ /* 0x084fe400008f0cd5 */
[----:B------:R-:W-:Y:S01]  /*7b40*/  @!P6 LEA.HI.X R15, R16, R9, R212, 0x1, P2 ;  /* 0x00000009100fe211 */ /* 0x000fe200010f0cd4 */
[----:B------:R0:W-:Y:S04]  /*7b50*/  @!P3 ST.E.128 desc[UR42][R4.64], R44 ;  /* 0x0000002c0400b985 */ /* 0x0001e8000c101d2a */
[----:B------:R0:W-:Y:S04]  /*7b60*/  @!P4 ST.E.128 desc[UR42][R10.64], R88 ;  /* 0x000000580a00c985 */ /* 0x0001e8000c101d2a */
[----:B------:R0:W-:Y:S04]  /*7b70*/  @!P5 ST.E.128 desc[UR42][R12.64], R104 ;  /* 0x000000680c00d985 */ /* 0x0001e8000c101d2a */
[----:B------:R0:W-:Y:S02]  /*7b80*/  @!P6 ST.E.128 desc[UR42][R14.64], R120 ;  /* 0x000000780e00e985 */ /* 0x0001e4000c101d2a */
.L_x_9278:
[----:B------:R-:W-:Y:S05]  /*7b90*/  BSYNC B0 ;  /* 0x0000000000007941 */ /* 0x000fea0003800000 */
.L_x_9277:
[----:B------:R-:W-:Y:S01]  /*7ba0*/  VIADD R0, R30, 0x60 ;  /* 0x000000601e007836 */ /* 0x000fe20000000000 */
[----:B-1----:R1:W1:Y:S01]  /*7bb0*/  SHFL.IDX PT, R9, R3, 0x3, 0x181f ;  /* 0x00781f0003097f89 */ /* 0x00226200000e0000 */
[----:B------:R-:W-:Y:S01]  /*7bc0*/  UIADD3 UR47, UR47, 0x1, URZ ;  /* 0x000000012f2f7890 */ /* 0x000fe2000fffe03f */
[----:B------:R-:W-:Y:S02]  /*7bd0*/  BSSY B0, `(.L_x_9279) ;  /* 0x0000014000007945 */ /* 0x000fe40003800000 */
[----:B------:R-:W-:Y:S01]  /*7be0*/  ISETP.GE.AND P0, PT, R0, R7, PT ;  /* 0x000000070000720c */ /* 0x000fe20003f06270 */
[----:B0-----:R0:W0:-:S12]  /*7bf0*/  SHFL.IDX PT, R8, R6, 0x3, 0x181f ;  /* 0x00781f0006087f89 */ /* 0x00101800000e0000 */
[----:B------:R-:W-:Y:S05]  /*7c00*/  @P0 BRA `(.L_x_9280) ;  /* 0x0000000000400947 */ /* 0x000fea0003800000 */
[----:B------:R-:W-:Y:S02]  /*7c10*/  ULDC UR4, c[0x0][0xac8] ;  /* 0x0002b20000047ab9 */ /* 0x000fe40000000800 */
[----:B------:R-:W-:Y:S02]  /*7c20*/  ISETP.GE.AND P4, PT, R18, UR4, PT ;  /* 0x0000000412007c0c */ /* 0x000fe4000bf86270 */
[----:B------:R-:W-:Y:S02]  /*7c30*/  ISETP.GE.AND P5, PT, R17, UR4, PT ;  /* 0x0000000411007c0c */ /* 0x000fe4000bfa6270 */
[----:B------:R-:W-:Y:S02]  /*7c40*/  ISETP.GE.AND P6, PT, R16, UR4, PT ;  /* 0x0000000410007c0c */ /* 0x000fe4000bfc6270 */
[----:B------:R-:W-:-:S07]  /*7c50*/  ISETP.GE.AND P3, PT, R2, UR4, PT ;  /* 0x0000000402007c0c */ /* 0x000fce000bf66270 */
[-C--:B0--34-:R-:W-:Y:S02]  /*7c60*/  @!P4 LEA R6, P0, R18, R8.reuse, 0x1 ;  /* 0x000000081206c211 */ /* 0x099fe400078008ff */
[CC--:B------:R-:W-:Y:S02]  /*7c70*/  @!P5 LEA R10, P1, R17.reuse, R8.reuse, 0x1 ;  /* 0x00000008110ad211 */ /* 0x0c0fe400078208ff */
[----:B------:R-:W-:Y:S02]  /*7c80*/  @!P6 LEA R12, P2, R16, R8, 0x1 ;  /* 0x00000008100ce211 */ /* 0x000fe400078408ff */
[----:B-1----:R-:W-:Y:S01]  /*7c90*/  @!P3 IMAD.WIDE R4, R2, 0x2, R8 ;  /* 0x000000020204b825 */ /* 0x002fe200078e0208 */
[-C--:B------:R-:W-:Y:S02]  /*7ca0*/  @!P4 LEA.HI.X R7, R18, R9.reuse, R214, 0x1, P0 ;  /* 0x000000091207c211 */ /* 0x080fe400000f0cd6 */
[-C--:B------:R-:W-:Y:S02]  /*7cb0*/  @!P5 LEA.HI.X R11, R17, R9.reuse, R213, 0x1, P1 ;  /* 0x00000009110bd211 */ /* 0x080fe400008f0cd5 */
[----:B--2---:R-:W-:Y:S01]  /*7cc0*/  @!P6 LEA.HI.X R13, R16, R9, R212, 0x1, P2 ;  /* 0x00000009100de211 */ /* 0x004fe200010f0cd4 */
[----:B------:R0:W-:Y:S04]  /*7cd0*/  @!P3 ST.E.128 desc[UR42][R4.64], R24 ;  /* 0x000000180400b985 */ /* 0x0001e8000c101d2a */
[----:B------:R0:W-:Y:S04]  /*7ce0*/  @!P4 ST.E.128 desc[UR42][R6.64], R92 ;  /* 0x0000005c0600c985 */ /* 0x0001e8000c101d2a */
[----:B------:R0:W-:Y:S04]  /*7cf0*/  @!P5 ST.E.128 desc[UR42][R10.64], R108 ;  /* 0x0000006c0a00d985 */ /* 0x0001e8000c101d2a */
[----:B------:R0:W-:Y:S02]  /*7d00*/  @!P6 ST.E.128 desc[UR42][R12.64], R124 ;  /* 0x0000007c0c00e985 */ /* 0x0001e4000c101d2a */
.L_x_9280:
[----:B------:R-:W-:Y:S05]  /*7d10*/  BSYNC B0 ;  /* 0x0000000000007941 */ /* 0x000fea0003800000 */
.L_x_9279:
[----:B------:R-:W5:Y:S02]  /*7d20*/  LDC R0, c[0x0][0xc34] ;  /* 0x00030d00ff007b82 */ /* 0x000f640000000800 */
[----:B-----5:R-:W-:-:S13]  /*7d30*/  ISETP.LE.AND P0, PT, R0, UR39, PT ;  /* 0x0000002700007c0c */ /* 0x020fda000bf03270 */
[----:B------:R-:W-:Y:S05]  /*7d40*/  @!P0 BRA `(.L_x_9281) ;  /* 0xffffff9000188947 */ /* 0x000fea000383ffff */
[----:B------:R-:W-:Y:S05]  /*7d50*/  EXIT ;  /* 0x000000000000794d */ /* 0x000fea0003800000 */
.L_x_9251:
        /* <DEDUP_REMOVED lines=32> */
.L_x_9358:
        /* <DEDUP_REMOVED lines=21> */
[----:B------:R1:W-:Y:S03]  /*80b0*/  STL [R1+0x1c], R4 ;  /* 0x00001c0401007387 */ /* 0x0003e60000100800 */
[----:B------:R-:W-:Y:S01]  /*80c0*/  IMAD.MOV.U32 R19, RZ, RZ, R4 ;  /* 0x000000ffff137224 */ /* 0x000fe200078e0004 */
[----:B------:R-:W-:-:S05]  /*80d0*/  @P1 SHF.R.U32.HI R19, RZ, R3, R2 ;  /* 0x00000003ff131219 */ /* 0x000fca0000011602 */
[----:B------:R1:W-:Y:S01]  /*80e0*/  STL [R1+0x10], R19 ;  /* 0x0000101301007387 */ /* 0x0003e20000100800 */
[----:B0-----:R-:W-:Y:S02]  /*80f0*/  IMAD R6, R0, UR4, RZ ;  /* 0x0000000400067c24 */ /* 0x001fe4000f8e02ff */
[----:B------:R-:W-:Y:S02]  /*8100*/  IMAD.MOV R0, RZ, RZ, -R19 ;  /* 0x000000ffff007224 */ /* 0x000fe400078e0a13 */
[----:B------:R-:W-:Y:S01]  /*8110*/  VIADD R2, R6, 0x5f ;  /* 0x0000005f06027836 */ /* 0x000fe20000000000 */
[----:B------:R1:W-:Y:S01]  /*8120*/  STL [R1+0x2c], R6 ;  /* 0x00002c0601007387 */ /* 0x0003e20000100800 */
[----:B------:R-:W-:Y:S02]  /*8130*/  IMAD R17, R17, R0, R4 ;  /* 0x0000000011117224 */ /* 0x000fe400078e0204 */
[----:B------:R-:W-:-:S05]  /*8140*/  IMAD.HI R2, R2, 0x2aaaaaab, RZ ;  /* 0x2aaaaaab02027827 */ /* 0x000fca00078e02ff */
[----:B------:R-:W-:-:S04]  /*8150*/  SHF.R.U32.HI R3, RZ, 0x1f, R2 ;  /* 0x0000001fff037819 */ /* 0x000fc80000011602 */
[----:B------:R-:W-:-:S05]  /*8160*/  LEA.HI.SX32 R0, R2, R3, 0x1c ;  /* 0x0000000302007211 */ /* 0x000fca00078fe2ff */
[----:B------:R1:W-:Y:S01]  /*8170*/  STL [R1+0x20], R0 ;  /* 0x0000200001007387 */ /* 0x0003e20000100800 */
[----:B------:R-:W-:Y:S05]  /*8180*/  @!P0 BRA `(.L_x_9283) ;  /* 0x0000000000408947 */ /* 0x000fea0003800000 */
[----:B------:R-:W-:Y:S01]  /*8190*/  MOV R2, 0x0 ;  /* 0x0000000000027802 */ /* 0x000fe20000000f00 */
        /* <DEDUP_REMOVED lines=15> */
.L_x_9283:
        /* <DEDUP_REMOVED lines=9> */
[----:B-1----:R-:W-:Y:S02]  /*8320*/  IMAD.U32 R4, RZ, RZ, UR6 ;  /* 0x00000006ff047e24 */ /* 0x002fe4000f8e00ff */
        /* <DEDUP_REMOVED lines=9> */
[----:B--2---:R-:W-:Y:S05]  /*83c0*/  CALL.ABS.NOINC R2 ;  /* 0x0000000002007343 */ /* 0x004fea0003c00000 */
.L_x_9285:
        /* <DEDUP_REMOVED lines=15> */
.L_x_9284:
[----:B------:R-:W-:Y:S01]  /*84c0*/  ULDC.64 UR4, c[0x0][0x9f8] ;  /* 0x00027e0000047ab9 */ /* 0x000fe20000000a00 */
[----:B------:R-:W2:Y:S01]  /*84d0*/  LDL R16, [R1+0x20] ;  /* 0x0000200001107983 */ /* 0x000ea20000100800 */
[----:B------:R-:W-:-:S04]  /*84e0*/  ISETP.NE.U32.AND P0, PT, RZ, UR4, PT ;  /* 0x00000004ff007c0c */ /* 0x000fc8000bf05070 */
[----:B------:R-:W-:-:S13]  /*84f0*/  ISETP.NE.AND.EX P0, PT, RZ, UR5, PT, P0 ;  /* 0x00000005ff007c0c */ /* 0x000fda000bf05300 */
[----:B------:R-:W0:Y:S02]  /*8500*/  @P0 LDC.64 R2, c[0x0][0x9f8] ;  /* 0x00027e00ff020b82 */ /* 0x000e240000000a00 */
[----:B0-----:R-:W-:-:S05]  /*8510*/  @P0 IMAD.WIDE R2, R19, 0x4, R2 ;  /* 0x0000000413020825 */ /* 0x001fca00078e0202 */
[----:B-1----:R0:W3:Y:S01]  /*8520*/  @P0 LDG.E R19, desc[UR42][R2.64] ;  /* 0x0000002a02130981 */ /* 0x0020e2000c1e1900 */
        /* <DEDUP_REMOVED lines=16> */
.L_x_9374:
        /* <DEDUP_REMOVED lines=8> */
.L_x_9377:
        /* <DEDUP_REMOVED lines=23> */
.L_x_9289:
[----:B--2---:R-:W2:Y:S01]  /*8820*/  LDL R2, [R1] ;  /* 0x0000000001027983 */ /* 0x004ea20000100800 */
[----:B0-----:R-:W-:Y:S02]  /*8830*/  LEA R0, R18, UR36, 0x3 ;  /* 0x0000002412007c11 */ /* 0x001fe4000f8e18ff */
[----:B--2---:R-:W-:-:S04]  /*8840*/  SHF.L.U32 R2, R2, 0x1f, RZ ;  /* 0x0000001f02027819 */ /* 0x004fc800000006ff */
[----:B------:R-:W0:Y:S02]  /*8850*/  SYNCS.PHASECHK.TRANS64.TRYWAIT P0, [R0+URZ+0x22840], R2 ;  /* 0x02284002000075a7 */ /* 0x000e24000800017f */
[----:B0-----:R-:W-:Y:S05]  /*8860*/  @!P0 BRA `(.L_x_9290) ;  /* 0x00000038003c8947 */ /* 0x001fea0003800000 */
.L_x_9378:
        /* <DEDUP_REMOVED lines=11> */
.L_x_9291:
        /* <DEDUP_REMOVED lines=12> */
[----:B------:R-:W-:Y:S02]  /*89e0*/  UIMAD UR8, UR8, 0x3000, UR36 ;  /* 0x00003000080878a4 */ /* 0x000fe4000f8e0224 */
[----:B------:R-:W-:Y:S02]  /*89f0*/  UIADD3 UR9, UR9, 0x22830, URZ ;  /* 0x0002283009097890 */ /* 0x000fe4000fffe03f */
[----:B------:R-:W-:Y:S01]  /*8a00*/  UIADD3 UR8, UR8, 0x1c400, URZ ;  /* 0x0001c40008087890 */ /* 0x000fe2000fffe03f */
[----:B------:R3:W-:Y:S01]  /*8a10*/  STL [R1+0x8], R0 ;  /* 0x0000080001007387 */ /* 0x0007e20000100800 */
[----:B--2---:R-:W-:-:S13]  /*8a20*/  R2UR UR11, R2 ;  /* 0x00000000020b72ca */ /* 0x004fda00000e0000 */
[----:B------:R-:W-:-:S09]  /*8a30*/  UIMAD UR11, UR11, 0x60, URZ ;  /* 0x000000600b0b78a4 */ /* 0x000fd2000f8e023f */
[----:B------:R3:W-:Y:S02]  /*8a40*/  UTMALDG.4D [UR8], [UR4], desc[UR6] ;  /* 0x00000608040075b4 */ /* 0x0007e40008019000 */
[----:B---3--:R-:W-:Y:S01]  /*8a50*/  NOP ;  /* 0x0000000000007918 */ /* 0x008fe20000000000 */
.L_x_9287:
        /* <DEDUP_REMOVED lines=22> */
.L_x_9292:
[----:B------:R-:W2:Y:S01]  /*8bc0*/  LDL.LU R5, [R1+0x10] ;  /* 0x0000100001057983 */ /* 0x000ea20000300800 */
[----:B0-----:R-:W-:Y:S01]  /*8bd0*/  SHF.R.S32.HI R0, RZ, 0x1f, R17 ;  /* 0x0000001fff007819 */ /* 0x001fe20000011411 */
[----:B------:R-:W-:Y:S01]  /*8be0*/  ULDC.64 UR4, c[0x0][0x2d8] ;  /* 0x0000b60000047ab9 */ /* 0x000fe20000000a00 */
[----:B-1----:R-:W0:Y:S01]  /*8bf0*/  LDC R8, c[0x0][0x448] ;  /* 0x00011200ff087b82 */ /* 0x002e220000000800 */
[----:B------:R-:W3:Y:S01]  /*8c00*/  LDL.LU R7, [R1+0x1c] ;  /* 0x00001c0001077983 */ /* 0x000ee20000300800 */
[----:B------:R-:W-:Y:S01]  /*8c10*/  ULDC UR6, c[0x0][0x2b8] ;  /* 0x0000ae0000067ab9 */ /* 0x000fe20000000800 */
[----:B------:R-:W-:Y:S02]  /*8c20*/  IMAD R0, R0, UR4, RZ ;  /* 0x0000000400007c24 */ /* 0x000fe4000f8e02ff */
[C---:B------:R-:W-:Y:S01]  /*8c30*/  IMAD.WIDE.U32 R2, R17.reuse, UR4, RZ ;  /* 0x0000000411027c25 */ /* 0x040fe2000f8e00ff */
[----:B------:R-:W4:Y:S03]  /*8c40*/  LDL R4, [R1+0x24] ;  /* 0x0000240001047983 */ /* 0x000f260000100800 */
[----:B------:R-:W-:Y:S01]  /*8c50*/  IMAD R0, R17, UR5, R0 ;  /* 0x0000000511007c24 */ /* 0x000fe2000f8e0200 */
[----:B------:R-:W-:-:S03]  /*8c60*/  ULDC.64 UR4, c[0x0][0x2e0] ;  /* 0x0000b80000047ab9 */ /* 0x000fc60000000a00 */
[----:B------:R-:W-:Y:S01]  /*8c70*/  IMAD.IADD R3, R3, 0x1, R0 ;  /* 0x0000000103037824 */ /* 0x000fe200078e0200 */
[----:B0-----:R-:W-:-:S13]  /*8c80*/  ISETP.NE.AND P0, PT, R8, 0x1, PT ;  /* 0x000000010800780c */ /* 0x001fda0003f05270 */
[----:B------:R-:W0:Y:S01]  /*8c90*/  @P0 LDC R6, c[0x0][0x44c] ;  /* 0x00011300ff060b82 */ /* 0x000e220000000800 */
[----:B--2---:R-:W-:Y:S01]  /*8ca0*/  SHF.R.S32.HI R0, RZ, 0x1f, R5 ;  /* 0x0000001fff007819 */ /* 0x004fe20000011405 */
[----:B------:R-:W-:-:S04]  /*8cb0*/  IMAD.WIDE.U32 R2, R5, UR4, R2 ;  /* 0x0000000405027c25 */ /* 0x000fc8000f8e0002 */
[----:B------:R-:W-:Y:S01]  /*8cc0*/  IMAD R0, R0, UR4, RZ ;  /* 0x0000000400007c24 */ /* 0x000fe2000f8e02ff */
[----:B------:R-:W-:-:S03]  /*8cd0*/  ULDC UR4, c[0x0][0xc38] ;  /* 0x00030e0000047ab9 */ /* 0x000fc60000000800 */
[----:B------:R-:W-:Y:S02]  /*8ce0*/  IMAD R0, R5, UR5, R0 ;  /* 0x0000000505007c24 */ /* 0x000fe4000f8e0200 */
[----:B------:R-:W1:Y:S02]  /*8cf0*/  S2R R5, SR_TID.X ;  /* 0x0000000000057919 */ /* 0x000e640000002100 */
[----:B------:R-:W-:Y:S02]  /*8d00*/  IMAD.IADD R3, R3, 0x1, R0 ;  /* 0x0000000103037824 */ /* 0x000fe400078e0200 */
[----:B---3--:R-:W-:Y:S02]  /*8d10*/  IMAD.MOV R0, RZ, RZ, -R7 ;  /* 0x000000ffff007224 */ /* 0x008fe400078e0a07 */
[----:B------:R-:W2:Y:S02]  /*8d20*/  @P0 LDC R7, c[0x0][0x450] ;  /* 0x00011400ff070b82 */ /* 0x000ea40000000800 */
[----:B----4-:R-:W-:Y:S01]  /*8d30*/  IMAD R0, R0, UR4, R4 ;  /* 0x0000000400007c24 */ /* 0x010fe2000f8e0204 */
[----:B------:R-:W3:Y:S01]  /*8d40*/  S2R R10, SR_TID.X ;  /* 0x00000000000a7919 */ /* 0x000ee20000002100 */
[----:B------:R-:W-:-:S02]  /*8d50*/  ULDC.64 UR4, c[0x0][0x2d0] ;  /* 0x0000b40000047ab9 */ /* 0x000fc40000000a00 */
[----:B------:R-:W-:Y:S01]  /*8d60*/  IMAD.SHL.U32 R4, R0, 0x80, RZ ;  /* 0x0000008000047824 */ /* 0x000fe200078e00ff */
[----:B-1----:R-:W-:-:S04]  /*8d70*/  LOP3.LUT R5, R5, 0x7f, RZ, 0xc0, !PT ;  /* 0x0000007f05057812 */ /* 0x002fc800078ec0ff */
[----:B------:R-:W-:Y:S02]  /*8d80*/  SHF.R.U32.HI R9, RZ, 0x3, R5 ;  /* 0x00000003ff097819 */ /* 0x000fe40000011605 */
[----:B------:R-:W1:Y:S02]  /*8d90*/  S2R R5, SR_TID.X ;  /* 0x0000000000057919 */ /* 0x000e640000002100 */
[----:B-1----:R-:W-:-:S05]  /*8da0*/  IMAD.SHL.U32 R5, R5, 0x10, RZ ;  /* 0x0000001005057824 */ /* 0x002fca00078e00ff */
[----:B------:R-:W-:Y:S02]  /*8db0*/  LOP3.LUT R5, R9, 0x70, R5, 0xf8, !PT ;  /* 0x0000007009057812 */ /* 0x000fe400078ef805 */
[----:B------:R1:W5:Y:S02]  /*8dc0*/  LDL R9, [R1+0x14] ;  /* 0x0000140001097983 */ /* 0x0003640000100800 */
[----:B------:R-:W-:-:S05]  /*8dd0*/  LOP3.LUT R0, R5, R4, RZ, 0xfc, !PT ;  /* 0x0000000405007212 */ /* 0x000fca00078efcff */
[----:B0-----:R-:W-:-:S04]  /*8de0*/  @P0 IMAD.HI.U32 R6, R0, R6, RZ ;  /* 0x0000000600060227 */ /* 0x001fc800078e00ff */
[----:B------:R-:W-:Y:S01]  /*8df0*/  IMAD.MOV.U32 R5, RZ, RZ, R0 ;  /* 0x000000ffff057224 */ /* 0x000fe200078e0000 */
[----:B--2---:R-:W-:-:S05]  /*8e00*/  @P0 SHF.R.U32.HI R5, RZ, R7, R6 ;  /* 0x00000007ff050219 */ /* 0x004fca0000011606 */
        /* <DEDUP_REMOVED lines=25> */
[----:B------:R-:W-:Y:S01]  /*8fa0*/  SHFL.IDX PT, R8, R2, 0x1, 0x181f ;  /* 0x00381f0002087f89 */ /* 0x000fe200000e0000 */
[----:B0-----:R-:W-:-:S04]  /*8fb0*/  LOP3.LUT R6, R6, 0x7f, RZ, 0xc0, !PT ;  /* 0x0000007f06067812 */ /* 0x001fc800078ec0ff */
[----:B------:R-:W-:-:S05]  /*8fc0*/  SHF.R.U32.HI R6, RZ, 0x3, R6 ;  /* 0x00000003ff067819 */ /* 0x000fca0000011606 */
[----:B------:R-:W-:Y:S02]  /*8fd0*/  IMAD.IADD R4, R6, 0x1, R4 ;  /* 0x0000000106047824 */ /* 0x000fe400078e0204 */
[----:B------:R-:W0:Y:S02]  /*8fe0*/  SHFL.IDX PT, R6, R2, RZ, 0x181f ;  /* 0x00181fff02067589 */ /* 0x000e2400000e0000 */
[C---:B------:R-:W-:Y:S01]  /*8ff0*/  VIADD R5, R4.reuse, 0x10 ;  /* 0x0000001004057836 */ /* 0x040fe20000000000 */
[----:B------:R-:W-:-:S04]  /*9000*/  ISETP.GE.AND P1, PT, R4, R3, PT ;  /* 0x000000030400720c */ /* 0x000fc80003f26270 */
[----:B------:R-:W-:Y:S02]  /*9010*/  ISETP.GE.AND P2, PT, R5, R3, PT ;  /* 0x000000030500720c */ /* 0x000fe40003f46270 */
[----:B------:R-:W2:Y:S07]  /*9020*/  SHFL.IDX PT, R5, R0, 0x1, 0x181f ;  /* 0x00381f0000057f89 */ /* 0x000eae00000e0000 */
[----:B-1----:R-:W-:-:S05]  /*9030*/  @!P1 LEA R7, P3, R10, R7, 0x1 ;  /* 0x000000070a079211 */ /* 0x002fca00078608ff */
[----:B0-----:R-:W-:-:S05]  /*9040*/  @!P1 IMAD.X R6, RZ, RZ, R6, P3 ;  /* 0x000000ffff069224 */ /* 0x001fca00018e0606 */
[----:B------:R-:W-:-:S04]  /*9050*/  @!P1 LOP3.LUT R7, R7, R6, RZ, 0x3c, !PT ;  /* 0x0000000607079212 */ /* 0x000fc800078e3cff */
[----:B------:R-:W-:-:S04]  /*9060*/  @!P1 LOP3.LUT R6, R7, R6, RZ, 0x3c, !PT ;  /* 0x0000000607069212 */ /* 0x000fc800078e3cff */
[----:B------:R-:W-:-:S05]  /*9070*/  @!P1 LOP3.LUT R7, R7, R6, RZ, 0x3c, !PT ;  /* 0x0000000607079212 */ /* 0x000fca00078e3cff */
[----:B-----5:R2:W-:Y:S02]  /*9080*/  @!P1 LDGSTS.E.BYPASS.LTC128B.128 [R9+0x18400], desc[UR42][R6.64], !P0 ;  /* 0x1840000006099fae */ /* 0x0205e4000c101d6a */
[----:B--2---:R-:W-:Y:S01]  /*9090*/  @!P2 LEA R7, P1, R10, R5, 0x1 ;  /* 0x000000050a07a211 */ /* 0x004fe200078208ff */
[----:B------:R-:W-:-:S04]  /*90a0*/  VIADD R5, R4, 0x20 ;  /* 0x0000002004057836 */ /* 0x000fc80000000000 */
[----:B------:R-:W-:Y:S01]  /*90b0*/  @!P2 IMAD.X R6, RZ, RZ, R8, P1 ;  /* 0x000000ffff06a224 */ /* 0x000fe200008e0608 */
[----:B------:R-:W-:Y:S01]  /*90c0*/  ISETP.GE.AND P1, PT, R5, R3, PT ;  /* 0x000000030500720c */ /* 0x000fe20003f26270 */
[----:B------:R-:W-:-:S03]  /*90d0*/  VIADD R5, R4, 0x30 ;  /* 0x0000003004057836 */ /* 0x000fc60000000000 */
[----:B------:R-:W-:-:S04]  /*90e0*/  @!P2 LOP3.LUT R7, R7, R6, RZ, 0x3c, !PT ;  /* 0x000000060707a212 */ /* 0x000fc800078e3cff */
[----:B------:R-:W-:-:S04]  /*90f0*/  @!P2 LOP3.LUT R6, R7, R6, RZ, 0x3c, !PT ;  /* 0x000000060706a212 */ /* 0x000fc800078e3cff */
[----:B------:R-:W-:-:S05]  /*9100*/  @!P2 LOP3.LUT R7, R7, R6, RZ, 0x3c, !PT ;  /* 0x000000060707a212 */ /* 0x000fca00078e3cff */
[----:B------:R0:W-:Y:S04]  /*9110*/  @!P2 LDGSTS.E.BYPASS.LTC128B.128 [R9+0x18c00], desc[UR42][R6.64], !P0 ;  /* 0x18c000000609afae */ /* 0x0001e8000c101d6a */
        /* <DEDUP_REMOVED lines=49> */
.L_x_9395:
        /* <DEDUP_REMOVED lines=19> */
.L_x_9396:
[----:B------:R-:W-:Y:S05]  /*9560*/  BSYNC B0 ;  /* 0x0000000000007941 */ /* 0x000fea0003800000 */
.L_x_9294:
[----:B------:R-:W2:Y:S01]  /*9570*/  LDL R2, [R1+0x8] ;  /* 0x0000080001027983 */ /* 0x000ea20000100800 */
[----:B------:R-:W-:Y:S01]  /*9580*/  BSSY B0, `(.L_x_9296) ;  /* 0x000005a000007945 */ /* 0x000fe20003800000 */
[----:B--2---:R-:W-:-:S13]  /*9590*/  ISETP.NE.AND P0, PT, R2, RZ, PT ;  /* 0x000000ff0200720c */ /* 0x004fda0003f05270 */
[----:B------:R-:W-:Y:S05]  /*95a0*/  @!P0 BRA `(.L_x_9297) ;  /* 0x00000004005c8947 */ /* 0x000fea0003800000 */
[----:B------:R-:W2:Y:S01]  /*95b0*/  LDL R4, [R1] ;  /* 0x0000000001047983 */ /* 0x000ea20000100800 */
[----:B------:R-:W-:Y:S01]  /*95c0*/  LEA R2, R18, UR36, 0x3 ;  /* 0x0000002412027c11 */ /* 0x000fe2000f8e18ff */
[----:B------:R-:W-:Y:S01]  /*95d0*/  BSSY B1, `(.L_x_9298) ;  /* 0x0000007000017945 */ /* 0x000fe20003800000 */
[----:B0-----:R-:W0:Y:S02]  /*95e0*/  S2R R3, SR_TID.X ;  /* 0x0000000000037919 */ /* 0x001e240000002100 */
[----:B0-----:R-:W-:-:S04]  /*95f0*/  LOP3.LUT R3, R3, 0x7f, RZ, 0xc0, !PT ;  /* 0x0000007f03037812 */ /* 0x001fc800078ec0ff */
[----:B------:R-:W-:Y:S02]  /*9600*/  ISETP.NE.AND P1, PT, R3, RZ, PT ;  /* 0x000000ff0300720c */ /* 0x000fe40003f25270 */
[----:B--2---:R-:W-:-:S04]  /*9610*/  SHF.L.U32 R0, R4, 0x1f, RZ ;  /* 0x0000001f04007819 */ /* 0x004fc800000006ff */
[----:B------:R-:W0:Y:S02]  /*9620*/  SYNCS.PHASECHK.TRANS64.TRYWAIT P0, [R2+URZ+0x22860], R0 ;  /* 0x02286000020075a7 */ /* 0x000e24000800017f */
[----:B0-----:R-:W-:Y:S05]  /*9630*/  @!P0 BRA `(.L_x_9299) ;  /* 0x0000003400a88947 */ /* 0x001fea0003800000 */
.L_x_9397:
[----:B------:R-:W-:Y:S05]  /*9640*/  BSYNC B1 ;  /* 0x0000000000017941 */ /* 0x000fea0003800000 */
.L_x_9298:
        /* <DEDUP_REMOVED lines=9> */
.L_x_9301:
[----:B------:R-:W-:Y:S05]  /*96e0*/  BSYNC B1 ;  /* 0x0000000000017941 */ /* 0x000fea0003800000 */
.L_x_9300:
[----:B0-----:R-:W2:Y:S01]  /*96f0*/  LDL R0, [R1+0x28] ;  /* 0x0000280001007983 */ /* 0x001ea20000100800 */
[----:B------:R-:W-:Y:S01]  /*9700*/  IMAD.U32 R3, RZ, RZ, UR36 ;  /* 0x00000024ff037e24 */ /* 0x000fe2000f8e00ff */
[----:B------:R-:W-:Y:S01]  /*9710*/  UIADD3 UR4, UP0, UR40, 0x470, URZ ;  /* 0x0000047028047890 */ /* 0x000fe2000ff1e03f */
[----:B------:R-:W-:Y:S01]  /*9720*/  PLOP3.LUT P0, PT, PT, PT, PT, 0x80, 0x0 ;  /* 0x000000000000781c */ /* 0x000fe20003f0f070 */
[----:B------:R-:W-:Y:S01]  /*9730*/  VIADD R2, R2, 0x22850 ;  /* 0x0002285002027836 */ /* 0x000fe20000000000 */
[----:B------:R-:W-:Y:S01]  /*9740*/  UMOV UR6, 0x0 ;  /* 0x0000000000067882 */ /* 0x000fe20000000000 */
[----:B------:R-:W-:Y:S01]  /*9750*/  IMAD R3, R18, 0xc000, R3 ;  /* 0x0000c00012037824 */ /* 0x000fe200078e0203 */
[----:B------:R-:W-:Y:S01]  /*9760*/  UIADD3.X UR5, URZ, UR41, URZ, UP0, !UPT ;  /* 0x000000293f057290 */ /* 0x000fe200087fe43f */
[----:B------:R-:W-:Y:S02]  /*9770*/  UMOV UR7, 0x14f00000 ;  /* 0x14f0000000077882 */ /* 0x000fe40000000000 */
[----:B------:R-:W-:Y:S01]  /*9780*/  VIADD R4, R3, 0x400 ;  /* 0x0000040003047836 */ /* 0x000fe20000000000 */
[----:B------:R-:W-:Y:S01]  /*9790*/  UMOV UR10, URZ ;  /* 0x0000003f000a7c82 */ /* 0x000fe20008000000 */
[----:B--2---:R-:W-:-:S07]  /*97a0*/  IMAD R0, R0, 0x60, RZ ;  /* 0x0000006000007824 */ /* 0x004fce00078e02ff */
.L_x_9302:
        /* <DEDUP_REMOVED lines=15> */
.L_x_9303:
        /* <DEDUP_REMOVED lines=15> */
.L_x_9304:
        /* <DEDUP_REMOVED lines=15> */
.L_x_9305:
        /* <DEDUP_REMOVED lines=10> */
.L_x_9297:
[----:B------:R-:W-:Y:S05]  /*9b20*/  BSYNC B0 ;  /* 0x0000000000007941 */ /* 0x000fea0003800000 */
.L_x_9296:
        /* <DEDUP_REMOVED lines=45> */
.L_x_9310:
        /* <DEDUP_REMOVED lines=8> */
.L_x_9398:
[----:B------:R-:W-:Y:S05]  /*9e80*/  BSYNC B1 ;  /* 0x0000000000017941 */ /* 0x000fea0003800000 */
.L_x_9311:
        /* <DEDUP_REMOVED lines=9> */
.L_x_9314:
[----:B------:R-:W-:Y:S05]  /*9f20*/  BSYNC B1 ;  /* 0x0000000000017941 */ /* 0x000fea0003800000 */
.L_x_9313:
[----:B------:R-:W-:Y:S01]  /*9f30*/  IMAD.MOV.U32 R10, RZ, RZ, RZ ;  /* 0x000000ffff0a7224 */ /* 0x000fe200078e00ff */
[----:B------:R-:W-:Y:S01]  /*9f40*/  UIADD3 UR4, UP0, UR40, 0x370, URZ ;  /* 0x0000037028047890 */ /* 0x000fe2000ff1e03f */
[----:B0-----:R-:W-:Y:S01]  /*9f50*/  IMAD.U32 R7, RZ, RZ, UR36 ;  /* 0x00000024ff077e24 */ /* 0x001fe2000f8e00ff */
[----:B------:R-:W-:Y:S01]  /*9f60*/  PLOP3.LUT P0, PT, PT, PT, PT, 0x80, 0x0 ;  /* 0x000000000000781c */ /* 0x000fe20003f0f070 */
[----:B------:R-:W-:Y:S01]  /*9f70*/  IMAD R0, R0, 0x60, RZ ;  /* 0x0000006000007824 */ /* 0x000fe200078e02ff */
[----:B------:R-:W-:Y:S01]  /*9f80*/  R2UR UR10, R10 ;  /* 0x000000000a0a72ca */ /* 0x000fe200000e0000 */
[----:B------:R-:W-:Y:S01]  /*9f90*/  IMAD R4, R18, 0x3000, R7 ;  /* 0x0000300012047824 */ /* 0x000fe200078e0207 */
[----:B------:R-:W-:Y:S01]  /*9fa0*/  UIADD3.X UR5, URZ, UR41, URZ, UP0, !UPT ;  /* 0x000000293f057290 */ /* 0x000fe200087fe43f */
[----:B------:R-:W-:Y:S01]  /*9fb0*/  VIADD R5, R3, 0x22830 ;  /* 0x0002283003057836 */ /* 0x000fe20000000000 */
[----:B------:R-:W-:Y:S01]  /*9fc0*/  UMOV UR6, 0x0 ;  /* 0x0000000000067882 */ /* 0x000fe20000000000 */
[----:B------:R-:W-:Y:S01]  /*9fd0*/  VIADD R4, R4, 0x1c400 ;  /* 0x0001c40004047836 */ /* 0x000fe20000000000 */
[----:B------:R-:W-:-:S09]  /*9fe0*/  UMOV UR7, 0x14f00000 ;  /* 0x14f0000000077882 */ /* 0x000fd20000000000 */
.L_x_9315:
        /* <DEDUP_REMOVED lines=13> */
.L_x_9399:
[----:B------:R-:W-:Y:S05]  /*a0c0*/  BSYNC B1 ;  /* 0x0000000000017941 */ /* 0x000fea0003800000 */
.L_x_9316:
        /* <DEDUP_REMOVED lines=11> */
.L_x_9319:
[----:B------:R-:W-:Y:S05]  /*a180*/  BSYNC B1 ;  /* 0x0000000000017941 */ /* 0x000fea0003800000 */
.L_x_9318:
[----:B------:R-:W-:Y:S01]  /*a190*/  R2UR UR10, R10 ;  /* 0x000000000a0a72ca */ /* 0x000fe200000e0000 */
[----:B01----:R-:W-:Y:S01]  /*a1a0*/  IMAD R2, R18, 0xc000, R7 ;  /* 0x0000c00012027824 */ /* 0x003fe200078e0207 */
[----:B------:R-:W-:Y:S01]  /*a1b0*/  R2UR UR6, R8 ;  /* 0x00000000080672ca */ /* 0x000fe200000e0000 */
[----:B------:R-:W-:Y:S01]  /*a1c0*/  UIADD3 UR4, UP0, UR40, 0x470, URZ ;  /* 0x0000047028047890 */ /* 0x000fe2000ff1e03f */
[----:B------:R-:W-:Y:S01]  /*a1d0*/  R2UR UR7, R9 ;  /* 0x00000000090772ca */ /* 0x000fe200000e0000 */
[----:B------:R-:W-:Y:S01]  /*a1e0*/  VIADD R3, R3, 0x22850 ;  /* 0x0002285003037836 */ /* 0x000fe20000000000 */
[----:B------:R-:W-:Y:S01]  /*a1f0*/  PLOP3.LUT P0, PT, PT, PT, PT, 0x80, 0x0 ;  /* 0x000000000000781c */ /* 0x000fe20003f0f070 */
[----:B------:R-:W-:Y:S01]  /*a200*/  VIADD R4, R2, 0x400 ;  /* 0x0000040002047836 */ /* 0x000fe20000000000 */
[----:B------:R-:W-:-:S12]  /*a210*/  UIADD3.X UR5, URZ, UR41, URZ, UP0, !UPT ;  /* 0x000000293f057290 */ /* 0x000fd800087fe43f */
.L_x_9320:
        /* <DEDUP_REMOVED lines=15> */
.L_x_9321:
        /* <DEDUP_REMOVED lines=15> */
.L_x_9322:
        /* <DEDUP_REMOVED lines=15> */
.L_x_9323:
        /* <DEDUP_REMOVED lines=10> */
.L_x_9309:
[----:B------:R-:W-:Y:S05]  /*a590*/  BSYNC B0 ;  /* 0x0000000000007941 */ /* 0x000fea0003800000 */
.L_x_9308:
        /* <DEDUP_REMOVED lines=9> */
.L_x_9307:
[----:B------:R-:W2:Y:S01]  /*a630*/  LDL.LU R2, [R1+0x18] ;  /* 0x0000180001027983 */ /* 0x000ea20000300800 */
[----:B------:R-:W-:Y:S01]  /*a640*/  IMAD.MOV R6, RZ, RZ, -R6 ;  /* 0x000000ffff067224 */ /* 0x000fe200078e0a06 */
[----:B------:R-:W-:Y:S04]  /*a650*/  BSSY B0, `(.L_x_9306) ;  /* 0x000013d000007945 */ /* 0x000fe80003800000 */
[----:B--2---:R-:W-:-:S13]  /*a660*/  ISETP.NE.AND P0, PT, R2, R6, PT ;  /* 0x000000060200720c */ /* 0x004fda0003f05270 */
[----:B------:R-:W-:Y:S05]  /*a670*/  @!P0 BRA `(.L_x_9324) ;  /* 0x0000001000e88947 */ /* 0x000fea0003800000 */
.L_x_9357:
        /* <DEDUP_REMOVED lines=27> */
.L_x_9327:
        /* <DEDUP_REMOVED lines=9> */
.L_x_9400:
[----:B------:R-:W-:Y:S05]  /*a8c0*/  BSYNC B2 ;  /* 0x0000000000027941 */ /* 0x000fea0003800000 */
.L_x_9328:
        /* <DEDUP_REMOVED lines=9> */
.L_x_9331:
[----:B------:R-:W-:Y:S05]  /*a960*/  BSYNC B2 ;  /* 0x0000000000027941 */ /* 0x000fea0003800000 */
.L_x_9330:
[----:B------:R-:W-:Y:S01]  /*a970*/  IMAD.MOV.U32 R8, RZ, RZ, RZ ;  /* 0x000000ffff087224 */ /* 0x000fe200078e00ff */
[----:B------:R-:W-:Y:S01]  /*a980*/  UIADD3 UR4, UP0, UR40, 0x370, URZ ;  /* 0x0000037028047890 */ /* 0x000fe2000ff1e03f */
[----:B-1----:R-:W-:Y:S01]  /*a990*/  IMAD.U32 R5, RZ, RZ, UR36 ;  /* 0x00000024ff057e24 */ /* 0x002fe2000f8e00ff */
[----:B------:R-:W-:Y:S01]  /*a9a0*/  PLOP3.LUT P0, PT, PT, PT, PT, 0x80, 0x0 ;  /* 0x000000000000781c */ /* 0x000fe20003f0f070 */
[----:B------:R-:W-:Y:S01]  /*a9b0*/  IMAD R6, R6, 0x60, RZ ;  /* 0x0000006006067824 */ /* 0x000fe200078e02ff */
[----:B------:R-:W-:Y:S01]  /*a9c0*/  R2UR UR10, R8 ;  /* 0x00000000080a72ca */ /* 0x000fe200000e0000 */
[----:B------:R-:W-:Y:S01]  /*a9d0*/  IMAD R3, R18, 0x3000, R5 ;  /* 0x0000300012037824 */ /* 0x000fe200078e0205 */
[----:B------:R-:W-:Y:S01]  /*a9e0*/  UIADD3.X UR5, URZ, UR41, URZ, UP0, !UPT ;  /* 0x000000293f057290 */ /* 0x000fe200087fe43f */
[----:B0-----:R-:W-:Y:S01]  /*a9f0*/  VIADD R7, R4, 0x22830 ;  /* 0x0002283004077836 */ /* 0x001fe20000000000 */
[----:B------:R-:W-:Y:S01]  /*aa00*/  UMOV UR6, 0x0 ;  /* 0x0000000000067882 */ /* 0x000fe20000000000 */
[----:B------:R-:W-:Y:S01]  /*aa10*/  VIADD R3, R3, 0x1c400 ;  /* 0x0001c40003037836 */ /* 0x000fe20000000000 */
[----:B------:R-:W-:-:S09]  /*aa20*/  UMOV UR7, 0x14f00000 ;  /* 0x14f0000000077882 */ /* 0x000fd20000000000 */
.L_x_9332:
        /* <DEDUP_REMOVED lines=13> */
.L_x_9401:
[----:B------:R-:W-:Y:S05]  /*ab00*/  BSYNC B2 ;  /* 0x0000000000027941 */ /* 0x000fea0003800000 */
.L_x_9333:
        /* <DEDUP_REMOVED lines=11> */
.L_x_9336:
[----:B------:R-:W-:Y:S05]  /*abc0*/  BSYNC B2 ;  /* 0x0000000000027941 */ /* 0x000fea0003800000 */
.L_x_9335:
[----:B------:R-:W-:Y:S01]  /*abd0*/  R2UR UR10, R8 ;  /* 0x00000000080a72ca */ /* 0x000fe200000e0000 */
[----:B------:R-:W-:Y:S01]  /*abe0*/  IMAD R5, R18, 0xc000, R5 ;  /* 0x0000c00012057824 */ /* 0x000fe200078e0205 */
[----:B------:R-:W-:Y:S01]  /*abf0*/  R2UR UR6, R2 ;  /* 0x00000000020672ca */ /* 0x000fe200000e0000 */
[----:B------:R-:W-:Y:S01]  /*ac00*/  UIADD3 UR4, UP0, UR40, 0x470, URZ ;  /* 0x0000047028047890 */ /* 0x000fe2000ff1e03f */
[----:B------:R-:W-:Y:S01]  /*ac10*/  R2UR UR7, R3 ;  /* 0x00000000030772ca */ /* 0x000fe200000e0000 */
[----:B------:R-:W-:Y:S01]  /*ac20*/  VIADD R4, R4, 0x22850 ;  /* 0x0002285004047836 */ /* 0x000fe20000000000 */
[----:B------:R-:W-:Y:S01]  /*ac30*/  PLOP3.LUT P0, PT, PT, PT, PT, 0x80, 0x0 ;  /* 0x000000000000781c */ /* 0x000fe20003f0f070 */
[----:B------:R-:W-:Y:S01]  /*ac40*/  VIADD R7, R5, 0x400 ;  /* 0x0000040005077836 */ /* 0x000fe20000000000 */
[----:B------:R-:W-:-:S12]  /*ac50*/  UIADD3.X UR5, URZ, UR41, URZ, UP0, !UPT ;  /* 0x000000293f057290 */ /* 0x000fd800087fe43f */
.L_x_9337:
        /* <DEDUP_REMOVED lines=15> */
.L_x_9338:
        /* <DEDUP_REMOVED lines=15> */
.L_x_9339:
        /* <DEDUP_REMOVED lines=15> */
.L_x_9340:
        /* <DEDUP_REMOVED lines=10> */
.L_x_9326:
[----:B------:R-:W-:Y:S05]  /*afd0*/  BSYNC B1 ;  /* 0x0000000000017941 */ /* 0x000fea0003800000 */
.L_x_9325:
        /* <DEDUP_REMOVED lines=33> */
.L_x_9343:
        /* <DEDUP_REMOVED lines=8> */
.L_x_9402:
[----:B------:R-:W-:Y:S05]  /*b270*/  BSYNC B2 ;  /* 0x0000000000027941 */ /* 0x000fea0003800000 */
.L_x_9344:
        /* <DEDUP_REMOVED lines=9> */
.L_x_9347:
[----:B------:R-:W-:Y:S05]  /*b310*/  BSYNC B2 ;  /* 0x0000000000027941 */ /* 0x000fea0003800000 */
.L_x_9346:
        /* <DEDUP_REMOVED lines=12> */
.L_x_9348:
        /* <DEDUP_REMOVED lines=13> */
.L_x_9403:
[----:B------:R-:W-:Y:S05]  /*b4b0*/  BSYNC B2 ;  /* 0x0000000000027941 */ /* 0x000fea0003800000 */
.L_x_9349:
        /* <DEDUP_REMOVED lines=11> */
.L_x_9352:
[----:B------:R-:W-:Y:S05]  /*b570*/  BSYNC B2 ;  /* 0x0000000000027941 */ /* 0x000fea0003800000 */
.L_x_9351:
        /* <DEDUP_REMOVED lines=9> */
.L_x_9353:
        /* <DEDUP_REMOVED lines=15> */
.L_x_9354:
        /* <DEDUP_REMOVED lines=15> */
.L_x_9355:
        /* <DEDUP_REMOVED lines=15> */
.L_x_9356:
        /* <DEDUP_REMOVED lines=10> */
.L_x_9342:
[----:B------:R-:W-:Y:S05]  /*b980*/  BSYNC B1 ;  /* 0x0000000000017941 */ /* 0x000fea0003800000 */
.L_x_9341:
        /* <DEDUP_REMOVED lines=9> */
.L_x_9324:
[----:B------:R-:W-:Y:S05]  /*ba20*/  BSYNC B0 ;  /* 0x0000000000007941 */ /* 0x000fea0003800000 */
.L_x_9306:
        /* <DEDUP_REMOVED lines=10> */
.L_x_9282:
[----:B0-----:R-:W0:Y:S01]  /*bad0*/  S2R R3, SR_CgaCtaId ;  /* 0x0000000000037919 */ /* 0x001e220000008800 */
[----:B------:R-:W-:Y:S01]  /*bae0*/  MOV R0, 0x400 ;  /* 0x0000040000007802 */ /* 0x000fe20000000f00 */
[----:B------:R-:W-:Y:S03]  /*baf0*/  BSSY B0, `(.L_x_9359) ;  /* 0x0000005000007945 */ /* 0x000fe60003800000 */
[----:B0-----:R-:W-:Y:S02]  /*bb00*/  LEA R0, R3, R0, 0x18 ;  /* 0x0000000003007211 */ /* 0x001fe400078ec0ff */
[----:B------:R-:W-:-:S04]  /*bb10*/  SHF.L.U32 R3, R2, 0x1f, RZ ;  /* 0x0000001f02037819 */ /* 0x000fc800000006ff */
[----:B------:R-:W0:Y:S02]  /*bb20*/  SYNCS.PHASECHK.TRANS64.TRYWAIT P0, [R0+URZ+0x22820], R3 ;  /* 0x02282003000075a7 */ /* 0x000e24000800017f */
[----:B0-----:R-:W-:Y:S05]  /*bb30*/  @!P0 BRA `(.L_x_9360) ;  /* 0x0000001000f48947 */ /* 0x001fea0003800000 */
.L_x_9404:
[----:B------:R-:W-:Y:S05]  /*bb40*/  BSYNC B0 ;  /* 0x0000000000007941 */ /* 0x000fea0003800000 */
.L_x_9359:
[----:B------:R-:W-:-:S03]  /*bb50*/  UMOV UR4, 0xffffffff ;  /* 0xffffffff00047882 */ /* 0x000fc60000000000 */
[----:B------:R-:W-:Y:S05]  /*bb60*/  BRA.DIV UR4, `(.L_x_9361) ;  /* 0x0000001204fc7947 */ /* 0x000fea000b800000 */
[----:B------:R-:W2:Y:S02]  /*bb70*/  S2R R2, SR_TID.X ;  /* 0x0000000000027919 */ /* 0x000ea40000002100 */
[----:B--2---:R-:W-:-:S04]  /*bb80*/  SHF.R.U32.HI R2, RZ, 0x5, R2 ;  /* 0x00000005ff027819 */ /* 0x004fc80000011602 */
[----:B------:R-:W-:-:S05]  /*bb90*/  LOP3.LUT R2, R2, 0x3, RZ, 0xc0, !PT ;  /* 0x0000000302027812 */ /* 0x000fca00078ec0ff */
[----:B------:R2:W3:Y:S02]  /*bba0*/  SHFL.IDX PT, R14, R2, RZ, 0x1f ;  /* 0x00001fff020e7589 */ /* 0x0004e400000e0000 */
.L_x_9407:
[----:B---3--:R-:W-:Y:S01]  /*bbb0*/  ISETP.NE.AND P0, PT, R14, RZ, PT ;  /* 0x000000ff0e00720c */ /* 0x008fe20003f05270 */
[----:B------:R-:W-:-:S12]  /*bbc0*/  BSSY B0, `(.L_x_9362) ;  /* 0x0000025000007945 */ /* 0x000fd80003800000 */
[----:B------:R-:W-:Y:S05]  /*bbd0*/  @P0 BRA `(.L_x_9363) ;  /* 0x00000000008c0947 */ /* 0x000fea0003800000 */
[----:B------:R-:W-:-:S03]  /*bbe0*/  UMOV UR4, 0xffffffff ;  /* 0xffffffff00047882 */ /* 0x000fc60000000000 */
[----:B------:R-:W-:Y:S05]  /*bbf0*/  BRA.DIV UR4, `(.L_x_9364) ;  /* 0x00000016040c7947 */ /* 0x000fea000b800000 */
[----:B------:R-:W-:-:S13]  /*bc00*/  ELECT P6, URZ, PT ;  /* 0x00000000003f782f */ /* 0x000fda00038c0000 */
.L_x_9410:
[----:B------:R-:W-:Y:S05]  /*bc10*/  @!P6 BRA `(.L_x_9363) ;  /* 0x00000000007ce947 */ /* 0x000fea0003800000 */
[----:B------:R-:W-:-:S06]  /*bc20*/  ULOP3.LUT UR4, UR37, 0x2, URZ, 0xfc, !UPT ;  /* 0x0000000225047892 */ /* 0x000fcc000f8efc3f */
[----:B--2---:R-:W-:-:S05]  /*bc30*/  IMAD.U32 R2, RZ, RZ, UR4 ;  /* 0x00000004ff027e24 */ /* 0x004fca000f8e00ff */
[----:B------:R-:W-:-:S13]  /*bc40*/  ISETP.NE.AND P2, PT, R2, 0x3, PT ;  /* 0x000000030200780c */ /* 0x000fda0003f45270 */
[----:B------:R-:W-:Y:S05]  /*bc50*/  @!P2 BRA `(.L_x_9365) ;  /* 0x000000000004a947 */ /* 0x000fea0003800000 */
[----:B------:R-:W-:Y:S01]  /*bc60*/  BPT.TRAP 0x1 ;  /* 0x000000040000795c */ /* 0x000fe20000300000 */
.L_x_9365:
        /* <DEDUP_REMOVED lines=13> */
.L_x_9411:
[----:B------:R-:W1:Y:S02]  /*bd40*/  SYNCS.PHASECHK.TRANS64.TRYWAIT P0, [R3+URZ], R2 ;  /* 0x00000002030075a7 */ /* 0x000e64000800017f */
[----:B-1----:R-:W-:Y:S05]  /*bd50*/  @!P0 BRA `(.L_x_9367) ;  /* 0x0000001000e88947 */ /* 0x002fea0003800000 */
.L_x_9412:
[----:B------:R-:W-:Y:S05]  /*bd60*/  @!P2 BRA `(.L_x_9368) ;  /* 0x000000000004a947 */ /* 0x000fea0003800000 */
[----:B------:R-:W-:Y:S01]  /*bd70*/  BPT.TRAP 0x1 ;  /* 0x000000040000795c */ /* 0x000fe20000300000 */
.L_x_9368:
[----:B-1----:R-:W-:-:S04]  /*bd80*/  VIADD R3, R0, 0x22860 ;  /* 0x0002286000037836 */ /* 0x002fc80000000000 */
[----:B------:R-:W-:-:S04]  /*bd90*/  IMAD R18, R18, 0x8, R3 ;  /* 0x0000000812127824 */ /* 0x000fc800078e0203 */
[----:B------:R-:W1:Y:S02]  /*bda0*/  SYNCS.PHASECHK.TRANS64.TRYWAIT P0, [R18+URZ], R5 ;  /* 0x00000005120075a7 */ /* 0x000e64000800017f */
[----:B-1----:R-:W-:Y:S05]  /*bdb0*/  @!P0 BRA `(.L_x_9369) ;  /* 0x0000001000e48947 */ /* 0x002fea0003800000 */
.L_x_9413:
[----:B------:R-:W-:-:S07]  /*bdc0*/  IMAD R3, R4, 0x8, R3 ;  /* 0x0000000804037824 */ /* 0x000fce00078e0203 */
.L_x_9370:
[----:B--2---:R2:W3:Y:S02]  /*bdd0*/  SYNCS.PHASECHK.TRANS64.TRYWAIT P0, [R3+URZ], R2 ;  /* 0x00000002030075a7 */ /* 0x0044e4000800017f */
[----:B---3--:R-:W-:Y:S05]  /*bde0*/  @!P0 NANOSLEEP.SYNCS 0x989680 ;  /* 0x009896800000895d */ /* 0x008fea0003900000 */
[----:B------:R-:W3:Y:S02]  /*bdf0*/  @!P0 SYNCS.PHASECHK.TRANS64 P0, [R3+URZ], R2 ;  /* 0x00000002030085a7 */ /* 0x000ee4000800007f */
[----:B---3--:R-:W-:Y:S05]  /*be00*/  @!P0 BRA `(.L_x_9370) ;  /* 0xfffffffc00f08947 */ /* 0x008fea000383ffff */
.L_x_9363:
[----:B------:R-:W-:Y:S05]  /*be10*/  BSYNC B0 ;  /* 0x0000000000007941 */ /* 0x000fea0003800000 */
.L_x_9362:
[----:B------:R-:W-:Y:S05]  /*be20*/  EXIT ;  /* 0x000000000000794d */ /* 0x000fea0003800000 */
.L_x_9254:
[----:B0-----:R-:W-:-:S04]  /*be30*/  IMAD.U32 R3, RZ, RZ, UR45 ;  /* 0x0000002dff037e24 */ /* 0x001fc8000f8e00ff */
[----:B------:R0:W1:Y:S03]  /*be40*/  SYNCS.PHASECHK.TRANS64.TRYWAIT P0, [R3+URZ+0x22800], R0 ;  /* 0x02280000030075a7 */ /* 0x000066000800017f */
[----:B-1----:R-:W-:Y:S05]  /*be50*/  @!P0 NANOSLEEP.SYNCS 0x989680 ;  /* 0x009896800000895d */ /* 0x002fea0003900000 */
[----:B------:R-:W1:Y:S02]  /*be60*/  @!P0 SYNCS.PHASECHK.TRANS64 P0, [R3+URZ+0x22800], R0 ;  /* 0x02280000030085a7 */ /* 0x000e64000800007f */
[----:B-1----:R-:W-:Y:S05]  /*be70*/  @!P0 BRA `(.L_x_9254) ;  /* 0xfffffffc00ec8947 */ /* 0x002fea000383ffff */
[----:B------:R-:W-:Y:S05]  /*be80*/  BRA `(.L_x_9371) ;  /* 0xffffff5000c47947 */ /* 0x000fea000383ffff */
.L_x_9258:
[----:B-1----:R-:W-:-:S04]  /*be90*/  IMAD.U32 R3, RZ, RZ, UR21 ;  /* 0x00000015ff037e24 */ /* 0x002fc8000f8e00ff */
[----:B------:R1:W2:Y:S03]  /*bea0*/  SYNCS.PHASECHK.TRANS64.TRYWAIT P1, [R3+URZ+0x22830], R8 ;  /* 0x02283008030075a7 */ /* 0x0002a6000802017f */
[----:B--2---:R-:W-:Y:S05]  /*beb0*/  @!P1 NANOSLEEP.SYNCS 0x989680 ;  /* 0x009896800000995d */ /* 0x004fea0003900000 */
[----:B------:R-:W2:Y:S02]  /*bec0*/  @!P1 SYNCS.PHASECHK.TRANS64 P1, [R3+URZ+0x22830], R8 ;  /* 0x02283008030095a7 */ /* 0x000ea4000802007f */
[----:B--2---:R-:W-:Y:S05]  /*bed0*/  @!P1 BRA `(.L_x_9258) ;  /* 0xfffffffc00ec9947 */ /* 0x004fea000383ffff */
[----:B------:R-:W-:Y:S05]  /*bee0*/  BRA `(.L_x_9257) ;  /* 0xffffff5000e87947 */ /* 0x000fea000383ffff */
.L_x_9262:
[----:B-1----:R1:W2:Y:S02]  /*bef0*/  SYNCS.PHASECHK.TRANS64.TRYWAIT P2, [R9+URZ+0x22850], R8 ;  /* 0x02285008090075a7 */ /* 0x0022a4000804017f */
[----:B--2---:R-:W-:Y:S05]  /*bf00*/  @!P2 NANOSLEEP.SYNCS 0x989680 ;  /* 0x009896800000a95d */ /* 0x004fea0003900000 */
[----:B------:R-:W2:Y:S02]  /*bf10*/  @!P2 SYNCS.PHASECHK.TRANS64 P2, [R9+URZ+0x22850], R8 ;  /* 0x022850080900a5a7 */ /* 0x000ea4000804007f */
[----:B--2---:R-:W-:Y:S05]  /*bf20*/  @!P2 BRA `(.L_x_9262) ;  /* 0xfffffffc00f0a947 */ /* 0x004fea000383ffff */
[----:B------:R-:W-:Y:S05]  /*bf30*/  BRA `(.L_x_9261) ;  /* 0xffffff6c00e87947 */ /* 0x000fea000383ffff */
.L_x_9267:
[----:B-1----:R-:W-:Y:S02]  /*bf40*/  IMAD.U32 R0, RZ, RZ, UR23 ;  /* 0x00000017ff007e24 */ /* 0x002fe4000f8e00ff */
[----:B------:R-:W-:-:S04]  /*bf50*/  IMAD.U32 R9, RZ, RZ, UR25 ;  /* 0x00000019ff097e24 */ /* 0x000fc8000f8e00ff */
[----:B------:R1:W2:Y:S03]  /*bf60*/  SYNCS.PHASECHK.TRANS64.TRYWAIT P3, [R0+URZ+0x22830], R9 ;  /* 0x02283009000075a7 */ /* 0x0002a6000806017f */
[----:B--2---:R-:W-:Y:S05]  /*bf70*/  @!P3 NANOSLEEP.SYNCS 0x989680 ;  /* 0x009896800000b95d */ /* 0x004fea0003900000 */
[----:B------:R-:W2:Y:S02]  /*bf80*/  @!P3 SYNCS.PHASECHK.TRANS64 P3, [R0+URZ+0x22830], R9 ;  /* 0x022830090000b5a7 */ /* 0x000ea4000806007f */
[----:B--2---:R-:W-:Y:S05]  /*bf90*/  @!P3 BRA `(.L_x_9267) ;  /* 0xfffffffc00e8b947 */ /* 0x004fea000383ffff */
[----:B------:R-:W-:Y:S05]  /*bfa0*/  BRA `(.L_x_9266) ;  /* 0xffffff7400007947 */ /* 0x000fea000383ffff */
.L_x_9271:
[----:B0-----:R-:W-:-:S04]  /*bfb0*/  IMAD.U32 R8, RZ, RZ, UR25 ;  /* 0x00000019ff087e24 */ /* 0x001fc8000f8e00ff */
[----:B------:R0:W1:Y:S03]  /*bfc0*/  SYNCS.PHASECHK.TRANS64.TRYWAIT P3, [R195+URZ+0x22850], R8 ;  /* 0x02285008c30075a7 */ /* 0x000066000806017f */
[----:B-1----:R-:W-:Y:S05]  /*bfd0*/  @!P3 NANOSLEEP.SYNCS 0x989680 ;  /* 0x009896800000b95d */ /* 0x002fea0003900000 */
[----:B------:R-:W1:Y:S02]  /*bfe0*/  @!P3 SYNCS.PHASECHK.TRANS64 P3, [R195+URZ+0x22850], R8 ;  /* 0x02285008c300b5a7 */ /* 0x000e64000806007f */
[----:B-1----:R-:W-:Y:S05]  /*bff0*/  @!P3 BRA `(.L_x_9271) ;  /* 0xfffffffc00ecb947 */ /* 0x002fea000383ffff */
[----:B------:R-:W-:Y:S05]  /*c000*/  BRA `(.L_x_9270) ;  /* 0xffffff9000a47947 */ /* 0x000fea000383ffff */
.L_x_9286:
        /* <DEDUP_REMOVED lines=11> */
.L_x_9373:
[----:B------:R-:W-:Y:S05]  /*c0c0*/  BSYNC B0 ;  /* 0x0000000000007941 */ /* 0x000fea0003800000 */
.L_x_9372:
[----:B------:R-:W-:Y:S05]  /*c0d0*/  BRA `(.L_x_9374) ;  /* 0xffffffc400547947 */ /* 0x000fea000383ffff */
.L_x_9288:
[----:B------:R-:W-:Y:S01]  /*c0e0*/  BSSY B0, `(.L_x_9375) ;  /* 0x0000006000007945 */ /* 0x000fe20003800000 */
[----:B------:R-:W-:-:S07]  /*c0f0*/  IMAD.MOV.U32 R15, RZ, RZ, -0x1 ;  /* 0xffffffffff0f7424 */ /* 0x000fce00078e00ff */
[----:B0-----:R-:W-:Y:S05]  /*c100*/  WARPSYNC.COLLECTIVE R15, `(.L_x_9376) ;  /* 0x000000000f0c7348 */ /* 0x001fea0003c00000 */
[----:B------:R-:W-:Y:S02]  /*c110*/  ELECT P6, UR62, PT ;  /* 0x00000000003e782f */ /* 0x000fe400038c0000 */
[----:B------:R-:W-:Y:S01]  /*c120*/  MOV R14, UR62 ;  /* 0x0000003e000e7c02 */ /* 0x000fe20008000f00 */
[----:B0-----:R-:W-:Y:S10]  /*c130*/  ENDCOLLECTIVE ;  /* 0x000000000000791b */ /* 0x001ff40003800000 */
.L_x_9376:
[----:B------:R-:W-:Y:S05]  /*c140*/  BSYNC B0 ;  /* 0x0000000000007941 */ /* 0x000fea0003800000 */
.L_x_9375:
[----:B------:R-:W-:Y:S05]  /*c150*/  BRA `(.L_x_9377) ;  /* 0xffffffc400547947 */ /* 0x000fea000383ffff */
.L_x_9290:
[----:B0-----:R0:W2:Y:S02]  /*c160*/  SYNCS.PHASECHK.TRANS64.TRYWAIT P0, [R0+URZ+0x22840], R2 ;  /* 0x02284002000075a7 */ /* 0x0010a4000800017f */
[----:B--2---:R-:W-:Y:S05]  /*c170*/  @!P0 NANOSLEEP.SYNCS 0x989680 ;  /* 0x009896800000895d */ /* 0x004fea0003900000 */
[----:B------:R-:W2:Y:S02]  /*c180*/  @!P0 SYNCS.PHASECHK.TRANS64 P0, [R0+URZ+0x22840], R2 ;  /* 0x02284002000085a7 */ /* 0x000ea4000800007f */
[----:B--2---:R-:W-:Y:S05]  /*c190*/  @!P0 BRA `(.L_x_9290) ;  /* 0xfffffffc00f08947 */ /* 0x004fea000383ffff */
[----:B------:R-:W-:Y:S05]  /*c1a0*/  BRA `(.L_x_9378) ;  /* 0xffffffc400b07947 */ /* 0x000fea000383ffff */
.L_x_9293:
        /* <DEDUP_REMOVED lines=8> */
.L_x_9379:
[----:B------:R-:W-:Y:S01]  /*c230*/  IMAD.MOV.U32 R13, RZ, RZ, R0 ;  /* 0x000000ffff0d7224 */ /* 0x000fe200078e0000 */
[----:B------:R-:W-:Y:S01]  /*c240*/  LOP3.LUT R7, R7, 0x7f, RZ, 0xc0, !PT ;  /* 0x0000007f07077812 */ /* 0x000fe200078ec0ff */
[----:B------:R-:W-:-:S07]  /*c250*/  IMAD.MOV.U32 R6, RZ, RZ, R14 ;  /* 0x000000ffff067224 */ /* 0x000fce00078e000e */
[----:B------:R-:W-:Y:S05]  /*c260*/  WARPSYNC.COLLECTIVE R15, `(.L_x_9380) ;  /* 0x000000000f087348 */ /* 0x000fea0003c00000 */
[----:B------:R0:W1:Y:S02]  /*c270*/  SHFL.IDX P6, R14, R13, R12, R11 ;  /* 0x0000000c0d0e7389 */ /* 0x00006400000c000b */
[----:B01----:R-:W-:Y:S01]  /*c280*/  ENDCOLLECTIVE ;  /* 0x000000000000791b */ /* 0x003fe20003800000 */
.L_x_9380:
[----:B------:R-:W-:Y:S01]  /*c290*/  ULDC UR4, c[0x0][0x288] ;  /* 0x0000a20000047ab9 */ /* 0x000fe20000000800 */
[----:B------:R-:W-:Y:S01]  /*c2a0*/  SHF.R.U32.HI R5, RZ, 0x3, R7 ;  /* 0x00000003ff057819 */ /* 0x000fe20000011607 */
[----:B------:R-:W-:-:S04]  /*c2b0*/  IMAD R3, R8, UR4, RZ ;  /* 0x0000000408037c24 */ /* 0x000fc8000f8e02ff */
[----:B------:R-:W-:-:S04]  /*c2c0*/  IMAD.IADD R4, R5, 0x1, R4 ;  /* 0x0000000105047824 */ /* 0x000fc800078e0204 */
[C---:B------:R-:W-:Y:S01]  /*c2d0*/  VIADD R5, R4.reuse, 0x10 ;  /* 0x0000001004057836 */ /* 0x040fe20000000000 */
[-C--:B------:R-:W-:Y:S01]  /*c2e0*/  ISETP.GE.AND P1, PT, R4, R3.reuse, PT ;  /* 0x000000030400720c */ /* 0x080fe20003f26270 */
[----:B------:R-:W-:Y:S02]  /*c2f0*/  IMAD.MOV.U32 R13, RZ, RZ, R2 ;  /* 0x000000ffff0d7224 */ /* 0x000fe400078e0002 */
[----:B------:R-:W-:Y:S01]  /*c300*/  IMAD.MOV.U32 R12, RZ, RZ, 0x1 ;  /* 0x00000001ff0c7424 */ /* 0x000fe200078e00ff */
[----:B------:R-:W-:Y:S01]  /*c310*/  ISETP.GE.AND P2, PT, R5, R3, PT ;  /* 0x000000030500720c */ /* 0x000fe20003f46270 */
[----:B------:R-:W-:-:S12]  /*c320*/  IMAD.MOV.U32 R7, RZ, RZ, R14 ;  /* 0x000000ffff077224 */ /* 0x000fd800078e000e */
[----:B------:R-:W-:Y:S05]  /*c330*/  WARPSYNC.COLLECTIVE R15, `(.L_x_9381) ;  /* 0x000000000f087348 */ /* 0x000fea0003c00000 */
[----:B------:R0:W1:Y:S02]  /*c340*/  SHFL.IDX P6, R14, R13, R12, R11 ;  /* 0x0000000c0d0e7389 */ /* 0x00006400000c000b */
[----:B01----:R-:W-:Y:S01]  /*c350*/  ENDCOLLECTIVE ;  /* 0x000000000000791b */ /* 0x003fe20003800000 */
.L_x_9381:
        /* <DEDUP_REMOVED lines=10> */
.L_x_9382:
[----:B------:R-:W-:Y:S01]  /*c400*/  @!PT LDS RZ, [RZ] ;  /* 0x00000000fffff984 */ /* 0x000fe20000000800 */
[----:B------:R-:W-:Y:S01]  /*c410*/  @!PT LDS RZ, [RZ] ;  /* 0x00000000fffff984 */ /* 0x000fe20000000800 */
[----:B------:R-:W-:Y:S01]  /*c420*/  @!PT LDS RZ, [RZ] ;  /* 0x00000000fffff984 */ /* 0x000fe20000000800 */
[----:B------:R0:W-:Y:S01]  /*c430*/  @!P1 LDGSTS.E.BYPASS.LTC128B.128 [R9+0x18400], desc[UR42][R6.64], !P0 ;  /* 0x1840000006099fae */ /* 0x0001e2000c101d6a */
[----:B------:R-:W-:Y:S02]  /*c440*/  IMAD.MOV.U32 R13, RZ, RZ, R2 ;  /* 0x000000ffff0d7224 */ /* 0x000fe400078e0002 */
[----:B------:R-:W-:Y:S02]  /*c450*/  IMAD.MOV.U32 R12, RZ, RZ, 0x2 ;  /* 0x00000002ff0c7424 */ /* 0x000fe400078e00ff */
[----:B------:R-:W-:-:S07]  /*c460*/  IMAD.MOV.U32 R5, RZ, RZ, R14 ;  /* 0x000000ffff057224 */ /* 0x000fce00078e000e */
[----:B0-----:R-:W-:Y:S05]  /*c470*/  WARPSYNC.COLLECTIVE R15, `(.L_x_9383) ;  /* 0x000000000f087348 */ /* 0x001fea0003c00000 */
[----:B------:R1:W2:Y:S02]  /*c480*/  SHFL.IDX P6, R14, R13, R12, R11 ;  /* 0x0000000c0d0e7389 */ /* 0x0002a400000c000b */
[----:B012---:R-:W-:Y:S01]  /*c490*/  ENDCOLLECTIVE ;  /* 0x000000000000791b */ /* 0x007fe20003800000 */
.L_x_9383:
[----:B------:R-:W-:Y:S01]  /*c4a0*/  @!P2 LEA R7, P1, R10, R5, 0x1 ;  /* 0x000000050a07a211 */ /* 0x000fe200078208ff */
[----:B------:R-:W-:-:S04]  /*c4b0*/  VIADD R5, R4, 0x20 ;  /* 0x0000002004057836 */ /* 0x000fc80000000000 */
[----:B------:R-:W-:Y:S01]  /*c4c0*/  @!P2 IMAD.X R6, RZ, RZ, R8, P1 ;  /* 0x000000ffff06a224 */ /* 0x000fe200008e0608 */
[----:B------:R-:W-:Y:S01]  /*c4d0*/  ISETP.GE.AND P1, PT, R5, R3, PT ;  /* 0x000000030500720c */ /* 0x000fe20003f26270 */
[----:B------:R-:W-:-:S03]  /*c4e0*/  VIADD R5, R4, 0x30 ;  /* 0x0000003004057836 */ /* 0x000fc60000000000 */
        /* <DEDUP_REMOVED lines=12> */
.L_x_9384:
[----:B------:R-:W-:Y:S02]  /*c5b0*/  IMAD.MOV.U32 R13, RZ, RZ, R2 ;  /* 0x000000ffff0d7224 */ /* 0x000fe400078e0002 */
[----:B------:R-:W-:Y:S02]  /*c5c0*/  IMAD.MOV.U32 R12, RZ, RZ, 0x3 ;  /* 0x00000003ff0c7424 */ /* 0x000fe400078e00ff */
[----:B------:R-:W-:-:S07]  /*c5d0*/  IMAD.MOV.U32 R7, RZ, RZ, R14 ;  /* 0x000000ffff077224 */ /* 0x000fce00078e000e */
[----:B------:R-:W-:Y:S05]  /*c5e0*/  WARPSYNC.COLLECTIVE R15, `(.L_x_9385) ;  /* 0x000000000f087348 */ /* 0x000fea0003c00000 */
[----:B------:R0:W1:Y:S02]  /*c5f0*/  SHFL.IDX P6, R14, R13, R12, R11 ;  /* 0x0000000c0d0e7389 */ /* 0x00006400000c000b */
[----:B01----:R-:W-:Y:S01]  /*c600*/  ENDCOLLECTIVE ;  /* 0x000000000000791b */ /* 0x003fe20003800000 */
.L_x_9385:
        /* <DEDUP_REMOVED lines=16> */
.L_x_9386:
[----:B------:R-:W-:Y:S02]  /*c710*/  IMAD.MOV.U32 R13, RZ, RZ, R2 ;  /* 0x000000ffff0d7224 */ /* 0x000fe400078e0002 */
[----:B------:R-:W-:Y:S02]  /*c720*/  IMAD.MOV.U32 R12, RZ, RZ, 0x4 ;  /* 0x00000004ff0c7424 */ /* 0x000fe400078e00ff */
[----:B------:R-:W-:-:S07]  /*c730*/  IMAD.MOV.U32 R7, RZ, RZ, R14 ;  /* 0x000000ffff077224 */ /* 0x000fce00078e000e */
[----:B------:R-:W-:Y:S05]  /*c740*/  WARPSYNC.COLLECTIVE R15, `(.L_x_9387) ;  /* 0x000000000f087348 */ /* 0x000fea0003c00000 */
[----:B------:R0:W1:Y:S02]  /*c750*/  SHFL.IDX P6, R14, R13, R12, R11 ;  /* 0x0000000c0d0e7389 */ /* 0x00006400000c000b */
[----:B01----:R-:W-:Y:S01]  /*c760*/  ENDCOLLECTIVE ;  /* 0x000000000000791b */ /* 0x003fe20003800000 */
.L_x_9387:
        /* <DEDUP_REMOVED lines=16> */
.L_x_9388:
[----:B------:R-:W-:Y:S02]  /*c870*/  IMAD.MOV.U32 R13, RZ, RZ, R2 ;  /* 0x000000ffff0d7224 */ /* 0x000fe400078e0002 */
[----:B------:R-:W-:Y:S02]  /*c880*/  IMAD.MOV.U32 R12, RZ, RZ, 0x5 ;  /* 0x00000005ff0c7424 */ /* 0x000fe400078e00ff */
[----:B------:R-:W-:-:S07]  /*c890*/  IMAD.MOV.U32 R7, RZ, RZ, R14 ;  /* 0x000000ffff077224 */ /* 0x000fce00078e000e */
[----:B------:R-:W-:Y:S05]  /*c8a0*/  WARPSYNC.COLLECTIVE R15, `(.L_x_9389) ;  /* 0x000000000f087348 */ /* 0x000fea0003c00000 */
[----:B------:R0:W1:Y:S02]  /*c8b0*/  SHFL.IDX P6, R14, R13, R12, R11 ;  /* 0x0000000c0d0e7389 */ /* 0x00006400000c000b */
[----:B01----:R-:W-:Y:S01]  /*c8c0*/  ENDCOLLECTIVE ;  /* 0x000000000000791b */ /* 0x003fe20003800000 */
.L_x_9389:
        /* <DEDUP_REMOVED lines=16> */
.L_x_9390:
[----:B------:R-:W-:Y:S02]  /*c9d0*/  IMAD.MOV.U32 R13, RZ, RZ, R2 ;  /* 0x000000ffff0d7224 */ /* 0x000fe400078e0002 */
[----:B------:R-:W-:Y:S02]  /*c9e0*/  IMAD.MOV.U32 R12, RZ, RZ, 0x6 ;  /* 0x00000006ff0c7424 */ /* 0x000fe400078e00ff */
[----:B------:R-:W-:-:S07]  /*c9f0*/  IMAD.MOV.U32 R7, RZ, RZ, R14 ;  /* 0x000000ffff077224 */ /* 0x000fce00078e000e */
[----:B------:R-:W-:Y:S05]  /*ca00*/  WARPSYNC.COLLECTIVE R15, `(.L_x_9391) ;  /* 0x000000000f087348 */ /* 0x000fea0003c00000 */
[----:B------:R0:W1:Y:S02]  /*ca10*/  SHFL.IDX P6, R14, R13, R12, R11 ;  /* 0x0000000c0d0e7389 */ /* 0x00006400000c000b */
[----:B01----:R-:W-:Y:S01]  /*ca20*/  ENDCOLLECTIVE ;  /* 0x000000000000791b */ /* 0x003fe20003800000 */
.L_x_9391:
        /* <DEDUP_REMOVED lines=15> */
.L_x_9392:
[----:B------:R-:W-:Y:S02]  /*cb20*/  IMAD.MOV.U32 R13, RZ, RZ, R2 ;  /* 0x000000ffff0d7224 */ /* 0x000fe400078e0002 */
[----:B------:R-:W-:Y:S02]  /*cb30*/  IMAD.MOV.U32 R12, RZ, RZ, 0x7 ;  /* 0x00000007ff0c7424 */ /* 0x000fe400078e00ff */
[----:B------:R-:W-:-:S07]  /*cb40*/  IMAD.MOV.U32 R7, RZ, RZ, R14 ;  /* 0x000000ffff077224 */ /* 0x000fce00078e000e */
[----:B------:R-:W-:Y:S05]  /*cb50*/  WARPSYNC.COLLECTIVE R15, `(.L_x_9393) ;  /* 0x000000000f087348 */ /* 0x000fea0003c00000 */
[----:B------:R0:W1:Y:S02]  /*cb60*/  SHFL.IDX P6, R14, R13, R12, R11 ;  /* 0x0000000c0d0e7389 */ /* 0x00006400000c000b */
[----:B01----:R-:W-:Y:S01]  /*cb70*/  ENDCOLLECTIVE ;  /* 0x000000000000791b */ /* 0x003fe20003800000 */
.L_x_9393:
        /* <DEDUP_REMOVED lines=10> */
.L_x_9394:
[----:B------:R-:W-:Y:S01]  /*cc20*/  @!PT LDS RZ, [RZ] ;  /* 0x00000000fffff984 */ /* 0x000fe20000000800 */
[----:B------:R-:W-:Y:S01]  /*cc30*/  @!PT LDS RZ, [RZ] ;  /* 0x00000000fffff984 */ /* 0x000fe20000000800 */
[----:B------:R-:W-:Y:S01]  /*cc40*/  @!PT LDS RZ, [RZ] ;  /* 0x00000000fffff984 */ /* 0x000fe20000000800 */
[----:B------:R1:W-:Y:S01]  /*cc50*/  @!P1 LDGSTS.E.BYPASS.LTC128B.128 [R9+0x1b400], desc[UR42][R6.64], !P0 ;  /* 0x1b40000006099fae */ /* 0x0003e2000c101d6a */
[----:B------:R-:W-:Y:S01]  /*cc60*/  IMAD.MOV.U32 R0, RZ, RZ, R14 ;  /* 0x000000ffff007224 */ /* 0x000fe200078e000e */
[----:B------:R-:W-:Y:S06]  /*cc70*/  BRA `(.L_x_9395) ;  /* 0xffffffc400ec7947 */ /* 0x000fec000383ffff */
.L_x_9295:
[----:B0-----:R-:W-:-:S04]  /*cc80*/  IMAD.U32 R3, RZ, RZ, UR36 ;  /* 0x00000024ff037e24 */ /* 0x001fc8000f8e00ff */
[----:B------:R0:W1:Y:S03]  /*cc90*/  SYNCS.PHASECHK.TRANS64.TRYWAIT P0, [R3+URZ+0x22820], R0 ;  /* 0x02282000030075a7 */ /* 0x000066000800017f */
[----:B-1----:R-:W-:Y:S05]  /*cca0*/  @!P0 NANOSLEEP.SYNCS 0x989680 ;  /* 0x009896800000895d */ /* 0x002fea0003900000 */
[----:B------:R-:W1:Y:S02]  /*ccb0*/  @!P0 SYNCS.PHASECHK.TRANS64 P0, [R3+URZ+0x22820], R0 ;  /* 0x02282000030085a7 */ /* 0x000e64000800007f */
[----:B-1----:R-:W-:Y:S05]  /*ccc0*/  @!P0 BRA `(.L_x_9295) ;  /* 0xfffffffc00ec8947 */ /* 0x002fea000383ffff */
[----:B------:R-:W-:Y:S05]  /*ccd0*/  BRA `(.L_x_9396) ;  /* 0xffffffc800207947 */ /* 0x000fea000383ffff */
.L_x_9299:
[----:B0-----:R0:W1:Y:S02]  /*cce0*/  SYNCS.PHASECHK.TRANS64.TRYWAIT P0, [R2+URZ+0x22860], R0 ;  /* 0x02286000020075a7 */ /* 0x001064000800017f */
[----:B-1----:R-:W-:Y:S05]  /*ccf0*/  @!P0 NANOSLEEP.SYNCS 0x989680 ;  /* 0x009896800000895d */ /* 0x002fea0003900000 */
[----:B------:R-:W1:Y:S02]  /*cd00*/  @!P0 SYNCS.PHASECHK.TRANS64 P0, [R2+URZ+0x22860], R0 ;  /* 0x02286000020085a7 */ /* 0x000e64000800007f */
[----:B-1----:R-:W-:Y:S05]  /*cd10*/  @!P0 BRA `(.L_x_9299) ;  /* 0xfffffffc00f08947 */ /* 0x002fea000383ffff */
[----:B------:R-:W-:Y:S05]  /*cd20*/  BRA `(.L_x_9397) ;  /* 0xffffffc800447947 */ /* 0x000fea000383ffff */
.L_x_9312:
[----:B-1----:R1:W2:Y:S02]  /*cd30*/  SYNCS.PHASECHK.TRANS64.TRYWAIT P0, [R3+URZ+0x22840], R2 ;  /* 0x02284002030075a7 */ /* 0x0022a4000800017f */
[----:B--2---:R-:W-:Y:S05]  /*cd40*/  @!P0 NANOSLEEP.SYNCS 0x989680 ;  /* 0x009896800000895d */ /* 0x004fea0003900000 */
[----:B------:R-:W2:Y:S02]  /*cd50*/  @!P0 SYNCS.PHASECHK.TRANS64 P0, [R3+URZ+0x22840], R2 ;  /* 0x02284002030085a7 */ /* 0x000ea4000800007f */
[----:B--2---:R-:W-:Y:S05]  /*cd60*/  @!P0 BRA `(.L_x_9312) ;  /* 0xfffffffc00f08947 */ /* 0x004fea000383ffff */
[----:B------:R-:W-:Y:S05]  /*cd70*/  BRA `(.L_x_9398) ;  /* 0xffffffd000407947 */ /* 0x000fea000383ffff */
.L_x_9317:
[----:B0-----:R0:W2:Y:S02]  /*cd80*/  SYNCS.PHASECHK.TRANS64.TRYWAIT P0, [R3+URZ+0x22860], R2 ;  /* 0x02286002030075a7 */ /* 0x0010a4000800017f */
[----:B--2---:R-:W-:Y:S05]  /*cd90*/  @!P0 NANOSLEEP.SYNCS 0x989680 ;  /* 0x009896800000895d */ /* 0x004fea0003900000 */
[----:B------:R-:W2:Y:S02]  /*cda0*/  @!P0 SYNCS.PHASECHK.TRANS64 P0, [R3+URZ+0x22860], R2 ;  /* 0x02286002030085a7 */ /* 0x000ea4000800007f */
[----:B--2---:R-:W-:Y:S05]  /*cdb0*/  @!P0 BRA `(.L_x_9317) ;  /* 0xfffffffc00f08947 */ /* 0x004fea000383ffff */
[----:B------:R-:W-:Y:S05]  /*cdc0*/  BRA `(.L_x_9399) ;  /* 0xffffffd000bc7947 */ /* 0x000fea000383ffff */
.L_x_9329:
[----:B--2---:R2:W3:Y:S02]  /*cdd0*/  SYNCS.PHASECHK.TRANS64.TRYWAIT P0, [R4+URZ+0x22840], R2 ;  /* 0x02284002040075a7 */ /* 0x0044e4000800017f */
[----:B---3--:R-:W-:Y:S05]  /*cde0*/  @!P0 NANOSLEEP.SYNCS 0x989680 ;  /* 0x009896800000895d */ /* 0x008fea0003900000 */
[----:B------:R-:W3:Y:S02]  /*cdf0*/  @!P0 SYNCS.PHASECHK.TRANS64 P0, [R4+URZ+0x22840], R2 ;  /* 0x02284002040085a7 */ /* 0x000ee4000800007f */
[----:B---3--:R-:W-:Y:S05]  /*ce00*/  @!P0 BRA `(.L_x_9329) ;  /* 0xfffffffc00f08947 */ /* 0x008fea000383ffff */
[----:B------:R-:W-:Y:S05]  /*ce10*/  BRA `(.L_x_9400) ;  /* 0xffffffd800a87947 */ /* 0x000fea000383ffff */
.L_x_9334:
[----:B0-----:R0:W1:Y:S02]  /*ce20*/  SYNCS.PHASECHK.TRANS64.TRYWAIT P0, [R4+URZ+0x22860], R2 ;  /* 0x02286002040075a7 */ /* 0x001064000800017f */
[----:B-1----:R-:W-:Y:S05]  /*ce30*/  @!P0 NANOSLEEP.SYNCS 0x989680 ;  /* 0x009896800000895d */ /* 0x002fea0003900000 */
[----:B------:R-:W1:Y:S02]  /*ce40*/  @!P0 SYNCS.PHASECHK.TRANS64 P0, [R4+URZ+0x22860], R2 ;  /* 0x02286002040085a7 */ /* 0x000e64000800007f */
[----:B-1----:R-:W-:Y:S05]  /*ce50*/  @!P0 BRA `(.L_x_9334) ;  /* 0xfffffffc00f08947 */ /* 0x002fea000383ffff */
[----:B------:R-:W-:Y:S05]  /*ce60*/  BRA `(.L_x_9401) ;  /* 0xffffffdc00247947 */ /* 0x000fea000383ffff */
.L_x_9345:
[----:B0-----:R0:W2:Y:S02]  /*ce70*/  SYNCS.PHASECHK.TRANS64.TRYWAIT P0, [R4+URZ+0x22840], R2 ;  /* 0x02284002040075a7 */ /* 0x0010a4000800017f */
[----:B--2---:R-:W-:Y:S05]  /*ce80*/  @!P0 NANOSLEEP.SYNCS 0x989680 ;  /* 0x009896800000895d */ /* 0x004fea0003900000 */
[----:B------:R-:W2:Y:S02]  /*ce90*/  @!P0 SYNCS.PHASECHK.TRANS64 P0, [R4+URZ+0x22840], R2 ;  /* 0x02284002040085a7 */ /* 0x000ea4000800007f */
[----:B--2---:R-:W-:Y:S05]  /*cea0*/  @!P0 BRA `(.L_x_9345) ;  /* 0xfffffffc00f08947 */ /* 0x004fea000383ffff */
[----:B------:R-:W-:Y:S05]  /*ceb0*/  BRA `(.L_x_9402) ;  /* 0xffffffe000ec7947 */ /* 0x000fea000383ffff */
.L_x_9350:
[----:B-1----:R1:W2:Y:S02]  /*cec0*/  SYNCS.PHASECHK.TRANS64.TRYWAIT P0, [R4+URZ+0x22860], R2 ;  /* 0x02286002040075a7 */ /* 0x0022a4000800017f */
[----:B--2---:R-:W-:Y:S05]  /*ced0*/  @!P0 NANOSLEEP.SYNCS 0x989680 ;  /* 0x009896800000895d */ /* 0x004fea0003900000 */
[----:B------:R-:W2:Y:S02]  /*cee0*/  @!P0 SYNCS.PHASECHK.TRANS64 P0, [R4+URZ+0x22860], R2 ;  /* 0x02286002040085a7 */ /* 0x000ea4000800007f */
[----:B--2---:R-:W-:Y:S05]  /*cef0*/  @!P0 BRA `(.L_x_9350) ;  /* 0xfffffffc00f08947 */ /* 0x004fea000383ffff */
[----:B------:R-:W-:Y:S05]  /*cf00*/  BRA `(.L_x_9403) ;  /* 0xffffffe400687947 */ /* 0x000fea000383ffff */
.L_x_9360:
[----:B0-----:R0:W2:Y:S02]  /*cf10*/  SYNCS.PHASECHK.TRANS64.TRYWAIT P0, [R0+URZ+0x22820], R3 ;  /* 0x02282003000075a7 */ /* 0x0010a4000800017f */
[----:B--2---:R-:W-:Y:S05]  /*cf20*/  @!P0 NANOSLEEP.SYNCS 0x989680 ;  /* 0x009896800000895d */ /* 0x004fea0003900000 */
[----:B------:R-:W2:Y:S02]  /*cf30*/  @!P0 SYNCS.PHASECHK.TRANS64 P0, [R0+URZ+0x22820], R3 ;  /* 0x02282003000085a7 */ /* 0x000ea4000800007f */
[----:B--2---:R-:W-:Y:S05]  /*cf40*/  @!P0 BRA `(.L_x_9360) ;  /* 0xfffffffc00f08947 */ /* 0x004fea000383ffff */
[----:B------:R-:W-:Y:S05]  /*cf50*/  BRA `(.L_x_9404) ;  /* 0xffffffe800f87947 */ /* 0x000fea000383ffff */
.L_x_9361:
        /* <DEDUP_REMOVED lines=11> */
.L_x_9406:
[----:B------:R-:W-:Y:S05]  /*d010*/  BSYNC B0 ;  /* 0x0000000000007941 */ /* 0x000fea0003800000 */
.L_x_9405:
[----:B------:R-:W-:Y:S05]  /*d020*/  BRA `(.L_x_9407) ;  /* 0xffffffe800e07947 */ /* 0x000fea000383ffff */
.L_x_9364:
[----:B------:R-:W-:Y:S01]  /*d030*/  BSSY B1, `(.L_x_9408) ;  /* 0x0000006000017945 */ /* 0x000fe20003800000 */
[----:B------:R-:W-:-:S07]  /*d040*/  IMAD.MOV.U32 R15, RZ, RZ, -0x1 ;  /* 0xffffffffff0f7424 */ /* 0x000fce00078e00ff */
[----:B012---:R-:W-:Y:S05]  /*d050*/  WARPSYNC.COLLECTIVE R15, `(.L_x_9409) ;  /* 0x000000000f0c7348 */ /* 0x007fea0003c00000 */
[----:B------:R-:W-:Y:S02]  /*d060*/  ELECT P6, UR62, PT ;  /* 0x00000000003e782f */ /* 0x000fe400038c0000 */
[----:B------:R-:W-:Y:S01]  /*d070*/  MOV R14, UR62 ;  /* 0x0000003e000e7c02 */ /* 0x000fe20008000f00 */
[----:B012---:R-:W-:Y:S10]  /*d080*/  ENDCOLLECTIVE ;  /* 0x000000000000791b */ /* 0x007ff40003800000 */
.L_x_9409:
[----:B------:R-:W-:Y:S05]  /*d090*/  BSYNC B1 ;  /* 0x0000000000017941 */ /* 0x000fea0003800000 */
.L_x_9408:
[----:B------:R-:W-:Y:S05]  /*d0a0*/  BRA `(.L_x_9410) ;  /* 0xffffffe800d87947 */ /* 0x000fea000383ffff */
.L_x_9366:
[----:B0-----:R0:W1:Y:S02]  /*d0b0*/  SYNCS.PHASECHK.TRANS64.TRYWAIT P0, [R6+URZ], R5 ;  /* 0x00000005060075a7 */ /* 0x001064000800017f */
[----:B-1----:R-:W-:Y:S05]  /*d0c0*/  @!P0 NANOSLEEP.SYNCS 0x989680 ;  /* 0x009896800000895d */ /* 0x002fea0003900000 */
[----:B------:R-:W1:Y:S02]  /*d0d0*/  @!P0 SYNCS.PHASECHK.TRANS64 P0, [R6+URZ], R5 ;  /* 0x00000005060085a7 */ /* 0x000e64000800007f */
[----:B-1----:R-:W-:Y:S05]  /*d0e0*/  @!P0 BRA `(.L_x_9366) ;  /* 0xfffffffc00f08947 */ /* 0x002fea000383ffff */
[----:B------:R-:W-:Y:S05]  /*d0f0*/  BRA `(.L_x_9411) ;  /* 0xffffffec00107947 */ /* 0x000fea000383ffff */
.L_x_9367:
[----:B-1----:R1:W2:Y:S02]  /*d100*/  SYNCS.PHASECHK.TRANS64.TRYWAIT P0, [R3+URZ], R2 ;  /* 0x00000002030075a7 */ /* 0x0022a4000800017f */
[----:B--2---:R-:W-:Y:S05]  /*d110*/  @!P0 NANOSLEEP.SYNCS 0x989680 ;  /* 0x009896800000895d */ /* 0x004fea0003900000 */
[----:B------:R-:W2:Y:S02]  /*d120*/  @!P0 SYNCS.PHASECHK.TRANS64 P0, [R3+URZ], R2 ;  /* 0x00000002030085a7 */ /* 0x000ea4000800007f */
[----:B--2---:R-:W-:Y:S05]  /*d130*/  @!P0 BRA `(.L_x_9367) ;  /* 0xfffffffc00f08947 */ /* 0x004fea000383ffff */
[----:B------:R-:W-:Y:S05]  /*d140*/  BRA `(.L_x_9412) ;  /* 0xffffffec00047947 */ /* 0x000fea000383ffff */
.L_x_9369:
[----:B-1----:R1:W2:Y:S02]  /*d150*/  SYNCS.PHASECHK.TRANS64.TRYWAIT P0, [R18+URZ], R5 ;  /* 0x00000005120075a7 */ /* 0x0022a4000800017f */
[----:B--2---:R-:W-:Y:S05]  /*d160*/  @!P0 NANOSLEEP.SYNCS 0x989680 ;  /* 0x009896800000895d */ /* 0x004fea0003900000 */
[----:B------:R-:W2:Y:S02]  /*d170*/  @!P0 SYNCS.PHASECHK.TRANS64 P0, [R18+URZ], R5 ;  /* 0x00000005120085a7 */ /* 0x000ea4000800007f */
[----:B--2---:R-:W-:Y:S05]  /*d180*/  @!P0 BRA `(.L_x_9369) ;  /* 0xfffffffc00f08947 */ /* 0x004fea000383ffff */
[----:B------:R-:W-:Y:S05]  /*d190*/  BRA `(.L_x_9413) ;  /* 0xffffffec00087947 */ /* 0x000fea000383ffff */
.L_x_9414:
        /* <DEDUP_REMOVED lines=14> */
.L_x_15305:


//--------------------- .text._ZN7cutlass13device_kernelIN5flash11enable_sm90INS1_16FlashAttnFwdSm90INS1_25CollectiveMainloopFwdSm90ILi2EN4cute5tupleIJNS5_1CILi1EEES8_S8_EEENS6_IJNS7_ILi128EEENS7_ILi96EEENS7_ILi64EEEEEELi256ENS_10bfloat16_tEfNS_4arch4Sm90ELb0ELb0ELb1ELb0ELb0ELb0ELb1ELb1ELb0ELb1ELb0ELb0EEENS1_21CollectiveEpilogueFwdINS6_IJSA_NS7_ILi256EEESB_EEES9_SE_SG_Li256ELb0ELb1ELb0ELb0EEENS1_29StaticPersistentTileSchedulerILb0EEEEEEEEEvNT_6ParamsE --------------------------
	.section	.text._ZN7cutlass13device_kernelIN5flash11enable_sm90INS1_16FlashAttnFwdSm90INS1_25CollectiveMainloopFwdSm90ILi2EN4cute5tupleIJNS5_1CILi1EEES8_S8_EEENS6_IJNS7_ILi128EEENS7_ILi96EEENS7_ILi64EEEEEELi256ENS_10bfloat16_tEfNS_4arch4Sm90ELb0ELb0ELb1ELb0ELb0ELb0ELb1ELb1ELb0ELb1ELb0ELb0EEENS1_21CollectiveEpilogueFwdINS6_IJSA_NS7_ILi256EEESB_EEES9_SE_SG_Li256ELb0ELb1ELb0ELb0EEENS1_29StaticPersistentTileSchedulerILb0EEEEEEEEEvNT_6ParamsE,"ax",@progbits
	.align	128
.text._ZN7cutlass13device_kernelIN5flash11enable_sm90INS1_16FlashAttnFwdSm90INS1_25CollectiveMainloopFwdSm90ILi2EN4cute5tupleIJNS5_1CILi1EEES8_S8_EEENS6_IJNS7_ILi128EEENS7_ILi96EEENS7_ILi64EEEEEELi256ENS_10bfloat16_tEfNS_4arch4Sm90ELb0ELb0ELb1ELb0ELb0ELb0ELb1ELb1ELb0ELb1ELb0ELb0EEENS1_21CollectiveEpilogueFwdINS6_IJSA_NS7_ILi256EEESB_EEES9_SE_SG_Li256ELb0ELb1ELb0ELb0EEENS1_29StaticPersistentTileSchedulerILb0EEEEEEEEEvNT_6ParamsE:
        .type           _ZN7cutlass13device_kernelIN5flash11enable_sm90INS1_16FlashAttnFwdSm90INS1_25CollectiveMainloopFwdSm90ILi2EN4cute5tupleIJNS5_1CILi1EEES8_S8_EEENS6_IJNS7_ILi128EEENS7_ILi96EEENS7_ILi64EEEEEELi256ENS_10bfloat16_tEfNS_4arch4Sm90ELb0ELb0ELb1ELb0ELb0ELb0ELb1ELb1ELb0ELb1ELb0ELb0EEENS1_21CollectiveEpilogueFwdINS6_IJSA_NS7_ILi256EEESB_EEES9_SE_SG_Li256ELb0ELb1ELb0ELb0EEENS1_29StaticPersistentTileSchedulerILb0EEEEEEEEEvNT_6ParamsE,@function
        .size           _ZN7cutlass13device_kernelIN5flash11enable_sm90INS1_16FlashAttnFwdSm90INS1_25CollectiveMainloopFwdSm90ILi2EN4cute5tupleIJNS5_1CILi1EEES8_S8_EEENS6_IJNS7_ILi128EEENS7_ILi96EEENS7_ILi64EEEEEELi256ENS_10bfloat16_tEfNS_4arch4Sm90ELb0ELb0ELb1ELb0ELb0ELb0ELb1ELb1ELb0ELb1ELb0ELb0EEENS1_21CollectiveEpilogueFwdINS6_IJSA_NS7_ILi256EEESB_EEES9_SE_SG_Li256ELb0ELb1ELb0ELb0EEENS1_29StaticPersistentTileSchedulerILb0EEEEEEEEEvNT_6ParamsE,(.L_x_15306 - _ZN7cutlass13device_kernelIN5flash11enable_sm90INS1_16FlashAttnFwdSm90INS1_25CollectiveMainloopFwdSm90ILi2EN4cute5tupleIJNS5_1CILi1EEES8_S8_EEENS6_IJNS7_ILi128EEENS7_ILi96EEENS7_ILi64EEEEEELi256ENS_10bfloat16_tEfNS_4arch4Sm90ELb0ELb0ELb1ELb0ELb0ELb0ELb1ELb1ELb0ELb1ELb0ELb0EEENS1_21CollectiveEpilogueFwdINS6_IJSA_NS7_ILi256EEESB_EEES9_SE_SG_Li256ELb0ELb1ELb0ELb0EEENS1_29StaticPersistentTileSchedulerILb0EEEEEEEEEvNT_6ParamsE)
        .other          _ZN7cutlass13device_kernelIN5flash11enable_sm90INS1_16FlashAttnFwdSm90INS1_25CollectiveMainloopFwdSm90ILi2EN4cute5tupleIJNS5_1CILi1EEES8_S8_EEENS6_IJNS7_ILi128EEENS7_ILi96EEENS7_ILi64EEEEEELi256ENS_10bfloat16_tEfNS_4arch4Sm90ELb0ELb0ELb1ELb0ELb0ELb0ELb1ELb1ELb0ELb1ELb0ELb0EEENS1_21CollectiveEpilogueFwdINS6_IJSA_NS7_ILi256EEESB_EEES9_SE_SG_Li256ELb0ELb1ELb0ELb0EEENS1_29StaticPersistentTileSchedulerILb0EEEEEEEEEvNT_6ParamsE,@"STO_CUDA_ENTRY STV_DEFAULT"
_ZN7cutlass13device_kernelIN5flash11enable_sm90INS1_16FlashAttnFwdSm90INS1_25CollectiveMainloopFwdSm90ILi2EN4cute5tupleIJNS5_1CILi1EEES8_S8_EEENS6_IJNS7_ILi128EEENS7_ILi96EEENS7_ILi64EEEEEELi256ENS_10bfloat16_tEfNS_4arch4Sm90ELb0ELb0ELb1ELb0ELb0ELb0ELb1ELb1ELb0ELb1ELb0ELb0EEENS1_21CollectiveEpilogueFwdINS6_IJSA_NS7_ILi256EEESB_EEES9_SE_SG_Li256ELb0ELb1ELb0ELb0EEENS1_29StaticPersistentTileSchedulerILb0EEEEEEEEEvNT_6ParamsE:
        /* <DEDUP_REMOVED lines=18> */
.L_x_9416:
[----:B------:R-:W-:Y:S05]  /*0120*/  BSYNC B0 ;  /* 0x0000000000007941 */ /* 0x000fea0003800000 */
.L_x_9415:
        /* <DEDUP_REMOVED lines=43> */
.L_x_9417:
        /* <DEDUP_REMOVED lines=22> */
.L_x_9418:
        /* <DEDUP_REMOVED lines=18> */
.L_x_9419:
        /* <DEDUP_REMOVED lines=22> */
.L_x_9420:
        /* <DEDUP_REMOVED lines=22> */
.L_x_9421:
[----:B------:R-:W-:Y:S01]  /*0920*/  PLOP3.LUT P0, PT, PT, PT, UP0, 0x80, 0x0 ;  /* 0x000000000000781c */ /* 0x000fe20003f0f008 */
[----:B------:R-:W-:Y:S01]  /*0930*/  UMOV UR36, 0x1 ;  /* 0x0000000100247882 */ /* 0x000fe20000000000 */
[----:B------:R-:W-:Y:S01]  /*0940*/  NOP ;  /* 0x0000000000007918 */ /* 0x000fe20000000000 */
[----:B------:R-:W-:Y:S01]  /*0950*/  USEL UR36, UR36, 0x2, !UP0 ;  /* 0x0000000224247887 */ /* 0x000fe2000c000000 */
[----:B------:R-:W-:Y:S01]  /*0960*/  ULDC.64 UR46, c[0x0][0x208] ;  /* 0x00008200002e7ab9 */ /* 0x000fe20000000a00 */
[----:B0123--:R-:W-:Y:S08]  /*0970*/  BAR.SYNC.DEFER_BLOCKING 0x0 ;  /* 0x0000000000007b1d */ /* 0x00fff00000010000 */
[----:B------:R-:W-:Y:S05]  /*0980*/  @!P0 BRA `(.L_x_9422) ;  /* 0x00000080006c8947 */ /* 0x000fea0003800000 */
.L_x_9423:
        /* <DEDUP_REMOVED lines=68> */
.L_x_9453:
[----:B0-----:R-:W0:Y:S01]  /*0dd0*/  SHFL.IDX PT, R0, R207, RZ, 0x1f ;  /* 0x00001fffcf007589 */ /* 0x001e2200000e0000 */
[----:B-1----:R-:W1:Y:S01]  /*0de0*/  S2UR UR4, SR_CgaCtaId ;  /* 0x00000000000479c3 */ /* 0x002e620000008800 */
[----:B------:R-:W-:Y:S01]  /*0df0*/  ULDC UR5, c[0x0][0xd38] ;  /* 0x00034e0000057ab9 */ /* 0x000fe20000000800 */
[----:B------:R-:W-:Y:S01]  /*0e00*/  ULDC.64 UR6, c[0x0][0x418] ;  /* 0x0001060000067ab9 */ /* 0x000fe20000000a00 */
[----:B------:R-:W-:Y:S02]  /*0e10*/  UISETP.NE.AND UP1, UPT, UR5, 0x1, UPT ;  /* 0x000000010500788c */ /* 0x000fe4000bf25270 */
[----:B------:R-:W-:Y:S01]  /*0e20*/  UISETP.NE.U32.AND UP0, UPT, UR6, URZ, UPT ;  /* 0x0000003f0600728c */ /* 0x000fe2000bf05070 */
[----:B------:R-:W-:Y:S01]  /*0e30*/  UMOV UR50, 0x400 ;  /* 0x0000040000327882 */ /* 0x000fe20000000000 */
[----:B------:R-:W-:Y:S02]  /*0e40*/  ULDC UR48, c[0x0][0x424] ;  /* 0x0001090000307ab9 */ /* 0x000fe40000000800 */
[----:B------:R-:W-:Y:S01]  /*0e50*/  UISETP.NE.AND.EX UP0, UPT, UR7, URZ, UPT, UP0 ;  /* 0x0000003f0700728c */ /* 0x000fe2000bf05300 */
[----:B------:R-:W-:-:S02]  /*0e60*/  ULDC UR5, c[0x0][0xd44] ;  /* 0x0003510000057ab9 */ /* 0x000fc40000000800 */
[----:B------:R-:W-:Y:S01]  /*0e70*/  ULDC UR7, c[0x0][0x2f0] ;  /* 0x0000bc0000077ab9 */ /* 0x000fe20000000800 */
[----:B------:R-:W-:Y:S02]  /*0e80*/  USEL UR48, UR48, 0x1, UP0 ;  /* 0x0000000130307887 */ /* 0x000fe40008000000 */
[----:B------:R-:W-:Y:S02]  /*0e90*/  UISETP.NE.AND UP2, UPT, UR5, 0x1, UPT ;  /* 0x000000010500788c */ /* 0x000fe4000bf45270 */
[----:B------:R-:W-:Y:S01]  /*0ea0*/  UIMAD UR48, UR48, UR7, URZ ;  /* 0x00000007303072a4 */ /* 0x000fe2000f8e023f */
[----:B------:R-:W-:Y:S01]  /*0eb0*/  @UP1 ULDC UR8, c[0x0][0xd40] ;  /* 0x0003500000081ab9 */ /* 0x000fe20000000800 */
[----:B------:R-:W-:Y:S01]  /*0ec0*/  UMOV UR41, UR44 ;  /* 0x0000002c00297c82 */ /* 0x000fe20008000000 */
[----:B0-----:R-:W-:Y:S01]  /*0ed0*/  R2UR UR42, R0 ;  /* 0x00000000002a72ca */ /* 0x001fe200000e0000 */
[----:B-1----:R-:W-:-:S05]  /*0ee0*/  ULEA UR50, UR4, UR50, 0x18 ;  /* 0x0000003204327291 */ /* 0x002fca000f8ec03f */
[----:B------:R-:W-:Y:S01]  /*0ef0*/  @UP2 ULDC.64 UR10, c[0x0][0xd48] ;  /* 0x00035200000a2ab9 */ /* 0x000fe20000000a00 */
[----:B------:R-:W-:Y:S01]  /*0f00*/  @UP1 ULDC UR4, c[0x0][0xd3c] ;  /* 0x00034f0000041ab9 */ /* 0x000fe20000000800 */
[----:B------:R-:W-:Y:S02]  /*0f10*/  UIADD3 UR9, UR50, 0x18400, URZ ;  /* 0x0001840032097890 */ /* 0x000fe4000fffe03f */
[----:B------:R-:W-:Y:S02]  /*0f20*/  UIMAD.WIDE.U32 UR4, UR44, UR4, URZ ;  /* 0x000000042c0472a5 */ /* 0x000fe4000f8e003f */
[----:B------:R-:W-:Y:S02]  /*0f30*/  ULOP3.LUT UP0, URZ, UR9, 0x1bf, URZ, 0xc0, !UPT ;  /* 0x000001bf093f7892 */ /* 0x000fe4000f80c03f */
[----:B------:R-:W-:Y:S02]  /*0f40*/  @UP1 USHF.R.U32.HI UR41, URZ, UR8, UR5 ;  /* 0x000000083f291299 */ /* 0x000fe40008011605 */
[----:B------:R-:W-:-:S02]  /*0f50*/  ULEA.HI UR6, UR42, UR42, URZ, 0x1 ;  /* 0x0000002a2a067291 */ /* 0x000fc4000f8f083f */
[----:B------:R-:W-:Y:S01]  /*0f60*/  PLOP3.LUT P0, PT, PT, PT, UP0, 0x80, 0x0 ;  /* 0x000000000000781c */ /* 0x000fe20003f0f008 */
[----:B------:R-:W-:Y:S02]  /*0f70*/  UIMAD.WIDE.U32 UR4, UR41, UR10, URZ ;  /* 0x0000000a290472a5 */ /* 0x000fe4000f8e003f */
[----:B------:R-:W-:Y:S01]  /*0f80*/  ULOP3.LUT UR6, UR6, 0xfffffffe, URZ, 0xc0, !UPT ;  /* 0xfffffffe06067892 */ /* 0x000fe2000f8ec03f */
[----:B------:R-:W-:Y:S01]  /*0f90*/  UMOV UR43, UR41 ;  /* 0x00000029002b7c82 */ /* 0x000fe20008000000 */
[----:B------:R-:W-:Y:S02]  /*0fa0*/  @UP2 USHF.R.U32.HI UR43, URZ, UR11, UR5 ;  /* 0x0000000b3f2b2299 */ /* 0x000fe40008011605 */
[----:B------:R-:W-:Y:S02]  /*0fb0*/  UIADD3 UR42, UR42, -UR6, URZ ;  /* 0x800000062a2a7290 */ /* 0x000fe4000fffe03f */
[----:B------:R-:W-:Y:S02]  /*0fc0*/  UIADD3 UR6, UR48, 0x5f, URZ ;  /* 0x0000005f30067890 */ /* 0x000fe4000fffe03f */
[----:B------:R-:W-:-:S02]  /*0fd0*/  ULEA UR8, UR42, UR50, 0xd ;  /* 0x000000322a087291 */ /* 0x000fc4000f8e683f */
[----:B------:R-:W-:Y:S02]  /*0fe0*/  UIMAD.WIDE UR6, UR6, 0x2aaaaaab, URZ ;  /* 0x2aaaaaab060678a5 */ /* 0x000fe4000f8e023f */
[----:B------:R-:W-:Y:S02]  /*0ff0*/  UIADD3 UR8, UR8, 0x22400, URZ ;  /* 0x0002240008087890 */ /* 0x000fe4000fffe03f */
[----:B------:R-:W-:Y:S02]  /*1000*/  USHF.R.U32.HI UR45, URZ, 0x1f, UR7 ;  /* 0x0000001f3f2d7899 */ /* 0x000fe40008011607 */
[----:B------:R-:W-:Y:S02]  /*1010*/  USHF.R.U32.HI UR8, URZ, 0x4, UR8 ;  /* 0x000000043f087899 */ /* 0x000fe40008011608 */
[----:B------:R-:W-:Y:S02]  /*1020*/  ULEA.HI.SX32 UR45, UR7, UR45, 0x1c ;  /* 0x0000002d072d7291 */ /* 0x000fe4000f8fe23f */
[----:B------:R-:W-:Y:S01]  /*1030*/  ULOP3.LUT UR49, UR8, 0x3fff, URZ, 0xc0, !UPT ;  /* 0x00003fff08317892 */ /* 0x000fe2000f8ec03f */
        /* <DEDUP_REMOVED lines=17> */
.L_x_9424:
        /* <DEDUP_REMOVED lines=8> */
.L_x_9547:
[----:B0-----:R-:W-:Y:S01]  /*11d0*/  IMAD.U32 R3, RZ, RZ, UR40 ;  /* 0x00000028ff037e24 */ /* 0x001fe2000f8e00ff */
[----:B------:R-:W-:Y:S05]  /*11e0*/  WARPSYNC.ALL ;  /* 0x0000000000007948 */ /* 0x000fea0003800000 */
[----:B------:R0:W-:Y:S01]  /*11f0*/  BAR.SYNC.DEFER_BLOCKING R168, 0x100 ;  /* 0x000400a80000751d */ /* 0x0001e20000010000 */
[----:B------:R-:W-:-:S13]  /*1200*/  ISETP.NE.AND P0, PT, R3, 0x3, PT ;  /* 0x000000030300780c */ /* 0x000fda0003f05270 */
[----:B0-----:R-:W-:Y:S05]  /*1210*/  @!P0 BRA `(.L_x_9426) ;  /* 0x0000000000048947 */ /* 0x001fea0003800000 */
[----:B------:R-:W-:Y:S01]  /*1220*/  BPT.TRAP 0x1 ;  /* 0x000000040000795c */ /* 0x000fe20000300000 */
.L_x_9426:
[----:B------:R-:W-:Y:S01]  /*1230*/  ULEA UR26, UR38, UR50, 0x3 ;  /* 0x00000032261a7291 */ /* 0x000fe2000f8e183f */
[----:B------:R-:W-:-:S05]  /*1240*/  IMAD.U32 R3, RZ, RZ, UR37 ;  /* 0x00000025ff037e24 */ /* 0x000fca000f8e00ff */
[----:B------:R-:W-:-:S04]  /*1250*/  SHF.L.U32 R3, R3, 0x1f, RZ ;  /* 0x0000001f03037819 */ /* 0x000fc800000006ff */
[----:B------:R0:W1:Y:S01]  /*1260*/  SYNCS.PHASECHK.TRANS64.TRYWAIT P1, [UR26+0x32430], R3 ;  /* 0x03243003ff0075a7 */ /* 0x000062000802015a */
[----:B------:R-:W-:Y:S05]  /*1270*/  @!P0 BRA `(.L_x_9427) ;  /* 0x0000000000048947 */ /* 0x000fea0003800000 */
[----:B------:R-:W-:Y:S01]  /*1280*/  BPT.TRAP 0x1 ;  /* 0x000000040000795c */ /* 0x000fe20000300000 */
.L_x_9427:
[----:B-1----:R-:W-:Y:S05]  /*1290*/  @P1 BRA `(.L_x_9428) ;  /* 0x0000000000081947 */ /* 0x002fea0003800000 */
[----:B------:R-:W1:Y:S02]  /*12a0*/  SYNCS.PHASECHK.TRANS64.TRYWAIT P1, [UR26+0x32430], R3 ;  /* 0x03243003ff0075a7 */ /* 0x000e64000802015a */
[----:B-1----:R-:W-:Y:S05]  /*12b0*/  @!P1 BRA `(.L_x_9429) ;  /* 0x000000c400989947 */ /* 0x002fea0003800000 */
.L_x_9428:
[----:B------:R-:W-:Y:S01]  /*12c0*/  ULEA UR4, UR42, UR50, 0xd ;  /* 0x000000322a047291 */ /* 0x000fe2000f8e683f */
[----:B------:R-:W-:Y:S01]  /*12d0*/  WARPGROUP.ARRIVE ;  /* 0x00000000000079c5 */ /* 0x000fe20000000000 */
[----:B------:R-:W-:Y:S02]  /*12e0*/  UIADD3 UR5, UR50, 0x1c400, URZ ;  /* 0x0001c40032057890 */ /* 0x000fe4000fffe03f */
[----:B------:R-:W-:Y:S02]  /*12f0*/  UIADD3 UR4, UR4, 0x18400, URZ ;  /* 0x0001840004047890 */ /* 0x000fe4000fffe03f */
[----:B------:R-:W-:Y:S02]  /*1300*/  USHF.R.U32.HI UR5, URZ, 0x4, UR5 ;  /* 0x000000043f057899 */ /* 0x000fe40008011605 */
[----:B------:R-:W-:Y:S02]  /*1310*/  USHF.R.U32.HI UR4, URZ, 0x4, UR4 ;  /* 0x000000043f047899 */ /* 0x000fe40008011604 */
[----:B------:R-:W-:-:S02]  /*1320*/  ULOP3.LUT UR5, UR5, 0x3fff, URZ, 0xc0, !UPT ;  /* 0x00003fff05057892 */ /* 0x000fc4000f8ec03f */
[----:B------:R-:W-:Y:S02]  /*1330*/  ULOP3.LUT UR4, UR4, 0x3fff, URZ, 0xc0, !UPT ;  /* 0x00003fff04047892 */ /* 0x000fe4000f8ec03f */
[----:B------:R-:W-:Y:S02]  /*1340*/  ULOP3.LUT UR24, UR5, 0x10000, URZ, 0xfc, !UPT ;  /* 0x0001000005187892 */ /* 0x000fe4000f8efc3f */
[----:B------:R-:W-:Y:S02]  /*1350*/  ULOP3.LUT UR4, UR4, 0x10000, URZ, 0xfc, !UPT ;  /* 0x0001000004047892 */ /* 0x000fe4000f8efc3f */
[----:B------:R-:W-:Y:S01]  /*1360*/  UIMAD UR6, UR38, 0x300, UR24 ;  /* 0x00000300260678a4 */ /* 0x000fe2000f8e0218 */
[----:B------:R-:W-:Y:S01]  /*1370*/  UMOV UR5, 0x40000040 ;  /* 0x4000004000057882 */ /* 0x000fe20000000000 */
[----:B------:R-:W-:Y:S01]  /*1380*/  UMOV UR7, 0x40000040 ;  /* 0x4000004000077882 */ /* 0x000fe20000000000 */
[----:B------:R-:W-:Y:S02]  /*1390*/  UIADD3 UR8, UR4, 0x2, URZ ;  /* 0x0000000204087890 */ /* 0x000fe4000fffe03f */
[----:B------:R-:W-:Y:S01]  /*13a0*/  UIADD3 UR10, UR6, 0x2, URZ ;  /* 0x00000002060a7890 */ /* 0x000fe2000fffe03f */
[----:B------:R-:W-:-:S03]  /*13b0*/  UMOV UR9, 0x40000040 ;  /* 0x4000004000097882 */ /* 0x000fc60000000000 */
[----:B------:R-:W-:Y:S01]  /*13c0*/  HGMMA.64x96x16.F32.BF16 R24, gdesc[UR4], RZ, !UPT, gsb0 ;  /* 0x01600000041879f0 */ /* 0x000fe2000c0018ff */
        /* <DEDUP_REMOVED lines=19> */
[----:B------:R-:W2:Y:S02]  /*1500*/  SYNCS.PHASECHK.TRANS64.TRYWAIT P1, [UR50+0x32410], R0 ;  /* 0x03241000ff0075a7 */ /* 0x000ea40008020172 */
[----:B--2---:R-:W-:Y:S05]  /*1510*/  @!P1 BRA `(.L_x_9430) ;  /* 0x000000c400189947 */ /* 0x004fea0003800000 */
.L_x_9548:
[----:B------:R-:W-:Y:S05]  /*1520*/  @!P0 BRA `(.L_x_9431) ;  /* 0x0000000000048947 */ /* 0x000fea0003800000 */
[----:B------:R-:W-:Y:S01]  /*1530*/  BPT.TRAP 0x1 ;  /* 0x000000040000795c */ /* 0x000fe20000300000 */
.L_x_9431:
[----:B------:R3:W4:Y:S01]  /*1540*/  SYNCS.PHASECHK.TRANS64.TRYWAIT P1, [UR26+0x32450], R3 ;  /* 0x03245003ff0075a7 */ /* 0x000722000802015a */
[----:B------:R-:W-:Y:S05]  /*1550*/  @!P0 BRA `(.L_x_9432) ;  /* 0x0000000000048947 */ /* 0x000fea0003800000 */
[----:B------:R-:W-:Y:S01]  /*1560*/  BPT.TRAP 0x1 ;  /* 0x000000040000795c */ /* 0x000fe20000300000 */
.L_x_9432:
[----:B----4-:R-:W-:Y:S05]  /*1570*/  @P1 BRA `(.L_x_9433) ;  /* 0x0000000000081947 */ /* 0x010fea0003800000 */
[----:B------:R-:W4:Y:S02]  /*1580*/  SYNCS.PHASECHK.TRANS64.TRYWAIT P1, [UR26+0x32450], R3 ;  /* 0x03245003ff0075a7 */ /* 0x000f24000802015a */
[----:B----4-:R-:W-:Y:S05]  /*1590*/  @!P1 BRA `(.L_x_9434) ;  /* 0x000000c400109947 */ /* 0x010fea0003800000 */
.L_x_9433:
[----:B------:R-:W-:Y:S01]  /*15a0*/  UIADD3 UR50, UR50, 0x400, URZ ;  /* 0x0000040032327890 */ /* 0x000fe2000fffe03f */
[----:B------:R-:W-:Y:S01]  /*15b0*/  WARPGROUP.ARRIVE ;  /* 0x00000000000079c5 */ /* 0x000fe20000000000 */
[----:B------:R-:W-:-:S05]  /*15c0*/  ULOP3.LUT UR7, UR49, 0x10000, URZ, 0xfc, !UPT ;  /* 0x0001000031077892 */ /* 0x000fca000f8efc3f */
[----:B------:R-:W4:Y:S01]  /*15d0*/  S2R R12, SR_TID.X ;  /* 0x00000000000c7919 */ /* 0x000f220000002100 */
[----:B------:R-:W-:Y:S01]  /*15e0*/  USHF.R.U32.HI UR6, URZ, 0x4, UR50 ;  /* 0x000000043f067899 */ /* 0x000fe20008011632 */
[----:B------:R-:W-:Y:S01]  /*15f0*/  UMOV UR21, 0x40000040 ;  /* 0x4000004000157882 */ /* 0x000fe20000000000 */
[----:B------:R-:W-:Y:S02]  /*1600*/  UMOV UR23, 0x40000040 ;  /* 0x4000004000177882 */ /* 0x000fe40000000000 */
[----:B------:R-:W-:Y:S01]  /*1610*/  ULOP3.LUT UR6, UR6, 0x3fff, URZ, 0xc0, !UPT ;  /* 0x00003fff06067892 */ /* 0x000fe2000f8ec03f */
[----:B------:R-:W5:Y:S01]  /*1620*/  S2R R72, SR_TID.X ;  /* 0x0000000000487919 */ /* 0x000f620000002100 */
[----:B------:R-:W-:Y:S01]  /*1630*/  UMOV UR20, UR7 ;  /* 0x0000000700147c82 */ /* 0x000fe20008000000 */
[----:B------:R-:W-:Y:S01]  /*1640*/  ULDC UR27, c[0x0][0xa80] ;  /* 0x0002a000001b7ab9 */ /* 0x000fe20000000800 */
[----:B------:R-:W-:Y:S02]  /*1650*/  ULOP3.LUT UR25, UR6, 0x10000, URZ, 0xfc, !UPT ;  /* 0x0001000006197892 */ /* 0x000fe4000f8efc3f */
[----:B------:R-:W-:-:S02]  /*1660*/  UISETP.GE.AND UP0, UPT, UR48, 0x61, UPT ;  /* 0x000000613000788c */ /* 0x000fc4000bf06270 */
[----:B------:R-:W-:-:S07]  /*1670*/  UIMAD UR10, UR38, 0xc00, UR25 ;  /* 0x00000c00260a78a4 */ /* 0x000fce000f8e0219 */
[----:B------:R-:W-:Y:S02]  /*1680*/  UMOV UR22, UR10 ;  /* 0x0000000a00167c82 */ /* 0x000fe40008000000 */
[----:B------:R-:W-:Y:S01]  /*1690*/  HGMMA.64x96x16.F32.BF16 R24, gdesc[UR20], R24, gsb0 ;  /* 0x01600000141879f0 */ /* 0x000fe20008001818 */
[----:B------:R-:W-:Y:S02]  /*16a0*/  UIADD3 UR20, UR7, 0x2, URZ ;  /* 0x0000000207147890 */ /* 0x000fe4000fffe03f */
[----:B------:R-:W-:Y:S01]  /*16b0*/  UIADD3 UR22, UR10, 0x2, URZ ;  /* 0x000000020a167890 */ /* 0x000fe2000fffe03f */
[----:B------:R-:W-:Y:S01]  /*16c0*/  UMOV UR21, 0x40000040 ;  /* 0x4000004000157882 */ /* 0x000fe20000000000 */
[----:B------:R-:W-:Y:S01]  /*16d0*/  UMOV UR23, 0x40000040 ;  /* 0x4000004000177882 */ /* 0x000fe20000000000 */
[----:B----4-:R-:W-:Y:S02]  /*16e0*/  LOP3.LUT R12, R12, 0x7f, RZ, 0xc0, !PT ;  /* 0x0000007f0c0c7812 */ /* 0x010fe400078ec0ff */
[----:B-----5:R-:W-:Y:S01]  /*16f0*/  SHF.R.U32.HI R72, RZ, 0x7, R72 ;  /* 0x00000007ff487819 */ /* 0x020fe20000011648 */
[----:B------:R-:W-:-:S02]  /*1700*/  WARPGROUP.DEPBAR.LE gsb0, 0x0 ;  /* 0x00008000000079c5 */ /* 0x000fc40000010000 */
[----:B------:R-:W-:-:S06]  /*1710*/  WARPGROUP.ARRIVE ;  /* 0x00000000000079c5 */ /* 0x000fcc0000000000 */
[----:B------:R-:W-:Y:S01]  /*1720*/  HGMMA.64x96x16.F32.BF16 R24, gdesc[UR20], R24, gsb0 ;  /* 0x01600000141879f0 */ /* 0x000fe20008001818 */
[----:B------:R-:W-:Y:S02]  /*1730*/  UIADD3 UR20, UR7, 0x4, URZ ;  /* 0x0000000407147890 */ /* 0x000fe4000fffe03f */
[----:B------:R-:W-:Y:S01]  /*1740*/  UIADD3 UR22, UR10, 0x4, URZ ;  /* 0x000000040a167890 */ /* 0x000fe2000fffe03f */
[----:B------:R-:W-:Y:S01]  /*1750*/  UMOV UR21, 0x40000040 ;  /* 0x4000004000157882 */ /* 0x000fe20000000000 */
[----:B------:R-:W-:Y:S01]  /*1760*/  UMOV UR23, 0x40000040 ;  /* 0x4000004000177882 */ /* 0x000fe20000000000 */
[----:B------:R-:W-:Y:S02]  /*1770*/  WARPGROUP.DEPBAR.LE gsb0, 0x0 ;  /* 0x00008000000079c5 */ /* 0x000fe40000010000 */
        /* <DEDUP_REMOVED lines=90> */
[----:B------:R-:W-:Y:S01]  /*1d20*/  ULDC UR10, c[0x0][0xad0] ;  /* 0x0002b400000a7ab9 */ /* 0x000fe20000000800 */
[----:B------:R-:W-:-:S04]  /*1d30*/  UIMAD UR7, UR45, -0x60, UR48 ;  /* 0xffffffa02d0778a4 */ /* 0x000fc8000f8e0230 */
[----:B------:R-:W-:-:S06]  /*1d40*/  UIADD3 UR7, UR7, 0x60, URZ ;  /* 0x0000006007077890 */ /* 0x000fcc000fffe03f */
[----:B--2---:R-:W-:Y:S01]  /*1d50*/  IMAD.U32 R0, RZ, RZ, UR7 ;  /* 0x00000007ff007e24 */ /* 0x004fe2000f8e00ff */
[----:B------:R-:W-:-:S03]  /*1d60*/  UMOV UR7, 0x40000040 ;  /* 0x4000004000077882 */ /* 0x000fc60000000000 */
        /* <DEDUP_REMOVED lines=34> */
[----:B01-3--:R-:W-:Y:S01]  /*1f90*/  FSEL R3, R24, -INF , P4 ;  /* 0xff80000018037808 */ /* 0x00bfe20002000000 */
        /* <DEDUP_REMOVED lines=11> */
[----:B------:R-:W-:Y:S01]  /*2050*/  FMNMX.FTZ R4, R3, R25, !PT ;  /* 0x0000001903047209 */ /* 0x000fe20007810000 */
[----:B------:R-:W-:Y:S01]  /*2060*/  FMUL.FTZ R50, R50, UR10 ;  /* 0x0000000a32327c20 */ /* 0x000fe20008410000 */
[----:B------:R-:W-:Y:S01]  /*2070*/  FMUL.FTZ R54, R54, UR10 ;  /* 0x0000000a36367c20 */ /* 0x000fe20008410000 */
[----:B------:R-:W1:Y:S01]  /*2080*/  MUFU.TANH R32, R32 ;  /* 0x0000002000207308 */ /* 0x000e620000002400 */
[----:B----4-:R-:W-:Y:S01]  /*2090*/  FSEL R7, R28, -INF , P6 ;  /* 0xff8000001c077808 */ /* 0x010fe20003000000 */
        /* <DEDUP_REMOVED lines=26> */
[----:B------:R-:W-:-:S04]  /*2240*/  FMUL.FTZ R71, R71, UR10 ;  /* 0x0000000a47477c20 */ /* 0x000fc80008410000 */
[----:B------:R-:W2:Y:S01]  /*2250*/  MUFU.TANH R30, R30 ;  /* 0x0000001e001e7308 */ /* 0x000ea20000002400 */
[----:B0-----:R-:W-:-:S04]  /*2260*/  FSEL R183, R33, -INF , P3 ;  /* 0xff80000021b77808 */ /* 0x001fc80001800000 */
        /* <DEDUP_REMOVED lines=20> */
[----:B0-----:R-:W-:Y:S02]  /*23b0*/  FSEL R185, R34, -INF , P2 ;  /* 0xff80000022b97808 */ /* 0x001fe40001000000 */
[----:B------:R-:W-:Y:S02]  /*23c0*/  ISETP.GT.AND P2, PT, R0, 0x28, PT ;  /* 0x000000280000780c */ /* 0x000fe40003f44270 */
[----:B------:R-:W-:-:S03]  /*23d0*/  FMNMX.FTZ R4, R185, R4, !PT ;  /* 0x00000004b9047209 */ /* 0x000fc60007810000 */
[----:B------:R-:W0:Y:S01]  /*23e0*/  MUFU.TANH R41, R41 ;  /* 0x0000002900297308 */ /* 0x000e220000002400 */
[----:B-1----:R-:W-:-:S04]  /*23f0*/  FSEL R191, R40, -INF , P6 ;  /* 0xff80000028bf7808 */ /* 0x002fc80003000000 */
        /* <DEDUP_REMOVED lines=60> */
[----:B-1----:R-:W-:Y:S02]  /*27c0*/  FSEL R169, R54, -INF , P6 ;  /* 0xff80000036a97808 */ /* 0x002fe40003000000 */
[----:B------:R-:W-:-:S05]  /*27d0*/  ISETP.GT.AND P6, PT, R0, 0x50, PT ;  /* 0x000000500000780c */ /* 0x000fca0003fc4270 */
        /* <DEDUP_REMOVED lines=10> */
[----:B--2---:R-:W-:Y:S02]  /*2880*/  FSEL R23, R23, -INF , P3 ;  /* 0xff80000017177808 */ /* 0x004fe40001800000 */
[----:B------:R-:W-:Y:S02]  /*2890*/  ISETP.GT.AND P3, PT, R0, 0x59, PT ;  /* 0x000000590000780c */ /* 0x000fe40003f64270 */
[----:B------:R-:W-:-:S03]  /*28a0*/  FMNMX.FTZ R0, R20, R5, !PT ;  /* 0x0000000514007209 */ /* 0x000fc60007810000 */
[----:B------:R-:W2:Y:S01]  /*28b0*/  MUFU.TANH R13, R64 ;  /* 0x00000040000d7308 */ /* 0x000ea20000002400 */
[----:B0-----:R-:W-:Y:S02]  /*28c0*/  FSEL R173, R60, -INF , P4 ;  /* 0xff8000003cad7808 */ /* 0x001fe40002000000 */
[----:B------:R-:W-:Y:S02]  /*28d0*/  FMNMX.FTZ R0, R15, R0, !PT ;  /* 0x000000000f007209 */ /* 0x000fe40007810000 */
[----:B------:R-:W-:Y:S02]  /*28e0*/  FMNMX.FTZ R6, R173, R6, !PT ;  /* 0x00000006ad067209 */ /* 0x000fe40007810000 */
[----:B------:R-:W-:Y:S01]  /*28f0*/  FMNMX.FTZ R0, R169, R0, !PT ;  /* 0x00000000a9007209 */ /* 0x000fe20007810000 */
[----:B------:R-:W0:Y:S01]  /*2900*/  MUFU.TANH R65, R65 ;  /* 0x0000004100417308 */ /* 0x000e220000002400 */
[----:B-1----:R-:W-:Y:S02]  /*2910*/  FSEL R177, R61, -INF , P5 ;  /* 0xff8000003db17808 */ /* 0x002fe40002800000 */
[----:B------:R-:W-:-:S02]  /*2920*/  FMNMX.FTZ R5, R171, R0, !PT ;  /* 0x00000000ab057209 */ /* 0x000fc40007810000 */
[----:B------:R-:W-:Y:S02]  /*2930*/  FMNMX.FTZ R6, R177, R6, !PT ;  /* 0x00000006b1067209 */ /* 0x000fe40007810000 */
[----:B------:R-:W-:Y:S01]  /*2940*/  FMNMX.FTZ R0, R156, R5, !PT ;  /* 0x000000059c007209 */ /* 0x000fe20007810000 */
[----:B------:R-:W1:Y:S01]  /*2950*/  MUFU.TANH R62, R62 ;  /* 0x0000003e003e7308 */ /* 0x000e620000002400 */
[----:B--2---:R-:W-:Y:S02]  /*2960*/  FSEL R13, R13, -INF , P6 ;  /* 0xff8000000d0d7808 */ /* 0x004fe40003000000 */
[----:B------:R-:W-:Y:S02]  /*2970*/  FMNMX.FTZ R0, R23, R0, !PT ;  /* 0x0000000017007209 */ /* 0x000fe40007810000 */
        /* <DEDUP_REMOVED lines=8> */
[----:B--2---:R-:W-:-:S04]  /*2a00*/  FSEL R160, R68, -INF , P2 ;  /* 0xff80000044a07808 */ /* 0x004fc80001000000 */
        /* <DEDUP_REMOVED lines=8> */
[----:B--2---:R-:W-:Y:S01]  /*2a90*/  FSEL R163, R66, -INF , P6 ;  /* 0xff80000042a37808 */ /* 0x004fe20003000000 */
[----:B------:R-:W2:Y:S03]  /*2aa0*/  SHFL.BFLY PT, R5, R4, 0x2, 0x1f ;  /* 0x0c401f0004057f89 */ /* 0x000ea600000e0000 */
[----:B------:R-:W-:-:S03]  /*2ab0*/  FMNMX.FTZ R0, R163, R0, !PT ;  /* 0x00000000a3007209 */ /* 0x000fc60007810000 */
[----:B------:R-:W3:Y:S01]  /*2ac0*/  MUFU.TANH R71, R71 ;  /* 0x0000004700477308 */ /* 0x000ee20000002400 */
[----:B0-----:R-:W-:-:S04]  /*2ad0*/  FSEL R159, R67, -INF , P1 ;  /* 0xff800000439f7808 */ /* 0x001fc80000800000 */
[----:B------:R-:W-:Y:S02]  /*2ae0*/  FMNMX.FTZ R0, R159, R0, !PT ;  /* 0x000000009f007209 */ /* 0x000fe40007810000 */
[----:B-1----:R-:W-:Y:S02]  /*2af0*/  FSEL R161, R70, -INF , P2 ;  /* 0xff80000046a17808 */ /* 0x002fe40001000000 */
[----:B------:R-:W-:Y:S02]  /*2b00*/  PLOP3.LUT P2, PT, PT, PT, UP0, 0x80, 0x0 ;  /* 0x000000000000781c */ /* 0x000fe40003f4f008 */
[----:B------:R-:W-:Y:S02]  /*2b10*/  FMNMX.FTZ R0, R161, R0, !PT ;  /* 0x00000000a1007209 */ /* 0x000fe40007810000 */
[----:B---3--:R-:W-:Y:S02]  /*2b20*/  FSEL R165, R71, -INF , P3 ;  /* 0xff80000047a57808 */ /* 0x008fe40001800000 */
[----:B--2---:R-:W-:-:S02]  /*2b30*/  FMNMX.FTZ R5, R4, R5, !PT ;  /* 0x0000000504057209 */ /* 0x004fc40007810000 */
[----:B------:R-:W-:-:S03]  /*2b40*/  FMNMX.FTZ R0, R165, R0, !PT ;  /* 0x00000000a5007209 */ /* 0x000fc60007810000 */
[----:B------:R-:W0:Y:S04]  /*2b50*/  SHFL.BFLY PT, R6, R5, 0x1, 0x1f ;  /* 0x0c201f0005067f89 */ /* 0x000e2800000e0000 */
[----:B------:R-:W1:Y:S01]  /*2b60*/  SHFL.BFLY PT, R33, R0, 0x2, 0x1f ;  /* 0x0c401f0000217f89 */ /* 0x000e6200000e0000 */
[----:B0-----:R-:W-:Y:S02]  /*2b70*/  FMNMX.FTZ R4, R5, R6, !PT ;  /* 0x0000000605047209 */ /* 0x001fe40007810000 */
[----:B-1----:R-:W-:-:S03]  /*2b80*/  FMNMX.FTZ R33, R0, R33, !PT ;  /* 0x0000002100217209 */ /* 0x002fc60007810000 */
[C---:B------:R-:W-:Y:S01]  /*2b90*/  FMUL.FTZ R162, R4.reuse, UR27 ;  /* 0x0000001b04a27c20 */ /* 0x040fe20008410000 */
[----:B------:R-:W-:Y:S01]  /*2ba0*/  FSETP.NEU.FTZ.AND P1, PT, R4, -INF , PT ;  /* 0xff8000000400780b */ /* 0x000fe20003f3d000 */
[----:B------:R-:W0:Y:S03]  /*2bb0*/  SHFL.BFLY PT, R8, R33, 0x1, 0x1f ;  /* 0x0c201f0021087f89 */ /* 0x000e2600000e0000 */
        /* <DEDUP_REMOVED lines=16> */
[--C-:B------:R-:W-:Y:S01]  /*2cc0*/  FFMA.FTZ R199, R199, UR27, -R162.reuse ;  /* 0x0000001bc7c77c23 */ /* 0x100fe200080108a2 */
[--C-:B------:R-:W-:Y:S01]  /*2cd0*/  FFMA.FTZ R188, R21, UR27, -R162.reuse ;  /* 0x0000001b15bc7c23 */ /* 0x100fe200080108a2 */
[--C-:B------:R-:W-:Y:S01]  /*2ce0*/  FFMA.FTZ R157, R157, UR27, -R162.reuse ;  /* 0x0000001b9d9d7c23 */ /* 0x100fe200080108a2 */
[----:B0-----:R-:W-:Y:S01]  /*2cf0*/  FMNMX.FTZ R3, R33, R8, !PT ;  /* 0x0000000821037209 */ /* 0x001fe20007810000 */
[--C-:B------:R-:W-:Y:S01]  /*2d00*/  FFMA.FTZ R21, R173, UR27, -R162.reuse ;  /* 0x0000001bad157c23 */ /* 0x100fe200080108a2 */
[----:B------:R-:W-:Y:S01]  /*2d10*/  IADD3 R8, -R72, 0xb, RZ ;  /* 0x0000000b48087810 */ /* 0x000fe20007ffe1ff */
[----:B------:R-:W-:Y:S01]  /*2d20*/  MUFU.EX2 R6, R6 ;  /* 0x0000000600067308 */ /* 0x000fe20000000800 */
[C---:B------:R-:W-:Y:S01]  /*2d30*/  FSETP.NEU.FTZ.AND P1, PT, R3.reuse, -INF , PT ;  /* 0xff8000000300780b */ /* 0x040fe20003f3d000 */
[----:B------:R-:W-:Y:S01]  /*2d40*/  FMUL.FTZ R164, R3, UR27 ;  /* 0x0000001b03a47c20 */ /* 0x000fe20008410000 */
[--C-:B------:R-:W-:Y:S01]  /*2d50*/  FFMA.FTZ R190, R177, UR27, -R162.reuse ;  /* 0x0000001bb1be7c23 */ /* 0x100fe200080108a2 */
[--C-:B------:R-:W-:Y:S01]  /*2d60*/  FFMA.FTZ R13, R13, UR27, -R162.reuse ;  /* 0x0000001b0d0d7c23 */ /* 0x100fe200080108a2 */
[--C-:B------:R-:W-:Y:S01]  /*2d70*/  FFMA.FTZ R158, R158, UR27, -R162.reuse ;  /* 0x0000001b9e9e7c23 */ /* 0x100fe200080108a2 */
[----:B------:R-:W-:Y:S01]  /*2d80*/  FFMA.FTZ R160, R160, UR27, -R162 ;  /* 0x0000001ba0a07c23 */ /* 0x000fe200080108a2 */
[----:B------:R-:W-:Y:S01]  /*2d90*/  FSEL R164, R164, RZ, P1 ;  /* 0x000000ffa4a47208 */ /* 0x000fe20000800000 */
[----:B------:R-:W0:Y:S01]  /*2da0*/  MUFU.EX2 R7, R7 ;  /* 0x0000000700077308 */ /* 0x000e220000000800 */
[----:B------:R-:W-:Y:S01]  /*2db0*/  ISETP.NE.AND P1, PT, R12, RZ, PT ;  /* 0x000000ff0c00720c */ /* 0x000fe20003f25270 */
[----:B------:R-:W-:Y:S01]  /*2dc0*/  IMAD.U32 R12, RZ, RZ, UR26 ;  /* 0x0000001aff0c7e24 */ /* 0x000fe2000f8e00ff */
[----:B------:R-:W-:Y:S01]  /*2dd0*/  ULOP3.LUT UR26, UR6, 0x3000000, URZ, 0xfc, !UPT ;  /* 0x03000000061a7892 */ /* 0x000fe2000f8efc3f */
[--C-:B------:R-:W-:Y:S01]  /*2de0*/  FFMA.FTZ R9, R9, UR27, -R164.reuse ;  /* 0x0000001b09097c23 */ /* 0x100fe200080108a4 */
[--C-:B-1----:R-:W-:Y:S01]  /*2df0*/  FFMA.FTZ R10, R27, UR27, -R164.reuse ;  /* 0x0000001b1b0a7c23 */ /* 0x102fe200080108a4 */
[--C-:B------:R-:W-:Y:S01]  /*2e00*/  FFMA.FTZ R11, R11, UR27, -R164.reuse ;  /* 0x0000001b0b0b7c23 */ /* 0x100fe200080108a4 */
[--C-:B------:R-:W-:Y:S01]  /*2e10*/  FFMA.FTZ R14, R31, UR27, -R164.reuse ;  /* 0x0000001b1f0e7c23 */ /* 0x100fe200080108a4 */
[----:B--2---:R-:W-:Y:S01]  /*2e20*/  F2FP.BF16.F32.PACK_AB R152, R5, R0 ;  /* 0x000000000598723e */ /* 0x004fe200000010ff */
[----:B------:R-:W-:Y:S01]  /*2e30*/  UIMAD UR10, UR38, 0xc00, UR26 ;  /* 0x00000c00260a78a4 */ /* 0x000fe2000f8e021a */
[----:B------:R-:W-:Y:S01]  /*2e40*/  MUFU.EX2 R9, R9 ;  /* 0x0000000900097308 */ /* 0x000fe20000000800 */
[--C-:B------:R-:W-:Y:S01]  /*2e50*/  FFMA.FTZ R170, R185, UR27, -R164.reuse ;  /* 0x0000001bb9aa7c23 */ /* 0x100fe200080108a4 */
[--C-:B------:R-:W-:Y:S01]  /*2e60*/  FFMA.FTZ R185, R187, UR27, -R164.reuse ;  /* 0x0000001bbbb97c23 */ /* 0x100fe200080108a4 */
[----:B------:R-:W-:Y:S01]  /*2e70*/  FFMA.FTZ R172, R189, UR27, -R164 ;  /* 0x0000001bbdac7c23 */ /* 0x000fe200080108a4 */
[----:B------:R-:W-:-:S02]  /*2e80*/  @!P1 VIADD R24, R12, 0x32440 ;  /* 0x000324400c189836 */ /* 0x000fc40000000000 */
[----:B------:R-:W-:Y:S01]  /*2e90*/  FFMA.FTZ R187, R219, UR27, -R164 ;  /* 0x0000001bdbbb7c23 */ /* 0x000fe200080108a4 */
[----:B------:R-:W-:Y:S01]  /*2ea0*/  UMOV UR6, UR10 ;  /* 0x0000000a00067c82 */ /* 0x000fe20008000000 */
[----:B0-----:R-:W-:Y:S01]  /*2eb0*/  F2FP.BF16.F32.PACK_AB R154, R7, R6 ;  /* 0x00000006079a723e */ /* 0x001fe200000010ff */
[----:B------:R-:W0:Y:S01]  /*2ec0*/  MUFU.EX2 R10, R10 ;  /* 0x0000000a000a7308 */ /* 0x000e220000000800 */
[----:B------:R-:W-:Y:S01]  /*2ed0*/  @!P1 PRMT R24, RZ, 0x654, R24 ;  /* 0x00000654ff189816 */ /* 0x000fe20000000018 */
[----:B------:R1:W-:Y:S06]  /*2ee0*/  BAR.ARV R8, 0x100 ;  /* 0x000400080000751d */ /* 0x0003ec0000002000 */
[----:B------:R2:W-:Y:S01]  /*2ef0*/  @!P1 SYNCS.ARRIVE.TRANS64.RED.A1T0 RZ, [R24+URZ], RZ ;  /* 0x000000ff18ff99a7 */ /* 0x0005e2000810043f */
[----:B------:R-:W-:Y:S01]  /*2f00*/  MUFU.EX2 R11, R11 ;  /* 0x0000000b000b7308 */ /* 0x000fe20000000800 */
[----:B------:R3:W-:Y:S01]  /*2f10*/  BAR.SYNC.DEFER_BLOCKING R168, 0x100 ;  /* 0x000400a80000751d */ /* 0x0007e20000010000 */
[--C-:B------:R-:W-:Y:S01]  /*2f20*/  FFMA.FTZ R178, R193, UR27, -R164.reuse ;  /* 0x0000001bc1b27c23 */ /* 0x100fe200080108a4 */
[----:B------:R-:W-:Y:S01]  /*2f30*/  FFMA.FTZ R193, R195, UR27, -R164 ;  /* 0x0000001bc3c17c23 */ /* 0x000fe200080108a4 */
[----:B------:R-:W-:Y:S01]  /*2f40*/  FFMA.FTZ R189, R221, UR27, -R162 ;  /* 0x0000001bddbd7c23 */ /* 0x000fe200080108a2 */
[--C-:B------:R-:W-:Y:S01]  /*2f50*/  FFMA.FTZ R180, R215, UR27, -R164.reuse ;  /* 0x0000001bd7b47c23 */ /* 0x100fe200080108a4 */
[--C-:B------:R-:W-:Y:S01]  /*2f60*/  FFMA.FTZ R195, R217, UR27, -R164.reuse ;  /* 0x0000001bd9c37c23 */ /* 0x100fe200080108a4 */
[----:B------:R-:W-:Y:S01]  /*2f70*/  FFMA.FTZ R20, R20, UR27, -R164 ;  /* 0x0000001b14147c23 */ /* 0x000fe200080108a4 */
[----:B------:R-:W4:Y:S01]  /*2f80*/  MUFU.EX2 R14, R14 ;  /* 0x0000000e000e7308 */ /* 0x000f220000000800 */
[----:B0-----:R-:W-:Y:S01]  /*2f90*/  F2FP.BF16.F32.PACK_AB R153, R10, R9 ;  /* 0x000000090a99723e */ /* 0x001fe200000010ff */
[----:B---3--:R-:W-:Y:S01]  /*2fa0*/  FFMA.FTZ R168, R227, UR27, -R162 ;  /* 0x0000001be3a87c23 */ /* 0x008fe200080108a2 */
[--C-:B------:R-:W-:Y:S01]  /*2fb0*/  FFMA.FTZ R15, R15, UR27, -R164.reuse ;  /* 0x0000001b0f0f7c23 */ /* 0x100fe200080108a4 */
[--C-:B------:R-:W-:Y:S01]  /*2fc0*/  FFMA.FTZ R169, R169, UR27, -R164.reuse ;  /* 0x0000001ba9a97c23 */ /* 0x100fe200080108a4 */
[--C-:B------:R-:W-:Y:S01]  /*2fd0*/  FFMA.FTZ R186, R171, UR27, -R164.reuse ;  /* 0x0000001babba7c23 */ /* 0x100fe200080108a4 */
[--C-:B------:R-:W-:Y:S01]  /*2fe0*/  FFMA.FTZ R156, R156, UR27, -R164.reuse ;  /* 0x0000001b9c9c7c23 */ /* 0x100fe200080108a4 */
[--C-:B------:R-:W-:Y:S01]  /*2ff0*/  FFMA.FTZ R23, R23, UR27, -R164.reuse ;  /* 0x0000001b17177c23 */ /* 0x100fe200080108a4 */
[----:B------:R-:W-:Y:S01]  /*3000*/  MUFU.EX2 R166, R166 ;  /* 0x000000a600a67308 */ /* 0x000fe20000000800 */
[--C-:B------:R-:W-:Y:S01]  /*3010*/  FFMA.FTZ R171, R179, UR27, -R164.reuse ;  /* 0x0000001bb3ab7c23 */ /* 0x100fe200080108a4 */
[----:B------:R-:W-:Y:S01]  /*3020*/  FFMA.FTZ R192, R181, UR27, -R164 ;  /* 0x0000001bb5c07c23 */ /* 0x000fe200080108a4 */
[----:B------:R-:W-:Y:S01]  /*3030*/  FFMA.FTZ R167, R167, UR27, -R162 ;  /* 0x0000001ba7a77c23 */ /* 0x000fe200080108a2 */
[--C-:B------:R-:W-:Y:S01]  /*3040*/  FFMA.FTZ R162, R163, UR27, -R164.reuse ;  /* 0x0000001ba3a27c23 */ /* 0x100fe200080108a4 */
[--C-:B------:R-:W-:Y:S01]  /*3050*/  FFMA.FTZ R159, R159, UR27, -R164.reuse ;  /* 0x0000001b9f9f7c23 */ /* 0x100fe200080108a4 */
[--C-:B------:R-:W-:Y:S01]  /*3060*/  FFMA.FTZ R161, R161, UR27, -R164.reuse ;  /* 0x0000001ba1a17c23 */ /* 0x100fe200080108a4 */
[----:B------:R-:W-:Y:S01]  /*3070*/  FFMA.FTZ R164, R165, UR27, -R164 ;  /* 0x0000001ba5a47c23 */ /* 0x000fe200080108a4 */
[----:B------:R-:W0:Y:S01]  /*3080*/  MUFU.EX2 R175, R175 ;  /* 0x000000af00af7308 */ /* 0x000e220000000800 */
[----:B----4-:R-:W-:Y:S01]  /*3090*/  F2FP.BF16.F32.PACK_AB R155, R14, R11 ;  /* 0x0000000b0e9b723e */ /* 0x010fe200000010ff */
[----:B------:R-:W-:Y:S01]  /*30a0*/  FADD.FTZ R5, R0, R5 ;  /* 0x0000000500057221 */ /* 0x000fe20000010000 */
[----:B------:R-:W-:Y:S01]  /*30b0*/  FADD.FTZ R10, R9, R10 ;  /* 0x0000000a090a7221 */ /* 0x000fe20000010000 */
[----:B------:R-:W-:Y:S01]  /*30c0*/  @!P1 VIADD R12, R12, 0x32460 ;  /* 0x000324600c0c9836 */ /* 0x000fe20000000000 */
[----:B--2---:R-:W-:Y:S01]  /*30d0*/  WARPGROUP.ARRIVE ;  /* 0x00000000000079c5 */ /* 0x004fe20000000000 */
[----:B------:R-:W-:Y:S01]  /*30e0*/  FADD.FTZ R6, R6, R5 ;  /* 0x0000000506067221 */ /* 0x000fe20000010000 */
[----:B------:R-:W-:Y:S01]  /*30f0*/  FADD.FTZ R11, R11, R10 ;  /* 0x0000000a0b0b7221 */ /* 0x000fe20000010000 */
[----:B------:R-:W-:Y:S01]  /*3100*/  MUFU.EX2 R168, R168 ;  /* 0x000000a800a87308 */ /* 0x000fe20000000800 */
[----:B------:R-:W-:Y:S01]  /*3110*/  @!P1 PRMT R12, RZ, 0x654, R12 ;  /* 0x00000654ff0c9816 */ /* 0x000fe2000000000c */
[----:B------:R-:W-:Y:S01]  /*3120*/  FADD.FTZ R7, R7, R6 ;  /* 0x0000000607077221 */ /* 0x000fe20000010000 */
[----:B------:R-:W-:Y:S01]  /*3130*/  HGMMA.64x256x16.F32.BF16 R24, R152, gdesc[UR4].tnspB, RZ, !UPT, gsb0 ;  /* 0x43e0000498187df0 */ /* 0x000fe2000c0018ff */
[----:B------:R-:W-:Y:S01]  /*3140*/  UIADD3 UR6, UR10, 0x80, URZ ;  /* 0x000000800a067890 */ /* 0x000fe2000fffe03f */
[----:B------:R-:W-:Y:S01]  /*3150*/  FADD.FTZ R11, R14, R11 ;  /* 0x0000000b0e0b7221 */ /* 0x000fe20000010000 */
[----:B------:R-:W-:-:S02]  /*3160*/  UMOV UR7, 0x40000040 ;  /* 0x4000004000077882 */ /* 0x000fc40000000000 */
[----:B------:R-:W-:Y:S08]  /*3170*/  MUFU.EX2 R183, R183 ;  /* 0x000000b700b77308 */ /* 0x000ff00000000800 */
[----:B------:R-:W-:Y:S08]  /*3180*/  MUFU.EX2 R170, R170 ;  /* 0x000000aa00aa7308 */ /* 0x000ff00000000800 */
[----:B------:R-:W2:Y:S08]  /*3190*/  MUFU.EX2 R185, R185 ;  /* 0x000000b900b97308 */ /* 0x000eb00000000800 */
[----:B------:R-:W-:Y:S08]  /*31a0*/  MUFU.EX2 R172, R172 ;  /* 0x000000ac00ac7308 */ /* 0x000ff00000000800 */
[----:B------:R-:W3:Y:S08]  /*31b0*/  MUFU.EX2 R187, R187 ;  /* 0x000000bb00bb7308 */ /* 0x000ef00000000800 */
[----:B------:R-:W-:Y:S08]  /*31c0*/  MUFU.EX2 R174, R174 ;  /* 0x000000ae00ae7308 */ /* 0x000ff00000000800 */
[----:B------:R-:W4:Y:S08]  /*31d0*/  MUFU.EX2 R189, R189 ;  /* 0x000000bd00bd7308 */ /* 0x000f300000000800 */
[----:B------:R-:W-:Y:S08]  /*31e0*/  MUFU.EX2 R176, R176 ;  /* 0x000000b000b07308 */ /* 0x000ff00000000800 */
[----:B------:R-:W-:Y:S08]  /*31f0*/  MUFU.EX2 R191, R191 ;  /* 0x000000bf00bf7308 */ /* 0x000ff00000000800 */
[----:B------:R-:W-:Y:S08]  /*3200*/  MUFU.EX2 R178, R178 ;  /* 0x000000b200b27308 */ /* 0x000ff00000000800 */
[----:B------:R-:W5:Y:S08]  /*3210*/  MUFU.EX2 R193, R193 ;  /* 0x000000c100c17308 */ /* 0x000f700000000800 */
[----:B------:R-:W-:Y:S08]  /*3220*/  MUFU.EX2 R180, R180 ;  /* 0x000000b400b47308 */ /* 0x000ff00000000800 */
[----:B------:R-:W1:Y:S08]  /*3230*/  MUFU.EX2 R195, R195 ;  /* 0x000000c300c37308 */ /* 0x000e700000000800 */
[----:B------:R-:W-:Y:S08]  /*3240*/  MUFU.EX2 R182, R182 ;  /* 0x000000b600b67308 */ /* 0x000ff00000000800 */
[----:B------:R-:W1:Y:S08]  /*3250*/  MUFU.EX2 R197, R197 ;  /* 0x000000c500c57308 */ /* 0x000e700000000800 */
[----:B------:R-:W-:Y:S08]  /*3260*/  MUFU.EX2 R184, R184 ;  /* 0x000000b800b87308 */ /* 0x000ff00000000800 */
[----:B------:R-:W-:Y:S08]  /*3270*/  MUFU.EX2 R199, R199 ;  /* 0x000000c700c77308 */ /* 0x000ff00000000800 */
[----:B------:R-:W-:Y:S08]  /*3280*/  MUFU.EX2 R20, R20 ;  /* 0x0000001400147308 */ /* 0x000ff00000000800 */
[----:B------:R-:W1:Y:S08]  /*3290*/  MUFU.EX2 R15, R15 ;  /* 0x0000000f000f7308 */ /* 0x000e700000000800 */
        /* <DEDUP_REMOVED lines=14> */
[----:B------:R-:W-:Y:S01]  /*3380*/  MUFU.EX2 R162, R162 ;  /* 0x000000a200a27308 */ /* 0x000fe20000000800 */
[----:B------:R-:W-:-:S02]  /*3390*/  WARPGROUP.DEPBAR.LE gsb0, 0x0 ;  /* 0x00008000000079c5 */ /* 0x000fc40000010000 */
[----:B0-----:R-:W-:Y:S01]  /*33a0*/  F2FP.BF16.F32.PACK_AB R152, R175, R166 ;  /* 0x000000a6af98723e */ /* 0x001fe200000010ff */
[----:B------:R-:W-:Y:S01]  /*33b0*/  FADD.FTZ R166, R166, R7 ;  /* 0x00000007a6a67221 */ /* 0x000fe20000010000 */
[----:B--2---:R-:W-:Y:S01]  /*33c0*/  F2FP.BF16.F32.PACK_AB R153, R185, R170 ;  /* 0x000000aab999723e */ /* 0x004fe200000010ff */
[----:B------:R-:W-:Y:S01]  /*33d0*/  FADD.FTZ R170, R170, R11 ;  /* 0x0000000baaaa7221 */ /* 0x000fe20000010000 */
[----:B------:R-:W-:Y:S01]  /*33e0*/  F2FP.BF16.F32.PACK_AB R154, R183, R168 ;  /* 0x000000a8b79a723e */ /* 0x000fe200000010ff */
[----:B------:R-:W0:Y:S01]  /*33f0*/  MUFU.EX2 R159, R159 ;  /* 0x0000009f009f7308 */ /* 0x000e220000000800 */
[----:B---3--:R-:W-:Y:S01]  /*3400*/  F2FP.BF16.F32.PACK_AB R155, R187, R172 ;  /* 0x000000acbb9b723e */ /* 0x008fe200000010ff */
[----:B------:R-:W-:Y:S01]  /*3410*/  FADD.FTZ R175, R175, R166 ;  /* 0x000000a6afaf7221 */ /* 0x000fe20000010000 */
[----:B------:R-:W-:Y:S02]  /*3420*/  FADD.FTZ R185, R185, R170 ;  /* 0x000000aab9b97221 */ /* 0x000fe40000010000 */
[----:B------:R-:W-:Y:S01]  /*3430*/  WARPGROUP.ARRIVE ;  /* 0x00000000000079c5 */ /* 0x000fe20000000000 */
[----:B------:R-:W-:Y:S01]  /*3440*/  FADD.FTZ R168, R168, R175 ;  /* 0x000000afa8a87221 */ /* 0x000fe20000010000 */
[----:B------:R-:W-:Y:S01]  /*3450*/  FADD.FTZ R172, R172, R185 ;  /* 0x000000b9acac7221 */ /* 0x000fe20000010000 */
[----:B------:R-:W-:Y:S02]  /*3460*/  MUFU.EX2 R161, R161 ;  /* 0x000000a100a17308 */ /* 0x000fe40000000800 */
[----:B------:R-:W-:Y:S01]  /*3470*/  FADD.FTZ R183, R183, R168 ;  /* 0x000000a8b7b77221 */ /* 0x000fe20000010000 */
[----:B------:R-:W-:Y:S01]  /*3480*/  HGMMA.64x256x16.F32.BF16 R24, R152, gdesc[UR4].tnspB, R24, gsb0 ;  /* 0x43e0000498187df0 */ /* 0x000fe20008001818 */
[----:B------:R-:W-:Y:S01]  /*3490*/  UIADD3 UR6, UR10, 0x100, URZ ;  /* 0x000001000a067890 */ /* 0x000fe2000fffe03f */
[----:B------:R-:W-:Y:S01]  /*34a0*/  FADD.FTZ R187, R187, R172 ;  /* 0x000000acbbbb7221 */ /* 0x000fe20000010000 */
[----:B------:R-:W-:-:S02]  /*34b0*/  UMOV UR7, 0x40000040 ;  /* 0x4000004000077882 */ /* 0x000fc40000000000 */
[----:B------:R-:W2:Y:S01]  /*34c0*/  MUFU.EX2 R164, R164 ;  /* 0x000000a400a47308 */ /* 0x000ea20000000800 */
[----:B------:R-:W-:Y:S02]  /*34d0*/  WARPGROUP.DEPBAR.LE gsb0, 0x0 ;  /* 0x00008000000079c5 */ /* 0x000fe40000010000 */
[----:B----4-:R-:W-:Y:S01]  /*34e0*/  F2FP.BF16.F32.PACK_AB R152, R189, R174 ;  /* 0x000000aebd98723e */ /* 0x010fe200000010ff */
[----:B------:R-:W-:Y:S01]  /*34f0*/  FADD.FTZ R174, R174, R183 ;  /* 0x000000b7aeae7221 */ /* 0x000fe20000010000 */
[----:B-----5:R-:W-:Y:S01]  /*3500*/  F2FP.BF16.F32.PACK_AB R153, R193, R178 ;  /* 0x000000b2c199723e */ /* 0x020fe200000010ff */
[----:B------:R-:W-:Y:S01]  /*3510*/  FADD.FTZ R178, R178, R187 ;  /* 0x000000bbb2b27221 */ /* 0x000fe20000010000 */
[----:B------:R-:W-:Y:S01]  /*3520*/  F2FP.BF16.F32.PACK_AB R154, R191, R176 ;  /* 0x000000b0bf9a723e */ /* 0x000fe200000010ff */
[----:B------:R-:W-:Y:S01]  /*3530*/  FADD.FTZ R189, R189, R174 ;  /* 0x000000aebdbd7221 */ /* 0x000fe20000010000 */
[----:B-1----:R-:W-:Y:S01]  /*3540*/  F2FP.BF16.F32.PACK_AB R155, R195, R180 ;  /* 0x000000b4c39b723e */ /* 0x002fe200000010ff */
[----:B------:R-:W-:-:S02]  /*3550*/  FADD.FTZ R193, R193, R178 ;  /* 0x000000b2c1c17221 */ /* 0x000fc40000010000 */
[----:B------:R-:W-:Y:S01]  /*3560*/  FADD.FTZ R176, R176, R189 ;  /* 0x000000bdb0b07221 */ /* 0x000fe20000010000 */
[----:B------:R-:W-:Y:S01]  /*3570*/  WARPGROUP.ARRIVE ;  /* 0x00000000000079c5 */ /* 0x000fe20000000000 */
[----:B------:R-:W-:Y:S02]  /*3580*/  FADD.FTZ R180, R180, R193 ;  /* 0x000000c1b4b47221 */ /* 0x000fe40000010000 */
[----:B------:R-:W-:Y:S02]  /*3590*/  FADD.FTZ R191, R191, R176 ;  /* 0x000000b0bfbf7221 */ /* 0x000fe40000010000 */
[----:B------:R-:W-:-:S05]  /*35a0*/  FADD.FTZ R195, R195, R180 ;  /* 0x000000b4c3c37221 */ /* 0x000fca0000010000 */
[----:B------:R-:W-:Y:S01]  /*35b0*/  HGMMA.64x256x16.F32.BF16 R24, R152, gdesc[UR4].tnspB, R24, gsb0 ;  /* 0x43e0000498187df0 */ /* 0x000fe20008001818 */
[----:B------:R-:W-:Y:S01]  /*35c0*/  UIADD3 UR6, UR10, 0x180, URZ ;  /* 0x000001800a067890 */ /* 0x000fe2000fffe03f */
[----:B------:R-:W-:Y:S01]  /*35d0*/  UMOV UR7, 0x40000040 ;  /* 0x4000004000077882 */ /* 0x000fe20000000000 */
[----:B------:R-:W-:Y:S02]  /*35e0*/  WARPGROUP.DEPBAR.LE gsb0, 0x0 ;  /* 0x00008000000079c5 */ /* 0x000fe40000010000 */
[----:B------:R-:W-:Y:S01]  /*35f0*/  F2FP.BF16.F32.PACK_AB R152, R197, R182 ;  /* 0x000000b6c598723e */ /* 0x000fe200000010ff */
[----:B------:R-:W-:Y:S01]  /*3600*/  FADD.FTZ R182, R182, R191 ;  /* 0x000000bfb6b67221 */ /* 0x000fe20000010000 */
[----:B------:R-:W-:Y:S01]  /*3610*/  F2FP.BF16.F32.PACK_AB R153, R15, R20 ;  /* 0x000000140f99723e */ /* 0x000fe200000010ff */
[----:B------:R-:W-:Y:S01]  /*3620*/  FADD.FTZ R20, R20, R195 ;  /* 0x000000c314147221 */ /* 0x000fe20000010000 */
[----:B------:R-:W-:Y:S01]  /*3630*/  F2FP.BF16.F32.PACK_AB R154, R199, R184 ;  /* 0x000000b8c79a723e */ /* 0x000fe200000010ff */
[----:B------:R-:W-:Y:S01]  /*3640*/  FADD.FTZ R197, R197, R182 ;  /* 0x000000b6c5c57221 */ /* 0x000fe20000010000 */
[----:B------:R-:W-:Y:S01]  /*3650*/  F2FP.BF16.F32.PACK_AB R155, R186, R169 ;  /* 0x000000a9ba9b723e */ /* 0x000fe200000010ff */
[----:B------:R-:W-:-:S02]  /*3660*/  FADD.FTZ R20, R15, R20 ;  /* 0x000000140f147221 */ /* 0x000fc40000010000 */
[----:B------:R-:W-:Y:S01]  /*3670*/  FADD.FTZ R184, R184, R197 ;  /* 0x000000c5b8b87221 */ /* 0x000fe20000010000 */
[----:B------:R-:W-:Y:S01]  /*3680*/  WARPGROUP.ARRIVE ;  /* 0x00000000000079c5 */ /* 0x000fe20000000000 */
[----:B------:R-:W-:Y:S02]  /*3690*/  FADD.FTZ R169, R169, R20 ;  /* 0x00000014a9a97221 */ /* 0x000fe40000010000 */
[----:B------:R-:W-:Y:S02]  /*36a0*/  FADD.FTZ R184, R199, R184 ;  /* 0x000000b8c7b87221 */ /* 0x000fe40000010000 */
[----:B------:R-:W-:-:S08]  /*36b0*/  FADD.FTZ R169, R186, R169 ;  /* 0x000000a9baa97221 */ /* 0x000fd00000010000 */
[----:B------:R-:W-:Y:S01]  /*36c0*/  HGMMA.64x256x16.F32.BF16 R24, R152, gdesc[UR4].tnspB, R24, gsb0 ;  /* 0x43e0000498187df0 */ /* 0x000fe20008001818 */
[----:B------:R-:W-:Y:S01]  /*36d0*/  UIADD3 UR6, UR10, 0x200, URZ ;  /* 0x000002000a067890 */ /* 0x000fe2000fffe03f */
[----:B------:R-:W-:Y:S01]  /*36e0*/  UMOV UR7, 0x40000040 ;  /* 0x4000004000077882 */ /* 0x000fe20000000000 */
[----:B------:R-:W-:Y:S02]  /*36f0*/  WARPGROUP.DEPBAR.LE gsb0, 0x0 ;  /* 0x00008000000079c5 */ /* 0x000fe40000010000 */
[----:B------:R-:W-:Y:S01]  /*3700*/  F2FP.BF16.F32.PACK_AB R152, R188, R157 ;  /* 0x0000009dbc98723e */ /* 0x000fe200000010ff */
[----:B------:R-:W-:Y:S01]  /*3710*/  FADD.FTZ R157, R157, R184 ;  /* 0x000000b89d9d7221 */ /* 0x000fe20000010000 */
[C---:B------:R-:W-:Y:S01]  /*3720*/  F2FP.BF16.F32.PACK_AB R153, R23.reuse, R156 ;  /* 0x0000009c1799723e */ /* 0x040fe200000010ff */
        /* <DEDUP_REMOVED lines=16> */
[----:B0-----:R-:W-:Y:S01]  /*3830*/  F2FP.BF16.F32.PACK_AB R153, R159, R162 ;  /* 0x000000a29f99723e */ /* 0x001fe200000010ff */
[----:B------:R-:W-:Y:S01]  /*3840*/  FADD.FTZ R162, R162, R171 ;  /* 0x000000aba2a27221 */ /* 0x000fe20000010000 */
[----:B------:R-:W-:Y:S01]  /*3850*/  F2FP.BF16.F32.PACK_AB R154, R167, R160 ;  /* 0x000000a0a79a723e */ /* 0x000fe200000010ff */
[----:B------:R-:W-:Y:S01]  /*3860*/  FADD.FTZ R13, R158, R13 ;  /* 0x0000000d9e0d7221 */ /* 0x000fe20000010000 */
[----:B--2---:R-:W-:Y:S01]  /*3870*/  F2FP.BF16.F32.PACK_AB R155, R164, R161 ;  /* 0x000000a1a49b723e */ /* 0x004fe200000010ff */
[----:B------:R-:W-:-:S02]  /*3880*/  FADD.FTZ R162, R159, R162 ;  /* 0x000000a29fa27221 */ /* 0x000fc40000010000 */
[----:B------:R-:W-:Y:S01]  /*3890*/  FADD.FTZ R0, R160, R13 ;  /* 0x0000000da0007221 */ /* 0x000fe20000010000 */
[----:B------:R-:W-:Y:S01]  /*38a0*/  WARPGROUP.ARRIVE ;  /* 0x00000000000079c5 */ /* 0x000fe20000000000 */
[----:B------:R-:W-:Y:S02]  /*38b0*/  FADD.FTZ R5, R161, R162 ;  /* 0x000000a2a1057221 */ /* 0x000fe40000010000 */
[----:B------:R-:W-:Y:S02]  /*38c0*/  FADD.FTZ R0, R167, R0 ;  /* 0x00000000a7007221 */ /* 0x000fe40000010000 */
[----:B------:R-:W-:-:S08]  /*38d0*/  FADD.FTZ R5, R164, R5 ;  /* 0x00000005a4057221 */ /* 0x000fd00000010000 */
[----:B------:R-:W-:Y:S03]  /*38e0*/  HGMMA.64x256x16.F32.BF16 R24, R152, gdesc[UR4].tnspB, R24, gsb0 ;  /* 0x43e0000498187df0 */ /* 0x000fe60008001818 */
[----:B------:R-:W-:Y:S02]  /*38f0*/  WARPGROUP.DEPBAR.LE gsb0, 0x0 ;  /* 0x00008000000079c5 */ /* 0x000fe40000010000 */
[----:B------:R0:W-:Y:S01]  /*3900*/  @!P1 SYNCS.ARRIVE.TRANS64.RED.A1T0 RZ, [R12+URZ], RZ ;  /* 0x000000ff0cff99a7 */ /* 0x0001e2000810043f */
[----:B------:R-:W-:Y:S05]  /*3910*/  @!P2 BRA `(.L_x_9435) ;  /* 0x000000280090a947 */ /* 0x000fea0003800000 */
[----:B------:R-:W-:Y:S01]  /*3920*/  IMAD.MOV.U32 R6, RZ, RZ, R3 ;  /* 0x000000ffff067224 */ /* 0x000fe200078e0003 */
[----:B------:R-:W-:Y:S01]  /*3930*/  UIADD3 UR45, UR45, -0x2, URZ ;  /* 0xfffffffe2d2d7890 */ /* 0x000fe2000fffe03f */
[----:B------:R-:W-:Y:S01]  /*3940*/  IMAD.MOV.U32 R7, RZ, RZ, R4 ;  /* 0x000000ffff077224 */ /* 0x000fe200078e0004 */
[----:B------:R-:W-:Y:S01]  /*3950*/  ULDC UR28, c[0x0][0xad0] ;  /* 0x0002b400001c7ab9 */ /* 0x000fe20000000800 */
[----:B------:R-:W-:-:S09]  /*3960*/  ULDC UR27, c[0x0][0xa80] ;  /* 0x0002a000001b7ab9 */ /* 0x000fd20000000800 */
.L_x_9444:
        /* <DEDUP_REMOVED lines=10> */
.L_x_9436:
[----:B------:R-:W1:Y:S01]  /*3a10*/  S2UR UR7, SR_CgaCtaId ;  /* 0x00000000000779c3 */ /* 0x000e620000008800 */
[----:B------:R-:W-:Y:S01]  /*3a20*/  UMOV UR6, 0x400 ;  /* 0x0000040000067882 */ /* 0x000fe20000000000 */
[----:B------:R-:W-:-:S05]  /*3a30*/  IMAD.U32 R3, RZ, RZ, UR37 ;  /* 0x00000025ff037e24 */ /* 0x000fca000f8e00ff */
[----:B------:R-:W-:Y:S01]  /*3a40*/  SHF.L.U32 R3, R3, 0x1f, RZ ;  /* 0x0000001f03037819 */ /* 0x000fe200000006ff */
[----:B-1----:R-:W-:-:S04]  /*3a50*/  ULEA UR20, UR7, UR6, 0x18 ;  /* 0x0000000607147291 */ /* 0x002fc8000f8ec03f */
[----:B------:R-:W-:-:S09]  /*3a60*/  ULEA UR29, UR38, UR20, 0x3 ;  /* 0x00000014261d7291 */ /* 0x000fd2000f8e183f */
[----:B------:R1:W2:Y:S01]  /*3a70*/  SYNCS.PHASECHK.TRANS64.TRYWAIT P3, [UR29+0x32430], R3 ;  /* 0x03243003ff0075a7 */ /* 0x0002a2000806015d */
[----:B------:R-:W-:Y:S05]  /*3a80*/  @!P0 BRA `(.L_x_9437) ;  /* 0x0000000000048947 */ /* 0x000fea0003800000 */
[----:B------:R-:W-:Y:S01]  /*3a90*/  BPT.TRAP 0x1 ;  /* 0x000000040000795c */ /* 0x000fe20000300000 */
.L_x_9437:
[----:B--2---:R-:W-:Y:S05]  /*3aa0*/  @P3 BRA `(.L_x_9438) ;  /* 0x0000000000083947 */ /* 0x004fea0003800000 */
[----:B------:R-:W2:Y:S02]  /*3ab0*/  SYNCS.PHASECHK.TRANS64.TRYWAIT P3, [UR29+0x32430], R3 ;  /* 0x03243003ff0075a7 */ /* 0x000ea4000806015d */
[----:B--2---:R-:W-:Y:S05]  /*3ac0*/  @!P3 BRA `(.L_x_9439) ;  /* 0x0000009c00dcb947 */ /* 0x004fea0003800000 */
.L_x_9438:
[----:B------:R-:W-:Y:S01]  /*3ad0*/  UIMAD UR6, UR38, 0x300, UR24 ;  /* 0x00000300260678a4 */ /* 0x000fe2000f8e0218 */
[----:B------:R-:W-:Y:S01]  /*3ae0*/  WARPGROUP.ARRIVE ;  /* 0x00000000000079c5 */ /* 0x000fe20000000000 */
[----:B------:R-:W-:Y:S01]  /*3af0*/  UMOV UR7, 0x40000040 ;  /* 0x4000004000077882 */ /* 0x000fe20000000000 */
[----:B------:R-:W-:Y:S01]  /*3b00*/  UMOV UR11, 0x40000040 ;  /* 0x40000040000b7882 */ /* 0x000fe20000000000 */
[----:B------:R-:W-:Y:S02]  /*3b10*/  UIADD3 UR10, UR6, 0x2, URZ ;  /* 0x00000002060a7890 */ /* 0x000fe4000fffe03f */
[----:B------:R-:W-:Y:S01]  /*3b20*/  UIADD3 UR14, UR6, 0x4, URZ ;  /* 0x00000004060e7890 */ /* 0x000fe2000fffe03f */
[----:B------:R-:W-:Y:S02]  /*3b30*/  UMOV UR15, 0x40000040 ;  /* 0x40000040000f7882 */ /* 0x000fe40000000000 */
[----:B------:R-:W-:Y:S01]  /*3b40*/  HGMMA.64x96x16.F32.BF16 R152, gdesc[UR4], RZ, !UPT, gsb0 ;  /* 0x01600000049879f0 */ /* 0x000fe2000c0018ff */
[----:B------:R-:W-:Y:S01]  /*3b50*/  UIADD3 UR18, UR6, 0x6, URZ ;  /* 0x0000000606127890 */ /* 0x000fe2000fffe03f */
        /* <DEDUP_REMOVED lines=13> */
.L_x_9440:
[----:B------:R3:W4:Y:S01]  /*3c30*/  SYNCS.PHASECHK.TRANS64.TRYWAIT P3, [UR29+0x32450], R3 ;  /* 0x03245003ff0075a7 */ /* 0x000722000806015d */
[----:B------:R-:W-:Y:S05]  /*3c40*/  @!P0 BRA `(.L_x_9441) ;  /* 0x0000000000048947 */ /* 0x000fea0003800000 */
[----:B------:R-:W-:Y:S01]  /*3c50*/  BPT.TRAP 0x1 ;  /* 0x000000040000795c */ /* 0x000fe20000300000 */
.L_x_9441:
[----:B----4-:R-:W-:Y:S05]  /*3c60*/  @P3 BRA `(.L_x_9442) ;  /* 0x0000000000083947 */ /* 0x010fea0003800000 */
[----:B------:R-:W4:Y:S02]  /*3c70*/  SYNCS.PHASECHK.TRANS64.TRYWAIT P3, [UR29+0x32450], R3 ;  /* 0x03245003ff0075a7 */ /* 0x000f24000806015d */
[----:B----4-:R-:W-:Y:S05]  /*3c80*/  @!P3 BRA `(.L_x_9443) ;  /* 0x0000009c0084b947 */ /* 0x010fea0003800000 */
.L_x_9442:
[----:B------:R-:W-:Y:S01]  /*3c90*/  ULEA UR20, UR42, UR20, 0xd ;  /* 0x000000142a147291 */ /* 0x000fe2000f8e683f */
[----:B------:R-:W-:Y:S01]  /*3ca0*/  WARPGROUP.ARRIVE ;  /* 0x00000000000079c5 */ /* 0x000fe20000000000 */
[----:B------:R-:W-:-:S05]  /*3cb0*/  UIMAD UR7, UR38, 0xc00, UR25 ;  /* 0x00000c00260778a4 */ /* 0x000fca000f8e0219 */
[----:B------:R-:W4:Y:S01]  /*3cc0*/  S2R R200, SR_TID.X ;  /* 0x0000000000c87919 */ /* 0x000f220000002100 */
[----:B------:R-:W-:Y:S01]  /*3cd0*/  UIADD3 UR20, UR20, 0x22400, URZ ;  /* 0x0002240014147890 */ /* 0x000fe2000fffe03f */
[----:B------:R-:W-:Y:S01]  /*3ce0*/  UMOV UR23, 0x40000040 ;  /* 0x4000004000177882 */ /* 0x000fe20000000000 */
[----:B------:R-:W-:Y:S02]  /*3cf0*/  UMOV UR21, 0x40000040 ;  /* 0x4000004000157882 */ /* 0x000fe40000000000 */
[----:B------:R-:W-:Y:S01]  /*3d00*/  USHF.R.U32.HI UR20, URZ, 0x4, UR20 ;  /* 0x000000043f147899 */ /* 0x000fe20008011614 */
[----:B------:R-:W-:Y:S01]  /*3d10*/  UMOV UR22, UR7 ;  /* 0x0000000700167c82 */ /* 0x000fe20008000000 */
[----:B------:R-:W-:Y:S02]  /*3d20*/  UIMAD UR10, UR38, 0xc00, UR26 ;  /* 0x00000c00260a78a4 */ /* 0x000fe4000f8e021a */
[----:B------:R-:W-:-:S04]  /*3d30*/  ULOP3.LUT UR6, UR20, 0x3fff, URZ, 0xc0, !UPT ;  /* 0x00003fff14067892 */ /* 0x000fc8000f8ec03f */
[----:B------:R-:W-:-:S07]  /*3d40*/  ULOP3.LUT UR6, UR6, 0x10000, URZ, 0xfc, !UPT ;  /* 0x0001000006067892 */ /* 0x000fce000f8efc3f */
[----:B------:R-:W-:Y:S02]  /*3d50*/  UMOV UR20, UR6 ;  /* 0x0000000600147c82 */ /* 0x000fe40008000000 */
[----:B------:R-:W-:Y:S01]  /*3d60*/  HGMMA.64x96x16.F32.BF16 R152, gdesc[UR20], R152, gsb0 ;  /* 0x01600000149879f0 */ /* 0x000fe20008001898 */
[----:B------:R-:W-:Y:S02]  /*3d70*/  UIADD3 UR22, UR7, 0x2, URZ ;  /* 0x0000000207167890 */ /* 0x000fe4000fffe03f */
[----:B------:R-:W-:Y:S01]  /*3d80*/  UIADD3 UR20, UR6, 0x2, URZ ;  /* 0x0000000206147890 */ /* 0x000fe2000fffe03f */
[----:B------:R-:W-:Y:S01]  /*3d90*/  UMOV UR23, 0x40000040 ;  /* 0x4000004000177882 */ /* 0x000fe20000000000 */
[----:B------:R-:W-:Y:S01]  /*3da0*/  UMOV UR21, 0x40000040 ;  /* 0x4000004000157882 */ /* 0x000fe20000000000 */
[----:B----4-:R-:W-:Y:S01]  /*3db0*/  SHF.R.U32.HI R200, RZ, 0x7, R200 ;  /* 0x00000007ffc87819 */ /* 0x010fe200000116c8 */
        /* <DEDUP_REMOVED lines=98> */
[----:B------:R-:W-:Y:S01]  /*43e0*/  UMOV UR6, UR10 ;  /* 0x0000000a00067c82 */ /* 0x000fe20008000000 */
[----:B------:R-:W-:Y:S01]  /*43f0*/  UMOV UR7, 0x40000040 ;  /* 0x4000004000077882 */ /* 0x000fe20000000000 */
[----:B------:R-:W-:Y:S02]  /*4400*/  WARPGROUP.DEPBAR.LE gsb0, 0x0 ;  /* 0x00008000000079c5 */ /* 0x000fe40000010000 */
[----:B------:R-:W-:-:S06]  /*4410*/  WARPGROUP.ARRIVE ;  /* 0x00000000000079c5 */ /* 0x000fcc0000000000 */
[----:B------:R-:W-:Y:S03]  /*4420*/  HGMMA.64x96x16.F32.BF16 R152, gdesc[UR20], R152, gsb0 ;  /* 0x01600000149879f0 */ /* 0x000fe60008001898 */
[----:B------:R-:W-:Y:S02]  /*4430*/  WARPGROUP.DEPBAR.LE gsb0, 0x0 ;  /* 0x00008000000079c5 */ /* 0x000fe40000010000 */
[----:B------:R-:W-:Y:S01]  /*4440*/  FMUL.FTZ R8, R152, UR28 ;  /* 0x0000001c98087c20 */ /* 0x000fe20008410000 */
[----:B-123--:R-:W-:Y:S01]  /*4450*/  FMUL.FTZ R3, R153, UR28 ;  /* 0x0000001c99037c20 */ /* 0x00efe20008410000 */
[----:B0-----:R-:W-:Y:S01]  /*4460*/  FMUL.FTZ R12, R156, UR28 ;  /* 0x0000001c9c0c7c20 */ /* 0x001fe20008410000 */
        /* <DEDUP_REMOVED lines=56> */
[----:B------:R-:W-:-:S03]  /*47f0*/  FMUL.FTZ R193, R199, UR28 ;  /* 0x0000001cc7c17c20 */ /* 0x000fc60008410000 */
        /* <DEDUP_REMOVED lines=79> */
[----:B--2---:R-:W-:-:S05]  /*4cf0*/  FMNMX.FTZ R155, R188, R155, !PT ;  /* 0x0000009bbc9b7209 */ /* 0x004fca0007810000 */
[----:B------:R-:W2:Y:S02]  /*4d00*/  SHFL.BFLY PT, R154, R155, 0x2, 0x1f ;  /* 0x0c401f009b9a7f89 */ /* 0x000ea400000e0000 */
[----:B------:R-:W3:Y:S01]  /*4d10*/  MUFU.TANH R193, R193 ;  /* 0x000000c100c17308 */ /* 0x000ee20000002400 */
[----:B0-----:R-:W-:-:S04]  /*4d20*/  FMNMX.FTZ R153, R189, R4, !PT ;  /* 0x00000004bd997209 */ /* 0x001fc80007810000 */
[----:B-1----:R-:W-:-:S04]  /*4d30*/  FMNMX.FTZ R4, R192, R153, !PT ;  /* 0x00000099c0047209 */ /* 0x002fc80007810000 */
[----:B---3--:R-:W-:-:S05]  /*4d40*/  FMNMX.FTZ R152, R193, R4, !PT ;  /* 0x00000004c1987209 */ /* 0x008fca0007810000 */
[----:B------:R-:W0:Y:S01]  /*4d50*/  SHFL.BFLY PT, R191, R152, 0x2, 0x1f ;  /* 0x0c401f0098bf7f89 */ /* 0x000e2200000e0000 */
[----:B--2---:R-:W-:-:S05]  /*4d60*/  FMNMX.FTZ R154, R155, R154, !PT ;  /* 0x0000009a9b9a7209 */ /* 0x004fca0007810000 */
[----:B------:R-:W1:Y:S01]  /*4d70*/  SHFL.BFLY PT, R153, R154, 0x1, 0x1f ;  /* 0x0c201f009a997f89 */ /* 0x000e6200000e0000 */
[----:B0-----:R-:W-:-:S05]  /*4d80*/  FMNMX.FTZ R195, R152, R191, !PT ;  /* 0x000000bf98c37209 */ /* 0x001fca0007810000 */
[----:B------:R-:W0:Y:S01]  /*4d90*/  SHFL.BFLY PT, R196, R195, 0x1, 0x1f ;  /* 0x0c201f00c3c47f89 */ /* 0x000e2200000e0000 */
[----:B-1----:R-:W-:Y:S01]  /*4da0*/  FMNMX.FTZ R4, R154, R153, !PT ;  /* 0x000000999a047209 */ /* 0x002fe20007810000 */
[----:B------:R-:W-:-:S04]  /*4db0*/  VIADD R153, R200, 0x8 ;  /* 0x00000008c8997836 */ /* 0x000fc80000000000 */
[C---:B------:R-:W-:Y:S01]  /*4dc0*/  FMUL.FTZ R194, R4.reuse, UR27 ;  /* 0x0000001b04c27c20 */ /* 0x040fe20008410000 */
[----:B------:R-:W-:-:S03]  /*4dd0*/  FADD.FTZ R7, -R4, R7 ;  /* 0x0000000704077221 */ /* 0x000fc60000010100 */
[--C-:B------:R-:W-:Y:S01]  /*4de0*/  FFMA.FTZ R191, R3, UR27, -R194.reuse ;  /* 0x0000001b03bf7c23 */ /* 0x100fe200080108c2 */
[--C-:B------:R-:W-:Y:S01]  /*4df0*/  FFMA.FTZ R190, R8, UR27, -R194.reuse ;  /* 0x0000001b08be7c23 */ /* 0x100fe200080108c2 */
[----:B------:R-:W-:Y:S01]  /*4e00*/  IADD3 R8, -R200, 0xb, RZ ;  /* 0x0000000bc8087810 */ /* 0x000fe20007ffe1ff */
[----:B------:R-:W-:Y:S01]  /*4e10*/  FMUL.FTZ R7, R7, UR27 ;  /* 0x0000001b07077c20 */ /* 0x000fe20008410000 */
        /* <DEDUP_REMOVED lines=8> */
[----:B------:R-:W-:Y:S01]  /*4ea0*/  FFMA.FTZ R181, R181, UR27, -R194 ;  /* 0x0000001bb5b57c23 */ /* 0x000fe200080108c2 */
[----:B0-----:R-:W-:Y:S01]  /*4eb0*/  FMNMX.FTZ R3, R195, R196, !PT ;  /* 0x000000c4c3037209 */ /* 0x001fe20007810000 */
[----:B------:R-:W-:Y:S01]  /*4ec0*/  IMAD.U32 R195, RZ, RZ, UR29 ;  /* 0x0000001dffc37e24 */ /* 0x000fe2000f8e00ff */
[----:B------:R-:W0:Y:S03]  /*4ed0*/  MUFU.EX2 R7, R7 ;  /* 0x0000000700077308 */ /* 0x000e260000000800 */
[----:B------:R-:W-:-:S02]  /*4ee0*/  @!P1 VIADD R152, R195, 0x32440 ;  /* 0x00032440c3989836 */ /* 0x000fc40000000000 */
[C---:B------:R-:W-:Y:S01]  /*4ef0*/  FADD.FTZ R6, -R3.reuse, R6 ;  /* 0x0000000603067221 */ /* 0x040fe20000010100 */
[----:B------:R-:W-:Y:S01]  /*4f00*/  FMUL.FTZ R198, R3, UR27 ;  /* 0x0000001b03c67c20 */ /* 0x000fe20008410000 */
[----:B------:R-:W-:Y:S02]  /*4f10*/  @!P1 VIADD R195, R195, 0x32460 ;  /* 0x00032460c3c39836 */ /* 0x000fe40000000000 */
[----:B------:R-:W-:Y:S01]  /*4f20*/  FMUL.FTZ R6, R6, UR27 ;  /* 0x0000001b06067c20 */ /* 0x000fe20008410000 */
[----:B------:R-:W-:Y:S01]  /*4f30*/  @!P1 PRMT R152, RZ, 0x654, R152 ;  /* 0x00000654ff989816 */ /* 0x000fe20000000098 */
[--C-:B------:R-:W-:Y:S01]  /*4f40*/  FFMA.FTZ R9, R9, UR27, -R198.reuse ;  /* 0x0000001b09097c23 */ /* 0x100fe200080108c6 */
[--C-:B------:R-:W-:Y:S01]  /*4f50*/  FFMA.FTZ R10, R10, UR27, -R198.reuse ;  /* 0x0000001b0a0a7c23 */ /* 0x100fe200080108c6 */
[--C-:B------:R-:W-:Y:S01]  /*4f60*/  FFMA.FTZ R15, R15, UR27, -R198.reuse ;  /* 0x0000001b0f0f7c23 */ /* 0x100fe200080108c6 */
[----:B------:R-:W-:Y:S01]  /*4f70*/  FFMA.FTZ R196, R21, UR27, -R198 ;  /* 0x0000001b15c47c23 */ /* 0x000fe200080108c6 */
[----:B------:R1:W-:Y:S06]  /*4f80*/  BAR.ARV R8, 0x100 ;  /* 0x000400080000751d */ /* 0x0003ec0000002000 */
[----:B------:R2:W-:Y:S01]  /*4f90*/  @!P1 SYNCS.ARRIVE.TRANS64.RED.A1T0 RZ, [R152+URZ], RZ ;  /* 0x000000ff98ff99a7 */ /* 0x0005e2000810043f */
[----:B------:R-:W3:Y:S01]  /*4fa0*/  MUFU.EX2 R6, R6 ;  /* 0x0000000600067308 */ /* 0x000ee20000000800 */
[-C--:B0-----:R-:W-:Y:S01]  /*4fb0*/  FMUL.FTZ R24, R24, R7.reuse ;  /* 0x0000000718187220 */ /* 0x081fe20000410000 */
        /* <DEDUP_REMOVED lines=39> */
[----:B------:R4:W-:Y:S01]  /*5230*/  BAR.SYNC.DEFER_BLOCKING R153, 0x100 ;  /* 0x000400990000751d */ /* 0x0009e20000010000 */
        /* <DEDUP_REMOVED lines=95> */
[----:B--2---:R-:W-:Y:S01]  /*5830*/  F2FP.BF16.F32.PACK_AB R152, R191, R190 ;  /* 0x000000bebf98723e */ /* 0x004fe200000010ff */
[--C-:B------:R-:W-:Y:S01]  /*5840*/  FFMA.FTZ R21, R156, UR27, -R194.reuse ;  /* 0x0000001b9c157c23 */ /* 0x100fe200080108c2 */
[----:B0-----:R-:W-:Y:S01]  /*5850*/  F2FP.BF16.F32.PACK_AB R154, R13, R12 ;  /* 0x0000000c0d9a723e */ /* 0x001fe200000010ff */
[----:B------:R-:W-:Y:S01]  /*5860*/  FFMA.FTZ R156, R158, UR27, -R194 ;  /* 0x0000001b9e9c7c23 */ /* 0x000fe200080108c2 */
[----:B----4-:R-:W-:Y:S01]  /*5870*/  F2FP.BF16.F32.PACK_AB R153, R10, R9 ;  /* 0x000000090a99723e */ /* 0x010fe200000010ff */
[--C-:B------:R-:W-:Y:S01]  /*5880*/  FFMA.FTZ R20, R20, UR27, -R198.reuse ;  /* 0x0000001b14147c23 */ /* 0x100fe200080108c6 */
[----:B-----5:R-:W-:Y:S01]  /*5890*/  F2FP.BF16.F32.PACK_AB R155, R196, R15 ;  /* 0x0000000fc49b723e */ /* 0x020fe200000010ff */
[--C-:B------:R-:W-:Y:S01]  /*58a0*/  FFMA.FTZ R23, R23, UR27, -R198.reuse ;  /* 0x0000001b17177c23 */ /* 0x100fe200080108c6 */
[--C-:B------:R-:W-:Y:S01]  /*58b0*/  FFMA.FTZ R158, R160, UR27, -R198.reuse ;  /* 0x0000001ba09e7c23 */ /* 0x100fe200080108c6 */
[----:B------:R-:W-:Y:S01]  /*58c0*/  FFMA.FTZ R197, R162, UR27, -R198 ;  /* 0x0000001ba2c57c23 */ /* 0x000fe200080108c6 */
[----:B------:R-:W-:Y:S01]  /*58d0*/  WARPGROUP.ARRIVE ;  /* 0x00000000000079c5 */ /* 0x000fe20000000000 */
[----:B------:R-:W-:Y:S01]  /*58e0*/  MUFU.EX2 R11, R11 ;  /* 0x0000000b000b7308 */ /* 0x000fe20000000800 */
[--C-:B------:R-:W-:Y:S01]  /*58f0*/  FFMA.FTZ R160, R159, UR27, -R194.reuse ;  /* 0x0000001b9fa07c23 */ /* 0x100fe200080108c2 */
[--C-:B------:R-:W-:Y:S01]  /*5900*/  FFMA.FTZ R159, R164, UR27, -R194.reuse ;  /* 0x0000001ba49f7c23 */ /* 0x100fe200080108c2 */
[----:B------:R-:W-:Y:S01]  /*5910*/  FFMA.FTZ R162, R166, UR27, -R194 ;  /* 0x0000001ba6a27c23 */ /* 0x000fe200080108c2 */
[--C-:B------:R-:W-:Y:S01]  /*5920*/  FFMA.FTZ R164, R163, UR27, -R198.reuse ;  /* 0x0000001ba3a47c23 */ /* 0x100fe200080108c6 */
[----:B------:R-:W-:Y:S01]  /*5930*/  HGMMA.64x256x16.F32.BF16 R24, R152, gdesc[UR4].tnspB, R24, gsb0 ;  /* 0x43e0000498187df0 */ /* 0x000fe20008001818 */
[----:B------:R-:W-:Y:S01]  /*5940*/  UIADD3 UR6, UR10, 0x80, URZ ;  /* 0x000000800a067890 */ /* 0x000fe2000fffe03f */
[--C-:B------:R-:W-:Y:S01]  /*5950*/  FFMA.FTZ R161, R161, UR27, -R198.reuse ;  /* 0x0000001ba1a17c23 */ /* 0x100fe200080108c6 */
[----:B------:R-:W0:Y:S01]  /*5960*/  MUFU.EX2 R14, R14 ;  /* 0x0000000e000e7308 */ /* 0x000e220000000800 */
[----:B------:R-:W-:Y:S01]  /*5970*/  UMOV UR7, 0x40000040 ;  /* 0x4000004000077882 */ /* 0x000fe20000000000 */
[--C-:B------:R-:W-:Y:S01]  /*5980*/  FFMA.FTZ R163, R168, UR27, -R198.reuse ;  /* 0x0000001ba8a37c23 */ /* 0x100fe200080108c6 */
[----:B------:R-:W-:Y:S01]  /*5990*/  FFMA.FTZ R166, R170, UR27, -R198 ;  /* 0x0000001baaa67c23 */ /* 0x000fe200080108c6 */
[--C-:B------:R-:W-:Y:S01]  /*59a0*/  FFMA.FTZ R168, R167, UR27, -R194.reuse ;  /* 0x0000001ba7a87c23 */ /* 0x100fe200080108c2 */
[--C-:B------:R-:W-:Y:S01]  /*59b0*/  FFMA.FTZ R167, R172, UR27, -R194.reuse ;  /* 0x0000001baca77c23 */ /* 0x100fe200080108c2 */
[----:B------:R-:W-:Y:S01]  /*59c0*/  FFMA.FTZ R170, R174, UR27, -R194 ;  /* 0x0000001baeaa7c23 */ /* 0x000fe200080108c2 */
[--C-:B------:R-:W-:Y:S01]  /*59d0*/  FFMA.FTZ R172, R171, UR27, -R198.reuse ;  /* 0x0000001babac7c23 */ /* 0x100fe200080108c6 */
[----:B------:R-:W-:Y:S01]  /*59e0*/  MUFU.EX2 R21, R21 ;  /* 0x0000001500157308 */ /* 0x000fe20000000800 */
[--C-:B------:R-:W-:Y:S01]  /*59f0*/  FFMA.FTZ R169, R169, UR27, -R198.reuse ;  /* 0x0000001ba9a97c23 */ /* 0x100fe200080108c6 */
        /* <DEDUP_REMOVED lines=18> */
[----:B------:R-:W-:Y:S01]  /*5b20*/  FFMA.FTZ R0, R7, R0, R190 ;  /* 0x0000000007007223 */ /* 0x000fe200000100be */
[----:B------:R-:W-:Y:S01]  /*5b30*/  FFMA.FTZ R5, R6, R5, R9 ;  /* 0x0000000506057223 */ /* 0x000fe20000010009 */
[----:B------:R-:W-:Y:S01]  /*5b40*/  @!P1 PRMT R195, RZ, 0x654, R195 ;  /* 0x00000654ffc39816 */ /* 0x000fe200000000c3 */
[----:B------:R-:W-:Y:S01]  /*5b50*/  IMAD.MOV.U32 R6, RZ, RZ, R3 ;  /* 0x000000ffff067224 */ /* 0x000fe200078e0003 */
[----:B------:R-:W2:Y:S01]  /*5b60*/  MUFU.EX2 R23, R23 ;  /* 0x0000001700177308 */ /* 0x000ea20000000800 */
[----:B------:R-:W-:Y:S01]  /*5b70*/  FADD.FTZ R191, R191, R0 ;  /* 0x00000000bfbf7221 */ /* 0x000fe20000010000 */
[----:B------:R-:W-:Y:S01]  /*5b80*/  FADD.FTZ R10, R10, R5 ;  /* 0x000000050a0a7221 */ /* 0x000fe20000010000 */
[----:B------:R-:W-:-:S02]  /*5b90*/  IMAD.MOV.U32 R7, RZ, RZ, R4 ;  /* 0x000000ffff077224 */ /* 0x000fc400078e0004 */
[----:B------:R-:W-:Y:S01]  /*5ba0*/  FADD.FTZ R12, R12, R191 ;  /* 0x000000bf0c0c7221 */ /* 0x000fe20000010000 */
[----:B------:R-:W-:Y:S02]  /*5bb0*/  FADD.FTZ R15, R15, R10 ;  /* 0x0000000a0f0f7221 */ /* 0x000fe40000010000 */
[----:B------:R-:W-:Y:S01]  /*5bc0*/  MUFU.EX2 R158, R158 ;  /* 0x0000009e009e7308 */ /* 0x000fe20000000800 */
[----:B------:R-:W-:Y:S01]  /*5bd0*/  FADD.FTZ R12, R13, R12 ;  /* 0x0000000c0d0c7221 */ /* 0x000fe20000010000 */
[----:B------:R-:W-:-:S06]  /*5be0*/  FADD.FTZ R15, R196, R15 ;  /* 0x0000000fc40f7221 */ /* 0x000fcc0000010000 */
        /* <DEDUP_REMOVED lines=27> */
[----:B------:R-:W-:Y:S01]  /*5da0*/  MUFU.EX2 R183, R183 ;  /* 0x000000b700b77308 */ /* 0x000fe20000000800 */
[----:B------:R-:W-:-:S02]  /*5db0*/  WARPGROUP.DEPBAR.LE gsb0, 0x0 ;  /* 0x00008000000079c5 */ /* 0x000fc40000010000 */
[----:B0-----:R-:W-:Y:S01]  /*5dc0*/  F2FP.BF16.F32.PACK_AB R152, R14, R11 ;  /* 0x0000000b0e98723e */ /* 0x001fe200000010ff */
[----:B------:R-:W-:Y:S01]  /*5dd0*/  FADD.FTZ R11, R11, R12 ;  /* 0x0000000c0b0b7221 */ /* 0x000fe20000010000 */
[----:B--2---:R-:W-:-:S03]  /*5de0*/  F2FP.BF16.F32.PACK_AB R153, R23, R20 ;  /* 0x000000141799723e */ /* 0x004fc600000010ff */
[----:B------:R-:W-:Y:S01]  /*5df0*/  MUFU.EX2 R186, R186 ;  /* 0x000000ba00ba7308 */ /* 0x000fe20000000800 */
[----:B------:R-:W-:Y:S01]  /*5e00*/  F2FP.BF16.F32.PACK_AB R154, R156, R21 ;  /* 0x000000159c9a723e */ /* 0x000fe200000010ff */
[----:B------:R-:W-:Y:S01]  /*5e10*/  FADD.FTZ R20, R20, R15 ;  /* 0x0000000f14147221 */ /* 0x000fe20000010000 */
[----:B---3--:R-:W-:Y:S01]  /*5e20*/  F2FP.BF16.F32.PACK_AB R155, R197, R158 ;  /* 0x0000009ec59b723e */ /* 0x008fe200000010ff */
[----:B------:R-:W-:Y:S02]  /*5e30*/  FADD.FTZ R14, R14, R11 ;  /* 0x0000000b0e0e7221 */ /* 0x000fe40000010000 */
[----:B------:R-:W-:Y:S01]  /*5e40*/  FADD.FTZ R23, R23, R20 ;  /* 0x0000001417177221 */ /* 0x000fe20000010000 */
[----:B------:R-:W-:Y:S01]  /*5e50*/  WARPGROUP.ARRIVE ;  /* 0x00000000000079c5 */ /* 0x000fe20000000000 */
[----:B------:R-:W-:Y:S01]  /*5e60*/  MUFU.EX2 R185, R185 ;  /* 0x000000b900b97308 */ /* 0x000fe20000000800 */
[----:B------:R-:W-:Y:S01]  /*5e70*/  FADD.FTZ R21, R21, R14 ;  /* 0x0000000e15157221 */ /* 0x000fe20000010000 */
[----:B------:R-:W-:-:S03]  /*5e80*/  FADD.FTZ R158, R158, R23 ;  /* 0x000000179e9e7221 */ /* 0x000fc60000010000 */
[----:B------:R-:W-:Y:S01]  /*5e90*/  HGMMA.64x256x16.F32.BF16 R24, R152, gdesc[UR4].tnspB, R24, gsb0 ;  /* 0x43e0000498187df0 */ /* 0x000fe20008001818 */
[----:B------:R-:W-:Y:S01]  /*5ea0*/  UIADD3 UR6, UR10, 0x100, URZ ;  /* 0x000001000a067890 */ /* 0x000fe2000fffe03f */
[----:B------:R-:W-:Y:S01]  /*5eb0*/  FADD.FTZ R156, R156, R21 ;  /* 0x000000159c9c7221 */ /* 0x000fe20000010000 */
[----:B------:R-:W-:Y:S01]  /*5ec0*/  UMOV UR7, 0x40000040 ;  /* 0x4000004000077882 */ /* 0x000fe20000000000 */
[----:B------:R-:W0:Y:S01]  /*5ed0*/  MUFU.EX2 R188, R188 ;  /* 0x000000bc00bc7308 */ /* 0x000e220000000800 */
[----:B------:R-:W-:-:S07]  /*5ee0*/  FADD.FTZ R158, R197, R158 ;  /* 0x0000009ec59e7221 */ /* 0x000fce0000010000 */
[----:B------:R-:W-:Y:S08]  /*5ef0*/  MUFU.EX2 R187, R187 ;  /* 0x000000bb00bb7308 */ /* 0x000ff00000000800 */
        /* <DEDUP_REMOVED lines=14> */
[----:B------:R-:W-:Y:S01]  /*5fe0*/  FADD.FTZ R166, R166, R163 ;  /* 0x000000a3a6a67221 */ /* 0x000fe20000010000 */
[----:B------:R-:W-:Y:S01]  /*5ff0*/  HGMMA.64x256x16.F32.BF16 R24, R152, gdesc[UR4].tnspB, R24, gsb0 ;  /* 0x43e0000498187df0 */ /* 0x000fe20008001818 */
[----:B------:R-:W-:Y:S01]  /*6000*/  UIADD3 UR6, UR10, 0x180, URZ ;  /* 0x000001800a067890 */ /* 0x000fe2000fffe03f */
[----:B------:R-:W-:Y:S01]  /*6010*/  UMOV UR7, 0x40000040 ;  /* 0x4000004000077882 */ /* 0x000fe20000000000 */
[----:B------:R-:W-:-:S02]  /*6020*/  WARPGROUP.DEPBAR.LE gsb0, 0x0 ;  /* 0x00008000000079c5 */ /* 0x000fc40000010000 */
[----:B------:R-:W-:Y:S01]  /*6030*/  F2FP.BF16.F32.PACK_AB R152, R168, R165 ;  /* 0x000000a5a898723e */ /* 0x000fe200000010ff */
[----:B------:R-:W-:Y:S01]  /*6040*/  FADD.FTZ R165, R165, R162 ;  /* 0x000000a2a5a57221 */ /* 0x000fe20000010000 */
[----:B------:R-:W-:Y:S01]  /*6050*/  F2FP.BF16.F32.PACK_AB R153, R172, R169 ;  /* 0x000000a9ac99723e */ /* 0x000fe200000010ff */
[----:B------:R-:W-:Y:S01]  /*6060*/  FADD.FTZ R169, R169, R166 ;  /* 0x000000a6a9a97221 */ /* 0x000fe20000010000 */
[----:B------:R-:W-:Y:S01]  /*6070*/  F2FP.BF16.F32.PACK_AB R154, R170, R167 ;  /* 0x000000a7aa9a723e */ /* 0x000fe200000010ff */
[----:B------:R-:W-:Y:S01]  /*6080*/  FADD.FTZ R168, R168, R165 ;  /* 0x000000a5a8a87221 */ /* 0x000fe20000010000 */
[----:B------:R-:W-:Y:S01]  /*6090*/  F2FP.BF16.F32.PACK_AB R155, R174, R171 ;  /* 0x000000abae9b723e */ /* 0x000fe200000010ff */
[----:B------:R-:W-:Y:S02]  /*60a0*/  FADD.FTZ R172, R172, R169 ;  /* 0x000000a9acac7221 */ /* 0x000fe40000010000 */
[----:B------:R-:W-:Y:S01]  /*60b0*/  FADD.FTZ R167, R167, R168 ;  /* 0x000000a8a7a77221 */ /* 0x000fe20000010000 */
[----:B------:R-:W-:Y:S01]  /*60c0*/  WARPGROUP.ARRIVE ;  /* 0x00000000000079c5 */ /* 0x000fe20000000000 */
[----:B------:R-:W-:-:S02]  /*60d0*/  FADD.FTZ R171, R171, R172 ;  /* 0x000000acabab7221 */ /* 0x000fc40000010000 */
        /* <DEDUP_REMOVED lines=39> */
[----:B------:R-:W-:Y:S05]  /*6350*/  @P2 BRA `(.L_x_9444) ;  /* 0xffffffd400842947 */ /* 0x000fea000383ffff */
.L_x_9435:
[----:B------:R-:W2:Y:S01]  /*6360*/  SHFL.BFLY PT, R7, R0, 0x2, 0x1f ;  /* 0x0c401f0000077f89 */ /* 0x000ea200000e0000 */
[----:B------:R-:W-:Y:S01]  /*6370*/  MOV R206, 0x400 ;  /* 0x0000040000ce7802 */ /* 0x000fe20000000f00 */
[----:B------:R-:W-:Y:S02]  /*6380*/  UIADD3 UR4, -UR43, URZ, URZ ;  /* 0x0000003f2b047290 */ /* 0x000fe4000fffe13f */
[----:B------:R-:W3:Y:S01]  /*6390*/  SHFL.BFLY PT, R10, R5, 0x2, 0x1f ;  /* 0x0c401f00050a7f89 */ /* 0x000ee200000e0000 */
[----:B------:R-:W-:Y:S01]  /*63a0*/  ULDC UR10, c[0x0][0xd44] ;  /* 0x00035100000a7ab9 */ /* 0x000fe20000000800 */
[----:B------:R-:W-:Y:S01]  /*63b0*/  ULDC.64 UR6, c[0x0][0xc90] ;  /* 0x0003240000067ab9 */ /* 0x000fe20000000a00 */
[----:B------:R-:W-:Y:S01]  /*63c0*/  UIMAD UR10, UR10, UR4, UR41 ;  /* 0x000000040a0a72a4 */ /* 0x000fe2000f8e0229 */
[----:B------:R-:W4:Y:S01]  /*63d0*/  S2R R11, SR_CgaCtaId ;  /* 0x00000000000b7919 */ /* 0x000f220000008800 */
[----:B------:R-:W-:Y:S02]  /*63e0*/  ULDC.64 UR8, c[0x0][0xbe8] ;  /* 0x0002fa0000087ab9 */ /* 0x000fe40000000a00 */
[----:B------:R-:W-:Y:S01]  /*63f0*/  USHF.R.S32.HI UR11, URZ, 0x1f, UR10 ;  /* 0x0000001f3f0b7899 */ /* 0x000fe2000801140a */
[----:B------:R-:W1:Y:S01]  /*6400*/  S2R R13, SR_SWINHI ;  /* 0x00000000000d7919 */ /* 0x000e620000002f00 */
[----:B------:R-:W-:-:S02]  /*6410*/  UIMAD.WIDE.U32 UR4, UR10, UR6, URZ ;  /* 0x000000060a0472a5 */ /* 0x000fc4000f8e003f */
[----:B------:R-:W-:-:S04]  /*6420*/  UIMAD UR6, UR11, UR6, URZ ;  /* 0x000000060b0672a4 */ /* 0x000fc8000f8e023f */
[----:B------:R-:W-:Y:S02]  /*6430*/  UIMAD UR6, UR10, UR7, UR6 ;  /* 0x000000070a0672a4 */ /* 0x000fe4000f8e0206 */
[----:B------:R-:W-:Y:S01]  /*6440*/  USHF.R.S32.HI UR7, URZ, 0x1f, UR43 ;  /* 0x0000001f3f077899 */ /* 0x000fe2000801142b */
[----:B--2---:R-:W-:Y:S01]  /*6450*/  FADD.FTZ R7, R7, R0 ;  /* 0x0000000007077221 */ /* 0x004fe20000010000 */
[----:B------:R-:W-:Y:S02]  /*6460*/  IMAD.MOV.U32 R0, RZ, RZ, RZ ;  /* 0x000000ffff007224 */ /* 0x000fe400078e00ff */
[----:B---3--:R-:W-:Y:S02]  /*6470*/  FADD.FTZ R10, R10, R5 ;  /* 0x000000050a0a7221 */ /* 0x008fe40000010000 */
[----:B------:R-:W0:Y:S01]  /*6480*/  SHFL.BFLY PT, R6, R7, 0x1, 0x1f ;  /* 0x0c201f0007067f89 */ /* 0x000e2200000e0000 */
[----:B------:R-:W-:-:S03]  /*6490*/  IMAD.MOV.U32 R5, RZ, RZ, -0x800000 ;  /* 0xff800000ff057424 */ /* 0x000fc600078e00ff */
[----:B------:R-:W2:Y:S01]  /*64a0*/  SHFL.BFLY PT, R9, R10, 0x1, 0x1f ;  /* 0x0c201f000a097f89 */ /* 0x000ea200000e0000 */
[----:B----4-:R-:W-:Y:S01]  /*64b0*/  LEA R206, R11, R206, 0x18 ;  /* 0x000000ce0bce7211 */ /* 0x010fe200078ec0ff */
[----:B0-----:R-:W-:Y:S01]  /*64c0*/  FADD.FTZ R12, R7, R6 ;  /* 0x00000006070c7221 */ /* 0x001fe20000010000 */
[----:B------:R-:W-:Y:S02]  /*64d0*/  IMAD.MOV.U32 R6, RZ, RZ, RZ ;  /* 0x000000ffff067224 */ /* 0x000fe400078e00ff */
[----:B--2---:R-:W-:Y:S01]  /*64e0*/  FADD.FTZ R14, R10, R9 ;  /* 0x000000090a0e7221 */ /* 0x004fe20000010000 */
[----:B------:R0:W-:Y:S08]  /*64f0*/  BAR.ARV R8, 0x100 ;  /* 0x000400080000751d */ /* 0x0001f00000002000 */
[----:B------:R-:W-:Y:S08]  /*6500*/  BAR.ARV 0x8, 0x180 ;  /* 0x0206000000007b1d */ /* 0x000ff00000002000 */
[----:B------:R-:W-:Y:S01]  /*6510*/  BAR.SYNC.DEFER_BLOCKING 0x1, 0x100 ;  /* 0x0044000000007b1d */ /* 0x000fe20000010000 */
[----:B------:R-:W-:Y:S01]  /*6520*/  FSETP.NE.FTZ.AND P0, PT, R12, RZ, PT ;  /* 0x000000ff0c00720b */ /* 0x000fe20003f15000 */
[----:B------:R-:W-:Y:S01]  /*6530*/  IMAD R9, R22, 0x40, R2 ;  /* 0x0000004016097824 */ /* 0x000fe200078e0202 */
[----:B------:R-:W-:-:S02]  /*6540*/  FSETP.NE.FTZ.AND P1, PT, R14, RZ, PT ;  /* 0x000000ff0e00720b */ /* 0x000fc40003f35000 */
[----:B------:R-:W-:Y:S02]  /*6550*/  MOV R10, R206 ;  /* 0x000000ce000a7202 */ /* 0x000fe40000000f00 */
[----:B-1----:R-:W-:Y:S01]  /*6560*/  MOV R11, R13 ;  /* 0x0000000d000b7202 */ /* 0x002fe20000000f00 */
[----:B------:R-:W-:Y:S02]  /*6570*/  IMAD.U32 R13, RZ, RZ, UR27 ;  /* 0x0000001bff0d7e24 */ /* 0x000fe4000f8e00ff */
[----:B0-----:R-:W-:-:S04]  /*6580*/  IMAD.WIDE R8, R9, 0x2, R10 ;  /* 0x0000000209087825 */ /* 0x001fc800078e020a */
[----:B------:R-:W0:Y:S01]  /*6590*/  @P0 MUFU.RCP R6, R12 ;  /* 0x0000000c00060308 */ /* 0x000e220000001000 */
[----:B------:R-:W-:-:S04]  /*65a0*/  IMAD.WIDE R10, R211, 0x2, R10 ;  /* 0x00000002d30a7825 */ /* 0x000fc800078e020a */
[----:B------:R-:W-:Y:S01]  /*65b0*/  @P0 FMUL.FTZ R13, R13, 0.69314718246459960938 ;  /* 0x3f3172180d0d0820 */ /* 0x000fe20000410000 */
[C---:B------:R-:W-:Y:S02]  /*65c0*/  IADD3 R21, P3, R10.reuse, 0xc060, RZ ;  /* 0x0000c0600a157810 */ /* 0x040fe40007f7e0ff */
[----:B------:R-:W-:Y:S01]  /*65d0*/  @P1 MUFU.RCP R0, R14 ;  /* 0x0000000e00001308 */ /* 0x000fe20000001000 */
[----:B------:R-:W-:Y:S02]  /*65e0*/  LOP3.LUT R171, R10, 0x380, RZ, 0xc0, !PT ;  /* 0x000003800aab7812 */ /* 0x000fe400078ec0ff */
[----:B------:R-:W-:Y:S02]  /*65f0*/  LOP3.LUT R15, R21, 0x380, RZ, 0xc0, !PT ;  /* 0x00000380150f7812 */ /* 0x000fe400078ec0ff */
[----:B------:R-:W-:-:S03]  /*6600*/  SHF.R.U64 R171, R171, 0x3, RZ ;  /* 0x00000003abab7819 */ /* 0x000fc600000012ff */
[----:B------:R-:W1:Y:S01]  /*6610*/  @P0 MUFU.LG2 R12, R12 ;  /* 0x0000000c000c0308 */ /* 0x000e620000000c00 */
        /* <DEDUP_REMOVED lines=78> */
[--C-:B------:R-:W-:Y:S02]  /*6b00*/  IMAD.X R131, RZ, RZ, R11.reuse, P3 ;  /* 0x000000ffff837224 */ /* 0x100fe400018e060b */
[-C--:B------:R-:W-:Y:S01]  /*6b10*/  FMUL.FTZ R177, R130, R0.reuse ;  /* 0x0000000082b17220 */ /* 0x080fe20000410000 */
[C---:B------:R-:W-:Y:S01]  /*6b20*/  IADD3 R111, P4, R10.reuse, 0xc040, RZ ;  /* 0x0000c0400a6f7810 */ /* 0x040fe20007f9e0ff */
        /* <DEDUP_REMOVED lines=10> */
[----:B------:R-:W-:Y:S01]  /*6bd0*/  FMUL.FTZ R7, R91, R0 ;  /* 0x000000005b077220 */ /* 0x000fe20000410000 */
[C---:B------:R-:W-:Y:S01]  /*6be0*/  IADD3 R14, P3, R10.reuse, 0x8020, RZ ;  /* 0x000080200a0e7810 */ /* 0x040fe20007f7e0ff */
[--C-:B------:R-:W-:Y:S01]  /*6bf0*/  IMAD.X R135, RZ, RZ, R11.reuse, P4 ;  /* 0x000000ffff877224 */ /* 0x100fe200020e060b */
[----:B------:R-:W-:Y:S01]  /*6c00*/  SHF.R.U64 R130, R15, 0x3, RZ ;  /* 0x000000030f827819 */ /* 0x000fe200000012ff */
[--C-:B------:R-:W-:Y:S01]  /*6c10*/  IMAD.X R139, RZ, RZ, R11.reuse, P5 ;  /* 0x000000ffff8b7224 */ /* 0x100fe200028e060b */
[----:B------:R-:W-:Y:S01]  /*6c20*/  IADD3 R91, P4, R10, 0x8000, RZ ;  /* 0x000080000a5b7810 */ /* 0x000fe20007f9e0ff */
        /* <DEDUP_REMOVED lines=18> */
[--C-:B------:R-:W-:Y:S01]  /*6d50*/  IMAD.X R165, RZ, RZ, R11.reuse, P1 ;  /* 0x000000ffffa57224 */ /* 0x100fe200008e060b */
[----:B------:R-:W-:Y:S01]  /*6d60*/  SHF.R.U64 R4, R4, 0x3, RZ ;  /* 0x0000000304047819 */ /* 0x000fe200000012ff */
[----:B------:R-:W-:-:S02]  /*6d70*/  IMAD.X R167, RZ, RZ, R11, P2 ;  /* 0x000000ffffa77224 */ /* 0x000fc400010e060b */
[-C--:B------:R-:W-:Y:S01]  /*6d80*/  FMUL.FTZ R183, R142, R0.reuse ;  /* 0x000000008eb77220 */ /* 0x080fe20000410000 */
[--C-:B------:R-:W-:Y:S01]  /*6d90*/  IMAD.X R169, RZ, RZ, R11.reuse, P3 ;  /* 0x000000ffffa97224 */ /* 0x100fe200018e060b */
[----:B------:R-:W-:Y:S01]  /*6da0*/  LOP3.LUT R142, R4, R103, RZ, 0x3c, !PT ;  /* 0x00000067048e7212 */ /* 0x000fe200078e3cff */
[----:B------:R-:W-:Y:S01]  /*6db0*/  IMAD.MOV.U32 R171, RZ, RZ, R11 ;  /* 0x000000ffffab7224 */ /* 0x000fe200078e000b */
[----:B------:R-:W-:Y:S01]  /*6dc0*/  LOP3.LUT R11, R14, 0x380, RZ, 0xc0, !PT ;  /* 0x000003800e0b7812 */ /* 0x000fe200078ec0ff */
[-C--:B------:R-:W-:Y:S01]  /*6dd0*/  FMUL.FTZ R27, R27, R0.reuse ;  /* 0x000000001b1b7220 */ /* 0x080fe20000410000 */
[----:B------:R-:W-:Y:S01]  /*6de0*/  LOP3.LUT R4, R13, 0x380, RZ, 0xc0, !PT ;  /* 0x000003800d047812 */ /* 0x000fe200078ec0ff */
[-C--:B------:R-:W-:Y:S01]  /*6df0*/  FMUL.FTZ R26, R26, R0.reuse ;  /* 0x000000001a1a7220 */ /* 0x080fe20000410000 */
[----:B------:R-:W-:Y:S01]  /*6e00*/  SHF.R.U64 R11, R11, 0x3, RZ ;  /* 0x000000030b0b7819 */ /* 0x000fe200000012ff */
[-C--:B------:R-:W-:Y:S01]  /*6e10*/  FMUL.FTZ R31, R31, R0.reuse ;  /* 0x000000001f1f7220 */ /* 0x080fe20000410000 */
[----:B------:R-:W-:Y:S01]  /*6e20*/  SHF.R.U64 R4, R4, 0x3, RZ ;  /* 0x0000000304047819 */ /* 0x000fe200000012ff */
[----:B------:R-:W-:Y:S01]  /*6e30*/  FMUL.FTZ R30, R30, R0 ;  /* 0x000000001e1e7220 */ /* 0x000fe20000410000 */
[----:B------:R-:W-:Y:S01]  /*6e40*/  LOP3.LUT R154, R11, R14, RZ, 0x3c, !PT ;  /* 0x0000000e0b9a7212 */ /* 0x000fe200078e3cff */
        /* <DEDUP_REMOVED lines=47> */
[----:B------:R-:W-:-:S02]  /*7140*/  LOP3.LUT R150, R4, R13, RZ, 0x3c, !PT ;  /* 0x0000000d04967212 */ /* 0x000fc400078e3cff */
[----:B------:R-:W-:Y:S02]  /*7150*/  SHF.R.U64 R11, R11, 0x3, RZ ;  /* 0x000000030b0b7819 */ /* 0x000fe400000012ff */
[----:B------:R-:W-:Y:S02]  /*7160*/  LOP3.LUT R20, R107, 0x380, RZ, 0xc0, !PT ;  /* 0x000003806b147812 */ /* 0x000fe400078ec0ff */
[----:B------:R-:W-:Y:S02]  /*7170*/  IADD3 R13, P3, R8, 0x1000, RZ ;  /* 0x00001000080d7810 */ /* 0x000fe40007f7e0ff */
[----:B------:R-:W-:Y:S02]  /*7180*/  LOP3.LUT R4, R57, 0x380, RZ, 0xc0, !PT ;  /* 0x0000038039047812 */ /* 0x000fe400078ec0ff */
[----:B------:R-:W-:Y:S01]  /*7190*/  LOP3.LUT R162, R11, R12, RZ, 0x3c, !PT ;  /* 0x0000000c0ba27212 */ /* 0x000fe200078e3cff */
[----:B------:R-:W-:Y:S01]  /*71a0*/  IMAD.U32 R11, RZ, RZ, UR5 ;  /* 0x00000005ff0b7e24 */ /* 0x000fe2000f8e00ff */
[----:B------:R-:W-:-:S02]  /*71b0*/  SHF.R.U64 R10, R20, 0x3, RZ ;  /* 0x00000003140a7819 */ /* 0x000fc400000012ff */
[----:B------:R-:W-:Y:S02]  /*71c0*/  LOP3.LUT R12, R13, 0x380, RZ, 0xc0, !PT ;  /* 0x000003800d0c7812 */ /* 0x000fe400078ec0ff */
[----:B------:R-:W-:Y:S02]  /*71d0*/  LOP3.LUT R20, R99, 0x380, RZ, 0xc0, !PT ;  /* 0x0000038063147812 */ /* 0x000fe400078ec0ff */
[----:B------:R-:W-:Y:S02]  /*71e0*/  SHF.R.U64 R4, R4, 0x3, RZ ;  /* 0x0000000304047819 */ /* 0x000fe400000012ff */
[----:B------:R-:W-:Y:S02]  /*71f0*/  SHF.R.U64 R12, R12, 0x3, RZ ;  /* 0x000000030c0c7819 */ /* 0x000fe400000012ff */
[----:B------:R-:W-:Y:S02]  /*7200*/  SHF.R.U64 R20, R20, 0x3, RZ ;  /* 0x0000000314147819 */ /* 0x000fe400000012ff */
[----:B------:R-:W-:-:S02]  /*7210*/  LOP3.LUT R158, R4, R57, RZ, 0x3c, !PT ;  /* 0x00000039049e7212 */ /* 0x000fc400078e3cff */
[----:B------:R-:W-:Y:S02]  /*7220*/  LOP3.LUT R4, R15, 0x380, RZ, 0xc0, !PT ;  /* 0x000003800f047812 */ /* 0x000fe400078ec0ff */
[----:B------:R-:W-:Y:S01]  /*7230*/  LOP3.LUT R12, R12, R13, RZ, 0x3c, !PT ;  /* 0x0000000d0c0c7212 */ /* 0x000fe200078e3cff */
[----:B------:R-:W-:Y:S01]  /*7240*/  IMAD.X R13, RZ, RZ, R9, P3 ;  /* 0x000000ffff0d7224 */ /* 0x000fe200018e0609 */
[----:B------:R-:W-:Y:S02]  /*7250*/  LOP3.LUT R146, R20, R99, RZ, 0x3c, !PT ;  /* 0x0000006314927212 */ /* 0x000fe400078e3cff */
[----:B------:R-:W-:Y:S02]  /*7260*/  SHF.R.U64 R4, R4, 0x3, RZ ;  /* 0x0000000304047819 */ /* 0x000fe400000012ff */
[----:B------:R-:W-:Y:S02]  /*7270*/  IADD3 R99, P3, R8, 0x8000, RZ ;  /* 0x0000800008637810 */ /* 0x000fe40007f7e0ff */
[----:B------:R-:W-:-:S02]  /*7280*/  LOP3.LUT R160, R4, R15, RZ, 0x3c, !PT ;  /* 0x0000000f04a07212 */ /* 0x000fc400078e3cff */
[----:B------:R-:W-:Y:S02]  /*7290*/  LOP3.LUT R98, R99, 0x380, RZ, 0xc0, !PT ;  /* 0x0000038063627812 */ /* 0x000fe400078ec0ff */
[----:B------:R-:W-:Y:S02]  /*72a0*/  LOP3.LUT R4, R3, 0x380, RZ, 0xc0, !PT ;  /* 0x0000038003047812 */ /* 0x000fe400078ec0ff */
[----:B------:R-:W-:Y:S02]  /*72b0*/  SHF.R.U64 R98, R98, 0x3, RZ ;  /* 0x0000000362627819 */ /* 0x000fe400000012ff */
[----:B------:R-:W-:Y:S02]  /*72c0*/  SHF.R.U64 R4, R4, 0x3, RZ ;  /* 0x0000000304047819 */ /* 0x000fe400000012ff */
[----:B------:R-:W-:Y:S01]  /*72d0*/  LOP3.LUT R98, R98, R99, RZ, 0x3c, !PT ;  /* 0x0000006362627212 */ /* 0x000fe200078e3cff */
[----:B------:R-:W-:Y:S01]  /*72e0*/  IMAD.X R99, RZ, RZ, R9, P3 ;  /* 0x000000ffff637224 */ /* 0x000fe200018e0609 */
[----:B------:R-:W-:-:S02]  /*72f0*/  LOP3.LUT R168, R4, R3, RZ, 0x3c, !PT ;  /* 0x0000000304a87212 */ /* 0x000fc400078e3cff */
[----:B------:R-:W-:Y:S02]  /*7300*/  LOP3.LUT R138, R10, R107, RZ, 0x3c, !PT ;  /* 0x0000006b0a8a7212 */ /* 0x000fe400078e3cff */
[----:B------:R-:W-:Y:S02]  /*7310*/  IADD3 R4, P3, R8, 0xf000, RZ ;  /* 0x0000f00008047810 */ /* 0x000fe40007f7e0ff */
[----:B------:R-:W-:Y:S02]  /*7320*/  LOP3.LUT R10, R95, 0x380, RZ, 0xc0, !PT ;  /* 0x000003805f0a7812 */ /* 0x000fe400078ec0ff */
[----:B------:R-:W-:Y:S01]  /*7330*/  LOP3.LUT R3, R4, 0x380, RZ, 0xc0, !PT ;  /* 0x0000038004037812 */ /* 0x000fe200078ec0ff */
[----:B------:R-:W-:Y:S01]  /*7340*/  IMAD.X R127, RZ, RZ, R9, P3 ;  /* 0x000000ffff7f7224 */ /* 0x000fe200018e0609 */
[----:B------:R-:W-:Y:S02]  /*7350*/  SHF.R.U64 R10, R10, 0x3, RZ ;  /* 0x000000030a0a7819 */ /* 0x000fe400000012ff */
[----:B------:R-:W-:-:S02]  /*7360*/  SHF.R.U64 R3, R3, 0x3, RZ ;  /* 0x0000000303037819 */ /* 0x000fc400000012ff */
[----:B------:R-:W-:Y:S02]  /*7370*/  LOP3.LUT R152, R10, R95, RZ, 0x3c, !PT ;  /* 0x0000005f0a987212 */ /* 0x000fe400078e3cff */
[----:B------:R-:W-:Y:S02]  /*7380*/  IADD3 R95, P2, R8, 0x7000, RZ ;  /* 0x00007000085f7810 */ /* 0x000fe40007f5e0ff */
[----:B------:R-:W-:Y:S01]  /*7390*/  LOP3.LUT R126, R3, R4, RZ, 0x3c, !PT ;  /* 0x00000004037e7212 */ /* 0x000fe200078e3cff */
[----:B------:R-:W-:Y:S01]  /*73a0*/  IMAD R4, RZ, RZ, -UR41 ;  /* 0x80000029ff047e24 */ /* 0x000fe2000f8e02ff */
[----:B------:R-:W-:Y:S01]  /*73b0*/  LOP3.LUT R94, R95, 0x380, RZ, 0xc0, !PT ;  /* 0x000003805f5e7812 */ /* 0x000fe200078ec0ff */
[----:B------:R-:W0:Y:S01]  /*73c0*/  LDC R3, c[0x0][0xce8] ;  /* 0x00033a00ff037b82 */ /* 0x000e220000000800 */
[----:B------:R-:W-:Y:S02]  /*73d0*/  F2FP.BF16.F32.PACK_AB R24, R25, R24 ;  /* 0x000000181918723e */ /* 0x000fe400000010ff */
[----:B------:R-:W-:-:S02]  /*73e0*/  SHF.R.U64 R94, R94, 0x3, RZ ;  /* 0x000000035e5e7819 */ /* 0x000fc400000012ff */
[----:B------:R-:W-:Y:S02]  /*73f0*/  F2FP.BF16.F32.PACK_AB R25, R27, R26 ;  /* 0x0000001a1b19723e */ /* 0x000fe400000010ff */
[----:B------:R-:W-:Y:S01]  /*7400*/  LOP3.LUT R94, R94, R95, RZ, 0x3c, !PT ;  /* 0x0000005f5e5e7212 */ /* 0x000fe200078e3cff */
[----:B------:R-:W-:Y:S01]  /*7410*/  IMAD.X R95, RZ, RZ, R9, P2 ;  /* 0x000000ffff5f7224 */ /* 0x000fe200010e0609 */
[----:B------:R-:W-:Y:S02]  /*7420*/  IADD3 R123, P2, R8, 0xe000, RZ ;  /* 0x0000e000087b7810 */ /* 0x000fe40007f5e0ff */
[----:B------:R-:W-:Y:S02]  /*7430*/  F2FP.BF16.F32.PACK_AB R27, R31, R30 ;  /* 0x0000001e1f1b723e */ /* 0x000fe400000010ff */
[----:B------:R-:W-:Y:S01]  /*7440*/  LOP3.LUT R122, R123, 0x380, RZ, 0xc0, !PT ;  /* 0x000003807b7a7812 */ /* 0x000fe200078ec0ff */
[----:B------:R-:W1:Y:S01]  /*7450*/  LDC R31, c[0x0][0xd38] ;  /* 0x00034e00ff1f7b82 */ /* 0x000e620000000800 */
[----:B------:R-:W-:-:S02]  /*7460*/  MOV R170, R170 ;  /* 0x000000aa00aa7202 */ /* 0x000fc40000000f00 */
[----:B------:R-:W-:Y:S02]  /*7470*/  SHF.R.U64 R122, R122, 0x3, RZ ;  /* 0x000000037a7a7819 */ /* 0x000fe400000012ff */
[----:B------:R-:W-:Y:S02]  /*7480*/  F2FP.BF16.F32.PACK_AB R26, R187, R28 ;  /* 0x0000001cbb1a723e */ /* 0x000fe400000010ff */
[----:B------:R-:W-:Y:S01]  /*7490*/  LOP3.LUT R122, R122, R123, RZ, 0x3c, !PT ;  /* 0x0000007b7a7a7212 */ /* 0x000fe200078e3cff */
[----:B------:R-:W-:Y:S01]  /*74a0*/  IMAD.X R123, RZ, RZ, R9, P2 ;  /* 0x000000ffff7b7224 */ /* 0x000fe200010e0609 */
[----:B------:R-:W-:Y:S01]  /*74b0*/  LOP3.LUT R10, R91, 0x380, RZ, 0xc0, !PT ;  /* 0x000003805b0a7812 */ /* 0x000fe200078ec0ff */
[----:B------:R2:W-:Y:S01]  /*74c0*/  STSM.16.M88.4 [R170], R24 ;  /* 0x00000018aa007844 */ /* 0x0005e20000000200 */
[----:B0-----:R-:W-:Y:S02]  /*74d0*/  ISETP.NE.AND P2, PT, R3, 0x1, PT ;  /* 0x000000010300780c */ /* 0x001fe40003f45270 */
[----:B------:R-:W-:-:S02]  /*74e0*/  SHF.R.U64 R10, R10, 0x3, RZ ;  /* 0x000000030a0a7819 */ /* 0x000fc400000012ff */
[----:B------:R-:W-:Y:S02]  /*74f0*/  IADD3 R57, P0, R8, 0x5000, RZ ;  /* 0x0000500008397810 */ /* 0x000fe40007f1e0ff */
[----:B------:R-:W-:Y:S02]  /*7500*/  LOP3.LUT R156, R10, R91, RZ, 0x3c, !PT ;  /* 0x0000005b0a9c7212 */ /* 0x000fe400078e3cff */
[----:B------:R-:W-:Y:S02]  /*7510*/  F2FP.BF16.F32.PACK_AB R32, R33, R32 ;  /* 0x000000202120723e */ /* 0x000fe400000010ff */
[----:B------:R-:W-:Y:S02]  /*7520*/  LOP3.LUT R10, R53, 0x380, RZ, 0xc0, !PT ;  /* 0x00000380350a7812 */ /* 0x000fe400078ec0ff */
[----:B------:R-:W-:Y:S01]  /*7530*/  F2FP.BF16.F32.PACK_AB R33, R35, R34 ;  /* 0x000000222321723e */ /* 0x000fe200000010ff */
[----:B-1----:R-:W-:Y:S01]  /*7540*/  IMAD R4, R31, R4, UR44 ;  /* 0x0000002c1f047e24 */ /* 0x002fe2000f8e0204 */
[----:B------:R-:W-:Y:S01]  /*7550*/  IADD3 R91, P1, R8, 0x6000, RZ ;  /* 0x00006000085b7810 */ /* 0x000fe20007f3e0ff */
[----:B--2---:R-:W0:Y:S01]  /*7560*/  @P2 LDC R24, c[0x0][0xcec] ;  /* 0x00033b00ff182b82 */ /* 0x004e220000000800 */
[----:B------:R-:W-:-:S02]  /*7570*/  LOP3.LUT R56, R57, 0x380, RZ, 0xc0, !PT ;  /* 0x0000038039387812 */ /* 0x000fc400078ec0ff */
[----:B------:R-:W-:Y:S01]  /*7580*/  F2FP.BF16.F32.PACK_AB R35, R39, R38 ;  /* 0x000000262723723e */ /* 0x000fe200000010ff */
[----:B------:R-:W-:Y:S01]  /*7590*/  IMAD R39, R4, 0x80, R210 ;  /* 0x0000008004277824 */ /* 0x000fe200078e02d2 */
[----:B------:R-:W-:Y:S02]  /*75a0*/  SHF.R.U64 R10, R10, 0x3, RZ ;  /* 0x000000030a0a7819 */ /* 0x000fe400000012ff */
[----:B------:R-:W-:Y:S01]  /*75b0*/  LOP3.LUT R90, R91, 0x380, RZ, 0xc0, !PT ;  /* 0x000003805b5a7812 */ /* 0x000fe200078ec0ff */
[----:B------:R-:W1:Y:S01]  /*75c0*/  @P2 LDC R25, c[0x0][0xcf0] ;  /* 0x00033c00ff192b82 */ /* 0x000e620000000800 */
[----:B------:R-:W-:Y:S02]  /*75d0*/  SHF.R.U64 R56, R56, 0x3, RZ ;  /* 0x0000000338387819 */ /* 0x000fe400000012ff */
[----:B------:R-:W-:Y:S02]  /*75e0*/  LOP3.LUT R20, R21, 0x380, RZ, 0xc0, !PT ;  /* 0x0000038015147812 */ /* 0x000fe400078ec0ff */
[----:B------:R-:W-:Y:S01]  /*75f0*/  LOP3.LUT R164, R10, R53, RZ, 0x3c, !PT ;  /* 0x000000350aa47212 */ /* 0x000fe200078e3cff */
[----:B------:R-:W-:Y:S01]  /*7600*/  IMAD.U32 R10, RZ, RZ, UR4 ;  /* 0x00000004ff0a7e24 */ /* 0x000fe2000f8e00ff */
[----:B------:R-:W-:Y:S01]  /*7610*/  SHF.R.U64 R90, R90, 0x3, RZ ;  /* 0x000000035a5a7819 */ /* 0x000fe200000012ff */
[----:B------:R-:W2:Y:S01]  /*7620*/  LDC.64 R30, c[0x0][0xc98] ;  /* 0x00032600ff1e7b82 */ /* 0x000ea20000000a00 */
[----:B------:R-:W-:Y:S01]  /*7630*/  LOP3.LUT R56, R56, R57, RZ, 0x3c, !PT ;  /* 0x0000003938387212 */ /* 0x000fe200078e3cff */
[----:B------:R-:W-:Y:S01]  /*7640*/  UIADD3 UR4, UR5, UR6, URZ ;  /* 0x0000000605047290 */ /* 0x000fe2000fffe03f */
[----:B------:R-:W-:Y:S01]  /*7650*/  F2FP.BF16.F32.PACK_AB R34, R37, R36 ;  /* 0x000000242522723e */ /* 0x000fe200000010ff */
[----:B------:R-:W-:Y:S01]  /*7660*/  IMAD.X R57, RZ, RZ, R9, P0 ;  /* 0x000000ffff397224 */ /* 0x000fe200000e0609 */
[----:B------:R-:W-:Y:S01]  /*7670*/  SHF.R.U64 R20, R20, 0x3, RZ ;  /* 0x0000000314147819 */ /* 0x000fe200000012ff */
[----:B------:R-:W-:Y:S01]  /*7680*/  IMAD.MOV.U32 R37, RZ, RZ, R39 ;  /* 0x000000ffff257224 */ /* 0x000fe200078e0027 */
[----:B------:R-:W-:Y:S01]  /*7690*/  MOV R150, R150 ;  /* 0x0000009600967202 */ /* 0x000fe20000000f00 */
[----:B0-----:R-:W-:Y:S01]  /*76a0*/  @P2 IMAD.HI.U32 R24, R39, R24, RZ ;  /* 0x0000001827182227 */ /* 0x001fe200078e00ff */
[----:B------:R-:W-:Y:S01]  /*76b0*/  IADD3 R115, P0, R8, 0xc000, RZ ;  /* 0x0000c00008737810 */ /* 0x000fe20007f1e0ff */
[----:B------:R-:W-:Y:S01]  /*76c0*/  ULDC UR6, c[0x0][0xb88] ;  /* 0x0002e20000067ab9 */ /* 0x000fe20000000800 */
[----:B------:R-:W-:Y:S01]  /*76d0*/  LOP3.LUT R90, R90, R91, RZ, 0x3c, !PT ;  /* 0x0000005b5a5a7212 */ /* 0x000fe200078e3cff */
[----:B------:R-:W-:Y:S01]  /*76e0*/  IMAD.X R91, RZ, RZ, R9, P1 ;  /* 0x000000ffff5b7224 */ /* 0x000fe200008e0609 */
[----:B------:R-:W-:Y:S01]  /*76f0*/  LOP3.LUT R166, R20, R21, RZ, 0x3c, !PT ;  /* 0x0000001514a67212 */ /* 0x000fe200078e3cff */
[----:B------:R0:W-:Y:S01]  /*7700*/  STSM.16.M88.4 [R150], R32 ;  /* 0x0000002096007844 */ /* 0x0001e20000000200 */
[----:B------:R-:W-:Y:S01]  /*7710*/  F2FP.BF16.F32.PACK_AB R40, R41, R40 ;  /* 0x000000282928723e */ /* 0x000fe200000010ff */
[----:B------:R-:W-:Y:S01]  /*7720*/  IMAD.U32 R11, RZ, RZ, UR4 ;  /* 0x00000004ff0b7e24 */ /* 0x000fe2000f8e00ff */
[----:B-1----:R-:W-:Y:S01]  /*7730*/  @P2 SHF.R.U32.HI R37, RZ, R25, R24 ;  /* 0x00000019ff252219 */ /* 0x002fe20000011618 */
[----:B------:R-:W-:Y:S01]  /*7740*/  ULDC.64 UR4, c[0x0][0xc88] ;  /* 0x0003220000047ab9 */ /* 0x000fe20000000a00 */
[----:B------:R-:W-:-:S02]  /*7750*/  IADD3 R119, P1, R8, 0xd000, RZ ;  /* 0x0000d00008777810 */ /* 0x000fc40007f3e0ff */
[----:B------:R-:W-:Y:S02]  /*7760*/  LOP3.LUT R114, R115, 0x380, RZ, 0xc0, !PT ;  /* 0x0000038073727812 */ /* 0x000fe400078ec0ff */
[----:B------:R-:W-:Y:S01]  /*7770*/  F2FP.BF16.F32.PACK_AB R41, R43, R42 ;  /* 0x0000002a2b29723e */ /* 0x000fe200000010ff */
[C---:B--2---:R-:W-:Y:S01]  /*7780*/  IMAD R28, R30.reuse, UR7, RZ ;  /* 0x000000071e1c7c24 */ /* 0x044fe2000f8e02ff */
[----:B------:R-:W-:Y:S01]  /*7790*/  F2FP.BF16.F32.PACK_AB R48, R49, R48 ;  /* 0x000000303130723e */ /* 0x000fe200000010ff */
[----:B------:R-:W-:Y:S01]  /*77a0*/  IMAD.WIDE.U32 R10, R30, UR43, R10 ;  /* 0x0000002b1e0a7c25 */ /* 0x000fe2000f8e000a */
[----:B------:R-:W-:Y:S02]  /*77b0*/  LOP3.LUT R52, R111, 0x380, RZ, 0xc0, !PT ;  /* 0x000003806f347812 */ /* 0x000fe400078ec0ff */
[----:B------:R-:W-:Y:S01]  /*77c0*/  MOV R160, R160 ;  /* 0x000000a000a07202 */ /* 0x000fe20000000f00 */
[----:B0-----:R-:W-:Y:S01]  /*77d0*/  IMAD.MOV R32, RZ, RZ, -R37 ;  /* 0x000000ffff207224 */ /* 0x001fe200078e0a25 */
[----:B------:R-:W-:Y:S01]  /*77e0*/  F2FP.BF16.F32.PACK_AB R42, R45, R44 ;  /* 0x0000002c2d2a723e */ /* 0x000fe200000010ff */
[----:B------:R-:W-:Y:S01]  /*77f0*/  IMAD R28, R31, UR43, R28 ;  /* 0x0000002b1f1c7c24 */ /* 0x000fe2000f8e021c */
[----:B------:R-:W-:Y:S01]  /*7800*/  F2FP.BF16.F32.PACK_AB R43, R47, R46 ;  /* 0x0000002e2f2b723e */ /* 0x000fe200000010ff */
[----:B------:R-:W-:Y:S01]  /*7810*/  IMAD R33, R3, R32, R39 ;  /* 0x0000002003217224 */ /* 0x000fe200078e0227 */
[----:B------:R-:W-:Y:S01]  /*7820*/  F2FP.BF16.F32.PACK_AB R49, R51, R50 ;  /* 0x000000323331723e */ /* 0x000fe200000010ff */
[----:B------:R-:W-:Y:S01]  /*7830*/  IMAD R32, R4, 0x80, R208 ;  /* 0x0000008004207824 */ /* 0x000fe200078e02d0 */
[----:B------:R-:W-:Y:S01]  /*7840*/  MOV R168, R168 ;  /* 0x000000a800a87202 */ /* 0x000fe20000000f00 */
        /* <DEDUP_REMOVED lines=9> */
[----:B------:R-:W-:Y:S02]  /*78e0*/  LOP3.LUT R118, R119, 0x380, RZ, 0xc0, !PT ;  /* 0x0000038077767812 */ /* 0x000fe400078ec0ff */
[----:B------:R-:W-:Y:S01]  /*78f0*/  SHF.R.U64 R114, R114, 0x3, RZ ;  /* 0x0000000372727819 */ /* 0x000fe200000012ff */
[----:B------:R0:W-:Y:S01]  /*7900*/  STSM.16.M88.4 [R166], R24 ;  /* 0x00000018a6007844 */ /* 0x0001e20000000200 */
[----:B------:R-:W-:Y:S02]  /*7910*/  SHF.R.U64 R52, R52, 0x3, RZ ;  /* 0x0000000334347819 */ /* 0x000fe400000012ff */
[C---:B------:R-:W-:Y:S02]  /*7920*/  IADD3 R15, P4, R8.reuse, 0x2000, RZ ;  /* 0x00002000080f7810 */ /* 0x040fe40007f9e0ff */
[C---:B------:R-:W-:Y:S02]  /*7930*/  IADD3 R21, P5, R8.reuse, 0x3000, RZ ;  /* 0x0000300008157810 */ /* 0x040fe40007fbe0ff */
[----:B------:R-:W-:-:S02]  /*7940*/  IADD3 R53, P6, R8, 0x4000, RZ ;  /* 0x0000400008357810 */ /* 0x000fc40007fde0ff */
[----:B------:R-:W-:Y:S02]  /*7950*/  SHF.R.U64 R118, R118, 0x3, RZ ;  /* 0x0000000376767819 */ /* 0x000fe400000012ff */
[----:B------:R-:W-:Y:S01]  /*7960*/  LOP3.LUT R114, R114, R115, RZ, 0x3c, !PT ;  /* 0x0000007372727212 */ /* 0x000fe200078e3cff */
[----:B------:R-:W-:Y:S01]  /*7970*/  IMAD.X R115, RZ, RZ, R9, P0 ;  /* 0x000000ffff737224 */ /* 0x000fe200000e0609 */
[----:B------:R-:W-:Y:S02]  /*7980*/  F2FP.BF16.F32.PACK_AB R64, R65, R64 ;  /* 0x000000404140723e */ /* 0x000fe400000010ff */
[----:B------:R-:W-:Y:S02]  /*7990*/  LOP3.LUT R134, R52, R111, RZ, 0x3c, !PT ;  /* 0x0000006f34867212 */ /* 0x000fe400078e3cff */
[----:B------:R-:W-:Y:S02]  /*79a0*/  F2FP.BF16.F32.PACK_AB R65, R67, R66 ;  /* 0x000000424341723e */ /* 0x000fe400000010ff */
[----:B------:R-:W-:-:S02]  /*79b0*/  F2FP.BF16.F32.PACK_AB R72, R73, R72 ;  /* 0x000000484948723e */ /* 0x000fc400000010ff */
[----:B0-----:R-:W-:Y:S02]  /*79c0*/  F2FP.BF16.F32.PACK_AB R25, R7, R23 ;  /* 0x000000170719723e */ /* 0x001fe400000010ff */
[----:B------:R-:W-:Y:S02]  /*79d0*/  LOP3.LUT R14, R15, 0x380, RZ, 0xc0, !PT ;  /* 0x000003800f0e7812 */ /* 0x000fe400078ec0ff */
[----:B------:R-:W-:Y:S02]  /*79e0*/  LOP3.LUT R20, R21, 0x380, RZ, 0xc0, !PT ;  /* 0x0000038015147812 */ /* 0x000fe400078ec0ff */
[----:B------:R-:W-:Y:S02]  /*79f0*/  LOP3.LUT R52, R53, 0x380, RZ, 0xc0, !PT ;  /* 0x0000038035347812 */ /* 0x000fe400078ec0ff */
[----:B------:R-:W-:Y:S02]  /*7a00*/  MOV R164, R164 ;  /* 0x000000a400a47202 */ /* 0x000fe40000000f00 */
[----:B------:R-:W-:-:S02]  /*7a10*/  F2FP.BF16.F32.PACK_AB R66, R201, R68 ;  /* 0x00000044c942723e */ /* 0x000fc400000010ff */
[----:B------:R-:W-:Y:S02]  /*7a20*/  F2FP.BF16.F32.PACK_AB R67, R71, R70 ;  /* 0x000000464743723e */ /* 0x000fe400000010ff */
[----:B------:R-:W-:Y:S02]  /*7a30*/  F2FP.BF16.F32.PACK_AB R73, R75, R74 ;  /* 0x0000004a4b49723e */ /* 0x000fe400000010ff */
[----:B------:R-:W-:Y:S01]  /*7a40*/  F2FP.BF16.F32.PACK_AB R80, R81, R80 ;  /* 0x000000505150723e */ /* 0x000fe200000010ff */
[----:B------:R-:W-:Y:S01]  /*7a50*/  STSM.16.M88.4 [R164], R64 ;  /* 0x00000040a4007844 */ /* 0x000fe20000000200 */
[----:B------:R-:W-:Y:S02]  /*7a60*/  SHF.R.S32.HI R23, RZ, 0x1f, R37 ;  /* 0x0000001fff177819 */ /* 0x000fe40000011425 */
[----:B------:R-:W-:Y:S02]  /*7a70*/  SHF.R.S32.HI R7, RZ, 0x1f, R33 ;  /* 0x0000001fff077819 */ /* 0x000fe40000011421 */
[----:B------:R-:W-:-:S02]  /*7a80*/  IADD3 R10, P0, R37, R10, RZ ;  /* 0x0000000a250a7210 */ /* 0x000fc40007f1e0ff */
[----:B------:R-:W-:Y:S02]  /*7a90*/  MOV R162, R162 ;  /* 0x000000a200a27202 */ /* 0x000fe40000000f00 */
[----:B------:R-:W-:Y:S02]  /*7aa0*/  F2FP.BF16.F32.PACK_AB R74, R200, R76 ;  /* 0x0000004cc84a723e */ /* 0x000fe400000010ff */
[----:B------:R-:W-:Y:S02]  /*7ab0*/  F2FP.BF16.F32.PACK_AB R75, R79, R78 ;  /* 0x0000004e4f4b723e */ /* 0x000fe400000010ff */
[----:B------:R-:W-:Y:S02]  /*7ac0*/  F2FP.BF16.F32.PACK_AB R81, R83, R82 ;  /* 0x000000525351723e */ /* 0x000fe400000010ff */
[----:B------:R-:W-:Y:S01]  /*7ad0*/  LOP3.LUT R118, R118, R119, RZ, 0x3c, !PT ;  /* 0x0000007776767212 */ /* 0x000fe200078e3cff */
[----:B------:R-:W-:Y:S01]  /*7ae0*/  STSM.16.M88.4 [R162], R72 ;  /* 0x00000048a2007844 */ /* 0x000fe20000000200 */
[----:B------:R-:W-:-:S02]  /*7af0*/  MOV R158, R158 ;  /* 0x0000009e009e7202 */ /* 0x000fc40000000f00 */
[----:B------:R-:W-:Y:S02]  /*7b00*/  F2FP.BF16.F32.PACK_AB R82, R199, R84 ;  /* 0x00000054c752723e */ /* 0x000fe400000010ff */
[----:B------:R-:W-:Y:S02]  /*7b10*/  F2FP.BF16.F32.PACK_AB R83, R87, R86 ;  /* 0x000000565753723e */ /* 0x000fe400000010ff */
[----:B------:R-:W-:Y:S02]  /*7b20*/  LOP3.LUT R119, R8, 0x380, RZ, 0xc0, !PT ;  /* 0x0000038008777812 */ /* 0x000fe400078ec0ff */
[----:B------:R-:W-:Y:S01]  /*7b30*/  MOV R156, R156 ;  /* 0x0000009c009c7202 */ /* 0x000fe20000000f00 */
[----:B------:R-:W-:Y:S01]  /*7b40*/  STSM.16.M88.4 [R158], R80 ;  /* 0x000000509e007844 */ /* 0x000fe20000000200 */
[----:B------:R-:W-:Y:S02]  /*7b50*/  F2FP.BF16.F32.PACK_AB R24, R198, R88 ;  /* 0x00000058c618723e */ /* 0x000fe400000010ff */
[----:B------:R-:W-:-:S02]  /*7b60*/  F2FP.BF16.F32.PACK_AB R26, R197, R92 ;  /* 0x0000005cc51a723e */ /* 0x000fc400000010ff */
        /* <DEDUP_REMOVED lines=99> */
[--C-:B------:R-:W-:Y:S02]  /*81a0*/  IMAD.X R107, RZ, RZ, R9.reuse, P5 ;  /* 0x000000ffff6b7224 */ /* 0x100fe400028e0609 */
[--C-:B-1----:R-:W-:Y:S01]  /*81b0*/  IMAD R5, R19, 0x20, R22.reuse ;  /* 0x0000002013057824 */ /* 0x102fe200078e0216 */
[----:B------:R-:W-:Y:S01]  /*81c0*/  UIMAD.WIDE.U32 UR4, UR43, UR8, UR4 ;  /* 0x000000082b0472a5 */ /* 0x000fe2000f8e0004 */
[----:B------:R-:W-:Y:S01]  /*81d0*/  IMAD.X R111, RZ, RZ, R9, P6 ;  /* 0x000000ffff6f7224 */ /* 0x000fe200030e0609 */
[----:B--2---:R-:W1:Y:S01]  /*81e0*/  @P2 LDC R15, c[0x0][0xcec] ;  /* 0x00033b00ff0f2b82 */ /* 0x004e620000000800 */
[C---:B------:R-:W-:Y:S01]  /*81f0*/  IMAD R14, R4.reuse, 0x80, R5 ;  /* 0x00000080040e7824 */ /* 0x040fe200078e0205 */
[----:B------:R2:W5:Y:S01]  /*8200*/  LD.E.128 R24, desc[UR46][R20.64] ;  /* 0x0000002e14187980 */ /* 0x000562000c101d00 */
[----:B------:R-:W-:Y:S01]  /*8210*/  IMAD R30, R4, 0x80, R22 ;  /* 0x00000080041e7824 */ /* 0x000fe200078e0216 */
[----:B------:R-:W-:-:S02]  /*8220*/  UIADD3 UR38, UR38, 0x1, URZ ;  /* 0x0000000126267890 */ /* 0x000fc4000fffe03f */
[----:B------:R-:W5:Y:S02]  /*8230*/  LD.E.128 R52, desc[UR46][R52.64] ;  /* 0x0000002e34347980 */ /* 0x000f64000c101d00 */
[----:B---3--:R-:W3:Y:S01]  /*8240*/  LDC.64 R12, c[0x0][0xbe0] ;  /* 0x0002f800ff0c7b82 */ /* 0x008ee20000000a00 */
[----:B------:R-:W-:Y:S01]  /*8250*/  IMAD.MOV.U32 R0, RZ, RZ, R14 ;  /* 0x000000ffff007224 */ /* 0x000fe200078e000e */
[----:B------:R-:W-:Y:S01]  /*8260*/  UIADD3 UR5, UR5, UR7, URZ ;  /* 0x0000000705057290 */ /* 0x000fe2000fffe03f */
[----:B------:R-:W5:Y:S01]  /*8270*/  LD.E.128 R8, desc[UR46][R8.64] ;  /* 0x0000002e08087980 */ /* 0x000f62000c101d00 */
[----:B------:R-:W-:Y:S01]  /*8280*/  ULDC.64 UR8, c[0x0][0xb80] ;  /* 0x0002e00000087ab9 */ /* 0x000fe20000000a00 */
[----:B------:R-:W-:Y:S02]  /*8290*/  ULDC.64 UR6, c[0x0][0xbd8] ;  /* 0x0002f60000067ab9 */ /* 0x000fe40000000a00 */
[----:B------:R-:W5:Y:S04]  /*82a0*/  LD.E.128 R56, desc[UR46][R56.64] ;  /* 0x0000002e38387980 */ /* 0x000f68000c101d00 */
[----:B------:R-:W5:Y:S04]  /*82b0*/  LD.E.128 R88, desc[UR46][R90.64] ;  /* 0x0000002e5a587980 */ /* 0x000f68000c101d00 */
[----:B------:R-:W5:Y:S01]  /*82c0*/  LD.E.128 R92, desc[UR46][R94.64] ;  /* 0x0000002e5e5c7980 */ /* 0x000f62000c101d00 */
[----:B-1----:R-:W-:-:S03]  /*82d0*/  @P2 IMAD.HI.U32 R5, R14, R15, RZ ;  /* 0x0000000f0e052227 */ /* 0x002fc600078e00ff */
[----:B------:R-:W5:Y:S02]  /*82e0*/  LD.E.128 R96, desc[UR46][R98.64] ;  /* 0x0000002e62607980 */ /* 0x000f64000c101d00 */
[----:B0-----:R-:W-:Y:S02]  /*82f0*/  @P2 SHF.R.U32.HI R0, RZ, R6, R5 ;  /* 0x00000006ff002219 */ /* 0x001fe40000011605 */
[----:B------:R-:W5:Y:S02]  /*8300*/  LD.E.128 R100, desc[UR46][R102.64] ;  /* 0x0000002e66647980 */ /* 0x000f64000c101d00 */
[--C-:B------:R-:W-:Y:S01]  /*8310*/  SHF.R.S32.HI R5, RZ, 0x1f, R0.reuse ;  /* 0x0000001fff057819 */ /* 0x100fe20000011400 */
[----:B------:R-:W-:Y:S01]  /*8320*/  IMAD.MOV R6, RZ, RZ, -R0 ;  /* 0x000000ffff067224 */ /* 0x000fe200078e0a00 */
[----:B------:R-:W5:Y:S03]  /*8330*/  LD.E.128 R104, desc[UR46][R106.64] ;  /* 0x0000002e6a687980 */ /* 0x000f66000c101d00 */
[----:B------:R-:W-:Y:S01]  /*8340*/  IMAD R3, R3, R6, R14 ;  /* 0x0000000603037224 */ /* 0x000fe200078e020e */
[----:B------:R-:W5:Y:S01]  /*8350*/  LD.E.128 R108, desc[UR46][R110.64] ;  /* 0x0000002e6e6c7980 */ /* 0x000f62000c101d00 */
[----:B---3--:R-:W-:-:S03]  /*8360*/  IMAD R5, R5, R12, RZ ;  /* 0x0000000c05057224 */ /* 0x008fc600078e02ff */
[----:B------:R-:W5:Y:S01]  /*8370*/  LD.E.128 R112, desc[UR46][R114.64] ;  /* 0x0000002e72707980 */ /* 0x000f62000c101d00 */
[----:B------:R-:W-:Y:S01]  /*8380*/  SHF.R.S32.HI R4, RZ, 0x1f, R3 ;  /* 0x0000001fff047819 */ /* 0x000fe20000011403 */
[C---:B------:R-:W-:Y:S02]  /*8390*/  IMAD R5, R0.reuse, R13, R5 ;  /* 0x0000000d00057224 */ /* 0x040fe400078e0205 */
[----:B------:R-:W5:Y:S01]  /*83a0*/  LD.E.128 R116, desc[UR46][R118.64] ;  /* 0x0000002e76747980 */ /* 0x000f62000c101d00 */
[----:B------:R-:W-:-:S03]  /*83b0*/  IMAD.WIDE.U32 R12, R0, R12, UR4 ;  /* 0x00000004000c7e25 */ /* 0x000fc6000f8e000c */
[----:B------:R-:W5:Y:S04]  /*83c0*/  LD.E.128 R120, desc[UR46][R122.64] ;  /* 0x0000002e7a787980 */ /* 0x000f68000c101d00 */
        /* <DEDUP_REMOVED lines=27> */
[----:B------:R2:W0:Y:S01]  /*8580*/  SHFL.IDX PT, R12, R6, RZ, 0x181f ;  /* 0x00181fff060c7589 */ /* 0x00042200000e0000 */
[----:B------:R-:W-:Y:S03]  /*8590*/  BSSY B0, `(.L_x_9445) ;  /* 0x0000014000007945 */ /* 0x000fe60003800000 */
[----:B------:R2:W1:Y:S01]  /*85a0*/  SHFL.IDX PT, R13, R3, RZ, 0x181f ;  /* 0x00181fff030d7589 */ /* 0x00046200000e0000 */
[----:B------:R-:W-:Y:S01]  /*85b0*/  ISETP.GE.AND P0, PT, R0, R7, PT ;  /* 0x000000070000720c */ /* 0x000fe20003f06270 */
[----:B------:R-:W-:-:S12]  /*85c0*/  @P2 BRA `(.L_x_9446) ;  /* 0x0000000000402947 */ /* 0x000fd80003800000 */
[----:B------:R-:W-:Y:S02]  /*85d0*/  ULDC UR4, c[0x0][0xbc8] ;  /* 0x0002f20000047ab9 */ /* 0x000fe40000000800 */
[----:B------:R-:W-:Y:S02]  /*85e0*/  ISETP.GE.AND P4, PT, R18, UR4, PT ;  /* 0x0000000412007c0c */ /* 0x000fe4000bf86270 */
[----:B------:R-:W-:Y:S02]  /*85f0*/  ISETP.GE.AND P3, PT, R17, UR4, PT ;  /* 0x0000000411007c0c */ /* 0x000fe4000bf66270 */
[----:B------:R-:W-:Y:S02]  /*8600*/  ISETP.GE.AND P2, PT, R16, UR4, PT ;  /* 0x0000000410007c0c */ /* 0x000fe4000bf46270 */
[----:B------:R-:W-:-:S07]  /*8610*/  ISETP.GE.AND P5, PT, R2, UR4, PT ;  /* 0x0000000402007c0c */ /* 0x000fce000bfa6270 */
[----:B0-----:R-:W-:-:S04]  /*8620*/  @!P4 LEA R14, P6, R18, R12, 0x1 ;  /* 0x0000000c120ec211 */ /* 0x001fc800078c08ff */
[----:B-1----:R-:W-:Y:S02]  /*8630*/  @!P4 LEA.HI.X R15, R18, R13, R214, 0x1, P6 ;  /* 0x0000000d120fc211 */ /* 0x002fe400030f0cd6 */
[----:B--2---:R-:W-:Y:S01]  /*8640*/  @!P3 LEA R20, P6, R17, R12, 0x1 ;  /* 0x0000000c1114b211 */ /* 0x004fe200078c08ff */
        /* <DEDUP_REMOVED lines=8> */
.L_x_9446:
[----:B------:R-:W-:Y:S05]  /*86d0*/  BSYNC B0 ;  /* 0x0000000000007941 */ /* 0x000fea0003800000 */
.L_x_9445:
        /* <DEDUP_REMOVED lines=10> */
[CC--:B------:R-:W-:Y:S02]  /*8780*/  @!P2 LEA R12, P5, R17.reuse, R8.reuse, 0x1 ;  /* 0x00000008110ca211 */ /* 0x0c0fe400078a08ff */
[-C--:B----4-:R-:W-:Y:S02]  /*8790*/  @!P3 LEA.HI.X R11, R18, R9.reuse, R214, 0x1, P6 ;  /* 0x00000009120bb211 */ /* 0x090fe400030f0cd6 */
[----:B------:R-:W-:Y:S01]  /*87a0*/  @!P1 LEA R14, P6, R16, R8, 0x1 ;  /* 0x00000008100e9211 */ /* 0x000fe200078c08ff */
[----:B------:R-:W-:Y:S01]  /*87b0*/  @!P4 IMAD.WIDE R4, R2, 0x2, R8 ;  /* 0x000000020204c825 */ /* 0x000fe200078e0208 */
[-C--:B-1----:R-:W-:Y:S02]  /*87c0*/  @!P2 LEA.HI.X R13, R17, R9.reuse, R213, 0x1, P5 ;  /* 0x00000009110da211 */ /* 0x082fe400028f0cd5 */
[----:B------:R-:W-:-:S02]  /*87d0*/  @!P1 LEA.HI.X R15, R16, R9, R212, 0x1, P6 ;  /* 0x00000009100f9211 */ /* 0x000fc400030f0cd4 */
[----:B------:R0:W-:Y:S04]  /*87e0*/  @!P4 ST.E.128 desc[UR46][R4.64], R40 ;  /* 0x000000280400c985 */ /* 0x0001e8000c101d2e */
[----:B------:R0:W-:Y:S04]  /*87f0*/  @!P3 ST.E.128 desc[UR46][R10.64], R56 ;  /* 0x000000380a00b985 */ /* 0x0001e8000c101d2e */
[----:B------:R0:W-:Y:S04]  /*8800*/  @!P2 ST.E.128 desc[UR46][R12.64], R100 ;  /* 0x000000640c00a985 */ /* 0x0001e8000c101d2e */
[----:B------:R0:W-:Y:S02]  /*8810*/  @!P1 ST.E.128 desc[UR46][R14.64], R116 ;  /* 0x000000740e009985 */ /* 0x0001e4000c101d2e */
.L_x_9448:
[----:B------:R-:W-:Y:S05]  /*8820*/  BSYNC B0 ;  /* 0x0000000000007941 */ /* 0x000fea0003800000 */
.L_x_9447:
        /* <DEDUP_REMOVED lines=10> */
[CC--:B------:R-:W-:Y:S02]  /*88d0*/  @!P5 LEA R12, P1, R17.reuse, R8.reuse, 0x1 ;  /* 0x00000008110cd211 */ /* 0x0c0fe400078208ff */
[----:B------:R-:W-:Y:S02]  /*88e0*/  @!P6 LEA R14, P2, R16, R8, 0x1 ;  /* 0x00000008100ee211 */ /* 0x000fe400078408ff */
[----:B-1----:R-:W-:Y:S01]  /*88f0*/  @!P3 IMAD.WIDE R4, R2, 0x2, R8 ;  /* 0x000000020204b825 */ /* 0x002fe200078e0208 */
[-C--:B------:R-:W-:Y:S02]  /*8900*/  @!P4 LEA.HI.X R11, R18, R9.reuse, R214, 0x1, P0 ;  /* 0x00000009120bc211 */ /* 0x080fe400000f0cd6 */
[-C--:B------:R-:W-:Y:S02]  /*8910*/  @!P5 LEA.HI.X R13, R17, R9.reuse, R213, 0x1, P1 ;  /* 0x00000009110dd211 */ /* 0x080fe400008f0cd5 */
[----:B------:R-:W-:Y:S01]  /*8920*/  @!P6 LEA.HI.X R15, R16, R9, R212, 0x1, P2 ;  /* 0x00000009100fe211 */ /* 0x000fe200010f0cd4 */
[----:B------:R0:W-:Y:S04]  /*8930*/  @!P3 ST.E.128 desc[UR46][R4.64], R44 ;  /* 0x0000002c0400b985 */ /* 0x0001e8000c101d2e */
[----:B------:R0:W-:Y:S04]  /*8940*/  @!P4 ST.E.128 desc[UR46][R10.64], R88 ;  /* 0x000000580a00c985 */ /* 0x0001e8000c101d2e */
[----:B------:R0:W-:Y:S04]  /*8950*/  @!P5 ST.E.128 desc[UR46][R12.64], R104 ;  /* 0x000000680c00d985 */ /* 0x0001e8000c101d2e */
[----:B------:R0:W-:Y:S02]  /*8960*/  @!P6 ST.E.128 desc[UR46][R14.64], R120 ;  /* 0x000000780e00e985 */ /* 0x0001e4000c101d2e */
.L_x_9450:
[----:B------:R-:W-:Y:S05]  /*8970*/  BSYNC B0 ;  /* 0x0000000000007941 */ /* 0x000fea0003800000 */
.L_x_9449:
        /* <DEDUP_REMOVED lines=12> */
[-C--:B0-234-:R-:W-:Y:S02]  /*8a40*/  @!P4 LEA R6, P0, R18, R8.reuse, 0x1 ;  /* 0x000000081206c211 */ /* 0x09dfe400078008ff */
        /* <DEDUP_REMOVED lines=10> */
.L_x_9452:
[----:B------:R-:W-:Y:S05]  /*8af0*/  BSYNC B0 ;  /* 0x0000000000007941 */ /* 0x000fea0003800000 */
.L_x_9451:
[----:B------:R-:W5:Y:S02]  /*8b00*/  LDC R0, c[0x0][0xd34] ;  /* 0x00034d00ff007b82 */ /* 0x000f640000000800 */
[----:B-----5:R-:W-:-:S13]  /*8b10*/  ISETP.LE.AND P0, PT, R0, UR44, PT ;  /* 0x0000002c00007c0c */ /* 0x020fda000bf03270 */
[----:B------:R-:W-:Y:S05]  /*8b20*/  @!P0 BRA `(.L_x_9453) ;  /* 0xffffff8000a88947 */ /* 0x000fea000383ffff */
[----:B------:R-:W-:Y:S05]  /*8b30*/  EXIT ;  /* 0x000000000000794d */ /* 0x000fea0003800000 */
.L_x_9422:
        /* <DEDUP_REMOVED lines=34> */
[C---:B-1----:R-:W-:Y:S02]  /*8d60*/  LOP3.LUT R3, R2.reuse, 0x80, RZ, 0xfc, !PT ;  /* 0x0000008002037812 */ /* 0x042fe400078efcff */
[----:B--2---:R-:W-:-:S07]  /*8d70*/  LOP3.LUT R0, R2, 0xc0, RZ, 0xfc, !PT ;  /* 0x000000c002007812 */ /* 0x004fce00078efcff */
.L_x_9534:
[----:B------:R-:W2:Y:S01]  /*8d80*/  LDL R2, [R1+0x24] ;  /* 0x0000240001027983 */ /* 0x000ea20000100800 */
[----:B-1----:R-:W1:Y:S01]  /*8d90*/  LDC R0, c[0x0][0xd38] ;  /* 0x00034e00ff007b82 */ /* 0x002e620000000800 */
[----:B------:R-:W-:Y:S05]  /*8da0*/  YIELD ;  /* 0x0000000000007946 */ /* 0x000fea0003800000 */
[----:B------:R-:W-:Y:S02]  /*8db0*/  ULDC.64 UR4, c[0x0][0x418] ;  /* 0x0001060000047ab9 */ /* 0x000fe40000000a00 */
[----:B------:R-:W3:Y:S01]  /*8dc0*/  LDC R17, c[0x0][0xd44] ;  /* 0x00035100ff117b82 */ /* 0x000ee20000000800 */
[----:B------:R-:W-:-:S03]  /*8dd0*/  UISETP.NE.U32.AND UP0, UPT, UR4, URZ, UPT ;  /* 0x0000003f0400728c */ /* 0x000fc6000bf05070 */
[----:B------:R-:W-:Y:S01]  /*8de0*/  ULDC UR4, c[0x0][0x424] ;  /* 0x0001090000047ab9 */ /* 0x000fe20000000800 */
[----:B------:R-:W-:-:S04]  /*8df0*/  UISETP.NE.AND.EX UP0, UPT, UR5, URZ, UPT, UP0 ;  /* 0x0000003f0500728c */ /* 0x000fc8000bf05300 */
[----:B------:R-:W-:Y:S01]  /*8e00*/  USEL UR4, UR4, 0x1, UP0 ;  /* 0x0000000104047887 */ /* 0x000fe20008000000 */
[----:B-1----:R-:W-:-:S13]  /*8e10*/  ISETP.NE.AND P0, PT, R0, 0x1, PT ;  /* 0x000000010000780c */ /* 0x002fda0003f05270 */
[----:B------:R-:W2:Y:S08]  /*8e20*/  @P0 LDC R0, c[0x0][0xd3c] ;  /* 0x00034f00ff000b82 */ /* 0x000eb00000000800 */
[----:B------:R-:W1:Y:S01]  /*8e30*/  @P0 LDC R3, c[0x0][0xd40] ;  /* 0x00035000ff030b82 */ /* 0x000e620000000800 */
[----:B--2---:R-:W-:-:S04]  /*8e40*/  @P0 IMAD.HI.U32 R0, R2, R0, RZ ;  /* 0x0000000002000227 */ /* 0x004fc800078e00ff */
[----:B------:R-:W-:Y:S01]  /*8e50*/  IMAD.MOV.U32 R4, RZ, RZ, R2 ;  /* 0x000000ffff047224 */ /* 0x000fe200078e0002 */
[----:B-1----:R-:W-:Y:S02]  /*8e60*/  @P0 SHF.R.U32.HI R4, RZ, R3, R0 ;  /* 0x00000003ff040219 */ /* 0x002fe40000011600 */
[----:B---3--:R-:W-:-:S03]  /*8e70*/  ISETP.NE.AND P0, PT, R17, 0x1, PT ;  /* 0x000000011100780c */ /* 0x008fc60003f05270 */
[----:B------:R-:W-:Y:S01]  /*8e80*/  IMAD.MOV.U32 R5, RZ, RZ, R4 ;  /* 0x000000ffff057224 */ /* 0x000fe200078e0004 */
[----:B------:R-:W-:Y:S09]  /*8e90*/  STL [R1+0x10], R4 ;  /* 0x0000100401007387 */ /* 0x000ff20000100800 */
[----:B------:R-:W1:Y:S02]  /*8ea0*/  @P0 LDC.64 R2, c[0x0][0xd48] ;  /* 0x00035200ff020b82 */ /* 0x000e640000000a00 */
[----:B-1----:R-:W-:-:S05]  /*8eb0*/  @P0 IMAD.HI.U32 R2, R4, R2, RZ ;  /* 0x0000000204020227 */ /* 0x002fca00078e00ff */
[----:B------:R-:W-:-:S05]  /*8ec0*/  @P0 SHF.R.U32.HI R5, RZ, R3, R2 ;  /* 0x00000003ff050219 */ /* 0x000fca0000011602 */
[----:B------:R-:W-:Y:S01]  /*8ed0*/  IMAD.MOV R0, RZ, RZ, -R5 ;  /* 0x000000ffff007224 */ /* 0x000fe200078e0a05 */
[----:B------:R-:W-:Y:S03]  /*8ee0*/  STL [R1+0x14], R5 ;  /* 0x0000140501007387 */ /* 0x000fe60000100800 */
[----:B------:R-:W-:Y:S02]  /*8ef0*/  IMAD R17, R17, R0, R4 ;  /* 0x0000000011117224 */ /* 0x000fe400078e0204 */
[----:B------:R-:W1:Y:S02]  /*8f00*/  LDC R0, c[0x0][0x2f0] ;  /* 0x0000bc00ff007b82 */ /* 0x000e640000000800 */
[----:B-1----:R-:W-:Y:S01]  /*8f10*/  IMAD R2, R0, UR4, RZ ;  /* 0x0000000400027c24 */ /* 0x002fe2000f8e02ff */
[----:B------:R-:W-:-:S03]  /*8f20*/  UIADD3 UR4, UR37, 0x1c400, URZ ;  /* 0x0001c40025047890 */ /* 0x000fc6000fffe03f */
[----:B------:R-:W-:Y:S01]  /*8f30*/  VIADD R0, R2, 0x5f ;  /* 0x0000005f02007836 */ /* 0x000fe20000000000 */
[----:B------:R1:W-:Y:S01]  /*8f40*/  STL [R1+0x58], R2 ;  /* 0x0000580201007387 */ /* 0x0003e20000100800 */
[----:B------:R-:W-:Y:S02]  /*8f50*/  ULOP3.LUT UP0, URZ, UR4, 0x3ff, URZ, 0xc0, !UPT ;  /* 0x000003ff043f7892 */ /* 0x000fe4000f80c03f */
[----:B------:R-:W-:-:S04]  /*8f60*/  IMAD.HI R0, R0, 0x2aaaaaab, RZ ;  /* 0x2aaaaaab00007827 */ /* 0x000fc800078e02ff */
[----:B------:R-:W-:Y:S02]  /*8f70*/  PLOP3.LUT P0, PT, PT, PT, UP0, 0x80, 0x0 ;  /* 0x000000000000781c */ /* 0x000fe40003f0f008 */
[----:B-1----:R-:W-:-:S04]  /*8f80*/  SHF.R.U32.HI R2, RZ, 0x1f, R0 ;  /* 0x0000001fff027819 */ /* 0x002fc80000011600 */
[----:B------:R-:W-:-:S05]  /*8f90*/  LEA.HI.SX32 R0, R0, R2, 0x1c ;  /* 0x0000000200007211 */ /* 0x000fca00078fe2ff */
[----:B------:R1:W-:Y:S02]  /*8fa0*/  STL [R1+0x20], R0 ;  /* 0x0000200001007387 */ /* 0x0003e40000100800 */
[----:B0-----:R-:W-:Y:S05]  /*8fb0*/  @!P0 BRA `(.L_x_9455) ;  /* 0x0000000000408947 */ /* 0x001fea0003800000 */
        /* <DEDUP_REMOVED lines=16> */
.L_x_9455:
        /* <DEDUP_REMOVED lines=17> */
[----:B--2---:R-:W-:-:S07]  /*91d0*/  IMAD.MOV.U32 R13, RZ, RZ, RZ ;  /* 0x000000ffff0d7224 */ /* 0x004fce00078e00ff */
[----:B------:R-:W-:-:S07]  /*91e0*/  LEPC R20, `(.L_x_9457) ;  /* 0x000000001014794e */ /* 0x000fce0000000000 */
[----:B01-3--:R-:W-:Y:S05]  /*91f0*/  CALL.ABS.NOINC R2 ;  /* 0x0000000002007343 */ /* 0x00bfea0003c00000 */
.L_x_9457:
        /* <DEDUP_REMOVED lines=15> */
.L_x_9456:
[----:B------:R-:W2:Y:S01]  /*92f0*/  LDL R2, [R1+0x20] ;  /* 0x0000200001027983 */ /* 0x000ea20000100800 */
[----:B------:R-:W-:-:S03]  /*9300*/  ULDC.64 UR4, c[0x0][0xaf0] ;  /* 0x0002bc0000047ab9 */ /* 0x000fc60000000a00 */
[----:B-1----:R-:W3:Y:S01]  /*9310*/  LDL R0, [R1+0x14] ;  /* 0x0000140001007983 */ /* 0x002ee20000100800 */
[----:B------:R-:W-:-:S04]  /*9320*/  ISETP.NE.U32.AND P0, PT, RZ, UR4, PT ;  /* 0x00000004ff007c0c */ /* 0x000fc8000bf05070 */
[----:B------:R-:W-:Y:S01]  /*9330*/  ISETP.NE.AND.EX P0, PT, RZ, UR5, PT, P0 ;  /* 0x00000005ff007c0c */ /* 0x000fe2000bf05300 */
[----:B--2---:R-:W-:-:S12]  /*9340*/  IMAD.MOV.U32 R16, RZ, RZ, R2 ;  /* 0x000000ffff107224 */ /* 0x004fd800078e0002 */
[----:B------:R-:W1:Y:S01]  /*9350*/  @P0 LDC.64 R2, c[0x0][0xaf0] ;  /* 0x0002bc00ff020b82 */ /* 0x000e620000000a00 */
[----:B---3--:R-:W-:Y:S02]  /*9360*/  IMAD.MOV.U32 R7, RZ, RZ, R0 ;  /* 0x000000ffff077224 */ /* 0x008fe400078e0000 */
[----:B-1----:R-:W-:-:S05]  /*9370*/  @P0 IMAD.WIDE R2, R0, 0x4, R2 ;  /* 0x0000000400020825 */ /* 0x002fca00078e0202 */
[----:B------:R1:W2:Y:S01]  /*9380*/  @P0 LDG.E R7, desc[UR46][R2.64] ;  /* 0x0000002e02070981 */ /* 0x0002a2000c1e1900 */
[----:B------:R-:W-:Y:S01]  /*9390*/  VIADD R9, R16, 0xffffffff ;  /* 0xffffffff10097836 */ /* 0x000fe20000000000 */
[----:B------:R-:W-:Y:S01]  /*93a0*/  UMOV UR4, 0xffffffff ;  /* 0xffffffff00047882 */ /* 0x000fe20000000000 */
[----:B------:R-:W-:Y:S01]  /*93b0*/  LOP3.LUT R18, R18, 0xfffffffe, RZ, 0xc0, !PT ;  /* 0xfffffffe12127812 */ /* 0x000fe200078ec0ff */
[----:B-1----:R-:W1:Y:S02]  /*93c0*/  LDC.64 R2, c[0x0][0x418] ;  /* 0x00010600ff027b82 */ /* 0x002e640000000a00 */
[----:B-1----:R-:W-:-:S04]  /*93d0*/  ISETP.NE.U32.AND P0, PT, R2, RZ, PT ;  /* 0x000000ff0200720c */ /* 0x002fc80003f05070 */
        /* <DEDUP_REMOVED lines=8> */
[----:B------:R-:W2:Y:S02]  /*9460*/  S2R R0, SR_TID.X ;  /* 0x0000000000007919 */ /* 0x000ea40000002100 */
[----:B--2---:R-:W-:-:S04]  /*9470*/  SHF.R.U32.HI R0, RZ, 0x5, R0 ;  /* 0x00000005ff007819 */ /* 0x004fc80000011600 */
[----:B------:R-:W-:-:S05]  /*9480*/  LOP3.LUT R0, R0, 0x3, RZ, 0xc0, !PT ;  /* 0x0000000300007812 */ /* 0x000fca00078ec0ff */
[----:B------:R2:W3:Y:S02]  /*9490*/  SHFL.IDX PT, R14, R0, RZ, 0x1f ;  /* 0x00001fff000e7589 */ /* 0x0004e400000e0000 */
.L_x_9551:
[----:B---3--:R-:W-:Y:S02]  /*94a0*/  ISETP.NE.AND P0, PT, R14, RZ, PT ;  /* 0x000000ff0e00720c */ /* 0x008fe40003f05270 */
[----:B------:R-:W-:Y:S02]  /*94b0*/  PLOP3.LUT P2, PT, PT, PT, PT, 0x8, 0x0 ;  /* 0x000000000000781c */ /* 0x000fe40003f4e170 */
[----:B------:R-:W-:-:S11]  /*94c0*/  LOP3.LUT R18, R18, 0xfffffffd, RZ, 0xc0, !PT ;  /* 0xfffffffd12127812 */ /* 0x000fd600078ec0ff */
[----:B------:R-:W-:Y:S01]  /*94d0*/  @P2 LOP3.LUT R18, R18, 0x2, RZ, 0xfc, !PT ;  /* 0x0000000212122812 */ /* 0x000fe200078efcff */
[----:B------:R-:W-:Y:S06]  /*94e0*/  @P0 BRA `(.L_x_9459) ;  /* 0x0000000000f80947 */ /* 0x000fec0003800000 */
[----:B------:R-:W-:-:S03]  /*94f0*/  UMOV UR4, 0xffffffff ;  /* 0xffffffff00047882 */ /* 0x000fc60000000000 */
[----:B------:R-:W-:Y:S05]  /*9500*/  BRA.DIV UR4, `(.L_x_9460) ;  /* 0x0000004604b07947 */ /* 0x000fea000b800000 */
[----:B------:R-:W-:-:S13]  /*9510*/  ELECT P6, URZ, PT ;  /* 0x00000000003f782f */ /* 0x000fda00038c0000 */
.L_x_9554:
[----:B------:R-:W-:Y:S05]  /*9520*/  @!P6 BRA `(.L_x_9459) ;  /* 0x0000000000e8e947 */ /* 0x000fea0003800000 */
[----:B------:R3:W-:Y:S01]  /*9530*/  STL [R1+0x4c], R9 ;  /* 0x00004c0901007387 */ /* 0x0007e20000100800 */
[----:B------:R-:W-:Y:S01]  /*9540*/  IMAD.MOV.U32 R16, RZ, RZ, R7 ;  /* 0x000000ffff107224 */ /* 0x000fe200078e0007 */
[----:B------:R-:W-:Y:S06]  /*9550*/  @!P1 BRA `(.L_x_9461) ;  /* 0x00000000004c9947 */ /* 0x000fec0003800000 */
[----:B------:R-:W4:Y:S01]  /*9560*/  LDC R6, c[0x0][0x43c] ;  /* 0x00010f00ff067b82 */ /* 0x000f220000000800 */
[----:B--2---:R-:W-:Y:S01]  /*9570*/  IMAD.MOV.U32 R0, RZ, RZ, R9 ;  /* 0x000000ffff007224 */ /* 0x004fe200078e0009 */
[----:B------:R-:W-:Y:S01]  /*9580*/  ULDC.64 UR4, c[0x0][0x428] ;  /* 0x00010a0000047ab9 */ /* 0x000fe20000000a00 */
[----:B----4-:R-:W-:-:S13]  /*9590*/  ISETP.NE.AND P0, PT, R6, 0x1, PT ;  /* 0x000000010600780c */ /* 0x010fda0003f05270 */
[----:B------:R-:W2:Y:S02]  /*95a0*/  @P0 LDC.64 R4, c[0x0][0x440] ;  /* 0x00011000ff040b82 */ /* 0x000ea40000000a00 */
[----:B--2---:R-:W-:-:S05]  /*95b0*/  @P0 IMAD.HI.U32 R4, R9, R4, RZ ;  /* 0x0000000409040227 */ /* 0x004fca00078e00ff */
        /* <DEDUP_REMOVED lines=8> */
[----:B--2---:R-:W-:-:S04]  /*9640*/  IMAD R6, R8, UR4, RZ ;  /* 0x0000000408067c24 */ /* 0x004fc8000f8e02ff */
[----:B------:R-:W-:-:S04]  /*9650*/  IMAD R0, R7, UR5, R6 ;  /* 0x0000000507007c24 */ /* 0x000fc8000f8e0206 */
[----:B------:R-:W-:-:S05]  /*9660*/  IMAD.IADD R0, R5, 0x1, R0 ;  /* 0x0000000105007824 */ /* 0x000fca00078e0200 */
[----:B------:R-:W-:-:S05]  /*9670*/  LEA.HI.X R3, R4, R3, R0, 0x2, P0 ;  /* 0x0000000304037211 */ /* 0x000fca00000f1400 */
[----:B------:R4:W5:Y:S02]  /*9680*/  LDG.E R16, desc[UR46][R2.64] ;  /* 0x0000002e02107981 */ /* 0x000964000c1e1900 */
.L_x_9461:
[----:B----4-:R-:W4:Y:S01]  /*9690*/  LDL R2, [R1+0x8] ;  /* 0x0000080001027983 */ /* 0x010f220000100800 */
[----:B--2---:R-:W-:Y:S02]  /*96a0*/  LEA R0, R19, UR37, 0x3 ;  /* 0x0000002513007c11 */ /* 0x004fe4000f8e18ff */
[----:B----4-:R-:W-:-:S04]  /*96b0*/  SHF.L.U32 R2, R2, 0x1f, RZ ;  /* 0x0000001f02027819 */ /* 0x010fc800000006ff */
[----:B------:R-:W2:Y:S02]  /*96c0*/  SYNCS.PHASECHK.TRANS64.TRYWAIT P0, [R0+URZ+0x32440], R2 ;  /* 0x03244002000075a7 */ /* 0x000ea4000800017f */
[----:B--2---:R-:W-:Y:S05]  /*96d0*/  @!P0 BRA `(.L_x_9462) ;  /* 0x00000044005c8947 */ /* 0x004fea0003800000 */
.L_x_9555:
[----:B------:R-:W4:Y:S02]  /*96e0*/  S2R R3, SR_TID.X ;  /* 0x0000000000037919 */ /* 0x000f240000002100 */
[----:B----4-:R-:W-:-:S04]  /*96f0*/  LOP3.LUT R3, R3, 0x7f, RZ, 0xc0, !PT ;  /* 0x0000007f03037812 */ /* 0x010fc800078ec0ff */
[----:B------:R-:W-:-:S13]  /*9700*/  ISETP.NE.AND P0, PT, R3, RZ, PT ;  /* 0x000000ff0300720c */ /* 0x000fda0003f05270 */
[----:B------:R-:W-:Y:S05]  /*9710*/  @P0 BRA `(.L_x_9463) ;  /* 0x00000000001c0947 */ /* 0x000fea0003800000 */
[----:B------:R-:W4:Y:S01]  /*9720*/  S2R R3, SR_TID.X ;  /* 0x0000000000037919 */ /* 0x000f220000002100 */
[----:B--2---:R-:W-:-:S04]  /*9730*/  IMAD.MOV.U32 R2, RZ, RZ, 0x3000 ;  /* 0x00003000ff027424 */ /* 0x004fc800078e00ff */
[----:B------:R2:W-:Y:S01]  /*9740*/  SYNCS.ARRIVE.TRANS64 RZ, [R0+URZ+0x32430], R2 ;  /* 0x0324300200ff79a7 */ /* 0x0005e2000800003f */
[----:B----4-:R-:W-:-:S04]  /*9750*/  LOP3.LUT R3, R3, 0x1f, RZ, 0xc0, !PT ;  /* 0x0000001f03037812 */ /* 0x010fc800078ec0ff */
[----:B------:R-:W-:-:S13]  /*9760*/  ISETP.NE.AND P0, PT, R3, RZ, PT ;  /* 0x000000ff0300720c */ /* 0x000fda0003f05270 */
[----:B--2---:R-:W-:Y:S05]  /*9770*/  @!P0 BRA `(.L_x_9463) ;  /* 0x0000000000048947 */ /* 0x004fea0003800000 */
[----:B------:R-:W-:Y:S01]  /*9780*/  BPT.TRAP 0x1 ;  /* 0x000000040000795c */ /* 0x000fe20000300000 */
.L_x_9463:
[----:B--2---:R-:W2:Y:S01]  /*9790*/  LDL R2, [R1+0x4c] ;  /* 0x00004c0001027983 */ /* 0x004ea20000100800 */
        /* <DEDUP_REMOVED lines=11> */
[----:B------:R-:W-:Y:S02]  /*9850*/  UIMAD UR8, UR8, 0x3000, UR37 ;  /* 0x00003000080878a4 */ /* 0x000fe4000f8e0225 */
[----:B------:R-:W-:Y:S02]  /*9860*/  UIADD3 UR9, UR9, 0x32430, URZ ;  /* 0x0003243009097890 */ /* 0x000fe4000fffe03f */
[----:B------:R-:W-:-:S05]  /*9870*/  UIADD3 UR8, UR8, 0x1c400, URZ ;  /* 0x0001c40008087890 */ /* 0x000fca000fffe03f */
[----:B------:R-:W-:Y:S02]  /*9880*/  @P0 LOP3.LUT R18, R18, 0x2, RZ, 0xfc, !PT ;  /* 0x0000000212120812 */ /* 0x000fe400078efcff */
[----:B--2---:R-:W-:-:S13]  /*9890*/  R2UR UR11, R2 ;  /* 0x00000000020b72ca */ /* 0x004fda00000e0000 */
[----:B------:R-:W-:-:S09]  /*98a0*/  UIMAD UR11, UR11, 0x60, URZ ;  /* 0x000000600b0b78a4 */ /* 0x000fd2000f8e023f */
[----:B------:R4:W-:Y:S02]  /*98b0*/  UTMALDG.4D [UR8], [UR4], desc[UR6] ;  /* 0x00000608040075b4 */ /* 0x0009e40008019000 */
[----:B----4-:R-:W-:Y:S01]  /*98c0*/  NOP ;  /* 0x0000000000007918 */ /* 0x010fe20000000000 */
.L_x_9459:
[----:B--2---:R-:W2:Y:S01]  /*98d0*/  LDL R0, [R1+0x14] ;  /* 0x0000140001007983 */ /* 0x004ea20000100800 */
[----:B------:R-:W-:Y:S05]  /*98e0*/  WARPSYNC.ALL ;  /* 0x0000000000007948 */ /* 0x000fea0003800000 */
[----:B------:R-:W-:Y:S01]  /*98f0*/  UIADD3 UR4, UR37, 0x18400, URZ ;  /* 0x0001840025047890 */ /* 0x000fe2000fffe03f */
[----:B------:R-:W-:-:S03]  /*9900*/  SHF.R.S32.HI R2, RZ, 0x1f, R17 ;  /* 0x0000001fff027819 */ /* 0x000fc60000011411 */
[----:B------:R-:W-:Y:S01]  /*9910*/  ULOP3.LUT UP0, URZ, UR4, 0x3ff, URZ, 0xc0, !UPT ;  /* 0x000003ff043f7892 */ /* 0x000fe2000f80c03f */
[----:B------:R-:W-:Y:S05]  /*9920*/  BAR.SYNC.DEFER_BLOCKING 0x8, 0x180 ;  /* 0x0206000000007b1d */ /* 0x000fea0000010000 */
[----:B------:R-:W-:Y:S02]  /*9930*/  PLOP3.LUT P0, PT, PT, PT, UP0, 0x80, 0x0 ;  /* 0x000000000000781c */ /* 0x000fe40003f0f008 */
[----:B--2---:R-:W-:-:S05]  /*9940*/  SHF.R.S32.HI R0, RZ, 0x1f, R0 ;  /* 0x0000001fff007819 */ /* 0x004fca0000011400 */
[----:B------:R2:W-:Y:S04]  /*9950*/  STL [R1+0x48], R0 ;  /* 0x0000480001007387 */ /* 0x0005e80000100800 */
[----:B------:R2:W-:Y:S02]  /*9960*/  STL [R1+0x40], R2 ;  /* 0x0000400201007387 */ /* 0x0005e40000100800 */
        /* <DEDUP_REMOVED lines=13> */
[----:B------:R-:W-:Y:S02]  /*9a40*/  IMAD.MOV.U32 R12, RZ, RZ, 0x1 ;  /* 0x00000001ff0c7424 */ /* 0x000fe400078e00ff */
[----:B------:R-:W-:-:S07]  /*9a50*/  IMAD.MOV.U32 R13, RZ, RZ, RZ ;  /* 0x000000ffff0d7224 */ /* 0x000fce00078e00ff */
[----:B------:R-:W-:-:S07]  /*9a60*/  LEPC R20, `(.L_x_9464) ;  /* 0x000000001014794e */ /* 0x000fce0000000000 */
[----:B0-23--:R-:W-:Y:S05]  /*9a70*/  CALL.ABS.NOINC R2 ;  /* 0x0000000002007343 */ /* 0x00dfea0003c00000 */
.L_x_9464:
[----:B--2---:R-:W3:Y:S01]  /*9a80*/  LDL R2, [R1+0x40] ;  /* 0x0000400001027983 */ /* 0x004ee20000100800 */
[----:B------:R-:W2:Y:S01]  /*9a90*/  LDC R6, c[0x0][0x448] ;  /* 0x00011200ff067b82 */ /* 0x000ea20000000800 */
[----:B------:R-:W-:Y:S01]  /*9aa0*/  ULDC UR4, c[0x0][0xd38] ;  /* 0x00034e0000047ab9 */ /* 0x000fe20000000800 */
[----:B------:R-:W-:Y:S01]  /*9ab0*/  ULDC.64 UR6, c[0x0][0x280] ;  /* 0x0000a00000067ab9 */ /* 0x000fe20000000a00 */
[----:B------:R-:W4:Y:S04]  /*9ac0*/  LDL.LU R0, [R1+0x10] ;  /* 0x0000100001007983 */ /* 0x000f280000300800 */
[----:B------:R-:W4:Y:S04]  /*9ad0*/  LDL R4, [R1+0x24] ;  /* 0x0000240001047983 */ /* 0x000f280000100800 */
[----:B------:R-:W4:Y:S01]  /*9ae0*/  LDL R10, [R1+0x48] ;  /* 0x00004800010a7983 */ /* 0x000f220000100800 */
[----:B------:R-:W0:Y:S01]  /*9af0*/  S2R R3, SR_TID.X ;  /* 0x0000000000037919 */ /* 0x000e220000002100 */
[----:B------:R-:W0:Y:S02]  /*9b00*/  S2R R5, SR_TID.X ;  /* 0x0000000000057919 */ /* 0x000e240000002100 */
[----:B-1----:R-:W4:Y:S01]  /*9b10*/  LDL R8, [R1+0x14] ;  /* 0x0000140001087983 */ /* 0x002f220000100800 */
[----:B--2---:R-:W-:-:S02]  /*9b20*/  ISETP.NE.AND P0, PT, R6, 0x1, PT ;  /* 0x000000010600780c */ /* 0x004fc40003f05270 */
[----:B0-----:R-:W-:-:S04]  /*9b30*/  LOP3.LUT R3, R3, 0x7f, RZ, 0xc0, !PT ;  /* 0x0000007f03037812 */ /* 0x001fc800078ec0ff */
[----:B------:R-:W-:Y:S01]  /*9b40*/  SHF.R.U32.HI R7, RZ, 0x3, R3 ;  /* 0x00000003ff077819 */ /* 0x000fe20000011603 */
[----:B------:R-:W-:-:S06]  /*9b50*/  IMAD.SHL.U32 R5, R5, 0x10, RZ ;  /* 0x0000001005057824 */ /* 0x000fcc00078e00ff */
[----:B------:R-:W0:Y:S01]  /*9b60*/  @P0 LDC R3, c[0x0][0x450] ;  /* 0x00011400ff030b82 */ /* 0x000e220000000800 */
[----:B------:R-:W-:Y:S01]  /*9b70*/  LOP3.LUT R5, R7, 0x70, R5, 0xf8, !PT ;  /* 0x0000007007057812 */ /* 0x000fe200078ef805 */
[----:B---3--:R-:W-:-:S06]  /*9b80*/  IMAD.MOV.U32 R9, RZ, RZ, R2 ;  /* 0x000000ffff097224 */ /* 0x008fcc00078e0002 */
[----:B------:R-:W1:Y:S01]  /*9b90*/  @P0 LDC R2, c[0x0][0x44c] ;  /* 0x00011300ff020b82 */ /* 0x000e620000000800 */
[----:B----4-:R-:W-:-:S04]  /*9ba0*/  IMAD.MOV R0, RZ, RZ, -R0 ;  /* 0x000000ffff007224 */ /* 0x010fc800078e0a00 */
[----:B------:R-:W-:Y:S01]  /*9bb0*/  IMAD R0, R0, UR4, R4 ;  /* 0x0000000400007c24 */ /* 0x000fe2000f8e0204 */
[----:B------:R-:W-:-:S03]  /*9bc0*/  ULDC.64 UR4, c[0x0][0x2d8] ;  /* 0x0000b60000047ab9 */ /* 0x000fc60000000a00 */
[----:B------:R-:W-:-:S05]  /*9bd0*/  IMAD.SHL.U32 R4, R0, 0x80, RZ ;  /* 0x0000008000047824 */ /* 0x000fca00078e00ff */
[----:B------:R-:W-:Y:S01]  /*9be0*/  LOP3.LUT R7, R5, R4, RZ, 0xfc, !PT ;  /* 0x0000000405077212 */ /* 0x000fe200078efcff */
[----:B------:R-:W-:-:S04]  /*9bf0*/  IMAD R5, R9, UR4, RZ ;  /* 0x0000000409057c24 */ /* 0x000fc8000f8e02ff */
[----:B------:R-:W-:Y:S01]  /*9c00*/  IMAD.MOV.U32 R0, RZ, RZ, R7 ;  /* 0x000000ffff007224 */ /* 0x000fe200078e0007 */
[----:B------:R2:W-:Y:S01]  /*9c10*/  STL [R1+0x18], R7 ;  /* 0x0000180701007387 */ /* 0x0005e20000100800 */
[----:B------:R-:W-:Y:S02]  /*9c20*/  IMAD R5, R17, UR5, R5 ;  /* 0x0000000511057c24 */ /* 0x000fe4000f8e0205 */
[----:B-1----:R-:W-:-:S05]  /*9c30*/  @P0 IMAD.HI.U32 R2, R7, R2, RZ ;  /* 0x0000000207020227 */ /* 0x002fca00078e00ff */
[----:B0-----:R-:W-:Y:S01]  /*9c40*/  @P0 SHF.R.U32.HI R0, RZ, R3, R2 ;  /* 0x00000003ff000219 */ /* 0x001fe20000011602 */
[----:B------:R-:W-:Y:S01]  /*9c50*/  IMAD.WIDE.U32 R2, R17, UR4, RZ ;  /* 0x0000000411027c25 */ /* 0x000fe2000f8e00ff */
[----:B------:R-:W-:-:S03]  /*9c60*/  ULDC.64 UR4, c[0x0][0x2e0] ;  /* 0x0000b80000047ab9 */ /* 0x000fc60000000a00 */
[----:B------:R-:W-:Y:S02]  /*9c70*/  IMAD.IADD R3, R3, 0x1, R5 ;  /* 0x0000000103037824 */ /* 0x000fe400078e0205 */
[----:B------:R-:W-:Y:S02]  /*9c80*/  IMAD R5, R10, UR4, RZ ;  /* 0x000000040a057c24 */ /* 0x000fe4000f8e02ff */
[----:B------:R2:W5:Y:S01]  /*9c90*/  LDL R10, [R1+0x4] ;  /* 0x00000400010a7983 */ /* 0x0005620000100800 */
[----:B------:R-:W-:-:S04]  /*9ca0*/  IMAD.WIDE.U32 R2, R8, UR4, R2 ;  /* 0x0000000408027c25 */ /* 0x000fc8000f8e0002 */
[----:B------:R-:W-:Y:S01]  /*9cb0*/  IMAD R5, R8, UR5, R5 ;  /* 0x0000000508057c24 */ /* 0x000fe2000f8e0205 */
[----:B------:R-:W-:Y:S01]  /*9cc0*/  ULDC.64 UR4, c[0x0][0x2d0] ;  /* 0x0000b40000047ab9 */ /* 0x000fe20000000a00 */
[----:B------:R-:W0:Y:S02]  /*9cd0*/  S2R R8, SR_TID.X ;  /* 0x0000000000087919 */ /* 0x000e240000002100 */
[----:B------:R-:W-:Y:S01]  /*9ce0*/  IMAD.IADD R3, R3, 0x1, R5 ;  /* 0x0000000103037824 */ /* 0x000fe200078e0205 */
[----:B------:R-:W-:Y:S01]  /*9cf0*/  SHF.R.S32.HI R5, RZ, 0x1f, R0 ;  /* 0x0000001fff057819 */ /* 0x000fe20000011400 */
[----:B------:R-:W-:-:S04]  /*9d00*/  IMAD.WIDE.U32 R2, R0, UR4, R2 ;  /* 0x0000000400027c25 */ /* 0x000fc8000f8e0002 */
[----:B------:R-:W-:-:S04]  /*9d10*/  IMAD R5, R5, UR4, RZ ;  /* 0x0000000405057c24 */ /* 0x000fc8000f8e02ff */
[----:B------:R-:W-:Y:S01]  /*9d20*/  IMAD R5, R0, UR5, R5 ;  /* 0x0000000500057c24 */ /* 0x000fe2000f8e0205 */
[----:B------:R-:W-:Y:S01]  /*9d30*/  ULDC.64 UR4, c[0x0][0x2c8] ;  /* 0x0000b20000047ab9 */ /* 0x000fe20000000a00 */
[----:B------:R-:W-:Y:S02]  /*9d40*/  IMAD.MOV R0, RZ, RZ, -R0 ;  /* 0x000000ffff007224 */ /* 0x000fe400078e0a00 */
[----:B------:R-:W-:Y:S02]  /*9d50*/  IMAD.IADD R3, R3, 0x1, R5 ;  /* 0x0000000103037824 */ /* 0x000fe400078e0205 */
[----:B------:R-:W-:-:S05]  /*9d60*/  IMAD R0, R6, R0, R7 ;  /* 0x0000000006007224 */ /* 0x000fca00078e0207 */
[----:B------:R-:W-:Y:S01]  /*9d70*/  SHF.R.S32.HI R5, RZ, 0x1f, R0 ;  /* 0x0000001fff057819 */ /* 0x000fe20000011400 */
[----:B------:R-:W-:-:S04]  /*9d80*/  IMAD.WIDE.U32 R2, R0, UR4, R2 ;  /* 0x0000000400027c25 */ /* 0x000fc8000f8e0002 */
[----:B------:R-:W-:Y:S01]  /*9d90*/  IMAD R5, R5, UR4, RZ ;  /* 0x0000000405057c24 */ /* 0x000fe2000f8e02ff */
[----:B------:R-:W-:Y:S01]  /*9da0*/  ULDC UR4, c[0x0][0x2b8] ;  /* 0x0000ae0000047ab9 */ /* 0x000fe20000000800 */
[----:B0-----:R-:W-:Y:S02]  /*9db0*/  IMAD.SHL.U32 R8, R8, 0x8, RZ ;  /* 0x0000000808087824 */ /* 0x001fe400078e00ff */
[----:B------:R-:W-:-:S03]  /*9dc0*/  IMAD R5, R0, UR5, R5 ;  /* 0x0000000500057c24 */ /* 0x000fc6000f8e0205 */
[----:B------:R-:W-:Y:S01]  /*9dd0*/  LOP3.LUT R8, R8, 0x38, RZ, 0xc0, !PT ;  /* 0x0000003808087812 */ /* 0x000fe200078ec0ff */
[----:B------:R-:W-:Y:S01]  /*9de0*/  IMAD.IADD R5, R3, 0x1, R5 ;  /* 0x0000000103057824 */ /* 0x000fe200078e0205 */
[----:B------:R-:W-:Y:S02]  /*9df0*/  LEA R0, P1, R2, UR6, 0x1 ;  /* 0x0000000602007c11 */ /* 0x000fe4000f8208ff */
[----:B------:R-:W-:Y:S01]  /*9e00*/  ISETP.GE.AND P0, PT, R8, UR4, PT ;  /* 0x0000000408007c0c */ /* 0x000fe2000bf06270 */
[----:B------:R-:W-:Y:S01]  /*9e10*/  UMOV UR4, 0xffffffff ;  /* 0xffffffff00047882 */ /* 0x000fe20000000000 */
[----:B------:R-:W-:Y:S02]  /*9e20*/  LEA.HI.X R2, R2, UR7, R5, 0x1, P1 ;  /* 0x0000000702027c11 */ /* 0x000fe400088f0c05 */
[----:B--2---:R-:W-:Y:S09]  /*9e30*/  BRA.DIV UR4, `(.L_x_9465) ;  /* 0x0000003e04987947 */ /* 0x004ff2000b800000 */
[----:B------:R-:W0:Y:S01]  /*9e40*/  S2R R5, SR_TID.X ;  /* 0x0000000000057919 */ /* 0x000e220000002100 */
[----:B------:R-:W-:Y:S02]  /*9e50*/  ULDC UR4, c[0x0][0x288] ;  /* 0x0000a20000047ab9 */ /* 0x000fe40000000800 */
[----:B------:R-:W-:Y:S01]  /*9e60*/  IMAD R3, R6, UR4, RZ ;  /* 0x0000000406037c24 */ /* 0x000fe2000f8e02ff */
[----:B------:R-:W1:Y:S01]  /*9e70*/  S2R R11, SR_TID.X ;  /* 0x00000000000b7919 */ /* 0x000e620000002100 */
[----:B------:R-:W-:Y:S04]  /*9e80*/  SHFL.IDX PT, R7, R2, RZ, 0x181f ;  /* 0x00181fff02077589 */ /* 0x000fe800000e0000 */
[----:B------:R-:W-:Y:S01]  /*9e90*/  SHFL.IDX PT, R6, R0, 0x1, 0x181f ;  /* 0x00381f0000067f89 */ /* 0x000fe200000e0000 */
[----:B0-----:R-:W-:-:S04]  /*9ea0*/  LOP3.LUT R5, R5, 0x7f, RZ, 0xc0, !PT ;  /* 0x0000007f05057812 */ /* 0x001fc800078ec0ff */
[----:B------:R-:W-:Y:S01]  /*9eb0*/  SHF.R.U32.HI R8, RZ, 0x3, R5 ;  /* 0x00000003ff087819 */ /* 0x000fe20000011605 */
[----:B-1----:R-:W-:Y:S01]  /*9ec0*/  IMAD.SHL.U32 R11, R11, 0x8, RZ ;  /* 0x000000080b0b7824 */ /* 0x002fe200078e00ff */
[----:B------:R-:W0:Y:S03]  /*9ed0*/  SHFL.IDX PT, R5, R0, RZ, 0x181f ;  /* 0x00181fff00057589 */ /* 0x000e2600000e0000 */
[----:B------:R-:W-:Y:S01]  /*9ee0*/  IMAD.IADD R12, R8, 0x1, R4 ;  /* 0x00000001080c7824 */ /* 0x000fe200078e0204 */
[----:B------:R-:W-:Y:S01]  /*9ef0*/  LOP3.LUT R11, R11, 0x38, RZ, 0xc0, !PT ;  /* 0x000000380b0b7812 */ /* 0x000fe200078ec0ff */
[----:B------:R-:W1:Y:S02]  /*9f00*/  SHFL.IDX PT, R8, R2, 0x1, 0x181f ;  /* 0x00381f0002087f89 */ /* 0x000e6400000e0000 */
[C---:B------:R-:W-:Y:S01]  /*9f10*/  VIADD R13, R12.reuse, 0x10 ;  /* 0x000000100c0d7836 */ /* 0x040fe20000000000 */
[CC--:B------:R-:W-:Y:S01]  /*9f20*/  ISETP.GE.AND P1, PT, R12.reuse, R3.reuse, PT ;  /* 0x000000030c00720c */ /* 0x0c0fe20003f26270 */
[----:B------:R-:W-:Y:S03]  /*9f30*/  STL [R1+0x10], R12 ;  /* 0x0000100c01007387 */ /* 0x000fe60000100800 */
[----:B------:R-:W-:Y:S01]  /*9f40*/  ISETP.GE.AND P2, PT, R13, R3, PT ;  /* 0x000000030d00720c */ /* 0x000fe20003f46270 */
[----:B------:R2:W-:Y:S02]  /*9f50*/  STL [R1+0x28], R13 ;  /* 0x0000280d01007387 */ /* 0x0005e40000100800 */
[----:B--2---:R-:W-:-:S06]  /*9f60*/  VIADD R13, R12, 0x20 ;  /* 0x000000200c0d7836 */ /* 0x004fcc0000000000 */
[----:B0-----:R-:W-:Y:S01]  /*9f70*/  @!P1 LEA R5, P3, R11, R5, 0x1 ;  /* 0x000000050b059211 */ /* 0x001fe200078608ff */
[----:B------:R-:W-:Y:S04]  /*9f80*/  STL [R1+0x2c], R13 ;  /* 0x00002c0d01007387 */ /* 0x000fe80000100800 */
[----:B------:R-:W-:Y:S02]  /*9f90*/  @!P1 IMAD.X R4, RZ, RZ, R7, P3 ;  /* 0x000000ffff049224 */ /* 0x000fe400018e0607 */
[----:B------:R-:W-:-:S03]  /*9fa0*/  VIADD R7, R12, 0x30 ;  /* 0x000000300c077836 */ /* 0x000fc60000000000 */
[-C--:B------:R-:W-:Y:S02]  /*9fb0*/  @!P1 LOP3.LUT R5, R5, R4.reuse, RZ, 0x3c, !PT ;  /* 0x0000000405059212 */ /* 0x080fe400078e3cff */
[----:B------:R-:W-:Y:S02]  /*9fc0*/  STL [R1+0x30], R7 ;  /* 0x0000300701007387 */ /* 0x000fe40000100800 */
[----:B------:R-:W-:-:S04]  /*9fd0*/  @!P1 LOP3.LUT R4, R5, R4, RZ, 0x3c, !PT ;  /* 0x0000000405049212 */ /* 0x000fc800078e3cff */
[----:B------:R-:W-:-:S05]  /*9fe0*/  @!P1 LOP3.LUT R5, R5, R4, RZ, 0x3c, !PT ;  /* 0x0000000405059212 */ /* 0x000fca00078e3cff */
[----:B-----5:R0:W-:Y:S02]  /*9ff0*/  @!P1 LDGSTS.E.BYPASS.LTC128B.128 [R10+0x18400], desc[UR46][R4.64], !P0 ;  /* 0x18400000040a9fae */ /* 0x0201e4000c101d6e */
[----:B0-----:R-:W-:Y:S02]  /*a000*/  @!P2 LEA R5, P1, R11, R6, 0x1 ;  /* 0x000000060b05a211 */ /* 0x001fe400078208ff */
[----:B------:R-:W-:Y:S03]  /*a010*/  SHFL.IDX PT, R6, R2, 0x2, 0x181f ;  /* 0x00581f0002067f89 */ /* 0x000fe600000e0000 */
[----:B-1----:R-:W-:Y:S01]  /*a020*/  @!P2 IMAD.X R4, RZ, RZ, R8, P1 ;  /* 0x000000ffff04a224 */ /* 0x002fe200008e0608 */
[----:B------:R-:W-:-:S04]  /*a030*/  ISETP.GE.AND P1, PT, R13, R3, PT ;  /* 0x000000030d00720c */ /* 0x000fc80003f26270 */
[----:B------:R-:W-:-:S04]  /*a040*/  @!P2 LOP3.LUT R5, R5, R4, RZ, 0x3c, !PT ;  /* 0x000000040505a212 */ /* 0x000fc800078e3cff */
[----:B------:R-:W-:-:S04]  /*a050*/  @!P2 LOP3.LUT R4, R5, R4, RZ, 0x3c, !PT ;  /* 0x000000040504a212 */ /* 0x000fc800078e3cff */
[----:B------:R-:W-:-:S05]  /*a060*/  @!P2 LOP3.LUT R5, R5, R4, RZ, 0x3c, !PT ;  /* 0x000000040505a212 */ /* 0x000fca00078e3cff */
[----:B------:R0:W-:Y:S04]  /*a070*/  @!P2 LDGSTS.E.BYPASS.LTC128B.128 [R10+0x18c00], desc[UR46][R4.64], !P0 ;  /* 0x18c00000040aafae */ /* 0x0001e8000c101d6e */
[----:B0-----:R-:W0:Y:S02]  /*a080*/  SHFL.IDX PT, R4, R0, 0x2, 0x181f ;  /* 0x00581f0000047f89 */ /* 0x001e2400000e0000 */
[----:B0-----:R-:W-:-:S05]  /*a090*/  @!P1 LEA R5, P2, R11, R4, 0x1 ;  /* 0x000000040b059211 */ /* 0x001fca00078408ff */
[----:B------:R-:W-:Y:S02]  /*a0a0*/  @!P1 IMAD.X R4, RZ, RZ, R6, P2 ;  /* 0x000000ffff049224 */ /* 0x000fe400010e0606 */
[----:B------:R-:W-:Y:S03]  /*a0b0*/  SHFL.IDX PT, R6, R2, 0x3, 0x181f ;  /* 0x00781f0002067f89 */ /* 0x000fe600000e0000 */
[----:B------:R-:W-:-:S04]  /*a0c0*/  @!P1 LOP3.LUT R5, R5, R4, RZ, 0x3c, !PT ;  /* 0x0000000405059212 */ /* 0x000fc800078e3cff */
[----:B------:R-:W-:-:S04]  /*a0d0*/  @!P1 LOP3.LUT R4, R5, R4, RZ, 0x3c, !PT ;  /* 0x0000000405049212 */ /* 0x000fc800078e3cff */
[----:B------:R-:W-:-:S05]  /*a0e0*/  @!P1 LOP3.LUT R5, R5, R4, RZ, 0x3c, !PT ;  /* 0x0000000405059212 */ /* 0x000fca00078e3cff */
[----:B------:R0:W-:Y:S01]  /*a0f0*/  @!P1 LDGSTS.E.BYPASS.LTC128B.128 [R10+0x19400], desc[UR46][R4.64], !P0 ;  /* 0x19400000040a9fae */ /* 0x0001e2000c101d6e */
[----:B------:R-:W-:Y:S01]  /*a100*/  ISETP.GE.AND P1, PT, R7, R3, PT ;  /* 0x000000030700720c */ /* 0x000fe20003f26270 */
[----:B------:R-:W-:-:S05]  /*a110*/  VIADD R7, R12, 0x40 ;  /* 0x000000400c077836 */ /* 0x000fca0000000000 */
        /* <DEDUP_REMOVED lines=41> */
.L_x_9572:
[----:B------:R-:W3:Y:S01]  /*a3b0*/  LDL R5, [R1+0x10] ;  /* 0x0000100001057983 */ /* 0x000ee20000100800 */
[----:B0-----:R-:W0:Y:S02]  /*a3c0*/  S2R R2, SR_TID.X ;  /* 0x0000000000027919 */ /* 0x001e240000002100 */
[----:B0-----:R-:W-:-:S05]  /*a3d0*/  IMAD.SHL.U32 R2, R2, 0x8, RZ ;  /* 0x0000000802027824 */ /* 0x001fca00078e00ff */
[----:B------:R-:W-:Y:S01]  /*a3e0*/  LOP3.LUT R2, R2, 0x38, RZ, 0xc0, !PT ;  /* 0x0000003802027812 */ /* 0x000fe200078ec0ff */
[----:B---3--:R-:W-:-:S05]  /*a3f0*/  VIADD R5, R5, 0x70 ;  /* 0x0000007005057836 */ /* 0x008fca0000000000 */
[----:B------:R-:W-:Y:S01]  /*a400*/  ISETP.GE.AND P1, PT, R5, R3, PT ;  /* 0x000000030500720c */ /* 0x000fe20003f26270 */
[----:B------:R0:W-:-:S12]  /*a410*/  STL [R1+0x50], R5 ;  /* 0x0000500501007387 */ /* 0x0001d80000100800 */
[----:B------:R-:W-:-:S05]  /*a420*/  @!P1 LEA R2, P2, R2, R0, 0x1 ;  /* 0x0000000002029211 */ /* 0x000fca00078408ff */
        /* <DEDUP_REMOVED lines=13> */
[----:B-1----:R-:W-:Y:S01]  /*a500*/  IMAD.WIDE.U32 R2, R17, UR6, RZ ;  /* 0x0000000611027c25 */ /* 0x002fe2000f8e00ff */
        /* <DEDUP_REMOVED lines=23> */
.L_x_9466:
[----:B0-----:R-:W2:Y:S01]  /*a680*/  LDL.LU R5, [R1+0x54] ;  /* 0x0000540001057983 */ /* 0x001ea20000300800 */
[----:B------:R-:W0:Y:S01]  /*a690*/  LDC R6, c[0x0][0x448] ;  /* 0x00011200ff067b82 */ /* 0x000e220000000800 */
[----:B------:R-:W-:Y:S01]  /*a6a0*/  ULDC.64 UR4, c[0x0][0x3e0] ;  /* 0x0000f80000047ab9 */ /* 0x000fe20000000a00 */
[----:B------:R-:W-:Y:S01]  /*a6b0*/  ULDC.64 UR6, c[0x0][0x390] ;  /* 0x0000e40000067ab9 */ /* 0x000fe20000000a00 */
[----:B------:R-:W2:Y:S04]  /*a6c0*/  LDL.LU.64 R2, [R1+0x40] ;  /* 0x0000400001027983 */ /* 0x000ea80000300a00 */
[----:B------:R-:W3:Y:S04]  /*a6d0*/  LDL.LU R0, [R1+0x48] ;  /* 0x0000480001007983 */ /* 0x000ee80000300800 */
[----:B------:R-:W4:Y:S04]  /*a6e0*/  LDL.LU R4, [R1+0x14] ;  /* 0x0000140001047983 */ /* 0x000f280000300800 */
[----:B------:R-:W5:Y:S01]  /*a6f0*/  LDL.LU R7, [R1+0x18] ;  /* 0x0000180001077983 */ /* 0x000f620000300800 */
[----:B------:R-:W1:Y:S01]  /*a700*/  S2R R8, SR_TID.X ;  /* 0x0000000000087919 */ /* 0x000e620000002100 */
[----:B0-----:R-:W-:Y:S01]  /*a710*/  ISETP.NE.AND P0, PT, R6, 0x1, PT ;  /* 0x000000010600780c */ /* 0x001fe20003f05270 */
[----:B-1----:R-:W-:-:S05]  /*a720*/  IMAD.SHL.U32 R8, R8, 0x8, RZ ;  /* 0x0000000808087824 */ /* 0x002fca00078e00ff */
[----:B------:R-:W-:Y:S01]  /*a730*/  LOP3.LUT R8, R8, 0x38, RZ, 0xc0, !PT ;  /* 0x0000003808087812 */ /* 0x000fe200078ec0ff */
[----:B--2---:R-:W-:-:S06]  /*a740*/  IMAD.MOV.U32 R3, RZ, RZ, R5 ;  /* 0x000000ffff037224 */ /* 0x004fcc00078e0005 */
        /* <DEDUP_REMOVED lines=14> */
[----:B------:R-:W0:Y:S01]  /*a830*/  S2R R7, SR_TID.X ;  /* 0x0000000000077919 */ /* 0x000e220000002100 */
[----:B------:R-:W-:-:S04]  /*a840*/  IMAD R5, R5, UR4, RZ ;  /* 0x0000000405057c24 */ /* 0x000fc8000f8e02ff */
[----:B------:R-:W-:Y:S01]  /*a850*/  IMAD R4, R4, UR5, R5 ;  /* 0x0000000504047c24 */ /* 0x000fe2000f8e0205 */
[----:B------:R-:W-:-:S03]  /*a860*/  ULDC.64 UR4, c[0x0][0x3c8] ;  /* 0x0000f20000047ab9 */ /* 0x000fc60000000a00 */
[----:B------:R-:W-:Y:S01]  /*a870*/  IMAD.IADD R3, R3, 0x1, R4 ;  /* 0x0000000103037824 */ /* 0x000fe200078e0204 */
[----:B------:R-:W-:Y:S01]  /*a880*/  SHF.R.S32.HI R4, RZ, 0x1f, R0 ;  /* 0x0000001fff047819 */ /* 0x000fe20000011400 */
[----:B------:R-:W-:-:S04]  /*a890*/  IMAD.WIDE.U32 R2, R0, UR4, R2 ;  /* 0x0000000400027c25 */ /* 0x000fc8000f8e0002 */
[----:B------:R-:W-:Y:S01]  /*a8a0*/  IMAD R4, R4, UR4, RZ ;  /* 0x0000000404047c24 */ /* 0x000fe2000f8e02ff */
[----:B------:R-:W-:Y:S01]  /*a8b0*/  ULDC UR4, c[0x0][0x3b8] ;  /* 0x0000ee0000047ab9 */ /* 0x000fe20000000800 */
[----:B------:R-:W-:Y:S02]  /*a8c0*/  LEA R5, P4, R2, UR6, 0x1 ;  /* 0x0000000602057c11 */ /* 0x000fe4000f8808ff */
[----:B------:R-:W-:Y:S01]  /*a8d0*/  IMAD R0, R0, UR5, R4 ;  /* 0x0000000500007c24 */ /* 0x000fe2000f8e0204 */
[----:B------:R-:W-:-:S03]  /*a8e0*/  ISETP.GE.AND P0, PT, R8, UR4, PT ;  /* 0x0000000408007c0c */ /* 0x000fc6000bf06270 */
[----:B------:R-:W-:-:S05]  /*a8f0*/  IMAD.IADD R0, R3, 0x1, R0 ;  /* 0x0000000103007824 */ /* 0x000fca00078e0200 */
[----:B------:R-:W-:Y:S01]  /*a900*/  LEA.HI.X R4, R2, UR7, R0, 0x1, P4 ;  /* 0x0000000702047c11 */ /* 0x000fe2000a0f0c00 */
[----:B0-----:R-:W-:-:S05]  /*a910*/  IMAD.SHL.U32 R7, R7, 0x8, RZ ;  /* 0x0000000807077824 */ /* 0x001fca00078e00ff */
[----:B------:R-:W-:-:S04]  /*a920*/  LOP3.LUT R7, R7, 0x38, RZ, 0xc0, !PT ;  /* 0x0000003807077812 */ /* 0x000fc800078ec0ff */
[C---:B------:R-:W-:Y:S02]  /*a930*/  LOP3.LUT R10, R7.reuse, 0x40, RZ, 0xfc, !PT ;  /* 0x00000040070a7812 */ /* 0x040fe400078efcff */
[C---:B------:R-:W-:Y:S02]  /*a940*/  LOP3.LUT R9, R7.reuse, 0x80, RZ, 0xfc, !PT ;  /* 0x0000008007097812 */ /* 0x040fe400078efcff */
[----:B------:R-:W-:Y:S02]  /*a950*/  LOP3.LUT R7, R7, 0xc0, RZ, 0xfc, !PT ;  /* 0x000000c007077812 */ /* 0x000fe400078efcff */
[----:B------:R-:W-:Y:S02]  /*a960*/  ISETP.GE.AND P1, PT, R10, UR4, PT ;  /* 0x000000040a007c0c */ /* 0x000fe4000bf26270 */
[----:B------:R-:W-:Y:S02]  /*a970*/  ISETP.GE.AND P2, PT, R9, UR4, PT ;  /* 0x0000000409007c0c */ /* 0x000fe4000bf46270 */
[----:B------:R-:W-:Y:S01]  /*a980*/  ISETP.GE.AND P3, PT, R7, UR4, PT ;  /* 0x0000000407007c0c */ /* 0x000fe2000bf66270 */
[----:B------:R-:W-:-:S03]  /*a990*/  UMOV UR4, 0xffffffff ;  /* 0xffffffff00047882 */ /* 0x000fc60000000000 */
[----:B------:R-:W-:Y:S09]  /*a9a0*/  BRA.DIV UR4, `(.L_x_9467) ;  /* 0x0000003e04a07947 */ /* 0x000ff2000b800000 */
[----:B------:R-:W2:Y:S01]  /*a9b0*/  LDL.LU R3, [R1+0x10] ;  /* 0x0000100001037983 */ /* 0x000ea20000300800 */
[----:B------:R-:W-:-:S03]  /*a9c0*/  ULDC UR4, c[0x0][0x288] ;  /* 0x0000a20000047ab9 */ /* 0x000fc60000000800 */
[----:B------:R-:W3:Y:S04]  /*a9d0*/  LDL.LU R9, [R1+0x28] ;  /* 0x0000280001097983 */ /* 0x000ee80000300800 */
[----:B------:R-:W4:Y:S04]  /*a9e0*/  LDL.LU R10, [R1+0x2c] ;  /* 0x00002c00010a7983 */ /* 0x000f280000300800 */
[----:B------:R-:W5:Y:S01]  /*a9f0*/  LDL R7, [R1+0x4] ;  /* 0x0000040001077983 */ /* 0x000f620000100800 */
[----:B------:R-:W-:-:S03]  /*aa00*/  IMAD R0, R6, UR4, RZ ;  /* 0x0000000406007c24 */ /* 0x000fc6000f8e02ff */
[----:B------:R-:W-:Y:S04]  /*aa10*/  SHFL.IDX PT, R2, R4, RZ, 0x181f ;  /* 0x00181fff04027589 */ /* 0x000fe800000e0000 */
[----:B------:R-:W-:Y:S01]  /*aa20*/  SHFL.IDX PT, R6, R4, 0x1, 0x181f ;  /* 0x00381f0004067f89 */ /* 0x000fe200000e0000 */
[-C--:B--2---:R-:W-:Y:S02]  /*aa30*/  ISETP.GE.AND P5, PT, R3, R0.reuse, PT ;  /* 0x000000000300720c */ /* 0x084fe40003fa6270 */
[----:B---3--:R-:W-:Y:S02]  /*aa40*/  ISETP.GE.AND P4, PT, R9, R0, PT ;  /* 0x000000000900720c */ /* 0x008fe40003f86270 */
[----:B------:R-:W2:Y:S04]  /*aa50*/  LDL.LU R9, [R1+0x30] ;  /* 0x0000300001097983 */ /* 0x000ea80000300800 */
[----:B------:R-:W0:Y:S04]  /*aa60*/  SHFL.IDX PT, R3, R5, RZ, 0x181f ;  /* 0x00181fff05037589 */ /* 0x000e2800000e0000 */
[----:B------:R-:W3:Y:S01]  /*aa70*/  LDL.LU R11, [R1+0x34] ;  /* 0x00003400010b7983 */ /* 0x000ee20000300800 */
[----:B0-----:R-:W-:-:S05]  /*aa80*/  @!P5 LEA R3, P6, R8, R3, 0x1 ;  /* 0x000000030803d211 */ /* 0x001fca00078c08ff */
[----:B------:R-:W-:-:S05]  /*aa90*/  @!P5 IMAD.X R2, RZ, RZ, R2, P6 ;  /* 0x000000ffff02d224 */ /* 0x000fca00030e0602 */
[----:B------:R-:W-:-:S04]  /*aaa0*/  @!P5 LOP3.LUT R3, R3, R2, RZ, 0x3c, !PT ;  /* 0x000000020303d212 */ /* 0x000fc800078e3cff */
[----:B------:R-:W-:-:S04]  /*aab0*/  @!P5 LOP3.LUT R2, R3, R2, RZ, 0x3c, !PT ;  /* 0x000000020302d212 */ /* 0x000fc800078e3cff */
[----:B------:R-:W-:-:S05]  /*aac0*/  @!P5 LOP3.LUT R3, R3, R2, RZ, 0x3c, !PT ;  /* 0x000000020303d212 */ /* 0x000fca00078e3cff */
[----:B-----5:R-:W-:Y:S04]  /*aad0*/  @!P5 LDGSTS.E.BYPASS.LTC128B.128 [R7+0x22400], desc[UR46][R2.64], !P0 ;  /* 0x224000000207dfae */ /* 0x020fe8000c101d6e */
[----:B------:R-:W-:Y:S04]  /*aae0*/  @!P5 LDGSTS.E.BYPASS.LTC128B.128 [R7+0x26400], desc[UR46][R2.64+0x80], !P1 ;  /* 0x264000800207dfae */ /* 0x000fe8000c901d6e */
[----:B------:R-:W-:Y:S04]  /*aaf0*/  @!P5 LDGSTS.E.BYPASS.LTC128B.128 [R7+0x2a400], desc[UR46][R2.64+0x100], !P2 ;  /* 0x2a4001000207dfae */ /* 0x000fe8000d101d6e */
[----:B------:R0:W-:Y:S04]  /*ab00*/  @!P5 LDGSTS.E.BYPASS.LTC128B.128 [R7+0x2e400], desc[UR46][R2.64+0x180], !P3 ;  /* 0x2e4001800207dfae */ /* 0x0001e8000d901d6e */
[----:B0-----:R-:W0:Y:S02]  /*ab10*/  SHFL.IDX PT, R2, R5, 0x1, 0x181f ;  /* 0x00381f0005027f89 */ /* 0x001e2400000e0000 */
[----:B0-----:R-:W-:-:S05]  /*ab20*/  @!P4 LEA R2, P6, R8, R2, 0x1 ;  /* 0x000000020802c211 */ /* 0x001fca00078c08ff */
[----:B------:R-:W-:-:S05]  /*ab30*/  @!P4 IMAD.X R3, RZ, RZ, R6, P6 ;  /* 0x000000ffff03c224 */ /* 0x000fca00030e0606 */
[----:B------:R-:W-:Y:S04]  /*ab40*/  @!P4 LDGSTS.E.BYPASS.LTC128B.128 [R7+0x22c00], desc[UR46][R2.64], !P0 ;  /* 0x22c000000207cfae */ /* 0x000fe8000c101d6e */
[----:B------:R-:W-:Y:S04]  /*ab50*/  @!P4 LDGSTS.E.BYPASS.LTC128B.128 [R7+0x26c00], desc[UR46][R2.64+0x80], !P1 ;  /* 0x26c000800207cfae */ /* 0x000fe8000c901d6e */
[----:B------:R-:W-:Y:S04]  /*ab60*/  @!P4 LDGSTS.E.BYPASS.LTC128B.128 [R7+0x2ac00], desc[UR46][R2.64+0x100], !P2 ;  /* 0x2ac001000207cfae */ /* 0x000fe8000d101d6e */
[----:B------:R0:W-:Y:S01]  /*ab70*/  @!P4 LDGSTS.E.BYPASS.LTC128B.128 [R7+0x2ec00], desc[UR46][R2.64+0x180], !P3 ;  /* 0x2ec001800207cfae */ /* 0x0001e2000d901d6e */
[----:B----4-:R-:W-:-:S03]  /*ab80*/  ISETP.GE.AND P4, PT, R10, R0, PT ;  /* 0x000000000a00720c */ /* 0x010fc60003f86270 */
[----:B------:R-:W4:Y:S04]  /*ab90*/  LDL.LU R10, [R1+0x38] ;  /* 0x00003800010a7983 */ /* 0x000f280000300800 */
[----:B------:R-:W-:Y:S04]  /*aba0*/  SHFL.IDX PT, R6, R4, 0x2, 0x181f ;  /* 0x00581f0004067f89 */ /* 0x000fe800000e0000 */
[----:B0-----:R-:W0:Y:S02]  /*abb0*/  SHFL.IDX PT, R2, R5, 0x2, 0x181f ;  /* 0x00581f0005027f89 */ /* 0x001e2400000e0000 */
[----:B0-----:R-:W-:-:S05]  /*abc0*/  @!P4 LEA R2, P6, R8, R2, 0x1 ;  /* 0x000000020802c211 */ /* 0x001fca00078c08ff */
[----:B------:R-:W-:-:S05]  /*abd0*/  @!P4 IMAD.X R3, RZ, RZ, R6, P6 ;  /* 0x000000ffff03c224 */ /* 0x000fca00030e0606 */
[----:B------:R-:W-:Y:S04]  /*abe0*/  @!P4 LDGSTS.E.BYPASS.LTC128B.128 [R7+0x23400], desc[UR46][R2.64], !P0 ;  /* 0x234000000207cfae */ /* 0x000fe8000c101d6e */
[----:B------:R-:W-:Y:S04]  /*abf0*/  @!P4 LDGSTS.E.BYPASS.LTC128B.128 [R7+0x27400], desc[UR46][R2.64+0x80], !P1 ;  /* 0x274000800207cfae */ /* 0x000fe8000c901d6e */
[----:B------:R-:W-:Y:S04]  /*ac00*/  @!P4 LDGSTS.E.BYPASS.LTC128B.128 [R7+0x2b400], desc[UR46][R2.64+0x100], !P2 ;  /* 0x2b4001000207cfae */ /* 0x000fe8000d101d6e */
[----:B------:R0:W-:Y:S01]  /*ac10*/  @!P4 LDGSTS.E.BYPASS.LTC128B.128 [R7+0x2f400], desc[UR46][R2.64+0x180], !P3 ;  /* 0x2f4001800207cfae */ /* 0x0001e2000d901d6e */
[----:B--2---:R-:W-:-:S03]  /*ac20*/  ISETP.GE.AND P4, PT, R9, R0, PT ;  /* 0x000000000900720c */ /* 0x004fc60003f86270 */
[----:B------:R-:W2:Y:S04]  /*ac30*/  LDL.LU R9, [R1+0x3c] ;  /* 0x00003c0001097983 */ /* 0x000ea80000300800 */
[----:B0-----:R-:W0:Y:S04]  /*ac40*/  SHFL.IDX PT, R2, R5, 0x3, 0x181f ;  /* 0x00781f0005027f89 */ /* 0x001e2800000e0000 */
[----:B------:R-:W1:Y:S02]  /*ac50*/  SHFL.IDX PT, R6, R4, 0x3, 0x181f ;  /* 0x00781f0004067f89 */ /* 0x000e6400000e0000 */
[----:B0-----:R-:W-:-:S05]  /*ac60*/  @!P4 LEA R2, P6, R8, R2, 0x1 ;  /* 0x000000020802c211 */ /* 0x001fca00078c08ff */
[----:B-1----:R-:W-:Y:S02]  /*ac70*/  @!P4 IMAD.X R3, RZ, RZ, R6, P6 ;  /* 0x000000ffff03c224 */ /* 0x002fe400030e0606 */
[----:B------:R-:W-:Y:S04]  /*ac80*/  SHFL.IDX PT, R6, R4, 0x4, 0x181f ;  /* 0x00981f0004067f89 */ /* 0x000fe800000e0000 */
[----:B------:R-:W-:Y:S04]  /*ac90*/  @!P4 LDGSTS.E.BYPASS.LTC128B.128 [R7+0x23c00], desc[UR46][R2.64], !P0 ;  /* 0x23c000000207cfae */ /* 0x000fe8000c101d6e */
[----:B------:R-:W-:Y:S04]  /*aca0*/  @!P4 LDGSTS.E.BYPASS.LTC128B.128 [R7+0x27c00], desc[UR46][R2.64+0x80], !P1 ;  /* 0x27c000800207cfae */ /* 0x000fe8000c901d6e */
[----:B------:R-:W-:Y:S04]  /*acb0*/  @!P4 LDGSTS.E.BYPASS.LTC128B.128 [R7+0x2bc00], desc[UR46][R2.64+0x100], !P2 ;  /* 0x2bc001000207cfae */ /* 0x000fe8000d101d6e */
[----:B------:R0:W-:Y:S01]  /*acc0*/  @!P4 LDGSTS.E.BYPASS.LTC128B.128 [R7+0x2fc00], desc[UR46][R2.64+0x180], !P3 ;  /* 0x2fc001800207cfae */ /* 0x0001e2000d901d6e */
[----:B---3--:R-:W-:-:S03]  /*acd0*/  ISETP.GE.AND P4, PT, R11, R0, PT ;  /* 0x000000000b00720c */ /* 0x008fc60003f86270 */
[----:B0-----:R-:W0:Y:S10]  /*ace0*/  SHFL.IDX PT, R2, R5, 0x4, 0x181f ;  /* 0x00981f0005027f89 */ /* 0x001e3400000e0000 */
[----:B0-----:R-:W-:-:S05]  /*acf0*/  @!P4 LEA R2, P6, R8, R2, 0x1 ;  /* 0x000000020802c211 */ /* 0x001fca00078c08ff */
[----:B------:R-:W-:Y:S02]  /*ad00*/  @!P4 IMAD.X R3, RZ, RZ, R6, P6 ;  /* 0x000000ffff03c224 */ /* 0x000fe400030e0606 */
[----:B------:R-:W-:Y:S04]  /*ad10*/  SHFL.IDX PT, R6, R4, 0x5, 0x181f ;  /* 0x00b81f0004067f89 */ /* 0x000fe800000e0000 */
[----:B------:R-:W-:Y:S04]  /*ad20*/  @!P4 LDGSTS.E.BYPASS.LTC128B.128 [R7+0x24400], desc[UR46][R2.64], !P0 ;  /* 0x244000000207cfae */ /* 0x000fe8000c101d6e */
[----:B------:R-:W-:Y:S04]  /*ad30*/  @!P4 LDGSTS.E.BYPASS.LTC128B.128 [R7+0x28400], desc[UR46][R2.64+0x80], !P1 ;  /* 0x284000800207cfae */ /* 0x000fe8000c901d6e */
[----:B------:R-:W-:Y:S04]  /*ad40*/  @!P4 LDGSTS.E.BYPASS.LTC128B.128 [R7+0x2c400], desc[UR46][R2.64+0x100], !P2 ;  /* 0x2c4001000207cfae */ /* 0x000fe8000d101d6e */
[----:B------:R0:W-:Y:S04]  /*ad50*/  @!P4 LDGSTS.E.BYPASS.LTC128B.128 [R7+0x30400], desc[UR46][R2.64+0x180], !P3 ;  /* 0x304001800207cfae */ /* 0x0001e8000d901d6e */
[----:B0-----:R-:W0:Y:S01]  /*ad60*/  SHFL.IDX PT, R2, R5, 0x5, 0x181f ;  /* 0x00b81f0005027f89 */ /* 0x001e2200000e0000 */
[----:B----4-:R-:W-:-:S13]  /*ad70*/  ISETP.GE.AND P4, PT, R10, R0, PT ;  /* 0x000000000a00720c */ /* 0x010fda0003f86270 */
        /* <DEDUP_REMOVED lines=8> */
[----:B--2---:R-:W-:-:S13]  /*ae00*/  ISETP.GE.AND P4, PT, R9, R0, PT ;  /* 0x000000000900720c */ /* 0x004fda0003f86270 */
[----:B0-----:R-:W-:-:S05]  /*ae10*/  @!P4 LEA R2, P6, R8, R2, 0x1 ;  /* 0x000000020802c211 */ /* 0x001fca00078c08ff */
[----:B------:R-:W-:Y:S02]  /*ae20*/  @!P4 IMAD.X R3, RZ, RZ, R6, P6 ;  /* 0x000000ffff03c224 */ /* 0x000fe400030e0606 */
[----:B------:R0:W1:Y:S04]  /*ae30*/  SHFL.IDX PT, R6, R4, 0x7, 0x181f ;  /* 0x00f81f0004067f89 */ /* 0x00006800000e0000 */
[----:B------:R-:W-:Y:S04]  /*ae40*/  @!P4 LDGSTS.E.BYPASS.LTC128B.128 [R7+0x25400], desc[UR46][R2.64], !P0 ;  /* 0x254000000207cfae */ /* 0x000fe8000c101d6e */
[----:B------:R-:W-:Y:S04]  /*ae50*/  @!P4 LDGSTS.E.BYPASS.LTC128B.128 [R7+0x29400], desc[UR46][R2.64+0x80], !P1 ;  /* 0x294000800207cfae */ /* 0x000fe8000c901d6e */
[----:B------:R-:W-:Y:S04]  /*ae60*/  @!P4 LDGSTS.E.BYPASS.LTC128B.128 [R7+0x2d400], desc[UR46][R2.64+0x100], !P2 ;  /* 0x2d4001000207cfae */ /* 0x000fe8000d101d6e */
[----:B------:R2:W-:Y:S04]  /*ae70*/  @!P4 LDGSTS.E.BYPASS.LTC128B.128 [R7+0x31400], desc[UR46][R2.64+0x180], !P3 ;  /* 0x314001800207cfae */ /* 0x0005e8000d901d6e */
[----:B-12---:R0:W2:Y:S02]  /*ae80*/  SHFL.IDX PT, R2, R5, 0x7, 0x181f ;  /* 0x00f81f0005027f89 */ /* 0x0060a400000e0000 */
.L_x_9590:
[----:B------:R-:W3:Y:S01]  /*ae90*/  LDL.LU R7, [R1+0x50] ;  /* 0x0000500001077983 */ /* 0x000ee20000300800 */
[----:B------:R-:W-:Y:S01]  /*aea0*/  BSSY B0, `(.L_x_9468) ;  /* 0x000000d000007945 */ /* 0x000fe20003800000 */
[----:B---3--:R-:W-:-:S13]  /*aeb0*/  ISETP.GE.AND P4, PT, R7, R0, PT ;  /* 0x000000000700720c */ /* 0x008fda0003f86270 */
[----:B------:R-:W-:Y:S05]  /*aec0*/  @P4 BRA `(.L_x_9469) ;  /* 0x0000000000284947 */ /* 0x000fea0003800000 */
[----:B------:R-:W3:Y:S01]  /*aed0*/  LDL R7, [R1+0x4] ;  /* 0x0000040001077983 */ /* 0x000ee20000100800 */
[----:B--2---:R-:W-:-:S05]  /*aee0*/  LEA R2, P4, R8, R2, 0x1 ;  /* 0x0000000208027211 */ /* 0x004fca00078808ff */
[----:B------:R-:W-:-:S05]  /*aef0*/  IMAD.X R3, RZ, RZ, R6, P4 ;  /* 0x000000ffff037224 */ /* 0x000fca00020e0606 */
[----:B------:R-:W-:Y:S01]  /*af00*/  @!PT LDS RZ, [RZ] ;  /* 0x00000000fffff984 */ /* 0x000fe20000000800 */
[----:B------:R-:W-:Y:S01]  /*af10*/  @!PT LDS RZ, [RZ] ;  /* 0x00000000fffff984 */ /* 0x000fe20000000800 */
[----:B------:R-:W-:Y:S01]  /*af20*/  @!PT LDS RZ, [RZ] ;  /* 0x00000000fffff984 */ /* 0x000fe20000000800 */
[----:B---3--:R1:W-:Y:S04]  /*af30*/  LDGSTS.E.BYPASS.LTC128B.128 [R7+0x25c00], desc[UR46][R2.64], !P0 ;  /* 0x25c0000002077fae */ /* 0x0083e8000c101d6e */
[----:B------:R1:W-:Y:S04]  /*af40*/  LDGSTS.E.BYPASS.LTC128B.128 [R7+0x29c00], desc[UR46][R2.64+0x80], !P1 ;  /* 0x29c0008002077fae */ /* 0x0003e8000c901d6e */
[----:B------:R1:W-:Y:S04]  /*af50*/  LDGSTS.E.BYPASS.LTC128B.128 [R7+0x2dc00], desc[UR46][R2.64+0x100], !P2 ;  /* 0x2dc0010002077fae */ /* 0x0003e8000d101d6e */
[----:B------:R1:W-:Y:S02]  /*af60*/  LDGSTS.E.BYPASS.LTC128B.128 [R7+0x31c00], desc[UR46][R2.64+0x180], !P3 ;  /* 0x31c0018002077fae */ /* 0x0003e4000d901d6e */
.L_x_9469:
[----:B------:R-:W-:Y:S05]  /*af70*/  BSYNC B0 ;  /* 0x0000000000007941 */ /* 0x000fea0003800000 */
.L_x_9468:
[----:B-12---:R-:W2:Y:S01]  /*af80*/  LDL R2, [R1+0x5c] ;  /* 0x00005c0001027983 */ /* 0x006ea20000100800 */
        /* <DEDUP_REMOVED lines=9> */
[----:B-1----:R-:W-:Y:S05]  /*b020*/  @!P0 BRA `(.L_x_9471) ;  /* 0x00000044005c8947 */ /* 0x002fea0003800000 */
.L_x_9591:
[----:B------:R-:W-:Y:S05]  /*b030*/  BSYNC B0 ;  /* 0x0000000000007941 */ /* 0x000fea0003800000 */
.L_x_9470:
[----:B------:R-:W-:Y:S01]  /*b040*/  LOP3.LUT P0, RZ, R18, 0x2, RZ, 0xc0, !PT ;  /* 0x0000000212ff7812 */ /* 0x000fe2000780c0ff */
[----:B------:R-:W-:-:S12]  /*b050*/  BSSY B0, `(.L_x_9472) ;  /* 0x0000059000007945 */ /* 0x000fd80003800000 */
[----:B------:R-:W-:Y:S05]  /*b060*/  @!P0 BRA `(.L_x_9473) ;  /* 0x00000004005c8947 */ /* 0x000fea0003800000 */
[----:B0-----:R-:W2:Y:S01]  /*b070*/  LDL R4, [R1+0x8] ;  /* 0x0000080001047983 */ /* 0x001ea20000100800 */
[----:B------:R-:W-:Y:S01]  /*b080*/  LEA R2, R19, UR37, 0x3 ;  /* 0x0000002513027c11 */ /* 0x000fe2000f8e18ff */
[----:B------:R-:W-:Y:S01]  /*b090*/  BSSY B1, `(.L_x_9474) ;  /* 0x0000007000017945 */ /* 0x000fe20003800000 */
[----:B-1----:R-:W0:Y:S02]  /*b0a0*/  S2R R3, SR_TID.X ;  /* 0x0000000000037919 */ /* 0x002e240000002100 */
[----:B0-----:R-:W-:-:S04]  /*b0b0*/  LOP3.LUT R3, R3, 0x7f, RZ, 0xc0, !PT ;  /* 0x0000007f03037812 */ /* 0x001fc800078ec0ff */
[----:B------:R-:W-:Y:S02]  /*b0c0*/  ISETP.NE.AND P1, PT, R3, RZ, PT ;  /* 0x000000ff0300720c */ /* 0x000fe40003f25270 */
[----:B--2---:R-:W-:-:S04]  /*b0d0*/  SHF.L.U32 R0, R4, 0x1f, RZ ;  /* 0x0000001f04007819 */ /* 0x004fc800000006ff */
[----:B------:R-:W0:Y:S02]  /*b0e0*/  SYNCS.PHASECHK.TRANS64.TRYWAIT P0, [R2+URZ+0x32460], R0 ;  /* 0x03246000020075a7 */ /* 0x000e24000800017f */
[----:B0-----:R-:W-:Y:S05]  /*b0f0*/  @!P0 BRA `(.L_x_9475) ;  /* 0x0000004400408947 */ /* 0x001fea0003800000 */
.L_x_9592:
[----:B------:R-:W-:Y:S05]  /*b100*/  BSYNC B1 ;  /* 0x0000000000017941 */ /* 0x000fea0003800000 */
.L_x_9474:
        /* <DEDUP_REMOVED lines=9> */
.L_x_9477:
[----:B------:R-:W-:Y:S05]  /*b1a0*/  BSYNC B1 ;  /* 0x0000000000017941 */ /* 0x000fea0003800000 */
.L_x_9476:
        /* <DEDUP_REMOVED lines=12> */
.L_x_9478:
        /* <DEDUP_REMOVED lines=15> */
.L_x_9479:
        /* <DEDUP_REMOVED lines=15> */
.L_x_9480:
        /* <DEDUP_REMOVED lines=15> */
.L_x_9481:
        /* <DEDUP_REMOVED lines=10> */
.L_x_9473:
[----:B------:R-:W-:Y:S05]  /*b5e0*/  BSYNC B0 ;  /* 0x0000000000007941 */ /* 0x000fea0003800000 */
.L_x_9472:
[----:B0-----:R-:W2:Y:S04]  /*b5f0*/  LDL.LU R4, [R1+0x58] ;  /* 0x0000580001047983 */ /* 0x001ea80000300800 */
[----:B------:R-:W3:Y:S01]  /*b600*/  LDL.LU R7, [R1+0x8] ;  /* 0x0000080001077983 */ /* 0x000ee20000300800 */
[----:B------:R-:W-:-:S05]  /*b610*/  VIADD R19, R19, 0x1 ;  /* 0x0000000113137836 */ /* 0x000fca0000000000 */
[----:B------:R-:W-:-:S04]  /*b620*/  ISETP.NE.AND P0, PT, R19, 0x2, PT ;  /* 0x000000021300780c */ /* 0x000fc80003f05270 */
[----:B-1----:R-:W-:Y:S02]  /*b630*/  SEL R0, RZ, 0x1, P0 ;  /* 0x00000001ff007807 */ /* 0x002fe40000000000 */
[----:B------:R-:W-:Y:S02]  /*b640*/  SEL R19, R19, RZ, P0 ;  /* 0x000000ff13137207 */ /* 0x000fe40000000000 */
[----:B--2---:R-:W-:Y:S02]  /*b650*/  ISETP.GE.AND P1, PT, R4, 0x61, PT ;  /* 0x000000610400780c */ /* 0x004fe40003f26270 */
[----:B---3--:R-:W-:-:S05]  /*b660*/  LOP3.LUT R7, R7, R0, RZ, 0x3c, !PT ;  /* 0x0000000007077212 */ /* 0x008fca00078e3cff */
[----:B------:R0:W-:Y:S06]  /*b670*/  STL [R1+0x8], R7 ;  /* 0x0000080701007387 */ /* 0x0001ec0000100800 */
        /* <DEDUP_REMOVED lines=35> */
.L_x_9486:
        /* <DEDUP_REMOVED lines=8> */
.L_x_9593:
[----:B------:R-:W-:Y:S05]  /*b930*/  BSYNC B1 ;  /* 0x0000000000017941 */ /* 0x000fea0003800000 */
.L_x_9487:
        /* <DEDUP_REMOVED lines=9> */
.L_x_9490:
[----:B------:R-:W-:Y:S05]  /*b9d0*/  BSYNC B1 ;  /* 0x0000000000017941 */ /* 0x000fea0003800000 */
.L_x_9489:
        /* <DEDUP_REMOVED lines=12> */
.L_x_9491:
        /* <DEDUP_REMOVED lines=13> */
.L_x_9594:
[----:B------:R-:W-:Y:S05]  /*bb70*/  BSYNC B1 ;  /* 0x0000000000017941 */ /* 0x000fea0003800000 */
.L_x_9492:
        /* <DEDUP_REMOVED lines=11> */
.L_x_9495:
[----:B------:R-:W-:Y:S05]  /*bc30*/  BSYNC B1 ;  /* 0x0000000000017941 */ /* 0x000fea0003800000 */
.L_x_9494:
        /* <DEDUP_REMOVED lines=9> */
.L_x_9496:
        /* <DEDUP_REMOVED lines=15> */
.L_x_9497:
        /* <DEDUP_REMOVED lines=15> */
.L_x_9498:
        /* <DEDUP_REMOVED lines=15> */
.L_x_9499:
        /* <DEDUP_REMOVED lines=10> */
.L_x_9485:
[----:B------:R-:W-:Y:S05]  /*c040*/  BSYNC B0 ;  /* 0x0000000000007941 */ /* 0x000fea0003800000 */
.L_x_9484:
        /* <DEDUP_REMOVED lines=9> */
.L_x_9483:
[----:B------:R-:W2:Y:S01]  /*c0e0*/  LDL.LU R2, [R1+0x1c] ;  /* 0x00001c0001027983 */ /* 0x000ea20000300800 */
[----:B------:R-:W-:Y:S01]  /*c0f0*/  IMAD.MOV R6, RZ, RZ, -R6 ;  /* 0x000000ffff067224 */ /* 0x000fe200078e0a06 */
[----:B------:R-:W-:Y:S04]  /*c100*/  BSSY B0, `(.L_x_9482) ;  /* 0x000013b000007945 */ /* 0x000fe80003800000 */
[----:B--2---:R-:W-:-:S13]  /*c110*/  ISETP.NE.AND P0, PT, R2, R6, PT ;  /* 0x000000060200720c */ /* 0x004fda0003f05270 */
[----:B------:R-:W-:Y:S05]  /*c120*/  @!P0 BRA `(.L_x_9500) ;  /* 0x0000001000e08947 */ /* 0x000fea0003800000 */
.L_x_9533:
        /* <DEDUP_REMOVED lines=26> */
.L_x_9503:
        /* <DEDUP_REMOVED lines=9> */
.L_x_9595:
[----:B------:R-:W-:Y:S05]  /*c360*/  BSYNC B2 ;  /* 0x0000000000027941 */ /* 0x000fea0003800000 */
.L_x_9504:
        /* <DEDUP_REMOVED lines=9> */
.L_x_9507:
[----:B------:R-:W-:Y:S05]  /*c400*/  BSYNC B2 ;  /* 0x0000000000027941 */ /* 0x000fea0003800000 */
.L_x_9506:
        /* <DEDUP_REMOVED lines=8> */
[----:B-1----:R-:W-:Y:S01]  /*c490*/  VIADD R5, R4, 0x32430 ;  /* 0x0003243004057836 */ /* 0x002fe20000000000 */
[----:B------:R-:W-:Y:S01]  /*c4a0*/  UMOV UR6, 0x0 ;  /* 0x0000000000067882 */ /* 0x000fe20000000000 */
[----:B------:R-:W-:Y:S01]  /*c4b0*/  VIADD R3, R3, 0x1c400 ;  /* 0x0001c40003037836 */ /* 0x000fe20000000000 */
[----:B------:R-:W-:-:S09]  /*c4c0*/  UMOV UR7, 0x14f00000 ;  /* 0x14f0000000077882 */ /* 0x000fd20000000000 */
.L_x_9508:
        /* <DEDUP_REMOVED lines=13> */
.L_x_9596:
[----:B------:R-:W-:Y:S05]  /*c5a0*/  BSYNC B2 ;  /* 0x0000000000027941 */ /* 0x000fea0003800000 */
.L_x_9509:
        /* <DEDUP_REMOVED lines=11> */
.L_x_9512:
[----:B------:R-:W-:Y:S05]  /*c660*/  BSYNC B2 ;  /* 0x0000000000027941 */ /* 0x000fea0003800000 */
.L_x_9511:
        /* <DEDUP_REMOVED lines=9> */
.L_x_9513:
        /* <DEDUP_REMOVED lines=15> */
.L_x_9514:
        /* <DEDUP_REMOVED lines=15> */
.L_x_9515:
        /* <DEDUP_REMOVED lines=15> */
.L_x_9516:
        /* <DEDUP_REMOVED lines=10> */
.L_x_9502:
[----:B------:R-:W-:Y:S05]  /*ca70*/  BSYNC B1 ;  /* 0x0000000000017941 */ /* 0x000fea0003800000 */
.L_x_9501:
        /* <DEDUP_REMOVED lines=32> */
.L_x_9519:
        /* <DEDUP_REMOVED lines=8> */
.L_x_9597:
[----:B------:R-:W-:Y:S05]  /*cd00*/  BSYNC B2 ;  /* 0x0000000000027941 */ /* 0x000fea0003800000 */
.L_x_9520:
        /* <DEDUP_REMOVED lines=9> */
.L_x_9523:
[----:B------:R-:W-:Y:S05]  /*cda0*/  BSYNC B2 ;  /* 0x0000000000027941 */ /* 0x000fea0003800000 */
.L_x_9522:
[----:B------:R-:W-:Y:S01]  /*cdb0*/  IMAD.MOV.U32 R10, RZ, RZ, RZ ;  /* 0x000000ffff0a7224 */ /* 0x000fe200078e00ff */
[----:B------:R-:W-:Y:S01]  /*cdc0*/  UIADD3 UR4, UP0, UR40, 0x370, URZ ;  /* 0x0000037028047890 */ /* 0x000fe2000ff1e03f */
[----:B------:R-:W-:Y:S01]  /*cdd0*/  IMAD.U32 R9, RZ, RZ, UR37 ;  /* 0x00000025ff097e24 */ /* 0x000fe2000f8e00ff */
        /* <DEDUP_REMOVED lines=9> */
.L_x_9524:
        /* <DEDUP_REMOVED lines=13> */
.L_x_9598:
[----:B------:R-:W-:Y:S05]  /*cf40*/  BSYNC B2 ;  /* 0x0000000000027941 */ /* 0x000fea0003800000 */
.L_x_9525:
        /* <DEDUP_REMOVED lines=11> */
.L_x_9528:
[----:B------:R-:W-:Y:S05]  /*d000*/  BSYNC B2 ;  /* 0x0000000000027941 */ /* 0x000fea0003800000 */
.L_x_9527:
        /* <DEDUP_REMOVED lines=9> */
.L_x_9529:
        /* <DEDUP_REMOVED lines=15> */
.L_x_9530:
        /* <DEDUP_REMOVED lines=15> */
.L_x_9531:
        /* <DEDUP_REMOVED lines=15> */
.L_x_9532:
        /* <DEDUP_REMOVED lines=10> */
.L_x_9518:
[----:B------:R-:W-:Y:S05]  /*d410*/  BSYNC B1 ;  /* 0x0000000000017941 */ /* 0x000fea0003800000 */
.L_x_9517:
        /* <DEDUP_REMOVED lines=9> */
.L_x_9500:
[----:B------:R-:W-:Y:S05]  /*d4b0*/  BSYNC B0 ;  /* 0x0000000000007941 */ /* 0x000fea0003800000 */
.L_x_9482:
        /* <DEDUP_REMOVED lines=10> */
.L_x_9454:
[----:B0-----:R-:W0:Y:S01]  /*d560*/  S2R R3, SR_CgaCtaId ;  /* 0x0000000000037919 */ /* 0x001e220000008800 */
[----:B------:R-:W-:Y:S01]  /*d570*/  MOV R0, 0x400 ;  /* 0x0000040000007802 */ /* 0x000fe20000000f00 */
[----:B------:R-:W-:Y:S03]  /*d580*/  BSSY B0, `(.L_x_9535) ;  /* 0x0000005000007945 */ /* 0x000fe60003800000 */
[----:B0-----:R-:W-:Y:S02]  /*d590*/  LEA R0, R3, R0, 0x18 ;  /* 0x0000000003007211 */ /* 0x001fe400078ec0ff */
[----:B------:R-:W-:-:S04]  /*d5a0*/  SHF.L.U32 R3, R2, 0x1f, RZ ;  /* 0x0000001f02037819 */ /* 0x000fc800000006ff */
[----:B------:R-:W0:Y:S02]  /*d5b0*/  SYNCS.PHASECHK.TRANS64.TRYWAIT P0, [R0+URZ+0x32420], R3 ;  /* 0x03242003000075a7 */ /* 0x000e24000800017f */
[----:B0-----:R-:W-:Y:S05]  /*d5c0*/  @!P0 BRA `(.L_x_9536) ;  /* 0x0000002000988947 */ /* 0x001fea0003800000 */
.L_x_9599:
[----:B------:R-:W-:Y:S05]  /*d5d0*/  BSYNC B0 ;  /* 0x0000000000007941 */ /* 0x000fea0003800000 */
.L_x_9535:
[----:B------:R-:W-:-:S03]  /*d5e0*/  UMOV UR4, 0xffffffff ;  /* 0xffffffff00047882 */ /* 0x000fc60000000000 */
[----:B------:R-:W-:Y:S05]  /*d5f0*/  BRA.DIV UR4, `(.L_x_9537) ;  /* 0x0000002204a07947 */ /* 0x000fea000b800000 */
[----:B------:R-:W2:Y:S02]  /*d600*/  S2R R2, SR_TID.X ;  /* 0x0000000000027919 */ /* 0x000ea40000002100 */
[----:B--2---:R-:W-:-:S04]  /*d610*/  SHF.R.U32.HI R2, RZ, 0x5, R2 ;  /* 0x00000005ff027819 */ /* 0x004fc80000011602 */
[----:B------:R-:W-:-:S05]  /*d620*/  LOP3.LUT R2, R2, 0x3, RZ, 0xc0, !PT ;  /* 0x0000000302027812 */ /* 0x000fca00078ec0ff */
[----:B------:R2:W3:Y:S02]  /*d630*/  SHFL.IDX PT, R14, R2, RZ, 0x1f ;  /* 0x00001fff020e7589 */ /* 0x0004e400000e0000 */
.L_x_9602:
[----:B---3--:R-:W-:Y:S01]  /*d640*/  ISETP.NE.AND P0, PT, R14, RZ, PT ;  /* 0x000000ff0e00720c */ /* 0x008fe20003f05270 */
[----:B------:R-:W-:-:S12]  /*d650*/  BSSY B0, `(.L_x_9538) ;  /* 0x0000025000007945 */ /* 0x000fd80003800000 */
[----:B------:R-:W-:Y:S05]  /*d660*/  @P0 BRA `(.L_x_9539) ;  /* 0x00000000008c0947 */ /* 0x000fea0003800000 */
[----:B------:R-:W-:-:S03]  /*d670*/  UMOV UR4, 0xffffffff ;  /* 0xffffffff00047882 */ /* 0x000fc60000000000 */
[----:B------:R-:W-:Y:S05]  /*d680*/  BRA.DIV UR4, `(.L_x_9540) ;  /* 0x0000002204b07947 */ /* 0x000fea000b800000 */
[----:B------:R-:W-:-:S13]  /*d690*/  ELECT P6, URZ, PT ;  /* 0x00000000003f782f */ /* 0x000fda00038c0000 */
.L_x_9605:
[----:B------:R-:W-:Y:S05]  /*d6a0*/  @!P6 BRA `(.L_x_9539) ;  /* 0x00000000007ce947 */ /* 0x000fea0003800000 */
[----:B------:R-:W-:-:S06]  /*d6b0*/  ULOP3.LUT UR4, UR36, 0x2, URZ, 0xfc, !UPT ;  /* 0x0000000224047892 */ /* 0x000fcc000f8efc3f */
[----:B--2---:R-:W-:-:S05]  /*d6c0*/  IMAD.U32 R2, RZ, RZ, UR4 ;  /* 0x00000004ff027e24 */ /* 0x004fca000f8e00ff */
[----:B------:R-:W-:-:S13]  /*d6d0*/  ISETP.NE.AND P2, PT, R2, 0x3, PT ;  /* 0x000000030200780c */ /* 0x000fda0003f45270 */
[----:B------:R-:W-:Y:S05]  /*d6e0*/  @!P2 BRA `(.L_x_9541) ;  /* 0x000000000004a947 */ /* 0x000fea0003800000 */
[----:B------:R-:W-:Y:S01]  /*d6f0*/  BPT.TRAP 0x1 ;  /* 0x000000040000795c */ /* 0x000fe20000300000 */
.L_x_9541:
[----:B------:R-:W1:Y:S01]  /*d700*/  LDL.LU R7, [R1+0x8] ;  /* 0x0000080001077983 */ /* 0x000e620000300800 */
[----:B------:R-:W-:Y:S02]  /*d710*/  VIADD R2, R0, 0x32440 ;  /* 0x0003244000027836 */ /* 0x000fe40000000000 */
[C---:B0-----:R-:W-:Y:S02]  /*d720*/  VIADD R3, R19.reuse, 0x1 ;  /* 0x0000000113037836 */ /* 0x041fe40000000000 */
[----:B------:R-:W-:-:S03]  /*d730*/  IMAD R6, R19, 0x8, R2 ;  /* 0x0000000813067824 */ /* 0x000fc600078e0202 */
[----:B------:R-:W-:-:S04]  /*d740*/  ISETP.NE.AND P1, PT, R3, 0x2, PT ;  /* 0x000000020300780c */ /* 0x000fc80003f25270 */
[----:B------:R-:W-:Y:S02]  /*d750*/  SEL R4, RZ, 0x1, P1 ;  /* 0x00000001ff047807 */ /* 0x000fe40000800000 */
[----:B------:R-:W-:Y:S02]  /*d760*/  SEL R3, R3, RZ, P1 ;  /* 0x000000ff03037207 */ /* 0x000fe40000800000 */
[C---:B-1----:R-:W-:Y:S02]  /*d770*/  SHF.L.U32 R5, R7.reuse, 0x1f, RZ ;  /* 0x0000001f07057819 */ /* 0x042fe400000006ff */
[----:B------:R-:W-:Y:S01]  /*d780*/  LOP3.LUT R4, R7, R4, RZ, 0x3c, !PT ;  /* 0x0000000407047212 */ /* 0x000fe200078e3cff */
[----:B------:R-:W-:Y:S01]  /*d790*/  IMAD R7, R3, 0x8, R2 ;  /* 0x0000000803077824 */ /* 0x000fe200078e0202 */
[----:B------:R-:W0:Y:S02]  /*d7a0*/  SYNCS.PHASECHK.TRANS64.TRYWAIT P0, [R6+URZ], R5 ;  /* 0x00000005060075a7 */ /* 0x000e24000800017f */
[----:B------:R-:W-:Y:S01]  /*d7b0*/  SHF.L.U32 R2, R4, 0x1f, RZ ;  /* 0x0000001f04027819 */ /* 0x000fe200000006ff */
[----:B0-----:R-:W-:Y:S06]  /*d7c0*/  @!P0 BRA `(.L_x_9542) ;  /* 0x0000002000808947 */ /* 0x001fec0003800000 */
.L_x_9606:
[----:B------:R-:W1:Y:S02]  /*d7d0*/  SYNCS.PHASECHK.TRANS64.TRYWAIT P0, [R7+URZ], R2 ;  /* 0x00000002070075a7 */ /* 0x000e64000800017f */
[----:B-1----:R-:W-:Y:S05]  /*d7e0*/  @!P0 BRA `(.L_x_9543) ;  /* 0x00000020008c8947 */ /* 0x002fea0003800000 */
.L_x_9607:
[----:B------:R-:W-:Y:S05]  /*d7f0*/  @!P2 BRA `(.L_x_9544) ;  /* 0x000000000004a947 */ /* 0x000fea0003800000 */
[----:B------:R-:W-:Y:S01]  /*d800*/  BPT.TRAP 0x1 ;  /* 0x000000040000795c */ /* 0x000fe20000300000 */
.L_x_9544:
[----:B------:R-:W-:-:S04]  /*d810*/  VIADD R0, R0, 0x32460 ;  /* 0x0003246000007836 */ /* 0x000fc80000000000 */
[----:B------:R-:W-:-:S04]  /*d820*/  IMAD R4, R19, 0x8, R0 ;  /* 0x0000000813047824 */ /* 0x000fc800078e0200 */
[----:B------:R-:W2:Y:S02]  /*d830*/  SYNCS.PHASECHK.TRANS64.TRYWAIT P0, [R4+URZ], R5 ;  /* 0x00000005040075a7 */ /* 0x000ea4000800017f */
[----:B--2---:R-:W-:Y:S05]  /*d840*/  @!P0 BRA `(.L_x_9545) ;  /* 0x0000002000888947 */ /* 0x004fea0003800000 */
.L_x_9608:
[----:B------:R-:W-:-:S07]  /*d850*/  IMAD R3, R3, 0x8, R0 ;  /* 0x0000000803037824 */ /* 0x000fce00078e0200 */
.L_x_9546:
[----:B---3--:R3:W4:Y:S02]  /*d860*/  SYNCS.PHASECHK.TRANS64.TRYWAIT P0, [R3+URZ], R2 ;  /* 0x00000002030075a7 */ /* 0x008724000800017f */
[----:B----4-:R-:W-:Y:S05]  /*d870*/  @!P0 NANOSLEEP.SYNCS 0x989680 ;  /* 0x009896800000895d */ /* 0x010fea0003900000 */
[----:B------:R-:W4:Y:S02]  /*d880*/  @!P0 SYNCS.PHASECHK.TRANS64 P0, [R3+URZ], R2 ;  /* 0x00000002030085a7 */ /* 0x000f24000800007f */
[----:B----4-:R-:W-:Y:S05]  /*d890*/  @!P0 BRA `(.L_x_9546) ;  /* 0xfffffffc00f08947 */ /* 0x010fea000383ffff */
.L_x_9539:
[----:B------:R-:W-:Y:S05]  /*d8a0*/  BSYNC B0 ;  /* 0x0000000000007941 */ /* 0x000fea0003800000 */
.L_x_9538:
[----:B------:R-:W-:Y:S05]  /*d8b0*/  EXIT ;  /* 0x000000000000794d */ /* 0x000fea0003800000 */
.L_x_9425:
[----:B0-----:R-:W-:-:S04]  /*d8c0*/  IMAD.U32 R3, RZ, RZ, UR50 ;  /* 0x00000032ff037e24 */ /* 0x001fc8000f8e00ff */
[----:B------:R0:W1:Y:S03]  /*d8d0*/  SYNCS.PHASECHK.TRANS64.TRYWAIT P0, [R3+URZ+0x32400], R0 ;  /* 0x03240000030075a7 */ /* 0x000066000800017f */
[----:B-1----:R-:W-:Y:S05]  /*d8e0*/  @!P0 NANOSLEEP.SYNCS 0x989680 ;  /* 0x009896800000895d */ /* 0x002fea0003900000 */
[----:B------:R-:W1:Y:S02]  /*d8f0*/  @!P0 SYNCS.PHASECHK.TRANS64 P0, [R3+URZ+0x32400], R0 ;  /* 0x03240000030085a7 */ /* 0x000e64000800007f */
[----:B-1----:R-:W-:Y:S05]  /*d900*/  @!P0 BRA `(.L_x_9425) ;  /* 0xfffffffc00ec8947 */ /* 0x002fea000383ffff */
[----:B------:R-:W-:Y:S05]  /*d910*/  BRA `(.L_x_9547) ;  /* 0xffffff38002c7947 */ /* 0x000fea000383ffff */
.L_x_9429:
[----:B-1----:R-:W-:-:S04]  /*d920*/  IMAD.U32 R4, RZ, RZ, UR26 ;  /* 0x0000001aff047e24 */ /* 0x002fc8000f8e00ff */
[----:B------:R1:W2:Y:S03]  /*d930*/  SYNCS.PHASECHK.TRANS64.TRYWAIT P1, [R4+URZ+0x32430], R3 ;  /* 0x03243003040075a7 */ /* 0x0002a6000802017f */
[----:B--2---:R-:W-:Y:S05]  /*d940*/  @!P1 NANOSLEEP.SYNCS 0x989680 ;  /* 0x009896800000995d */ /* 0x004fea0003900000 */
[----:B------:R-:W2:Y:S02]  /*d950*/  @!P1 SYNCS.PHASECHK.TRANS64 P1, [R4+URZ+0x32430], R3 ;  /* 0x03243003040095a7 */ /* 0x000ea4000802007f */
[----:B--2---:R-:W-:Y:S05]  /*d960*/  @!P1 BRA `(.L_x_9429) ;  /* 0xfffffffc00ec9947 */ /* 0x004fea000383ffff */
[----:B------:R-:W-:Y:S05]  /*d970*/  BRA `(.L_x_9428) ;  /* 0xffffff3800507947 */ /* 0x000fea000383ffff */
.L_x_9430:
[----:B--2---:R-:W-:-:S04]  /*d980*/  IMAD.U32 R5, RZ, RZ, UR50 ;  /* 0x00000032ff057e24 */ /* 0x004fc8000f8e00ff */
[----:B------:R2:W3:Y:S03]  /*d990*/  SYNCS.PHASECHK.TRANS64.TRYWAIT P1, [R5+URZ+0x32410], R0 ;  /* 0x03241000050075a7 */ /* 0x0004e6000802017f */
[----:B---3--:R-:W-:Y:S05]  /*d9a0*/  @!P1 NANOSLEEP.SYNCS 0x989680 ;  /* 0x009896800000995d */ /* 0x008fea0003900000 */
[----:B------:R-:W3:Y:S02]  /*d9b0*/  @!P1 SYNCS.PHASECHK.TRANS64 P1, [R5+URZ+0x32410], R0 ;  /* 0x03241000050095a7 */ /* 0x000ee4000802007f */
[----:B---3--:R-:W-:Y:S05]  /*d9c0*/  @!P1 BRA `(.L_x_9430) ;  /* 0xfffffffc00ec9947 */ /* 0x008fea000383ffff */
[----:B------:R-:W-:Y:S05]  /*d9d0*/  BRA `(.L_x_9548) ;  /* 0xffffff3800d07947 */ /* 0x000fea000383ffff */
.L_x_9434:
[----:B--2---:R-:W-:-:S04]  /*d9e0*/  IMAD.U32 R0, RZ, RZ, UR26 ;  /* 0x0000001aff007e24 */ /* 0x004fc8000f8e00ff */
[----:B------:R2:W4:Y:S03]  /*d9f0*/  SYNCS.PHASECHK.TRANS64.TRYWAIT P1, [R0+URZ+0x32450], R3 ;  /* 0x03245003000075a7 */ /* 0x000526000802017f */
[----:B----4-:R-:W-:Y:S05]  /*da00*/  @!P1 NANOSLEEP.SYNCS 0x989680 ;  /* 0x009896800000995d */ /* 0x010fea0003900000 */
[----:B------:R-:W4:Y:S02]  /*da10*/  @!P1 SYNCS.PHASECHK.TRANS64 P1, [R0+URZ+0x32450], R3 ;  /* 0x03245003000095a7 */ /* 0x000f24000802007f */
[----:B----4-:R-:W-:Y:S05]  /*da20*/  @!P1 BRA `(.L_x_9434) ;  /* 0xfffffffc00ec9947 */ /* 0x010fea000383ffff */
[----:B------:R-:W-:Y:S05]  /*da30*/  BRA `(.L_x_9433) ;  /* 0xffffff3800d87947 */ /* 0x000fea000383ffff */
.L_x_9439:
[----:B--2---:R-:W-:-:S04]  /*da40*/  IMAD.U32 R4, RZ, RZ, UR29 ;  /* 0x0000001dff047e24 */ /* 0x004fc8000f8e00ff */
[----:B------:R2:W3:Y:S03]  /*da50*/  SYNCS.PHASECHK.TRANS64.TRYWAIT P3, [R4+URZ+0x32430], R3 ;  /* 0x03243003040075a7 */ /* 0x0004e6000806017f */
[----:B---3--:R-:W-:Y:S05]  /*da60*/  @!P3 NANOSLEEP.SYNCS 0x989680 ;  /* 0x009896800000b95d */ /* 0x008fea0003900000 */
[----:B------:R-:W3:Y:S02]  /*da70*/  @!P3 SYNCS.PHASECHK.TRANS64 P3, [R4+URZ+0x32430], R3 ;  /* 0x032430030400b5a7 */ /* 0x000ee4000806007f */
[----:B---3--:R-:W-:Y:S05]  /*da80*/  @!P3 BRA `(.L_x_9439) ;  /* 0xfffffffc00ecb947 */ /* 0x008fea000383ffff */
[----:B------:R-:W-:Y:S05]  /*da90*/  BRA `(.L_x_9438) ;  /* 0xffffff60000c7947 */ /* 0x000fea000383ffff */
.L_x_9443:
[----:B--2---:R-:W-:-:S04]  /*daa0*/  IMAD.U32 R4, RZ, RZ, UR29 ;  /* 0x0000001dff047e24 */ /* 0x004fc8000f8e00ff */
[----:B------:R2:W4:Y:S03]  /*dab0*/  SYNCS.PHASECHK.TRANS64.TRYWAIT P3, [R4+URZ+0x32450], R3 ;  /* 0x03245003040075a7 */ /* 0x000526000806017f */
[----:B----4-:R-:W-:Y:S05]  /*dac0*/  @!P3 NANOSLEEP.SYNCS 0x989680 ;  /* 0x009896800000b95d */ /* 0x010fea0003900000 */
[----:B------:R-:W4:Y:S02]  /*dad0*/  @!P3 SYNCS.PHASECHK.TRANS64 P3, [R4+URZ+0x32450], R3 ;  /* 0x032450030400b5a7 */ /* 0x000f24000806007f */
[----:B----4-:R-:W-:Y:S05]  /*dae0*/  @!P3 BRA `(.L_x_9443) ;  /* 0xfffffffc00ecb947 */ /* 0x010fea000383ffff */
[----:B------:R-:W-:Y:S05]  /*daf0*/  BRA `(.L_x_9442) ;  /* 0xffffff6000647947 */ /* 0x000fea000383ffff */
.L_x_9458:
        /* <DEDUP_REMOVED lines=11> */
.L_x_9550:
[----:B------:R-:W-:Y:S05]  /*dbb0*/  BSYNC B0 ;  /* 0x0000000000007941 */ /* 0x000fea0003800000 */
.L_x_9549:
[----:B------:R-:W-:Y:S05]  /*dbc0*/  BRA `(.L_x_9551) ;  /* 0xffffffb800347947 */ /* 0x000fea000383ffff */
.L_x_9460:
[----:B------:R-:W-:Y:S01]  /*dbd0*/  BSSY B0, `(.L_x_9552) ;  /* 0x0000006000007945 */ /* 0x000fe20003800000 */
[----:B------:R-:W-:-:S07]  /*dbe0*/  IMAD.MOV.U32 R15, RZ, RZ, -0x1 ;  /* 0xffffffffff0f7424 */ /* 0x000fce00078e00ff */
[----:B012---:R-:W-:Y:S05]  /*dbf0*/  WARPSYNC.COLLECTIVE R15, `(.L_x_9553) ;  /* 0x000000000f0c7348 */ /* 0x007fea0003c00000 */
[----:B------:R-:W-:Y:S02]  /*dc00*/  ELECT P6, UR62, PT ;  /* 0x00000000003e782f */ /* 0x000fe400038c0000 */
[----:B------:R-:W-:Y:S01]  /*dc10*/  MOV R14, UR62 ;  /* 0x0000003e000e7c02 */ /* 0x000fe20008000f00 */
[----:B012---:R-:W-:Y:S10]  /*dc20*/  ENDCOLLECTIVE ;  /* 0x000000000000791b */ /* 0x007ff40003800000 */
.L_x_9553:
[----:B------:R-:W-:Y:S05]  /*dc30*/  BSYNC B0 ;  /* 0x0000000000007941 */ /* 0x000fea0003800000 */
.L_x_9552:
[----:B------:R-:W-:Y:S05]  /*dc40*/  BRA `(.L_x_9554) ;  /* 0xffffffb800347947 */ /* 0x000fea000383ffff */
.L_x_9462:
[----:B--2---:R2:W4:Y:S02]  /*dc50*/  SYNCS.PHASECHK.TRANS64.TRYWAIT P0, [R0+URZ+0x32440], R2 ;  /* 0x03244002000075a7 */ /* 0x004524000800017f */
[----:B----4-:R-:W-:Y:S05]  /*dc60*/  @!P0 NANOSLEEP.SYNCS 0x989680 ;  /* 0x009896800000895d */ /* 0x010fea0003900000 */
[----:B------:R-:W4:Y:S02]  /*dc70*/  @!P0 SYNCS.PHASECHK.TRANS64 P0, [R0+URZ+0x32440], R2 ;  /* 0x03244002000085a7 */ /* 0x000f24000800007f */
[----:B----4-:R-:W-:Y:S05]  /*dc80*/  @!P0 BRA `(.L_x_9462) ;  /* 0xfffffffc00f08947 */ /* 0x010fea000383ffff */
[----:B------:R-:W-:Y:S05]  /*dc90*/  BRA `(.L_x_9555) ;  /* 0xffffffb800907947 */ /* 0x000fea000383ffff */
.L_x_9465:
[----:B------:R-:W-:Y:S01]  /*dca0*/  IMAD.MOV.U32 R13, RZ, RZ, R2 ;  /* 0x000000ffff0d7224 */ /* 0x000fe200078e0002 */
[----:B------:R-:W0:Y:S01]  /*dcb0*/  S2R R5, SR_TID.X ;  /* 0x0000000000057919 */ /* 0x000e220000002100 */
[----:B------:R-:W-:Y:S02]  /*dcc0*/  IMAD.MOV.U32 R12, RZ, RZ, RZ ;  /* 0x000000ffff0c7224 */ /* 0x000fe400078e00ff */
[----:B------:R-:W-:Y:S01]  /*dcd0*/  IMAD.MOV.U32 R11, RZ, RZ, 0x181f ;  /* 0x0000181fff0b7424 */ /* 0x000fe200078e00ff */
[----:B------:R1:W-:Y:S01]  /*dce0*/  STL [R1+0x60], R9 ;  /* 0x0000600901007387 */ /* 0x0003e20000100800 */
[----:B------:R-:W-:-:S07]  /*dcf0*/  IMAD.MOV.U32 R15, RZ, RZ, -0x1 ;  /* 0xffffffffff0f7424 */ /* 0x000fce00078e00ff */
[----:B01---5:R-:W-:Y:S05]  /*dd00*/  WARPSYNC.COLLECTIVE R15, `(.L_x_9556) ;  /* 0x000000000f087348 */ /* 0x023fea0003c00000 */
[----:B------:R2:W3:Y:S02]  /*dd10*/  SHFL.IDX P6, R14, R13, R12, R11 ;  /* 0x0000000c0d0e7389 */ /* 0x0004e400000c000b */
[----:B0123-5:R-:W-:Y:S01]  /*dd20*/  ENDCOLLECTIVE ;  /* 0x000000000000791b */ /* 0x02ffe20003800000 */
.L_x_9556:
[----:B------:R-:W-:Y:S01]  /*dd30*/  IMAD.MOV.U32 R13, RZ, RZ, R0 ;  /* 0x000000ffff0d7224 */ /* 0x000fe200078e0000 */
[----:B------:R-:W-:Y:S01]  /*dd40*/  LOP3.LUT R5, R5, 0x7f, RZ, 0xc0, !PT ;  /* 0x0000007f05057812 */ /* 0x000fe200078ec0ff */
[----:B------:R-:W-:-:S07]  /*dd50*/  IMAD.MOV.U32 R7, RZ, RZ, R14 ;  /* 0x000000ffff077224 */ /* 0x000fce00078e000e */
[----:B------:R-:W-:Y:S05]  /*dd60*/  WARPSYNC.COLLECTIVE R15, `(.L_x_9557) ;  /* 0x000000000f087348 */ /* 0x000fea0003c00000 */
[----:B------:R0:W1:Y:S02]  /*dd70*/  SHFL.IDX P6, R14, R13, R12, R11 ;  /* 0x0000000c0d0e7389 */ /* 0x00006400000c000b */
[----:B01----:R-:W-:Y:S01]  /*dd80*/  ENDCOLLECTIVE ;  /* 0x000000000000791b */ /* 0x003fe20003800000 */
.L_x_9557:
[----:B------:R-:W-:Y:S01]  /*dd90*/  ULDC UR4, c[0x0][0x288] ;  /* 0x0000a20000047ab9 */ /* 0x000fe20000000800 */
[----:B------:R-:W-:Y:S01]  /*dda0*/  SHF.R.U32.HI R9, RZ, 0x3, R5 ;  /* 0x00000003ff097819 */ /* 0x000fe20000011605 */
[----:B------:R-:W-:-:S04]  /*ddb0*/  IMAD R3, R6, UR4, RZ ;  /* 0x0000000406037c24 */ /* 0x000fc8000f8e02ff */
[----:B------:R-:W-:-:S05]  /*ddc0*/  IMAD.IADD R9, R9, 0x1, R4 ;  /* 0x0000000109097824 */ /* 0x000fca00078e0204 */
[----:B------:R-:W-:Y:S01]  /*ddd0*/  ISETP.GE.AND P1, PT, R9, R3, PT ;  /* 0x000000030900720c */ /* 0x000fe20003f26270 */
[----:B------:R0:W-:Y:S01]  /*dde0*/  STL [R1+0x10], R9 ;  /* 0x0000100901007387 */ /* 0x0001e20000100800 */
[----:B------:R-:W-:Y:S02]  /*ddf0*/  IMAD.MOV.U32 R13, RZ, RZ, R2 ;  /* 0x000000ffff0d7224 */ /* 0x000fe400078e0002 */
[----:B------:R-:W-:Y:S02]  /*de00*/  IMAD.MOV.U32 R12, RZ, RZ, 0x1 ;  /* 0x00000001ff0c7424 */ /* 0x000fe400078e00ff */
[----:B------:R-:W-:-:S07]  /*de10*/  IMAD.MOV.U32 R5, RZ, RZ, R14 ;  /* 0x000000ffff057224 */ /* 0x000fce00078e000e */
[----:B0-----:R-:W-:Y:S05]  /*de20*/  WARPSYNC.COLLECTIVE R15, `(.L_x_9558) ;  /* 0x000000000f087348 */ /* 0x001fea0003c00000 */
[----:B------:R1:W2:Y:S02]  /*de30*/  SHFL.IDX P6, R14, R13, R12, R11 ;  /* 0x0000000c0d0e7389 */ /* 0x0002a400000c000b */
[----:B012---:R-:W-:Y:S01]  /*de40*/  ENDCOLLECTIVE ;  /* 0x000000000000791b */ /* 0x007fe20003800000 */
.L_x_9558:
[----:B------:R-:W-:-:S05]  /*de50*/  @!P1 LEA R5, P3, R8, R5, 0x1 ;  /* 0x0000000508059211 */ /* 0x000fca00078608ff */
[----:B------:R-:W-:Y:S02]  /*de60*/  @!P1 IMAD.X R4, RZ, RZ, R7, P3 ;  /* 0x000000ffff049224 */ /* 0x000fe400018e0607 */
[----:B------:R-:W0:Y:S03]  /*de70*/  S2R R7, SR_TID.X ;  /* 0x0000000000077919 */ /* 0x000e260000002100 */
[----:B------:R-:W-:Y:S01]  /*de80*/  @!P1 LOP3.LUT R5, R5, R4, RZ, 0x3c, !PT ;  /* 0x0000000405059212 */ /* 0x000fe200078e3cff */
[----:B------:R-:W-:-:S03]  /*de90*/  IMAD.MOV.U32 R13, RZ, RZ, R0 ;  /* 0x000000ffff0d7224 */ /* 0x000fc600078e0000 */
[----:B------:R-:W-:-:S04]  /*dea0*/  @!P1 LOP3.LUT R4, R5, R4, RZ, 0x3c, !PT ;  /* 0x0000000405049212 */ /* 0x000fc800078e3cff */
[----:B------:R-:W-:Y:S01]  /*deb0*/  @!P1 LOP3.LUT R5, R5, R4, RZ, 0x3c, !PT ;  /* 0x0000000405059212 */ /* 0x000fe200078e3cff */
[----:B------:R-:W-:-:S07]  /*dec0*/  IMAD.MOV.U32 R8, RZ, RZ, R14 ;  /* 0x000000ffff087224 */ /* 0x000fce00078e000e */
[----:B0-----:R-:W-:Y:S05]  /*ded0*/  WARPSYNC.COLLECTIVE R15, `(.L_x_9559) ;  /* 0x000000000f087348 */ /* 0x001fea0003c00000 */
[----:B------:R1:W2:Y:S02]  /*dee0*/  SHFL.IDX P6, R14, R13, R12, R11 ;  /* 0x0000000c0d0e7389 */ /* 0x0002a400000c000b */
[----:B012---:R-:W-:Y:S01]  /*def0*/  ENDCOLLECTIVE ;  /* 0x000000000000791b */ /* 0x007fe20003800000 */
.L_x_9559:
[----:B------:R-:W-:Y:S01]  /*df00*/  @!PT LDS RZ, [RZ] ;  /* 0x00000000fffff984 */ /* 0x000fe20000000800 */
[----:B------:R-:W-:Y:S01]  /*df10*/  @!PT LDS RZ, [RZ] ;  /* 0x00000000fffff984 */ /* 0x000fe20000000800 */
[----:B------:R-:W-:Y:S01]  /*df20*/  @!PT LDS RZ, [RZ] ;  /* 0x00000000fffff984 */ /* 0x000fe20000000800 */
[----:B------:R0:W-:Y:S01]  /*df30*/  @!P1 LDGSTS.E.BYPASS.LTC128B.128 [R10+0x18400], desc[UR46][R4.64], !P0 ;  /* 0x18400000040a9fae */ /* 0x0001e2000c101d6e */
[----:B------:R-:W-:Y:S02]  /*df40*/  IMAD.MOV.U32 R13, RZ, RZ, R2 ;  /* 0x000000ffff0d7224 */ /* 0x000fe400078e0002 */
[----:B------:R-:W-:Y:S02]  /*df50*/  IMAD.MOV.U32 R12, RZ, RZ, 0x2 ;  /* 0x00000002ff0c7424 */ /* 0x000fe400078e00ff */
[----:B0-----:R-:W-:Y:S02]  /*df60*/  VIADD R5, R9, 0x10 ;  /* 0x0000001009057836 */ /* 0x001fe40000000000 */
[----:B------:R-:W-:-:S03]  /*df70*/  IMAD.SHL.U32 R7, R7, 0x8, RZ ;  /* 0x0000000807077824 */ /* 0x000fc600078e00ff */
[----:B------:R-:W-:Y:S01]  /*df80*/  ISETP.GE.AND P2, PT, R5, R3, PT ;  /* 0x000000030500720c */ /* 0x000fe20003f46270 */
[----:B------:R-:W-:Y:S01]  /*df90*/  IMAD.MOV.U32 R6, RZ, RZ, R14 ;  /* 0x000000ffff067224 */ /* 0x000fe200078e000e */
[----:B------:R-:W-:-:S11]  /*dfa0*/  LOP3.LUT R7, R7, 0x38, RZ, 0xc0, !PT ;  /* 0x0000003807077812 */ /* 0x000fd600078ec0ff */
[----:B------:R-:W-:Y:S05]  /*dfb0*/  WARPSYNC.COLLECTIVE R15, `(.L_x_9560) ;  /* 0x000000000f087348 */ /* 0x000fea0003c00000 */
[----:B------:R0:W1:Y:S02]  /*dfc0*/  SHFL.IDX P6, R14, R13, R12, R11 ;  /* 0x0000000c0d0e7389 */ /* 0x00006400000c000b */
[----:B01----:R-:W-:Y:S01]  /*dfd0*/  ENDCOLLECTIVE ;  /* 0x000000000000791b */ /* 0x003fe20003800000 */
.L_x_9560:
[----:B------:R0:W-:Y:S01]  /*dfe0*/  STL [R1+0x28], R5 ;  /* 0x0000280501007387 */ /* 0x0001e20000100800 */
[----:B------:R-:W-:Y:S01]  /*dff0*/  IMAD.MOV.U32 R13, RZ, RZ, R0 ;  /* 0x000000ffff0d7224 */ /* 0x000fe200078e0000 */
[----:B0-----:R-:W-:-:S05]  /*e000*/  @!P2 LEA R5, P1, R7, R6, 0x1 ;  /* 0x000000060705a211 */ /* 0x001fca00078208ff */
[----:B------:R-:W-:Y:S02]  /*e010*/  @!P2 IMAD.X R4, RZ, RZ, R8, P1 ;  /* 0x000000ffff04a224 */ /* 0x000fe400008e0608 */
[----:B------:R-:W-:Y:S02]  /*e020*/  VIADD R8, R9, 0x20 ;  /* 0x0000002009087836 */ /* 0x000fe40000000000 */
[----:B------:R-:W-:Y:S01]  /*e030*/  IMAD.MOV.U32 R6, RZ, RZ, R14 ;  /* 0x000000ffff067224 */ /* 0x000fe200078e000e */
[----:B------:R-:W-:-:S07]  /*e040*/  @!P2 LOP3.LUT R5, R5, R4, RZ, 0x3c, !PT ;  /* 0x000000040505a212 */ /* 0x000fce00078e3cff */
[----:B------:R-:W-:Y:S05]  /*e050*/  WARPSYNC.COLLECTIVE R15, `(.L_x_9561) ;  /* 0x000000000f087348 */ /* 0x000fea0003c00000 */
[----:B------:R0:W1:Y:S02]  /*e060*/  SHFL.IDX P6, R14, R13, R12, R11 ;  /* 0x0000000c0d0e7389 */ /* 0x00006400000c000b */
[----:B01----:R-:W-:Y:S01]  /*e070*/  ENDCOLLECTIVE ;  /* 0x000000000000791b */ /* 0x003fe20003800000 */
.L_x_9561:
[----:B------:R-:W-:Y:S02]  /*e080*/  ISETP.GE.AND P1, PT, R8, R3, PT ;  /* 0x000000030800720c */ /* 0x000fe40003f26270 */
[C---:B------:R-:W-:Y:S01]  /*e090*/  @!P2 LOP3.LUT R4, R5.reuse, R4, RZ, 0x3c, !PT ;  /* 0x000000040504a212 */ /* 0x040fe200078e3cff */
[----:B------:R0:W-:Y:S03]  /*e0a0*/  STL [R1+0x2c], R8 ;  /* 0x00002c0801007387 */ /* 0x0001e60000100800 */
[----:B------:R-:W-:-:S05]  /*e0b0*/  @!P2 LOP3.LUT R5, R5, R4, RZ, 0x3c, !PT ;  /* 0x000000040505a212 */ /* 0x000fca00078e3cff */
[----:B------:R-:W-:Y:S01]  /*e0c0*/  @!PT LDS RZ, [RZ] ;  /* 0x00000000fffff984 */ /* 0x000fe20000000800 */
[----:B------:R-:W-:Y:S01]  /*e0d0*/  @!PT LDS RZ, [RZ] ;  /* 0x00000000fffff984 */ /* 0x000fe20000000800 */
[----:B------:R-:W-:Y:S01]  /*e0e0*/  @!PT LDS RZ, [RZ] ;  /* 0x00000000fffff984 */ /* 0x000fe20000000800 */
[----:B------:R1:W-:Y:S01]  /*e0f0*/  @!P2 LDGSTS.E.BYPASS.LTC128B.128 [R10+0x18c00], desc[UR46][R4.64], !P0 ;  /* 0x18c00000040aafae */ /* 0x0003e2000c101d6e */
[----:B------:R-:W-:Y:S02]  /*e100*/  IMAD.MOV.U32 R13, RZ, RZ, R2 ;  /* 0x000000ffff0d7224 */ /* 0x000fe400078e0002 */
[----:B------:R-:W-:Y:S02]  /*e110*/  IMAD.MOV.U32 R12, RZ, RZ, 0x3 ;  /* 0x00000003ff0c7424 */ /* 0x000fe400078e00ff */
[----:B0-----:R-:W-:-:S05]  /*e120*/  VIADD R8, R9, 0x30 ;  /* 0x0000003009087836 */ /* 0x001fca0000000000 */
[----:B------:R0:W-:Y:S01]  /*e130*/  STL [R1+0x30], R8 ;  /* 0x0000300801007387 */ /* 0x0001e20000100800 */
[----:B-1----:R-:W-:-:S07]  /*e140*/  IMAD.MOV.U32 R4, RZ, RZ, R14 ;  /* 0x000000ffff047224 */ /* 0x002fce00078e000e */
[----:B0-----:R-:W-:Y:S05]  /*e150*/  WARPSYNC.COLLECTIVE R15, `(.L_x_9562) ;  /* 0x000000000f087348 */ /* 0x001fea0003c00000 */
[----:B------:R1:W2:Y:S02]  /*e160*/  SHFL.IDX P6, R14, R13, R12, R11 ;  /* 0x0000000c0d0e7389 */ /* 0x0002a400000c000b */
[----:B012---:R-:W-:Y:S01]  /*e170*/  ENDCOLLECTIVE ;  /* 0x000000000000791b */ /* 0x007fe20003800000 */
.L_x_9562:
[----:B------:R-:W-:-:S05]  /*e180*/  @!P1 LEA R5, P2, R7, R4, 0x1 ;  /* 0x0000000407059211 */ /* 0x000fca00078408ff */
[----:B------:R-:W-:-:S05]  /*e190*/  @!P1 IMAD.X R4, RZ, RZ, R6, P2 ;  /* 0x000000ffff049224 */ /* 0x000fca00010e0606 */
[----:B------:R-:W-:Y:S01]  /*e1a0*/  @!P1 LOP3.LUT R5, R5, R4, RZ, 0x3c, !PT ;  /* 0x0000000405059212 */ /* 0x000fe200078e3cff */
[----:B------:R-:W-:-:S03]  /*e1b0*/  IMAD.MOV.U32 R13, RZ, RZ, R0 ;  /* 0x000000ffff0d7224 */ /* 0x000fc600078e0000 */
[----:B------:R-:W-:-:S04]  /*e1c0*/  @!P1 LOP3.LUT R4, R5, R4, RZ, 0x3c, !PT ;  /* 0x0000000405049212 */ /* 0x000fc800078e3cff */
[----:B------:R-:W-:Y:S01]  /*e1d0*/  @!P1 LOP3.LUT R5, R5, R4, RZ, 0x3c, !PT ;  /* 0x0000000405059212 */ /* 0x000fe200078e3cff */
[----:B------:R-:W-:-:S04]  /*e1e0*/  IMAD.MOV.U32 R6, RZ, RZ, R14 ;  /* 0x000000ffff067224 */ /* 0x000fc800078e000e */
[----:B------:R-:W-:Y:S01]  /*e1f0*/  @!PT LDS RZ, [RZ] ;  /* 0x00000000fffff984 */ /* 0x000fe20000000800 */
[----:B------:R-:W-:Y:S01]  /*e200*/  @!PT LDS RZ, [RZ] ;  /* 0x00000000fffff984 */ /* 0x000fe20000000800 */
[----:B------:R-:W-:Y:S01]  /*e210*/  @!PT LDS RZ, [RZ] ;  /* 0x00000000fffff984 */ /* 0x000fe20000000800 */
[----:B------:R0:W-:Y:S01]  /*e220*/  @!P1 LDGSTS.E.BYPASS.LTC128B.128 [R10+0x19400], desc[UR46][R4.64], !P0 ;  /* 0x19400000040a9fae */ /* 0x0001e2000c101d6e */
[----:B------:R-:W-:Y:S01]  /*e230*/  ISETP.GE.AND P1, PT, R8, R3, PT ;  /* 0x000000030800720c */ /* 0x000fe20003f26270 */
[----:B------:R-:W-:-:S12]  /*e240*/  VIADD R8, R9, 0x40 ;  /* 0x0000004009087836 */ /* 0x000fd80000000000 */
[----:B0-----:R-:W-:Y:S05]  /*e250*/  WARPSYNC.COLLECTIVE R15, `(.L_x_9563) ;  /* 0x000000000f087348 */ /* 0x001fea0003c00000 */
[----:B------:R1:W2:Y:S02]  /*e260*/  SHFL.IDX P6, R14, R13, R12, R11 ;  /* 0x0000000c0d0e7389 */ /* 0x0002a400000c000b */
[----:B012---:R-:W-:Y:S01]  /*e270*/  ENDCOLLECTIVE ;  /* 0x000000000000791b */ /* 0x007fe20003800000 */
.L_x_9563:
[----:B------:R0:W-:Y:S01]  /*e280*/  STL [R1+0x34], R8 ;  /* 0x0000340801007387 */ /* 0x0001e20000100800 */
[----:B------:R-:W-:Y:S02]  /*e290*/  IMAD.MOV.U32 R13, RZ, RZ, R2 ;  /* 0x000000ffff0d7224 */ /* 0x000fe400078e0002 */
[----:B------:R-:W-:Y:S02]  /*e2a0*/  IMAD.MOV.U32 R12, RZ, RZ, 0x4 ;  /* 0x00000004ff0c7424 */ /* 0x000fe400078e00ff */
[----:B------:R-:W-:-:S07]  /*e2b0*/  IMAD.MOV.U32 R4, RZ, RZ, R14 ;  /* 0x000000ffff047224 */ /* 0x000fce00078e000e */
[----:B0-----:R-:W-:Y:S05]  /*e2c0*/  WARPSYNC.COLLECTIVE R15, `(.L_x_9564) ;  /* 0x000000000f087348 */ /* 0x001fea0003c00000 */
[----:B------:R1:W2:Y:S02]  /*e2d0*/  SHFL.IDX P6, R14, R13, R12, R11 ;  /* 0x0000000c0d0e7389 */ /* 0x0002a400000c000b */
[----:B012---:R-:W-:Y:S01]  /*e2e0*/  ENDCOLLECTIVE ;  /* 0x000000000000791b */ /* 0x007fe20003800000 */
.L_x_9564:
        /* <DEDUP_REMOVED lines=10> */
.L_x_9565:
[----:B------:R-:W-:Y:S01]  /*e390*/  @!PT LDS RZ, [RZ] ;  /* 0x00000000fffff984 */ /* 0x000fe20000000800 */
[----:B------:R-:W-:Y:S01]  /*e3a0*/  @!PT LDS RZ, [RZ] ;  /* 0x00000000fffff984 */ /* 0x000fe20000000800 */
[----:B------:R-:W-:Y:S01]  /*e3b0*/  @!PT LDS RZ, [RZ] ;  /* 0x00000000fffff984 */ /* 0x000fe20000000800 */
[----:B------:R0:W-:Y:S01]  /*e3c0*/  @!P1 LDGSTS.E.BYPASS.LTC128B.128 [R10+0x19c00], desc[UR46][R4.64], !P0 ;  /* 0x19c00000040a9fae */ /* 0x0001e2000c101d6e */
[----:B------:R-:W-:Y:S01]  /*e3d0*/  ISETP.GE.AND P1, PT, R8, R3, PT ;  /* 0x000000030800720c */ /* 0x000fe20003f26270 */
[----:B------:R-:W-:-:S05]  /*e3e0*/  VIADD R8, R9, 0x50 ;  /* 0x0000005009087836 */ /* 0x000fca0000000000 */
[----:B------:R1:W-:Y:S01]  /*e3f0*/  STL [R1+0x38], R8 ;  /* 0x0000380801007387 */ /* 0x0003e20000100800 */
[----:B------:R-:W-:Y:S02]  /*e400*/  IMAD.MOV.U32 R13, RZ, RZ, R2 ;  /* 0x000000ffff0d7224 */ /* 0x000fe400078e0002 */
[----:B------:R-:W-:Y:S02]  /*e410*/  IMAD.MOV.U32 R12, RZ, RZ, 0x5 ;  /* 0x00000005ff0c7424 */ /* 0x000fe400078e00ff */
[----:B0-----:R-:W-:-:S07]  /*e420*/  IMAD.MOV.U32 R4, RZ, RZ, R14 ;  /* 0x000000ffff047224 */ /* 0x001fce00078e000e */
[----:B-1----:R-:W-:Y:S05]  /*e430*/  WARPSYNC.COLLECTIVE R15, `(.L_x_9566) ;  /* 0x000000000f087348 */ /* 0x002fea0003c00000 */
[----:B------:R0:W2:Y:S02]  /*e440*/  SHFL.IDX P6, R14, R13, R12, R11 ;  /* 0x0000000c0d0e7389 */ /* 0x0000a400000c000b */
[----:B012---:R-:W-:Y:S01]  /*e450*/  ENDCOLLECTIVE ;  /* 0x000000000000791b */ /* 0x007fe20003800000 */
.L_x_9566:
        /* <DEDUP_REMOVED lines=10> */
.L_x_9567:
[----:B------:R-:W-:Y:S01]  /*e500*/  @!PT LDS RZ, [RZ] ;  /* 0x00000000fffff984 */ /* 0x000fe20000000800 */
[----:B------:R-:W-:Y:S01]  /*e510*/  @!PT LDS RZ, [RZ] ;  /* 0x00000000fffff984 */ /* 0x000fe20000000800 */
[----:B------:R-:W-:Y:S01]  /*e520*/  @!PT LDS RZ, [RZ] ;  /* 0x00000000fffff984 */ /* 0x000fe20000000800 */
[----:B------:R0:W-:Y:S01]  /*e530*/  @!P1 LDGSTS.E.BYPASS.LTC128B.128 [R10+0x1a400], desc[UR46][R4.64], !P0 ;  /* 0x1a400000040a9fae */ /* 0x0001e2000c101d6e */
[----:B------:R-:W-:Y:S01]  /*e540*/  ISETP.GE.AND P1, PT, R8, R3, PT ;  /* 0x000000030800720c */ /* 0x000fe20003f26270 */
[----:B------:R-:W-:Y:S02]  /*e550*/  VIADD R8, R9, 0x60 ;  /* 0x0000006009087836 */ /* 0x000fe40000000000 */
[----:B------:R1:W5:Y:S01]  /*e560*/  LDL.LU R9, [R1+0x60] ;  /* 0x0000600001097983 */ /* 0x0003620000300800 */
[----:B------:R-:W-:Y:S02]  /*e570*/  IMAD.MOV.U32 R13, RZ, RZ, R2 ;  /* 0x000000ffff0d7224 */ /* 0x000fe400078e0002 */
[----:B------:R-:W-:Y:S02]  /*e580*/  IMAD.MOV.U32 R12, RZ, RZ, 0x6 ;  /* 0x00000006ff0c7424 */ /* 0x000fe400078e00ff */
[----:B01----:R-:W-:-:S07]  /*e590*/  IMAD.MOV.U32 R4, RZ, RZ, R14 ;  /* 0x000000ffff047224 */ /* 0x003fce00078e000e */
[----:B-----5:R-:W-:Y:S05]  /*e5a0*/  WARPSYNC.COLLECTIVE R15, `(.L_x_9568) ;  /* 0x000000000f087348 */ /* 0x020fea0003c00000 */
[----:B------:R0:W1:Y:S02]  /*e5b0*/  SHFL.IDX P6, R14, R13, R12, R11 ;  /* 0x0000000c0d0e7389 */ /* 0x00006400000c000b */
[----:B01---5:R-:W-:Y:S01]  /*e5c0*/  ENDCOLLECTIVE ;  /* 0x000000000000791b */ /* 0x023fe20003800000 */
.L_x_9568:
        /* <DEDUP_REMOVED lines=10> */
.L_x_9569:
        /* <DEDUP_REMOVED lines=11> */
.L_x_9570:
[----:B------:R-:W-:-:S05]  /*e720*/  @!P1 LEA R5, P2, R7, R4, 0x1 ;  /* 0x0000000407059211 */ /* 0x000fca00078408ff */
[----:B------:R-:W-:-:S05]  /*e730*/  @!P1 IMAD.X R4, RZ, RZ, R6, P2 ;  /* 0x000000ffff049224 */ /* 0x000fca00010e0606 */
[----:B------:R-:W-:-:S04]  /*e740*/  @!P1 LOP3.LUT R5, R5, R4, RZ, 0x3c, !PT ;  /* 0x0000000405059212 */ /* 0x000fc800078e3cff */
[----:B------:R-:W-:Y:S01]  /*e750*/  @!P1 LOP3.LUT R4, R5, R4, RZ, 0x3c, !PT ;  /* 0x0000000405049212 */ /* 0x000fe200078e3cff */
[----:B------:R-:W-:-:S03]  /*e760*/  IMAD.MOV.U32 R13, RZ, RZ, R0 ;  /* 0x000000ffff0d7224 */ /* 0x000fc600078e0000 */
[----:B------:R-:W-:-:S05]  /*e770*/  @!P1 LOP3.LUT R5, R5, R4, RZ, 0x3c, !PT ;  /* 0x0000000405059212 */ /* 0x000fca00078e3cff */
[----:B------:R-:W-:Y:S01]  /*e780*/  @!PT LDS RZ, [RZ] ;  /* 0x00000000fffff984 */ /* 0x000fe20000000800 */
[----:B------:R-:W-:Y:S01]  /*e790*/  @!PT LDS RZ, [RZ] ;  /* 0x00000000fffff984 */ /* 0x000fe20000000800 */
[----:B------:R-:W-:Y:S01]  /*e7a0*/  @!PT LDS RZ, [RZ] ;  /* 0x00000000fffff984 */ /* 0x000fe20000000800 */
[----:B------:R0:W-:Y:S04]  /*e7b0*/  @!P1 LDGSTS.E.BYPASS.LTC128B.128 [R10+0x1b400], desc[UR46][R4.64], !P0 ;  /* 0x1b400000040a9fae */ /* 0x0001e8000c101d6e */
[----:B------:R1:W-:Y:S01]  /*e7c0*/  STL [R1+0x3c], R8 ;  /* 0x00003c0801007387 */ /* 0x0003e20000100800 */
[----:B0-----:R-:W-:-:S07]  /*e7d0*/  IMAD.MOV.U32 R4, RZ, RZ, R14 ;  /* 0x000000ffff047224 */ /* 0x001fce00078e000e */
[----:B-1----:R-:W-:Y:S05]  /*e7e0*/  WARPSYNC.COLLECTIVE R15, `(.L_x_9571) ;  /* 0x000000000f087348 */ /* 0x002fea0003c00000 */
[----:B------:R0:W2:Y:S02]  /*e7f0*/  SHFL.IDX P6, R14, R13, R12, R11 ;  /* 0x0000000c0d0e7389 */ /* 0x0000a400000c000b */
[----:B012---:R-:W-:Y:S01]  /*e800*/  ENDCOLLECTIVE ;  /* 0x000000000000791b */ /* 0x007fe20003800000 */
.L_x_9571:
[----:B------:R-:W-:Y:S01]  /*e810*/  IMAD.MOV.U32 R0, RZ, RZ, R14 ;  /* 0x000000ffff007224 */ /* 0x000fe200078e000e */
[----:B------:R-:W-:Y:S06]  /*e820*/  BRA `(.L_x_9572) ;  /* 0xffffffb800e07947 */ /* 0x000fec000383ffff */
.L_x_9467:
        /* <DEDUP_REMOVED lines=8> */
.L_x_9574:
[----:B------:R-:W-:Y:S05]  /*e8b0*/  BSYNC B0 ;  /* 0x0000000000007941 */ /* 0x000fea0003800000 */
.L_x_9573:
[----:B------:R-:W-:Y:S01]  /*e8c0*/  IMAD.MOV.U32 R13, RZ, RZ, R5 ;  /* 0x000000ffff0d7224 */ /* 0x000fe200078e0005 */
[----:B------:R0:W5:Y:S01]  /*e8d0*/  LDL.LU R10, [R1+0x38] ;  /* 0x00003800010a7983 */ /* 0x0001620000300800 */
[----:B------:R-:W-:Y:S02]  /*e8e0*/  IMAD.MOV.U32 R12, RZ, RZ, RZ ;  /* 0x000000ffff0c7224 */ /* 0x000fe400078e00ff */
[----:B------:R-:W-:Y:S01]  /*e8f0*/  IMAD.MOV.U32 R11, RZ, RZ, 0x181f ;  /* 0x0000181fff0b7424 */ /* 0x000fe200078e00ff */
[----:B------:R0:W5:Y:S01]  /*e900*/  LDL.LU R9, [R1+0x3c] ;  /* 0x00003c0001097983 */ /* 0x0001620000300800 */
[----:B------:R-:W-:Y:S02]  /*e910*/  IMAD.MOV.U32 R15, RZ, RZ, -0x1 ;  /* 0xffffffffff0f7424 */ /* 0x000fe400078e00ff */
[----:B------:R-:W-:Y:S01]  /*e920*/  IMAD.MOV.U32 R2, RZ, RZ, R14 ;  /* 0x000000ffff027224 */ /* 0x000fe200078e000e */
[----:B------:R0:W5:Y:S06]  /*e930*/  LDL R7, [R1+0x4] ;  /* 0x0000040001077983 */ /* 0x00016c0000100800 */
[----:B0----5:R-:W-:Y:S05]  /*e940*/  WARPSYNC.COLLECTIVE R15, `(.L_x_9575) ;  /* 0x000000000f087348 */ /* 0x021fea0003c00000 */
[----:B------:R1:W2:Y:S02]  /*e950*/  SHFL.IDX P6, R14, R13, R12, R11 ;  /* 0x0000000c0d0e7389 */ /* 0x0002a400000c000b */
[----:B012--5:R-:W-:Y:S01]  /*e960*/  ENDCOLLECTIVE ;  /* 0x000000000000791b */ /* 0x027fe20003800000 */
.L_x_9575:
[----:B------:R-:W-:Y:S01]  /*e970*/  ULDC UR4, c[0x0][0x288] ;  /* 0x0000a20000047ab9 */ /* 0x000fe20000000800 */
[----:B------:R-:W2:Y:S04]  /*e980*/  LDL.LU R13, [R1+0x28] ;  /* 0x00002800010d7983 */ /* 0x000ea80000300800 */
[----:B------:R-:W3:Y:S04]  /*e990*/  LDL.LU R12, [R1+0x2c] ;  /* 0x00002c00010c7983 */ /* 0x000ee80000300800 */
[----:B------:R-:W4:Y:S04]  /*e9a0*/  LDL.LU R11, [R1+0x30] ;  /* 0x00003000010b7983 */ /* 0x000f280000300800 */
[----:B------:R-:W5:Y:S01]  /*e9b0*/  LDL.LU R15, [R1+0x34] ;  /* 0x00003400010f7983 */ /* 0x000f620000300800 */
[----:B------:R-:W-:-:S03]  /*e9c0*/  IMAD.MOV.U32 R3, RZ, RZ, R14 ;  /* 0x000000ffff037224 */ /* 0x000fc600078e000e */
[----:B------:R-:W5:Y:S01]  /*e9d0*/  LDL.LU R14, [R1+0x10] ;  /* 0x00001000010e7983 */ /* 0x000f620000300800 */
[----:B------:R-:W-:Y:S01]  /*e9e0*/  IMAD R0, R6, UR4, RZ ;  /* 0x0000000406007c24 */ /* 0x000fe2000f8e02ff */
[----:B------:R-:W-:-:S04]  /*e9f0*/  LOP3.LUT R18, R18, 0xffffffbf, RZ, 0xc0, !PT ;  /* 0xffffffbf12127812 */ /* 0x000fc800078ec0ff */
[-C--:B--2---:R-:W-:Y:S01]  /*ea00*/  ISETP.GE.AND P6, PT, R13, R0.reuse, PT ;  /* 0x000000000d00720c */ /* 0x084fe20003fc6270 */
[----:B------:R-:W-:Y:S01]  /*ea10*/  IMAD.MOV.U32 R13, RZ, RZ, R4 ;  /* 0x000000ffff0d7224 */ /* 0x000fe200078e0004 */
[----:B---3--:R-:W-:Y:S01]  /*ea20*/  ISETP.GE.AND P5, PT, R12, R0, PT ;  /* 0x000000000c00720c */ /* 0x008fe20003fa6270 */
[----:B------:R-:W-:-:S10]  /*ea30*/  IMAD.MOV.U32 R12, RZ, RZ, 0x1 ;  /* 0x00000001ff0c7424 */ /* 0x000fd400078e00ff */
[----:B------:R-:W-:Y:S02]  /*ea40*/  @P6 LOP3.LUT R18, R18, 0x40, RZ, 0xfc, !PT ;  /* 0x0000004012126812 */ /* 0x000fe400078efcff */
[-C--:B----4-:R-:W-:Y:S01]  /*ea50*/  ISETP.GE.AND P6, PT, R11, R0.reuse, PT ;  /* 0x000000000b00720c */ /* 0x090fe20003fc6270 */
[----:B------:R-:W-:Y:S01]  /*ea60*/  IMAD.MOV.U32 R11, RZ, RZ, 0x181f ;  /* 0x0000181fff0b7424 */ /* 0x000fe200078e00ff */
[----:B------:R-:W-:Y:S02]  /*ea70*/  LOP3.LUT R18, R18, 0xffffffdf, RZ, 0xc0, !PT ;  /* 0xffffffdf12127812 */ /* 0x000fe400078ec0ff */
[-C--:B-----5:R-:W-:Y:S02]  /*ea80*/  ISETP.GE.AND P4, PT, R14, R0.reuse, PT ;  /* 0x000000000e00720c */ /* 0x0a0fe40003f86270 */
[----:B------:R-:W-:Y:S02]  /*ea90*/  @P5 LOP3.LUT R18, R18, 0x20, RZ, 0xfc, !PT ;  /* 0x0000002012125812 */ /* 0x000fe400078efcff */
[----:B------:R-:W-:Y:S01]  /*eaa0*/  ISETP.GE.AND P5, PT, R15, R0, PT ;  /* 0x000000000f00720c */ /* 0x000fe20003fa6270 */
[----:B------:R-:W-:Y:S01]  /*eab0*/  IMAD.MOV.U32 R15, RZ, RZ, -0x1 ;  /* 0xffffffffff0f7424 */ /* 0x000fe200078e00ff */
[----:B------:R-:W-:-:S04]  /*eac0*/  LOP3.LUT R18, R18, 0xffffffef, RZ, 0xc0, !PT ;  /* 0xffffffef12127812 */ /* 0x000fc800078ec0ff */
[----:B------:R-:W-:Y:S02]  /*ead0*/  @P6 LOP3.LUT R18, R18, 0x10, RZ, 0xfc, !PT ;  /* 0x0000001012126812 */ /* 0x000fe400078efcff */
[----:B------:R-:W-:Y:S02]  /*eae0*/  ISETP.GE.AND P6, PT, R10, R0, PT ;  /* 0x000000000a00720c */ /* 0x000fe40003fc6270 */
[----:B------:R-:W-:-:S04]  /*eaf0*/  LOP3.LUT R18, R18, 0xfffffff7, RZ, 0xc0, !PT ;  /* 0xfffffff712127812 */ /* 0x000fc800078ec0ff */
[----:B------:R-:W-:Y:S02]  /*eb00*/  @P5 LOP3.LUT R18, R18, 0x8, RZ, 0xfc, !PT ;  /* 0x0000000812125812 */ /* 0x000fe400078efcff */
[----:B------:R-:W-:Y:S02]  /*eb10*/  ISETP.GE.AND P5, PT, R9, R0, PT ;  /* 0x000000000900720c */ /* 0x000fe40003fa6270 */
[----:B------:R-:W-:-:S04]  /*eb20*/  LOP3.LUT R18, R18, 0xffffff7f, RZ, 0xc0, !PT ;  /* 0xffffff7f12127812 */ /* 0x000fc800078ec0ff */
[----:B------:R-:W-:-:S04]  /*eb30*/  LOP3.LUT R18, R18, 0xfffffffb, RZ, 0xc0, !PT ;  /* 0xfffffffb12127812 */ /* 0x000fc800078ec0ff */
[----:B------:R-:W-:Y:S02]  /*eb40*/  @P6 LOP3.LUT R18, R18, 0x4, RZ, 0xfc, !PT ;  /* 0x0000000412126812 */ /* 0x000fe400078efcff */
[----:B------:R-:W-:Y:S02]  /*eb50*/  @!P4 LEA R3, P6, R8, R3, 0x1 ;  /* 0x000000030803c211 */ /* 0x000fe400078c08ff */
[----:B------:R-:W-:-:S03]  /*eb60*/  @P5 LOP3.LUT R18, R18, 0x80, RZ, 0xfc, !PT ;  /* 0x0000008012125812 */ /* 0x000fc600078efcff */
[----:B------:R-:W-:Y:S01]  /*eb70*/  @!P4 IMAD.X R2, RZ, RZ, R2, P6 ;  /* 0x000000ffff02c224 */ /* 0x000fe200030e0602 */
[----:B------:R-:W-:-:S04]  /*eb80*/  LOP3.LUT P5, RZ, R18, 0x20, RZ, 0xc0, !PT ;  /* 0x0000002012ff7812 */ /* 0x000fc800078ac0ff */
[----:B------:R-:W-:-:S09]  /*eb90*/  @!P4 LOP3.LUT R3, R3, R2, RZ, 0x3c, !PT ;  /* 0x000000020303c212 */ /* 0x000fd200078e3cff */
[----:B------:R-:W-:Y:S05]  /*eba0*/  WARPSYNC.COLLECTIVE R15, `(.L_x_9576) ;  /* 0x000000000f087348 */ /* 0x000fea0003c00000 */
[----:B------:R0:W1:Y:S02]  /*ebb0*/  SHFL.IDX P6, R14, R13, R12, R11 ;  /* 0x0000000c0d0e7389 */ /* 0x00006400000c000b */
[----:B01----:R-:W-:Y:S01]  /*ebc0*/  ENDCOLLECTIVE ;  /* 0x000000000000791b */ /* 0x003fe20003800000 */
.L_x_9576:
[----:B------:R-:W-:-:S04]  /*ebd0*/  @!P4 LOP3.LUT R2, R3, R2, RZ, 0x3c, !PT ;  /* 0x000000020302c212 */ /* 0x000fc800078e3cff */
[----:B------:R-:W-:-:S05]  /*ebe0*/  @!P4 LOP3.LUT R3, R3, R2, RZ, 0x3c, !PT ;  /* 0x000000020303c212 */ /* 0x000fca00078e3cff */
[----:B------:R-:W-:Y:S01]  /*ebf0*/  @!PT LDS RZ, [RZ] ;  /* 0x00000000fffff984 */ /* 0x000fe20000000800 */
[----:B------:R-:W-:Y:S01]  /*ec00*/  @!PT LDS RZ, [RZ] ;  /* 0x00000000fffff984 */ /* 0x000fe20000000800 */
[----:B------:R-:W-:Y:S01]  /*ec10*/  @!PT LDS RZ, [RZ] ;  /* 0x00000000fffff984 */ /* 0x000fe20000000800 */
[----:B------:R0:W-:Y:S01]  /*ec20*/  @!P4 LDGSTS.E.BYPASS.LTC128B.128 [R7+0x22400], desc[UR46][R2.64], !P0 ;  /* 0x224000000207cfae */ /* 0x0001e2000c101d6e */
[----:B------:R-:W-:-:S03]  /*ec30*/  IMAD.MOV.U32 R13, RZ, RZ, R5 ;  /* 0x000000ffff0d7224 */ /* 0x000fc600078e0005 */
[----:B------:R0:W-:Y:S04]  /*ec40*/  @!P4 LDGSTS.E.BYPASS.LTC128B.128 [R7+0x26400], desc[UR46][R2.64+0x80], !P1 ;  /* 0x264000800207cfae */ /* 0x0001e8000c901d6e */
[----:B------:R0:W-:Y:S04]  /*ec50*/  @!P4 LDGSTS.E.BYPASS.LTC128B.128 [R7+0x2a400], desc[UR46][R2.64+0x100], !P2 ;  /* 0x2a4001000207cfae */ /* 0x0001e8000d101d6e */
[----:B------:R0:W-:Y:S01]  /*ec60*/  @!P4 LDGSTS.E.BYPASS.LTC128B.128 [R7+0x2e400], desc[UR46][R2.64+0x180], !P3 ;  /* 0x2e4001800207cfae */ /* 0x0001e2000d901d6e */
[----:B------:R-:W-:Y:S01]  /*ec70*/  IMAD.MOV.U32 R6, RZ, RZ, R14 ;  /* 0x000000ffff067224 */ /* 0x000fe200078e000e */
[----:B------:R-:W-:-:S13]  /*ec80*/  LOP3.LUT P4, RZ, R18, 0x40, RZ, 0xc0, !PT ;  /* 0x0000004012ff7812 */ /* 0x000fda000788c0ff */
[----:B0-----:R-:W-:Y:S05]  /*ec90*/  WARPSYNC.COLLECTIVE R15, `(.L_x_9577) ;  /* 0x000000000f087348 */ /* 0x001fea0003c00000 */
[----:B------:R1:W2:Y:S02]  /*eca0*/  SHFL.IDX P6, R14, R13, R12, R11 ;  /* 0x0000000c0d0e7389 */ /* 0x0002a400000c000b */
[----:B012---:R-:W-:Y:S01]  /*ecb0*/  ENDCOLLECTIVE ;  /* 0x000000000000791b */ /* 0x007fe20003800000 */
.L_x_9577:
[----:B------:R-:W-:Y:S02]  /*ecc0*/  IMAD.MOV.U32 R13, RZ, RZ, R4 ;  /* 0x000000ffff0d7224 */ /* 0x000fe400078e0004 */
[----:B------:R-:W-:Y:S02]  /*ecd0*/  IMAD.MOV.U32 R12, RZ, RZ, 0x2 ;  /* 0x00000002ff0c7424 */ /* 0x000fe400078e00ff */
[----:B------:R-:W-:-:S05]  /*ece0*/  IMAD.MOV.U32 R2, RZ, RZ, R14 ;  /* 0x000000ffff027224 */ /* 0x000fca00078e000e */
[----:B------:R-:W-:-:S05]  /*ecf0*/  @!P4 LEA R2, P6, R8, R2, 0x1 ;  /* 0x000000020802c211 */ /* 0x000fca00078c08ff */
[----:B------:R-:W-:-:S05]  /*ed00*/  @!P4 IMAD.X R3, RZ, RZ, R6, P6 ;  /* 0x000000ffff03c224 */ /* 0x000fca00030e0606 */
[----:B------:R-:W-:Y:S01]  /*ed10*/  @!PT LDS RZ, [RZ] ;  /* 0x00000000fffff984 */ /* 0x000fe20000000800 */
[----:B------:R-:W-:Y:S01]  /*ed20*/  @!PT LDS RZ, [RZ] ;  /* 0x00000000fffff984 */ /* 0x000fe20000000800 */
[----:B------:R-:W-:Y:S01]  /*ed30*/  @!PT LDS RZ, [RZ] ;  /* 0x00000000fffff984 */ /* 0x000fe20000000800 */
[----:B------:R0:W-:Y:S03]  /*ed40*/  @!P4 LDGSTS.E.BYPASS.LTC128B.128 [R7+0x22c00], desc[UR46][R2.64], !P0 ;  /* 0x22c000000207cfae */ /* 0x0001e6000c101d6e */
[----:B0-----:R-:W-:Y:S05]  /*ed50*/  WARPSYNC.COLLECTIVE R15, `(.L_x_9578) ;  /* 0x000000000f087348 */ /* 0x001fea0003c00000 */
[----:B------:R1:W2:Y:S02]  /*ed60*/  SHFL.IDX P6, R14, R13, R12, R11 ;  /* 0x0000000c0d0e7389 */ /* 0x0002a400000c000b */
[----:B012---:R-:W-:Y:S01]  /*ed70*/  ENDCOLLECTIVE ;  /* 0x000000000000791b */ /* 0x007fe20003800000 */
.L_x_9578:
[----:B------:R-:W-:Y:S01]  /*ed80*/  @!PT LDS RZ, [RZ] ;  /* 0x00000000fffff984 */ /* 0x000fe20000000800 */
[----:B------:R-:W-:Y:S01]  /*ed90*/  @!PT LDS RZ, [RZ] ;  /* 0x00000000fffff984 */ /* 0x000fe20000000800 */
[----:B------:R-:W-:Y:S01]  /*eda0*/  @!PT LDS RZ, [RZ] ;  /* 0x00000000fffff984 */ /* 0x000fe20000000800 */
[----:B------:R0:W-:Y:S04]  /*edb0*/  @!P4 LDGSTS.E.BYPASS.LTC128B.128 [R7+0x26c00], desc[UR46][R2.64+0x80], !P1 ;  /* 0x26c000800207cfae */ /* 0x0001e8000c901d6e */
[----:B------:R0:W-:Y:S04]  /*edc0*/  @!P4 LDGSTS.E.BYPASS.LTC128B.128 [R7+0x2ac00], desc[UR46][R2.64+0x100], !P2 ;  /* 0x2ac001000207cfae */ /* 0x0001e8000d101d6e */
[----:B------:R0:W-:Y:S01]  /*edd0*/  @!P4 LDGSTS.E.BYPASS.LTC128B.128 [R7+0x2ec00], desc[UR46][R2.64+0x180], !P3 ;  /* 0x2ec001800207cfae */ /* 0x0001e2000d901d6e */
[----:B------:R-:W-:Y:S01]  /*ede0*/  LOP3.LUT P4, RZ, R18, 0x10, RZ, 0xc0, !PT ;  /* 0x0000001012ff7812 */ /* 0x000fe2000788c0ff */
[----:B------:R-:W-:-:S02]  /*edf0*/  IMAD.MOV.U32 R13, RZ, RZ, R5 ;  /* 0x000000ffff0d7224 */ /* 0x000fc400078e0005 */
[----:B------:R-:W-:-:S10]  /*ee00*/  IMAD.MOV.U32 R6, RZ, RZ, R14 ;  /* 0x000000ffff067224 */ /* 0x000fd400078e000e */
[----:B0-----:R-:W-:Y:S05]  /*ee10*/  WARPSYNC.COLLECTIVE R15, `(.L_x_9579) ;  /* 0x000000000f087348 */ /* 0x001fea0003c00000 */
[----:B------:R1:W2:Y:S02]  /*ee20*/  SHFL.IDX P6, R14, R13, R12, R11 ;  /* 0x0000000c0d0e7389 */ /* 0x0002a400000c000b */
[----:B012---:R-:W-:Y:S01]  /*ee30*/  ENDCOLLECTIVE ;  /* 0x000000000000791b */ /* 0x007fe20003800000 */
.L_x_9579:
        /* <DEDUP_REMOVED lines=12> */
.L_x_9580:
        /* <DEDUP_REMOVED lines=12> */
.L_x_9581:
        /* <DEDUP_REMOVED lines=12> */
.L_x_9582:
        /* <DEDUP_REMOVED lines=12> */
.L_x_9583:
[----:B------:R-:W-:Y:S02]  /*f140*/  IMAD.MOV.U32 R13, RZ, RZ, R4 ;  /* 0x000000ffff0d7224 */ /* 0x000fe400078e0004 */
[----:B------:R-:W-:Y:S02]  /*f150*/  IMAD.MOV.U32 R12, RZ, RZ, 0x5 ;  /* 0x00000005ff0c7424 */ /* 0x000fe400078e00ff */
[----:B------:R-:W-:-:S05]  /*f160*/  IMAD.MOV.U32 R2, RZ, RZ, R14 ;  /* 0x000000ffff027224 */ /* 0x000fca00078e000e */
[----:B------:R-:W-:-:S05]  /*f170*/  @!P5 LEA R2, P6, R8, R2, 0x1 ;  /* 0x000000020802d211 */ /* 0x000fca00078c08ff */
[----:B------:R-:W-:Y:S01]  /*f180*/  @!P5 IMAD.X R3, RZ, RZ, R6, P6 ;  /* 0x000000ffff03d224 */ /* 0x000fe200030e0606 */
[C---:B------:R-:W-:Y:S02]  /*f190*/  LOP3.LUT P6, RZ, R18.reuse, 0x8, RZ, 0xc0, !PT ;  /* 0x0000000812ff7812 */ /* 0x040fe400078cc0ff */
[----:B------:R-:W-:-:S11]  /*f1a0*/  LOP3.LUT P5, RZ, R18, 0x80, RZ, 0xc0, !PT ;  /* 0x0000008012ff7812 */ /* 0x000fd600078ac0ff */
[----:B------:R-:W-:Y:S01]  /*f1b0*/  @!PT LDS RZ, [RZ] ;  /* 0x00000000fffff984 */ /* 0x000fe20000000800 */
[----:B------:R-:W-:Y:S01]  /*f1c0*/  @!PT LDS RZ, [RZ] ;  /* 0x00000000fffff984 */ /* 0x000fe20000000800 */
[----:B------:R-:W-:Y:S01]  /*f1d0*/  @!PT LDS RZ, [RZ] ;  /* 0x00000000fffff984 */ /* 0x000fe20000000800 */
[----:B------:R0:W-:Y:S04]  /*f1e0*/  @!P6 LDGSTS.E.BYPASS.LTC128B.128 [R7+0x24400], desc[UR46][R2.64], !P0 ;  /* 0x244000000207efae */ /* 0x0001e8000c101d6e */
[----:B------:R0:W-:Y:S04]  /*f1f0*/  @!P6 LDGSTS.E.BYPASS.LTC128B.128 [R7+0x28400], desc[UR46][R2.64+0x80], !P1 ;  /* 0x284000800207efae */ /* 0x0001e8000c901d6e */
[----:B------:R0:W-:Y:S04]  /*f200*/  @!P6 LDGSTS.E.BYPASS.LTC128B.128 [R7+0x2c400], desc[UR46][R2.64+0x100], !P2 ;  /* 0x2c4001000207efae */ /* 0x0001e8000d101d6e */
[----:B------:R0:W-:Y:S02]  /*f210*/  @!P6 LDGSTS.E.BYPASS.LTC128B.128 [R7+0x30400], desc[UR46][R2.64+0x180], !P3 ;  /* 0x304001800207efae */ /* 0x0001e4000d901d6e */
[----:B0-----:R-:W-:Y:S05]  /*f220*/  WARPSYNC.COLLECTIVE R15, `(.L_x_9584) ;  /* 0x000000000f087348 */ /* 0x001fea0003c00000 */
[----:B------:R1:W2:Y:S02]  /*f230*/  SHFL.IDX P6, R14, R13, R12, R11 ;  /* 0x0000000c0d0e7389 */ /* 0x0002a400000c000b */
[----:B012---:R-:W-:Y:S01]  /*f240*/  ENDCOLLECTIVE ;  /* 0x000000000000791b */ /* 0x007fe20003800000 */
.L_x_9584:
[----:B------:R-:W-:Y:S02]  /*f250*/  IMAD.MOV.U32 R13, RZ, RZ, R5 ;  /* 0x000000ffff0d7224 */ /* 0x000fe400078e0005 */
[----:B------:R-:W-:-:S07]  /*f260*/  IMAD.MOV.U32 R6, RZ, RZ, R14 ;  /* 0x000000ffff067224 */ /* 0x000fce00078e000e */
[----:B------:R-:W-:Y:S05]  /*f270*/  WARPSYNC.COLLECTIVE R15, `(.L_x_9585) ;  /* 0x000000000f087348 */ /* 0x000fea0003c00000 */
[----:B------:R0:W1:Y:S02]  /*f280*/  SHFL.IDX P6, R14, R13, R12, R11 ;  /* 0x0000000c0d0e7389 */ /* 0x00006400000c000b */
[----:B01----:R-:W-:Y:S01]  /*f290*/  ENDCOLLECTIVE ;  /* 0x000000000000791b */ /* 0x003fe20003800000 */
.L_x_9585:
        /* <DEDUP_REMOVED lines=12> */
.L_x_9586:
[----:B------:R-:W-:Y:S01]  /*f360*/  @!PT LDS RZ, [RZ] ;  /* 0x00000000fffff984 */ /* 0x000fe20000000800 */
[----:B------:R-:W-:Y:S01]  /*f370*/  @!PT LDS RZ, [RZ] ;  /* 0x00000000fffff984 */ /* 0x000fe20000000800 */
[----:B------:R-:W-:Y:S01]  /*f380*/  @!PT LDS RZ, [RZ] ;  /* 0x00000000fffff984 */ /* 0x000fe20000000800 */
[----:B------:R0:W-:Y:S04]  /*f390*/  @!P4 LDGSTS.E.BYPASS.LTC128B.128 [R7+0x28c00], desc[UR46][R2.64+0x80], !P1 ;  /* 0x28c000800207cfae */ /* 0x0001e8000c901d6e */
[----:B------:R0:W-:Y:S04]  /*f3a0*/  @!P4 LDGSTS.E.BYPASS.LTC128B.128 [R7+0x2cc00], desc[UR46][R2.64+0x100], !P2 ;  /* 0x2cc001000207cfae */ /* 0x0001e8000d101d6e */
[----:B------:R0:W-:Y:S01]  /*f3b0*/  @!P4 LDGSTS.E.BYPASS.LTC128B.128 [R7+0x30c00], desc[UR46][R2.64+0x180], !P3 ;  /* 0x30c001800207cfae */ /* 0x0001e2000d901d6e */
[----:B------:R-:W-:Y:S02]  /*f3c0*/  IMAD.MOV.U32 R13, RZ, RZ, R5 ;  /* 0x000000ffff0d7224 */ /* 0x000fe400078e0005 */
[----:B------:R-:W-:-:S07]  /*f3d0*/  IMAD.MOV.U32 R6, RZ, RZ, R14 ;  /* 0x000000ffff067224 */ /* 0x000fce00078e000e */
[----:B0-----:R-:W-:Y:S05]  /*f3e0*/  WARPSYNC.COLLECTIVE R15, `(.L_x_9587) ;  /* 0x000000000f087348 */ /* 0x001fea0003c00000 */
[----:B------:R1:W2:Y:S02]  /*f3f0*/  SHFL.IDX P6, R14, R13, R12, R11 ;  /* 0x0000000c0d0e7389 */ /* 0x0002a400000c000b */
[----:B012---:R-:W-:Y:S01]  /*f400*/  ENDCOLLECTIVE ;  /* 0x000000000000791b */ /* 0x007fe20003800000 */
.L_x_9587:
        /* <DEDUP_REMOVED lines=12> */
.L_x_9588:
        /* <DEDUP_REMOVED lines=11> */
.L_x_9589:
[----:B------:R-:W-:Y:S01]  /*f580*/  IMAD.MOV.U32 R2, RZ, RZ, R14 ;  /* 0x000000ffff027224 */ /* 0x000fe200078e000e */
[----:B------:R-:W-:Y:S06]  /*f590*/  BRA `(.L_x_9590) ;  /* 0xffffffb8003c7947 */ /* 0x000fec000383ffff */
.L_x_9471:
[----:B-1----:R-:W-:-:S04]  /*f5a0*/  IMAD.U32 R3, RZ, RZ, UR37 ;  /* 0x00000025ff037e24 */ /* 0x002fc8000f8e00ff */
[----:B------:R1:W2:Y:S03]  /*f5b0*/  SYNCS.PHASECHK.TRANS64.TRYWAIT P0, [R3+URZ+0x32420], R0 ;  /* 0x03242000030075a7 */ /* 0x0002a6000800017f */
[----:B--2---:R-:W-:Y:S05]  /*f5c0*/  @!P0 NANOSLEEP.SYNCS 0x989680 ;  /* 0x009896800000895d */ /* 0x004fea0003900000 */
[----:B------:R-:W2:Y:S02]  /*f5d0*/  @!P0 SYNCS.PHASECHK.TRANS64 P0, [R3+URZ+0x32420], R0 ;  /* 0x03242000030085a7 */ /* 0x000ea4000800007f */
[----:B--2---:R-:W-:Y:S05]  /*f5e0*/  @!P0 BRA `(.L_x_9471) ;  /* 0xfffffffc00ec8947 */ /* 0x004fea000383ffff */
[----:B------:R-:W-:Y:S05]  /*f5f0*/  BRA `(.L_x_9591) ;  /* 0xffffffb8008c7947 */ /* 0x000fea000383ffff */
.L_x_9475:
[----:B0-----:R0:W1:Y:S02]  /*f600*/  SYNCS.PHASECHK.TRANS64.TRYWAIT P0, [R2+URZ+0x32460], R0 ;  /* 0x03246000020075a7 */ /* 0x001064000800017f */
[----:B-1----:R-:W-:Y:S05]  /*f610*/  @!P0 NANOSLEEP.SYNCS 0x989680 ;  /* 0x009896800000895d */ /* 0x002fea0003900000 */
[----:B------:R-:W1:Y:S02]  /*f620*/  @!P0 SYNCS.PHASECHK.TRANS64 P0, [R2+URZ+0x32460], R0 ;  /* 0x03246000020085a7 */ /* 0x000e64000800007f */
[----:B-1----:R-:W-:Y:S05]  /*f630*/  @!P0 BRA `(.L_x_9475) ;  /* 0xfffffffc00f08947 */ /* 0x002fea000383ffff */
[----:B------:R-:W-:Y:S05]  /*f640*/  BRA `(.L_x_9592) ;  /* 0xffffffb800ac7947 */ /* 0x000fea000383ffff */
.L_x_9488:
[----:B-1----:R1:W2:Y:S02]  /*f650*/  SYNCS.PHASECHK.TRANS64.TRYWAIT P0, [R3+URZ+0x32440], R2 ;  /* 0x03244002030075a7 */ /* 0x0022a4000800017f */
[----:B--2---:R-:W-:Y:S05]  /*f660*/  @!P0 NANOSLEEP.SYNCS 0x989680 ;  /* 0x009896800000895d */ /* 0x004fea0003900000 */
[----:B------:R-:W2:Y:S02]  /*f670*/  @!P0 SYNCS.PHASECHK.TRANS64 P0, [R3+URZ+0x32440], R2 ;  /* 0x03244002030085a7 */ /* 0x000ea4000800007f */
[----:B--2---:R-:W-:Y:S05]  /*f680*/  @!P0 BRA `(.L_x_9488) ;  /* 0xfffffffc00f08947 */ /* 0x004fea000383ffff */
[----:B------:R-:W-:Y:S05]  /*f690*/  BRA `(.L_x_9593) ;  /* 0xffffffc000a47947 */ /* 0x000fea000383ffff */
.L_x_9493:
[----:B0-----:R0:W2:Y:S02]  /*f6a0*/  SYNCS.PHASECHK.TRANS64.TRYWAIT P0, [R3+URZ+0x32460], R2 ;  /* 0x03246002030075a7 */ /* 0x0010a4000800017f */
[----:B--2---:R-:W-:Y:S05]  /*f6b0*/  @!P0 NANOSLEEP.SYNCS 0x989680 ;  /* 0x009896800000895d */ /* 0x004fea0003900000 */
[----:B------:R-:W2:Y:S02]  /*f6c0*/  @!P0 SYNCS.PHASECHK.TRANS64 P0, [R3+URZ+0x32460], R2 ;  /* 0x03246002030085a7 */ /* 0x000ea4000800007f */
[----:B--2---:R-:W-:Y:S05]  /*f6d0*/  @!P0 BRA `(.L_x_9493) ;  /* 0xfffffffc00f08947 */ /* 0x004fea000383ffff */
[----:B------:R-:W-:Y:S05]  /*f6e0*/  BRA `(.L_x_9594) ;  /* 0xffffffc400207947 */ /* 0x000fea000383ffff */
.L_x_9505:
[----:B--2---:R2:W3:Y:S02]  /*f6f0*/  SYNCS.PHASECHK.TRANS64.TRYWAIT P0, [R4+URZ+0x32440], R2 ;  /* 0x03244002040075a7 */ /* 0x0044e4000800017f */
[----:B---3--:R-:W-:Y:S05]  /*f700*/  @!P0 NANOSLEEP.SYNCS 0x989680 ;  /* 0x009896800000895d */ /* 0x008fea0003900000 */
[----:B------:R-:W3:Y:S02]  /*f710*/  @!P0 SYNCS.PHASECHK.TRANS64 P0, [R4+URZ+0x32440], R2 ;  /* 0x03244002040085a7 */ /* 0x000ee4000800007f */
[----:B---3--:R-:W-:Y:S05]  /*f720*/  @!P0 BRA `(.L_x_9505) ;  /* 0xfffffffc00f08947 */ /* 0x008fea000383ffff */
[----:B------:R-:W-:Y:S05]  /*f730*/  BRA `(.L_x_9595) ;  /* 0xffffffcc00087947 */ /* 0x000fea000383ffff */
.L_x_9510:
[----:B0-----:R0:W1:Y:S02]  /*f740*/  SYNCS.PHASECHK.TRANS64.TRYWAIT P0, [R4+URZ+0x32460], R2 ;  /* 0x03246002040075a7 */ /* 0x001064000800017f */
[----:B-1----:R-:W-:Y:S05]  /*f750*/  @!P0 NANOSLEEP.SYNCS 0x989680 ;  /* 0x009896800000895d */ /* 0x002fea0003900000 */
[----:B------:R-:W1:Y:S02]  /*f760*/  @!P0 SYNCS.PHASECHK.TRANS64 P0, [R4+URZ+0x32460], R2 ;  /* 0x03246002040085a7 */ /* 0x000e64000800007f */
[----:B-1----:R-:W-:Y:S05]  /*f770*/  @!P0 BRA `(.L_x_9510) ;  /* 0xfffffffc00f08947 */ /* 0x002fea000383ffff */
[----:B------:R-:W-:Y:S05]  /*f780*/  BRA `(.L_x_9596) ;  /* 0xffffffcc00847947 */ /* 0x000fea000383ffff */
.L_x_9521:
[----:B0-----:R0:W2:Y:S02]  /*f790*/  SYNCS.PHASECHK.TRANS64.TRYWAIT P0, [R4+URZ+0x32440], R2 ;  /* 0x03244002040075a7 */ /* 0x0010a4000800017f */
[----:B--2---:R-:W-:Y:S05]  /*f7a0*/  @!P0 NANOSLEEP.SYNCS 0x989680 ;  /* 0x009896800000895d */ /* 0x004fea0003900000 */
[----:B------:R-:W2:Y:S02]  /*f7b0*/  @!P0 SYNCS.PHASECHK.TRANS64 P0, [R4+URZ+0x32440], R2 ;  /* 0x03244002040085a7 */ /* 0x000ea4000800007f */
[----:B--2---:R-:W-:Y:S05]  /*f7c0*/  @!P0 BRA `(.L_x_9521) ;  /* 0xfffffffc00f08947 */ /* 0x004fea000383ffff */
[----:B------:R-:W-:Y:S05]  /*f7d0*/  BRA `(.L_x_9597) ;  /* 0xffffffd400487947 */ /* 0x000fea000383ffff */
.L_x_9526:
[----:B-1----:R1:W2:Y:S02]  /*f7e0*/  SYNCS.PHASECHK.TRANS64.TRYWAIT P0, [R4+URZ+0x32460], R2 ;  /* 0x03246002040075a7 */ /* 0x0022a4000800017f */
[----:B--2---:R-:W-:Y:S05]  /*f7f0*/  @!P0 NANOSLEEP.SYNCS 0x989680 ;  /* 0x009896800000895d */ /* 0x004fea0003900000 */
[----:B------:R-:W2:Y:S02]  /*f800*/  @!P0 SYNCS.PHASECHK.TRANS64 P0, [R4+URZ+0x32460], R2 ;  /* 0x03246002040085a7 */ /* 0x000ea4000800007f */
[----:B--2---:R-:W-:Y:S05]  /*f810*/  @!P0 BRA `(.L_x_9526) ;  /* 0xfffffffc00f08947 */ /* 0x004fea000383ffff */
[----:B------:R-:W-:Y:S05]  /*f820*/  BRA `(.L_x_9598) ;  /* 0xffffffd400c47947 */ /* 0x000fea000383ffff */
.L_x_9536:
[----:B0-----:R0:W2:Y:S02]  /*f830*/  SYNCS.PHASECHK.TRANS64.TRYWAIT P0, [R0+URZ+0x32420], R3 ;  /* 0x03242003000075a7 */ /* 0x0010a4000800017f */
[----:B--2---:R-:W-:Y:S05]  /*f840*/  @!P0 NANOSLEEP.SYNCS 0x989680 ;  /* 0x009896800000895d */ /* 0x004fea0003900000 */
[----:B------:R-:W2:Y:S02]  /*f850*/  @!P0 SYNCS.PHASECHK.TRANS64 P0, [R0+URZ+0x32420], R3 ;  /* 0x03242003000085a7 */ /* 0x000ea4000800007f */
[----:B--2---:R-:W-:Y:S05]  /*f860*/  @!P0 BRA `(.L_x_9536) ;  /* 0xfffffffc00f08947 */ /* 0x004fea000383ffff */
[----:B------:R-:W-:Y:S05]  /*f870*/  BRA `(.L_x_9599) ;  /* 0xffffffdc00547947 */ /* 0x000fea000383ffff */
.L_x_9537:
        /* <DEDUP_REMOVED lines=11> */
.L_x_9601:
[----:B------:R-:W-:Y:S05]  /*f930*/  BSYNC B0 ;  /* 0x0000000000007941 */ /* 0x000fea0003800000 */
.L_x_9600:
[----:B------:R-:W-:Y:S05]  /*f940*/  BRA `(.L_x_9602) ;  /* 0xffffffdc003c7947 */ /* 0x000fea000383ffff */
.L_x_9540:
[----:B------:R-:W-:Y:S01]  /*f950*/  BSSY B1, `(.L_x_9603) ;  /* 0x0000006000017945 */ /* 0x000fe20003800000 */
[----:B------:R-:W-:-:S07]  /*f960*/  IMAD.MOV.U32 R15, RZ, RZ, -0x1 ;  /* 0xffffffffff0f7424 */ /* 0x000fce00078e00ff */
[----:B012---:R-:W-:Y:S05]  /*f970*/  WARPSYNC.COLLECTIVE R15, `(.L_x_9604) ;  /* 0x000000000f0c7348 */ /* 0x007fea0003c00000 */
[----:B------:R-:W-:Y:S02]  /*f980*/  ELECT P6, UR62, PT ;  /* 0x00000000003e782f */ /* 0x000fe400038c0000 */
[----:B------:R-:W-:Y:S01]  /*f990*/  MOV R14, UR62 ;  /* 0x0000003e000e7c02 */ /* 0x000fe20008000f00 */
[----:B012---:R-:W-:Y:S10]  /*f9a0*/  ENDCOLLECTIVE ;  /* 0x000000000000791b */ /* 0x007ff40003800000 */
.L_x_9604:
[----:B------:R-:W-:Y:S05]  /*f9b0*/  BSYNC B1 ;  /* 0x0000000000017941 */ /* 0x000fea0003800000 */
.L_x_9603:
[----:B------:R-:W-:Y:S05]  /*f9c0*/  BRA `(.L_x_9605) ;  /* 0xffffffdc00347947 */ /* 0x000fea000383ffff */
.L_x_9542:
[----:B0-----:R0:W1:Y:S02]  /*f9d0*/  SYNCS.PHASECHK.TRANS64.TRYWAIT P0, [R6+URZ], R5 ;  /* 0x00000005060075a7 */ /* 0x001064000800017f */
[----:B-1----:R-:W-:Y:S05]  /*f9e0*/  @!P0 NANOSLEEP.SYNCS 0x989680 ;  /* 0x009896800000895d */ /* 0x002fea0003900000 */
[----:B------:R-:W1:Y:S02]  /*f9f0*/  @!P0 SYNCS.PHASECHK.TRANS64 P0, [R6+URZ], R5 ;  /* 0x00000005060085a7 */ /* 0x000e64000800007f */
[----:B-1----:R-:W-:Y:S05]  /*fa00*/  @!P0 BRA `(.L_x_9542) ;  /* 0xfffffffc00f08947 */ /* 0x002fea000383ffff */
[----:B------:R-:W-:Y:S05]  /*fa10*/  BRA `(.L_x_9606) ;  /* 0xffffffdc006c7947 */ /* 0x000fea000383ffff */
.L_x_9543:
[----:B-1----:R1:W2:Y:S02]  /*fa20*/  SYNCS.PHASECHK.TRANS64.TRYWAIT P0, [R7+URZ], R2 ;  /* 0x00000002070075a7 */ /* 0x0022a4000800017f */
[----:B--2---:R-:W-:Y:S05]  /*fa30*/  @!P0 NANOSLEEP.SYNCS 0x989680 ;  /* 0x009896800000895d */ /* 0x004fea0003900000 */
[----:B------:R-:W2:Y:S02]  /*fa40*/  @!P0 SYNCS.PHASECHK.TRANS64 P0, [R7+URZ], R2 ;  /* 0x00000002070085a7 */ /* 0x000ea4000800007f */
[----:B--2---:R-:W-:Y:S05]  /*fa50*/  @!P0 BRA `(.L_x_9543) ;  /* 0xfffffffc00f08947 */ /* 0x004fea000383ffff */
[----:B------:R-:W-:Y:S05]  /*fa60*/  BRA `(.L_x_9607) ;  /* 0xffffffdc00607947 */ /* 0x000fea000383ffff */
.L_x_9545:
[----:B--2---:R2:W3:Y:S02]  /*fa70*/  SYNCS.PHASECHK.TRANS64.TRYWAIT P0, [R4+URZ], R5 ;  /* 0x00000005040075a7 */ /* 0x0044e4000800017f */
[----:B---3--:R-:W-:Y:S05]  /*fa80*/  @!P0 NANOSLEEP.SYNCS 0x989680 ;  /* 0x009896800000895d */ /* 0x008fea0003900000 */
[----:B------:R-:W3:Y:S02]  /*fa90*/  @!P0 SYNCS.PHASECHK.TRANS64 P0, [R4+URZ], R5 ;  /* 0x00000005040085a7 */ /* 0x000ee4000800007f */
[----:B---3--:R-:W-:Y:S05]  /*faa0*/  @!P0 BRA `(.L_x_9545) ;  /* 0xfffffffc00f08947 */ /* 0x008fea000383ffff */
[----:B------:R-:W-:Y:S05]  /*fab0*/  BRA `(.L_x_9608) ;  /* 0xffffffdc00647947 */ /* 0x000fea000383ffff */
.L_x_9609:
        /* <DEDUP_REMOVED lines=12> */
.L_x_15306:


//--------------------- .text._ZN7cutlass13device_kernelIN5flash11enable_sm90INS1_16FlashAttnFwdSm90INS1_25CollectiveMainloopFwdSm90ILi2EN4cute5tupleIJNS5_1CILi1EEES8_S8_EEENS6_IJNS7_ILi128EEENS7_ILi96EEENS7_ILi64EEEEEELi256ENS_10bfloat16_tEfNS_4arch4Sm90ELb0ELb0ELb1ELb1ELb0ELb0ELb0ELb1ELb0ELb1ELb0ELb0EEENS1_21CollectiveEpilogueFwdINS6_IJSA_NS7_ILi256EEESB_EEES9_SE_SG_Li256ELb1ELb1ELb0ELb0EEENS1_36VarlenDynamicPersistentTileSchedulerILi128ELi96ELi256ELi128ELb0ELb1ELb1ELb0ELb1ELb1EEEEEEEEEvNT_6ParamsE --------------------------
	.section	.text._ZN7cutlass13device_kernelIN5flash11enable_sm90INS1_16FlashAttnFwdSm90INS1_25CollectiveMainloopFwdSm90ILi2EN4cute5tupleIJNS5_1CILi1EEES8_S8_EEENS6_IJNS7_ILi128EEENS7_ILi96EEENS7_ILi64EEEEEELi256ENS_10bfloat16_tEfNS_4arch4Sm90ELb0ELb0ELb1ELb1ELb0ELb0ELb0ELb1ELb0ELb1ELb0ELb0EEENS1_21CollectiveEpilogueFwdINS6_IJSA_NS7_ILi256EEESB_EEES9_SE_SG_Li256ELb1ELb1ELb0ELb0EEENS1_36VarlenDynamicPersistentTileSchedulerILi128ELi96ELi256ELi128ELb0ELb1ELb1ELb0ELb1ELb1EEEEEEEEEvNT_6ParamsE,"ax",@progbits
	.align	128
.text._ZN7cutlass13device_kernelIN5flash11enable_sm90INS1_16FlashAttnFwdSm90INS1_25CollectiveMainloopFwdSm90ILi2EN4cute5tupleIJNS5_1CILi1EEES8_S8_EEENS6_IJNS7_ILi128EEENS7_ILi96EEENS7_ILi64EEEEEELi256ENS_10bfloat16_tEfNS_4arch4Sm90ELb0ELb0ELb1ELb1ELb0ELb0ELb0ELb1ELb0ELb1ELb0ELb0EEENS1_21CollectiveEpilogueFwdINS6_IJSA_NS7_ILi256EEESB_EEES9_SE_SG_Li256ELb1ELb1ELb0ELb0EEENS1_36VarlenDynamicPersistentTileSchedulerILi128ELi96ELi256ELi128ELb0ELb1ELb1ELb0ELb1ELb1EEEEEEEEEvNT_6ParamsE:
        .type           _ZN7cutlass13device_kernelIN5flash11enable_sm90INS1_16FlashAttnFwdSm90INS1_25CollectiveMainloopFwdSm90ILi2EN4cute5tupleIJNS5_1CILi1EEES8_S8_EEENS6_IJNS7_ILi128EEENS7_ILi96EEENS7_ILi64EEEEEELi256ENS_10bfloat16_tEfNS_4arch4Sm90ELb0ELb0ELb1ELb1ELb0ELb0ELb0ELb1ELb0ELb1ELb0ELb0EEENS1_21CollectiveEpilogueFwdINS6_IJSA_NS7_ILi256EEESB_EEES9_SE_SG_Li256ELb1ELb1ELb0ELb0EEENS1_36VarlenDynamicPersistentTileSchedulerILi128ELi96ELi256ELi128ELb0ELb1ELb1ELb0ELb1ELb1EEEEEEEEEvNT_6ParamsE,@function
        .size           _ZN7cutlass13device_kernelIN5flash11enable_sm90INS1_16FlashAttnFwdSm90INS1_25CollectiveMainloopFwdSm90ILi2EN4cute5tupleIJNS5_1CILi1EEES8_S8_EEENS6_IJNS7_ILi128EEENS7_ILi96EEENS7_ILi64EEEEEELi256ENS_10bfloat16_tEfNS_4arch4Sm90ELb0ELb0ELb1ELb1ELb0ELb0ELb0ELb1ELb0ELb1ELb0ELb0EEENS1_21CollectiveEpilogueFwdINS6_IJSA_NS7_ILi256EEESB_EEES9_SE_SG_Li256ELb1ELb1ELb0ELb0EEENS1_36VarlenDynamicPersistentTileSchedulerILi128ELi96ELi256ELi128ELb0ELb1ELb1ELb0ELb1ELb1EEEEEEEEEvNT_6ParamsE,(.L_x_15307 - _ZN7cutlass13device_kernelIN5flash11enable_sm90INS1_16FlashAttnFwdSm90INS1_25CollectiveMainloopFwdSm90ILi2EN4cute5tupleIJNS5_1CILi1EEES8_S8_EEENS6_IJNS7_ILi128EEENS7_ILi96EEENS7_ILi64EEEEEELi256ENS_10bfloat16_tEfNS_4arch4Sm90ELb0ELb0ELb1ELb1ELb0ELb0ELb0ELb1ELb0ELb1ELb0ELb0EEENS1_21CollectiveEpilogueFwdINS6_IJSA_NS7_ILi256EEESB_EEES9_SE_SG_Li256ELb1ELb1ELb0ELb0EEENS1_36VarlenDynamicPersistentTileSchedulerILi128ELi96ELi256ELi128ELb0ELb1ELb1ELb0ELb1ELb1EEEEEEEEEvNT_6ParamsE)
        .other          _ZN7cutlass13device_kernelIN5flash11enable_sm90INS1_16FlashAttnFwdSm90INS1_25CollectiveMainloopFwdSm90ILi2EN4cute5tupleIJNS5_1CILi1EEES8_S8_EEENS6_IJNS7_ILi128EEENS7_ILi96EEENS7_ILi64EEEEEELi256ENS_10bfloat16_tEfNS_4arch4Sm90ELb0ELb0ELb1ELb1ELb0ELb0ELb0ELb1ELb0ELb1ELb0ELb0EEENS1_21CollectiveEpilogueFwdINS6_IJSA_NS7_ILi256EEESB_EEES9_SE_SG_Li256ELb1ELb1ELb0ELb0EEENS1_36VarlenDynamicPersistentTileSchedulerILi128ELi96ELi256ELi128ELb0ELb1ELb1ELb0ELb1ELb1EEEEEEEEEvNT_6ParamsE,@"STO_CUDA_ENTRY STV_DEFAULT"
_ZN7cutlass13device_kernelIN5flash11enable_sm90INS1_16FlashAttnFwdSm90INS1_25CollectiveMainloopFwdSm90ILi2EN4cute5tupleIJNS5_1CILi1EEES8_S8_EEENS6_IJNS7_ILi128EEENS7_ILi96EEENS7_ILi64EEEEEELi256ENS_10bfloat16_tEfNS_4arch4Sm90ELb0ELb0ELb1ELb1ELb0ELb0ELb0ELb1ELb0ELb1ELb0ELb0EEENS1_21CollectiveEpilogueFwdINS6_IJSA_NS7_ILi256EEESB_EEES9_SE_SG_Li256ELb1ELb1ELb0ELb0EEENS1_36VarlenDynamicPersistentTileSchedulerILi128ELi96ELi256ELi128ELb0ELb1ELb1ELb0ELb1ELb1EEEEEEEEEvNT_6ParamsE:
        /* <DEDUP_REMOVED lines=18> */
.L_x_9611:
[----:B------:R-:W-:Y:S05]  /*0120*/  BSYNC B0 ;  /* 0x0000000000007941 */ /* 0x000fea0003800000 */
.L_x_9610:
        /* <DEDUP_REMOVED lines=41> */
.L_x_9612:
        /* <DEDUP_REMOVED lines=22> */
.L_x_9613:
        /* <DEDUP_REMOVED lines=18> */
.L_x_9614:
        /* <DEDUP_REMOVED lines=22> */
.L_x_9615:
        /* <DEDUP_REMOVED lines=22> */
.L_x_9616:
[----:B------:R-:W-:Y:S01]  /*0900*/  PLOP3.LUT P0, PT, PT, PT, UP0, 0x80, 0x0 ;  /* 0x000000000000781c */ /* 0x000fe20003f0f008 */
[----:B------:R-:W-:Y:S01]  /*0910*/  UMOV UR36, 0x1 ;  /* 0x0000000100247882 */ /* 0x000fe20000000000 */
[----:B------:R-:W-:Y:S01]  /*0920*/  NOP ;  /* 0x0000000000007918 */ /* 0x000fe20000000000 */
[----:B------:R-:W-:Y:S01]  /*0930*/  USEL UR36, UR36, 0x2, !UP0 ;  /* 0x0000000224247887 */ /* 0x000fe2000c000000 */
[----:B------:R-:W-:Y:S01]  /*0940*/  ULDC.64 UR40, c[0x0][0x208] ;  /* 0x0000820000287ab9 */ /* 0x000fe20000000a00 */
[----:B012-4-:R-:W-:Y:S08]  /*0950*/  BAR.SYNC.DEFER_BLOCKING 0x0 ;  /* 0x0000000000007b1d */ /* 0x017ff00000010000 */
[----:B------:R-:W-:Y:S05]  /*0960*/  @!P0 BRA `(.L_x_9617) ;  /* 0x0000008800e08947 */ /* 0x000fea0003800000 */
.L_x_9618:
[----:B------:R-:W-:-:S08]  /*0970*/  NOP ;  /* 0x0000000000007918 */ /* 0x000fd00000000000 */
[----:B------:R-:W0:Y:S02]  /*0980*/  USETMAXREG.TRY_ALLOC.CTAPOOL UP0, 0xf0 ;  /* 0x000000f0000079c8 */ /* 0x000e240008000600 */
[----:B0-----:R-:W-:-:S13]  /*0990*/  PLOP3.LUT P0, PT, PT, PT, UP0, 0x80, 0x0 ;  /* 0x000000000000781c */ /* 0x001fda0003f0f008 */
[----:B------:R-:W-:Y:S05]  /*09a0*/  @!P0 BRA `(.L_x_9618) ;  /* 0xfffffffc00f08947 */ /* 0x000fea000383ffff */
[----:B------:R-:W0:Y:S01]  /*09b0*/  S2R R0, SR_TID.X ;  /* 0x0000000000007919 */ /* 0x000e220000002100 */
[----:B------:R-:W1:Y:S01]  /*09c0*/  S2UR UR5, SR_CgaCtaId ;  /* 0x00000000000579c3 */ /* 0x000e620000008800 */
[----:B------:R-:W-:-:S07]  /*09d0*/  UMOV UR4, 0x400 ;  /* 0x0000040000047882 */ /* 0x000fce0000000000 */
[----:B------:R-:W-:Y:S06]  /*09e0*/  BAR.ARV 0x8, 0x180 ;  /* 0x0206000000007b1d */ /* 0x000fec0000002000 */
[----:B-1----:R-:W-:Y:S01]  /*09f0*/  ULEA UR4, UR5, UR4, 0x18 ;  /* 0x0000000405047291 */ /* 0x002fe2000f8ec03f */
[----:B0-----:R-:W-:-:S04]  /*0a00*/  SHF.R.U32.HI R0, RZ, 0x7, R0 ;  /* 0x00000007ff007819 */ /* 0x001fc80000011600 */
[----:B------:R-:W-:-:S13]  /*0a10*/  ISETP.NE.AND P0, PT, R0, 0x1, PT ;  /* 0x000000010000780c */ /* 0x000fda0003f05270 */
[----:B------:R-:W-:Y:S08]  /*0a20*/  @!P0 BAR.ARV 0x9, 0x100 ;  /* 0x0244000000008b1d */ /* 0x000ff00000002000 */
[----:B------:R-:W-:Y:S06]  /*0a30*/  BAR.SYNC.DEFER_BLOCKING 0x5, 0x180 ;  /* 0x0146000000007b1d */ /* 0x000fec0000010000 */
[----:B------:R-:W0:Y:S01]  /*0a40*/  LDS.128 R12, [UR4+0x228d0] ;  /* 0x0228d004ff0c7984 */ /* 0x000e220008000c00 */
[----:B------:R-:W-:Y:S01]  /*0a50*/  ULDC UR4, c[0x0][0xc3c] ;  /* 0x00030f0000047ab9 */ /* 0x000fe20000000800 */
[----:B------:R-:W-:Y:S06]  /*0a60*/  BAR.ARV 0x4, 0x180 ;  /* 0x0106000000007b1d */ /* 0x000fec0000002000 */
[----:B0-----:R-:W-:-:S13]  /*0a70*/  ISETP.GE.AND P0, PT, R15, UR4, PT ;  /* 0x000000040f007c0c */ /* 0x001fda000bf06270 */
[----:B------:R-:W-:Y:S05]  /*0a80*/  @P0 EXIT ;  /* 0x000000000000094d */ /* 0x000fea0003800000 */
[----:B------:R-:W0:Y:S01]  /*0a90*/  S2R R0, SR_TID.X ;  /* 0x0000000000007919 */ /* 0x000e220000002100 */
[----:B------:R-:W-:Y:S01]  /*0aa0*/  R2UR UR5, R13 ;  /* 0x000000000d0572ca */ /* 0x000fe200000e0000 */
[----:B------:R-:W-:Y:S01]  /*0ab0*/  ULOP3.LUT UR48, UR36, 0x1, URZ, 0xfc, !UPT ;  /* 0x0000000124307892 */ /* 0x000fe2000f8efc3f */
[----:B------:R-:W-:Y:S01]  /*0ac0*/  R2UR UR6, R14 ;  /* 0x000000000e0672ca */ /* 0x000fe200000e0000 */
[----:B------:R-:W-:Y:S01]  /*0ad0*/  UMOV UR47, URZ ;  /* 0x0000003f002f7c82 */ /* 0x000fe20008000000 */
[----:B------:R-:W-:Y:S01]  /*0ae0*/  UMOV UR38, URZ ;  /* 0x0000003f00267c82 */ /* 0x000fe20008000000 */
[----:B------:R-:W-:Y:S01]  /*0af0*/  UMOV UR37, URZ ;  /* 0x0000003f00257c82 */ /* 0x000fe20008000000 */
[----:B0-----:R-:W-:-:S05]  /*0b00*/  VIADD R209, R0, 0xffffff80 ;  /* 0xffffff8000d17836 */ /* 0x001fca0000000000 */
[----:B------:R-:W-:-:S04]  /*0b10*/  SHF.R.S32.HI R0, RZ, 0x1f, R209 ;  /* 0x0000001fff007819 */ /* 0x000fc800000114d1 */
[CC--:B------:R-:W-:Y:S02]  /*0b20*/  LEA.HI R3, R0.reuse, R209.reuse, RZ, 0x7 ;  /* 0x000000d100037211 */ /* 0x0c0fe400078f38ff */
[-C--:B------:R-:W-:Y:S02]  /*0b30*/  LEA.HI R4, R0, R209.reuse, RZ, 0x5 ;  /* 0x000000d100047211 */ /* 0x080fe400078f28ff */
        /* <DEDUP_REMOVED lines=8> */
[----:B------:R-:W-:Y:S02]  /*0bc0*/  LEA.HI R9, R8, R23, RZ, 0x2 ;  /* 0x0000001708097211 */ /* 0x000fe400078f10ff */
[----:B------:R-:W-:Y:S01]  /*0bd0*/  SHF.R.S32.HI R5, RZ, 0x4, R2 ;  /* 0x00000004ff057819 */ /* 0x000fe20000011402 */
[----:B------:R-:W-:Y:S01]  /*0be0*/  IMAD.IADD R4, R209, 0x1, -R4 ;  /* 0x00000001d1047824 */ /* 0x000fe200078e0a04 */
[----:B------:R-:W-:-:S02]  /*0bf0*/  LEA.HI R6, R0, R209, RZ, 0x2 ;  /* 0x000000d100067211 */ /* 0x000fc400078f10ff */
[----:B------:R-:W-:Y:S01]  /*0c00*/  SHF.R.S32.HI R10, RZ, 0x2, R9 ;  /* 0x00000002ff0a7819 */ /* 0x000fe20000011409 */
[----:B------:R-:W-:Y:S01]  /*0c10*/  IMAD R7, R4, 0x40, R7 ;  /* 0x0000004004077824 */ /* 0x000fe200078e0207 */
[----:B------:R-:W-:Y:S02]  /*0c20*/  SHF.R.S32.HI R11, RZ, 0x1f, R9 ;  /* 0x0000001fff0b7819 */ /* 0x000fe40000011409 */
[----:B------:R-:W-:Y:S02]  /*0c30*/  LEA.HI R2, R2, R5, RZ, 0x1 ;  /* 0x0000000502027211 */ /* 0x000fe400078f08ff */
[----:B------:R-:W-:Y:S02]  /*0c40*/  LOP3.LUT R6, R6, 0xfffffffc, RZ, 0xc0, !PT ;  /* 0xfffffffc06067812 */ /* 0x000fe400078ec0ff */
[----:B------:R-:W-:Y:S02]  /*0c50*/  LEA.HI R0, R0, R209, RZ, 0x3 ;  /* 0x000000d100007211 */ /* 0x000fe400078f18ff */
[----:B------:R-:W-:Y:S01]  /*0c60*/  LEA.HI R11, R11, R10, RZ, 0x3 ;  /* 0x0000000a0b0b7211 */ /* 0x000fe200078f18ff */
[----:B------:R-:W-:Y:S01]  /*0c70*/  IMAD.IADD R6, R209, 0x1, -R6 ;  /* 0x00000001d1067824 */ /* 0x000fe200078e0a06 */
[----:B------:R-:W-:-:S02]  /*0c80*/  LOP3.LUT R2, R2, 0x1ffffffe, RZ, 0xc0, !PT ;  /* 0x1ffffffe02027812 */ /* 0x000fc400078ec0ff */
[----:B------:R-:W-:Y:S02]  /*0c90*/  LOP3.LUT R4, R0, 0xfffffff8, RZ, 0xc0, !PT ;  /* 0xfffffff800047812 */ /* 0x000fe400078ec0ff */
[----:B------:R-:W-:Y:S01]  /*0ca0*/  LOP3.LUT R11, R11, 0xfffffff8, RZ, 0xc0, !PT ;  /* 0xfffffff80b0b7812 */ /* 0x000fe200078ec0ff */
[----:B------:R-:W-:Y:S01]  /*0cb0*/  IMAD.IADD R2, R5, 0x1, -R2 ;  /* 0x0000000105027824 */ /* 0x000fe200078e0a02 */
[----:B------:R-:W-:Y:S01]  /*0cc0*/  LEA.HI R8, R8, R23, RZ, 0x5 ;  /* 0x0000001708087211 */ /* 0x000fe200078f28ff */
[----:B------:R-:W-:Y:S01]  /*0cd0*/  IMAD.IADD R19, R209, 0x1, -R4 ;  /* 0x00000001d1137824 */ /* 0x000fe200078e0a04 */
[----:B------:R-:W-:Y:S01]  /*0ce0*/  LEA.HI R3, R3, R200, RZ, 0x1 ;  /* 0x000000c803037211 */ /* 0x000fe200078f08ff */
[----:B------:R-:W-:Y:S01]  /*0cf0*/  IMAD.IADD R11, R10, 0x1, -R11 ;  /* 0x000000010a0b7824 */ /* 0x000fe200078e0a0b */
[----:B------:R-:W-:Y:S01]  /*0d00*/  SHF.R.S32.HI R8, RZ, 0x5, R8 ;  /* 0x00000005ff087819 */ /* 0x000fe20000011408 */
[----:B------:R-:W-:Y:S01]  /*0d10*/  IMAD R204, R2, 0x8, R7 ;  /* 0x0000000802cc7824 */ /* 0x000fe200078e0207 */
[----:B------:R-:W-:Y:S01]  /*0d20*/  LEA.HI R5, R6, R6, RZ, 0x1 ;  /* 0x0000000606057211 */ /* 0x000fe200078f08ff */
[----:B------:R-:W-:Y:S01]  /*0d30*/  IMAD.SHL.U32 R2, R19, 0x8, RZ ;  /* 0x0000000813027824 */ /* 0x000fe200078e00ff */
[----:B------:R-:W-:Y:S01]  /*0d40*/  LOP3.LUT R3, R3, 0x3fffffe, RZ, 0xc0, !PT ;  /* 0x03fffffe03037812 */ /* 0x000fe200078ec0ff */
[----:B------:R-:W-:Y:S01]  /*0d50*/  IMAD R8, R8, 0x10, R11 ;  /* 0x0000001008087824 */ /* 0x000fe200078e020b */
[----:B------:R-:W-:Y:S01]  /*0d60*/  LOP3.LUT R5, R5, 0x1ffffffe, RZ, 0xc0, !PT ;  /* 0x1ffffffe05057812 */ /* 0x000fe200078ec0ff */
[----:B------:R-:W-:Y:S01]  /*0d70*/  VIADD R17, R2, 0x40 ;  /* 0x0000004002117836 */ /* 0x000fe20000000000 */
[----:B------:R-:W-:Y:S01]  /*0d80*/  LOP3.LUT R202, R9, 0x7ffffffc, RZ, 0xc0, !PT ;  /* 0x7ffffffc09ca7812 */ /* 0x000fe200078ec0ff */
[----:B------:R-:W-:Y:S01]  /*0d90*/  IMAD.IADD R3, R200, 0x1, -R3 ;  /* 0x00000001c8037824 */ /* 0x000fe200078e0a03 */
[----:B------:R-:W-:Y:S01]  /*0da0*/  SHF.R.S32.HI R22, RZ, 0x3, R0 ;  /* 0x00000003ff167819 */ /* 0x000fe20000011400 */
        /* <DEDUP_REMOVED lines=8> */
[----:B------:R-:W-:-:S02]  /*0e30*/  IMAD.MOV.U32 R7, RZ, RZ, R15 ;  /* 0x000000ffff077224 */ /* 0x000fc400078e000f */
[----:B------:R-:W-:Y:S02]  /*0e40*/  IMAD.IADD R202, R23, 0x1, -R202 ;  /* 0x0000000117ca7824 */ /* 0x000fe400078e0aca */
[----:B------:R-:W-:-:S07]  /*0e50*/  IMAD R203, R6, 0x8, R201 ;  /* 0x0000000806cb7824 */ /* 0x000fce00078e02c9 */
.L_x_9660:
[----:B012-4-:R-:W0:Y:S01]  /*0e60*/  LDC.64 R4, c[0x0][0xc88] ;  /* 0x00032200ff047b82 */ /* 0x017e220000000a00 */
[----:B------:R-:W-:Y:S01]  /*0e70*/  ULDC.64 UR8, c[0x0][0xa28] ;  /* 0x00028a0000087ab9 */ /* 0x000fe20000000a00 */
[----:B------:R-:W-:Y:S01]  /*0e80*/  ULDC.64 UR10, c[0x0][0xa20] ;  /* 0x00028800000a7ab9 */ /* 0x000fe20000000a00 */
[----:B------:R-:W-:Y:S01]  /*0e90*/  ULDC UR4, c[0x0][0x424] ;  /* 0x0001090000047ab9 */ /* 0x000fe20000000800 */
        /* <DEDUP_REMOVED lines=13> */
[----:B------:R-:W-:Y:S01]  /*0f70*/  @UP1 ULEA.HI.X UR11, UR46, UR11, UR45, 0x2, UP3 ;  /* 0x0000000b2e0b1291 */ /* 0x000fe200098f142d */
[----:B------:R-:W-:Y:S02]  /*0f80*/  IMAD.U32 R4, RZ, RZ, UR8 ;  /* 0x00000008ff047e24 */ /* 0x000fe4000f8e00ff */
[----:B------:R-:W-:-:S02]  /*0f90*/  IMAD.U32 R6, RZ, RZ, UR10 ;  /* 0x0000000aff067e24 */ /* 0x000fc4000f8e00ff */
[----:B------:R-:W-:Y:S01]  /*0fa0*/  IMAD.U32 R5, RZ, RZ, UR9 ;  /* 0x00000009ff057e24 */ /* 0x000fe2000f8e00ff */
[----:B------:R-:W-:Y:S01]  /*0fb0*/  ULDC.64 UR8, c[0x0][0x418] ;  /* 0x0001060000087ab9 */ /* 0x000fe20000000a00 */
[----:B------:R-:W-:-:S03]  /*0fc0*/  IMAD.U32 R7, RZ, RZ, UR11 ;  /* 0x0000000bff077e24 */ /* 0x000fc6000f8e00ff */
[----:B------:R-:W2:Y:S04]  /*0fd0*/  @P0 LDG.E R4, desc[UR40][R4.64] ;  /* 0x0000002804040981 */ /* 0x000ea8000c1e1900 */
[----:B---3--:R-:W3:Y:S01]  /*0fe0*/  @P1 LDG.E R6, desc[UR40][R6.64] ;  /* 0x0000002806061981 */ /* 0x008ee2000c1e1900 */
[----:B------:R-:W-:Y:S01]  /*0ff0*/  UISETP.NE.U32.AND UP0, UPT, UR8, URZ, UPT ;  /* 0x0000003f0800728c */ /* 0x000fe2000bf05070 */
[----:B------:R-:W-:Y:S01]  /*1000*/  CS2R R8, SRZ ;  /* 0x0000000000087805 */ /* 0x000fe2000001ff00 */
[----:B------:R-:W-:Y:S01]  /*1010*/  UMOV UR44, UR5 ;  /* 0x00000005002c7c82 */ /* 0x000fe20008000000 */
[----:B------:R-:W-:Y:S01]  /*1020*/  ULDC UR5, c[0x0][0x2f0] ;  /* 0x0000bc0000057ab9 */ /* 0x000fe20000000800 */
[----:B------:R-:W-:Y:S01]  /*1030*/  UISETP.NE.AND.EX UP0, UPT, UR9, URZ, UPT, UP0 ;  /* 0x0000003f0900728c */ /* 0x000fe2000bf05300 */
[----:B------:R-:W-:Y:S01]  /*1040*/  CS2R R150, SRZ ;  /* 0x0000000000967805 */ /* 0x000fe2000001ff00 */
[----:B------:R-:W-:Y:S01]  /*1050*/  UMOV UR42, URZ ;  /* 0x0000003f002a7c82 */ /* 0x000fe20008000000 */
[----:B------:R-:W-:Y:S01]  /*1060*/  UMOV UR43, UR6 ;  /* 0x00000006002b7c82 */ /* 0x000fe20008000000 */
        /* <DEDUP_REMOVED lines=57> */
[----:B------:R-:W-:Y:S01]  /*1400*/  IMAD.MOV.U32 R41, RZ, RZ, RZ ;  /* 0x000000ffff297224 */ /* 0x000fe200078e00ff */
[----:B--2---:R-:W-:-:S02]  /*1410*/  @P0 R2UR UR42, R4 ;  /* 0x00000000042a02ca */ /* 0x004fc400000e0000 */
[----:B------:R-:W-:Y:S02]  /*1420*/  PLOP3.LUT P0, PT, PT, PT, PT, 0x80, 0x0 ;  /* 0x000000000000781c */ /* 0x000fe40003f0f070 */
        /* <DEDUP_REMOVED lines=15> */
.L_x_9619:
[----:B------:R-:W-:Y:S01]  /*1520*/  UIADD3 UR42, -UR42, UR4, URZ ;  /* 0x000000042a2a7290 */ /* 0x000fe2000fffe13f */
[----:B------:R-:W-:Y:S01]  /*1530*/  IMAD.MOV.U32 R40, RZ, RZ, RZ ;  /* 0x000000ffff287224 */ /* 0x000fe200078e00ff */
[----:B------:R-:W-:Y:S01]  /*1540*/  CS2R R34, SRZ ;  /* 0x0000000000227805 */ /* 0x000fe2000001ff00 */
[----:B------:R-:W-:Y:S01]  /*1550*/  IMAD.MOV.U32 R161, RZ, RZ, RZ ;  /* 0x000000ffffa17224 */ /* 0x000fe200078e00ff */
[----:B------:R-:W-:Y:S01]  /*1560*/  UISETP.GE.AND UP0, UPT, UR42, 0x1, UPT ;  /* 0x000000012a00788c */ /* 0x000fe2000bf06270 */
[----:B------:R-:W-:Y:S01]  /*1570*/  CS2R R36, SRZ ;  /* 0x0000000000247805 */ /* 0x000fe2000001ff00 */
[----:B------:R-:W-:Y:S01]  /*1580*/  UIADD3 UR4, UR42, 0x5f, URZ ;  /* 0x0000005f2a047890 */ /* 0x000fe2000fffe03f */
[----:B------:R-:W-:Y:S01]  /*1590*/  IMAD.MOV.U32 R162, RZ, RZ, RZ ;  /* 0x000000ffffa27224 */ /* 0x000fe200078e00ff */
[----:B------:R-:W-:Y:S01]  /*15a0*/  CS2R R32, SRZ ;  /* 0x0000000000207805 */ /* 0x000fe2000001ff00 */
[----:B------:R-:W-:Y:S01]  /*15b0*/  IMAD.MOV.U32 R12, RZ, RZ, RZ ;  /* 0x000000ffff0c7224 */ /* 0x000fe200078e00ff */
[----:B------:R-:W-:Y:S01]  /*15c0*/  PLOP3.LUT P1, PT, PT, PT, UP0, 0x80, 0x0 ;  /* 0x000000000000781c */ /* 0x000fe20003f2f008 */
[----:B------:R-:W-:Y:S01]  /*15d0*/  UIMAD.WIDE UR4, UR4, 0x2aaaaaab, URZ ;  /* 0x2aaaaaab040478a5 */ /* 0x000fe2000f8e023f */
[----:B------:R-:W-:-:S02]  /*15e0*/  CS2R R26, SRZ ;  /* 0x00000000001a7805 */ /* 0x000fc4000001ff00 */
[----:B------:R-:W-:Y:S01]  /*15f0*/  CS2R R28, SRZ ;  /* 0x00000000001c7805 */ /* 0x000fe2000001ff00 */
[----:B------:R-:W-:Y:S01]  /*1600*/  IMAD.MOV.U32 R14, RZ, RZ, RZ ;  /* 0x000000ffff0e7224 */ /* 0x000fe200078e00ff */
[----:B------:R-:W-:Y:S01]  /*1610*/  USHF.R.U32.HI UR39, URZ, 0x1f, UR5 ;  /* 0x0000001f3f277899 */ /* 0x000fe20008011605 */
[----:B------:R-:W-:-:S03]  /*1620*/  CS2R R24, SRZ ;  /* 0x0000000000187805 */ /* 0x000fc6000001ff00 */
[----:B------:R-:W-:-:S03]  /*1630*/  ULEA.HI.SX32 UR39, UR5, UR39, 0x1c ;  /* 0x0000002705277291 */ /* 0x000fc6000f8fe23f */
[----:B------:R-:W-:Y:S09]  /*1640*/  @!P1 BRA `(.L_x_9620) ;  /* 0x0000005000209947 */ /* 0x000ff20003800000 */
        /* <DEDUP_REMOVED lines=31> */
.L_x_9621:
[----:B------:R-:W0:Y:S01]  /*1840*/  S2R R0, SR_CgaCtaId ;  /* 0x0000000000007919 */ /* 0x000e220000008800 */
[----:B------:R-:W-:Y:S01]  /*1850*/  ULEA.HI UR4, UR47, UR47, URZ, 0x1 ;  /* 0x0000002f2f047291 */ /* 0x000fe2000f8f083f */
[----:B------:R-:W-:Y:S01]  /*1860*/  MOV R7, 0x400 ;  /* 0x0000040000077802 */ /* 0x000fe20000000f00 */
[----:B------:R-:W1:Y:S02]  /*1870*/  S2R R20, SR_TID.X ;  /* 0x0000000000147919 */ /* 0x000e640000002100 */
[----:B------:R-:W-:-:S04]  /*1880*/  ULOP3.LUT UR4, UR4, 0xfffffffe, URZ, 0xc0, !UPT ;  /* 0xfffffffe04047892 */ /* 0x000fc8000f8ec03f */
[----:B------:R-:W-:-:S06]  /*1890*/  UIADD3 UR4, UR47, -UR4, URZ ;  /* 0x800000042f047290 */ /* 0x000fcc000fffe03f */
[----:B------:R-:W-:Y:S01]  /*18a0*/  IMAD.U32 R3, RZ, RZ, UR4 ;  /* 0x00000004ff037e24 */ /* 0x000fe2000f8e00ff */
[----:B0-----:R-:W-:-:S04]  /*18b0*/  LEA R7, R0, R7, 0x18 ;  /* 0x0000000700077211 */ /* 0x001fc800078ec0ff */
[----:B------:R-:W-:Y:S02]  /*18c0*/  SHF.L.U32 R0, R3, 0x1f, RZ ;  /* 0x0000001f03007819 */ /* 0x000fe400000006ff */
[----:B-1----:R-:W-:Y:S02]  /*18d0*/  SHF.R.U32.HI R20, RZ, 0x7, R20 ;  /* 0x00000007ff147819 */ /* 0x002fe40000011614 */
[----:B------:R-:W0:Y:S03]  /*18e0*/  SYNCS.PHASECHK.TRANS64.TRYWAIT P0, [R7+URZ+0x22800], R0 ;  /* 0x02280000070075a7 */ /* 0x000e26000800017f */
[----:B------:R-:W-:Y:S01]  /*18f0*/  VIADD R8, R20, 0x8 ;  /* 0x0000000814087836 */ /* 0x000fe20000000000 */
[----:B0-----:R-:W-:Y:S06]  /*1900*/  @!P0 BRA `(.L_x_9622) ;  /* 0x000000d800b48947 */ /* 0x001fec0003800000 */
.L_x_9785:
[----:B0-----:R-:W-:Y:S01]  /*1910*/  IMAD.U32 R0, RZ, RZ, UR48 ;  /* 0x00000030ff007e24 */ /* 0x001fe2000f8e00ff */
[----:B------:R-:W-:Y:S05]  /*1920*/  WARPSYNC.ALL ;  /* 0x0000000000007948 */ /* 0x000fea0003800000 */
[----:B------:R0:W-:Y:S01]  /*1930*/  BAR.SYNC.DEFER_BLOCKING R8, 0x100 ;  /* 0x000400080000751d */ /* 0x0001e20000010000 */
[----:B------:R-:W-:-:S13]  /*1940*/  ISETP.NE.AND P0, PT, R0, 0x3, PT ;  /* 0x000000030000780c */ /* 0x000fda0003f05270 */
[----:B0-----:R-:W-:Y:S05]  /*1950*/  @!P0 BRA `(.L_x_9623) ;  /* 0x0000000000048947 */ /* 0x001fea0003800000 */
[----:B------:R-:W-:Y:S01]  /*1960*/  BPT.TRAP 0x1 ;  /* 0x000000040000795c */ /* 0x000fe20000300000 */
.L_x_9623:
[----:B------:R-:W-:Y:S02]  /*1970*/  IMAD.U32 R10, RZ, RZ, UR38 ;  /* 0x00000026ff0a7e24 */ /* 0x000fe4000f8e00ff */
[----:B------:R-:W-:-:S03]  /*1980*/  IMAD.U32 R0, RZ, RZ, UR37 ;  /* 0x00000025ff007e24 */ /* 0x000fc6000f8e00ff */
[----:B------:R-:W-:Y:S01]  /*1990*/  SHF.L.U32 R10, R10, 0x1f, RZ ;  /* 0x0000001f0a0a7819 */ /* 0x000fe200000006ff */
[----:B------:R-:W-:-:S04]  /*19a0*/  IMAD R5, R0, 0x8, R7 ;  /* 0x0000000800057824 */ /* 0x000fc800078e0207 */
[----:B------:R0:W1:Y:S01]  /*19b0*/  SYNCS.PHASECHK.TRANS64.TRYWAIT P1, [R5+URZ+0x22830], R10 ;  /* 0x0228300a050075a7 */ /* 0x000062000802017f */
[----:B------:R-:W-:Y:S05]  /*19c0*/  @!P0 BRA `(.L_x_9624) ;  /* 0x0000000000048947 */ /* 0x000fea0003800000 */
[----:B------:R-:W-:Y:S01]  /*19d0*/  BPT.TRAP 0x1 ;  /* 0x000000040000795c */ /* 0x000fe20000300000 */
.L_x_9624:
[----:B-1----:R-:W-:Y:S05]  /*19e0*/  @P1 BRA `(.L_x_9625) ;  /* 0x0000000000081947 */ /* 0x002fea0003800000 */
[----:B------:R-:W1:Y:S02]  /*19f0*/  SYNCS.PHASECHK.TRANS64.TRYWAIT P1, [R5+URZ+0x22830], R10 ;  /* 0x0228300a050075a7 */ /* 0x000e64000802017f */
[----:B-1----:R-:W-:Y:S05]  /*1a00*/  @!P1 BRA `(.L_x_9626) ;  /* 0x000000d800889947 */ /* 0x002fea0003800000 */
.L_x_9625:
[----:B------:R-:W-:Y:S01]  /*1a10*/  R2UR UR4, R7 ;  /* 0x00000000070472ca */ /* 0x000fe200000e0000 */
[----:B------:R-:W-:Y:S01]  /*1a20*/  WARPGROUP.ARRIVE ;  /* 0x00000000000079c5 */ /* 0x000fe20000000000 */
        /* <DEDUP_REMOVED lines=8> */
[----:B------:R-:W-:Y:S01]  /*1ab0*/  P2R R72, PR, RZ, 0x1 ;  /* 0x00000001ff487803 */ /* 0x000fe20000000000 */
[----:B------:R-:W2:Y:S02]  /*1ac0*/  S2R R73, SR_TID.X ;  /* 0x0000000000497919 */ /* 0x000ea40000002100 */
[----:B------:R-:W-:-:S04]  /*1ad0*/  UIADD3 UR4, UR4, 0x1c400, URZ ;  /* 0x0001c40004047890 */ /* 0x000fc8000fffe03f */
[----:B------:R-:W-:-:S04]  /*1ae0*/  USHF.R.U32.HI UR4, URZ, 0x4, UR4 ;  /* 0x000000043f047899 */ /* 0x000fc80008011604 */
[----:B------:R-:W-:-:S04]  /*1af0*/  ULOP3.LUT UR4, UR4, 0x3fff, URZ, 0xc0, !UPT ;  /* 0x00003fff04047892 */ /* 0x000fc8000f8ec03f */
[----:B------:R-:W-:Y:S02]  /*1b00*/  ULOP3.LUT UR20, UR4, 0x10000, URZ, 0xfc, !UPT ;  /* 0x0001000004147892 */ /* 0x000fe4000f8efc3f */
[----:B------:R-:W-:Y:S02]  /*1b10*/  ULOP3.LUT UR4, UR49, 0x10000, URZ, 0xfc, !UPT ;  /* 0x0001000031047892 */ /* 0x000fe4000f8efc3f */
[----:B------:R-:W-:Y:S02]  /*1b20*/  UIMAD UR6, UR37, 0x300, UR20 ;  /* 0x00000300250678a4 */ /* 0x000fe4000f8e0214 */
[----:B------:R-:W-:Y:S02]  /*1b30*/  UIADD3 UR8, UR4, 0x2, URZ ;  /* 0x0000000204087890 */ /* 0x000fe4000fffe03f */
[----:B------:R-:W-:Y:S02]  /*1b40*/  UIADD3 UR10, UR6, 0x2, URZ ;  /* 0x00000002060a7890 */ /* 0x000fe4000fffe03f */
[----:B------:R-:W-:-:S02]  /*1b50*/  UIADD3 UR12, UR4, 0x4, URZ ;  /* 0x00000004040c7890 */ /* 0x000fc4000fffe03f */
[----:B------:R-:W-:Y:S02]  /*1b60*/  UIADD3 UR14, UR6, 0x4, URZ ;  /* 0x00000004060e7890 */ /* 0x000fe4000fffe03f */
[----:B------:R-:W-:Y:S01]  /*1b70*/  HGMMA.64x96x16.F32.BF16 R24, gdesc[UR4], RZ, !UPT, gsb0 ;  /* 0x01600000041879f0 */ /* 0x000fe2000c0018ff */
[----:B------:R-:W-:Y:S02]  /*1b80*/  UIADD3 UR16, UR4, 0x6, URZ ;  /* 0x0000000604107890 */ /* 0x000fe4000fffe03f */
[----:B------:R-:W-:Y:S01]  /*1b90*/  UIADD3 UR18, UR6, 0x6, URZ ;  /* 0x0000000606127890 */ /* 0x000fe2000fffe03f */
[----:B------:R-:W-:Y:S01]  /*1ba0*/  ULDC UR7, c[0x0][0x9d8] ;  /* 0x0002760000077ab9 */ /* 0x000fe20000000800 */
[----:B------:R-:W-:-:S04]  /*1bb0*/  UIMAD UR6, UR39, -0x60, UR42 ;  /* 0xffffffa0270678a4 */ /* 0x000fc8000f8e022a */
[----:B------:R-:W-:-:S06]  /*1bc0*/  UIADD3 UR6, UR6, 0x60, URZ ;  /* 0x0000006006067890 */ /* 0x000fcc000fffe03f */
        /* <DEDUP_REMOVED lines=42> */
[----:B---3--:R-:W-:Y:S01]  /*1e70*/  FSEL R3, R24, -INF , P6 ;  /* 0xff80000018037808 */ /* 0x008fe20003000000 */
        /* <DEDUP_REMOVED lines=15> */
[----:B----4-:R-:W-:Y:S01]  /*1f70*/  FSEL R28, R28, -INF , P4 ;  /* 0xff8000001c1c7808 */ /* 0x010fe20002000000 */
[----:B------:R-:W-:Y:S01]  /*1f80*/  FMUL.FTZ R54, R54, UR7 ;  /* 0x0000000736367c20 */ /* 0x000fe20008410000 */
[----:B------:R-:W-:Y:S01]  /*1f90*/  FMUL.FTZ R61, R61, UR7 ;  /* 0x000000073d3d7c20 */ /* 0x000fe20008410000 */
[----:B------:R-:W-:Y:S01]  /*1fa0*/  FMUL.FTZ R55, R55, UR7 ;  /* 0x0000000737377c20 */ /* 0x000fe20008410000 */
[----:B------:R-:W-:Y:S01]  /*1fb0*/  FMUL.FTZ R64, R64, UR7 ;  /* 0x0000000740407c20 */ /* 0x000fe20008410000 */
[----:B------:R-:W-:Y:S01]  /*1fc0*/  FMUL.FTZ R58, R58, UR7 ;  /* 0x000000073a3a7c20 */ /* 0x000fe20008410000 */
[----:B------:R-:W-:Y:S01]  /*1fd0*/  FMUL.FTZ R65, R65, UR7 ;  /* 0x0000000741417c20 */ /* 0x000fe20008410000 */
[----:B------:R4:W0:Y:S01]  /*1fe0*/  MUFU.TANH R4, R26 ;  /* 0x0000001a00047308 */ /* 0x0008220000002400 */
        /* <DEDUP_REMOVED lines=8> */
[----:B----4-:R-:W-:Y:S01]  /*2070*/  FSEL R26, R25, -INF , P5 ;  /* 0xff800000191a7808 */ /* 0x010fe20002800000 */
[----:B------:R-:W-:Y:S01]  /*2080*/  FMUL.FTZ R67, R67, UR7 ;  /* 0x0000000743437c20 */ /* 0x000fe20008410000 */
[----:B-----5:R-:W-:Y:S01]  /*2090*/  FSEL R32, R32, -INF , P1 ;  /* 0xff80000020207808 */ /* 0x020fe20000800000 */
[----:B------:R-:W-:Y:S01]  /*20a0*/  FMUL.FTZ R70, R70, UR7 ;  /* 0x0000000746467c20 */ /* 0x000fe20008410000 */
[----:B------:R-:W-:Y:S01]  /*20b0*/  FMNMX.FTZ R25, R3, R26, !PT ;  /* 0x0000001a03197209 */ /* 0x000fe20007810000 */
[----:B------:R-:W-:-:S02]  /*20c0*/  FMUL.FTZ R71, R71, UR7 ;  /* 0x0000000747477c20 */ /* 0x000fc40008410000 */
[----:B------:R-:W4:Y:S01]  /*20d0*/  MUFU.TANH R9, R27 ;  /* 0x0000001b00097308 */ /* 0x000f220000002400 */
[----:B------:R-:W-:Y:S02]  /*20e0*/  FMNMX.FTZ R24, R28, R25, !PT ;  /* 0x000000191c187209 */ /* 0x000fe40007810000 */
[----:B0-----:R-:W-:Y:S02]  /*20f0*/  FSEL R4, R4, -INF , P6 ;  /* 0xff80000004047808 */ /* 0x001fe40003000000 */
[----:B------:R-:W-:Y:S02]  /*2100*/  FMNMX.FTZ R25, R29, R24, !PT ;  /* 0x000000181d197209 */ /* 0x000fe40007810000 */
[----:B------:R-:W-:Y:S01]  /*2110*/  ISETP.GT.AND P6, PT, R0, 0x18, PT ;  /* 0x000000180000780c */ /* 0x000fe20003fc4270 */
[----:B------:R-:W0:Y:S01]  /*2120*/  MUFU.TANH R36, R36 ;  /* 0x0000002400247308 */ /* 0x000e220000002400 */
[----:B---3--:R-:W-:Y:S02]  /*2130*/  FSEL R33, R33, -INF , P2 ;  /* 0xff80000021217808 */ /* 0x008fe40001000000 */
[----:B------:R-:W-:-:S04]  /*2140*/  FMNMX.FTZ R24, R32, R25, !PT ;  /* 0x0000001920187209 */ /* 0x000fc80007810000 */
[----:B------:R-:W-:Y:S01]  /*2150*/  FMNMX.FTZ R25, R33, R24, !PT ;  /* 0x0000001821197209 */ /* 0x000fe20007810000 */
        /* <DEDUP_REMOVED lines=103> */
[----:B0-----:R-:W-:-:S04]  /*27d0*/  FSEL R69, R69, -INF , P1 ;  /* 0xff80000045457808 */ /* 0x001fc80000800000 */
[----:B------:R-:W-:-:S03]  /*27e0*/  FMNMX.FTZ R27, R69, R0, !PT ;  /* 0x00000000451b7209 */ /* 0x000fc60007810000 */
[----:B------:R-:W0:Y:S01]  /*27f0*/  MUFU.TANH R66, R66 ;  /* 0x0000004200427308 */ /* 0x000e220000002400 */
[----:B---3--:R-:W-:Y:S01]  /*2800*/  FSEL R62, R62, -INF , P6 ;  /* 0xff8000003e3e7808 */ /* 0x008fe20003000000 */
[----:B------:R-:W3:Y:S06]  /*2810*/  SHFL.BFLY PT, R0, R27, 0x2, 0x1f ;  /* 0x0c401f001b007f89 */ /* 0x000eec00000e0000 */
[----:B------:R-:W5:Y:S01]  /*2820*/  MUFU.TANH R67, R67 ;  /* 0x0000004300437308 */ /* 0x000f620000002400 */
[----:B----4-:R-:W-:-:S07]  /*2830*/  FSEL R63, R63, -INF , P5 ;  /* 0xff8000003f3f7808 */ /* 0x010fce0002800000 */
[----:B------:R-:W4:Y:S01]  /*2840*/  MUFU.TANH R70, R70 ;  /* 0x0000004600467308 */ /* 0x000f220000002400 */
[----:B0-----:R-:W-:-:S07]  /*2850*/  FSEL R66, R66, -INF , P4 ;  /* 0xff80000042427808 */ /* 0x001fce0002000000 */
[----:B------:R-:W0:Y:S01]  /*2860*/  MUFU.TANH R71, R71 ;  /* 0x0000004700477308 */ /* 0x000e220000002400 */
[----:B-----5:R-:W-:Y:S02]  /*2870*/  FSEL R67, R67, -INF , P3 ;  /* 0xff80000043437808 */ /* 0x020fe40001800000 */
[----:B---3--:R-:W-:Y:S02]  /*2880*/  FMNMX.FTZ R30, R27, R0, !PT ;  /* 0x000000001b1e7209 */ /* 0x008fe40007810000 */
[----:B------:R-:W-:-:S03]  /*2890*/  FMNMX.FTZ R27, R4, R9, !PT ;  /* 0x00000009041b7209 */ /* 0x000fc60007810000 */
[----:B------:R-:W3:Y:S01]  /*28a0*/  SHFL.BFLY PT, R31, R30, 0x1, 0x1f ;  /* 0x0c201f001e1f7f89 */ /* 0x000ee200000e0000 */
[----:B----4-:R-:W-:Y:S02]  /*28b0*/  FSEL R70, R70, -INF , P2 ;  /* 0xff80000046467808 */ /* 0x010fe40001000000 */
[----:B0-----:R-:W-:Y:S02]  /*28c0*/  FSEL R71, R71, -INF , P1 ;  /* 0xff80000047477808 */ /* 0x001fe40000800000 */
[----:B---3--:R-:W-:Y:S02]  /*28d0*/  FMNMX.FTZ R0, R30, R31, !PT ;  /* 0x0000001f1e007209 */ /* 0x008fe40007810000 */
[----:B------:R-:W-:Y:S02]  /*28e0*/  FMNMX.FTZ R30, R6, R27, !PT ;  /* 0x0000001b061e7209 */ /* 0x000fe40007810000 */
[C---:B------:R-:W-:Y:S01]  /*28f0*/  FSETP.NEU.FTZ.AND P0, PT, R0.reuse, -INF , PT ;  /* 0xff8000000000780b */ /* 0x040fe20003f1d000 */
[----:B------:R-:W-:-:S05]  /*2900*/  FMUL.FTZ R31, R0, UR10 ;  /* 0x0000000a001f7c20 */ /* 0x000fca0008410000 */
[----:B------:R-:W-:Y:S02]  /*2910*/  FSEL R31, R31, RZ, P0 ;  /* 0x000000ff1f1f7208 */ /* 0x000fe40000000000 */
[----:B------:R-:W-:-:S03]  /*2920*/  ISETP.NE.AND P0, PT, R72, RZ, PT ;  /* 0x000000ff4800720c */ /* 0x000fc60003f05270 */
        /* <DEDUP_REMOVED lines=28> */
[----:B------:R-:W0:Y:S01]  /*2af0*/  MUFU.EX2 R29, R29 ;  /* 0x0000001d001d7308 */ /* 0x000e220000000800 */
        /* <DEDUP_REMOVED lines=9> */
[----:B------:R-:W-:-:S03]  /*2b90*/  FFMA.FTZ R31, R69, UR10, -R31 ;  /* 0x0000000a451f7c23 */ /* 0x000fc6000801081f */
[----:B------:R-:W-:-:S03]  /*2ba0*/  FMNMX.FTZ R3, R51, R26, !PT ;  /* 0x0000001a33037209 */ /* 0x000fc60007810000 */
[----:B------:R-:W3:Y:S01]  /*2bb0*/  MUFU.EX2 R33, R33 ;  /* 0x0000002100217308 */ /* 0x000ee20000000800 */
[----:B------:R-:W-:Y:S02]  /*2bc0*/  FMNMX.FTZ R26, R54, R3, !PT ;  /* 0x00000003361a7209 */ /* 0x000fe40007810000 */
[----:B0-----:R-:W-:Y:S02]  /*2bd0*/  F2FP.BF16.F32.PACK_AB R154, R29, R28 ;  /* 0x0000001c1d9a723e */ /* 0x001fe400000010ff */
[----:B------:R-:W-:-:S03]  /*2be0*/  FMNMX.FTZ R3, R55, R26, !PT ;  /* 0x0000001a37037209 */ /* 0x000fc60007810000 */
[----:B------:R-:W-:Y:S01]  /*2bf0*/  MUFU.EX2 R36, R36 ;  /* 0x0000002400247308 */ /* 0x000fe20000000800 */
[----:B------:R-:W-:-:S04]  /*2c00*/  FMNMX.FTZ R26, R58, R3, !PT ;  /* 0x000000033a1a7209 */ /* 0x000fc80007810000 */
[----:B------:R-:W-:-:S03]  /*2c10*/  FMNMX.FTZ R3, R59, R26, !PT ;  /* 0x0000001a3b037209 */ /* 0x000fc60007810000 */
[----:B------:R-:W0:Y:S01]  /*2c20*/  MUFU.EX2 R37, R37 ;  /* 0x0000002500257308 */ /* 0x000e220000000800 */
[----:B------:R-:W-:Y:S02]  /*2c30*/  FMNMX.FTZ R26, R62, R3, !PT ;  /* 0x000000033e1a7209 */ /* 0x000fe40007810000 */
[----:B---3--:R-:W-:Y:S02]  /*2c40*/  F2FP.BF16.F32.PACK_AB R156, R33, R32 ;  /* 0x00000020219c723e */ /* 0x008fe400000010ff */
[----:B------:R-:W-:-:S03]  /*2c50*/  FMNMX.FTZ R3, R63, R26, !PT ;  /* 0x0000001a3f037209 */ /* 0x000fc60007810000 */
[----:B------:R-:W-:Y:S01]  /*2c60*/  MUFU.EX2 R40, R40 ;  /* 0x0000002800287308 */ /* 0x000fe20000000800 */
[----:B------:R-:W-:-:S04]  /*2c70*/  FMNMX.FTZ R26, R66, R3, !PT ;  /* 0x00000003421a7209 */ /* 0x000fc80007810000 */
[----:B------:R-:W-:-:S03]  /*2c80*/  FMNMX.FTZ R3, R67, R26, !PT ;  /* 0x0000001a43037209 */ /* 0x000fc60007810000 */
[----:B------:R-:W3:Y:S01]  /*2c90*/  MUFU.EX2 R41, R41 ;  /* 0x0000002900297308 */ /* 0x000ee20000000800 */
[----:B------:R-:W-:Y:S02]  /*2ca0*/  FMNMX.FTZ R26, R70, R3, !PT ;  /* 0x00000003461a7209 */ /* 0x000fe40007810000 */
[----:B0-----:R-:W-:Y:S02]  /*2cb0*/  F2FP.BF16.F32.PACK_AB R158, R37, R36 ;  /* 0x00000024259e723e */ /* 0x001fe400000010ff */
[----:B------:R-:W-:-:S03]  /*2cc0*/  FMNMX.FTZ R26, R71, R26, !PT ;  /* 0x0000001a471a7209 */ /* 0x000fc60007810000 */
[----:B------:R-:W-:Y:S02]  /*2cd0*/  MUFU.EX2 R44, R44 ;  /* 0x0000002c002c7308 */ /* 0x000fe40000000800 */
[----:B------:R-:W0:Y:S06]  /*2ce0*/  SHFL.BFLY PT, R3, R26, 0x2, 0x1f ;  /* 0x0c401f001a037f89 */ /* 0x000e2c00000e0000 */
[----:B------:R-:W4:Y:S01]  /*2cf0*/  MUFU.EX2 R45, R45 ;  /* 0x0000002d002d7308 */ /* 0x000f220000000800 */
[----:B---3--:R-:W-:-:S07]  /*2d00*/  F2FP.BF16.F32.PACK_AB R160, R41, R40 ;  /* 0x0000002829a0723e */ /* 0x008fce00000010ff */
[----:B------:R-:W-:Y:S08]  /*2d10*/  MUFU.EX2 R48, R48 ;  /* 0x0000003000307308 */ /* 0x000ff00000000800 */
[----:B------:R-:W3:Y:S01]  /*2d20*/  MUFU.EX2 R49, R49 ;  /* 0x0000003100317308 */ /* 0x000ee20000000800 */
[----:B----4-:R-:W-:Y:S02]  /*2d30*/  F2FP.BF16.F32.PACK_AB R162, R45, R44 ;  /* 0x0000002c2da2723e */ /* 0x010fe400000010ff */
[----:B0-----:R-:W-:-:S05]  /*2d40*/  FMNMX.FTZ R27, R26, R3, !PT ;  /* 0x000000031a1b7209 */ /* 0x001fca0007810000 */
[----:B------:R-:W0:Y:S01]  /*2d50*/  SHFL.BFLY PT, R26, R27, 0x1, 0x1f ;  /* 0x0c201f001b1a7f89 */ /* 0x000e2200000e0000 */
[----:B------:R-:W-:Y:S08]  /*2d60*/  MUFU.EX2 R52, R52 ;  /* 0x0000003400347308 */ /* 0x000ff00000000800 */
[----:B------:R-:W4:Y:S01]  /*2d70*/  MUFU.EX2 R53, R53 ;  /* 0x0000003500357308 */ /* 0x000f220000000800 */
[----:B---3--:R-:W-:-:S07]  /*2d80*/  F2FP.BF16.F32.PACK_AB R164, R49, R48 ;  /* 0x0000003031a4723e */ /* 0x008fce00000010ff */
[----:B------:R-:W-:Y:S01]  /*2d90*/  MUFU.EX2 R56, R56 ;  /* 0x0000003800387308 */ /* 0x000fe20000000800 */
[----:B0-----:R-:W-:-:S07]  /*2da0*/  FMNMX.FTZ R3, R27, R26, !PT ;  /* 0x0000001a1b037209 */ /* 0x001fce0007810000 */
[----:B------:R-:W-:Y:S01]  /*2db0*/  MUFU.EX2 R57, R57 ;  /* 0x0000003900397308 */ /* 0x000fe20000000800 */
[----:B----4-:R-:W-:Y:S02]  /*2dc0*/  F2FP.BF16.F32.PACK_AB R166, R53, R52 ;  /* 0x0000003435a6723e */ /* 0x010fe400000010ff */
[C---:B------:R-:W-:Y:S01]  /*2dd0*/  FSETP.NEU.FTZ.AND P1, PT, R3.reuse, -INF , PT ;  /* 0xff8000000300780b */ /* 0x040fe20003f3d000 */
[----:B------:R-:W-:-:S04]  /*2de0*/  FMUL.FTZ R26, R3, UR10 ;  /* 0x0000000a031a7c20 */ /* 0x000fc80008410000 */
[----:B------:R-:W-:Y:S01]  /*2df0*/  MUFU.EX2 R60, R60 ;  /* 0x0000003c003c7308 */ /* 0x000fe20000000800 */
[----:B------:R-:W-:Y:S02]  /*2e00*/  FSEL R26, R26, RZ, P1 ;  /* 0x000000ff1a1a7208 */ /* 0x000fe40000800000 */
[----:B--2---:R-:W-:Y:S02]  /*2e10*/  LOP3.LUT P1, RZ, R73, 0x7f, RZ, 0xc0, !PT ;  /* 0x0000007f49ff7812 */ /* 0x004fe4000782c0ff */
[----:B------:R-:W-:Y:S01]  /*2e20*/  SHF.R.U32.HI R73, RZ, 0x7, R73 ;  /* 0x00000007ff497819 */ /* 0x000fe20000011649 */
        /* <DEDUP_REMOVED lines=12> */
[----:B------:R0:W2:Y:S01]  /*2ef0*/  MUFU.EX2 R30, R9 ;  /* 0x00000009001e7308 */ /* 0x0000a20000000800 */
[--C-:B------:R-:W-:Y:S01]  /*2f00*/  FFMA.FTZ R25, R25, UR10, -R26.reuse ;  /* 0x0000000a19197c23 */ /* 0x100fe2000801081a */
[--C-:B------:R-:W-:Y:S01]  /*2f10*/  FFMA.FTZ R50, R50, UR10, -R26.reuse ;  /* 0x0000000a32327c23 */ /* 0x100fe2000801081a */
[--C-:B------:R-:W-:Y:S01]  /*2f20*/  FFMA.FTZ R51, R51, UR10, -R26.reuse ;  /* 0x0000000a33337c23 */ /* 0x100fe2000801081a */
[--C-:B------:R-:W-:Y:S01]  /*2f30*/  FFMA.FTZ R54, R54, UR10, -R26.reuse ;  /* 0x0000000a36367c23 */ /* 0x100fe2000801081a */
[--C-:B------:R-:W-:Y:S01]  /*2f40*/  FFMA.FTZ R55, R55, UR10, -R26.reuse ;  /* 0x0000000a37377c23 */ /* 0x100fe2000801081a */
[--C-:B------:R-:W-:Y:S01]  /*2f50*/  FFMA.FTZ R58, R58, UR10, -R26.reuse ;  /* 0x0000000a3a3a7c23 */ /* 0x100fe2000801081a */
[--C-:B------:R-:W-:Y:S01]  /*2f60*/  FFMA.FTZ R59, R59, UR10, -R26.reuse ;  /* 0x0000000a3b3b7c23 */ /* 0x100fe2000801081a */
[----:B------:R3:W4:Y:S01]  /*2f70*/  MUFU.EX2 R155, R6 ;  /* 0x00000006009b7308 */ /* 0x0007220000000800 */
[----:B0-----:R-:W-:Y:S01]  /*2f80*/  FADD.FTZ R9, R152, R35 ;  /* 0x0000002398097221 */ /* 0x001fe20000010000 */
[--C-:B------:R-:W-:Y:S01]  /*2f90*/  FFMA.FTZ R62, R62, UR10, -R26.reuse ;  /* 0x0000000a3e3e7c23 */ /* 0x100fe2000801081a */
[--C-:B------:R-:W-:Y:S01]  /*2fa0*/  FFMA.FTZ R63, R63, UR10, -R26.reuse ;  /* 0x0000000a3f3f7c23 */ /* 0x100fe2000801081a */
[--C-:B------:R-:W-:Y:S01]  /*2fb0*/  FFMA.FTZ R66, R66, UR10, -R26.reuse ;  /* 0x0000000a42427c23 */ /* 0x100fe2000801081a */
[----:B------:R-:W-:Y:S01]  /*2fc0*/  FADD.FTZ R4, R28, R9 ;  /* 0x000000091c047221 */ /* 0x000fe20000010000 */
[--C-:B------:R-:W-:Y:S01]  /*2fd0*/  FFMA.FTZ R67, R67, UR10, -R26.reuse ;  /* 0x0000000a43437c23 */ /* 0x100fe2000801081a */
[----:B------:R-:W-:Y:S01]  /*2fe0*/  FFMA.FTZ R70, R70, UR10, -R26 ;  /* 0x0000000a46467c23 */ /* 0x000fe2000801081a */
[----:B------:R4:W0:Y:S01]  /*2ff0*/  MUFU.EX2 R34, R11 ;  /* 0x0000000b00227308 */ /* 0x0008220000000800 */
[----:B------:R-:W-:Y:S01]  /*3000*/  FADD.FTZ R9, R29, R4 ;  /* 0x000000041d097221 */ /* 0x000fe20000010000 */
[----:B--2---:R-:W-:Y:S01]  /*3010*/  FADD.FTZ R4, R153, R30 ;  /* 0x0000001e99047221 */ /* 0x004fe20000010000 */
[----:B------:R-:W-:Y:S01]  /*3020*/  FFMA.FTZ R26, R71, UR10, -R26 ;  /* 0x0000000a471a7c23 */ /* 0x000fe2000801081a */
[----:B------:R-:W-:Y:S01]  /*3030*/  F2FP.BF16.F32.PACK_AB R152, R35, R152 ;  /* 0x000000982398723e */ /* 0x000fe200000010ff */
[----:B---3--:R-:W-:Y:S01]  /*3040*/  FADD.FTZ R6, R32, R9 ;  /* 0x0000000920067221 */ /* 0x008fe20000010000 */
[----:B------:R-:W-:-:S02]  /*3050*/  F2FP.BF16.F32.PACK_AB R168, R57, R56 ;  /* 0x0000003839a8723e */ /* 0x000fc400000010ff */
[----:B------:R-:W2:Y:S01]  /*3060*/  MUFU.EX2 R12, R12 ;  /* 0x0000000c000c7308 */ /* 0x000ea20000000800 */
[----:B----4-:R-:W-:Y:S01]  /*3070*/  FADD.FTZ R11, R155, R4 ;  /* 0x000000049b0b7221 */ /* 0x010fe20000010000 */
[----:B------:R-:W-:Y:S01]  /*3080*/  FADD.FTZ R9, R33, R6 ;  /* 0x0000000621097221 */ /* 0x000fe20000010000 */
[----:B------:R-:W-:-:S03]  /*3090*/  F2FP.BF16.F32.PACK_AB R153, R30, R153 ;  /* 0x000000991e99723e */ /* 0x000fc600000010ff */
[----:B------:R-:W-:Y:S01]  /*30a0*/  FADD.FTZ R4, R36, R9 ;  /* 0x0000000924047221 */ /* 0x000fe20000010000 */
[----:B------:R-:W-:Y:S01]  /*30b0*/  IADD3 R9, -R73, 0xb, RZ ;  /* 0x0000000b49097810 */ /* 0x000fe20007ffe1ff */
[----:B------:R-:W3:Y:S01]  /*30c0*/  MUFU.EX2 R13, R13 ;  /* 0x0000000d000d7308 */ /* 0x000ee20000000800 */
[C---:B0-----:R-:W-:Y:S01]  /*30d0*/  FADD.FTZ R11, R34.reuse, R11 ;  /* 0x0000000b220b7221 */ /* 0x041fe20000010000 */
[----:B------:R-:W-:Y:S01]  /*30e0*/  FADD.FTZ R27, R37, R4 ;  /* 0x00000004251b7221 */ /* 0x000fe20000010000 */
[----:B------:R-:W-:Y:S01]  /*30f0*/  @!P1 VIADD R4, R5, 0x22840 ;  /* 0x0002284005049836 */ /* 0x000fe20000000000 */
[----:B------:R-:W-:Y:S02]  /*3100*/  F2FP.BF16.F32.PACK_AB R155, R34, R155 ;  /* 0x0000009b229b723e */ /* 0x000fe400000010ff */
[----:B------:R-:W-:Y:S02]  /*3110*/  FADD.FTZ R38, R40, R27 ;  /* 0x0000001b28267221 */ /* 0x000fe40000010000 */
[----:B------:R-:W0:Y:S01]  /*3120*/  MUFU.EX2 R14, R14 ;  /* 0x0000000e000e7308 */ /* 0x000e220000000800 */
[----:B--2---:R-:W-:Y:S01]  /*3130*/  FADD.FTZ R6, R12, R11 ;  /* 0x0000000b0c067221 */ /* 0x004fe20000010000 */
[----:B------:R-:W-:Y:S01]  /*3140*/  @!P1 PRMT R4, RZ, 0x654, R4 ;  /* 0x00000654ff049816 */ /* 0x000fe20000000004 */
[----:B------:R2:W-:Y:S06]  /*3150*/  BAR.ARV R9, 0x100 ;  /* 0x000400090000751d */ /* 0x0005ec0000002000 */
[----:B------:R-:W4:Y:S01]  /*3160*/  MUFU.EX2 R15, R15 ;  /* 0x0000000f000f7308 */ /* 0x000f220000000800 */
[----:B---3--:R-:W-:Y:S01]  /*3170*/  FADD.FTZ R11, R13, R6 ;  /* 0x000000060d0b7221 */ /* 0x008fe20000010000 */
[----:B------:R3:W-:Y:S01]  /*3180*/  @!P1 SYNCS.ARRIVE.TRANS64.RED.A1T0 RZ, [R4+URZ], RZ ;  /* 0x000000ff04ff99a7 */ /* 0x0007e2000810043f */
[----:B------:R-:W-:Y:S01]  /*3190*/  FADD.FTZ R27, R41, R38 ;  /* 0x00000026291b7221 */ /* 0x000fe20000010000 */
[----:B------:R-:W-:-:S03]  /*31a0*/  F2FP.BF16.F32.PACK_AB R157, R13, R12 ;  /* 0x0000000c0d9d723e */ /* 0x000fc600000010ff */
[----:B------:R-:W-:Y:S01]  /*31b0*/  FADD.FTZ R38, R44, R27 ;  /* 0x0000001b2c267221 */ /* 0x000fe20000010000 */
[----:B------:R-:W3:Y:S01]  /*31c0*/  MUFU.EX2 R20, R20 ;  /* 0x0000001400147308 */ /* 0x000ee20000000800 */
[----:B0-----:R-:W-:Y:S02]  /*31d0*/  FADD.FTZ R6, R14, R11 ;  /* 0x0000000b0e067221 */ /* 0x001fe40000010000 */
[----:B------:R-:W-:-:S05]  /*31e0*/  FADD.FTZ R27, R45, R38 ;  /* 0x000000262d1b7221 */ /* 0x000fca0000010000 */
[----:B------:R-:W0:Y:S01]  /*31f0*/  MUFU.EX2 R21, R21 ;  /* 0x0000001500157308 */ /* 0x000e220000000800 */
[C---:B----4-:R-:W-:Y:S01]  /*3200*/  FADD.FTZ R11, R15.reuse, R6 ;  /* 0x000000060f0b7221 */ /* 0x050fe20000010000 */
[----:B------:R-:W-:Y:S01]  /*3210*/  FADD.FTZ R6, R48, R27 ;  /* 0x0000001b30067221 */ /* 0x000fe20000010000 */
[----:B------:R-:W-:-:S03]  /*3220*/  F2FP.BF16.F32.PACK_AB R159, R15, R14 ;  /* 0x0000000e0f9f723e */ /* 0x000fc600000010ff */
[----:B------:R-:W-:Y:S02]  /*3230*/  FADD.FTZ R27, R49, R6 ;  /* 0x00000006311b7221 */ /* 0x000fe40000010000 */
[----:B------:R-:W4:Y:S01]  /*3240*/  MUFU.EX2 R24, R24 ;  /* 0x0000001800187308 */ /* 0x000f220000000800 */
[----:B---3--:R-:W-:Y:S01]  /*3250*/  FADD.FTZ R4, R20, R11 ;  /* 0x0000000b14047221 */ /* 0x008fe20000010000 */
[----:B------:R-:W-:-:S04]  /*3260*/  FADD.FTZ R6, R52, R27 ;  /* 0x0000001b34067221 */ /* 0x000fc80000010000 */
[----:B------:R-:W-:Y:S02]  /*3270*/  FADD.FTZ R27, R53, R6 ;  /* 0x00000006351b7221 */ /* 0x000fe40000010000 */
[----:B------:R-:W3:Y:S01]  /*3280*/  MUFU.EX2 R25, R25 ;  /* 0x0000001900197308 */ /* 0x000ee20000000800 */
[C---:B0-----:R-:W-:Y:S01]  /*3290*/  FADD.FTZ R11, R21.reuse, R4 ;  /* 0x00000004150b7221 */ /* 0x041fe20000010000 */
[----:B------:R-:W-:Y:S01]  /*32a0*/  FADD.FTZ R6, R56, R27 ;  /* 0x0000001b38067221 */ /* 0x000fe20000010000 */
[----:B------:R-:W-:-:S03]  /*32b0*/  F2FP.BF16.F32.PACK_AB R161, R21, R20 ;  /* 0x0000001415a1723e */ /* 0x000fc600000010ff */
[----:B------:R-:W-:Y:S02]  /*32c0*/  FADD.FTZ R27, R57, R6 ;  /* 0x00000006391b7221 */ /* 0x000fe40000010000 */
[----:B------:R-:W0:Y:S01]  /*32d0*/  MUFU.EX2 R50, R50 ;  /* 0x0000003200327308 */ /* 0x000e220000000800 */
[----:B----4-:R-:W-:Y:S01]  /*32e0*/  FADD.FTZ R4, R24, R11 ;  /* 0x0000000b18047221 */ /* 0x010fe20000010000 */
[----:B------:R-:W-:-:S06]  /*32f0*/  FADD.FTZ R6, R60, R27 ;  /* 0x0000001b3c067221 */ /* 0x000fcc0000010000 */
[----:B------:R-:W4:Y:S01]  /*3300*/  MUFU.EX2 R51, R51 ;  /* 0x0000003300337308 */ /* 0x000f220000000800 */
[C---:B---3--:R-:W-:Y:S01]  /*3310*/  FADD.FTZ R11, R25.reuse, R4 ;  /* 0x00000004190b7221 */ /* 0x048fe20000010000 */
[----:B------:R-:W-:-:S06]  /*3320*/  F2FP.BF16.F32.PACK_AB R163, R25, R24 ;  /* 0x0000001819a3723e */ /* 0x000fcc00000010ff */
[----:B------:R-:W3:Y:S01]  /*3330*/  MUFU.EX2 R54, R54 ;  /* 0x0000003600367308 */ /* 0x000ee20000000800 */
[----:B0-----:R-:W-:-:S07]  /*3340*/  FADD.FTZ R4, R50, R11 ;  /* 0x0000000b32047221 */ /* 0x001fce0000010000 */
[----:B------:R-:W0:Y:S01]  /*3350*/  MUFU.EX2 R55, R55 ;  /* 0x0000003700377308 */ /* 0x000e220000000800 */
[C---:B----4-:R-:W-:Y:S01]  /*3360*/  FADD.FTZ R11, R51.reuse, R4 ;  /* 0x00000004330b7221 */ /* 0x050fe20000010000 */
[----:B------:R-:W-:-:S06]  /*3370*/  F2FP.BF16.F32.PACK_AB R165, R51, R50 ;  /* 0x0000003233a5723e */ /* 0x000fcc00000010ff */
[----:B------:R-:W4:Y:S01]  /*3380*/  MUFU.EX2 R58, R58 ;  /* 0x0000003a003a7308 */ /* 0x000f220000000800 */
[----:B---3--:R-:W-:-:S07]  /*3390*/  FADD.FTZ R4, R54, R11 ;  /* 0x0000000b36047221 */ /* 0x008fce0000010000 */
[----:B------:R-:W3:Y:S01]  /*33a0*/  MUFU.EX2 R59, R59 ;  /* 0x0000003b003b7308 */ /* 0x000ee20000000800 */
[C---:B0-----:R-:W-:Y:S01]  /*33b0*/  FADD.FTZ R11, R55.reuse, R4 ;  /* 0x00000004370b7221 */ /* 0x041fe20000010000 */
[----:B------:R-:W-:-:S06]  /*33c0*/  F2FP.BF16.F32.PACK_AB R167, R55, R54 ;  /* 0x0000003637a7723e */ /* 0x000fcc00000010ff */
[----:B------:R-:W0:Y:S01]  /*33d0*/  MUFU.EX2 R62, R62 ;  /* 0x0000003e003e7308 */ /* 0x000e220000000800 */
[----:B----4-:R-:W-:-:S07]  /*33e0*/  FADD.FTZ R4, R58, R11 ;  /* 0x0000000b3a047221 */ /* 0x010fce0000010000 */
        /* <DEDUP_REMOVED lines=9> */
[C---:B---3--:R-:W-:Y:S01]  /*3480*/  FADD.FTZ R27, R61.reuse, R6 ;  /* 0x000000063d1b7221 */ /* 0x048fe20000010000 */
[----:B------:R-:W-:-:S06]  /*3490*/  F2FP.BF16.F32.PACK_AB R170, R61, R60 ;  /* 0x0000003c3daa723e */ /* 0x000fcc00000010ff */
[----:B------:R-:W3:Y:S01]  /*34a0*/  MUFU.EX2 R67, R67 ;  /* 0x0000004300437308 */ /* 0x000ee20000000800 */
[----:B0-----:R-:W-:-:S07]  /*34b0*/  FADD.FTZ R4, R66, R11 ;  /* 0x0000000b42047221 */ /* 0x001fce0000010000 */
[----:B------:R-:W0:Y:S01]  /*34c0*/  MUFU.EX2 R65, R65 ;  /* 0x0000004100417308 */ /* 0x000e220000000800 */
[----:B----4-:R-:W-:-:S07]  /*34d0*/  FADD.FTZ R6, R64, R27 ;  /* 0x0000001b40067221 */ /* 0x010fce0000010000 */
[----:B------:R-:W4:Y:S01]  /*34e0*/  MUFU.EX2 R70, R70 ;  /* 0x0000004600467308 */ /* 0x000f220000000800 */
[C---:B---3--:R-:W-:Y:S01]  /*34f0*/  FADD.FTZ R11, R67.reuse, R4 ;  /* 0x00000004430b7221 */ /* 0x048fe20000010000 */
[----:B------:R-:W-:-:S06]  /*3500*/  F2FP.BF16.F32.PACK_AB R173, R67, R66 ;  /* 0x0000004243ad723e */ /* 0x000fcc00000010ff */
[----:B------:R-:W3:Y:S01]  /*3510*/  MUFU.EX2 R68, R68 ;  /* 0x0000004400447308 */ /* 0x000ee20000000800 */
[C---:B0-----:R-:W-:Y:S01]  /*3520*/  FADD.FTZ R27, R65.reuse, R6 ;  /* 0x00000006411b7221 */ /* 0x041fe20000010000 */
[----:B------:R-:W-:-:S06]  /*3530*/  F2FP.BF16.F32.PACK_AB R172, R65, R64 ;  /* 0x0000004041ac723e */ /* 0x000fcc00000010ff */
[----:B------:R-:W0:Y:S01]  /*3540*/  MUFU.EX2 R175, R26 ;  /* 0x0000001a00af7308 */ /* 0x000e220000000800 */
[----:B----4-:R-:W-:-:S07]  /*3550*/  FADD.FTZ R4, R70, R11 ;  /* 0x0000000b46047221 */ /* 0x010fce0000010000 */
[----:B------:R-:W4:Y:S01]  /*3560*/  MUFU.EX2 R31, R31 ;  /* 0x0000001f001f7308 */ /* 0x000f220000000800 */
[----:B---3--:R-:W-:Y:S01]  /*3570*/  FADD.FTZ R6, R68, R27 ;  /* 0x0000001b44067221 */ /* 0x008fe20000010000 */
[C---:B0-----:R-:W-:Y:S01]  /*3580*/  FADD.FTZ R4, R175.reuse, R4 ;  /* 0x00000004af047221 */ /* 0x041fe20000010000 */
[----:B------:R-:W-:Y:S02]  /*3590*/  F2FP.BF16.F32.PACK_AB R175, R175, R70 ;  /* 0x00000046afaf723e */ /* 0x000fe400000010ff */
[C---:B----4-:R-:W-:Y:S01]  /*35a0*/  FADD.FTZ R6, R31.reuse, R6 ;  /* 0x000000061f067221 */ /* 0x050fe20000010000 */
[----:B------:R-:W-:Y:S01]  /*35b0*/  F2FP.BF16.F32.PACK_AB R174, R31, R68 ;  /* 0x000000441fae723e */ /* 0x000fe200000010ff */
[----:B--2---:R-:W-:Y:S06]  /*35c0*/  @!P0 BRA `(.L_x_9627) ;  /* 0x0000000000048947 */ /* 0x004fec0003800000 */
[----:B------:R-:W-:Y:S01]  /*35d0*/  BPT.TRAP 0x1 ;  /* 0x000000040000795c */ /* 0x000fe20000300000 */
.L_x_9627:
[----:B------:R0:W2:Y:S01]  /*35e0*/  SYNCS.PHASECHK.TRANS64.TRYWAIT P2, [R5+URZ+0x22850], R10 ;  /* 0x0228500a050075a7 */ /* 0x0000a2000804017f */
[----:B------:R-:W-:Y:S05]  /*35f0*/  @!P0 BRA `(.L_x_9628) ;  /* 0x0000000000048947 */ /* 0x000fea0003800000 */
[----:B------:R-:W-:Y:S01]  /*3600*/  BPT.TRAP 0x1 ;  /* 0x000000040000795c */ /* 0x000fe20000300000 */
.L_x_9628:
[----:B--2---:R-:W-:Y:S05]  /*3610*/  @P2 BRA `(.L_x_9629) ;  /* 0x0000000000082947 */ /* 0x004fea0003800000 */
[----:B------:R-:W2:Y:S02]  /*3620*/  SYNCS.PHASECHK.TRANS64.TRYWAIT P2, [R5+URZ+0x22850], R10 ;  /* 0x0228500a050075a7 */ /* 0x000ea4000804017f */
[----:B--2---:R-:W-:Y:S05]  /*3630*/  @!P2 BRA `(.L_x_9630) ;  /* 0x000000bc0090a947 */ /* 0x004fea0003800000 */
.L_x_9629:
[----:B------:R-:W-:Y:S01]  /*3640*/  R2UR UR6, R7 ;  /* 0x00000000070672ca */ /* 0x000fe200000e0000 */
[----:B------:R3:W-:Y:S01]  /*3650*/  BAR.SYNC.DEFER_BLOCKING R8, 0x100 ;  /* 0x000400080000751d */ /* 0x0007e20000010000 */
[----:B------:R-:W-:Y:S01]  /*3660*/  UISETP.GE.AND UP0, UPT, UR42, 0x61, UPT ;  /* 0x000000612a00788c */ /* 0x000fe2000bf06270 */
[----:B012---:R-:W-:-:S04]  /*3670*/  @!P1 VIADD R5, R5, 0x22860 ;  /* 0x0002286005059836 */ /* 0x007fc80000000000 */
[----:B------:R-:W-:Y:S01]  /*3680*/  UMOV UR7, 0x40000040 ;  /* 0x4000004000077882 */ /* 0x000fe20000000000 */
[----:B------:R-:W-:Y:S02]  /*3690*/  PLOP3.LUT P2, PT, PT, PT, UP0, 0x80, 0x0 ;  /* 0x000000000000781c */ /* 0x000fe40003f4f008 */
[----:B------:R-:W-:-:S03]  /*36a0*/  @!P1 PRMT R5, RZ, 0x654, R5 ;  /* 0x00000654ff059816 */ /* 0x000fc60000000005 */
[----:B------:R-:W-:-:S04]  /*36b0*/  UIADD3 UR6, UR6, 0x400, URZ ;  /* 0x0000040006067890 */ /* 0x000fc8000fffe03f */
[----:B------:R-:W-:-:S04]  /*36c0*/  USHF.R.U32.HI UR6, URZ, 0x4, UR6 ;  /* 0x000000043f067899 */ /* 0x000fc80008011606 */
[----:B------:R-:W-:-:S04]  /*36d0*/  ULOP3.LUT UR6, UR6, 0x3fff, URZ, 0xc0, !UPT ;  /* 0x00003fff06067892 */ /* 0x000fc8000f8ec03f */
[----:B------:R-:W-:Y:S01]  /*36e0*/  ULOP3.LUT UR21, UR6, 0x3000000, URZ, 0xfc, !UPT ;  /* 0x0300000006157892 */ /* 0x000fe2000f8efc3f */
[----:B------:R-:W-:-:S03]  /*36f0*/  WARPGROUP.ARRIVE ;  /* 0x00000000000079c5 */ /* 0x000fc60000000000 */
[----:B------:R-:W-:-:S07]  /*3700*/  UIMAD UR11, UR37, 0xc00, UR21 ;  /* 0x00000c00250b78a4 */ /* 0x000fce000f8e0215 */
        /* <DEDUP_REMOVED lines=35> */
[----:B---3--:R-:W-:Y:S01]  /*3940*/  IMAD.MOV.U32 R8, RZ, RZ, R3 ;  /* 0x000000ffff087224 */ /* 0x008fe200078e0003 */
[----:B------:R-:W-:Y:S01]  /*3950*/  UIADD3 UR39, UR39, -0x2, URZ ;  /* 0xfffffffe27277890 */ /* 0x000fe2000fffe03f */
[----:B------:R-:W-:Y:S01]  /*3960*/  IMAD.MOV.U32 R7, RZ, RZ, R0 ;  /* 0x000000ffff077224 */ /* 0x000fe200078e0000 */
[----:B------:R-:W-:Y:S01]  /*3970*/  ULDC UR24, c[0x0][0x9d8] ;  /* 0x0002760000187ab9 */ /* 0x000fe20000000800 */
[----:B------:R-:W-:-:S09]  /*3980*/  ULDC UR22, c[0x0][0x988] ;  /* 0x0002620000167ab9 */ /* 0x000fd20000000800 */
.L_x_9640:
        /* <DEDUP_REMOVED lines=8> */
[----:B0-----:R-:W-:Y:S11]  /*3a10*/  @!P0 BRA `(.L_x_9632) ;  /* 0x0000000000048947 */ /* 0x001ff60003800000 */
[----:B------:R-:W-:Y:S01]  /*3a20*/  BPT.TRAP 0x1 ;  /* 0x000000040000795c */ /* 0x000fe20000300000 */
.L_x_9632:
        /* <DEDUP_REMOVED lines=9> */
.L_x_9633:
[----:B-1----:R-:W-:Y:S05]  /*3ac0*/  @P3 BRA `(.L_x_9634) ;  /* 0x0000000000083947 */ /* 0x002fea0003800000 */
[----:B------:R-:W1:Y:S02]  /*3ad0*/  SYNCS.PHASECHK.TRANS64.TRYWAIT P3, [UR23+0x22830], R5 ;  /* 0x02283005ff0075a7 */ /* 0x000e640008060157 */
[----:B-1----:R-:W-:Y:S05]  /*3ae0*/  @!P3 BRA `(.L_x_9635) ;  /* 0x000000b80078b947 */ /* 0x002fea0003800000 */
.L_x_9634:
        /* <DEDUP_REMOVED lines=72> */
[----:B------:R-:W-:-:S05]  /*3f70*/  FMUL.FTZ R189, R199, UR24 ;  /* 0x00000018c7bd7c20 */ /* 0x000fca0008410000 */
[----:B------:R-:W1:Y:S01]  /*3f80*/  MUFU.TANH R154, R154 ;  /* 0x0000009a009a7308 */ /* 0x000e620000002400 */
[----:B--2---:R-:W-:-:S07]  /*3f90*/  FMNMX.FTZ R171, R20, R171, !PT ;  /* 0x000000ab14ab7209 */ /* 0x004fce0007810000 */
[----:B------:R-:W2:Y:S01]  /*3fa0*/  MUFU.TANH R155, R155 ;  /* 0x0000009b009b7308 */ /* 0x000ea20000002400 */
[----:B---3--:R-:W-:-:S07]  /*3fb0*/  FMNMX.FTZ R171, R152, R171, !PT ;  /* 0x000000ab98ab7209 */ /* 0x008fce0007810000 */
        /* <DEDUP_REMOVED lines=9> */
[----:B-1----:R-:W-:-:S07]  /*4050*/  FMNMX.FTZ R173, R159, R0, !PT ;  /* 0x000000009fad7209 */ /* 0x002fce0007810000 */
[----:B------:R-:W1:Y:S01]  /*4060*/  MUFU.TANH R165, R165 ;  /* 0x000000a500a57308 */ /* 0x000e620000002400 */
[----:B--2---:R-:W-:Y:S01]  /*4070*/  FMNMX.FTZ R177, R162, R173, !PT ;  /* 0x000000ada2b17209 */ /* 0x004fe20007810000 */
[----:B------:R-:W-:-:S06]  /*4080*/  FMUL.FTZ R173, R192, UR24 ;  /* 0x00000018c0ad7c20 */ /* 0x000fcc0008410000 */
        /* <DEDUP_REMOVED lines=12> */
[----:B--2---:R-:W-:-:S07]  /*4150*/  FMNMX.FTZ R181, R169, R0, !PT ;  /* 0x00000000a9b57209 */ /* 0x004fce0007810000 */
        /* <DEDUP_REMOVED lines=13> */
[----:B---3--:R-:W-:Y:S01]  /*4230*/  FMNMX.FTZ R0, R176, R181, !PT ;  /* 0x000000b5b0007209 */ /* 0x008fe20007810000 */
[----:B------:R-:W-:Y:S01]  /*4240*/  FMUL.FTZ R181, R183, UR24 ;  /* 0x00000018b7b57c20 */ /* 0x000fe20008410000 */
[----:B------:R-:W-:Y:S01]  /*4250*/  FMUL.FTZ R183, R187, UR24 ;  /* 0x00000018bbb77c20 */ /* 0x000fe20008410000 */
[----:B------:R-:W-:Y:S02]  /*4260*/  FMUL.FTZ R187, R195, UR24 ;  /* 0x00000018c3bb7c20 */ /* 0x000fe40008410000 */
[----:B------:R-:W3:Y:S02]  /*4270*/  SHFL.BFLY PT, R185, R0, 0x2, 0x1f ;  /* 0x0c401f0000b97f89 */ /* 0x000ee400000e0000 */
[----:B------:R-:W4:Y:S01]  /*4280*/  MUFU.TANH R14, R14 ;  /* 0x0000000e000e7308 */ /* 0x000f220000002400 */
[----:B-1----:R-:W-:-:S07]  /*4290*/  FMNMX.FTZ R190, R9, R8, !PT ;  /* 0x0000000809be7209 */ /* 0x002fce0007810000 */
[----:B------:R-:W1:Y:S08]  /*42a0*/  MUFU.TANH R15, R15 ;  /* 0x0000000f000f7308 */ /* 0x000e700000002400 */
[----:B------:R-:W5:Y:S01]  /*42b0*/  MUFU.TANH R21, R21 ;  /* 0x0000001500157308 */ /* 0x000f620000002400 */
[----:B---3--:R-:W-:Y:S01]  /*42c0*/  FMNMX.FTZ R192, R0, R185, !PT ;  /* 0x000000b900c07209 */ /* 0x008fe20007810000 */
[----:B------:R-:W-:-:S06]  /*42d0*/  FMUL.FTZ R185, R191, UR24 ;  /* 0x00000018bfb97c20 */ /* 0x000fcc0008410000 */
[----:B------:R-:W3:Y:S01]  /*42e0*/  MUFU.TANH R153, R153 ;  /* 0x0000009900997308 */ /* 0x000ee20000002400 */
[----:B--2---:R-:W-:Y:S01]  /*42f0*/  FMNMX.FTZ R191, R11, R190, !PT ;  /* 0x000000be0bbf7209 */ /* 0x004fe20007810000 */
[----:B------:R-:W2:Y:S03]  /*4300*/  SHFL.BFLY PT, R193, R192, 0x1, 0x1f ;  /* 0x0c201f00c0c17f89 */ /* 0x000ea600000e0000 */
[----:B----4-:R-:W-:-:S03]  /*4310*/  FMNMX.FTZ R190, R14, R191, !PT ;  /* 0x000000bf0ebe7209 */ /* 0x010fc60007810000 */
[----:B------:R-:W4:Y:S01]  /*4320*/  MUFU.TANH R156, R156 ;  /* 0x0000009c009c7308 */ /* 0x000f220000002400 */
[----:B-1----:R-:W-:-:S04]  /*4330*/  FMNMX.FTZ R190, R15, R190, !PT ;  /* 0x000000be0fbe7209 */ /* 0x002fc80007810000 */
[----:B-----5:R-:W-:-:S03]  /*4340*/  FMNMX.FTZ R190, R21, R190, !PT ;  /* 0x000000be15be7209 */ /* 0x020fc60007810000 */
[----:B------:R-:W1:Y:S08]  /*4350*/  MUFU.TANH R157, R157 ;  /* 0x0000009d009d7308 */ /* 0x000e700000002400 */
[----:B------:R-:W5:Y:S01]  /*4360*/  MUFU.TANH R160, R160 ;  /* 0x000000a000a07308 */ /* 0x000f620000002400 */
[----:B--2---:R-:W-:-:S05]  /*4370*/  FMNMX.FTZ R0, R192, R193, !PT ;  /* 0x000000c1c0007209 */ /* 0x004fca0007810000 */
[C---:B------:R-:W-:Y:S02]  /*4380*/  FMUL.FTZ R197, R0.reuse, UR10 ;  /* 0x0000000a00c57c20 */ /* 0x040fe40008410000 */
[----:B------:R-:W2:Y:S01]  /*4390*/  MUFU.TANH R161, R161 ;  /* 0x000000a100a17308 */ /* 0x000ea20000002400 */
[----:B------:R-:W-:Y:S01]  /*43a0*/  FADD.FTZ R7, -R0, R7 ;  /* 0x0000000700077221 */ /* 0x000fe20000010100 */
[--C-:B------:R-:W-:Y:S01]  /*43b0*/  FFMA.FTZ R191, R3, UR10, -R197.reuse ;  /* 0x0000000a03bf7c23 */ /* 0x100fe200080108c5 */
[----:B---3--:R-:W-:Y:S01]  /*43c0*/  FMNMX.FTZ R3, R153, R190, !PT ;  /* 0x000000be99037209 */ /* 0x008fe20007810000 */
[--C-:B------:R-:W-:Y:S01]  /*43d0*/  FFMA.FTZ R193, R152, UR10, -R197.reuse ;  /* 0x0000000a98c17c23 */ /* 0x100fe200080108c5 */
[----:B------:R-:W-:Y:S01]  /*43e0*/  FMUL.FTZ R7, R7, UR10 ;  /* 0x0000000a07077c20 */ /* 0x000fe20008410000 */
[--C-:B------:R-:W-:Y:S02]  /*43f0*/  FFMA.FTZ R10, R10, UR10, -R197.reuse ;  /* 0x0000000a0a0a7c23 */ /* 0x100fe400080108c5 */
[----:B------:R-:W3:Y:S01]  /*4400*/  MUFU.TANH R163, R163 ;  /* 0x000000a300a37308 */ /* 0x000ee20000002400 */
[----:B----4-:R-:W-:Y:S01]  /*4410*/  FMNMX.FTZ R190, R156, R3, !PT ;  /* 0x000000039cbe7209 */ /* 0x010fe20007810000 */
[--C-:B------:R-:W-:Y:S01]  /*4420*/  FFMA.FTZ R195, R164, UR10, -R197.reuse ;  /* 0x0000000aa4c37c23 */ /* 0x100fe200080108c5 */
[--C-:B------:R-:W-:Y:S01]  /*4430*/  FFMA.FTZ R164, R165, UR10, -R197.reuse ;  /* 0x0000000aa5a47c23 */ /* 0x100fe200080108c5 */
[--C-:B------:R-:W-:Y:S01]  /*4440*/  FFMA.FTZ R165, R166, UR10, -R197.reuse ;  /* 0x0000000aa6a57c23 */ /* 0x100fe200080108c5 */
[----:B-1----:R-:W-:Y:S01]  /*4450*/  FMNMX.FTZ R3, R157, R190, !PT ;  /* 0x000000be9d037209 */ /* 0x002fe20007810000 */
[--C-:B------:R-:W-:Y:S01]  /*4460*/  FFMA.FTZ R166, R167, UR10, -R197.reuse ;  /* 0x0000000aa7a67c23 */ /* 0x100fe200080108c5 */
[--C-:B------:R-:W-:Y:S01]  /*4470*/  FFMA.FTZ R167, R168, UR10, -R197.reuse ;  /* 0x0000000aa8a77c23 */ /* 0x100fe200080108c5 */
[----:B------:R-:W1:Y:S01]  /*4480*/  MUFU.TANH R175, R175 ;  /* 0x000000af00af7308 */ /* 0x000e620000002400 */
[----:B-----5:R-:W-:Y:S01]  /*4490*/  FMNMX.FTZ R190, R160, R3, !PT ;  /* 0x00000003a0be7209 */ /* 0x020fe20007810000 */
[--C-:B------:R-:W-:Y:S01]  /*44a0*/  FFMA.FTZ R12, R12, UR10, -R197.reuse ;  /* 0x0000000a0c0c7c23 */ /* 0x100fe200080108c5 */
[--C-:B------:R-:W-:Y:S01]  /*44b0*/  FFMA.FTZ R168, R169, UR10, -R197.reuse ;  /* 0x0000000aa9a87c23 */ /* 0x100fe200080108c5 */
[--C-:B------:R-:W-:Y:S01]  /*44c0*/  FFMA.FTZ R169, R170, UR10, -R197.reuse ;  /* 0x0000000aaaa97c23 */ /* 0x100fe200080108c5 */
[----:B--2---:R-:W-:Y:S01]  /*44d0*/  FMNMX.FTZ R190, R161, R190, !PT ;  /* 0x000000bea1be7209 */ /* 0x004fe20007810000 */
        /* <DEDUP_REMOVED lines=12> */
[--C-:B------:R-:W-:Y:S01]  /*45a0*/  FFMA.FTZ R190, R154, UR10, -R197.reuse ;  /* 0x0000000a9abe7c23 */ /* 0x100fe200080108c5 */
[--C-:B------:R-:W-:Y:S01]  /*45b0*/  FFMA.FTZ R159, R159, UR10, -R197.reuse ;  /* 0x0000000a9f9f7c23 */ /* 0x100fe200080108c5 */
[--C-:B------:R-:W-:Y:S01]  /*45c0*/  FFMA.FTZ R162, R162, UR10, -R197.reuse ;  /* 0x0000000aa2a27c23 */ /* 0x100fe200080108c5 */
[--C-:B------:R-:W-:Y:S01]  /*45d0*/  FFMA.FTZ R174, R177, UR10, -R197.reuse ;  /* 0x0000000ab1ae7c23 */ /* 0x100fe200080108c5 */
[----:B------:R-:W-:-:S02]  /*45e0*/  FFMA.FTZ R197, R176, UR10, -R197 ;  /* 0x0000000ab0c57c23 */ /* 0x000fc400080108c5 */
        /* <DEDUP_REMOVED lines=20> */
[----:B------:R-:W2:Y:S01]  /*4730*/  MUFU.EX2 R7, R7 ;  /* 0x0000000700077308 */ /* 0x000ea20000000800 */
[----:B---3--:R-:W-:-:S07]  /*4740*/  FMNMX.FTZ R152, R188, R3, !PT ;  /* 0x00000003bc987209 */ /* 0x008fce0007810000 */
[----:B------:R-:W3:Y:S01]  /*4750*/  MUFU.EX2 R10, R10 ;  /* 0x0000000a000a7308 */ /* 0x000ee20000000800 */
[----:B-1----:R-:W-:-:S05]  /*4760*/  FMNMX.FTZ R152, R189, R152, !PT ;  /* 0x00000098bd987209 */ /* 0x002fca0007810000 */
[----:B------:R-:W1:Y:S02]  /*4770*/  SHFL.BFLY PT, R3, R152, 0x2, 0x1f ;  /* 0x0c401f0098037f89 */ /* 0x000e6400000e0000 */
        /* <DEDUP_REMOVED lines=21> */
[----:B------:R-:W-:Y:S01]  /*48d0*/  FMUL.FTZ R57, R57, R7 ;  /* 0x0000000739397220 */ /* 0x000fe20000410000 */
[----:B-1----:R-:W-:Y:S01]  /*48e0*/  FMNMX.FTZ R154, R152, R3, !PT ;  /* 0x00000003989a7209 */ /* 0x002fe20007810000 */
[-C--:B------:R-:W-:Y:S01]  /*48f0*/  FMUL.FTZ R60, R60, R7.reuse ;  /* 0x000000073c3c7220 */ /* 0x080fe20000410000 */
[----:B------:R-:W1:Y:S01]  /*4900*/  MUFU.EX2 R20, R20 ;  /* 0x0000001400147308 */ /* 0x000e620000000800 */
[-C--:B------:R-:W-:Y:S01]  /*4910*/  FMUL.FTZ R61, R61, R7.reuse ;  /* 0x000000073d3d7220 */ /* 0x080fe20000410000 */
[-C--:B------:R-:W-:Y:S01]  /*4920*/  FMUL.FTZ R64, R64, R7.reuse ;  /* 0x0000000740407220 */ /* 0x080fe20000410000 */
[----:B------:R-:W5:Y:S01]  /*4930*/  SHFL.BFLY PT, R3, R154, 0x1, 0x1f ;  /* 0x0c201f009a037f89 */ /* 0x000f6200000e0000 */
        /* <DEDUP_REMOVED lines=22> */
[----:B------:R-:W-:Y:S01]  /*4aa0*/  FMUL.FTZ R104, R104, R7 ;  /* 0x0000000768687220 */ /* 0x000fe20000410000 */
[----:B-----5:R-:W-:Y:S01]  /*4ab0*/  FMNMX.FTZ R3, R154, R3, !PT ;  /* 0x000000039a037209 */ /* 0x020fe20007810000 */
[-C--:B------:R-:W-:Y:S01]  /*4ac0*/  FMUL.FTZ R105, R105, R7.reuse ;  /* 0x0000000769697220 */ /* 0x080fe20000410000 */
[-C--:B------:R-:W-:Y:S01]  /*4ad0*/  FMUL.FTZ R108, R108, R7.reuse ;  /* 0x000000076c6c7220 */ /* 0x080fe20000410000 */
[-C--:B------:R-:W-:Y:S01]  /*4ae0*/  FMUL.FTZ R109, R109, R7.reuse ;  /* 0x000000076d6d7220 */ /* 0x080fe20000410000 */
[-C--:B------:R-:W-:Y:S01]  /*4af0*/  FMUL.FTZ R112, R112, R7.reuse ;  /* 0x0000000770707220 */ /* 0x080fe20000410000 */
[C---:B------:R-:W-:Y:S01]  /*4b00*/  FMUL.FTZ R152, R3.reuse, UR10 ;  /* 0x0000000a03987c20 */ /* 0x040fe20008410000 */
[----:B------:R-:W-:Y:S01]  /*4b10*/  FADD.FTZ R8, -R3, R8 ;  /* 0x0000000803087221 */ /* 0x000fe20000010100 */
[----:B------:R-:W5:Y:S01]  /*4b20*/  MUFU.EX2 R192, R192 ;  /* 0x000000c000c07308 */ /* 0x000f620000000800 */
[----:B------:R-:W-:Y:S01]  /*4b30*/  FMUL.FTZ R113, R113, R7 ;  /* 0x0000000771717220 */ /* 0x000fe20000410000 */
[--C-:B------:R-:W-:Y:S01]  /*4b40*/  FFMA.FTZ R198, R175, UR10, -R152.reuse ;  /* 0x0000000aafc67c23 */ /* 0x100fe20008010898 */
[--C-:B------:R-:W-:Y:S01]  /*4b50*/  FFMA.FTZ R175, R178, UR10, -R152.reuse ;  /* 0x0000000ab2af7c23 */ /* 0x100fe20008010898 */
[--C-:B------:R-:W-:Y:S01]  /*4b60*/  FFMA.FTZ R178, R179, UR10, -R152.reuse ;  /* 0x0000000ab3b27c23 */ /* 0x100fe20008010898 */
[--C-:B------:R-:W-:Y:S01]  /*4b70*/  FFMA.FTZ R179, R180, UR10, -R152.reuse ;  /* 0x0000000ab4b37c23 */ /* 0x100fe20008010898 */
[--C-:B------:R-:W-:Y:S01]  /*4b80*/  FFMA.FTZ R180, R181, UR10, -R152.reuse ;  /* 0x0000000ab5b47c23 */ /* 0x100fe20008010898 */
[----:B------:R-:W-:Y:S01]  /*4b90*/  FFMA.FTZ R181, R182, UR10, -R152 ;  /* 0x0000000ab6b57c23 */ /* 0x000fe20008010898 */
[----:B------:R-:W-:-:S02]  /*4ba0*/  IMAD.U32 R182, RZ, RZ, UR23 ;  /* 0x00000017ffb67e24 */ /* 0x000fc4000f8e00ff */
[--C-:B------:R-:W-:Y:S01]  /*4bb0*/  FFMA.FTZ R176, R153, UR10, -R152.reuse ;  /* 0x0000000a99b07c23 */ /* 0x100fe20008010898 */
[----:B------:R-:W-:Y:S01]  /*4bc0*/  FMUL.FTZ R177, R8, UR10 ;  /* 0x0000000a08b17c20 */ /* 0x000fe20008410000 */
[--C-:B------:R-:W-:Y:S01]  /*4bd0*/  FFMA.FTZ R8, R9, UR10, -R152.reuse ;  /* 0x0000000a09087c23 */ /* 0x100fe20008010898 */
[----:B------:R-:W-:Y:S01]  /*4be0*/  @!P1 VIADD R153, R182, 0x22840 ;  /* 0x00022840b6999836 */ /* 0x000fe20000000000 */
[----:B------:R-:W-:Y:S01]  /*4bf0*/  IADD3 R9, -R211, 0xb, RZ ;  /* 0x0000000bd3097810 */ /* 0x000fe20007ffe1ff */
[----:B------:R-:W5:Y:S01]  /*4c00*/  MUFU.EX2 R159, R159 ;  /* 0x0000009f009f7308 */ /* 0x000f620000000800 */
[--C-:B------:R-:W-:Y:S01]  /*4c10*/  FFMA.FTZ R11, R11, UR10, -R152.reuse ;  /* 0x0000000a0b0b7c23 */ /* 0x100fe20008010898 */
[--C-:B------:R-:W-:Y:S01]  /*4c20*/  FFMA.FTZ R14, R14, UR10, -R152.reuse ;  /* 0x0000000a0e0e7c23 */ /* 0x100fe20008010898 */
[----:B------:R-:W-:Y:S01]  /*4c30*/  @!P1 PRMT R153, RZ, 0x654, R153 ;  /* 0x00000654ff999816 */ /* 0x000fe20000000099 */
[----:B------:R0:W-:Y:S06]  /*4c40*/  BAR.ARV R9, 0x100 ;  /* 0x000400090000751d */ /* 0x0001ec0000002000 */
[----:B------:R4:W-:Y:S01]  /*4c50*/  @!P1 SYNCS.ARRIVE.TRANS64.RED.A1T0 RZ, [R153+URZ], RZ ;  /* 0x000000ff99ff99a7 */ /* 0x0009e2000810043f */
[----:B------:R-:W5:Y:S01]  /*4c60*/  MUFU.EX2 R162, R162 ;  /* 0x000000a200a27308 */ /* 0x000f620000000800 */
[----:B------:R-:W-:Y:S01]  /*4c70*/  FFMA.FTZ R15, R15, UR10, -R152 ;  /* 0x0000000a0f0f7c23 */ /* 0x000fe20008010898 */
[-C--:B------:R-:W-:Y:S01]  /*4c80*/  FMUL.FTZ R116, R116, R7.reuse ;  /* 0x0000000774747220 */ /* 0x080fe20000410000 */
[-C--:B------:R-:W-:Y:S01]  /*4c90*/  FMUL.FTZ R117, R117, R7.reuse ;  /* 0x0000000775757220 */ /* 0x080fe20000410000 */
[-C--:B------:R-:W-:Y:S01]  /*4ca0*/  FMUL.FTZ R120, R120, R7.reuse ;  /* 0x0000000778787220 */ /* 0x080fe20000410000 */
[-C--:B------:R-:W-:Y:S01]  /*4cb0*/  FMUL.FTZ R121, R121, R7.reuse ;  /* 0x0000000779797220 */ /* 0x080fe20000410000 */
[-C--:B------:R-:W-:Y:S01]  /*4cc0*/  FMUL.FTZ R124, R124, R7.reuse ;  /* 0x000000077c7c7220 */ /* 0x080fe20000410000 */
[----:B----4-:R-:W-:Y:S01]  /*4cd0*/  FADD.FTZ R153, R191, R6 ;  /* 0x00000006bf997221 */ /* 0x010fe20000010000 */
[----:B------:R-:W4:Y:S01]  /*4ce0*/  MUFU.EX2 R195, R195 ;  /* 0x000000c300c37308 */ /* 0x000f220000000800 */
[-C--:B------:R-:W-:Y:S01]  /*4cf0*/  FMUL.FTZ R125, R125, R7.reuse ;  /* 0x000000077d7d7220 */ /* 0x080fe20000410000 */
[-C--:B------:R-:W-:Y:S01]  /*4d00*/  FMUL.FTZ R128, R128, R7.reuse ;  /* 0x0000000780807220 */ /* 0x080fe20000410000 */
[----:B--2---:R-:W-:Y:S01]  /*4d10*/  FADD.FTZ R6, R12, R153 ;  /* 0x000000990c067221 */ /* 0x004fe20000010000 */
[-C--:B------:R-:W-:Y:S01]  /*4d20*/  FMUL.FTZ R129, R129, R7.reuse ;  /* 0x0000000781817220 */ /* 0x080fe20000410000 */
[-C--:B------:R-:W-:Y:S01]  /*4d30*/  FMUL.FTZ R132, R132, R7.reuse ;  /* 0x0000000784847220 */ /* 0x080fe20000410000 */
[-C--:B------:R-:W-:Y:S01]  /*4d40*/  FMUL.FTZ R133, R133, R7.reuse ;  /* 0x0000000785857220 */ /* 0x080fe20000410000 */
[----:B---3--:R-:W-:Y:S01]  /*4d50*/  FADD.FTZ R153, R13, R6 ;  /* 0x000000060d997221 */ /* 0x008fe20000010000 */
[----:B------:R-:W2:Y:S01]  /*4d60*/  MUFU.EX2 R164, R164 ;  /* 0x000000a400a47308 */ /* 0x000ea20000000800 */
[-C--:B------:R-:W-:Y:S01]  /*4d70*/  FMUL.FTZ R136, R136, R7.reuse ;  /* 0x0000000788887220 */ /* 0x080fe20000410000 */
[-C--:B------:R-:W-:Y:S01]  /*4d80*/  FMUL.FTZ R137, R137, R7.reuse ;  /* 0x0000000789897220 */ /* 0x080fe20000410000 */
[----:B-1----:R-:W-:Y:S01]  /*4d90*/  FADD.FTZ R6, R20, R153 ;  /* 0x0000009914067221 */ /* 0x002fe20000010000 */
[-C--:B------:R-:W-:Y:S01]  /*4da0*/  FMUL.FTZ R140, R140, R7.reuse ;  /* 0x000000078c8c7220 */ /* 0x080fe20000410000 */
[-C--:B------:R-:W-:Y:S01]  /*4db0*/  FMUL.FTZ R141, R141, R7.reuse ;  /* 0x000000078d8d7220 */ /* 0x080fe20000410000 */
[-C--:B------:R-:W-:Y:S01]  /*4dc0*/  FMUL.FTZ R144, R144, R7.reuse ;  /* 0x0000000790907220 */ /* 0x080fe20000410000 */
[----:B0-----:R-:W-:Y:S01]  /*4dd0*/  FADD.FTZ R153, R193, R6 ;  /* 0x00000006c1997221 */ /* 0x001fe20000010000 */
[----:B------:R-:W0:Y:S01]  /*4de0*/  MUFU.EX2 R165, R165 ;  /* 0x000000a500a57308 */ /* 0x000e220000000800 */
[-C--:B------:R-:W-:Y:S01]  /*4df0*/  FMUL.FTZ R145, R145, R7.reuse ;  /* 0x0000000791917220 */ /* 0x080fe20000410000 */
[-C--:B------:R-:W-:Y:S01]  /*4e00*/  FMUL.FTZ R148, R148, R7.reuse ;  /* 0x0000000794947220 */ /* 0x080fe20000410000 */
[----:B------:R-:W-:Y:S01]  /*4e10*/  FADD.FTZ R6, R190, R153 ;  /* 0x00000099be067221 */ /* 0x000fe20000010000 */
[----:B------:R-:W-:Y:S01]  /*4e20*/  FMUL.FTZ R149, R149, R7 ;  /* 0x0000000795957220 */ /* 0x000fe20000410000 */
[----:B------:R-:W-:Y:S01]  /*4e30*/  FFMA.FTZ R21, R21, UR10, -R152 ;  /* 0x0000000a15157c23 */ /* 0x000fe20008010898 */
[----:B------:R-:W-:Y:S01]  /*4e40*/  F2FP.BF16.F32.PACK_AB R154, R13, R12 ;  /* 0x0000000c0d9a723e */ /* 0x000fe200000010ff */
[----:B------:R-:W-:Y:S01]  /*4e50*/  FADD.FTZ R153, R155, R6 ;  /* 0x000000069b997221 */ /* 0x000fe20000010000 */
[----:B------:R-:W1:Y:S01]  /*4e60*/  MUFU.EX2 R166, R166 ;  /* 0x000000a600a67308 */ /* 0x000e620000000800 */
[--C-:B------:R-:W-:Y:S01]  /*4e70*/  FFMA.FTZ R194, R156, UR10, -R152.reuse ;  /* 0x0000000a9cc27c23 */ /* 0x100fe20008010898 */
[--C-:B------:R-:W-:Y:S01]  /*4e80*/  FFMA.FTZ R199, R157, UR10, -R152.reuse ;  /* 0x0000000a9dc77c23 */ /* 0x100fe20008010898 */
[----:B-----5:R-:W-:Y:S01]  /*4e90*/  FADD.FTZ R6, R192, R153 ;  /* 0x00000099c0067221 */ /* 0x020fe20000010000 */
[--C-:B------:R-:W-:Y:S01]  /*4ea0*/  FFMA.FTZ R196, R160, UR10, -R152.reuse ;  /* 0x0000000aa0c47c23 */ /* 0x100fe20008010898 */
[--C-:B------:R-:W-:Y:S01]  /*4eb0*/  FFMA.FTZ R161, R161, UR10, -R152.reuse ;  /* 0x0000000aa1a17c23 */ /* 0x100fe20008010898 */
[----:B------:R-:W-:Y:S01]  /*4ec0*/  FFMA.FTZ R163, R163, UR10, -R152 ;  /* 0x0000000aa3a37c23 */ /* 0x000fe20008010898 */
[----:B------:R-:W-:Y:S01]  /*4ed0*/  FADD.FTZ R153, R159, R6 ;  /* 0x000000069f997221 */ /* 0x000fe20000010000 */
[----:B------:R-:W3:Y:S01]  /*4ee0*/  MUFU.EX2 R167, R167 ;  /* 0x000000a700a77308 */ /* 0x000ee20000000800 */
[--C-:B------:R-:W-:Y:S01]  /*4ef0*/  FFMA.FTZ R210, R183, UR10, -R152.reuse ;  /* 0x0000000ab7d27c23 */ /* 0x100fe20008010898 */
[--C-:B------:R-:W-:Y:S01]  /*4f00*/  FFMA.FTZ R183, R184, UR10, -R152.reuse ;  /* 0x0000000ab8b77c23 */ /* 0x100fe20008010898 */
[----:B------:R-:W-:Y:S01]  /*4f10*/  FADD.FTZ R6, R162, R153 ;  /* 0x00000099a2067221 */ /* 0x000fe20000010000 */
[--C-:B------:R-:W-:Y:S01]  /*4f20*/  FFMA.FTZ R184, R185, UR10, -R152.reuse ;  /* 0x0000000ab9b87c23 */ /* 0x100fe20008010898 */
[--C-:B------:R-:W-:Y:S01]  /*4f30*/  FFMA.FTZ R185, R186, UR10, -R152.reuse ;  /* 0x0000000abab97c23 */ /* 0x100fe20008010898 */
[----:B------:R-:W-:Y:S01]  /*4f40*/  FFMA.FTZ R187, R187, UR10, -R152 ;  /* 0x0000000abbbb7c23 */ /* 0x000fe20008010898 */
[----:B----4-:R-:W-:Y:S01]  /*4f50*/  FADD.FTZ R153, R195, R6 ;  /* 0x00000006c3997221 */ /* 0x010fe20000010000 */
[----:B------:R-:W4:Y:S01]  /*4f60*/  MUFU.EX2 R168, R168 ;  /* 0x000000a800a87308 */ /* 0x000f220000000800 */
[--C-:B------:R-:W-:Y:S01]  /*4f70*/  FFMA.FTZ R188, R188, UR10, -R152.reuse ;  /* 0x0000000abcbc7c23 */ /* 0x100fe20008010898 */
[----:B------:R-:W-:Y:S01]  /*4f80*/  FFMA.FTZ R189, R189, UR10, -R152 ;  /* 0x0000000abdbd7c23 */ /* 0x000fe20008010898 */
[----:B--2---:R-:W-:Y:S01]  /*4f90*/  FADD.FTZ R6, R164, R153 ;  /* 0x00000099a4067221 */ /* 0x004fe20000010000 */
[----:B------:R-:W-:-:S02]  /*4fa0*/  F2FP.BF16.F32.PACK_AB R152, R191, R10 ;  /* 0x0000000abf98723e */ /* 0x000fc400000010ff */
[C---:B0-----:R-:W-:Y:S01]  /*4fb0*/  F2FP.BF16.F32.PACK_AB R164, R165.reuse, R164 ;  /* 0x000000a4a5a4723e */ /* 0x041fe200000010ff */
[----:B------:R-:W-:Y:S01]  /*4fc0*/  FADD.FTZ R153, R165, R6 ;  /* 0x00000006a5997221 */ /* 0x000fe20000010000 */
[----:B------:R-:W0:Y:S01]  /*4fd0*/  MUFU.EX2 R169, R169 ;  /* 0x000000a900a97308 */ /* 0x000e220000000800 */
[----:B------:R-:W-:Y:S02]  /*4fe0*/  F2FP.BF16.F32.PACK_AB R158, R155, R190 ;  /* 0x000000be9b9e723e */ /* 0x000fe400000010ff */
[----:B-1----:R-:W-:Y:S01]  /*4ff0*/  FADD.FTZ R6, R166, R153 ;  /* 0x00000099a6067221 */ /* 0x002fe20000010000 */
[----:B------:R-:W-:Y:S02]  /*5000*/  F2FP.BF16.F32.PACK_AB R160, R159, R192 ;  /* 0x000000c09fa0723e */ /* 0x000fe400000010ff */
[C---:B---3--:R-:W-:Y:S01]  /*5010*/  F2FP.BF16.F32.PACK_AB R166, R167.reuse, R166 ;  /* 0x000000a6a7a6723e */ /* 0x048fe200000010ff */
[----:B------:R-:W-:Y:S01]  /*5020*/  FADD.FTZ R153, R167, R6 ;  /* 0x00000006a7997221 */ /* 0x000fe20000010000 */
[----:B------:R-:W1:Y:S01]  /*5030*/  MUFU.EX2 R170, R170 ;  /* 0x000000aa00aa7308 */ /* 0x000e620000000800 */
[----:B------:R-:W-:-:S02]  /*5040*/  F2FP.BF16.F32.PACK_AB R156, R193, R20 ;  /* 0x00000014c19c723e */ /* 0x000fc400000010ff */
[----:B----4-:R-:W-:Y:S01]  /*5050*/  FADD.FTZ R6, R168, R153 ;  /* 0x00000099a8067221 */ /* 0x010fe20000010000 */
[----:B------:R-:W-:-:S04]  /*5060*/  F2FP.BF16.F32.PACK_AB R162, R195, R162 ;  /* 0x000000a2c3a2723e */ /* 0x000fc800000010ff */
        /* <DEDUP_REMOVED lines=98> */
[----:B------:R-:W-:Y:S01]  /*5690*/  FMUL.FTZ R151, R151, R177 ;  /* 0x000000b197977220 */ /* 0x000fe20000410000 */
[----:B------:R-:W-:-:S02]  /*56a0*/  F2FP.BF16.F32.PACK_AB R155, R15, R14 ;  /* 0x0000000e0f9b723e */ /* 0x000fc400000010ff */
[----:B------:R-:W0:Y:S01]  /*56b0*/  MUFU.EX2 R198, R198 ;  /* 0x000000c600c67308 */ /* 0x000e220000000800 */
[----:B-1----:R-:W-:Y:S01]  /*56c0*/  FADD.FTZ R4, R161, R4 ;  /* 0x00000004a1047221 */ /* 0x002fe20000010000 */
[----:B------:R-:W-:Y:S02]  /*56d0*/  F2FP.BF16.F32.PACK_AB R157, R176, R21 ;  /* 0x00000015b09d723e */ /* 0x000fe400000010ff */
[----:B------:R-:W-:Y:S02]  /*56e0*/  F2FP.BF16.F32.PACK_AB R159, R199, R194 ;  /* 0x000000c2c79f723e */ /* 0x000fe400000010ff */
[----:B------:R-:W-:Y:S02]  /*56f0*/  F2FP.BF16.F32.PACK_AB R161, R161, R196 ;  /* 0x000000c4a1a1723e */ /* 0x000fe400000010ff */
        /* <DEDUP_REMOVED lines=31> */
[----:B--2---:R-:W-:Y:S01]  /*58f0*/  FADD.FTZ R11, R7, R4 ;  /* 0x00000004070b7221 */ /* 0x004fe20000010000 */
[C---:B0-----:R-:W-:Y:S01]  /*5900*/  FADD.FTZ R6, R197.reuse, R6 ;  /* 0x00000006c5067221 */ /* 0x041fe20000010000 */
[----:B------:R-:W-:Y:S02]  /*5910*/  F2FP.BF16.F32.PACK_AB R174, R197, R174 ;  /* 0x000000aec5ae723e */ /* 0x000fe400000010ff */
[C---:B-1----:R-:W-:Y:S01]  /*5920*/  FADD.FTZ R4, R12.reuse, R11 ;  /* 0x0000000b0c047221 */ /* 0x042fe20000010000 */
[----:B------:R-:W-:Y:S01]  /*5930*/  F2FP.BF16.F32.PACK_AB R175, R12, R7 ;  /* 0x000000070caf723e */ /* 0x000fe200000010ff */
[----:B------:R-:W-:Y:S06]  /*5940*/  @!P0 BRA `(.L_x_9636) ;  /* 0x0000000000048947 */ /* 0x000fec0003800000 */
[----:B------:R-:W-:Y:S01]  /*5950*/  BPT.TRAP 0x1 ;  /* 0x000000040000795c */ /* 0x000fe20000300000 */
.L_x_9636:
[----:B------:R0:W1:Y:S01]  /*5960*/  SYNCS.PHASECHK.TRANS64.TRYWAIT P3, [UR23+0x22850], R5 ;  /* 0x02285005ff0075a7 */ /* 0x0000620008060157 */
[----:B------:R-:W-:Y:S05]  /*5970*/  @!P0 BRA `(.L_x_9637) ;  /* 0x0000000000048947 */ /* 0x000fea0003800000 */
[----:B------:R-:W-:Y:S01]  /*5980*/  BPT.TRAP 0x1 ;  /* 0x000000040000795c */ /* 0x000fe20000300000 */
.L_x_9637:
[----:B-1----:R-:W-:Y:S05]  /*5990*/  @P3 BRA `(.L_x_9638) ;  /* 0x0000000000083947 */ /* 0x002fea0003800000 */
[----:B------:R-:W1:Y:S02]  /*59a0*/  SYNCS.PHASECHK.TRANS64.TRYWAIT P3, [UR23+0x22850], R5 ;  /* 0x02285005ff0075a7 */ /* 0x000e640008060157 */
[----:B-1----:R-:W-:Y:S05]  /*59b0*/  @!P3 BRA `(.L_x_9639) ;  /* 0x0000009800dcb947 */ /* 0x002fea0003800000 */
.L_x_9638:
[----:B------:R-:W2:Y:S01]  /*59c0*/  S2R R7, SR_TID.X ;  /* 0x0000000000077919 */ /* 0x000ea20000002100 */
[----:B------:R-:W-:Y:S01]  /*59d0*/  UIMAD UR11, UR37, 0xc00, UR21 ;  /* 0x00000c00250b78a4 */ /* 0x000fe2000f8e0215 */
[----:B-1----:R-:W-:Y:S01]  /*59e0*/  @!P1 VIADD R182, R182, 0x22860 ;  /* 0x00022860b6b69836 */ /* 0x002fe20000000000 */
[----:B------:R-:W-:Y:S01]  /*59f0*/  UMOV UR7, 0x40000040 ;  /* 0x4000004000077882 */ /* 0x000fe20000000000 */
[----:B------:R-:W-:-:S03]  /*5a00*/  IMAD.MOV.U32 R8, RZ, RZ, R3 ;  /* 0x000000ffff087224 */ /* 0x000fc600078e0003 */
[----:B------:R-:W-:Y:S01]  /*5a10*/  @!P1 PRMT R182, RZ, 0x654, R182 ;  /* 0x00000654ffb69816 */ /* 0x000fe200000000b6 */
[----:B------:R-:W-:Y:S01]  /*5a20*/  UMOV UR6, UR11 ;  /* 0x0000000b00067c82 */ /* 0x000fe20008000000 */
[----:B--2---:R-:W-:-:S05]  /*5a30*/  SHF.R.U32.HI R7, RZ, 0x7, R7 ;  /* 0x00000007ff077819 */ /* 0x004fca0000011607 */
[----:B0-----:R-:W-:Y:S02]  /*5a40*/  VIADD R5, R7, 0x8 ;  /* 0x0000000807057836 */ /* 0x001fe40000000000 */
[----:B------:R-:W-:-:S03]  /*5a50*/  IMAD.MOV.U32 R7, RZ, RZ, R0 ;  /* 0x000000ffff077224 */ /* 0x000fc600078e0000 */
[----:B------:R0:W-:Y:S06]  /*5a60*/  BAR.SYNC.DEFER_BLOCKING R5, 0x100 ;  /* 0x000400050000751d */ /* 0x0001ec0000010000 */
        /* <DEDUP_REMOVED lines=35> */
.L_x_9631:
[----:B0--3--:R-:W0:Y:S01]  /*5ca0*/  SHFL.BFLY PT, R5, R6, 0x2, 0x1f ;  /* 0x0c401f0006057f89 */ /* 0x009e2200000e0000 */
[----:B------:R-:W-:Y:S01]  /*5cb0*/  IMAD.MOV.U32 R10, RZ, RZ, RZ ;  /* 0x000000ffff0a7224 */ /* 0x000fe200078e00ff */
[----:B------:R-:W-:Y:S01]  /*5cc0*/  UIADD3 UR37, UR37, 0x1, URZ ;  /* 0x0000000125257890 */ /* 0x000fe2000fffe03f */
[----:B------:R-:W-:Y:S01]  /*5cd0*/  IMAD.U32 R15, RZ, RZ, UR10 ;  /* 0x0000000aff0f7e24 */ /* 0x000fe2000f8e00ff */
[----:B------:R-:W1:Y:S01]  /*5ce0*/  SHFL.BFLY PT, R7, R4, 0x2, 0x1f ;  /* 0x0c401f0004077f89 */ /* 0x000e6200000e0000 */
[----:B------:R2:W-:Y:S06]  /*5cf0*/  BAR.ARV R9, 0x100 ;  /* 0x000400090000751d */ /* 0x0005ec0000002000 */
[----:B------:R-:W-:-:S02]  /*5d00*/  UISETP.NE.AND UP0, UPT, UR37, 0x2, UPT ;  /* 0x000000022500788c */ /* 0x000fc4000bf05270 */
[----:B------:R-:W-:Y:S06]  /*5d10*/  BAR.ARV 0x8, 0x180 ;  /* 0x0206000000007b1d */ /* 0x000fec0000002000 */
[----:B--2---:R-:W-:Y:S01]  /*5d20*/  IMAD.MOV.U32 R9, RZ, RZ, -0x800000 ;  /* 0xff800000ff097424 */ /* 0x004fe200078e00ff */
[----:B------:R-:W-:Y:S01]  /*5d30*/  USEL UR4, URZ, 0x1, UP0 ;  /* 0x000000013f047887 */ /* 0x000fe20008000000 */
[----:B0-----:R-:W-:Y:S01]  /*5d40*/  FADD.FTZ R5, R5, R6 ;  /* 0x0000000605057221 */ /* 0x001fe20000010000 */
[----:B------:R-:W-:Y:S01]  /*5d50*/  PLOP3.LUT P0, PT, PT, PT, PT, 0x8, 0x0 ;  /* 0x000000000000781c */ /* 0x000fe20003f0e170 */
[----:B------:R-:W-:Y:S01]  /*5d60*/  UIADD3 UR47, UR47, 0x1, URZ ;  /* 0x000000012f2f7890 */ /* 0x000fe2000fffe03f */
[----:B-1----:R-:W-:-:S02]  /*5d70*/  FADD.FTZ R7, R7, R4 ;  /* 0x0000000407077221 */ /* 0x002fc40000010000 */
[----:B------:R-:W0:Y:S01]  /*5d80*/  SHFL.BFLY PT, R8, R5, 0x1, 0x1f ;  /* 0x0c201f0005087f89 */ /* 0x000e2200000e0000 */
[----:B------:R-:W-:Y:S01]  /*5d90*/  IMAD.MOV.U32 R4, RZ, RZ, RZ ;  /* 0x000000ffff047224 */ /* 0x000fe200078e00ff */
[----:B------:R-:W-:Y:S02]  /*5da0*/  USEL UR37, UR37, URZ, UP0 ;  /* 0x0000003f25257287 */ /* 0x000fe40008000000 */
[----:B------:R-:W-:Y:S01]  /*5db0*/  ULOP3.LUT UR38, UR38, UR4, URZ, 0x3c, !UPT ;  /* 0x0000000426267292 */ /* 0x000fe2000f8e3c3f */
[----:B0-----:R-:W-:Y:S01]  /*5dc0*/  FADD.FTZ R11, R5, R8 ;  /* 0x00000008050b7221 */ /* 0x001fe20000010000 */
[----:B------:R-:W-:Y:S01]  /*5dd0*/  IMAD.U32 R5, RZ, RZ, UR10 ;  /* 0x0000000aff057e24 */ /* 0x000fe2000f8e00ff */
[----:B------:R-:W0:Y:S03]  /*5de0*/  SHFL.BFLY PT, R8, R7, 0x1, 0x1f ;  /* 0x0c201f0007087f89 */ /* 0x000e2600000e0000 */
[----:B------:R-:W-:-:S13]  /*5df0*/  FSETP.NE.FTZ.AND P1, PT, R11, RZ, PT ;  /* 0x000000ff0b00720b */ /* 0x000fda0003f35000 */
[----:B------:R-:W1:Y:S01]  /*5e00*/  @P1 MUFU.LG2 R6, R11 ;  /* 0x0000000b00061308 */ /* 0x000e620000000c00 */
[----:B------:R-:W-:Y:S01]  /*5e10*/  @P1 FMUL.FTZ R5, R5, 0.69314718246459960938 ;  /* 0x3f31721805051820 */ /* 0x000fe20000410000 */
[----:B0-----:R-:W-:-:S06]  /*5e20*/  FADD.FTZ R13, R7, R8 ;  /* 0x00000008070d7221 */ /* 0x001fcc0000010000 */
[----:B------:R-:W0:Y:S01]  /*5e30*/  @P1 MUFU.RCP R10, R11 ;  /* 0x0000000b000a1308 */ /* 0x000e220000001000 */
[----:B------:R-:W-:Y:S01]  /*5e40*/  IMAD.MOV.U32 R8, RZ, RZ, -0x800000 ;  /* 0xff800000ff087424 */ /* 0x000fe200078e00ff */
[----:B------:R-:W-:Y:S01]  /*5e50*/  FSETP.NE.FTZ.AND P2, PT, R13, RZ, PT ;  /* 0x000000ff0d00720b */ /* 0x000fe20003f55000 */
[----:B-1----:R-:W-:-:S04]  /*5e60*/  @P1 FMUL.FTZ R6, R6, 0.69314718246459960938 ;  /* 0x3f31721806061820 */ /* 0x002fc80000410000 */
[----:B------:R-:W-:-:S08]  /*5e70*/  @P1 FFMA.FTZ R9, R5, R0, R6 ;  /* 0x0000000005091223 */ /* 0x000fd00000010006 */
[----:B------:R-:W1:Y:S01]  /*5e80*/  @P2 MUFU.LG2 R7, R13 ;  /* 0x0000000d00072308 */ /* 0x000e620000000c00 */
[----:B------:R-:W-:Y:S01]  /*5e90*/  @P2 FMUL.FTZ R15, R15, 0.69314718246459960938 ;  /* 0x3f3172180f0f2820 */ /* 0x000fe20000410000 */
[-C--:B0-----:R-:W-:Y:S01]  /*5ea0*/  FMUL.FTZ R24, R24, R10.reuse ;  /* 0x0000000a18187220 */ /* 0x081fe20000410000 */
[-C--:B------:R-:W-:Y:S01]  /*5eb0*/  FMUL.FTZ R25, R25, R10.reuse ;  /* 0x0000000a19197220 */ /* 0x080fe20000410000 */
[-C--:B------:R-:W-:Y:S01]  /*5ec0*/  FMUL.FTZ R28, R28, R10.reuse ;  /* 0x0000000a1c1c7220 */ /* 0x080fe20000410000 */
[-C--:B------:R-:W-:Y:S01]  /*5ed0*/  FMUL.FTZ R29, R29, R10.reuse ;  /* 0x0000000a1d1d7220 */ /* 0x080fe20000410000 */
[-C--:B------:R-:W-:Y:S01]  /*5ee0*/  FMUL.FTZ R32, R32, R10.reuse ;  /* 0x0000000a20207220 */ /* 0x080fe20000410000 */
[-C--:B------:R-:W-:Y:S01]  /*5ef0*/  FMUL.FTZ R33, R33, R10.reuse ;  /* 0x0000000a21217220 */ /* 0x080fe20000410000 */
[----:B------:R-:W0:Y:S01]  /*5f00*/  @P2 MUFU.RCP R4, R13 ;  /* 0x0000000d00042308 */ /* 0x000e220000001000 */
        /* <DEDUP_REMOVED lines=123> */
[----:B------:R-:W-:-:S07]  /*66c0*/  @P2 FFMA.FTZ R8, R15, R3, R20 ;  /* 0x000000030f082223 */ /* 0x000fce0000010014 */
.L_x_9620:
        /* <DEDUP_REMOVED lines=41> */
[C---:B------:R-:W-:Y:S01]  /*6960*/  IADD3 R179, P4, R114.reuse, 0x60, RZ ;  /* 0x0000006072b37810 */ /* 0x040fe20007f9e0ff */
[--C-:B------:R-:W-:Y:S01]  /*6970*/  IMAD.X R21, RZ, RZ, R115.reuse, P1 ;  /* 0x000000ffff157224 */ /* 0x100fe200008e0673 */
[C---:B------:R-:W-:Y:S01]  /*6980*/  LOP3.LUT R13, R114.reuse, 0x380, RZ, 0xc0, !PT ;  /* 0x00000380720d7812 */ /* 0x040fe200078ec0ff */
        /* <DEDUP_REMOVED lines=13> */
[----:B------:R-:W-:Y:S01]  /*6a60*/  IMAD.X R79, RZ, RZ, R115, P1 ;  /* 0x000000ffff4f7224 */ /* 0x000fe200008e0673 */
[----:B------:R-:W-:-:S02]  /*6a70*/  SHF.R.U64 R13, R13, 0x3, RZ ;  /* 0x000000030d0d7819 */ /* 0x000fc400000012ff */
[----:B------:R-:W-:Y:S02]  /*6a80*/  LOP3.LUT R38, R179, 0x380, RZ, 0xc0, !PT ;  /* 0x00000380b3267812 */ /* 0x000fe400078ec0ff */
[C---:B------:R-:W-:Y:S02]  /*6a90*/  IADD3 R193, P4, R114.reuse, 0x8040, RZ ;  /* 0x0000804072c17810 */ /* 0x040fe40007f9e0ff */
[----:B------:R-:W-:Y:S02]  /*6aa0*/  LOP3.LUT R46, R181, 0x380, RZ, 0xc0, !PT ;  /* 0x00000380b52e7812 */ /* 0x000fe400078ec0ff */
[C---:B------:R-:W-:Y:S01]  /*6ab0*/  IADD3 R191, P0, R114.reuse, 0x8020, RZ ;  /* 0x0000802072bf7810 */ /* 0x040fe20007f1e0ff */
[--C-:B------:R-:W-:Y:S01]  /*6ac0*/  IMAD.X R99, RZ, RZ, R115.reuse, P4 ;  /* 0x000000ffff637224 */ /* 0x100fe200020e0673 */
[----:B------:R-:W-:Y:S02]  /*6ad0*/  IADD3 R197, P6, R114, 0xc000, RZ ;  /* 0x0000c00072c57810 */ /* 0x000fe40007fde0ff */
[----:B------:R-:W-:Y:S01]  /*6ae0*/  SHF.R.U64 R20, R20, 0x3, RZ ;  /* 0x0000000314147819 */ /* 0x000fe200000012ff */
[--C-:B------:R-:W-:Y:S01]  /*6af0*/  IMAD.X R95, RZ, RZ, R115.reuse, P0 ;  /* 0x000000ffff5f7224 */ /* 0x100fe200000e0673 */
[----:B------:R-:W-:Y:S01]  /*6b00*/  LOP3.LUT R54, R183, 0x380, RZ, 0xc0, !PT ;  /* 0x00000380b7367812 */ /* 0x000fe200078ec0ff */
[----:B------:R-:W-:Y:S01]  /*6b10*/  IMAD.X R107, RZ, RZ, R115, P6 ;  /* 0x000000ffff6b7224 */ /* 0x000fe200030e0673 */
[----:B------:R-:W-:-:S02]  /*6b20*/  IADD3 R195, P3, R114, 0x8060, RZ ;  /* 0x0000806072c37810 */ /* 0x000fc40007f7e0ff */
[C---:B------:R-:W-:Y:S02]  /*6b30*/  IADD3 R3, P5, R114.reuse, 0xc020, RZ ;  /* 0x0000c02072037810 */ /* 0x040fe40007fbe0ff */
[C---:B------:R-:W-:Y:S01]  /*6b40*/  IADD3 R174, P2, R114.reuse, 0xc040, RZ ;  /* 0x0000c04072ae7810 */ /* 0x040fe20007f5e0ff */
[--C-:B------:R-:W-:Y:S01]  /*6b50*/  IMAD.X R103, RZ, RZ, R115.reuse, P3 ;  /* 0x000000ffff677224 */ /* 0x100fe200018e0673 */
[----:B------:R-:W-:Y:S01]  /*6b60*/  IADD3 R6, P1, R114, 0xc060, RZ ;  /* 0x0000c06072067810 */ /* 0x000fe20007f3e0ff */
[--C-:B------:R-:W-:Y:S01]  /*6b70*/  IMAD.X R111, RZ, RZ, R115.reuse, P5 ;  /* 0x000000ffff6f7224 */ /* 0x100fe200028e0673 */
[----:B------:R-:W-:Y:S02]  /*6b80*/  SHF.R.U64 R30, R30, 0x3, RZ ;  /* 0x000000031e1e7819 */ /* 0x000fe400000012ff */
[----:B------:R-:W-:Y:S01]  /*6b90*/  LOP3.LUT R62, R185, 0x380, RZ, 0xc0, !PT ;  /* 0x00000380b93e7812 */ /* 0x000fe200078ec0ff */
[--C-:B------:R-:W-:Y:S01]  /*6ba0*/  IMAD.X R15, RZ, RZ, R115.reuse, P1 ;  /* 0x000000ffff0f7224 */ /* 0x100fe200008e0673 */
[----:B------:R-:W-:Y:S01]  /*6bb0*/  LOP3.LUT R114, R13, R114, RZ, 0x3c, !PT ;  /* 0x000000720d727212 */ /* 0x000fe200078e3cff */
[----:B------:R-:W-:Y:S01]  /*6bc0*/  IMAD.X R13, RZ, RZ, R115, P2 ;  /* 0x000000ffff0d7224 */ /* 0x000fe200010e0673 */
[----:B------:R-:W-:-:S02]  /*6bd0*/  SHF.R.U64 R38, R38, 0x3, RZ ;  /* 0x0000000326267819 */ /* 0x000fc400000012ff */
[----:B------:R-:W-:Y:S02]  /*6be0*/  LOP3.LUT R70, R187, 0x380, RZ, 0xc0, !PT ;  /* 0x00000380bb467812 */ /* 0x000fe400078ec0ff */
[----:B------:R-:W-:Y:S02]  /*6bf0*/  SHF.R.U64 R46, R46, 0x3, RZ ;  /* 0x000000032e2e7819 */ /* 0x000fe400000012ff */
[----:B------:R-:W-:Y:S02]  /*6c00*/  LOP3.LUT R78, R189, 0x380, RZ, 0xc0, !PT ;  /* 0x00000380bd4e7812 */ /* 0x000fe400078ec0ff */
[----:B------:R-:W-:Y:S02]  /*6c10*/  LOP3.LUT R98, R193, 0x380, RZ, 0xc0, !PT ;  /* 0x00000380c1627812 */ /* 0x000fe400078ec0ff */
[----:B------:R-:W-:Y:S02]  /*6c20*/  LOP3.LUT R20, R20, R175, RZ, 0x3c, !PT ;  /* 0x000000af14147212 */ /* 0x000fe400078e3cff */
[----:B------:R-:W-:-:S02]  /*6c30*/  SHF.R.U64 R54, R54, 0x3, RZ ;  /* 0x0000000336367819 */ /* 0x000fc400000012ff */
[----:B------:R-:W-:Y:S02]  /*6c40*/  LOP3.LUT R94, R191, 0x380, RZ, 0xc0, !PT ;  /* 0x00000380bf5e7812 */ /* 0x000fe400078ec0ff */
[----:B------:R-:W-:Y:S02]  /*6c50*/  LOP3.LUT R106, R197, 0x380, RZ, 0xc0, !PT ;  /* 0x00000380c56a7812 */ /* 0x000fe400078ec0ff */
[----:B------:R-:W-:Y:S02]  /*6c60*/  LOP3.LUT R30, R30, R177, RZ, 0x3c, !PT ;  /* 0x000000b11e1e7212 */ /* 0x000fe400078e3cff */
[----:B------:R-:W-:Y:S02]  /*6c70*/  SHF.R.U64 R62, R62, 0x3, RZ ;  /* 0x000000033e3e7819 */ /* 0x000fe400000012ff */
[----:B------:R-:W-:Y:S02]  /*6c80*/  LOP3.LUT R38, R38, R179, RZ, 0x3c, !PT ;  /* 0x000000b326267212 */ /* 0x000fe400078e3cff */
[----:B------:R-:W-:-:S02]  /*6c90*/  SHF.R.U64 R70, R70, 0x3, RZ ;  /* 0x0000000346467819 */ /* 0x000fc400000012ff */
[----:B------:R-:W-:Y:S02]  /*6ca0*/  LOP3.LUT R102, R195, 0x380, RZ, 0xc0, !PT ;  /* 0x00000380c3667812 */ /* 0x000fe400078ec0ff */
[----:B------:R-:W-:Y:S01]  /*6cb0*/  MOV R114, R114 ;  /* 0x0000007200727202 */ /* 0x000fe20000000f00 */
[----:B------:R-:W-:Y:S01]  /*6cc0*/  BAR.SYNC.DEFER_BLOCKING 0x1, 0x100 ;  /* 0x0044000000007b1d */ /* 0x000fe20000010000 */
[----:B------:R-:W-:Y:S02]  /*6cd0*/  LOP3.LUT R14, R3, 0x380, RZ, 0xc0, !PT ;  /* 0x00000380030e7812 */ /* 0x000fe400078ec0ff */
[----:B------:R-:W-:Y:S02]  /*6ce0*/  LOP3.LUT R46, R46, R181, RZ, 0x3c, !PT ;  /* 0x000000b52e2e7212 */ /* 0x000fe400078e3cff */
[----:B------:R-:W-:Y:S02]  /*6cf0*/  SHF.R.U64 R78, R78, 0x3, RZ ;  /* 0x000000034e4e7819 */ /* 0x000fe400000012ff */
[----:B------:R-:W-:-:S02]  /*6d00*/  SHF.R.U64 R98, R98, 0x3, RZ ;  /* 0x0000000362627819 */ /* 0x000fc400000012ff */
[----:B------:R-:W-:Y:S02]  /*6d10*/  LOP3.LUT R115, R6, 0x380, RZ, 0xc0, !PT ;  /* 0x0000038006737812 */ /* 0x000fe400078ec0ff */
[----:B------:R-:W-:Y:S02]  /*6d20*/  LOP3.LUT R54, R54, R183, RZ, 0x3c, !PT ;  /* 0x000000b736367212 */ /* 0x000fe400078e3cff */
[----:B------:R-:W-:Y:S02]  /*6d30*/  SHF.R.U64 R94, R94, 0x3, RZ ;  /* 0x000000035e5e7819 */ /* 0x000fe400000012ff */
[----:B------:R-:W-:Y:S02]  /*6d40*/  SHF.R.U64 R106, R106, 0x3, RZ ;  /* 0x000000036a6a7819 */ /* 0x000fe400000012ff */
[----:B------:R-:W-:Y:S02]  /*6d50*/  MOV R20, R20 ;  /* 0x0000001400147202 */ /* 0x000fe40000000f00 */
[----:B------:R-:W-:-:S02]  /*6d60*/  LOP3.LUT R62, R62, R185, RZ, 0x3c, !PT ;  /* 0x000000b93e3e7212 */ /* 0x000fc400078e3cff */
[----:B------:R-:W-:Y:S02]  /*6d70*/  LOP3.LUT R110, R174, 0x380, RZ, 0xc0, !PT ;  /* 0x00000380ae6e7812 */ /* 0x000fe400078ec0ff */
[----:B------:R-:W-:Y:S01]  /*6d80*/  MOV R30, R30 ;  /* 0x0000001e001e7202 */ /* 0x000fe20000000f00 */
[----:B------:R0:W-:Y:S01]  /*6d90*/  STSM.16.M88.4 [R114], R24 ;  /* 0x0000001872007844 */ /* 0x0001e20000000200 */
[----:B------:R-:W-:Y:S02]  /*6da0*/  LOP3.LUT R70, R70, R187, RZ, 0x3c, !PT ;  /* 0x000000bb46467212 */ /* 0x000fe400078e3cff */
[----:B------:R-:W-:Y:S01]  /*6db0*/  SHF.R.U64 R102, R102, 0x3, RZ ;  /* 0x0000000366667819 */ /* 0x000fe200000012ff */
[----:B------:R-:W-:Y:S01]  /*6dc0*/  STSM.16.M88.4 [R20], R32 ;  /* 0x0000002014007844 */ /* 0x000fe20000000200 */
[----:B------:R-:W-:Y:S02]  /*6dd0*/  SHF.R.U64 R14, R14, 0x3, RZ ;  /* 0x000000030e0e7819 */ /* 0x000fe400000012ff */
[----:B------:R-:W-:Y:S01]  /*6de0*/  MOV R38, R38 ;  /* 0x0000002600267202 */ /* 0x000fe20000000f00 */
[----:B------:R-:W-:Y:S01]  /*6df0*/  STSM.16.M88.4 [R30], R40 ;  /* 0x000000281e007844 */ /* 0x000fe20000000200 */
[----:B------:R-:W-:-:S02]  /*6e00*/  LOP3.LUT R78, R78, R189, RZ, 0x3c, !PT ;  /* 0x000000bd4e4e7212 */ /* 0x000fc400078e3cff */
[----:B------:R-:W-:Y:S01]  /*6e10*/  LOP3.LUT R98, R98, R193, RZ, 0x3c, !PT ;  /* 0x000000c162627212 */ /* 0x000fe200078e3cff */
[----:B------:R-:W-:Y:S01]  /*6e20*/  STSM.16.M88.4 [R38], R48 ;  /* 0x0000003026007844 */ /* 0x000fe20000000200 */
[----:B------:R-:W-:Y:S02]  /*6e30*/  SHF.R.U64 R115, R115, 0x3, RZ ;  /* 0x0000000373737819 */ /* 0x000fe400000012ff */
[----:B------:R-:W-:Y:S02]  /*6e40*/  MOV R46, R46 ;  /* 0x0000002e002e7202 */ /* 0x000fe40000000f00 */
[----:B------:R-:W-:Y:S02]  /*6e50*/  F2FP.BF16.F32.PACK_AB R59, R155, R59 ;  /* 0x0000003b9b3b723e */ /* 0x000fe400000010ff */
[----:B------:R-:W-:Y:S02]  /*6e60*/  F2FP.BF16.F32.PACK_AB R65, R154, R66 ;  /* 0x000000429a41723e */ /* 0x000fe400000010ff */
[----:B------:R-:W-:Y:S01]  /*6e70*/  F2FP.BF16.F32.PACK_AB R72, R73, R72 ;  /* 0x000000484948723e */ /* 0x000fe200000010ff */
[----:B------:R-:W-:Y:S01]  /*6e80*/  STSM.16.M88.4 [R46], R56 ;  /* 0x000000382e007844 */ /* 0x000fe20000000200 */
[----:B------:R-:W-:-:S02]  /*6e90*/  LOP3.LUT R94, R94, R191, RZ, 0x3c, !PT ;  /* 0x000000bf5e5e7212 */ /* 0x000fc400078e3cff */
[----:B------:R-:W-:Y:S02]  /*6ea0*/  LOP3.LUT R106, R106, R197, RZ, 0x3c, !PT ;  /* 0x000000c56a6a7212 */ /* 0x000fe400078e3cff */
[----:B------:R-:W-:Y:S02]  /*6eb0*/  MOV R54, R54 ;  /* 0x0000003600367202 */ /* 0x000fe40000000f00 */
[----:B------:R-:W-:Y:S02]  /*6ec0*/  F2FP.BF16.F32.PACK_AB R66, R69, R68 ;  /* 0x000000444542723e */ /* 0x000fe400000010ff */
[----:B------:R-:W-:Y:S02]  /*6ed0*/  F2FP.BF16.F32.PACK_AB R67, R153, R67 ;  /* 0x000000439943723e */ /* 0x000fe400000010ff */
[----:B------:R-:W-:Y:S02]  /*6ee0*/  F2FP.BF16.F32.PACK_AB R73, R152, R74 ;  /* 0x0000004a9849723e */ /* 0x000fe400000010ff */
[----:B------:R-:W-:Y:S01]  /*6ef0*/  F2FP.BF16.F32.PACK_AB R80, R81, R80 ;  /* 0x000000505150723e */ /* 0x000fe200000010ff */
[----:B------:R-:W-:Y:S01]  /*6f00*/  STSM.16.M88.4 [R54], R64 ;  /* 0x0000004036007844 */ /* 0x000fe20000000200 */
[----:B------:R-:W-:-:S02]  /*6f10*/  SHF.R.U64 R29, R110, 0x3, RZ ;  /* 0x000000036e1d7819 */ /* 0x000fc400000012ff */
[----:B------:R-:W-:Y:S02]  /*6f20*/  MOV R62, R62 ;  /* 0x0000003e003e7202 */ /* 0x000fe40000000f00 */
[----:B------:R-:W-:Y:S02]  /*6f30*/  F2FP.BF16.F32.PACK_AB R74, R77, R76 ;  /* 0x0000004c4d4a723e */ /* 0x000fe400000010ff */
[----:B------:R-:W-:Y:S01]  /*6f40*/  F2FP.BF16.F32.PACK_AB R75, R11, R75 ;  /* 0x0000004b0b4b723e */ /* 0x000fe200000010ff */
[----:B------:R-:W-:Y:S01]  /*6f50*/  IMAD.U32 R11, RZ, RZ, UR9 ;  /* 0x00000009ff0b7e24 */ /* 0x000fe2000f8e00ff */
[----:B------:R-:W-:Y:S01]  /*6f60*/  F2FP.BF16.F32.PACK_AB R81, R10, R82 ;  /* 0x000000520a51723e */ /* 0x000fe200000010ff */
[----:B------:R-:W-:Y:S01]  /*6f70*/  IMAD.U32 R10, RZ, RZ, UR8 ;  /* 0x00000008ff0a7e24 */ /* 0x000fe2000f8e00ff */
[----:B------:R-:W-:Y:S01]  /*6f80*/  LOP3.LUT R102, R102, R195, RZ, 0x3c, !PT ;  /* 0x000000c366667212 */ /* 0x000fe200078e3cff */
[----:B------:R-:W-:Y:S01]  /*6f90*/  STSM.16.M88.4 [R62], R72 ;  /* 0x000000483e007844 */ /* 0x000fe20000000200 */
[----:B------:R-:W-:Y:S01]  /*6fa0*/  LOP3.LUT R110, R14, R3, RZ, 0x3c, !PT ;  /* 0x000000030e6e7212 */ /* 0x000fe200078e3cff */
[----:B------:R-:W-:Y:S01]  /*6fb0*/  ULDC.64 UR8, c[0x0][0xc08] ;  /* 0x0003020000087ab9 */ /* 0x000fe20000000a00 */
[----:B------:R-:W-:-:S02]  /*6fc0*/  MOV R70, R70 ;  /* 0x0000004600467202 */ /* 0x000fc40000000f00 */
[----:B------:R-:W-:Y:S02]  /*6fd0*/  F2FP.BF16.F32.PACK_AB R82, R85, R84 ;  /* 0x000000545552723e */ /* 0x000fe400000010ff */
[----:B------:R-:W-:Y:S02]  /*6fe0*/  F2FP.BF16.F32.PACK_AB R83, R83, R86 ;  /* 0x000000565353723e */ /* 0x000fe400000010ff */
[----:B------:R-:W-:Y:S02]  /*6ff0*/  LOP3.LUT R14, R115, R6, RZ, 0x3c, !PT ;  /* 0x00000006730e7212 */ /* 0x000fe400078e3cff */
[----:B------:R-:W-:Y:S01]  /*7000*/  MOV R78, R78 ;  /* 0x0000004e004e7202 */ /* 0x000fe20000000f00 */
[----:B------:R1:W-:Y:S01]  /*7010*/  STSM.16.M88.4 [R70], R80 ;  /* 0x0000005046007844 */ /* 0x0003e20000000200 */
[----:B------:R-:W-:Y:S02]  /*7020*/  MOV R3, R98 ;  /* 0x0000006200037202 */ /* 0x000fe40000000f00 */
[----:B------:R-:W-:-:S02]  /*7030*/  F2FP.BF16.F32.PACK_AB R84, R89, R88 ;  /* 0x000000585954723e */ /* 0x000fc400000010ff */
[----:B------:R-:W-:Y:S02]  /*7040*/  F2FP.BF16.F32.PACK_AB R85, R91, R90 ;  /* 0x0000005a5b55723e */ /* 0x000fe400000010ff */
[----:B------:R-:W-:Y:S02]  /*7050*/  F2FP.BF16.F32.PACK_AB R86, R93, R92 ;  /* 0x0000005c5d56723e */ /* 0x000fe400000010ff */
[----:B------:R-:W-:Y:S02]  /*7060*/  F2FP.BF16.F32.PACK_AB R87, R163, R87 ;  /* 0x00000057a357723e */ /* 0x000fe400000010ff */
[----:B------:R-:W-:Y:S02]  /*7070*/  F2FP.BF16.F32.PACK_AB R96, R97, R96 ;  /* 0x000000606160723e */ /* 0x000fe400000010ff */
[----:B------:R-:W-:Y:S01]  /*7080*/  MOV R94, R94 ;  /* 0x0000005e005e7202 */ /* 0x000fe20000000f00 */
[----:B------:R-:W-:Y:S01]  /*7090*/  STSM.16.M88.4 [R78], R84 ;  /* 0x000000544e007844 */ /* 0x000fe20000000200 */
[----:B------:R-:W-:-:S02]  /*70a0*/  MOV R6, R106 ;  /* 0x0000006a00067202 */ /* 0x000fc40000000f00 */
[----:B------:R-:W-:Y:S02]  /*70b0*/  F2FP.BF16.F32.PACK_AB R104, R105, R104 ;  /* 0x000000686968723e */ /* 0x000fe400000010ff */
[----:B------:R-:W-:Y:S02]  /*70c0*/  LOP3.LUT R12, R29, R174, RZ, 0x3c, !PT ;  /* 0x000000ae1d0c7212 */ /* 0x000fe400078e3cff */
[----:B------:R-:W-:Y:S02]  /*70d0*/  F2FP.BF16.F32.PACK_AB R112, R113, R112 ;  /* 0x000000707170723e */ /* 0x000fe400000010ff */
[----:B------:R-:W-:Y:S02]  /*70e0*/  F2FP.BF16.F32.PACK_AB R120, R121, R120 ;  /* 0x000000787978723e */ /* 0x000fe400000010ff */
[----:B------:R-:W-:Y:S02]  /*70f0*/  MOV R102, R102 ;  /* 0x0000006600667202 */ /* 0x000fe40000000f00 */
[----:B0-----:R-:W-:-:S02]  /*7100*/  F2FP.BF16.F32.PACK_AB R114, R117, R116 ;  /* 0x000000747572723e */ /* 0x001fc400000010ff */
[----:B------:R-:W-:Y:S02]  /*7110*/  F2FP.BF16.F32.PACK_AB R128, R129, R128 ;  /* 0x000000808180723e */ /* 0x000fe400000010ff */
[----:B------:R-:W-:Y:S02]  /*7120*/  F2FP.BF16.F32.PACK_AB R136, R137, R136 ;  /* 0x000000888988723e */ /* 0x000fe400000010ff */
[----:B------:R-:W-:Y:S02]  /*7130*/  MOV R110, R110 ;  /* 0x0000006e006e7202 */ /* 0x000fe40000000f00 */
[----:B------:R-:W-:Y:S02]  /*7140*/  F2FP.BF16.F32.PACK_AB R144, R145, R144 ;  /* 0x000000909190723e */ /* 0x000fe400000010ff */
[----:B------:R-:W-:Y:S01]  /*7150*/  PLOP3.LUT P0, PT, PT, PT, UP0, 0x80, 0x0 ;  /* 0x000000000000781c */ /* 0x000fe20003f0f008 */
[----:B------:R-:W-:Y:S01]  /*7160*/  UISETP.NE.U32.AND UP1, UPT, UR8, URZ, UPT ;  /* 0x0000003f0800728c */ /* 0x000fe2000bf25070 */
[----:B------:R-:W-:Y:S01]  /*7170*/  F2FP.BF16.F32.PACK_AB R97, R165, R164 ;  /* 0x000000a4a561723e */ /* 0x000fe200000010ff */
[----:B------:R-:W-:Y:S01]  /*7180*/  ULDC UR7, c[0x0][0xa88] ;  /* 0x0002a20000077ab9 */ /* 0x000fe20000000800 */
[----:B------:R-:W-:Y:S01]  /*7190*/  F2FP.BF16.F32.PACK_AB R98, R101, R100 ;  /* 0x000000646562723e */ /* 0x000fe200000010ff */
[----:B------:R-:W-:Y:S01]  /*71a0*/  UMOV UR4, URZ ;  /* 0x0000003f00047c82 */ /* 0x000fe20008000000 */
[----:B------:R-:W-:Y:S01]  /*71b0*/  F2FP.BF16.F32.PACK_AB R99, R167, R166 ;  /* 0x000000a6a763723e */ /* 0x000fe200000010ff */
[----:B-1----:R-:W0:Y:S01]  /*71c0*/  LDC R80, c[0x0][0xbe8] ;  /* 0x0002fa00ff507b82 */ /* 0x002e220000000800 */
[----:B------:R-:W-:-:S02]  /*71d0*/  F2FP.BF16.F32.PACK_AB R105, R169, R168 ;  /* 0x000000a8a969723e */ /* 0x000fc400000010ff */
[----:B------:R-:W-:Y:S01]  /*71e0*/  F2FP.BF16.F32.PACK_AB R106, R109, R108 ;  /* 0x0000006c6d6a723e */ /* 0x000fe200000010ff */
[----:B------:R-:W-:Y:S01]  /*71f0*/  STSM.16.M88.4 [R94], R96 ;  /* 0x000000605e007844 */ /* 0x000fe20000000200 */
[----:B------:R-:W-:Y:S02]  /*7200*/  F2FP.BF16.F32.PACK_AB R107, R171, R170 ;  /* 0x000000aaab6b723e */ /* 0x000fe400000010ff */
[----:B------:R-:W-:Y:S02]  /*7210*/  F2FP.BF16.F32.PACK_AB R113, R173, R172 ;  /* 0x000000acad71723e */ /* 0x000fe400000010ff */
[----:B------:R-:W-:Y:S01]  /*7220*/  F2FP.BF16.F32.PACK_AB R115, R119, R118 ;  /* 0x000000767773723e */ /* 0x000fe200000010ff */
[----:B------:R1:W-:Y:S01]  /*7230*/  STSM.16.M88.4 [R3], R104 ;  /* 0x0000006803007844 */ /* 0x0003e20000000200 */
[----:B------:R-:W-:Y:S02]  /*7240*/  F2FP.BF16.F32.PACK_AB R121, R123, R122 ;  /* 0x0000007a7b79723e */ /* 0x000fe400000010ff */
[----:B------:R-:W-:Y:S01]  /*7250*/  F2FP.BF16.F32.PACK_AB R122, R125, R124 ;  /* 0x0000007c7d7a723e */ /* 0x000fe200000010ff */
[----:B------:R-:W-:Y:S01]  /*7260*/  STSM.16.M88.4 [R102], R112 ;  /* 0x0000007066007844 */ /* 0x000fe20000000200 */
[----:B------:R-:W-:-:S02]  /*7270*/  F2FP.BF16.F32.PACK_AB R123, R127, R126 ;  /* 0x0000007e7f7b723e */ /* 0x000fc400000010ff */
[----:B------:R-:W-:Y:S02]  /*7280*/  F2FP.BF16.F32.PACK_AB R129, R131, R130 ;  /* 0x000000828381723e */ /* 0x000fe400000010ff */
[----:B------:R-:W-:Y:S01]  /*7290*/  F2FP.BF16.F32.PACK_AB R130, R133, R132 ;  /* 0x000000848582723e */ /* 0x000fe200000010ff */
[----:B------:R-:W-:Y:S01]  /*72a0*/  STSM.16.M88.4 [R6], R120 ;  /* 0x0000007806007844 */ /* 0x000fe20000000200 */
[----:B------:R-:W-:Y:S02]  /*72b0*/  F2FP.BF16.F32.PACK_AB R131, R135, R134 ;  /* 0x000000868783723e */ /* 0x000fe400000010ff */
[----:B------:R-:W-:Y:S02]  /*72c0*/  F2FP.BF16.F32.PACK_AB R137, R139, R138 ;  /* 0x0000008a8b89723e */ /* 0x000fe400000010ff */
[----:B------:R-:W-:Y:S01]  /*72d0*/  MOV R12, R12 ;  /* 0x0000000c000c7202 */ /* 0x000fe20000000f00 */
[----:B------:R-:W-:Y:S01]  /*72e0*/  STSM.16.M88.4 [R110], R128 ;  /* 0x000000806e007844 */ /* 0x000fe20000000200 */
[----:B------:R-:W-:-:S02]  /*72f0*/  F2FP.BF16.F32.PACK_AB R138, R141, R140 ;  /* 0x0000008c8d8a723e */ /* 0x000fc400000010ff */
[----:B------:R-:W-:Y:S02]  /*7300*/  F2FP.BF16.F32.PACK_AB R139, R143, R142 ;  /* 0x0000008e8f8b723e */ /* 0x000fe400000010ff */
[----:B------:R-:W-:Y:S02]  /*7310*/  F2FP.BF16.F32.PACK_AB R145, R147, R146 ;  /* 0x000000929391723e */ /* 0x000fe400000010ff */
[----:B------:R-:W-:Y:S01]  /*7320*/  MOV R14, R14 ;  /* 0x0000000e000e7202 */ /* 0x000fe20000000f00 */
[----:B------:R-:W-:Y:S01]  /*7330*/  STSM.16.M88.4 [R12], R136 ;  /* 0x000000880c007844 */ /* 0x000fe20000000200 */
[----:B------:R-:W-:Y:S02]  /*7340*/  F2FP.BF16.F32.PACK_AB R146, R149, R148 ;  /* 0x000000949592723e */ /* 0x000fe400000010ff */
[----:B------:R-:W-:-:S05]  /*7350*/  F2FP.BF16.F32.PACK_AB R147, R151, R150 ;  /* 0x000000969793723e */ /* 0x000fca00000010ff */
[----:B------:R2:W-:Y:S01]  /*7360*/  STSM.16.M88.4 [R14], R144 ;  /* 0x000000900e007844 */ /* 0x0005e20000000200 */
[----:B------:R-:W-:Y:S06]  /*7370*/  BAR.SYNC.DEFER_BLOCKING 0x1, 0x100 ;  /* 0x0044000000007b1d */ /* 0x000fec0000010000 */
[----:B-1----:R-:W3:Y:S01]  /*7380*/  @P0 LDG.E R3, desc[UR40][R10.64] ;  /* 0x000000280a030981 */ /* 0x002ee2000c1e1900 */
[----:B------:R-:W-:Y:S01]  /*7390*/  UISETP.NE.AND.EX UP1, UPT, UR9, URZ, UPT, UP1 ;  /* 0x0000003f0900728c */ /* 0x000fe2000bf25310 */
[----:B0-----:R-:W-:Y:S01]  /*73a0*/  ISETP.NE.AND P1, PT, R80, 0x1, PT ;  /* 0x000000015000780c */ /* 0x001fe20003f25270 */
[----:B--2---:R-:W-:-:S04]  /*73b0*/  IMAD.U32 R14, RZ, RZ, UR44 ;  /* 0x0000002cff0e7e24 */ /* 0x004fc8000f8e00ff */
[----:B------:R-:W-:-:S05]  /*73c0*/  PLOP3.LUT P2, PT, PT, PT, UP1, 0x80, 0x0 ;  /* 0x000000000000781c */ /* 0x000fca0003f4f018 */
[----:B------:R-:W-:-:S03]  /*73d0*/  @UP1 ULEA UR8, UP2, UR46, UR8, 0x2 ;  /* 0x000000082e081291 */ /* 0x000fc6000f84103f */
[----:B------:R-:W0:Y:S01]  /*73e0*/  @P1 LDC R6, c[0x0][0xbec] ;  /* 0x0002fb00ff061b82 */ /* 0x000e220000000800 */
[----:B------:R-:W-:Y:S02]  /*73f0*/  @UP1 ULEA.HI.X UR9, UR46, UR9, UR45, 0x2, UP2 ;  /* 0x000000092e091291 */ /* 0x000fe400090f142d */
[----:B------:R-:W-:-:S04]  /*7400*/  IMAD.U32 R20, RZ, RZ, UR8 ;  /* 0x00000008ff147e24 */ /* 0x000fc8000f8e00ff */
[----:B------:R-:W-:Y:S01]  /*7410*/  IMAD.U32 R21, RZ, RZ, UR9 ;  /* 0x00000009ff157e24 */ /* 0x000fe2000f8e00ff */
[----:B------:R-:W1:Y:S01]  /*7420*/  @P1 LDC R13, c[0x0][0xbf0] ;  /* 0x0002fc00ff0d1b82 */ /* 0x000e620000000800 */
[----:B---3--:R-:W-:Y:S01]  /*7430*/  @P0 R2UR UR4, R3 ;  /* 0x00000000030402ca */ /* 0x008fe200000e0000 */
[----:B------:R-:W-:-:S06]  /*7440*/  IMAD.U32 R3, RZ, RZ, UR7 ;  /* 0x00000007ff037e24 */ /* 0x000fcc000f8e00ff */
[----:B------:R2:W5:Y:S01]  /*7450*/  @P2 LDG.E R3, desc[UR40][R20.64] ;  /* 0x0000002814032981 */ /* 0x000562000c1e1900 */
[----:B01----:R-:W-:Y:S07]  /*7460*/  @P2 BRA `(.L_x_9643) ;  /* 0x0000000000102947 */ /* 0x003fee0003800000 */
[----:B------:R-:W-:Y:S05]  /*7470*/  @!P0 BRA `(.L_x_9643) ;  /* 0x00000000000c8947 */ /* 0x000fea0003800000 */
[----:B------:R-:W3:Y:S04]  /*7480*/  LDG.E R12, desc[UR40][R10.64] ;  /* 0x000000280a0c7981 */ /* 0x000ee8000c1e1900 */
[----:B-----5:R-:W3:Y:S02]  /*7490*/  LDG.E R3, desc[UR40][R10.64+0x4] ;  /* 0x000004280a037981 */ /* 0x020ee4000c1e1900 */
[----:B---3--:R-:W-:-:S07]  /*74a0*/  IMAD.IADD R3, R3, 0x1, -R12 ;  /* 0x0000000103037824 */ /* 0x008fce00078e0a0c */
.L_x_9643:
[----:B------:R-:W-:Y:S01]  /*74b0*/  USHF.R.S32.HI UR14, URZ, 0x1f, UR43 ;  /* 0x0000001f3f0e7899 */ /* 0x000fe2000801142b */
[----:B------:R-:W-:Y:S01]  /*74c0*/  IMAD R15, R14, 0x80, R203 ;  /* 0x000000800e0f7824 */ /* 0x000fe200078e02cb */
[----:B------:R-:W-:Y:S01]  /*74d0*/  ULDC.64 UR12, c[0x0][0xb90] ;  /* 0x0002e400000c7ab9 */ /* 0x000fe20000000a00 */
[----:B------:R-:W-:Y:S01]  /*74e0*/  USHF.R.S32.HI UR11, URZ, 0x1f, UR4 ;  /* 0x0000001f3f0b7899 */ /* 0x000fe20008011404 */
[----:B------:R-:W-:Y:S01]  /*74f0*/  IMAD R11, R22, 0x40, R2 ;  /* 0x00000040160b7824 */ /* 0x000fe200078e0202 */
[----:B------:R-:W-:Y:S01]  /*7500*/  UIMAD UR7, UR14, UR12, URZ ;  /* 0x0000000c0e0772a4 */ /* 0x000fe2000f8e023f */
[----:B------:R-:W-:Y:S01]  /*7510*/  @P1 IMAD.HI.U32 R6, R15, R6, RZ ;  /* 0x000000060f061227 */ /* 0x000fe200078e00ff */
[----:B------:R-:W-:Y:S01]  /*7520*/  UMOV UR10, UR4 ;  /* 0x00000004000a7c82 */ /* 0x000fe20008000000 */
[----:B------:R-:W-:Y:S02]  /*7530*/  USEL UR45, UR45, URZ, !UP0 ;  /* 0x0000003f2d2d7287 */ /* 0x000fe4000c000000 */
[----:B------:R-:W-:Y:S01]  /*7540*/  UIMAD.WIDE.U32 UR8, UR43, UR12, UR10 ;  /* 0x0000000c2b0872a5 */ /* 0x000fe2000f8e000a */
[----:B------:R-:W-:Y:S01]  /*7550*/  IMAD.MOV.U32 R10, RZ, RZ, R15 ;  /* 0x000000ffff0a7224 */ /* 0x000fe200078e000f */
[----:B------:R-:W-:Y:S01]  /*7560*/  UIMAD UR7, UR43, UR13, UR7 ;  /* 0x0000000d2b0772a4 */ /* 0x000fe2000f8e0207 */
[----:B------:R-:W-:Y:S01]  /*7570*/  @P1 SHF.R.U32.HI R10, RZ, R13, R6 ;  /* 0x0000000dff0a1219 */ /* 0x000fe20000011606 */
[----:B------:R-:W-:Y:S01]  /*7580*/  USEL UR46, UR46, URZ, !UP0 ;  /* 0x0000003f2e2e7287 */ /* 0x000fe2000c000000 */
[----:B------:R-:W-:Y:S01]  /*7590*/  IMAD.WIDE R4, R11, 0x2, R4 ;  /* 0x000000020b047825 */ /* 0x000fe200078e0204 */
[----:B------:R-:W-:Y:S01]  /*75a0*/  ULDC.64 UR12, c[0x0][0xb98] ;  /* 0x0002e600000c7ab9 */ /* 0x000fe20000000a00 */
[----:B------:R-:W-:Y:S01]  /*75b0*/  UIADD3 UR9, UR9, UR7, URZ ;  /* 0x0000000709097290 */ /* 0x000fe2000fffe03f */
[--C-:B------:R-:W-:Y:S01]  /*75c0*/  SHF.R.S32.HI R6, RZ, 0x1f, R10.reuse ;  /* 0x0000001fff067819 */ /* 0x100fe2000001140a */
[----:B------:R-:W-:Y:S01]  /*75d0*/  UIMAD UR7, UR45, UR12, URZ ;  /* 0x0000000c2d0772a4 */ /* 0x000fe2000f8e023f */
[----:B------:R-:W-:Y:S01]  /*75e0*/  IMAD.MOV R13, RZ, RZ, -R10 ;  /* 0x000000ffff0d7224 */ /* 0x000fe200078e0a0a */
[----:B------:R-:W-:Y:S01]  /*75f0*/  UIMAD.WIDE.U32 UR8, UR46, UR12, UR8 ;  /* 0x0000000c2e0872a5 */ /* 0x000fe2000f8e0008 */
[----:B------:R-:W-:Y:S01]  /*7600*/  IADD3 R37, P2, R4, 0x5000, RZ ;  /* 0x0000500004257810 */ /* 0x000fe20007f5e0ff */
[----:B------:R-:W-:Y:S01]  /*7610*/  UIMAD UR7, UR46, UR13, UR7 ;  /* 0x0000000d2e0772a4 */ /* 0x000fe2000f8e0207 */
[----:B------:R-:W-:Y:S01]  /*7620*/  IMAD R13, R80, R13, R15 ;  /* 0x0000000d500d7224 */ /* 0x000fe200078e020f */
[----:B------:R-:W-:Y:S01]  /*7630*/  IADD3 R25, P5, R4, 0x1000, RZ ;  /* 0x0000100004197810 */ /* 0x000fe20007fbe0ff */
[----:B-----5:R-:W-:Y:S01]  /*7640*/  IMAD R84, R3, R80, RZ ;  /* 0x0000005003547224 */ /* 0x020fe200078e02ff */
[----:B------:R-:W-:Y:S01]  /*7650*/  IADD3 R10, P0, R10, UR8, RZ ;  /* 0x000000080a0a7c10 */ /* 0x000fe2000ff1e0ff */
[----:B------:R-:W-:Y:S01]  /*7660*/  ULDC.64 UR12, c[0x0][0xaa0] ;  /* 0x0002a800000c7ab9 */ /* 0x000fe20000000a00 */
[----:B------:R-:W-:Y:S01]  /*7670*/  IMAD.U32 R11, RZ, RZ, UR7 ;  /* 0x00000007ff0b7e24 */ /* 0x000fe2000f8e00ff */
[----:B------:R-:W-:-:S02]  /*7680*/  IADD3 R29, P4, R4, 0x2000, RZ ;  /* 0x00002000041d7810 */ /* 0x000fc40007f9e0ff */
[----:B------:R-:W-:Y:S02]  /*7690*/  IADD3 R57, P3, R4, 0x4000, RZ ;  /* 0x0000400004397810 */ /* 0x000fe40007f7e0ff */
[----:B------:R-:W-:Y:S01]  /*76a0*/  IADD3.X R11, R6, UR9, R11, P0, !PT ;  /* 0x00000009060b7c10 */ /* 0x000fe200087fe40b */
[----:B------:R-:W-:Y:S01]  /*76b0*/  ULDC.64 UR8, c[0x0][0xb88] ;  /* 0x0002e20000087ab9 */ /* 0x000fe20000000a00 */
[----:B------:R-:W-:Y:S02]  /*76c0*/  SHF.R.S32.HI R6, RZ, 0x1f, R13 ;  /* 0x0000001fff067819 */ /* 0x000fe4000001140d */
[----:B------:R-:W-:Y:S01]  /*76d0*/  IADD3 R33, P0, R4, 0x3000, RZ ;  /* 0x0000300004217810 */ /* 0x000fe20007f1e0ff */
[----:B------:R-:W-:Y:S01]  /*76e0*/  IMAD.WIDE.U32 R10, R13, UR8, R10 ;  /* 0x000000080d0a7c25 */ /* 0x000fe2000f8e000a */
[----:B------:R-:W-:Y:S02]  /*76f0*/  LOP3.LUT R36, R37, 0x380, RZ, 0xc0, !PT ;  /* 0x0000038025247812 */ /* 0x000fe400078ec0ff */
[----:B------:R-:W-:Y:S01]  /*7700*/  LOP3.LUT R32, R33, 0x380, RZ, 0xc0, !PT ;  /* 0x0000038021207812 */ /* 0x000fe200078ec0ff */
[----:B------:R-:W-:Y:S01]  /*7710*/  IMAD R6, R6, UR8, RZ ;  /* 0x0000000806067c24 */ /* 0x000fe2000f8e02ff */
[----:B------:R-:W-:-:S02]  /*7720*/  LOP3.LUT R24, R25, 0x380, RZ, 0xc0, !PT ;  /* 0x0000038019187812 */ /* 0x000fc400078ec0ff */
[----:B------:R-:W-:Y:S01]  /*7730*/  SHF.R.U64 R32, R32, 0x3, RZ ;  /* 0x0000000320207819 */ /* 0x000fe200000012ff */
[----:B------:R-:W-:Y:S01]  /*7740*/  IMAD R15, R13, UR9, R6 ;  /* 0x000000090d0f7c24 */ /* 0x000fe2000f8e0206 */
[----:B------:R-:W-:Y:S01]  /*7750*/  LOP3.LUT R28, R29, 0x380, RZ, 0xc0, !PT ;  /* 0x000003801d1c7812 */ /* 0x000fe200078ec0ff */
[----:B------:R-:W-:Y:S01]  /*7760*/  ULDC.64 UR8, c[0x0][0xb50] ;  /* 0x0002d40000087ab9 */ /* 0x000fe20000000a00 */
[----:B------:R-:W-:Y:S01]  /*7770*/  LOP3.LUT R56, R57, 0x380, RZ, 0xc0, !PT ;  /* 0x0000038039387812 */ /* 0x000fe200078ec0ff */
[----:B------:R-:W-:Y:S01]  /*7780*/  IMAD.IADD R11, R11, 0x1, R15 ;  /* 0x000000010b0b7824 */ /* 0x000fe200078e020f */
[----:B------:R-:W-:Y:S01]  /*7790*/  LEA R14, P6, R10, UR8, 0x2 ;  /* 0x000000080a0e7c11 */ /* 0x000fe2000f8c10ff */
[----:B------:R-:W-:Y:S01]  /*77a0*/  IMAD.U32 R6, RZ, RZ, UR44 ;  /* 0x0000002cff067e24 */ /* 0x000fe2000f8e00ff */
[----:B------:R-:W-:Y:S01]  /*77b0*/  LOP3.LUT R32, R32, R33, RZ, 0x3c, !PT ;  /* 0x0000002120207212 */ /* 0x000fe200078e3cff */
[----:B------:R-:W-:Y:S01]  /*77c0*/  IMAD.X R33, RZ, RZ, R5, P0 ;  /* 0x000000ffff217224 */ /* 0x000fe200000e0605 */
[----:B------:R-:W-:Y:S01]  /*77d0*/  SHF.R.U64 R36, R36, 0x3, RZ ;  /* 0x0000000324247819 */ /* 0x000fe200000012ff */
[----:B--2---:R-:W-:Y:S01]  /*77e0*/  SHFL.IDX PT, R20, R14, RZ, 0x1c1f ;  /* 0x001c1fff0e147589 */ /* 0x004fe200000e0000 */
[----:B------:R-:W-:Y:S01]  /*77f0*/  SHF.R.U64 R24, R24, 0x3, RZ ;  /* 0x0000000318187819 */ /* 0x000fe200000012ff */
[----:B------:R-:W-:Y:S01]  /*7800*/  IMAD R27, R6, 0x80, R201 ;  /* 0x00000080061b7824 */ /* 0x000fe200078e02c9 */
[----:B------:R-:W-:Y:S01]  /*7810*/  SHF.R.U64 R28, R28, 0x3, RZ ;  /* 0x000000031c1c7819 */ /* 0x000fe200000012ff */
[----:B------:R-:W-:Y:S01]  /*7820*/  SHFL.IDX PT, R50, R14, 0x1, 0x1c1f ;  /* 0x003c1f000e327f89 */ /* 0x000fe200000e0000 */
[----:B------:R-:W-:Y:S01]  /*7830*/  SHF.R.U64 R56, R56, 0x3, RZ ;  /* 0x0000000338387819 */ /* 0x000fe200000012ff */
[----:B------:R-:W-:Y:S01]  /*7840*/  VIADD R6, R27, 0x8 ;  /* 0x000000081b067836 */ /* 0x000fe20000000000 */
[----:B------:R-:W-:-:S02]  /*7850*/  IADD3 R61, P0, R4, 0x9000, RZ ;  /* 0x00009000043d7810 */ /* 0x000fc40007f1e0ff */
[----:B------:R-:W-:Y:S02]  /*7860*/  LEA.HI.X R15, R10, UR9, R11, 0x2, P6 ;  /* 0x000000090a0f7c11 */ /* 0x000fe4000b0f140b */
        /* <DEDUP_REMOVED lines=9> */
[----:B------:R-:W0:Y:S01]  /*7900*/  SHFL.IDX PT, R21, R15, RZ, 0x1c1f ;  /* 0x001c1fff0f157589 */ /* 0x000e2200000e0000 */
[----:B------:R-:W-:-:S02]  /*7910*/  IADD3 R11, P2, R4, 0xb000, RZ ;  /* 0x0000b000040b7810 */ /* 0x000fc40007f5e0ff */
[C---:B------:R-:W-:Y:S01]  /*7920*/  IADD3 R41, P6, R4.reuse, 0x6000, RZ ;  /* 0x0000600004297810 */ /* 0x040fe20007fde0ff */
[----:B------:R-:W1:Y:S01]  /*7930*/  SHFL.IDX PT, R51, R15, 0x1, 0x1c1f ;  /* 0x003c1f000f337f89 */ /* 0x000e6200000e0000 */
        /* <DEDUP_REMOVED lines=8> */
[----:B------:R-:W-:Y:S02]  /*79c0*/  LOP3.LUT R48, R49, 0x380, RZ, 0xc0, !PT ;  /* 0x0000038031307812 */ /* 0x000fe400078ec0ff */
[----:B------:R-:W-:Y:S01]  /*79d0*/  LOP3.LUT R60, R60, R61, RZ, 0x3c, !PT ;  /* 0x0000003d3c3c7212 */ /* 0x000fe200078e3cff */
[----:B------:R-:W-:Y:S01]  /*79e0*/  IMAD.X R61, RZ, RZ, R5, P0 ;  /* 0x000000ffff3d7224 */ /* 0x000fe200000e0605 */
[----:B------:R-:W-:-:S02]  /*79f0*/  SHF.R.U64 R10, R10, 0x3, RZ ;  /* 0x000000030a0a7819 */ /* 0x000fc400000012ff */
[----:B------:R-:W-:Y:S02]  /*7a00*/  SHF.R.U64 R40, R40, 0x3, RZ ;  /* 0x0000000328287819 */ /* 0x000fe400000012ff */
[----:B------:R-:W-:Y:S02]  /*7a10*/  SHF.R.U64 R44, R44, 0x3, RZ ;  /* 0x000000032c2c7819 */ /* 0x000fe400000012ff */
[----:B------:R-:W-:Y:S02]  /*7a20*/  SHF.R.U64 R68, R68, 0x3, RZ ;  /* 0x0000000344447819 */ /* 0x000fe400000012ff */
[----:B------:R-:W-:Y:S02]  /*7a30*/  SHF.R.U64 R48, R48, 0x3, RZ ;  /* 0x0000000330307819 */ /* 0x000fe400000012ff */
[----:B------:R-:W-:Y:S02]  /*7a40*/  LOP3.LUT P0, RZ, R23, 0x3, RZ, 0xc0, !PT ;  /* 0x0000000317ff7812 */ /* 0x000fe4000780c0ff */
        /* <DEDUP_REMOVED lines=10> */
[----:B------:R-:W-:-:S02]  /*7af0*/  ISETP.GE.OR P2, PT, R27, R84, P0 ;  /* 0x000000541b00720c */ /* 0x000fc40000746670 */
[----:B------:R-:W-:Y:S02]  /*7b00*/  ISETP.GE.OR P0, PT, R6, R84, P0 ;  /* 0x000000540600720c */ /* 0x000fe40000706670 */
[C---:B------:R-:W-:Y:S02]  /*7b10*/  IADD3 R77, P6, R4.reuse, 0xc000, RZ ;  /* 0x0000c000044d7810 */ /* 0x040fe40007fde0ff */
[C---:B------:R-:W-:Y:S02]  /*7b20*/  IADD3 R73, P5, R4.reuse, 0xd000, RZ ;  /* 0x0000d00004497810 */ /* 0x040fe40007fbe0ff */
[C---:B------:R-:W-:Y:S02]  /*7b30*/  IADD3 R65, P4, R4.reuse, 0xe000, RZ ;  /* 0x0000e00004417810 */ /* 0x040fe40007f9e0ff */
[C---:B------:R-:W-:Y:S02]  /*7b40*/  LOP3.LUT R13, R4.reuse, 0x380, RZ, 0xc0, !PT ;  /* 0x00000380040d7812 */ /* 0x040fe400078ec0ff */
[----:B------:R-:W-:Y:S01]  /*7b50*/  IADD3 R12, P3, R4, 0xf000, RZ ;  /* 0x0000f000040c7810 */ /* 0x000fe20007f7e0ff */
[----:B0-----:R0:W-:Y:S01]  /*7b60*/  @!P2 ST.E desc[UR40][R20.64], R9 ;  /* 0x000000091400a985 */ /* 0x0011e2000c101928 */
[----:B------:R-:W-:-:S02]  /*7b70*/  LOP3.LUT R76, R77, 0x380, RZ, 0xc0, !PT ;  /* 0x000003804d4c7812 */ /* 0x000fc400078ec0ff */
[----:B------:R-:W-:Y:S01]  /*7b80*/  LOP3.LUT R72, R73, 0x380, RZ, 0xc0, !PT ;  /* 0x0000038049487812 */ /* 0x000fe200078ec0ff */
[----:B-1----:R1:W-:Y:S01]  /*7b90*/  @!P0 ST.E desc[UR40][R50.64], R8 ;  /* 0x0000000832008985 */ /* 0x0023e2000c101928 */
[----:B------:R-:W-:Y:S01]  /*7ba0*/  LOP3.LUT R64, R65, 0x380, RZ, 0xc0, !PT ;  /* 0x0000038041407812 */ /* 0x000fe200078ec0ff */
[----:B------:R-:W-:Y:S01]  /*7bb0*/  IMAD.X R53, RZ, RZ, R5, P3 ;  /* 0x000000ffff357224 */ /* 0x000fe200018e0605 */
[----:B------:R-:W-:Y:S01]  /*7bc0*/  SHF.R.U64 R13, R13, 0x3, RZ ;  /* 0x000000030d0d7819 */ /* 0x000fe200000012ff */
[----:B------:R-:W-:Y:S01]  /*7bd0*/  UIMAD UR7, UR11, UR12, URZ ;  /* 0x0000000c0b0772a4 */ /* 0x000fe2000f8e023f */
[----:B------:R-:W-:Y:S01]  /*7be0*/  LOP3.LUT R3, R12, 0x380, RZ, 0xc0, !PT ;  /* 0x000003800c037812 */ /* 0x000fe200078ec0ff */
[----:B------:R-:W-:Y:S01]  /*7bf0*/  UIMAD.WIDE.U32 UR8, UR4, UR12, URZ ;  /* 0x0000000c040872a5 */ /* 0x000fe2000f8e003f */
[----:B------:R-:W-:Y:S01]  /*7c00*/  SHF.R.U64 R76, R76, 0x3, RZ ;  /* 0x000000034c4c7819 */ /* 0x000fe200000012ff */
[----:B0-----:R-:W0:Y:S01]  /*7c10*/  @P1 LDC R21, c[0x0][0xbf0] ;  /* 0x0002fc00ff151b82 */ /* 0x001e220000000800 */
[----:B------:R-:W-:Y:S01]  /*7c20*/  SHF.R.U64 R72, R72, 0x3, RZ ;  /* 0x0000000348487819 */ /* 0x000fe200000012ff */
[----:B------:R-:W-:Y:S01]  /*7c30*/  ULDC.64 UR10, c[0x0][0xae8] ;  /* 0x0002ba00000a7ab9 */ /* 0x000fe20000000a00 */
[----:B------:R-:W-:Y:S01]  /*7c40*/  SHF.R.U64 R64, R64, 0x3, RZ ;  /* 0x0000000340407819 */ /* 0x000fe200000012ff */
[----:B------:R-:W-:Y:S01]  /*7c50*/  IMAD.U32 R20, RZ, RZ, UR44 ;  /* 0x0000002cff147e24 */ /* 0x000fe2000f8e00ff */
[----:B------:R-:W-:Y:S01]  /*7c60*/  LOP3.LUT R4, R13, R4, RZ, 0x3c, !PT ;  /* 0x000000040d047212 */ /* 0x000fe200078e3cff */
[----:B------:R-:W5:Y:S01]  /*7c70*/  LD.E.128 R24, desc[UR40][R24.64] ;  /* 0x0000002818187980 */ /* 0x000f62000c101d00 */
[----:B------:R-:W-:-:S02]  /*7c80*/  SHF.R.U64 R3, R3, 0x3, RZ ;  /* 0x0000000303037819 */ /* 0x000fc400000012ff */
[----:B------:R-:W-:Y:S01]  /*7c90*/  LOP3.LUT R76, R76, R77, RZ, 0x3c, !PT ;  /* 0x0000004d4c4c7212 */ /* 0x000fe200078e3cff */
[--C-:B------:R-:W-:Y:S01]  /*7ca0*/  IMAD.X R77, RZ, RZ, R5.reuse, P6 ;  /* 0x000000ffff4d7224 */ /* 0x100fe200030e0605 */
[----:B------:R-:W-:Y:S01]  /*7cb0*/  LOP3.LUT R72, R72, R73, RZ, 0x3c, !PT ;  /* 0x0000004948487212 */ /* 0x000fe200078e3cff */
[--C-:B------:R-:W-:Y:S01]  /*7cc0*/  IMAD.X R73, RZ, RZ, R5.reuse, P5 ;  /* 0x000000ffff497224 */ /* 0x100fe200028e0605 */
[----:B------:R-:W-:Y:S01]  /*7cd0*/  LOP3.LUT R64, R64, R65, RZ, 0x3c, !PT ;  /* 0x0000004140407212 */ /* 0x000fe200078e3cff */
[----:B------:R-:W-:Y:S01]  /*7ce0*/  IMAD.X R65, RZ, RZ, R5, P4 ;  /* 0x000000ffff417224 */ /* 0x000fe200020e0605 */
[----:B------:R-:W-:Y:S01]  /*7cf0*/  LOP3.LUT R52, R3, R12, RZ, 0x3c, !PT ;  /* 0x0000000c03347212 */ /* 0x000fe200078e3cff */
[----:B------:R-:W-:Y:S01]  /*7d00*/  UIMAD UR7, UR4, UR13, UR7 ;  /* 0x0000000d040772a4 */ /* 0x000fe2000f8e0207 */
[----:B------:R2:W5:Y:S01]  /*7d10*/  LD.E.128 R12, desc[UR40][R4.64] ;  /* 0x00000028040c7980 */ /* 0x000562000c101d00 */
[----:B------:R-:W-:Y:S02]  /*7d20*/  IMAD R3, R19, 0x20, R22 ;  /* 0x0000002013037824 */ /* 0x000fe400078e0216 */
[----:B------:R-:W-:Y:S01]  /*7d30*/  IMAD.U32 R87, RZ, RZ, UR44 ;  /* 0x0000002cff577e24 */ /* 0x000fe2000f8e00ff */
[----:B------:R-:W5:Y:S04]  /*7d40*/  LD.E.128 R28, desc[UR40][R28.64] ;  /* 0x000000281c1c7980 */ /* 0x000f68000c101d00 */
[----:B------:R-:W5:Y:S01]  /*7d50*/  LD.E.128 R32, desc[UR40][R32.64] ;  /* 0x0000002820207980 */ /* 0x000f62000c101d00 */
[----:B--2---:R-:W2:Y:S01]  /*7d60*/  @P1 LDC R5, c[0x0][0xbec] ;  /* 0x0002fb00ff051b82 */ /* 0x004ea20000000800 */
[----:B------:R-:W-:-:S02]  /*7d70*/  UIADD3 UR9, UR9, UR7, URZ ;  /* 0x0000000709097290 */ /* 0x000fc4000fffe03f */
[----:B------:R-:W5:Y:S01]  /*7d80*/  LD.E.128 R56, desc[UR40][R56.64] ;  /* 0x0000002838387980 */ /* 0x000f62000c101d00 */
[----:B------:R-:W-:Y:S01]  /*7d90*/  UIMAD UR4, UR14, UR10, URZ ;  /* 0x0000000a0e0472a4 */ /* 0x000fe2000f8e023f */
[----:B------:R-:W-:Y:S01]  /*7da0*/  IMAD R20, R20, 0x80, R3 ;  /* 0x0000008014147824 */ /* 0x000fe200078e0203 */
[----:B------:R-:W-:Y:S01]  /*7db0*/  UIMAD.WIDE.U32 UR8, UR43, UR10, UR8 ;  /* 0x0000000a2b0872a5 */ /* 0x000fe2000f8e0008 */
[----:B------:R-:W5:Y:S01]  /*7dc0*/  LD.E.128 R36, desc[UR40][R36.64] ;  /* 0x0000002824247980 */ /* 0x000f62000c101d00 */
[----:B------:R-:W-:-:S03]  /*7dd0*/  UIMAD UR4, UR43, UR11, UR4 ;  /* 0x0000000b2b0472a4 */ /* 0x000fc6000f8e0204 */
[----:B------:R-:W-:Y:S01]  /*7de0*/  ULDC.64 UR10, c[0x0][0xaf0] ;  /* 0x0002bc00000a7ab9 */ /* 0x000fe20000000a00 */
[----:B------:R-:W-:Y:S01]  /*7df0*/  UIADD3 UR9, UR9, UR4, URZ ;  /* 0x0000000409097290 */ /* 0x000fe2000fffe03f */
[----:B------:R-:W5:Y:S01]  /*7e00*/  LD.E.128 R40, desc[UR40][R40.64] ;  /* 0x0000002828287980 */ /* 0x000f62000c101d00 */
[----:B------:R-:W-:Y:S01]  /*7e10*/  UIMAD UR4, UR45, UR10, URZ ;  /* 0x0000000a2d0472a4 */ /* 0x000fe2000f8e023f */
[----:B------:R-:W-:Y:S01]  /*7e20*/  IMAD.MOV.U32 R3, RZ, RZ, R20 ;  /* 0x000000ffff037224 */ /* 0x000fe200078e0014 */
[----:B------:R-:W-:Y:S01]  /*7e30*/  UIMAD.WIDE.U32 UR8, UR46, UR10, UR8 ;  /* 0x0000000a2e0872a5 */ /* 0x000fe2000f8e0008 */
[----:B------:R-:W5:Y:S01]  /*7e40*/  LD.E.128 R44, desc[UR40][R44.64] ;  /* 0x000000282c2c7980 */ /* 0x000f62000c101d00 */
[----:B------:R-:W-:-:S03]  /*7e50*/  UIMAD UR4, UR46, UR11, UR4 ;  /* 0x0000000b2e0472a4 */ /* 0x000fc6000f8e0204 */
[----:B------:R-:W5:Y:S01]  /*7e60*/  LD.E.128 R68, desc[UR40][R68.64] ;  /* 0x0000002844447980 */ /* 0x000f62000c101d00 */
[----:B--2---:R-:W-:Y:S01]  /*7e70*/  @P1 IMAD.HI.U32 R4, R20, R5, RZ ;  /* 0x0000000514041227 */ /* 0x004fe200078e00ff */
[----:B------:R-:W-:Y:S02]  /*7e80*/  UIADD3 UR4, UR9, UR4, URZ ;  /* 0x0000000409047290 */ /* 0x000fe4000fffe03f */
[----:B------:R-:W5:Y:S02]  /*7e90*/  LD.E.128 R60, desc[UR40][R60.64] ;  /* 0x000000283c3c7980 */ /* 0x000f64000c101d00 */
[----:B0-----:R-:W-:Y:S01]  /*7ea0*/  @P1 SHF.R.U32.HI R3, RZ, R21, R4 ;  /* 0x00000015ff031219 */ /* 0x001fe20000011604 */
[----:B------:R-:W-:Y:S01]  /*7eb0*/  IMAD.U32 R4, RZ, RZ, UR8 ;  /* 0x00000008ff047e24 */ /* 0x000fe2000f8e00ff */
[----:B-1----:R-:W5:Y:S02]  /*7ec0*/  LD.E.128 R48, desc[UR40][R48.64] ;  /* 0x0000002830307980 */ /* 0x002f64000c101d00 */
[--C-:B------:R-:W-:Y:S01]  /*7ed0*/  SHF.R.S32.HI R6, RZ, 0x1f, R3.reuse ;  /* 0x0000001fff067819 */ /* 0x100fe20000011403 */
[----:B------:R-:W-:Y:S01]  /*7ee0*/  IMAD.MOV R21, RZ, RZ, -R3 ;  /* 0x000000ffff157224 */ /* 0x000fe200078e0a03 */
[----:B------:R-:W5:Y:S01]  /*7ef0*/  LD.E.128 R8, desc[UR40][R10.64] ;  /* 0x000000280a087980 */ /* 0x000f62000c101d00 */
[----:B------:R-:W-:Y:S01]  /*7f00*/  IMAD.U32 R5, RZ, RZ, UR9 ;  /* 0x00000009ff057e24 */ /* 0x000fe2000f8e00ff */
[----:B------:R-:W-:Y:S01]  /*7f10*/  ULDC.64 UR8, c[0x0][0xae0] ;  /* 0x0002b80000087ab9 */ /* 0x000fe20000000a00 */
[----:B------:R-:W-:Y:S01]  /*7f20*/  IMAD.U32 R5, RZ, RZ, UR4 ;  /* 0x00000004ff057e24 */ /* 0x000fe2000f8e00ff */
[----:B------:R-:W5:Y:S01]  /*7f30*/  LD.E.128 R76, desc[UR40][R76.64] ;  /* 0x000000284c4c7980 */ /* 0x000f62000c101d00 */
[----:B------:R-:W-:-:S02]  /*7f40*/  IMAD R6, R6, UR8, RZ ;  /* 0x0000000806067c24 */ /* 0x000fc4000f8e02ff */
[----:B------:R-:W-:Y:S01]  /*7f50*/  IMAD R21, R80, R21, R20 ;  /* 0x0000001550157224 */ /* 0x000fe200078e0214 */
[----:B------:R-:W5:Y:S01]  /*7f60*/  LD.E.128 R72, desc[UR40][R72.64] ;  /* 0x0000002848487980 */ /* 0x000f62000c101d00 */
[C---:B------:R-:W-:Y:S02]  /*7f70*/  IMAD R81, R3.reuse, UR9, R6 ;  /* 0x0000000903517c24 */ /* 0x040fe4000f8e0206 */
[----:B------:R-:W-:Y:S01]  /*7f80*/  IMAD.WIDE.U32 R4, R3, UR8, R4 ;  /* 0x0000000803047c25 */ /* 0x000fe2000f8e0004 */
[----:B------:R-:W5:Y:S01]  /*7f90*/  LD.E.128 R64, desc[UR40][R64.64] ;  /* 0x0000002840407980 */ /* 0x000f62000c101d00 */
[----:B------:R-:W-:Y:S01]  /*7fa0*/  SHF.R.S32.HI R3, RZ, 0x1f, R21 ;  /* 0x0000001fff037819 */ /* 0x000fe20000011415 */
[----:B------:R-:W-:Y:S02]  /*7fb0*/  ULDC.64 UR8, c[0x0][0xad8] ;  /* 0x0002b60000087ab9 */ /* 0x000fe40000000a00 */
[----:B------:R-:W5:Y:S01]  /*7fc0*/  LD.E.128 R52, desc[UR40][R52.64] ;  /* 0x0000002834347980 */ /* 0x000f62000c101d00 */
[----:B------:R-:W-:Y:S01]  /*7fd0*/  IMAD R87, R87, 0x80, R22 ;  /* 0x0000008057577824 */ /* 0x000fe200078e0216 */
        /* <DEDUP_REMOVED lines=8> */
[----:B------:R-:W-:Y:S02]  /*8060*/  VIADD R3, R87, 0x20 ;  /* 0x0000002057037836 */ /* 0x000fe40000000000 */
[C---:B------:R-:W-:Y:S02]  /*8070*/  IMAD R81, R21.reuse, UR9, R6 ;  /* 0x0000000915517c24 */ /* 0x040fe4000f8e0206 */
[----:B------:R-:W-:Y:S01]  /*8080*/  IMAD.WIDE.U32 R4, R21, UR8, R4 ;  /* 0x0000000815047c25 */ /* 0x000fe2000f8e0004 */
[-C--:B------:R-:W-:Y:S01]  /*8090*/  ISETP.GE.AND P1, PT, R3, R84.reuse, PT ;  /* 0x000000540300720c */ /* 0x080fe20003f26270 */
[----:B------:R-:W-:Y:S01]  /*80a0*/  ULDC.64 UR8, c[0x0][0xa80] ;  /* 0x0002a00000087ab9 */ /* 0x000fe20000000a00 */
[C---:B------:R-:W-:Y:S01]  /*80b0*/  ISETP.GE.AND P2, PT, R87.reuse, R84, PT ;  /* 0x000000545700720c */ /* 0x040fe20003f46270 */
[----:B------:R-:W-:Y:S01]  /*80c0*/  VIADD R3, R87, 0x40 ;  /* 0x0000004057037836 */ /* 0x000fe20000000000 */
[----:B------:R-:W-:Y:S01]  /*80d0*/  LEA R6, P3, R4, UR8, 0x1 ;  /* 0x0000000804067c11 */ /* 0x000fe2000f8608ff */
[----:B------:R-:W-:-:S02]  /*80e0*/  IMAD.IADD R5, R5, 0x1, R81 ;  /* 0x0000000105057824 */ /* 0x000fc400078e0251 */
[----:B------:R-:W-:Y:S01]  /*80f0*/  VIADD R0, R0, 0x22820 ;  /* 0x0002282000007836 */ /* 0x000fe20000000000 */
[----:B------:R-:W-:Y:S02]  /*8100*/  ISETP.GE.AND P0, PT, R3, R84, PT ;  /* 0x000000540300720c */ /* 0x000fe40003f06270 */
[----:B------:R-:W-:Y:S02]  /*8110*/  LEA.HI.X R3, R4, UR9, R5, 0x1, P3 ;  /* 0x0000000904037c11 */ /* 0x000fe400098f0c05 */
[----:B------:R-:W-:Y:S01]  /*8120*/  PRMT R0, RZ, 0x654, R0 ;  /* 0x00000654ff007816 */ /* 0x000fe20000000000 */
[----:B0-----:R0:W1:Y:S01]  /*8130*/  SHFL.IDX PT, R85, R6, RZ, 0x181f ;  /* 0x00181fff06557589 */ /* 0x00106200000e0000 */
[----:B------:R-:W-:Y:S02]  /*8140*/  BSSY B1, `(.L_x_9644) ;  /* 0x0000015000017945 */ /* 0x000fe40003800000 */
[----:B------:R0:W-:Y:S01]  /*8150*/  SYNCS.ARRIVE.TRANS64.RED.A1T0 RZ, [R0+URZ], RZ ;  /* 0x000000ff00ff79a7 */ /* 0x0001e2000810043f */
[----:B------:R0:W2:Y:S01]  /*8160*/  SHFL.IDX PT, R83, R3, RZ, 0x181f ;  /* 0x00181fff03537589 */ /* 0x0000a200000e0000 */
[----:B------:R-:W-:Y:S05]  /*8170*/  @P2 BRA `(.L_x_9645) ;  /* 0x0000000000442947 */ /* 0x000fea0003800000 */
[----:B------:R-:W-:Y:S02]  /*8180*/  ULDC UR4, c[0x0][0xac8] ;  /* 0x0002b20000047ab9 */ /* 0x000fe40000000800 */
[----:B------:R-:W-:Y:S02]  /*8190*/  ISETP.GE.AND P5, PT, R2, UR4, PT ;  /* 0x0000000402007c0c */ /* 0x000fe4000bfa6270 */
[----:B------:R-:W-:Y:S02]  /*81a0*/  ISETP.GE.AND P4, PT, R17, UR4, PT ;  /* 0x0000000411007c0c */ /* 0x000fe4000bf86270 */
[----:B------:R-:W-:Y:S02]  /*81b0*/  ISETP.GE.AND P3, PT, R16, UR4, PT ;  /* 0x0000000410007c0c */ /* 0x000fe4000bf66270 */
[----:B------:R-:W-:-:S07]  /*81c0*/  ISETP.GE.AND P2, PT, R18, UR4, PT ;  /* 0x0000000412007c0c */ /* 0x000fce000bf46270 */
[----:B-1----:R-:W-:-:S04]  /*81d0*/  @!P5 LEA R4, P6, R2, R85, 0x1 ;  /* 0x000000550204d211 */ /* 0x002fc800078c08ff */
[----:B--2---:R-:W-:Y:S02]  /*81e0*/  @!P5 LEA.HI.X R5, R2, R83, R208, 0x1, P6 ;  /* 0x000000530205d211 */ /* 0x004fe400030f0cd0 */
[----:B------:R-:W-:-:S03]  /*81f0*/  @!P4 LEA R20, P6, R17, R85, 0x1 ;  /* 0x000000551114c211 */ /* 0x000fc600078c08ff */
[----:B-----5:R3:W-:Y:S01]  /*8200*/  @!P5 ST.E.128 desc[UR40][R4.64], R12 ;  /* 0x0000000c0400d985 */ /* 0x0207e2000c101d28 */
[----:B------:R-:W-:Y:S02]  /*8210*/  @!P4 LEA.HI.X R21, R17, R83, R207, 0x1, P6 ;  /* 0x000000531115c211 */ /* 0x000fe400030f0ccf */
[----:B------:R-:W-:-:S03]  /*8220*/  @!P3 LEA R80, P6, R16, R85, 0x1 ;  /* 0x000000551050b211 */ /* 0x000fc600078c08ff */
[----:B------:R3:W-:Y:S01]  /*8230*/  @!P4 ST.E.128 desc[UR40][R20.64], R56 ;  /* 0x000000381400c985 */ /* 0x0007e2000c101d28 */
[----:B------:R-:W-:Y:S02]  /*8240*/  @!P3 LEA.HI.X R81, R16, R83, R206, 0x1, P6 ;  /* 0x000000531051b211 */ /* 0x000fe400030f0cce */
[----:B------:R-:W-:-:S03]  /*8250*/  @!P2 LEA R82, P6, R18, R85, 0x1 ;  /* 0x000000551252a211 */ /* 0x000fc600078c08ff */
[----:B------:R3:W-:Y:S01]  /*8260*/  @!P3 ST.E.128 desc[UR40][R80.64], R68 ;  /* 0x000000445000b985 */ /* 0x0007e2000c101d28 */
[----:B------:R-:W-:-:S05]  /*8270*/  @!P2 LEA.HI.X R83, R18, R83, R205, 0x1, P6 ;  /* 0x000000531253a211 */ /* 0x000fca00030f0ccd */
[----:B------:R3:W-:Y:S04]  /*8280*/  @!P2 ST.E.128 desc[UR40][R82.64], R76 ;  /* 0x0000004c5200a985 */ /* 0x0007e8000c101d28 */
.L_x_9645:
[----:B------:R-:W-:Y:S05]  /*8290*/  BSYNC B1 ;  /* 0x0000000000017941 */ /* 0x000fea0003800000 */
.L_x_9644:
[----:B---3--:R3:W4:Y:S01]  /*82a0*/  SHFL.IDX PT, R21, R3, 0x1, 0x181f ;  /* 0x00381f0003157f89 */ /* 0x00872200000e0000 */
[----:B------:R-:W-:Y:S03]  /*82b0*/  BSSY B1, `(.L_x_9646) ;  /* 0x0000014000017945 */ /* 0x000fe60003800000 */
[----:B-----5:R3:W0:Y:S01]  /*82c0*/  SHFL.IDX PT, R15, R6, 0x1, 0x181f ;  /* 0x00381f00060f7f89 */ /* 0x02062200000e0000 */
[----:B------:R-:W-:Y:S05]  /*82d0*/  @P1 BRA `(.L_x_9647) ;  /* 0x0000000000441947 */ /* 0x000fea0003800000 */
[----:B------:R-:W-:Y:S02]  /*82e0*/  ULDC UR4, c[0x0][0xac8] ;  /* 0x0002b20000047ab9 */ /* 0x000fe40000000800 */
[----:B------:R-:W-:Y:S02]  /*82f0*/  ISETP.GE.AND P4, PT, R2, UR4, PT ;  /* 0x0000000402007c0c */ /* 0x000fe4000bf86270 */
[----:B------:R-:W-:Y:S02]  /*8300*/  ISETP.GE.AND P3, PT, R17, UR4, PT ;  /* 0x0000000411007c0c */ /* 0x000fe4000bf66270 */
[----:B------:R-:W-:Y:S02]  /*8310*/  ISETP.GE.AND P2, PT, R16, UR4, PT ;  /* 0x0000000410007c0c */ /* 0x000fe4000bf46270 */
[----:B------:R-:W-:-:S07]  /*8320*/  ISETP.GE.AND P1, PT, R18, UR4, PT ;  /* 0x0000000412007c0c */ /* 0x000fce000bf26270 */
[CC--:B0-----:R-:W-:Y:S02]  /*8330*/  @!P4 LEA R4, P6, R2.reuse, R15.reuse, 0x1 ;  /* 0x0000000f0204c211 */ /* 0x0c1fe400078c08ff */
[C---:B------:R-:W-:Y:S02]  /*8340*/  @!P3 LEA R12, P5, R17.reuse, R15, 0x1 ;  /* 0x0000000f110cb211 */ /* 0x040fe400078a08ff */
[----:B----4-:R-:W-:Y:S02]  /*8350*/  @!P4 LEA.HI.X R5, R2, R21, R208, 0x1, P6 ;  /* 0x000000150205c211 */ /* 0x010fe400030f0cd0 */
[----:B------:R-:W-:Y:S02]  /*8360*/  @!P2 LEA R14, P6, R16, R15, 0x1 ;  /* 0x0000000f100ea211 */ /* 0x000fe400078c08ff */
[----:B------:R-:W-:Y:S01]  /*8370*/  @!P3 LEA.HI.X R13, R17, R21, R207, 0x1, P5 ;  /* 0x00000015110db211 */ /* 0x000fe200028f0ccf */
[----:B------:R0:W-:Y:S01]  /*8380*/  @!P4 ST.E.128 desc[UR40][R4.64], R24 ;  /* 0x000000180400c985 */ /* 0x0001e2000c101d28 */
[----:B------:R-:W-:-:S02]  /*8390*/  @!P1 LEA R20, P5, R18, R15, 0x1 ;  /* 0x0000000f12149211 */ /* 0x000fc400078a08ff */
[-C--:B------:R-:W-:Y:S01]  /*83a0*/  @!P2 LEA.HI.X R15, R16, R21.reuse, R206, 0x1, P6 ;  /* 0x00000015100fa211 */ /* 0x080fe200030f0cce */
[----:B------:R0:W-:Y:S01]  /*83b0*/  @!P3 ST.E.128 desc[UR40][R12.64], R36 ;  /* 0x000000240c00b985 */ /* 0x0001e2000c101d28 */
[----:B------:R-:W-:-:S03]  /*83c0*/  @!P1 LEA.HI.X R21, R18, R21, R205, 0x1, P5 ;  /* 0x0000001512159211 */ /* 0x000fc600028f0ccd */
[----:B------:R0:W-:Y:S04]  /*83d0*/  @!P2 ST.E.128 desc[UR40][R14.64], R60 ;  /* 0x0000003c0e00a985 */ /* 0x0001e8000c101d28 */
[----:B------:R0:W-:Y:S02]  /*83e0*/  @!P1 ST.E.128 desc[UR40][R20.64], R72 ;  /* 0x0000004814009985 */ /* 0x0001e4000c101d28 */
.L_x_9647:
[----:B------:R-:W-:Y:S05]  /*83f0*/  BSYNC B1 ;  /* 0x0000000000017941 */ /* 0x000fea0003800000 */
.L_x_9646:
[----:B0---4-:R0:W4:Y:S01]  /*8400*/  SHFL.IDX PT, R21, R3, 0x2, 0x181f ;  /* 0x00581f0003157f89 */ /* 0x01112200000e0000 */
        /* <DEDUP_REMOVED lines=11> */
[----:B----4-:R-:W-:Y:S02]  /*84c0*/  @!P3 LEA.HI.X R5, R2, R21, R208, 0x1, P6 ;  /* 0x000000150205b211 */ /* 0x010fe400030f0cd0 */
[----:B------:R-:W-:Y:S02]  /*84d0*/  @!P0 LEA R20, P6, R18, R13, 0x1 ;  /* 0x0000000d12148211 */ /* 0x000fe400078c08ff */
[-C--:B------:R-:W-:Y:S01]  /*84e0*/  @!P2 LEA.HI.X R13, R17, R21.reuse, R207, 0x1, P5 ;  /* 0x00000015110da211 */ /* 0x080fe200028f0ccf */
[----:B------:R0:W-:Y:S01]  /*84f0*/  @!P3 ST.E.128 desc[UR40][R4.64], R28 ;  /* 0x0000001c0400b985 */ /* 0x0001e2000c101d28 */
[----:B------:R-:W-:-:S02]  /*8500*/  @!P1 LEA.HI.X R15, R16, R21, R206, 0x1, P4 ;  /* 0x00000015100f9211 */ /* 0x000fc400020f0cce */
[----:B------:R-:W-:Y:S01]  /*8510*/  @!P0 LEA.HI.X R21, R18, R21, R205, 0x1, P6 ;  /* 0x0000001512158211 */ /* 0x000fe200030f0ccd */
[----:B------:R0:W-:Y:S04]  /*8520*/  @!P2 ST.E.128 desc[UR40][R12.64], R40 ;  /* 0x000000280c00a985 */ /* 0x0001e8000c101d28 */
[----:B------:R0:W-:Y:S04]  /*8530*/  @!P1 ST.E.128 desc[UR40][R14.64], R48 ;  /* 0x000000300e009985 */ /* 0x0001e8000c101d28 */
[----:B------:R0:W-:Y:S02]  /*8540*/  @!P0 ST.E.128 desc[UR40][R20.64], R64 ;  /* 0x0000004014008985 */ /* 0x0001e4000c101d28 */
.L_x_9649:
[----:B------:R-:W-:Y:S05]  /*8550*/  BSYNC B1 ;  /* 0x0000000000017941 */ /* 0x000fea0003800000 */
.L_x_9648:
[----:B------:R-:W-:Y:S01]  /*8560*/  VIADD R0, R87, 0x60 ;  /* 0x0000006057007836 */ /* 0x000fe20000000000 */
[----:B0--3--:R-:W3:Y:S04]  /*8570*/  SHFL.IDX PT, R3, R3, 0x3, 0x181f ;  /* 0x00781f0003037f89 */ /* 0x009ee800000e0000 */
[----:B------:R-:W-:Y:S01]  /*8580*/  ISETP.GE.AND P0, PT, R0, R84, PT ;  /* 0x000000540000720c */ /* 0x000fe20003f06270 */
[----:B----4-:R4:W0:-:S12]  /*8590*/  SHFL.IDX PT, R21, R6, 0x3, 0x181f ;  /* 0x00781f0006157f89 */ /* 0x01081800000e0000 */
[----:B----4-:R-:W-:Y:S05]  /*85a0*/  @P0 BRA `(.L_x_9650) ;  /* 0x0000000c00bc0947 */ /* 0x010fea0003800000 */
[----:B------:R-:W-:Y:S02]  /*85b0*/  ULDC UR4, c[0x0][0xac8] ;  /* 0x0002b20000047ab9 */ /* 0x000fe40000000800 */
[----:B------:R-:W-:Y:S02]  /*85c0*/  ISETP.GE.AND P3, PT, R2, UR4, PT ;  /* 0x0000000402007c0c */ /* 0x000fe4000bf66270 */
[----:B------:R-:W-:Y:S02]  /*85d0*/  ISETP.GE.AND P4, PT, R17, UR4, PT ;  /* 0x0000000411007c0c */ /* 0x000fe4000bf86270 */
[----:B------:R-:W-:-:S09]  /*85e0*/  ISETP.GE.AND P5, PT, R16, UR4, PT ;  /* 0x0000000410007c0c */ /* 0x000fd2000bfa6270 */
[-C--:B0-----:R-:W-:Y:S02]  /*85f0*/  @!P3 LEA R4, P0, R2, R21.reuse, 0x1 ;  /* 0x000000150204b211 */ /* 0x081fe400078008ff */
[CC--:B------:R-:W-:Y:S02]  /*8600*/  @!P4 LEA R12, P1, R17.reuse, R21.reuse, 0x1 ;  /* 0x00000015110cc211 */ /* 0x0c0fe400078208ff */
[----:B------:R-:W-:Y:S02]  /*8610*/  @!P5 LEA R14, P2, R16, R21, 0x1 ;  /* 0x00000015100ed211 */ /* 0x000fe400078408ff */
[-C--:B---3--:R-:W-:Y:S02]  /*8620*/  @!P3 LEA.HI.X R5, R2, R3.reuse, R208, 0x1, P0 ;  /* 0x000000030205b211 */ /* 0x088fe400000f0cd0 */
[-C--:B------:R-:W-:Y:S02]  /*8630*/  @!P4 LEA.HI.X R13, R17, R3.reuse, R207, 0x1, P1 ;  /* 0x00000003110dc211 */ /* 0x080fe400008f0ccf */
[----:B------:R-:W-:Y:S01]  /*8640*/  @!P5 LEA.HI.X R15, R16, R3, R206, 0x1, P2 ;  /* 0x00000003100fd211 */ /* 0x000fe200010f0cce */
[----:B------:R4:W-:Y:S01]  /*8650*/  @!P3 ST.E.128 desc[UR40][R4.64], R32 ;  /* 0x000000200400b985 */ /* 0x0009e2000c101d28 */
[----:B------:R-:W-:-:S03]  /*8660*/  ISETP.GE.AND P0, PT, R18, UR4, PT ;  /* 0x0000000412007c0c */ /* 0x000fc6000bf06270 */
[----:B------:R4:W-:Y:S04]  /*8670*/  @!P4 ST.E.128 desc[UR40][R12.64], R44 ;  /* 0x0000002c0c00c985 */ /* 0x0009e8000c101d28 */
[----:B------:R4:W-:Y:S06]  /*8680*/  @!P5 ST.E.128 desc[UR40][R14.64], R8 ;  /* 0x000000080e00d985 */ /* 0x0009ec000c101d28 */
[----:B------:R-:W-:Y:S05]  /*8690*/  @P0 BRA `(.L_x_9650) ;  /* 0x0000000c00800947 */ /* 0x000fea0003800000 */
[----:B----4-:R-:W-:-:S04]  /*86a0*/  LEA R4, P0, R18, R21, 0x1 ;  /* 0x0000001512047211 */ /* 0x010fc800078008ff */
[----:B------:R-:W-:-:S05]  /*86b0*/  LEA.HI.X R5, R18, R3, R205, 0x1, P0 ;  /* 0x0000000312057211 */ /* 0x000fca00000f0ccd */
[----:B------:R0:W-:Y:S01]  /*86c0*/  ST.E.128 desc[UR40][R4.64], R52 ;  /* 0x0000003404007985 */ /* 0x0001e2000c101d28 */
[----:B------:R-:W-:Y:S05]  /*86d0*/  BRA `(.L_x_9650) ;  /* 0x0000000c00707947 */ /* 0x000fea0003800000 */
.L_x_9642:
        /* <DEDUP_REMOVED lines=23> */
[----:B0-----:R-:W-:Y:S01]  /*8850*/  ISETP.NE.AND P0, PT, R13, 0x1, PT ;  /* 0x000000010d00780c */ /* 0x001fe20003f05270 */
[----:B------:R-:W-:Y:S01]  /*8860*/  UMOV UR4, URZ ;  /* 0x0000003f00047c82 */ /* 0x000fe20008000000 */
[----:B------:R-:W-:Y:S01]  /*8870*/  USHF.R.S32.HI UR11, URZ, 0x1f, UR43 ;  /* 0x0000001f3f0b7899 */ /* 0x000fe2000801142b */
[----:B------:R-:W-:-:S10]  /*8880*/  ISETP.GE.AND P1, PT, R209, 0x80, PT ;  /* 0x00000080d100780c */ /* 0x000fd40003f26270 */
[----:B------:R-:W0:Y:S01]  /*8890*/  @P0 LDC R11, c[0x0][0xbec] ;  /* 0x0002fb00ff0b0b82 */ /* 0x000e220000000800 */
[----:B--2---:R-:W-:-:S13]  /*88a0*/  @P2 R2UR UR4, R3 ;  /* 0x00000000030422ca */ /* 0x004fda00000e0000 */
[----:B------:R-:W-:Y:S01]  /*88b0*/  USHF.R.S32.HI UR10, URZ, 0x1f, UR4 ;  /* 0x0000001f3f0a7899 */ /* 0x000fe20008011404 */
[----:B01----:R-:W-:Y:S11]  /*88c0*/  @P3 BRA `(.L_x_9651) ;  /* 0x0000000000103947 */ /* 0x003ff60003800000 */
[----:B------:R-:W-:Y:S05]  /*88d0*/  @!P2 BRA `(.L_x_9651) ;  /* 0x00000000000ca947 */ /* 0x000fea0003800000 */
[----:B------:R-:W2:Y:S04]  /*88e0*/  LDG.E R3, desc[UR40][R4.64] ;  /* 0x0000002804037981 */ /* 0x000ea8000c1e1900 */
[----:B-----5:R-:W2:Y:S02]  /*88f0*/  LDG.E R0, desc[UR40][R4.64+0x4] ;  /* 0x0000042804007981 */ /* 0x020ea4000c1e1900 */
[----:B--2---:R-:W-:-:S07]  /*8900*/  IMAD.IADD R0, R0, 0x1, -R3 ;  /* 0x0000000100007824 */ /* 0x004fce00078e0a03 */
.L_x_9651:
        /* <DEDUP_REMOVED lines=46> */
.L_x_9653:
[----:B------:R-:W-:Y:S05]  /*8bf0*/  BSYNC B1 ;  /* 0x0000000000017941 */ /* 0x000fea0003800000 */
.L_x_9652:
[----:B------:R-:W1:Y:S01]  /*8c00*/  @P0 LDC R5, c[0x0][0xbf0] ;  /* 0x0002fc00ff050b82 */ /* 0x000e620000000800 */
[----:B------:R-:W-:Y:S01]  /*8c10*/  ULDC.64 UR12, c[0x0][0xaa0] ;  /* 0x0002a800000c7ab9 */ /* 0x000fe20000000a00 */
[----:B0-----:R-:W-:Y:S01]  /*8c20*/  IMAD R3, R19, 0x20, R22 ;  /* 0x0000002013037824 */ /* 0x001fe200078e0216 */
[----:B------:R-:W-:Y:S01]  /*8c30*/  UIMAD UR7, UR10, UR12, URZ ;  /* 0x0000000c0a0772a4 */ /* 0x000fe2000f8e023f */
[----:B------:R-:W-:Y:S01]  /*8c40*/  IMAD.U32 R8, RZ, RZ, UR44 ;  /* 0x0000002cff087e24 */ /* 0x000fe2000f8e00ff */
[----:B------:R-:W-:Y:S01]  /*8c50*/  UIMAD.WIDE.U32 UR8, UR4, UR12, URZ ;  /* 0x0000000c040872a5 */ /* 0x000fe2000f8e003f */
[----:B------:R-:W-:Y:S01]  /*8c60*/  IMAD.U32 R15, RZ, RZ, UR44 ;  /* 0x0000002cff0f7e24 */ /* 0x000fe2000f8e00ff */
[----:B------:R-:W-:Y:S01]  /*8c70*/  UIMAD UR7, UR4, UR13, UR7 ;  /* 0x0000000d040772a4 */ /* 0x000fe2000f8e0207 */
[----:B------:R-:W-:Y:S01]  /*8c80*/  IMAD R8, R8, 0x80, R3 ;  /* 0x0000008008087824 */ /* 0x000fe200078e0203 */
[----:B------:R-:W-:Y:S01]  /*8c90*/  BSSY B1, `(.L_x_9654) ;  /* 0x000003e000017945 */ /* 0x000fe20003800000 */
[----:B------:R-:W-:Y:S01]  /*8ca0*/  ULDC.64 UR12, c[0x0][0xae8] ;  /* 0x0002ba00000c7ab9 */ /* 0x000fe20000000a00 */
[----:B------:R-:W-:Y:S01]  /*8cb0*/  UIADD3 UR9, UR9, UR7, URZ ;  /* 0x0000000709097290 */ /* 0x000fe2000fffe03f */
[----:B------:R-:W-:Y:S01]  /*8cc0*/  @P0 IMAD.HI.U32 R4, R8, R11, RZ ;  /* 0x0000000b08040227 */ /* 0x000fe200078e00ff */
[----:B------:R-:W-:-:S02]  /*8cd0*/  UIMAD UR4, UR11, UR12, URZ ;  /* 0x0000000c0b0472a4 */ /* 0x000fc4000f8e023f */
[----:B------:R-:W-:Y:S01]  /*8ce0*/  UIMAD.WIDE.U32 UR8, UR43, UR12, UR8 ;  /* 0x0000000c2b0872a5 */ /* 0x000fe2000f8e0008 */
[----:B------:R-:W-:Y:S01]  /*8cf0*/  IMAD.MOV.U32 R3, RZ, RZ, R8 ;  /* 0x000000ffff037224 */ /* 0x000fe200078e0008 */
[----:B------:R-:W-:Y:S01]  /*8d00*/  UIMAD UR4, UR43, UR13, UR4 ;  /* 0x0000000d2b0472a4 */ /* 0x000fe2000f8e0204 */
[----:B------:R-:W-:-:S03]  /*8d10*/  ULDC.64 UR10, c[0x0][0xaf0] ;  /* 0x0002bc00000a7ab9 */ /* 0x000fc60000000a00 */
[----:B------:R-:W-:Y:S02]  /*8d20*/  UIADD3 UR9, UR9, UR4, URZ ;  /* 0x0000000409097290 */ /* 0x000fe4000fffe03f */
[----:B------:R-:W-:Y:S01]  /*8d30*/  UIMAD UR4, UR45, UR10, URZ ;  /* 0x0000000a2d0472a4 */ /* 0x000fe2000f8e023f */
[----:B-1----:R-:W-:Y:S01]  /*8d40*/  @P0 SHF.R.U32.HI R3, RZ, R5, R4 ;  /* 0x00000005ff030219 */ /* 0x002fe20000011604 */
[----:B------:R-:W-:Y:S02]  /*8d50*/  UIMAD.WIDE.U32 UR8, UR46, UR10, UR8 ;  /* 0x0000000a2e0872a5 */ /* 0x000fe4000f8e0008 */
[----:B------:R-:W-:Y:S01]  /*8d60*/  UIMAD UR4, UR46, UR11, UR4 ;  /* 0x0000000b2e0472a4 */ /* 0x000fe2000f8e0204 */
[--C-:B------:R-:W-:Y:S01]  /*8d70*/  SHF.R.S32.HI R4, RZ, 0x1f, R3.reuse ;  /* 0x0000001fff047819 */ /* 0x100fe20000011403 */
[----:B------:R-:W-:Y:S01]  /*8d80*/  IMAD.MOV R9, RZ, RZ, -R3 ;  /* 0x000000ffff097224 */ /* 0x000fe200078e0a03 */
[----:B------:R-:W-:Y:S01]  /*8d90*/  ULDC.64 UR10, c[0x0][0xae0] ;  /* 0x0002b800000a7ab9 */ /* 0x000fe20000000a00 */
[----:B------:R-:W-:-:S02]  /*8da0*/  UIADD3 UR4, UR9, UR4, URZ ;  /* 0x0000000409047290 */ /* 0x000fc4000fffe03f */
[----:B------:R-:W-:Y:S02]  /*8db0*/  IMAD.U32 R5, RZ, RZ, UR9 ;  /* 0x00000009ff057e24 */ /* 0x000fe4000f8e00ff */
[----:B------:R-:W-:Y:S02]  /*8dc0*/  IMAD R6, R4, UR10, RZ ;  /* 0x0000000a04067c24 */ /* 0x000fe4000f8e02ff */
[----:B------:R-:W-:Y:S01]  /*8dd0*/  IMAD.U32 R4, RZ, RZ, UR8 ;  /* 0x00000008ff047e24 */ /* 0x000fe2000f8e00ff */
[----:B------:R-:W-:Y:S01]  /*8de0*/  ULDC.64 UR8, c[0x0][0xad8] ;  /* 0x0002b60000087ab9 */ /* 0x000fe20000000a00 */
[----:B------:R-:W-:Y:S02]  /*8df0*/  IMAD.U32 R5, RZ, RZ, UR4 ;  /* 0x00000004ff057e24 */ /* 0x000fe4000f8e00ff */
[----:B------:R-:W-:Y:S02]  /*8e00*/  IMAD R9, R13, R9, R8 ;  /* 0x000000090d097224 */ /* 0x000fe400078e0208 */
[----:B------:R-:W-:-:S02]  /*8e10*/  IMAD R11, R3, UR11, R6 ;  /* 0x0000000b030b7c24 */ /* 0x000fc4000f8e0206 */
        /* <DEDUP_REMOVED lines=14> */
[----:B------:R0:W1:Y:S01]  /*8f00*/  SHFL.IDX PT, R9, R6, RZ, 0x181f ;  /* 0x00181fff06097589 */ /* 0x00006200000e0000 */
[-C--:B------:R-:W-:Y:S01]  /*8f10*/  ISETP.GE.AND P1, PT, R0, R13.reuse, PT ;  /* 0x0000000d0000720c */ /* 0x080fe20003f26270 */
[----:B------:R-:W-:Y:S02]  /*8f20*/  VIADD R0, R8, 0x40 ;  /* 0x0000004008007836 */ /* 0x000fe40000000000 */
[----:B------:R0:W2:Y:S03]  /*8f30*/  SHFL.IDX PT, R5, R3, RZ, 0x181f ;  /* 0x00181fff03057589 */ /* 0x0000a600000e0000 */
        /* <DEDUP_REMOVED lines=10> */
[----:B------:R3:W-:Y:S01]  /*8fe0*/  @!P5 ST.E.128 desc[UR40][R10.64], RZ ;  /* 0x000000ff0a00d985 */ /* 0x0007e2000c101d28 */
[----:B------:R-:W-:Y:S02]  /*8ff0*/  @!P4 LEA.HI.X R15, R17, R5, R207, 0x1, P6 ;  /* 0x00000005110fc211 */ /* 0x000fe400030f0ccf */
[----:B------:R-:W-:-:S03]  /*9000*/  @!P3 LEA R20, P6, R16, R9, 0x1 ;  /* 0x000000091014b211 */ /* 0x000fc600078c08ff */
[----:B------:R3:W-:Y:S01]  /*9010*/  @!P4 ST.E.128 desc[UR40][R14.64], RZ ;  /* 0x000000ff0e00c985 */ /* 0x0007e2000c101d28 */
[----:B------:R-:W-:Y:S02]  /*9020*/  @!P3 LEA.HI.X R21, R16, R5, R206, 0x1, P6 ;  /* 0x000000051015b211 */ /* 0x000fe400030f0cce */
[----:B------:R-:W-:-:S03]  /*9030*/  @!P2 LEA R4, P6, R18, R9, 0x1 ;  /* 0x000000091204a211 */ /* 0x000fc600078c08ff */
[----:B------:R3:W-:Y:S01]  /*9040*/  @!P3 ST.E.128 desc[UR40][R20.64], RZ ;  /* 0x000000ff1400b985 */ /* 0x0007e2000c101d28 */
[----:B------:R-:W-:-:S05]  /*9050*/  @!P2 LEA.HI.X R5, R18, R5, R205, 0x1, P6 ;  /* 0x000000051205a211 */ /* 0x000fca00030f0ccd */
[----:B------:R3:W-:Y:S04]  /*9060*/  @!P2 ST.E.128 desc[UR40][R4.64], RZ ;  /* 0x000000ff0400a985 */ /* 0x0007e8000c101d28 */
.L_x_9655:
[----:B------:R-:W-:Y:S05]  /*9070*/  BSYNC B1 ;  /* 0x0000000000017941 */ /* 0x000fea0003800000 */
.L_x_9654:
[----:B--23--:R2:W3:Y:S01]  /*9080*/  SHFL.IDX PT, R5, R3, 0x1, 0x181f ;  /* 0x00381f0003057f89 */ /* 0x00c4e200000e0000 */
[----:B------:R-:W-:Y:S03]  /*9090*/  BSSY B1, `(.L_x_9656) ;  /* 0x0000014000017945 */ /* 0x000fe60003800000 */
[----:B-1----:R2:W1:Y:S01]  /*90a0*/  SHFL.IDX PT, R9, R6, 0x1, 0x181f ;  /* 0x00381f0006097f89 */ /* 0x00246200000e0000 */
[----:B------:R-:W-:Y:S05]  /*90b0*/  @P1 BRA `(.L_x_9657) ;  /* 0x0000000000441947 */ /* 0x000fea0003800000 */
[----:B------:R-:W-:Y:S02]  /*90c0*/  ULDC UR4, c[0x0][0xac8] ;  /* 0x0002b20000047ab9 */ /* 0x000fe40000000800 */
[----:B------:R-:W-:Y:S02]  /*90d0*/  ISETP.GE.AND P4, PT, R2, UR4, PT ;  /* 0x0000000402007c0c */ /* 0x000fe4000bf86270 */
[----:B------:R-:W-:Y:S02]  /*90e0*/  ISETP.GE.AND P3, PT, R17, UR4, PT ;  /* 0x0000000411007c0c */ /* 0x000fe4000bf66270 */
[----:B------:R-:W-:Y:S02]  /*90f0*/  ISETP.GE.AND P2, PT, R16, UR4, PT ;  /* 0x0000000410007c0c */ /* 0x000fe4000bf46270 */
[----:B------:R-:W-:-:S07]  /*9100*/  ISETP.GE.AND P1, PT, R18, UR4, PT ;  /* 0x0000000412007c0c */ /* 0x000fce000bf26270 */
[CC--:B-1----:R-:W-:Y:S02]  /*9110*/  @!P4 LEA R10, P6, R2.reuse, R9.reuse, 0x1 ;  /* 0x00000009020ac211 */ /* 0x0c2fe400078c08ff */
[C---:B------:R-:W-:Y:S02]  /*9120*/  @!P3 LEA R14, P5, R17.reuse, R9, 0x1 ;  /* 0x00000009110eb211 */ /* 0x040fe400078a08ff */
[----:B---3--:R-:W-:Y:S02]  /*9130*/  @!P4 LEA.HI.X R11, R2, R5, R208, 0x1, P6 ;  /* 0x00000005020bc211 */ /* 0x008fe400030f0cd0 */
[----:B------:R-:W-:Y:S02]  /*9140*/  @!P2 LEA R20, P6, R16, R9, 0x1 ;  /* 0x000000091014a211 */ /* 0x000fe400078c08ff */
[----:B------:R-:W-:Y:S01]  /*9150*/  @!P3 LEA.HI.X R15, R17, R5, R207, 0x1, P5 ;  /* 0x00000005110fb211 */ /* 0x000fe200028f0ccf */
[----:B------:R4:W-:Y:S01]  /*9160*/  @!P4 ST.E.128 desc[UR40][R10.64], RZ ;  /* 0x000000ff0a00c985 */ /* 0x0009e2000c101d28 */
[----:B------:R-:W-:-:S02]  /*9170*/  @!P1 LEA R4, P5, R18, R9, 0x1 ;  /* 0x0000000912049211 */ /* 0x000fc400078a08ff */
[-C--:B------:R-:W-:Y:S01]  /*9180*/  @!P2 LEA.HI.X R21, R16, R5.reuse, R206, 0x1, P6 ;  /* 0x000000051015a211 */ /* 0x080fe200030f0cce */
[----:B------:R4:W-:Y:S01]  /*9190*/  @!P3 ST.E.128 desc[UR40][R14.64], RZ ;  /* 0x000000ff0e00b985 */ /* 0x0009e2000c101d28 */
[----:B------:R-:W-:-:S03]  /*91a0*/  @!P1 LEA.HI.X R5, R18, R5, R205, 0x1, P5 ;  /* 0x0000000512059211 */ /* 0x000fc600028f0ccd */
[----:B------:R4:W-:Y:S04]  /*91b0*/  @!P2 ST.E.128 desc[UR40][R20.64], RZ ;  /* 0x000000ff1400a985 */ /* 0x0009e8000c101d28 */
[----:B------:R4:W-:Y:S02]  /*91c0*/  @!P1 ST.E.128 desc[UR40][R4.64], RZ ;  /* 0x000000ff04009985 */ /* 0x0009e4000c101d28 */
.L_x_9657:
[----:B------:R-:W-:Y:S05]  /*91d0*/  BSYNC B1 ;  /* 0x0000000000017941 */ /* 0x000fea0003800000 */
.L_x_9656:
[----:B---34-:R3:W4:Y:S01]  /*91e0*/  SHFL.IDX PT, R5, R3, 0x2, 0x181f ;  /* 0x00581f0003057f89 */ /* 0x01872200000e0000 */
        /* <DEDUP_REMOVED lines=8> */
[-C--:B-1----:R-:W-:Y:S02]  /*9270*/  @!P3 LEA R10, P6, R2, R9.reuse, 0x1 ;  /* 0x00000009020ab211 */ /* 0x082fe400078c08ff */
[CC--:B------:R-:W-:Y:S02]  /*9280*/  @!P2 LEA R14, P5, R17.reuse, R9.reuse, 0x1 ;  /* 0x00000009110ea211 */ /* 0x0c0fe400078a08ff */
[----:B------:R-:W-:Y:S02]  /*9290*/  @!P1 LEA R20, P4, R16, R9, 0x1 ;  /* 0x0000000910149211 */ /* 0x000fe400078808ff */
[----:B----4-:R-:W-:Y:S02]  /*92a0*/  @!P3 LEA.HI.X R11, R2, R5, R208, 0x1, P6 ;  /* 0x00000005020bb211 */ /* 0x010fe400030f0cd0 */
[----:B------:R-:W-:Y:S02]  /*92b0*/  @!P0 LEA R4, P6, R18, R9, 0x1 ;  /* 0x0000000912048211 */ /* 0x000fe400078c08ff */
[-C--:B------:R-:W-:Y:S01]  /*92c0*/  @!P2 LEA.HI.X R15, R17, R5.reuse, R207, 0x1, P5 ;  /* 0x00000005110fa211 */ /* 0x080fe200028f0ccf */
[----:B------:R1:W-:Y:S01]  /*92d0*/  @!P3 ST.E.128 desc[UR40][R10.64], RZ ;  /* 0x000000ff0a00b985 */ /* 0x0003e2000c101d28 */
[----:B------:R-:W-:-:S02]  /*92e0*/  @!P1 LEA.HI.X R21, R16, R5, R206, 0x1, P4 ;  /* 0x0000000510159211 */ /* 0x000fc400020f0cce */
[----:B------:R-:W-:Y:S01]  /*92f0*/  @!P0 LEA.HI.X R5, R18, R5, R205, 0x1, P6 ;  /* 0x0000000512058211 */ /* 0x000fe200030f0ccd */
[----:B------:R1:W-:Y:S04]  /*9300*/  @!P2 ST.E.128 desc[UR40][R14.64], RZ ;  /* 0x000000ff0e00a985 */ /* 0x0003e8000c101d28 */
[----:B------:R1:W-:Y:S04]  /*9310*/  @!P1 ST.E.128 desc[UR40][R20.64], RZ ;  /* 0x000000ff14009985 */ /* 0x0003e8000c101d28 */
[----:B------:R1:W-:Y:S02]  /*9320*/  @!P0 ST.E.128 desc[UR40][R4.64], RZ ;  /* 0x000000ff04008985 */ /* 0x0003e4000c101d28 */
.L_x_9659:
[----:B------:R-:W-:Y:S05]  /*9330*/  BSYNC B1 ;  /* 0x0000000000017941 */ /* 0x000fea0003800000 */
.L_x_9658:
[----:B------:R-:W-:Y:S01]  /*9340*/  VIADD R0, R8, 0x60 ;  /* 0x0000006008007836 */ /* 0x000fe20000000000 */
[----:B0-23--:R-:W0:Y:S04]  /*9350*/  SHFL.IDX PT, R3, R3, 0x3, 0x181f ;  /* 0x00781f0003037f89 */ /* 0x00de2800000e0000 */
[----:B------:R-:W-:Y:S01]  /*9360*/  ISETP.GE.AND P0, PT, R0, R13, PT ;  /* 0x0000000d0000720c */ /* 0x000fe20003f06270 */
[----:B-1--4-:R1:W2:-:S12]  /*9370*/  SHFL.IDX PT, R5, R6, 0x3, 0x181f ;  /* 0x00781f0006057f89 */ /* 0x01229800000e0000 */
[----:B-1----:R-:W-:Y:S05]  /*9380*/  @P0 BRA `(.L_x_9650) ;  /* 0x0000000000440947 */ /* 0x002fea0003800000 */
[----:B------:R-:W-:Y:S02]  /*9390*/  ULDC UR4, c[0x0][0xac8] ;  /* 0x0002b20000047ab9 */ /* 0x000fe40000000800 */
[----:B------:R-:W-:Y:S02]  /*93a0*/  ISETP.GE.AND P3, PT, R2, UR4, PT ;  /* 0x0000000402007c0c */ /* 0x000fe4000bf66270 */
[----:B------:R-:W-:Y:S02]  /*93b0*/  ISETP.GE.AND P2, PT, R17, UR4, PT ;  /* 0x0000000411007c0c */ /* 0x000fe4000bf46270 */
[----:B------:R-:W-:Y:S02]  /*93c0*/  ISETP.GE.AND P1, PT, R16, UR4, PT ;  /* 0x0000000410007c0c */ /* 0x000fe4000bf26270 */
[----:B------:R-:W-:-:S07]  /*93d0*/  ISETP.GE.AND P0, PT, R18, UR4, PT ;  /* 0x0000000412007c0c */ /* 0x000fce000bf06270 */
[-C--:B--2---:R-:W-:Y:S02]  /*93e0*/  @!P3 LEA R8, P6, R2, R5.reuse, 0x1 ;  /* 0x000000050208b211 */ /* 0x084fe400078c08ff */
[CC--:B------:R-:W-:Y:S02]  /*93f0*/  @!P2 LEA R10, P5, R17.reuse, R5.reuse, 0x1 ;  /* 0x00000005110aa211 */ /* 0x0c0fe400078a08ff */
[----:B------:R-:W-:Y:S02]  /*9400*/  @!P1 LEA R12, P4, R16, R5, 0x1 ;  /* 0x00000005100c9211 */ /* 0x000fe400078808ff */
[----:B0-----:R-:W-:Y:S02]  /*9410*/  @!P3 LEA.HI.X R9, R2, R3, R208, 0x1, P6 ;  /* 0x000000030209b211 */ /* 0x001fe400030f0cd0 */
        /* <DEDUP_REMOVED lines=8> */
.L_x_9650:
[----:B------:R-:W-:Y:S05]  /*94a0*/  BSYNC B0 ;  /* 0x0000000000007941 */ /* 0x000fea0003800000 */
.L_x_9641:
[----:B------:R-:W-:Y:S02]  /*94b0*/  ULDC UR4, c[0x0][0xc3c] ;  /* 0x00030f0000047ab9 */ /* 0x000fe40000000800 */
[----:B------:R-:W-:-:S13]  /*94c0*/  ISETP.GE.AND P0, PT, R7, UR4, PT ;  /* 0x0000000407007c0c */ /* 0x000fda000bf06270 */
[----:B------:R-:W-:Y:S05]  /*94d0*/  @!P0 BRA `(.L_x_9660) ;  /* 0xffffff7800608947 */ /* 0x000fea000383ffff */
[----:B------:R-:W-:Y:S05]  /*94e0*/  EXIT ;  /* 0x000000000000794d */ /* 0x000fea0003800000 */
.L_x_9617:
        /* <DEDUP_REMOVED lines=16> */
.L_x_9661:
        /* <DEDUP_REMOVED lines=42> */
.L_x_9667:
        /* <DEDUP_REMOVED lines=12> */
.L_x_9666:
[----:B------:R-:W-:Y:S05]  /*9950*/  BSYNC B0 ;  /* 0x0000000000007941 */ /* 0x000fea0003800000 */
.L_x_9665:
        /* <DEDUP_REMOVED lines=22> */
.L_x_9663:
        /* <DEDUP_REMOVED lines=16> */
.L_x_9668:
        /* <DEDUP_REMOVED lines=25> */
.L_x_9664:
[----:B------:R-:W-:Y:S02]  /*9d50*/  IMAD.MOV.U32 R17, RZ, RZ, RZ ;  /* 0x000000ffff117224 */ /* 0x000fe400078e00ff */
[----:B------:R-:W-:Y:S02]  /*9d60*/  IMAD.U32 R16, RZ, RZ, UR6 ;  /* 0x00000006ff107e24 */ /* 0x000fe4000f8e00ff */
[----:B------:R-:W-:-:S07]  /*9d70*/  IMAD.MOV.U32 R18, RZ, RZ, RZ ;  /* 0x000000ffff127224 */ /* 0x000fce00078e00ff */
.L_x_9669:
[----:B------:R-:W-:-:S13]  /*9d80*/  ISETP.NE.AND P0, PT, R5, RZ, PT ;  /* 0x000000ff0500720c */ /* 0x000fda0003f05270 */
[----:B------:R-:W0:Y:S01]  /*9d90*/  @!P0 S2R R3, SR_CgaCtaId ;  /* 0x0000000000038919 */ /* 0x000e220000008800 */
[----:B------:R-:W-:-:S04]  /*9da0*/  @!P0 MOV R0, 0x400 ;  /* 0x0000040000008802 */ /* 0x000fc80000000f00 */
[----:B0-----:R-:W-:-:S05]  /*9db0*/  @!P0 LEA R0, R3, R0, 0x18 ;  /* 0x0000000003008211 */ /* 0x001fca00078ec0ff */
[----:B------:R2:W-:Y:S01]  /*9dc0*/  @!P0 STS.128 [R0+0x228d0], R16 ;  /* 0x0228d01000008388 */ /* 0x0005e20000000c00 */
[----:B------:R-:W-:Y:S06]  /*9dd0*/  BAR.ARV 0x5, 0x180 ;  /* 0x0146000000007b1d */ /* 0x000fec0000002000 */
.L_x_9662:
        /* <DEDUP_REMOVED lines=31> */
.L_x_9772:
        /* <DEDUP_REMOVED lines=56> */
.L_x_9671:
        /* <DEDUP_REMOVED lines=12> */
.L_x_9672:
[----:B------:R-:W-:Y:S05]  /*a410*/  @!P0 BRA `(.L_x_9673) ;  /* 0x00000000000c8947 */ /* 0x000fea0003800000 */
[----:B------:R-:W2:Y:S04]  /*a420*/  LDG.E R6, desc[UR40][R4.64] ;  /* 0x0000002804067981 */ /* 0x000ea8000c1e1900 */
[----:B------:R-:W2:Y:S02]  /*a430*/  LDG.E R4, desc[UR40][R4.64+0x4] ;  /* 0x0000042804047981 */ /* 0x000ea4000c1e1900 */
[----:B--2---:R-:W-:-:S07]  /*a440*/  IMAD.IADD R6, R4, 0x1, -R6 ;  /* 0x0000000104067824 */ /* 0x004fce00078e0a06 */
.L_x_9673:
[----:B-----5:R-:W-:Y:S01]  /*a450*/  IMAD.IADD R2, R6, 0x1, -R0 ;  /* 0x0000000106027824 */ /* 0x020fe200078e0a00 */
[----:B------:R-:W-:Y:S03]  /*a460*/  BSSY B7, `(.L_x_9674) ;  /* 0x0000417000077945 */ /* 0x000fe60003800000 */
[C---:B------:R-:W-:Y:S01]  /*a470*/  VIADD R0, R2.reuse, 0x5f ;  /* 0x0000005f02007836 */ /* 0x040fe20000000000 */
[----:B------:R2:W-:Y:S01]  /*a480*/  STL [R1+0x38], R2 ;  /* 0x0000380201007387 */ /* 0x0005e20000100800 */
[----:B------:R-:W-:Y:S02]  /*a490*/  ISETP.GT.AND P0, PT, R2, RZ, PT ;  /* 0x000000ff0200720c */ /* 0x000fe40003f04270 */
[----:B------:R-:W-:-:S05]  /*a4a0*/  IMAD.HI R0, R0, 0x2aaaaaab, RZ ;  /* 0x2aaaaaab00007827 */ /* 0x000fca00078e02ff */
[----:B--2---:R-:W-:-:S04]  /*a4b0*/  SHF.R.U32.HI R2, RZ, 0x1f, R0 ;  /* 0x0000001fff027819 */ /* 0x004fc80000011600 */
[----:B------:R-:W-:-:S05]  /*a4c0*/  LEA.HI.SX32 R0, R0, R2, 0x1c ;  /* 0x0000000200007211 */ /* 0x000fca00078fe2ff */
[----:B------:R2:W-:Y:S01]  /*a4d0*/  STL [R1+0x2c], R0 ;  /* 0x00002c0001007387 */ /* 0x0005e20000100800 */
[----:B------:R-:W-:Y:S05]  /*a4e0*/  @P0 BRA `(.L_x_9675) ;  /* 0x0000000000440947 */ /* 0x000fea0003800000 */
[----:B------:R-:W3:Y:S02]  /*a4f0*/  S2R R3, SR_TID.X ;  /* 0x0000000000037919 */ /* 0x000ee40000002100 */
[----:B---3--:R-:W-:-:S04]  /*a500*/  LOP3.LUT R3, R3, 0x7f, RZ, 0xc0, !PT ;  /* 0x0000007f03037812 */ /* 0x008fc800078ec0ff */
[----:B------:R-:W-:-:S13]  /*a510*/  ISETP.NE.AND P0, PT, R3, RZ, PT ;  /* 0x000000ff0300720c */ /* 0x000fda0003f05270 */
[----:B------:R-:W-:Y:S05]  /*a520*/  @P0 BRA `(.L_x_9676) ;  /* 0x0000004000280947 */ /* 0x000fea0003800000 */
[----:B------:R-:W3:Y:S01]  /*a530*/  S2R R5, SR_LANEID ;  /* 0x0000000000057919 */ /* 0x000ee20000000000 */
[----:B------:R-:W-:Y:S01]  /*a540*/  VOTEU.ANY UR4, UPT, PT ;  /* 0x0000000000047886 */ /* 0x000fe200038e0100 */
[----:B------:R-:W4:Y:S01]  /*a550*/  LDC.64 R2, c[0x0][0xc60] ;  /* 0x00031800ff027b82 */ /* 0x000f220000000a00 */
[----:B--2---:R-:W3:Y:S02]  /*a560*/  FLO.U32 R0, UR4 ;  /* 0x0000000400007d00 */ /* 0x004ee400080e0000 */
[----:B---3--:R-:W-:-:S06]  /*a570*/  ISETP.EQ.U32.AND P0, PT, R0, R5, PT ;  /* 0x000000050000720c */ /* 0x008fcc0003f02070 */
[----:B------:R-:W4:Y:S07]  /*a580*/  POPC R5, UR4 ;  /* 0x0000000400057d09 */ /* 0x000f2e0008000000 */
[----:B----4-:R-:W2:Y:S01]  /*a590*/  @P0 ATOMG.E.ADD.STRONG.GPU PT, R3, desc[UR40][R2.64], R5 ;  /* 0x00000005020309a8 */ /* 0x010ea200081ee1e8 */
[----:B------:R-:W3:Y:S02]  /*a5a0*/  S2R R4, SR_LTMASK ;  /* 0x0000000000047919 */ /* 0x000ee40000003900 */
[----:B---3--:R-:W-:-:S04]  /*a5b0*/  LOP3.LUT R4, R4, UR4, RZ, 0xc0, !PT ;  /* 0x0000000404047c12 */ /* 0x008fc8000f8ec0ff */
[----:B-1----:R-:W1:Y:S01]  /*a5c0*/  POPC R7, R4 ;  /* 0x0000000400077309 */ /* 0x002e620000000000 */
[----:B--2---:R-:W1:Y:S02]  /*a5d0*/  SHFL.IDX PT, R0, R3, R0, 0x1f ;  /* 0x00001f0003007589 */ /* 0x004e6400000e0000 */
[----:B-1----:R-:W-:Y:S01]  /*a5e0*/  IADD3 R16, R0, UR37, R7 ;  /* 0x0000002500107c10 */ /* 0x002fe2000fffe007 */
[----:B------:R-:W-:Y:S06]  /*a5f0*/  BRA `(.L_x_9676) ;  /* 0x0000003c00f47947 */ /* 0x000fec0003800000 */
.L_x_9675:
        /* <DEDUP_REMOVED lines=21> */
.L_x_9678:
[----:B------:R-:W-:Y:S05]  /*a750*/  BSYNC B6 ;  /* 0x0000000000067941 */ /* 0x000fea0003800000 */
.L_x_9677:
        /* <DEDUP_REMOVED lines=21> */
.L_x_9681:
        /* <DEDUP_REMOVED lines=16> */
.L_x_9680:
[----:B------:R-:W-:Y:S05]  /*a9b0*/  BSYNC B6 ;  /* 0x0000000000067941 */ /* 0x000fea0003800000 */
.L_x_9679:
        /* <DEDUP_REMOVED lines=26> */
.L_x_9788:
        /* <DEDUP_REMOVED lines=9> */
.L_x_9791:
        /* <DEDUP_REMOVED lines=25> */
.L_x_9685:
[----:B------:R-:W4:Y:S04]  /*ad80*/  LDL R7, [R1+0x4] ;  /* 0x0000040001077983 */ /* 0x000f280000100800 */
[----:B--23--:R-:W4:Y:S04]  /*ad90*/  LDL R0, [R1+0x8] ;  /* 0x0000080001007983 */ /* 0x00cf280000100800 */
[----:B------:R-:W2:Y:S01]  /*ada0*/  LDL R2, [R1+0x10] ;  /* 0x0000100001027983 */ /* 0x000ea20000100800 */
[----:B----4-:R-:W-:Y:S01]  /*adb0*/  IMAD R0, R0, 0x8, R7 ;  /* 0x0000000800007824 */ /* 0x010fe200078e0207 */
[----:B--2---:R-:W-:-:S04]  /*adc0*/  SHF.L.U32 R2, R2, 0x1f, RZ ;  /* 0x0000001f02027819 */ /* 0x004fc800000006ff */
[----:B------:R-:W2:Y:S02]  /*add0*/  SYNCS.PHASECHK.TRANS64.TRYWAIT P0, [R0+URZ+0x22840], R2 ;  /* 0x02284002000075a7 */ /* 0x000ea4000800017f */
[----:B--2---:R-:W-:Y:S05]  /*ade0*/  @!P0 BRA `(.L_x_9686) ;  /* 0x0000004800388947 */ /* 0x004fea0003800000 */
.L_x_9792:
        /* <DEDUP_REMOVED lines=11> */
.L_x_9687:
        /* <DEDUP_REMOVED lines=8> */
[----:B------:R-:W-:Y:S01]  /*af20*/  UMOV UR5, 0x14f00000 ;  /* 0x14f0000000057882 */ /* 0x000fe20000000000 */
[----:B------:R-:W-:Y:S01]  /*af30*/  PLOP3.LUT P0, PT, PT, PT, PT, 0x80, 0x0 ;  /* 0x000000000000781c */ /* 0x000fe20003f0f070 */
[----:B------:R-:W-:Y:S01]  /*af40*/  UIADD3.X UR7, URZ, UR39, URZ, UP0, !UPT ;  /* 0x000000273f077290 */ /* 0x000fe200087fe43f */
[----:B------:R-:W-:-:S07]  /*af50*/  UMOV UR10, URZ ;  /* 0x0000003f000a7c82 */ /* 0x000fce0008000000 */
        /* <DEDUP_REMOVED lines=9> */
[----:B------:R-:W-:-:S03]  /*aff0*/  UIMAD UR11, UR11, 0x60, UR4 ;  /* 0x000000600b0b78a4 */ /* 0x000fc6000f8e0204 */
[----:B------:R-:W-:-:S06]  /*b000*/  UMOV UR4, 0x0 ;  /* 0x0000000000047882 */ /* 0x000fcc0000000000 */
[----:B------:R3:W-:Y:S02]  /*b010*/  UTMALDG.4D [UR8], [UR6], desc[UR4] ;  /* 0x00000408060075b4 */ /* 0x0007e40008019000 */
[----:B---3--:R-:W-:Y:S01]  /*b020*/  NOP ;  /* 0x0000000000007918 */ /* 0x008fe20000000000 */
.L_x_9683:
        /* <DEDUP_REMOVED lines=43> */
.L_x_9689:
[----:B------:R-:W-:Y:S05]  /*b2e0*/  BSYNC B6 ;  /* 0x0000000000067941 */ /* 0x000fea0003800000 */
.L_x_9688:
[----:B--2---:R-:W2:Y:S01]  /*b2f0*/  LDL.LU R4, [R1+0x30] ;  /* 0x0000300001047983 */ /* 0x004ea20000300800 */
[----:B------:R-:W1:Y:S01]  /*b300*/  LDC R7, c[0x0][0x448] ;  /* 0x00011200ff077b82 */ /* 0x000e620000000800 */
[----:B------:R-:W-:Y:S01]  /*b310*/  ULDC.64 UR4, c[0x0][0x2d8] ;  /* 0x0000b60000047ab9 */ /* 0x000fe20000000a00 */
[----:B------:R-:W-:Y:S01]  /*b320*/  IMAD.SHL.U32 R17, R17, 0x80, RZ ;  /* 0x0000008011117824 */ /* 0x000fe200078e00ff */
[----:B------:R-:W2:Y:S01]  /*b330*/  LDL.LU.64 R2, [R1+0x48] ;  /* 0x0000480001027983 */ /* 0x000ea20000300a00 */
[----:B------:R-:W-:-:S03]  /*b340*/  ULDC UR6, c[0x0][0x2b8] ;  /* 0x0000ae0000067ab9 */ /* 0x000fc60000000800 */
        /* <DEDUP_REMOVED lines=21> */
[----:B------:R-:W-:-:S03]  /*b4a0*/  ULDC.64 UR4, c[0x0][0x2d0] ;  /* 0x0000b40000047ab9 */ /* 0x000fc60000000a00 */
[----:B------:R-:W-:Y:S01]  /*b4b0*/  IMAD.IADD R3, R3, 0x1, R0 ;  /* 0x0000000103037824 */ /* 0x000fe200078e0200 */
[C---:B-1----:R-:W-:Y:S01]  /*b4c0*/  LOP3.LUT R5, R4.reuse, 0x7f, RZ, 0xc0, !PT ;  /* 0x0000007f04057812 */ /* 0x042fe200078ec0ff */
[----:B------:R-:W-:-:S03]  /*b4d0*/  IMAD.SHL.U32 R4, R4, 0x10, RZ ;  /* 0x0000001004047824 */ /* 0x000fc600078e00ff */
[----:B------:R-:W-:-:S04]  /*b4e0*/  SHF.R.U32.HI R5, RZ, 0x3, R5 ;  /* 0x00000003ff057819 */ /* 0x000fc80000011605 */
[----:B------:R-:W-:Y:S02]  /*b4f0*/  LOP3.LUT R4, R5, 0x70, R4, 0xf8, !PT ;  /* 0x0000007005047812 */ /* 0x000fe400078ef804 */
[----:B------:R-:W1:Y:S02]  /*b500*/  @P0 LDC R5, c[0x0][0x44c] ;  /* 0x00011300ff050b82 */ /* 0x000e640000000800 */
[----:B------:R-:W-:-:S05]  /*b510*/  LOP3.LUT R0, R4, R17, RZ, 0xfc, !PT ;  /* 0x0000001104007212 */ /* 0x000fca00078efcff */
        /* <DEDUP_REMOVED lines=23> */
[----:B------:R-:W-:-:S04]  /*b690*/  IMAD.IADD R3, R8, 0x1, R17 ;  /* 0x0000000108037824 */ /* 0x000fc800078e0211 */
[C---:B------:R-:W-:Y:S02]  /*b6a0*/  VIADD R5, R3.reuse, 0x10 ;  /* 0x0000001003057836 */ /* 0x040fe40000000000 */
        /* <DEDUP_REMOVED lines=59> */
[----:B0-----:R-:W0:Y:S03]  /*ba60*/  SHFL.IDX PT, R6, R2, 0x6, 0x181f ;  /* 0x00d81f0002067f89 */ /* 0x001e2600000e0000 */
[----:B-1----:R-:W-:-:S05]  /*ba70*/  @!P1 LEA R5, P2, R10, R5, 0x1 ;  /* 0x000000050a059211 */ /* 0x002fca00078408ff */
[----:B0-----:R-:W-:-:S04]  /*ba80*/  @!P1 IMAD.X R6, RZ, RZ, R6, P2 ;  /* 0x000000ffff069224 */ /* 0x001fc800010e0606 */
[----:B------:R-:W-:Y:S02]  /*ba90*/  @!P1 IMAD.MOV.U32 R7, RZ, RZ, R6 ;  /* 0x000000ffff079224 */ /* 0x000fe400078e0006 */
[----:B------:R-:W-:Y:S02]  /*baa0*/  @!P1 IMAD.MOV.U32 R6, RZ, RZ, R5 ;  /* 0x000000ffff069224 */ /* 0x000fe400078e0005 */
[----:B------:R0:W1:Y:S04]  /*bab0*/  SHFL.IDX PT, R5, R2, 0x7, 0x181f ;  /* 0x00f81f0002057f89 */ /* 0x00006800000e0000 */
[----:B------:R0:W-:Y:S02]  /*bac0*/  @!P1 LDGSTS.E.BYPASS.LTC128B.128 [R9+0x1b400], desc[UR40][R6.64], !P0 ;  /* 0x1b40000006099fae */ /* 0x0001e4000c101d68 */
.L_x_9809:
        /* <DEDUP_REMOVED lines=11> */
.L_x_9691:
        /* <DEDUP_REMOVED lines=19> */
.L_x_9810:
[----:B------:R-:W-:Y:S05]  /*bcb0*/  BSYNC B0 ;  /* 0x0000000000007941 */ /* 0x000fea0003800000 */
.L_x_9692:
        /* <DEDUP_REMOVED lines=16> */
.L_x_9811:
[----:B------:R-:W-:Y:S05]  /*bdc0*/  BSYNC B1 ;  /* 0x0000000000017941 */ /* 0x000fea0003800000 */
.L_x_9696:
        /* <DEDUP_REMOVED lines=9> */
.L_x_9699:
[----:B------:R-:W-:Y:S05]  /*be60*/  BSYNC B1 ;  /* 0x0000000000017941 */ /* 0x000fea0003800000 */
.L_x_9698:
[----:B------:R-:W2:Y:S04]  /*be70*/  LDL R5, [R1+0x4] ;  /* 0x0000040001057983 */ /* 0x000ea80000100800 */
[----:B------:R-:W2:Y:S04]  /*be80*/  LDL R3, [R1+0x8] ;  /* 0x0000080001037983 */ /* 0x000ea80000100800 */
        /* <DEDUP_REMOVED lines=10> */
[----:B---3--:R-:W-:Y:S02]  /*bf30*/  IMAD R0, R0, 0x60, R4 ;  /* 0x0000006000007824 */ /* 0x008fe400078e0204 */
[----:B------:R-:W-:-:S07]  /*bf40*/  VIADD R4, R3, 0x400 ;  /* 0x0000040003047836 */ /* 0x000fce0000000000 */
.L_x_9700:
        /* <DEDUP_REMOVED lines=16> */
.L_x_9701:
        /* <DEDUP_REMOVED lines=16> */
.L_x_9702:
        /* <DEDUP_REMOVED lines=16> */
.L_x_9703:
        /* <DEDUP_REMOVED lines=11> */
.L_x_9695:
[----:B------:R-:W-:Y:S05]  /*c300*/  BSYNC B0 ;  /* 0x0000000000007941 */ /* 0x000fea0003800000 */
.L_x_9694:
        /* <DEDUP_REMOVED lines=51> */
.L_x_9710:
        /* <DEDUP_REMOVED lines=9> */
.L_x_9812:
[----:B------:R-:W-:Y:S05]  /*c6d0*/  BSYNC B3 ;  /* 0x0000000000037941 */ /* 0x000fea0003800000 */
.L_x_9711:
        /* <DEDUP_REMOVED lines=9> */
.L_x_9714:
[----:B------:R-:W-:Y:S05]  /*c770*/  BSYNC B3 ;  /* 0x0000000000037941 */ /* 0x000fea0003800000 */
.L_x_9713:
        /* <DEDUP_REMOVED lines=14> */
.L_x_9715:
        /* <DEDUP_REMOVED lines=14> */
.L_x_9813:
[----:B------:R-:W-:Y:S05]  /*c940*/  BSYNC B3 ;  /* 0x0000000000037941 */ /* 0x000fea0003800000 */
.L_x_9716:
        /* <DEDUP_REMOVED lines=11> */
.L_x_9719:
[----:B------:R-:W-:Y:S05]  /*ca00*/  BSYNC B3 ;  /* 0x0000000000037941 */ /* 0x000fea0003800000 */
.L_x_9718:
        /* <DEDUP_REMOVED lines=11> */
.L_x_9720:
        /* <DEDUP_REMOVED lines=16> */
.L_x_9721:
        /* <DEDUP_REMOVED lines=16> */
.L_x_9722:
        /* <DEDUP_REMOVED lines=16> */
.L_x_9723:
        /* <DEDUP_REMOVED lines=11> */
.L_x_9709:
[----:B------:R-:W-:Y:S05]  /*ce70*/  BSYNC B1 ;  /* 0x0000000000017941 */ /* 0x000fea0003800000 */
.L_x_9708:
[----:B------:R-:W2:Y:S02]  /*ce80*/  LDL.LU R4, [R1+0x2c] ;  /* 0x00002c0001047983 */ /* 0x000ea40000300800 */
[----:B--2---:R-:W-:-:S07]  /*ce90*/  VIADD R0, R4, 0xfffffffd ;  /* 0xfffffffd04007836 */ /* 0x004fce0000000000 */
.L_x_9707:
[----:B------:R-:W-:Y:S05]  /*cea0*/  BSYNC B2 ;  /* 0x0000000000027941 */ /* 0x000fea0003800000 */
.L_x_9706:
[----:B------:R-:W2:Y:S01]  /*ceb0*/  LDL.LU R2, [R1+0x28] ;  /* 0x0000280001027983 */ /* 0x000ea20000300800 */
[----:B------:R-:W-:-:S05]  /*cec0*/  IMAD.MOV R6, RZ, RZ, -R6 ;  /* 0x000000ffff067224 */ /* 0x000fca00078e0a06 */
[----:B--2---:R-:W-:-:S13]  /*ced0*/  ISETP.NE.AND P0, PT, R2, R6, PT ;  /* 0x000000060200720c */ /* 0x004fda0003f05270 */
[----:B------:R-:W-:Y:S05]  /*cee0*/  @!P0 BRA `(.L_x_9705) ;  /* 0x0000001400488947 */ /* 0x000fea0003800000 */
.L_x_9756:
[----:B------:R-:W2:Y:S04]  /*cef0*/  LDL R4, [R1+0x18] ;  /* 0x0000180001047983 */ /* 0x000ea80000100800 */
[----:B------:R-:W0:Y:S04]  /*cf00*/  LDL.LU R3, [R1+0x8] ;  /* 0x0000080001037983 */ /* 0x000e280000300800 */
[----:B------:R-:W3:Y:S01]  /*cf10*/  LDL.LU R2, [R1+0x10] ;  /* 0x0000100001027983 */ /* 0x000ee20000300800 */
[----:B------:R-:W-:Y:S05]  /*cf20*/  YIELD ;  /* 0x0000000000007946 */ /* 0x000fea0003800000 */
[----:B------:R-:W-:Y:S01]  /*cf30*/  BSSY B1, `(.L_x_9724) ;  /* 0x00000a2000017945 */ /* 0x000fe20003800000 */
[----:B--2---:R-:W-:Y:S01]  /*cf40*/  ISETP.NE.AND P1, PT, R4, RZ, PT ;  /* 0x000000ff0400720c */ /* 0x004fe20003f25270 */
        /* <DEDUP_REMOVED lines=31> */
.L_x_9726:
[----:B0-----:R-:W2:Y:S01]  /*d140*/  LDL R2, [R1+0x4] ;  /* 0x0000040001027983 */ /* 0x001ea20000100800 */
[----:B------:R-:W0:Y:S02]  /*d150*/  S2R R3, SR_TID.X ;  /* 0x0000000000037919 */ /* 0x000e240000002100 */
[----:B0-----:R-:W-:Y:S02]  /*d160*/  LOP3.LUT R4, R3, 0x7f, RZ, 0xc0, !PT ;  /* 0x0000007f03047812 */ /* 0x001fe400078ec0ff */
[----:B------:R-:W-:Y:S01]  /*d170*/  SHF.L.U32 R3, R6, 0x1f, RZ ;  /* 0x0000001f06037819 */ /* 0x000fe200000006ff */
[----:B------:R-:W-:Y:S01]  /*d180*/  BSSY B2, `(.L_x_9727) ;  /* 0x0000005000027945 */ /* 0x000fe20003800000 */
[----:B------:R-:W-:Y:S01]  /*d190*/  ISETP.NE.AND P1, PT, R4, RZ, PT ;  /* 0x000000ff0400720c */ /* 0x000fe20003f25270 */
[----:B--2---:R-:W-:-:S04]  /*d1a0*/  IMAD R2, R7, 0x8, R2 ;  /* 0x0000000807027824 */ /* 0x004fc800078e0202 */
[----:B------:R-:W0:Y:S02]  /*d1b0*/  SYNCS.PHASECHK.TRANS64.TRYWAIT P0, [R2+URZ+0x22840], R3 ;  /* 0x02284003020075a7 */ /* 0x000e24000800017f */
[----:B0-----:R-:W-:Y:S06]  /*d1c0*/  @!P0 BRA `(.L_x_9728) ;  /* 0x0000003000388947 */ /* 0x001fec0003800000 */
.L_x_9814:
[----:B------:R-:W-:Y:S05]  /*d1d0*/  BSYNC B2 ;  /* 0x0000000000027941 */ /* 0x000fea0003800000 */
.L_x_9727:
        /* <DEDUP_REMOVED lines=9> */
.L_x_9730:
[----:B------:R-:W-:Y:S05]  /*d270*/  BSYNC B2 ;  /* 0x0000000000027941 */ /* 0x000fea0003800000 */
.L_x_9729:
        /* <DEDUP_REMOVED lines=13> */
.L_x_9731:
        /* <DEDUP_REMOVED lines=14> */
.L_x_9815:
[----:B------:R-:W-:Y:S05]  /*d430*/  BSYNC B2 ;  /* 0x0000000000027941 */ /* 0x000fea0003800000 */
.L_x_9732:
        /* <DEDUP_REMOVED lines=11> */
.L_x_9735:
[----:B------:R-:W-:Y:S05]  /*d4f0*/  BSYNC B2 ;  /* 0x0000000000027941 */ /* 0x000fea0003800000 */
.L_x_9734:
        /* <DEDUP_REMOVED lines=10> */
.L_x_9736:
        /* <DEDUP_REMOVED lines=16> */
.L_x_9737:
        /* <DEDUP_REMOVED lines=16> */
.L_x_9738:
        /* <DEDUP_REMOVED lines=16> */
.L_x_9739:
        /* <DEDUP_REMOVED lines=11> */
.L_x_9725:
[----:B------:R-:W-:Y:S05]  /*d950*/  BSYNC B1 ;  /* 0x0000000000017941 */ /* 0x000fea0003800000 */
.L_x_9724:
[----:B------:R-:W2:Y:S01]  /*d960*/  LDL R5, [R1+0x18] ;  /* 0x0000180001057983 */ /* 0x000ea20000100800 */
[----:B------:R-:W-:Y:S01]  /*d970*/  VIADD R7, R7, 0x1 ;  /* 0x0000000107077836 */ /* 0x000fe20000000000 */
[----:B------:R-:W-:Y:S04]  /*d980*/  BSSY B1, `(.L_x_9740) ;  /* 0x00000a5000017945 */ /* 0x000fe80003800000 */
[----:B------:R-:W-:-:S04]  /*d990*/  ISETP.NE.AND P0, PT, R7, 0x2, PT ;  /* 0x000000020700780c */ /* 0x000fc80003f05270 */
[----:B------:R-:W-:Y:S02]  /*d9a0*/  SEL R2, RZ, 0x1, P0 ;  /* 0x00000001ff027807 */ /* 0x000fe40000000000 */
[----:B------:R-:W-:Y:S02]  /*d9b0*/  SEL R9, R7, RZ, P0 ;  /* 0x000000ff07097207 */ /* 0x000fe40000000000 */
[----:B-----5:R-:W-:-:S05]  /*d9c0*/  LOP3.LUT R8, R6, R2, RZ, 0x3c, !PT ;  /* 0x0000000206087212 */ /* 0x020fca00078e3cff */
[----:B------:R0:W-:Y:S04]  /*d9d0*/  STL [R1+0x10], R8 ;  /* 0x0000100801007387 */ /* 0x0001e80000100800 */
[----:B------:R0:W-:Y:S01]  /*d9e0*/  STL [R1+0x8], R9 ;  /* 0x0000080901007387 */ /* 0x0001e20000100800 */
[----:B--2---:R-:W-:-:S13]  /*d9f0*/  ISETP.NE.AND P2, PT, R5, RZ, PT ;  /* 0x000000ff0500720c */ /* 0x004fda0003f45270 */
[----:B0-----:R-:W-:Y:S05]  /*da00*/  @!P2 BRA `(.L_x_9741) ;  /* 0x000000080070a947 */ /* 0x001fea0003800000 */
[----:B------:R-:W-:Y:S01]  /*da10*/  ULDC.64 UR4, c[0x0][0x418] ;  /* 0x0001060000047ab9 */ /* 0x000fe20000000a00 */
[----:B------:R-:W-:Y:S01]  /*da20*/  VIADD R6, R0, 0xffffffff ;  /* 0xffffffff00067836 */ /* 0x000fe20000000000 */
        /* <DEDUP_REMOVED lines=23> */
.L_x_9742:
        /* <DEDUP_REMOVED lines=9> */
.L_x_9816:
[----:B------:R-:W-:Y:S05]  /*dc30*/  BSYNC B2 ;  /* 0x0000000000027941 */ /* 0x000fea0003800000 */
.L_x_9743:
        /* <DEDUP_REMOVED lines=9> */
.L_x_9746:
[----:B------:R-:W-:Y:S05]  /*dcd0*/  BSYNC B2 ;  /* 0x0000000000027941 */ /* 0x000fea0003800000 */
.L_x_9745:
[----:B------:R-:W2:Y:S04]  /*dce0*/  LDL R8, [R1+0x4] ;  /* 0x0000040001087983 */ /* 0x000ea80000100800 */
        /* <DEDUP_REMOVED lines=13> */
.L_x_9747:
        /* <DEDUP_REMOVED lines=14> */
.L_x_9817:
[----:B------:R-:W-:Y:S05]  /*dea0*/  BSYNC B2 ;  /* 0x0000000000027941 */ /* 0x000fea0003800000 */
.L_x_9748:
        /* <DEDUP_REMOVED lines=11> */
.L_x_9751:
[----:B------:R-:W-:Y:S05]  /*df60*/  BSYNC B2 ;  /* 0x0000000000027941 */ /* 0x000fea0003800000 */
.L_x_9750:
        /* <DEDUP_REMOVED lines=11> */
.L_x_9752:
        /* <DEDUP_REMOVED lines=16> */
.L_x_9753:
        /* <DEDUP_REMOVED lines=16> */
.L_x_9754:
        /* <DEDUP_REMOVED lines=16> */
.L_x_9755:
        /* <DEDUP_REMOVED lines=11> */
.L_x_9741:
[----:B------:R-:W-:Y:S05]  /*e3d0*/  BSYNC B1 ;  /* 0x0000000000017941 */ /* 0x000fea0003800000 */
.L_x_9740:
[C---:B------:R-:W-:Y:S01]  /*e3e0*/  ISETP.GT.AND P0, PT, R0.reuse, 0x1, PT ;  /* 0x000000010000780c */ /* 0x040fe20003f04270 */
[----:B------:R-:W-:-:S12]  /*e3f0*/  VIADD R0, R0, 0xfffffffe ;  /* 0xfffffffe00007836 */ /* 0x000fd80000000000 */
[----:B------:R-:W-:Y:S05]  /*e400*/  @P0 BRA `(.L_x_9756) ;  /* 0xffffffe800b80947 */ /* 0x000fea000383ffff */
.L_x_9705:
[----:B------:R-:W-:Y:S05]  /*e410*/  BSYNC B0 ;  /* 0x0000000000007941 */ /* 0x000fea0003800000 */
.L_x_9704:
        /* <DEDUP_REMOVED lines=24> */
.L_x_9758:
[----:B------:R-:W-:Y:S05]  /*e5a0*/  BSYNC B0 ;  /* 0x0000000000007941 */ /* 0x000fea0003800000 */
.L_x_9757:
[----:B------:R-:W-:-:S05]  /*e5b0*/  SEL R0, R0, RZ, P0 ;  /* 0x000000ff00007207 */ /* 0x000fca0000000000 */
[----:B------:R2:W-:Y:S02]  /*e5c0*/  STL [R1+0x8], R0 ;  /* 0x0000080001007387 */ /* 0x0005e40000100800 */
.L_x_9676:
[----:B------:R-:W-:Y:S05]  /*e5d0*/  BSYNC B7 ;  /* 0x0000000000077941 */ /* 0x000fea0003800000 */
.L_x_9674:
        /* <DEDUP_REMOVED lines=13> */
.L_x_9759:
        /* <DEDUP_REMOVED lines=36> */
.L_x_9827:
[----:B------:R-:W-:Y:S02]  /*e8f0*/  ULDC UR4, c[0x0][0xc38] ;  /* 0x00030e0000047ab9 */ /* 0x000fe40000000800 */
[----:B------:R-:W-:-:S04]  /*e900*/  IMAD.U32 R16, RZ, RZ, UR4 ;  /* 0x00000004ff107e24 */ /* 0x000fc8000f8e00ff */
[----:B--2---:R-:W-:-:S04]  /*e910*/  IMAD R6, R14, R16, RZ ;  /* 0x000000100e067224 */ /* 0x004fc800078e02ff */
[----:B------:R-:W-:-:S05]  /*e920*/  IMAD.IADD R4, R4, 0x1, R6 ;  /* 0x0000000104047824 */ /* 0x000fca00078e0206 */
[----:B------:R-:W-:-:S13]  /*e930*/  ISETP.GT.AND P6, PT, R4, R0, PT ;  /* 0x000000000400720c */ /* 0x000fda0003fc4270 */
[----:B------:R-:W-:Y:S05]  /*e940*/  @P6 BRA `(.L_x_9762) ;  /* 0x00000000009c6947 */ /* 0x000fea0003800000 */
.L_x_9767:
        /* <DEDUP_REMOVED lines=14> */
.L_x_9765:
[----:B------:R-:W-:Y:S05]  /*ea30*/  BSYNC B0 ;  /* 0x0000000000007941 */ /* 0x000fea0003800000 */
.L_x_9764:
        /* <DEDUP_REMOVED lines=18> */
.L_x_9835:
[----:B------:R-:W-:Y:S02]  /*eb60*/  ULDC UR4, c[0x0][0xc38] ;  /* 0x00030e0000047ab9 */ /* 0x000fe40000000800 */
[----:B------:R-:W-:-:S04]  /*eb70*/  IMAD.U32 R16, RZ, RZ, UR4 ;  /* 0x00000004ff107e24 */ /* 0x000fc8000f8e00ff */
[----:B--2---:R-:W-:-:S04]  /*eb80*/  IMAD R6, R14, R16, RZ ;  /* 0x000000100e067224 */ /* 0x004fc800078e02ff */
[----:B------:R-:W-:-:S05]  /*eb90*/  IMAD.IADD R4, R6, 0x1, R4 ;  /* 0x0000000106047824 */ /* 0x000fca00078e0204 */
[----:B------:R-:W-:-:S13]  /*eba0*/  ISETP.GT.AND P6, PT, R4, R0, PT ;  /* 0x000000000400720c */ /* 0x000fda0003fc4270 */
[----:B------:R-:W-:Y:S05]  /*ebb0*/  @!P6 BRA `(.L_x_9767) ;  /* 0xfffffffc0064e947 */ /* 0x000fea000383ffff */
.L_x_9762:
        /* <DEDUP_REMOVED lines=8> */
.L_x_9839:
[----:B------:R-:W-:Y:S01]  /*ec40*/  ISETP.NE.AND P0, PT, R5, RZ, PT ;  /* 0x000000ff0500720c */ /* 0x000fe20003f05270 */
[----:B------:R-:W-:-:S12]  /*ec50*/  IMAD.MOV.U32 R14, RZ, RZ, RZ ;  /* 0x000000ffff0e7224 */ /* 0x000fd800078e00ff */
[----:B------:R-:W-:Y:S05]  /*ec60*/  @!P0 BRA `(.L_x_9769) ;  /* 0x0000000000108947 */ /* 0x000fea0003800000 */
[----:B------:R-:W-:Y:S01]  /*ec70*/  UMOV UR4, 0xffffffff ;  /* 0xffffffff00047882 */ /* 0x000fe20000000000 */
[----:B0-----:R-:W-:Y:S02]  /*ec80*/  VIADD R12, R4, 0xffffffff ;  /* 0xffffffff040c7836 */ /* 0x001fe40000000000 */
[----:B------:R-:W-:Y:S05]  /*ec90*/  BRA.DIV UR4, `(.L_x_9770) ;  /* 0x0000002204007947 */ /* 0x000fea000b800000 */
[----:B------:R4:W0:Y:S02]  /*eca0*/  SHFL.IDX PT, R14, R3, R12, 0x1f ;  /* 0x00001f0c030e7589 */ /* 0x00082400000e0000 */
.L_x_9769:
        /* <DEDUP_REMOVED lines=31> */
.L_x_9763:
[----:B------:R-:W-:Y:S01]  /*eea0*/  UMOV UR4, URZ ;  /* 0x0000003f00047c82 */ /* 0x000fe20008000000 */
[----:B------:R-:W-:Y:S01]  /*eeb0*/  UMOV UR5, URZ ;  /* 0x0000003f00057c82 */ /* 0x000fe20008000000 */
[----:B------:R-:W-:Y:S01]  /*eec0*/  ULDC UR6, c[0x0][0xc3c] ;  /* 0x00030f0000067ab9 */ /* 0x000fe20000000800 */
[----:B------:R-:W-:Y:S02]  /*eed0*/  IMAD.MOV.U32 R16, RZ, RZ, R0 ;  /* 0x000000ffff107224 */ /* 0x000fe400078e0000 */
[----:B------:R-:W-:Y:S02]  /*eee0*/  IMAD.U32 R17, RZ, RZ, UR4 ;  /* 0x00000004ff117e24 */ /* 0x000fe4000f8e00ff */
[----:B------:R-:W-:Y:S02]  /*eef0*/  IMAD.U32 R18, RZ, RZ, UR5 ;  /* 0x00000005ff127e24 */ /* 0x000fe4000f8e00ff */
[----:B------:R-:W-:-:S07]  /*ef00*/  IMAD.U32 R19, RZ, RZ, UR6 ;  /* 0x00000006ff137e24 */ /* 0x000fce000f8e00ff */
.L_x_9771:
        /* <DEDUP_REMOVED lines=12> */
.L_x_9760:
[----:B------:R-:W-:Y:S02]  /*efd0*/  ULDC UR4, c[0x0][0xc3c] ;  /* 0x00030f0000047ab9 */ /* 0x000fe40000000800 */
[----:B----4-:R-:W-:-:S13]  /*efe0*/  ISETP.GE.AND P0, PT, R19, UR4, PT ;  /* 0x0000000413007c0c */ /* 0x010fda000bf06270 */
[----:B------:R-:W-:Y:S05]  /*eff0*/  @!P0 BRA `(.L_x_9772) ;  /* 0xffffffac00f48947 */ /* 0x000fea000383ffff */
[----:B------:R-:W-:Y:S05]  /*f000*/  BSYNC B8 ;  /* 0x0000000000087941 */ /* 0x000fea0003800000 */
.L_x_9670:
        /* <DEDUP_REMOVED lines=12> */
.L_x_9842:
[----:B------:R-:W-:Y:S05]  /*f0d0*/  BSYNC B0 ;  /* 0x0000000000007941 */ /* 0x000fea0003800000 */
.L_x_9773:
[----:B------:R-:W-:-:S03]  /*f0e0*/  UMOV UR4, 0xffffffff ;  /* 0xffffffff00047882 */ /* 0x000fc60000000000 */
[----:B------:R-:W-:Y:S05]  /*f0f0*/  BRA.DIV UR4, `(.L_x_9775) ;  /* 0x0000001e04207947 */ /* 0x000fea000b800000 */
[----:B------:R-:W1:Y:S02]  /*f100*/  S2R R2, SR_TID.X ;  /* 0x0000000000027919 */ /* 0x000e640000002100 */
[----:B-1----:R-:W-:-:S04]  /*f110*/  SHF.R.U32.HI R2, RZ, 0x5, R2 ;  /* 0x00000005ff027819 */ /* 0x002fc80000011602 */
[----:B------:R-:W-:-:S05]  /*f120*/  LOP3.LUT R2, R2, 0x3, RZ, 0xc0, !PT ;  /* 0x0000000302027812 */ /* 0x000fca00078ec0ff */
[----:B------:R1:W2:Y:S02]  /*f130*/  SHFL.IDX PT, R14, R2, RZ, 0x1f ;  /* 0x00001fff020e7589 */ /* 0x0002a400000e0000 */
.L_x_9845:
[----:B--2---:R-:W-:Y:S01]  /*f140*/  ISETP.NE.AND P0, PT, R14, RZ, PT ;  /* 0x000000ff0e00720c */ /* 0x004fe20003f05270 */
[----:B------:R-:W-:-:S12]  /*f150*/  BSSY B0, `(.L_x_9776) ;  /* 0x0000027000007945 */ /* 0x000fd80003800000 */
[----:B------:R-:W-:Y:S05]  /*f160*/  @P0 BRA `(.L_x_9777) ;  /* 0x0000000000940947 */ /* 0x000fea0003800000 */
[----:B------:R-:W-:-:S03]  /*f170*/  UMOV UR4, 0xffffffff ;  /* 0xffffffff00047882 */ /* 0x000fc60000000000 */
[----:B------:R-:W-:Y:S05]  /*f180*/  BRA.DIV UR4, `(.L_x_9778) ;  /* 0x0000001e04307947 */ /* 0x000fea000b800000 */
[----:B------:R-:W-:-:S13]  /*f190*/  ELECT P6, URZ, PT ;  /* 0x00000000003f782f */ /* 0x000fda00038c0000 */
.L_x_9848:
[----:B------:R-:W-:Y:S05]  /*f1a0*/  @!P6 BRA `(.L_x_9777) ;  /* 0x000000000084e947 */ /* 0x000fea0003800000 */
[----:B------:R-:W-:-:S06]  /*f1b0*/  ULOP3.LUT UR4, UR36, 0x2, URZ, 0xfc, !UPT ;  /* 0x0000000224047892 */ /* 0x000fcc000f8efc3f */
[----:B-1----:R-:W-:-:S05]  /*f1c0*/  IMAD.U32 R2, RZ, RZ, UR4 ;  /* 0x00000004ff027e24 */ /* 0x002fca000f8e00ff */
[----:B------:R-:W-:-:S13]  /*f1d0*/  ISETP.NE.AND P2, PT, R2, 0x3, PT ;  /* 0x000000030200780c */ /* 0x000fda0003f45270 */
[----:B------:R-:W-:Y:S05]  /*f1e0*/  @!P2 BRA `(.L_x_9779) ;  /* 0x000000000004a947 */ /* 0x000fea0003800000 */
[----:B------:R-:W-:Y:S01]  /*f1f0*/  BPT.TRAP 0x1 ;  /* 0x000000040000795c */ /* 0x000fe20000300000 */
.L_x_9779:
        /* <DEDUP_REMOVED lines=14> */
.L_x_9849:
[----:B------:R-:W1:Y:S02]  /*f2e0*/  SYNCS.PHASECHK.TRANS64.TRYWAIT P0, [R7+URZ], R2 ;  /* 0x00000002070075a7 */ /* 0x000e64000800017f */
[----:B-1----:R-:W-:Y:S05]  /*f2f0*/  @!P0 BRA `(.L_x_9781) ;  /* 0x0000001c00088947 */ /* 0x002fea0003800000 */
.L_x_9850:
[----:B------:R-:W-:Y:S05]  /*f300*/  @!P2 BRA `(.L_x_9782) ;  /* 0x000000000004a947 */ /* 0x000fea0003800000 */
[----:B------:R-:W-:Y:S01]  /*f310*/  BPT.TRAP 0x1 ;  /* 0x000000040000795c */ /* 0x000fe20000300000 */
.L_x_9782:
[----:B------:R-:W2:Y:S01]  /*f320*/  LDL.LU R4, [R1+0x8] ;  /* 0x0000080001047983 */ /* 0x000ea20000300800 */
[----:B------:R-:W-:-:S04]  /*f330*/  VIADD R0, R0, 0x22860 ;  /* 0x0002286000007836 */ /* 0x000fc80000000000 */
[----:B--2---:R-:W-:-:S04]  /*f340*/  IMAD R4, R4, 0x8, R0 ;  /* 0x0000000804047824 */ /* 0x004fc800078e0200 */
[----:B------:R-:W2:Y:S02]  /*f350*/  SYNCS.PHASECHK.TRANS64.TRYWAIT P0, [R4+URZ], R5 ;  /* 0x00000005040075a7 */ /* 0x000ea4000800017f */
[----:B--2---:R-:W-:Y:S05]  /*f360*/  @!P0 BRA `(.L_x_9783) ;  /* 0x0000001c00008947 */ /* 0x004fea0003800000 */
.L_x_9851:
[----:B------:R-:W-:-:S07]  /*f370*/  IMAD R3, R3, 0x8, R0 ;  /* 0x0000000803037824 */ /* 0x000fce00078e0200 */
.L_x_9784:
[----:B---3--:R3:W4:Y:S02]  /*f380*/  SYNCS.PHASECHK.TRANS64.TRYWAIT P0, [R3+URZ], R2 ;  /* 0x00000002030075a7 */ /* 0x008724000800017f */
[----:B----4-:R-:W-:Y:S05]  /*f390*/  @!P0 NANOSLEEP.SYNCS 0x989680 ;  /* 0x009896800000895d */ /* 0x010fea0003900000 */
[----:B------:R-:W4:Y:S02]  /*f3a0*/  @!P0 SYNCS.PHASECHK.TRANS64 P0, [R3+URZ], R2 ;  /* 0x00000002030085a7 */ /* 0x000f24000800007f */
[----:B----4-:R-:W-:Y:S05]  /*f3b0*/  @!P0 BRA `(.L_x_9784) ;  /* 0xfffffffc00f08947 */ /* 0x010fea000383ffff */
.L_x_9777:
[----:B------:R-:W-:Y:S05]  /*f3c0*/  BSYNC B0 ;  /* 0x0000000000007941 */ /* 0x000fea0003800000 */
.L_x_9776:
[----:B------:R-:W-:Y:S05]  /*f3d0*/  EXIT ;  /* 0x000000000000794d */ /* 0x000fea0003800000 */
.L_x_9622:
[----:B0-----:R0:W1:Y:S02]  /*f3e0*/  SYNCS.PHASECHK.TRANS64.TRYWAIT P0, [R7+URZ+0x22800], R0 ;  /* 0x02280000070075a7 */ /* 0x001064000800017f */
[----:B-1----:R-:W-:Y:S05]  /*f3f0*/  @!P0 NANOSLEEP.SYNCS 0x989680 ;  /* 0x009896800000895d */ /* 0x002fea0003900000 */
[----:B------:R-:W1:Y:S02]  /*f400*/  @!P0 SYNCS.PHASECHK.TRANS64 P0, [R7+URZ+0x22800], R0 ;  /* 0x02280000070085a7 */ /* 0x000e64000800007f */
[----:B-1----:R-:W-:Y:S05]  /*f410*/  @!P0 BRA `(.L_x_9622) ;  /* 0xfffffffc00f08947 */ /* 0x002fea000383ffff */
[----:B------:R-:W-:Y:S05]  /*f420*/  BRA `(.L_x_9785) ;  /* 0xffffff2400387947 */ /* 0x000fea000383ffff */
.L_x_9626:
[----:B-1----:R1:W2:Y:S02]  /*f430*/  SYNCS.PHASECHK.TRANS64.TRYWAIT P1, [R5+URZ+0x22830], R10 ;  /* 0x0228300a050075a7 */ /* 0x0022a4000802017f */
[----:B--2---:R-:W-:Y:S05]  /*f440*/  @!P1 NANOSLEEP.SYNCS 0x989680 ;  /* 0x009896800000995d */ /* 0x004fea0003900000 */
[----:B------:R-:W2:Y:S02]  /*f450*/  @!P1 SYNCS.PHASECHK.TRANS64 P1, [R5+URZ+0x22830], R10 ;  /* 0x0228300a050095a7 */ /* 0x000ea4000802007f */
[----:B--2---:R-:W-:Y:S05]  /*f460*/  @!P1 BRA `(.L_x_9626) ;  /* 0xfffffffc00f09947 */ /* 0x004fea000383ffff */
[----:B------:R-:W-:Y:S05]  /*f470*/  BRA `(.L_x_9625) ;  /* 0xffffff2400647947 */ /* 0x000fea000383ffff */
.L_x_9630:
[----:B--2---:R2:W3:Y:S02]  /*f480*/  SYNCS.PHASECHK.TRANS64.TRYWAIT P2, [R5+URZ+0x22850], R10 ;  /* 0x0228500a050075a7 */ /* 0x0044e4000804017f */
[----:B---3--:R-:W-:Y:S05]  /*f490*/  @!P2 NANOSLEEP.SYNCS 0x989680 ;  /* 0x009896800000a95d */ /* 0x008fea0003900000 */
[----:B------:R-:W3:Y:S02]  /*f4a0*/  @!P2 SYNCS.PHASECHK.TRANS64 P2, [R5+URZ+0x22850], R10 ;  /* 0x0228500a0500a5a7 */ /* 0x000ee4000804007f */
[----:B---3--:R-:W-:Y:S05]  /*f4b0*/  @!P2 BRA `(.L_x_9630) ;  /* 0xfffffffc00f0a947 */ /* 0x008fea000383ffff */
[----:B------:R-:W-:Y:S05]  /*f4c0*/  BRA `(.L_x_9629) ;  /* 0xffffff40005c7947 */ /* 0x000fea000383ffff */
.L_x_9635:
[----:B-1----:R-:W-:-:S04]  /*f4d0*/  IMAD.U32 R0, RZ, RZ, UR23 ;  /* 0x00000017ff007e24 */ /* 0x002fc8000f8e00ff */
[----:B------:R1:W2:Y:S03]  /*f4e0*/  SYNCS.PHASECHK.TRANS64.TRYWAIT P3, [R0+URZ+0x22830], R5 ;  /* 0x02283005000075a7 */ /* 0x0002a6000806017f */
[----:B--2---:R-:W-:Y:S05]  /*f4f0*/  @!P3 NANOSLEEP.SYNCS 0x989680 ;  /* 0x009896800000b95d */ /* 0x004fea0003900000 */
[----:B------:R-:W2:Y:S02]  /*f500*/  @!P3 SYNCS.PHASECHK.TRANS64 P3, [R0+URZ+0x22830], R5 ;  /* 0x022830050000b5a7 */ /* 0x000ea4000806007f */
[----:B--2---:R-:W-:Y:S05]  /*f510*/  @!P3 BRA `(.L_x_9635) ;  /* 0xfffffffc00ecb947 */ /* 0x004fea000383ffff */
[----:B------:R-:W-:Y:S05]  /*f520*/  BRA `(.L_x_9634) ;  /* 0xffffff4400707947 */ /* 0x000fea000383ffff */
.L_x_9639:
[----:B-1----:R1:W2:Y:S02]  /*f530*/  SYNCS.PHASECHK.TRANS64.TRYWAIT P3, [R182+URZ+0x22850], R5 ;  /* 0x02285005b60075a7 */ /* 0x0022a4000806017f */
[----:B--2---:R-:W-:Y:S05]  /*f540*/  @!P3 NANOSLEEP.SYNCS 0x989680 ;  /* 0x009896800000b95d */ /* 0x004fea0003900000 */
[----:B------:R-:W2:Y:S02]  /*f550*/  @!P3 SYNCS.PHASECHK.TRANS64 P3, [R182+URZ+0x22850], R5 ;  /* 0x02285005b600b5a7 */ /* 0x000ea4000806007f */
[----:B--2---:R-:W-:Y:S05]  /*f560*/  @!P3 BRA `(.L_x_9639) ;  /* 0xfffffffc00f0b947 */ /* 0x004fea000383ffff */
[----:B------:R-:W-:Y:S05]  /*f570*/  BRA `(.L_x_9638) ;  /* 0xffffff6400107947 */ /* 0x000fea000383ffff */
.L_x_9682:
        /* <DEDUP_REMOVED lines=11> */
.L_x_9787:
[----:B------:R-:W-:Y:S05]  /*f630*/  BSYNC B0 ;  /* 0x0000000000007941 */ /* 0x000fea0003800000 */
.L_x_9786:
[----:B------:R-:W-:Y:S05]  /*f640*/  BRA `(.L_x_9788) ;  /* 0xffffffb400447947 */ /* 0x000fea000383ffff */
.L_x_9684:
[----:B------:R-:W-:Y:S01]  /*f650*/  BSSY B0, `(.L_x_9789) ;  /* 0x0000006000007945 */ /* 0x000fe20003800000 */
[----:B------:R-:W-:-:S07]  /*f660*/  IMAD.MOV.U32 R15, RZ, RZ, -0x1 ;  /* 0xffffffffff0f7424 */ /* 0x000fce00078e00ff */
[----:B012---:R-:W-:Y:S05]  /*f670*/  WARPSYNC.COLLECTIVE R15, `(.L_x_9790) ;  /* 0x000000000f0c7348 */ /* 0x007fea0003c00000 */
[----:B------:R-:W-:Y:S02]  /*f680*/  ELECT P6, UR62, PT ;  /* 0x00000000003e782f */ /* 0x000fe400038c0000 */
[----:B------:R-:W-:Y:S01]  /*f690*/  MOV R14, UR62 ;  /* 0x0000003e000e7c02 */ /* 0x000fe20008000f00 */
[----:B012---:R-:W-:Y:S10]  /*f6a0*/  ENDCOLLECTIVE ;  /* 0x000000000000791b */ /* 0x007ff40003800000 */
.L_x_9790:
[----:B------:R-:W-:Y:S05]  /*f6b0*/  BSYNC B0 ;  /* 0x0000000000007941 */ /* 0x000fea0003800000 */
.L_x_9789:
[----:B------:R-:W-:Y:S05]  /*f6c0*/  BRA `(.L_x_9791) ;  /* 0xffffffb400487947 */ /* 0x000fea000383ffff */
.L_x_9686:
[----:B--2---:R2:W3:Y:S02]  /*f6d0*/  SYNCS.PHASECHK.TRANS64.TRYWAIT P0, [R0+URZ+0x22840], R2 ;  /* 0x02284002000075a7 */ /* 0x0044e4000800017f */
[----:B---3--:R-:W-:Y:S05]  /*f6e0*/  @!P0 NANOSLEEP.SYNCS 0x989680 ;  /* 0x009896800000895d */ /* 0x008fea0003900000 */
[----:B------:R-:W3:Y:S02]  /*f6f0*/  @!P0 SYNCS.PHASECHK.TRANS64 P0, [R0+URZ+0x22840], R2 ;  /* 0x02284002000085a7 */ /* 0x000ee4000800007f */
[----:B---3--:R-:W-:Y:S05]  /*f700*/  @!P0 BRA `(.L_x_9686) ;  /* 0xfffffffc00f08947 */ /* 0x008fea000383ffff */
[----:B------:R-:W-:Y:S05]  /*f710*/  BRA `(.L_x_9792) ;  /* 0xffffffb400b47947 */ /* 0x000fea000383ffff */
.L_x_9690:
[----:B------:R-:W2:Y:S01]  /*f720*/  LDL.LU R11, [R1+0x3c] ;  /* 0x00003c00010b7983 */ /* 0x000ea20000300800 */
        /* <DEDUP_REMOVED lines=11> */
.L_x_9793:
[----:B------:R-:W-:Y:S02]  /*f7e0*/  IMAD.MOV.U32 R13, RZ, RZ, R0 ;  /* 0x000000ffff0d7224 */ /* 0x000fe400078e0000 */
[----:B------:R-:W-:-:S07]  /*f7f0*/  IMAD.MOV.U32 R6, RZ, RZ, R14 ;  /* 0x000000ffff067224 */ /* 0x000fce00078e000e */
[----:B------:R-:W-:Y:S05]  /*f800*/  WARPSYNC.COLLECTIVE R15, `(.L_x_9794) ;  /* 0x000000000f087348 */ /* 0x000fea0003c00000 */
[----:B------:R0:W1:Y:S02]  /*f810*/  SHFL.IDX P6, R14, R13, R12, R11 ;  /* 0x0000000c0d0e7389 */ /* 0x00006400000c000b */
[----:B01----:R-:W-:Y:S01]  /*f820*/  ENDCOLLECTIVE ;  /* 0x000000000000791b */ /* 0x003fe20003800000 */
.L_x_9794:
[----:B------:R-:W-:Y:S02]  /*f830*/  IMAD.MOV.U32 R13, RZ, RZ, R2 ;  /* 0x000000ffff0d7224 */ /* 0x000fe400078e0002 */
[----:B------:R-:W-:Y:S02]  /*f840*/  IMAD.MOV.U32 R12, RZ, RZ, 0x1 ;  /* 0x00000001ff0c7424 */ /* 0x000fe400078e00ff */
[----:B------:R-:W-:-:S07]  /*f850*/  IMAD.MOV.U32 R7, RZ, RZ, R14 ;  /* 0x000000ffff077224 */ /* 0x000fce00078e000e */
[----:B------:R-:W-:Y:S05]  /*f860*/  WARPSYNC.COLLECTIVE R15, `(.L_x_9795) ;  /* 0x000000000f087348 */ /* 0x000fea0003c00000 */
[----:B------:R0:W1:Y:S02]  /*f870*/  SHFL.IDX P6, R14, R13, R12, R11 ;  /* 0x0000000c0d0e7389 */ /* 0x00006400000c000b */
[----:B01----:R-:W-:Y:S01]  /*f880*/  ENDCOLLECTIVE ;  /* 0x000000000000791b */ /* 0x003fe20003800000 */
.L_x_9795:
        /* <DEDUP_REMOVED lines=15> */
.L_x_9796:
[----:B------:R-:W-:Y:S02]  /*f980*/  IMAD.MOV.U32 R13, RZ, RZ, R2 ;  /* 0x000000ffff0d7224 */ /* 0x000fe400078e0002 */
[----:B------:R-:W-:Y:S02]  /*f990*/  IMAD.MOV.U32 R12, RZ, RZ, 0x2 ;  /* 0x00000002ff0c7424 */ /* 0x000fe400078e00ff */
[----:B------:R-:W-:-:S07]  /*f9a0*/  IMAD.MOV.U32 R5, RZ, RZ, R14 ;  /* 0x000000ffff057224 */ /* 0x000fce00078e000e */
[----:B------:R-:W-:Y:S05]  /*f9b0*/  WARPSYNC.COLLECTIVE R15, `(.L_x_9797) ;  /* 0x000000000f087348 */ /* 0x000fea0003c00000 */
[----:B------:R0:W1:Y:S02]  /*f9c0*/  SHFL.IDX P6, R14, R13, R12, R11 ;  /* 0x0000000c0d0e7389 */ /* 0x00006400000c000b */
[----:B01----:R-:W-:Y:S01]  /*f9d0*/  ENDCOLLECTIVE ;  /* 0x000000000000791b */ /* 0x003fe20003800000 */
.L_x_9797:
        /* <DEDUP_REMOVED lines=15> */
.L_x_9798:
[----:B------:R-:W-:Y:S02]  /*fad0*/  IMAD.MOV.U32 R13, RZ, RZ, R2 ;  /* 0x000000ffff0d7224 */ /* 0x000fe400078e0002 */
[----:B------:R-:W-:Y:S02]  /*fae0*/  IMAD.MOV.U32 R12, RZ, RZ, 0x3 ;  /* 0x00000003ff0c7424 */ /* 0x000fe400078e00ff */
[----:B------:R-:W-:-:S07]  /*faf0*/  IMAD.MOV.U32 R5, RZ, RZ, R14 ;  /* 0x000000ffff057224 */ /* 0x000fce00078e000e */
[----:B------:R-:W-:Y:S05]  /*fb00*/  WARPSYNC.COLLECTIVE R15, `(.L_x_9799) ;  /* 0x000000000f087348 */ /* 0x000fea0003c00000 */
[----:B------:R0:W1:Y:S02]  /*fb10*/  SHFL.IDX P6, R14, R13, R12, R11 ;  /* 0x0000000c0d0e7389 */ /* 0x00006400000c000b */
[----:B01----:R-:W-:Y:S01]  /*fb20*/  ENDCOLLECTIVE ;  /* 0x000000000000791b */ /* 0x003fe20003800000 */
.L_x_9799:
        /* <DEDUP_REMOVED lines=15> */
.L_x_9800:
[----:B------:R-:W-:Y:S02]  /*fc20*/  IMAD.MOV.U32 R13, RZ, RZ, R2 ;  /* 0x000000ffff0d7224 */ /* 0x000fe400078e0002 */
[----:B------:R-:W-:Y:S02]  /*fc30*/  IMAD.MOV.U32 R12, RZ, RZ, 0x4 ;  /* 0x00000004ff0c7424 */ /* 0x000fe400078e00ff */
[----:B------:R-:W-:-:S07]  /*fc40*/  IMAD.MOV.U32 R5, RZ, RZ, R14 ;  /* 0x000000ffff057224 */ /* 0x000fce00078e000e */
[----:B------:R-:W-:Y:S05]  /*fc50*/  WARPSYNC.COLLECTIVE R15, `(.L_x_9801) ;  /* 0x000000000f087348 */ /* 0x000fea0003c00000 */
[----:B------:R0:W1:Y:S02]  /*fc60*/  SHFL.IDX P6, R14, R13, R12, R11 ;  /* 0x0000000c0d0e7389 */ /* 0x00006400000c000b */
[----:B01----:R-:W-:Y:S01]  /*fc70*/  ENDCOLLECTIVE ;  /* 0x000000000000791b */ /* 0x003fe20003800000 */
.L_x_9801:
        /* <DEDUP_REMOVED lines=15> */
.L_x_9802:
[----:B------:R-:W-:Y:S02]  /*fd70*/  IMAD.MOV.U32 R13, RZ, RZ, R2 ;  /* 0x000000ffff0d7224 */ /* 0x000fe400078e0002 */
[----:B------:R-:W-:Y:S02]  /*fd80*/  IMAD.MOV.U32 R12, RZ, RZ, 0x5 ;  /* 0x00000005ff0c7424 */ /* 0x000fe400078e00ff */
[----:B------:R-:W-:-:S07]  /*fd90*/  IMAD.MOV.U32 R5, RZ, RZ, R14 ;  /* 0x000000ffff057224 */ /* 0x000fce00078e000e */
[----:B------:R-:W-:Y:S05]  /*fda0*/  WARPSYNC.COLLECTIVE R15, `(.L_x_9803) ;  /* 0x000000000f087348 */ /* 0x000fea0003c00000 */
[----:B------:R0:W1:Y:S02]  /*fdb0*/  SHFL.IDX P6, R14, R13, R12, R11 ;  /* 0x0000000c0d0e7389 */ /* 0x00006400000c000b */
[----:B01----:R-:W-:Y:S01]  /*fdc0*/  ENDCOLLECTIVE ;  /* 0x000000000000791b */ /* 0x003fe20003800000 */
.L_x_9803:
        /* <DEDUP_REMOVED lines=15> */
.L_x_9804:
[----:B------:R-:W-:Y:S02]  /*fec0*/  IMAD.MOV.U32 R13, RZ, RZ, R2 ;  /* 0x000000ffff0d7224 */ /* 0x000fe400078e0002 */
[----:B------:R-:W-:Y:S02]  /*fed0*/  IMAD.MOV.U32 R12, RZ, RZ, 0x6 ;  /* 0x00000006ff0c7424 */ /* 0x000fe400078e00ff */
[----:B------:R-:W-:-:S07]  /*fee0*/  IMAD.MOV.U32 R5, RZ, RZ, R14 ;  /* 0x000000ffff057224 */ /* 0x000fce00078e000e */
[----:B------:R-:W-:Y:S05]  /*fef0*/  WARPSYNC.COLLECTIVE R15, `(.L_x_9805) ;  /* 0x000000000f087348 */ /* 0x000fea0003c00000 */
[----:B------:R0:W1:Y:S02]  /*ff00*/  SHFL.IDX P6, R14, R13, R12, R11 ;  /* 0x0000000c0d0e7389 */ /* 0x00006400000c000b */
[----:B01----:R-:W-:Y:S01]  /*ff10*/  ENDCOLLECTIVE ;  /* 0x000000000000791b */ /* 0x003fe20003800000 */
.L_x_9805:
[----:B------:R-:W-:-:S05]  /*ff20*/  @!P1 LEA R5, P2, R10, R5, 0x1 ;  /* 0x000000050a059211 */ /* 0x000fca00078408ff */
[----:B------:R-:W-:-:S04]  /*ff30*/  @!P1 IMAD.X R6, RZ, RZ, R6, P2 ;  /* 0x000000ffff069224 */ /* 0x000fc800010e0606 */
[----:B------:R-:W-:Y:S02]  /*ff40*/  @!P1 IMAD.MOV.U32 R7, RZ, RZ, R6 ;  /* 0x000000ffff079224 */ /* 0x000fe400078e0006 */
[----:B------:R-:W-:Y:S02]  /*ff50*/  @!P1 IMAD.MOV.U32 R6, RZ, RZ, R5 ;  /* 0x000000ffff069224 */ /* 0x000fe400078e0005 */
[----:B------:R-:W-:-:S03]  /*ff60*/  IMAD.MOV.U32 R13, RZ, RZ, R0 ;  /* 0x000000ffff0d7224 */ /* 0x000fc600078e0000 */
        /* <DEDUP_REMOVED lines=8> */
.L_x_9806:
[----:B------:R-:W-:-:S05]  /*fff0*/  VIADD R7, R3, 0x60 ;  /* 0x0000006003077836 */ /* 0x000fca0000000000 */
[----:B------:R-:W-:Y:S01]  /*10000*/  ISETP.GE.AND P1, PT, R7, R4, PT ;  /* 0x000000040700720c */ /* 0x000fe20003f26270 */
[----:B------:R-:W-:Y:S02]  /*10010*/  IMAD.MOV.U32 R13, RZ, RZ, R2 ;  /* 0x000000ffff0d7224 */ /* 0x000fe400078e0002 */
[----:B------:R-:W-:Y:S02]  /*10020*/  IMAD.MOV.U32 R12, RZ, RZ, 0x7 ;  /* 0x00000007ff0c7424 */ /* 0x000fe400078e00ff */
[----:B------:R-:W-:-:S08]  /*10030*/  IMAD.MOV.U32 R5, RZ, RZ, R14 ;  /* 0x000000ffff057224 */ /* 0x000fd000078e000e */
[----:B------:R-:W-:Y:S05]  /*10040*/  WARPSYNC.COLLECTIVE R15, `(.L_x_9807) ;  /* 0x000000000f087348 */ /* 0x000fea0003c00000 */
[----:B------:R0:W1:Y:S02]  /*10050*/  SHFL.IDX P6, R14, R13, R12, R11 ;  /* 0x0000000c0d0e7389 */ /* 0x00006400000c000b */
[----:B01----:R-:W-:Y:S01]  /*10060*/  ENDCOLLECTIVE ;  /* 0x000000000000791b */ /* 0x003fe20003800000 */
.L_x_9807:
        /* <DEDUP_REMOVED lines=13> */
.L_x_9808:
[----:B------:R-:W-:Y:S01]  /*10140*/  IMAD.MOV.U32 R0, RZ, RZ, R14 ;  /* 0x000000ffff007224 */ /* 0x000fe200078e000e */
[----:B------:R-:W-:Y:S06]  /*10150*/  BRA `(.L_x_9809) ;  /* 0xffffffb8005c7947 */ /* 0x000fec000383ffff */
.L_x_9693:
[----:B0-----:R-:W2:Y:S02]  /*10160*/  LDL R2, [R1+0x4] ;  /* 0x0000040001027983 */ /* 0x001ea40000100800 */
[----:B--2---:R0:W1:Y:S02]  /*10170*/  SYNCS.PHASECHK.TRANS64.TRYWAIT P0, [R2+URZ+0x22820], R0 ;  /* 0x02282000020075a7 */ /* 0x004064000800017f */
[----:B-1----:R-:W-:Y:S05]  /*10180*/  @!P0 NANOSLEEP.SYNCS 0x989680 ;  /* 0x009896800000895d */ /* 0x002fea0003900000 */
[----:B------:R-:W1:Y:S02]  /*10190*/  @!P0 SYNCS.PHASECHK.TRANS64 P0, [R2+URZ+0x22820], R0 ;  /* 0x02282000020085a7 */ /* 0x000e64000800007f */
[----:B-1----:R-:W-:Y:S05]  /*101a0*/  @!P0 BRA `(.L_x_9693) ;  /* 0xfffffffc00ec8947 */ /* 0x002fea000383ffff */
[----:B------:R-:W-:Y:S05]  /*101b0*/  BRA `(.L_x_9810) ;  /* 0xffffffb800bc7947 */ /* 0x000fea000383ffff */
.L_x_9697:
[----:B0-----:R0:W1:Y:S02]  /*101c0*/  SYNCS.PHASECHK.TRANS64.TRYWAIT P0, [R2+URZ+0x22860], R0 ;  /* 0x02286000020075a7 */ /* 0x001064000800017f */
[----:B-1----:R-:W-:Y:S05]  /*101d0*/  @!P0 NANOSLEEP.SYNCS 0x989680 ;  /* 0x009896800000895d */ /* 0x002fea0003900000 */
[----:B------:R-:W1:Y:S02]  /*101e0*/  @!P0 SYNCS.PHASECHK.TRANS64 P0, [R2+URZ+0x22860], R0 ;  /* 0x02286000020085a7 */ /* 0x000e64000800007f */
[----:B-1----:R-:W-:Y:S05]  /*101f0*/  @!P0 BRA `(.L_x_9697) ;  /* 0xfffffffc00f08947 */ /* 0x002fea000383ffff */
[----:B------:R-:W-:Y:S05]  /*10200*/  BRA `(.L_x_9811) ;  /* 0xffffffb800ec7947 */ /* 0x000fea000383ffff */
.L_x_9712:
[----:B-1----:R1:W2:Y:S02]  /*10210*/  SYNCS.PHASECHK.TRANS64.TRYWAIT P0, [R3+URZ+0x22840], R2 ;  /* 0x02284002030075a7 */ /* 0x0022a4000800017f */
[----:B--2---:R-:W-:Y:S05]  /*10220*/  @!P0 NANOSLEEP.SYNCS 0x989680 ;  /* 0x009896800000895d */ /* 0x004fea0003900000 */
[----:B------:R-:W2:Y:S02]  /*10230*/  @!P0 SYNCS.PHASECHK.TRANS64 P0, [R3+URZ+0x22840], R2 ;  /* 0x02284002030085a7 */ /* 0x000ea4000800007f */
[----:B--2---:R-:W-:Y:S05]  /*10240*/  @!P0 BRA `(.L_x_9712) ;  /* 0xfffffffc00f08947 */ /* 0x004fea000383ffff */
[----:B------:R-:W-:Y:S05]  /*10250*/  BRA `(.L_x_9812) ;  /* 0xffffffc4001c7947 */ /* 0x000fea000383ffff */
.L_x_9717:
[----:B0-----:R0:W2:Y:S02]  /*10260*/  SYNCS.PHASECHK.TRANS64.TRYWAIT P0, [R3+URZ+0x22860], R2 ;  /* 0x02286002030075a7 */ /* 0x0010a4000800017f */
[----:B--2---:R-:W-:Y:S05]  /*10270*/  @!P0 NANOSLEEP.SYNCS 0x989680 ;  /* 0x009896800000895d */ /* 0x004fea0003900000 */
[----:B------:R-:W2:Y:S02]  /*10280*/  @!P0 SYNCS.PHASECHK.TRANS64 P0, [R3+URZ+0x22860], R2 ;  /* 0x02286002030085a7 */ /* 0x000ea4000800007f */
[----:B--2---:R-:W-:Y:S05]  /*10290*/  @!P0 BRA `(.L_x_9717) ;  /* 0xfffffffc00f08947 */ /* 0x004fea000383ffff */
[----:B------:R-:W-:Y:S05]  /*102a0*/  BRA `(.L_x_9813) ;  /* 0xffffffc400a47947 */ /* 0x000fea000383ffff */
.L_x_9728:
[----:B0-----:R0:W1:Y:S02]  /*102b0*/  SYNCS.PHASECHK.TRANS64.TRYWAIT P0, [R2+URZ+0x22840], R3 ;  /* 0x02284003020075a7 */ /* 0x001064000800017f */
[----:B-1----:R-:W-:Y:S05]  /*102c0*/  @!P0 NANOSLEEP.SYNCS 0x989680 ;  /* 0x009896800000895d */ /* 0x002fea0003900000 */
[----:B------:R-:W1:Y:S02]  /*102d0*/  @!P0 SYNCS.PHASECHK.TRANS64 P0, [R2+URZ+0x22840], R3 ;  /* 0x02284003020085a7 */ /* 0x000e64000800007f */
[----:B-1----:R-:W-:Y:S05]  /*102e0*/  @!P0 BRA `(.L_x_9728) ;  /* 0xfffffffc00f08947 */ /* 0x002fea000383ffff */
[----:B------:R-:W-:Y:S05]  /*102f0*/  BRA `(.L_x_9814) ;  /* 0xffffffcc00b47947 */ /* 0x000fea000383ffff */
.L_x_9733:
[----:B-1----:R1:W2:Y:S02]  /*10300*/  SYNCS.PHASECHK.TRANS64.TRYWAIT P0, [R2+URZ+0x22860], R3 ;  /* 0x02286003020075a7 */ /* 0x0022a4000800017f */
[----:B--2---:R-:W-:Y:S05]  /*10310*/  @!P0 NANOSLEEP.SYNCS 0x989680 ;  /* 0x009896800000895d */ /* 0x004fea0003900000 */
[----:B------:R-:W2:Y:S02]  /*10320*/  @!P0 SYNCS.PHASECHK.TRANS64 P0, [R2+URZ+0x22860], R3 ;  /* 0x02286003020085a7 */ /* 0x000ea4000800007f */
[----:B--2---:R-:W-:Y:S05]  /*10330*/  @!P0 BRA `(.L_x_9733) ;  /* 0xfffffffc00f08947 */ /* 0x004fea000383ffff */
[----:B------:R-:W-:Y:S05]  /*10340*/  BRA `(.L_x_9815) ;  /* 0xffffffd000387947 */ /* 0x000fea000383ffff */
.L_x_9744:
[----:B0-----:R0:W1:Y:S02]  /*10350*/  SYNCS.PHASECHK.TRANS64.TRYWAIT P0, [R2+URZ+0x22840], R3 ;  /* 0x02284003020075a7 */ /* 0x001064000800017f */
[----:B-1----:R-:W-:Y:S05]  /*10360*/  @!P0 NANOSLEEP.SYNCS 0x989680 ;  /* 0x009896800000895d */ /* 0x002fea0003900000 */
[----:B------:R-:W1:Y:S02]  /*10370*/  @!P0 SYNCS.PHASECHK.TRANS64 P0, [R2+URZ+0x22840], R3 ;  /* 0x02284003020085a7 */ /* 0x000e64000800007f */
[----:B-1----:R-:W-:Y:S05]  /*10380*/  @!P0 BRA `(.L_x_9744) ;  /* 0xfffffffc00f08947 */ /* 0x002fea000383ffff */
[----:B------:R-:W-:Y:S05]  /*10390*/  BRA `(.L_x_9816) ;  /* 0xffffffd800247947 */ /* 0x000fea000383ffff */
.L_x_9749:
[----:B-1----:R1:W2:Y:S02]  /*103a0*/  SYNCS.PHASECHK.TRANS64.TRYWAIT P0, [R2+URZ+0x22860], R3 ;  /* 0x02286003020075a7 */ /* 0x0022a4000800017f */
[----:B--2---:R-:W-:Y:S05]  /*103b0*/  @!P0 NANOSLEEP.SYNCS 0x989680 ;  /* 0x009896800000895d */ /* 0x004fea0003900000 */
[----:B------:R-:W2:Y:S02]  /*103c0*/  @!P0 SYNCS.PHASECHK.TRANS64 P0, [R2+URZ+0x22860], R3 ;  /* 0x02286003020085a7 */ /* 0x000ea4000800007f */
[----:B--2---:R-:W-:Y:S05]  /*103d0*/  @!P0 BRA `(.L_x_9749) ;  /* 0xfffffffc00f08947 */ /* 0x004fea000383ffff */
[----:B------:R-:W-:Y:S05]  /*103e0*/  BRA `(.L_x_9817) ;  /* 0xffffffd800ac7947 */ /* 0x000fea000383ffff */
.L_x_9761:
        /* <DEDUP_REMOVED lines=8> */
.L_x_9819:
[----:B------:R-:W-:Y:S05]  /*10470*/  BSYNC B0 ;  /* 0x0000000000007941 */ /* 0x000fea0003800000 */
.L_x_9818:
        /* <DEDUP_REMOVED lines=9> */
.L_x_9820:
        /* <DEDUP_REMOVED lines=18> */
.L_x_9821:
[----:B------:R-:W-:Y:S01]  /*10630*/  IMAD.MOV.U32 R12, RZ, RZ, 0x2 ;  /* 0x00000002ff0c7424 */ /* 0x000fe200078e00ff */
[----:B------:R-:W-:-:S05]  /*10640*/  SEL R5, R14, RZ, P1 ;  /* 0x000000ff0e057207 */ /* 0x000fca0000800000 */
[----:B------:R-:W-:-:S04]  /*10650*/  IMAD.IADD R3, R2, 0x1, R5 ;  /* 0x0000000102037824 */ /* 0x000fc800078e0205 */
[----:B------:R-:W-:-:S07]  /*10660*/  IMAD.MOV.U32 R13, RZ, RZ, R3 ;  /* 0x000000ffff0d7224 */ /* 0x000fce00078e0003 */
[----:B------:R-:W-:Y:S05]  /*10670*/  WARPSYNC.COLLECTIVE R15, `(.L_x_9822) ;  /* 0x000000000f087348 */ /* 0x000fea0003c00000 */
[----:B------:R0:W1:Y:S02]  /*10680*/  SHFL.UP P6, R14, R13, R12, R11 ;  /* 0x0400000c0d0e7389 */ /* 0x00006400000c000b */
[----:B01----:R-:W-:Y:S01]  /*10690*/  ENDCOLLECTIVE ;  /* 0x000000000000791b */ /* 0x003fe20003800000 */
.L_x_9822:
[----:B------:R-:W-:Y:S01]  /*106a0*/  IMAD.MOV.U32 R12, RZ, RZ, 0x4 ;  /* 0x00000004ff0c7424 */ /* 0x000fe200078e00ff */
[----:B------:R-:W-:-:S05]  /*106b0*/  SEL R14, R14, RZ, P2 ;  /* 0x000000ff0e0e7207 */ /* 0x000fca0001000000 */
[----:B------:R-:W-:-:S04]  /*106c0*/  IMAD.IADD R3, R3, 0x1, R14 ;  /* 0x0000000103037824 */ /* 0x000fc800078e020e */
[----:B------:R-:W-:-:S07]  /*106d0*/  IMAD.MOV.U32 R13, RZ, RZ, R3 ;  /* 0x000000ffff0d7224 */ /* 0x000fce00078e0003 */
[----:B------:R-:W-:Y:S05]  /*106e0*/  WARPSYNC.COLLECTIVE R15, `(.L_x_9823) ;  /* 0x000000000f087348 */ /* 0x000fea0003c00000 */
[----:B------:R0:W1:Y:S02]  /*106f0*/  SHFL.UP P6, R14, R13, R12, R11 ;  /* 0x0400000c0d0e7389 */ /* 0x00006400000c000b */
[----:B01----:R-:W-:Y:S01]  /*10700*/  ENDCOLLECTIVE ;  /* 0x000000000000791b */ /* 0x003fe20003800000 */
.L_x_9823:
[----:B------:R-:W-:Y:S01]  /*10710*/  IMAD.MOV.U32 R12, RZ, RZ, 0x8 ;  /* 0x00000008ff0c7424 */ /* 0x000fe200078e00ff */
[----:B------:R-:W-:-:S05]  /*10720*/  SEL R14, R14, RZ, P3 ;  /* 0x000000ff0e0e7207 */ /* 0x000fca0001800000 */
[----:B------:R-:W-:-:S04]  /*10730*/  IMAD.IADD R3, R3, 0x1, R14 ;  /* 0x0000000103037824 */ /* 0x000fc800078e020e */
[----:B------:R-:W-:-:S07]  /*10740*/  IMAD.MOV.U32 R13, RZ, RZ, R3 ;  /* 0x000000ffff0d7224 */ /* 0x000fce00078e0003 */
[----:B------:R-:W-:Y:S05]  /*10750*/  WARPSYNC.COLLECTIVE R15, `(.L_x_9824) ;  /* 0x000000000f087348 */ /* 0x000fea0003c00000 */
[----:B------:R0:W1:Y:S02]  /*10760*/  SHFL.UP P6, R14, R13, R12, R11 ;  /* 0x0400000c0d0e7389 */ /* 0x00006400000c000b */
[----:B01----:R-:W-:Y:S01]  /*10770*/  ENDCOLLECTIVE ;  /* 0x000000000000791b */ /* 0x003fe20003800000 */
.L_x_9824:
[----:B------:R-:W-:Y:S01]  /*10780*/  IMAD.MOV.U32 R12, RZ, RZ, 0x10 ;  /* 0x00000010ff0c7424 */ /* 0x000fe200078e00ff */
[----:B------:R-:W-:-:S05]  /*10790*/  SEL R14, R14, RZ, P4 ;  /* 0x000000ff0e0e7207 */ /* 0x000fca0002000000 */
[----:B------:R-:W-:-:S04]  /*107a0*/  IMAD.IADD R3, R3, 0x1, R14 ;  /* 0x0000000103037824 */ /* 0x000fc800078e020e */
[----:B------:R-:W-:-:S07]  /*107b0*/  IMAD.MOV.U32 R13, RZ, RZ, R3 ;  /* 0x000000ffff0d7224 */ /* 0x000fce00078e0003 */
[----:B------:R-:W-:Y:S05]  /*107c0*/  WARPSYNC.COLLECTIVE R15, `(.L_x_9825) ;  /* 0x000000000f087348 */ /* 0x000fea0003c00000 */
[----:B------:R0:W1:Y:S02]  /*107d0*/  SHFL.UP P6, R14, R13, R12, R11 ;  /* 0x0400000c0d0e7389 */ /* 0x00006400000c000b */
[----:B01----:R-:W-:Y:S01]  /*107e0*/  ENDCOLLECTIVE ;  /* 0x000000000000791b */ /* 0x003fe20003800000 */
.L_x_9825:
        /* <DEDUP_REMOVED lines=8> */
.L_x_9826:
[----:B------:R-:W-:Y:S05]  /*10870*/  BRA `(.L_x_9827) ;  /* 0xffffffe0001c7947 */ /* 0x000fea000383ffff */
.L_x_9766:
        /* <DEDUP_REMOVED lines=8> */
.L_x_9829:
[----:B------:R-:W-:Y:S05]  /*10900*/  BSYNC B0 ;  /* 0x0000000000007941 */ /* 0x000fea0003800000 */
.L_x_9828:
        /* <DEDUP_REMOVED lines=9> */
.L_x_9830:
[----:B------:R-:W-:Y:S01]  /*109a0*/  IMAD.MOV.U32 R12, RZ, RZ, 0x4 ;  /* 0x00000004ff0c7424 */ /* 0x000fe200078e00ff */
[----:B------:R-:W-:-:S05]  /*109b0*/  SEL R14, R14, RZ, P2 ;  /* 0x000000ff0e0e7207 */ /* 0x000fca0001000000 */
[----:B------:R-:W-:-:S04]  /*109c0*/  IMAD.IADD R3, R3, 0x1, R14 ;  /* 0x0000000103037824 */ /* 0x000fc800078e020e */
[----:B------:R-:W-:-:S07]  /*109d0*/  IMAD.MOV.U32 R13, RZ, RZ, R3 ;  /* 0x000000ffff0d7224 */ /* 0x000fce00078e0003 */
[----:B------:R-:W-:Y:S05]  /*109e0*/  WARPSYNC.COLLECTIVE R15, `(.L_x_9831) ;  /* 0x000000000f087348 */ /* 0x000fea0003c00000 */
[----:B------:R0:W1:Y:S02]  /*109f0*/  SHFL.UP P6, R14, R13, R12, R11 ;  /* 0x0400000c0d0e7389 */ /* 0x00006400000c000b */
[----:B01----:R-:W-:Y:S01]  /*10a00*/  ENDCOLLECTIVE ;  /* 0x000000000000791b */ /* 0x003fe20003800000 */
.L_x_9831:
[----:B------:R-:W-:Y:S01]  /*10a10*/  IMAD.MOV.U32 R12, RZ, RZ, 0x8 ;  /* 0x00000008ff0c7424 */ /* 0x000fe200078e00ff */
[----:B------:R-:W-:-:S05]  /*10a20*/  SEL R14, R14, RZ, P3 ;  /* 0x000000ff0e0e7207 */ /* 0x000fca0001800000 */
[----:B------:R-:W-:-:S04]  /*10a30*/  IMAD.IADD R3, R3, 0x1, R14 ;  /* 0x0000000103037824 */ /* 0x000fc800078e020e */
[----:B------:R-:W-:-:S07]  /*10a40*/  IMAD.MOV.U32 R13, RZ, RZ, R3 ;  /* 0x000000ffff0d7224 */ /* 0x000fce00078e0003 */
[----:B------:R-:W-:Y:S05]  /*10a50*/  WARPSYNC.COLLECTIVE R15, `(.L_x_9832) ;  /* 0x000000000f087348 */ /* 0x000fea0003c00000 */
[----:B------:R0:W1:Y:S02]  /*10a60*/  SHFL.UP P6, R14, R13, R12, R11 ;  /* 0x0400000c0d0e7389 */ /* 0x00006400000c000b */
[----:B01----:R-:W-:Y:S01]  /*10a70*/  ENDCOLLECTIVE ;  /* 0x000000000000791b */ /* 0x003fe20003800000 */
.L_x_9832:
[----:B------:R-:W-:Y:S01]  /*10a80*/  IMAD.MOV.U32 R12, RZ, RZ, 0x10 ;  /* 0x00000010ff0c7424 */ /* 0x000fe200078e00ff */
[----:B------:R-:W-:-:S05]  /*10a90*/  SEL R14, R14, RZ, P4 ;  /* 0x000000ff0e0e7207 */ /* 0x000fca0002000000 */
[----:B------:R-:W-:-:S04]  /*10aa0*/  IMAD.IADD R3, R3, 0x1, R14 ;  /* 0x0000000103037824 */ /* 0x000fc800078e020e */
[----:B------:R-:W-:-:S07]  /*10ab0*/  IMAD.MOV.U32 R13, RZ, RZ, R3 ;  /* 0x000000ffff0d7224 */ /* 0x000fce00078e0003 */
[----:B------:R-:W-:Y:S05]  /*10ac0*/  WARPSYNC.COLLECTIVE R15, `(.L_x_9833) ;  /* 0x000000000f087348 */ /* 0x000fea0003c00000 */
[----:B------:R0:W1:Y:S02]  /*10ad0*/  SHFL.UP P6, R14, R13, R12, R11 ;  /* 0x0400000c0d0e7389 */ /* 0x00006400000c000b */
[----:B01----:R-:W-:Y:S01]  /*10ae0*/  ENDCOLLECTIVE ;  /* 0x000000000000791b */ /* 0x003fe20003800000 */
.L_x_9833:
        /* <DEDUP_REMOVED lines=8> */
.L_x_9834:
[----:B------:R-:W-:Y:S05]  /*10b70*/  BRA `(.L_x_9835) ;  /* 0xffffffdc00f87947 */ /* 0x000fea000383ffff */
.L_x_9768:
[----:B------:R-:W-:Y:S01]  /*10b80*/  BSSY B0, `(.L_x_9836) ;  /* 0x0000006000007945 */ /* 0x000fe20003800000 */
[----:B------:R-:W-:Y:S01]  /*10b90*/  PLOP3.LUT P6, PT, P6, PT, PT, 0x8, 0x0 ;  /* 0x000000000000781c */ /* 0x000fe200037ce170 */
[----:B------:R-:W-:-:S12]  /*10ba0*/  IMAD.MOV.U32 R15, RZ, RZ, -0x1 ;  /* 0xffffffffff0f7424 */ /* 0x000fd800078e00ff */
[----:B01---5:R-:W-:Y:S05]  /*10bb0*/  WARPSYNC.COLLECTIVE R15, `(.L_x_9837) ;  /* 0x000000000f087348 */ /* 0x023fea0003c00000 */
[----:B------:R-:W-:Y:S01]  /*10bc0*/  VOTE.ANY R14, PT, P6 ;  /* 0x00000000000e7806 */ /* 0x000fe200030e0100 */
[----:B01---5:R-:W-:Y:S06]  /*10bd0*/  ENDCOLLECTIVE ;  /* 0x000000000000791b */ /* 0x023fec0003800000 */
.L_x_9837:
[----:B------:R-:W-:Y:S05]  /*10be0*/  BSYNC B0 ;  /* 0x0000000000007941 */ /* 0x000fea0003800000 */
.L_x_9836:
        /* <DEDUP_REMOVED lines=9> */
.L_x_9838:
[----:B------:R-:W-:Y:S01]  /*10c80*/  IMAD.MOV.U32 R17, RZ, RZ, R14 ;  /* 0x000000ffff117224 */ /* 0x000fe200078e000e */
[----:B------:R-:W-:Y:S06]  /*10c90*/  BRA `(.L_x_9839) ;  /* 0xffffffdc00e87947 */ /* 0x000fec000383ffff */
.L_x_9770:
[----:B------:R-:W-:Y:S01]  /*10ca0*/  BSSY B0, `(.L_x_9840) ;  /* 0x0000007000007945 */ /* 0x000fe20003800000 */
[----:B------:R-:W-:Y:S02]  /*10cb0*/  IMAD.MOV.U32 R13, RZ, RZ, R3 ;  /* 0x000000ffff0d7224 */ /* 0x000fe400078e0003 */
[----:B------:R-:W-:Y:S02]  /*10cc0*/  IMAD.MOV.U32 R11, RZ, RZ, 0x1f ;  /* 0x0000001fff0b7424 */ /* 0x000fe400078e00ff */
[----:B------:R-:W-:-:S07]  /*10cd0*/  IMAD.MOV.U32 R15, RZ, RZ, -0x1 ;  /* 0xffffffffff0f7424 */ /* 0x000fce00078e00ff */
[----:B-123-5:R-:W-:Y:S05]  /*10ce0*/  WARPSYNC.COLLECTIVE R15, `(.L_x_9841) ;  /* 0x000000000f087348 */ /* 0x02efea0003c00000 */
[----:B------:R0:W4:Y:S02]  /*10cf0*/  SHFL.IDX P6, R14, R13, R12, R11 ;  /* 0x0000000c0d0e7389 */ /* 0x00012400000c000b */
[----:B012345:R-:W-:Y:S01]  /*10d00*/  ENDCOLLECTIVE ;  /* 0x000000000000791b */ /* 0x03ffe20003800000 */
.L_x_9841:
[----:B------:R-:W-:Y:S05]  /*10d10*/  BSYNC B0 ;  /* 0x0000000000007941 */ /* 0x000fea0003800000 */
.L_x_9840:
[----:B------:R-:W-:Y:S05]  /*10d20*/  BRA `(.L_x_9769) ;  /* 0xffffffdc00e07947 */ /* 0x000fea000383ffff */
.L_x_9774:
[----:B0-----:R0:W1:Y:S02]  /*10d30*/  SYNCS.PHASECHK.TRANS64.TRYWAIT P0, [R0+URZ+0x22820], R3 ;  /* 0x02282003000075a7 */ /* 0x001064000800017f */
[----:B-1----:R-:W-:Y:S05]  /*10d40*/  @!P0 NANOSLEEP.SYNCS 0x989680 ;  /* 0x009896800000895d */ /* 0x002fea0003900000 */
[----:B------:R-:W1:Y:S02]  /*10d50*/  @!P0 SYNCS.PHASECHK.TRANS64 P0, [R0+URZ+0x22820], R3 ;  /* 0x02282003000085a7 */ /* 0x000e64000800007f */
[----:B-1----:R-:W-:Y:S05]  /*10d60*/  @!P0 BRA `(.L_x_9774) ;  /* 0xfffffffc00f08947 */ /* 0x002fea000383ffff */
[----:B------:R-:W-:Y:S05]  /*10d70*/  BRA `(.L_x_9842) ;  /* 0xffffffe000d47947 */ /* 0x000fea000383ffff */
.L_x_9775:
        /* <DEDUP_REMOVED lines=11> */
.L_x_9844:
[----:B------:R-:W-:Y:S05]  /*10e30*/  BSYNC B0 ;  /* 0x0000000000007941 */ /* 0x000fea0003800000 */
.L_x_9843:
[----:B------:R-:W-:Y:S05]  /*10e40*/  BRA `(.L_x_9845) ;  /* 0xffffffe000bc7947 */ /* 0x000fea000383ffff */
.L_x_9778:
[----:B------:R-:W-:Y:S01]  /*10e50*/  BSSY B1, `(.L_x_9846) ;  /* 0x0000006000017945 */ /* 0x000fe20003800000 */
[----:B------:R-:W-:-:S07]  /*10e60*/  IMAD.MOV.U32 R15, RZ, RZ, -0x1 ;  /* 0xffffffffff0f7424 */ /* 0x000fce00078e00ff */
[----:B01---5:R-:W-:Y:S05]  /*10e70*/  WARPSYNC.COLLECTIVE R15, `(.L_x_9847) ;  /* 0x000000000f0c7348 */ /* 0x023fea0003c00000 */
[----:B------:R-:W-:Y:S02]  /*10e80*/  ELECT P6, UR62, PT ;  /* 0x00000000003e782f */ /* 0x000fe400038c0000 */
[----:B------:R-:W-:Y:S01]  /*10e90*/  MOV R14, UR62 ;  /* 0x0000003e000e7c02 */ /* 0x000fe20008000f00 */
[----:B01---5:R-:W-:Y:S10]  /*10ea0*/  ENDCOLLECTIVE ;  /* 0x000000000000791b */ /* 0x023ff40003800000 */
.L_x_9847:
[----:B------:R-:W-:Y:S05]  /*10eb0*/  BSYNC B1 ;  /* 0x0000000000017941 */ /* 0x000fea0003800000 */
.L_x_9846:
[----:B------:R-:W-:Y:S05]  /*10ec0*/  BRA `(.L_x_9848) ;  /* 0xffffffe000b47947 */ /* 0x000fea000383ffff */
.L_x_9780:
[----:B0-----:R0:W1:Y:S02]  /*10ed0*/  SYNCS.PHASECHK.TRANS64.TRYWAIT P0, [R6+URZ], R5 ;  /* 0x00000005060075a7 */ /* 0x001064000800017f */
[----:B-1----:R-:W-:Y:S05]  /*10ee0*/  @!P0 NANOSLEEP.SYNCS 0x989680 ;  /* 0x009896800000895d */ /* 0x002fea0003900000 */
[----:B------:R-:W1:Y:S02]  /*10ef0*/  @!P0 SYNCS.PHASECHK.TRANS64 P0, [R6+URZ], R5 ;  /* 0x00000005060085a7 */ /* 0x000e64000800007f */
[----:B-1----:R-:W-:Y:S05]  /*10f00*/  @!P0 BRA `(.L_x_9780) ;  /* 0xfffffffc00f08947 */ /* 0x002fea000383ffff */
[----:B------:R-:W-:Y:S05]  /*10f10*/  BRA `(.L_x_9849) ;  /* 0xffffffe000f07947 */ /* 0x000fea000383ffff */
.L_x_9781:
[----:B-1----:R1:W2:Y:S02]  /*10f20*/  SYNCS.PHASECHK.TRANS64.TRYWAIT P0, [R7+URZ], R2 ;  /* 0x00000002070075a7 */ /* 0x0022a4000800017f */
[----:B--2---:R-:W-:Y:S05]  /*10f30*/  @!P0 NANOSLEEP.SYNCS 0x989680 ;  /* 0x009896800000895d */ /* 0x004fea0003900000 */
[----:B------:R-:W2:Y:S02]  /*10f40*/  @!P0 SYNCS.PHASECHK.TRANS64 P0, [R7+URZ], R2 ;  /* 0x00000002070085a7 */ /* 0x000ea4000800007f */
[----:B--2---:R-:W-:Y:S05]  /*10f50*/  @!P0 BRA `(.L_x_9781) ;  /* 0xfffffffc00f08947 */ /* 0x004fea000383ffff */
[----:B------:R-:W-:Y:S05]  /*10f60*/  BRA `(.L_x_9850) ;  /* 0xffffffe000e47947 */ /* 0x000fea000383ffff */
.L_x_9783:
[----:B--2---:R2:W3:Y:S02]  /*10f70*/  SYNCS.PHASECHK.TRANS64.TRYWAIT P0, [R4+URZ], R5 ;  /* 0x00000005040075a7 */ /* 0x0044e4000800017f */
[----:B---3--:R-:W-:Y:S05]  /*10f80*/  @!P0 NANOSLEEP.SYNCS 0x989680 ;  /* 0x009896800000895d */ /* 0x008fea0003900000 */
[----:B------:R-:W3:Y:S02]  /*10f90*/  @!P0 SYNCS.PHASECHK.TRANS64 P0, [R4+URZ], R5 ;  /* 0x00000005040085a7 */ /* 0x000ee4000800007f */
[----:B---3--:R-:W-:Y:S05]  /*10fa0*/  @!P0 BRA `(.L_x_9783) ;  /* 0xfffffffc00f08947 */ /* 0x008fea000383ffff */
[----:B------:R-:W-:Y:S05]  /*10fb0*/  BRA `(.L_x_9851) ;  /* 0xffffffe000ec7947 */ /* 0x000fea000383ffff */
.L_x_9852:
        /* <DEDUP_REMOVED lines=12> */
.L_x_15307:


//--------------------- .text._ZN7cutlass13device_kernelIN5flash11enable_sm90INS1_16FlashAttnFwdSm90INS1_25CollectiveMainloopFwdSm90ILi2EN4cute5tupleIJNS5_1CILi1EEES8_S8_EEENS6_IJNS7_ILi128EEENS7_ILi96EEENS7_ILi64EEEEEELi256ENS_10bfloat16_tEfNS_4arch4Sm90ELb0ELb0ELb1ELb1ELb0ELb1ELb0ELb1ELb0ELb1ELb0ELb0EEENS1_21CollectiveEpilogueFwdINS6_IJSA_NS7_ILi256EEESB_EEES9_SE_SG_Li256ELb1ELb1ELb0ELb0EEENS1_36VarlenDynamicPersistentTileSchedulerILi128ELi96ELi256ELi128ELb0ELb1ELb1ELb0ELb1ELb1EEEEEEEEEvNT_6ParamsE --------------------------
	.section	.text._ZN7cutlass13device_kernelIN5flash11enable_sm90INS1_16FlashAttnFwdSm90INS1_25CollectiveMainloopFwdSm90ILi2EN4cute5tupleIJNS5_1CILi1EEES8_S8_EEENS6_IJNS7_ILi128EEENS7_ILi96EEENS7_ILi64EEEEEELi256ENS_10bfloat16_tEfNS_4arch4Sm90ELb0ELb0ELb1ELb1ELb0ELb1ELb0ELb1ELb0ELb1ELb0ELb0EEENS1_21CollectiveEpilogueFwdINS6_IJSA_NS7_ILi256EEESB_EEES9_SE_SG_Li256ELb1ELb1ELb0ELb0EEENS1_36VarlenDynamicPersistentTileSchedulerILi128ELi96ELi256ELi128ELb0ELb1ELb1ELb0ELb1ELb1EEEEEEEEEvNT_6ParamsE,"ax",@progbits
	.align	128
.text._ZN7cutlass13device_kernelIN5flash11enable_sm90INS1_16FlashAttnFwdSm90INS1_25CollectiveMainloopFwdSm90ILi2EN4cute5tupleIJNS5_1CILi1EEES8_S8_EEENS6_IJNS7_ILi128EEENS7_ILi96EEENS7_ILi64EEEEEELi256ENS_10bfloat16_tEfNS_4arch4Sm90ELb0ELb0ELb1ELb1ELb0ELb1ELb0ELb1ELb0ELb1ELb0ELb0EEENS1_21CollectiveEpilogueFwdINS6_IJSA_NS7_ILi256EEESB_EEES9_SE_SG_Li256ELb1ELb1ELb0ELb0EEENS1_36VarlenDynamicPersistentTileSchedulerILi128ELi96ELi256ELi128ELb0ELb1ELb1ELb0ELb1ELb1EEEEEEEEEvNT_6ParamsE:
        .type           _ZN7cutlass13device_kernelIN5flash11enable_sm90INS1_16FlashAttnFwdSm90INS1_25CollectiveMainloopFwdSm90ILi2EN4cute5tupleIJNS5_1CILi1EEES8_S8_EEENS6_IJNS7_ILi128EEENS7_ILi96EEENS7_ILi64EEEEEELi256ENS_10bfloat16_tEfNS_4arch4Sm90ELb0ELb0ELb1ELb1ELb0ELb1ELb0ELb1ELb0ELb1ELb0ELb0EEENS1_21CollectiveEpilogueFwdINS6_IJSA_NS7_ILi256EEESB_EEES9_SE_SG_Li256ELb1ELb1ELb0ELb0EEENS1_36VarlenDynamicPersistentTileSchedulerILi128ELi96ELi256ELi128ELb0ELb1ELb1ELb0ELb1ELb1EEEEEEEEEvNT_6ParamsE,@function
        .size           _ZN7cutlass13device_kernelIN5flash11enable_sm90INS1_16FlashAttnFwdSm90INS1_25CollectiveMainloopFwdSm90ILi2EN4cute5tupleIJNS5_1CILi1EEES8_S8_EEENS6_IJNS7_ILi128EEENS7_ILi96EEENS7_ILi64EEEEEELi256ENS_10bfloat16_tEfNS_4arch4Sm90ELb0ELb0ELb1ELb1ELb0ELb1ELb0ELb1ELb0ELb1ELb0ELb0EEENS1_21CollectiveEpilogueFwdINS6_IJSA_NS7_ILi256EEESB_EEES9_SE_SG_Li256ELb1ELb1ELb0ELb0EEENS1_36VarlenDynamicPersistentTileSchedulerILi128ELi96ELi256ELi128ELb0ELb1ELb1ELb0ELb1ELb1EEEEEEEEEvNT_6ParamsE,(.L_x_15308 - _ZN7cutlass13device_kernelIN5flash11enable_sm90INS1_16FlashAttnFwdSm90INS1_25CollectiveMainloopFwdSm90ILi2EN4cute5tupleIJNS5_1CILi1EEES8_S8_EEENS6_IJNS7_ILi128EEENS7_ILi96EEENS7_ILi64EEEEEELi256ENS_10bfloat16_tEfNS_4arch4Sm90ELb0ELb0ELb1ELb1ELb0ELb1ELb0ELb1ELb0ELb1ELb0ELb0EEENS1_21CollectiveEpilogueFwdINS6_IJSA_NS7_ILi256EEESB_EEES9_SE_SG_Li256ELb1ELb1ELb0ELb0EEENS1_36VarlenDynamicPersistentTileSchedulerILi128ELi96ELi256ELi128ELb0ELb1ELb1ELb0ELb1ELb1EEEEEEEEEvNT_6ParamsE)
        .other          _ZN7cutlass13device_kernelIN5flash11enable_sm90INS1_16FlashAttnFwdSm90INS1_25CollectiveMainloopFwdSm90ILi2EN4cute5tupleIJNS5_1CILi1EEES8_S8_EEENS6_IJNS7_ILi128EEENS7_ILi96EEENS7_ILi64EEEEEELi256ENS_10bfloat16_tEfNS_4arch4Sm90ELb0ELb0ELb1ELb1ELb0ELb1ELb0ELb1ELb0ELb1ELb0ELb0EEENS1_21CollectiveEpilogueFwdINS6_IJSA_NS7_ILi256EEESB_EEES9_SE_SG_Li256ELb1ELb1ELb0ELb0EEENS1_36VarlenDynamicPersistentTileSchedulerILi128ELi96ELi256ELi128ELb0ELb1ELb1ELb0ELb1ELb1EEEEEEEEEvNT_6ParamsE,@"STO_CUDA_ENTRY STV_DEFAULT"
_ZN7cutlass13device_kernelIN5flash11enable_sm90INS1_16FlashAttnFwdSm90INS1_25CollectiveMainloopFwdSm90ILi2EN4cute5tupleIJNS5_1CILi1EEES8_S8_EEENS6_IJNS7_ILi128EEENS7_ILi96EEENS7_ILi64EEEEEELi256ENS_10bfloat16_tEfNS_4arch4Sm90ELb0ELb0ELb1ELb1ELb0ELb1ELb0ELb1ELb0ELb1ELb0ELb0EEENS1_21CollectiveEpilogueFwdINS6_IJSA_NS7_ILi256EEESB_EEES9_SE_SG_Li256ELb1ELb1ELb0ELb0EEENS1_36VarlenDynamicPersistentTileSchedulerILi128ELi96ELi256ELi128ELb0ELb1ELb1ELb0ELb1ELb1EEEEEEEEEvNT_6ParamsE:
        /* <DEDUP_REMOVED lines=23> */
.L_x_9854:
[----:B------:R-:W-:Y:S05]  /*0170*/  BSYNC B0 ;  /* 0x0000000000007941 */ /* 0x000fea0003800000 */
.L_x_9853:
        /* <DEDUP_REMOVED lines=11> */
[----:B0-----:R-:W-:Y:S02]  /*0230*/  ISETP.NE.AND P1, PT, R2, RZ, PT ;  /* 0x000000ff0200720c */ /* 0x001fe40003f25270 */
[----:B------:R0:W2:Y:S01]  /*0240*/  SHFL.IDX PT, R2, R3, RZ, 0x1f ;  /* 0x00001fff03027589 */ /* 0x0000a200000e0000 */
[----:B-1----:R-:W-:Y:S02]  /*0250*/  @UP0 ULEA UR8, UR8, UR6, 0x18 ;  /* 0x0000000608080291 */ /* 0x002fe4000f8ec03f */
[----:B------:R-:W-:-:S04]  /*0260*/  @UP0 UIADD3 UR6, -UR7, 0x100000, URZ ;  /* 0x0010000007060890 */ /* 0x000fc8000fffe13f */
[----:B------:R-:W-:Y:S02]  /*0270*/  @UP0 USHF.L.U32 UR7, UR6, 0xb, URZ ;  /* 0x0000000b06070899 */ /* 0x000fe4000800063f */
[----:B------:R-:W-:Y:S01]  /*0280*/  @UP0 USHF.L.U32 UR6, UR6, 0x1, URZ ;  /* 0x0000000106060899 */ /* 0x000fe2000800063f */
[----:B------:R-:W-:Y:S01]  /*0290*/  VOTEU.ANY UP0, P0 ;  /* 0x00000000003f7886 */ /* 0x000fe20000000100 */
[----:B------:R-:W1:Y:S04]  /*02a0*/  FENCE.VIEW.ASYNC.S ;  /* 0x00000000000073c6 */ /* 0x000e680000000000 */
[----:B-1----:R0:W1:Y:S06]  /*02b0*/  @UP0 SYNCS.EXCH.64 URZ, [UR8+0x22800], UR4 ;  /* 0x02280004083f05b2 */ /* 0x00206c0008000100 */
[----:B------:R0:W3:Y:S02]  /*02c0*/  @UP1 SYNCS.EXCH.64 URZ, [UR8+0x22820], UR6 ;  /* 0x02282006083f15b2 */ /* 0x0000e40008000100 */
[----:B0-----:R-:W-:Y:S05]  /*02d0*/  @P1 BRA `(.L_x_9855) ;  /* 0x0000000000481947 */ /* 0x001fea0003800000 */
        /* <DEDUP_REMOVED lines=16> */
[----:B------:R0:W0:Y:S01]  /*03e0*/  SYNCS.EXCH.64 URZ, [UR8+0x22848], UR6 ;  /* 0x02284806083f75b2 */ /* 0x0000220008000100 */
[----:B------:R-:W-:Y:S01]  /*03f0*/  NOP ;  /* 0x0000000000007918 */ /* 0x000fe20000000000 */
.L_x_9855:
        /* <DEDUP_REMOVED lines=22> */
.L_x_9856:
        /* <DEDUP_REMOVED lines=18> */
.L_x_9857:
        /* <DEDUP_REMOVED lines=22> */
.L_x_9858:
        /* <DEDUP_REMOVED lines=22> */
.L_x_9859:
[----:B--2---:R-:W-:Y:S01]  /*0940*/  ISETP.NE.AND P0, PT, R2, RZ, PT ;  /* 0x000000ff0200720c */ /* 0x004fe20003f05270 */
[----:B------:R-:W-:Y:S01]  /*0950*/  IMAD.MOV.U32 R2, RZ, RZ, 0x1 ;  /* 0x00000001ff027424 */ /* 0x000fe200078e00ff */
[----:B------:R-:W-:Y:S01]  /*0960*/  NOP ;  /* 0x0000000000007918 */ /* 0x000fe20000000000 */
[----:B------:R-:W-:Y:S01]  /*0970*/  ULDC.64 UR40, c[0x0][0x208] ;  /* 0x0000820000287ab9 */ /* 0x000fe20000000a00 */
[----:B------:R-:W-:Y:S02]  /*0980*/  BSSY B9, `(.L_x_9860) ;  /* 0x00016c8000097945 */ /* 0x000fe40003800000 */
[----:B------:R-:W-:-:S05]  /*0990*/  SEL R2, R2, 0x2, !P0 ;  /* 0x0000000202027807 */ /* 0x000fca0004000000 */
[----:B------:R2:W-:Y:S01]  /*09a0*/  STL [R1+0x60], R2 ;  /* 0x0000600201007387 */ /* 0x0005e20000100800 */
[----:B01-34-:R-:W-:Y:S06]  /*09b0*/  BAR.SYNC.DEFER_BLOCKING 0x0 ;  /* 0x0000000000007b1d */ /* 0x01bfec0000010000 */
[----:B------:R-:W-:Y:S05]  /*09c0*/  @!P0 BRA `(.L_x_9861) ;  /* 0x000000f400cc8947 */ /* 0x000fea0003800000 */
.L_x_9862:
        /* <DEDUP_REMOVED lines=8> */
[----:B-1----:R-:W-:-:S06]  /*0a50*/  ULEA UR4, UR5, UR4, 0x18 ;  /* 0x0000000405047291 */ /* 0x002fcc000f8ec03f */
[----:B------:R-:W-:Y:S01]  /*0a60*/  IMAD.U32 R18, RZ, RZ, UR4 ;  /* 0x00000004ff127e24 */ /* 0x000fe2000f8e00ff */
[----:B0-----:R-:W-:Y:S01]  /*0a70*/  SHF.R.U32.HI R0, RZ, 0x7, R0 ;  /* 0x00000007ff007819 */ /* 0x001fe20000011600 */
[----:B------:R-:W-:-:S03]  /*0a80*/  ULDC UR4, c[0x0][0xc3c] ;  /* 0x00030f0000047ab9 */ /* 0x000fc60000000800 */
[----:B------:R-:W-:-:S13]  /*0a90*/  ISETP.NE.AND P0, PT, R0, 0x1, PT ;  /* 0x000000010000780c */ /* 0x000fda0003f05270 */
[----:B------:R-:W-:Y:S08]  /*0aa0*/  @!P0 BAR.ARV 0x9, 0x100 ;  /* 0x0244000000008b1d */ /* 0x000ff00000002000 */
[----:B------:R-:W-:Y:S06]  /*0ab0*/  BAR.SYNC.DEFER_BLOCKING 0x5, 0x180 ;  /* 0x0146000000007b1d */ /* 0x000fec0000010000 */
[----:B------:R-:W0:Y:S02]  /*0ac0*/  LDS.128 R88, [R18+0x228d0] ;  /* 0x0228d00012587984 */ /* 0x000e240000000c00 */
[----:B------:R-:W-:Y:S06]  /*0ad0*/  BAR.ARV 0x4, 0x180 ;  /* 0x0106000000007b1d */ /* 0x000fec0000002000 */
[----:B0-----:R-:W-:-:S13]  /*0ae0*/  ISETP.GE.AND P0, PT, R91, UR4, PT ;  /* 0x000000045b007c0c */ /* 0x001fda000bf06270 */
[----:B------:R-:W-:Y:S05]  /*0af0*/  @P0 BRA `(.L_x_9863) ;  /* 0x0000016800c00947 */ /* 0x000fea0003800000 */
[----:B------:R-:W3:Y:S01]  /*0b00*/  LDL.LU R11, [R1+0x60] ;  /* 0x00006000010b7983 */ /* 0x000ee20000300800 */
[----:B------:R-:W0:Y:S02]  /*0b10*/  S2R R0, SR_TID.X ;  /* 0x0000000000007919 */ /* 0x000e240000002100 */
[----:B0-----:R-:W-:-:S05]  /*0b20*/  VIADD R10, R0, 0xffffff80 ;  /* 0xffffff80000a7836 */ /* 0x001fca0000000000 */
[----:B------:R-:W-:-:S04]  /*0b30*/  SHF.R.S32.HI R0, RZ, 0x1f, R10 ;  /* 0x0000001fff007819 */ /* 0x000fc8000001140a */
[----:B------:R-:W-:-:S04]  /*0b40*/  LEA.HI R3, R0, R10, RZ, 0x7 ;  /* 0x0000000a00037211 */ /* 0x000fc800078f38ff */
[----:B------:R-:W-:-:S05]  /*0b50*/  LOP3.LUT R230, R3, 0xffffff80, RZ, 0xc0, !PT ;  /* 0xffffff8003e67812 */ /* 0x000fca00078ec0ff */
[----:B------:R-:W-:-:S05]  /*0b60*/  IMAD.IADD R230, R10, 0x1, -R230 ;  /* 0x000000010ae67824 */ /* 0x000fca00078e0ae6 */
[----:B------:R-:W-:-:S04]  /*0b70*/  SHF.R.S32.HI R7, RZ, 0x1f, R230 ;  /* 0x0000001fff077819 */ /* 0x000fc800000114e6 */
[----:B------:R-:W-:-:S04]  /*0b80*/  LEA.HI R6, R7, R230, RZ, 0x2 ;  /* 0x000000e607067211 */ /* 0x000fc800078f10ff */
[--C-:B------:R-:W-:Y:S02]  /*0b90*/  SHF.R.S32.HI R4, RZ, 0x2, R6.reuse ;  /* 0x00000002ff047819 */ /* 0x100fe40000011406 */
[----:B------:R-:W-:Y:S02]  /*0ba0*/  SHF.R.S32.HI R5, RZ, 0x1f, R6 ;  /* 0x0000001fff057819 */ /* 0x000fe40000011406 */
[----:B------:R-:W-:Y:S02]  /*0bb0*/  SHF.R.S32.HI R234, RZ, 0x7, R3 ;  /* 0x00000007ffea7819 */ /* 0x000fe40000011403 */
[----:B------:R-:W-:Y:S02]  /*0bc0*/  LEA.HI R5, R5, R4, RZ, 0x3 ;  /* 0x0000000405057211 */ /* 0x000fe400078f18ff */
[----:B--2---:R-:W-:Y:S02]  /*0bd0*/  LEA.HI R2, R0, R10, RZ, 0x4 ;  /* 0x0000000a00027211 */ /* 0x004fe400078f20ff */
[----:B------:R-:W-:-:S02]  /*0be0*/  LOP3.LUT R9, R5, 0xfffffff8, RZ, 0xc0, !PT ;  /* 0xfffffff805097812 */ /* 0x000fc400078ec0ff */
[----:B------:R-:W-:Y:S02]  /*0bf0*/  LEA.HI R7, R7, R230, RZ, 0x5 ;  /* 0x000000e607077211 */ /* 0x000fe400078f28ff */
[----:B------:R-:W-:Y:S02]  /*0c00*/  LEA.HI R3, R3, R234, RZ, 0x1 ;  /* 0x000000ea03037211 */ /* 0x000fe400078f08ff */
[----:B------:R-:W-:Y:S01]  /*0c10*/  SHF.R.S32.HI R5, RZ, 0x4, R2 ;  /* 0x00000004ff057819 */ /* 0x000fe20000011402 */
[----:B------:R-:W-:Y:S01]  /*0c20*/  IMAD.IADD R8, R4, 0x1, -R9 ;  /* 0x0000000104087824 */ /* 0x000fe200078e0a09 */
[----:B------:R-:W-:Y:S02]  /*0c30*/  SHF.R.S32.HI R7, RZ, 0x5, R7 ;  /* 0x00000005ff077819 */ /* 0x000fe40000011407 */
[----:B------:R-:W-:Y:S02]  /*0c40*/  LOP3.LUT R3, R3, 0x3fffffe, RZ, 0xc0, !PT ;  /* 0x03fffffe03037812 */ /* 0x000fe400078ec0ff */
[----:B------:R-:W-:-:S02]  /*0c50*/  LOP3.LUT R4, R2, 0x3fffff0, RZ, 0xc0, !PT ;  /* 0x03fffff002047812 */ /* 0x000fc400078ec0ff */
[----:B------:R-:W-:Y:S01]  /*0c60*/  LEA.HI R2, R2, R5, RZ, 0x1 ;  /* 0x0000000502027211 */ /* 0x000fe200078f08ff */
[----:B------:R-:W-:Y:S01]  /*0c70*/  IMAD R8, R7, 0x10, R8 ;  /* 0x0000001007087824 */ /* 0x000fe200078e0208 */
[-C--:B------:R-:W-:Y:S01]  /*0c80*/  LEA.HI R207, R0, R10.reuse, RZ, 0x5 ;  /* 0x0000000a00cf7211 */ /* 0x080fe200078f28ff */
[----:B------:R-:W-:Y:S01]  /*0c90*/  IMAD.IADD R3, R234, 0x1, -R3 ;  /* 0x00000001ea037824 */ /* 0x000fe200078e0a03 */
[----:B------:R-:W-:Y:S01]  /*0ca0*/  LOP3.LUT R2, R2, 0x1ffffffe, RZ, 0xc0, !PT ;  /* 0x1ffffffe02027812 */ /* 0x000fe200078ec0ff */
[----:B------:R-:W-:Y:S01]  /*0cb0*/  IMAD.IADD R4, R10, 0x1, -R4 ;  /* 0x000000010a047824 */ /* 0x000fe200078e0a04 */
[----:B------:R-:W-:Y:S01]  /*0cc0*/  SHF.R.S32.HI R207, RZ, 0x5, R207 ;  /* 0x00000005ffcf7819 */ /* 0x000fe200000114cf */
[----:B------:R-:W-:Y:S01]  /*0cd0*/  IMAD R235, R3, 0x40, R8 ;  /* 0x0000004003eb7824 */ /* 0x000fe200078e0208 */
[----:B------:R-:W-:Y:S01]  /*0ce0*/  LEA.HI R3, R0, R10, RZ, 0x2 ;  /* 0x0000000a00037211 */ /* 0x000fe200078f10ff */
[----:B------:R-:W-:Y:S02]  /*0cf0*/  IMAD.IADD R2, R5, 0x1, -R2 ;  /* 0x0000000105027824 */ /* 0x000fe400078e0a02 */
[----:B------:R-:W-:Y:S01]  /*0d00*/  IMAD R5, R207, 0x10, R4 ;  /* 0x00000010cf057824 */ /* 0x000fe200078e0204 */
[----:B------:R-:W-:-:S02]  /*0d10*/  LOP3.LUT R4, R3, 0xfffffffc, RZ, 0xc0, !PT ;  /* 0xfffffffc03047812 */ /* 0x000fc400078ec0ff */
[----:B------:R-:W-:-:S03]  /*0d20*/  LEA.HI R0, R0, R10, RZ, 0x3 ;  /* 0x0000000a00007211 */ /* 0x000fc600078f18ff */
[----:B------:R-:W-:Y:S01]  /*0d30*/  IMAD.IADD R4, R10, 0x1, -R4 ;  /* 0x000000010a047824 */ /* 0x000fe200078e0a04 */
[----:B------:R-:W-:Y:S02]  /*0d40*/  LOP3.LUT R212, R0, 0xfffffff8, RZ, 0xc0, !PT ;  /* 0xfffffff800d47812 */ /* 0x000fe400078ec0ff */
[----:B------:R-:W-:Y:S02]  /*0d50*/  SHF.R.S32.HI R228, RZ, 0x3, R0 ;  /* 0x00000003ffe47819 */ /* 0x000fe40000011400 */
[----:B------:R-:W-:Y:S01]  /*0d60*/  LEA.HI R0, R4, R4, RZ, 0x1 ;  /* 0x0000000404007211 */ /* 0x000fe200078f08ff */
[----:B------:R-:W-:Y:S01]  /*0d70*/  IMAD.IADD R212, R10, 0x1, -R212 ;  /* 0x000000010ad47824 */ /* 0x000fe200078e0ad4 */
[--C-:B------:R-:W-:Y:S02]  /*0d80*/  SHF.R.S32.HI R19, RZ, 0x2, R3.reuse ;  /* 0x00000002ff137819 */ /* 0x100fe40000011403 */
[----:B------:R-:W-:Y:S01]  /*0d90*/  SHF.R.S32.HI R8, RZ, 0x1f, R3 ;  /* 0x0000001fff087819 */ /* 0x000fe20000011403 */
[----:B------:R-:W-:Y:S01]  /*0da0*/  IMAD.SHL.U32 R205, R212, 0x8, RZ ;  /* 0x00000008d4cd7824 */ /* 0x000fe200078e00ff */
[----:B------:R-:W-:Y:S01]  /*0db0*/  LOP3.LUT R3, R0, 0x1ffffffe, RZ, 0xc0, !PT ;  /* 0x1ffffffe00037812 */ /* 0x000fe200078ec0ff */
[----:B------:R-:W-:-:S04]  /*0dc0*/  IMAD R7, R5, 0x8, R2 ;  /* 0x0000000805077824 */ /* 0x000fc800078e0202 */
[----:B------:R-:W-:Y:S01]  /*0dd0*/  IMAD.IADD R0, R4, 0x1, -R3 ;  /* 0x0000000104007824 */ /* 0x000fe200078e0a03 */
[----:B------:R-:W-:Y:S02]  /*0de0*/  SHF.R.S32.HI R3, RZ, 0x1f, R205 ;  /* 0x0000001fff037819 */ /* 0x000fe400000114cd */
[----:B------:R-:W-:Y:S01]  /*0df0*/  LOP3.LUT R3, R6, 0x7ffffffc, RZ, 0xc0, !PT ;  /* 0x7ffffffc06037812 */ /* 0x000fe200078ec0ff */
[----:B------:R-:W-:Y:S02]  /*0e00*/  VIADD R217, R19, 0x40 ;  /* 0x0000004013d97836 */ /* 0x000fe40000000000 */
[----:B------:R-:W-:Y:S02]  /*0e10*/  IMAD.SHL.U32 R16, R4, 0x8, RZ ;  /* 0x0000000804107824 */ /* 0x000fe400078e00ff */
[----:B------:R-:W-:Y:S02]  /*0e20*/  IMAD.IADD R236, R230, 0x1, -R3 ;  /* 0x00000001e6ec7824 */ /* 0x000fe400078e0a03 */
[----:B------:R-:W-:-:S02]  /*0e30*/  IMAD.SHL.U32 R3, R7, 0x8, RZ ;  /* 0x0000000807037824 */ /* 0x000fc400078e00ff */
[----:B------:R-:W-:Y:S01]  /*0e40*/  IMAD.SHL.U32 R22, R4, 0x4, RZ ;  /* 0x0000000404167824 */ /* 0x000fe200078e00ff */
[----:B------:R-:W-:Y:S02]  /*0e50*/  SHF.R.S32.HI R4, RZ, 0x1f, R217 ;  /* 0x0000001fff047819 */ /* 0x000fe400000114d9 */
[----:B------:R0:W-:Y:S01]  /*0e60*/  STL [R1+0x4], R3 ;  /* 0x0000040301007387 */ /* 0x0001e20000100800 */
[----:B------:R-:W-:Y:S01]  /*0e70*/  LEA.HI R8, R8, R19, RZ, 0x3 ;  /* 0x0000001308087211 */ /* 0x000fe200078f18ff */
[----:B------:R-:W-:Y:S01]  /*0e80*/  IMAD.SHL.U32 R206, R217, 0x40, RZ ;  /* 0x00000040d9ce7824 */ /* 0x000fe200078e00ff */
[----:B------:R-:W-:Y:S02]  /*0e90*/  LEA.HI R4, R4, R217, RZ, 0x3 ;  /* 0x000000d904047211 */ /* 0x000fe400078f18ff */
[----:B------:R-:W-:Y:S02]  /*0ea0*/  LOP3.LUT R8, R8, 0xfffffff8, RZ, 0xc0, !PT ;  /* 0xfffffff808087812 */ /* 0x000fe400078ec0ff */
[----:B------:R-:W-:Y:S01]  /*0eb0*/  LOP3.LUT R206, R206, 0x1c0, RZ, 0xc0, !PT ;  /* 0x000001c0cece7812 */ /* 0x000fe200078ec0ff */
[----:B------:R-:W-:-:S02]  /*0ec0*/  IMAD.SHL.U32 R4, R4, 0x40, RZ ;  /* 0x0000004004047824 */ /* 0x000fc400078e00ff */
[----:B------:R-:W-:Y:S01]  /*0ed0*/  IMAD.IADD R226, R19, 0x1, -R8 ;  /* 0x0000000113e27824 */ /* 0x000fe200078e0a08 */
[----:B------:R-:W-:Y:S01]  /*0ee0*/  SHF.R.U32.HI R8, RZ, 0x3, R206 ;  /* 0x00000003ff087819 */ /* 0x000fe200000116ce */
[----:B------:R-:W-:Y:S01]  /*0ef0*/  VIADD R202, R22, 0x10 ;  /* 0x0000001016ca7836 */ /* 0x000fe20000000000 */
[----:B------:R-:W-:Y:S02]  /*0f00*/  LOP3.LUT R5, R206, 0x38, R16, 0xf8, !PT ;  /* 0x00000038ce057812 */ /* 0x000fe400078ef810 */
[----:B------:R-:W-:Y:S01]  /*0f10*/  LOP3.LUT R208, R4, 0xfffffe00, RZ, 0xc0, !PT ;  /* 0xfffffe0004d07812 */ /* 0x000fe200078ec0ff */
[C---:B------:R-:W-:Y:S01]  /*0f20*/  VIADD R210, R205.reuse, 0x40 ;  /* 0x00000040cdd27836 */ /* 0x040fe20000000000 */
[----:B------:R-:W-:Y:S01]  /*0f30*/  SHF.R.S32.HI R231, RZ, 0x1f, R202 ;  /* 0x0000001fffe77819 */ /* 0x000fe200000114ca */
[C---:B------:R-:W-:Y:S01]  /*0f40*/  VIADD R209, R205.reuse, 0x80 ;  /* 0x00000080cdd17836 */ /* 0x040fe20000000000 */
[----:B------:R-:W-:Y:S01]  /*0f50*/  LOP3.LUT R5, R208, R5, R8, 0xf6, !PT ;  /* 0x00000005d0057212 */ /* 0x000fe200078ef608 */
[----:B------:R-:W-:Y:S01]  /*0f60*/  VIADD R211, R205, 0xc0 ;  /* 0x000000c0cdd37836 */ /* 0x000fe20000000000 */
[----:B------:R-:W-:Y:S01]  /*0f70*/  SHF.R.S32.HI R6, RZ, 0x1f, R210 ;  /* 0x0000001fff067819 */ /* 0x000fe200000114d2 */
[----:B------:R-:W-:Y:S01]  /*0f80*/  IMAD.MOV.U32 R218, RZ, RZ, RZ ;  /* 0x000000ffffda7224 */ /* 0x000fe200078e00ff */
[----:B------:R-:W-:Y:S01]  /*0f90*/  CS2R R200, SRZ ;  /* 0x0000000000c87805 */ /* 0x000fe2000001ff00 */
[----:B------:R-:W-:Y:S01]  /*0fa0*/  IMAD.MOV.U32 R2, RZ, RZ, RZ ;  /* 0x000000ffff027224 */ /* 0x000fe200078e00ff */
[----:B------:R-:W-:Y:S01]  /*0fb0*/  SHF.R.S32.HI R220, RZ, 0x1f, R19 ;  /* 0x0000001fffdc7819 */ /* 0x000fe20000011413 */
[----:B------:R-:W-:Y:S01]  /*0fc0*/  IMAD.MOV.U32 R204, RZ, RZ, RZ ;  /* 0x000000ffffcc7224 */ /* 0x000fe200078e00ff */
[----:B------:R-:W-:Y:S01]  /*0fd0*/  SHF.R.S32.HI R17, RZ, 0x1f, R16 ;  /* 0x0000001fff117819 */ /* 0x000fe20000011410 */
[----:B------:R-:W-:Y:S01]  /*0fe0*/  IMAD.SHL.U32 R232, R202, 0x2, RZ ;  /* 0x00000002cae87824 */ /* 0x000fe200078e00ff */
[----:B------:R-:W-:Y:S01]  /*0ff0*/  SHF.R.S32.HI R6, RZ, 0x1f, R209 ;  /* 0x0000001fff067819 */ /* 0x000fe200000114d1 */
[----:B------:R-:W-:Y:S01]  /*1000*/  IMAD R233, R5, 0x2, R18 ;  /* 0x0000000205e97824 */ /* 0x000fe200078e0212 */
[----:B------:R-:W-:Y:S01]  /*1010*/  SHF.R.S32.HI R4, RZ, 0x1f, R211 ;  /* 0x0000001fff047819 */ /* 0x000fe200000114d3 */
[----:B------:R-:W-:Y:S01]  /*1020*/  IMAD R237, R0, 0x8, R235 ;  /* 0x0000000800ed7824 */ /* 0x000fe200078e02eb */
[----:B------:R-:W-:-:S02]  /*1030*/  SHF.L.U64.HI R231, R202, 0x1, R231 ;  /* 0x00000001cae77819 */ /* 0x000fc400000102e7 */
[----:B0--3--:R-:W-:-:S07]  /*1040*/  LOP3.LUT R203, R11, 0x1, RZ, 0xfc, !PT ;  /* 0x000000010bcb7812 */ /* 0x009fce00078efcff */
.L_x_9996:
[----:B0-----:R-:W0:Y:S02]  /*1050*/  LDC.64 R4, c[0x0][0xc88] ;  /* 0x00032200ff047b82 */ /* 0x001e240000000a00 */
[----:B0-----:R-:W-:-:S05]  /*1060*/  IMAD.WIDE R4, R91, 0x4, R4 ;  /* 0x000000045b047825 */ /* 0x001fca00078e0204 */
[----:B--2---:R-:W2:Y:S01]  /*1070*/  LDG.E R216, desc[UR40][R4.64] ;  /* 0x0000002804d87981 */ /* 0x004ea2000c1e1900 */
[----:B------:R-:W-:Y:S05]  /*1080*/  YIELD ;  /* 0x0000000000007946 */ /* 0x000fea0003800000 */
[----:B------:R-:W-:Y:S01]  /*1090*/  ULDC.64 UR4, c[0x0][0xa28] ;  /* 0x00028a0000047ab9 */ /* 0x000fe20000000a00 */
[----:B------:R-:W-:Y:S01]  /*10a0*/  ULDC.64 UR8, c[0x0][0xa18] ;  /* 0x0002860000087ab9 */ /* 0x000fe20000000a00 */
[----:B------:R-:W-:Y:S01]  /*10b0*/  ISETP.NE.U32.AND P1, PT, RZ, UR4, PT ;  /* 0x00000004ff007c0c */ /* 0x000fe2000bf25070 */
[----:B------:R-:W-:Y:S01]  /*10c0*/  ULDC.64 UR6, c[0x0][0xa08] ;  /* 0x0002820000067ab9 */ /* 0x000fe20000000a00 */
[----:B------:R-:W-:Y:S01]  /*10d0*/  IMAD.MOV.U32 R3, RZ, RZ, RZ ;  /* 0x000000ffff037224 */ /* 0x000fe200078e00ff */
[----:B------:R-:W-:Y:S01]  /*10e0*/  ISETP.NE.U32.AND P0, PT, RZ, UR6, PT ;  /* 0x00000006ff007c0c */ /* 0x000fe2000bf05070 */
[----:B------:R-:W-:Y:S01]  /*10f0*/  IMAD.MOV.U32 R31, RZ, RZ, RZ ;  /* 0x000000ffff1f7224 */ /* 0x000fe200078e00ff */
[----:B------:R-:W-:-:S02]  /*1100*/  ISETP.NE.AND.EX P1, PT, RZ, UR5, PT, P1 ;  /* 0x00000005ff007c0c */ /* 0x000fc4000bf25310 */
[----:B------:R-:W-:Y:S02]  /*1110*/  ISETP.NE.AND.EX P0, PT, RZ, UR7, PT, P0 ;  /* 0x00000007ff007c0c */ /* 0x000fe4000bf05300 */
[----:B--2---:R-:W-:Y:S01]  /*1120*/  SHF.R.S32.HI R229, RZ, 0x1f, R216 ;  /* 0x0000001fffe57819 */ /* 0x004fe200000114d8 */
[----:B------:R-:W-:-:S08]  /*1130*/  IMAD.SHL.U32 R214, R216, 0x4, RZ ;  /* 0x00000004d8d67824 */ /* 0x000fd000078e00ff */
[C---:B------:R-:W-:Y:S02]  /*1140*/  @P1 LEA R6, P2, R216.reuse, UR4, 0x2 ;  /* 0x00000004d8061c11 */ /* 0x040fe4000f8410ff */
[C-C-:B------:R-:W-:Y:S02]  /*1150*/  SHF.L.U64.HI R215, R216.reuse, 0x2, R229.reuse ;  /* 0x00000002d8d77819 */ /* 0x140fe400000102e5 */
[----:B------:R-:W-:Y:S02]  /*1160*/  @P1 LEA.HI.X R7, R216, UR5, R229, 0x2, P2 ;  /* 0x00000005d8071c11 */ /* 0x000fe400090f14e5 */
[----:B------:R-:W-:Y:S01]  /*1170*/  ISETP.NE.U32.AND P2, PT, RZ, UR8, PT ;  /* 0x00000008ff007c0c */ /* 0x000fe2000bf45070 */
[----:B------:R-:W-:Y:S01]  /*1180*/  ULDC UR4, c[0x0][0x288] ;  /* 0x0000a20000047ab9 */ /* 0x000fe20000000800 */
[----:B------:R-:W-:Y:S01]  /*1190*/  IADD3 R8, P3, R214, UR6, RZ ;  /* 0x00000006d6087c10 */ /* 0x000fe2000ff7e0ff */
[----:B------:R0:W5:Y:S01]  /*11a0*/  @P1 LDG.E R3, desc[UR40][R6.64] ;  /* 0x0000002806031981 */ /* 0x000162000c1e1900 */
[----:B------:R-:W-:Y:S01]  /*11b0*/  ISETP.NE.AND.EX P2, PT, RZ, UR9, PT, P2 ;  /* 0x00000009ff007c0c */ /* 0x000fe2000bf45320 */
[----:B------:R-:W-:Y:S01]  /*11c0*/  IMAD.U32 R39, RZ, RZ, UR4 ;  /* 0x00000004ff277e24 */ /* 0x000fe2000f8e00ff */
[----:B------:R-:W-:Y:S01]  /*11d0*/  IADD3.X R9, R215, UR7, RZ, P3, !PT ;  /* 0x00000007d7097c10 */ /* 0x000fe20009ffe4ff */
[----:B------:R-:W-:-:S04]  /*11e0*/  ULDC.64 UR4, c[0x0][0x418] ;  /* 0x0001060000047ab9 */ /* 0x000fc80000000a00 */
[----:B------:R0:W5:Y:S06]  /*11f0*/  @P0 LDG.E R31, desc[UR40][R8.64] ;  /* 0x00000028081f0981 */ /* 0x00016c000c1e1900 */
[----:B------:R-:W-:-:S04]  /*1200*/  @P2 IADD3 R4, P1, R214, UR8, RZ ;  /* 0x00000008d6042c10 */ /* 0x000fc8000ff3e0ff */
[----:B------:R-:W-:-:S05]  /*1210*/  @P2 IADD3.X R5, R215, UR9, RZ, P1, !PT ;  /* 0x00000009d7052c10 */ /* 0x000fca0008ffe4ff */
[----:B------:R0:W5:Y:S01]  /*1220*/  @P2 LDG.E R39, desc[UR40][R4.64] ;  /* 0x0000002804272981 */ /* 0x000162000c1e1900 */
[----:B------:R-:W-:-:S03]  /*1230*/  UISETP.NE.U32.AND UP0, UPT, UR4, URZ, UPT ;  /* 0x0000003f0400728c */ /* 0x000fc6000bf05070 */
[----:B------:R-:W-:Y:S01]  /*1240*/  ULDC UR4, c[0x0][0x424] ;  /* 0x0001090000047ab9 */ /* 0x000fe20000000800 */
[----:B------:R-:W-:-:S03]  /*1250*/  UISETP.NE.AND.EX UP0, UPT, UR5, URZ, UPT, UP0 ;  /* 0x0000003f0500728c */ /* 0x000fc6000bf05300 */
[----:B------:R-:W-:Y:S01]  /*1260*/  ULDC UR5, c[0x0][0x2f0] ;  /* 0x0000bc0000057ab9 */ /* 0x000fe20000000800 */
[----:B------:R-:W-:-:S04]  /*1270*/  USEL UR4, UR4, 0x1, UP0 ;  /* 0x0000000104047887 */ /* 0x000fc80008000000 */
[----:B------:R-:W-:-:S03]  /*1280*/  UIMAD UR4, UR4, UR5, URZ ;  /* 0x00000005040472a4 */ /* 0x000fc6000f8e023f */
[----:B------:R-:W-:Y:S02]  /*1290*/  ULDC UR5, c[0x0][0x348] ;  /* 0x0000d20000057ab9 */ /* 0x000fe40000000800 */
[----:B------:R-:W-:Y:S02]  /*12a0*/  IMAD.U32 R60, RZ, RZ, UR5 ;  /* 0x00000005ff3c7e24 */ /* 0x000fe4000f8e00ff */
[----:B------:R-:W-:Y:S02]  /*12b0*/  IMAD.U32 R28, RZ, RZ, UR4 ;  /* 0x00000004ff1c7e24 */ /* 0x000fe4000f8e00ff */
[----:B------:R-:W-:Y:S01]  /*12c0*/  IMAD.MOV.U32 R29, RZ, RZ, R216 ;  /* 0x000000ffff1d7224 */ /* 0x000fe200078e00d8 */
[----:B0--34-:R-:W-:Y:S06]  /*12d0*/  @P2 BRA `(.L_x_9864) ;  /* 0x0000000000242947 */ /* 0x019fec0003800000 */
        /* <DEDUP_REMOVED lines=9> */
.L_x_9864:
[----:B------:R-:W-:Y:S01]  /*1370*/  ULDC.64 UR4, c[0x0][0xa20] ;  /* 0x0002880000047ab9 */ /* 0x000fe20000000a00 */
[----:B------:R-:W-:Y:S01]  /*1380*/  IMAD.MOV.U32 R219, RZ, RZ, R89 ;  /* 0x000000ffffdb7224 */ /* 0x000fe200078e0059 */
[----:B------:R-:W-:Y:S01]  /*1390*/  ISETP.NE.U32.AND P1, PT, RZ, UR4, PT ;  /* 0x00000004ff007c0c */ /* 0x000fe2000bf25070 */
[----:B------:R-:W-:-:S03]  /*13a0*/  IMAD.MOV.U32 R213, RZ, RZ, R90 ;  /* 0x000000ffffd57224 */ /* 0x000fc600078e005a */
[----:B------:R-:W-:-:S13]  /*13b0*/  ISETP.NE.AND.EX P1, PT, RZ, UR5, PT, P1 ;  /* 0x00000005ff007c0c */ /* 0x000fda000bf25310 */
[----:B------:R-:W-:Y:S05]  /*13c0*/  @!P1 BRA `(.L_x_9865) ;  /* 0x0000000000109947 */ /* 0x000fea0003800000 */
[----:B------:R-:W-:-:S04]  /*13d0*/  IADD3 R4, P0, R214, UR4, RZ ;  /* 0x00000004d6047c10 */ /* 0x000fc8000ff1e0ff */
[----:B------:R-:W-:-:S05]  /*13e0*/  IADD3.X R5, R215, UR5, RZ, P0, !PT ;  /* 0x00000005d7057c10 */ /* 0x000fca00087fe4ff */
[----:B------:R0:W5:Y:S01]  /*13f0*/  LDG.E R28, desc[UR40][R4.64] ;  /* 0x00000028041c7981 */ /* 0x000162000c1e1900 */
[----:B------:R-:W-:Y:S05]  /*1400*/  BRA `(.L_x_9866) ;  /* 0x0000000000107947 */ /* 0x000fea0003800000 */
.L_x_9865:
[----:B------:R-:W-:Y:S05]  /*1410*/  @!P0 BRA `(.L_x_9866) ;  /* 0x00000000000c8947 */ /* 0x000fea0003800000 */
[----:B------:R-:W2:Y:S04]  /*1420*/  LDG.E R5, desc[UR40][R8.64] ;  /* 0x0000002808057981 */ /* 0x000ea8000c1e1900 */
[----:B------:R-:W2:Y:S02]  /*1430*/  LDG.E R28, desc[UR40][R8.64+0x4] ;  /* 0x00000428081c7981 */ /* 0x000ea4000c1e1900 */
[----:B--2---:R-:W-:-:S07]  /*1440*/  IMAD.IADD R28, R28, 0x1, -R5 ;  /* 0x000000011c1c7824 */ /* 0x004fce00078e0a05 */
.L_x_9866:
        /* <DEDUP_REMOVED lines=8> */
[----:B------:R0:W2:Y:S01]  /*14d0*/  @P0 LDG.E R9, desc[UR40][R4.64+0x4] ;  /* 0x0000042804090981 */ /* 0x0000a2000c1e1900 */
[----:B------:R-:W-:Y:S01]  /*14e0*/  ISETP.NE.U32.AND P1, PT, RZ, UR4, PT ;  /* 0x00000004ff007c0c */ /* 0x000fe2000bf25070 */
[----:B------:R-:W-:-:S03]  /*14f0*/  IMAD.MOV.U32 R38, RZ, RZ, R28 ;  /* 0x000000ffff267224 */ /* 0x000fc600078e001c */
[----:B------:R-:W-:Y:S01]  /*1500*/  ISETP.NE.AND.EX P1, PT, RZ, UR5, PT, P1 ;  /* 0x00000005ff007c0c */ /* 0x000fe2000bf25310 */
[----:B0-----:R-:W-:-:S05]  /*1510*/  IMAD.MOV R4, RZ, RZ, -R3 ;  /* 0x000000ffff047224 */ /* 0x001fca00078e0a03 */
[----:B------:R-:W-:-:S07]  /*1520*/  VIMNMX R4, RZ, R4, !PT ;  /* 0x00000004ff047248 */ /* 0x000fce0007fe0100 */
[----:B------:R-:W-:-:S04]  /*1530*/  @P1 IADD3 R6, P2, R214, UR4, RZ ;  /* 0x00000004d6061c10 */ /* 0x000fc8000ff5e0ff */
[----:B------:R-:W-:-:S05]  /*1540*/  @P1 IADD3.X R7, R215, UR5, RZ, P2, !PT ;  /* 0x00000005d7071c10 */ /* 0x000fca00097fe4ff */
[----:B------:R0:W5:Y:S01]  /*1550*/  @P1 LDG.E R38, desc[UR40][R6.64] ;  /* 0x0000002806261981 */ /* 0x000162000c1e1900 */
[----:B--2---:R-:W-:-:S04]  /*1560*/  @P0 IMAD.IADD R60, R9, 0x1, -R0 ;  /* 0x00000001093c0824 */ /* 0x004fc800078e0a00 */
[----:B------:R-:W-:-:S04]  /*1570*/  IMAD.IADD R176, R3, 0x1, R60 ;  /* 0x0000000103b07824 */ /* 0x000fc800078e023c */
[----:B------:R-:W-:-:S04]  /*1580*/  VIADD R0, R176, 0x5f ;  /* 0x0000005fb0007836 */ /* 0x000fc80000000000 */
[----:B------:R-:W-:-:S05]  /*1590*/  IMAD.HI R0, R0, 0x2aaaaaab, RZ ;  /* 0x2aaaaaab00007827 */ /* 0x000fca00078e02ff */
[----:B------:R-:W-:-:S04]  /*15a0*/  SHF.R.U32.HI R177, RZ, 0x1f, R0 ;  /* 0x0000001fffb17819 */ /* 0x000fc80000011600 */
[----:B------:R-:W-:-:S05]  /*15b0*/  LEA.HI.SX32 R177, R0, R177, 0x1c ;  /* 0x000000b100b17211 */ /* 0x000fca00078fe2ff */
[----:B------:R-:W-:-:S05]  /*15c0*/  IMAD R3, R177, 0x60, -R3 ;  /* 0x00000060b1037824 */ /* 0x000fca00078e0a03 */
[----:B------:R-:W-:-:S04]  /*15d0*/  VIMNMX R3, R3, R60, PT ;  /* 0x0000003c03037248 */ /* 0x000fc80003fe0100 */
[----:B------:R-:W-:Y:S01]  /*15e0*/  ISETP.GT.AND P0, PT, R3, R4, PT ;  /* 0x000000040300720c */ /* 0x000fe20003f04270 */
[----:B------:R-:W-:-:S05]  /*15f0*/  IMAD.WIDE.U32 R4, R4, -0x55555555, RZ ;  /* 0xaaaaaaab04047825 */ /* 0x000fca00078e00ff */
[----:B------:R-:W-:-:S05]  /*1600*/  SHF.R.U32.HI R27, RZ, 0x6, R5 ;  /* 0x00000006ff1b7819 */ /* 0x000fca0000011605 */
[----:B------:R-:W-:Y:S02]  /*1610*/  IMAD.MOV.U32 R26, RZ, RZ, R27 ;  /* 0x000000ffff1a7224 */ /* 0x000fe400078e001b */
[----:B------:R-:W-:-:S04]  /*1620*/  @P0 VIADD R0, R3, 0x5f ;  /* 0x0000005f03000836 */ /* 0x000fc80000000000 */
[----:B------:R-:W-:-:S05]  /*1630*/  @P0 IMAD.HI R0, R0, 0x2aaaaaab, RZ ;  /* 0x2aaaaaab00000827 */ /* 0x000fca00078e02ff */
[----:B------:R-:W-:-:S04]  /*1640*/  @P0 SHF.R.U32.HI R3, RZ, 0x1f, R0 ;  /* 0x0000001fff030819 */ /* 0x000fc80000011600 */
[----:B------:R-:W-:Y:S02]  /*1650*/  @P0 LEA.HI.SX32 R26, R0, R3, 0x1c ;  /* 0x00000003001a0211 */ /* 0x000fe400078fe2ff */
        /* <DEDUP_REMOVED lines=23> */
.L_x_9869:
[----:B------:R-:W-:Y:S05]  /*17d0*/  BSYNC B6 ;  /* 0x0000000000067941 */ /* 0x000fea0003800000 */
.L_x_9868:
        /* <DEDUP_REMOVED lines=20> */
.L_x_9871:
[----:B------:R-:W-:Y:S05]  /*1920*/  BSYNC B6 ;  /* 0x0000000000067941 */ /* 0x000fea0003800000 */
.L_x_9870:
[----:B------:R-:W-:Y:S01]  /*1930*/  ULDC.64 UR4, c[0x0][0x9f8] ;  /* 0x00027e0000047ab9 */ /* 0x000fe20000000a00 */
[----:B------:R-:W0:Y:S01]  /*1940*/  S2R R32, SR_TID.X ;  /* 0x0000000000207919 */ /* 0x000e220000002100 */
[----:B------:R-:W-:Y:S01]  /*1950*/  ISETP.NE.U32.AND P0, PT, RZ, UR4, PT ;  /* 0x00000004ff007c0c */ /* 0x000fe2000bf05070 */
[----:B------:R-:W1:Y:S01]  /*1960*/  LDC.64 R8, c[0x0][0x300] ;  /* 0x0000c000ff087b82 */ /* 0x000e620000000a00 */
[----:B------:R-:W-:Y:S01]  /*1970*/  IMAD.IADD R58, R31, 0x1, R28 ;  /* 0x000000011f3a7824 */ /* 0x000fe200078e021c */
[----:B------:R-:W-:Y:S01]  /*1980*/  ULDC.64 UR6, c[0x0][0xa08] ;  /* 0x0002820000067ab9 */ /* 0x000fe20000000a00 */
[----:B------:R-:W-:Y:S02]  /*1990*/  ISETP.NE.AND.EX P0, PT, RZ, UR5, PT, P0 ;  /* 0x00000005ff007c0c */ /* 0x000fe4000bf05300 */
[----:B------:R-:W-:Y:S01]  /*19a0*/  SHF.R.S32.HI R11, RZ, 0x1f, R90 ;  /* 0x0000001fff0b7819 */ /* 0x000fe2000001145a */
[----:B------:R-:W-:Y:S02]  /*19b0*/  VIADD R62, R16, 0x20 ;  /* 0x00000020103e7836 */ /* 0x000fe40000000000 */
[----:B------:R-:W2:Y:S08]  /*19c0*/  LDC.64 R56, c[0x0][0x3f8] ;  /* 0x0000fe00ff387b82 */ /* 0x000eb00000000a00 */
[----:B------:R-:W-:Y:S01]  /*19d0*/  @P0 IADD3 R4, P1, R214, UR4, RZ ;  /* 0x00000004d6040c10 */ /* 0x000fe2000ff3e0ff */
[----:B------:R-:W3:Y:S03]  /*19e0*/  LDC R43, c[0x0][0x3f4] ;  /* 0x0000fd00ff2b7b82 */ /* 0x000ee60000000800 */
[----:B------:R-:W-:Y:S01]  /*19f0*/  @P0 IADD3.X R5, R215, UR5, RZ, P1, !PT ;  /* 0x00000005d7050c10 */ /* 0x000fe20008ffe4ff */
[----:B------:R-:W-:-:S04]  /*1a00*/  ULDC.64 UR4, c[0x0][0x308] ;  /* 0x0000c20000047ab9 */ /* 0x000fc80000000a00 */
[----:B------:R4:W3:Y:S01]  /*1a10*/  @P0 LDG.E R29, desc[UR40][R4.64] ;  /* 0x00000028041d0981 */ /* 0x0008e2000c1e1900 */
[----:B------:R-:W-:Y:S01]  /*1a20*/  SHF.R.S32.HI R45, RZ, 0x1f, R58 ;  /* 0x0000001fff2d7819 */ /* 0x000fe2000001143a */
[-C--:B-1----:R-:W-:Y:S01]  /*1a30*/  IMAD.WIDE.U32 R6, R58, R8.reuse, RZ ;  /* 0x000000083a067225 */ /* 0x082fe200078e00ff */
[----:B------:R-:W-:Y:S01]  /*1a40*/  ISETP.NE.U32.AND P0, PT, RZ, UR6, PT ;  /* 0x00000006ff007c0c */ /* 0x000fe2000bf05070 */
[----:B------:R-:W1:Y:S01]  /*1a50*/  LDC.64 R14, c[0x0][0x408] ;  /* 0x00010200ff0e7b82 */ /* 0x000e620000000a00 */
[----:B0-----:R-:W-:Y:S01]  /*1a60*/  SHF.R.U32.HI R40, RZ, 0x7, R32 ;  /* 0x00000007ff287819 */ /* 0x001fe20000011620 */
[-C--:B------:R-:W-:Y:S01]  /*1a70*/  IMAD R0, R45, R8.reuse, RZ ;  /* 0x000000082d007224 */ /* 0x080fe200078e02ff */
[----:B------:R-:W-:Y:S01]  /*1a80*/  ISETP.NE.AND.EX P0, PT, RZ, UR7, PT, P0 ;  /* 0x00000007ff007c0c */ /* 0x000fe2000bf05300 */
[----:B------:R-:W-:Y:S01]  /*1a90*/  IMAD R10, R220, R8, RZ ;  /* 0x00000008dc0a7224 */ /* 0x000fe200078e02ff */
[----:B------:R-:W-:Y:S01]  /*1aa0*/  ISETP.NE.AND P6, PT, R40, 0x1, PT ;  /* 0x000000012800780c */ /* 0x000fe20003fc5270 */
[----:B------:R-:W-:Y:S01]  /*1ab0*/  IMAD R3, R58, R9, R0 ;  /* 0x000000093a037224 */ /* 0x000fe200078e0200 */
[----:B------:R-:W-:Y:S01]  /*1ac0*/  SHF.L.U64.HI R67, R8, 0x6, R9 ;  /* 0x0000000608437819 */ /* 0x000fe20000010209 */
[----:B------:R-:W-:Y:S01]  /*1ad0*/  VIADD R63, R16, 0x40 ;  /* 0x00000040103f7836 */ /* 0x000fe20000000000 */
[----:B--2---:R-:W-:Y:S01]  /*1ae0*/  SHF.L.U64.HI R72, R56, 0x6, R57 ;  /* 0x0000000638487819 */ /* 0x004fe20000010239 */
[----:B------:R-:W-:Y:S01]  /*1af0*/  IMAD.IADD R7, R7, 0x1, R3 ;  /* 0x0000000107077824 */ /* 0x000fe200078e0203 */
[----:B------:R-:W-:Y:S01]  /*1b00*/  SHF.R.S32.HI R75, RZ, 0x1f, R217 ;  /* 0x0000001fff4b7819 */ /* 0x000fe200000114d9 */
[----:B------:R-:W-:-:S02]  /*1b10*/  IMAD R3, R11, UR4, RZ ;  /* 0x000000040b037c24 */ /* 0x000fc4000f8e02ff */
[----:B----4-:R-:W-:-:S04]  /*1b20*/  IMAD.WIDE.U32 R4, R90, UR4, R6 ;  /* 0x000000045a047c25 */ /* 0x010fc8000f8e0006 */
[----:B------:R-:W-:Y:S01]  /*1b30*/  IMAD R3, R90, UR5, R3 ;  /* 0x000000055a037c24 */ /* 0x000fe2000f8e0203 */
[----:B------:R-:W-:Y:S01]  /*1b40*/  ULDC.64 UR4, c[0x0][0x310] ;  /* 0x0000c40000047ab9 */ /* 0x000fe20000000a00 */
[----:B------:R-:W-:-:S04]  /*1b50*/  IMAD.WIDE.U32 R6, R19, R8, R16 ;  /* 0x0000000813067225 */ /* 0x000fc800078e0010 */
[----:B------:R-:W-:Y:S01]  /*1b60*/  IMAD.IADD R5, R5, 0x1, R3 ;  /* 0x0000000105057824 */ /* 0x000fe200078e0203 */
[----:B-1----:R-:W-:Y:S01]  /*1b70*/  SHF.L.U64.HI R69, R14, 0x6, R15 ;  /* 0x000000060e457819 */ /* 0x002fe2000001020f */
[C---:B------:R-:W-:Y:S02]  /*1b80*/  VIADD R64, R16.reuse, 0x60 ;  /* 0x0000006010407836 */ /* 0x040fe40000000000 */
[C---:B------:R-:W-:Y:S02]  /*1b90*/  VIADD R12, R16.reuse, 0xc0 ;  /* 0x000000c0100c7836 */ /* 0x040fe40000000000 */
[C---:B------:R-:W-:Y:S02]  /*1ba0*/  VIADD R65, R16.reuse, 0x80 ;  /* 0x0000008010417836 */ /* 0x040fe40000000000 */
[C---:B------:R-:W-:Y:S02]  /*1bb0*/  VIADD R66, R16.reuse, 0xa0 ;  /* 0x000000a010427836 */ /* 0x040fe40000000000 */
[----:B------:R-:W-:-:S02]  /*1bc0*/  VIADD R23, R16, 0xe0 ;  /* 0x000000e010177836 */ /* 0x000fc40000000000 */
[----:B------:R-:W-:Y:S02]  /*1bd0*/  IMAD R28, R220, R56, RZ ;  /* 0x00000038dc1c7224 */ /* 0x000fe400078e02ff */
[----:B------:R-:W-:Y:S02]  /*1be0*/  IMAD.SHL.U32 R71, R226, 0x40, RZ ;  /* 0x00000040e2477824 */ /* 0x000fe400078e00ff */
[----:B------:R-:W-:Y:S02]  /*1bf0*/  IMAD R35, R19, R57, R28 ;  /* 0x0000003913237224 */ /* 0x000fe400078e021c */
[----:B------:R-:W-:Y:S01]  /*1c00*/  IMAD.MOV.U32 R77, RZ, RZ, 0x20 ;  /* 0x00000020ff4d7424 */ /* 0x000fe200078e00ff */
[----:B------:R-:W-:Y:S01]  /*1c10*/  LOP3.LUT R71, R71, 0x1c0, RZ, 0xc0, !PT ;  /* 0x000001c047477812 */ /* 0x000fe200078ec0ff */
[----:B------:R-:W-:Y:S01]  /*1c20*/  VIADD R76, R40, 0x8 ;  /* 0x00000008284c7836 */ /* 0x000fe20000000000 */
[----:B------:R-:W-:Y:S01]  /*1c30*/  SHF.R.U32.HI R40, RZ, 0x3, R206 ;  /* 0x00000003ff287819 */ /* 0x000fe200000116ce */
[----:B------:R-:W-:Y:S01]  /*1c40*/  IMAD.SHL.U32 R68, R8, 0x40, RZ ;  /* 0x0000004008447824 */ /* 0x000fe200078e00ff */
[----:B------:R-:W-:Y:S01]  /*1c50*/  SHF.R.U32.HI R74, RZ, 0x3, R71 ;  /* 0x00000003ff4a7819 */ /* 0x000fe20000011647 */
[----:B------:R-:W-:-:S02]  /*1c60*/  IMAD R81, R15, 0x60, RZ ;  /* 0x000000600f517824 */ /* 0x000fc400078e02ff */
[----:B------:R-:W-:Y:S02]  /*1c70*/  IMAD.SHL.U32 R70, R14, 0x40, RZ ;  /* 0x000000400e467824 */ /* 0x000fe400078e00ff */
[----:B------:R-:W-:Y:S02]  /*1c80*/  IMAD.SHL.U32 R73, R56, 0x40, RZ ;  /* 0x0000004038497824 */ /* 0x000fe400078e00ff */
[----:B---3--:R-:W-:Y:S01]  /*1c90*/  IMAD.SHL.U32 R78, R43, 0x2, RZ ;  /* 0x000000022b4e7824 */ /* 0x008fe200078e00ff */
[----:B------:R-:W-:Y:S02]  /*1ca0*/  SHF.R.S32.HI R0, RZ, 0x1f, R29 ;  /* 0x0000001fff007819 */ /* 0x000fe4000001141d */
[----:B------:R-:W-:Y:S01]  /*1cb0*/  SEL R21, R29, RZ, !P0 ;  /* 0x000000ff1d157207 */ /* 0x000fe20004000000 */
[----:B------:R-:W-:Y:S01]  /*1cc0*/  IMAD.WIDE.U32 R28, R19, R56, R16 ;  /* 0x00000038131c7225 */ /* 0x000fe200078e0010 */
[----:B------:R-:W-:-:S03]  /*1cd0*/  SEL R20, R0, RZ, !P0 ;  /* 0x000000ff00147207 */ /* 0x000fc60004000000 */
[----:B------:R-:W-:-:S04]  /*1ce0*/  IMAD.WIDE.U32 R4, R21, UR4, R4 ;  /* 0x0000000415047c25 */ /* 0x000fc8000f8e0004 */
[----:B------:R-:W-:Y:S01]  /*1cf0*/  IMAD R0, R20, UR4, RZ ;  /* 0x0000000414007c24 */ /* 0x000fe2000f8e02ff */
[----:B------:R-:W-:Y:S01]  /*1d00*/  IADD3 R61, P0, R4, R6, RZ ;  /* 0x00000006043d7210 */ /* 0x000fe20007f1e0ff */
[----:B------:R-:W-:Y:S02]  /*1d10*/  IMAD.IADD R29, R35, 0x1, R29 ;  /* 0x00000001231d7824 */ /* 0x000fe400078e021d */
[----:B------:R-:W-:Y:S01]  /*1d20*/  IMAD R3, R21, UR5, R0 ;  /* 0x0000000515037c24 */ /* 0x000fe2000f8e0200 */
[----:B------:R-:W-:Y:S05]  /*1d30*/  @!P6 WARPSYNC.ALL ;  /* 0x000000000000e948 */ /* 0x000fea0003800000 */
[----:B------:R-:W-:Y:S01]  /*1d40*/  ULDC UR4, c[0x0][0x320] ;  /* 0x0000c80000047ab9 */ /* 0x000fe20000000800 */
[----:B------:R-:W-:Y:S01]  /*1d50*/  IMAD R0, R19, R9, R10 ;  /* 0x0000000913007224 */ /* 0x000fe200078e020a */
[----:B------:R-:W-:Y:S01]  /*1d60*/  @!P6 BAR.SYNC.DEFER_BLOCKING 0x9, 0x100 ;  /* 0x024400000000eb1d */ /* 0x000fe20000010000 */
[----:B------:R-:W-:Y:S01]  /*1d70*/  IMAD.IADD R3, R5, 0x1, R3 ;  /* 0x0000000105037824 */ /* 0x000fe200078e0203 */
[----:B------:R-:W-:Y:S01]  /*1d80*/  ISETP.GE.AND P1, PT, R62, UR4, PT ;  /* 0x000000043e007c0c */ /* 0x000fe2000bf26270 */
[----:B-----5:R-:W-:Y:S01]  /*1d90*/  IMAD.WIDE.U32 R36, R38, R56, R28 ;  /* 0x0000003826247225 */ /* 0x020fe200078e001c */
[----:B------:R-:W-:-:S02]  /*1da0*/  ISETP.GE.AND P2, PT, R12, UR4, PT ;  /* 0x000000040c007c0c */ /* 0x000fc4000bf46270 */
[----:B------:R-:W-:Y:S01]  /*1db0*/  SEL R6, RZ, 0xffffffff, P1 ;  /* 0xffffffffff067807 */ /* 0x000fe20000800000 */
[----:B------:R-:W-:Y:S01]  /*1dc0*/  ULDC.64 UR6, c[0x0][0x330] ;  /* 0x0000cc0000067ab9 */ /* 0x000fe20000000a00 */
[----:B------:R-:W-:Y:S01]  /*1dd0*/  IADD3.X R0, R3, R7, R0, P0, !PT ;  /* 0x0000000703007210 */ /* 0x000fe200007fe400 */
[----:B------:R-:W-:Y:S01]  /*1de0*/  IMAD R7, R11, UR6, RZ ;  /* 0x000000060b077c24 */ /* 0x000fe2000f8e02ff */
[----:B------:R-:W-:Y:S01]  /*1df0*/  ISETP.GE.AND P0, PT, R16, UR4, PT ;  /* 0x0000000410007c0c */ /* 0x000fe2000bf06270 */
[----:B------:R-:W-:Y:S01]  /*1e00*/  IMAD.SHL.U32 R11, R6, 0x2, RZ ;  /* 0x00000002060b7824 */ /* 0x000fe200078e00ff */
[----:B------:R-:W-:Y:S01]  /*1e10*/  ISETP.GE.AND P1, PT, R64, UR4, PT ;  /* 0x0000000440007c0c */ /* 0x000fe2000bf26270 */
[C---:B------:R-:W-:Y:S01]  /*1e20*/  IMAD R13, R90.reuse, UR7, R7 ;  /* 0x000000075a0d7c24 */ /* 0x040fe2000f8e0207 */
[----:B------:R-:W-:Y:S01]  /*1e30*/  SEL R10, RZ, 0x1, P0 ;  /* 0x00000001ff0a7807 */ /* 0x000fe20000000000 */
[----:B------:R-:W-:Y:S01]  /*1e40*/  IMAD.WIDE.U32 R6, R90, UR6, R16 ;  /* 0x000000065a067c25 */ /* 0x000fe2000f8e0010 */
[----:B------:R-:W-:-:S02]  /*1e50*/  ISETP.GE.AND P0, PT, R63, UR4, PT ;  /* 0x000000043f007c0c */ /* 0x000fc4000bf06270 */
[----:B------:R-:W-:Y:S01]  /*1e60*/  LOP3.LUT R10, R11, 0x2, R10, 0xe2, !PT ;  /* 0x000000020b0a7812 */ /* 0x000fe200078ee20a */
[----:B------:R-:W-:Y:S01]  /*1e70*/  IMAD.IADD R7, R7, 0x1, R13 ;  /* 0x0000000107077824 */ /* 0x000fe200078e020d */
[----:B------:R-:W-:Y:S02]  /*1e80*/  SEL R11, RZ, 0x4, P0 ;  /* 0x00000004ff0b7807 */ /* 0x000fe40000000000 */
[----:B------:R-:W-:Y:S02]  /*1e90*/  SEL R12, RZ, 0x8, P1 ;  /* 0x00000008ff0c7807 */ /* 0x000fe40000800000 */
[----:B------:R-:W-:Y:S02]  /*1ea0*/  ISETP.GE.AND P0, PT, R65, UR4, PT ;  /* 0x0000000441007c0c */ /* 0x000fe4000bf06270 */
[----:B------:R-:W-:Y:S02]  /*1eb0*/  ISETP.GE.AND P1, PT, R66, UR4, PT ;  /* 0x0000000442007c0c */ /* 0x000fe4000bf26270 */
[----:B------:R-:W-:-:S02]  /*1ec0*/  LOP3.LUT R10, R12, R10, R11, 0xfe, !PT ;  /* 0x0000000a0c0a7212 */ /* 0x000fc400078efe0b */
[----:B------:R-:W-:Y:S02]  /*1ed0*/  SEL R11, RZ, 0x10, P0 ;  /* 0x00000010ff0b7807 */ /* 0x000fe40000000000 */
[----:B------:R-:W-:Y:S02]  /*1ee0*/  SEL R12, RZ, 0x20, P1 ;  /* 0x00000020ff0c7807 */ /* 0x000fe40000800000 */
[----:B------:R-:W-:Y:S01]  /*1ef0*/  ISETP.GE.AND P3, PT, R23, UR4, PT ;  /* 0x0000000417007c0c */ /* 0x000fe2000bf66270 */
[----:B------:R-:W-:Y:S01]  /*1f00*/  ULDC.64 UR4, c[0x0][0x338] ;  /* 0x0000ce0000047ab9 */ /* 0x000fe20000000a00 */
[----:B------:R-:W-:Y:S01]  /*1f10*/  LOP3.LUT R11, R12, R10, R11, 0xfe, !PT ;  /* 0x0000000a0c0b7212 */ /* 0x000fe200078efe0b */
[----:B------:R-:W-:Y:S01]  /*1f20*/  IMAD R12, R20, UR4, RZ ;  /* 0x00000004140c7c24 */ /* 0x000fe2000f8e02ff */
[----:B------:R-:W-:Y:S01]  /*1f30*/  SEL R10, RZ, 0x40, P2 ;  /* 0x00000040ff0a7807 */ /* 0x000fe20001000000 */
[C---:B------:R-:W-:Y:S01]  /*1f40*/  IMAD.WIDE.U32 R6, R21.reuse, UR4, R6 ;  /* 0x0000000415067c25 */ /* 0x040fe2000f8e0006 */
[----:B------:R-:W-:Y:S01]  /*1f50*/  ISETP.GE.AND P0, PT, R16, R43, PT ;  /* 0x0000002b1000720c */ /* 0x000fe20003f06270 */
[----:B------:R-:W-:Y:S01]  /*1f60*/  ULDC UR4, c[0x0][0x2f4] ;  /* 0x0000bd0000047ab9 */ /* 0x000fe20000000800 */
[----:B------:R-:W-:Y:S01]  /*1f70*/  SHF.R.S32.HI R23, RZ, 0x1f, R22 ;  /* 0x0000001fff177819 */ /* 0x000fe20000011416 */
[----:B------:R-:W-:Y:S01]  /*1f80*/  IMAD R41, R21, UR5, R12 ;  /* 0x0000000515297c24 */ /* 0x000fe2000f8e020c */
[----:B------:R-:W-:Y:S01]  /*1f90*/  LOP3.LUT R96, R11, R10, RZ, 0xfc, !PT ;  /* 0x0000000a0b607212 */ /* 0x000fe200078efcff */
[-C--:B------:R-:W-:Y:S01]  /*1fa0*/  IMAD R10, R220, R14.reuse, RZ ;  /* 0x0000000edc0a7224 */ /* 0x080fe200078e02ff */
[----:B------:R-:W-:Y:S01]  /*1fb0*/  SEL R33, R43, RZ, P0 ;  /* 0x000000ff2b217207 */ /* 0x000fe20000000000 */
[----:B------:R-:W-:Y:S01]  /*1fc0*/  IMAD.WIDE.U32 R12, R19, R14, R22 ;  /* 0x0000000e130c7225 */ /* 0x000fe200078e0016 */
[----:B------:R-:W-:-:S02]  /*1fd0*/  LOP3.LUT R29, R71, 0x18, R16, 0xf8, !PT ;  /* 0x00000018471d7812 */ /* 0x000fc400078ef810 */
[----:B------:R-:W-:Y:S01]  /*1fe0*/  LOP3.LUT P1, RZ, R226, 0x4, RZ, 0xc0, !PT ;  /* 0x00000004e2ff7812 */ /* 0x000fe2000782c0ff */
[----:B------:R-:W-:Y:S01]  /*1ff0*/  IMAD R31, R19, R15, R10 ;  /* 0x0000000f131f7224 */ /* 0x000fe200078e020a */
[----:B------:R-:W-:Y:S01]  /*2000*/  LOP3.LUT R28, R29, R74, RZ, 0x3c, !PT ;  /* 0x0000004a1d1c7212 */ /* 0x000fe200078e3cff */
[C---:B------:R-:W-:Y:S01]  /*2010*/  IMAD.WIDE.U32 R20, R19.reuse, R14, R16 ;  /* 0x0000000e13147225 */ /* 0x040fe200078e0010 */
[----:B------:R-:W-:Y:S02]  /*2020*/  IADD3 R58, P2, R19, R58, RZ ;  /* 0x0000003a133a7210 */ /* 0x000fe40007f5e0ff */
[----:B------:R-:W-:Y:S01]  /*2030*/  SEL R77, R77, 0xffffffe0, !P1 ;  /* 0xffffffe04d4d7807 */ /* 0x000fe20004800000 */
[----:B------:R-:W-:Y:S01]  /*2040*/  IMAD.WIDE.U32 R10, R19, R56, R22 ;  /* 0x00000038130a7225 */ /* 0x000fe200078e0016 */
[----:B------:R-:W-:Y:S02]  /*2050*/  SEL R95, RZ, 0xffffff80, P3 ;  /* 0xffffff80ff5f7807 */ /* 0x000fe40001800000 */
[C---:B------:R-:W-:Y:S01]  /*2060*/  ISETP.GE.AND P1, PT, R16.reuse, UR4, PT ;  /* 0x0000000410007c0c */ /* 0x040fe2000bf26270 */
[----:B------:R-:W-:Y:S01]  /*2070*/  IMAD.IADD R33, R16, 0x1, R33 ;  /* 0x0000000110217824 */ /* 0x000fe200078e0221 */
[C---:B------:R-:W-:Y:S01]  /*2080*/  LOP3.LUT R95, R96.reuse, 0x80, R95, 0xc8, !PT ;  /* 0x00000080605f7812 */ /* 0x040fe200078ec85f */
[----:B------:R-:W-:Y:S01]  /*2090*/  IMAD.IADD R13, R13, 0x1, R31 ;  /* 0x000000010d0d7824 */ /* 0x000fe200078e021f */
[----:B------:R-:W-:Y:S01]  /*20a0*/  LOP3.LUT R96, R96, 0x40, RZ, 0xc0, !PT ;  /* 0x0000004060607812 */ /* 0x000fe200078ec0ff */
[----:B------:R-:W-:Y:S01]  /*20b0*/  IMAD.IADD R31, R31, 0x1, R21 ;  /* 0x000000011f1f7824 */ /* 0x000fe200078e0215 */
[----:B------:R-:W-:Y:S01]  /*20c0*/  SHF.R.S32.HI R32, RZ, 0x1f, R33 ;  /* 0x0000001fff207819 */ /* 0x000fe20000011421 */
[----:B------:R-:W-:Y:S01]  /*20d0*/  IMAD.IADD R21, R11, 0x1, R35 ;  /* 0x000000010b157824 */ /* 0x000fe200078e0223 */
[----:B------:R-:W-:Y:S01]  /*20e0*/  SHF.R.S32.HI R11, RZ, 0x1f, R38 ;  /* 0x0000001fff0b7819 */ /* 0x000fe20000011426 */
[----:B------:R-:W-:Y:S01]  /*20f0*/  IMAD.MOV.U32 R30, RZ, RZ, R20 ;  /* 0x000000ffff1e7224 */ /* 0x000fe200078e0014 */
[----:B------:R-:W-:Y:S01]  /*2100*/  LEA.HI R32, R32, R33, RZ, 0x3 ;  /* 0x0000002120207211 */ /* 0x000fe200078f18ff */
[----:B------:R-:W-:-:S02]  /*2110*/  IMAD.MOV.U32 R20, RZ, RZ, R10 ;  /* 0x000000ffff147224 */ /* 0x000fc400078e000a */
[----:B------:R-:W-:Y:S01]  /*2120*/  IMAD R10, R11, R14, RZ ;  /* 0x0000000e0b0a7224 */ /* 0x000fe200078e02ff */
[----:B------:R-:W-:Y:S01]  /*2130*/  LOP3.LUT R29, R71, 0x38, R32, 0xf8, !PT ;  /* 0x00000038471d7812 */ /* 0x000fe200078ef820 */
[----:B------:R-:W-:Y:S01]  /*2140*/  IMAD R79, R207, 0x200, R28 ;  /* 0x00000200cf4f7824 */ /* 0x000fe200078e021c */
[----:B------:R-:W-:Y:S01]  /*2150*/  LOP3.LUT R28, R206, 0x38, R32, 0xf8, !PT ;  /* 0x00000038ce1c7812 */ /* 0x000fe200078ef820 */
[----:B------:R-:W-:Y:S01]  /*2160*/  IMAD R34, R11, R56, RZ ;  /* 0x000000380b227224 */ /* 0x000fe200078e02ff */
[----:B------:R-:W-:Y:S01]  /*2170*/  LOP3.LUT R92, R29, R74, RZ, 0x3c, !PT ;  /* 0x0000004a1d5c7212 */ /* 0x000fe200078e3cff */
[----:B------:R-:W-:Y:S01]  /*2180*/  IMAD R85, R38, R15, R10 ;  /* 0x0000000f26557224 */ /* 0x000fe200078e020a */
[----:B------:R-:W-:Y:S01]  /*2190*/  LOP3.LUT R93, R28, R40, RZ, 0x3c, !PT ;  /* 0x000000281c5d7212 */ /* 0x000fe200078e3cff */
[-C--:B------:R-:W-:Y:S01]  /*21a0*/  IMAD.WIDE.U32 R10, R38, R14.reuse, R12 ;  /* 0x0000000e260a7225 */ /* 0x080fe200078e000c */
[----:B------:R-:W-:Y:S02]  /*21b0*/  LOP3.LUT R90, R32, 0xfffffff8, RZ, 0xc0, !PT ;  /* 0xfffffff8205a7812 */ /* 0x000fe400078ec0ff */
[----:B------:R-:W-:Y:S01]  /*21c0*/  SHF.R.S32.HI R88, RZ, 0x3, R32 ;  /* 0x00000003ff587819 */ /* 0x000fe20000011420 */
[----:B------:R-:W-:Y:S01]  /*21d0*/  IMAD.WIDE.U32 R12, R38, R14, R30 ;  /* 0x0000000e260c7225 */ /* 0x000fe200078e001e */
[----:B------:R-:W-:-:S03]  /*21e0*/  SHF.R.S32.HI R91, RZ, 0x1f, R90 ;  /* 0x0000001fff5b7819 */ /* 0x000fc6000001145a */
[----:B------:R-:W-:Y:S02]  /*21f0*/  IMAD R33, R9, 0x60, RZ ;  /* 0x0000006009217824 */ /* 0x000fe400078e02ff */
[C---:B------:R-:W-:Y:S02]  /*2200*/  IMAD R87, R38.reuse, R57, R34 ;  /* 0x0000003926577224 */ /* 0x040fe400078e0222 */
[----:B------:R-:W-:Y:S02]  /*2210*/  IMAD R31, R57, 0x60, RZ ;  /* 0x00000060391f7824 */ /* 0x000fe400078e02ff */
[----:B------:R-:W-:-:S04]  /*2220*/  IMAD.WIDE.U32 R20, R38, R56, R20 ;  /* 0x0000003826147225 */ /* 0x000fc800078e0014 */
[----:B------:R-:W-:-:S04]  /*2230*/  IMAD.WIDE.U32 R8, R8, 0x60, RZ ;  /* 0x0000006008087825 */ /* 0x000fc800078e00ff */
[----:B------:R-:W-:-:S04]  /*2240*/  IMAD.WIDE.U32 R14, R14, 0x60, RZ ;  /* 0x000000600e0e7825 */ /* 0x000fc800078e00ff */
[----:B------:R-:W-:-:S04]  /*2250*/  IMAD.WIDE.U32 R56, R56, 0x60, RZ ;  /* 0x0000006038387825 */ /* 0x000fc800078e00ff */
[----:B------:R-:W-:Y:S01]  /*2260*/  IMAD.X R59, R220, 0x1, R45, P2 ;  /* 0x00000001dc3b7824 */ /* 0x000fe200010e062d */
[----:B------:R-:W-:Y:S01]  /*2270*/  ISETP.GE.AND P2, PT, R62, UR4, PT ;  /* 0x000000043e007c0c */ /* 0x000fe2000bf46270 */
[----:B------:R-:W-:Y:S02]  /*2280*/  IMAD.IADD R84, R11, 0x1, R85 ;  /* 0x000000010b547824 */ /* 0x000fe400078e0255 */
[----:B------:R-:W-:Y:S02]  /*2290*/  IMAD.IADD R86, R21, 0x1, R87 ;  /* 0x0000000115567824 */ /* 0x000fe400078e0257 */
[----:B------:R-:W-:Y:S02]  /*22a0*/  IMAD.IADD R80, R9, 0x1, R33 ;  /* 0x0000000109507824 */ /* 0x000fe400078e0221 */
[----:B------:R-:W-:Y:S02]  /*22b0*/  IMAD.IADD R81, R15, 0x1, R81 ;  /* 0x000000010f517824 */ /* 0x000fe400078e0251 */
[----:B------:R-:W-:-:S02]  /*22c0*/  IMAD.IADD R82, R57, 0x1, R31 ;  /* 0x0000000139527824 */ /* 0x000fc400078e021f */
[----:B------:R-:W-:Y:S02]  /*22d0*/  IMAD.IADD R83, R77, 0x1, R79 ;  /* 0x000000014d537824 */ /* 0x000fe400078e024f */
[----:B------:R-:W-:Y:S02]  /*22e0*/  IMAD.IADD R85, R85, 0x1, R13 ;  /* 0x0000000155557824 */ /* 0x000fe400078e020d */
[----:B------:R-:W-:Y:S02]  /*22f0*/  IMAD.IADD R87, R87, 0x1, R37 ;  /* 0x0000000157577824 */ /* 0x000fe400078e0225 */
[----:B------:R-:W-:Y:S02]  /*2300*/  IMAD R92, R207, 0x200, R92 ;  /* 0x00000200cf5c7824 */ /* 0x000fe400078e025c */
[----:B------:R-:W-:Y:S02]  /*2310*/  IMAD.IADD R93, R208, 0x1, R93 ;  /* 0x00000001d05d7824 */ /* 0x000fe400078e025d */
[----:B------:R-:W-:-:S07]  /*2320*/  IMAD.IADD R94, R7, 0x1, R41 ;  /* 0x00000001075e7824 */ /* 0x000fce00078e0229 */
.L_x_9919:
[----:B------:R-:W0:Y:S01]  /*2330*/  LDC.64 R100, c[0x0][0x2e8] ;  /* 0x0000ba00ff647b82 */ /* 0x000e220000000a00 */
[----:B------:R-:W-:Y:S01]  /*2340*/  VIADD R45, R26, 0xffffffff ;  /* 0xffffffff1a2d7836 */ /* 0x000fe20000000000 */
[----:B------:R-:W-:Y:S05]  /*2350*/  YIELD ;  /* 0x0000000000007946 */ /* 0x000fea0003800000 */
[----:B------:R-:W-:Y:S01]  /*2360*/  SHF.R.S32.HI R35, RZ, 0x1f, R45 ;  /* 0x0000001fff237819 */ /* 0x000fe2000001142d */
[----:B------:R-:W1:Y:S01]  /*2370*/  LDC R105, c[0x0][0x3f4] ;  /* 0x0000fd00ff697b82 */ /* 0x000e620000000800 */
[-C--:B------:R-:W-:Y:S01]  /*2380*/  IMAD R29, R80, R45.reuse, RZ ;  /* 0x0000002d501d7224 */ /* 0x080fe200078e02ff */
[----:B------:R-:W-:Y:S01]  /*2390*/  BSSY B0, `(.L_x_9872) ;  /* 0x00002ce000007945 */ /* 0x000fe20003800000 */
[----:B------:R-:W-:-:S04]  /*23a0*/  IMAD.WIDE.U32 R102, R8, R45, RZ ;  /* 0x0000002d08667225 */ /* 0x000fc800078e00ff */
[----:B------:R-:W-:Y:S01]  /*23b0*/  IMAD R31, R35, R8, R29 ;  /* 0x00000008231f7224 */ /* 0x000fe200078e021d */
[CC--:B------:R-:W-:Y:S01]  /*23c0*/  IADD3 R26, P3, P4, R61.reuse, R102.reuse, R68 ;  /* 0x000000663d1a7210 */ /* 0x0c0fe20007c7e044 */
[C---:B------:R-:W-:Y:S01]  /*23d0*/  IMAD R106, R2.reuse, 0x1800, R79 ;  /* 0x00001800026a7824 */ /* 0x040fe200078e024f */
[----:B------:R-:W-:Y:S01]  /*23e0*/  IADD3 R29, P5, R61, R102, RZ ;  /* 0x000000663d1d7210 */ /* 0x000fe20007fbe0ff */
[----:B------:R-:W-:Y:S02]  /*23f0*/  IMAD.IADD R107, R103, 0x1, R31 ;  /* 0x00000001676b7824 */ /* 0x000fe400078e021f */
[----:B------:R-:W-:Y:S02]  /*2400*/  IMAD R104, R2, 0x1800, R83 ;  /* 0x0000180002687824 */ /* 0x000fe400078e0253 */
[----:B------:R-:W-:Y:S01]  /*2410*/  IMAD.X R30, R107, 0x1, R0, P5 ;  /* 0x000000016b1e7824 */ /* 0x000fe200028e0600 */
[----:B------:R-:W-:Y:S01]  /*2420*/  IADD3.X R28, R0, R107, R67, P3, P4 ;  /* 0x0000006b001c7210 */ /* 0x000fe20001fe8443 */
[--C-:B------:R-:W-:Y:S01]  /*2430*/  IMAD R106, R106, 0x2, R25.reuse ;  /* 0x000000026a6a7824 */ /* 0x100fe200078e0219 */
[-C--:B0-----:R-:W-:Y:S01]  /*2440*/  LEA R40, P3, R26, R100.reuse, 0x1 ;  /* 0x000000641a287211 */ /* 0x081fe200078608ff */
[----:B------:R-:W-:Y:S01]  /*2450*/  IMAD R104, R104, 0x2, R25 ;  /* 0x0000000268687824 */ /* 0x000fe200078e0219 */
[----:B------:R-:W-:-:S02]  /*2460*/  LEA R42, P5, R29, R100, 0x1 ;  /* 0x000000641d2a7211 */ /* 0x000fc400078a08ff */
[----:B------:R-:W-:Y:S01]  /*2470*/  LEA.HI.X R41, R26, R101, R28, 0x1, P3 ;  /* 0x000000651a297211 */ /* 0x000fe200018f0c1c */
[----:B------:R-:W-:Y:S01]  /*2480*/  IMAD.MOV.U32 R26, RZ, RZ, R45 ;  /* 0x000000ffff1a7224 */ /* 0x000fe200078e002d */
[----:B-1----:R-:W-:Y:S02]  /*2490*/  ISETP.GE.AND P3, PT, R105, 0x1, PT ;  /* 0x000000016900780c */ /* 0x002fe40003f66270 */
[----:B------:R-:W-:Y:S02]  /*24a0*/  ISETP.GT.AND P4, PT, R45, R27, PT ;  /* 0x0000001b2d00720c */ /* 0x000fe40003f84270 */
[----:B------:R-:W-:Y:S02]  /*24b0*/  LEA.HI.X R43, R29, R101, R30, 0x1, P5 ;  /* 0x000000651d2b7211 */ /* 0x000fe400028f0c1e */
[----:B------:R-:W-:-:S07]  /*24c0*/  P2R R98, PR, RZ, 0x10 ;  /* 0x00000010ff627803 */ /* 0x000fce0000000000 */
[----:B----4-:R-:W-:Y:S05]  /*24d0*/  @!P3 BRA `(.L_x_9873) ;  /* 0x000000280080b947 */ /* 0x010fea0003800000 */
        /* <DEDUP_REMOVED lines=19> */
[----:B------:R-:W-:-:S03]  /*2610*/  CS2R R54, SRZ ;  /* 0x0000000000367805 */ /* 0x000fc6000001ff00 */
[----:B------:R-:W-:Y:S05]  /*2620*/  @P4 BRA `(.L_x_9876) ;  /* 0x0000000000504947 */ /* 0x000fea0003800000 */
[----:B------:R-:W-:Y:S01]  /*2630*/  IADD3 R33, P3, R20, R28, RZ ;  /* 0x0000001c14217210 */ /* 0x000fe20007f7e0ff */
[----:B------:R-:W-:Y:S01]  /*2640*/  ULDC.64 UR4, c[0x0][0x3e8] ;  /* 0x0000fa0000047ab9 */ /* 0x000fe20000000a00 */
[----:B------:R-:W-:Y:S02]  /*2650*/  CS2R R52, SRZ ;  /* 0x0000000000347805 */ /* 0x000fe4000001ff00 */
[----:B------:R-:W-:Y:S01]  /*2660*/  CS2R R54, SRZ ;  /* 0x0000000000367805 */ /* 0x000fe2000001ff00 */
[----:B------:R-:W-:Y:S01]  /*2670*/  IMAD.X R44, R97, 0x1, R86, P3 ;  /* 0x00000001612c7824 */ /* 0x000fe200018e0656 */
[----:B------:R-:W-:-:S04]  /*2680*/  LEA R32, P3, R33, UR4, 0x1 ;  /* 0x0000000421207c11 */ /* 0x000fc8000f8608ff */
[----:B------:R-:W-:Y:S01]  /*2690*/  LEA.HI.X R33, R33, UR5, R44, 0x1, P3 ;  /* 0x0000000521217c11 */ /* 0x000fe200098f0c2c */
[----:B------:R-:W-:Y:S01]  /*26a0*/  ULDC.64 UR4, c[0x0][0x400] ;  /* 0x0001000000047ab9 */ /* 0x000fe20000000a00 */
[----:B------:R-:W-:-:S05]  /*26b0*/  IADD3 R45, P3, R10, R30, RZ ;  /* 0x0000001e0a2d7210 */ /* 0x000fca0007f7e0ff */
[----:B------:R-:W-:Y:S01]  /*26c0*/  IMAD.X R46, R108, 0x1, R84, P3 ;  /* 0x000000016c2e7824 */ /* 0x000fe200018e0654 */
        /* <DEDUP_REMOVED lines=10> */
.L_x_9876:
[----:B------:R-:W-:Y:S05]  /*2770*/  BSYNC B1 ;  /* 0x0000000000017941 */ /* 0x000fea0003800000 */
.L_x_9875:
[----:B------:R-:W-:Y:S01]  /*2780*/  ISETP.GE.AND P5, PT, R217, R99, PT ;  /* 0x00000063d900720c */ /* 0x000fe20003fa6270 */
[----:B------:R-:W-:Y:S01]  /*2790*/  BSSY B1, `(.L_x_9877) ;  /* 0x000001b000017945 */ /* 0x000fe20003800000 */
[----:B0-----:R-:W-:Y:S02]  /*27a0*/  CS2R R44, SRZ ;  /* 0x00000000002c7805 */ /* 0x001fe4000001ff00 */
[----:B------:R-:W-:Y:S01]  /*27b0*/  CS2R R32, SRZ ;  /* 0x0000000000207805 */ /* 0x000fe2000001ff00 */
[----:B-----5:R-:W-:Y:S01]  /*27c0*/  IMAD.MOV.U32 R100, RZ, RZ, R50 ;  /* 0x000000ffff647224 */ /* 0x020fe200078e0032 */
[----:B------:R-:W-:Y:S01]  /*27d0*/  CS2R R46, SRZ ;  /* 0x00000000002e7805 */ /* 0x000fe2000001ff00 */
[----:B------:R-:W-:-:S06]  /*27e0*/  IMAD.MOV.U32 R101, RZ, RZ, R51 ;  /* 0x000000ffff657224 */ /* 0x000fcc00078e0033 */
[----:B------:R-:W-:Y:S05]  /*27f0*/  @P5 BRA `(.L_x_9878) ;  /* 0x0000000000505947 */ /* 0x000fea0003800000 */
[----:B------:R-:W-:Y:S01]  /*2800*/  IADD3 R29, P3, P6, R20, R28, R73 ;  /* 0x0000001c141d7210 */ /* 0x000fe20007e7e049 */
[----:B------:R-:W-:Y:S01]  /*2810*/  ULDC.64 UR4, c[0x0][0x3e8] ;  /* 0x0000fa0000047ab9 */ /* 0x000fe20000000a00 */
[----:B------:R-:W-:Y:S02]  /*2820*/  CS2R R44, SRZ ;  /* 0x00000000002c7805 */ /* 0x000fe4000001ff00 */
[----:B------:R-:W-:Y:S02]  /*2830*/  CS2R R46, SRZ ;  /* 0x00000000002e7805 */ /* 0x000fe4000001ff00 */
[----:B------:R-:W-:Y:S02]  /*2840*/  IADD3.X R34, R86, R97, R72, P3, P6 ;  /* 0x0000006156227210 */ /* 0x000fe40001fec448 */
[----:B------:R-:W-:-:S04]  /*2850*/  IADD3 R31, P3, P6, R10, R30, R70 ;  /* 0x0000001e0a1f7210 */ /* 0x000fc80007e7e046 */
[----:B------:R-:W-:Y:S02]  /*2860*/  IADD3.X R32, R84, R108, R69, P3, P6 ;  /* 0x0000006c54207210 */ /* 0x000fe40001fec445 */
[----:B------:R-:W-:-:S04]  /*2870*/  LEA R28, P3, R29, UR4, 0x1 ;  /* 0x000000041d1c7c11 */ /* 0x000fc8000f8608ff */
[----:B------:R-:W-:Y:S01]  /*2880*/  LEA.HI.X R29, R29, UR5, R34, 0x1, P3 ;  /* 0x000000051d1d7c11 */ /* 0x000fe200098f0c22 */
[----:B------:R-:W-:Y:S02]  /*2890*/  ULDC.64 UR4, c[0x0][0x400] ;  /* 0x0001000000047ab9 */ /* 0x000fe40000000a00 */
        /* <DEDUP_REMOVED lines=10> */
.L_x_9878:
[----:B------:R-:W-:Y:S05]  /*2940*/  BSYNC B1 ;  /* 0x0000000000017941 */ /* 0x000fea0003800000 */
.L_x_9877:
[----:B0-----:R-:W-:Y:S01]  /*2950*/  IMAD.MOV.U32 R28, RZ, RZ, R52 ;  /* 0x000000ffff1c7224 */ /* 0x001fe200078e0034 */
[----:B------:R-:W-:Y:S01]  /*2960*/  ISETP.NE.AND P3, PT, R203, 0x3, PT ;  /* 0x00000003cb00780c */ /* 0x000fe20003f65270 */
        /* <DEDUP_REMOVED lines=31> */
.L_x_9879:
[----:B------:R-:W-:Y:S01]  /*2b60*/  IMAD R97, R2, 0x8, R18 ;  /* 0x0000000802617824 */ /* 0x000fe200078e0212 */
[----:B------:R-:W-:Y:S01]  /*2b70*/  SHF.L.U32 R108, R201, 0x1f, RZ ;  /* 0x0000001fc96c7819 */ /* 0x000fe200000006ff */
[----:B------:R-:W-:Y:S03]  /*2b80*/  BSSY B1, `(.L_x_9880) ;  /* 0x0000003000017945 */ /* 0x000fe60003800000 */
[----:B------:R-:W0:Y:S02]  /*2b90*/  SYNCS.PHASECHK.TRANS64.TRYWAIT P6, [R97+URZ+0x22890], R108 ;  /* 0x0228906c610075a7 */ /* 0x000e2400080c017f */
[----:B0-----:R-:W-:Y:S05]  /*2ba0*/  @!P6 BRA `(.L_x_9881) ;  /* 0x00000148009ce947 */ /* 0x001fea0003800000 */
.L_x_10157:
[----:B------:R-:W-:Y:S05]  /*2bb0*/  BSYNC B1 ;  /* 0x0000000000017941 */ /* 0x000fea0003800000 */
.L_x_9880:
[----:B------:R-:W-:Y:S04]  /*2bc0*/  BSSY B1, `(.L_x_9882) ;  /* 0x000006e000017945 */ /* 0x000fe80003800000 */
[----:B------:R-:W-:Y:S05]  /*2bd0*/  @P4 BRA `(.L_x_9883) ;  /* 0x0000000400b04947 */ /* 0x000fea0003800000 */
[----:B------:R-:W-:Y:S04]  /*2be0*/  BSSY B2, `(.L_x_9884) ;  /* 0x0000036000027945 */ /* 0x000fe80003800000 */
[----:B------:R-:W-:Y:S05]  /*2bf0*/  @P1 BRA `(.L_x_9885) ;  /* 0x0000000000d01947 */ /* 0x000fea0003800000 */
[----:B------:R1:W2:Y:S01]  /*2c00*/  LDS.128 R28, [R106] ;  /* 0x000000006a1c7984 */ /* 0x0002a20000000c00 */
        /* <DEDUP_REMOVED lines=49> */
.L_x_9887:
[----:B------:R-:W-:Y:S05]  /*2f20*/  BSYNC B3 ;  /* 0x0000000000037941 */ /* 0x000fea0003800000 */
.L_x_9886:
[----:B--2---:R1:W-:Y:S02]  /*2f30*/  STG.E.128 desc[UR40][R42.64], R28 ;  /* 0x0000001c2a007986 */ /* 0x0043e4000c101d28 */
.L_x_9885:
[----:B------:R-:W-:Y:S05]  /*2f40*/  BSYNC B2 ;  /* 0x0000000000027941 */ /* 0x000fea0003800000 */
.L_x_9884:
[----:B------:R-:W-:Y:S05]  /*2f50*/  @P2 BRA `(.L_x_9883) ;  /* 0x0000000000d02947 */ /* 0x000fea0003800000 */
[----:B-1----:R1:W2:Y:S01]  /*2f60*/  LDS.128 R28, [R104] ;  /* 0x00000000681c7984 */ /* 0x0022a20000000c00 */
        /* <DEDUP_REMOVED lines=49> */
.L_x_9889:
[----:B------:R-:W-:Y:S05]  /*3280*/  BSYNC B2 ;  /* 0x0000000000027941 */ /* 0x000fea0003800000 */
.L_x_9888:
[----:B--2---:R2:W-:Y:S02]  /*3290*/  STG.E.128 desc[UR40][R42.64+0x40], R28 ;  /* 0x0000401c2a007986 */ /* 0x0045e4000c101d28 */
.L_x_9883:
[----:B------:R-:W-:Y:S05]  /*32a0*/  BSYNC B1 ;  /* 0x0000000000017941 */ /* 0x000fea0003800000 */
.L_x_9882:
[----:B------:R-:W-:Y:S05]  /*32b0*/  @P5 BRA `(.L_x_9890) ;  /* 0x0000001c006c5947 */ /* 0x000fea0003800000 */
[----:B------:R-:W-:Y:S04]  /*32c0*/  BSSY B1, `(.L_x_9891) ;  /* 0x0000036000017945 */ /* 0x000fe80003800000 */
[----:B------:R-:W-:Y:S05]  /*32d0*/  @P1 BRA `(.L_x_9892) ;  /* 0x0000000000d01947 */ /* 0x000fea0003800000 */
[----:B-12---:R1:W2:Y:S01]  /*32e0*/  LDS.128 R28, [R106+0x2000] ;  /* 0x002000006a1c7984 */ /* 0x0062a20000000c00 */
        /* <DEDUP_REMOVED lines=49> */
.L_x_9894:
[----:B------:R-:W-:Y:S05]  /*3600*/  BSYNC B2 ;  /* 0x0000000000027941 */ /* 0x000fea0003800000 */
.L_x_9893:
[----:B--2---:R3:W-:Y:S02]  /*3610*/  STG.E.128 desc[UR40][R40.64], R28 ;  /* 0x0000001c28007986 */ /* 0x0047e4000c101d28 */
.L_x_9892:
[----:B------:R-:W-:Y:S05]  /*3620*/  BSYNC B1 ;  /* 0x0000000000017941 */ /* 0x000fea0003800000 */
.L_x_9891:
[----:B------:R-:W-:Y:S05]  /*3630*/  @P2 BRA `(.L_x_9890) ;  /* 0x00000018008c2947 */ /* 0x000fea0003800000 */
[----:B-123--:R1:W2:Y:S01]  /*3640*/  LDS.128 R28, [R104+0x2000] ;  /* 0x00200000681c7984 */ /* 0x00e2a20000000c00 */
[----:B------:R-:W-:Y:S01]  /*3650*/  ISETP.GE.AND P4, PT, R202, R105, PT ;  /* 0x00000069ca00720c */ /* 0x000fe20003f86270 */
[----:B------:R-:W-:-:S12]  /*3660*/  BSSY B1, `(.L_x_9895) ;  /* 0x0000030000017945 */ /* 0x000fd80003800000 */
[----:B-1----:R-:W-:Y:S05]  /*3670*/  @P4 BRA `(.L_x_9896) ;  /* 0x0000000000b84947 */ /* 0x002fea0003800000 */
        /* <DEDUP_REMOVED lines=8> */
[----:B------:R-:W-:Y:S02]  /*3700*/  PRMT R102, R102, 0x5410, R43 ;  /* 0x0000541066667816 */ /* 0x000fe4000000002b */
[----:B------:R-:W-:Y:S01]  /*3710*/  LOP3.LUT R33, R30, 0xffff0000, RZ, 0xc0, !PT ;  /* 0xffff00001e217812 */ /* 0x000fe200078ec0ff */
[----:B------:R-:W-:Y:S01]  /*3720*/  IMAD.U32 R43, R101, 0x10000, RZ ;  /* 0x00010000652b7824 */ /* 0x000fe200078e00ff */
[----:B------:R-:W-:Y:S01]  /*3730*/  LOP3.LUT R35, R31, 0xffff0000, RZ, 0xc0, !PT ;  /* 0xffff00001f237812 */ /* 0x000fe200078ec0ff */
[----:B------:R-:W-:Y:S01]  /*3740*/  IMAD.U32 R30, R29, 0x10000, RZ ;  /* 0x000100001d1e7824 */ /* 0x000fe200078e00ff */
[----:B------:R-:W-:Y:S01]  /*3750*/  PRMT R100, R100, 0x5410, R45 ;  /* 0x0000541064647816 */ /* 0x000fe2000000002d */
[----:B------:R-:W-:Y:S01]  /*3760*/  IMAD.U32 R45, R103, 0x10000, RZ ;  /* 0x00010000672d7824 */ /* 0x000fe200078e00ff */
[----:B------:R-:W-:Y:S01]  /*3770*/  LOP3.LUT R31, R29, 0xffff0000, RZ, 0xc0, !PT ;  /* 0xffff00001d1f7812 */ /* 0x000fe200078ec0ff */
[----:B------:R-:W-:Y:S01]  /*3780*/  IMAD.U32 R29, R28, 0x10000, RZ ;  /* 0x000100001c1d7824 */ /* 0x000fe200078e00ff */
[----:B------:R-:W-:Y:S01]  /*3790*/  LOP3.LUT R44, R102, 0xffff0000, RZ, 0xc0, !PT ;  /* 0xffff0000662c7812 */ /* 0x000fe200078ec0ff */
[C---:B------:R-:W-:Y:S01]  /*37a0*/  FMUL.FTZ R49, R33.reuse, R45 ;  /* 0x0000002d21317220 */ /* 0x040fe20000410000 */
[----:B------:R-:W-:Y:S01]  /*37b0*/  LOP3.LUT R42, R100, 0xffff0000, RZ, 0xc0, !PT ;  /* 0xffff0000642a7812 */ /* 0x000fe200078ec0ff */
[-C--:B------:R-:W-:Y:S01]  /*37c0*/  FMUL.FTZ R33, R33, R43.reuse ;  /* 0x0000002b21217220 */ /* 0x080fe20000410000 */
[----:B------:R-:W-:Y:S01]  /*37d0*/  LOP3.LUT R103, R103, 0xffff0000, RZ, 0xc0, !PT ;  /* 0xffff000067677812 */ /* 0x000fe200078ec0ff */
[----:B------:R-:W-:Y:S01]  /*37e0*/  FMUL.FTZ R47, R31, R44 ;  /* 0x0000002c1f2f7220 */ /* 0x000fe20000410000 */
[----:B------:R-:W-:Y:S01]  /*37f0*/  LOP3.LUT R101, R101, 0xffff0000, RZ, 0xc0, !PT ;  /* 0xffff000065657812 */ /* 0x000fe200078ec0ff */
[----:B------:R-:W-:Y:S01]  /*3800*/  FFMA.FTZ R49, R32, R43, -R49 ;  /* 0x0000002b20317223 */ /* 0x000fe20000010831 */
        /* <DEDUP_REMOVED lines=21> */
.L_x_9896:
[----:B------:R-:W-:Y:S05]  /*3960*/  BSYNC B1 ;  /* 0x0000000000017941 */ /* 0x000fea0003800000 */
.L_x_9895:
[----:B--2---:R1:W-:Y:S01]  /*3970*/  STG.E.128 desc[UR40][R40.64+0x40], R28 ;  /* 0x0000401c28007986 */ /* 0x0043e2000c101d28 */
[----:B------:R-:W-:Y:S05]  /*3980*/  BRA `(.L_x_9890) ;  /* 0x0000001400b87947 */ /* 0x000fea0003800000 */
.L_x_9874:
[----:B------:R-:W-:Y:S02]  /*3990*/  ISETP.GE.AND P3, PT, R217, R99, PT ;  /* 0x00000063d900720c */ /* 0x000fe40003f66270 */
[----:B------:R-:W-:Y:S02]  /*39a0*/  CS2R R34, SRZ ;  /* 0x0000000000227805 */ /* 0x000fe4000001ff00 */
[----:B------:R-:W-:Y:S02]  /*39b0*/  CS2R R32, SRZ ;  /* 0x0000000000207805 */ /* 0x000fe4000001ff00 */
[----:B------:R-:W-:-:S13]  /*39c0*/  ISETP.GE.OR P3, PT, R16, R105, P3 ;  /* 0x000000691000720c */ /* 0x000fda0001f66670 */
[----:B------:R-:W-:Y:S01]  /*39d0*/  @!P3 IADD3 R40, P4, P5, R36, R28, R73 ;  /* 0x0000001c2428b210 */ /* 0x000fe20007d9e049 */
[----:B------:R-:W0:Y:S03]  /*39e0*/  @!P3 LDC.64 R50, c[0x0][0x3e8] ;  /* 0x0000fa00ff32bb82 */ /* 0x000e260000000a00 */
[----:B------:R-:W-:Y:S02]  /*39f0*/  @!P3 IADD3.X R41, R87, R97, R72, P4, P5 ;  /* 0x000000615729b210 */ /* 0x000fe400027ea448 */
[----:B------:R-:W-:-:S03]  /*3a00*/  @!P3 IADD3 R44, P4, P5, R12, R30, R70 ;  /* 0x0000001e0c2cb210 */ /* 0x000fc60007d9e046 */
[----:B------:R-:W1:Y:S01]  /*3a10*/  @!P3 LDC.64 R48, c[0x0][0x400] ;  /* 0x00010000ff30bb82 */ /* 0x000e620000000a00 */
[----:B------:R-:W-:Y:S02]  /*3a20*/  @!P3 IADD3.X R45, R85, R108, R69, P4, P5 ;  /* 0x0000006c552db210 */ /* 0x000fe400027ea445 */
[----:B------:R-:W-:-:S04]  /*3a30*/  ISETP.GE.AND P4, PT, R19, R99, PT ;  /* 0x000000631300720c */ /* 0x000fc80003f86270 */
[----:B------:R-:W-:-:S13]  /*3a40*/  ISETP.GE.OR P4, PT, R16, R105, P4 ;  /* 0x000000691000720c */ /* 0x000fda0002786670 */
[----:B------:R-:W2:Y:S01]  /*3a50*/  @!P4 LDC.64 R52, c[0x0][0x3e8] ;  /* 0x0000fa00ff34cb82 */ /* 0x000ea20000000a00 */
[----:B------:R-:W-:-:S05]  /*3a60*/  @!P4 IADD3 R28, P5, R36, R28, RZ ;  /* 0x0000001c241cc210 */ /* 0x000fca0007fbe0ff */
[----:B------:R-:W-:Y:S02]  /*3a70*/  @!P4 IMAD.X R29, R97, 0x1, R87, P5 ;  /* 0x00000001611dc824 */ /* 0x000fe400028e0657 */
[----:B------:R-:W3:Y:S01]  /*3a80*/  @!P4 LDC.64 R54, c[0x0][0x400] ;  /* 0x00010000ff36cb82 */ /* 0x000ee20000000a00 */
[----:B--2---:R-:W-:-:S04]  /*3a90*/  @!P4 LEA R52, P5, R28, R52, 0x1 ;  /* 0x000000341c34c211 */ /* 0x004fc800078a08ff */
[----:B------:R-:W-:Y:S02]  /*3aa0*/  @!P4 LEA.HI.X R53, R28, R53, R29, 0x1, P5 ;  /* 0x000000351c35c211 */ /* 0x000fe400028f0c1d */
[----:B------:R-:W-:-:S05]  /*3ab0*/  @!P4 IADD3 R30, P5, R12, R30, RZ ;  /* 0x0000001e0c1ec210 */ /* 0x000fca0007fbe0ff */
[----:B------:R-:W-:Y:S01]  /*3ac0*/  @!P4 IMAD.X R28, R108, 0x1, R85, P5 ;  /* 0x000000016c1cc824 */ /* 0x000fe200028e0655 */
[----:B---3--:R-:W-:-:S04]  /*3ad0*/  @!P4 LEA R54, P5, R30, R54, 0x1 ;  /* 0x000000361e36c211 */ /* 0x008fc800078a08ff */
[----:B------:R-:W-:Y:S02]  /*3ae0*/  @!P4 LEA.HI.X R55, R30, R55, R28, 0x1, P5 ;  /* 0x000000371e37c211 */ /* 0x000fe400028f0c1c */
[----:B------:R-:W-:Y:S02]  /*3af0*/  CS2R R30, SRZ ;  /* 0x00000000001e7805 */ /* 0x000fe4000001ff00 */
[----:B------:R-:W-:Y:S01]  /*3b00*/  CS2R R28, SRZ ;  /* 0x00000000001c7805 */ /* 0x000fe2000001ff00 */
[----:B------:R-:W2:Y:S05]  /*3b10*/  @!P4 LDG.E.128 R32, desc[UR40][R54.64] ;  /* 0x000000283620c981 */ /* 0x000eaa000c1e1d00 */
[----:B------:R-:W3:Y:S01]  /*3b20*/  @!P4 LDG.E.128 R28, desc[UR40][R52.64] ;  /* 0x00000028341cc981 */ /* 0x000ee2000c1e1d00 */
[----:B0-----:R-:W-:-:S02]  /*3b30*/  @!P3 LEA R50, P4, R40, R50, 0x1 ;  /* 0x000000322832b211 */ /* 0x001fc400078808ff */
[----:B------:R-:W-:Y:S02]  /*3b40*/  CS2R R42, SRZ ;  /* 0x00000000002a7805 */ /* 0x000fe4000001ff00 */
[----:B------:R-:W-:Y:S02]  /*3b50*/  @!P3 LEA.HI.X R51, R40, R51, R41, 0x1, P4 ;  /* 0x000000332833b211 */ /* 0x000fe400020f0c29 */
[----:B------:R-:W-:Y:S02]  /*3b60*/  CS2R R40, SRZ ;  /* 0x0000000000287805 */ /* 0x000fe4000001ff00 */
[C---:B-1----:R-:W-:Y:S02]  /*3b70*/  @!P3 LEA R48, P4, R44.reuse, R48, 0x1 ;  /* 0x000000302c30b211 */ /* 0x042fe400078808ff */
[----:B------:R-:W-:Y:S02]  /*3b80*/  CS2R R46, SRZ ;  /* 0x00000000002e7805 */ /* 0x000fe4000001ff00 */
[----:B------:R-:W-:Y:S01]  /*3b90*/  @!P3 LEA.HI.X R49, R44, R49, R45, 0x1, P4 ;  /* 0x000000312c31b211 */ /* 0x000fe200020f0c2d */
[----:B------:R2:W4:Y:S01]  /*3ba0*/  @!P3 LDG.E.128 R40, desc[UR40][R50.64] ;  /* 0x000000283228b981 */ /* 0x000522000c1e1d00 */
[----:B------:R-:W-:-:S06]  /*3bb0*/  CS2R R44, SRZ ;  /* 0x00000000002c7805 */ /* 0x000fcc000001ff00 */
[----:B------:R0:W5:Y:S01]  /*3bc0*/  @!P3 LDG.E.128 R44, desc[UR40][R48.64] ;  /* 0x00000028302cb981 */ /* 0x000162000c1e1d00 */
[----:B------:R-:W-:Y:S02]  /*3bd0*/  ISETP.NE.AND P3, PT, R203, 0x3, PT ;  /* 0x00000003cb00780c */ /* 0x000fe40003f65270 */
[----:B------:R-:W-:Y:S01]  /*3be0*/  ISETP.GE.AND P4, PT, R16, R105, PT ;  /* 0x000000691000720c */ /* 0x000fe20003f86270 */
[----:B--2---:R-:W-:Y:S02]  /*3bf0*/  IMAD.MOV.U32 R50, RZ, RZ, R34 ;  /* 0x000000ffff327224 */ /* 0x004fe400078e0022 */
[----:B0-----:R-:W-:Y:S02]  /*3c00*/  IMAD.MOV.U32 R48, RZ, RZ, R35 ;  /* 0x000000ffff307224 */ /* 0x001fe400078e0023 */
[----:B------:R-:W-:Y:S02]  /*3c10*/  IMAD.MOV.U32 R49, RZ, RZ, R32 ;  /* 0x000000ffff317224 */ /* 0x000fe400078e0020 */
[----:B------:R-:W-:-:S02]  /*3c20*/  IMAD.MOV.U32 R51, RZ, RZ, R33 ;  /* 0x000000ffff337224 */ /* 0x000fc400078e0021 */
[----:B---3--:R-:W-:Y:S02]  /*3c30*/  IMAD.MOV.U32 R52, RZ, RZ, R30 ;  /* 0x000000ffff347224 */ /* 0x008fe400078e001e */
[----:B------:R-:W-:Y:S01]  /*3c40*/  IMAD.MOV.U32 R55, RZ, RZ, R29 ;  /* 0x000000ffff377224 */ /* 0x000fe200078e001d */
[----:B------:R-:W-:Y:S02]  /*3c50*/  PRMT R132, R50, 0x7610, R132 ;  /* 0x0000761032847816 */ /* 0x000fe40000000084 */
[----:B------:R-:W-:Y:S02]  /*3c60*/  PRMT R134, R48, 0x7610, R134 ;  /* 0x0000761030867816 */ /* 0x000fe40000000086 */
[----:B------:R-:W-:Y:S01]  /*3c70*/  PRMT R117, R117, 0x5410, R49 ;  /* 0x0000541075757816 */ /* 0x000fe20000000031 */
        /* <DEDUP_REMOVED lines=14> */
[----:B------:R-:W-:-:S02]  /*3d60*/  IMAD.MOV.U32 R49, RZ, RZ, R47 ;  /* 0x000000ffff317224 */ /* 0x000fc400078e002f */
[----:B------:R-:W-:Y:S02]  /*3d70*/  IMAD.MOV.U32 R50, RZ, RZ, R44 ;  /* 0x000000ffff327224 */ /* 0x000fe400078e002c */
[----:B------:R-:W-:Y:S01]  /*3d80*/  IMAD.MOV.U32 R51, RZ, RZ, R45 ;  /* 0x000000ffff337224 */ /* 0x000fe200078e002d */
[----:B------:R-:W-:Y:S02]  /*3d90*/  PRMT R125, R53, 0x7610, R125 ;  /* 0x00007610357d7816 */ /* 0x000fe4000000007d */
[----:B------:R-:W-:Y:S02]  /*3da0*/  PRMT R130, R54, 0x7610, R130 ;  /* 0x0000761036827816 */ /* 0x000fe40000000082 */
[----:B------:R-:W-:Y:S02]  /*3db0*/  PRMT R119, R48, 0x7610, R119 ;  /* 0x0000761030777816 */ /* 0x000fe40000000077 */
[----:B------:R-:W-:Y:S02]  /*3dc0*/  PRMT R120, R49, 0x7610, R120 ;  /* 0x0000761031787816 */ /* 0x000fe40000000078 */
[----:B------:R-:W-:-:S02]  /*3dd0*/  PRMT R121, R50, 0x7610, R121 ;  /* 0x0000761032797816 */ /* 0x000fc40000000079 */
[----:B------:R-:W-:Y:S01]  /*3de0*/  PRMT R122, R51, 0x7610, R122 ;  /* 0x00007610337a7816 */ /* 0x000fe2000000007a */
[----:B------:R-:W-:Y:S06]  /*3df0*/  @!P3 BRA `(.L_x_9897) ;  /* 0x000000000004b947 */ /* 0x000fec0003800000 */
[----:B------:R-:W-:Y:S01]  /*3e00*/  BPT.TRAP 0x1 ;  /* 0x000000040000795c */ /* 0x000fe20000300000 */
.L_x_9897:
[----:B------:R-:W-:Y:S01]  /*3e10*/  IMAD R97, R2, 0x8, R18 ;  /* 0x0000000802617824 */ /* 0x000fe200078e0212 */
[----:B------:R-:W-:Y:S01]  /*3e20*/  SHF.L.U32 R108, R201, 0x1f, RZ ;  /* 0x0000001fc96c7819 */ /* 0x000fe200000006ff */
[----:B------:R-:W0:Y:S01]  /*3e30*/  LDC R109, c[0x0][0x2f4] ;  /* 0x0000bd00ff6d7b82 */ /* 0x000e220000000800 */
[----:B------:R-:W-:Y:S01]  /*3e40*/  BSSY B1, `(.L_x_9898) ;  /* 0x0000006000017945 */ /* 0x000fe20003800000 */
[----:B------:R-:W-:Y:S01]  /*3e50*/  IMAD.MOV.U32 R103, RZ, RZ, R107 ;  /* 0x000000ffff677224 */ /* 0x000fe200078e006b */
[----:B------:R-:W1:Y:S05]  /*3e60*/  SYNCS.PHASECHK.TRANS64.TRYWAIT P5, [R97+URZ+0x22890], R108 ;  /* 0x0228906c610075a7 */ /* 0x000e6a00080a017f */
[----:B------:R-:W2:Y:S01]  /*3e70*/  LDC.64 R104, c[0x0][0x300] ;  /* 0x0000c000ff687b82 */ /* 0x000ea20000000a00 */
[----:B0-----:R-:W-:Y:S01]  /*3e80*/  IMAD.IADD R111, R109, 0x1, -R78 ;  /* 0x000000016d6f7824 */ /* 0x001fe200078e0a4e */
[----:B-1----:R-:W-:Y:S06]  /*3e90*/  @!P5 BRA `(.L_x_9899) ;  /* 0x0000013400f4d947 */ /* 0x002fec0003800000 */
.L_x_10158:
[----:B------:R-:W-:Y:S05]  /*3ea0*/  BSYNC B1 ;  /* 0x0000000000017941 */ /* 0x000fea0003800000 */
.L_x_9898:
[----:B------:R-:W-:Y:S01]  /*3eb0*/  ISETP.GE.OR P5, PT, R19, R99, P1 ;  /* 0x000000631300720c */ /* 0x000fe20000fa6670 */
[----:B------:R-:W-:-:S12]  /*3ec0*/  BSSY B1, `(.L_x_9900) ;  /* 0x000007f000017945 */ /* 0x000fd80003800000 */
[----:B------:R-:W-:Y:S05]  /*3ed0*/  @P5 BRA `(.L_x_9901) ;  /* 0x0000000400f45947 */ /* 0x000fea0003800000 */
[-C--:B--2---:R-:W-:Y:S01]  /*3ee0*/  IMAD R48, R220, R104.reuse, RZ ;  /* 0x00000068dc307224 */ /* 0x084fe200078e02ff */
[----:B------:R-:W-:Y:S01]  /*3ef0*/  BSSY B2, `(.L_x_9902) ;  /* 0x000006f000027945 */ /* 0x000fe20003800000 */
[----:B------:R-:W-:-:S04]  /*3f00*/  IMAD.WIDE.U32 R106, R19, R104, R102 ;  /* 0x00000068136a7225 */ /* 0x000fc800078e0066 */
[----:B------:R-:W-:Y:S01]  /*3f10*/  IMAD R49, R19, R105, R48 ;  /* 0x0000006913317224 */ /* 0x000fe200078e0230 */
[----:B------:R-:W-:Y:S02]  /*3f20*/  SEL R48, R78, R111, !P0 ;  /* 0x0000006f4e307207 */ /* 0x000fe40004000000 */
[----:B------:R-:W-:Y:S01]  /*3f30*/  IADD3 R110, P5, P6, R4, R106, R90 ;  /* 0x0000006a046e7210 */ /* 0x000fe20007ebe05a */
[----:B------:R-:W-:Y:S01]  /*3f40*/  IMAD.IADD R114, R49, 0x1, R107 ;  /* 0x0000000131727824 */ /* 0x000fe200078e026b */
[----:B------:R-:W-:-:S04]  /*3f50*/  SHF.R.S32.HI R49, RZ, 0x1f, R48 ;  /* 0x0000001fff317819 */ /* 0x000fc80000011430 */
[----:B------:R-:W-:Y:S02]  /*3f60*/  LEA.HI R49, R49, R48, RZ, 0x4 ;  /* 0x0000003031317211 */ /* 0x000fe400078f20ff */
[----:B------:R-:W-:Y:S02]  /*3f70*/  IADD3.X R112, R3, R114, R91, P5, P6 ;  /* 0x0000007203707210 */ /* 0x000fe40002fec45b */
[----:B------:R-:W-:-:S05]  /*3f80*/  LEA.HI.SX32 R49, R49, R88, 0x1c ;  /* 0x0000005831317211 */ /* 0x000fca00078fe2ff */
[----:B------:R-:W-:-:S05]  /*3f90*/  IMAD.SHL.U32 R113, R49, 0x8, RZ ;  /* 0x0000000831717824 */ /* 0x000fca00078e00ff */
[----:B------:R-:W-:-:S04]  /*3fa0*/  LOP3.LUT R49, R71, 0x38, R113, 0xf8, !PT ;  /* 0x0000003847317812 */ /* 0x000fc800078ef871 */
[----:B------:R-:W-:Y:S01]  /*3fb0*/  LOP3.LUT R48, R49, R74, RZ, 0x3c, !PT ;  /* 0x0000004a31307212 */ /* 0x000fe200078e3cff */
[----:B------:R-:W-:-:S04]  /*3fc0*/  IMAD R49, R2, 0x1800, R92 ;  /* 0x0000180002317824 */ /* 0x000fc800078e025c */
[----:B------:R-:W-:Y:S02]  /*3fd0*/  IMAD R51, R207, 0x200, R48 ;  /* 0x00000200cf337824 */ /* 0x000fe400078e0230 */
[----:B------:R-:W-:Y:S02]  /*3fe0*/  IMAD R49, R49, 0x2, R18 ;  /* 0x0000000231317824 */ /* 0x000fe400078e0212 */
[----:B------:R-:W-:-:S04]  /*3ff0*/  IMAD R51, R2, 0x1800, R51 ;  /* 0x0000180002337824 */ /* 0x000fc800078e0233 */
[----:B------:R-:W-:Y:S02]  /*4000*/  IMAD R52, R51, 0x2, R18 ;  /* 0x0000000233347824 */ /* 0x000fe400078e0212 */
[----:B------:R-:W1:Y:S04]  /*4010*/  LDS.128 R48, [R49+0x1c400] ;  /* 0x01c4000031307984 */ /* 0x000e680000000c00 */
[----:B------:R-:W2:Y:S01]  /*4020*/  LDS.128 R52, [R52+0x1c400] ;  /* 0x01c4000034347984 */ /* 0x000ea20000000c00 */
[----:B------:R-:W-:Y:S05]  /*4030*/  @P4 BRA `(.L_x_9903) ;  /* 0x0000000400684947 */ /* 0x000fea0003800000 */
[----:B------:R-:W-:Y:S02]  /*4040*/  SHF.R.U32.HI R124, RZ, 0x10, R29 ;  /* 0x00000010ff7c7819 */ /* 0x000fe4000001161d */
[----:B------:R-:W-:Y:S02]  /*4050*/  SHF.R.U32.HI R129, RZ, 0x10, R33 ;  /* 0x00000010ff817819 */ /* 0x000fe40000011621 */
[----:B------:R-:W-:Y:S01]  /*4060*/  SHF.R.U64 R123, R28, 0x10, R29 ;  /* 0x000000101c7b7819 */ /* 0x000fe2000000121d */
[----:B-1----:R-:W-:Y:S01]  /*4070*/  IMAD.U32 R29, R48, 0x10000, RZ ;  /* 0x00010000301d7824 */ /* 0x002fe200078e00ff */
[----:B------:R-:W-:Y:S01]  /*4080*/  SHF.R.U32.HI R127, RZ, 0x10, R31 ;  /* 0x00000010ff7f7819 */ /* 0x000fe2000001161f */
[----:B------:R-:W-:Y:S01]  /*4090*/  IMAD.U32 R28, R50, 0x10000, RZ ;  /* 0x00010000321c7824 */ /* 0x000fe200078e00ff */
[----:B------:R-:W-:Y:S02]  /*40a0*/  PRMT R124, R116, 0x5432, R124 ;  /* 0x00005432747c7816 */ /* 0x000fe4000000007c */
[----:B------:R-:W-:-:S02]  /*40b0*/  PRMT R129, R135, 0x5410, R129 ;  /* 0x0000541087817816 */ /* 0x000fc40000000081 */
[--C-:B------:R-:W-:Y:S01]  /*40c0*/  SHF.R.U64 R131, R34, 0x10, R35.reuse ;  /* 0x0000001022837819 */ /* 0x100fe20000001223 */
[----:B--2---:R-:W-:Y:S01]  /*40d0*/  IMAD.U32 R34, R52, 0x10000, RZ ;  /* 0x0001000034227824 */ /* 0x004fe200078e00ff */
[----:B------:R-:W-:Y:S01]  /*40e0*/  SHF.R.U32.HI R133, RZ, 0x10, R35 ;  /* 0x00000010ff857819 */ /* 0x000fe20000011623 */
[----:B------:R-:W-:Y:S01]  /*40f0*/  IMAD.U32 R35, R53, 0x10000, RZ ;  /* 0x0001000035237824 */ /* 0x000fe200078e00ff */
[----:B------:R-:W-:Y:S01]  /*4100*/  PRMT R123, R130, 0x5410, R123 ;  /* 0x00005410827b7816 */ /* 0x000fe2000000007b */
[----:B------:R-:W-:Y:S01]  /*4110*/  IMAD.U32 R130, R129, 0x10000, RZ ;  /* 0x0001000081827824 */ /* 0x000fe200078e00ff */
[----:B------:R-:W-:Y:S01]  /*4120*/  PRMT R127, R125, 0x5410, R127 ;  /* 0x000054107d7f7816 */ /* 0x000fe2000000007f */
[----:B------:R-:W-:Y:S01]  /*4130*/  IMAD.U32 R125, R124, 0x10000, RZ ;  /* 0x000100007c7d7824 */ /* 0x000fe200078e00ff */
[----:B------:R-:W-:Y:S01]  /*4140*/  PRMT R131, R132, 0x5410, R131 ;  /* 0x0000541084837816 */ /* 0x000fe20000000083 */
[-C--:B------:R-:W-:Y:S01]  /*4150*/  FMUL.FTZ R135, R35, R130.reuse ;  /* 0x0000008223877220 */ /* 0x080fe20000410000 */
[----:B------:R-:W-:Y:S01]  /*4160*/  SHF.R.U64 R126, R30, 0x10, R31 ;  /* 0x000000101e7e7819 */ /* 0x000fe2000000121f */
[----:B------:R-:W-:Y:S01]  /*4170*/  IMAD.U32 R30, R49, 0x10000, RZ ;  /* 0x00010000311e7824 */ /* 0x000fe200078e00ff */
[----:B------:R-:W-:Y:S01]  /*4180*/  LOP3.LUT R132, R129, 0xffff0000, RZ, 0xc0, !PT ;  /* 0xffff000081847812 */ /* 0x000fe200078ec0ff */
[-C--:B------:R-:W-:Y:S01]  /*4190*/  FMUL.FTZ R129, R35, R125.reuse ;  /* 0x0000007d23817220 */ /* 0x080fe20000410000 */
[----:B------:R-:W-:Y:S01]  /*41a0*/  PRMT R133, R134, 0x5410, R133 ;  /* 0x0000541086857816 */ /* 0x000fe20000000085 */
[C---:B------:R-:W-:Y:S01]  /*41b0*/  FFMA.FTZ R135, R30.reuse, R125, -R135 ;  /* 0x0000007d1e877223 */ /* 0x040fe20000010887 */
[----:B------:R-:W-:Y:S01]  /*41c0*/  LOP3.LUT R31, R49, 0xffff0000, RZ, 0xc0, !PT ;  /* 0xffff0000311f7812 */ /* 0x000fe200078ec0ff */
[----:B------:R-:W-:Y:S01]  /*41d0*/  FFMA.FTZ R129, R30, R130, R129 ;  /* 0x000000821e817223 */ /* 0x000fe20000010081 */
[----:B------:R-:W-:Y:S01]  /*41e0*/  LOP3.LUT R49, R53, 0xffff0000, RZ, 0xc0, !PT ;  /* 0xffff000035317812 */ /* 0x000fe200078ec0ff */
[----:B------:R-:W-:Y:S01]  /*41f0*/  IMAD.U32 R53, R55, 0x10000, RZ ;  /* 0x0001000037357824 */ /* 0x000fe200078e00ff */
[----:B------:R-:W-:Y:S01]  /*4200*/  LOP3.LUT R124, R124, 0xffff0000, RZ, 0xc0, !PT ;  /* 0xffff00007c7c7812 */ /* 0x000fe200078ec0ff */
[----:B------:R-:W-:Y:S01]  /*4210*/  IMAD.U32 R35, R133, 0x10000, RZ ;  /* 0x0001000085237824 */ /* 0x000fe200078e00ff */
[----:B------:R-:W-:Y:S01]  /*4220*/  SHF.R.U64 R128, R32, 0x10, R33 ;  /* 0x0000001020807819 */ /* 0x000fe20000001221 */
[----:B------:R-:W-:-:S02]  /*4230*/  IMAD.U32 R30, R127, 0x10000, RZ ;  /* 0x000100007f1e7824 */ /* 0x000fc400078e00ff */
[C---:B------:R-:W-:Y:S01]  /*4240*/  FMUL.FTZ R134, R49.reuse, R132 ;  /* 0x0000008431867220 */ /* 0x040fe20000410000 */
[----:B------:R-:W-:Y:S01]  /*4250*/  FMUL.FTZ R136, R49, R124 ;  /* 0x0000007c31887220 */ /* 0x000fe20000410000 */
[----:B------:R-:W-:Y:S01]  /*4260*/  IMAD.U32 R32, R51, 0x10000, RZ ;  /* 0x0001000033207824 */ /* 0x000fe200078e00ff */
[----:B------:R-:W-:Y:S01]  /*4270*/  LOP3.LUT R55, R55, 0xffff0000, RZ, 0xc0, !PT ;  /* 0xffff000037377812 */ /* 0x000fe200078ec0ff */
[-C--:B------:R-:W-:Y:S01]  /*4280*/  FMUL.FTZ R49, R53, R35.reuse ;  /* 0x0000002335317220 */ /* 0x080fe20000410000 */
[----:B------:R-:W-:Y:S01]  /*4290*/  LOP3.LUT R130, R133, 0xffff0000, RZ, 0xc0, !PT ;  /* 0xffff000085827812 */ /* 0x000fe200078ec0ff */
[----:B------:R-:W-:Y:S01]  /*42a0*/  FMUL.FTZ R138, R53, R30 ;  /* 0x0000001e358a7220 */ /* 0x000fe20000410000 */
[----:B------:R-:W-:Y:S01]  /*42b0*/  PRMT R128, R117, 0x5432, R128 ;  /* 0x0000543275807816 */ /* 0x000fe20000000080 */
[----:B------:R-:W-:Y:S01]  /*42c0*/  FFMA.FTZ R134, R31, R124, -R134 ;  /* 0x0000007c1f867223 */ /* 0x000fe20000010886 */
[----:B------:R-:W-:Y:S01]  /*42d0*/  LOP3.LUT R124, R127, 0xffff0000, RZ, 0xc0, !PT ;  /* 0xffff00007f7c7812 */ /* 0x000fe200078ec0ff */
[C---:B------:R-:W-:Y:S01]  /*42e0*/  FFMA.FTZ R125, R32.reuse, R30, -R49 ;  /* 0x0000001e207d7223 */ /* 0x040fe20000010831 */
[----:B------:R-:W-:Y:S01]  /*42f0*/  LOP3.LUT R33, R51, 0xffff0000, RZ, 0xc0, !PT ;  /* 0xffff000033217812 */ /* 0x000fe200078ec0ff */
[----:B------:R-:W-:Y:S01]  /*4300*/  FFMA.FTZ R138, R32, R35, R138 ;  /* 0x00000023208a7223 */ /* 0x000fe2000001008a */
[----:B------:R-:W-:Y:S01]  /*4310*/  FFMA.FTZ R136, R31, R132, R136 ;  /* 0x000000841f887223 */ /* 0x000fe20000010088 */
[----:B------:R-:W-:Y:S01]  /*4320*/  FMUL.FTZ R32, R55, R130 ;  /* 0x0000008237207220 */ /* 0x000fe20000410000 */
[----:B------:R-:W-:-:S02]  /*4330*/  IMAD.U32 R31, R128, 0x10000, RZ ;  /* 0x00010000801f7824 */ /* 0x000fc400078e00ff */
[-C--:B------:R-:W-:Y:S01]  /*4340*/  FMUL.FTZ R132, R55, R124.reuse ;  /* 0x0000007c37847220 */ /* 0x080fe20000410000 */
[----:B------:R-:W-:Y:S02]  /*4350*/  IMAD.U32 R30, R123, 0x10000, RZ ;  /* 0x000100007b1e7824 */ /* 0x000fe400078e00ff */
[----:B------:R-:W-:Y:S01]  /*4360*/  FFMA.FTZ R124, R33, R124, -R32 ;  /* 0x0000007c217c7223 */ /* 0x000fe20000010820 */
[-C--:B------:R-:W-:Y:S01]  /*4370*/  FMUL.FTZ R32, R34, R31.reuse ;  /* 0x0000001f22207220 */ /* 0x080fe20000410000 */
[----:B------:R-:W-:Y:S01]  /*4380*/  LOP3.LUT R52, R52, 0xffff0000, RZ, 0xc0, !PT ;  /* 0xffff000034347812 */ /* 0x000fe200078ec0ff */
[-C--:B------:R-:W-:Y:S01]  /*4390*/  FMUL.FTZ R34, R34, R30.reuse ;  /* 0x0000001e22227220 */ /* 0x080fe20000410000 */
[----:B------:R-:W-:Y:S01]  /*43a0*/  LOP3.LUT R123, R123, 0xffff0000, RZ, 0xc0, !PT ;  /* 0xffff00007b7b7812 */ /* 0x000fe200078ec0ff */
[----:B------:R-:W-:Y:S01]  /*43b0*/  FFMA.FTZ R32, R29, R30, -R32 ;  /* 0x0000001e1d207223 */ /* 0x000fe20000010820 */
[----:B------:R-:W-:Y:S01]  /*43c0*/  PRMT R126, R115, 0x5432, R126 ;  /* 0x00005432737e7816 */ /* 0x000fe2000000007e */
[----:B------:R-:W-:Y:S01]  /*43d0*/  IMAD.U32 R51, R54, 0x10000, RZ ;  /* 0x0001000036337824 */ /* 0x000fe200078e00ff */
[----:B------:R-:W-:Y:S01]  /*43e0*/  LOP3.LUT R48, R48, 0xffff0000, RZ, 0xc0, !PT ;  /* 0xffff000030307812 */ /* 0x000fe200078ec0ff */
[----:B------:R-:W-:Y:S01]  /*43f0*/  IMAD.U32 R30, R131, 0x10000, RZ ;  /* 0x00010000831e7824 */ /* 0x000fe200078e00ff */
[----:B------:R-:W-:Y:S01]  /*4400*/  LOP3.LUT R35, R128, 0xffff0000, RZ, 0xc0, !PT ;  /* 0xffff000080237812 */ /* 0x000fe200078ec0ff */
[----:B------:R-:W-:Y:S01]  /*4410*/  FFMA.FTZ R34, R29, R31, R34 ;  /* 0x0000001f1d227223 */ /* 0x000fe20000010022 */
[----:B------:R-:W-:Y:S01]  /*4420*/  LOP3.LUT R54, R54, 0xffff0000, RZ, 0xc0, !PT ;  /* 0xffff000036367812 */ /* 0x000fe200078ec0ff */
[----:B------:R-:W-:Y:S01]  /*4430*/  FMUL.FTZ R49, R52, R123 ;  /* 0x0000007b34317220 */ /* 0x000fe20000410000 */
[----:B------:R-:W-:Y:S01]  /*4440*/  LOP3.LUT R131, R131, 0xffff0000, RZ, 0xc0, !PT ;  /* 0xffff000083837812 */ /* 0x000fe200078ec0ff */
[C---:B------:R-:W-:Y:S01]  /*4450*/  IMAD.U32 R29, R126.reuse, 0x10000, RZ ;  /* 0x000100007e1d7824 */ /* 0x040fe200078e00ff */
[----:B------:R-:W-:Y:S01]  /*4460*/  LOP3.LUT R31, R126, 0xffff0000, RZ, 0xc0, !PT ;  /* 0xffff00007e1f7812 */ /* 0x000fe200078ec0ff */
[----:B------:R-:W-:Y:S01]  /*4470*/  FFMA.FTZ R55, R33, R130, R132 ;  /* 0x0000008221377223 */ /* 0x000fe20000010084 */
[-C--:B------:R-:W-:Y:S01]  /*4480*/  FMUL.FTZ R33, R52, R35.reuse ;  /* 0x0000002334217220 */ /* 0x080fe20000410000 */
[----:B------:R-:W-:Y:S01]  /*4490*/  FFMA.FTZ R49, R48, R35, R49 ;  /* 0x0000002330317223 */ /* 0x000fe20000010031 */
[----:B------:R-:W-:Y:S01]  /*44a0*/  LOP3.LUT R50, R50, 0xffff0000, RZ, 0xc0, !PT ;  /* 0xffff000032327812 */ /* 0x000fe200078ec0ff */
[CC--:B------:R-:W-:Y:S01]  /*44b0*/  FMUL.FTZ R35, R51.reuse, R30.reuse ;  /* 0x0000001e33237220 */ /* 0x0c0fe20000410000 */
[C---:B------:R-:W-:Y:S01]  /*44c0*/  FMUL.FTZ R53, R54.reuse, R131 ;  /* 0x0000008336357220 */ /* 0x040fe20000410000 */
[----:B------:R-:W-:Y:S01]  /*44d0*/  FMUL.FTZ R51, R51, R29 ;  /* 0x0000001d33337220 */ /* 0x000fe20000410000 */
[----:B------:R-:W-:Y:S01]  /*44e0*/  FMUL.FTZ R54, R54, R31 ;  /* 0x0000001f36367220 */ /* 0x000fe20000410000 */
[----:B------:R-:W-:Y:S01]  /*44f0*/  FFMA.FTZ R35, R28, R29, -R35 ;  /* 0x0000001d1c237223 */ /* 0x000fe20000010823 */
[----:B------:R-:W-:Y:S01]  /*4500*/  FFMA.FTZ R33, R48, R123, -R33 ;  /* 0x0000007b30217223 */ /* 0x000fe20000010821 */
[----:B------:R-:W-:Y:S01]  /*4510*/  FFMA.FTZ R51, R28, R30, R51 ;  /* 0x0000001e1c337223 */ /* 0x000fe20000010033 */
[C---:B------:R-:W-:Y:S01]  /*4520*/  FFMA.FTZ R54, R50.reuse, R131, R54 ;  /* 0x0000008332367223 */ /* 0x040fe20000010036 */
[----:B------:R-:W-:Y:S01]  /*4530*/  FFMA.FTZ R28, R50, R31, -R53 ;  /* 0x0000001f321c7223 */ /* 0x000fe20000010835 */
        /* <DEDUP_REMOVED lines=10> */
.L_x_9903:
[----:B------:R-:W-:Y:S05]  /*45e0*/  BSYNC B2 ;  /* 0x0000000000027941 */ /* 0x000fea0003800000 */
.L_x_9902:
[----:B------:R-:W-:Y:S02]  /*45f0*/  ISETP.GE.AND P5, PT, R113, R109, PT ;  /* 0x0000006d7100720c */ /* 0x000fe40003fa6270 */
[----:B------:R-:W-:-:S11]  /*4600*/  P2R R29, PR, RZ, 0x1 ;  /* 0x00000001ff1d7803 */ /* 0x000fd60000000000 */
[--C-:B------:R-:W-:Y:S02]  /*4610*/  @!P5 SHF.R.S32.HI R28, RZ, 0x1f, R113.reuse ;  /* 0x0000001fff1cd819 */ /* 0x100fe40000011471 */
[----:B------:R-:W-:-:S04]  /*4620*/  @!P5 IADD3 R106, P0, P6, R4, R106, R113 ;  /* 0x0000006a046ad210 */ /* 0x000fc80007e1e071 */
[----:B------:R-:W-:Y:S02]  /*4630*/  @!P5 IADD3.X R114, R3, R114, R28, P0, P6 ;  /* 0x000000720372d210 */ /* 0x000fe400007ec41c */
[CC--:B------:R-:W-:Y:S02]  /*4640*/  LEA R28, P6, R110.reuse, R100.reuse, 0x1 ;  /* 0x000000646e1c7211 */ /* 0x0c0fe400078c08ff */
[----:B------:R-:W-:Y:S02]  /*4650*/  ISETP.NE.AND P0, PT, R29, RZ, PT ;  /* 0x000000ff1d00720c */ /* 0x000fe40003f05270 */
[----:B------:R-:W-:Y:S02]  /*4660*/  LEA.HI.X R29, R110, R101, R112, 0x1, P6 ;  /* 0x000000656e1d7211 */ /* 0x000fe400030f0c70 */
[----:B------:R-:W-:-:S03]  /*4670*/  @!P5 LEA R30, P6, R106, R100, 0x1 ;  /* 0x000000646a1ed211 */ /* 0x000fc600078c08ff */
[----:B-1----:R1:W-:Y:S01]  /*4680*/  STG.E.128 desc[UR40][R28.64], R48 ;  /* 0x000000301c007986 */ /* 0x0023e2000c101d28 */
[----:B------:R-:W-:-:S05]  /*4690*/  @!P5 LEA.HI.X R31, R106, R101, R114, 0x1, P6 ;  /* 0x000000656a1fd211 */ /* 0x000fca00030f0c72 */
[----:B--2---:R1:W-:Y:S04]  /*46a0*/  @!P5 STG.E.128 desc[UR40][R30.64], R52 ;  /* 0x000000341e00d986 */ /* 0x0043e8000c101d28 */
.L_x_9901:
[----:B------:R-:W-:Y:S05]  /*46b0*/  BSYNC B1 ;  /* 0x0000000000017941 */ /* 0x000fea0003800000 */
.L_x_9900:
[----:B------:R-:W-:Y:S01]  /*46c0*/  ISETP.GE.OR P5, PT, R217, R99, P1 ;  /* 0x00000063d900720c */ /* 0x000fe20000fa6670 */
[-C--:B-12---:R-:W-:Y:S02]  /*46d0*/  IMAD R28, R75, R104.reuse, RZ ;  /* 0x000000684b1c7224 */ /* 0x086fe400078e02ff */
[----:B------:R-:W-:-:S04]  /*46e0*/  IMAD.WIDE.U32 R102, R217, R104, R102 ;  /* 0x00000068d9667225 */ /* 0x000fc800078e0066 */
[----:B------:R-:W-:-:S06]  /*46f0*/  IMAD R105, R217, R105, R28 ;  /* 0x00000069d9697224 */ /* 0x000fcc00078e021c */
[----:B------:R-:W-:Y:S05]  /*4700*/  @P5 BRA `(.L_x_9890) ;  /* 0x0000000800585947 */ /* 0x000fea0003800000 */
[----:B------:R-:W-:Y:S01]  /*4710*/  IMAD.IADD R50, R103, 0x1, R105 ;  /* 0x0000000167327824 */ /* 0x000fe200078e0269 */
[----:B------:R-:W-:Y:S01]  /*4720*/  IADD3 R28, P5, P6, R4, R102, R90 ;  /* 0x00000066041c7210 */ /* 0x000fe20007ebe05a */
[----:B------:R-:W-:Y:S01]  /*4730*/  BSSY B1, `(.L_x_9904) ;  /* 0x0000070000017945 */ /* 0x000fe20003800000 */
[----:B------:R-:W-:Y:S02]  /*4740*/  SEL R111, R78, R111, !P0 ;  /* 0x0000006f4e6f7207 */ /* 0x000fe40004000000 */
[----:B------:R-:W-:Y:S02]  /*4750*/  IADD3.X R29, R3, R50, R91, P5, P6 ;  /* 0x00000032031d7210 */ /* 0x000fe40002fec45b */
[C---:B------:R-:W-:Y:S02]  /*4760*/  LEA R48, P5, R28.reuse, R100, 0x1 ;  /* 0x000000641c307211 */ /* 0x040fe400078a08ff */
[----:B------:R-:W-:Y:S02]  /*4770*/  SHF.R.U32.HI R30, RZ, 0x3, R206 ;  /* 0x00000003ff1e7819 */ /* 0x000fe400000116ce */
[----:B------:R-:W-:-:S02]  /*4780*/  LEA.HI.X R49, R28, R101, R29, 0x1, P5 ;  /* 0x000000651c317211 */ /* 0x000fc400028f0c1d */
[----:B------:R-:W-:-:S04]  /*4790*/  SHF.R.S32.HI R28, RZ, 0x1f, R111 ;  /* 0x0000001fff1c7819 */ /* 0x000fc8000001146f */
[----:B------:R-:W-:-:S04]  /*47a0*/  LEA.HI R111, R28, R111, RZ, 0x4 ;  /* 0x0000006f1c6f7211 */ /* 0x000fc800078f20ff */
[----:B------:R-:W-:-:S05]  /*47b0*/  LEA.HI.SX32 R51, R111, R88, 0x1c ;  /* 0x000000586f337211 */ /* 0x000fca00078fe2ff */
[----:B------:R-:W-:-:S05]  /*47c0*/  IMAD.SHL.U32 R51, R51, 0x8, RZ ;  /* 0x0000000833337824 */ /* 0x000fca00078e00ff */
[----:B------:R-:W-:-:S04]  /*47d0*/  LOP3.LUT R28, R206, 0x38, R51, 0xf8, !PT ;  /* 0x00000038ce1c7812 */ /* 0x000fc800078ef833 */
[----:B------:R-:W-:-:S05]  /*47e0*/  LOP3.LUT R29, R28, R30, RZ, 0x3c, !PT ;  /* 0x0000001e1c1d7212 */ /* 0x000fca00078e3cff */
[----:B------:R-:W-:Y:S02]  /*47f0*/  IMAD.IADD R31, R208, 0x1, R29 ;  /* 0x00000001d01f7824 */ /* 0x000fe400078e021d */
[C---:B------:R-:W-:Y:S02]  /*4800*/  IMAD R29, R2.reuse, 0x1800, R93 ;  /* 0x00001800021d7824 */ /* 0x040fe400078e025d */
[----:B------:R-:W-:Y:S02]  /*4810*/  IMAD R31, R2, 0x1800, R31 ;  /* 0x00001800021f7824 */ /* 0x000fe400078e021f */
[--C-:B------:R-:W-:Y:S02]  /*4820*/  IMAD R29, R29, 0x2, R18.reuse ;  /* 0x000000021d1d7824 */ /* 0x100fe400078e0212 */
[----:B------:R-:W-:-:S04]  /*4830*/  IMAD R32, R31, 0x2, R18 ;  /* 0x000000021f207824 */ /* 0x000fc800078e0212 */
[----:B------:R-:W1:Y:S04]  /*4840*/  LDS.128 R28, [R29+0x1c400] ;  /* 0x01c400001d1c7984 */ /* 0x000e680000000c00 */
[----:B------:R-:W2:Y:S01]  /*4850*/  LDS.128 R32, [R32+0x1c400] ;  /* 0x01c4000020207984 */ /* 0x000ea20000000c00 */
[----:B------:R-:W-:Y:S05]  /*4860*/  @P4 BRA `(.L_x_9905) ;  /* 0x0000000400704947 */ /* 0x000fea0003800000 */
[----:B------:R-:W-:Y:S02]  /*4870*/  SHF.R.U32.HI R53, RZ, 0x10, R45 ;  /* 0x00000010ff357819 */ /* 0x000fe4000001162d */
[----:B------:R-:W-:Y:S02]  /*4880*/  SHF.R.U32.HI R55, RZ, 0x10, R41 ;  /* 0x00000010ff377819 */ /* 0x000fe40000011629 */
[----:B------:R-:W-:Y:S02]  /*4890*/  PRMT R122, R122, 0x5410, R53 ;  /* 0x000054107a7a7816 */ /* 0x000fe40000000035 */
[----:B------:R-:W-:Y:S02]  /*48a0*/  SHF.R.U32.HI R105, RZ, 0x10, R43 ;  /* 0x00000010ff697819 */ /* 0x000fe4000001162b */
[----:B------:R-:W-:Y:S01]  /*48b0*/  SHF.R.U64 R54, R44, 0x10, R45 ;  /* 0x000000102c367819 */ /* 0x000fe2000000122d */
[----:B--2---:R-:W-:Y:S01]  /*48c0*/  IMAD.U32 R44, R33, 0x10000, RZ ;  /* 0x00010000212c7824 */ /* 0x004fe200078e00ff */
[----:B------:R-:W-:Y:S01]  /*48d0*/  PRMT R118, R118, 0x5410, R55 ;  /* 0x0000541076767816 */ /* 0x000fe20000000037 */
[----:B------:R-:W-:Y:S01]  /*48e0*/  IMAD.U32 R55, R122, 0x10000, RZ ;  /* 0x000100007a377824 */ /* 0x000fe200078e00ff */
[----:B------:R-:W-:-:S02]  /*48f0*/  SHF.R.U32.HI R107, RZ, 0x10, R47 ;  /* 0x00000010ff6b7819 */ /* 0x000fc4000001162f */
[----:B------:R-:W-:Y:S01]  /*4900*/  SHF.R.U64 R106, R40, 0x10, R41 ;  /* 0x00000010286a7819 */ /* 0x000fe20000001229 */
[----:B-1----:R-:W-:Y:S01]  /*4910*/  IMAD.U32 R40, R29, 0x10000, RZ ;  /* 0x000100001d287824 */ /* 0x002fe200078e00ff */
[----:B------:R-:W-:Y:S01]  /*4920*/  SHF.R.U64 R52, R46, 0x10, R47 ;  /* 0x000000102e347819 */ /* 0x000fe2000000122f */
[----:B------:R-:W-:Y:S01]  /*4930*/  IMAD.U32 R53, R118, 0x10000, RZ ;  /* 0x0001000076357824 */ /* 0x000fe200078e00ff */
[----:B------:R-:W-:Y:S01]  /*4940*/  PRMT R116, R116, 0x5410, R105 ;  /* 0x0000541074747816 */ /* 0x000fe20000000069 */
[----:B------:R-:W-:Y:S01]  /*4950*/  FMUL.FTZ R105, R44, R55 ;  /* 0x000000372c697220 */ /* 0x000fe20000410000 */
[----:B------:R-:W-:Y:S01]  /*4960*/  PRMT R120, R120, 0x5410, R107 ;  /* 0x0000541078787816 */ /* 0x000fe2000000006b */
[-C--:B------:R-:W-:Y:S01]  /*4970*/  FMUL.FTZ R107, R44, R53.reuse ;  /* 0x000000352c6b7220 */ /* 0x080fe20000410000 */
[----:B------:R-:W-:Y:S01]  /*4980*/  PRMT R119, R119, 0x5410, R52 ;  /* 0x0000541077777816 */ /* 0x000fe20000000034 */
[----:B------:R-:W-:Y:S01]  /*4990*/  FFMA.FTZ R52, R40, R53, -R105 ;  /* 0x0000003528347223 */ /* 0x000fe20000010869 */
[----:B------:R-:W-:Y:S01]  /*49a0*/  LOP3.LUT R45, R33, 0xffff0000, RZ, 0xc0, !PT ;  /* 0xffff0000212d7812 */ /* 0x000fe200078ec0ff */
[----:B------:R-:W-:Y:S01]  /*49b0*/  IMAD.U32 R46, R35, 0x10000, RZ ;  /* 0x00010000232e7824 */ /* 0x000fe200078e00ff */
[----:B------:R-:W-:Y:S01]  /*49c0*/  LOP3.LUT R122, R122, 0xffff0000, RZ, 0xc0, !PT ;  /* 0xffff00007a7a7812 */ /* 0x000fe200078ec0ff */
[----:B------:R-:W-:Y:S01]  /*49d0*/  IMAD.U32 R105, R120, 0x10000, RZ ;  /* 0x0001000078697824 */ /* 0x000fe200078e00ff */
[----:B------:R-:W-:Y:S01]  /*49e0*/  LOP3.LUT R118, R118, 0xffff0000, RZ, 0xc0, !PT ;  /* 0xffff000076767812 */ /* 0x000fe200078ec0ff */
[----:B------:R-:W-:Y:S01]  /*49f0*/  IMAD.U32 R53, R116, 0x10000, RZ ;  /* 0x0001000074357824 */ /* 0x000fe200078e00ff */
[----:B------:R-:W-:Y:S01]  /*4a00*/  SHF.R.U64 R104, R42, 0x10, R43 ;  /* 0x000000102a687819 */ /* 0x000fe2000000122b */
[----:B------:R-:W-:Y:S01]  /*4a10*/  FFMA.FTZ R107, R40, R55, R107 ;  /* 0x00000037286b7223 */ /* 0x000fe2000001006b */
[----:B------:R-:W-:Y:S01]  /*4a20*/  LOP3.LUT R41, R29, 0xffff0000, RZ, 0xc0, !PT ;  /* 0xffff00001d297812 */ /* 0x000fe200078ec0ff */
[C---:B------:R-:W-:Y:S01]  /*4a30*/  IMAD.U32 R42, R32.reuse, 0x10000, RZ ;  /* 0x00010000202a7824 */ /* 0x040fe200078e00ff */
[----:B------:R-:W-:Y:S01]  /*4a40*/  LOP3.LUT R43, R32, 0xffff0000, RZ, 0xc0, !PT ;  /* 0xffff0000202b7812 */ /* 0x000fe200078ec0ff */
[C---:B------:R-:W-:Y:S01]  /*4a50*/  FMUL.FTZ R55, R46.reuse, R105 ;  /* 0x000000692e377220 */ /* 0x040fe20000410000 */
[----:B------:R-:W-:Y:S01]  /*4a60*/  IMAD.U32 R32, R31, 0x10000, RZ ;  /* 0x000100001f207824 */ /* 0x000fe200078e00ff */
[----:B------:R-:W-:Y:S01]  /*4a70*/  LOP3.LUT R47, R35, 0xffff0000, RZ, 0xc0, !PT ;  /* 0xffff0000232f7812 */ /* 0x000fe200078ec0ff */
[----:B------:R-:W-:Y:S01]  /*4a80*/  FMUL.FTZ R44, R45, R122 ;  /* 0x0000007a2d2c7220 */ /* 0x000fe20000410000 */
[----:B------:R-:W-:Y:S01]  /*4a90*/  PRMT R117, R117, 0x5410, R106 ;  /* 0x0000541075757816 */ /* 0x000fe2000000006a */
[-C--:B------:R-:W-:Y:S01]  /*4aa0*/  FMUL.FTZ R46, R46, R53.reuse ;  /* 0x000000352e2e7220 */ /* 0x080fe20000410000 */
[----:B------:R-:W-:Y:S01]  /*4ab0*/  LOP3.LUT R120, R120, 0xffff0000, RZ, 0xc0, !PT ;  /* 0xffff000078787812 */ /* 0x000fe200078ec0ff */
[-C--:B------:R-:W-:Y:S01]  /*4ac0*/  FMUL.FTZ R40, R45, R118.reuse ;  /* 0x000000762d287220 */ /* 0x080fe20000410000 */
        /* <DEDUP_REMOVED lines=14> */
[----:B------:R-:W-:Y:S01]  /*4bb0*/  PRMT R115, R115, 0x5410, R104 ;  /* 0x0000541073737816 */ /* 0x000fe20000000068 */
[-C--:B------:R-:W-:Y:S01]  /*4bc0*/  FMUL.FTZ R44, R42, R40.reuse ;  /* 0x000000282a2c7220 */ /* 0x080fe20000410000 */
[----:B------:R-:W-:Y:S01]  /*4bd0*/  LOP3.LUT R121, R121, 0xffff0000, RZ, 0xc0, !PT ;  /* 0xffff000079797812 */ /* 0x000fe200078ec0ff */
[----:B------:R-:W-:Y:S01]  /*4be0*/  FFMA.FTZ R41, R29, R40, R41 ;  /* 0x000000281d297223 */ /* 0x000fe20000010029 */
[----:B------:R-:W-:-:S02]  /*4bf0*/  IMAD.U32 R35, R34, 0x10000, RZ ;  /* 0x0001000022237824 */ /* 0x000fc400078e00ff */
[----:B------:R-:W-:Y:S01]  /*4c00*/  FFMA.FTZ R44, R29, R32, -R44 ;  /* 0x000000201d2c7223 */ /* 0x000fe2000001082c */
        /* <DEDUP_REMOVED lines=10> */
[----:B------:R-:W-:Y:S01]  /*4cb0*/  FMUL.FTZ R42, R35, R40 ;  /* 0x00000028232a7220 */ /* 0x000fe20000410000 */
[----:B------:R-:W-:Y:S01]  /*4cc0*/  LOP3.LUT R30, R30, 0xffff0000, RZ, 0xc0, !PT ;  /* 0xffff00001e1e7812 */ /* 0x000fe200078ec0ff */
[----:B------:R-:W-:Y:S01]  /*4cd0*/  FMUL.FTZ R29, R34, R119 ;  /* 0x00000077221d7220 */ /* 0x000fe20000410000 */
[-C--:B------:R-:W-:Y:S01]  /*4ce0*/  FMUL.FTZ R43, R43, R117.reuse ;  /* 0x000000752b2b7220 */ /* 0x080fe20000410000 */
[----:B------:R-:W-:Y:S01]  /*4cf0*/  FFMA.FTZ R33, R28, R117, -R33 ;  /* 0x000000751c217223 */ /* 0x000fe20000010821 */
[-C--:B------:R-:W-:Y:S01]  /*4d00*/  FMUL.FTZ R35, R35, R32.reuse ;  /* 0x0000002023237220 */ /* 0x080fe20000410000 */
        /* <DEDUP_REMOVED lines=11> */
[----:B------:R-:W-:Y:S02]  /*4dc0*/  F2FP.BF16.F32.PACK_AB R32, R28, R41 ;  /* 0x000000291c20723e */ /* 0x000fe400000010ff */
[----:B------:R-:W-:Y:S01]  /*4dd0*/  F2FP.BF16.F32.PACK_AB R30, R29, R42 ;  /* 0x0000002a1d1e723e */ /* 0x000fe200000010ff */
[----:B------:R-:W-:Y:S01]  /*4de0*/  IMAD.MOV.U32 R28, RZ, RZ, R44 ;  /* 0x000000ffff1c7224 */ /* 0x000fe200078e002c */
[----:B------:R-:W-:Y:S01]  /*4df0*/  F2FP.BF16.F32.PACK_AB R34, R34, R35 ;  /* 0x000000232222723e */ /* 0x000fe200000010ff */
[----:B------:R-:W-:Y:S01]  /*4e00*/  IMAD.MOV.U32 R29, RZ, RZ, R45 ;  /* 0x000000ffff1d7224 */ /* 0x000fe200078e002d */
[----:B------:R-:W-:Y:S01]  /*4e10*/  F2FP.BF16.F32.PACK_AB R31, R116, R55 ;  /* 0x00000037741f723e */ /* 0x000fe200000010ff */
[----:B------:R-:W-:-:S07]  /*4e20*/  IMAD.MOV.U32 R35, RZ, RZ, R46 ;  /* 0x000000ffff237224 */ /* 0x000fce00078e002e */
.L_x_9905:
[----:B------:R-:W-:Y:S05]  /*4e30*/  BSYNC B1 ;  /* 0x0000000000017941 */ /* 0x000fea0003800000 */
.L_x_9904:
[----:B-1----:R4:W-:Y:S01]  /*4e40*/  STG.E.128 desc[UR40][R48.64], R28 ;  /* 0x0000001c30007986 */ /* 0x0029e2000c101d28 */
[----:B------:R-:W-:-:S13]  /*4e50*/  ISETP.GE.AND P4, PT, R51, R109, PT ;  /* 0x0000006d3300720c */ /* 0x000fda0003f86270 */
[----:B------:R-:W-:Y:S05]  /*4e60*/  @P4 BRA `(.L_x_9890) ;  /* 0x0000000000804947 */ /* 0x000fea0003800000 */
[--C-:B----4-:R-:W-:Y:S02]  /*4e70*/  SHF.R.S32.HI R28, RZ, 0x1f, R51.reuse ;  /* 0x0000001fff1c7819 */ /* 0x110fe40000011433 */
[----:B------:R-:W-:-:S04]  /*4e80*/  IADD3 R51, P4, P5, R4, R102, R51 ;  /* 0x0000006604337210 */ /* 0x000fc80007d9e033 */
[----:B------:R-:W-:Y:S02]  /*4e90*/  IADD3.X R50, R3, R50, R28, P4, P5 ;  /* 0x0000003203327210 */ /* 0x000fe400027ea41c */
[----:B------:R-:W-:-:S04]  /*4ea0*/  LEA R100, P4, R51, R100, 0x1 ;  /* 0x0000006433647211 */ /* 0x000fc800078808ff */
[----:B------:R-:W-:-:S05]  /*4eb0*/  LEA.HI.X R101, R51, R101, R50, 0x1, P4 ;  /* 0x0000006533657211 */ /* 0x000fca00020f0c32 */
[----:B--2---:R1:W-:Y:S01]  /*4ec0*/  STG.E.128 desc[UR40][R100.64], R32 ;  /* 0x0000002064007986 */ /* 0x0043e2000c101d28 */
[----:B------:R-:W-:Y:S05]  /*4ed0*/  BRA `(.L_x_9890) ;  /* 0x0000000000647947 */ /* 0x000fea0003800000 */
.L_x_9873:
[----:B------:R-:W-:-:S13]  /*4ee0*/  ISETP.NE.AND P3, PT, R203, 0x3, PT ;  /* 0x00000003cb00780c */ /* 0x000fda0003f65270 */
[----:B------:R-:W-:Y:S05]  /*4ef0*/  @!P3 BRA `(.L_x_9906) ;  /* 0x000000000004b947 */ /* 0x000fea0003800000 */
[----:B------:R-:W-:Y:S01]  /*4f00*/  BPT.TRAP 0x1 ;  /* 0x000000040000795c */ /* 0x000fe20000300000 */
.L_x_9906:
[----:B------:R-:W-:Y:S01]  /*4f10*/  IMAD R97, R2, 0x8, R18 ;  /* 0x0000000802617824 */ /* 0x000fe200078e0212 */
[----:B------:R-:W-:Y:S01]  /*4f20*/  SHF.L.U32 R108, R201, 0x1f, RZ ;  /* 0x0000001fc96c7819 */ /* 0x000fe200000006ff */
[----:B------:R-:W-:Y:S01]  /*4f30*/  IMAD R99, R26, -0x60, R60 ;  /* 0xffffffa01a637824 */ /* 0x000fe200078e023c */
[----:B------:R-:W-:Y:S02]  /*4f40*/  BSSY B1, `(.L_x_9907) ;  /* 0x0000004000017945 */ /* 0x000fe40003800000 */
[----:B------:R-:W0:Y:S02]  /*4f50*/  SYNCS.PHASECHK.TRANS64.TRYWAIT P4, [R97+URZ+0x22890], R108 ;  /* 0x0228906c610075a7 */ /* 0x000e24000808017f */
[----:B------:R-:W-:Y:S01]  /*4f60*/  VIMNMX R99, R99, 0x60, PT ;  /* 0x0000006063637848 */ /* 0x000fe20003fe0100 */
[----:B0-----:R-:W-:Y:S06]  /*4f70*/  @!P4 BRA `(.L_x_9908) ;  /* 0x0000012400d0c947 */ /* 0x001fec0003800000 */
.L_x_10159:
[----:B------:R-:W-:Y:S05]  /*4f80*/  BSYNC B1 ;  /* 0x0000000000017941 */ /* 0x000fea0003800000 */
.L_x_9907:
[-C--:B------:R-:W-:Y:S01]  /*4f90*/  ISETP.GE.AND P5, PT, R19, R99.reuse, PT ;  /* 0x000000631300720c */ /* 0x080fe20003fa6270 */
[----:B------:R-:W-:Y:S01]  /*4fa0*/  BSSY B1, `(.L_x_9909) ;  /* 0x0000007000017945 */ /* 0x000fe20003800000 */
[----:B------:R-:W-:-:S11]  /*4fb0*/  ISETP.GE.AND P4, PT, R217, R99, PT ;  /* 0x00000063d900720c */ /* 0x000fd60003f86270 */
[----:B------:R-:W-:Y:S05]  /*4fc0*/  @P5 BRA `(.L_x_9910) ;  /* 0x0000000000105947 */ /* 0x000fea0003800000 */
[----:B------:R-:W1:Y:S04]  /*4fd0*/  @!P1 LDS.128 R28, [R106] ;  /* 0x000000006a1c9984 */ /* 0x000e680000000c00 */
[----:B------:R-:W2:Y:S04]  /*4fe0*/  @!P2 LDS.128 R32, [R104] ;  /* 0x000000006820a984 */ /* 0x000ea80000000c00 */
[----:B-1----:R1:W-:Y:S04]  /*4ff0*/  @!P1 STG.E.128 desc[UR40][R42.64], R28 ;  /* 0x0000001c2a009986 */ /* 0x0023e8000c101d28 */
[----:B--2---:R1:W-:Y:S02]  /*5000*/  @!P2 STG.E.128 desc[UR40][R42.64+0x40], R32 ;  /* 0x000040202a00a986 */ /* 0x0043e4000c101d28 */
.L_x_9910:
[----:B------:R-:W-:Y:S05]  /*5010*/  BSYNC B1 ;  /* 0x0000000000017941 */ /* 0x000fea0003800000 */
.L_x_9909:
[----:B------:R-:W-:Y:S05]  /*5020*/  @P4 BRA `(.L_x_9890) ;  /* 0x0000000000104947 */ /* 0x000fea0003800000 */
[----:B-1----:R-:W1:Y:S04]  /*5030*/  @!P1 LDS.128 R28, [R106+0x2000] ;  /* 0x002000006a1c9984 */ /* 0x002e680000000c00 */
[----:B------:R-:W2:Y:S04]  /*5040*/  @!P2 LDS.128 R32, [R104+0x2000] ;  /* 0x002000006820a984 */ /* 0x000ea80000000c00 */
[----:B-1----:R3:W-:Y:S04]  /*5050*/  @!P1 STG.E.128 desc[UR40][R40.64], R28 ;  /* 0x0000001c28009986 */ /* 0x0027e8000c101d28 */
[----:B--2---:R3:W-:Y:S02]  /*5060*/  @!P2 STG.E.128 desc[UR40][R40.64+0x40], R32 ;  /* 0x000040202800a986 */ /* 0x0047e4000c101d28 */
.L_x_9890:
[----:B------:R-:W-:Y:S05]  /*5070*/  BSYNC B0 ;  /* 0x0000000000007941 */ /* 0x000fea0003800000 */
.L_x_9872:
[----:B-1234-:R-:W1:Y:S01]  /*5080*/  S2R R28, SR_TID.X ;  /* 0x00000000001c7919 */ /* 0x01ee620000002100 */
        /* <DEDUP_REMOVED lines=16> */
.L_x_9912:
[----:B------:R-:W-:Y:S05]  /*5190*/  BSYNC B0 ;  /* 0x0000000000007941 */ /* 0x000fea0003800000 */
.L_x_9911:
[----:B------:R-:W2:Y:S01]  /*51a0*/  SYNCS.PHASECHK.TRANS64.TRYWAIT P3, [R97+URZ+0x228b0], R108 ;  /* 0x0228b06c610075a7 */ /* 0x000ea2000806017f */
[----:B------:R-:W-:Y:S01]  /*51b0*/  ULDC UR44, c[0x0][0x320] ;  /* 0x0000c800002c7ab9 */ /* 0x000fe20000000800 */
[----:B------:R-:W-:Y:S01]  /*51c0*/  ULDC.64 UR38, c[0x0][0x328] ;  /* 0x0000ca0000267ab9 */ /* 0x000fe20000000a00 */
[----:B------:R-:W-:Y:S01]  /*51d0*/  ULDC.64 UR36, c[0x0][0x318] ;  /* 0x0000c60000247ab9 */ /* 0x000fe20000000a00 */
[----:B------:R-:W-:Y:S01]  /*51e0*/  BSSY B0, `(.L_x_9913) ;  /* 0x0000003000007945 */ /* 0x000fe20003800000 */
[----:B-1----:R-:W-:-:S03]  /*51f0*/  IMAD R28, R2, 0x6000, R79 ;  /* 0x00006000021c7824 */ /* 0x002fc600078e024f */
[----:B--2---:R-:W-:Y:S05]  /*5200*/  @!P3 BRA `(.L_x_9914) ;  /* 0x000001240040b947 */ /* 0x004fea0003800000 */
.L_x_10160:
[----:B------:R-:W-:Y:S05]  /*5210*/  BSYNC B0 ;  /* 0x0000000000007941 */ /* 0x000fea0003800000 */
.L_x_9913:
[----:B------:R-:W-:Y:S01]  /*5220*/  ISETP.GE.AND P3, PT, R19, R99, PT ;  /* 0x000000631300720c */ /* 0x000fe20003f66270 */
[----:B------:R-:W-:Y:S01]  /*5230*/  IMAD.IADD R29, R77, 0x1, R28 ;  /* 0x000000014d1d7824 */ /* 0x000fe200078e021c */
[----:B------:R-:W-:Y:S01]  /*5240*/  BSSY B0, `(.L_x_9915) ;  /* 0x0000025000007945 */ /* 0x000fe20003800000 */
[----:B------:R-:W-:Y:S02]  /*5250*/  IMAD R40, R28, 0x2, R24 ;  /* 0x000000021c287824 */ /* 0x000fe400078e0218 */
[----:B------:R-:W-:-:S04]  /*5260*/  IMAD.WIDE R32, R26, 0x60, R58 ;  /* 0x000000601a207825 */ /* 0x000fc800078e023a */
[----:B------:R-:W-:-:S04]  /*5270*/  IMAD R41, R29, 0x2, R24 ;  /* 0x000000021d297824 */ /* 0x000fc800078e0218 */
[----:B------:R-:W-:Y:S05]  /*5280*/  @P3 BRA `(.L_x_9916) ;  /* 0x0000000000803947 */ /* 0x000fea0003800000 */
[----:B------:R-:W-:Y:S02]  /*5290*/  IMAD R31, R33, UR38, RZ ;  /* 0x00000026211f7c24 */ /* 0x000fe4000f8e02ff */
[----:B------:R-:W-:Y:S02]  /*52a0*/  IMAD.MOV.U32 R28, RZ, RZ, R6 ;  /* 0x000000ffff1c7224 */ /* 0x000fe400078e0006 */
[----:B------:R-:W-:Y:S02]  /*52b0*/  IMAD.MOV.U32 R29, RZ, RZ, R94 ;  /* 0x000000ffff1d7224 */ /* 0x000fe400078e005e */
[C---:B------:R-:W-:Y:S02]  /*52c0*/  IMAD R31, R32.reuse, UR39, R31 ;  /* 0x00000027201f7c24 */ /* 0x040fe4000f8e021f */
[----:B------:R-:W-:-:S04]  /*52d0*/  IMAD.WIDE.U32 R28, R32, UR38, R28 ;  /* 0x00000026201c7c25 */ /* 0x000fc8000f8e001c */
[----:B------:R-:W-:Y:S01]  /*52e0*/  IMAD.IADD R29, R29, 0x1, R31 ;  /* 0x000000011d1d7824 */ /* 0x000fe200078e021f */
[----:B------:R-:W-:-:S04]  /*52f0*/  LEA R34, P3, R28, UR36, 0x1 ;  /* 0x000000241c227c11 */ /* 0x000fc8000f8608ff */
[----:B------:R-:W-:Y:S02]  /*5300*/  LEA.HI.X R35, R28, UR37, R29, 0x1, P3 ;  /* 0x000000251c237c11 */ /* 0x000fe400098f0c1d */
[----:B------:R-:W-:-:S13]  /*5310*/  ISETP.GE.AND P3, PT, R16, UR44, PT ;  /* 0x0000002c10007c0c */ /* 0x000fda000bf66270 */
[----:B------:R-:W2:Y:S04]  /*5320*/  @!P3 LDS.128 R28, [R40] ;  /* 0x00000000281cb984 */ /* 0x000ea80000000c00 */
[----:B--2---:R-:W-:Y:S01]  /*5330*/  @!P3 STG.E.128 desc[UR40][R34.64], R28 ;  /* 0x0000001c2200b986 */ /* 0x004fe2000c101d28 */
[----:B------:R-:W-:-:S13]  /*5340*/  ISETP.GE.AND P3, PT, R62, UR44, PT ;  /* 0x0000002c3e007c0c */ /* 0x000fda000bf66270 */
[----:B------:R-:W2:Y:S04]  /*5350*/  @!P3 LDS.128 R28, [R41] ;  /* 0x00000000291cb984 */ /* 0x000ea80000000c00 */
[----:B--2---:R-:W-:Y:S01]  /*5360*/  @!P3 STG.E.128 desc[UR40][R34.64+0x40], R28 ;  /* 0x0000401c2200b986 */ /* 0x004fe2000c101d28 */
[----:B------:R-:W-:-:S13]  /*5370*/  ISETP.GE.AND P3, PT, R63, UR44, PT ;  /* 0x0000002c3f007c0c */ /* 0x000fda000bf66270 */
[----:B------:R-:W2:Y:S04]  /*5380*/  @!P3 LDS.128 R28, [R40+0x3000] ;  /* 0x00300000281cb984 */ /* 0x000ea80000000c00 */
        /* <DEDUP_REMOVED lines=10> */
[----:B------:R-:W-:-:S13]  /*5430*/  ISETP.NE.AND P3, PT, R96, RZ, PT ;  /* 0x000000ff6000720c */ /* 0x000fda0003f65270 */
[----:B------:R-:W2:Y:S04]  /*5440*/  @P3 LDS.128 R28, [R40+0x9000] ;  /* 0x00900000281c3984 */ /* 0x000ea80000000c00 */
[----:B--2---:R-:W-:Y:S01]  /*5450*/  @P3 STG.E.128 desc[UR40][R34.64+0x180], R28 ;  /* 0x0001801c22003986 */ /* 0x004fe2000c101d28 */
[----:B------:R-:W-:-:S13]  /*5460*/  ISETP.NE.AND P3, PT, R95, RZ, PT ;  /* 0x000000ff5f00720c */ /* 0x000fda0003f65270 */
[----:B------:R-:W2:Y:S04]  /*5470*/  @P3 LDS.128 R28, [R41+0x9000] ;  /* 0x00900000291c3984 */ /* 0x000ea80000000c00 */
[----:B--2---:R2:W-:Y:S02]  /*5480*/  @P3 STG.E.128 desc[UR40][R34.64+0x1c0], R28 ;  /* 0x0001c01c22003986 */ /* 0x0045e4000c101d28 */
.L_x_9916:
[----:B------:R-:W-:Y:S05]  /*5490*/  BSYNC B0 ;  /* 0x0000000000007941 */ /* 0x000fea0003800000 */
.L_x_9915:
[----:B------:R-:W-:Y:S01]  /*54a0*/  ISETP.GE.AND P3, PT, R217, R99, PT ;  /* 0x00000063d900720c */ /* 0x000fe20003f66270 */
[----:B------:R-:W-:-:S12]  /*54b0*/  BSSY B0, `(.L_x_9917) ;  /* 0x0000024000007945 */ /* 0x000fd80003800000 */
[----:B------:R-:W-:Y:S05]  /*54c0*/  @P3 BRA `(.L_x_9918) ;  /* 0x0000000000883947 */ /* 0x000fea0003800000 */
[----:B--2---:R-:W-:Y:S01]  /*54d0*/  IADD3 R31, P3, R32, 0x40, RZ ;  /* 0x00000040201f7810 */ /* 0x004fe20007f7e0ff */
[----:B------:R-:W-:Y:S02]  /*54e0*/  IMAD.MOV.U32 R28, RZ, RZ, R6 ;  /* 0x000000ffff1c7224 */ /* 0x000fe400078e0006 */
[----:B------:R-:W-:Y:S02]  /*54f0*/  IMAD.MOV.U32 R29, RZ, RZ, R94 ;  /* 0x000000ffff1d7224 */ /* 0x000fe400078e005e */
[----:B------:R-:W-:Y:S02]  /*5500*/  IMAD.X R32, RZ, RZ, R33, P3 ;  /* 0x000000ffff207224 */ /* 0x000fe400018e0621 */
[----:B------:R-:W-:-:S04]  /*5510*/  IMAD.WIDE.U32 R28, R31, UR38, R28 ;  /* 0x000000261f1c7c25 */ /* 0x000fc8000f8e001c */
[----:B------:R-:W-:-:S04]  /*5520*/  IMAD R32, R32, UR38, RZ ;  /* 0x0000002620207c24 */ /* 0x000fc8000f8e02ff */
[----:B------:R-:W-:Y:S01]  /*5530*/  IMAD R31, R31, UR39, R32 ;  /* 0x000000271f1f7c24 */ /* 0x000fe2000f8e0220 */
[----:B------:R-:W-:-:S03]  /*5540*/  LEA R32, P3, R28, UR36, 0x1 ;  /* 0x000000241c207c11 */ /* 0x000fc6000f8608ff */
[----:B------:R-:W-:-:S05]  /*5550*/  IMAD.IADD R29, R29, 0x1, R31 ;  /* 0x000000011d1d7824 */ /* 0x000fca00078e021f */
[----:B------:R-:W-:Y:S02]  /*5560*/  LEA.HI.X R33, R28, UR37, R29, 0x1, P3 ;  /* 0x000000251c217c11 */ /* 0x000fe400098f0c1d */
        /* <DEDUP_REMOVED lines=23> */
[----:B--2---:R3:W-:Y:S02]  /*56e0*/  @P3 STG.E.128 desc[UR40][R32.64+0x1c0], R28 ;  /* 0x0001c01c20003986 */ /* 0x0047e4000c101d28 */
.L_x_9918:
[----:B------:R-:W-:Y:S05]  /*56f0*/  BSYNC B0 ;  /* 0x0000000000007941 */ /* 0x000fea0003800000 */
.L_x_9917:
[----:B------:R-:W-:Y:S01]  /*5700*/  @!PT LDS RZ, [RZ] ;  /* 0x00000000fffff984 */ /* 0x000fe20000000800 */
[----:B------:R-:W-:Y:S01]  /*5710*/  @!PT LDS RZ, [RZ] ;  /* 0x00000000fffff984 */ /* 0x000fe20000000800 */
[----:B------:R-:W-:Y:S01]  /*5720*/  @!PT LDS RZ, [RZ] ;  /* 0x00000000fffff984 */ /* 0x000fe20000000800 */
[----:B------:R-:W-:Y:S01]  /*5730*/  @!PT LDS RZ, [RZ] ;  /* 0x00000000fffff984 */ /* 0x000fe20000000800 */
[----:B------:R4:W-:Y:S06]  /*5740*/  MEMBAR.ALL.CTA ;  /* 0x0000000000007992 */ /* 0x0009ec0000008000 */
[----:B----4-:R-:W4:Y:S02]  /*5750*/  FENCE.VIEW.ASYNC.S ;  /* 0x00000000000073c6 */ /* 0x010f240000000000 */
[----:B----4-:R4:W-:Y:S01]  /*5760*/  BAR.SYNC.DEFER_BLOCKING R76, 0x80 ;  /* 0x0002004c0000751d */ /* 0x0109e20000010000 */
[----:B------:R-:W-:Y:S01]  /*5770*/  ISETP.NE.AND P5, PT, R98, RZ, PT ;  /* 0x000000ff6200720c */ /* 0x000fe20003fa5270 */
[----:B------:R-:W-:-:S02]  /*5780*/  VIADD R2, R2, 0x1 ;  /* 0x0000000102027836 */ /* 0x000fc40000000000 */
[----:B01----:R-:W-:-:S03]  /*5790*/  @!P4 VIADD R97, R97, 0x228c0 ;  /* 0x000228c06161c836 */ /* 0x003fc60000000000 */
[C---:B------:R-:W-:Y:S02]  /*57a0*/  ISETP.NE.AND P3, PT, R2.reuse, 0x2, PT ;  /* 0x000000020200780c */ /* 0x040fe40003f65270 */
[----:B------:R-:W-:Y:S02]  /*57b0*/  @!P4 PRMT R97, RZ, 0x654, R97 ;  /* 0x00000654ff61c816 */ /* 0x000fe40000000061 */
[----:B--23--:R-:W-:Y:S02]  /*57c0*/  SEL R28, RZ, 0x1, P3 ;  /* 0x00000001ff1c7807 */ /* 0x00cfe40001800000 */
[----:B------:R-:W-:Y:S02]  /*57d0*/  SEL R2, R2, RZ, P3 ;  /* 0x000000ff02027207 */ /* 0x000fe40001800000 */
[----:B------:R-:W-:Y:S01]  /*57e0*/  LOP3.LUT R201, R201, R28, RZ, 0x3c, !PT ;  /* 0x0000001cc9c97212 */ /* 0x000fe200078e3cff */
[----:B------:R4:W-:Y:S01]  /*57f0*/  @!P4 SYNCS.ARRIVE.TRANS64.RED.A1T0 RZ, [R97+URZ], RZ ;  /* 0x000000ff61ffc9a7 */ /* 0x0009e2000810043f */
[----:B------:R-:W-:Y:S05]  /*5800*/  @P5 BRA `(.L_x_9919) ;  /* 0xffffffc800c85947 */ /* 0x000fea000383ffff */
[----:B------:R-:W0:Y:S01]  /*5810*/  S2R R29, SR_TID.X ;  /* 0x00000000001d7919 */ /* 0x000e220000002100 */
[----:B------:R-:W-:Y:S02]  /*5820*/  PLOP3.LUT P0, PT, PT, PT, PT, 0x8, 0x0 ;  /* 0x000000000000781c */ /* 0x000fe40003f0e170 */
[----:B0-----:R-:W-:-:S04]  /*5830*/  SHF.R.U32.HI R29, RZ, 0x7, R29 ;  /* 0x00000007ff1d7819 */ /* 0x001fc8000001161d */
[----:B------:R-:W-:-:S13]  /*5840*/  ISETP.NE.AND P5, PT, R29, 0x1, PT ;  /* 0x000000011d00780c */ /* 0x000fda0003fa5270 */
[----:B------:R-:W-:Y:S06]  /*5850*/  @!P5 BAR.ARV 0x9, 0x100 ;  /* 0x024400000000db1d */ /* 0x000fec0000002000 */
.L_x_9867:
[----:B------:R-:W-:Y:S02]  /*5860*/  ISETP.GE.AND P2, PT, R176, 0x1, PT ;  /* 0x00000001b000780c */ /* 0x000fe40003f46270 */
[----:B------:R-:W-:Y:S02]  /*5870*/  CS2R R4, SRZ ;  /* 0x0000000000047805 */ /* 0x000fe4000001ff00 */
[----:B------:R-:W-:Y:S01]  /*5880*/  PLOP3.LUT P1, PT, PT, PT, PT, 0x80, 0x0 ;  /* 0x000000000000781c */ /* 0x000fe20003f2f070 */
[----:B------:R-:W-:Y:S01]  /*5890*/  IMAD.MOV.U32 R0, RZ, RZ, RZ ;  /* 0x000000ffff007224 */ /* 0x000fe200078e00ff */
        /* <DEDUP_REMOVED lines=21> */
[----:B----4-:R-:W-:Y:S02]  /*59f0*/  CS2R R96, SRZ ;  /* 0x0000000000607805 */ /* 0x010fe4000001ff00 */
        /* <DEDUP_REMOVED lines=42> */
[----:B------:R-:W-:Y:S06]  /*5ca0*/  @P0 BRA `(.L_x_9920) ;  /* 0x00000000000c0947 */ /* 0x000fec0003800000 */
[----:B------:R-:W0:Y:S01]  /*5cb0*/  FENCE.VIEW.ASYNC.G ;  /* 0x00000000000073c6 */ /* 0x000e220000000100 */
[----:B------:R-:W-:Y:S05]  /*5cc0*/  WARPSYNC.ALL ;  /* 0x0000000000007948 */ /* 0x000fea0003800000 */
[----:B0-----:R-:W-:Y:S06]  /*5cd0*/  BAR.ARV 0xc, 0x180 ;  /* 0x0306000000007b1d */ /* 0x001fec0000002000 */
.L_x_9920:
[----:B------:R-:W-:Y:S01]  /*5ce0*/  CS2R R24, SRZ ;  /* 0x0000000000187805 */ /* 0x000fe2000001ff00 */
[----:B------:R-:W-:Y:S06]  /*5cf0*/  @!P2 BRA `(.L_x_9921) ;  /* 0x000000740078a947 */ /* 0x000fec0003800000 */
[----:B------:R-:W-:-:S03]  /*5d00*/  UMOV UR4, 0xffffffff ;  /* 0xffffffff00047882 */ /* 0x000fc60000000000 */
[----:B------:R-:W-:Y:S05]  /*5d10*/  BRA.DIV UR4, `(.L_x_9922) ;  /* 0x0000011a04907947 */ /* 0x000fea000b800000 */
[----:B------:R0:W1:Y:S02]  /*5d20*/  SHFL.IDX PT, R14, R234, RZ, 0x1f ;  /* 0x00001fffea0e7589 */ /* 0x00006400000e0000 */
.L_x_10163:
[----:B-1----:R-:W-:Y:S01]  /*5d30*/  LEA.HI R0, R14, R14, RZ, 0x1 ;  /* 0x0000000e0e007211 */ /* 0x002fe200078f08ff */
[----:B------:R-:W-:Y:S01]  /*5d40*/  VIADD R24, R18, 0x18400 ;  /* 0x0001840012187836 */ /* 0x000fe20000000000 */
[----:B------:R-:W-:Y:S02]  /*5d50*/  BSSY B6, `(.L_x_9923) ;  /* 0x0000018000067945 */ /* 0x000fe40003800000 */
[----:B------:R-:W-:Y:S02]  /*5d60*/  LOP3.LUT R3, R0, 0x1e, RZ, 0xc0, !PT ;  /* 0x0000001e00037812 */ /* 0x000fe400078ec0ff */
[----:B------:R-:W-:-:S03]  /*5d70*/  LOP3.LUT P0, RZ, R24, 0x1bf, RZ, 0xc0, !PT ;  /* 0x000001bf18ff7812 */ /* 0x000fc6000780c0ff */
[----:B------:R-:W-:-:S04]  /*5d80*/  IMAD.IADD R3, R14, 0x1, -R3 ;  /* 0x000000010e037824 */ /* 0x000fc800078e0a03 */
[----:B------:R-:W-:-:S05]  /*5d90*/  IMAD R3, R3, 0x2000, R24 ;  /* 0x0000200003037824 */ /* 0x000fca00078e0218 */
[----:B------:R-:W-:-:S04]  /*5da0*/  SHF.R.U32.HI R3, RZ, 0x4, R3 ;  /* 0x00000004ff037819 */ /* 0x000fc80000011603 */
        /* <DEDUP_REMOVED lines=18> */
.L_x_9924:
[----:B------:R-:W-:Y:S05]  /*5ed0*/  BSYNC B6 ;  /* 0x0000000000067941 */ /* 0x000fea0003800000 */
.L_x_9923:
        /* <DEDUP_REMOVED lines=12> */
.L_x_9928:
[----:B--2---:R2:W3:Y:S02]  /*5fa0*/  SYNCS.PHASECHK.TRANS64.TRYWAIT P0, [R18+URZ+0x22800], R3 ;  /* 0x02280003120075a7 */ /* 0x0044e4000800017f */
[----:B---3--:R-:W-:Y:S05]  /*5fb0*/  @!P0 NANOSLEEP.SYNCS 0x989680 ;  /* 0x009896800000895d */ /* 0x008fea0003900000 */
[----:B------:R-:W3:Y:S02]  /*5fc0*/  @!P0 SYNCS.PHASECHK.TRANS64 P0, [R18+URZ+0x22800], R3 ;  /* 0x02280003120085a7 */ /* 0x000ee4000800007f */
[----:B---3--:R-:W-:Y:S05]  /*5fd0*/  @!P0 BRA `(.L_x_9928) ;  /* 0xfffffffc00f08947 */ /* 0x008fea000383ffff */
.L_x_9927:
[----:B------:R-:W-:Y:S05]  /*5fe0*/  BSYNC B0 ;  /* 0x0000000000007941 */ /* 0x000fea0003800000 */
.L_x_9926:
[----:B------:R-:W-:Y:S05]  /*5ff0*/  BRA `(.L_x_9929) ;  /* 0x00000020007c7947 */ /* 0x000fea0003800000 */
.L_x_9925:
[----:B-----5:R-:W-:Y:S01]  /*6000*/  SHF.R.S32.HI R0, RZ, 0x1f, R38 ;  /* 0x0000001fff007819 */ /* 0x020fe20000011426 */
[----:B------:R-:W-:Y:S01]  /*6010*/  ULDC.64 UR4, c[0x0][0x3f8] ;  /* 0x0000fe0000047ab9 */ /* 0x000fe20000000a00 */
[----:B------:R-:W-:Y:S01]  /*6020*/  ULDC.64 UR6, c[0x0][0x408] ;  /* 0x0001020000067ab9 */ /* 0x000fe20000000a00 */
[----:B------:R-:W-:Y:S01]  /*6030*/  LOP3.LUT P0, RZ, R24, 0x3ff, RZ, 0xc0, !PT ;  /* 0x000003ff18ff7812 */ /* 0x000fe2000780c0ff */
[----:B------:R-:W-:Y:S01]  /*6040*/  IMAD.WIDE.U32 R4, R38, UR4, RZ ;  /* 0x0000000426047c25 */ /* 0x000fe2000f8e00ff */
[----:B------:R-:W-:Y:S03]  /*6050*/  BSSY B6, `(.L_x_9930) ;  /* 0x000001f000067945 */ /* 0x000fe60003800000 */
        /* <DEDUP_REMOVED lines=30> */
.L_x_9931:
[----:B------:R-:W-:Y:S05]  /*6240*/  BSYNC B6 ;  /* 0x0000000000067941 */ /* 0x000fea0003800000 */
.L_x_9930:
        /* <DEDUP_REMOVED lines=11> */
.L_x_10169:
        /* <DEDUP_REMOVED lines=33> */
.L_x_9936:
[----:B------:R-:W-:Y:S05]  /*6510*/  BSYNC B1 ;  /* 0x0000000000017941 */ /* 0x000fea0003800000 */
.L_x_9935:
[----:B------:R-:W2:Y:S01]  /*6520*/  SYNCS.PHASECHK.TRANS64.TRYWAIT P0, [R18+URZ+0x22800], R5 ;  /* 0x02280005120075a7 */ /* 0x000ea2000800017f */
[----:B---3--:R-:W-:Y:S01]  /*6530*/  LOP3.LUT R3, R29, 0x18, R16, 0xf8, !PT ;  /* 0x000000181d037812 */ /* 0x008fe200078ef810 */
[----:B0----5:R-:W-:Y:S01]  /*6540*/  IMAD.MOV.U32 R15, RZ, RZ, R9 ;  /* 0x000000ffff0f7224 */ /* 0x021fe200078e0009 */
[----:B----4-:R-:W-:Y:S01]  /*6550*/  SHF.R.U32.HI R4, RZ, 0x3, R29 ;  /* 0x00000003ff047819 */ /* 0x010fe2000001161d */
[----:B------:R-:W-:Y:S01]  /*6560*/  IMAD.MOV.U32 R14, RZ, RZ, R8 ;  /* 0x000000ffff0e7224 */ /* 0x000fe200078e0008 */
[----:B-1----:R-:W-:Y:S01]  /*6570*/  SHF.R.U64 R27, R8, 0x10, R9 ;  /* 0x00000010081b7819 */ /* 0x002fe20000001209 */
[----:B------:R-:W-:Y:S01]  /*6580*/  IMAD.MOV.U32 R20, RZ, RZ, R13 ;  /* 0x000000ffff147224 */ /* 0x000fe200078e000d */
[----:B------:R-:W-:Y:S01]  /*6590*/  LOP3.LUT R26, R3, R4, RZ, 0x3c, !PT ;  /* 0x00000004031a7212 */ /* 0x000fe200078e3cff */
[----:B------:R-:W-:Y:S01]  /*65a0*/  IMAD.MOV.U32 R3, RZ, RZ, R6 ;  /* 0x000000ffff037224 */ /* 0x000fe200078e0006 */
[----:B------:R-:W-:Y:S01]  /*65b0*/  SHF.R.U32.HI R24, RZ, 0x10, R9 ;  /* 0x00000010ff187819 */ /* 0x000fe20000011609 */
[----:B------:R-:W-:Y:S01]  /*65c0*/  IMAD.MOV.U32 R9, RZ, RZ, R12 ;  /* 0x000000ffff097224 */ /* 0x000fe200078e000c */
[----:B------:R-:W-:Y:S01]  /*65d0*/  SHF.R.U64 R8, R6, 0x10, R7 ;  /* 0x0000001006087819 */ /* 0x000fe20000001207 */
[----:B--2---:R-:W-:Y:S01]  /*65e0*/  IMAD R0, R89, -0x80, R30 ;  /* 0xffffff8059007824 */ /* 0x004fe200078e021e */
[----:B------:R-:W-:Y:S01]  /*65f0*/  SHF.R.U64 R12, R12, 0x10, R13 ;  /* 0x000000100c0c7819 */ /* 0x000fe2000000120d */
[----:B------:R-:W-:Y:S01]  /*6600*/  IMAD.MOV.U32 R4, RZ, RZ, R7 ;  /* 0x000000ffff047224 */ /* 0x000fe200078e0007 */
[----:B------:R-:W-:Y:S01]  /*6610*/  SHF.R.U32.HI R21, RZ, 0x10, R13 ;  /* 0x00000010ff157819 */ /* 0x000fe2000001160d */
[----:B------:R-:W-:Y:S01]  /*6620*/  IMAD.MOV.U32 R6, RZ, RZ, R10 ;  /* 0x000000ffff067224 */ /* 0x000fe200078e000a */
[----:B------:R-:W-:Y:S01]  /*6630*/  SHF.R.U32.HI R25, RZ, 0x10, R7 ;  /* 0x00000010ff197819 */ /* 0x000fe20000011607 */
[--C-:B------:R-:W-:Y:S01]  /*6640*/  IMAD.MOV.U32 R7, RZ, RZ, R11.reuse ;  /* 0x000000ffff077224 */ /* 0x100fe200078e000b */
[--C-:B------:R-:W-:Y:S01]  /*6650*/  SHF.R.U64 R13, R10, 0x10, R11.reuse ;  /* 0x000000100a0d7819 */ /* 0x100fe2000000120b */
[----:B------:R-:W-:Y:S01]  /*6660*/  BSSY B1, `(.L_x_9937) ;  /* 0x000000f000017945 */ /* 0x000fe20003800000 */
[----:B------:R-:W-:Y:S01]  /*6670*/  SHF.R.U32.HI R10, RZ, 0x10, R11 ;  /* 0x00000010ff0a7819 */ /* 0x000fe2000001160b */
[----:B------:R-:W-:Y:S01]  /*6680*/  IMAD R11, R207, 0x200, R26 ;  /* 0x00000200cf0b7824 */ /* 0x000fe200078e021a */
[----:B------:R-:W-:-:S02]  /*6690*/  VIMNMX R36, R0, 0x80, PT ;  /* 0x0000008000247848 */ /* 0x000fc40003fe0100 */
[----:B------:R-:W-:Y:S01]  /*66a0*/  PRMT R31, R3, 0x5410, R8 ;  /* 0x00005410031f7816 */ /* 0x000fe20000000008 */
[----:B------:R-:W-:Y:S01]  /*66b0*/  IMAD R0, R11, 0x2, R18 ;  /* 0x000000020b007824 */ /* 0x000fe200078e0212 */
[----:B------:R-:W-:Y:S02]  /*66c0*/  PRMT R27, R14, 0x5410, R27 ;  /* 0x000054100e1b7816 */ /* 0x000fe4000000001b */
[----:B------:R-:W-:Y:S01]  /*66d0*/  LOP3.LUT P2, RZ, R226, 0x4, RZ, 0xc0, !PT ;  /* 0x00000004e2ff7812 */ /* 0x000fe2000784c0ff */
[C---:B------:R-:W-:Y:S01]  /*66e0*/  VIADD R3, R0.reuse, 0x18400 ;  /* 0x0001840000037836 */ /* 0x040fe20000000000 */
[----:B------:R-:W-:Y:S01]  /*66f0*/  ISETP.GE.AND P1, PT, R19, R36, PT ;  /* 0x000000241300720c */ /* 0x000fe20003f26270 */
[----:B------:R-:W-:Y:S01]  /*6700*/  VIADD R8, R0, 0x18440 ;  /* 0x0001844000087836 */ /* 0x000fe20000000000 */
[----:B------:R-:W-:Y:S02]  /*6710*/  PRMT R29, R15, 0x5410, R24 ;  /* 0x000054100f1d7816 */ /* 0x000fe40000000018 */
[----:B------:R-:W-:-:S02]  /*6720*/  PRMT R25, R4, 0x5410, R25 ;  /* 0x0000541004197816 */ /* 0x000fc40000000019 */
[----:B------:R-:W-:Y:S01]  /*6730*/  PRMT R32, R9, 0x5410, R12 ;  /* 0x0000541009207816 */ /* 0x000fe2000000000c */
[----:B------:R-:W-:Y:S06]  /*6740*/  @!P0 BRA `(.L_x_9938) ;  /* 0x00000110009c8947 */ /* 0x000fec0003800000 */
.L_x_10170:
[----:B------:R-:W-:Y:S05]  /*6750*/  BSYNC B1 ;  /* 0x0000000000017941 */ /* 0x000fea0003800000 */
.L_x_9937:
        /* <DEDUP_REMOVED lines=11> */
[----:B0-----:R-:W0:Y:S01]  /*6810*/  LDS.128 R4, [R0+0x18400] ;  /* 0x0184000000047984 */ /* 0x001e220000000c00 */
[C---:B------:R-:W-:Y:S01]  /*6820*/  IMAD.U32 R13, R32.reuse, 0x10000, RZ ;  /* 0x00010000200d7824 */ /* 0x040fe200078e00ff */
        /* <DEDUP_REMOVED lines=17> */
[C---:B------:R-:W-:Y:S01]  /*6940*/  IMAD.U32 R5, R33.reuse, 0x10000, RZ ;  /* 0x0001000021057824 */ /* 0x040fe200078e00ff */
        /* <DEDUP_REMOVED lines=18> */
.L_x_9942:
[----:B------:R-:W-:Y:S05]  /*6a70*/  BSYNC B2 ;  /* 0x0000000000027941 */ /* 0x000fea0003800000 */
.L_x_9941:
[----:B------:R-:W-:Y:S05]  /*6a80*/  @P1 BRA `(.L_x_9940) ;  /* 0x0000000000981947 */ /* 0x000fea0003800000 */
[----:B01----:R-:W0:Y:S01]  /*6a90*/  LDS.128 R4, [R8] ;  /* 0x0000000008047984 */ /* 0x003e220000000c00 */
        /* <DEDUP_REMOVED lines=37> */
.L_x_9940:
[----:B------:R-:W-:Y:S05]  /*6cf0*/  BSYNC B1 ;  /* 0x0000000000017941 */ /* 0x000fea0003800000 */
.L_x_9939:
[----:B------:R-:W-:-:S13]  /*6d00*/  ISETP.GE.AND P0, PT, R217, R36, PT ;  /* 0x00000024d900720c */ /* 0x000fda0003f06270 */
[----:B------:R-:W-:Y:S05]  /*6d10*/  @P0 BRA `(.L_x_9943) ;  /* 0x0000001400100947 */ /* 0x000fea0003800000 */
[----:B------:R-:W3:Y:S01]  /*6d20*/  LDC R3, c[0x0][0x3f4] ;  /* 0x0000fd00ff037b82 */ /* 0x000ee20000000800 */
[----:B------:R-:W-:Y:S01]  /*6d30*/  BSSY B1, `(.L_x_9944) ;  /* 0x000002a000017945 */ /* 0x000fe20003800000 */
[-C--:B---3--:R-:W-:Y:S02]  /*6d40*/  ISETP.GE.AND P0, PT, R22, R3.reuse, PT ;  /* 0x000000031600720c */ /* 0x088fe40003f06270 */
[----:B------:R-:W-:-:S11]  /*6d50*/  ISETP.GE.AND P1, PT, R202, R3, PT ;  /* 0x00000003ca00720c */ /* 0x000fd60003f26270 */
[----:B------:R-:W-:Y:S05]  /*6d60*/  @P0 BRA `(.L_x_9945) ;  /* 0x0000000000980947 */ /* 0x000fea0003800000 */
[----:B012---:R-:W0:Y:S01]  /*6d70*/  LDS.128 R4, [R0+0x1a400] ;  /* 0x01a4000000047984 */ /* 0x007e220000000c00 */
[C---:B------:R-:W-:Y:S01]  /*6d80*/  IMAD.U32 R15, R32.reuse, 0x10000, RZ ;  /* 0x00010000200f7824 */ /* 0x040fe200078e00ff */
        /* <DEDUP_REMOVED lines=17> */
[----:B------:R-:W-:Y:S01]  /*6ea0*/  FFMA.FTZ R4, R13, R3, -R12 ;  /* 0x000000030d047223 */ /* 0x000fe2000001080c */
[-C--:B------:R-:W-:Y:S01]  /*6eb0*/  FMUL.FTZ R20, R21, R5.reuse ;  /* 0x0000000515147220 */ /* 0x080fe20000410000 */
[----:B------:R-:W-:Y:S01]  /*6ec0*/  FMUL.FTZ R12, R27, R5 ;  /* 0x000000051b0c7220 */ /* 0x000fe20000410000 */
[----:B------:R-:W-:Y:S01]  /*6ed0*/  FFMA.FTZ R3, R15, R3, R14 ;  /* 0x000000030f037223 */ /* 0x000fe2000001000e */
        /* <DEDUP_REMOVED lines=15> */
.L_x_9945:
[----:B------:R-:W-:Y:S05]  /*6fd0*/  BSYNC B1 ;  /* 0x0000000000017941 */ /* 0x000fea0003800000 */
.L_x_9944:
[----:B------:R-:W-:Y:S05]  /*6fe0*/  @P1 BRA `(.L_x_9943) ;  /* 0x00000010005c1947 */ /* 0x000fea0003800000 */
[----:B0123--:R-:W0:Y:S01]  /*6ff0*/  LDS.128 R4, [R8+0x2000] ;  /* 0x0020000008047984 */ /* 0x00fe220000000c00 */
[C---:B------:R-:W-:Y:S01]  /*7000*/  IMAD.U32 R20, R34.reuse, 0x10000, RZ ;  /* 0x0001000022147824 */ /* 0x040fe200078e00ff */
[----:B------:R-:W-:Y:S01]  /*7010*/  LOP3.LUT R34, R34, 0xffff0000, RZ, 0xc0, !PT ;  /* 0xffff000022227812 */ /* 0x000fe200078ec0ff */
[C---:B------:R-:W-:Y:S01]  /*7020*/  IMAD.U32 R12, R31.reuse, 0x10000, RZ ;  /* 0x000100001f0c7824 */ /* 0x040fe200078e00ff */
[----:B------:R-:W-:Y:S01]  /*7030*/  LOP3.LUT R14, R31, 0xffff0000, RZ, 0xc0, !PT ;  /* 0xffff00001f0e7812 */ /* 0x000fe200078ec0ff */
[----:B------:R-:W-:Y:S02]  /*7040*/  IMAD.U32 R21, R35, 0x10000, RZ ;  /* 0x0001000023157824 */ /* 0x000fe400078e00ff */
        /* <DEDUP_REMOVED lines=13> */
[----:B------:R-:W-:Y:S01]  /*7120*/  LOP3.LUT R7, R7, 0xffff0000, RZ, 0xc0, !PT ;  /* 0xffff000007077812 */ /* 0x000fe200078ec0ff */
[C---:B------:R-:W-:Y:S01]  /*7130*/  FMUL.FTZ R5, R14.reuse, R5 ;  /* 0x000000050e057220 */ /* 0x040fe20000410000 */
[----:B------:R-:W-:Y:S01]  /*7140*/  FFMA.FTZ R13, R14, R4, -R13 ;  /* 0x000000040e0d7223 */ /* 0x000fe2000001080d */
[----:B------:R-:W-:Y:S01]  /*7150*/  LOP3.LUT R20, R35, 0xffff0000, RZ, 0xc0, !PT ;  /* 0xffff000023147812 */ /* 0x000fe200078ec0ff */
[-C--:B------:R-:W-:Y:S01]  /*7160*/  FMUL.FTZ R12, R21, R6.reuse ;  /* 0x00000006150c7220 */ /* 0x080fe20000410000 */
[----:B------:R-:W-:Y:S01]  /*7170*/  LOP3.LUT R14, R25, 0xffff0000, RZ, 0xc0, !PT ;  /* 0xffff0000190e7812 */ /* 0x000fe200078ec0ff */
[C---:B------:R-:W-:Y:S01]  /*7180*/  FMUL.FTZ R6, R15.reuse, R6 ;  /* 0x000000060f067220 */ /* 0x040fe20000410000 */
[----:B------:R-:W-:Y:S01]  /*7190*/  FFMA.FTZ R4, R34, R4, R5 ;  /* 0x0000000422047223 */ /* 0x000fe20000010005 */
[----:B------:R-:W-:Y:S01]  /*71a0*/  FMUL.FTZ R3, R20, R7 ;  /* 0x0000000714037220 */ /* 0x000fe20000410000 */
[----:B------:R-:W-:Y:S01]  /*71b0*/  FFMA.FTZ R12, R15, R9, -R12 ;  /* 0x000000090f0c7223 */ /* 0x000fe2000001080c */
[C---:B------:R-:W-:Y:S01]  /*71c0*/  FMUL.FTZ R7, R14.reuse, R7 ;  /* 0x000000070e077220 */ /* 0x040fe20000410000 */
[----:B------:R-:W-:Y:S01]  /*71d0*/  FFMA.FTZ R9, R21, R9, R6 ;  /* 0x0000000915097223 */ /* 0x000fe20000010006 */
[-C--:B------:R-:W-:Y:S01]  /*71e0*/  FFMA.FTZ R3, R14, R10.reuse, -R3 ;  /* 0x0000000a0e037223 */ /* 0x080fe20000010803 */
[----:B------:R-:W-:Y:S01]  /*71f0*/  F2FP.BF16.F32.PACK_AB R24, R0, R11 ;  /* 0x0000000b0018723e */ /* 0x000fe200000010ff */
[----:B------:R-:W-:Y:S01]  /*7200*/  FFMA.FTZ R10, R20, R10, R7 ;  /* 0x0000000a140a7223 */ /* 0x000fe20000010007 */
[----:B------:R-:W-:-:S02]  /*7210*/  F2FP.BF16.F32.PACK_AB R25, R4, R13 ;  /* 0x0000000d0419723e */ /* 0x000fc400000010ff */
[----:B------:R-:W-:Y:S02]  /*7220*/  F2FP.BF16.F32.PACK_AB R26, R9, R12 ;  /* 0x0000000c091a723e */ /* 0x000fe400000010ff */
[----:B------:R-:W-:-:S05]  /*7230*/  F2FP.BF16.F32.PACK_AB R27, R10, R3 ;  /* 0x000000030a1b723e */ /* 0x000fca00000010ff */
[----:B------:R4:W-:Y:S01]  /*7240*/  STS.128 [R8+0x2000], R24 ;  /* 0x0020001808007388 */ /* 0x0009e20000000c00 */
[----:B------:R-:W-:Y:S05]  /*7250*/  BRA `(.L_x_9943) ;  /* 0x0000000c00c07947 */ /* 0x000fea0003800000 */
.L_x_9933:
[----:B------:R-:W-:-:S03]  /*7260*/  UMOV UR4, 0xffffffff ;  /* 0xffffffff00047882 */ /* 0x000fc60000000000 */
[----:B------:R-:W-:Y:S05]  /*7270*/  BRA.DIV UR4, `(.L_x_9946) ;  /* 0x0000010604e47947 */ /* 0x000fea000b800000 */
[----:B------:R1:W2:Y:S04]  /*7280*/  SHFL.IDX PT, R0, R25, RZ, 0x1c1f ;  /* 0x001c1fff19007589 */ /* 0x0002a800000e0000 */
[----:B------:R1:W3:Y:S04]  /*7290*/  SHFL.IDX PT, R3, R24, RZ, 0x1c1f ;  /* 0x001c1fff18037589 */ /* 0x0002e800000e0000 */
[----:B------:R1:W4:Y:S04]  /*72a0*/  SHFL.IDX PT, R4, R27, RZ, 0x1c1f ;  /* 0x001c1fff1b047589 */ /* 0x00032800000e0000 */
[----:B------:R1:W0:Y:S02]  /*72b0*/  SHFL.IDX PT, R14, R26, RZ, 0x1c1f ;  /* 0x001c1fff1a0e7589 */ /* 0x00022400000e0000 */
.L_x_10176:
[----:B------:R-:W-:Y:S01]  /*72c0*/  ULDC UR4, c[0x0][0x448] ;  /* 0x0001120000047ab9 */ /* 0x000fe20000000800 */
[----:B------:R-:W0:Y:S01]  /*72d0*/  LDC R45, c[0x0][0x3f4] ;  /* 0x0000fd00ff2d7b82 */ /* 0x000e220000000800 */
[----:B------:R-:W-:Y:S01]  /*72e0*/  IMAD R12, R39, UR4, RZ ;  /* 0x00000004270c7c24 */ /* 0x000fe2000f8e02ff */
[----:B------:R-:W-:Y:S01]  /*72f0*/  LEA.HI R6, R218, R218, RZ, 0x1 ;  /* 0x000000dada067211 */ /* 0x000fe200078f08ff */
[----:B------:R-:W-:Y:S01]  /*7300*/  BSSY B1, `(.L_x_9947) ;  /* 0x0000016000017945 */ /* 0x000fe20003800000 */
[----:B-1----:R-:W-:Y:S02]  /*7310*/  CS2R R24, SRZ ;  /* 0x0000000000187805 */ /* 0x002fe4000001ff00 */
[----:B------:R-:W-:Y:S02]  /*7320*/  CS2R R26, SRZ ;  /* 0x00000000001a7805 */ /* 0x000fe4000001ff00 */
[----:B------:R-:W-:Y:S02]  /*7330*/  ISETP.GE.AND P0, PT, R5, R12, PT ;  /* 0x0000000c0500720c */ /* 0x000fe40003f06270 */
[----:B------:R-:W-:-:S02]  /*7340*/  CS2R R8, SRZ ;  /* 0x0000000000087805 */ /* 0x000fc4000001ff00 */
[----:B------:R-:W-:Y:S02]  /*7350*/  LOP3.LUT R7, R6, 0xfffffffe, RZ, 0xc0, !PT ;  /* 0xfffffffe06077812 */ /* 0x000fe400078ec0ff */
[----:B------:R-:W-:-:S03]  /*7360*/  CS2R R10, SRZ ;  /* 0x00000000000a7805 */ /* 0x000fc6000001ff00 */
[----:B------:R-:W-:-:S05]  /*7370*/  IMAD.IADD R5, R218, 0x1, -R7 ;  /* 0x00000001da057824 */ /* 0x000fca00078e0a07 */
[----:B------:R-:W-:Y:S01]  /*7380*/  SHF.L.U32 R5, R5, 0x1f, RZ ;  /* 0x0000001f05057819 */ /* 0x000fe200000006ff */
[----:B------:R-:W-:Y:S06]  /*7390*/  @P0 BRA `(.L_x_9948) ;  /* 0x0000000000300947 */ /* 0x000fec0003800000 */
[----:B------:R-:W-:Y:S01]  /*73a0*/  ULDC UR4, c[0x0][0x3f4] ;  /* 0x0000fd0000047ab9 */ /* 0x000fe20000000800 */
[C---:B------:R-:W-:Y:S01]  /*73b0*/  IMAD.SHL.U32 R15, R16.reuse, 0x2, RZ ;  /* 0x00000002100f7824 */ /* 0x040fe200078e00ff */
[C---:B------:R-:W-:Y:S02]  /*73c0*/  ISETP.GE.AND P2, PT, R16.reuse, UR4, PT ;  /* 0x0000000410007c0c */ /* 0x040fe4000bf46270 */
[----:B------:R-:W-:Y:S02]  /*73d0*/  CS2R R24, SRZ ;  /* 0x0000000000187805 */ /* 0x000fe4000001ff00 */
[----:B------:R-:W-:Y:S02]  /*73e0*/  SHF.L.U64.HI R13, R16, 0x1, R17 ;  /* 0x00000001100d7819 */ /* 0x000fe40000010211 */
[-C--:B---3--:R-:W-:Y:S02]  /*73f0*/  IADD3 R6, P0, R3, R15.reuse, RZ ;  /* 0x0000000f03067210 */ /* 0x088fe40007f1e0ff */
[----:B0-----:R-:W-:-:S03]  /*7400*/  IADD3 R14, P1, R14, R15, RZ ;  /* 0x0000000f0e0e7210 */ /* 0x001fc60007f3e0ff */
[--C-:B--2---:R-:W-:Y:S02]  /*7410*/  IMAD.X R7, R0, 0x1, R13.reuse, P0 ;  /* 0x0000000100077824 */ /* 0x104fe400000e060d */
[----:B----4-:R-:W-:Y:S01]  /*7420*/  IMAD.X R15, R4, 0x1, R13, P1 ;  /* 0x00000001040f7824 */ /* 0x010fe200008e060d */
[----:B------:R-:W-:Y:S07]  /*7430*/  @P2 BRA `(.L_x_9948) ;  /* 0x0000000000082947 */ /* 0x000fee0003800000 */
[----:B------:R1:W5:Y:S04]  /*7440*/  LD.E.128 R24, desc[UR40][R6.64] ;  /* 0x0000002806187980 */ /* 0x000368000c101d00 */
[----:B------:R1:W5:Y:S02]  /*7450*/  LD.E.128 R8, desc[UR40][R14.64] ;  /* 0x000000280e087980 */ /* 0x000364000c101d00 */
.L_x_9948:
[----:B------:R-:W-:Y:S05]  /*7460*/  BSYNC B1 ;  /* 0x0000000000017941 */ /* 0x000fea0003800000 */
.L_x_9947:
[----:B------:R-:W0:Y:S01]  /*7470*/  SYNCS.PHASECHK.TRANS64.TRYWAIT P1, [R18+URZ+0x22800], R5 ;  /* 0x02280005120075a7 */ /* 0x000e22000802017f */
[----:B--2---:R-:W-:Y:S01]  /*7480*/  IMAD R0, R89, -0x80, R12 ;  /* 0xffffff8059007824 */ /* 0x004fe200078e020c */
[--C-:B-----5:R-:W-:Y:S01]  /*7490*/  SHF.R.U32.HI R29, RZ, 0x10, R25.reuse ;  /* 0x00000010ff1d7819 */ /* 0x120fe20000011619 */
[----:B---3--:R-:W-:Y:S01]  /*74a0*/  IMAD.MOV.U32 R3, RZ, RZ, R24 ;  /* 0x000000ffff037224 */ /* 0x008fe200078e0018 */
[--C-:B------:R-:W-:Y:S01]  /*74b0*/  SHF.R.U64 R24, R24, 0x10, R25.reuse ;  /* 0x0000001018187819 */ /* 0x100fe20000001219 */
[----:B----4-:R-:W-:Y:S01]  /*74c0*/  IMAD.MOV.U32 R4, RZ, RZ, R25 ;  /* 0x000000ffff047224 */ /* 0x010fe200078e0019 */
[----:B------:R-:W-:Y:S01]  /*74d0*/  SHF.R.U64 R25, R26, 0x10, R27 ;  /* 0x000000101a197819 */ /* 0x000fe2000000121b */
[----:B-1----:R-:W-:Y:S01]  /*74e0*/  IMAD.MOV.U32 R6, RZ, RZ, R26 ;  /* 0x000000ffff067224 */ /* 0x002fe200078e001a */
[----:B------:R-:W-:Y:S01]  /*74f0*/  SHF.R.U64 R21, R8, 0x10, R9 ;  /* 0x0000001008157819 */ /* 0x000fe20000001209 */
[----:B------:R-:W-:Y:S01]  /*7500*/  IMAD.MOV.U32 R12, RZ, RZ, R8 ;  /* 0x000000ffff0c7224 */ /* 0x000fe200078e0008 */
[----:B------:R-:W-:Y:S01]  /*7510*/  VIMNMX R26, R0, 0x80, PT ;  /* 0x00000080001a7848 */ /* 0x000fe20003fe0100 */
[----:B------:R-:W-:Y:S01]  /*7520*/  IMAD.MOV.U32 R7, RZ, RZ, R27 ;  /* 0x000000ffff077224 */ /* 0x000fe200078e001b */
[--C-:B0-----:R-:W-:Y:S01]  /*7530*/  SHF.R.U32.HI R14, RZ, 0x10, R9.reuse ;  /* 0x00000010ff0e7819 */ /* 0x101fe20000011609 */
[----:B------:R-:W-:Y:S01]  /*7540*/  IMAD.MOV.U32 R13, RZ, RZ, R9 ;  /* 0x000000ffff0d7224 */ /* 0x000fe200078e0009 */
[----:B------:R-:W-:Y:S01]  /*7550*/  ISETP.GE.AND P0, PT, R16, R45, PT ;  /* 0x0000002d1000720c */ /* 0x000fe20003f06270 */
[----:B------:R-:W-:Y:S01]  /*7560*/  IMAD.MOV.U32 R0, RZ, RZ, R10 ;  /* 0x000000ffff007224 */ /* 0x000fe200078e000a */
[----:B------:R-:W-:Y:S01]  /*7570*/  SHF.R.U32.HI R20, RZ, 0x10, R27 ;  /* 0x00000010ff147819 */ /* 0x000fe2000001161b */
        /* <DEDUP_REMOVED lines=14> */
[----:B------:R-:W-:Y:S06]  /*7660*/  @!P1 BRA `(.L_x_9950) ;  /* 0x0000010400589947 */ /* 0x000fec0003800000 */
.L_x_10177:
[----:B------:R-:W-:Y:S05]  /*7670*/  BSYNC B1 ;  /* 0x0000000000017941 */ /* 0x000fea0003800000 */
.L_x_9949:
        /* <DEDUP_REMOVED lines=8> */
[C---:B------:R-:W-:Y:S02]  /*7700*/  LOP3.LUT R0, R4.reuse, 0x38, R16, 0xf8, !PT ;  /* 0x0000003804007812 */ /* 0x040fe400078ef810 */
[----:B0-----:R-:W-:Y:S02]  /*7710*/  SHF.R.U32.HI R5, RZ, 0x3, R4 ;  /* 0x00000003ff057819 */ /* 0x001fe40000011604 */
[----:B------:R-:W-:Y:S02]  /*7720*/  LOP3.LUT R4, R4, 0x38, R3, 0xf8, !PT ;  /* 0x0000003804047812 */ /* 0x000fe400078ef803 */
[-C--:B------:R-:W-:Y:S02]  /*7730*/  LOP3.LUT R0, R0, R5.reuse, RZ, 0x3c, !PT ;  /* 0x0000000500007212 */ /* 0x080fe400078e3cff */
[----:B------:R-:W-:-:S03]  /*7740*/  LOP3.LUT R4, R4, R5, RZ, 0x3c, !PT ;  /* 0x0000000504047212 */ /* 0x000fc600078e3cff */
[----:B------:R-:W-:-:S04]  /*7750*/  IMAD R3, R207, 0x200, R0 ;  /* 0x00000200cf037824 */ /* 0x000fc800078e0200 */
[----:B------:R-:W-:Y:S02]  /*7760*/  IMAD R34, R3, 0x2, R18 ;  /* 0x0000000203227824 */ /* 0x000fe400078e0212 */
[----:B------:R-:W-:-:S03]  /*7770*/  IMAD R3, R207, 0x200, R4 ;  /* 0x00000200cf037824 */ /* 0x000fc600078e0204 */
[----:B------:R-:W0:Y:S01]  /*7780*/  LDS.128 R4, [R34+0x18400] ;  /* 0x0184000022047984 */ /* 0x000e220000000c00 */
        /* <DEDUP_REMOVED lines=16> */
[----:B------:R-:W-:Y:S01]  /*7890*/  FFMA.FTZ R26, R0, R25, -R29 ;  /* 0x00000019001a7223 */ /* 0x000fe2000001081d */
[----:B------:R-:W-:-:S02]  /*78a0*/  IMAD.U32 R29, R43, 0x10000, RZ ;  /* 0x000100002b1d7824 */ /* 0x000fc400078e00ff */
[----:B------:R-:W-:Y:S01]  /*78b0*/  FFMA.FTZ R31, R0, R27, R31 ;  /* 0x0000001b001f7223 */ /* 0x000fe2000001001f */
[----:B------:R-:W-:Y:S02]  /*78c0*/  IMAD.U32 R25, R39, 0x10000, RZ ;  /* 0x0001000027197824 */ /* 0x000fe400078e00ff */
[-C--:B------:R-:W-:Y:S01]  /*78d0*/  FMUL.FTZ R8, R8, R14.reuse ;  /* 0x0000000e08087220 */ /* 0x080fe20000410000 */
[C---:B------:R-:W-:Y:S01]  /*78e0*/  FMUL.FTZ R35, R20.reuse, R29 ;  /* 0x0000001d14237220 */ /* 0x040fe20000410000 */
[----:B------:R-:W-:Y:S01]  /*78f0*/  LOP3.LUT R27, R43, 0xffff0000, RZ, 0xc0, !PT ;  /* 0xffff00002b1b7812 */ /* 0x000fe200078ec0ff */
[-C--:B------:R-:W-:Y:S01]  /*7900*/  FMUL.FTZ R20, R20, R25.reuse ;  /* 0x0000001914147220 */ /* 0x080fe20000410000 */
[C---:B------:R-:W-:Y:S01]  /*7910*/  FFMA.FTZ R33, R3.reuse, R14, -R30 ;  /* 0x0000000e03217223 */ /* 0x040fe2000001081e */
[----:B------:R-:W-:Y:S01]  /*7920*/  FFMA.FTZ R24, R3, R24, R8 ;  /* 0x0000001803187223 */ /* 0x000fe20000010008 */
[----:B------:R-:W-:Y:S01]  /*7930*/  LOP3.LUT R3, R39, 0xffff0000, RZ, 0xc0, !PT ;  /* 0xffff000027037812 */ /* 0x000fe200078ec0ff */
        /* <DEDUP_REMOVED lines=8> */
[----:B------:R-:W-:Y:S01]  /*79c0*/  FFMA.FTZ R29, R6, R27, R29 ;  /* 0x0000001b061d7223 */ /* 0x000fe2000001001d */
[----:B------:R-:W-:Y:S02]  /*79d0*/  IMAD.U32 R21, R11, 0x10000, RZ ;  /* 0x000100000b157824 */ /* 0x000fe400078e00ff */
[----:B------:R-:W-:Y:S01]  /*79e0*/  FMUL.FTZ R3, R15, R12 ;  /* 0x0000000c0f037220 */ /* 0x000fe20000410000 */
[----:B------:R-:W-:-:S02]  /*79f0*/  IMAD.U32 R10, R44, 0x10000, RZ ;  /* 0x000100002c0a7824 */ /* 0x000fc400078e00ff */
[----:B------:R-:W-:Y:S01]  /*7a00*/  FMUL.FTZ R15, R15, R0 ;  /* 0x000000000f0f7220 */ /* 0x000fe20000410000 */
[----:B------:R-:W-:Y:S01]  /*7a10*/  IMAD.U32 R8, R40, 0x10000, RZ ;  /* 0x0001000028087824 */ /* 0x000fe200078e00ff */
[----:B------:R-:W-:Y:S01]  /*7a20*/  LOP3.LUT R9, R9, 0xffff0000, RZ, 0xc0, !PT ;  /* 0xffff000009097812 */ /* 0x000fe200078ec0ff */
[----:B------:R-:W-:Y:S02]  /*7a30*/  IMAD.U32 R13, R7, 0x10000, RZ ;  /* 0x00010000070d7824 */ /* 0x000fe400078e00ff */
[C---:B------:R-:W-:Y:S01]  /*7a40*/  FMUL.FTZ R6, R21.reuse, R10 ;  /* 0x0000000a15067220 */ /* 0x040fe20000410000 */
[C---:B------:R-:W-:Y:S01]  /*7a50*/  FFMA.FTZ R15, R4.reuse, R12, R15 ;  /* 0x0000000c040f7223 */ /* 0x040fe2000001000f */
[-C--:B------:R-:W-:Y:S01]  /*7a60*/  FMUL.FTZ R12, R21, R8.reuse ;  /* 0x00000008150c7220 */ /* 0x080fe20000410000 */
[----:B------:R-:W-:Y:S01]  /*7a70*/  LOP3.LUT R11, R11, 0xffff0000, RZ, 0xc0, !PT ;  /* 0xffff00000b0b7812 */ /* 0x000fe200078ec0ff */
[C---:B------:R-:W-:Y:S01]  /*7a80*/  FFMA.FTZ R21, R13.reuse, R8, -R6 ;  /* 0x000000080d157223 */ /* 0x040fe20000010806 */
        /* <DEDUP_REMOVED lines=9> */
[-C--:B------:R-:W-:Y:S01]  /*7b20*/  FMUL.FTZ R9, R9, R0.reuse ;  /* 0x0000000009097220 */ /* 0x080fe20000410000 */
[----:B------:R-:W-:Y:S01]  /*7b30*/  FFMA.FTZ R0, R5, R0, -R10 ;  /* 0x0000000005007223 */ /* 0x000fe2000001080a */
[----:B------:R-:W-:Y:S01]  /*7b40*/  FMUL.FTZ R11, R11, R4 ;  /* 0x000000040b0b7220 */ /* 0x000fe20000410000 */
        /* <DEDUP_REMOVED lines=13> */
.L_x_9952:
[----:B------:R-:W-:Y:S05]  /*7c20*/  BSYNC B1 ;  /* 0x0000000000017941 */ /* 0x000fea0003800000 */
.L_x_9951:
[----:B------:R-:W-:Y:S05]  /*7c30*/  @P0 BRA `(.L_x_9943) ;  /* 0x0000000400480947 */ /* 0x000fea0003800000 */
[----:B------:R-:W-:Y:S01]  /*7c40*/  IMAD.IADD R45, R16, 0x1, R45 ;  /* 0x00000001102d7824 */ /* 0x000fe200078e022d */
[----:B------:R-:W-:Y:S01]  /*7c50*/  SHF.R.U32.HI R3, RZ, 0x3, R206 ;  /* 0x00000003ff037819 */ /* 0x000fe200000116ce */
[----:B01----:R-:W0:Y:S01]  /*7c60*/  LDS.128 R4, [R233+0x18400] ;  /* 0x01840000e9047984 */ /* 0x003e220000000c00 */
[C---:B------:R-:W-:Y:S01]  /*7c70*/  IMAD.U32 R30, R41.reuse, 0x10000, RZ ;  /* 0x00010000291e7824 */ /* 0x040fe200078e00ff */
[----:B------:R-:W-:Y:S01]  /*7c80*/  LOP3.LUT R32, R41, 0xffff0000, RZ, 0xc0, !PT ;  /* 0xffff000029207812 */ /* 0x000fe200078ec0ff */
[----:B------:R-:W-:Y:S01]  /*7c90*/  IMAD.U32 R26, R37, 0x10000, RZ ;  /* 0x00010000251a7824 */ /* 0x000fe200078e00ff */
[----:B------:R-:W-:Y:S01]  /*7ca0*/  LOP3.LUT R0, R206, 0x38, R45, 0xf8, !PT ;  /* 0x00000038ce007812 */ /* 0x000fe200078ef82d */
[----:B------:R-:W-:Y:S01]  /*7cb0*/  IMAD.U32 R34, R42, 0x10000, RZ ;  /* 0x000100002a227824 */ /* 0x000fe200078e00ff */
[----:B------:R-:W-:Y:S01]  /*7cc0*/  LOP3.LUT R41, R44, 0xffff0000, RZ, 0xc0, !PT ;  /* 0xffff00002c297812 */ /* 0x000fe200078ec0ff */
[----:B------:R-:W-:Y:S01]  /*7cd0*/  IMAD.U32 R33, R43, 0x10000, RZ ;  /* 0x000100002b217824 */ /* 0x000fe200078e00ff */
[----:B------:R-:W-:-:S02]  /*7ce0*/  LOP3.LUT R3, R0, R3, RZ, 0x3c, !PT ;  /* 0x0000000300037212 */ /* 0x000fc400078e3cff */
[----:B------:R-:W-:-:S03]  /*7cf0*/  LOP3.LUT R35, R38, 0xffff0000, RZ, 0xc0, !PT ;  /* 0xffff000026237812 */ /* 0x000fc600078ec0ff */
[----:B------:R-:W-:-:S04]  /*7d00*/  IMAD.IADD R3, R208, 0x1, R3 ;  /* 0x00000001d0037824 */ /* 0x000fc800078e0203 */
        /* <DEDUP_REMOVED lines=19> */
[----:B------:R-:W-:Y:S01]  /*7e40*/  LOP3.LUT R26, R37, 0xffff0000, RZ, 0xc0, !PT ;  /* 0xffff0000251a7812 */ /* 0x000fe200078ec0ff */
[----:B------:R-:W-:Y:S01]  /*7e50*/  FFMA.FTZ R15, R30, R0, R15 ;  /* 0x000000001e0f7223 */ /* 0x000fe2000001000f */
[----:B------:R-:W-:Y:S01]  /*7e60*/  IMAD.U32 R30, R38, 0x10000, RZ ;  /* 0x00010000261e7824 */ /* 0x000fe200078e00ff */
[----:B------:R-:W-:Y:S01]  /*7e70*/  LOP3.LUT R10, R10, 0xffff0000, RZ, 0xc0, !PT ;  /* 0xffff00000a0a7812 */ /* 0x000fe200078ec0ff */
[----:B------:R-:W-:Y:S02]  /*7e80*/  IMAD.U32 R24, R11, 0x10000, RZ ;  /* 0x000100000b187824 */ /* 0x000fe400078e00ff */
[C---:B------:R-:W-:Y:S01]  /*7e90*/  FMUL.FTZ R29, R26.reuse, R8 ;  /* 0x000000081a1d7220 */ /* 0x040fe20000410000 */
[----:B------:R-:W-:Y:S01]  /*7ea0*/  FFMA.FTZ R0, R26, R4, -R27 ;  /* 0x000000041a007223 */ /* 0x000fe2000001081b */
[-C--:B------:R-:W-:Y:S01]  /*7eb0*/  FMUL.FTZ R27, R34, R20.reuse ;  /* 0x00000014221b7220 */ /* 0x080fe20000410000 */
[----:B------:R-:W-:Y:S01]  /*7ec0*/  FMUL.FTZ R31, R30, R20 ;  /* 0x000000141e1f7220 */ /* 0x000fe20000410000 */
[----:B------:R-:W-:Y:S01]  /*7ed0*/  FFMA.FTZ R8, R32, R4, R29 ;  /* 0x0000000420087223 */ /* 0x000fe2000001001d */
[----:B------:R-:W-:-:S02]  /*7ee0*/  IMAD.U32 R29, R39, 0x10000, RZ ;  /* 0x00010000271d7824 */ /* 0x000fc400078e00ff */
[-C--:B------:R-:W-:Y:S01]  /*7ef0*/  FFMA.FTZ R27, R30, R12.reuse, -R27 ;  /* 0x0000000c1e1b7223 */ /* 0x080fe2000001081b */
[-C--:B------:R-:W-:Y:S01]  /*7f00*/  FMUL.FTZ R4, R33, R21.reuse ;  /* 0x0000001521047220 */ /* 0x080fe20000410000 */
[----:B------:R-:W-:Y:S01]  /*7f10*/  LOP3.LUT R26, R39, 0xffff0000, RZ, 0xc0, !PT ;  /* 0xffff0000271a7812 */ /* 0x000fe200078ec0ff */
[----:B------:R-:W-:Y:S01]  /*7f20*/  FFMA.FTZ R31, R34, R12, R31 ;  /* 0x0000000c221f7223 */ /* 0x000fe2000001001f */
[----:B------:R-:W-:Y:S01]  /*7f30*/  LOP3.LUT R30, R43, 0xffff0000, RZ, 0xc0, !PT ;  /* 0xffff00002b1e7812 */ /* 0x000fe200078ec0ff */
[C---:B------:R-:W-:Y:S01]  /*7f40*/  FMUL.FTZ R12, R29.reuse, R21 ;  /* 0x000000151d0c7220 */ /* 0x040fe20000410000 */
[----:B------:R-:W-:Y:S02]  /*7f50*/  IMAD.U32 R32, R44, 0x10000, RZ ;  /* 0x000100002c207824 */ /* 0x000fe400078e00ff */
[-C--:B------:R-:W-:Y:S01]  /*7f60*/  FFMA.FTZ R20, R29, R13.reuse, -R4 ;  /* 0x0000000d1d147223 */ /* 0x080fe20000010804 */
[-C--:B------:R-:W-:Y:S01]  /*7f70*/  FMUL.FTZ R29, R26, R10.reuse ;  /* 0x0000000a1a1d7220 */ /* 0x080fe20000410000 */
[----:B------:R-:W-:Y:S01]  /*7f80*/  FMUL.FTZ R21, R30, R10 ;  /* 0x0000000a1e157220 */ /* 0x000fe20000410000 */
[----:B------:R-:W-:Y:S01]  /*7f90*/  FFMA.FTZ R10, R33, R13, R12 ;  /* 0x0000000d210a7223 */ /* 0x000fe2000001000c */
[----:B------:R-:W-:Y:S01]  /*7fa0*/  LOP3.LUT R11, R11, 0xffff0000, RZ, 0xc0, !PT ;  /* 0xffff00000b0b7812 */ /* 0x000fe200078ec0ff */
[----:B------:R-:W-:-:S02]  /*7fb0*/  IMAD.U32 R4, R40, 0x10000, RZ ;  /* 0x0001000028047824 */ /* 0x000fc400078e00ff */
[----:B------:R-:W-:Y:S01]  /*7fc0*/  FMUL.FTZ R13, R32, R24 ;  /* 0x00000018200d7220 */ /* 0x000fe20000410000 */
[----:B------:R-:W-:Y:S01]  /*7fd0*/  LOP3.LUT R39, R42, 0xffff0000, RZ, 0xc0, !PT ;  /* 0xffff00002a277812 */ /* 0x000fe200078ec0ff */
[----:B------:R-:W-:Y:S01]  /*7fe0*/  FFMA.FTZ R21, R26, R6, -R21 ;  /* 0x000000061a157223 */ /* 0x000fe20000010815 */
[----:B------:R-:W-:Y:S01]  /*7ff0*/  LOP3.LUT R37, R40, 0xffff0000, RZ, 0xc0, !PT ;  /* 0xffff000028257812 */ /* 0x000fe200078ec0ff */
[C---:B------:R-:W-:Y:S01]  /*8000*/  FMUL.FTZ R33, R4.reuse, R24 ;  /* 0x0000001804217220 */ /* 0x040fe20000410000 */
[----:B------:R-:W-:Y:S01]  /*8010*/  FFMA.FTZ R13, R4, R14, -R13 ;  /* 0x0000000e040d7223 */ /* 0x000fe2000001080d */
[----:B------:R-:W-:Y:S01]  /*8020*/  FFMA.FTZ R29, R30, R6, R29 ;  /* 0x000000061e1d7223 */ /* 0x000fe2000001001d */
[----:B------:R-:W-:Y:S01]  /*8030*/  FMUL.FTZ R4, R39, R9 ;  /* 0x0000000927047220 */ /* 0x000fe20000410000 */
[----:B------:R-:W-:Y:S01]  /*8040*/  FMUL.FTZ R24, R41, R11 ;  /* 0x0000000b29187220 */ /* 0x000fe20000410000 */
[----:B------:R-:W-:Y:S01]  /*8050*/  FMUL.FTZ R6, R35, R9 ;  /* 0x0000000923067220 */ /* 0x000fe20000410000 */
[----:B------:R-:W-:Y:S01]  /*8060*/  FMUL.FTZ R26, R37, R11 ;  /* 0x0000000b251a7220 */ /* 0x000fe20000410000 */
[----:B------:R-:W-:Y:S01]  /*8070*/  FFMA.FTZ R33, R32, R14, R33 ;  /* 0x0000000e20217223 */ /* 0x000fe20000010021 */
        /* <DEDUP_REMOVED lines=14> */
.L_x_9943:
[----:B------:R-:W-:Y:S05]  /*8160*/  BSYNC B0 ;  /* 0x0000000000007941 */ /* 0x000fea0003800000 */
.L_x_9932:
        /* <DEDUP_REMOVED lines=8> */
.L_x_9929:
[----:B-1-3--:R-:W1:Y:S01]  /*81f0*/  S2R R0, SR_TID.X ;  /* 0x0000000000007919 */ /* 0x00ae620000002100 */
[----:B------:R-:W-:Y:S01]  /*8200*/  ISETP.NE.AND P0, PT, R203, 0x3, PT ;  /* 0x00000003cb00780c */ /* 0x000fe20003f05270 */
[----:B------:R-:W-:Y:S05]  /*8210*/  WARPSYNC.ALL ;  /* 0x0000000000007948 */ /* 0x000fea0003800000 */
[----:B-1----:R-:W-:-:S05]  /*8220*/  SHF.R.U32.HI R0, RZ, 0x7, R0 ;  /* 0x00000007ff007819 */ /* 0x002fca0000011600 */
[----:B------:R-:W-:-:S05]  /*8230*/  VIADD R15, R0, 0x8 ;  /* 0x00000008000f7836 */ /* 0x000fca0000000000 */
[----:B------:R1:W-:Y:S06]  /*8240*/  BAR.SYNC.DEFER_BLOCKING R15, 0x100 ;  /* 0x0004000f0000751d */ /* 0x0003ec0000010000 */
[----:B------:R-:W-:Y:S05]  /*8250*/  @!P0 BRA `(.L_x_9953) ;  /* 0x0000000000048947 */ /* 0x000fea0003800000 */
[----:B------:R-:W-:Y:S01]  /*8260*/  BPT.TRAP 0x1 ;  /* 0x000000040000795c */ /* 0x000fe20000300000 */
.L_x_9953:
[----:B------:R-:W-:Y:S01]  /*8270*/  IMAD R14, R200, 0x8, R18 ;  /* 0x00000008c80e7824 */ /* 0x000fe200078e0212 */
[----:B------:R-:W-:-:S04]  /*8280*/  SHF.L.U32 R13, R204, 0x1f, RZ ;  /* 0x0000001fcc0d7819 */ /* 0x000fc800000006ff */
[----:B------:R3:W0:Y:S01]  /*8290*/  SYNCS.PHASECHK.TRANS64.TRYWAIT P1, [R14+URZ+0x22830], R13 ;  /* 0x0228300d0e0075a7 */ /* 0x000622000802017f */
[----:B------:R-:W-:Y:S05]  /*82a0*/  @!P0 BRA `(.L_x_9954) ;  /* 0x0000000000048947 */ /* 0x000fea0003800000 */
[----:B------:R-:W-:Y:S01]  /*82b0*/  BPT.TRAP 0x1 ;  /* 0x000000040000795c */ /* 0x000fe20000300000 */
.L_x_9954:
[----:B------:R-:W-:Y:S01]  /*82c0*/  VIADD R0, R18, 0x1c400 ;  /* 0x0001c40012007836 */ /* 0x000fe20000000000 */
[----:B--2---:R-:W-:Y:S01]  /*82d0*/  LOP3.LUT R4, R28, 0x10000, RZ, 0xfc, !PT ;  /* 0x000100001c047812 */ /* 0x004fe200078efcff */
[----:B0-----:R-:W-:-:S03]  /*82e0*/  IMAD.MOV.U32 R5, RZ, RZ, 0x40000040 ;  /* 0x40000040ff057424 */ /* 0x001fc600078e00ff */
[----:B------:R-:W-:-:S04]  /*82f0*/  SHF.R.U32.HI R0, RZ, 0x4, R0 ;  /* 0x00000004ff007819 */ /* 0x000fc80000011600 */
[----:B------:R-:W-:-:S04]  /*8300*/  LOP3.LUT R0, R0, 0x3fff, RZ, 0xc0, !PT ;  /* 0x00003fff00007812 */ /* 0x000fc800078ec0ff */
[----:B------:R-:W-:Y:S01]  /*8310*/  LOP3.LUT R0, R0, 0x10000, RZ, 0xfc, !PT ;  /* 0x0001000000007812 */ /* 0x000fe200078efcff */
[----:B------:R-:W-:Y:S06]  /*8320*/  @P1 BRA `(.L_x_9955) ;  /* 0x0000000000081947 */ /* 0x000fec0003800000 */
[----:B------:R-:W0:Y:S02]  /*8330*/  SYNCS.PHASECHK.TRANS64.TRYWAIT P1, [R14+URZ+0x22830], R13 ;  /* 0x0228300d0e0075a7 */ /* 0x000e24000802017f */
[----:B0-----:R-:W-:Y:S05]  /*8340*/  @!P1 BRA `(.L_x_9956) ;  /* 0x000000f800349947 */ /* 0x001fea0003800000 */
.L_x_9955:
[----:B------:R-:W-:Y:S01]  /*8350*/  IMAD R20, R200, 0x300, R0 ;  /* 0x00000300c8147824 */ /* 0x000fe200078e0200 */
[----:B------:R-:W-:Y:S05]  /*8360*/  WARPSYNC.ALL ;  /* 0x0000000000007948 */ /* 0x000fea0003800000 */
[----:B------:R-:W-:Y:S01]  /*8370*/  IMAD.MOV.U32 R21, RZ, RZ, 0x40000040 ;  /* 0x40000040ff157424 */ /* 0x000fe200078e00ff */
[C---:B------:R-:W-:Y:S01]  /*8380*/  R2UR UR4, R4.reuse ;  /* 0x00000000040472ca */ /* 0x040fe200000e0000 */
[----:B----45:R-:W-:Y:S01]  /*8390*/  WARPGROUP.ARRIVE ;  /* 0x00000000000079c5 */ /* 0x030fe20000000000 */
[----:B------:R-:W-:Y:S01]  /*83a0*/  R2UR UR5, R5 ;  /* 0x00000000050572ca */ /* 0x000fe200000e0000 */
[----:B------:R-:W-:Y:S01]  /*83b0*/  VIADD R10, R4, 0x2 ;  /* 0x00000002040a7836 */ /* 0x000fe20000000000 */
[C---:B------:R-:W-:Y:S01]  /*83c0*/  R2UR UR6, R20.reuse ;  /* 0x00000000140672ca */ /* 0x040fe200000e0000 */
[----:B------:R-:W-:Y:S01]  /*83d0*/  VIADD R6, R20, 0x2 ;  /* 0x0000000214067836 */ /* 0x000fe20000000000 */
[----:B------:R-:W-:Y:S01]  /*83e0*/  R2UR UR7, R21 ;  /* 0x00000000150772ca */ /* 0x000fe200000e0000 */
[----:B------:R-:W-:Y:S01]  /*83f0*/  IMAD.MOV.U32 R11, RZ, RZ, 0x40000040 ;  /* 0x40000040ff0b7424 */ /* 0x000fe200078e00ff */
[----:B------:R-:W2:Y:S01]  /*8400*/  S2R R72, SR_TID.X ;  /* 0x0000000000487919 */ /* 0x000ea20000002100 */
[----:B------:R-:W-:-:S02]  /*8410*/  IMAD.MOV.U32 R7, RZ, RZ, 0x40000040 ;  /* 0x40000040ff077424 */ /* 0x000fc400078e00ff */
[----:B------:R-:W-:Y:S02]  /*8420*/  VIADD R8, R4, 0x4 ;  /* 0x0000000404087836 */ /* 0x000fe40000000000 */
[----:B------:R-:W-:Y:S02]  /*8430*/  IMAD.MOV.U32 R9, RZ, RZ, 0x40000040 ;  /* 0x40000040ff097424 */ /* 0x000fe400078e00ff */
[----:B------:R-:W-:-:S04]  /*8440*/  IMAD.MOV.U32 R21, RZ, RZ, 0x40000040 ;  /* 0x40000040ff157424 */ /* 0x000fc800078e00ff */
[----:B------:R-:W-:Y:S01]  /*8450*/  HGMMA.64x96x16.F32.BF16 R24, gdesc[UR4], RZ, !UPT, gsb0 ;  /* 0x01600000041879f0 */ /* 0x000fe2000c0018ff */
[----:B------:R-:W-:Y:S02]  /*8460*/  R2UR UR4, R10 ;  /* 0x000000000a0472ca */ /* 0x000fe400000e0000 */
[----:B------:R-:W-:Y:S02]  /*8470*/  R2UR UR5, R11 ;  /* 0x000000000b0572ca */ /* 0x000fe400000e0000 */
[----:B------:R-:W-:Y:S01]  /*8480*/  R2UR UR6, R6 ;  /* 0x00000000060672ca */ /* 0x000fe200000e0000 */
[C---:B------:R-:W-:Y:S01]  /*8490*/  VIADD R6, R20.reuse, 0x4 ;  /* 0x0000000414067836 */ /* 0x040fe20000000000 */
[----:B------:R-:W-:Y:S01]  /*84a0*/  R2UR UR7, R7 ;  /* 0x00000000070772ca */ /* 0x000fe200000e0000 */
[----:B------:R-:W-:Y:S02]  /*84b0*/  IMAD.MOV.U32 R7, RZ, RZ, 0x40000040 ;  /* 0x40000040ff077424 */ /* 0x000fe400078e00ff */
[----:B------:R-:W-:Y:S01]  /*84c0*/  VIADD R20, R20, 0x6 ;  /* 0x0000000614147836 */ /* 0x000fe20000000000 */
[----:B--2---:R-:W-:Y:S01]  /*84d0*/  LOP3.LUT R72, R72, 0x7f, RZ, 0xc0, !PT ;  /* 0x0000007f48487812 */ /* 0x004fe200078ec0ff */
[----:B------:R-:W-:-:S02]  /*84e0*/  WARPGROUP.DEPBAR.LE gsb0, 0x0 ;  /* 0x00008000000079c5 */ /* 0x000fc40000010000 */
[----:B------:R-:W-:-:S06]  /*84f0*/  WARPGROUP.ARRIVE ;  /* 0x00000000000079c5 */ /* 0x000fcc0000000000 */
[----:B------:R-:W-:Y:S01]  /*8500*/  HGMMA.64x96x16.F32.BF16 R24, gdesc[UR4], R24, gsb0 ;  /* 0x01600000041879f0 */ /* 0x000fe20008001818 */
        /* <DEDUP_REMOVED lines=8> */
[----:B------:R-:W-:Y:S01]  /*8590*/  HGMMA.64x96x16.F32.BF16 R24, gdesc[UR4], R24, gsb0 ;  /* 0x01600000041879f0 */ /* 0x000fe20008001818 */
[----:B------:R-:W-:Y:S02]  /*85a0*/  R2UR UR4, R6 ;  /* 0x00000000060472ca */ /* 0x000fe400000e0000 */
[----:B------:R-:W-:Y:S02]  /*85b0*/  R2UR UR5, R7 ;  /* 0x00000000070572ca */ /* 0x000fe400000e0000 */
[----:B------:R-:W-:Y:S01]  /*85c0*/  R2UR UR6, R20 ;  /* 0x00000000140672ca */ /* 0x000fe200000e0000 */
[----:B------:R-:W-:Y:S01]  /*85d0*/  IMAD R20, R177, -0x60, R176 ;  /* 0xffffffa0b1147824 */ /* 0x000fe200078e02b0 */
[----:B------:R-:W-:-:S03]  /*85e0*/  R2UR UR7, R21 ;  /* 0x00000000150772ca */ /* 0x000fc600000e0000 */
[----:B------:R-:W-:-:S04]  /*85f0*/  VIADD R21, R20, 0x60 ;  /* 0x0000006014157836 */ /* 0x000fc80000000000 */
[----:B------:R-:W-:-:S05]  /*8600*/  IMAD R21, R236, -0x2, R21 ;  /* 0xfffffffeec157824 */ /* 0x000fca00078e0215 */
[C---:B------:R-:W-:Y:S02]  /*8610*/  ISETP.GT.AND P2, PT, R21.reuse, RZ, PT ;  /* 0x000000ff1500720c */ /* 0x040fe40003f44270 */
[C---:B------:R-:W-:Y:S02]  /*8620*/  ISETP.GT.AND P3, PT, R21.reuse, 0x1, PT ;  /* 0x000000011500780c */ /* 0x040fe40003f64270 */
[C---:B------:R-:W-:Y:S02]  /*8630*/  ISETP.GT.AND P4, PT, R21.reuse, 0x8, PT ;  /* 0x000000081500780c */ /* 0x040fe40003f84270 */
[C---:B------:R-:W-:Y:S02]  /*8640*/  ISETP.GT.AND P5, PT, R21.reuse, 0x9, PT ;  /* 0x000000091500780c */ /* 0x040fe40003fa4270 */
[----:B------:R-:W-:Y:S01]  /*8650*/  ISETP.GT.AND P1, PT, R21, 0x10, PT ;  /* 0x000000101500780c */ /* 0x000fe20003f24270 */
[----:B------:R-:W-:Y:S02]  /*8660*/  WARPGROUP.DEPBAR.LE gsb0, 0x0 ;  /* 0x00008000000079c5 */ /* 0x000fe40000010000 */
[----:B------:R-:W-:-:S06]  /*8670*/  WARPGROUP.ARRIVE ;  /* 0x00000000000079c5 */ /* 0x000fcc0000000000 */
[----:B------:R-:W-:Y:S01]  /*8680*/  HGMMA.64x96x16.F32.BF16 R24, gdesc[UR4], R24, gsb0 ;  /* 0x01600000041879f0 */ /* 0x000fe20008001818 */
        /* <DEDUP_REMOVED lines=59> */
[----:B----4-:R-:W-:Y:S01]  /*8a40*/  FSEL R3, R3, -INF , P2 ;  /* 0xff80000003037808 */ /* 0x010fe20001000000 */
[----:B------:R-:W-:Y:S01]  /*8a50*/  FMUL.FTZ R68, R68, UR4 ;  /* 0x0000000444447c20 */ /* 0x000fe20008410000 */
[----:B------:R-:W-:Y:S01]  /*8a60*/  ISETP.GT.AND P2, PT, R21, 0x11, PT ;  /* 0x000000111500780c */ /* 0x000fe20003f44270 */
[----:B------:R-:W-:Y:S01]  /*8a70*/  FMUL.FTZ R69, R69, UR4 ;  /* 0x0000000445457c20 */ /* 0x000fe20008410000 */
[----:B------:R-:W-:Y:S01]  /*8a80*/  FMUL.FTZ R63, R63, UR4 ;  /* 0x000000043f3f7c20 */ /* 0x000fe20008410000 */
[----:B------:R-:W-:Y:S01]  /*8a90*/  FMUL.FTZ R66, R66, UR4 ;  /* 0x0000000442427c20 */ /* 0x000fe20008410000 */
[----:B------:R-:W-:Y:S01]  /*8aa0*/  FMUL.FTZ R67, R67, UR4 ;  /* 0x0000000443437c20 */ /* 0x000fe20008410000 */
[----:B------:R-:W4:Y:S01]  /*8ab0*/  MUFU.TANH R33, R33 ;  /* 0x0000002100217308 */ /* 0x000f220000002400 */
[----:B0-----:R-:W-:Y:S01]  /*8ac0*/  FSEL R79, R32, -INF , P1 ;  /* 0xff800000204f7808 */ /* 0x001fe20000800000 */
[----:B------:R-:W-:Y:S01]  /*8ad0*/  FMUL.FTZ R70, R70, UR4 ;  /* 0x0000000446467c20 */ /* 0x000fe20008410000 */
[----:B------:R-:W-:-:S02]  /*8ae0*/  FMUL.FTZ R71, R71, UR4 ;  /* 0x0000000447477c20 */ /* 0x000fc40008410000 */
[----:B------:R-:W-:-:S03]  /*8af0*/  FMNMX.FTZ R20, R79, R20, !PT ;  /* 0x000000144f147209 */ /* 0x000fc60007810000 */
[----:B------:R-:W0:Y:S01]  /*8b00*/  MUFU.TANH R30, R30 ;  /* 0x0000001e001e7308 */ /* 0x000e220000002400 */
[----:B--2---:R-:W-:Y:S02]  /*8b10*/  FSEL R12, R12, -INF , P3 ;  /* 0xff8000000c0c7808 */ /* 0x004fe40001800000 */
[----:B------:R-:W-:-:S05]  /*8b20*/  ISETP.GT.AND P3, PT, R21, 0x18, PT ;  /* 0x000000181500780c */ /* 0x000fca0003f64270 */
[----:B------:R-:W2:Y:S01]  /*8b30*/  MUFU.TANH R36, R36 ;  /* 0x0000002400247308 */ /* 0x000ea20000002400 */
[----:B----4-:R-:W-:-:S04]  /*8b40*/  FSEL R81, R33, -INF , P2 ;  /* 0xff80000021517808 */ /* 0x010fc80001000000 */
[----:B------:R-:W-:-:S03]  /*8b50*/  FMNMX.FTZ R20, R81, R20, !PT ;  /* 0x0000001451147209 */ /* 0x000fc60007810000 */
[----:B------:R-:W4:Y:S01]  /*8b60*/  MUFU.TANH R31, R31 ;  /* 0x0000001f001f7308 */ /* 0x000f220000002400 */
[----:B0-----:R-:W-:Y:S02]  /*8b70*/  FSEL R25, R30, -INF , P4 ;  /* 0xff8000001e197808 */ /* 0x001fe40002000000 */
[----:B------:R-:W-:-:S05]  /*8b80*/  ISETP.GT.AND P4, PT, R21, 0x19, PT ;  /* 0x000000191500780c */ /* 0x000fca0003f84270 */
[----:B------:R-:W0:Y:S01]  /*8b90*/  MUFU.TANH R37, R37 ;  /* 0x0000002500257308 */ /* 0x000e220000002400 */
[----:B--2---:R-:W-:-:S04]  /*8ba0*/  FSEL R83, R36, -INF , P3 ;  /* 0xff80000024537808 */ /* 0x004fc80001800000 */
[----:B------:R-:W-:-:S03]  /*8bb0*/  FMNMX.FTZ R20, R83, R20, !PT ;  /* 0x0000001453147209 */ /* 0x000fc60007810000 */
[----:B------:R-:W2:Y:S01]  /*8bc0*/  MUFU.TANH R34, R34 ;  /* 0x0000002200227308 */ /* 0x000ea20000002400 */
[----:B----4-:R-:W-:Y:S02]  /*8bd0*/  FSEL R27, R31, -INF , P5 ;  /* 0xff8000001f1b7808 */ /* 0x010fe40002800000 */
[----:B------:R-:W-:-:S05]  /*8be0*/  ISETP.GT.AND P5, PT, R21, 0x20, PT ;  /* 0x000000201500780c */ /* 0x000fca0003fa4270 */
[----:B------:R-:W4:Y:S01]  /*8bf0*/  MUFU.TANH R40, R40 ;  /* 0x0000002800287308 */ /* 0x000f220000002400 */
[----:B0-----:R-:W-:-:S04]  /*8c00*/  FSEL R85, R37, -INF , P4 ;  /* 0xff80000025557808 */ /* 0x001fc80002000000 */
        /* <DEDUP_REMOVED lines=88> */
[----:B------:R-:W-:Y:S01]  /*9190*/  MUFU.TANH R66, R66 ;  /* 0x0000004200427308 */ /* 0x000fe20000002400 */
[----:B0-----:R-:W-:-:S04]  /*91a0*/  FSEL R115, R68, -INF , P4 ;  /* 0xff80000044737808 */ /* 0x001fc80002000000 */
[----:B------:R-:W-:-:S03]  /*91b0*/  FMNMX.FTZ R20, R115, R20, !PT ;  /* 0x0000001473147209 */ /* 0x000fc60007810000 */
[----:B------:R-:W0:Y:S01]  /*91c0*/  MUFU.TANH R67, R67 ;  /* 0x0000004300437308 */ /* 0x000e220000002400 */
[----:B--2---:R-:W-:-:S04]  /*91d0*/  FSEL R117, R69, -INF , P5 ;  /* 0xff80000045757808 */ /* 0x004fc80002800000 */
[----:B------:R-:W-:-:S03]  /*91e0*/  FMNMX.FTZ R26, R117, R20, !PT ;  /* 0x00000014751a7209 */ /* 0x000fc60007810000 */
[----:B------:R-:W-:Y:S02]  /*91f0*/  MUFU.TANH R70, R70 ;  /* 0x0000004600467308 */ /* 0x000fe40000002400 */
[----:B------:R-:W2:Y:S06]  /*9200*/  SHFL.BFLY PT, R21, R26, 0x2, 0x1f ;  /* 0x0c401f001a157f89 */ /* 0x000eac00000e0000 */
[----:B------:R-:W4:Y:S01]  /*9210*/  MUFU.TANH R71, R71 ;  /* 0x0000004700477308 */ /* 0x000f220000002400 */
[----:B0-----:R-:W-:Y:S02]  /*9220*/  FSEL R67, R67, -INF , P3 ;  /* 0xff80000043437808 */ /* 0x001fe40001800000 */
[----:B----4-:R-:W-:-:S02]  /*9230*/  FSEL R71, R71, -INF , P5 ;  /* 0xff80000047477808 */ /* 0x010fc40002800000 */
[----:B--2---:R-:W-:Y:S02]  /*9240*/  FMNMX.FTZ R28, R26, R21, !PT ;  /* 0x000000151a1c7209 */ /* 0x004fe40007810000 */
        /* <DEDUP_REMOVED lines=12> */
[----:B------:R-:W-:-:S04]  /*9310*/  FMNMX.FTZ R26, R39, R26, !PT ;  /* 0x0000001a271a7209 */ /* 0x000fc80007810000 */
[----:B------:R-:W-:Y:S02]  /*9320*/  FMNMX.FTZ R26, R41, R26, !PT ;  /* 0x0000001a291a7209 */ /* 0x000fe40007810000 */
[----:B------:R-:W-:Y:S02]  /*9330*/  FSEL R30, R20, RZ, P6 ;  /* 0x000000ff141e7208 */ /* 0x000fe40003000000 */
[----:B------:R-:W-:Y:S01]  /*9340*/  FMNMX.FTZ R26, R43, R26, !PT ;  /* 0x0000001a2b1a7209 */ /* 0x000fe20007810000 */
[----:B------:R0:W2:Y:S02]  /*9350*/  MUFU.TANH R20, R63 ;  /* 0x0000003f00147308 */ /* 0x0000a40000002400 */
[--C-:B------:R-:W-:Y:S01]  /*9360*/  FFMA.FTZ R152, R73, R180, -R30.reuse ;  /* 0x000000b449987223 */ /* 0x100fe2000001081e */
[----:B------:R-:W-:Y:S01]  /*9370*/  FMNMX.FTZ R26, R45, R26, !PT ;  /* 0x0000001a2d1a7209 */ /* 0x000fe20007810000 */
[-CC-:B------:R-:W-:Y:S01]  /*9380*/  FFMA.FTZ R154, R75, R180.reuse, -R30.reuse ;  /* 0x000000b44b9a7223 */ /* 0x180fe2000001081e */
[----:B------:R-:W-:Y:S01]  /*9390*/  FSEL R73, R66, -INF , P2 ;  /* 0xff80000042497808 */ /* 0x000fe20001000000 */
[--C-:B------:R-:W-:Y:S01]  /*93a0*/  FFMA.FTZ R61, R77, R180, -R30.reuse ;  /* 0x000000b44d3d7223 */ /* 0x100fe2000001081e */
[----:B------:R-:W-:Y:S01]  /*93b0*/  FMNMX.FTZ R26, R47, R26, !PT ;  /* 0x0000001a2f1a7209 */ /* 0x000fe20007810000 */
[--C-:B------:R-:W-:Y:S01]  /*93c0*/  FFMA.FTZ R59, R24, R180, -R30.reuse ;  /* 0x000000b4183b7223 */ /* 0x100fe2000001081e */
[----:B------:R-:W-:Y:S01]  /*93d0*/  FSEL R75, R70, -INF , P4 ;  /* 0xff800000464b7808 */ /* 0x000fe20002000000 */
[----:B------:R-:W-:Y:S01]  /*93e0*/  MUFU.EX2 R152, R152 ;  /* 0x0000009800987308 */ /* 0x000fe20000000800 */
[----:B------:R-:W-:Y:S01]  /*93f0*/  FMNMX.FTZ R26, R49, R26, !PT ;  /* 0x0000001a311a7209 */ /* 0x000fe20007810000 */
[-CC-:B------:R-:W-:Y:S01]  /*9400*/  FFMA.FTZ R156, R79, R180.reuse, -R30.reuse ;  /* 0x000000b44f9c7223 */ /* 0x180fe2000001081e */
[-CC-:B0-----:R-:W-:Y:S01]  /*9410*/  FFMA.FTZ R63, R81, R180.reuse, -R30.reuse ;  /* 0x000000b4513f7223 */ /* 0x181fe2000001081e */
[--C-:B------:R-:W-:Y:S01]  /*9420*/  FFMA.FTZ R158, R83, R180, -R30.reuse ;  /* 0x000000b4539e7223 */ /* 0x100fe2000001081e */
[----:B------:R-:W-:Y:S01]  /*9430*/  FMNMX.FTZ R26, R51, R26, !PT ;  /* 0x0000001a331a7209 */ /* 0x000fe20007810000 */
[--C-:B------:R-:W-:Y:S01]  /*9440*/  FFMA.FTZ R65, R85, R180, -R30.reuse ;  /* 0x000000b455417223 */ /* 0x100fe2000001081e */
[----:B--2---:R-:W-:Y:S01]  /*9450*/  FSEL R69, R20, -INF , P1 ;  /* 0xff80000014457808 */ /* 0x004fe20000800000 */
[----:B------:R-:W0:Y:S01]  /*9460*/  MUFU.EX2 R59, R59 ;  /* 0x0000003b003b7308 */ /* 0x000e220000000800 */
[----:B------:R-:W-:Y:S01]  /*9470*/  FMNMX.FTZ R26, R53, R26, !PT ;  /* 0x0000001a351a7209 */ /* 0x000fe20007810000 */
[-CC-:B------:R-:W-:Y:S01]  /*9480*/  FFMA.FTZ R160, R87, R180.reuse, -R30.reuse ;  /* 0x000000b457a07223 */ /* 0x180fe2000001081e */
[-CC-:B------:R-:W-:Y:S01]  /*9490*/  FFMA.FTZ R89, R89, R180.reuse, -R30.reuse ;  /* 0x000000b459597223 */ /* 0x180fe2000001081e */
[--C-:B------:R-:W-:Y:S01]  /*94a0*/  FFMA.FTZ R91, R91, R180, -R30.reuse ;  /* 0x000000b45b5b7223 */ /* 0x100fe2000001081e */
[----:B------:R-:W-:Y:S01]  /*94b0*/  FMNMX.FTZ R26, R55, R26, !PT ;  /* 0x0000001a371a7209 */ /* 0x000fe20007810000 */
[-CC-:B------:R-:W-:Y:S01]  /*94c0*/  FFMA.FTZ R93, R93, R180.reuse, -R30.reuse ;  /* 0x000000b45d5d7223 */ /* 0x180fe2000001081e */
[--C-:B------:R-:W-:Y:S01]  /*94d0*/  FFMA.FTZ R95, R95, R180, -R30.reuse ;  /* 0x000000b45f5f7223 */ /* 0x100fe2000001081e */
[----:B------:R-:W2:Y:S01]  /*94e0*/  MUFU.EX2 R154, R154 ;  /* 0x0000009a009a7308 */ /* 0x000ea20000000800 */
[----:B------:R-:W-:Y:S01]  /*94f0*/  FMNMX.FTZ R26, R57, R26, !PT ;  /* 0x0000001a391a7209 */ /* 0x000fe20007810000 */
[-CC-:B------:R-:W-:Y:S01]  /*9500*/  FFMA.FTZ R97, R97, R180.reuse, -R30.reuse ;  /* 0x000000b461617223 */ /* 0x180fe2000001081e */
[-CC-:B------:R-:W-:Y:S01]  /*9510*/  FFMA.FTZ R99, R99, R180.reuse, -R30.reuse ;  /* 0x000000b463637223 */ /* 0x180fe2000001081e */
[--C-:B------:R-:W-:Y:S01]  /*9520*/  FFMA.FTZ R101, R101, R180, -R30.reuse ;  /* 0x000000b465657223 */ /* 0x100fe2000001081e */
[----:B------:R-:W-:Y:S01]  /*9530*/  FMNMX.FTZ R26, R69, R26, !PT ;  /* 0x0000001a451a7209 */ /* 0x000fe20007810000 */
[-CC-:B------:R-:W-:Y:S01]  /*9540*/  FFMA.FTZ R103, R103, R180.reuse, -R30.reuse ;  /* 0x000000b467677223 */ /* 0x180fe2000001081e */
[--C-:B------:R-:W-:Y:S01]  /*9550*/  FFMA.FTZ R105, R105, R180, -R30.reuse ;  /* 0x000000b469697223 */ /* 0x100fe2000001081e */
[----:B------:R-:W4:Y:S01]  /*9560*/  MUFU.EX2 R61, R61 ;  /* 0x0000003d003d7308 */ /* 0x000f220000000800 */
[----:B------:R-:W-:Y:S01]  /*9570*/  FMNMX.FTZ R26, R73, R26, !PT ;  /* 0x0000001a491a7209 */ /* 0x000fe20007810000 */
[-CC-:B------:R-:W-:Y:S01]  /*9580*/  FFMA.FTZ R107, R107, R180.reuse, -R30.reuse ;  /* 0x000000b46b6b7223 */ /* 0x180fe2000001081e */
[-CC-:B------:R-:W-:Y:S01]  /*9590*/  FFMA.FTZ R109, R109, R180.reuse, -R30.reuse ;  /* 0x000000b46d6d7223 */ /* 0x180fe2000001081e */
[--C-:B------:R-:W-:Y:S01]  /*95a0*/  FFMA.FTZ R111, R111, R180, -R30.reuse ;  /* 0x000000b46f6f7223 */ /* 0x100fe2000001081e */
[----:B------:R-:W-:Y:S01]  /*95b0*/  FMNMX.FTZ R26, R67, R26, !PT ;  /* 0x0000001a431a7209 */ /* 0x000fe20007810000 */
[-CC-:B------:R-:W-:Y:S01]  /*95c0*/  FFMA.FTZ R113, R113, R180.reuse, -R30.reuse ;  /* 0x000000b471717223 */ /* 0x180fe2000001081e */
[--C-:B------:R-:W-:Y:S01]  /*95d0*/  FFMA.FTZ R115, R115, R180, -R30.reuse ;  /* 0x000000b473737223 */ /* 0x100fe2000001081e */
[----:B------:R-:W1:Y:S01]  /*95e0*/  MUFU.EX2 R156, R156 ;  /* 0x0000009c009c7308 */ /* 0x000e620000000800 */
[----:B------:R-:W-:Y:S01]  /*95f0*/  FMNMX.FTZ R26, R75, R26, !PT ;  /* 0x0000001a4b1a7209 */ /* 0x000fe20007810000 */
[----:B------:R-:W-:-:S03]  /*9600*/  FFMA.FTZ R30, R117, R180, -R30 ;  /* 0x000000b4751e7223 */ /* 0x000fc6000001081e */
[----:B------:R-:W-:-:S03]  /*9610*/  FMNMX.FTZ R26, R71, R26, !PT ;  /* 0x0000001a471a7209 */ /* 0x000fc60007810000 */
[----:B------:R-:W-:Y:S02]  /*9620*/  MUFU.EX2 R63, R63 ;  /* 0x0000003f003f7308 */ /* 0x000fe40000000800 */
[----:B------:R-:W3:Y:S06]  /*9630*/  SHFL.BFLY PT, R77, R26, 0x2, 0x1f ;  /* 0x0c401f001a4d7f89 */ /* 0x000eec00000e0000 */
[----:B------:R-:W-:Y:S08]  /*9640*/  MUFU.EX2 R158, R158 ;  /* 0x0000009e009e7308 */ /* 0x000ff00000000800 */
[----:B------:R-:W-:Y:S08]  /*9650*/  MUFU.EX2 R65, R65 ;  /* 0x0000004100417308 */ /* 0x000ff00000000800 */
[----:B------:R-:W-:Y:S01]  /*9660*/  MUFU.EX2 R160, R160 ;  /* 0x000000a000a07308 */ /* 0x000fe20000000800 */
[----:B---3--:R-:W-:-:S05]  /*9670*/  FMNMX.FTZ R77, R26, R77, !PT ;  /* 0x0000004d1a4d7209 */ /* 0x008fca0007810000 */
[----:B------:R-:W3:Y:S02]  /*9680*/  SHFL.BFLY PT, R178, R77, 0x1, 0x1f ;  /* 0x0c201f004db27f89 */ /* 0x000ee400000e0000 */
[----:B------:R-:W-:Y:S08]  /*9690*/  MUFU.EX2 R89, R89 ;  /* 0x0000005900597308 */ /* 0x000ff00000000800 */
[----:B------:R-:W-:Y:S08]  /*96a0*/  MUFU.EX2 R91, R91 ;  /* 0x0000005b005b7308 */ /* 0x000ff00000000800 */
[----:B------:R-:W-:Y:S01]  /*96b0*/  MUFU.EX2 R162, R93 ;  /* 0x0000005d00a27308 */ /* 0x000fe20000000800 */
[----:B---3--:R-:W-:-:S07]  /*96c0*/  FMNMX.FTZ R178, R77, R178, !PT ;  /* 0x000000b24db27209 */ /* 0x008fce0007810000 */
[----:B------:R-:W-:Y:S01]  /*96d0*/  MUFU.EX2 R95, R95 ;  /* 0x0000005f005f7308 */ /* 0x000fe20000000800 */
[C---:B------:R-:W-:Y:S01]  /*96e0*/  FSETP.NEU.FTZ.AND P1, PT, R178.reuse, -INF , PT ;  /* 0xff800000b200780b */ /* 0x040fe20003f3d000 */
[----:B------:R-:W-:-:S06]  /*96f0*/  FMUL.FTZ R20, R178, R180 ;  /* 0x000000b4b2147220 */ /* 0x000fcc0000410000 */
[----:B------:R-:W-:Y:S01]  /*9700*/  MUFU.EX2 R164, R97 ;  /* 0x0000006100a47308 */ /* 0x000fe20000000800 */
[----:B------:R-:W-:Y:S02]  /*9710*/  FSEL R20, R20, RZ, P1 ;  /* 0x000000ff14147208 */ /* 0x000fe40000800000 */
[----:B------:R-:W-:Y:S02]  /*9720*/  ISETP.NE.AND P1, PT, R72, RZ, PT ;  /* 0x000000ff4800720c */ /* 0x000fe40003f25270 */
[----:B------:R-:W3:Y:S01]  /*9730*/  S2R R72, SR_TID.X ;  /* 0x0000000000487919 */ /* 0x000ee20000002100 */
        /* <DEDUP_REMOVED lines=14> */
[----:B0-----:R-:W-:Y:S01]  /*9820*/  FADD.FTZ R3, R152, R59 ;  /* 0x0000003b98037221 */ /* 0x001fe20000010000 */
[-CC-:B------:R-:W-:Y:S01]  /*9830*/  FFMA.FTZ R45, R45, R180.reuse, -R20.reuse ;  /* 0x000000b42d2d7223 */ /* 0x180fe20000010814 */
[-CC-:B------:R-:W-:Y:S01]  /*9840*/  FFMA.FTZ R47, R47, R180.reuse, -R20.reuse ;  /* 0x000000b42f2f7223 */ /* 0x180fe20000010814 */
[-CC-:B------:R-:W-:Y:S01]  /*9850*/  FFMA.FTZ R49, R49, R180.reuse, -R20.reuse ;  /* 0x000000b431317223 */ /* 0x180fe20000010814 */
[----:B--2---:R-:W-:Y:S01]  /*9860*/  FADD.FTZ R36, R154, R3 ;  /* 0x000000039a247221 */ /* 0x004fe20000010000 */
[-CC-:B------:R-:W-:Y:S01]  /*9870*/  FFMA.FTZ R51, R51, R180.reuse, -R20.reuse ;  /* 0x000000b433337223 */ /* 0x180fe20000010814 */
[-C--:B------:R-:W-:Y:S01]  /*9880*/  FFMA.FTZ R53, R53, R180.reuse, -R20 ;  /* 0x000000b435357223 */ /* 0x080fe20000010814 */
[----:B------:R-:W0:Y:S01]  /*9890*/  MUFU.EX2 R25, R25 ;  /* 0x0000001900197308 */ /* 0x000e220000000800 */
[----:B----4-:R-:W-:Y:S01]  /*98a0*/  FADD.FTZ R3, R61, R36 ;  /* 0x000000243d037221 */ /* 0x010fe20000010000 */
[-CC-:B------:R-:W-:Y:S01]  /*98b0*/  FFMA.FTZ R55, R55, R180.reuse, -R20.reuse ;  /* 0x000000b437377223 */ /* 0x180fe20000010814 */
[-CC-:B------:R-:W-:Y:S01]  /*98c0*/  FFMA.FTZ R57, R57, R180.reuse, -R20.reuse ;  /* 0x000000b439397223 */ /* 0x180fe20000010814 */
[-CC-:B------:R-:W-:Y:S01]  /*98d0*/  FFMA.FTZ R69, R69, R180.reuse, -R20.reuse ;  /* 0x000000b445457223 */ /* 0x180fe20000010814 */
[----:B-1----:R-:W-:Y:S01]  /*98e0*/  FADD.FTZ R40, R156, R3 ;  /* 0x000000039c287221 */ /* 0x002fe20000010000 */
[-CC-:B------:R-:W-:Y:S01]  /*98f0*/  FFMA.FTZ R73, R73, R180.reuse, -R20.reuse ;  /* 0x000000b449497223 */ /* 0x180fe20000010814 */
[-C--:B------:R-:W-:Y:S01]  /*9900*/  FFMA.FTZ R67, R67, R180.reuse, -R20 ;  /* 0x000000b443437223 */ /* 0x080fe20000010814 */
[----:B------:R1:W2:Y:S01]  /*9910*/  MUFU.EX2 R24, R27 ;  /* 0x0000001b00187308 */ /* 0x0002a20000000800 */
[----:B---3--:R-:W-:Y:S01]  /*9920*/  FADD.FTZ R38, R153, R12 ;  /* 0x0000000c99267221 */ /* 0x008fe20000010000 */
[----:B------:R-:W-:Y:S01]  /*9930*/  SHF.R.U32.HI R72, RZ, 0x7, R72 ;  /* 0x00000007ff487819 */ /* 0x000fe20000011648 */
[-CC-:B------:R-:W-:Y:S01]  /*9940*/  FFMA.FTZ R75, R75, R180.reuse, -R20.reuse ;  /* 0x000000b44b4b7223 */ /* 0x180fe20000010814 */
[----:B------:R-:W-:Y:S01]  /*9950*/  FFMA.FTZ R71, R71, R180, -R20 ;  /* 0x000000b447477223 */ /* 0x000fe20000010814 */
[----:B------:R-:W-:-:S02]  /*9960*/  F2FP.BF16.F32.PACK_AB R153, R12, R153 ;  /* 0x000000990c99723e */ /* 0x000fc400000010ff */
[----:B------:R-:W-:Y:S01]  /*9970*/  IADD3 R179, -R72, 0xb, RZ ;  /* 0x0000000b48b37810 */ /* 0x000fe20007ffe1ff */
[----:B------:R-:W3:Y:S01]  /*9980*/  MUFU.EX2 R29, R29 ;  /* 0x0000001d001d7308 */ /* 0x000ee20000000800 */
[----:B-1----:R-:W-:Y:S01]  /*9990*/  FADD.FTZ R27, R63, R40 ;  /* 0x000000283f1b7221 */ /* 0x002fe20000010000 */
[----:B0-----:R-:W-:Y:S01]  /*99a0*/  FADD.FTZ R3, R25, R38 ;  /* 0x0000002619037221 */ /* 0x001fe20000010000 */
[----:B------:R-:W-:Y:S02]  /*99b0*/  F2FP.BF16.F32.PACK_AB R152, R59, R152 ;  /* 0x000000983b98723e */ /* 0x000fe400000010ff */
[----:B------:R-:W-:Y:S01]  /*99c0*/  FADD.FTZ R38, R158, R27 ;  /* 0x0000001b9e267221 */ /* 0x000fe20000010000 */
[----:B------:R-:W-:Y:S02]  /*99d0*/  F2FP.BF16.F32.PACK_AB R154, R61, R154 ;  /* 0x0000009a3d9a723e */ /* 0x000fe400000010ff */
[----:B------:R0:W1:Y:S01]  /*99e0*/  MUFU.EX2 R26, R31 ;  /* 0x0000001f001a7308 */ /* 0x0000620000000800 */
[----:B--2---:R-:W-:Y:S01]  /*99f0*/  FADD.FTZ R40, R24, R3 ;  /* 0x0000000318287221 */ /* 0x004fe20000010000 */
[----:B------:R-:W-:Y:S01]  /*9a00*/  @!P1 VIADD R3, R14, 0x22840 ;  /* 0x000228400e039836 */ /* 0x000fe20000000000 */
[----:B------:R-:W-:-:S02]  /*9a10*/  F2FP.BF16.F32.PACK_AB R155, R24, R25 ;  /* 0x00000019189b723e */ /* 0x000fc400000010ff */
[----:B------:R-:W-:Y:S02]  /*9a20*/  F2FP.BF16.F32.PACK_AB R156, R63, R156 ;  /* 0x0000009c3f9c723e */ /* 0x000fe400000010ff */
[----:B------:R-:W-:Y:S01]  /*9a30*/  @!P1 PRMT R3, RZ, 0x654, R3 ;  /* 0x00000654ff039816 */ /* 0x000fe20000000003 */
[----:B------:R-:W2:Y:S01]  /*9a40*/  MUFU.EX2 R33, R33 ;  /* 0x0000002100217308 */ /* 0x000ea20000000800 */
[----:B0-----:R-:W-:Y:S01]  /*9a50*/  FADD.FTZ R31, R65, R38 ;  /* 0x00000026411f7221 */ /* 0x001fe20000010000 */
[----:B---3--:R-:W-:Y:S01]  /*9a60*/  FADD.FTZ R27, R29, R40 ;  /* 0x000000281d1b7221 */ /* 0x008fe20000010000 */
[----:B------:R0:W-:Y:S06]  /*9a70*/  BAR.ARV R179, 0x100 ;  /* 0x000400b30000751d */ /* 0x0001ec0000002000 */
[----:B------:R-:W3:Y:S01]  /*9a80*/  MUFU.EX2 R28, R35 ;  /* 0x00000023001c7308 */ /* 0x000ee20000000800 */
[----:B------:R-:W-:Y:S01]  /*9a90*/  FADD.FTZ R42, R160, R31 ;  /* 0x0000001fa02a7221 */ /* 0x000fe20000010000 */
[----:B-1----:R-:W-:Y:S01]  /*9aa0*/  FADD.FTZ R40, R26, R27 ;  /* 0x0000001b1a287221 */ /* 0x002fe20000010000 */
[----:B------:R1:W-:Y:S01]  /*9ab0*/  @!P1 SYNCS.ARRIVE.TRANS64.RED.A1T0 RZ, [R3+URZ], RZ ;  /* 0x000000ff03ff99a7 */ /* 0x0003e2000810043f */
[----:B------:R-:W-:Y:S01]  /*9ac0*/  F2FP.BF16.F32.PACK_AB R158, R65, R158 ;  /* 0x0000009e419e723e */ /* 0x000fe200000010ff */
[C---:B------:R-:W-:Y:S01]  /*9ad0*/  FADD.FTZ R42, R89.reuse, R42 ;  /* 0x0000002a592a7221 */ /* 0x040fe20000010000 */
[----:B------:R-:W-:-:S02]  /*9ae0*/  F2FP.BF16.F32.PACK_AB R160, R89, R160 ;  /* 0x000000a059a0723e */ /* 0x000fc400000010ff */
[----:B------:R-:W1:Y:S01]  /*9af0*/  MUFU.EX2 R37, R37 ;  /* 0x0000002500257308 */ /* 0x000e620000000800 */
[----:B--2---:R-:W-:Y:S01]  /*9b00*/  FADD.FTZ R27, R33, R40 ;  /* 0x00000028211b7221 */ /* 0x004fe20000010000 */
[----:B------:R-:W-:Y:S01]  /*9b10*/  FADD.FTZ R31, R91, R42 ;  /* 0x0000002a5b1f7221 */ /* 0x000fe20000010000 */
[----:B------:R-:W-:-:S03]  /*9b20*/  F2FP.BF16.F32.PACK_AB R157, R26, R29 ;  /* 0x0000001d1a9d723e */ /* 0x000fc600000010ff */
[C---:B------:R-:W-:Y:S01]  /*9b30*/  FADD.FTZ R44, R162.reuse, R31 ;  /* 0x0000001fa22c7221 */ /* 0x040fe20000010000 */
[----:B------:R-:W-:Y:S01]  /*9b40*/  F2FP.BF16.F32.PACK_AB R162, R162, R91 ;  /* 0x0000005ba2a2723e */ /* 0x000fe200000010ff */
[----:B------:R-:W2:Y:S01]  /*9b50*/  MUFU.EX2 R32, R39 ;  /* 0x0000002700207308 */ /* 0x000ea20000000800 */
[C---:B---3--:R-:W-:Y:S01]  /*9b60*/  FADD.FTZ R42, R28.reuse, R27 ;  /* 0x0000001b1c2a7221 */ /* 0x048fe20000010000 */
[----:B------:R-:W-:Y:S01]  /*9b70*/  FADD.FTZ R27, R95, R44 ;  /* 0x0000002c5f1b7221 */ /* 0x000fe20000010000 */
[----:B------:R-:W-:-:S03]  /*9b80*/  F2FP.BF16.F32.PACK_AB R159, R28, R33 ;  /* 0x000000211c9f723e */ /* 0x000fc600000010ff */
[C---:B------:R-:W-:Y:S01]  /*9b90*/  FADD.FTZ R44, R164.reuse, R27 ;  /* 0x0000001ba42c7221 */ /* 0x040fe20000010000 */
[----:B------:R-:W-:Y:S01]  /*9ba0*/  F2FP.BF16.F32.PACK_AB R164, R164, R95 ;  /* 0x0000005fa4a4723e */ /* 0x000fe200000010ff */
        /* <DEDUP_REMOVED lines=53> */
[----:B-1----:R-:W-:-:S07]  /*9f00*/  FADD.FTZ R25, R73, R46 ;  /* 0x0000002e49197221 */ /* 0x002fce0000010000 */
[----:B------:R-:W1:Y:S01]  /*9f10*/  MUFU.EX2 R30, R30 ;  /* 0x0000001e001e7308 */ /* 0x000e620000000800 */
[C---:B--2---:R-:W-:Y:S01]  /*9f20*/  FADD.FTZ R12, R20.reuse, R25 ;  /* 0x00000019140c7221 */ /* 0x044fe20000010000 */
[----:B------:R-:W-:-:S06]  /*9f30*/  F2FP.BF16.F32.PACK_AB R173, R20, R73 ;  /* 0x0000004914ad723e */ /* 0x000fcc00000010ff */
[----:B------:R-:W2:Y:S01]  /*9f40*/  MUFU.EX2 R44, R71 ;  /* 0x00000047002c7308 */ /* 0x000ea20000000800 */
[----:B---3--:R-:W-:Y:S01]  /*9f50*/  FADD.FTZ R25, R75, R12 ;  /* 0x0000000c4b197221 */ /* 0x008fe20000010000 */
[C---:B-1----:R-:W-:Y:S01]  /*9f60*/  FADD.FTZ R3, R30.reuse, R27 ;  /* 0x0000001b1e037221 */ /* 0x042fe20000010000 */
[----:B------:R-:W-:Y:S02]  /*9f70*/  F2FP.BF16.F32.PACK_AB R174, R30, R115 ;  /* 0x000000731eae723e */ /* 0x000fe400000010ff */
[C---:B--2---:R-:W-:Y:S01]  /*9f80*/  FADD.FTZ R12, R44.reuse, R25 ;  /* 0x000000192c0c7221 */ /* 0x044fe20000010000 */
[----:B------:R-:W-:Y:S01]  /*9f90*/  F2FP.BF16.F32.PACK_AB R175, R44, R75 ;  /* 0x0000004b2caf723e */ /* 0x000fe200000010ff */
[----:B0-----:R-:W-:Y:S06]  /*9fa0*/  @!P0 BRA `(.L_x_9957) ;  /* 0x0000000000048947 */ /* 0x001fec0003800000 */
[----:B------:R-:W-:Y:S01]  /*9fb0*/  BPT.TRAP 0x1 ;  /* 0x000000040000795c */ /* 0x000fe20000300000 */
.L_x_9957:
[----:B------:R0:W1:Y:S01]  /*9fc0*/  SYNCS.PHASECHK.TRANS64.TRYWAIT P2, [R14+URZ+0x22850], R13 ;  /* 0x0228500d0e0075a7 */ /* 0x000062000804017f */
[----:B------:R-:W-:Y:S05]  /*9fd0*/  @!P0 BRA `(.L_x_9958) ;  /* 0x0000000000048947 */ /* 0x000fea0003800000 */
[----:B------:R-:W-:Y:S01]  /*9fe0*/  BPT.TRAP 0x1 ;  /* 0x000000040000795c */ /* 0x000fe20000300000 */
.L_x_9958:
[----:B------:R-:W-:Y:S04]  /*9ff0*/  BSSY B0, `(.L_x_9959) ;  /* 0x0000004000007945 */ /* 0x000fe80003800000 */
[----:B-1----:R-:W-:Y:S05]  /*a000*/  @P2 BRA `(.L_x_9960) ;  /* 0x0000000000082947 */ /* 0x002fea0003800000 */
[----:B------:R-:W1:Y:S02]  /*a010*/  SYNCS.PHASECHK.TRANS64.TRYWAIT P2, [R14+URZ+0x22850], R13 ;  /* 0x0228500d0e0075a7 */ /* 0x000e64000804017f */
[----:B-1----:R-:W-:Y:S05]  /*a020*/  @!P2 BRA `(.L_x_9961) ;  /* 0x000000dc0010a947 */ /* 0x002fea0003800000 */
.L_x_9960:
[----:B------:R-:W-:Y:S05]  /*a030*/  BSYNC B0 ;  /* 0x0000000000007941 */ /* 0x000fea0003800000 */
.L_x_9959:
[----:B------:R-:W-:Y:S05]  /*a040*/  WARPSYNC.ALL ;  /* 0x0000000000007948 */ /* 0x000fea0003800000 */
[----:B01----:R-:W-:Y:S01]  /*a050*/  VIADD R13, R18, 0x400 ;  /* 0x00000400120d7836 */ /* 0x003fe20000000000 */
[----:B------:R0:W-:Y:S01]  /*a060*/  BAR.SYNC.DEFER_BLOCKING R15, 0x100 ;  /* 0x0004000f0000751d */ /* 0x0001e20000010000 */
[----:B------:R-:W-:Y:S01]  /*a070*/  IMAD.MOV.U32 R183, RZ, RZ, 0x40000040 ;  /* 0x40000040ffb77424 */ /* 0x000fe200078e00ff */
[----:B------:R-:W-:Y:S01]  /*a080*/  ISETP.GE.AND P2, PT, R176, 0x61, PT ;  /* 0x00000061b000780c */ /* 0x000fe20003f46270 */
[----:B------:R-:W-:Y:S01]  /*a090*/  @!P1 VIADD R14, R14, 0x22860 ;  /* 0x000228600e0e9836 */ /* 0x000fe20000000000 */
[----:B------:R-:W-:-:S02]  /*a0a0*/  SHF.R.U32.HI R13, RZ, 0x4, R13 ;  /* 0x00000004ff0d7819 */ /* 0x000fc4000001160d */
[----:B------:R-:W-:Y:S01]  /*a0b0*/  R2UR UR7, R183 ;  /* 0x00000000b70772ca */ /* 0x000fe200000e0000 */
[----:B------:R-:W-:Y:S01]  /*a0c0*/  IMAD.MOV.U32 R183, RZ, RZ, 0x40000040 ;  /* 0x40000040ffb77424 */ /* 0x000fe200078e00ff */
[----:B------:R-:W-:Y:S01]  /*a0d0*/  LOP3.LUT R13, R13, 0x3fff, RZ, 0xc0, !PT ;  /* 0x00003fff0d0d7812 */ /* 0x000fe200078ec0ff */
[----:B------:R-:W-:Y:S01]  /*a0e0*/  ULDC UR43, c[0x0][0x9d8] ;  /* 0x00027600002b7ab9 */ /* 0x000fe20000000800 */
[----:B------:R-:W-:Y:S01]  /*a0f0*/  @!P1 PRMT R14, RZ, 0x654, R14 ;  /* 0x00000654ff0e9816 */ /* 0x000fe2000000000e */
[----:B------:R-:W-:Y:S01]  /*a100*/  ULDC UR42, c[0x0][0x988] ;  /* 0x00026200002a7ab9 */ /* 0x000fe20000000800 */
[----:B------:R-:W-:-:S05]  /*a110*/  LOP3.LUT R13, R13, 0x3000000, RZ, 0xfc, !PT ;  /* 0x030000000d0d7812 */ /* 0x000fca00078efcff */
[----:B------:R-:W-:-:S05]  /*a120*/  IMAD R182, R200, 0xc00, R13 ;  /* 0x00000c00c8b67824 */ /* 0x000fca00078e020d */
[----:B------:R-:W-:Y:S01]  /*a130*/  R2UR UR6, R182 ;  /* 0x00000000b60672ca */ /* 0x000fe200000e0000 */
[----:B------:R-:W-:-:S12]  /*a140*/  WARPGROUP.ARRIVE ;  /* 0x00000000000079c5 */ /* 0x000fd80000000000 */
[----:B------:R-:W-:Y:S03]  /*a150*/  HGMMA.64x256x16.F32.BF16 R24, R152, gdesc[UR4].tnspB, RZ, !UPT, gsb0 ;  /* 0x43e0000498187df0 */ /* 0x000fe6000c0018ff */
[----:B------:R-:W-:Y:S02]  /*a160*/  WARPGROUP.DEPBAR.LE gsb0, 0x0 ;  /* 0x00008000000079c5 */ /* 0x000fe40000010000 */
[----:B------:R-:W-:Y:S01]  /*a170*/  VIADD R152, R182, 0x80 ;  /* 0x00000080b6987836 */ /* 0x000fe20000000000 */
[----:B------:R-:W-:Y:S01]  /*a180*/  WARPGROUP.ARRIVE ;  /* 0x00000000000079c5 */ /* 0x000fe20000000000 */
[----:B------:R-:W-:-:S03]  /*a190*/  IMAD.MOV.U32 R153, RZ, RZ, 0x40000040 ;  /* 0x40000040ff997424 */ /* 0x000fc600078e00ff */
[----:B------:R-:W-:Y:S01]  /*a1a0*/  R2UR UR6, R152 ;  /* 0x00000000980672ca */ /* 0x000fe200000e0000 */
[----:B------:R-:W-:Y:S01]  /*a1b0*/  VIADD R152, R182, 0x100 ;  /* 0x00000100b6987836 */ /* 0x000fe20000000000 */
[----:B------:R-:W-:Y:S01]  /*a1c0*/  R2UR UR7, R153 ;  /* 0x00000000990772ca */ /* 0x000fe200000e0000 */
[----:B------:R-:W-:-:S15]  /*a1d0*/  IMAD.MOV.U32 R153, RZ, RZ, 0x40000040 ;  /* 0x40000040ff997424 */ /* 0x000fde00078e00ff */
        /* <DEDUP_REMOVED lines=31> */
[----:B------:R0:W-:Y:S01]  /*a3d0*/  @!P1 SYNCS.ARRIVE.TRANS64.RED.A1T0 RZ, [R14+URZ], RZ ;  /* 0x000000ff0eff99a7 */ /* 0x0001e2000810043f */
[----:B------:R-:W-:Y:S05]  /*a3e0*/  @!P2 BRA `(.L_x_9962) ;  /* 0x000000240034a947 */ /* 0x000fea0003800000 */
[----:B0-----:R-:W-:Y:S02]  /*a3f0*/  VIADD R14, R177, 0xfffffffe ;  /* 0xfffffffeb10e7836 */ /* 0x001fe40000000000 */
[----:B------:R-:W-:Y:S02]  /*a400*/  IMAD.MOV.U32 R221, RZ, RZ, R178 ;  /* 0x000000ffffdd7224 */ /* 0x000fe400078e00b2 */
[----:B------:R-:W-:-:S07]  /*a410*/  IMAD.MOV.U32 R222, RZ, RZ, R21 ;  /* 0x000000ffffde7224 */ /* 0x000fce00078e0015 */
.L_x_9972:
[----:B------:R-:W-:Y:S01]  /*a420*/  VIADD R200, R200, 0x1 ;  /* 0x00000001c8c87836 */ /* 0x000fe20000000000 */
[----:B------:R-:W-:Y:S05]  /*a430*/  YIELD ;  /* 0x0000000000007946 */ /* 0x000fea0003800000 */
[----:B------:R-:W-:Y:S02]  /*a440*/  ISETP.NE.AND P3, PT, R200, 0x2, PT ;  /* 0x00000002c800780c */ /* 0x000fe40003f65270 */
[C---:B------:R-:W-:Y:S01]  /*a450*/  ISETP.GT.AND P2, PT, R14.reuse, RZ, PT ;  /* 0x000000ff0e00720c */ /* 0x040fe20003f44270 */
[----:B------:R-:W-:Y:S01]  /*a460*/  VIADD R14, R14, 0xffffffff ;  /* 0xffffffff0e0e7836 */ /* 0x000fe20000000000 */
[----:B-1----:R-:W-:-:S02]  /*a470*/  SEL R15, RZ, 0x1, P3 ;  /* 0x00000001ff0f7807 */ /* 0x002fc40001800000 */
[----:B------:R-:W-:Y:S02]  /*a480*/  SEL R200, R200, RZ, P3 ;  /* 0x000000ffc8c87207 */ /* 0x000fe40001800000 */
[----:B------:R-:W-:Y:S01]  /*a490*/  LOP3.LUT R204, R204, R15, RZ, 0x3c, !PT ;  /* 0x0000000fcccc7212 */ /* 0x000fe200078e3cff */
[----:B------:R-:W-:Y:S06]  /*a4a0*/  @!P0 BRA `(.L_x_9963) ;  /* 0x0000000000048947 */ /* 0x000fec0003800000 */
[----:B------:R-:W-:Y:S01]  /*a4b0*/  BPT.TRAP 0x1 ;  /* 0x000000040000795c */ /* 0x000fe20000300000 */
.L_x_9963:
[----:B------:R-:W-:Y:S01]  /*a4c0*/  IMAD R15, R200, 0x8, R18 ;  /* 0x00000008c80f7824 */ /* 0x000fe200078e0212 */
[----:B------:R-:W-:-:S04]  /*a4d0*/  SHF.L.U32 R20, R204, 0x1f, RZ ;  /* 0x0000001fcc147819 */ /* 0x000fc800000006ff */
[----:B------:R0:W1:Y:S01]  /*a4e0*/  SYNCS.PHASECHK.TRANS64.TRYWAIT P3, [R15+URZ+0x22830], R20 ;  /* 0x022830140f0075a7 */ /* 0x000062000806017f */
[----:B------:R-:W-:Y:S05]  /*a4f0*/  @!P0 BRA `(.L_x_9964) ;  /* 0x0000000000048947 */ /* 0x000fea0003800000 */
[----:B------:R-:W-:Y:S01]  /*a500*/  BPT.TRAP 0x1 ;  /* 0x000000040000795c */ /* 0x000fe20000300000 */
.L_x_9964:
[----:B------:R-:W-:Y:S02]  /*a510*/  IMAD R156, R200, 0x300, R0 ;  /* 0x00000300c89c7824 */ /* 0x000fe400078e0200 */
[----:B------:R-:W-:Y:S01]  /*a520*/  IMAD.MOV.U32 R157, RZ, RZ, 0x40000040 ;  /* 0x40000040ff9d7424 */ /* 0x000fe200078e00ff */
[----:B-1----:R-:W-:Y:S06]  /*a530*/  @P3 BRA `(.L_x_9965) ;  /* 0x0000000000083947 */ /* 0x002fec0003800000 */
[----:B------:R-:W1:Y:S02]  /*a540*/  SYNCS.PHASECHK.TRANS64.TRYWAIT P3, [R15+URZ+0x22830], R20 ;  /* 0x022830140f0075a7 */ /* 0x000e64000806017f */
[----:B-1----:R-:W-:Y:S05]  /*a550*/  @!P3 BRA `(.L_x_9966) ;  /* 0x000000d400d8b947 */ /* 0x002fea0003800000 */
.L_x_9965:
[----:B------:R-:W-:Y:S05]  /*a560*/  WARPSYNC.ALL ;  /* 0x0000000000007948 */ /* 0x000fea0003800000 */
        /* <DEDUP_REMOVED lines=20> */
[----:B------:R-:W-:Y:S01]  /*a6b0*/  HGMMA.64x96x16.F32.BF16 R152, gdesc[UR4], RZ, !UPT, gsb0 ;  /* 0x01600000049879f0 */ /* 0x000fe2000c0018ff */
[----:B------:R-:W-:-:S02]  /*a6c0*/  R2UR UR13, R9 ;  /* 0x00000000090d72ca */ /* 0x000fc400000e0000 */
[----:B------:R-:W-:Y:S02]  /*a6d0*/  R2UR UR16, R6 ;  /* 0x00000000061072ca */ /* 0x000fe400000e0000 */
[----:B------:R-:W-:Y:S01]  /*a6e0*/  R2UR UR17, R7 ;  /* 0x00000000071172ca */ /* 0x000fe200000e0000 */
        /* <DEDUP_REMOVED lines=88> */
[----:B------:R-:W-:Y:S01]  /*ac70*/  MUFU.TANH R196, R196 ;  /* 0x000000c400c47308 */ /* 0x000fe20000002400 */
[----:B---3--:R-:W-:-:S07]  /*ac80*/  FMNMX.FTZ R21, R224, R21, !PT ;  /* 0x00000015e0157209 */ /* 0x008fce0007810000 */
[----:B------:R-:W-:Y:S01]  /*ac90*/  MUFU.TANH R155, R155 ;  /* 0x0000009b009b7308 */ /* 0x000fe20000002400 */
[----:B----4-:R-:W-:-:S05]  /*aca0*/  FMNMX.FTZ R21, R197, R21, !PT ;  /* 0x00000015c5157209 */ /* 0x010fca0007810000 */
[----:B------:R-:W2:Y:S02]  /*acb0*/  SHFL.BFLY PT, R180, R21, 0x2, 0x1f ;  /* 0x0c401f0015b47f89 */ /* 0x000ea400000e0000 */
[----:B------:R-:W-:Y:S08]  /*acc0*/  MUFU.TANH R158, R158 ;  /* 0x0000009e009e7308 */ /* 0x000ff00000002400 */
[----:B------:R-:W-:Y:S08]  /*acd0*/  MUFU.TANH R159, R159 ;  /* 0x0000009f009f7308 */ /* 0x000ff00000002400 */
[----:B------:R-:W-:Y:S01]  /*ace0*/  MUFU.TANH R162, R162 ;  /* 0x000000a200a27308 */ /* 0x000fe20000002400 */
[----:B--2---:R-:W-:Y:S01]  /*acf0*/  FMNMX.FTZ R21, R21, R180, !PT ;  /* 0x000000b415157209 */ /* 0x004fe20007810000 */
[----:B------:R-:W-:-:S06]  /*ad00*/  IMAD.U32 R180, RZ, RZ, UR42 ;  /* 0x0000002affb47e24 */ /* 0x000fcc000f8e00ff */
[----:B------:R-:W-:Y:S01]  /*ad10*/  MUFU.TANH R163, R163 ;  /* 0x000000a300a37308 */ /* 0x000fe20000002400 */
[----:B------:R-:W2:Y:S07]  /*ad20*/  SHFL.BFLY PT, R154, R21, 0x1, 0x1f ;  /* 0x0c201f00159a7f89 */ /* 0x000eae00000e0000 */
[----:B------:R-:W-:Y:S08]  /*ad30*/  MUFU.TANH R166, R166 ;  /* 0x000000a600a67308 */ /* 0x000ff00000002400 */
[----:B------:R-:W-:Y:S01]  /*ad40*/  MUFU.TANH R167, R167 ;  /* 0x000000a700a77308 */ /* 0x000fe20000002400 */
[----:B--2---:R-:W-:-:S05]  /*ad50*/  FMNMX.FTZ R21, R21, R154, !PT ;  /* 0x0000009a15157209 */ /* 0x004fca0007810000 */
[C---:B------:R-:W-:Y:S01]  /*ad60*/  FADD.FTZ R154, -R21.reuse, R222 ;  /* 0x000000de159a7221 */ /* 0x040fe20000010100 */
[----:B------:R-:W-:-:S03]  /*ad70*/  FMUL.FTZ R225, R21, R180 ;  /* 0x000000b415e17220 */ /* 0x000fc60000410000 */
        /* <DEDUP_REMOVED lines=44> */
[----:B--2---:R-:W-:Y:S01]  /*b040*/  FMUL.FTZ R157, R178, UR43 ;  /* 0x0000002bb29d7c20 */ /* 0x004fe20008410000 */
[----:B------:R-:W-:Y:S01]  /*b050*/  FMNMX.FTZ R178, R196, R221, !PT ;  /* 0x000000ddc4b27209 */ /* 0x000fe20007810000 */
[-C--:B------:R-:W-:Y:S01]  /*b060*/  FMUL.FTZ R53, R53, R154.reuse ;  /* 0x0000009a35357220 */ /* 0x080fe20000410000 */
[-C--:B------:R-:W-:Y:S01]  /*b070*/  FMUL.FTZ R56, R56, R154.reuse ;  /* 0x0000009a38387220 */ /* 0x080fe20000410000 */
[----:B------:R-:W-:Y:S01]  /*b080*/  FMUL.FTZ R57, R57, R154 ;  /* 0x0000009a39397220 */ /* 0x000fe20000410000 */
[----:B------:R-:W-:Y:S01]  /*b090*/  FMNMX.FTZ R178, R155, R178, !PT ;  /* 0x000000b29bb27209 */ /* 0x000fe20007810000 */
        /* <DEDUP_REMOVED lines=46> */
[----:B---3--:R-:W-:Y:S01]  /*b380*/  FFMA.FTZ R154, R154, R3, R152 ;  /* 0x000000039a9a7223 */ /* 0x008fe20000010098 */
[----:B------:R-:W-:Y:S01]  /*b390*/  FMNMX.FTZ R178, R158, R178, !PT ;  /* 0x000000b29eb27209 */ /* 0x000fe20007810000 */
[----:B------:R-:W-:Y:S01]  /*b3a0*/  FMUL.FTZ R3, R170, UR43 ;  /* 0x0000002baa037c20 */ /* 0x000fe20008410000 */
[----:B------:R-:W-:Y:S01]  /*b3b0*/  FMUL.FTZ R153, R171, UR43 ;  /* 0x0000002bab997c20 */ /* 0x000fe20008410000 */
[----:B------:R-:W-:Y:S01]  /*b3c0*/  FMUL.FTZ R170, R174, UR43 ;  /* 0x0000002baeaa7c20 */ /* 0x000fe20008410000 */
[----:B------:R-:W-:Y:S01]  /*b3d0*/  FMNMX.FTZ R178, R159, R178, !PT ;  /* 0x000000b29fb27209 */ /* 0x000fe20007810000 */
[C---:B----4-:R-:W-:Y:S01]  /*b3e0*/  FADD.FTZ R154, R222.reuse, R154 ;  /* 0x0000009ade9a7221 */ /* 0x050fe20000010000 */
[----:B------:R-:W-:Y:S01]  /*b3f0*/  F2FP.BF16.F32.PACK_AB R152, R222, R152 ;  /* 0x00000098de98723e */ /* 0x000fe200000010ff */
[----:B------:R-:W2:Y:S01]  /*b400*/  MUFU.TANH R3, R3 ;  /* 0x0000000300037308 */ /* 0x000ea20000002400 */
[----:B------:R-:W-:Y:S01]  /*b410*/  FMNMX.FTZ R178, R162, R178, !PT ;  /* 0x000000b2a2b27209 */ /* 0x000fe20007810000 */
[----:B------:R-:W-:Y:S01]  /*b420*/  FMUL.FTZ R174, R179, UR43 ;  /* 0x0000002bb3ae7c20 */ /* 0x000fe20008410000 */
[----:B------:R-:W-:Y:S01]  /*b430*/  FMUL.FTZ R179, R183, UR43 ;  /* 0x0000002bb7b37c20 */ /* 0x000fe20008410000 */
[----:B------:R-:W-:Y:S01]  /*b440*/  FMUL.FTZ R183, R187, UR43 ;  /* 0x0000002bbbb77c20 */ /* 0x000fe20008410000 */
[----:B------:R-:W-:Y:S01]  /*b450*/  FMNMX.FTZ R178, R163, R178, !PT ;  /* 0x000000b2a3b27209 */ /* 0x000fe20007810000 */
[----:B------:R-:W-:Y:S01]  /*b460*/  FMUL.FTZ R187, R191, UR43 ;  /* 0x0000002bbfbb7c20 */ /* 0x000fe20008410000 */
[----:B------:R-:W-:Y:S01]  /*b470*/  FMUL.FTZ R191, R195, UR43 ;  /* 0x0000002bc3bf7c20 */ /* 0x000fe20008410000 */
[----:B------:R-:W3:Y:S01]  /*b480*/  MUFU.TANH R153, R153 ;  /* 0x0000009900997308 */ /* 0x000ee20000002400 */
[----:B------:R-:W-:Y:S01]  /*b490*/  FMNMX.FTZ R178, R166, R178, !PT ;  /* 0x000000b2a6b27209 */ /* 0x000fe20007810000 */
[----:B------:R-:W-:-:S03]  /*b4a0*/  FMUL.FTZ R195, R199, UR43 ;  /* 0x0000002bc7c37c20 */ /* 0x000fc60008410000 */
[----:B------:R-:W-:-:S03]  /*b4b0*/  FMNMX.FTZ R178, R167, R178, !PT ;  /* 0x000000b2a7b27209 */ /* 0x000fc60007810000 */
[----:B------:R4:W5:Y:S01]  /*b4c0*/  MUFU.EX2 R222, R156 ;  /* 0x0000009c00de7308 */ /* 0x0009620000000800 */
[----:B--2---:R-:W-:-:S07]  /*b4d0*/  FMNMX.FTZ R178, R3, R178, !PT ;  /* 0x000000b203b27209 */ /* 0x004fce0007810000 */
[----:B------:R-:W2:Y:S01]  /*b4e0*/  MUFU.TANH R170, R170 ;  /* 0x000000aa00aa7308 */ /* 0x000ea20000002400 */
[----:B----4-:R-:W-:Y:S01]  /*b4f0*/  FMUL.FTZ R156, R175, UR43 ;  /* 0x0000002baf9c7c20 */ /* 0x010fe20008410000 */
[----:B------:R-:W-:Y:S01]  /*b500*/  FMUL.FTZ R175, R182, UR43 ;  /* 0x0000002bb6af7c20 */ /* 0x000fe20008410000 */
[----:B---3--:R-:W-:Y:S01]  /*b510*/  FMNMX.FTZ R178, R153, R178, !PT ;  /* 0x000000b299b27209 */ /* 0x008fe20007810000 */
[----:B------:R-:W-:Y:S01]  /*b520*/  FMUL.FTZ R182, R186, UR43 ;  /* 0x0000002bbab67c20 */ /* 0x000fe20008410000 */
[----:B------:R-:W-:Y:S01]  /*b530*/  FMUL.FTZ R186, R190, UR43 ;  /* 0x0000002bbeba7c20 */ /* 0x000fe20008410000 */
[----:B------:R-:W-:Y:S01]  /*b540*/  FMUL.FTZ R190, R194, UR43 ;  /* 0x0000002bc2be7c20 */ /* 0x000fe20008410000 */
[----:B------:R-:W-:Y:S01]  /*b550*/  FMUL.FTZ R194, R198, UR43 ;  /* 0x0000002bc6c27c20 */ /* 0x000fe20008410000 */
[----:B------:R-:W3:Y:S01]  /*b560*/  MUFU.TANH R156, R156 ;  /* 0x0000009c009c7308 */ /* 0x000ee20000002400 */
[----:B-----5:R-:W-:-:S04]  /*b570*/  FADD.FTZ R154, R222, R154 ;  /* 0x0000009ade9a7221 */ /* 0x020fc80000010000 */
[C---:B------:R-:W-:Y:S01]  /*b580*/  FADD.FTZ R171, R225.reuse, R154 ;  /* 0x0000009ae1ab7221 */ /* 0x040fe20000010000 */
[----:B------:R-:W-:Y:S02]  /*b590*/  F2FP.BF16.F32.PACK_AB R154, R225, R222 ;  /* 0x000000dee19a723e */ /* 0x000fe400000010ff */
        /* <DEDUP_REMOVED lines=24> */
[----:B------:R-:W-:Y:S01]  /*b720*/  MUFU.EX2 R160, R160 ;  /* 0x000000a000a07308 */ /* 0x000fe20000000800 */
[----:B--2---:R-:W-:-:S07]  /*b730*/  FMNMX.FTZ R178, R194, R178, !PT ;  /* 0x000000b2c2b27209 */ /* 0x004fce0007810000 */
[----:B------:R-:W2:Y:S01]  /*b740*/  MUFU.EX2 R161, R161 ;  /* 0x000000a100a17308 */ /* 0x000ea20000000800 */
[----:B---3--:R-:W-:-:S05]  /*b750*/  FMNMX.FTZ R178, R195, R178, !PT ;  /* 0x000000b2c3b27209 */ /* 0x008fca0007810000 */
[----:B------:R-:W3:Y:S02]  /*b760*/  SHFL.BFLY PT, R198, R178, 0x2, 0x1f ;  /* 0x0c401f00b2c67f89 */ /* 0x000ee400000e0000 */
[----:B------:R-:W-:Y:S08]  /*b770*/  MUFU.EX2 R164, R164 ;  /* 0x000000a400a47308 */ /* 0x000ff00000000800 */
[----:B------:R-:W-:Y:S08]  /*b780*/  MUFU.EX2 R165, R165 ;  /* 0x000000a500a57308 */ /* 0x000ff00000000800 */
[----:B------:R-:W-:Y:S01]  /*b790*/  MUFU.EX2 R168, R168 ;  /* 0x000000a800a87308 */ /* 0x000fe20000000800 */
[----:B---3--:R-:W-:-:S07]  /*b7a0*/  FMNMX.FTZ R178, R178, R198, !PT ;  /* 0x000000c6b2b27209 */ /* 0x008fce0007810000 */
[----:B------:R-:W-:Y:S01]  /*b7b0*/  MUFU.EX2 R169, R169 ;  /* 0x000000a900a97308 */ /* 0x000fe20000000800 */
[----:B------:R-:W3:Y:S07]  /*b7c0*/  SHFL.BFLY PT, R198, R178, 0x1, 0x1f ;  /* 0x0c201f00b2c67f89 */ /* 0x000eee00000e0000 */
[----:B------:R-:W-:Y:S08]  /*b7d0*/  MUFU.EX2 R172, R172 ;  /* 0x000000ac00ac7308 */ /* 0x000ff00000000800 */
[----:B------:R-:W-:Y:S08]  /*b7e0*/  MUFU.EX2 R173, R173 ;  /* 0x000000ad00ad7308 */ /* 0x000ff00000000800 */
[----:B------:R-:W-:Y:S01]  /*b7f0*/  MUFU.EX2 R176, R176 ;  /* 0x000000b000b07308 */ /* 0x000fe20000000800 */
[----:B---3--:R-:W-:-:S05]  /*b800*/  FMNMX.FTZ R178, R178, R198, !PT ;  /* 0x000000c6b2b27209 */ /* 0x008fca0007810000 */
        /* <DEDUP_REMOVED lines=9> */
[----:B------:R-:W3:Y:S01]  /*b8a0*/  S2R R179, SR_TID.X ;  /* 0x0000000000b37919 */ /* 0x000ee20000002100 */
[----:B------:R-:W4:Y:S01]  /*b8b0*/  MUFU.EX2 R198, R198 ;  /* 0x000000c600c67308 */ /* 0x000f220000000800 */
        /* <DEDUP_REMOVED lines=20> */
[----:B------:R-:W-:Y:S01]  /*ba00*/  FFMA.FTZ R195, R195, R180, -R199 ;  /* 0x000000b4c3c37223 */ /* 0x000fe200000108c7 */
[----:B--2---:R-:W-:Y:S01]  /*ba10*/  F2FP.BF16.F32.PACK_AB R156, R161, R160 ;  /* 0x000000a0a19c723e */ /* 0x004fe200000010ff */
[----:B----4-:R-:W-:Y:S01]  /*ba20*/  FMUL.FTZ R26, R26, R198 ;  /* 0x000000c61a1a7220 */ /* 0x010fe20000410000 */
[----:B------:R2:W4:Y:S01]  /*ba30*/  MUFU.EX2 R199, R158 ;  /* 0x0000009e00c77308 */ /* 0x0005220000000800 */
[----:B-----5:R-:W-:Y:S01]  /*ba40*/  FFMA.FTZ R12, R198, R12, R196 ;  /* 0x0000000cc60c7223 */ /* 0x020fe200000100c4 */
[-C--:B------:R-:W-:Y:S01]  /*ba50*/  FMUL.FTZ R27, R27, R198.reuse ;  /* 0x000000c61b1b7220 */ /* 0x080fe20000410000 */
[-C--:B------:R-:W-:Y:S01]  /*ba60*/  FMUL.FTZ R30, R30, R198.reuse ;  /* 0x000000c61e1e7220 */ /* 0x080fe20000410000 */
[-C--:B------:R-:W-:Y:S01]  /*ba70*/  FMUL.FTZ R31, R31, R198.reuse ;  /* 0x000000c61f1f7220 */ /* 0x080fe20000410000 */
[-C--:B------:R-:W-:Y:S01]  /*ba80*/  FMUL.FTZ R34, R34, R198.reuse ;  /* 0x000000c622227220 */ /* 0x080fe20000410000 */
[-C--:B------:R-:W-:Y:S01]  /*ba90*/  FMUL.FTZ R35, R35, R198.reuse ;  /* 0x000000c623237220 */ /* 0x080fe20000410000 */
[----:B---3--:R-:W-:Y:S01]  /*baa0*/  SHF.R.U32.HI R179, RZ, 0x7, R179 ;  /* 0x00000007ffb37819 */ /* 0x008fe200000116b3 */
[----:B------:R-:W3:Y:S01]  /*bab0*/  MUFU.EX2 R159, R159 ;  /* 0x0000009f009f7308 */ /* 0x000ee20000000800 */
[----:B0-----:R-:W-:Y:S01]  /*bac0*/  FADD.FTZ R12, R155, R12 ;  /* 0x0000000c9b0c7221 */ /* 0x001fe20000010000 */
[----:B--2---:R-:W-:Y:S01]  /*bad0*/  FADD.FTZ R158, R160, R171 ;  /* 0x000000aba09e7221 */ /* 0x004fe20000010000 */
[----:B------:R-:W-:Y:S01]  /*bae0*/  IADD3 R179, -R179, 0xb, RZ ;  /* 0x0000000bb3b37810 */ /* 0x000fe20007ffe1ff */
[----:B------:R-:W-:Y:S01]  /*baf0*/  FMUL.FTZ R38, R38, R198 ;  /* 0x000000c626267220 */ /* 0x000fe20000410000 */
[----:B------:R-:W-:Y:S01]  /*bb00*/  F2FP.BF16.F32.PACK_AB R160, R169, R168 ;  /* 0x000000a8a9a0723e */ /* 0x000fe200000010ff */
[----:B------:R-:W-:Y:S01]  /*bb10*/  FADD.FTZ R158, R161, R158 ;  /* 0x0000009ea19e7221 */ /* 0x000fe20000010000 */
[-C--:B------:R-:W-:Y:S01]  /*bb20*/  FMUL.FTZ R39, R39, R198.reuse ;  /* 0x000000c627277220 */ /* 0x080fe20000410000 */
[----:B------:R0:W2:Y:S01]  /*bb30*/  MUFU.EX2 R225, R162 ;  /* 0x000000a200e17308 */ /* 0x0000a20000000800 */
[----:B----4-:R-:W-:Y:S01]  /*bb40*/  FADD.FTZ R12, R199, R12 ;  /* 0x0000000cc70c7221 */ /* 0x010fe20000010000 */
[----:B------:R-:W-:Y:S01]  /*bb50*/  FADD.FTZ R158, R164, R158 ;  /* 0x0000009ea49e7221 */ /* 0x000fe20000010000 */
[-C--:B------:R-:W-:Y:S01]  /*bb60*/  FMUL.FTZ R42, R42, R198.reuse ;  /* 0x000000c62a2a7220 */ /* 0x080fe20000410000 */
[-C--:B------:R-:W-:Y:S01]  /*bb70*/  FMUL.FTZ R43, R43, R198.reuse ;  /* 0x000000c62b2b7220 */ /* 0x080fe20000410000 */
[-C--:B------:R-:W-:Y:S01]  /*bb80*/  FMUL.FTZ R46, R46, R198.reuse ;  /* 0x000000c62e2e7220 */ /* 0x080fe20000410000 */
[----:B------:R-:W-:Y:S01]  /*bb90*/  FADD.FTZ R158, R165, R158 ;  /* 0x0000009ea59e7221 */ /* 0x000fe20000010000 */
[----:B------:R-:W-:Y:S01]  /*bba0*/  FMUL.FTZ R47, R47, R198 ;  /* 0x000000c62f2f7220 */ /* 0x000fe20000410000 */
[----:B------:R-:W4:Y:S01]  /*bbb0*/  MUFU.EX2 R163, R163 ;  /* 0x000000a300a37308 */ /* 0x000f220000000800 */
[----:B---3--:R-:W-:Y:S01]  /*bbc0*/  FADD.FTZ R12, R159, R12 ;  /* 0x0000000c9f0c7221 */ /* 0x008fe20000010000 */
[----:B0-----:R-:W-:Y:S01]  /*bbd0*/  F2FP.BF16.F32.PACK_AB R162, R173, R172 ;  /* 0x000000acada2723e */ /* 0x001fe200000010ff */
        /* <DEDUP_REMOVED lines=21> */
[----:B------:R3:W4:Y:S01]  /*bd30*/  MUFU.EX2 R161, R3 ;  /* 0x0000000300a17308 */ /* 0x0007220000000800 */
        /* <DEDUP_REMOVED lines=8> */
[----:B---3--:R-:W-:-:S02]  /*bdc0*/  @!P1 VIADD R3, R15, 0x22840 ;  /* 0x000228400f039836 */ /* 0x008fc40000000000 */
[----:B--2---:R-:W-:Y:S01]  /*bdd0*/  FADD.FTZ R12, R167, R12 ;  /* 0x0000000ca70c7221 */ /* 0x004fe20000010000 */
[-C--:B------:R-:W-:Y:S01]  /*bde0*/  FMUL.FTZ R95, R95, R198.reuse ;  /* 0x000000c65f5f7220 */ /* 0x080fe20000410000 */
[-C--:B------:R-:W-:Y:S01]  /*bdf0*/  FMUL.FTZ R98, R98, R198.reuse ;  /* 0x000000c662627220 */ /* 0x080fe20000410000 */
[-C--:B------:R-:W-:Y:S01]  /*be00*/  FMUL.FTZ R99, R99, R198.reuse ;  /* 0x000000c663637220 */ /* 0x080fe20000410000 */
[----:B------:R-:W-:Y:S01]  /*be10*/  @!P1 PRMT R3, RZ, 0x654, R3 ;  /* 0x00000654ff039816 */ /* 0x000fe20000000003 */
[----:B------:R2:W-:Y:S06]  /*be20*/  BAR.ARV R179, 0x100 ;  /* 0x000400b30000751d */ /* 0x0005ec0000002000 */
[----:B------:R-:W3:Y:S01]  /*be30*/  MUFU.EX2 R222, R222 ;  /* 0x000000de00de7308 */ /* 0x000ee20000000800 */
[----:B------:R5:W-:Y:S01]  /*be40*/  @!P1 SYNCS.ARRIVE.TRANS64.RED.A1T0 RZ, [R3+URZ], RZ ;  /* 0x000000ff03ff99a7 */ /* 0x000be2000810043f */
[----:B----4-:R-:W-:Y:S01]  /*be50*/  FADD.FTZ R12, R161, R12 ;  /* 0x0000000ca10c7221 */ /* 0x010fe20000010000 */
[-C--:B------:R-:W-:Y:S01]  /*be60*/  FMUL.FTZ R102, R102, R198.reuse ;  /* 0x000000c666667220 */ /* 0x080fe20000410000 */
[----:B0-----:R-:W-:Y:S01]  /*be70*/  F2FP.BF16.F32.PACK_AB R161, R171, R161 ;  /* 0x000000a1aba1723e */ /* 0x001fe200000010ff */
[-C--:B------:R-:W-:Y:S01]  /*be80*/  FMUL.FTZ R103, R103, R198.reuse ;  /* 0x000000c667677220 */ /* 0x080fe20000410000 */
[----:B------:R-:W-:Y:S01]  /*be90*/  FADD.FTZ R153, R171, R12 ;  /* 0x0000000cab997221 */ /* 0x000fe20000010000 */
[----:B------:R-:W-:Y:S01]  /*bea0*/  FMUL.FTZ R106, R106, R198 ;  /* 0x000000c66a6a7220 */ /* 0x000fe20000410000 */
[----:B------:R-:W-:Y:S01]  /*beb0*/  MUFU.EX2 R221, R221 ;  /* 0x000000dd00dd7308 */ /* 0x000fe20000000800 */
[----:B-----5:R-:W-:Y:S01]  /*bec0*/  FADD.FTZ R3, R168, R158 ;  /* 0x0000009ea8037221 */ /* 0x020fe20000010000 */
[----:B------:R-:W-:Y:S01]  /*bed0*/  F2FP.BF16.F32.PACK_AB R158, R165, R164 ;  /* 0x000000a4a59e723e */ /* 0x000fe200000010ff */
[----:B------:R-:W-:Y:S01]  /*bee0*/  FMUL.FTZ R107, R107, R198 ;  /* 0x000000c66b6b7220 */ /* 0x000fe20000410000 */
[----:B------:R-:W-:Y:S01]  /*bef0*/  F2FP.BF16.F32.PACK_AB R164, R177, R176 ;  /* 0x000000b0b1a4723e */ /* 0x000fe200000010ff */
[----:B------:R-:W-:Y:S01]  /*bf00*/  FADD.FTZ R3, R169, R3 ;  /* 0x00000003a9037221 */ /* 0x000fe20000010000 */
[-C--:B------:R-:W-:Y:S01]  /*bf10*/  FMUL.FTZ R110, R110, R198.reuse ;  /* 0x000000c66e6e7220 */ /* 0x080fe20000410000 */
[----:B------:R-:W-:Y:S01]  /*bf20*/  FMUL.FTZ R111, R111, R198 ;  /* 0x000000c66f6f7220 */ /* 0x000fe20000410000 */
[----:B------:R-:W0:Y:S01]  /*bf30*/  MUFU.EX2 R165, R170 ;  /* 0x000000aa00a57308 */ /* 0x000e220000000800 */
[----:B------:R-:W-:Y:S01]  /*bf40*/  FADD.FTZ R3, R172, R3 ;  /* 0x00000003ac037221 */ /* 0x000fe20000010000 */
[----:B---3--:R-:W-:Y:S01]  /*bf50*/  FADD.FTZ R12, R222, R153 ;  /* 0x00000099de0c7221 */ /* 0x008fe20000010000 */
[----:B------:R-:W-:Y:S01]  /*bf60*/  F2FP.BF16.F32.PACK_AB R153, R155, R196 ;  /* 0x000000c49b99723e */ /* 0x000fe200000010ff */
[-C--:B------:R-:W-:Y:S01]  /*bf70*/  FMUL.FTZ R114, R114, R198.reuse ;  /* 0x000000c672727220 */ /* 0x080fe20000410000 */
[----:B------:R-:W-:Y:S01]  /*bf80*/  FADD.FTZ R3, R173, R3 ;  /* 0x00000003ad037221 */ /* 0x000fe20000010000 */
[----:B------:R-:W-:Y:S01]  /*bf90*/  F2FP.BF16.F32.PACK_AB R155, R159, R199 ;  /* 0x000000c79f9b723e */ /* 0x000fe200000010ff */
[-C--:B------:R-:W-:Y:S01]  /*bfa0*/  FMUL.FTZ R115, R115, R198.reuse ;  /* 0x000000c673737220 */ /* 0x080fe20000410000 */
[----:B------:R-:W3:Y:S01]  /*bfb0*/  MUFU.EX2 R169, R174 ;  /* 0x000000ae00a97308 */ /* 0x000ee20000000800 */
[----:B------:R-:W-:Y:S01]  /*bfc0*/  FADD.FTZ R3, R176, R3 ;  /* 0x00000003b0037221 */ /* 0x000fe20000010000 */
[-C--:B------:R-:W-:Y:S01]  /*bfd0*/  FMUL.FTZ R118, R118, R198.reuse ;  /* 0x000000c676767220 */ /* 0x080fe20000410000 */
        /* <DEDUP_REMOVED lines=10> */
[----:B------:R-:W-:Y:S01]  /*c080*/  FADD.FTZ R12, R221, R12 ;  /* 0x0000000cdd0c7221 */ /* 0x000fe20000010000 */
        /* <DEDUP_REMOVED lines=11> */
[----:B----4-:R-:W-:Y:S01]  /*c140*/  FADD.FTZ R3, R223, R3 ;  /* 0x00000003df037221 */ /* 0x010fe20000010000 */
[-C--:B------:R-:W-:Y:S01]  /*c150*/  FMUL.FTZ R150, R150, R198.reuse ;  /* 0x000000c696967220 */ /* 0x080fe20000410000 */
[----:B------:R-:W-:-:S05]  /*c160*/  FMUL.FTZ R151, R151, R198 ;  /* 0x000000c697977220 */ /* 0x000fca0000410000 */
[----:B------:R4:W5:Y:S01]  /*c170*/  MUFU.EX2 R173, R157 ;  /* 0x0000009d00ad7308 */ /* 0x0009620000000800 */
[----:B0-----:R-:W-:-:S07]  /*c180*/  FADD.FTZ R12, R175, R12 ;  /* 0x0000000caf0c7221 */ /* 0x001fce0000010000 */
[----:B------:R-:W0:Y:S01]  /*c190*/  MUFU.EX2 R184, R184 ;  /* 0x000000b800b87308 */ /* 0x000e220000000800 */
[----:B---3--:R-:W-:Y:S01]  /*c1a0*/  FADD.FTZ R3, R181, R3 ;  /* 0x00000003b5037221 */ /* 0x008fe20000010000 */
[----:B----4-:R-:W-:Y:S02]  /*c1b0*/  F2FP.BF16.F32.PACK_AB R157, R163, R225 ;  /* 0x000000e1a39d723e */ /* 0x010fe400000010ff */
[----:B------:R-:W-:-:S04]  /*c1c0*/  F2FP.BF16.F32.PACK_AB R166, R181, R223 ;  /* 0x000000dfb5a6723e */ /* 0x000fc800000010ff */
[----:B------:R-:W3:Y:S01]  /*c1d0*/  MUFU.EX2 R182, R182 ;  /* 0x000000b600b67308 */ /* 0x000ee20000000800 */
[----:B-----5:R-:W-:-:S07]  /*c1e0*/  FADD.FTZ R159, R173, R12 ;  /* 0x0000000cad9f7221 */ /* 0x020fce0000010000 */
[----:B------:R-:W4:Y:S01]  /*c1f0*/  MUFU.EX2 R185, R185 ;  /* 0x000000b900b97308 */ /* 0x000f220000000800 */
[----:B0-----:R-:W-:-:S07]  /*c200*/  FADD.FTZ R3, R184, R3 ;  /* 0x00000003b8037221 */ /* 0x001fce0000010000 */
[----:B------:R-:W0:Y:S01]  /*c210*/  MUFU.EX2 R183, R183 ;  /* 0x000000b700b77308 */ /* 0x000e220000000800 */
[----:B---3--:R-:W-:Y:S01]  /*c220*/  FADD.FTZ R12, R182, R159 ;  /* 0x0000009fb60c7221 */ /* 0x008fe20000010000 */
[----:B------:R-:W-:Y:S02]  /*c230*/  F2FP.BF16.F32.PACK_AB R159, R167, R227 ;  /* 0x000000e3a79f723e */ /* 0x000fe400000010ff */
[----:B------:R-:W-:-:S04]  /*c240*/  F2FP.BF16.F32.PACK_AB R167, R173, R175 ;  /* 0x000000afada7723e */ /* 0x000fc800000010ff */
[----:B------:R-:W3:Y:S01]  /*c250*/  MUFU.EX2 R188, R188 ;  /* 0x000000bc00bc7308 */ /* 0x000ee20000000800 */
[C---:B----4-:R-:W-:Y:S01]  /*c260*/  FADD.FTZ R3, R185.reuse, R3 ;  /* 0x00000003b9037221 */ /* 0x050fe20000010000 */
[----:B------:R-:W-:-:S06]  /*c270*/  F2FP.BF16.F32.PACK_AB R168, R185, R184 ;  /* 0x000000b8b9a8723e */ /* 0x000fcc00000010ff */
[----:B------:R-:W4:Y:S01]  /*c280*/  MUFU.EX2 R186, R186 ;  /* 0x000000ba00ba7308 */ /* 0x000f220000000800 */
[----:B0-----:R-:W-:-:S07]  /*c290*/  FADD.FTZ R163, R183, R12 ;  /* 0x0000000cb7a37221 */ /* 0x001fce0000010000 */
[----:B------:R-:W0:Y:S01]  /*c2a0*/  MUFU.EX2 R189, R189 ;  /* 0x000000bd00bd7308 */ /* 0x000e220000000800 */
[----:B---3--:R-:W-:-:S07]  /*c2b0*/  FADD.FTZ R3, R188, R3 ;  /* 0x00000003bc037221 */ /* 0x008fce0000010000 */
[----:B------:R-:W3:Y:S01]  /*c2c0*/  MUFU.EX2 R187, R187 ;  /* 0x000000bb00bb7308 */ /* 0x000ee20000000800 */
[----:B----4-:R-:W-:-:S07]  /*c2d0*/  FADD.FTZ R12, R186, R163 ;  /* 0x000000a3ba0c7221 */ /* 0x010fce0000010000 */
[----:B------:R-:W4:Y:S01]  /*c2e0*/  MUFU.EX2 R192, R192 ;  /* 0x000000c000c07308 */ /* 0x000f220000000800 */
[C---:B0-----:R-:W-:Y:S01]  /*c2f0*/  FADD.FTZ R3, R189.reuse, R3 ;  /* 0x00000003bd037221 */ /* 0x041fe20000010000 */
[----:B------:R-:W-:-:S06]  /*c300*/  F2FP.BF16.F32.PACK_AB R170, R189, R188 ;  /* 0x000000bcbdaa723e */ /* 0x000fcc00000010ff */
[----:B------:R-:W0:Y:S01]  /*c310*/  MUFU.EX2 R190, R190 ;  /* 0x000000be00be7308 */ /* 0x000e220000000800 */
[----:B---3--:R-:W-:-:S07]  /*c320*/  FADD.FTZ R163, R187, R12 ;  /* 0x0000000cbba37221 */ /* 0x008fce0000010000 */
[----:B------:R-:W3:Y:S01]  /*c330*/  MUFU.EX2 R193, R193 ;  /* 0x000000c100c17308 */ /* 0x000ee20000000800 */
[----:B----4-:R-:W-:-:S07]  /*c340*/  FADD.FTZ R172, R192, R3 ;  /* 0x00000003c0ac7221 */ /* 0x010fce0000010000 */
[----:B------:R-:W4:Y:S01]  /*c350*/  MUFU.EX2 R191, R191 ;  /* 0x000000bf00bf7308 */ /* 0x000f220000000800 */
[----:B0-----:R-:W-:Y:S01]  /*c360*/  FADD.FTZ R12, R190, R163 ;  /* 0x000000a3be0c7221 */ /* 0x001fe20000010000 */
[----:B------:R-:W-:Y:S02]  /*c370*/  F2FP.BF16.F32.PACK_AB R163, R165, R222 ;  /* 0x000000dea5a3723e */ /* 0x000fe400000010ff */
[----:B------:R-:W-:Y:S02]  /*c380*/  F2FP.BF16.F32.PACK_AB R165, R169, R221 ;  /* 0x000000dda9a5723e */ /* 0x000fe400000010ff */
[----:B------:R-:W-:Y:S02]  /*c390*/  F2FP.BF16.F32.PACK_AB R169, R183, R182 ;  /* 0x000000b6b7a9723e */ /* 0x000fe400000010ff */
[----:B------:R-:W0:Y:S01]  /*c3a0*/  MUFU.EX2 R224, R224 ;  /* 0x000000e000e07308 */ /* 0x000e220000000800 */
[C---:B---3--:R-:W-:Y:S01]  /*c3b0*/  FADD.FTZ R3, R193.reuse, R172 ;  /* 0x000000acc1037221 */ /* 0x048fe20000010000 */
[----:B------:R-:W-:-:S06]  /*c3c0*/  F2FP.BF16.F32.PACK_AB R172, R193, R192 ;  /* 0x000000c0c1ac723e */ /* 0x000fcc00000010ff */
[----:B------:R-:W3:Y:S01]  /*c3d0*/  MUFU.EX2 R194, R194 ;  /* 0x000000c200c27308 */ /* 0x000ee20000000800 */
[C---:B----4-:R-:W-:Y:S01]  /*c3e0*/  FADD.FTZ R171, R191.reuse, R12 ;  /* 0x0000000cbfab7221 */ /* 0x050fe20000010000 */
[----:B------:R-:W-:-:S06]  /*c3f0*/  F2FP.BF16.F32.PACK_AB R173, R191, R190 ;  /* 0x000000bebfad723e */ /* 0x000fcc00000010ff */
[----:B------:R-:W4:Y:S01]  /*c400*/  MUFU.EX2 R197, R197 ;  /* 0x000000c500c57308 */ /* 0x000f220000000800 */
[----:B0-----:R-:W-:-:S07]  /*c410*/  FADD.FTZ R174, R224, R3 ;  /* 0x00000003e0ae7221 */ /* 0x001fce0000010000 */
[----:B------:R-:W0:Y:S01]  /*c420*/  MUFU.EX2 R195, R195 ;  /* 0x000000c300c37308 */ /* 0x000e220000000800 */
[----:B---3--:R-:W-:Y:S01]  /*c430*/  FADD.FTZ R12, R194, R171 ;  /* 0x000000abc20c7221 */ /* 0x008fe20000010000 */
[----:B------:R-:W-:Y:S01]  /*c440*/  F2FP.BF16.F32.PACK_AB R171, R187, R186 ;  /* 0x000000babbab723e */ /* 0x000fe200000010ff */
[C---:B----4-:R-:W-:Y:S01]  /*c450*/  FADD.FTZ R3, R197.reuse, R174 ;  /* 0x000000aec5037221 */ /* 0x050fe20000010000 */
[----:B------:R-:W-:Y:S01]  /*c460*/  F2FP.BF16.F32.PACK_AB R174, R197, R224 ;  /* 0x000000e0c5ae723e */ /* 0x000fe200000010ff */
[C---:B0-----:R-:W-:Y:S01]  /*c470*/  FADD.FTZ R12, R195.reuse, R12 ;  /* 0x0000000cc30c7221 */ /* 0x041fe20000010000 */
[----:B------:R-:W-:Y:S01]  /*c480*/  F2FP.BF16.F32.PACK_AB R175, R195, R194 ;  /* 0x000000c2c3af723e */ /* 0x000fe200000010ff */
[----:B--2---:R-:W-:Y:S06]  /*c490*/  @!P0 BRA `(.L_x_9967) ;  /* 0x0000000000048947 */ /* 0x004fec0003800000 */
[----:B------:R-:W-:Y:S01]  /*c4a0*/  BPT.TRAP 0x1 ;  /* 0x000000040000795c */ /* 0x000fe20000300000 */
.L_x_9967:
[----:B------:R0:W2:Y:S01]  /*c4b0*/  SYNCS.PHASECHK.TRANS64.TRYWAIT P3, [R15+URZ+0x22850], R20 ;  /* 0x022850140f0075a7 */ /* 0x0000a2000806017f */
[----:B------:R-:W-:Y:S05]  /*c4c0*/  @!P0 BRA `(.L_x_9968) ;  /* 0x0000000000048947 */ /* 0x000fea0003800000 */
[----:B------:R-:W-:Y:S01]  /*c4d0*/  BPT.TRAP 0x1 ;  /* 0x000000040000795c */ /* 0x000fe20000300000 */
.L_x_9968:
[----:B------:R-:W-:Y:S04]  /*c4e0*/  BSSY B0, `(.L_x_9969) ;  /* 0x0000004000007945 */ /* 0x000fe80003800000 */
[----:B--2---:R-:W-:Y:S05]  /*c4f0*/  @P3 BRA `(.L_x_9970) ;  /* 0x0000000000083947 */ /* 0x004fea0003800000 */
[----:B------:R-:W2:Y:S02]  /*c500*/  SYNCS.PHASECHK.TRANS64.TRYWAIT P3, [R15+URZ+0x22850], R20 ;  /* 0x022850140f0075a7 */ /* 0x000ea4000806017f */
[----:B--2---:R-:W-:Y:S05]  /*c510*/  @!P3 BRA `(.L_x_9971) ;  /* 0x000000b400fcb947 */ /* 0x004fea0003800000 */
.L_x_9970:
[----:B------:R-:W-:Y:S05]  /*c520*/  BSYNC B0 ;  /* 0x0000000000007941 */ /* 0x000fea0003800000 */
.L_x_9969:
[----:B------:R-:W3:Y:S01]  /*c530*/  S2R R181, SR_TID.X ;  /* 0x0000000000b57919 */ /* 0x000ee20000002100 */
[----:B------:R-:W-:Y:S05]  /*c540*/  WARPSYNC.ALL ;  /* 0x0000000000007948 */ /* 0x000fea0003800000 */
[----:B------:R-:W-:Y:S02]  /*c550*/  IMAD R176, R200, 0xc00, R13 ;  /* 0x00000c00c8b07824 */ /* 0x000fe400078e020d */
[----:B------:R-:W-:Y:S02]  /*c560*/  IMAD.MOV.U32 R177, RZ, RZ, 0x40000040 ;  /* 0x40000040ffb17424 */ /* 0x000fe400078e00ff */
[----:B012---:R-:W-:Y:S01]  /*c570*/  @!P1 VIADD R15, R15, 0x22860 ;  /* 0x000228600f0f9836 */ /* 0x007fe20000000000 */
[----:B------:R-:W-:Y:S01]  /*c580*/  R2UR UR6, R176 ;  /* 0x00000000b00672ca */ /* 0x000fe200000e0000 */
[----:B------:R-:W-:Y:S01]  /*c590*/  IMAD.MOV.U32 R221, RZ, RZ, R178 ;  /* 0x000000ffffdd7224 */ /* 0x000fe200078e00b2 */
[----:B------:R-:W-:Y:S01]  /*c5a0*/  R2UR UR7, R177 ;  /* 0x00000000b10772ca */ /* 0x000fe200000e0000 */
[----:B------:R-:W-:Y:S01]  /*c5b0*/  IMAD.MOV.U32 R177, RZ, RZ, 0x40000040 ;  /* 0x40000040ffb17424 */ /* 0x000fe200078e00ff */
[----:B------:R-:W-:Y:S01]  /*c5c0*/  @!P1 PRMT R15, RZ, 0x654, R15 ;  /* 0x00000654ff0f9816 */ /* 0x000fe2000000000f */
[----:B------:R-:W-:Y:S01]  /*c5d0*/  IMAD.MOV.U32 R222, RZ, RZ, R21 ;  /* 0x000000ffffde7224 */ /* 0x000fe200078e0015 */
[----:B---3--:R-:W-:-:S05]  /*c5e0*/  SHF.R.U32.HI R181, RZ, 0x7, R181 ;  /* 0x00000007ffb57819 */ /* 0x008fca00000116b5 */
[----:B------:R-:W-:-:S05]  /*c5f0*/  VIADD R20, R181, 0x8 ;  /* 0x00000008b5147836 */ /* 0x000fca0000000000 */
[----:B------:R1:W-:Y:S06]  /*c600*/  BAR.SYNC.DEFER_BLOCKING R20, 0x100 ;  /* 0x000400140000751d */ /* 0x0003ec0000010000 */
[----:B------:R-:W-:-:S06]  /*c610*/  WARPGROUP.ARRIVE ;  /* 0x00000000000079c5 */ /* 0x000fcc0000000000 */
[----:B------:R-:W-:Y:S03]  /*c620*/  HGMMA.64x256x16.F32.BF16 R24, R152, gdesc[UR4].tnspB, R24, gsb0 ;  /* 0x43e0000498187df0 */ /* 0x000fe60008001818 */
        /* <DEDUP_REMOVED lines=40> */
[----:B------:R-:W-:Y:S05]  /*c8b0*/  @P2 BRA `(.L_x_9972) ;  /* 0xffffffd800d82947 */ /* 0x000fea000383ffff */
.L_x_9962:
[----:B------:R-:W-:Y:S05]  /*c8c0*/  WARPSYNC.ALL ;  /* 0x0000000000007948 */ /* 0x000fea0003800000 */
[----:B------:R-:W2:Y:S01]  /*c8d0*/  SHFL.BFLY PT, R0, R3, 0x2, 0x1f ;  /* 0x0c401f0003007f89 */ /* 0x000ea200000e0000 */
[----:B------:R-:W-:Y:S01]  /*c8e0*/  IMAD.MOV.U32 R4, RZ, RZ, RZ ;  /* 0x000000ffff047224 */ /* 0x000fe200078e00ff */
[----:B------:R3:W-:Y:S06]  /*c8f0*/  BAR.ARV R179, 0x100 ;  /* 0x000400b30000751d */ /* 0x0007ec0000002000 */
[----:B------:R-:W-:-:S02]  /*c900*/  VIADD R200, R200, 0x1 ;  /* 0x00000001c8c87836 */ /* 0x000fc40000000000 */
[----:B------:R-:W-:Y:S06]  /*c910*/  BAR.ARV 0x8, 0x180 ;  /* 0x0206000000007b1d */ /* 0x000fec0000002000 */
[----:B------:R-:W-:Y:S01]  /*c920*/  ISETP.NE.AND P0, PT, R200, 0x2, PT ;  /* 0x00000002c800780c */ /* 0x000fe20003f05270 */
[----:B------:R-:W-:Y:S01]  /*c930*/  VIADD R218, R218, 0x1 ;  /* 0x00000001dada7836 */ /* 0x000fe20000000000 */
[----:B------:R-:W4:Y:S01]  /*c940*/  SHFL.BFLY PT, R7, R12, 0x2, 0x1f ;  /* 0x0c401f000c077f89 */ /* 0x000f2200000e0000 */
[----:B------:R-:W-:Y:S02]  /*c950*/  PLOP3.LUT P1, PT, PT, PT, PT, 0x8, 0x0 ;  /* 0x000000000000781c */ /* 0x000fe40003f2e170 */
[----:B------:R-:W-:Y:S01]  /*c960*/  SEL R200, R200, RZ, P0 ;  /* 0x000000ffc8c87207 */ /* 0x000fe20000000000 */
[----:B--2---:R-:W-:Y:S01]  /*c970*/  FADD.FTZ R0, R0, R3 ;  /* 0x0000000300007221 */ /* 0x004fe20000010000 */
[----:B------:R-:W-:-:S04]  /*c980*/  SEL R3, RZ, 0x1, P0 ;  /* 0x00000001ff037807 */ /* 0x000fc80000000000 */
[----:B------:R-:W2:Y:S01]  /*c990*/  SHFL.BFLY PT, R5, R0, 0x1, 0x1f ;  /* 0x0c201f0000057f89 */ /* 0x000ea200000e0000 */
[----:B------:R-:W-:Y:S01]  /*c9a0*/  LOP3.LUT R204, R204, R3, RZ, 0x3c, !PT ;  /* 0x00000003cccc7212 */ /* 0x000fe200078e3cff */
[----:B----4-:R-:W-:-:S05]  /*c9b0*/  FADD.FTZ R8, R7, R12 ;  /* 0x0000000c07087221 */ /* 0x010fca0000010000 */
[----:B------:R-:W4:Y:S01]  /*c9c0*/  SHFL.BFLY PT, R7, R8, 0x1, 0x1f ;  /* 0x0c201f0008077f89 */ /* 0x000f2200000e0000 */
[----:B--2---:R-:W-:Y:S01]  /*c9d0*/  FADD.FTZ R6, R0, R5 ;  /* 0x0000000500067221 */ /* 0x004fe20000010000 */
[----:B------:R-:W-:Y:S02]  /*c9e0*/  IMAD.MOV.U32 R0, RZ, RZ, RZ ;  /* 0x000000ffff007224 */ /* 0x000fe400078e00ff */
[----:B------:R-:W-:Y:S02]  /*c9f0*/  IMAD.MOV.U32 R5, RZ, RZ, -0x800000 ;  /* 0xff800000ff057424 */ /* 0x000fe400078e00ff */
[----:B------:R-:W-:-:S13]  /*ca00*/  FSETP.NE.FTZ.AND P2, PT, R6, RZ, PT ;  /* 0x000000ff0600720b */ /* 0x000fda0003f55000 */
[----:B------:R-:W2:Y:S01]  /*ca10*/  @P2 MUFU.RCP R4, R6 ;  /* 0x0000000600042308 */ /* 0x000ea20000001000 */
[----:B------:R-:W-:Y:S01]  /*ca20*/  @P2 FMUL.FTZ R18, R180, 0.69314718246459960938 ;  /* 0x3f317218b4122820 */ /* 0x000fe20000410000 */
[----:B----4-:R-:W-:-:S05]  /*ca30*/  FADD.FTZ R7, R8, R7 ;  /* 0x0000000708077221 */ /* 0x010fca0000010000 */
[----:B------:R-:W-:Y:S01]  /*ca40*/  FSETP.NE.FTZ.AND P3, PT, R7, RZ, PT ;  /* 0x000000ff0700720b */ /* 0x000fe20003f75000 */
[----:B-1----:R-:W-:Y:S01]  /*ca50*/  @P2 MUFU.LG2 R20, R6 ;  /* 0x0000000600142308 */ /* 0x002fe20000000c00 */
[-C--:B--2---:R-:W-:Y:S01]  /*ca60*/  FMUL.FTZ R166, R88, R4.reuse ;  /* 0x0000000458a67220 */ /* 0x084fe20000410000 */
[-C--:B------:R-:W-:Y:S01]  /*ca70*/  FMUL.FTZ R159, R60, R4.reuse ;  /* 0x000000043c9f7220 */ /* 0x080fe20000410000 */
[----:B------:R-:W-:-:S09]  /*ca80*/  FMUL.FTZ R158, R56, R4 ;  /* 0x00000004389e7220 */ /* 0x000fd20000410000 */
[----:B------:R-:W0:Y:S01]  /*ca90*/  @P3 MUFU.RCP R0, R7 ;  /* 0x0000000700003308 */ /* 0x000e220000001000 */
[----:B------:R-:W-:Y:S01]  /*caa0*/  @P3 FMUL.FTZ R180, R180, 0.69314718246459960938 ;  /* 0x3f317218b4b43820 */ /* 0x000fe20000410000 */
[-C--:B------:R-:W-:Y:S01]  /*cab0*/  FMUL.FTZ R24, R24, R4.reuse ;  /* 0x0000000418187220 */ /* 0x080fe20000410000 */
[-C--:B------:R-:W-:Y:S01]  /*cac0*/  FMUL.FTZ R25, R25, R4.reuse ;  /* 0x0000000419197220 */ /* 0x080fe20000410000 */
[-C--:B------:R-:W-:Y:S01]  /*cad0*/  FMUL.FTZ R28, R28, R4.reuse ;  /* 0x000000041c1c7220 */ /* 0x080fe20000410000 */
[-C--:B------:R-:W-:Y:S01]  /*cae0*/  FMUL.FTZ R29, R29, R4.reuse ;  /* 0x000000041d1d7220 */ /* 0x080fe20000410000 */
[-C--:B------:R-:W-:Y:S01]  /*caf0*/  FMUL.FTZ R32, R32, R4.reuse ;  /* 0x0000000420207220 */ /* 0x080fe20000410000 */
[-C--:B------:R-:W-:Y:S01]  /*cb00*/  FMUL.FTZ R33, R33, R4.reuse ;  /* 0x0000000421217220 */ /* 0x080fe20000410000 */
[----:B------:R-:W1:Y:S01]  /*cb10*/  @P3 MUFU.LG2 R88, R7 ;  /* 0x0000000700583308 */ /* 0x000e620000000c00 */
        /* <DEDUP_REMOVED lines=11> */
[----:B------:R-:W-:Y:S01]  /*cbd0*/  @P2 FMUL.FTZ R39, R20, 0.69314718246459960938 ;  /* 0x3f31721814272820 */ /* 0x000fe20000410000 */
[-C--:B------:R-:W-:Y:S01]  /*cbe0*/  FMUL.FTZ R27, R30, R0.reuse ;  /* 0x000000001e1b7220 */ /* 0x080fe20000410000 */
[----:B------:R-:W-:Y:S01]  /*cbf0*/  FMUL.FTZ R56, R31, R0 ;  /* 0x000000001f387220 */ /* 0x000fe20000410000 */
        /* <DEDUP_REMOVED lines=109> */
[----:B------:R-:W-:-:S07]  /*d2d0*/  @P3 FFMA.FTZ R4, R180, R178, R47 ;  /* 0x000000b2b4043223 */ /* 0x000fce000001002f */
.L_x_9921:
[----:B------:R-:W-:Y:S05]  /*d2e0*/  WARPSYNC.ALL ;  /* 0x0000000000007948 */ /* 0x000fea0003800000 */
        /* <DEDUP_REMOVED lines=9> */
[----:B-----5:R-:W2:Y:S01]  /*d380*/  LDL R38, [R1+0x4] ;  /* 0x0000040001267983 */ /* 0x020ea20000100800 */
[----:B------:R-:W-:Y:S05]  /*d390*/  WARPSYNC.ALL ;  /* 0x0000000000007948 */ /* 0x000fea0003800000 */
[----:B------:R-:W3:Y:S01]  /*d3a0*/  S2R R39, SR_SWINHI ;  /* 0x0000000000277919 */ /* 0x000ee20000002f00 */
[----:B------:R-:W-:Y:S01]  /*d3b0*/  F2FP.BF16.F32.PACK_AB R24, R25, R24 ;  /* 0x000000181918723e */ /* 0x000fe200000010ff */
[----:B------:R-:W-:Y:S01]  /*d3c0*/  ULDC.64 UR4, c[0x0][0xc00] ;  /* 0x0003000000047ab9 */ /* 0x000fe20000000a00 */
        /* <DEDUP_REMOVED lines=15> */
[----:B------:R-:W-:Y:S02]  /*d4c0*/  MOV R20, R18 ;  /* 0x0000001200147202 */ /* 0x000fe40000000f00 */
[----:B---3--:R-:W-:Y:S02]  /*d4d0*/  MOV R21, R39 ;  /* 0x0000002700157202 */ /* 0x008fe40000000f00 */
        /* <DEDUP_REMOVED lines=20> */
[----:B------:R-:W3:Y:S08]  /*d620*/  LDC R0, c[0x0][0xbe8] ;  /* 0x0002fa00ff007b82 */ /* 0x000ef00000000800 */
[----:B------:R-:W-:Y:S01]  /*d630*/  BAR.SYNC.DEFER_BLOCKING 0x1, 0x100 ;  /* 0x0044000000007b1d */ /* 0x000fe20000010000 */
[----:B--2---:R-:W-:-:S03]  /*d640*/  IMAD.WIDE R142, R38, 0x2, R20 ;  /* 0x00000002268e7825 */ /* 0x004fc600078e0214 */
[C---:B------:R-:W-:Y:S02]  /*d650*/  IADD3 R38, P1, R142.reuse, 0x20, RZ ;  /* 0x000000208e267810 */ /* 0x040fe40007f3e0ff */
[C---:B------:R-:W-:Y:S02]  /*d660*/  IADD3 R46, P2, R142.reuse, 0x40, RZ ;  /* 0x000000408e2e7810 */ /* 0x040fe40007f5e0ff */
[----:B-1----:R-:W-:Y:S01]  /*d670*/  IADD3 R88, P3, R142, 0x60, RZ ;  /* 0x000000608e587810 */ /* 0x002fe20007f7e0ff */
[--C-:B------:R-:W-:Y:S01]  /*d680*/  IMAD.X R55, RZ, RZ, R143.reuse, P1 ;  /* 0x000000ffff377224 */ /* 0x100fe200008e068f */
[----:B------:R-:W-:Y:S01]  /*d690*/  LOP3.LUT R177, R38, 0x380, RZ, 0xc0, !PT ;  /* 0x0000038026b17812 */ /* 0x000fe200078ec0ff */
[--C-:B------:R-:W-:Y:S01]  /*d6a0*/  IMAD.X R95, RZ, RZ, R143.reuse, P2 ;  /* 0x000000ffff5f7224 */ /* 0x100fe200010e068f */
[----:B------:R-:W-:Y:S01]  /*d6b0*/  LOP3.LUT R54, R46, 0x380, RZ, 0xc0, !PT ;  /* 0x000003802e367812 */ /* 0x000fe200078ec0ff */
[----:B------:R-:W-:Y:S01]  /*d6c0*/  IMAD.X R99, RZ, RZ, R143, P3 ;  /* 0x000000ffff637224 */ /* 0x000fe200018e068f */
[----:B------:R-:W-:-:S02]  /*d6d0*/  LOP3.LUT R94, R88, 0x380, RZ, 0xc0, !PT ;  /* 0x00000380585e7812 */ /* 0x000fc400078ec0ff */
[----:B------:R-:W-:Y:S02]  /*d6e0*/  SHF.R.U64 R177, R177, 0x3, RZ ;  /* 0x00000003b1b17819 */ /* 0x000fe400000012ff */
[----:B------:R-:W-:Y:S02]  /*d6f0*/  IADD3 R102, P4, R142, 0x4000, RZ ;  /* 0x000040008e667810 */ /* 0x000fe40007f9e0ff */
[----:B------:R-:W-:Y:S02]  /*d700*/  SHF.R.U64 R181, R54, 0x3, RZ ;  /* 0x0000000336b57819 */ /* 0x000fe400000012ff */
[----:B------:R-:W-:Y:S01]  /*d710*/  IADD3 R106, P5, R142, 0x4020, RZ ;  /* 0x000040208e6a7810 */ /* 0x000fe20007fbe0ff */
[--C-:B------:R-:W-:Y:S01]  /*d720*/  IMAD.X R103, RZ, RZ, R143.reuse, P4 ;  /* 0x000000ffff677224 */ /* 0x100fe200020e068f */
[----:B------:R-:W-:Y:S02]  /*d730*/  SHF.R.U64 R183, R94, 0x3, RZ ;  /* 0x000000035eb77819 */ /* 0x000fe400000012ff */
[----:B------:R-:W-:Y:S01]  /*d740*/  IADD3 R110, P0, R142, 0x4040, RZ ;  /* 0x000040408e6e7810 */ /* 0x000fe20007f1e0ff */
[----:B------:R-:W-:Y:S01]  /*d750*/  IMAD.X R107, RZ, RZ, R143, P5 ;  /* 0x000000ffff6b7224 */ /* 0x000fe200028e068f */
[----:B------:R-:W-:-:S02]  /*d760*/  LOP3.LUT R54, R177, R38, RZ, 0x3c, !PT ;  /* 0x00000026b1367212 */ /* 0x000fc400078e3cff */
[----:B------:R-:W-:Y:S01]  /*d770*/  LOP3.LUT R94, R181, R46, RZ, 0x3c, !PT ;  /* 0x0000002eb55e7212 */ /* 0x000fe200078e3cff */
[----:B------:R-:W-:Y:S01]  /*d780*/  IMAD.X R111, RZ, RZ, R143, P0 ;  /* 0x000000ffff6f7224 */ /* 0x000fe200000e068f */
[----:B------:R-:W-:Y:S02]  /*d790*/  LOP3.LUT R177, R102, 0x380, RZ, 0xc0, !PT ;  /* 0x0000038066b17812 */ /* 0x000fe400078ec0ff */
[----:B------:R-:W-:Y:S02]  /*d7a0*/  LOP3.LUT R181, R106, 0x380, RZ, 0xc0, !PT ;  /* 0x000003806ab57812 */ /* 0x000fe400078ec0ff */
[----:B------:R-:W-:Y:S02]  /*d7b0*/  LOP3.LUT R98, R183, R88, RZ, 0x3c, !PT ;  /* 0x00000058b7627212 */ /* 0x000fe400078e3cff */
[----:B------:R-:W-:Y:S02]  /*d7c0*/  LOP3.LUT R183, R110, 0x380, RZ, 0xc0, !PT ;  /* 0x000003806eb77812 */ /* 0x000fe400078ec0ff */
[----:B------:R-:W-:-:S02]  /*d7d0*/  IADD3 R114, P1, R142, 0x4060, RZ ;  /* 0x000040608e727810 */ /* 0x000fc40007f3e0ff */
[C---:B------:R-:W-:Y:S02]  /*d7e0*/  IADD3 R118, P2, R142.reuse, 0x8000, RZ ;  /* 0x000080008e767810 */ /* 0x040fe40007f5e0ff */
[----:B------:R-:W-:Y:S01]  /*d7f0*/  SHF.R.U64 R177, R177, 0x3, RZ ;  /* 0x00000003b1b17819 */ /* 0x000fe200000012ff */
[--C-:B------:R-:W-:Y:S01]  /*d800*/  IMAD.X R115, RZ, RZ, R143.reuse, P1 ;  /* 0x000000ffff737224 */ /* 0x100fe200008e068f */
[----:B------:R-:W-:Y:S01]  /*d810*/  SHF.R.U64 R181, R181, 0x3, RZ ;  /* 0x00000003b5b57819 */ /* 0x000fe200000012ff */
[----:B------:R-:W-:Y:S01]  /*d820*/  IMAD.X R119, RZ, RZ, R143, P2 ;  /* 0x000000ffff777224 */ /* 0x000fe200010e068f */
[C---:B------:R-:W-:Y:S02]  /*d830*/  LOP3.LUT R47, R142.reuse, 0x380, RZ, 0xc0, !PT ;  /* 0x000003808e2f7812 */ /* 0x040fe400078ec0ff */
[----:B------:R-:W-:Y:S02]  /*d840*/  IADD3 R122, P3, R142, 0x8020, RZ ;  /* 0x000080208e7a7810 */ /* 0x000fe40007f7e0ff */
[----:B------:R-:W-:-:S02]  /*d850*/  SHF.R.U64 R183, R183, 0x3, RZ ;  /* 0x00000003b7b77819 */ /* 0x000fc400000012ff */
[----:B------:R-:W-:Y:S01]  /*d860*/  IADD3 R126, P4, R142, 0x8040, RZ ;  /* 0x000080408e7e7810 */ /* 0x000fe20007f9e0ff */
[--C-:B------:R-:W-:Y:S01]  /*d870*/  IMAD.X R123, RZ, RZ, R143.reuse, P3 ;  /* 0x000000ffff7b7224 */ /* 0x100fe200018e068f */
[----:B------:R-:W-:Y:S02]  /*d880*/  LOP3.LUT R185, R114, 0x380, RZ, 0xc0, !PT ;  /* 0x0000038072b97812 */ /* 0x000fe400078ec0ff */
[----:B------:R-:W-:Y:S01]  /*d890*/  LOP3.LUT R102, R177, R102, RZ, 0x3c, !PT ;  /* 0x00000066b1667212 */ /* 0x000fe200078e3cff */
[----:B------:R-:W-:Y:S01]  /*d8a0*/  IMAD.X R127, RZ, RZ, R143, P4 ;  /* 0x000000ffff7f7224 */ /* 0x000fe200020e068f */
[----:B------:R-:W-:Y:S02]  /*d8b0*/  LOP3.LUT R106, R181, R106, RZ, 0x3c, !PT ;  /* 0x0000006ab56a7212 */ /* 0x000fe400078e3cff */
[----:B------:R-:W-:Y:S02]  /*d8c0*/  LOP3.LUT R177, R118, 0x380, RZ, 0xc0, !PT ;  /* 0x0000038076b17812 */ /* 0x000fe400078ec0ff */
[----:B------:R-:W-:-:S02]  /*d8d0*/  IADD3 R151, P2, R142, 0xc040, RZ ;  /* 0x0000c0408e977810 */ /* 0x000fc40007f5e0ff */
[----:B------:R-:W-:Y:S02]  /*d8e0*/  SHF.R.U64 R47, R47, 0x3, RZ ;  /* 0x000000032f2f7819 */ /* 0x000fe400000012ff */
[----:B------:R-:W-:Y:S01]  /*d8f0*/  LOP3.LUT R181, R122, 0x380, RZ, 0xc0, !PT ;  /* 0x000003807ab57812 */ /* 0x000fe200078ec0ff */
[----:B------:R-:W-:Y:S01]  /*d900*/  IMAD.X R39, RZ, RZ, R143, P2 ;  /* 0x000000ffff277224 */ /* 0x000fe200010e068f */
[----:B------:R-:W-:Y:S02]  /*d910*/  LOP3.LUT R110, R183, R110, RZ, 0x3c, !PT ;  /* 0x0000006eb76e7212 */ /* 0x000fe400078e3cff */
[----:B------:R-:W-:Y:S02]  /*d920*/  SHF.R.U64 R185, R185, 0x3, RZ ;  /* 0x00000003b9b97819 */ /* 0x000fe400000012ff */
[----:B------:R-:W-:Y:S02]  /*d930*/  LOP3.LUT R183, R126, 0x380, RZ, 0xc0, !PT ;  /* 0x000003807eb77812 */ /* 0x000fe400078ec0ff */
[----:B------:R-:W-:-:S02]  /*d940*/  IADD3 R130, P5, R142, 0x8060, RZ ;  /* 0x000080608e827810 */ /* 0x000fc40007fbe0ff */
[C---:B------:R-:W-:Y:S02]  /*d950*/  IADD3 R134, P0, R142.reuse, 0xc000, RZ ;  /* 0x0000c0008e867810 */ /* 0x040fe40007f1e0ff */
[C---:B------:R-:W-:Y:S01]  /*d960*/  IADD3 R138, P1, R142.reuse, 0xc020, RZ ;  /* 0x0000c0208e8a7810 */ /* 0x040fe20007f3e0ff */
[--C-:B------:R-:W-:Y:S01]  /*d970*/  IMAD.X R131, RZ, RZ, R143.reuse, P5 ;  /* 0x000000ffff837224 */ /* 0x100fe200028e068f */
[----:B------:R-:W-:Y:S01]  /*d980*/  IADD3 R176, P3, R142, 0xc060, RZ ;  /* 0x0000c0608eb07810 */ /* 0x000fe20007f7e0ff */
[--C-:B------:R-:W-:Y:S01]  /*d990*/  IMAD.X R135, RZ, RZ, R143.reuse, P0 ;  /* 0x000000ffff877224 */ /* 0x100fe200000e068f */
[----:B------:R-:W-:Y:S01]  /*d9a0*/  SHF.R.U64 R177, R177, 0x3, RZ ;  /* 0x00000003b1b17819 */ /* 0x000fe200000012ff */
[--C-:B------:R-:W-:Y:S01]  /*d9b0*/  IMAD.X R139, RZ, RZ, R143.reuse, P1 ;  /* 0x000000ffff8b7224 */ /* 0x100fe200008e068f */
[----:B------:R-:W-:Y:S01]  /*d9c0*/  LOP3.LUT R142, R47, R142, RZ, 0x3c, !PT ;  /* 0x0000008e2f8e7212 */ /* 0x000fe200078e3cff */
[----:B------:R-:W-:Y:S01]  /*d9d0*/  IMAD.X R47, RZ, RZ, R143, P3 ;  /* 0x000000ffff2f7224 */ /* 0x000fe200018e068f */
[----:B------:R-:W-:-:S02]  /*d9e0*/  SHF.R.U64 R181, R181, 0x3, RZ ;  /* 0x00000003b5b57819 */ /* 0x000fc400000012ff */
[----:B------:R-:W-:Y:S02]  /*d9f0*/  LOP3.LUT R38, R151, 0x380, RZ, 0xc0, !PT ;  /* 0x0000038097267812 */ /* 0x000fe400078ec0ff */
[----:B------:R-:W-:Y:S02]  /*da00*/  LOP3.LUT R114, R185, R114, RZ, 0x3c, !PT ;  /* 0x00000072b9727212 */ /* 0x000fe400078e3cff */
[----:B------:R-:W-:Y:S02]  /*da10*/  SHF.R.U64 R183, R183, 0x3, RZ ;  /* 0x00000003b7b77819 */ /* 0x000fe400000012ff */
[----:B------:R-:W-:Y:S02]  /*da20*/  LOP3.LUT R185, R130, 0x380, RZ, 0xc0, !PT ;  /* 0x0000038082b97812 */ /* 0x000fe400078ec0ff */
[----:B------:R-:W-:Y:S02]  /*da30*/  LOP3.LUT R118, R177, R118, RZ, 0x3c, !PT ;  /* 0x00000076b1767212 */ /* 0x000fe400078e3cff */
[----:B------:R-:W-:-:S02]  /*da40*/  LOP3.LUT R122, R181, R122, RZ, 0x3c, !PT ;  /* 0x0000007ab57a7212 */ /* 0x000fc400078e3cff */
[----:B------:R-:W-:Y:S02]  /*da50*/  LOP3.LUT R177, R134, 0x380, RZ, 0xc0, !PT ;  /* 0x0000038086b17812 */ /* 0x000fe400078ec0ff */
[----:B------:R-:W-:Y:S02]  /*da60*/  SHF.R.U64 R38, R38, 0x3, RZ ;  /* 0x0000000326267819 */ /* 0x000fe400000012ff */
[----:B------:R-:W-:Y:S02]  /*da70*/  MOV R142, R142 ;  /* 0x0000008e008e7202 */ /* 0x000fe40000000f00 */
[----:B------:R-:W-:Y:S02]  /*da80*/  LOP3.LUT R181, R138, 0x380, RZ, 0xc0, !PT ;  /* 0x000003808ab57812 */ /* 0x000fe400078ec0ff */
[----:B------:R-:W-:Y:S01]  /*da90*/  MOV R55, R54 ;  /* 0x0000003600377202 */ /* 0x000fe20000000f00 */
[----:B------:R1:W-:Y:S01]  /*daa0*/  STSM.16.M88.4 [R142], R24 ;  /* 0x000000188e007844 */ /* 0x0003e20000000200 */
[----:B------:R-:W-:-:S02]  /*dab0*/  LOP3.LUT R126, R183, R126, RZ, 0x3c, !PT ;  /* 0x0000007eb77e7212 */ /* 0x000fc400078e3cff */
[----:B------:R-:W-:Y:S01]  /*dac0*/  MOV R94, R94 ;  /* 0x0000005e005e7202 */ /* 0x000fe20000000f00 */
[----:B------:R2:W-:Y:S01]  /*dad0*/  STSM.16.M88.4 [R55], R32 ;  /* 0x0000002037007844 */ /* 0x0005e20000000200 */
[----:B------:R-:W-:Y:S02]  /*dae0*/  SHF.R.U64 R185, R185, 0x3, RZ ;  /* 0x00000003b9b97819 */ /* 0x000fe400000012ff */
[----:B------:R-:W-:Y:S01]  /*daf0*/  LOP3.LUT R183, R176, 0x380, RZ, 0xc0, !PT ;  /* 0x00000380b0b77812 */ /* 0x000fe200078ec0ff */
[----:B------:R-:W-:Y:S01]  /*db00*/  STSM.16.M88.4 [R94], R40 ;  /* 0x000000285e007844 */ /* 0x000fe20000000200 */
[----:B------:R-:W-:Y:S02]  /*db10*/  MOV R98, R98 ;  /* 0x0000006200627202 */ /* 0x000fe40000000f00 */
[----:B------:R-:W-:Y:S02]  /*db20*/  SHF.R.U64 R177, R177, 0x3, RZ ;  /* 0x00000003b1b17819 */ /* 0x000fe400000012ff */
[----:B------:R-:W-:Y:S01]  /*db30*/  LOP3.LUT R38, R38, R151, RZ, 0x3c, !PT ;  /* 0x0000009726267212 */ /* 0x000fe200078e3cff */
[----:B------:R-:W-:Y:S01]  /*db40*/  STSM.16.M88.4 [R98], R48 ;  /* 0x0000003062007844 */ /* 0x000fe20000000200 */
[----:B------:R-:W-:-:S02]  /*db50*/  MOV R102, R102 ;  /* 0x0000006600667202 */ /* 0x000fc40000000f00 */
[----:B------:R-:W-:Y:S02]  /*db60*/  SHF.R.U64 R181, R181, 0x3, RZ ;  /* 0x00000003b5b57819 */ /* 0x000fe400000012ff */
[----:B------:R-:W-:Y:S01]  /*db70*/  MOV R106, R106 ;  /* 0x0000006a006a7202 */ /* 0x000fe20000000f00 */
[----:B------:R4:W-:Y:S01]  /*db80*/  STSM.16.M88.4 [R102], R8 ;  /* 0x0000000866007844 */ /* 0x0009e20000000200 */
[----:B------:R-:W-:Y:S02]  /*db90*/  MOV R110, R110 ;  /* 0x0000006e006e7202 */ /* 0x000fe40000000f00 */
[----:B-1----:R-:W-:Y:S01]  /*dba0*/  F2FP.BF16.F32.PACK_AB R24, R73, R162 ;  /* 0x000000a24918723e */ /* 0x002fe200000010ff */
[----:B------:R1:W-:Y:S01]  /*dbb0*/  STSM.16.M88.4 [R106], R12 ;  /* 0x0000000c6a007844 */ /* 0x0003e20000000200 */
[----:B------:R-:W-:Y:S02]  /*dbc0*/  F2FP.BF16.F32.PACK_AB R25, R75, R74 ;  /* 0x0000004a4b19723e */ /* 0x000fe400000010ff */
[----:B------:R-:W-:-:S02]  /*dbd0*/  F2FP.BF16.F32.PACK_AB R26, R77, R163 ;  /* 0x000000a34d1a723e */ /* 0x000fc400000010ff */
[----:B------:R-:W-:Y:S02]  /*dbe0*/  F2FP.BF16.F32.PACK_AB R27, R79, R78 ;  /* 0x0000004e4f1b723e */ /* 0x000fe400000010ff */
[----:B------:R-:W-:Y:S02]  /*dbf0*/  LOP3.LUT R130, R185, R130, RZ, 0x3c, !PT ;  /* 0x00000082b9827212 */ /* 0x000fe400078e3cff */
[----:B------:R-:W-:Y:S01]  /*dc00*/  SHF.R.U64 R183, R183, 0x3, RZ ;  /* 0x00000003b7b77819 */ /* 0x000fe200000012ff */
[----:B------:R0:W-:Y:S01]  /*dc10*/  STSM.16.M88.4 [R110], R24 ;  /* 0x000000186e007844 */ /* 0x0001e20000000200 */
[----:B------:R-:W-:Y:S02]  /*dc20*/  MOV R114, R114 ;  /* 0x0000007200727202 */ /* 0x000fe40000000f00 */
[----:B------:R-:W-:Y:S02]  /*dc30*/  LOP3.LUT R134, R177, R134, RZ, 0x3c, !PT ;  /* 0x00000086b1867212 */ /* 0x000fe400078e3cff */
[----:B------:R-:W-:Y:S01]  /*dc40*/  MOV R118, R118 ;  /* 0x0000007600767202 */ /* 0x000fe20000000f00 */
[----:B------:R3:W-:Y:S01]  /*dc50*/  STSM.16.M88.4 [R114], R28 ;  /* 0x0000001c72007844 */ /* 0x0007e20000000200 */
[----:B------:R-:W-:-:S02]  /*dc60*/  MOV R44, R38 ;  /* 0x00000026002c7202 */ /* 0x000fc40000000f00 */
[----:B--2---:R-:W-:Y:S02]  /*dc70*/  F2FP.BF16.F32.PACK_AB R32, R3, R166 ;  /* 0x000000a60320723e */ /* 0x004fe400000010ff */
[----:B------:R-:W-:Y:S02]  /*dc80*/  F2FP.BF16.F32.PACK_AB R33, R58, R6 ;  /* 0x000000063a21723e */ /* 0x000fe400000010ff */
[----:B------:R-:W-:Y:S02]  /*dc90*/  F2FP.BF16.F32.PACK_AB R34, R93, R167 ;  /* 0x000000a75d22723e */ /* 0x000fe400000010ff */
[----:B------:R-:W-:Y:S02]  /*dca0*/  F2FP.BF16.F32.PACK_AB R35, R64, R62 ;  /* 0x0000003e4023723e */ /* 0x000fe400000010ff */
[----:B------:R-:W-:Y:S02]  /*dcb0*/  LOP3.LUT R138, R181, R138, RZ, 0x3c, !PT ;  /* 0x0000008ab58a7212 */ /* 0x000fe400078e3cff */
[----:B------:R-:W-:Y:S01]  /*dcc0*/  MOV R122, R122 ;  /* 0x0000007a007a7202 */ /* 0x000fe20000000f00 */
[----:B------:R-:W-:Y:S01]  /*dcd0*/  STSM.16.M88.4 [R118], R32 ;  /* 0x0000002076007844 */ /* 0x000fe20000000200 */
[----:B------:R-:W-:-:S02]  /*dce0*/  F2FP.BF16.F32.PACK_AB R38, R101, R169 ;  /* 0x000000a96526723e */ /* 0x000fc400000010ff */
[----:B------:R-:W-:Y:S02]  /*dcf0*/  F2FP.BF16.F32.PACK_AB R39, R72, R70 ;  /* 0x000000464827723e */ /* 0x000fe400000010ff */
[----:B------:R-:W-:Y:S02]  /*dd00*/  MOV R126, R126 ;  /* 0x0000007e007e7202 */ /* 0x000fe40000000f00 */
[----:B----4-:R-:W-:Y:S01]  /*dd10*/  F2FP.BF16.F32.PACK_AB R8, R105, R170 ;  /* 0x000000aa6908723e */ /* 0x010fe200000010ff */
[----:B------:R-:W-:Y:S01]  /*dd20*/  STSM.16.M88.4 [R122], R36 ;  /* 0x000000247a007844 */ /* 0x000fe20000000200 */
[----:B------:R-:W-:Y:S01]  /*dd30*/  F2FP.BF16.F32.PACK_AB R9, R80, R76 ;  /* 0x0000004c5009723e */ /* 0x000fe200000010ff */
[----:B------:R-:W-:Y:S01]  /*dd40*/  IMAD.MOV.U32 R76, RZ, RZ, RZ ;  /* 0x000000ffff4c7224 */ /* 0x000fe200078e00ff */
[----:B------:R-:W-:Y:S02]  /*dd50*/  F2FP.BF16.F32.PACK_AB R10, R109, R171 ;  /* 0x000000ab6d0a723e */ /* 0x000fe400000010ff */
[----:B------:R-:W-:-:S02]  /*dd60*/  F2FP.BF16.F32.PACK_AB R11, R87, R84 ;  /* 0x00000054570b723e */ /* 0x000fc400000010ff */
[----:B------:R-:W-:Y:S02]  /*dd70*/  LOP3.LUT R46, R183, R176, RZ, 0x3c, !PT ;  /* 0x000000b0b72e7212 */ /* 0x000fe400078e3cff */
[----:B------:R-:W-:Y:S01]  /*dd80*/  MOV R130, R130 ;  /* 0x0000008200827202 */ /* 0x000fe20000000f00 */
[----:B------:R2:W-:Y:S01]  /*dd90*/  STSM.16.M88.4 [R126], R8 ;  /* 0x000000087e007844 */ /* 0x0005e20000000200 */
[----:B-1----:R-:W-:Y:S02]  /*dda0*/  F2FP.BF16.F32.PACK_AB R12, R113, R172 ;  /* 0x000000ac710c723e */ /* 0x002fe400000010ff */
        /* <DEDUP_REMOVED lines=9> */
[----:B------:R-:W-:-:S02]  /*de40*/  ISETP.NE.U32.AND P0, PT, RZ, UR4, PT ;  /* 0x00000004ff007c0c */ /* 0x000fc4000bf05070 */
[----:B------:R-:W-:Y:S01]  /*de50*/  IADD3 R6, P1, R214, UR4, RZ ;  /* 0x00000004d6067c10 */ /* 0x000fe2000ff3e0ff */
[----:B------:R0:W-:Y:S01]  /*de60*/  STSM.16.M88.4 [R134], R24 ;  /* 0x0000001886007844 */ /* 0x0001e20000000200 */
[----:B------:R-:W-:Y:S02]  /*de70*/  MOV R54, R138 ;  /* 0x0000008a00367202 */ /* 0x000fe40000000f00 */
[----:B---3--:R-:W-:Y:S02]  /*de80*/  F2FP.BF16.F32.PACK_AB R28, R129, R179 ;  /* 0x000000b3811c723e */ /* 0x008fe400000010ff */
[----:B------:R-:W-:Y:S02]  /*de90*/  F2FP.BF16.F32.PACK_AB R29, R128, R124 ;  /* 0x0000007c801d723e */ /* 0x000fe400000010ff */
[----:B------:R-:W-:Y:S02]  /*dea0*/  F2FP.BF16.F32.PACK_AB R30, R133, R132 ;  /* 0x00000084851e723e */ /* 0x000fe400000010ff */
[----:B------:R-:W-:-:S02]  /*deb0*/  F2FP.BF16.F32.PACK_AB R31, R153, R152 ;  /* 0x00000098991f723e */ /* 0x000fc400000010ff */
[----:B------:R-:W-:Y:S02]  /*dec0*/  F2FP.BF16.F32.PACK_AB R138, R141, R140 ;  /* 0x0000008c8d8a723e */ /* 0x000fe400000010ff */
[----:B------:R-:W-:Y:S01]  /*ded0*/  F2FP.BF16.F32.PACK_AB R139, R157, R156 ;  /* 0x0000009c9d8b723e */ /* 0x000fe200000010ff */
[----:B------:R1:W-:Y:S01]  /*dee0*/  STSM.16.M88.4 [R54], R28 ;  /* 0x0000001c36007844 */ /* 0x0003e20000000200 */
[----:B------:R-:W-:Y:S02]  /*def0*/  MOV R46, R46 ;  /* 0x0000002e002e7202 */ /* 0x000fe40000000f00 */
[----:B------:R-:W-:Y:S01]  /*df00*/  ISETP.NE.AND.EX P0, PT, RZ, UR5, PT, P0 ;  /* 0x00000005ff007c0c */ /* 0x000fe2000bf05300 */
[----:B------:R1:W-:Y:S01]  /*df10*/  STSM.16.M88.4 [R44], R136 ;  /* 0x000000882c007844 */ /* 0x0003e20000000200 */
[----:B------:R-:W-:Y:S01]  /*df20*/  IADD3.X R7, R215, UR5, RZ, P1, !PT ;  /* 0x00000005d7077c10 */ /* 0x000fe20008ffe4ff */
[----:B------:R-:W-:Y:S02]  /*df30*/  ULDC.64 UR4, c[0x0][0xc08] ;  /* 0x0003020000047ab9 */ /* 0x000fe40000000a00 */
[----:B------:R-:W-:Y:S01]  /*df40*/  ISETP.NE.U32.AND P2, PT, RZ, UR4, PT ;  /* 0x00000004ff007c0c */ /* 0x000fe2000bf45070 */
[----:B------:R1:W-:Y:S01]  /*df50*/  STSM.16.M88.4 [R46], R144 ;  /* 0x000000902e007844 */ /* 0x0003e20000000200 */
[----:B------:R-:W-:Y:S02]  /*df60*/  BAR.SYNC.DEFER_BLOCKING 0x1, 0x100 ;  /* 0x0044000000007b1d */ /* 0x000fe40000010000 */
[----:B------:R-:W-:-:S13]  /*df70*/  ISETP.NE.AND.EX P2, PT, RZ, UR5, PT, P2 ;  /* 0x00000005ff007c0c */ /* 0x000fda000bf45320 */
[----:B------:R-:W-:Y:S01]  /*df80*/  @P2 IADD3 R214, P3, R214, UR4, RZ ;  /* 0x00000004d6d62c10 */ /* 0x000fe2000ff7e0ff */
[----:B------:R-:W-:Y:S02]  /*df90*/  ULDC UR4, c[0x0][0xa88] ;  /* 0x0002a20000047ab9 */ /* 0x000fe40000000800 */
[----:B--2---:R-:W-:Y:S01]  /*dfa0*/  IMAD.U32 R11, RZ, RZ, UR4 ;  /* 0x00000004ff0b7e24 */ /* 0x004fe2000f8e00ff */
[----:B------:R-:W-:Y:S01]  /*dfb0*/  @P2 IADD3.X R215, R215, UR5, RZ, P3, !PT ;  /* 0x00000005d7d72c10 */ /* 0x000fe20009ffe4ff */
[----:B------:R1:W5:Y:S01]  /*dfc0*/  @P0 LDG.E R76, desc[UR40][R6.64] ;  /* 0x00000028064c0981 */ /* 0x000362000c1e1900 */
[----:B------:R-:W-:Y:S01]  /*dfd0*/  ISETP.NE.AND P1, PT, R0, 0x1, PT ;  /* 0x000000010000780c */ /* 0x000fe20003f25270 */
[----:B0-----:R-:W-:Y:S02]  /*dfe0*/  IMAD R27, R219, 0x80, R237 ;  /* 0x00000080db1b7824 */ /* 0x001fe400078e02ed */
[----:B------:R1:W5:Y:S10]  /*dff0*/  @P2 LDG.E R11, desc[UR40][R214.64] ;  /* 0x00000028d60b2981 */ /* 0x000374000c1e1900 */
[----:B------:R-:W0:Y:S08]  /*e000*/  @P1 LDC R8, c[0x0][0xbec] ;  /* 0x0002fb00ff081b82 */ /* 0x000e300000000800 */
[----:B------:R-:W2:Y:S01]  /*e010*/  @P1 LDC R13, c[0x0][0xbf0] ;  /* 0x0002fc00ff0d1b82 */ /* 0x000ea20000000800 */
[----:B-1----:R-:W-:Y:S05]  /*e020*/  @P2 BRA `(.L_x_9975) ;  /* 0x0000000000102947 */ /* 0x002fea0003800000 */
[----:B------:R-:W-:Y:S05]  /*e030*/  @!P0 BRA `(.L_x_9975) ;  /* 0x00000000000c8947 */ /* 0x000fea0003800000 */
[----:B------:R-:W3:Y:S04]  /*e040*/  LDG.E R10, desc[UR40][R6.64] ;  /* 0x00000028060a7981 */ /* 0x000ee8000c1e1900 */
[----:B-----5:R-:W3:Y:S02]  /*e050*/  LDG.E R11, desc[UR40][R6.64+0x4] ;  /* 0x00000428060b7981 */ /* 0x020ee4000c1e1900 */
[----:B---3--:R-:W-:-:S07]  /*e060*/  IMAD.IADD R11, R11, 0x1, -R10 ;  /* 0x000000010b0b7824 */ /* 0x008fce00078e0a0a */
.L_x_9975:
[----:B------:R-:W-:Y:S01]  /*e070*/  SHF.R.S32.HI R3, RZ, 0x1f, R213 ;  /* 0x0000001fff037819 */ /* 0x000fe200000114d5 */
[----:B0-----:R-:W-:Y:S01]  /*e080*/  @P1 IMAD.HI.U32 R6, R27, R8, RZ ;  /* 0x000000081b061227 */ /* 0x001fe200078e00ff */
[----:B------:R-:W-:Y:S01]  /*e090*/  ULDC.64 UR4, c[0x0][0xb90] ;  /* 0x0002e40000047ab9 */ /* 0x000fe20000000a00 */
[----:B-----5:R-:W-:Y:S01]  /*e0a0*/  SHF.R.S32.HI R77, RZ, 0x1f, R76 ;  /* 0x0000001fff4d7819 */ /* 0x020fe2000001144c */
[----:B------:R-:W0:Y:S01]  /*e0b0*/  @P1 LDC R82, c[0x0][0xbec] ;  /* 0x0002fb00ff521b82 */ /* 0x000e220000000800 */
[----:B------:R-:W-:Y:S01]  /*e0c0*/  IMAD R8, R3, UR4, RZ ;  /* 0x0000000403087c24 */ /* 0x000fe2000f8e02ff */
[----:B------:R-:W-:Y:S01]  /*e0d0*/  SEL R229, R229, RZ, !P0 ;  /* 0x000000ffe5e57207 */ /* 0x000fe20004000000 */
[----:B------:R-:W-:Y:S01]  /*e0e0*/  IMAD.MOV.U32 R9, RZ, RZ, R27 ;  /* 0x000000ffff097224 */ /* 0x000fe200078e001b */
[----:B--2---:R-:W-:Y:S01]  /*e0f0*/  @P1 SHF.R.U32.HI R9, RZ, R13, R6 ;  /* 0x0000000dff091219 */ /* 0x004fe20000011606 */
[----:B------:R-:W-:Y:S01]  /*e100*/  IMAD.WIDE.U32 R6, R213, UR4, R76 ;  /* 0x00000004d5067c25 */ /* 0x000fe2000f8e004c */
[----:B------:R-:W-:-:S02]  /*e110*/  SEL R216, R216, RZ, !P0 ;  /* 0x000000ffd8d87207 */ /* 0x000fc40004000000 */
[----:B------:R-:W1:Y:S01]  /*e120*/  @P1 LDC R81, c[0x0][0xbf0] ;  /* 0x0002fc00ff511b82 */ /* 0x000e620000000800 */
[----:B------:R-:W-:Y:S01]  /*e130*/  IMAD R13, R213, UR5, R8 ;  /* 0x00000005d50d7c24 */ /* 0x000fe2000f8e0208 */
[----:B------:R-:W-:Y:S01]  /*e140*/  ULDC.64 UR4, c[0x0][0xb98] ;  /* 0x0002e60000047ab9 */ /* 0x000fe20000000a00 */
[----:B------:R-:W-:Y:S02]  /*e150*/  IMAD.MOV R25, RZ, RZ, -R9 ;  /* 0x000000ffff197224 */ /* 0x000fe400078e0a09 */
[----:B------:R-:W-:Y:S02]  /*e160*/  IMAD.IADD R7, R7, 0x1, R13 ;  /* 0x0000000107077824 */ /* 0x000fe400078e020d */
[----:B------:R-:W-:Y:S02]  /*e170*/  IMAD R13, R0, R25, R27 ;  /* 0x00000019000d7224 */ /* 0x000fe400078e021b */
[----:B------:R-:W-:Y:S02]  /*e180*/  IMAD R15, R228, 0x40, R205 ;  /* 0x00000040e40f7824 */ /* 0x000fe400078e02cd */
[----:B------:R-:W-:Y:S01]  /*e190*/  IMAD R25, R229, UR4, RZ ;  /* 0x00000004e5197c24 */ /* 0x000fe2000f8e02ff */
[----:B------:R-:W-:Y:S01]  /*e1a0*/  SHF.R.S32.HI R8, RZ, 0x1f, R13 ;  /* 0x0000001fff087819 */ /* 0x000fe2000001140d */
[----:B------:R-:W-:-:S04]  /*e1b0*/  IMAD.WIDE.U32 R6, R216, UR4, R6 ;  /* 0x00000004d8067c25 */ /* 0x000fc8000f8e0006 */
[----:B------:R-:W-:Y:S01]  /*e1c0*/  IMAD.WIDE R20, R15, 0x2, R20 ;  /* 0x000000020f147825 */ /* 0x000fe200078e0214 */
[----:B------:R-:W-:Y:S02]  /*e1d0*/  SHF.R.S32.HI R15, RZ, 0x1f, R9 ;  /* 0x0000001fff0f7819 */ /* 0x000fe40000011409 */
[----:B------:R-:W-:Y:S01]  /*e1e0*/  IADD3 R6, P0, R9, R6, RZ ;  /* 0x0000000609067210 */ /* 0x000fe20007f1e0ff */
[----:B------:R-:W-:Y:S01]  /*e1f0*/  IMAD R25, R216, UR5, R25 ;  /* 0x00000005d8197c24 */ /* 0x000fe2000f8e0219 */
[----:B------:R-:W-:Y:S01]  /*e200*/  ULDC.64 UR4, c[0x0][0xb88] ;  /* 0x0002e20000047ab9 */ /* 0x000fe20000000a00 */
[----:B------:R-:W-:Y:S01]  /*e210*/  IADD3 R9, P2, R20, 0x1000, RZ ;  /* 0x0000100014097810 */ /* 0x000fe20007f5e0ff */
[----:B------:R-:W-:Y:S01]  /*e220*/  IMAD R10, R8, UR4, RZ ;  /* 0x00000004080a7c24 */ /* 0x000fe2000f8e02ff */
[----:B------:R-:W-:Y:S01]  /*e230*/  IADD3 R33, P4, R20, 0x5000, RZ ;  /* 0x0000500014217810 */ /* 0x000fe20007f9e0ff */
[----:B------:R-:W-:Y:S01]  /*e240*/  IMAD R78, R11, R0, RZ ;  /* 0x000000000b4e7224 */ /* 0x000fe200078e02ff */
[----:B------:R-:W-:Y:S01]  /*e250*/  IADD3.X R7, R15, R7, R25, P0, !PT ;  /* 0x000000070f077210 */ /* 0x000fe200007fe419 */
[----:B------:R-:W-:Y:S01]  /*e260*/  IMAD R15, R13, UR5, R10 ;  /* 0x000000050d0f7c24 */ /* 0x000fe2000f8e020a */
[----:B------:R-:W-:-:S02]  /*e270*/  LOP3.LUT R8, R9, 0x380, RZ, 0xc0, !PT ;  /* 0x0000038009087812 */ /* 0x000fc400078ec0ff */
[C---:B------:R-:W-:Y:S01]  /*e280*/  IADD3 R25, P5, R20.reuse, 0x3000, RZ ;  /* 0x0000300014197810 */ /* 0x040fe20007fbe0ff */
[----:B------:R-:W-:Y:S01]  /*e290*/  IMAD.WIDE.U32 R6, R13, UR4, R6 ;  /* 0x000000040d067c25 */ /* 0x000fe2000f8e0006 */
[----:B------:R-:W-:Y:S01]  /*e2a0*/  ULDC.64 UR4, c[0x0][0xb50] ;  /* 0x0002d40000047ab9 */ /* 0x000fe20000000a00 */
[----:B------:R-:W-:Y:S02]  /*e2b0*/  IADD3 R13, P3, R20, 0x2000, RZ ;  /* 0x00002000140d7810 */ /* 0x000fe40007f7e0ff */
[----:B------:R-:W-:Y:S01]  /*e2c0*/  IMAD.IADD R7, R7, 0x1, R15 ;  /* 0x0000000107077824 */ /* 0x000fe200078e020f */
[----:B------:R-:W-:Y:S02]  /*e2d0*/  LEA R10, P0, R6, UR4, 0x2 ;  /* 0x00000004060a7c11 */ /* 0x000fe4000f8010ff */
[----:B------:R-:W-:Y:S02]  /*e2e0*/  SHF.R.U64 R8, R8, 0x3, RZ ;  /* 0x0000000308087819 */ /* 0x000fe400000012ff */
[----:B------:R-:W-:Y:S01]  /*e2f0*/  LEA.HI.X R6, R6, UR5, R7, 0x2, P0 ;  /* 0x0000000506067c11 */ /* 0x000fe200080f1407 */
[----:B------:R-:W-:Y:S01]  /*e300*/  SHFL.IDX PT, R50, R10, RZ, 0x1c1f ;  /* 0x001c1fff0a327589 */ /* 0x000fe200000e0000 */
[----:B------:R-:W-:Y:S01]  /*e310*/  IADD3 R29, P0, R20, 0x4000, RZ ;  /* 0x00004000141d7810 */ /* 0x000fe20007f1e0ff */
[----:B------:R-:W-:Y:S01]  /*e320*/  IMAD R7, R219, 0x80, R235 ;  /* 0x00000080db077824 */ /* 0x000fe200078e02eb */
[----:B------:R-:W-:Y:S01]  /*e330*/  LOP3.LUT R12, R13, 0x380, RZ, 0xc0, !PT ;  /* 0x000003800d0c7812 */ /* 0x000fe200078ec0ff */
[----:B------:R-:W2:Y:S01]  /*e340*/  SHFL.IDX PT, R51, R6, RZ, 0x1c1f ;  /* 0x001c1fff06337589 */ /* 0x000ea200000e0000 */
[----:B------:R-:W-:Y:S01]  /*e350*/  LOP3.LUT R8, R8, R9, RZ, 0x3c, !PT ;  /* 0x0000000908087212 */ /* 0x000fe200078e3cff */
[----:B------:R-:W-:Y:S01]  /*e360*/  IMAD.X R9, RZ, RZ, R21, P2 ;  /* 0x000000ffff097224 */ /* 0x000fe200010e0615 */
[----:B------:R-:W-:Y:S01]  /*e370*/  LOP3.LUT R28, R29, 0x380, RZ, 0xc0, !PT ;  /* 0x000003801d1c7812 */ /* 0x000fe200078ec0ff */
[----:B------:R-:W-:Y:S01]  /*e380*/  SHFL.IDX PT, R54, R10, 0x1, 0x1c1f ;  /* 0x003c1f000a367f89 */ /* 0x000fe200000e0000 */
[----:B------:R-:W-:Y:S01]  /*e390*/  SHF.R.U64 R12, R12, 0x3, RZ ;  /* 0x000000030c0c7819 */ /* 0x000fe200000012ff */
[----:B------:R-:W-:Y:S01]  /*e3a0*/  ULDC.64 UR4, c[0x0][0xaa0] ;  /* 0x0002a80000047ab9 */ /* 0x000fe20000000a00 */
[----:B------:R-:W-:Y:S01]  /*e3b0*/  IADD3 R37, P2, R20, 0x6000, RZ ;  /* 0x0000600014257810 */ /* 0x000fe20007f5e0ff */
[----:B------:R3:W4:Y:S01]  /*e3c0*/  SHFL.IDX PT, R55, R6, 0x1, 0x1c1f ;  /* 0x003c1f0006377f89 */ /* 0x00072200000e0000 */
[----:B------:R-:W-:-:S02]  /*e3d0*/  SHF.R.U64 R28, R28, 0x3, RZ ;  /* 0x000000031c1c7819 */ /* 0x000fc400000012ff */
[----:B------:R-:W-:Y:S01]  /*e3e0*/  LOP3.LUT R12, R12, R13, RZ, 0x3c, !PT ;  /* 0x0000000d0c0c7212 */ /* 0x000fe200078e3cff */
[--C-:B------:R-:W-:Y:S01]  /*e3f0*/  IMAD.X R13, RZ, RZ, R21.reuse, P3 ;  /* 0x000000ffff0d7224 */ /* 0x100fe200018e0615 */
[----:B------:R-:W-:Y:S02]  /*e400*/  LOP3.LUT R36, R37, 0x380, RZ, 0xc0, !PT ;  /* 0x0000038025247812 */ /* 0x000fe400078ec0ff */
[----:B------:R-:W-:Y:S02]  /*e410*/  IADD3 R41, P3, R20, 0x7000, RZ ;  /* 0x0000700014297810 */ /* 0x000fe40007f7e0ff */
[----:B------:R-:W-:Y:S01]  /*e420*/  LOP3.LUT R28, R28, R29, RZ, 0x3c, !PT ;  /* 0x0000001d1c1c7212 */ /* 0x000fe200078e3cff */
[----:B------:R-:W-:Y:S01]  /*e430*/  IMAD.X R29, RZ, RZ, R21, P0 ;  /* 0x000000ffff1d7224 */ /* 0x000fe200000e0615 */
[----:B------:R-:W-:Y:S02]  /*e440*/  SHF.R.U64 R36, R36, 0x3, RZ ;  /* 0x0000000324247819 */ /* 0x000fe400000012ff */
[----:B------:R-:W-:-:S02]  /*e450*/  IADD3 R49, P0, R20, 0x9000, RZ ;  /* 0x0000900014317810 */ /* 0x000fc40007f1e0ff */
[----:B------:R-:W-:Y:S02]  /*e460*/  LOP3.LUT R40, R41, 0x380, RZ, 0xc0, !PT ;  /* 0x0000038029287812 */ /* 0x000fe400078ec0ff */
[----:B------:R-:W-:Y:S02]  /*e470*/  LOP3.LUT R24, R25, 0x380, RZ, 0xc0, !PT ;  /* 0x0000038019187812 */ /* 0x000fe400078ec0ff */
[----:B------:R-:W-:Y:S02]  /*e480*/  LOP3.LUT R32, R33, 0x380, RZ, 0xc0, !PT ;  /* 0x0000038021207812 */ /* 0x000fe400078ec0ff */
[----:B------:R-:W-:Y:S01]  /*e490*/  LOP3.LUT R36, R36, R37, RZ, 0x3c, !PT ;  /* 0x0000002524247212 */ /* 0x000fe200078e3cff */
[----:B------:R-:W-:Y:S01]  /*e4a0*/  IMAD.X R37, RZ, RZ, R21, P2 ;  /* 0x000000ffff257224 */ /* 0x000fe200010e0615 */
[----:B------:R-:W-:Y:S02]  /*e4b0*/  LOP3.LUT R48, R49, 0x380, RZ, 0xc0, !PT ;  /* 0x0000038031307812 */ /* 0x000fe400078ec0ff */
[----:B------:R-:W-:-:S02]  /*e4c0*/  SHF.R.U64 R40, R40, 0x3, RZ ;  /* 0x0000000328287819 */ /* 0x000fc400000012ff */
[----:B------:R-:W-:Y:S02]  /*e4d0*/  IADD3 R57, P2, R20, 0xb000, RZ ;  /* 0x0000b00014397810 */ /* 0x000fe40007f5e0ff */
[----:B------:R-:W-:Y:S02]  /*e4e0*/  SHF.R.U64 R24, R24, 0x3, RZ ;  /* 0x0000000318187819 */ /* 0x000fe400000012ff */
[----:B------:R-:W-:Y:S02]  /*e4f0*/  SHF.R.U64 R32, R32, 0x3, RZ ;  /* 0x0000000320207819 */ /* 0x000fe400000012ff */
[----:B------:R-:W-:Y:S02]  /*e500*/  SHF.R.U64 R48, R48, 0x3, RZ ;  /* 0x0000000330307819 */ /* 0x000fe400000012ff */
[----:B------:R-:W-:Y:S01]  /*e510*/  LOP3.LUT R40, R40, R41, RZ, 0x3c, !PT ;  /* 0x0000002928287212 */ /* 0x000fe200078e3cff */
[----:B------:R-:W-:Y:S01]  /*e520*/  IMAD.X R41, RZ, RZ, R21, P3 ;  /* 0x000000ffff297224 */ /* 0x000fe200018e0615 */
[----:B------:R-:W-:-:S02]  /*e530*/  LOP3.LUT R56, R57, 0x380, RZ, 0xc0, !PT ;  /* 0x0000038039387812 */ /* 0x000fc400078ec0ff */
[----:B------:R-:W-:Y:S01]  /*e540*/  LOP3.LUT R24, R24, R25, RZ, 0x3c, !PT ;  /* 0x0000001918187212 */ /* 0x000fe200078e3cff */
[--C-:B------:R-:W-:Y:S01]  /*e550*/  IMAD.X R25, RZ, RZ, R21.reuse, P5 ;  /* 0x000000ffff197224 */ /* 0x100fe200028e0615 */
[----:B------:R-:W-:Y:S01]  /*e560*/  LOP3.LUT R32, R32, R33, RZ, 0x3c, !PT ;  /* 0x0000002120207212 */ /* 0x000fe200078e3cff */
[--C-:B------:R-:W-:Y:S01]  /*e570*/  IMAD.X R33, RZ, RZ, R21.reuse, P4 ;  /* 0x000000ffff217224 */ /* 0x100fe200020e0615 */
[C---:B------:R-:W-:Y:S02]  /*e580*/  IADD3 R61, P3, R20.reuse, 0xc000, RZ ;  /* 0x0000c000143d7810 */ /* 0x040fe40007f7e0ff */
[C---:B------:R-:W-:Y:S02]  /*e590*/  IADD3 R45, P5, R20.reuse, 0x8000, RZ ;  /* 0x00008000142d7810 */ /* 0x040fe40007fbe0ff */
[----:B------:R-:W-:Y:S02]  /*e5a0*/  IADD3 R53, P4, R20, 0xa000, RZ ;  /* 0x0000a00014357810 */ /* 0x000fe40007f9e0ff */
[----:B------:R-:W-:Y:S01]  /*e5b0*/  LOP3.LUT R48, R48, R49, RZ, 0x3c, !PT ;  /* 0x0000003130307212 */ /* 0x000fe200078e3cff */
[----:B------:R-:W-:Y:S01]  /*e5c0*/  IMAD.X R49, RZ, RZ, R21, P0 ;  /* 0x000000ffff317224 */ /* 0x000fe200000e0615 */
[----:B------:R-:W-:-:S02]  /*e5d0*/  SHF.R.U64 R56, R56, 0x3, RZ ;  /* 0x0000000338387819 */ /* 0x000fc400000012ff */
[----:B------:R-:W-:Y:S02]  /*e5e0*/  LOP3.LUT R60, R61, 0x380, RZ, 0xc0, !PT ;  /* 0x000003803d3c7812 */ /* 0x000fe400078ec0ff */
[----:B------:R-:W-:Y:S02]  /*e5f0*/  LOP3.LUT P0, RZ, R230, 0x3, RZ, 0xc0, !PT ;  /* 0x00000003e6ff7812 */ /* 0x000fe4000780c0ff */
[----:B------:R-:W-:Y:S02]  /*e600*/  LOP3.LUT R44, R45, 0x380, RZ, 0xc0, !PT ;  /* 0x000003802d2c7812 */ /* 0x000fe400078ec0ff */
[----:B------:R-:W-:Y:S02]  /*e610*/  LOP3.LUT R52, R53, 0x380, RZ, 0xc0, !PT ;  /* 0x0000038035347812 */ /* 0x000fe400078ec0ff */
[----:B------:R-:W-:Y:S01]  /*e620*/  LOP3.LUT R56, R56, R57, RZ, 0x3c, !PT ;  /* 0x0000003938387212 */ /* 0x000fe200078e3cff */
[----:B------:R-:W-:Y:S01]  /*e630*/  IMAD.X R57, RZ, RZ, R21, P2 ;  /* 0x000000ffff397224 */ /* 0x000fe200010e0615 */
[----:B------:R-:W-:-:S02]  /*e640*/  SHF.R.U64 R60, R60, 0x3, RZ ;  /* 0x000000033c3c7819 */ /* 0x000fc400000012ff */
[CC--:B------:R-:W-:Y:S01]  /*e650*/  ISETP.GE.OR P2, PT, R7.reuse, R78.reuse, P0 ;  /* 0x0000004e0700720c */ /* 0x0c0fe20000746670 */
[----:B------:R-:W-:Y:S01]  /*e660*/  VIADD R7, R7, 0x8 ;  /* 0x0000000807077836 */ /* 0x000fe20000000000 */
        /* <DEDUP_REMOVED lines=8> */
[----:B------:R-:W-:Y:S01]  /*e6f0*/  IADD3 R11, P3, R20, 0xf000, RZ ;  /* 0x0000f000140b7810 */ /* 0x000fe20007f7e0ff */
[----:B--2---:R-:W-:Y:S01]  /*e700*/  @!P2 ST.E desc[UR40][R50.64], R5 ;  /* 0x000000053200a985 */ /* 0x004fe2000c101928 */
[----:B------:R-:W-:-:S02]  /*e710*/  ISETP.GE.OR P0, PT, R7, R78, P0 ;  /* 0x0000004e0700720c */ /* 0x000fc40000706670 */
[C---:B------:R-:W-:Y:S01]  /*e720*/  IADD3 R65, P5, R20.reuse, 0xd000, RZ ;  /* 0x0000d00014417810 */ /* 0x040fe20007fbe0ff */
[----:B------:R-:W-:Y:S01]  /*e730*/  IMAD.X R73, RZ, RZ, R21, P3 ;  /* 0x000000ffff497224 */ /* 0x000fe200018e0615 */
[C---:B------:R-:W-:Y:S02]  /*e740*/  IADD3 R69, P4, R20.reuse, 0xe000, RZ ;  /* 0x0000e00014457810 */ /* 0x040fe40007f9e0ff */
[----:B------:R-:W-:Y:S02]  /*e750*/  LOP3.LUT R15, R20, 0x380, RZ, 0xc0, !PT ;  /* 0x00000380140f7812 */ /* 0x000fe400078ec0ff */
[----:B---3--:R-:W-:Y:S02]  /*e760*/  LOP3.LUT R6, R11, 0x380, RZ, 0xc0, !PT ;  /* 0x000003800b067812 */ /* 0x008fe400078ec0ff */
[----:B------:R-:W-:Y:S02]  /*e770*/  LOP3.LUT R64, R65, 0x380, RZ, 0xc0, !PT ;  /* 0x0000038041407812 */ /* 0x000fe400078ec0ff */
[----:B------:R-:W-:Y:S01]  /*e780*/  LOP3.LUT R68, R69, 0x380, RZ, 0xc0, !PT ;  /* 0x0000038045447812 */ /* 0x000fe200078ec0ff */
[----:B----4-:R2:W-:Y:S01]  /*e790*/  @!P0 ST.E desc[UR40][R54.64], R4 ;  /* 0x0000000436008985 */ /* 0x0105e2000c101928 */
[----:B------:R-:W-:-:S02]  /*e7a0*/  SHF.R.U64 R15, R15, 0x3, RZ ;  /* 0x000000030f0f7819 */ /* 0x000fc400000012ff */
[----:B------:R-:W-:Y:S01]  /*e7b0*/  SHF.R.U64 R6, R6, 0x3, RZ ;  /* 0x0000000306067819 */ /* 0x000fe200000012ff */
[----:B------:R-:W5:Y:S01]  /*e7c0*/  LD.E.128 R24, desc[UR40][R24.64] ;  /* 0x0000002818187980 */ /* 0x000f62000c101d00 */
[----:B------:R-:W-:Y:S02]  /*e7d0*/  SHF.R.U64 R64, R64, 0x3, RZ ;  /* 0x0000000340407819 */ /* 0x000fe400000012ff */
[----:B------:R-:W-:Y:S01]  /*e7e0*/  SHF.R.U64 R68, R68, 0x3, RZ ;  /* 0x0000000344447819 */ /* 0x000fe200000012ff */
[----:B------:R-:W5:Y:S01]  /*e7f0*/  LD.E.128 R28, desc[UR40][R28.64] ;  /* 0x000000281c1c7980 */ /* 0x000f62000c101d00 */
[----:B------:R-:W-:Y:S02]  /*e800*/  LOP3.LUT R20, R15, R20, RZ, 0x3c, !PT ;  /* 0x000000140f147212 */ /* 0x000fe400078e3cff */
[----:B------:R-:W-:Y:S01]  /*e810*/  LOP3.LUT R64, R64, R65, RZ, 0x3c, !PT ;  /* 0x0000004140407212 */ /* 0x000fe200078e3cff */
[--C-:B------:R-:W-:Y:S01]  /*e820*/  IMAD.X R65, RZ, RZ, R21.reuse, P5 ;  /* 0x000000ffff417224 */ /* 0x100fe200028e0615 */
[----:B------:R-:W-:Y:S01]  /*e830*/  LOP3.LUT R68, R68, R69, RZ, 0x3c, !PT ;  /* 0x0000004544447212 */ /* 0x000fe200078e3cff */
[----:B------:R-:W-:Y:S01]  /*e840*/  IMAD.X R69, RZ, RZ, R21, P4 ;  /* 0x000000ffff457224 */ /* 0x000fe200020e0615 */
[----:B------:R-:W-:Y:S01]  /*e850*/  LOP3.LUT R72, R6, R11, RZ, 0x3c, !PT ;  /* 0x0000000b06487212 */ /* 0x000fe200078e3cff */
[----:B------:R-:W5:Y:S04]  /*e860*/  LD.E.128 R12, desc[UR40][R12.64] ;  /* 0x000000280c0c7980 */ /* 0x000f68000c101d00 */
[----:B--2---:R2:W5:Y:S04]  /*e870*/  LD.E.128 R4, desc[UR40][R20.64] ;  /* 0x0000002814047980 */ /* 0x004568000c101d00 */
[----:B------:R-:W5:Y:S04]  /*e880*/  LD.E.128 R8, desc[UR40][R8.64] ;  /* 0x0000002808087980 */ /* 0x000f68000c101d00 */
[----:B------:R-:W5:Y:S01]  /*e890*/  LD.E.128 R32, desc[UR40][R32.64] ;  /* 0x0000002820207980 */ /* 0x000f62000c101d00 */
[----:B--2---:R-:W-:-:S03]  /*e8a0*/  IMAD R21, R77, UR4, RZ ;  /* 0x000000044d157c24 */ /* 0x004fc6000f8e02ff */
[----:B------:R-:W5:Y:S01]  /*e8b0*/  LD.E.128 R36, desc[UR40][R36.64] ;  /* 0x0000002824247980 */ /* 0x000f62000c101d00 */
[C---:B------:R-:W-:Y:S02]  /*e8c0*/  IMAD R77, R76.reuse, UR5, R21 ;  /* 0x000000054c4d7c24 */ /* 0x040fe4000f8e0215 */
[----:B------:R-:W-:Y:S01]  /*e8d0*/  IMAD.WIDE.U32 R20, R76, UR4, RZ ;  /* 0x000000044c147c25 */ /* 0x000fe2000f8e00ff */
[----:B------:R-:W-:Y:S01]  /*e8e0*/  ULDC.64 UR4, c[0x0][0xae8] ;  /* 0x0002ba0000047ab9 */ /* 0x000fe20000000a00 */
[----:B------:R-:W5:Y:S02]  /*e8f0*/  LD.E.128 R40, desc[UR40][R40.64] ;  /* 0x0000002828287980 */ /* 0x000f64000c101d00 */
[----:B------:R-:W-:Y:S02]  /*e900*/  IMAD R76, R212, 0x20, R228 ;  /* 0x00000020d44c7824 */ /* 0x000fe400078e02e4 */
[----:B------:R-:W-:Y:S01]  /*e910*/  IMAD.IADD R21, R21, 0x1, R77 ;  /* 0x0000000115157824 */ /* 0x000fe200078e024d */
[----:B------:R-:W5:Y:S01]  /*e920*/  LD.E.128 R44, desc[UR40][R44.64] ;  /* 0x000000282c2c7980 */ /* 0x000f62000c101d00 */
[----:B------:R-:W-:-:S02]  /*e930*/  IMAD R80, R3, UR4, RZ ;  /* 0x0000000403507c24 */ /* 0x000fc4000f8e02ff */
[----:B------:R-:W-:Y:S01]  /*e940*/  IMAD R79, R219, 0x80, R76 ;  /* 0x00000080db4f7824 */ /* 0x000fe200078e024c */
[----:B------:R-:W5:Y:S01]  /*e950*/  LD.E.128 R48, desc[UR40][R48.64] ;  /* 0x0000002830307980 */ /* 0x000f62000c101d00 */
[C---:B------:R-:W-:Y:S02]  /*e960*/  IMAD R3, R213.reuse, UR5, R80 ;  /* 0x00000005d5037c24 */ /* 0x040fe4000f8e0250 */
[----:B------:R-:W-:Y:S01]  /*e970*/  IMAD.WIDE.U32 R20, R213, UR4, R20 ;  /* 0x00000004d5147c25 */ /* 0x000fe2000f8e0014 */
[----:B------:R-:W-:Y:S01]  /*e980*/  ULDC.64 UR4, c[0x0][0xaf0] ;  /* 0x0002bc0000047ab9 */ /* 0x000fe20000000a00 */
[----:B------:R-:W5:Y:S02]  /*e990*/  LD.E.128 R52, desc[UR40][R52.64] ;  /* 0x0000002834347980 */ /* 0x000f64000c101d00 */
[----:B0-----:R-:W-:Y:S02]  /*e9a0*/  @P1 IMAD.HI.U32 R76, R79, R82, RZ ;  /* 0x000000524f4c1227 */ /* 0x001fe400078e00ff */
[----:B------:R-:W5:Y:S02]  /*e9b0*/  LD.E.128 R56, desc[UR40][R56.64] ;  /* 0x0000002838387980 */ /* 0x000f64000c101d00 */
[----:B------:R-:W-:-:S02]  /*e9c0*/  IMAD.IADD R21, R21, 0x1, R3 ;  /* 0x0000000115157824 */ /* 0x000fc400078e0203 */
[----:B------:R-:W-:Y:S01]  /*e9d0*/  IMAD.MOV.U32 R3, RZ, RZ, R79 ;  /* 0x000000ffff037224 */ /* 0x000fe200078e004f */
[----:B-1----:R-:W-:Y:S01]  /*e9e0*/  @P1 SHF.R.U32.HI R3, RZ, R81, R76 ;  /* 0x00000051ff031219 */ /* 0x002fe2000001164c */
[----:B------:R-:W-:Y:S01]  /*e9f0*/  IMAD R229, R229, UR4, RZ ;  /* 0x00000004e5e57c24 */ /* 0x000fe2000f8e02ff */
[----:B------:R-:W5:Y:S01]  /*ea00*/  LD.E.128 R60, desc[UR40][R60.64] ;  /* 0x000000283c3c7980 */ /* 0x000f62000c101d00 */
[C---:B------:R-:W-:Y:S01]  /*ea10*/  IMAD.WIDE.U32 R20, R216.reuse, UR4, R20 ;  /* 0x00000004d8147c25 */ /* 0x040fe2000f8e0014 */
[--C-:B------:R-:W-:Y:S02]  /*ea20*/  SHF.R.S32.HI R76, RZ, 0x1f, R3.reuse ;  /* 0x0000001fff4c7819 */ /* 0x100fe40000011403 */
[----:B------:R-:W5:Y:S01]  /*ea30*/  LD.E.128 R64, desc[UR40][R64.64] ;  /* 0x0000002840407980 */ /* 0x000f62000c101d00 */
[----:B------:R-:W-:Y:S02]  /*ea40*/  IMAD.MOV R77, RZ, RZ, -R3 ;  /* 0x000000ffff4d7224 */ /* 0x000fe400078e0a03 */
[----:B------:R-:W-:Y:S01]  /*ea50*/  IMAD R229, R216, UR5, R229 ;  /* 0x00000005d8e57c24 */ /* 0x000fe2000f8e02e5 */
[----:B------:R-:W-:Y:S01]  /*ea60*/  ULDC.64 UR4, c[0x0][0xae0] ;  /* 0x0002b80000047ab9 */ /* 0x000fe20000000a00 */
[----:B------:R-:W-:Y:S01]  /*ea70*/  IMAD R77, R0, R77, R79 ;  /* 0x0000004d004d7224 */ /* 0x000fe200078e024f */
[----:B------:R-:W5:Y:S01]  /*ea80*/  LD.E.128 R68, desc[UR40][R68.64] ;  /* 0x0000002844447980 */ /* 0x000f62000c101d00 */
[----:B------:R-:W-:-:S02]  /*ea90*/  IMAD.IADD R21, R21, 0x1, R229 ;  /* 0x0000000115157824 */ /* 0x000fc400078e02e5 */
[----:B------:R-:W-:Y:S01]  /*eaa0*/  IMAD R76, R76, UR4, RZ ;  /* 0x000000044c4c7c24 */ /* 0x000fe2000f8e02ff */
[----:B------:R-:W5:Y:S01]  /*eab0*/  LD.E.128 R72, desc[UR40][R72.64] ;  /* 0x0000002848487980 */ /* 0x000f62000c101d00 */
[----:B------:R-:W-:Y:S01]  /*eac0*/  SHF.R.S32.HI R0, RZ, 0x1f, R77 ;  /* 0x0000001fff007819 */ /* 0x000fe2000001144d */
[----:B------:R-:W-:Y:S01]  /*ead0*/  @!PT LDS RZ, [RZ] ;  /* 0x00000000fffff984 */ /* 0x000fe20000000800 */
[----:B------:R-:W-:Y:S01]  /*eae0*/  @!PT LDS RZ, [RZ] ;  /* 0x00000000fffff984 */ /* 0x000fe20000000800 */
[----:B------:R-:W-:Y:S01]  /*eaf0*/  @!PT LDS RZ, [RZ] ;  /* 0x00000000fffff984 */ /* 0x000fe20000000800 */
[----:B------:R-:W-:Y:S01]  /*eb00*/  @!PT LDS RZ, [RZ] ;  /* 0x00000000fffff984 */ /* 0x000fe20000000800 */
[----:B------:R0:W-:Y:S06]  /*eb10*/  MEMBAR.ALL.CTA ;  /* 0x0000000000007992 */ /* 0x0001ec0000008000 */
[----:B0-----:R-:W0:Y:S01]  /*eb20*/  FENCE.VIEW.ASYNC.S ;  /* 0x00000000000073c6 */ /* 0x001e220000000000 */
[----:B------:R-:W-:-:S02]  /*eb30*/  IMAD R79, R3, UR5, R76 ;  /* 0x00000005034f7c24 */ /* 0x000fc4000f8e024c */
[----:B------:R-:W-:Y:S01]  /*eb40*/  IMAD.WIDE.U32 R20, R3, UR4, R20 ;  /* 0x0000000403147c25 */ /* 0x000fe2000f8e0014 */
[----:B------:R-:W-:-:S03]  /*eb50*/  ULDC.64 UR4, c[0x0][0xad8] ;  /* 0x0002b60000047ab9 */ /* 0x000fc60000000a00 */
[----:B------:R-:W-:Y:S02]  /*eb60*/  IMAD.IADD R21, R21, 0x1, R79 ;  /* 0x0000000115157824 */ /* 0x000fe400078e024f */
[----:B------:R-:W-:Y:S02]  /*eb70*/  IMAD R0, R0, UR4, RZ ;  /* 0x0000000400007c24 */ /* 0x000fe4000f8e02ff */
[----:B------:R-:W-:Y:S02]  /*eb80*/  IMAD R85, R219, 0x80, R228 ;  /* 0x00000080db557824 */ /* 0x000fe400078e02e4 */
[C---:B------:R-:W-:Y:S02]  /*eb90*/  IMAD R79, R77.reuse, UR5, R0 ;  /* 0x000000054d4f7c24 */ /* 0x040fe4000f8e0200 */
[----:B------:R-:W-:Y:S01]  /*eba0*/  IMAD.WIDE.U32 R20, R77, UR4, R20 ;  /* 0x000000044d147c25 */ /* 0x000fe2000f8e0014 */
[----:B------:R-:W-:Y:S01]  /*ebb0*/  ISETP.GE.AND P2, PT, R85, R78, PT ;  /* 0x0000004e5500720c */ /* 0x000fe20003f46270 */
[----:B------:R-:W-:-:S02]  /*ebc0*/  ULDC.64 UR4, c[0x0][0xa80] ;  /* 0x0002a00000047ab9 */ /* 0x000fc40000000a00 */
[----:B------:R-:W-:Y:S02]  /*ebd0*/  VIADD R0, R18, 0x22820 ;  /* 0x0002282012007836 */ /* 0x000fe40000000000 */
[----:B------:R-:W-:Y:S01]  /*ebe0*/  IMAD.IADD R21, R21, 0x1, R79 ;  /* 0x0000000115157824 */ /* 0x000fe200078e024f */
[C---:B------:R-:W-:Y:S01]  /*ebf0*/  LEA R79, P3, R20.reuse, UR4, 0x1 ;  /* 0x00000004144f7c11 */ /* 0x040fe2000f8608ff */
[----:B------:R-:W-:Y:S01]  /*ec00*/  VIADD R3, R85, 0x20 ;  /* 0x0000002055037836 */ /* 0x000fe20000000000 */
[----:B------:R-:W-:Y:S02]  /*ec10*/  PRMT R0, RZ, 0x654, R0 ;  /* 0x00000654ff007816 */ /* 0x000fe40000000000 */
[----:B------:R-:W-:Y:S02]  /*ec20*/  LEA.HI.X R84, R20, UR5, R21, 0x1, P3 ;  /* 0x0000000514547c11 */ /* 0x000fe400098f0c15 */
[----:B------:R-:W-:Y:S01]  /*ec30*/  ISETP.GE.AND P1, PT, R3, R78, PT ;  /* 0x0000004e0300720c */ /* 0x000fe20003f26270 */
[----:B------:R-:W-:Y:S01]  /*ec40*/  VIADD R3, R85, 0x40 ;  /* 0x0000004055037836 */ /* 0x000fe20000000000 */
[----:B0-----:R0:W-:Y:S01]  /*ec50*/  SYNCS.ARRIVE.TRANS64.RED.A1T0 RZ, [R0+URZ], RZ ;  /* 0x000000ff00ff79a7 */ /* 0x0011e2000810043f */
[----:B------:R1:W2:Y:S01]  /*ec60*/  SHFL.IDX PT, R82, R79, RZ, 0x181f ;  /* 0x00181fff4f527589 */ /* 0x0002a200000e0000 */
[----:B------:R-:W-:Y:S01]  /*ec70*/  BSSY B1, `(.L_x_9976) ;  /* 0x0000019000017945 */ /* 0x000fe20003800000 */
[----:B------:R-:W-:-:S02]  /*ec80*/  SHF.R.S32.HI R86, RZ, 0x1f, R211 ;  /* 0x0000001fff567819 */ /* 0x000fc400000114d3 */
[----:B------:R-:W-:Y:S01]  /*ec90*/  ISETP.GE.AND P0, PT, R3, R78, PT ;  /* 0x0000004e0300720c */ /* 0x000fe20003f06270 */
[----:B0-----:R1:W0:Y:S01]  /*eca0*/  SHFL.IDX PT, R0, R84, RZ, 0x181f ;  /* 0x00181fff54007589 */ /* 0x00122200000e0000 */
[----:B------:R-:W-:Y:S02]  /*ecb0*/  SHF.R.S32.HI R87, RZ, 0x1f, R209 ;  /* 0x0000001fff577819 */ /* 0x000fe400000114d1 */
[----:B------:R-:W-:Y:S02]  /*ecc0*/  SHF.R.S32.HI R88, RZ, 0x1f, R210 ;  /* 0x0000001fff587819 */ /* 0x000fe400000114d2 */
[----:B------:R-:W-:Y:S01]  /*ecd0*/  SHF.R.S32.HI R92, RZ, 0x1f, R205 ;  /* 0x0000001fff5c7819 */ /* 0x000fe200000114cd */
[----:B------:R-:W-:Y:S06]  /*ece0*/  @P2 BRA `(.L_x_9977) ;  /* 0x0000000000442947 */ /* 0x000fec0003800000 */
[----:B------:R-:W-:Y:S02]  /*ecf0*/  ULDC UR4, c[0x0][0xac8] ;  /* 0x0002b20000047ab9 */ /* 0x000fe40000000800 */
[----:B------:R-:W-:Y:S02]  /*ed00*/  ISETP.GE.AND P2, PT, R205, UR4, PT ;  /* 0x00000004cd007c0c */ /* 0x000fe4000bf46270 */
[----:B------:R-:W-:Y:S02]  /*ed10*/  ISETP.GE.AND P3, PT, R210, UR4, PT ;  /* 0x00000004d2007c0c */ /* 0x000fe4000bf66270 */
[----:B------:R-:W-:-:S09]  /*ed20*/  ISETP.GE.AND P4, PT, R209, UR4, PT ;  /* 0x00000004d1007c0c */ /* 0x000fd2000bf86270 */
[----:B--2---:R-:W-:-:S04]  /*ed30*/  @!P2 LEA R20, P5, R205, R82, 0x1 ;  /* 0x00000052cd14a211 */ /* 0x004fc800078a08ff */
[----:B0-----:R-:W-:Y:S02]  /*ed40*/  @!P2 LEA.HI.X R21, R205, R0, R92, 0x1, P5 ;  /* 0x00000000cd15a211 */ /* 0x001fe400028f0c5c */
[----:B------:R-:W-:-:S03]  /*ed50*/  ISETP.GE.AND P5, PT, R211, UR4, PT ;  /* 0x00000004d3007c0c */ /* 0x000fc6000bfa6270 */
[----:B-----5:R3:W-:Y:S01]  /*ed60*/  @!P2 ST.E.128 desc[UR40][R20.64], R4 ;  /* 0x000000041400a985 */ /* 0x0207e2000c101d28 */
[----:B------:R-:W-:-:S04]  /*ed70*/  @!P3 LEA R76, P2, R210, R82, 0x1 ;  /* 0x00000052d24cb211 */ /* 0x000fc800078408ff */
        /* <DEDUP_REMOVED lines=8> */
.L_x_9977:
[----:B------:R-:W-:Y:S05]  /*ee00*/  BSYNC B1 ;  /* 0x0000000000017941 */ /* 0x000fea0003800000 */
.L_x_9976:
[----:B0-----:R0:W4:Y:S01]  /*ee10*/  SHFL.IDX PT, R0, R84, 0x1, 0x181f ;  /* 0x00381f0054007f89 */ /* 0x00112200000e0000 */
[----:B------:R-:W-:Y:S03]  /*ee20*/  BSSY B1, `(.L_x_9978) ;  /* 0x0000014000017945 */ /* 0x000fe60003800000 */
[----:B---3-5:R0:W3:Y:S01]  /*ee30*/  SHFL.IDX PT, R28, R79, 0x1, 0x181f ;  /* 0x00381f004f1c7f89 */ /* 0x0280e200000e0000 */
[----:B------:R-:W-:Y:S05]  /*ee40*/  @P1 BRA `(.L_x_9979) ;  /* 0x0000000000441947 */ /* 0x000fea0003800000 */
[----:B------:R-:W-:Y:S02]  /*ee50*/  ULDC UR4, c[0x0][0xac8] ;  /* 0x0002b20000047ab9 */ /* 0x000fe40000000800 */
[----:B------:R-:W-:Y:S02]  /*ee60*/  ISETP.GE.AND P4, PT, R205, UR4, PT ;  /* 0x00000004cd007c0c */ /* 0x000fe4000bf86270 */
[----:B------:R-:W-:Y:S02]  /*ee70*/  ISETP.GE.AND P3, PT, R210, UR4, PT ;  /* 0x00000004d2007c0c */ /* 0x000fe4000bf66270 */
[----:B------:R-:W-:Y:S02]  /*ee80*/  ISETP.GE.AND P2, PT, R209, UR4, PT ;  /* 0x00000004d1007c0c */ /* 0x000fe4000bf46270 */
[----:B------:R-:W-:-:S07]  /*ee90*/  ISETP.GE.AND P1, PT, R211, UR4, PT ;  /* 0x00000004d3007c0c */ /* 0x000fce000bf26270 */
[----:B---3--:R-:W-:-:S04]  /*eea0*/  @!P4 LEA R4, P5, R205, R28, 0x1 ;  /* 0x0000001ccd04c211 */ /* 0x008fc800078a08ff */
[----:B----4-:R-:W-:Y:S02]  /*eeb0*/  @!P4 LEA.HI.X R5, R205, R0, R92, 0x1, P5 ;  /* 0x00000000cd05c211 */ /* 0x010fe400028f0c5c */
[----:B------:R-:W-:-:S03]  /*eec0*/  @!P3 LEA R6, P5, R210, R28, 0x1 ;  /* 0x0000001cd206b211 */ /* 0x000fc600078a08ff */
[----:B------:R3:W-:Y:S01]  /*eed0*/  @!P4 ST.E.128 desc[UR40][R4.64], R8 ;  /* 0x000000080400c985 */ /* 0x0007e2000c101d28 */
        /* <DEDUP_REMOVED lines=8> */
.L_x_9979:
[----:B------:R-:W-:Y:S05]  /*ef60*/  BSYNC B1 ;  /* 0x0000000000017941 */ /* 0x000fea0003800000 */
.L_x_9978:
[----:B----4-:R4:W0:Y:S01]  /*ef70*/  SHFL.IDX PT, R0, R84, 0x2, 0x181f ;  /* 0x00581f0054007f89 */ /* 0x01082200000e0000 */
[----:B------:R-:W-:Y:S03]  /*ef80*/  BSSY B1, `(.L_x_9980) ;  /* 0x0000014000017945 */ /* 0x000fe60003800000 */
[----:B---3--:R4:W3:Y:S01]  /*ef90*/  SHFL.IDX PT, R10, R79, 0x2, 0x181f ;  /* 0x00581f004f0a7f89 */ /* 0x0088e200000e0000 */
[----:B------:R-:W-:Y:S05]  /*efa0*/  @P0 BRA `(.L_x_9981) ;  /* 0x0000000000440947 */ /* 0x000fea0003800000 */
[----:B------:R-:W-:Y:S02]  /*efb0*/  ULDC UR4, c[0x0][0xac8] ;  /* 0x0002b20000047ab9 */ /* 0x000fe40000000800 */
[----:B------:R-:W-:Y:S02]  /*efc0*/  ISETP.GE.AND P3, PT, R205, UR4, PT ;  /* 0x00000004cd007c0c */ /* 0x000fe4000bf66270 */
[----:B------:R-:W-:Y:S02]  /*efd0*/  ISETP.GE.AND P2, PT, R210, UR4, PT ;  /* 0x00000004d2007c0c */ /* 0x000fe4000bf46270 */
[----:B------:R-:W-:Y:S02]  /*efe0*/  ISETP.GE.AND P1, PT, R209, UR4, PT ;  /* 0x00000004d1007c0c */ /* 0x000fe4000bf26270 */
[----:B------:R-:W-:-:S07]  /*eff0*/  ISETP.GE.AND P0, PT, R211, UR4, PT ;  /* 0x00000004d3007c0c */ /* 0x000fce000bf06270 */
[CC--:B---3--:R-:W-:Y:S02]  /*f000*/  @!P3 LEA R4, P5, R205.reuse, R10.reuse, 0x1 ;  /* 0x0000000acd04b211 */ /* 0x0c8fe400078a08ff */
[C---:B------:R-:W-:Y:S02]  /*f010*/  @!P2 LEA R6, P4, R210.reuse, R10, 0x1 ;  /* 0x0000000ad206a211 */ /* 0x040fe400078808ff */
[----:B0-----:R-:W-:Y:S02]  /*f020*/  @!P3 LEA.HI.X R5, R205, R0, R92, 0x1, P5 ;  /* 0x00000000cd05b211 */ /* 0x001fe400028f0c5c */
        /* <DEDUP_REMOVED lines=9> */
.L_x_9981:
[----:B------:R-:W-:Y:S05]  /*f0c0*/  BSYNC B1 ;  /* 0x0000000000017941 */ /* 0x000fea0003800000 */
.L_x_9980:
[----:B------:R-:W-:Y:S01]  /*f0d0*/  VIADD R3, R85, 0x60 ;  /* 0x0000006055037836 */ /* 0x000fe20000000000 */
[----:B01--4-:R-:W4:Y:S04]  /*f0e0*/  SHFL.IDX PT, R84, R84, 0x3, 0x181f ;  /* 0x00781f0054547f89 */ /* 0x013f2800000e0000 */
[----:B------:R-:W-:Y:S01]  /*f0f0*/  ISETP.GE.AND P0, PT, R3, R78, PT ;  /* 0x0000004e0300720c */ /* 0x000fe20003f06270 */
[----:B------:R0:W1:-:S12]  /*f100*/  SHFL.IDX PT, R0, R79, 0x3, 0x181f ;  /* 0x00781f004f007f89 */ /* 0x00005800000e0000 */
[----:B0-----:R-:W-:Y:S05]  /*f110*/  @P0 BRA `(.L_x_9982) ;  /* 0x0000000c00e40947 */ /* 0x001fea0003800000 */
[----:B------:R-:W-:Y:S02]  /*f120*/  ULDC UR4, c[0x0][0xac8] ;  /* 0x0002b20000047ab9 */ /* 0x000fe40000000800 */
[----:B------:R-:W-:Y:S02]  /*f130*/  ISETP.GE.AND P3, PT, R205, UR4, PT ;  /* 0x00000004cd007c0c */ /* 0x000fe4000bf66270 */
[----:B------:R-:W-:Y:S02]  /*f140*/  ISETP.GE.AND P4, PT, R210, UR4, PT ;  /* 0x00000004d2007c0c */ /* 0x000fe4000bf86270 */
[----:B------:R-:W-:-:S09]  /*f150*/  ISETP.GE.AND P5, PT, R209, UR4, PT ;  /* 0x00000004d1007c0c */ /* 0x000fd2000bfa6270 */
[-C--:B-1----:R-:W-:Y:S02]  /*f160*/  @!P3 LEA R4, P0, R205, R0.reuse, 0x1 ;  /* 0x00000000cd04b211 */ /* 0x082fe400078008ff */
[CC--:B------:R-:W-:Y:S02]  /*f170*/  @!P4 LEA R6, P1, R210.reuse, R0.reuse, 0x1 ;  /* 0x00000000d206c211 */ /* 0x0c0fe400078208ff */
[----:B------:R-:W-:Y:S02]  /*f180*/  @!P5 LEA R8, P2, R209, R0, 0x1 ;  /* 0x00000000d108d211 */ /* 0x000fe400078408ff */
[-C--:B----4-:R-:W-:Y:S02]  /*f190*/  @!P3 LEA.HI.X R5, R205, R84.reuse, R92, 0x1, P0 ;  /* 0x00000054cd05b211 */ /* 0x090fe400000f0c5c */
[-C--:B------:R-:W-:Y:S02]  /*f1a0*/  @!P4 LEA.HI.X R7, R210, R84.reuse, R88, 0x1, P1 ;  /* 0x00000054d207c211 */ /* 0x080fe400008f0c58 */
[----:B------:R-:W-:Y:S01]  /*f1b0*/  @!P5 LEA.HI.X R9, R209, R84, R87, 0x1, P2 ;  /* 0x00000054d109d211 */ /* 0x000fe200010f0c57 */
[----:B------:R0:W-:Y:S01]  /*f1c0*/  @!P3 ST.E.128 desc[UR40][R4.64], R24 ;  /* 0x000000180400b985 */ /* 0x0001e2000c101d28 */
[----:B------:R-:W-:-:S03]  /*f1d0*/  ISETP.GE.AND P0, PT, R211, UR4, PT ;  /* 0x00000004d3007c0c */ /* 0x000fc6000bf06270 */
[----:B------:R0:W-:Y:S04]  /*f1e0*/  @!P4 ST.E.128 desc[UR40][R6.64], R40 ;  /* 0x000000280600c985 */ /* 0x0001e8000c101d28 */
[----:B------:R0:W-:Y:S06]  /*f1f0*/  @!P5 ST.E.128 desc[UR40][R8.64], R56 ;  /* 0x000000380800d985 */ /* 0x0001ec000c101d28 */
[----:B------:R-:W-:Y:S05]  /*f200*/  @P0 BRA `(.L_x_9982) ;  /* 0x0000000c00a80947 */ /* 0x000fea0003800000 */
[----:B0-----:R-:W-:-:S04]  /*f210*/  LEA R4, P0, R211, R0, 0x1 ;  /* 0x00000000d3047211 */ /* 0x001fc800078008ff */
[----:B------:R-:W-:-:S05]  /*f220*/  LEA.HI.X R5, R211, R84, R86, 0x1, P0 ;  /* 0x00000054d3057211 */ /* 0x000fca00000f0c56 */
[----:B------:R0:W-:Y:S01]  /*f230*/  ST.E.128 desc[UR40][R4.64], R72 ;  /* 0x0000004804007985 */ /* 0x0001e2000c101d28 */
[----:B------:R-:W-:Y:S05]  /*f240*/  BRA `(.L_x_9982) ;  /* 0x0000000c00987947 */ /* 0x000fea0003800000 */
.L_x_9974:
        /* <DEDUP_REMOVED lines=10> */
[----:B------:R3:W5:Y:S01]  /*f2f0*/  @P0 LDG.E R0, desc[UR40][R4.64] ;  /* 0x0000002804000981 */ /* 0x000762000c1e1900 */
[----:B------:R-:W4:Y:S08]  /*f300*/  S2R R3, SR_TID.X ;  /* 0x0000000000037919 */ /* 0x000f300000002100 */
[----:B------:R-:W-:Y:S01]  /*f310*/  @P1 IADD3 R214, P2, R214, UR4, RZ ;  /* 0x00000004d6d61c10 */ /* 0x000fe2000ff5e0ff */
[----:B------:R-:W-:-:S02]  /*f320*/  ULDC UR4, c[0x0][0xa88] ;  /* 0x0002a20000047ab9 */ /* 0x000fc40000000800 */
[----:B------:R-:W-:Y:S01]  /*f330*/  IMAD.U32 R8, RZ, RZ, UR4 ;  /* 0x00000004ff087e24 */ /* 0x000fe2000f8e00ff */
[----:B------:R-:W-:-:S05]  /*f340*/  @P1 IADD3.X R215, R215, UR5, RZ, P2, !PT ;  /* 0x00000005d7d71c10 */ /* 0x000fca00097fe4ff */
[----:B------:R3:W5:Y:S01]  /*f350*/  @P1 LDG.E R8, desc[UR40][R214.64] ;  /* 0x00000028d6081981 */ /* 0x000762000c1e1900 */
[----:B--2---:R-:W-:-:S13]  /*f360*/  ISETP.NE.AND P2, PT, R21, 0x1, PT ;  /* 0x000000011500780c */ /* 0x004fda0003f45270 */
[----:B------:R-:W2:Y:S01]  /*f370*/  @P2 LDC R25, c[0x0][0xbec] ;  /* 0x0002fb00ff192b82 */ /* 0x000ea20000000800 */
[----:B----4-:R-:W-:-:S05]  /*f380*/  VIADD R3, R3, 0xffffff80 ;  /* 0xffffff8003037836 */ /* 0x010fca0000000000 */
[----:B------:R-:W-:Y:S01]  /*f390*/  ISETP.GE.AND P3, PT, R3, 0x80, PT ;  /* 0x000000800300780c */ /* 0x000fe20003f66270 */
[----:B---3--:R-:W-:-:S12]  /*f3a0*/  @P1 BRA `(.L_x_9983) ;  /* 0x0000000000101947 */ /* 0x008fd80003800000 */
[----:B------:R-:W-:Y:S05]  /*f3b0*/  @!P0 BRA `(.L_x_9983) ;  /* 0x00000000000c8947 */ /* 0x000fea0003800000 */
[----:B------:R-:W3:Y:S04]  /*f3c0*/  LDG.E R3, desc[UR40][R4.64] ;  /* 0x0000002804037981 */ /* 0x000ee8000c1e1900 */
[----:B-----5:R-:W3:Y:S02]  /*f3d0*/  LDG.E R8, desc[UR40][R4.64+0x4] ;  /* 0x0000042804087981 */ /* 0x020ee4000c1e1900 */
[----:B---3--:R-:W-:-:S07]  /*f3e0*/  IMAD.IADD R8, R8, 0x1, -R3 ;  /* 0x0000000108087824 */ /* 0x008fce00078e0a03 */
.L_x_9983:
[----:B------:R-:W-:Y:S01]  /*f3f0*/  BSSY B1, `(.L_x_9984) ;  /* 0x000002e000017945 */ /* 0x000fe20003800000 */
[----:B------:R-:W-:Y:S02]  /*f400*/  SHF.R.S32.HI R12, RZ, 0x1f, R213 ;  /* 0x0000001fff0c7819 */ /* 0x000fe400000114d5 */
[----:B------:R-:W-:Y:S02]  /*f410*/  SEL R13, R216, RZ, !P0 ;  /* 0x000000ffd80d7207 */ /* 0x000fe40004000000 */
[----:B------:R-:W-:Y:S02]  /*f420*/  SEL R229, R229, RZ, !P0 ;  /* 0x000000ffe5e57207 */ /* 0x000fe40004000000 */
[----:B-----5:R-:W-:Y:S01]  /*f430*/  SHF.R.S32.HI R11, RZ, 0x1f, R0 ;  /* 0x0000001fff0b7819 */ /* 0x020fe20000011400 */
[----:B------:R-:W-:Y:S06]  /*f440*/  @P3 BRA `(.L_x_9985) ;  /* 0x0000000000a03947 */ /* 0x000fec0003800000 */
[----:B------:R-:W3:Y:S01]  /*f450*/  S2R R3, SR_TID.X ;  /* 0x0000000000037919 */ /* 0x000ee20000002100 */
        /* <DEDUP_REMOVED lines=13> */
[----:B------:R-:W3:Y:S01]  /*f530*/  @P0 LDC R6, c[0x0][0xbec] ;  /* 0x0002fb00ff060b82 */ /* 0x000ee20000000800 */
[----:B------:R-:W-:Y:S01]  /*f540*/  IMAD R7, R213, UR5, R10 ;  /* 0x00000005d5077c24 */ /* 0x000fe2000f8e020a */
[----:B------:R-:W-:-:S03]  /*f550*/  ULDC.64 UR4, c[0x0][0xb98] ;  /* 0x0002e60000047ab9 */ /* 0x000fc60000000a00 */
[----:B------:R-:W-:-:S03]  /*f560*/  IMAD.IADD R5, R5, 0x1, R7 ;  /* 0x0000000105057824 */ /* 0x000fc600078e0207 */
[----:B------:R-:W4:Y:S01]  /*f570*/  @P0 LDC R15, c[0x0][0xbf0] ;  /* 0x0002fc00ff0f0b82 */ /* 0x000f220000000800 */
[----:B------:R-:W-:-:S04]  /*f580*/  IMAD.WIDE.U32 R4, R13, UR4, R4 ;  /* 0x000000040d047c25 */ /* 0x000fc8000f8e0004 */
[----:B---3--:R-:W-:-:S05]  /*f590*/  @P0 IMAD.HI.U32 R6, R9, R6, RZ ;  /* 0x0000000609060227 */ /* 0x008fca00078e00ff */
[----:B----4-:R-:W-:Y:S01]  /*f5a0*/  @P0 SHF.R.U32.HI R3, RZ, R15, R6 ;  /* 0x0000000fff030219 */ /* 0x010fe20000011606 */
        /* <DEDUP_REMOVED lines=18> */
.L_x_9985:
[----:B------:R-:W-:Y:S05]  /*f6d0*/  BSYNC B1 ;  /* 0x0000000000017941 */ /* 0x000fea0003800000 */
.L_x_9984:
[----:B------:R-:W4:Y:S01]  /*f6e0*/  @P2 LDC R9, c[0x0][0xbf0] ;  /* 0x0002fc00ff092b82 */ /* 0x000f220000000800 */
[----:B------:R-:W-:Y:S01]  /*f6f0*/  ULDC.64 UR4, c[0x0][0xaa0] ;  /* 0x0002a80000047ab9 */ /* 0x000fe20000000a00 */
[----:B---3--:R-:W-:Y:S02]  /*f700*/  IMAD R6, R212, 0x20, R228 ;  /* 0x00000020d4067824 */ /* 0x008fe400078e02e4 */
[----:B------:R-:W-:Y:S02]  /*f710*/  IMAD R3, R11, UR4, RZ ;  /* 0x000000040b037c24 */ /* 0x000fe4000f8e02ff */
[----:B------:R-:W-:-:S04]  /*f720*/  IMAD.WIDE.U32 R4, R0, UR4, RZ ;  /* 0x0000000400047c25 */ /* 0x000fc8000f8e00ff */
[----:B------:R-:W-:Y:S01]  /*f730*/  IMAD R3, R0, UR5, R3 ;  /* 0x0000000500037c24 */ /* 0x000fe2000f8e0203 */
[----:B------:R-:W-:Y:S01]  /*f740*/  ULDC.64 UR4, c[0x0][0xae8] ;  /* 0x0002ba0000047ab9 */ /* 0x000fe20000000a00 */
[----:B------:R-:W-:Y:S02]  /*f750*/  IMAD R10, R219, 0x80, R6 ;  /* 0x00000080db0a7824 */ /* 0x000fe400078e0206 */
[----:B------:R-:W-:Y:S02]  /*f760*/  IMAD R0, R12, UR4, RZ ;  /* 0x000000040c007c24 */ /* 0x000fe4000f8e02ff */
[----:B------:R-:W-:Y:S02]  /*f770*/  IMAD.IADD R5, R5, 0x1, R3 ;  /* 0x0000000105057824 */ /* 0x000fe400078e0203 */
[----:B------:R-:W-:Y:S02]  /*f780*/  IMAD R7, R213, UR5, R0 ;  /* 0x00000005d5077c24 */ /* 0x000fe4000f8e0200 */
[----:B--2---:R-:W-:-:S04]  /*f790*/  @P2 IMAD.HI.U32 R0, R10, R25, RZ ;  /* 0x000000190a002227 */ /* 0x004fc800078e00ff */
[----:B------:R-:W-:Y:S01]  /*f7a0*/  IMAD.WIDE.U32 R4, R213, UR4, R4 ;  /* 0x00000004d5047c25 */ /* 0x000fe2000f8e0004 */
[----:B------:R-:W-:-:S03]  /*f7b0*/  ULDC.64 UR4, c[0x0][0xaf0] ;  /* 0x0002bc0000047ab9 */ /* 0x000fc60000000a00 */
[----:B------:R-:W-:Y:S01]  /*f7c0*/  IMAD.MOV.U32 R3, RZ, RZ, R10 ;  /* 0x000000ffff037224 */ /* 0x000fe200078e000a */
[----:B----4-:R-:W-:Y:S01]  /*f7d0*/  @P2 SHF.R.U32.HI R3, RZ, R9, R0 ;  /* 0x00000009ff032219 */ /* 0x010fe20000011600 */
[----:B------:R-:W-:Y:S02]  /*f7e0*/  IMAD.IADD R5, R5, 0x1, R7 ;  /* 0x0000000105057824 */ /* 0x000fe400078e0207 */
[----:B------:R-:W-:Y:S01]  /*f7f0*/  IMAD R6, R229, UR4, RZ ;  /* 0x00000004e5067c24 */ /* 0x000fe2000f8e02ff */
[--C-:B------:R-:W-:Y:S01]  /*f800*/  SHF.R.S32.HI R0, RZ, 0x1f, R3.reuse ;  /* 0x0000001fff007819 */ /* 0x100fe20000011403 */
[----:B------:R-:W-:Y:S02]  /*f810*/  IMAD.MOV R7, RZ, RZ, -R3 ;  /* 0x000000ffff077224 */ /* 0x000fe400078e0a03 */
[C---:B------:R-:W-:Y:S02]  /*f820*/  IMAD R9, R13.reuse, UR5, R6 ;  /* 0x000000050d097c24 */ /* 0x040fe4000f8e0206 */
[----:B------:R-:W-:Y:S01]  /*f830*/  IMAD.WIDE.U32 R4, R13, UR4, R4 ;  /* 0x000000040d047c25 */ /* 0x000fe2000f8e0004 */
[----:B------:R-:W-:-:S03]  /*f840*/  ULDC.64 UR4, c[0x0][0xae0] ;  /* 0x0002b80000047ab9 */ /* 0x000fc60000000a00 */
[----:B------:R-:W-:Y:S02]  /*f850*/  IMAD R7, R21, R7, R10 ;  /* 0x0000000715077224 */ /* 0x000fe400078e020a */
[----:B------:R-:W-:Y:S02]  /*f860*/  IMAD R6, R0, UR4, RZ ;  /* 0x0000000400067c24 */ /* 0x000fe4000f8e02ff */
[----:B------:R-:W-:Y:S01]  /*f870*/  IMAD.IADD R5, R5, 0x1, R9 ;  /* 0x0000000105057824 */ /* 0x000fe200078e0209 */
[----:B------:R-:W-:Y:S01]  /*f880*/  SHF.R.S32.HI R0, RZ, 0x1f, R7 ;  /* 0x0000001fff007819 */ /* 0x000fe20000011407 */
[C---:B------:R-:W-:Y:S02]  /*f890*/  IMAD R9, R3.reuse, UR5, R6 ;  /* 0x0000000503097c24 */ /* 0x040fe4000f8e0206 */
[----:B------:R-:W-:Y:S01]  /*f8a0*/  IMAD.WIDE.U32 R4, R3, UR4, R4 ;  /* 0x0000000403047c25 */ /* 0x000fe2000f8e0004 */
[----:B------:R-:W-:-:S03]  /*f8b0*/  ULDC.64 UR4, c[0x0][0xad8] ;  /* 0x0002b60000047ab9 */ /* 0x000fc60000000a00 */
[----:B------:R-:W-:Y:S02]  /*f8c0*/  IMAD R0, R0, UR4, RZ ;  /* 0x0000000400007c24 */ /* 0x000fe4000f8e02ff */
[----:B------:R-:W-:Y:S02]  /*f8d0*/  IMAD.IADD R5, R5, 0x1, R9 ;  /* 0x0000000105057824 */ /* 0x000fe400078e0209 */
[C---:B------:R-:W-:Y:S02]  /*f8e0*/  IMAD R3, R7.reuse, UR5, R0 ;  /* 0x0000000507037c24 */ /* 0x040fe4000f8e0200 */
[----:B------:R-:W-:Y:S01]  /*f8f0*/  IMAD.WIDE.U32 R4, R7, UR4, R4 ;  /* 0x0000000407047c25 */ /* 0x000fe2000f8e0004 */
[----:B------:R-:W-:-:S03]  /*f900*/  ULDC.64 UR4, c[0x0][0xa80] ;  /* 0x0002a00000047ab9 */ /* 0x000fc60000000a00 */
[----:B------:R-:W-:Y:S01]  /*f910*/  IMAD.IADD R5, R5, 0x1, R3 ;  /* 0x0000000105057824 */ /* 0x000fe200078e0203 */
[----:B------:R-:W-:Y:S01]  /*f920*/  LEA R3, P0, R4, UR4, 0x1 ;  /* 0x0000000404037c11 */ /* 0x000fe2000f8008ff */
[----:B------:R-:W-:-:S03]  /*f930*/  UMOV UR4, 0xffffffff ;  /* 0xffffffff00047882 */ /* 0x000fc60000000000 */
[----:B------:R-:W-:Y:S01]  /*f940*/  LEA.HI.X R4, R4, UR5, R5, 0x1, P0 ;  /* 0x0000000504047c11 */ /* 0x000fe200080f0c05 */
[----:B------:R-:W-:Y:S08]  /*f950*/  BRA.DIV UR4, `(.L_x_9986) ;  /* 0x0000008604007947 */ /* 0x000ff0000b800000 */
[----:B------:R2:W3:Y:S04]  /*f960*/  SHFL.IDX PT, R0, R4, RZ, 0x181f ;  /* 0x00181fff04007589 */ /* 0x0004e800000e0000 */
[----:B------:R2:W4:Y:S02]  /*f970*/  SHFL.IDX PT, R14, R3, RZ, 0x181f ;  /* 0x00181fff030e7589 */ /* 0x00052400000e0000 */
.L_x_10180:
[----:B------:R-:W-:Y:S01]  /*f980*/  IMAD R8, R8, R21, RZ ;  /* 0x0000001508087224 */ /* 0x000fe200078e02ff */
[----:B------:R-:W-:Y:S01]  /*f990*/  BSSY B1, `(.L_x_9987) ;  /* 0x0000019000017945 */ /* 0x000fe20003800000 */
[----:B------:R-:W-:-:S05]  /*f9a0*/  IMAD R7, R219, 0x80, R228 ;  /* 0x00000080db077824 */ /* 0x000fca00078e02e4 */
[----:B------:R-:W-:-:S13]  /*f9b0*/  ISETP.GE.AND P0, PT, R7, R8, PT ;  /* 0x000000080700720c */ /* 0x000fda0003f06270 */
[----:B------:R-:W-:Y:S05]  /*f9c0*/  @P0 BRA `(.L_x_9988) ;  /* 0x0000000000540947 */ /* 0x000fea0003800000 */
[----:B------:R-:W-:Y:S01]  /*f9d0*/  ULDC UR4, c[0x0][0xac8] ;  /* 0x0002b20000047ab9 */ /* 0x000fe20000000800 */
[----:B------:R-:W-:Y:S02]  /*f9e0*/  SHF.R.S32.HI R5, RZ, 0x1f, R205 ;  /* 0x0000001fff057819 */ /* 0x000fe400000114cd */
[----:B------:R-:W-:Y:S02]  /*f9f0*/  ISETP.GE.AND P3, PT, R205, UR4, PT ;  /* 0x00000004cd007c0c */ /* 0x000fe4000bf66270 */
[----:B------:R-:W-:Y:S02]  /*fa00*/  ISETP.GE.AND P2, PT, R210, UR4, PT ;  /* 0x00000004d2007c0c */ /* 0x000fe4000bf46270 */
[----:B------:R-:W-:Y:S02]  /*fa10*/  ISETP.GE.AND P1, PT, R209, UR4, PT ;  /* 0x00000004d1007c0c */ /* 0x000fe4000bf26270 */
[----:B------:R-:W-:Y:S02]  /*fa20*/  ISETP.GE.AND P0, PT, R211, UR4, PT ;  /* 0x00000004d3007c0c */ /* 0x000fe4000bf06270 */
[----:B------:R-:W-:-:S02]  /*fa30*/  SHF.R.S32.HI R9, RZ, 0x1f, R210 ;  /* 0x0000001fff097819 */ /* 0x000fc400000114d2 */
[----:B------:R-:W-:-:S03]  /*fa40*/  SHF.R.S32.HI R6, RZ, 0x1f, R209 ;  /* 0x0000001fff067819 */ /* 0x000fc600000114d1 */
[CC--:B----4-:R-:W-:Y:S02]  /*fa50*/  @!P3 LEA R10, P5, R205.reuse, R14.reuse, 0x1 ;  /* 0x0000000ecd0ab211 */ /* 0x0d0fe400078a08ff */
[C---:B------:R-:W-:Y:S02]  /*fa60*/  @!P2 LEA R12, P4, R210.reuse, R14, 0x1 ;  /* 0x0000000ed20ca211 */ /* 0x040fe400078808ff */
[----:B---3--:R-:W-:Y:S02]  /*fa70*/  @!P3 LEA.HI.X R11, R205, R0, R5, 0x1, P5 ;  /* 0x00000000cd0bb211 */ /* 0x008fe400028f0c05 */
[----:B------:R-:W-:Y:S02]  /*fa80*/  @!P1 LEA R20, P5, R209, R14, 0x1 ;  /* 0x0000000ed1149211 */ /* 0x000fe400078a08ff */
[----:B------:R-:W-:Y:S01]  /*fa90*/  @!P2 LEA.HI.X R13, R210, R0, R9, 0x1, P4 ;  /* 0x00000000d20da211 */ /* 0x000fe200020f0c09 */
[----:B------:R3:W-:Y:S01]  /*faa0*/  @!P3 ST.E.128 desc[UR40][R10.64], RZ ;  /* 0x000000ff0a00b985 */ /* 0x0007e2000c101d28 */
[----:B------:R-:W-:-:S02]  /*fab0*/  SHF.R.S32.HI R5, RZ, 0x1f, R211 ;  /* 0x0000001fff057819 */ /* 0x000fc400000114d3 */
[----:B------:R-:W-:Y:S01]  /*fac0*/  @!P0 LEA R14, P4, R211, R14, 0x1 ;  /* 0x0000000ed30e8211 */ /* 0x000fe200078808ff */
[----:B------:R3:W-:Y:S01]  /*fad0*/  @!P2 ST.E.128 desc[UR40][R12.64], RZ ;  /* 0x000000ff0c00a985 */ /* 0x0007e2000c101d28 */
[-C--:B------:R-:W-:Y:S02]  /*fae0*/  @!P1 LEA.HI.X R21, R209, R0.reuse, R6, 0x1, P5 ;  /* 0x00000000d1159211 */ /* 0x080fe400028f0c06 */
[----:B------:R-:W-:-:S03]  /*faf0*/  @!P0 LEA.HI.X R15, R211, R0, R5, 0x1, P4 ;  /* 0x00000000d30f8211 */ /* 0x000fc600020f0c05 */
[----:B------:R3:W-:Y:S04]  /*fb00*/  @!P1 ST.E.128 desc[UR40][R20.64], RZ ;  /* 0x000000ff14009985 */ /* 0x0007e8000c101d28 */
[----:B------:R3:W-:Y:S02]  /*fb10*/  @!P0 ST.E.128 desc[UR40][R14.64], RZ ;  /* 0x000000ff0e008985 */ /* 0x0007e4000c101d28 */
.L_x_9988:
[----:B------:R-:W-:Y:S05]  /*fb20*/  BSYNC B1 ;  /* 0x0000000000017941 */ /* 0x000fea0003800000 */
.L_x_9987:
[----:B------:R-:W-:-:S03]  /*fb30*/  UMOV UR4, 0xffffffff ;  /* 0xffffffff00047882 */ /* 0x000fc60000000000 */
[----:B------:R-:W-:Y:S05]  /*fb40*/  BRA.DIV UR4, `(.L_x_9989) ;  /* 0x0000008204b87947 */ /* 0x000fea000b800000 */
[----:B---3--:R3:W0:Y:S04]  /*fb50*/  SHFL.IDX PT, R0, R4, 0x1, 0x181f ;  /* 0x00381f0004007f89 */ /* 0x00862800000e0000 */
[----:B----4-:R3:W4:Y:S02]  /*fb60*/  SHFL.IDX PT, R14, R3, 0x1, 0x181f ;  /* 0x00381f00030e7f89 */ /* 0x01072400000e0000 */
.L_x_10184:
[----:B------:R-:W-:Y:S01]  /*fb70*/  VIADD R5, R7, 0x20 ;  /* 0x0000002007057836 */ /* 0x000fe20000000000 */
[----:B------:R-:W-:Y:S04]  /*fb80*/  BSSY B1, `(.L_x_9990) ;  /* 0x0000018000017945 */ /* 0x000fe80003800000 */
        /* <DEDUP_REMOVED lines=12> */
[----:B0-----:R-:W-:Y:S02]  /*fc50*/  @!P3 LEA.HI.X R11, R205, R0, R6, 0x1, P5 ;  /* 0x00000000cd0bb211 */ /* 0x001fe400028f0c06 */
        /* <DEDUP_REMOVED lines=10> */
.L_x_9991:
[----:B------:R-:W-:Y:S05]  /*fd00*/  BSYNC B1 ;  /* 0x0000000000017941 */ /* 0x000fea0003800000 */
.L_x_9990:
[----:B------:R-:W-:-:S03]  /*fd10*/  UMOV UR4, 0xffffffff ;  /* 0xffffffff00047882 */ /* 0x000fc60000000000 */
[----:B------:R-:W-:Y:S05]  /*fd20*/  BRA.DIV UR4, `(.L_x_9992) ;  /* 0x0000008204887947 */ /* 0x000fea000b800000 */
[----:B0-----:R0:W0:Y:S04]  /*fd30*/  SHFL.IDX PT, R0, R4, 0x2, 0x181f ;  /* 0x00581f0004007f89 */ /* 0x00102800000e0000 */
[----:B----4-:R4:W0:Y:S02]  /*fd40*/  SHFL.IDX PT, R14, R3, 0x2, 0x181f ;  /* 0x00581f00030e7f89 */ /* 0x01082400000e0000 */
.L_x_10188:
        /* <DEDUP_REMOVED lines=12> */
[CC--:B0-----:R-:W-:Y:S02]  /*fe10*/  @!P3 LEA R10, P5, R205.reuse, R14.reuse, 0x1 ;  /* 0x0000000ecd0ab211 */ /* 0x0c1fe400078a08ff */
[C---:B------:R-:W-:Y:S02]  /*fe20*/  @!P2 LEA R12, P4, R210.reuse, R14, 0x1 ;  /* 0x0000000ed20ca211 */ /* 0x040fe400078808ff */
[----:B------:R-:W-:Y:S02]  /*fe30*/  @!P3 LEA.HI.X R11, R205, R0, R6, 0x1, P5 ;  /* 0x00000000cd0bb211 */ /* 0x000fe400028f0c06 */
        /* <DEDUP_REMOVED lines=10> */
.L_x_9994:
[----:B------:R-:W-:Y:S05]  /*fee0*/  BSYNC B1 ;  /* 0x0000000000017941 */ /* 0x000fea0003800000 */
.L_x_9993:
[----:B------:R-:W-:-:S03]  /*fef0*/  UMOV UR4, 0xffffffff ;  /* 0xffffffff00047882 */ /* 0x000fc60000000000 */
[----:B------:R-:W-:Y:S05]  /*ff00*/  BRA.DIV UR4, `(.L_x_9995) ;  /* 0x0000008204587947 */ /* 0x000fea000b800000 */
[----:B0-----:R0:W0:Y:S04]  /*ff10*/  SHFL.IDX PT, R0, R4, 0x3, 0x181f ;  /* 0x00781f0004007f89 */ /* 0x00102800000e0000 */
[----:B------:R0:W0:Y:S02]  /*ff20*/  SHFL.IDX PT, R14, R3, 0x3, 0x181f ;  /* 0x00781f00030e7f89 */ /* 0x00002400000e0000 */
.L_x_10192:
[----:B0-234-:R-:W-:-:S05]  /*ff30*/  VIADD R3, R7, 0x60 ;  /* 0x0000006007037836 */ /* 0x01dfca0000000000 */
        /* <DEDUP_REMOVED lines=9> */
[----:B------:R-:W-:Y:S02]  /*ffd0*/  SHF.R.S32.HI R11, RZ, 0x1f, R209 ;  /* 0x0000001fff0b7819 */ /* 0x000fe400000114d1 */
[----:B------:R-:W-:Y:S02]  /*ffe0*/  SHF.R.S32.HI R10, RZ, 0x1f, R211 ;  /* 0x0000001fff0a7819 */ /* 0x000fe400000114d3 */
[CC--:B------:R-:W-:Y:S02]  /*fff0*/  @!P3 LEA R4, P5, R205.reuse, R14.reuse, 0x1 ;  /* 0x0000000ecd04b211 */ /* 0x0c0fe400078a08ff */
[----:B------:R-:W-:Y:S02]  /*10000*/  @!P2 LEA R6, P4, R210, R14, 0x1 ;  /* 0x0000000ed206a211 */ /* 0x000fe400078808ff */
[----:B------:R-:W-:Y:S02]  /*10010*/  @!P3 LEA.HI.X R5, R205, R0, R9, 0x1, P5 ;  /* 0x00000000cd05b211 */ /* 0x000fe400028f0c09 */
[----:B------:R-:W-:-:S02]  /*10020*/  @!P1 LEA R8, P5, R209, R14, 0x1 ;  /* 0x0000000ed1089211 */ /* 0x000fc400078a08ff */
[----:B------:R-:W-:Y:S01]  /*10030*/  @!P2 LEA.HI.X R7, R210, R0, R12, 0x1, P4 ;  /* 0x00000000d207a211 */ /* 0x000fe200020f0c0c */
[----:B------:R0:W-:Y:S01]  /*10040*/  @!P3 ST.E.128 desc[UR40][R4.64], RZ ;  /* 0x000000ff0400b985 */ /* 0x0001e2000c101d28 */
[----:B------:R-:W-:Y:S02]  /*10050*/  @!P0 LEA R14, P4, R211, R14, 0x1 ;  /* 0x0000000ed30e8211 */ /* 0x000fe400078808ff */
[-C--:B------:R-:W-:Y:S01]  /*10060*/  @!P1 LEA.HI.X R9, R209, R0.reuse, R11, 0x1, P5 ;  /* 0x00000000d1099211 */ /* 0x080fe200028f0c0b */
[----:B------:R0:W-:Y:S01]  /*10070*/  @!P2 ST.E.128 desc[UR40][R6.64], RZ ;  /* 0x000000ff0600a985 */ /* 0x0001e2000c101d28 */
[----:B------:R-:W-:-:S03]  /*10080*/  @!P0 LEA.HI.X R15, R211, R0, R10, 0x1, P4 ;  /* 0x00000000d30f8211 */ /* 0x000fc600020f0c0a */
[----:B------:R0:W-:Y:S04]  /*10090*/  @!P1 ST.E.128 desc[UR40][R8.64], RZ ;  /* 0x000000ff08009985 */ /* 0x0001e8000c101d28 */
[----:B------:R0:W-:Y:S02]  /*100a0*/  @!P0 ST.E.128 desc[UR40][R14.64], RZ ;  /* 0x000000ff0e008985 */ /* 0x0001e4000c101d28 */
.L_x_9982:
[----:B------:R-:W-:Y:S05]  /*100b0*/  BSYNC B0 ;  /* 0x0000000000007941 */ /* 0x000fea0003800000 */
.L_x_9973:
[----:B------:R-:W-:Y:S02]  /*100c0*/  ULDC UR4, c[0x0][0xc3c] ;  /* 0x00030f0000047ab9 */ /* 0x000fe40000000800 */
[----:B-1----:R-:W-:-:S13]  /*100d0*/  ISETP.GE.AND P0, PT, R91, UR4, PT ;  /* 0x000000045b007c0c */ /* 0x002fda000bf06270 */
[----:B------:R-:W-:Y:S05]  /*100e0*/  @!P0 BRA `(.L_x_9996) ;  /* 0xffffff0c00d88947 */ /* 0x000fea000383ffff */
[----:B------:R-:W-:Y:S05]  /*100f0*/  BRA `(.L_x_9863) ;  /* 0x0000007400407947 */ /* 0x000fea0003800000 */
.L_x_9861:
[----:B------:R-:W-:-:S08]  /*10100*/  NOP ;  /* 0x0000000000007918 */ /* 0x000fd00000000000 */
[----:B--2---:R-:W0:-:S00]  /*10110*/  USETMAXREG.DEALLOC.CTAPOOL 0x18 ;  /* 0x00000018000079c8 */ /* 0x004e0000080e0500 */
        /* <DEDUP_REMOVED lines=16> */
.L_x_9997:
        /* <DEDUP_REMOVED lines=42> */
.L_x_10003:
        /* <DEDUP_REMOVED lines=12> */
.L_x_10002:
[----:B------:R-:W-:Y:S05]  /*10580*/  BSYNC B0 ;  /* 0x0000000000007941 */ /* 0x000fea0003800000 */
.L_x_10001:
        /* <DEDUP_REMOVED lines=22> */
.L_x_9999:
        /* <DEDUP_REMOVED lines=16> */
.L_x_10004:
        /* <DEDUP_REMOVED lines=25> */
.L_x_10000:
[----:B------:R-:W-:Y:S02]  /*10980*/  IMAD.MOV.U32 R17, RZ, RZ, RZ ;  /* 0x000000ffff117224 */ /* 0x000fe400078e00ff */
[----:B------:R-:W-:Y:S02]  /*10990*/  IMAD.U32 R16, RZ, RZ, UR6 ;  /* 0x00000006ff107e24 */ /* 0x000fe4000f8e00ff */
[----:B------:R-:W-:-:S07]  /*109a0*/  IMAD.MOV.U32 R18, RZ, RZ, RZ ;  /* 0x000000ffff127224 */ /* 0x000fce00078e00ff */
.L_x_10005:
[----:B------:R-:W-:-:S13]  /*109b0*/  ISETP.NE.AND P0, PT, R5, RZ, PT ;  /* 0x000000ff0500720c */ /* 0x000fda0003f05270 */
[----:B------:R-:W0:Y:S01]  /*109c0*/  @!P0 S2R R3, SR_CgaCtaId ;  /* 0x0000000000038919 */ /* 0x000e220000008800 */
[----:B------:R-:W-:-:S04]  /*109d0*/  @!P0 MOV R0, 0x400 ;  /* 0x0000040000008802 */ /* 0x000fc80000000f00 */
[----:B0-----:R-:W-:-:S05]  /*109e0*/  @!P0 LEA R0, R3, R0, 0x18 ;  /* 0x0000000003008211 */ /* 0x001fca00078ec0ff */
[----:B------:R2:W-:Y:S01]  /*109f0*/  @!P0 STS.128 [R0+0x228d0], R16 ;  /* 0x0228d01000008388 */ /* 0x0005e20000000c00 */
[----:B------:R-:W-:Y:S06]  /*10a00*/  BAR.ARV 0x5, 0x180 ;  /* 0x0146000000007b1d */ /* 0x000fec0000002000 */
.L_x_9998:
        /* <DEDUP_REMOVED lines=33> */
.L_x_10146:
[----:B0-2---:R-:W0:Y:S02]  /*10c20*/  LDC.64 R2, c[0x0][0xc88] ;  /* 0x00032200ff027b82 */ /* 0x005e240000000a00 */
[----:B0-----:R-:W-:-:S05]  /*10c30*/  IMAD.WIDE R2, R19, 0x4, R2 ;  /* 0x0000000413027825 */ /* 0x001fca00078e0202 */
[----:B------:R-:W2:Y:S01]  /*10c40*/  LDG.E R15, desc[UR40][R2.64] ;  /* 0x00000028020f7981 */ /* 0x000ea2000c1e1900 */
[----:B------:R-:W-:Y:S05]  /*10c50*/  YIELD ;  /* 0x0000000000007946 */ /* 0x000fea0003800000 */
[----:B------:R-:W-:Y:S01]  /*10c60*/  ULDC.64 UR4, c[0x0][0xa28] ;  /* 0x00028a0000047ab9 */ /* 0x000fe20000000a00 */
[----:B---3--:R-:W-:Y:S01]  /*10c70*/  IMAD.MOV.U32 R0, RZ, RZ, RZ ;  /* 0x000000ffff007224 */ /* 0x008fe200078e00ff */
        /* <DEDUP_REMOVED lines=14> */
[----:B-1---5:R1:W5:Y:S01]  /*10d60*/  @P0 LDG.E R0, desc[UR40][R2.64] ;  /* 0x0000002802000981 */ /* 0x022362000c1e1900 */
        /* <DEDUP_REMOVED lines=43> */
.L_x_10007:
        /* <DEDUP_REMOVED lines=12> */
.L_x_10008:
[----:B------:R-:W-:Y:S05]  /*110e0*/  @!P0 BRA `(.L_x_10009) ;  /* 0x00000000000c8947 */ /* 0x000fea0003800000 */
[----:B------:R-:W2:Y:S04]  /*110f0*/  LDG.E R4, desc[UR40][R8.64] ;  /* 0x0000002808047981 */ /* 0x000ea8000c1e1900 */
[----:B------:R-:W2:Y:S02]  /*11100*/  LDG.E R2, desc[UR40][R8.64+0x4] ;  /* 0x0000042808027981 */ /* 0x000ea4000c1e1900 */
[----:B--2---:R-:W-:-:S07]  /*11110*/  IMAD.IADD R2, R2, 0x1, -R4 ;  /* 0x0000000102027824 */ /* 0x004fce00078e0a04 */
.L_x_10009:
[----:B-----5:R-:W-:Y:S02]  /*11120*/  IMAD.IADD R0, R2, 0x1, -R0 ;  /* 0x0000000102007824 */ /* 0x020fe400078e0a00 */
[----:B------:R-:W2:Y:S04]  /*11130*/  @P1 LDG.E R2, desc[UR40][R6.64] ;  /* 0x0000002806021981 */ /* 0x000ea8000c1e1900 */
[----:B------:R-:W2:Y:S01]  /*11140*/  @P1 LDG.E R6, desc[UR40][R6.64+0x4] ;  /* 0x0000042806061981 */ /* 0x000ea2000c1e1900 */
[----:B------:R-:W-:Y:S01]  /*11150*/  BSSY B0, `(.L_x_10010) ;  /* 0x0000150000007945 */ /* 0x000fe20003800000 */
[----:B--2---:R-:W-:-:S04]  /*11160*/  @P1 IMAD.IADD R10, R6, 0x1, -R2 ;  /* 0x00000001060a1824 */ /* 0x004fc800078e0a02 */
[----:B0-----:R-:W-:-:S04]  /*11170*/  IMAD.IADD R4, R0, 0x1, R10 ;  /* 0x0000000100047824 */ /* 0x001fc800078e020a */
[----:B------:R-:W-:Y:S01]  /*11180*/  VIADD R2, R4, 0x5f ;  /* 0x0000005f04027836 */ /* 0x000fe20000000000 */
[----:B------:R0:W-:Y:S03]  /*11190*/  STL [R1+0x50], R4 ;  /* 0x0000500401007387 */ /* 0x0001e60000100800 */
[----:B------:R-:W-:-:S05]  /*111a0*/  IMAD.HI R2, R2, 0x2aaaaaab, RZ ;  /* 0x2aaaaaab02027827 */ /* 0x000fca00078e02ff */
[----:B0-----:R-:W-:-:S04]  /*111b0*/  SHF.R.U32.HI R4, RZ, 0x1f, R2 ;  /* 0x0000001fff047819 */ /* 0x001fc80000011602 */
[----:B------:R-:W-:-:S05]  /*111c0*/  LEA.HI.SX32 R5, R2, R4, 0x1c ;  /* 0x0000000402057211 */ /* 0x000fca00078fe2ff */
[--C-:B------:R-:W-:Y:S01]  /*111d0*/  IMAD R2, R5, 0x60, -R0.reuse ;  /* 0x0000006005027824 */ /* 0x100fe200078e0a00 */
[----:B------:R0:W-:Y:S01]  /*111e0*/  STL [R1+0x30], R5 ;  /* 0x0000300501007387 */ /* 0x0001e20000100800 */
[----:B------:R-:W-:-:S03]  /*111f0*/  IMAD.MOV R0, RZ, RZ, -R0 ;  /* 0x000000ffff007224 */ /* 0x000fc600078e0a00 */
[----:B------:R-:W-:Y:S02]  /*11200*/  VIMNMX R10, R2, R10, PT ;  /* 0x0000000a020a7248 */ /* 0x000fe40003fe0100 */
[----:B------:R-:W-:-:S04]  /*11210*/  VIMNMX R0, RZ, R0, !PT ;  /* 0x00000000ff007248 */ /* 0x000fc80007fe0100 */
[----:B------:R-:W-:Y:S01]  /*11220*/  ISETP.GT.AND P0, PT, R10, R0, PT ;  /* 0x000000000a00720c */ /* 0x000fe20003f04270 */
[----:B0-----:R-:W-:-:S05]  /*11230*/  IMAD.WIDE.U32 R4, R0, -0x55555555, RZ ;  /* 0xaaaaaaab00047825 */ /* 0x001fca00078e00ff */
        /* <DEDUP_REMOVED lines=16> */
.L_x_10195:
[----:B-1----:R-:W-:Y:S02]  /*11340*/  ISETP.NE.AND P0, PT, R14, RZ, PT ;  /* 0x000000ff0e00720c */ /* 0x002fe40003f05270 */
[----:B------:R-:W-:-:S11]  /*11350*/  PLOP3.LUT P6, PT, PT, PT, PT, 0x8, 0x0 ;  /* 0x000000000000781c */ /* 0x000fd60003fce170 */
[----:B------:R-:W-:Y:S05]  /*11360*/  @P0 BRA `(.L_x_10013) ;  /* 0x00000000000c0947 */ /* 0x000fea0003800000 */
[----:B------:R-:W-:-:S03]  /*11370*/  UMOV UR4, 0xffffffff ;  /* 0xffffffff00047882 */ /* 0x000fc60000000000 */
[----:B------:R-:W-:Y:S05]  /*11380*/  BRA.DIV UR4, `(.L_x_10014) ;  /* 0x0000006e04b47947 */ /* 0x000fea000b800000 */
[----:B------:R-:W-:-:S13]  /*11390*/  ELECT P6, URZ, PT ;  /* 0x00000000003f782f */ /* 0x000fda00038c0000 */
.L_x_10013:
        /* <DEDUP_REMOVED lines=10> */
.L_x_10198:
[----:B------:R-:W-:Y:S05]  /*11440*/  BSYNC B1 ;  /* 0x0000000000017941 */ /* 0x000fea0003800000 */
.L_x_10015:
[----:B------:R-:W-:Y:S04]  /*11450*/  BSSY B1, `(.L_x_10017) ;  /* 0x0000083000017945 */ /* 0x000fe80003800000 */
[----:B------:R-:W-:Y:S05]  /*11460*/  @!P6 BRA `(.L_x_10018) ;  /* 0x000000080004e947 */ /* 0x000fea0003800000 */
[----:B------:R-:W2:Y:S04]  /*11470*/  LDL R6, [R1+0x4] ;  /* 0x0000040001067983 */ /* 0x000ea80000100800 */
[----:B------:R-:W3:Y:S01]  /*11480*/  LDL R7, [R1+0xc] ;  /* 0x00000c0001077983 */ /* 0x000ee20000100800 */
[----:B0-----:R-:W0:Y:S01]  /*11490*/  S2R R5, SR_TID.X ;  /* 0x0000000000057919 */ /* 0x001e220000002100 */
        /* <DEDUP_REMOVED lines=9> */
.L_x_10199:
[----:B------:R-:W-:Y:S05]  /*11530*/  BSYNC B2 ;  /* 0x0000000000027941 */ /* 0x000fea0003800000 */
.L_x_10019:
        /* <DEDUP_REMOVED lines=9> */
.L_x_10022:
[----:B------:R-:W-:Y:S05]  /*115d0*/  BSYNC B2 ;  /* 0x0000000000027941 */ /* 0x000fea0003800000 */
.L_x_10021:
        /* <DEDUP_REMOVED lines=14> */
.L_x_10023:
        /* <DEDUP_REMOVED lines=13> */
.L_x_10200:
[----:B------:R-:W-:Y:S05]  /*11790*/  BSYNC B2 ;  /* 0x0000000000027941 */ /* 0x000fea0003800000 */
.L_x_10024:
        /* <DEDUP_REMOVED lines=11> */
.L_x_10027:
[----:B------:R-:W-:Y:S05]  /*11850*/  BSYNC B2 ;  /* 0x0000000000027941 */ /* 0x000fea0003800000 */
.L_x_10026:
        /* <DEDUP_REMOVED lines=11> */
.L_x_10028:
        /* <DEDUP_REMOVED lines=15> */
.L_x_10029:
        /* <DEDUP_REMOVED lines=15> */
.L_x_10030:
        /* <DEDUP_REMOVED lines=15> */
.L_x_10031:
        /* <DEDUP_REMOVED lines=10> */
.L_x_10018:
[----:B------:R-:W-:Y:S05]  /*11c80*/  BSYNC B1 ;  /* 0x0000000000017941 */ /* 0x000fea0003800000 */
.L_x_10017:
        /* <DEDUP_REMOVED lines=13> */
.L_x_10047:
        /* <DEDUP_REMOVED lines=14> */
.L_x_10201:
[----:B------:R-:W-:Y:S05]  /*11e40*/  BSYNC B2 ;  /* 0x0000000000027941 */ /* 0x000fea0003800000 */
.L_x_10034:
        /* <DEDUP_REMOVED lines=9> */
.L_x_10037:
[----:B------:R-:W-:Y:S05]  /*11ee0*/  BSYNC B2 ;  /* 0x0000000000027941 */ /* 0x000fea0003800000 */
.L_x_10036:
        /* <DEDUP_REMOVED lines=13> */
.L_x_10038:
        /* <DEDUP_REMOVED lines=13> */
.L_x_10202:
[----:B------:R-:W-:Y:S05]  /*12090*/  BSYNC B2 ;  /* 0x0000000000027941 */ /* 0x000fea0003800000 */
.L_x_10039:
        /* <DEDUP_REMOVED lines=11> */
.L_x_10042:
[----:B------:R-:W-:Y:S05]  /*12150*/  BSYNC B2 ;  /* 0x0000000000027941 */ /* 0x000fea0003800000 */
.L_x_10041:
        /* <DEDUP_REMOVED lines=11> */
.L_x_10043:
        /* <DEDUP_REMOVED lines=15> */
.L_x_10044:
        /* <DEDUP_REMOVED lines=15> */
.L_x_10045:
        /* <DEDUP_REMOVED lines=15> */
.L_x_10046:
        /* <DEDUP_REMOVED lines=10> */
.L_x_10033:
[----:B------:R-:W-:Y:S05]  /*12580*/  BSYNC B1 ;  /* 0x0000000000017941 */ /* 0x000fea0003800000 */
.L_x_10032:
        /* <DEDUP_REMOVED lines=12> */
.L_x_10011:
[----:B------:R-:W-:Y:S05]  /*12650*/  BSYNC B0 ;  /* 0x0000000000007941 */ /* 0x000fea0003800000 */
.L_x_10010:
        /* <DEDUP_REMOVED lines=11> */
[----:B------:R-:W-:Y:S02]  /*12710*/  VOTEU.ANY UR4, UPT, PT ;  /* 0x0000000000047886 */ /* 0x000fe400038e0100 */
        /* <DEDUP_REMOVED lines=9> */
[----:B0-----:R-:W-:Y:S01]  /*127b0*/  IADD3 R16, R0, UR36, R7 ;  /* 0x0000002400107c10 */ /* 0x001fe2000fffe007 */
[----:B------:R-:W-:Y:S06]  /*127c0*/  BRA `(.L_x_10050) ;  /* 0x0000004000147947 */ /* 0x000fec0003800000 */
.L_x_10049:
        /* <DEDUP_REMOVED lines=21> */
.L_x_10052:
[----:B------:R-:W-:Y:S05]  /*12920*/  BSYNC B6 ;  /* 0x0000000000067941 */ /* 0x000fea0003800000 */
.L_x_10051:
        /* <DEDUP_REMOVED lines=21> */
.L_x_10055:
        /* <DEDUP_REMOVED lines=16> */
.L_x_10054:
[----:B------:R-:W-:Y:S05]  /*12b80*/  BSYNC B6 ;  /* 0x0000000000067941 */ /* 0x000fea0003800000 */
.L_x_10053:
        /* <DEDUP_REMOVED lines=26> */
.L_x_10205:
        /* <DEDUP_REMOVED lines=11> */
.L_x_10208:
        /* <DEDUP_REMOVED lines=25> */
.L_x_10059:
[----:B------:R-:W2:Y:S04]  /*12f70*/  LDL R7, [R1+0x4] ;  /* 0x0000040001077983 */ /* 0x000ea80000100800 */
[----:B01----:R-:W2:Y:S04]  /*12f80*/  LDL R0, [R1+0x8] ;  /* 0x0000080001007983 */ /* 0x003ea80000100800 */
[----:B------:R-:W3:Y:S01]  /*12f90*/  LDL R2, [R1+0x14] ;  /* 0x0000140001027983 */ /* 0x000ee20000100800 */
[----:B--2---:R-:W-:Y:S01]  /*12fa0*/  IMAD R0, R0, 0x8, R7 ;  /* 0x0000000800007824 */ /* 0x004fe200078e0207 */
[----:B---3--:R-:W-:-:S04]  /*12fb0*/  SHF.L.U32 R2, R2, 0x1f, RZ ;  /* 0x0000001f02027819 */ /* 0x008fc800000006ff */
[----:B------:R-:W0:Y:S02]  /*12fc0*/  SYNCS.PHASECHK.TRANS64.TRYWAIT P0, [R0+URZ+0x22840], R2 ;  /* 0x02284002000075a7 */ /* 0x000e24000800017f */
[----:B0-----:R-:W-:Y:S05]  /*12fd0*/  @!P0 BRA `(.L_x_10060) ;  /* 0x00000054007c8947 */ /* 0x001fea0003800000 */
.L_x_10209:
        /* <DEDUP_REMOVED lines=11> */
.L_x_10061:
[----:B------:R-:W2:Y:S04]  /*13090*/  LDL R7, [R1+0x4] ;  /* 0x0000040001077983 */ /* 0x000ea80000100800 */
[----:B------:R-:W2:Y:S04]  /*130a0*/  LDL R6, [R1+0x8] ;  /* 0x0000080001067983 */ /* 0x000ea80000100800 */
[----:B------:R-:W3:Y:S04]  /*130b0*/  LDL R5, [R1+0x5c] ;  /* 0x00005c0001057983 */ /* 0x000ee80000100800 */
[----:B------:R-:W4:Y:S04]  /*130c0*/  LDL R4, [R1+0x24] ;  /* 0x0000240001047983 */ /* 0x000f280000100800 */
[----:B------:R-:W5:Y:S04]  /*130d0*/  LDL R3, [R1] ;  /* 0x0000000001037983 */ /* 0x000f680000100800 */
[----:B0-----:R-:W5:Y:S01]  /*130e0*/  LDL.LU R2, [R1+0x1c] ;  /* 0x00001c0001027983 */ /* 0x001f620000300800 */
[----:B------:R-:W-:Y:S01]  /*130f0*/  R2UR UR9, R0 ;  /* 0x00000000000972ca */ /* 0x000fe200000e0000 */
[----:B------:R-:W-:Y:S01]  /*13100*/  UIADD3 UR6, UP0, UR38, 0x370, URZ ;  /* 0x0000037026067890 */ /* 0x000fe2000ff1e03f */
[----:B------:R-:W-:Y:S01]  /*13110*/  PLOP3.LUT P0, PT, PT, PT, PT, 0x80, 0x0 ;  /* 0x000000000000781c */ /* 0x000fe20003f0f070 */
[----:B------:R-:W-:Y:S01]  /*13120*/  UMOV UR5, 0x14f00000 ;  /* 0x14f0000000057882 */ /* 0x000fe20000000000 */
[----:B------:R-:W-:Y:S01]  /*13130*/  R2UR UR12, R18 ;  /* 0x00000000120c72ca */ /* 0x000fe200000e0000 */
[----:B------:R-:W-:Y:S01]  /*13140*/  UIADD3.X UR7, URZ, UR39, URZ, UP0, !UPT ;  /* 0x000000273f077290 */ /* 0x000fe200087fe43f */
[----:B------:R-:W-:-:S07]  /*13150*/  UMOV UR10, URZ ;  /* 0x0000003f000a7c82 */ /* 0x000fce0008000000 */
[----:B------:R-:W-:Y:S01]  /*13160*/  UIADD3 UR9, UR9, 0x22830, URZ ;  /* 0x0002283009097890 */ /* 0x000fe2000fffe03f */
[----:B--2---:R-:W-:Y:S01]  /*13170*/  IMAD R0, R6, 0x3000, R7 ;  /* 0x0000300006007824 */ /* 0x004fe200078e0207 */
[----:B---3--:R-:W-:-:S04]  /*13180*/  R2UR UR11, R5 ;  /* 0x00000000050b72ca */ /* 0x008fc800000e0000 */
[----:B------:R-:W-:Y:S02]  /*13190*/  R2UR UR8, R0 ;  /* 0x00000000000872ca */ /* 0x000fe400000e0000 */
[----:B----4-:R-:W-:Y:S02]  /*131a0*/  R2UR UR4, R4 ;  /* 0x00000000040472ca */ /* 0x010fe400000e0000 */
[----:B-----5:R-:W-:Y:S02]  /*131b0*/  R2UR UR13, R3 ;  /* 0x00000000030d72ca */ /* 0x020fe400000e0000 */
[----:B------:R-:W-:-:S07]  /*131c0*/  LOP3.LUT R2, R2, 0xfffffffe, RZ, 0xc0, !PT ;  /* 0xfffffffe02027812 */ /* 0x000fce00078ec0ff */
[----:B------:R-:W-:Y:S01]  /*131d0*/  UIADD3 UR8, UR8, 0x1c400, URZ ;  /* 0x0001c40008087890 */ /* 0x000fe2000fffe03f */
[----:B------:R-:W-:Y:S01]  /*131e0*/  @P0 LOP3.LUT R2, R2, 0x1, RZ, 0xfc, !PT ;  /* 0x0000000102020812 */ /* 0x000fe200078efcff */
[----:B------:R-:W-:-:S03]  /*131f0*/  UIMAD UR11, UR11, 0x60, UR4 ;  /* 0x000000600b0b78a4 */ /* 0x000fc6000f8e0204 */
[----:B------:R-:W-:Y:S01]  /*13200*/  UMOV UR4, 0x0 ;  /* 0x0000000000047882 */ /* 0x000fe20000000000 */
[----:B------:R1:W-:Y:S05]  /*13210*/  STL [R1+0x1c], R2 ;  /* 0x00001c0201007387 */ /* 0x0003ea0000100800 */
[----:B------:R1:W-:Y:S01]  /*13220*/  UTMALDG.4D [UR8], [UR6], desc[UR4] ;  /* 0x00000408060075b4 */ /* 0x0003e20008019000 */
[----:B------:R-:W-:Y:S02]  /*13230*/  NOP ;  /* 0x0000000000007918 */ /* 0x000fe40000000000 */
.L_x_10057:
[----:B-1----:R-:W2:Y:S04]  /*13240*/  LDL R2, [R1+0x4] ;  /* 0x0000040001027983 */ /* 0x002ea80000100800 */
        /* <DEDUP_REMOVED lines=42> */
.L_x_10063:
[----:B------:R-:W-:Y:S05]  /*134f0*/  BSYNC B6 ;  /* 0x0000000000067941 */ /* 0x000fea0003800000 */
.L_x_10062:
[----:B-1----:R-:W2:Y:S01]  /*13500*/  LDL.LU R4, [R1+0x38] ;  /* 0x0000380001047983 */ /* 0x002ea20000300800 */
[----:B------:R-:W0:Y:S01]  /*13510*/  LDC R7, c[0x0][0x448] ;  /* 0x00011200ff077b82 */ /* 0x000e220000000800 */
        /* <DEDUP_REMOVED lines=8> */
[----:B0-----:R-:W-:Y:S01]  /*135a0*/  ISETP.NE.AND P0, PT, R7, 0x1, PT ;  /* 0x000000010700780c */ /* 0x001fe20003f05270 */
[----:B------:R-:W0:Y:S02]  /*135b0*/  S2R R8, SR_TID.X ;  /* 0x0000000000087919 */ /* 0x000e240000002100 */
[----:B0-----:R-:W-:-:S05]  /*135c0*/  IMAD.SHL.U32 R9, R8, 0x8, RZ ;  /* 0x0000000808097824 */ /* 0x001fca00078e00ff */
        /* <DEDUP_REMOVED lines=41> */
[----:B-1----:R-:W-:Y:S09]  /*13860*/  BRA.DIV UR4, `(.L_x_10064) ;  /* 0x0000004e046c7947 */ /* 0x002ff2000b800000 */
[----:B------:R-:W2:Y:S01]  /*13870*/  LDL.LU R6, [R1+0x54] ;  /* 0x0000540001067983 */ /* 0x000ea20000300800 */
[----:B------:R-:W0:Y:S02]  /*13880*/  S2R R5, SR_TID.X ;  /* 0x0000000000057919 */ /* 0x000e240000002100 */
[----:B0-----:R-:W-:-:S04]  /*13890*/  LOP3.LUT R5, R5, 0x7f, RZ, 0xc0, !PT ;  /* 0x0000007f05057812 */ /* 0x001fc800078ec0ff */
[----:B------:R-:W-:-:S05]  /*138a0*/  SHF.R.U32.HI R5, RZ, 0x3, R5 ;  /* 0x00000003ff057819 */ /* 0x000fca0000011605 */
[----:B------:R-:W-:-:S04]  /*138b0*/  IMAD.IADD R2, R5, 0x1, R17 ;  /* 0x0000000105027824 */ /* 0x000fc800078e0211 */
[----:B------:R-:W-:Y:S02]  /*138c0*/  VIADD R5, R2, 0x10 ;  /* 0x0000001002057836 */ /* 0x000fe40000000000 */
[----:B--2---:R-:W-:Y:S02]  /*138d0*/  IMAD R3, R6, R7, RZ ;  /* 0x0000000706037224 */ /* 0x004fe400078e02ff */
[----:B------:R-:W0:Y:S04]  /*138e0*/  SHFL.IDX PT, R7, R4, RZ, 0x181f ;  /* 0x00181fff04077589 */ /* 0x000e2800000e0000 */
[----:B------:R-:W1:Y:S01]  /*138f0*/  SHFL.IDX PT, R6, R0, RZ, 0x181f ;  /* 0x00181fff00067589 */ /* 0x000e6200000e0000 */
        /* <DEDUP_REMOVED lines=59> */
[----:B------:R-:W-:Y:S01]  /*13cb0*/  @!P1 IMAD.MOV.U32 R6, RZ, RZ, R5 ;  /* 0x000000ffff069224 */ /* 0x000fe200078e0005 */
[----:B------:R-:W0:Y:S04]  /*13cc0*/  SHFL.IDX PT, R0, R0, 0x7, 0x181f ;  /* 0x00f81f0000007f89 */ /* 0x000e2800000e0000 */
[----:B------:R1:W-:Y:S04]  /*13cd0*/  @!P1 LDGSTS.E.BYPASS.LTC128B.128 [R10+0x1b400], desc[UR40][R6.64], !P0 ;  /* 0x1b400000060a9fae */ /* 0x0003e8000c101d68 */
[----:B------:R-:W2:Y:S02]  /*13ce0*/  SHFL.IDX PT, R4, R4, 0x7, 0x181f ;  /* 0x00f81f0004047f89 */ /* 0x000ea400000e0000 */
.L_x_10226:
[----:B------:R3:W5:Y:S01]  /*13cf0*/  LDL R9, [R1+0x4] ;  /* 0x0000040001097983 */ /* 0x0007620000100800 */
[----:B------:R-:W4:Y:S01]  /*13d00*/  S2R R5, SR_TID.X ;  /* 0x0000000000057919 */ /* 0x000f220000002100 */
[----:B------:R-:W-:-:S05]  /*13d10*/  VIADD R2, R2, 0x70 ;  /* 0x0000007002027836 */ /* 0x000fca0000000000 */
[----:B------:R-:W-:Y:S01]  /*13d20*/  ISETP.GE.AND P1, PT, R2, R3, PT ;  /* 0x000000030200720c */ /* 0x000fe20003f26270 */
[----:B----4-:R-:W-:-:S05]  /*13d30*/  IMAD.SHL.U32 R5, R5, 0x8, RZ ;  /* 0x0000000805057824 */ /* 0x010fca00078e00ff */
[----:B------:R-:W-:-:S07]  /*13d40*/  LOP3.LUT R5, R5, 0x38, RZ, 0xc0, !PT ;  /* 0x0000003805057812 */ /* 0x000fce00078ec0ff */
[----:B--2---:R-:W-:-:S05]  /*13d50*/  @!P1 LEA R2, P2, R5, R4, 0x1 ;  /* 0x0000000405029211 */ /* 0x004fca00078408ff */
[----:B0-----:R-:W-:-:S05]  /*13d60*/  @!P1 IMAD.X R3, RZ, RZ, R0, P2 ;  /* 0x000000ffff039224 */ /* 0x001fca00010e0600 */
[----:B------:R-:W-:Y:S01]  /*13d70*/  @!PT LDS RZ, [RZ] ;  /* 0x00000000fffff984 */ /* 0x000fe20000000800 */
[----:B------:R-:W-:Y:S01]  /*13d80*/  @!PT LDS RZ, [RZ] ;  /* 0x00000000fffff984 */ /* 0x000fe20000000800 */
[----:B------:R-:W-:Y:S01]  /*13d90*/  @!PT LDS RZ, [RZ] ;  /* 0x00000000fffff984 */ /* 0x000fe20000000800 */
[----:B------:R3:W-:Y:S01]  /*13da0*/  @!P1 LDGSTS.E.BYPASS.LTC128B.128 [R10+0x1bc00], desc[UR40][R2.64], !P0 ;  /* 0x1bc00000020a9fae */ /* 0x0007e2000c101d68 */
[----:B------:R-:W-:Y:S01]  /*13db0*/  PLOP3.LUT P0, PT, PT, PT, PT, 0x80, 0x0 ;  /* 0x000000000000781c */ /* 0x000fe20003f0f070 */
[----:B------:R-:W-:-:S12]  /*13dc0*/  NOP ;  /* 0x0000000000007918 */ /* 0x000fd80000000000 */
.L_x_10065:
[----:B---3--:R-:W2:Y:S01]  /*13dd0*/  LDL R2, [R1+0x4] ;  /* 0x0000040001027983 */ /* 0x008ea20000100800 */
        /* <DEDUP_REMOVED lines=18> */
.L_x_10227:
[----:B------:R-:W-:Y:S05]  /*13f00*/  BSYNC B0 ;  /* 0x0000000000007941 */ /* 0x000fea0003800000 */
.L_x_10066:
        /* <DEDUP_REMOVED lines=16> */
.L_x_10228:
[----:B------:R-:W-:Y:S05]  /*14010*/  BSYNC B1 ;  /* 0x0000000000017941 */ /* 0x000fea0003800000 */
.L_x_10070:
        /* <DEDUP_REMOVED lines=9> */
.L_x_10073:
[----:B------:R-:W-:Y:S05]  /*140b0*/  BSYNC B1 ;  /* 0x0000000000017941 */ /* 0x000fea0003800000 */
.L_x_10072:
        /* <DEDUP_REMOVED lines=14> */
.L_x_10074:
        /* <DEDUP_REMOVED lines=16> */
.L_x_10075:
        /* <DEDUP_REMOVED lines=16> */
.L_x_10076:
        /* <DEDUP_REMOVED lines=16> */
.L_x_10077:
        /* <DEDUP_REMOVED lines=11> */
.L_x_10069:
[----:B------:R-:W-:Y:S05]  /*14550*/  BSYNC B0 ;  /* 0x0000000000007941 */ /* 0x000fea0003800000 */
.L_x_10068:
[----:B------:R-:W2:Y:S01]  /*14560*/  LDL.LU R4, [R1+0x50] ;  /* 0x0000500001047983 */ /* 0x000ea20000300800 */
[----:B------:R-:W-:Y:S01]  /*14570*/  BSSY B0, `(.L_x_10078) ;  /* 0x000020f000007945 */ /* 0x000fe20003800000 */
[----:B--2---:R-:W-:-:S13]  /*14580*/  ISETP.GE.AND P0, PT, R4, 0x61, PT ;  /* 0x000000610400780c */ /* 0x004fda0003f06270 */
[----:B------:R-:W-:Y:S05]  /*14590*/  @!P0 BRA `(.L_x_10079) ;  /* 0x0000002000308947 */ /* 0x000fea0003800000 */
[----:B------:R-:W1:Y:S01]  /*145a0*/  LDL R4, [R1+0x30] ;  /* 0x0000300001047983 */ /* 0x000e620000100800 */
[----:B------:R-:W-:Y:S01]  /*145b0*/  IMAD.MOV.U32 R0, RZ, RZ, 0x1 ;  /* 0x00000001ff007424 */ /* 0x000fe200078e00ff */
[----:B------:R-:W-:Y:S01]  /*145c0*/  BSSY B2, `(.L_x_10080) ;  /* 0x00000b3000027945 */ /* 0x000fe20003800000 */
[----:B-1----:R-:W-:-:S05]  /*145d0*/  IMAD.MOV R6, RZ, RZ, -R4 ;  /* 0x000000ffff067224 */ /* 0x002fca00078e0a04 */
        /* <DEDUP_REMOVED lines=26> */
[----:B-----5:R-:W3:Y:S01]  /*14780*/  LDL R9, [R1+0x10] ;  /* 0x0000100001097983 */ /* 0x020ee20000100800 */
        /* <DEDUP_REMOVED lines=16> */
.L_x_10084:
[----:B-1----:R-:W2:Y:S01]  /*14890*/  LDL R2, [R1+0x4] ;  /* 0x0000040001027983 */ /* 0x002ea20000100800 */
[----:B------:R-:W-:Y:S01]  /*148a0*/  SHF.L.U32 R5, R7, 0x1f, RZ ;  /* 0x0000001f07057819 */ /* 0x000fe200000006ff */
[----:B------:R-:W1:Y:S01]  /*148b0*/  S2R R3, SR_TID.X ;  /* 0x0000000000037919 */ /* 0x000e620000002100 */
[----:B------:R-:W-:Y:S01]  /*148c0*/  BSSY B3, `(.L_x_10085) ;  /* 0x0000006000037945 */ /* 0x000fe20003800000 */
[----:B-1----:R-:W-:-:S04]  /*148d0*/  LOP3.LUT R3, R3, 0x7f, RZ, 0xc0, !PT ;  /* 0x0000007f03037812 */ /* 0x002fc800078ec0ff */
[----:B------:R-:W-:Y:S01]  /*148e0*/  ISETP.NE.AND P1, PT, R3, RZ, PT ;  /* 0x000000ff0300720c */ /* 0x000fe20003f25270 */
[----:B--2---:R-:W-:-:S04]  /*148f0*/  IMAD R2, R8, 0x8, R2 ;  /* 0x0000000808027824 */ /* 0x004fc800078e0202 */
[----:B------:R-:W1:Y:S02]  /*14900*/  SYNCS.PHASECHK.TRANS64.TRYWAIT P0, [R2+URZ+0x22840], R5 ;  /* 0x02284005020075a7 */ /* 0x000e64000800017f */
[----:B-1----:R-:W-:Y:S06]  /*14910*/  @!P0 BRA `(.L_x_10086) ;  /* 0x0000004800048947 */ /* 0x002fec0003800000 */
.L_x_10229:
[----:B------:R-:W-:Y:S05]  /*14920*/  BSYNC B3 ;  /* 0x0000000000037941 */ /* 0x000fea0003800000 */
.L_x_10085:
        /* <DEDUP_REMOVED lines=9> */
.L_x_10088:
[----:B------:R-:W-:Y:S05]  /*149c0*/  BSYNC B3 ;  /* 0x0000000000037941 */ /* 0x000fea0003800000 */
.L_x_10087:
        /* <DEDUP_REMOVED lines=14> */
.L_x_10089:
        /* <DEDUP_REMOVED lines=14> */
.L_x_10230:
[----:B------:R-:W-:Y:S05]  /*14b90*/  BSYNC B3 ;  /* 0x0000000000037941 */ /* 0x000fea0003800000 */
.L_x_10090:
[----:B------:R-:W-:Y:S01]  /*14ba0*/  BSSY B3, `(.L_x_10092) ;  /* 0x000000b000037945 */ /* 0x000fe20003800000 */
[----:B------:R-:W-:Y:S02]  /*14bb0*/  IMAD.MOV.U32 R8, RZ, RZ, 0x0 ;  /* 0x00000000ff087424 */ /* 0x000fe400078e00ff */
[----:B-----5:R-:W-:Y:S01]  /*14bc0*/  IMAD.MOV.U32 R9, RZ, RZ, 0x14f00000 ;  /* 0x14f00000ff097424 */ /* 0x020fe200078e00ff */
        /* <DEDUP_REMOVED lines=8> */
.L_x_10093:
[----:B------:R-:W-:Y:S05]  /*14c50*/  BSYNC B3 ;  /* 0x0000000000037941 */ /* 0x000fea0003800000 */
.L_x_10092:
        /* <DEDUP_REMOVED lines=11> */
.L_x_10094:
        /* <DEDUP_REMOVED lines=16> */
.L_x_10095:
        /* <DEDUP_REMOVED lines=16> */
.L_x_10096:
        /* <DEDUP_REMOVED lines=16> */
.L_x_10097:
        /* <DEDUP_REMOVED lines=11> */
.L_x_10083:
[----:B------:R-:W-:Y:S05]  /*150c0*/  BSYNC B1 ;  /* 0x0000000000017941 */ /* 0x000fea0003800000 */
.L_x_10082:
[----:B------:R-:W2:Y:S02]  /*150d0*/  LDL.LU R4, [R1+0x30] ;  /* 0x0000300001047983 */ /* 0x000ea40000300800 */
[----:B--2---:R-:W-:-:S07]  /*150e0*/  VIADD R0, R4, 0xfffffffd ;  /* 0xfffffffd04007836 */ /* 0x004fce0000000000 */
.L_x_10081:
[----:B------:R-:W-:Y:S05]  /*150f0*/  BSYNC B2 ;  /* 0x0000000000027941 */ /* 0x000fea0003800000 */
.L_x_10080:
[----:B------:R-:W2:Y:S01]  /*15100*/  LDL.LU R2, [R1+0x34] ;  /* 0x0000340001027983 */ /* 0x000ea20000300800 */
[----:B------:R-:W-:-:S05]  /*15110*/  IMAD.MOV R6, RZ, RZ, -R6 ;  /* 0x000000ffff067224 */ /* 0x000fca00078e0a06 */
[----:B--2---:R-:W-:-:S13]  /*15120*/  ISETP.NE.AND P0, PT, R2, R6, PT ;  /* 0x000000060200720c */ /* 0x004fda0003f05270 */
[----:B------:R-:W-:Y:S05]  /*15130*/  @!P0 BRA `(.L_x_10079) ;  /* 0x0000001400488947 */ /* 0x000fea0003800000 */
.L_x_10130:
        /* <DEDUP_REMOVED lines=17> */
[----:B-----5:R-:W2:Y:S01]  /*15250*/  LDL R9, [R1+0x20] ;  /* 0x0000200001097983 */ /* 0x020ea20000100800 */
        /* <DEDUP_REMOVED lines=19> */
.L_x_10100:
[----:B0-----:R-:W2:Y:S01]  /*15390*/  LDL R2, [R1+0x4] ;  /* 0x0000040001027983 */ /* 0x001ea20000100800 */
[----:B------:R-:W0:Y:S02]  /*153a0*/  S2R R3, SR_TID.X ;  /* 0x0000000000037919 */ /* 0x000e240000002100 */
[----:B0-----:R-:W-:Y:S01]  /*153b0*/  LOP3.LUT R4, R3, 0x7f, RZ, 0xc0, !PT ;  /* 0x0000007f03047812 */ /* 0x001fe200078ec0ff */
[----:B------:R-:W-:Y:S03]  /*153c0*/  BSSY B2, `(.L_x_10101) ;  /* 0x0000006000027945 */ /* 0x000fe60003800000 */
[----:B------:R-:W-:Y:S01]  /*153d0*/  ISETP.NE.AND P1, PT, R4, RZ, PT ;  /* 0x000000ff0400720c */ /* 0x000fe20003f25270 */
[----:B--2---:R-:W-:Y:S01]  /*153e0*/  IMAD R3, R7, 0x8, R2 ;  /* 0x0000000807037824 */ /* 0x004fe200078e0202 */
[----:B------:R-:W-:-:S04]  /*153f0*/  SHF.L.U32 R2, R6, 0x1f, RZ ;  /* 0x0000001f06027819 */ /* 0x000fc800000006ff */
[----:B------:R-:W0:Y:S02]  /*15400*/  SYNCS.PHASECHK.TRANS64.TRYWAIT P0, [R3+URZ+0x22840], R2 ;  /* 0x02284002030075a7 */ /* 0x000e24000800017f */
[----:B0-----:R-:W-:Y:S05]  /*15410*/  @!P0 BRA `(.L_x_10102) ;  /* 0x0000003c006c8947 */ /* 0x001fea0003800000 */
.L_x_10231:
[----:B------:R-:W-:Y:S05]  /*15420*/  BSYNC B2 ;  /* 0x0000000000027941 */ /* 0x000fea0003800000 */
.L_x_10101:
        /* <DEDUP_REMOVED lines=9> */
.L_x_10104:
[----:B------:R-:W-:Y:S05]  /*154c0*/  BSYNC B2 ;  /* 0x0000000000027941 */ /* 0x000fea0003800000 */
.L_x_10103:
        /* <DEDUP_REMOVED lines=13> */
.L_x_10105:
[----:B-----5:R-:W2:Y:S01]  /*155a0*/  LDL R9, [R1] ;  /* 0x0000000001097983 */ /* 0x020ea20000100800 */
        /* <DEDUP_REMOVED lines=13> */
.L_x_10232:
[----:B------:R-:W-:Y:S05]  /*15680*/  BSYNC B2 ;  /* 0x0000000000027941 */ /* 0x000fea0003800000 */
.L_x_10106:
        /* <DEDUP_REMOVED lines=11> */
.L_x_10109:
[----:B------:R-:W-:Y:S05]  /*15740*/  BSYNC B2 ;  /* 0x0000000000027941 */ /* 0x000fea0003800000 */
.L_x_10108:
        /* <DEDUP_REMOVED lines=10> */
.L_x_10110:
        /* <DEDUP_REMOVED lines=16> */
.L_x_10111:
        /* <DEDUP_REMOVED lines=16> */
.L_x_10112:
        /* <DEDUP_REMOVED lines=16> */
.L_x_10113:
        /* <DEDUP_REMOVED lines=11> */
.L_x_10099:
[----:B------:R-:W-:Y:S05]  /*15ba0*/  BSYNC B1 ;  /* 0x0000000000017941 */ /* 0x000fea0003800000 */
.L_x_10098:
[----:B------:R-:W2:Y:S01]  /*15bb0*/  LDL R5, [R1+0x1c] ;  /* 0x00001c0001057983 */ /* 0x000ea20000100800 */
[----:B------:R-:W-:Y:S01]  /*15bc0*/  VIADD R7, R7, 0x1 ;  /* 0x0000000107077836 */ /* 0x000fe20000000000 */
[----:B------:R-:W-:Y:S04]  /*15bd0*/  BSSY B1, `(.L_x_10114) ;  /* 0x00000a5000017945 */ /* 0x000fe80003800000 */
[----:B------:R-:W-:-:S04]  /*15be0*/  ISETP.NE.AND P0, PT, R7, 0x2, PT ;  /* 0x000000020700780c */ /* 0x000fc80003f05270 */
[----:B------:R-:W-:Y:S02]  /*15bf0*/  SEL R2, RZ, 0x1, P0 ;  /* 0x00000001ff027807 */ /* 0x000fe40000000000 */
[----:B-----5:R-:W-:Y:S02]  /*15c00*/  SEL R9, R7, RZ, P0 ;  /* 0x000000ff07097207 */ /* 0x020fe40000000000 */
[----:B------:R-:W-:-:S05]  /*15c10*/  LOP3.LUT R8, R6, R2, RZ, 0x3c, !PT ;  /* 0x0000000206087212 */ /* 0x000fca00078e3cff */
[----:B------:R0:W-:Y:S04]  /*15c20*/  STL [R1+0x14], R8 ;  /* 0x0000140801007387 */ /* 0x0001e80000100800 */
[----:B------:R0:W-:Y:S01]  /*15c30*/  STL [R1+0x8], R9 ;  /* 0x0000080901007387 */ /* 0x0001e20000100800 */
[----:B--2---:R-:W-:-:S13]  /*15c40*/  LOP3.LUT P2, RZ, R5, 0x1, RZ, 0xc0, !PT ;  /* 0x0000000105ff7812 */ /* 0x004fda000784c0ff */
        /* <DEDUP_REMOVED lines=26> */
.L_x_10116:
        /* <DEDUP_REMOVED lines=9> */
.L_x_10233:
[----:B------:R-:W-:Y:S05]  /*15e80*/  BSYNC B2 ;  /* 0x0000000000027941 */ /* 0x000fea0003800000 */
.L_x_10117:
        /* <DEDUP_REMOVED lines=9> */
.L_x_10120:
[----:B------:R-:W-:Y:S05]  /*15f20*/  BSYNC B2 ;  /* 0x0000000000027941 */ /* 0x000fea0003800000 */
.L_x_10119:
        /* <DEDUP_REMOVED lines=14> */
.L_x_10121:
        /* <DEDUP_REMOVED lines=14> */
.L_x_10234:
[----:B------:R-:W-:Y:S05]  /*160f0*/  BSYNC B2 ;  /* 0x0000000000027941 */ /* 0x000fea0003800000 */
.L_x_10122:
        /* <DEDUP_REMOVED lines=11> */
.L_x_10125:
[----:B------:R-:W-:Y:S05]  /*161b0*/  BSYNC B2 ;  /* 0x0000000000027941 */ /* 0x000fea0003800000 */
.L_x_10124:
        /* <DEDUP_REMOVED lines=11> */
.L_x_10126:
        /* <DEDUP_REMOVED lines=16> */
.L_x_10127:
        /* <DEDUP_REMOVED lines=16> */
.L_x_10128:
        /* <DEDUP_REMOVED lines=16> */
.L_x_10129:
        /* <DEDUP_REMOVED lines=11> */
.L_x_10115:
[----:B------:R-:W-:Y:S05]  /*16620*/  BSYNC B1 ;  /* 0x0000000000017941 */ /* 0x000fea0003800000 */
.L_x_10114:
[C---:B------:R-:W-:Y:S01]  /*16630*/  ISETP.GT.AND P0, PT, R0.reuse, 0x1, PT ;  /* 0x000000010000780c */ /* 0x040fe20003f04270 */
[----:B------:R-:W-:-:S12]  /*16640*/  VIADD R0, R0, 0xfffffffe ;  /* 0xfffffffe00007836 */ /* 0x000fd80000000000 */
[----:B------:R-:W-:Y:S05]  /*16650*/  @P0 BRA `(.L_x_10130) ;  /* 0xffffffe800b80947 */ /* 0x000fea000383ffff */
.L_x_10079:
[----:B------:R-:W-:Y:S05]  /*16660*/  BSYNC B0 ;  /* 0x0000000000007941 */ /* 0x000fea0003800000 */
.L_x_10078:
[----:B------:R-:W2:Y:S04]  /*16670*/  LDL.LU R4, [R1+0x8] ;  /* 0x0000080001047983 */ /* 0x000ea80000300800 */
[----:B------:R-:W3:Y:S01]  /*16680*/  LDL.LU R3, [R1+0x14] ;  /* 0x0000140001037983 */ /* 0x000ee20000300800 */
[----:B------:R-:W4:Y:S01]  /*16690*/  S2R R2, SR_TID.X ;  /* 0x0000000000027919 */ /* 0x000f220000002100 */
[----:B------:R-:W-:Y:S01]  /*166a0*/  BSSY B0, `(.L_x_10131) ;  /* 0x0000015000007945 */ /* 0x000fe20003800000 */
[----:B----4-:R-:W-:-:S04]  /*166b0*/  LOP3.LUT R2, R2, 0x7f, RZ, 0xc0, !PT ;  /* 0x0000007f02027812 */ /* 0x010fc800078ec0ff */
[----:B------:R-:W-:Y:S01]  /*166c0*/  ISETP.NE.AND P1, PT, R2, RZ, PT ;  /* 0x000000ff0200720c */ /* 0x000fe20003f25270 */
[----:B--2---:R-:W-:-:S05]  /*166d0*/  VIADD R0, R4, 0x1 ;  /* 0x0000000104007836 */ /* 0x004fca0000000000 */
[----:B------:R-:W-:-:S04]  /*166e0*/  ISETP.NE.AND P0, PT, R0, 0x2, PT ;  /* 0x000000020000780c */ /* 0x000fc80003f05270 */
[----:B------:R-:W-:-:S04]  /*166f0*/  SEL R2, RZ, 0x1, P0 ;  /* 0x00000001ff027807 */ /* 0x000fc80000000000 */
[----:B---3--:R-:W-:-:S05]  /*16700*/  LOP3.LUT R3, R3, R2, RZ, 0x3c, !PT ;  /* 0x0000000203037212 */ /* 0x008fca00078e3cff */
[----:B------:R2:W-:Y:S01]  /*16710*/  STL [R1+0x14], R3 ;  /* 0x0000140301007387 */ /* 0x0005e20000100800 */
[----:B------:R-:W-:Y:S05]  /*16720*/  @P1 BRA `(.L_x_10132) ;  /* 0x0000000000301947 */ /* 0x000fea0003800000 */
[----:B--2---:R-:W2:Y:S01]  /*16730*/  S2R R3, SR_LANEID ;  /* 0x0000000000037919 */ /* 0x004ea20000000000 */
[----:B------:R-:W-:Y:S02]  /*16740*/  VOTEU.ANY UR4, UPT, PT ;  /* 0x0000000000047886 */ /* 0x000fe400038e0100 */
[----:B------:R-:W2:Y:S08]  /*16750*/  FLO.U32 R4, UR4 ;  /* 0x0000000400047d00 */ /* 0x000eb000080e0000 */
[----:B------:R-:W3:Y:S01]  /*16760*/  POPC R5, UR4 ;  /* 0x0000000400057d09 */ /* 0x000ee20008000000 */
[----:B--2---:R-:W-:-:S02]  /*16770*/  ISETP.EQ.U32.AND P1, PT, R4, R3, PT ;  /* 0x000000030400720c */ /* 0x004fc40003f22070 */
[----:B------:R-:W3:Y:S11]  /*16780*/  LDC.64 R2, c[0x0][0xc60] ;  /* 0x00031800ff027b82 */ /* 0x000ef60000000a00 */
[----:B---3--:R-:W2:Y:S01]  /*16790*/  @P1 ATOMG.E.ADD.STRONG.GPU PT, R3, desc[UR40][R2.64], R5 ;  /* 0x00000005020319a8 */ /* 0x008ea200081ee1e8 */
[----:B-1----:R-:W1:Y:S02]  /*167a0*/  S2R R6, SR_LTMASK ;  /* 0x0000000000067919 */ /* 0x002e640000003900 */
[----:B-1----:R-:W-:-:S04]  /*167b0*/  LOP3.LUT R6, R6, UR4, RZ, 0xc0, !PT ;  /* 0x0000000406067c12 */ /* 0x002fc8000f8ec0ff */
[----:B0-----:R-:W0:Y:S01]  /*167c0*/  POPC R7, R6 ;  /* 0x0000000600077309 */ /* 0x001e220000000000 */
[----:B--2---:R-:W0:Y:S02]  /*167d0*/  SHFL.IDX PT, R4, R3, R4, 0x1f ;  /* 0x00001f0403047589 */ /* 0x004e2400000e0000 */
[----:B0-----:R-:W-:-:S07]  /*167e0*/  IADD3 R16, R4, UR36, R7 ;  /* 0x0000002404107c10 */ /* 0x001fce000fffe007 */
.L_x_10132:
[----:B------:R-:W-:Y:S05]  /*167f0*/  BSYNC B0 ;  /* 0x0000000000007941 */ /* 0x000fea0003800000 */
.L_x_10131:
[----:B------:R-:W-:-:S05]  /*16800*/  SEL R0, R0, RZ, P0 ;  /* 0x000000ff00007207 */ /* 0x000fca0000000000 */
[----:B------:R3:W-:Y:S02]  /*16810*/  STL [R1+0x8], R0 ;  /* 0x0000080001007387 */ /* 0x0007e40000100800 */
.L_x_10050:
[----:B------:R-:W-:Y:S05]  /*16820*/  BSYNC B7 ;  /* 0x0000000000077941 */ /* 0x000fea0003800000 */
.L_x_10048:
        /* <DEDUP_REMOVED lines=13> */
.L_x_10133:
        /* <DEDUP_REMOVED lines=8> */
[----:B--2---:R-:W0:Y:S02]  /*16980*/  @!P1 LDC.64 R2, c[0x0][0xc80] ;  /* 0x00032000ff029b82 */ /* 0x004e240000000a00 */
        /* <DEDUP_REMOVED lines=27> */
.L_x_10244:
[----:B------:R-:W-:Y:S02]  /*16b40*/  ULDC UR4, c[0x0][0xc38] ;  /* 0x00030e0000047ab9 */ /* 0x000fe40000000800 */
[----:B0-----:R-:W-:-:S04]  /*16b50*/  IMAD.U32 R16, RZ, RZ, UR4 ;  /* 0x00000004ff107e24 */ /* 0x001fc8000f8e00ff */
[----:B--2---:R-:W-:-:S04]  /*16b60*/  IMAD R6, R6, R16, RZ ;  /* 0x0000001006067224 */ /* 0x004fc800078e02ff */
[----:B------:R-:W-:-:S05]  /*16b70*/  IMAD.IADD R4, R4, 0x1, R6 ;  /* 0x0000000104047824 */ /* 0x000fca00078e0206 */
[----:B-1----:R-:W-:-:S13]  /*16b80*/  ISETP.GT.AND P6, PT, R4, R0, PT ;  /* 0x000000000400720c */ /* 0x002fda0003fc4270 */
[----:B------:R-:W-:Y:S05]  /*16b90*/  @P6 BRA `(.L_x_10136) ;  /* 0x00000000009c6947 */ /* 0x000fea0003800000 */
.L_x_10141:
        /* <DEDUP_REMOVED lines=14> */
.L_x_10139:
[----:B------:R-:W-:Y:S05]  /*16c80*/  BSYNC B0 ;  /* 0x0000000000007941 */ /* 0x000fea0003800000 */
.L_x_10138:
        /* <DEDUP_REMOVED lines=18> */
.L_x_10252:
[----:B------:R-:W-:Y:S02]  /*16db0*/  ULDC UR4, c[0x0][0xc38] ;  /* 0x00030e0000047ab9 */ /* 0x000fe40000000800 */
[----:B------:R-:W-:-:S04]  /*16dc0*/  IMAD.U32 R16, RZ, RZ, UR4 ;  /* 0x00000004ff107e24 */ /* 0x000fc8000f8e00ff */
[----:B-1----:R-:W-:-:S04]  /*16dd0*/  IMAD R6, R6, R16, RZ ;  /* 0x0000001006067224 */ /* 0x002fc800078e02ff */
[----:B------:R-:W-:-:S05]  /*16de0*/  IMAD.IADD R4, R6, 0x1, R4 ;  /* 0x0000000106047824 */ /* 0x000fca00078e0204 */
[----:B------:R-:W-:-:S13]  /*16df0*/  ISETP.GT.AND P6, PT, R4, R0, PT ;  /* 0x000000000400720c */ /* 0x000fda0003fc4270 */
[----:B------:R-:W-:Y:S05]  /*16e00*/  @!P6 BRA `(.L_x_10141) ;  /* 0xfffffffc0064e947 */ /* 0x000fea000383ffff */
.L_x_10136:
        /* <DEDUP_REMOVED lines=8> */
.L_x_10256:
[----:B------:R-:W-:Y:S01]  /*16e90*/  ISETP.NE.AND P0, PT, R5, RZ, PT ;  /* 0x000000ff0500720c */ /* 0x000fe20003f05270 */
[----:B-1----:R-:W-:-:S12]  /*16ea0*/  IMAD.MOV.U32 R2, RZ, RZ, RZ ;  /* 0x000000ffff027224 */ /* 0x002fd800078e00ff */
[----:B------:R-:W-:Y:S05]  /*16eb0*/  @!P0 BRA `(.L_x_10143) ;  /* 0x0000000000108947 */ /* 0x000fea0003800000 */
[----:B------:R-:W-:Y:S01]  /*16ec0*/  UMOV UR4, 0xffffffff ;  /* 0xffffffff00047882 */ /* 0x000fe20000000000 */
[----:B------:R-:W-:Y:S02]  /*16ed0*/  VIADD R12, R4, 0xffffffff ;  /* 0xffffffff040c7836 */ /* 0x000fe40000000000 */
[----:B------:R-:W-:Y:S05]  /*16ee0*/  BRA.DIV UR4, `(.L_x_10144) ;  /* 0x0000002e04607947 */ /* 0x000fea000b800000 */
[----:B------:R1:W3:Y:S02]  /*16ef0*/  SHFL.IDX PT, R2, R3, R12, 0x1f ;  /* 0x00001f0c03027589 */ /* 0x0002e400000e0000 */
.L_x_10143:
        /* <DEDUP_REMOVED lines=31> */
.L_x_10137:
[----:B------:R-:W-:Y:S01]  /*170f0*/  UMOV UR4, URZ ;  /* 0x0000003f00047c82 */ /* 0x000fe20008000000 */
[----:B------:R-:W-:Y:S01]  /*17100*/  UMOV UR5, URZ ;  /* 0x0000003f00057c82 */ /* 0x000fe20008000000 */
[----:B------:R-:W-:Y:S01]  /*17110*/  ULDC UR6, c[0x0][0xc3c] ;  /* 0x00030f0000067ab9 */ /* 0x000fe20000000800 */
[----:B------:R-:W-:Y:S02]  /*17120*/  IMAD.MOV.U32 R16, RZ, RZ, R0 ;  /* 0x000000ffff107224 */ /* 0x000fe400078e0000 */
[----:B------:R-:W-:Y:S02]  /*17130*/  IMAD.U32 R17, RZ, RZ, UR4 ;  /* 0x00000004ff117e24 */ /* 0x000fe4000f8e00ff */
[----:B------:R-:W-:Y:S02]  /*17140*/  IMAD.U32 R18, RZ, RZ, UR5 ;  /* 0x00000005ff127e24 */ /* 0x000fe4000f8e00ff */
[----:B------:R-:W-:-:S07]  /*17150*/  IMAD.U32 R19, RZ, RZ, UR6 ;  /* 0x00000006ff137e24 */ /* 0x000fce000f8e00ff */
.L_x_10145:
        /* <DEDUP_REMOVED lines=12> */
.L_x_10134:
[----:B------:R-:W-:Y:S02]  /*17220*/  ULDC UR4, c[0x0][0xc3c] ;  /* 0x00030f0000047ab9 */ /* 0x000fe40000000800 */
[----:B----4-:R-:W-:-:S13]  /*17230*/  ISETP.GE.AND P0, PT, R19, UR4, PT ;  /* 0x0000000413007c0c */ /* 0x010fda000bf06270 */
[----:B------:R-:W-:Y:S05]  /*17240*/  @!P0 BRA `(.L_x_10146) ;  /* 0xffffff9800748947 */ /* 0x000fea000383ffff */
[----:B------:R-:W-:Y:S05]  /*17250*/  BSYNC B8 ;  /* 0x0000000000087941 */ /* 0x000fea0003800000 */
.L_x_10006:
[----:B---3--:R-:W3:Y:S01]  /*17260*/  LDL.LU R0, [R1+0x3c] ;  /* 0x00003c0001007983 */ /* 0x008ee20000300800 */
[----:B------:R-:W-:Y:S01]  /*17270*/  BSSY B0, `(.L_x_10147) ;  /* 0x000000b000007945 */ /* 0x000fe20003800000 */
[----:B------:R-:W4:Y:S01]  /*17280*/  S2R R5, SR_CgaCtaId ;  /* 0x0000000000057919 */ /* 0x000f220000008800 */
[----:B---3--:R-:W-:-:S05]  /*17290*/  VIADD R0, R0, 0x1 ;  /* 0x0000000100007836 */ /* 0x008fca0000000000 */
[----:B0-----:R-:W-:-:S04]  /*172a0*/  LEA.HI R2, R0, R0, RZ, 0x1 ;  /* 0x0000000000027211 */ /* 0x001fc800078f08ff */
[----:B--2---:R-:W-:-:S05]  /*172b0*/  LOP3.LUT R3, R2, 0xfffffffe, RZ, 0xc0, !PT ;  /* 0xfffffffe02037812 */ /* 0x004fca00078ec0ff */
[----:B------:R-:W-:Y:S01]  /*172c0*/  IMAD.IADD R3, R0, 0x1, -R3 ;  /* 0x0000000100037824 */ /* 0x000fe200078e0a03 */
[----:B------:R-:W-:-:S04]  /*172d0*/  MOV R0, 0x400 ;  /* 0x0000040000007802 */ /* 0x000fc80000000f00 */
[----:B----4-:R-:W-:Y:S02]  /*172e0*/  LEA R0, R5, R0, 0x18 ;  /* 0x0000000005007211 */ /* 0x010fe400078ec0ff */
[----:B------:R-:W-:-:S04]  /*172f0*/  SHF.L.U32 R3, R3, 0x1f, RZ ;  /* 0x0000001f03037819 */ /* 0x000fc800000006ff */
[----:B------:R-:W0:Y:S02]  /*17300*/  SYNCS.PHASECHK.TRANS64.TRYWAIT P0, [R0+URZ+0x22820], R3 ;  /* 0x02282003000075a7 */ /* 0x000e24000800017f */
[----:B0-----:R-:W-:Y:S05]  /*17310*/  @!P0 BRA `(.L_x_10148) ;  /* 0x00000028007c8947 */ /* 0x001fea0003800000 */
.L_x_10259:
[----:B------:R-:W-:Y:S05]  /*17320*/  BSYNC B0 ;  /* 0x0000000000007941 */ /* 0x000fea0003800000 */
.L_x_10147:
[----:B------:R-:W-:-:S03]  /*17330*/  UMOV UR4, 0xffffffff ;  /* 0xffffffff00047882 */ /* 0x000fc60000000000 */
[----:B------:R-:W-:Y:S05]  /*17340*/  BRA.DIV UR4, `(.L_x_10149) ;  /* 0x0000002a04847947 */ /* 0x000fea000b800000 */
[----:B------:R-:W2:Y:S02]  /*17350*/  S2R R2, SR_TID.X ;  /* 0x0000000000027919 */ /* 0x000ea40000002100 */
[----:B--2---:R-:W-:-:S04]  /*17360*/  SHF.R.U32.HI R2, RZ, 0x5, R2 ;  /* 0x00000005ff027819 */ /* 0x004fc80000011602 */
[----:B------:R-:W-:-:S05]  /*17370*/  LOP3.LUT R2, R2, 0x3, RZ, 0xc0, !PT ;  /* 0x0000000302027812 */ /* 0x000fca00078ec0ff */
[----:B------:R2:W3:Y:S02]  /*17380*/  SHFL.IDX PT, R14, R2, RZ, 0x1f ;  /* 0x00001fff020e7589 */ /* 0x0004e400000e0000 */
.L_x_10262:
[----:B---3--:R-:W-:-:S13]  /*17390*/  ISETP.NE.AND P0, PT, R14, RZ, PT ;  /* 0x000000ff0e00720c */ /* 0x008fda0003f05270 */
[----:B------:R-:W-:Y:S05]  /*173a0*/  @P0 BRA `(.L_x_9863) ;  /* 0x0000000000940947 */ /* 0x000fea0003800000 */
[----:B------:R-:W-:-:S03]  /*173b0*/  UMOV UR4, 0xffffffff ;  /* 0xffffffff00047882 */ /* 0x000fc60000000000 */
[----:B------:R-:W-:Y:S05]  /*173c0*/  BRA.DIV UR4, `(.L_x_10150) ;  /* 0x0000002a04987947 */ /* 0x000fea000b800000 */
[----:B------:R-:W-:-:S13]  /*173d0*/  ELECT P6, URZ, PT ;  /* 0x00000000003f782f */ /* 0x000fda00038c0000 */
.L_x_10265:
[----:B------:R-:W-:Y:S05]  /*173e0*/  @!P6 BRA `(.L_x_9863) ;  /* 0x000000000084e947 */ /* 0x000fea0003800000 */
[----:B--2---:R-:W2:Y:S02]  /*173f0*/  LDL.LU R2, [R1+0x60] ;  /* 0x0000600001027983 */ /* 0x004ea40000300800 */
[----:B--2---:R-:W-:-:S04]  /*17400*/  LOP3.LUT R2, R2, 0x2, RZ, 0xfc, !PT ;  /* 0x0000000202027812 */ /* 0x004fc800078efcff */
[----:B------:R-:W-:-:S13]  /*17410*/  ISETP.NE.AND P2, PT, R2, 0x3, PT ;  /* 0x000000030200780c */ /* 0x000fda0003f45270 */
[----:B------:R-:W-:Y:S05]  /*17420*/  @!P2 BRA `(.L_x_10151) ;  /* 0x000000000004a947 */ /* 0x000fea0003800000 */
[----:B------:R-:W-:Y:S01]  /*17430*/  BPT.TRAP 0x1 ;  /* 0x000000040000795c */ /* 0x000fe20000300000 */
.L_x_10151:
[----:B0-----:R-:W2:Y:S04]  /*17440*/  LDL R3, [R1+0x8] ;  /* 0x0000080001037983 */ /* 0x001ea80000100800 */
[----:B-1----:R-:W3:Y:S01]  /*17450*/  LDL.LU R7, [R1+0x14] ;  /* 0x0000140001077983 */ /* 0x002ee20000300800 */
        /* <DEDUP_REMOVED lines=12> */
.L_x_10266:
[----:B------:R-:W1:Y:S02]  /*17520*/  SYNCS.PHASECHK.TRANS64.TRYWAIT P0, [R7+URZ], R2 ;  /* 0x00000002070075a7 */ /* 0x000e64000800017f */
[----:B-1----:R-:W-:Y:S05]  /*17530*/  @!P0 BRA `(.L_x_10153) ;  /* 0x0000002800708947 */ /* 0x002fea0003800000 */
.L_x_10267:
[----:B------:R-:W-:Y:S05]  /*17540*/  @!P2 BRA `(.L_x_10154) ;  /* 0x000000000004a947 */ /* 0x000fea0003800000 */
[----:B------:R-:W-:Y:S01]  /*17550*/  BPT.TRAP 0x1 ;  /* 0x000000040000795c */ /* 0x000fe20000300000 */
.L_x_10154:
[----:B------:R-:W2:Y:S01]  /*17560*/  LDL.LU R4, [R1+0x8] ;  /* 0x0000080001047983 */ /* 0x000ea20000300800 */
[----:B------:R-:W-:-:S04]  /*17570*/  VIADD R0, R0, 0x22860 ;  /* 0x0002286000007836 */ /* 0x000fc80000000000 */
[----:B--2---:R-:W-:-:S04]  /*17580*/  IMAD R4, R4, 0x8, R0 ;  /* 0x0000000804047824 */ /* 0x004fc800078e0200 */
[----:B------:R-:W2:Y:S02]  /*17590*/  SYNCS.PHASECHK.TRANS64.TRYWAIT P0, [R4+URZ], R5 ;  /* 0x00000005040075a7 */ /* 0x000ea4000800017f */
[----:B--2---:R-:W-:Y:S05]  /*175a0*/  @!P0 BRA `(.L_x_10155) ;  /* 0x0000002800688947 */ /* 0x004fea0003800000 */
.L_x_10268:
[----:B------:R-:W-:-:S07]  /*175b0*/  IMAD R3, R3, 0x8, R0 ;  /* 0x0000000803037824 */ /* 0x000fce00078e0200 */
.L_x_10156:
[----:B---3--:R3:W4:Y:S02]  /*175c0*/  SYNCS.PHASECHK.TRANS64.TRYWAIT P0, [R3+URZ], R2 ;  /* 0x00000002030075a7 */ /* 0x008724000800017f */
[----:B----4-:R-:W-:Y:S05]  /*175d0*/  @!P0 NANOSLEEP.SYNCS 0x989680 ;  /* 0x009896800000895d */ /* 0x010fea0003900000 */
[----:B------:R-:W4:Y:S02]  /*175e0*/  @!P0 SYNCS.PHASECHK.TRANS64 P0, [R3+URZ], R2 ;  /* 0x00000002030085a7 */ /* 0x000f24000800007f */
[----:B----4-:R-:W-:Y:S05]  /*175f0*/  @!P0 BRA `(.L_x_10156) ;  /* 0xfffffffc00f08947 */ /* 0x010fea000383ffff */
.L_x_9863:
[----:B------:R-:W-:Y:S05]  /*17600*/  BSYNC B9 ;  /* 0x0000000000097941 */ /* 0x000fea0003800000 */
.L_x_9860:
[----:B------:R-:W-:Y:S05]  /*17610*/  EXIT ;  /* 0x000000000000794d */ /* 0x000fea0003800000 */
.L_x_9881:
[----:B0-----:R0:W1:Y:S02]  /*17620*/  SYNCS.PHASECHK.TRANS64.TRYWAIT P6, [R97+URZ+0x22890], R108 ;  /* 0x0228906c610075a7 */ /* 0x00106400080c017f */
[----:B-1----:R-:W-:Y:S05]  /*17630*/  @!P6 NANOSLEEP.SYNCS 0x989680 ;  /* 0x009896800000e95d */ /* 0x002fea0003900000 */
[----:B------:R-:W1:Y:S02]  /*17640*/  @!P6 SYNCS.PHASECHK.TRANS64 P6, [R97+URZ+0x22890], R108 ;  /* 0x0228906c6100e5a7 */ /* 0x000e6400080c007f */
[----:B-1----:R-:W-:Y:S05]  /*17650*/  @!P6 BRA `(.L_x_9881) ;  /* 0xfffffffc00f0e947 */ /* 0x002fea000383ffff */
[----:B------:R-:W-:Y:S05]  /*17660*/  BRA `(.L_x_10157) ;  /* 0xfffffeb400507947 */ /* 0x000fea000383ffff */
.L_x_9899:
[----:B0-----:R0:W1:Y:S02]  /*17670*/  SYNCS.PHASECHK.TRANS64.TRYWAIT P5, [R97+URZ+0x22890], R108 ;  /* 0x0228906c610075a7 */ /* 0x00106400080a017f */
[----:B-1----:R-:W-:Y:S05]  /*17680*/  @!P5 NANOSLEEP.SYNCS 0x989680 ;  /* 0x009896800000d95d */ /* 0x002fea0003900000 */
[----:B------:R-:W1:Y:S02]  /*17690*/  @!P5 SYNCS.PHASECHK.TRANS64 P5, [R97+URZ+0x22890], R108 ;  /* 0x0228906c6100d5a7 */ /* 0x000e6400080a007f */
[----:B-1----:R-:W-:Y:S05]  /*176a0*/  @!P5 BRA `(.L_x_9899) ;  /* 0xfffffffc00f0d947 */ /* 0x002fea000383ffff */
[----:B------:R-:W-:Y:S05]  /*176b0*/  BRA `(.L_x_10158) ;  /* 0xfffffec400f87947 */ /* 0x000fea000383ffff */
.L_x_9908:
[----:B0-----:R0:W1:Y:S02]  /*176c0*/  SYNCS.PHASECHK.TRANS64.TRYWAIT P4, [R97+URZ+0x22890], R108 ;  /* 0x0228906c610075a7 */ /* 0x001064000808017f */
[----:B-1----:R-:W-:Y:S05]  /*176d0*/  @!P4 NANOSLEEP.SYNCS 0x989680 ;  /* 0x009896800000c95d */ /* 0x002fea0003900000 */
[----:B------:R-:W1:Y:S02]  /*176e0*/  @!P4 SYNCS.PHASECHK.TRANS64 P4, [R97+URZ+0x22890], R108 ;  /* 0x0228906c6100c5a7 */ /* 0x000e64000808007f */
[----:B-1----:R-:W-:Y:S05]  /*176f0*/  @!P4 BRA `(.L_x_9908) ;  /* 0xfffffffc00f0c947 */ /* 0x002fea000383ffff */
[----:B------:R-:W-:Y:S05]  /*17700*/  BRA `(.L_x_10159) ;  /* 0xfffffed8001c7947 */ /* 0x000fea000383ffff */
.L_x_9914:
[----:B-1----:R1:W2:Y:S02]  /*17710*/  SYNCS.PHASECHK.TRANS64.TRYWAIT P3, [R97+URZ+0x228b0], R108 ;  /* 0x0228b06c610075a7 */ /* 0x0022a4000806017f */
[----:B--2---:R-:W-:Y:S05]  /*17720*/  @!P3 NANOSLEEP.SYNCS 0x989680 ;  /* 0x009896800000b95d */ /* 0x004fea0003900000 */
[----:B------:R-:W2:Y:S02]  /*17730*/  @!P3 SYNCS.PHASECHK.TRANS64 P3, [R97+URZ+0x228b0], R108 ;  /* 0x0228b06c6100b5a7 */ /* 0x000ea4000806007f */
[----:B--2---:R-:W-:Y:S05]  /*17740*/  @!P3 BRA `(.L_x_9914) ;  /* 0xfffffffc00f0b947 */ /* 0x004fea000383ffff */
[----:B------:R-:W-:Y:S05]  /*17750*/  BRA `(.L_x_10160) ;  /* 0xfffffed800ac7947 */ /* 0x000fea000383ffff */
.L_x_9922:
[----:B------:R-:W-:Y:S01]  /*17760*/  BSSY B0, `(.L_x_10161) ;  /* 0x0000008000007945 */ /* 0x000fe20003800000 */
[----:B------:R-:W-:Y:S02]  /*17770*/  IMAD.MOV.U32 R13, RZ, RZ, R234 ;  /* 0x000000ffff0d7224 */ /* 0x000fe400078e00ea */
[----:B------:R-:W-:Y:S02]  /*17780*/  IMAD.MOV.U32 R12, RZ, RZ, RZ ;  /* 0x000000ffff0c7224 */ /* 0x000fe400078e00ff */
[----:B------:R-:W-:Y:S02]  /*17790*/  IMAD.MOV.U32 R11, RZ, RZ, 0x1f ;  /* 0x0000001fff0b7424 */ /* 0x000fe400078e00ff */
[----:B------:R-:W-:-:S07]  /*177a0*/  IMAD.MOV.U32 R15, RZ, RZ, -0x1 ;  /* 0xffffffffff0f7424 */ /* 0x000fce00078e00ff */
[----:B-----5:R-:W-:Y:S05]  /*177b0*/  WARPSYNC.COLLECTIVE R15, `(.L_x_10162) ;  /* 0x000000000f087348 */ /* 0x020fea0003c00000 */
[----:B------:R0:W1:Y:S02]  /*177c0*/  SHFL.IDX P6, R14, R13, R12, R11 ;  /* 0x0000000c0d0e7389 */ /* 0x00006400000c000b */
[----:B01---5:R-:W-:Y:S01]  /*177d0*/  ENDCOLLECTIVE ;  /* 0x000000000000791b */ /* 0x023fe20003800000 */
.L_x_10162:
[----:B------:R-:W-:Y:S05]  /*177e0*/  BSYNC B0 ;  /* 0x0000000000007941 */ /* 0x000fea0003800000 */
.L_x_10161:
[----:B------:R-:W-:Y:S05]  /*177f0*/  BRA `(.L_x_10163) ;  /* 0xfffffee4004c7947 */ /* 0x000fea000383ffff */
.L_x_9934:
        /* <DEDUP_REMOVED lines=8> */
.L_x_10165:
[----:B------:R-:W-:Y:S05]  /*17880*/  BSYNC B1 ;  /* 0x0000000000017941 */ /* 0x000fea0003800000 */
.L_x_10164:
        /* <DEDUP_REMOVED lines=8> */
.L_x_10166:
[----:B------:R-:W-:Y:S02]  /*17910*/  IMAD.MOV.U32 R13, RZ, RZ, R27 ;  /* 0x000000ffff0d7224 */ /* 0x000fe400078e001b */
[----:B------:R-:W-:-:S07]  /*17920*/  IMAD.MOV.U32 R3, RZ, RZ, R14 ;  /* 0x000000ffff037224 */ /* 0x000fce00078e000e */
[----:B------:R-:W-:Y:S05]  /*17930*/  WARPSYNC.COLLECTIVE R15, `(.L_x_10167) ;  /* 0x000000000f087348 */ /* 0x000fea0003c00000 */
[----:B------:R0:W1:Y:S02]  /*17940*/  SHFL.IDX P6, R14, R13, R12, R11 ;  /* 0x0000000c0d0e7389 */ /* 0x00006400000c000b */
[----:B01----:R-:W-:Y:S01]  /*17950*/  ENDCOLLECTIVE ;  /* 0x000000000000791b */ /* 0x003fe20003800000 */
.L_x_10167:
[----:B------:R-:W-:Y:S02]  /*17960*/  IMAD.MOV.U32 R13, RZ, RZ, R26 ;  /* 0x000000ffff0d7224 */ /* 0x000fe400078e001a */
[----:B------:R-:W-:-:S07]  /*17970*/  IMAD.MOV.U32 R4, RZ, RZ, R14 ;  /* 0x000000ffff047224 */ /* 0x000fce00078e000e */
[----:B------:R-:W-:Y:S05]  /*17980*/  WARPSYNC.COLLECTIVE R15, `(.L_x_10168) ;  /* 0x000000000f087348 */ /* 0x000fea0003c00000 */
[----:B------:R0:W1:Y:S02]  /*17990*/  SHFL.IDX P6, R14, R13, R12, R11 ;  /* 0x0000000c0d0e7389 */ /* 0x00006400000c000b */
[----:B01----:R-:W-:Y:S01]  /*179a0*/  ENDCOLLECTIVE ;  /* 0x000000000000791b */ /* 0x003fe20003800000 */
.L_x_10168:
[----:B------:R-:W-:Y:S05]  /*179b0*/  BRA `(.L_x_10169) ;  /* 0xfffffee800507947 */ /* 0x000fea000383ffff */
.L_x_9938:
[----:B0-----:R0:W1:Y:S02]  /*179c0*/  SYNCS.PHASECHK.TRANS64.TRYWAIT P0, [R18+URZ+0x22800], R5 ;  /* 0x02280005120075a7 */ /* 0x001064000800017f */
[----:B-1----:R-:W-:Y:S05]  /*179d0*/  @!P0 NANOSLEEP.SYNCS 0x989680 ;  /* 0x009896800000895d */ /* 0x002fea0003900000 */
[----:B------:R-:W1:Y:S02]  /*179e0*/  @!P0 SYNCS.PHASECHK.TRANS64 P0, [R18+URZ+0x22800], R5 ;  /* 0x02280005120085a7 */ /* 0x000e64000800007f */
[----:B-1----:R-:W-:Y:S05]  /*179f0*/  @!P0 BRA `(.L_x_9938) ;  /* 0xfffffffc00f08947 */ /* 0x002fea000383ffff */
[----:B------:R-:W-:Y:S05]  /*17a00*/  BRA `(.L_x_10170) ;  /* 0xfffffeec00507947 */ /* 0x000fea000383ffff */
.L_x_9946:
        /* <DEDUP_REMOVED lines=8> */
.L_x_10172:
[----:B------:R-:W-:Y:S05]  /*17a90*/  BSYNC B1 ;  /* 0x0000000000017941 */ /* 0x000fea0003800000 */
.L_x_10171:
        /* <DEDUP_REMOVED lines=8> */
.L_x_10173:
[----:B------:R-:W-:Y:S02]  /*17b20*/  IMAD.MOV.U32 R13, RZ, RZ, R27 ;  /* 0x000000ffff0d7224 */ /* 0x000fe400078e001b */
[----:B------:R-:W-:-:S07]  /*17b30*/  IMAD.MOV.U32 R3, RZ, RZ, R14 ;  /* 0x000000ffff037224 */ /* 0x000fce00078e000e */
[----:B------:R-:W-:Y:S05]  /*17b40*/  WARPSYNC.COLLECTIVE R15, `(.L_x_10174) ;  /* 0x000000000f087348 */ /* 0x000fea0003c00000 */
[----:B------:R0:W1:Y:S02]  /*17b50*/  SHFL.IDX P6, R14, R13, R12, R11 ;  /* 0x0000000c0d0e7389 */ /* 0x00006400000c000b */
[----:B01----:R-:W-:Y:S01]  /*17b60*/  ENDCOLLECTIVE ;  /* 0x000000000000791b */ /* 0x003fe20003800000 */
.L_x_10174:
[----:B------:R-:W-:Y:S02]  /*17b70*/  IMAD.MOV.U32 R13, RZ, RZ, R26 ;  /* 0x000000ffff0d7224 */ /* 0x000fe400078e001a */
[----:B------:R-:W-:-:S07]  /*17b80*/  IMAD.MOV.U32 R4, RZ, RZ, R14 ;  /* 0x000000ffff047224 */ /* 0x000fce00078e000e */
[----:B------:R-:W-:Y:S05]  /*17b90*/  WARPSYNC.COLLECTIVE R15, `(.L_x_10175) ;  /* 0x000000000f087348 */ /* 0x000fea0003c00000 */
[----:B------:R0:W1:Y:S02]  /*17ba0*/  SHFL.IDX P6, R14, R13, R12, R11 ;  /* 0x0000000c0d0e7389 */ /* 0x00006400000c000b */
[----:B01----:R-:W-:Y:S01]  /*17bb0*/  ENDCOLLECTIVE ;  /* 0x000000000000791b */ /* 0x003fe20003800000 */
.L_x_10175:
[----:B------:R-:W-:Y:S05]  /*17bc0*/  BRA `(.L_x_10176) ;  /* 0xfffffef400bc7947 */ /* 0x000fea000383ffff */
.L_x_9950:
[----:B0-----:R0:W1:Y:S02]  /*17bd0*/  SYNCS.PHASECHK.TRANS64.TRYWAIT P1, [R18+URZ+0x22800], R5 ;  /* 0x02280005120075a7 */ /* 0x001064000802017f */
[----:B-1----:R-:W-:Y:S05]  /*17be0*/  @!P1 NANOSLEEP.SYNCS 0x989680 ;  /* 0x009896800000995d */ /* 0x002fea0003900000 */
[----:B------:R-:W1:Y:S02]  /*17bf0*/  @!P1 SYNCS.PHASECHK.TRANS64 P1, [R18+URZ+0x22800], R5 ;  /* 0x02280005120095a7 */ /* 0x000e64000802007f */
[----:B-1----:R-:W-:Y:S05]  /*17c00*/  @!P1 BRA `(.L_x_9950) ;  /* 0xfffffffc00f09947 */ /* 0x002fea000383ffff */
[----:B------:R-:W-:Y:S05]  /*17c10*/  BRA `(.L_x_10177) ;  /* 0xfffffef800947947 */ /* 0x000fea000383ffff */
.L_x_9956:
[----:B0-----:R0:W2:Y:S02]  /*17c20*/  SYNCS.PHASECHK.TRANS64.TRYWAIT P1, [R14+URZ+0x22830], R13 ;  /* 0x0228300d0e0075a7 */ /* 0x0010a4000802017f */
[----:B--2---:R-:W-:Y:S05]  /*17c30*/  @!P1 NANOSLEEP.SYNCS 0x989680 ;  /* 0x009896800000995d */ /* 0x004fea0003900000 */
[----:B------:R-:W2:Y:S02]  /*17c40*/  @!P1 SYNCS.PHASECHK.TRANS64 P1, [R14+URZ+0x22830], R13 ;  /* 0x0228300d0e0095a7 */ /* 0x000ea4000802007f */
[----:B--2---:R-:W-:Y:S05]  /*17c50*/  @!P1 BRA `(.L_x_9956) ;  /* 0xfffffffc00f09947 */ /* 0x004fea000383ffff */
[----:B------:R-:W-:Y:S05]  /*17c60*/  BRA `(.L_x_9955) ;  /* 0xffffff0400b87947 */ /* 0x000fea000383ffff */
.L_x_9961:
[----:B-1----:R1:W2:Y:S02]  /*17c70*/  SYNCS.PHASECHK.TRANS64.TRYWAIT P2, [R14+URZ+0x22850], R13 ;  /* 0x0228500d0e0075a7 */ /* 0x0022a4000804017f */
[----:B--2---:R-:W-:Y:S05]  /*17c80*/  @!P2 NANOSLEEP.SYNCS 0x989680 ;  /* 0x009896800000a95d */ /* 0x004fea0003900000 */
[----:B------:R-:W2:Y:S02]  /*17c90*/  @!P2 SYNCS.PHASECHK.TRANS64 P2, [R14+URZ+0x22850], R13 ;  /* 0x0228500d0e00a5a7 */ /* 0x000ea4000804007f */
[----:B--2---:R-:W-:Y:S05]  /*17ca0*/  @!P2 BRA `(.L_x_9961) ;  /* 0xfffffffc00f0a947 */ /* 0x004fea000383ffff */
[----:B------:R-:W-:Y:S05]  /*17cb0*/  BRA `(.L_x_9960) ;  /* 0xffffff2000dc7947 */ /* 0x000fea000383ffff */
.L_x_9966:
[----:B-1----:R1:W2:Y:S02]  /*17cc0*/  SYNCS.PHASECHK.TRANS64.TRYWAIT P3, [R15+URZ+0x22830], R20 ;  /* 0x022830140f0075a7 */ /* 0x0022a4000806017f */
[----:B--2---:R-:W-:Y:S05]  /*17cd0*/  @!P3 NANOSLEEP.SYNCS 0x989680 ;  /* 0x009896800000b95d */ /* 0x004fea0003900000 */
[----:B------:R-:W2:Y:S02]  /*17ce0*/  @!P3 SYNCS.PHASECHK.TRANS64 P3, [R15+URZ+0x22830], R20 ;  /* 0x022830140f00b5a7 */ /* 0x000ea4000806007f */
[----:B--2---:R-:W-:Y:S05]  /*17cf0*/  @!P3 BRA `(.L_x_9966) ;  /* 0xfffffffc00f0b947 */ /* 0x004fea000383ffff */
[----:B------:R-:W-:Y:S05]  /*17d00*/  BRA `(.L_x_9965) ;  /* 0xffffff2800147947 */ /* 0x000fea000383ffff */
.L_x_9971:
[----:B--2---:R2:W3:Y:S02]  /*17d10*/  SYNCS.PHASECHK.TRANS64.TRYWAIT P3, [R15+URZ+0x22850], R20 ;  /* 0x022850140f0075a7 */ /* 0x0044e4000806017f */
[----:B---3--:R-:W-:Y:S05]  /*17d20*/  @!P3 NANOSLEEP.SYNCS 0x989680 ;  /* 0x009896800000b95d */ /* 0x008fea0003900000 */
[----:B------:R-:W3:Y:S02]  /*17d30*/  @!P3 SYNCS.PHASECHK.TRANS64 P3, [R15+URZ+0x22850], R20 ;  /* 0x022850140f00b5a7 */ /* 0x000ee4000806007f */
[----:B---3--:R-:W-:Y:S05]  /*17d40*/  @!P3 BRA `(.L_x_9971) ;  /* 0xfffffffc00f0b947 */ /* 0x008fea000383ffff */
[----:B------:R-:W-:Y:S05]  /*17d50*/  BRA `(.L_x_9970) ;  /* 0xffffff4400f07947 */ /* 0x000fea000383ffff */
.L_x_9986:
[----:B------:R-:W-:Y:S02]  /*17d60*/  IMAD.MOV.U32 R13, RZ, RZ, R4 ;  /* 0x000000ffff0d7224 */ /* 0x000fe400078e0004 */
[----:B------:R-:W-:Y:S02]  /*17d70*/  IMAD.MOV.U32 R12, RZ, RZ, RZ ;  /* 0x000000ffff0c7224 */ /* 0x000fe400078e00ff */
[----:B------:R-:W-:Y:S02]  /*17d80*/  IMAD.MOV.U32 R11, RZ, RZ, 0x181f ;  /* 0x0000181fff0b7424 */ /* 0x000fe400078e00ff */
[----:B------:R-:W-:-:S07]  /*17d90*/  IMAD.MOV.U32 R15, RZ, RZ, -0x1 ;  /* 0xffffffffff0f7424 */ /* 0x000fce00078e00ff */
[----:B01----:R-:W-:Y:S05]  /*17da0*/  WARPSYNC.COLLECTIVE R15, `(.L_x_10178) ;  /* 0x000000000f087348 */ /* 0x003fea0003c00000 */
[----:B------:R2:W3:Y:S02]  /*17db0*/  SHFL.IDX P6, R14, R13, R12, R11 ;  /* 0x0000000c0d0e7389 */ /* 0x0004e400000c000b */
[----:B0123--:R-:W-:Y:S01]  /*17dc0*/  ENDCOLLECTIVE ;  /* 0x000000000000791b */ /* 0x00ffe20003800000 */
.L_x_10178:
[----:B------:R-:W-:Y:S02]  /*17dd0*/  IMAD.MOV.U32 R13, RZ, RZ, R3 ;  /* 0x000000ffff0d7224 */ /* 0x000fe400078e0003 */
[----:B------:R-:W-:-:S07]  /*17de0*/  IMAD.MOV.U32 R0, RZ, RZ, R14 ;  /* 0x000000ffff007224 */ /* 0x000fce00078e000e */
[----:B------:R-:W-:Y:S05]  /*17df0*/  WARPSYNC.COLLECTIVE R15, `(.L_x_10179) ;  /* 0x000000000f087348 */ /* 0x000fea0003c00000 */
[----:B------:R0:W1:Y:S02]  /*17e00*/  SHFL.IDX P6, R14, R13, R12, R11 ;  /* 0x0000000c0d0e7389 */ /* 0x00006400000c000b */
[----:B01----:R-:W-:Y:S01]  /*17e10*/  ENDCOLLECTIVE ;  /* 0x000000000000791b */ /* 0x003fe20003800000 */
.L_x_10179:
[----:B------:R-:W-:Y:S05]  /*17e20*/  BRA `(.L_x_10180) ;  /* 0xffffff7800d47947 */ /* 0x000fea000383ffff */
.L_x_9989:
[----:B------:R-:W-:Y:S01]  /*17e30*/  BSSY B1, `(.L_x_10181) ;  /* 0x0000008000017945 */ /* 0x000fe20003800000 */
[----:B---3--:R-:W-:Y:S02]  /*17e40*/  IMAD.MOV.U32 R13, RZ, RZ, R4 ;  /* 0x000000ffff0d7224 */ /* 0x008fe400078e0004 */
[----:B------:R-:W-:Y:S02]  /*17e50*/  IMAD.MOV.U32 R12, RZ, RZ, 0x1 ;  /* 0x00000001ff0c7424 */ /* 0x000fe400078e00ff */
[----:B------:R-:W-:Y:S02]  /*17e60*/  IMAD.MOV.U32 R11, RZ, RZ, 0x181f ;  /* 0x0000181fff0b7424 */ /* 0x000fe400078e00ff */
[----:B------:R-:W-:-:S07]  /*17e70*/  IMAD.MOV.U32 R15, RZ, RZ, -0x1 ;  /* 0xffffffffff0f7424 */ /* 0x000fce00078e00ff */
[----:B012-4-:R-:W-:Y:S05]  /*17e80*/  WARPSYNC.COLLECTIVE R15, `(.L_x_10182) ;  /* 0x000000000f087348 */ /* 0x017fea0003c00000 */
[----:B----4-:R3:W4:Y:S02]  /*17e90*/  SHFL.IDX P6, R14, R13, R12, R11 ;  /* 0x0000000c0d0e7389 */ /* 0x01072400000c000b */
[----:B01234-:R-:W-:Y:S01]  /*17ea0*/  ENDCOLLECTIVE ;  /* 0x000000000000791b */ /* 0x01ffe20003800000 */
.L_x_10182:
[----:B------:R-:W-:Y:S05]  /*17eb0*/  BSYNC B1 ;  /* 0x0000000000017941 */ /* 0x000fea0003800000 */
.L_x_10181:
        /* <DEDUP_REMOVED lines=8> */
.L_x_10183:
[----:B------:R-:W-:Y:S05]  /*17f40*/  BRA `(.L_x_10184) ;  /* 0xffffff7c00087947 */ /* 0x000fea000383ffff */
.L_x_9992:
[----:B------:R-:W-:Y:S01]  /*17f50*/  BSSY B1, `(.L_x_10185) ;  /* 0x0000008000017945 */ /* 0x000fe20003800000 */
[----:B0-----:R-:W-:Y:S02]  /*17f60*/  IMAD.MOV.U32 R13, RZ, RZ, R4 ;  /* 0x000000ffff0d7224 */ /* 0x001fe400078e0004 */
[----:B------:R-:W-:Y:S02]  /*17f70*/  IMAD.MOV.U32 R12, RZ, RZ, 0x2 ;  /* 0x00000002ff0c7424 */ /* 0x000fe400078e00ff */
[----:B------:R-:W-:Y:S02]  /*17f80*/  IMAD.MOV.U32 R11, RZ, RZ, 0x181f ;  /* 0x0000181fff0b7424 */ /* 0x000fe400078e00ff */
[----:B------:R-:W-:-:S07]  /*17f90*/  IMAD.MOV.U32 R15, RZ, RZ, -0x1 ;  /* 0xffffffffff0f7424 */ /* 0x000fce00078e00ff */
[----:B-1234-:R-:W-:Y:S05]  /*17fa0*/  WARPSYNC.COLLECTIVE R15, `(.L_x_10186) ;  /* 0x000000000f087348 */ /* 0x01efea0003c00000 */
[----:B----4-:R0:W4:Y:S02]  /*17fb0*/  SHFL.IDX P6, R14, R13, R12, R11 ;  /* 0x0000000c0d0e7389 */ /* 0x01012400000c000b */
[----:B01234-:R-:W-:Y:S01]  /*17fc0*/  ENDCOLLECTIVE ;  /* 0x000000000000791b */ /* 0x01ffe20003800000 */
.L_x_10186:
[----:B------:R-:W-:Y:S05]  /*17fd0*/  BSYNC B1 ;  /* 0x0000000000017941 */ /* 0x000fea0003800000 */
.L_x_10185:
        /* <DEDUP_REMOVED lines=8> */
.L_x_10187:
[----:B------:R-:W-:Y:S05]  /*18060*/  BRA `(.L_x_10188) ;  /* 0xffffff7c00387947 */ /* 0x000fea000383ffff */
.L_x_9995:
[----:B------:R-:W-:Y:S01]  /*18070*/  BSSY B1, `(.L_x_10189) ;  /* 0x0000008000017945 */ /* 0x000fe20003800000 */
[----:B0-----:R-:W-:Y:S02]  /*18080*/  IMAD.MOV.U32 R13, RZ, RZ, R4 ;  /* 0x000000ffff0d7224 */ /* 0x001fe400078e0004 */
[----:B------:R-:W-:Y:S02]  /*18090*/  IMAD.MOV.U32 R12, RZ, RZ, 0x3 ;  /* 0x00000003ff0c7424 */ /* 0x000fe400078e00ff */
[----:B------:R-:W-:Y:S02]  /*180a0*/  IMAD.MOV.U32 R11, RZ, RZ, 0x181f ;  /* 0x0000181fff0b7424 */ /* 0x000fe400078e00ff */
[----:B------:R-:W-:-:S07]  /*180b0*/  IMAD.MOV.U32 R15, RZ, RZ, -0x1 ;  /* 0xffffffffff0f7424 */ /* 0x000fce00078e00ff */
[----:B-1234-:R-:W-:Y:S05]  /*180c0*/  WARPSYNC.COLLECTIVE R15, `(.L_x_10190) ;  /* 0x000000000f087348 */ /* 0x01efea0003c00000 */
[----:B------:R0:W0:Y:S02]  /*180d0*/  SHFL.IDX P6, R14, R13, R12, R11 ;  /* 0x0000000c0d0e7389 */ /* 0x00002400000c000b */
[----:B01234-:R-:W-:Y:S01]  /*180e0*/  ENDCOLLECTIVE ;  /* 0x000000000000791b */ /* 0x01ffe20003800000 */
.L_x_10190:
[----:B------:R-:W-:Y:S05]  /*180f0*/  BSYNC B1 ;  /* 0x0000000000017941 */ /* 0x000fea0003800000 */
.L_x_10189:
        /* <DEDUP_REMOVED lines=8> */
.L_x_10191:
[----:B------:R-:W-:Y:S05]  /*18180*/  BRA `(.L_x_10192) ;  /* 0xffffff7c00687947 */ /* 0x000fea000383ffff */
.L_x_10012:
        /* <DEDUP_REMOVED lines=11> */
.L_x_10194:
[----:B------:R-:W-:Y:S05]  /*18240*/  BSYNC B1 ;  /* 0x0000000000017941 */ /* 0x000fea0003800000 */
.L_x_10193:
[----:B------:R-:W-:Y:S05]  /*18250*/  BRA `(.L_x_10195) ;  /* 0xffffff9000387947 */ /* 0x000fea000383ffff */
.L_x_10014:
[----:B------:R-:W-:Y:S01]  /*18260*/  BSSY B1, `(.L_x_10196) ;  /* 0x0000006000017945 */ /* 0x000fe20003800000 */
[----:B------:R-:W-:-:S07]  /*18270*/  IMAD.MOV.U32 R15, RZ, RZ, -0x1 ;  /* 0xffffffffff0f7424 */ /* 0x000fce00078e00ff */
[----:B0-----:R-:W-:Y:S05]  /*18280*/  WARPSYNC.COLLECTIVE R15, `(.L_x_10197) ;  /* 0x000000000f0c7348 */ /* 0x001fea0003c00000 */
[----:B------:R-:W-:Y:S02]  /*18290*/  ELECT P6, UR62, PT ;  /* 0x00000000003e782f */ /* 0x000fe400038c0000 */
[----:B------:R-:W-:Y:S01]  /*182a0*/  MOV R14, UR62 ;  /* 0x0000003e000e7c02 */ /* 0x000fe20008000f00 */
[----:B0-----:R-:W-:Y:S10]  /*182b0*/  ENDCOLLECTIVE ;  /* 0x000000000000791b */ /* 0x001ff40003800000 */
.L_x_10197:
[----:B------:R-:W-:Y:S05]  /*182c0*/  BSYNC B1 ;  /* 0x0000000000017941 */ /* 0x000fea0003800000 */
.L_x_10196:
[----:B------:R-:W-:Y:S05]  /*182d0*/  BRA `(.L_x_10013) ;  /* 0xffffff9000307947 */ /* 0x000fea000383ffff */
.L_x_10016:
[----:B0-----:R-:W2:Y:S02]  /*182e0*/  LDL R5, [R1+0x4] ;  /* 0x0000040001057983 */ /* 0x001ea40000100800 */
[----:B--2---:R0:W1:Y:S02]  /*182f0*/  SYNCS.PHASECHK.TRANS64.TRYWAIT P0, [R5+URZ+0x22820], R4 ;  /* 0x02282004050075a7 */ /* 0x004064000800017f */
[----:B-1----:R-:W-:Y:S05]  /*18300*/  @!P0 NANOSLEEP.SYNCS 0x989680 ;  /* 0x009896800000895d */ /* 0x002fea0003900000 */
[----:B------:R-:W1:Y:S02]  /*18310*/  @!P0 SYNCS.PHASECHK.TRANS64 P0, [R5+URZ+0x22820], R4 ;  /* 0x02282004050085a7 */ /* 0x000e64000800007f */
[----:B-1----:R-:W-:Y:S05]  /*18320*/  @!P0 BRA `(.L_x_10016) ;  /* 0xfffffffc00ec8947 */ /* 0x002fea000383ffff */
[----:B------:R-:W-:Y:S05]  /*18330*/  BRA `(.L_x_10198) ;  /* 0xffffff9000407947 */ /* 0x000fea000383ffff */
.L_x_10020:
[----:B0-----:R0:W1:Y:S02]  /*18340*/  SYNCS.PHASECHK.TRANS64.TRYWAIT P0, [R4+URZ+0x228a0], R9 ;  /* 0x0228a009040075a7 */ /* 0x001064000800017f */
[----:B-1----:R-:W-:Y:S05]  /*18350*/  @!P0 NANOSLEEP.SYNCS 0x989680 ;  /* 0x009896800000895d */ /* 0x002fea0003900000 */
[----:B------:R-:W1:Y:S02]  /*18360*/  @!P0 SYNCS.PHASECHK.TRANS64 P0, [R4+URZ+0x228a0], R9 ;  /* 0x0228a009040085a7 */ /* 0x000e64000800007f */
[----:B-1----:R-:W-:Y:S05]  /*18370*/  @!P0 BRA `(.L_x_10020) ;  /* 0xfffffffc00f08947 */ /* 0x002fea000383ffff */
[----:B------:R-:W-:Y:S05]  /*18380*/  BRA `(.L_x_10199) ;  /* 0xffffff9000687947 */ /* 0x000fea000383ffff */
.L_x_10025:
[----:B-1----:R1:W2:Y:S02]  /*18390*/  SYNCS.PHASECHK.TRANS64.TRYWAIT P0, [R4+URZ+0x228c0], R9 ;  /* 0x0228c009040075a7 */ /* 0x0022a4000800017f */
[----:B--2---:R-:W-:Y:S05]  /*183a0*/  @!P0 NANOSLEEP.SYNCS 0x989680 ;  /* 0x009896800000895d */ /* 0x004fea0003900000 */
[----:B------:R-:W2:Y:S02]  /*183b0*/  @!P0 SYNCS.PHASECHK.TRANS64 P0, [R4+URZ+0x228c0], R9 ;  /* 0x0228c009040085a7 */ /* 0x000ea4000800007f */
[----:B--2---:R-:W-:Y:S05]  /*183c0*/  @!P0 BRA `(.L_x_10025) ;  /* 0xfffffffc00f08947 */ /* 0x004fea000383ffff */
[----:B------:R-:W-:Y:S05]  /*183d0*/  BRA `(.L_x_10200) ;  /* 0xffffff9000ec7947 */ /* 0x000fea000383ffff */
.L_x_10035:
[----:B0-----:R0:W1:Y:S02]  /*183e0*/  SYNCS.PHASECHK.TRANS64.TRYWAIT P1, [R5+URZ+0x228a0], R6 ;  /* 0x0228a006050075a7 */ /* 0x001064000802017f */
[----:B-1----:R-:W-:Y:S05]  /*183f0*/  @!P1 NANOSLEEP.SYNCS 0x989680 ;  /* 0x009896800000995d */ /* 0x002fea0003900000 */
[----:B------:R-:W1:Y:S02]  /*18400*/  @!P1 SYNCS.PHASECHK.TRANS64 P1, [R5+URZ+0x228a0], R6 ;  /* 0x0228a006050095a7 */ /* 0x000e64000802007f */
[----:B-1----:R-:W-:Y:S05]  /*18410*/  @!P1 BRA `(.L_x_10035) ;  /* 0xfffffffc00f09947 */ /* 0x002fea000383ffff */
[----:B------:R-:W-:Y:S05]  /*18420*/  BRA `(.L_x_10201) ;  /* 0xffffff9800847947 */ /* 0x000fea000383ffff */
.L_x_10040:
[----:B-1----:R1:W2:Y:S02]  /*18430*/  SYNCS.PHASECHK.TRANS64.TRYWAIT P1, [R5+URZ+0x228c0], R6 ;  /* 0x0228c006050075a7 */ /* 0x0022a4000802017f */
[----:B--2---:R-:W-:Y:S05]  /*18440*/  @!P1 NANOSLEEP.SYNCS 0x989680 ;  /* 0x009896800000995d */ /* 0x004fea0003900000 */
[----:B------:R-:W2:Y:S02]  /*18450*/  @!P1 SYNCS.PHASECHK.TRANS64 P1, [R5+URZ+0x228c0], R6 ;  /* 0x0228c006050095a7 */ /* 0x000ea4000802007f */
[----:B--2---:R-:W-:Y:S05]  /*18460*/  @!P1 BRA `(.L_x_10040) ;  /* 0xfffffffc00f09947 */ /* 0x004fea000383ffff */
[----:B------:R-:W-:Y:S05]  /*18470*/  BRA `(.L_x_10202) ;  /* 0xffffff9c00047947 */ /* 0x000fea000383ffff */
.L_x_10056:
        /* <DEDUP_REMOVED lines=11> */
.L_x_10204:
[----:B------:R-:W-:Y:S05]  /*18530*/  BSYNC B0 ;  /* 0x0000000000007941 */ /* 0x000fea0003800000 */
.L_x_10203:
[----:B------:R-:W-:Y:S05]  /*18540*/  BRA `(.L_x_10205) ;  /* 0xffffffa400f87947 */ /* 0x000fea000383ffff */
.L_x_10058:
[----:B------:R-:W-:Y:S01]  /*18550*/  BSSY B0, `(.L_x_10206) ;  /* 0x0000006000007945 */ /* 0x000fe20003800000 */
[----:B------:R-:W-:-:S07]  /*18560*/  IMAD.MOV.U32 R15, RZ, RZ, -0x1 ;  /* 0xffffffffff0f7424 */ /* 0x000fce00078e00ff */
[----:B0-----:R-:W-:Y:S05]  /*18570*/  WARPSYNC.COLLECTIVE R15, `(.L_x_10207) ;  /* 0x000000000f0c7348 */ /* 0x001fea0003c00000 */
[----:B------:R-:W-:Y:S02]  /*18580*/  ELECT P6, UR62, PT ;  /* 0x00000000003e782f */ /* 0x000fe400038c0000 */
[----:B------:R-:W-:Y:S01]  /*18590*/  MOV R14, UR62 ;  /* 0x0000003e000e7c02 */ /* 0x000fe20008000f00 */
[----:B0-----:R-:W-:Y:S10]  /*185a0*/  ENDCOLLECTIVE ;  /* 0x000000000000791b */ /* 0x001ff40003800000 */
.L_x_10207:
[----:B------:R-:W-:Y:S05]  /*185b0*/  BSYNC B0 ;  /* 0x0000000000007941 */ /* 0x000fea0003800000 */
.L_x_10206:
[----:B------:R-:W-:Y:S05]  /*185c0*/  BRA `(.L_x_10208) ;  /* 0xffffffa800047947 */ /* 0x000fea000383ffff */
.L_x_10060:
[----:B0-----:R0:W1:Y:S02]  /*185d0*/  SYNCS.PHASECHK.TRANS64.TRYWAIT P0, [R0+URZ+0x22840], R2 ;  /* 0x02284002000075a7 */ /* 0x001064000800017f */
[----:B-1----:R-:W-:Y:S05]  /*185e0*/  @!P0 NANOSLEEP.SYNCS 0x989680 ;  /* 0x009896800000895d */ /* 0x002fea0003900000 */
[----:B------:R-:W1:Y:S02]  /*185f0*/  @!P0 SYNCS.PHASECHK.TRANS64 P0, [R0+URZ+0x22840], R2 ;  /* 0x02284002000085a7 */ /* 0x000e64000800007f */
[----:B-1----:R-:W-:Y:S05]  /*18600*/  @!P0 BRA `(.L_x_10060) ;  /* 0xfffffffc00f08947 */ /* 0x002fea000383ffff */
[----:B------:R-:W-:Y:S05]  /*18610*/  BRA `(.L_x_10209) ;  /* 0xffffffa800707947 */ /* 0x000fea000383ffff */
.L_x_10064:
[----:B------:R-:W2:Y:S01]  /*18620*/  LDL.LU R11, [R1+0x54] ;  /* 0x00005400010b7983 */ /* 0x000ea20000300800 */
[----:B------:R-:W-:Y:S01]  /*18630*/  IMAD.MOV.U32 R13, RZ, RZ, R0 ;  /* 0x000000ffff0d7224 */ /* 0x000fe200078e0000 */
[----:B------:R-:W-:Y:S01]  /*18640*/  LOP3.LUT R8, R8, 0x7f, RZ, 0xc0, !PT ;  /* 0x0000007f08087812 */ /* 0x000fe200078ec0ff */
[----:B------:R-:W-:Y:S02]  /*18650*/  IMAD.MOV.U32 R12, RZ, RZ, RZ ;  /* 0x000000ffff0c7224 */ /* 0x000fe400078e00ff */
[----:B------:R-:W-:Y:S01]  /*18660*/  IMAD.MOV.U32 R15, RZ, RZ, -0x1 ;  /* 0xffffffffff0f7424 */ /* 0x000fe200078e00ff */
[----:B------:R-:W-:-:S05]  /*18670*/  SHF.R.U32.HI R5, RZ, 0x3, R8 ;  /* 0x00000003ff057819 */ /* 0x000fca0000011608 */
[----:B------:R-:W-:-:S04]  /*18680*/  IMAD.IADD R2, R5, 0x1, R17 ;  /* 0x0000000105027824 */ /* 0x000fc800078e0211 */
[C---:B------:R-:W-:Y:S02]  /*18690*/  VIADD R5, R2.reuse, 0x10 ;  /* 0x0000001002057836 */ /* 0x040fe40000000000 */
[----:B------:R-:W-:Y:S02]  /*186a0*/  VIADD R8, R2, 0x60 ;  /* 0x0000006002087836 */ /* 0x000fe40000000000 */
[----:B--2---:R-:W-:Y:S02]  /*186b0*/  IMAD R3, R11, R7, RZ ;  /* 0x000000070b037224 */ /* 0x004fe400078e02ff */
[----:B------:R-:W-:-:S03]  /*186c0*/  IMAD.MOV.U32 R11, RZ, RZ, 0x181f ;  /* 0x0000181fff0b7424 */ /* 0x000fc600078e00ff */
[----:B------:R-:W-:-:S13]  /*186d0*/  ISETP.GE.AND P1, PT, R2, R3, PT ;  /* 0x000000030200720c */ /* 0x000fda0003f26270 */
[----:B-----5:R-:W-:Y:S05]  /*186e0*/  WARPSYNC.COLLECTIVE R15, `(.L_x_10210) ;  /* 0x000000000f087348 */ /* 0x020fea0003c00000 */
[----:B------:R0:W1:Y:S02]  /*186f0*/  SHFL.IDX P6, R14, R13, R12, R11 ;  /* 0x0000000c0d0e7389 */ /* 0x00006400000c000b */
[----:B01---5:R-:W-:Y:S01]  /*18700*/  ENDCOLLECTIVE ;  /* 0x000000000000791b */ /* 0x023fe20003800000 */
.L_x_10210:
[----:B------:R-:W-:Y:S02]  /*18710*/  IMAD.MOV.U32 R13, RZ, RZ, R4 ;  /* 0x000000ffff0d7224 */ /* 0x000fe400078e0004 */
[----:B------:R-:W-:-:S07]  /*18720*/  IMAD.MOV.U32 R6, RZ, RZ, R14 ;  /* 0x000000ffff067224 */ /* 0x000fce00078e000e */
[----:B------:R-:W-:Y:S05]  /*18730*/  WARPSYNC.COLLECTIVE R15, `(.L_x_10211) ;  /* 0x000000000f087348 */ /* 0x000fea0003c00000 */
[----:B------:R0:W1:Y:S02]  /*18740*/  SHFL.IDX P6, R14, R13, R12, R11 ;  /* 0x0000000c0d0e7389 */ /* 0x00006400000c000b */
[----:B01----:R-:W-:Y:S01]  /*18750*/  ENDCOLLECTIVE ;  /* 0x000000000000791b */ /* 0x003fe20003800000 */
.L_x_10211:
[----:B------:R-:W-:Y:S02]  /*18760*/  IMAD.MOV.U32 R13, RZ, RZ, R0 ;  /* 0x000000ffff0d7224 */ /* 0x000fe400078e0000 */
[----:B------:R-:W-:Y:S02]  /*18770*/  IMAD.MOV.U32 R12, RZ, RZ, 0x1 ;  /* 0x00000001ff0c7424 */ /* 0x000fe400078e00ff */
[----:B------:R-:W-:-:S07]  /*18780*/  IMAD.MOV.U32 R7, RZ, RZ, R14 ;  /* 0x000000ffff077224 */ /* 0x000fce00078e000e */
[----:B------:R-:W-:Y:S05]  /*18790*/  WARPSYNC.COLLECTIVE R15, `(.L_x_10212) ;  /* 0x000000000f087348 */ /* 0x000fea0003c00000 */
[----:B------:R0:W1:Y:S02]  /*187a0*/  SHFL.IDX P6, R14, R13, R12, R11 ;  /* 0x0000000c0d0e7389 */ /* 0x00006400000c000b */
[----:B01----:R-:W-:Y:S01]  /*187b0*/  ENDCOLLECTIVE ;  /* 0x000000000000791b */ /* 0x003fe20003800000 */
.L_x_10212:
        /* <DEDUP_REMOVED lines=15> */
.L_x_10213:
[----:B------:R-:W-:Y:S02]  /*188b0*/  IMAD.MOV.U32 R13, RZ, RZ, R0 ;  /* 0x000000ffff0d7224 */ /* 0x000fe400078e0000 */
[----:B------:R-:W-:Y:S02]  /*188c0*/  IMAD.MOV.U32 R12, RZ, RZ, 0x2 ;  /* 0x00000002ff0c7424 */ /* 0x000fe400078e00ff */
[----:B------:R-:W-:-:S07]  /*188d0*/  IMAD.MOV.U32 R5, RZ, RZ, R14 ;  /* 0x000000ffff057224 */ /* 0x000fce00078e000e */
[----:B------:R-:W-:Y:S05]  /*188e0*/  WARPSYNC.COLLECTIVE R15, `(.L_x_10214) ;  /* 0x000000000f087348 */ /* 0x000fea0003c00000 */
[----:B------:R0:W1:Y:S02]  /*188f0*/  SHFL.IDX P6, R14, R13, R12, R11 ;  /* 0x0000000c0d0e7389 */ /* 0x00006400000c000b */
[----:B01----:R-:W-:Y:S01]  /*18900*/  ENDCOLLECTIVE ;  /* 0x000000000000791b */ /* 0x003fe20003800000 */
.L_x_10214:
        /* <DEDUP_REMOVED lines=15> */
.L_x_10215:
[----:B------:R-:W-:Y:S02]  /*18a00*/  IMAD.MOV.U32 R13, RZ, RZ, R0 ;  /* 0x000000ffff0d7224 */ /* 0x000fe400078e0000 */
[----:B------:R-:W-:Y:S02]  /*18a10*/  IMAD.MOV.U32 R12, RZ, RZ, 0x3 ;  /* 0x00000003ff0c7424 */ /* 0x000fe400078e00ff */
[----:B------:R-:W-:-:S07]  /*18a20*/  IMAD.MOV.U32 R5, RZ, RZ, R14 ;  /* 0x000000ffff057224 */ /* 0x000fce00078e000e */
[----:B------:R-:W-:Y:S05]  /*18a30*/  WARPSYNC.COLLECTIVE R15, `(.L_x_10216) ;  /* 0x000000000f087348 */ /* 0x000fea0003c00000 */
[----:B------:R0:W1:Y:S02]  /*18a40*/  SHFL.IDX P6, R14, R13, R12, R11 ;  /* 0x0000000c0d0e7389 */ /* 0x00006400000c000b */
[----:B01----:R-:W-:Y:S01]  /*18a50*/  ENDCOLLECTIVE ;  /* 0x000000000000791b */ /* 0x003fe20003800000 */
.L_x_10216:
        /* <DEDUP_REMOVED lines=15> */
.L_x_10217:
[----:B------:R-:W-:Y:S02]  /*18b50*/  IMAD.MOV.U32 R13, RZ, RZ, R0 ;  /* 0x000000ffff0d7224 */ /* 0x000fe400078e0000 */
[----:B------:R-:W-:Y:S02]  /*18b60*/  IMAD.MOV.U32 R12, RZ, RZ, 0x4 ;  /* 0x00000004ff0c7424 */ /* 0x000fe400078e00ff */
[----:B------:R-:W-:-:S07]  /*18b70*/  IMAD.MOV.U32 R5, RZ, RZ, R14 ;  /* 0x000000ffff057224 */ /* 0x000fce00078e000e */
[----:B------:R-:W-:Y:S05]  /*18b80*/  WARPSYNC.COLLECTIVE R15, `(.L_x_10218) ;  /* 0x000000000f087348 */ /* 0x000fea0003c00000 */
[----:B------:R0:W1:Y:S02]  /*18b90*/  SHFL.IDX P6, R14, R13, R12, R11 ;  /* 0x0000000c0d0e7389 */ /* 0x00006400000c000b */
[----:B01----:R-:W-:Y:S01]  /*18ba0*/  ENDCOLLECTIVE ;  /* 0x000000000000791b */ /* 0x003fe20003800000 */
.L_x_10218:
        /* <DEDUP_REMOVED lines=15> */
.L_x_10219:
[----:B------:R-:W-:Y:S02]  /*18ca0*/  IMAD.MOV.U32 R13, RZ, RZ, R0 ;  /* 0x000000ffff0d7224 */ /* 0x000fe400078e0000 */
[----:B------:R-:W-:Y:S02]  /*18cb0*/  IMAD.MOV.U32 R12, RZ, RZ, 0x5 ;  /* 0x00000005ff0c7424 */ /* 0x000fe400078e00ff */
[----:B------:R-:W-:-:S07]  /*18cc0*/  IMAD.MOV.U32 R5, RZ, RZ, R14 ;  /* 0x000000ffff057224 */ /* 0x000fce00078e000e */
[----:B------:R-:W-:Y:S05]  /*18cd0*/  WARPSYNC.COLLECTIVE R15, `(.L_x_10220) ;  /* 0x000000000f087348 */ /* 0x000fea0003c00000 */
[----:B------:R0:W1:Y:S02]  /*18ce0*/  SHFL.IDX P6, R14, R13, R12, R11 ;  /* 0x0000000c0d0e7389 */ /* 0x00006400000c000b */
[----:B01----:R-:W-:Y:S01]  /*18cf0*/  ENDCOLLECTIVE ;  /* 0x000000000000791b */ /* 0x003fe20003800000 */
.L_x_10220:
        /* <DEDUP_REMOVED lines=15> */
.L_x_10221:
[----:B------:R-:W-:Y:S02]  /*18df0*/  IMAD.MOV.U32 R13, RZ, RZ, R0 ;  /* 0x000000ffff0d7224 */ /* 0x000fe400078e0000 */
[----:B------:R-:W-:Y:S02]  /*18e00*/  IMAD.MOV.U32 R12, RZ, RZ, 0x6 ;  /* 0x00000006ff0c7424 */ /* 0x000fe400078e00ff */
[----:B------:R-:W-:-:S07]  /*18e10*/  IMAD.MOV.U32 R5, RZ, RZ, R14 ;  /* 0x000000ffff057224 */ /* 0x000fce00078e000e */
[----:B------:R-:W-:Y:S05]  /*18e20*/  WARPSYNC.COLLECTIVE R15, `(.L_x_10222) ;  /* 0x000000000f087348 */ /* 0x000fea0003c00000 */
[----:B------:R0:W1:Y:S02]  /*18e30*/  SHFL.IDX P6, R14, R13, R12, R11 ;  /* 0x0000000c0d0e7389 */ /* 0x00006400000c000b */
[----:B01----:R-:W-:Y:S01]  /*18e40*/  ENDCOLLECTIVE ;  /* 0x000000000000791b */ /* 0x003fe20003800000 */
.L_x_10222:
        /* <DEDUP_REMOVED lines=14> */
.L_x_10223:
[----:B------:R-:W-:Y:S02]  /*18f30*/  IMAD.MOV.U32 R13, RZ, RZ, R0 ;  /* 0x000000ffff0d7224 */ /* 0x000fe400078e0000 */
[----:B------:R-:W-:Y:S02]  /*18f40*/  IMAD.MOV.U32 R12, RZ, RZ, 0x7 ;  /* 0x00000007ff0c7424 */ /* 0x000fe400078e00ff */
[----:B------:R-:W-:-:S07]  /*18f50*/  IMAD.MOV.U32 R5, RZ, RZ, R14 ;  /* 0x000000ffff057224 */ /* 0x000fce00078e000e */
[----:B------:R-:W-:Y:S05]  /*18f60*/  WARPSYNC.COLLECTIVE R15, `(.L_x_10224) ;  /* 0x000000000f087348 */ /* 0x000fea0003c00000 */
[----:B------:R0:W1:Y:S02]  /*18f70*/  SHFL.IDX P6, R14, R13, R12, R11 ;  /* 0x0000000c0d0e7389 */ /* 0x00006400000c000b */
[----:B01----:R-:W-:Y:S01]  /*18f80*/  ENDCOLLECTIVE ;  /* 0x000000000000791b */ /* 0x003fe20003800000 */
.L_x_10224:
        /* <DEDUP_REMOVED lines=13> */
.L_x_10225:
[----:B------:R-:W-:Y:S01]  /*19060*/  IMAD.MOV.U32 R4, RZ, RZ, R14 ;  /* 0x000000ffff047224 */ /* 0x000fe200078e000e */
[----:B------:R-:W-:Y:S06]  /*19070*/  BRA `(.L_x_10226) ;  /* 0xffffffac001c7947 */ /* 0x000fec000383ffff */
.L_x_10067:
[----:B0-----:R-:W2:Y:S02]  /*19080*/  LDL R2, [R1+0x4] ;  /* 0x0000040001027983 */ /* 0x001ea40000100800 */
[----:B--2---:R0:W2:Y:S02]  /*19090*/  SYNCS.PHASECHK.TRANS64.TRYWAIT P0, [R2+URZ+0x22820], R0 ;  /* 0x02282000020075a7 */ /* 0x0040a4000800017f */
[----:B--2---:R-:W-:Y:S05]  /*190a0*/  @!P0 NANOSLEEP.SYNCS 0x989680 ;  /* 0x009896800000895d */ /* 0x004fea0003900000 */
[----:B------:R-:W2:Y:S02]  /*190b0*/  @!P0 SYNCS.PHASECHK.TRANS64 P0, [R2+URZ+0x22820], R0 ;  /* 0x02282000020085a7 */ /* 0x000ea4000800007f */
[----:B--2---:R-:W-:Y:S05]  /*190c0*/  @!P0 BRA `(.L_x_10067) ;  /* 0xfffffffc00ec8947 */ /* 0x004fea000383ffff */
[----:B------:R-:W-:Y:S05]  /*190d0*/  BRA `(.L_x_10227) ;  /* 0xffffffac00887947 */ /* 0x000fea000383ffff */
.L_x_10071:
[----:B0-----:R0:W2:Y:S02]  /*190e0*/  SYNCS.PHASECHK.TRANS64.TRYWAIT P0, [R2+URZ+0x22860], R0 ;  /* 0x02286000020075a7 */ /* 0x0010a4000800017f */
[----:B--2---:R-:W-:Y:S05]  /*190f0*/  @!P0 NANOSLEEP.SYNCS 0x989680 ;  /* 0x009896800000895d */ /* 0x004fea0003900000 */
[----:B------:R-:W2:Y:S02]  /*19100*/  @!P0 SYNCS.PHASECHK.TRANS64 P0, [R2+URZ+0x22860], R0 ;  /* 0x02286000020085a7 */ /* 0x000ea4000800007f */
[----:B--2---:R-:W-:Y:S05]  /*19110*/  @!P0 BRA `(.L_x_10071) ;  /* 0xfffffffc00f08947 */ /* 0x004fea000383ffff */
[----:B------:R-:W-:Y:S05]  /*19120*/  BRA `(.L_x_10228) ;  /* 0xffffffac00b87947 */ /* 0x000fea000383ffff */
.L_x_10086:
[----:B-1----:R1:W2:Y:S02]  /*19130*/  SYNCS.PHASECHK.TRANS64.TRYWAIT P0, [R2+URZ+0x22840], R5 ;  /* 0x02284005020075a7 */ /* 0x0022a4000800017f */
[----:B--2---:R-:W-:Y:S05]  /*19140*/  @!P0 NANOSLEEP.SYNCS 0x989680 ;  /* 0x009896800000895d */ /* 0x004fea0003900000 */
[----:B------:R-:W2:Y:S02]  /*19150*/  @!P0 SYNCS.PHASECHK.TRANS64 P0, [R2+URZ+0x22840], R5 ;  /* 0x02284005020085a7 */ /* 0x000ea4000800007f */
[----:B--2---:R-:W-:Y:S05]  /*19160*/  @!P0 BRA `(.L_x_10086) ;  /* 0xfffffffc00f08947 */ /* 0x004fea000383ffff */
[----:B------:R-:W-:Y:S05]  /*19170*/  BRA `(.L_x_10229) ;  /* 0xffffffb400e87947 */ /* 0x000fea000383ffff */
.L_x_10091:
[----:B0-----:R0:W2:Y:S02]  /*19180*/  SYNCS.PHASECHK.TRANS64.TRYWAIT P0, [R2+URZ+0x22860], R5 ;  /* 0x02286005020075a7 */ /* 0x0010a4000800017f */
[----:B--2---:R-:W-:Y:S05]  /*19190*/  @!P0 NANOSLEEP.SYNCS 0x989680 ;  /* 0x009896800000895d */ /* 0x004fea0003900000 */
[----:B------:R-:W2:Y:S02]  /*191a0*/  @!P0 SYNCS.PHASECHK.TRANS64 P0, [R2+URZ+0x22860], R5 ;  /* 0x02286005020085a7 */ /* 0x000ea4000800007f */
[----:B--2---:R-:W-:Y:S05]  /*191b0*/  @!P0 BRA `(.L_x_10091) ;  /* 0xfffffffc00f08947 */ /* 0x004fea000383ffff */
[----:B------:R-:W-:Y:S05]  /*191c0*/  BRA `(.L_x_10230) ;  /* 0xffffffb800707947 */ /* 0x000fea000383ffff */
.L_x_10102:
[----:B0-----:R0:W1:Y:S02]  /*191d0*/  SYNCS.PHASECHK.TRANS64.TRYWAIT P0, [R3+URZ+0x22840], R2 ;  /* 0x02284002030075a7 */ /* 0x001064000800017f */
[----:B-1----:R-:W-:Y:S05]  /*191e0*/  @!P0 NANOSLEEP.SYNCS 0x989680 ;  /* 0x009896800000895d */ /* 0x002fea0003900000 */
[----:B------:R-:W1:Y:S02]  /*191f0*/  @!P0 SYNCS.PHASECHK.TRANS64 P0, [R3+URZ+0x22840], R2 ;  /* 0x02284002030085a7 */ /* 0x000e64000800007f */
[----:B-1----:R-:W-:Y:S05]  /*19200*/  @!P0 BRA `(.L_x_10102) ;  /* 0xfffffffc00f08947 */ /* 0x002fea000383ffff */
[----:B------:R-:W-:Y:S05]  /*19210*/  BRA `(.L_x_10231) ;  /* 0xffffffc000807947 */ /* 0x000fea000383ffff */
.L_x_10107:
[----:B-1----:R1:W2:Y:S02]  /*19220*/  SYNCS.PHASECHK.TRANS64.TRYWAIT P0, [R3+URZ+0x22860], R2 ;  /* 0x02286002030075a7 */ /* 0x0022a4000800017f */
[----:B--2---:R-:W-:Y:S05]  /*19230*/  @!P0 NANOSLEEP.SYNCS 0x989680 ;  /* 0x009896800000895d */ /* 0x004fea0003900000 */
[----:B------:R-:W2:Y:S02]  /*19240*/  @!P0 SYNCS.PHASECHK.TRANS64 P0, [R3+URZ+0x22860], R2 ;  /* 0x02286002030085a7 */ /* 0x000ea4000800007f */
[----:B--2---:R-:W-:Y:S05]  /*19250*/  @!P0 BRA `(.L_x_10107) ;  /* 0xfffffffc00f08947 */ /* 0x004fea000383ffff */
[----:B------:R-:W-:Y:S05]  /*19260*/  BRA `(.L_x_10232) ;  /* 0xffffffc400047947 */ /* 0x000fea000383ffff */
.L_x_10118:
[----:B0-----:R0:W1:Y:S02]  /*19270*/  SYNCS.PHASECHK.TRANS64.TRYWAIT P0, [R3+URZ+0x22840], R2 ;  /* 0x02284002030075a7 */ /* 0x001064000800017f */
[----:B-1----:R-:W-:Y:S05]  /*19280*/  @!P0 NANOSLEEP.SYNCS 0x989680 ;  /* 0x009896800000895d */ /* 0x002fea0003900000 */
[----:B------:R-:W1:Y:S02]  /*19290*/  @!P0 SYNCS.PHASECHK.TRANS64 P0, [R3+URZ+0x22840], R2 ;  /* 0x02284002030085a7 */ /* 0x000e64000800007f */
[----:B-1----:R-:W-:Y:S05]  /*192a0*/  @!P0 BRA `(.L_x_10118) ;  /* 0xfffffffc00f08947 */ /* 0x002fea000383ffff */
[----:B------:R-:W-:Y:S05]  /*192b0*/  BRA `(.L_x_10233) ;  /* 0xffffffc800f07947 */ /* 0x000fea000383ffff */
.L_x_10123:
[----:B-1----:R1:W2:Y:S02]  /*192c0*/  SYNCS.PHASECHK.TRANS64.TRYWAIT P0, [R3+URZ+0x22860], R2 ;  /* 0x02286002030075a7 */ /* 0x0022a4000800017f */
[----:B--2---:R-:W-:Y:S05]  /*192d0*/  @!P0 NANOSLEEP.SYNCS 0x989680 ;  /* 0x009896800000895d */ /* 0x004fea0003900000 */
[----:B------:R-:W2:Y:S02]  /*192e0*/  @!P0 SYNCS.PHASECHK.TRANS64 P0, [R3+URZ+0x22860], R2 ;  /* 0x02286002030085a7 */ /* 0x000ea4000800007f */
[----:B--2---:R-:W-:Y:S05]  /*192f0*/  @!P0 BRA `(.L_x_10123) ;  /* 0xfffffffc00f08947 */ /* 0x004fea000383ffff */
[----:B------:R-:W-:Y:S05]  /*19300*/  BRA `(.L_x_10234) ;  /* 0xffffffcc00787947 */ /* 0x000fea000383ffff */
.L_x_10135:
[----:B------:R-:W-:Y:S01]  /*19310*/  BSSY B0, `(.L_x_10235) ;  /* 0x0000008000007945 */ /* 0x000fe20003800000 */
[----:B------:R-:W-:Y:S02]  /*19320*/  IMAD.MOV.U32 R13, RZ, RZ, R16 ;  /* 0x000000ffff0d7224 */ /* 0x000fe400078e0010 */
[----:B------:R-:W-:Y:S02]  /*19330*/  IMAD.MOV.U32 R12, RZ, RZ, RZ ;  /* 0x000000ffff0c7224 */ /* 0x000fe400078e00ff */
[----:B------:R-:W-:Y:S02]  /*19340*/  IMAD.MOV.U32 R11, RZ, RZ, 0x1f ;  /* 0x0000001fff0b7424 */ /* 0x000fe400078e00ff */
[----:B------:R-:W-:-:S07]  /*19350*/  IMAD.MOV.U32 R15, RZ, RZ, -0x1 ;  /* 0xffffffffff0f7424 */ /* 0x000fce00078e00ff */
[----:B--2--5:R-:W-:Y:S05]  /*19360*/  WARPSYNC.COLLECTIVE R15, `(.L_x_10236) ;  /* 0x000000000f087348 */ /* 0x024fea0003c00000 */
[----:B------:R0:W1:Y:S02]  /*19370*/  SHFL.IDX P6, R14, R13, R12, R11 ;  /* 0x0000000c0d0e7389 */ /* 0x00006400000c000b */
[----:B012--5:R-:W-:Y:S01]  /*19380*/  ENDCOLLECTIVE ;  /* 0x000000000000791b */ /* 0x027fe20003800000 */
.L_x_10236:
[----:B------:R-:W-:Y:S05]  /*19390*/  BSYNC B0 ;  /* 0x0000000000007941 */ /* 0x000fea0003800000 */
.L_x_10235:
        /* <DEDUP_REMOVED lines=9> */
.L_x_10237:
        /* <DEDUP_REMOVED lines=18> */
.L_x_10238:
        /* <DEDUP_REMOVED lines=8> */
.L_x_10239:
        /* <DEDUP_REMOVED lines=8> */
.L_x_10240:
        /* <DEDUP_REMOVED lines=8> */
.L_x_10241:
        /* <DEDUP_REMOVED lines=8> */
.L_x_10242:
        /* <DEDUP_REMOVED lines=9> */
.L_x_10243:
[----:B------:R-:W-:Y:S01]  /*197e0*/  IMAD.MOV.U32 R6, RZ, RZ, R14 ;  /* 0x000000ffff067224 */ /* 0x000fe200078e000e */
[----:B------:R-:W-:Y:S06]  /*197f0*/  BRA `(.L_x_10244) ;  /* 0xffffffd000d07947 */ /* 0x000fec000383ffff */
.L_x_10140:
        /* <DEDUP_REMOVED lines=8> */
.L_x_10246:
[----:B------:R-:W-:Y:S05]  /*19880*/  BSYNC B0 ;  /* 0x0000000000007941 */ /* 0x000fea0003800000 */
.L_x_10245:
        /* <DEDUP_REMOVED lines=9> */
.L_x_10247:
        /* <DEDUP_REMOVED lines=8> */
.L_x_10248:
        /* <DEDUP_REMOVED lines=8> */
.L_x_10249:
        /* <DEDUP_REMOVED lines=8> */
.L_x_10250:
        /* <DEDUP_REMOVED lines=9> */
.L_x_10251:
[----:B------:R-:W-:Y:S01]  /*19b30*/  IMAD.MOV.U32 R6, RZ, RZ, R14 ;  /* 0x000000ffff067224 */ /* 0x000fe200078e000e */
[----:B------:R-:W-:Y:S06]  /*19b40*/  BRA `(.L_x_10252) ;  /* 0xffffffd000987947 */ /* 0x000fec000383ffff */
.L_x_10142:
[----:B------:R-:W-:Y:S01]  /*19b50*/  BSSY B0, `(.L_x_10253) ;  /* 0x0000006000007945 */ /* 0x000fe20003800000 */
[----:B------:R-:W-:Y:S01]  /*19b60*/  PLOP3.LUT P6, PT, P6, PT, PT, 0x8, 0x0 ;  /* 0x000000000000781c */ /* 0x000fe200037ce170 */
[----:B------:R-:W-:-:S12]  /*19b70*/  IMAD.MOV.U32 R15, RZ, RZ, -0x1 ;  /* 0xffffffffff0f7424 */ /* 0x000fd800078e00ff */
[----:B0----5:R-:W-:Y:S05]  /*19b80*/  WARPSYNC.COLLECTIVE R15, `(.L_x_10254) ;  /* 0x000000000f087348 */ /* 0x021fea0003c00000 */
[----:B------:R-:W-:Y:S01]  /*19b90*/  VOTE.ANY R14, PT, P6 ;  /* 0x00000000000e7806 */ /* 0x000fe200030e0100 */
[----:B0----5:R-:W-:Y:S06]  /*19ba0*/  ENDCOLLECTIVE ;  /* 0x000000000000791b */ /* 0x021fec0003800000 */
.L_x_10254:
[----:B------:R-:W-:Y:S05]  /*19bb0*/  BSYNC B0 ;  /* 0x0000000000007941 */ /* 0x000fea0003800000 */
.L_x_10253:
        /* <DEDUP_REMOVED lines=9> */
.L_x_10255:
[----:B------:R-:W-:Y:S01]  /*19c50*/  IMAD.MOV.U32 R17, RZ, RZ, R14 ;  /* 0x000000ffff117224 */ /* 0x000fe200078e000e */
[----:B------:R-:W-:Y:S06]  /*19c60*/  BRA `(.L_x_10256) ;  /* 0xffffffd000887947 */ /* 0x000fec000383ffff */
.L_x_10144:
[----:B------:R-:W-:Y:S01]  /*19c70*/  BSSY B0, `(.L_x_10257) ;  /* 0x0000007000007945 */ /* 0x000fe20003800000 */
[----:B------:R-:W-:Y:S02]  /*19c80*/  IMAD.MOV.U32 R13, RZ, RZ, R3 ;  /* 0x000000ffff0d7224 */ /* 0x000fe400078e0003 */
[----:B------:R-:W-:Y:S02]  /*19c90*/  IMAD.MOV.U32 R11, RZ, RZ, 0x1f ;  /* 0x0000001fff0b7424 */ /* 0x000fe400078e00ff */
[----:B------:R-:W-:-:S07]  /*19ca0*/  IMAD.MOV.U32 R15, RZ, RZ, -0x1 ;  /* 0xffffffffff0f7424 */ /* 0x000fce00078e00ff */
[----:B0-2--5:R-:W-:Y:S05]  /*19cb0*/  WARPSYNC.COLLECTIVE R15, `(.L_x_10258) ;  /* 0x000000000f087348 */ /* 0x025fea0003c00000 */
[----:B------:R1:W3:Y:S02]  /*19cc0*/  SHFL.IDX P6, R14, R13, R12, R11 ;  /* 0x0000000c0d0e7389 */ /* 0x0002e400000c000b */
[----:B0123-5:R-:W-:Y:S01]  /*19cd0*/  ENDCOLLECTIVE ;  /* 0x000000000000791b */ /* 0x02ffe20003800000 */
.L_x_10258:
[----:B------:R-:W-:Y:S05]  /*19ce0*/  BSYNC B0 ;  /* 0x0000000000007941 */ /* 0x000fea0003800000 */
.L_x_10257:
[----:B------:R-:W-:Y:S01]  /*19cf0*/  IMAD.MOV.U32 R2, RZ, RZ, R14 ;  /* 0x000000ffff027224 */ /* 0x000fe200078e000e */
[----:B------:R-:W-:Y:S06]  /*19d00*/  BRA `(.L_x_10143) ;  /* 0xffffffd0007c7947 */ /* 0x000fec000383ffff */
.L_x_10148:
[----:B0-----:R0:W2:Y:S02]  /*19d10*/  SYNCS.PHASECHK.TRANS64.TRYWAIT P0, [R0+URZ+0x22820], R3 ;  /* 0x02282003000075a7 */ /* 0x0010a4000800017f */
[----:B--2---:R-:W-:Y:S05]  /*19d20*/  @!P0 NANOSLEEP.SYNCS 0x989680 ;  /* 0x009896800000895d */ /* 0x004fea0003900000 */
[----:B------:R-:W2:Y:S02]  /*19d30*/  @!P0 SYNCS.PHASECHK.TRANS64 P0, [R0+URZ+0x22820], R3 ;  /* 0x02282003000085a7 */ /* 0x000ea4000800007f */
[----:B--2---:R-:W-:Y:S05]  /*19d40*/  @!P0 BRA `(.L_x_10148) ;  /* 0xfffffffc00f08947 */ /* 0x004fea000383ffff */
[----:B------:R-:W-:Y:S05]  /*19d50*/  BRA `(.L_x_10259) ;  /* 0xffffffd400707947 */ /* 0x000fea000383ffff */
.L_x_10149:
        /* <DEDUP_REMOVED lines=11> */
.L_x_10261:
[----:B------:R-:W-:Y:S05]  /*19e10*/  BSYNC B0 ;  /* 0x0000000000007941 */ /* 0x000fea0003800000 */
.L_x_10260:
[----:B------:R-:W-:Y:S05]  /*19e20*/  BRA `(.L_x_10262) ;  /* 0xffffffd400587947 */ /* 0x000fea000383ffff */
.L_x_10150:
[----:B------:R-:W-:Y:S01]  /*19e30*/  BSSY B0, `(.L_x_10263) ;  /* 0x0000006000007945 */ /* 0x000fe20003800000 */
[----:B------:R-:W-:-:S07]  /*19e40*/  IMAD.MOV.U32 R15, RZ, RZ, -0x1 ;  /* 0xffffffffff0f7424 */ /* 0x000fce00078e00ff */
[----:B012--5:R-:W-:Y:S05]  /*19e50*/  WARPSYNC.COLLECTIVE R15, `(.L_x_10264) ;  /* 0x000000000f0c7348 */ /* 0x027fea0003c00000 */
[----:B------:R-:W-:Y:S02]  /*19e60*/  ELECT P6, UR62, PT ;  /* 0x00000000003e782f */ /* 0x000fe400038c0000 */
[----:B------:R-:W-:Y:S01]  /*19e70*/  MOV R14, UR62 ;  /* 0x0000003e000e7c02 */ /* 0x000fe20008000f00 */
[----:B012--5:R-:W-:Y:S10]  /*19e80*/  ENDCOLLECTIVE ;  /* 0x000000000000791b */ /* 0x027ff40003800000 */
.L_x_10264:
[----:B------:R-:W-:Y:S05]  /*19e90*/  BSYNC B0 ;  /* 0x0000000000007941 */ /* 0x000fea0003800000 */
.L_x_10263:
[----:B------:R-:W-:Y:S05]  /*19ea0*/  BRA `(.L_x_10265) ;  /* 0xffffffd4004c7947 */ /* 0x000fea000383ffff */
.L_x_10152:
[----:B0-----:R0:W1:Y:S02]  /*19eb0*/  SYNCS.PHASECHK.TRANS64.TRYWAIT P0, [R6+URZ], R5 ;  /* 0x00000005060075a7 */ /* 0x001064000800017f */
[----:B-1----:R-:W-:Y:S05]  /*19ec0*/  @!P0 NANOSLEEP.SYNCS 0x989680 ;  /* 0x009896800000895d */ /* 0x002fea0003900000 */
[----:B------:R-:W1:Y:S02]  /*19ed0*/  @!P0 SYNCS.PHASECHK.TRANS64 P0, [R6+URZ], R5 ;  /* 0x00000005060085a7 */ /* 0x000e64000800007f */
[----:B-1----:R-:W-:Y:S05]  /*19ee0*/  @!P0 BRA `(.L_x_10152) ;  /* 0xfffffffc00f08947 */ /* 0x002fea000383ffff */
[----:B------:R-:W-:Y:S05]  /*19ef0*/  BRA `(.L_x_10266) ;  /* 0xffffffd400887947 */ /* 0x000fea000383ffff */
.L_x_10153:
[----:B-1----:R1:W2:Y:S02]  /*19f00*/  SYNCS.PHASECHK.TRANS64.TRYWAIT P0, [R7+URZ], R2 ;  /* 0x00000002070075a7 */ /* 0x0022a4000800017f */
[----:B--2---:R-:W-:Y:S05]  /*19f10*/  @!P0 NANOSLEEP.SYNCS 0x989680 ;  /* 0x009896800000895d */ /* 0x004fea0003900000 */
[----:B------:R-:W2:Y:S02]  /*19f20*/  @!P0 SYNCS.PHASECHK.TRANS64 P0, [R7+URZ], R2 ;  /* 0x00000002070085a7 */ /* 0x000ea4000800007f */
[----:B--2---:R-:W-:Y:S05]  /*19f30*/  @!P0 BRA `(.L_x_10153) ;  /* 0xfffffffc00f08947 */ /* 0x004fea000383ffff */
[----:B------:R-:W-:Y:S05]  /*19f40*/  BRA `(.L_x_10267) ;  /* 0xffffffd4007c7947 */ /* 0x000fea000383ffff */
.L_x_10155:
[----:B--2---:R2:W3:Y:S02]  /*19f50*/  SYNCS.PHASECHK.TRANS64.TRYWAIT P0, [R4+URZ], R5 ;  /* 0x00000005040075a7 */ /* 0x0044e4000800017f */
[----:B---3--:R-:W-:Y:S05]  /*19f60*/  @!P0 NANOSLEEP.SYNCS 0x989680 ;  /* 0x009896800000895d */ /* 0x008fea0003900000 */
[----:B------:R-:W3:Y:S02]  /*19f70*/  @!P0 SYNCS.PHASECHK.TRANS64 P0, [R4+URZ], R5 ;  /* 0x00000005040085a7 */ /* 0x000ee4000800007f */
[----:B---3--:R-:W-:Y:S05]  /*19f80*/  @!P0 BRA `(.L_x_10155) ;  /* 0xfffffffc00f08947 */ /* 0x008fea000383ffff */
[----:B------:R-:W-:Y:S05]  /*19f90*/  BRA `(.L_x_10268) ;  /* 0xffffffd400847947 */ /* 0x000fea000383ffff */
.L_x_10269:
        /* <DEDUP_REMOVED lines=14> */
.L_x_15308:


//--------------------- .text._ZN7cutlass13device_kernelIN5flash11enable_sm90INS1_16FlashAttnFwdSm90INS1_25CollectiveMainloopFwdSm90ILi2EN4cute5tupleIJNS5_1CILi1EEES8_S8_EEENS6_IJNS7_ILi128EEENS7_ILi96EEENS7_ILi64EEEEEELi256ENS_10bfloat16_tEfNS_4arch4Sm90ELb0ELb0ELb1ELb1ELb0ELb0ELb1ELb1ELb0ELb1ELb0ELb0EEENS1_21CollectiveEpilogueFwdINS6_IJSA_NS7_ILi256EEESB_EEES9_SE_SG_Li256ELb1ELb1ELb0ELb0EEENS1_36VarlenDynamicPersistentTileSchedulerILi128ELi96ELi256ELi128ELb0ELb1ELb1ELb0ELb1ELb1EEEEEEEEEvNT_6ParamsE --------------------------
	.section	.text._ZN7cutlass13device_kernelIN5flash11enable_sm90INS1_16FlashAttnFwdSm90INS1_25CollectiveMainloopFwdSm90ILi2EN4cute5tupleIJNS5_1CILi1EEES8_S8_EEENS6_IJNS7_ILi128EEENS7_ILi96EEENS7_ILi64EEEEEELi256ENS_10bfloat16_tEfNS_4arch4Sm90ELb0ELb0ELb1ELb1ELb0ELb0ELb1ELb1ELb0ELb1ELb0ELb0EEENS1_21CollectiveEpilogueFwdINS6_IJSA_NS7_ILi256EEESB_EEES9_SE_SG_Li256ELb1ELb1ELb0ELb0EEENS1_36VarlenDynamicPersistentTileSchedulerILi128ELi96ELi256ELi128ELb0ELb1ELb1ELb0ELb1ELb1EEEEEEEEEvNT_6ParamsE,"ax",@progbits
	.align	128
.text._ZN7cutlass13device_kernelIN5flash11enable_sm90INS1_16FlashAttnFwdSm90INS1_25CollectiveMainloopFwdSm90ILi2EN4cute5tupleIJNS5_1CILi1EEES8_S8_EEENS6_IJNS7_ILi128EEENS7_ILi96EEENS7_ILi64EEEEEELi256ENS_10bfloat16_tEfNS_4arch4Sm90ELb0ELb0ELb1ELb1ELb0ELb0ELb1ELb1ELb0ELb1ELb0ELb0EEENS1_21CollectiveEpilogueFwdINS6_IJSA_NS7_ILi256EEESB_EEES9_SE_SG_Li256ELb1ELb1ELb0ELb0EEENS1_36VarlenDynamicPersistentTileSchedulerILi128ELi96ELi256ELi128ELb0ELb1ELb1ELb0ELb1ELb1EEEEEEEEEvNT_6ParamsE:
        .type           _ZN7cutlass13device_kernelIN5flash11enable_sm90INS1_16FlashAttnFwdSm90INS1_25CollectiveMainloopFwdSm90ILi2EN4cute5tupleIJNS5_1CILi1EEES8_S8_EEENS6_IJNS7_ILi128EEENS7_ILi96EEENS7_ILi64EEEEEELi256ENS_10bfloat16_tEfNS_4arch4Sm90ELb0ELb0ELb1ELb1ELb0ELb0ELb1ELb1ELb0ELb1ELb0ELb0EEENS1_21CollectiveEpilogueFwdINS6_IJSA_NS7_ILi256EEESB_EEES9_SE_SG_Li256ELb1ELb1ELb0ELb0EEENS1_36VarlenDynamicPersistentTileSchedulerILi128ELi96ELi256ELi128ELb0ELb1ELb1ELb0ELb1ELb1EEEEEEEEEvNT_6ParamsE,@function
        .size           _ZN7cutlass13device_kernelIN5flash11enable_sm90INS1_16FlashAttnFwdSm90INS1_25CollectiveMainloopFwdSm90ILi2EN4cute5tupleIJNS5_1CILi1EEES8_S8_EEENS6_IJNS7_ILi128EEENS7_ILi96EEENS7_ILi64EEEEEELi256ENS_10bfloat16_tEfNS_4arch4Sm90ELb0ELb0ELb1ELb1ELb0ELb0ELb1ELb1ELb0ELb1ELb0ELb0EEENS1_21CollectiveEpilogueFwdINS6_IJSA_NS7_ILi256EEESB_EEES9_SE_SG_Li256ELb1ELb1ELb0ELb0EEENS1_36VarlenDynamicPersistentTileSchedulerILi128ELi96ELi256ELi128ELb0ELb1ELb1ELb0ELb1ELb1EEEEEEEEEvNT_6ParamsE,(.L_x_15309 - _ZN7cutlass13device_kernelIN5flash11enable_sm90INS1_16FlashAttnFwdSm90INS1_25CollectiveMainloopFwdSm90ILi2EN4cute5tupleIJNS5_1CILi1EEES8_S8_EEENS6_IJNS7_ILi128EEENS7_ILi96EEENS7_ILi64EEEEEELi256ENS_10bfloat16_tEfNS_4arch4Sm90ELb0ELb0ELb1ELb1ELb0ELb0ELb1ELb1ELb0ELb1ELb0ELb0EEENS1_21CollectiveEpilogueFwdINS6_IJSA_NS7_ILi256EEESB_EEES9_SE_SG_Li256ELb1ELb1ELb0ELb0EEENS1_36VarlenDynamicPersistentTileSchedulerILi128ELi96ELi256ELi128ELb0ELb1ELb1ELb0ELb1ELb1EEEEEEEEEvNT_6ParamsE)
        .other          _ZN7cutlass13device_kernelIN5flash11enable_sm90INS1_16FlashAttnFwdSm90INS1_25CollectiveMainloopFwdSm90ILi2EN4cute5tupleIJNS5_1CILi1EEES8_S8_EEENS6_IJNS7_ILi128EEENS7_ILi96EEENS7_ILi64EEEEEELi256ENS_10bfloat16_tEfNS_4arch4Sm90ELb0ELb0ELb1ELb1ELb0ELb0ELb1ELb1ELb0ELb1ELb0ELb0EEENS1_21CollectiveEpilogueFwdINS6_IJSA_NS7_ILi256EEESB_EEES9_SE_SG_Li256ELb1ELb1ELb0ELb0EEENS1_36VarlenDynamicPersistentTileSchedulerILi128ELi96ELi256ELi128ELb0ELb1ELb1ELb0ELb1ELb1EEEEEEEEEvNT_6ParamsE,@"STO_CUDA_ENTRY STV_DEFAULT"
_ZN7cutlass13device_kernelIN5flash11enable_sm90INS1_16FlashAttnFwdSm90INS1_25CollectiveMainloopFwdSm90ILi2EN4cute5tupleIJNS5_1CILi1EEES8_S8_EEENS6_IJNS7_ILi128EEENS7_ILi96EEENS7_ILi64EEEEEELi256ENS_10bfloat16_tEfNS_4arch4Sm90ELb0ELb0ELb1ELb1ELb0ELb0ELb1ELb1ELb0ELb1ELb0ELb0EEENS1_21CollectiveEpilogueFwdINS6_IJSA_NS7_ILi256EEESB_EEES9_SE_SG_Li256ELb1ELb1ELb0ELb0EEENS1_36VarlenDynamicPersistentTileSchedulerILi128ELi96ELi256ELi128ELb0ELb1ELb1ELb0ELb1ELb1EEEEEEEEEvNT_6ParamsE:
        /* <DEDUP_REMOVED lines=18> */
.L_x_10271:
[----:B------:R-:W-:Y:S05]  /*0120*/  BSYNC B0 ;  /* 0x0000000000007941 */ /* 0x000fea0003800000 */
.L_x_10270:
        /* <DEDUP_REMOVED lines=43> */
.L_x_10272:
        /* <DEDUP_REMOVED lines=22> */
.L_x_10273:
        /* <DEDUP_REMOVED lines=18> */
.L_x_10274:
        /* <DEDUP_REMOVED lines=22> */
.L_x_10275:
        /* <DEDUP_REMOVED lines=22> */
.L_x_10276:
[----:B0-----:R-:W-:Y:S01]  /*0920*/  UMOV UR4, 0x1 ;  /* 0x0000000100047882 */ /* 0x001fe20000000000 */
[----:B------:R-:W-:Y:S01]  /*0930*/  PLOP3.LUT P0, PT, PT, PT, UP0, 0x80, 0x0 ;  /* 0x000000000000781c */ /* 0x000fe20003f0f008 */
[----:B------:R-:W-:Y:S01]  /*0940*/  USEL UR4, UR4, 0x2, !UP0 ;  /* 0x0000000204047887 */ /* 0x000fe2000c000000 */
[----:B------:R-:W-:Y:S01]  /*0950*/  NOP ;  /* 0x0000000000007918 */ /* 0x000fe20000000000 */
[----:B------:R-:W-:-:S04]  /*0960*/  ULDC.64 UR38, c[0x0][0x208] ;  /* 0x0000820000267ab9 */ /* 0x000fc80000000a00 */
[----:B------:R-:W-:-:S05]  /*0970*/  IMAD.U32 R2, RZ, RZ, UR4 ;  /* 0x00000004ff027e24 */ /* 0x000fca000f8e00ff */
[----:B------:R0:W-:Y:S01]  /*0980*/  STL [R1+0x74], R2 ;  /* 0x0000740201007387 */ /* 0x0001e20000100800 */
[----:B-123--:R-:W-:Y:S06]  /*0990*/  BAR.SYNC.DEFER_BLOCKING 0x0 ;  /* 0x0000000000007b1d */ /* 0x00efec0000010000 */
[----:B------:R-:W-:Y:S05]  /*09a0*/  @!P0 BRA `(.L_x_10277) ;  /* 0x0000009800d08947 */ /* 0x000fea0003800000 */
.L_x_10278:
[----:B------:R-:W-:-:S08]  /*09b0*/  NOP ;  /* 0x0000000000007918 */ /* 0x000fd00000000000 */
[----:B------:R-:W1:Y:S02]  /*09c0*/  USETMAXREG.TRY_ALLOC.CTAPOOL UP0, 0xf0 ;  /* 0x000000f0000079c8 */ /* 0x000e640008000600 */
[----:B-1----:R-:W-:-:S13]  /*09d0*/  PLOP3.LUT P0, PT, PT, PT, UP0, 0x80, 0x0 ;  /* 0x000000000000781c */ /* 0x002fda0003f0f008 */
[----:B------:R-:W-:Y:S05]  /*09e0*/  @!P0 BRA `(.L_x_10278) ;  /* 0xfffffffc00f08947 */ /* 0x000fea000383ffff */
[----:B------:R-:W1:Y:S01]  /*09f0*/  S2R R0, SR_TID.X ;  /* 0x0000000000007919 */ /* 0x000e620000002100 */
[----:B------:R-:W2:Y:S01]  /*0a00*/  S2UR UR5, SR_CgaCtaId ;  /* 0x00000000000579c3 */ /* 0x000ea20000008800 */
[----:B------:R-:W-:-:S07]  /*0a10*/  UMOV UR4, 0x400 ;  /* 0x0000040000047882 */ /* 0x000fce0000000000 */
[----:B------:R-:W-:Y:S06]  /*0a20*/  BAR.ARV 0x8, 0x180 ;  /* 0x0206000000007b1d */ /* 0x000fec0000002000 */
[----:B--2---:R-:W-:Y:S01]  /*0a30*/  ULEA UR4, UR5, UR4, 0x18 ;  /* 0x0000000405047291 */ /* 0x004fe2000f8ec03f */
[----:B-1----:R-:W-:-:S04]  /*0a40*/  SHF.R.U32.HI R0, RZ, 0x7, R0 ;  /* 0x00000007ff007819 */ /* 0x002fc80000011600 */
[----:B------:R-:W-:-:S13]  /*0a50*/  ISETP.NE.AND P0, PT, R0, 0x1, PT ;  /* 0x000000010000780c */ /* 0x000fda0003f05270 */
[----:B------:R-:W-:Y:S08]  /*0a60*/  @!P0 BAR.ARV 0x9, 0x100 ;  /* 0x0244000000008b1d */ /* 0x000ff00000002000 */
[----:B------:R-:W-:Y:S06]  /*0a70*/  BAR.SYNC.DEFER_BLOCKING 0x5, 0x180 ;  /* 0x0146000000007b1d */ /* 0x000fec0000010000 */
[----:B------:R-:W1:Y:S01]  /*0a80*/  LDS.128 R12, [UR4+0x324d0] ;  /* 0x0324d004ff0c7984 */ /* 0x000e620008000c00 */
[----:B------:R-:W-:Y:S01]  /*0a90*/  ULDC UR4, c[0x0][0xd3c] ;  /* 0x00034f0000047ab9 */ /* 0x000fe20000000800 */
[----:B------:R-:W-:Y:S06]  /*0aa0*/  BAR.ARV 0x4, 0x180 ;  /* 0x0106000000007b1d */ /* 0x000fec0000002000 */
[----:B-1----:R-:W-:-:S13]  /*0ab0*/  ISETP.GE.AND P0, PT, R15, UR4, PT ;  /* 0x000000040f007c0c */ /* 0x002fda000bf06270 */
[----:B------:R-:W-:Y:S05]  /*0ac0*/  @P0 EXIT ;  /* 0x000000000000094d */ /* 0x000fea0003800000 */
[----:B0-----:R-:W2:Y:S01]  /*0ad0*/  LDL R2, [R1+0x74] ;  /* 0x0000740001027983 */ /* 0x001ea20000100800 */
[----:B------:R-:W-:Y:S01]  /*0ae0*/  R2UR UR5, R13 ;  /* 0x000000000d0572ca */ /* 0x000fe200000e0000 */
[----:B------:R-:W-:Y:S01]  /*0af0*/  UMOV UR37, URZ ;  /* 0x0000003f00257c82 */ /* 0x000fe20008000000 */
[----:B------:R-:W-:Y:S01]  /*0b00*/  R2UR UR6, R14 ;  /* 0x000000000e0672ca */ /* 0x000fe200000e0000 */
[----:B------:R-:W0:Y:S01]  /*0b10*/  S2R R0, SR_TID.X ;  /* 0x0000000000007919 */ /* 0x000e220000002100 */
[----:B------:R-:W-:Y:S01]  /*0b20*/  UMOV UR36, URZ ;  /* 0x0000003f00247c82 */ /* 0x000fe20008000000 */
[----:B0-----:R-:W-:-:S05]  /*0b30*/  VIADD R231, R0, 0xffffff80 ;  /* 0xffffff8000e77836 */ /* 0x001fca0000000000 */
[----:B------:R-:W-:-:S04]  /*0b40*/  SHF.R.S32.HI R0, RZ, 0x1f, R231 ;  /* 0x0000001fff007819 */ /* 0x000fc800000114e7 */
[CC--:B------:R-:W-:Y:S02]  /*0b50*/  LEA.HI R3, R0.reuse, R231.reuse, RZ, 0x4 ;  /* 0x000000e700037211 */ /* 0x0c0fe400078f20ff */
[CC--:B------:R-:W-:Y:S02]  /*0b60*/  LEA.HI R4, R0.reuse, R231.reuse, RZ, 0x5 ;  /* 0x000000e700047211 */ /* 0x0c0fe400078f28ff */
[----:B------:R-:W-:Y:S02]  /*0b70*/  SHF.R.S32.HI R6, RZ, 0x4, R3 ;  /* 0x00000004ff067819 */ /* 0x000fe40000011403 */
[----:B------:R-:W-:Y:S01]  /*0b80*/  LEA.HI R11, R0, R231, RZ, 0x2 ;  /* 0x000000e7000b7211 */ /* 0x000fe200078f10ff */
[----:B------:R-:W-:Y:S01]  /*0b90*/  IMAD.SHL.U32 R5, R4, 0x20, RZ ;  /* 0x0000002004057824 */ /* 0x000fe200078e00ff */
[C---:B------:R-:W-:Y:S02]  /*0ba0*/  LOP3.LUT R4, R3.reuse, 0x3fffff0, RZ, 0xc0, !PT ;  /* 0x03fffff003047812 */ /* 0x040fe400078ec0ff */
[----:B------:R-:W-:-:S02]  /*0bb0*/  LEA.HI R3, R3, R6, RZ, 0x1 ;  /* 0x0000000603037211 */ /* 0x000fc400078f08ff */
[----:B------:R-:W-:Y:S01]  /*0bc0*/  LOP3.LUT R5, R5, 0xfffffc00, RZ, 0xc0, !PT ;  /* 0xfffffc0005057812 */ /* 0x000fe200078ec0ff */
[----:B------:R-:W-:Y:S01]  /*0bd0*/  IMAD.IADD R4, R231, 0x1, -R4 ;  /* 0x00000001e7047824 */ /* 0x000fe200078e0a04 */
[----:B------:R-:W-:-:S03]  /*0be0*/  LOP3.LUT R3, R3, 0x1ffffffe, RZ, 0xc0, !PT ;  /* 0x1ffffffe03037812 */ /* 0x000fc600078ec0ff */
[----:B------:R-:W-:Y:S02]  /*0bf0*/  IMAD R4, R4, 0x40, R5 ;  /* 0x0000004004047824 */ /* 0x000fe400078e0205 */
[----:B------:R-:W-:Y:S01]  /*0c00*/  IMAD.IADD R3, R6, 0x1, -R3 ;  /* 0x0000000106037824 */ /* 0x000fe200078e0a03 */
[----:B------:R-:W-:-:S03]  /*0c10*/  LOP3.LUT R6, R11, 0xfffffffc, RZ, 0xc0, !PT ;  /* 0xfffffffc0b067812 */ /* 0x000fc600078ec0ff */
[----:B------:R-:W-:Y:S02]  /*0c20*/  IMAD R225, R3, 0x8, R4 ;  /* 0x0000000803e17824 */ /* 0x000fe400078e0204 */
[----:B------:R-:W-:Y:S01]  /*0c30*/  IMAD.IADD R5, R231, 0x1, -R6 ;  /* 0x00000001e7057824 */ /* 0x000fe200078e0a06 */
[----:B--2---:R-:W-:Y:S02]  /*0c40*/  R2UR UR4, R2 ;  /* 0x00000000020472ca */ /* 0x004fe400000e0000 */
[CC--:B------:R-:W-:Y:S02]  /*0c50*/  LEA.HI R2, R0.reuse, R231.reuse, RZ, 0x7 ;  /* 0x000000e700027211 */ /* 0x0c0fe400078f38ff */
[----:B------:R-:W-:Y:S02]  /*0c60*/  LEA.HI R0, R0, R231, RZ, 0x3 ;  /* 0x000000e700007211 */ /* 0x000fe400078f18ff */
[----:B------:R-:W-:Y:S02]  /*0c70*/  LOP3.LUT R220, R2, 0xffffff80, RZ, 0xc0, !PT ;  /* 0xffffff8002dc7812 */ /* 0x000fe400078ec0ff */
[----:B------:R-:W-:-:S02]  /*0c80*/  SHF.R.S32.HI R221, RZ, 0x7, R2 ;  /* 0x00000007ffdd7819 */ /* 0x000fc40000011402 */
[----:B------:R-:W-:Y:S01]  /*0c90*/  SHF.R.S32.HI R204, RZ, 0x3, R0 ;  /* 0x00000003ffcc7819 */ /* 0x000fe20000011400 */
[----:B------:R-:W-:Y:S01]  /*0ca0*/  IMAD.IADD R220, R231, 0x1, -R220 ;  /* 0x00000001e7dc7824 */ /* 0x000fe200078e0adc */
[----:B------:R-:W-:Y:S01]  /*0cb0*/  LEA.HI R2, R2, R221, RZ, 0x1 ;  /* 0x000000dd02027211 */ /* 0x000fe200078f08ff */
[----:B------:R-:W-:-:S03]  /*0cc0*/  ULOP3.LUT UR4, UR4, 0x1, URZ, 0xfc, !UPT ;  /* 0x0000000104047892 */ /* 0x000fc6000f8efc3f */
[----:B------:R-:W-:Y:S02]  /*0cd0*/  SHF.R.S32.HI R7, RZ, 0x1f, R220 ;  /* 0x0000001fff077819 */ /* 0x000fe400000114dc */
[----:B------:R-:W-:Y:S01]  /*0ce0*/  LOP3.LUT R6, R2, 0x3fffffe, RZ, 0xc0, !PT ;  /* 0x03fffffe02067812 */ /* 0x000fe200078ec0ff */
[----:B------:R-:W-:Y:S01]  /*0cf0*/  IMAD.U32 R226, RZ, RZ, UR4 ;  /* 0x00000004ffe27e24 */ /* 0x000fe2000f8e00ff */
[CC--:B------:R-:W-:Y:S01]  /*0d00*/  LEA.HI R8, R7.reuse, R220.reuse, RZ, 0x2 ;  /* 0x000000dc07087211 */ /* 0x0c0fe200078f10ff */
[----:B------:R-:W-:Y:S01]  /*0d10*/  UMOV UR4, URZ ;  /* 0x0000003f00047c82 */ /* 0x000fe20008000000 */
[----:B------:R-:W-:Y:S01]  /*0d20*/  LEA.HI R7, R7, R220, RZ, 0x5 ;  /* 0x000000dc07077211 */ /* 0x000fe200078f28ff */
[----:B------:R-:W-:Y:S01]  /*0d30*/  IMAD.IADD R6, R221, 0x1, -R6 ;  /* 0x00000001dd067824 */ /* 0x000fe200078e0a06 */
[--C-:B------:R-:W-:Y:S01]  /*0d40*/  SHF.R.S32.HI R9, RZ, 0x2, R8.reuse ;  /* 0x00000002ff097819 */ /* 0x100fe20000011408 */
[----:B------:R-:W-:Y:S01]  /*0d50*/  IMAD.U32 R219, RZ, RZ, UR4 ;  /* 0x00000004ffdb7e24 */ /* 0x000fe2000f8e00ff */
[----:B------:R-:W-:-:S02]  /*0d60*/  SHF.R.S32.HI R10, RZ, 0x1f, R8 ;  /* 0x0000001fff0a7819 */ /* 0x000fc40000011408 */
[----:B------:R-:W-:Y:S02]  /*0d70*/  LOP3.LUT R2, R0, 0xfffffff8, RZ, 0xc0, !PT ;  /* 0xfffffff800027812 */ /* 0x000fe400078ec0ff */
[----:B------:R-:W-:Y:S02]  /*0d80*/  LEA.HI R10, R10, R9, RZ, 0x3 ;  /* 0x000000090a0a7211 */ /* 0x000fe400078f18ff */
[----:B------:R-:W-:Y:S01]  /*0d90*/  SHF.R.S32.HI R7, RZ, 0x5, R7 ;  /* 0x00000005ff077819 */ /* 0x000fe20000011407 */
[----:B------:R-:W-:Y:S01]  /*0da0*/  IMAD.IADD R201, R231, 0x1, -R2 ;  /* 0x00000001e7c97824 */ /* 0x000fe200078e0a02 */
[----:B------:R-:W-:Y:S02]  /*0db0*/  LOP3.LUT R10, R10, 0xfffffff8, RZ, 0xc0, !PT ;  /* 0xfffffff80a0a7812 */ /* 0x000fe400078ec0ff */
[----:B------:R-:W-:Y:S01]  /*0dc0*/  LOP3.LUT R223, R8, 0x7ffffffc, RZ, 0xc0, !PT ;  /* 0x7ffffffc08df7812 */ /* 0x000fe200078ec0ff */
[----:B------:R-:W-:Y:S02]  /*0dd0*/  IMAD.SHL.U32 R2, R201, 0x8, RZ ;  /* 0x00000008c9027824 */ /* 0x000fe400078e00ff */
[----:B------:R-:W-:Y:S01]  /*0de0*/  IMAD.IADD R10, R9, 0x1, -R10 ;  /* 0x00000001090a7824 */ /* 0x000fe200078e0a0a */
[----:B------:R-:W-:Y:S01]  /*0df0*/  LEA.HI R9, R5, R5, RZ, 0x1 ;  /* 0x0000000505097211 */ /* 0x000fe200078f08ff */
[C---:B------:R-:W-:Y:S01]  /*0e00*/  VIADD R23, R2.reuse, 0x40 ;  /* 0x0000004002177836 */ /* 0x040fe20000000000 */
[----:B------:R-:W-:Y:S01]  /*0e10*/  SHF.R.S32.HI R230, RZ, 0x1f, R2 ;  /* 0x0000001fffe67819 */ /* 0x000fe20000011402 */
[----:B------:R-:W-:Y:S01]  /*0e20*/  IMAD R7, R7, 0x10, R10 ;  /* 0x0000001007077824 */ /* 0x000fe200078e020a */
[----:B------:R-:W-:Y:S01]  /*0e30*/  LOP3.LUT R10, R9, 0x1ffffffe, RZ, 0xc0, !PT ;  /* 0x1ffffffe090a7812 */ /* 0x000fe200078ec0ff */
[C---:B------:R-:W-:Y:S01]  /*0e40*/  VIADD R22, R2.reuse, 0x80 ;  /* 0x0000008002167836 */ /* 0x040fe20000000000 */
[----:B------:R-:W-:Y:S01]  /*0e50*/  SHF.R.S32.HI R229, RZ, 0x1f, R23 ;  /* 0x0000001fffe57819 */ /* 0x000fe20000011417 */
[----:B------:R-:W-:-:S02]  /*0e60*/  VIADD R200, R2, 0xc0 ;  /* 0x000000c002c87836 */ /* 0x000fc40000000000 */
[----:B------:R-:W-:Y:S01]  /*0e70*/  IMAD.IADD R5, R5, 0x1, -R10 ;  /* 0x0000000105057824 */ /* 0x000fe200078e0a0a */
[----:B------:R-:W-:Y:S01]  /*0e80*/  SHF.R.S32.HI R228, RZ, 0x1f, R22 ;  /* 0x0000001fffe47819 */ /* 0x000fe20000011416 */
[----:B------:R-:W-:Y:S01]  /*0e90*/  IMAD R222, R6, 0x40, R7 ;  /* 0x0000004006de7824 */ /* 0x000fe200078e0207 */
[----:B------:R-:W-:Y:S01]  /*0ea0*/  SHF.R.S32.HI R227, RZ, 0x1f, R200 ;  /* 0x0000001fffe37819 */ /* 0x000fe200000114c8 */
[----:B------:R-:W-:Y:S02]  /*0eb0*/  IMAD.MOV.U32 R7, RZ, RZ, R15 ;  /* 0x000000ffff077224 */ /* 0x000fe400078e000f */
[----:B------:R-:W-:Y:S02]  /*0ec0*/  IMAD.IADD R223, R220, 0x1, -R223 ;  /* 0x00000001dcdf7824 */ /* 0x000fe400078e0adf */
[----:B------:R-:W-:-:S07]  /*0ed0*/  IMAD R224, R5, 0x8, R222 ;  /* 0x0000000805e07824 */ /* 0x000fce00078e02de */
.L_x_10321:
[----:B0-23--:R-:W0:Y:S01]  /*0ee0*/  LDC.64 R4, c[0x0][0xd88] ;  /* 0x00036200ff047b82 */ /* 0x00de220000000a00 */
        /* <DEDUP_REMOVED lines=14> */
[----:B------:R-:W-:Y:S02]  /*0fd0*/  IMAD.U32 R218, RZ, RZ, UR12 ;  /* 0x0000000cffda7e24 */ /* 0x000fe4000f8e00ff */
[----:B------:R-:W-:Y:S02]  /*0fe0*/  IMAD.U32 R6, RZ, RZ, UR8 ;  /* 0x00000008ff067e24 */ /* 0x000fe4000f8e00ff */
[----:B------:R-:W-:Y:S01]  /*0ff0*/  IMAD.U32 R7, RZ, RZ, UR9 ;  /* 0x00000009ff077e24 */ /* 0x000fe2000f8e00ff */
[----:B------:R-:W-:Y:S02]  /*1000*/  ULDC.64 UR8, c[0x0][0xb18] ;  /* 0x0002c60000087ab9 */ /* 0x000fe40000000a00 */
[----:B------:R-:W-:Y:S02]  /*1010*/  UISETP.NE.U32.AND UP1, UPT, UR8, URZ, UPT ;  /* 0x0000003f0800728c */ /* 0x000fe4000bf25070 */
[----:B------:R-:W-:Y:S01]  /*1020*/  UISETP.NE.U32.AND UP0, UPT, UR10, URZ, UPT ;  /* 0x0000003f0a00728c */ /* 0x000fe2000bf05070 */
[----:B------:R0:W5:Y:S01]  /*1030*/  @P0 LDG.E R3, desc[UR38][R6.64] ;  /* 0x0000002606030981 */ /* 0x000162000c1e1900 */
[----:B------:R-:W-:-:S02]  /*1040*/  UISETP.NE.AND.EX UP1, UPT, UR9, URZ, UPT, UP1 ;  /* 0x0000003f0900728c */ /* 0x000fc4000bf25310 */
        /* <DEDUP_REMOVED lines=10> */
[----:B------:R-:W-:Y:S02]  /*10f0*/  IMAD.U32 R202, RZ, RZ, UR5 ;  /* 0x00000005ffca7e24 */ /* 0x000fe4000f8e00ff */
[----:B------:R-:W-:Y:S01]  /*1100*/  IMAD.U32 R203, RZ, RZ, UR6 ;  /* 0x00000006ffcb7e24 */ /* 0x000fe2000f8e00ff */
[----:B-1--4-:R-:W-:Y:S06]  /*1110*/  @P0 BRA `(.L_x_10279) ;  /* 0x00000000002c0947 */ /* 0x012fec0003800000 */
        /* <DEDUP_REMOVED lines=11> */
.L_x_10279:
[----:B-----5:R-:W-:Y:S01]  /*11d0*/  IMAD.IADD R152, R152, 0x1, -R3 ;  /* 0x0000000198987824 */ /* 0x020fe200078e0a03 */
[----:B------:R-:W-:Y:S01]  /*11e0*/  PLOP3.LUT P0, PT, PT, PT, PT, 0x80, 0x0 ;  /* 0x000000000000781c */ /* 0x000fe20003f0f070 */
[----:B------:R-:W-:Y:S01]  /*11f0*/  IMAD.MOV.U32 R3, RZ, RZ, RZ ;  /* 0x000000ffff037224 */ /* 0x000fe200078e00ff */
[----:B------:R-:W-:Y:S01]  /*1200*/  CS2R R8, SRZ ;  /* 0x0000000000087805 */ /* 0x000fe2000001ff00 */
[C---:B------:R-:W-:Y:S01]  /*1210*/  VIADD R0, R152.reuse, 0x5f ;  /* 0x0000005f98007836 */ /* 0x040fe20000000000 */
[----:B------:R-:W-:Y:S01]  /*1220*/  ISETP.GE.AND P1, PT, R152, 0x1, PT ;  /* 0x000000019800780c */ /* 0x000fe20003f26270 */
[----:B------:R-:W-:Y:S01]  /*1230*/  IMAD.MOV.U32 R150, RZ, RZ, RZ ;  /* 0x000000ffff967224 */ /* 0x000fe200078e00ff */
[----:B------:R-:W-:Y:S01]  /*1240*/  CS2R R148, SRZ ;  /* 0x0000000000947805 */ /* 0x000fe2000001ff00 */
[----:B------:R-:W-:Y:S01]  /*1250*/  IMAD.HI R0, R0, 0x2aaaaaab, RZ ;  /* 0x2aaaaaab00007827 */ /* 0x000fe200078e02ff */
[----:B------:R-:W-:Y:S02]  /*1260*/  CS2R R146, SRZ ;  /* 0x0000000000927805 */ /* 0x000fe4000001ff00 */
[----:B------:R-:W-:-:S02]  /*1270*/  CS2R R144, SRZ ;  /* 0x0000000000907805 */ /* 0x000fc4000001ff00 */
[----:B------:R-:W-:Y:S02]  /*1280*/  CS2R R142, SRZ ;  /* 0x00000000008e7805 */ /* 0x000fe4000001ff00 */
[----:B------:R-:W-:Y:S02]  /*1290*/  CS2R R140, SRZ ;  /* 0x00000000008c7805 */ /* 0x000fe4000001ff00 */
[----:B------:R-:W-:Y:S02]  /*12a0*/  SHF.R.U32.HI R205, RZ, 0x1f, R0 ;  /* 0x0000001fffcd7819 */ /* 0x000fe40000011600 */
[----:B------:R-:W-:Y:S02]  /*12b0*/  CS2R R138, SRZ ;  /* 0x00000000008a7805 */ /* 0x000fe4000001ff00 */
[----:B------:R-:W-:Y:S02]  /*12c0*/  CS2R R136, SRZ ;  /* 0x0000000000887805 */ /* 0x000fe4000001ff00 */
[----:B------:R-:W-:-:S02]  /*12d0*/  CS2R R134, SRZ ;  /* 0x0000000000867805 */ /* 0x000fc4000001ff00 */
[----:B------:R-:W-:Y:S01]  /*12e0*/  LEA.HI.SX32 R205, R0, R205, 0x1c ;  /* 0x000000cd00cd7211 */ /* 0x000fe200078fe2ff */
        /* <DEDUP_REMOVED lines=57> */
[----:B------:R-:W-:Y:S06]  /*1680*/  @!P1 BRA `(.L_x_10280) ;  /* 0x0000005c00e09947 */ /* 0x000fec0003800000 */
[----:B0-----:R-:W0:Y:S01]  /*1690*/  S2R R4, SR_CgaCtaId ;  /* 0x0000000000047919 */ /* 0x001e220000008800 */
[----:B------:R-:W-:Y:S01]  /*16a0*/  MOV R3, 0x400 ;  /* 0x0000040000037802 */ /* 0x000fe20000000f00 */
[----:B------:R-:W1:Y:S03]  /*16b0*/  SHFL.IDX PT, R0, R221, RZ, 0x1f ;  /* 0x00001fffdd007589 */ /* 0x000e6600000e0000 */
[----:B0-----:R-:W-:Y:S02]  /*16c0*/  LEA R4, R4, R3, 0x18 ;  /* 0x0000000304047211 */ /* 0x001fe400078ec0ff */
[----:B-1----:R-:W-:-:S03]  /*16d0*/  LEA.HI R3, R0, R0, RZ, 0x1 ;  /* 0x0000000000037211 */ /* 0x002fc600078f08ff */
[----:B------:R-:W-:Y:S01]  /*16e0*/  VIADD R4, R4, 0x18400 ;  /* 0x0001840004047836 */ /* 0x000fe20000000000 */
[----:B------:R-:W-:-:S04]  /*16f0*/  LOP3.LUT R3, R3, 0xffffe, RZ, 0xc0, !PT ;  /* 0x000ffffe03037812 */ /* 0x000fc800078ec0ff */
[----:B------:R-:W-:Y:S01]  /*1700*/  LOP3.LUT P0, RZ, R4, 0x1bf, RZ, 0xc0, !PT ;  /* 0x000001bf04ff7812 */ /* 0x000fe2000780c0ff */
[----:B------:R-:W-:-:S12]  /*1710*/  IMAD.IADD R16, R0, 0x1, -R3 ;  /* 0x0000000100107824 */ /* 0x000fd800078e0a03 */
        /* <DEDUP_REMOVED lines=17> */
.L_x_10281:
[----:B------:R-:W0:Y:S01]  /*1830*/  S2R R3, SR_CgaCtaId ;  /* 0x0000000000037919 */ /* 0x000e220000008800 */
[----:B------:R-:W-:Y:S02]  /*1840*/  R2UR UR5, R219 ;  /* 0x00000000db0572ca */ /* 0x000fe400000e0000 */
[----:B------:R-:W-:Y:S01]  /*1850*/  MOV R0, 0x400 ;  /* 0x0000040000007802 */ /* 0x000fe20000000f00 */
[----:B------:R-:W1:Y:S10]  /*1860*/  S2R R17, SR_TID.X ;  /* 0x0000000000117919 */ /* 0x000e740000002100 */
[----:B------:R-:W-:-:S04]  /*1870*/  ULEA.HI UR4, UR5, UR5, URZ, 0x1 ;  /* 0x0000000505047291 */ /* 0x000fc8000f8f083f */
        /* <DEDUP_REMOVED lines=9> */
.L_x_10452:
[----:B------:R-:W-:Y:S05]  /*1910*/  WARPSYNC.ALL ;  /* 0x0000000000007948 */ /* 0x000fea0003800000 */
[----:B------:R-:W-:Y:S01]  /*1920*/  R2UR UR4, R226 ;  /* 0x00000000e20472ca */ /* 0x000fe200000e0000 */
[----:B------:R1:W-:-:S12]  /*1930*/  BAR.SYNC.DEFER_BLOCKING R215, 0x100 ;  /* 0x000400d70000751d */ /* 0x0003d80000010000 */
[----:B------:R-:W-:-:S05]  /*1940*/  IMAD.U32 R0, RZ, RZ, UR4 ;  /* 0x00000004ff007e24 */ /* 0x000fca000f8e00ff */
[----:B------:R-:W-:-:S13]  /*1950*/  ISETP.NE.AND P0, PT, R0, 0x3, PT ;  /* 0x000000030000780c */ /* 0x000fda0003f05270 */
[----:B-1----:R-:W-:Y:S05]  /*1960*/  @!P0 BRA `(.L_x_10283) ;  /* 0x0000000000048947 */ /* 0x002fea0003800000 */
[----:B------:R-:W-:Y:S01]  /*1970*/  BPT.TRAP 0x1 ;  /* 0x000000040000795c */ /* 0x000fe20000300000 */
.L_x_10283:
[----:B------:R-:W-:Y:S02]  /*1980*/  IMAD.U32 R5, RZ, RZ, UR36 ;  /* 0x00000024ff057e24 */ /* 0x000fe4000f8e00ff */
[----:B------:R-:W-:Y:S02]  /*1990*/  IMAD.U32 R6, RZ, RZ, UR37 ;  /* 0x00000025ff067e24 */ /* 0x000fe4000f8e00ff */
[----:B------:R-:W-:-:S03]  /*19a0*/  IMAD R0, R5, 0x8, R4 ;  /* 0x0000000805007824 */ /* 0x000fc600078e0204 */
[----:B------:R-:W-:-:S04]  /*19b0*/  SHF.L.U32 R5, R6, 0x1f, RZ ;  /* 0x0000001f06057819 */ /* 0x000fc800000006ff */
[----:B------:R1:W2:Y:S01]  /*19c0*/  SYNCS.PHASECHK.TRANS64.TRYWAIT P1, [R0+URZ+0x32430], R5 ;  /* 0x03243005000075a7 */ /* 0x0002a2000802017f */
[----:B------:R-:W-:Y:S05]  /*19d0*/  @!P0 BRA `(.L_x_10284) ;  /* 0x0000000000048947 */ /* 0x000fea0003800000 */
[----:B------:R-:W-:Y:S01]  /*19e0*/  BPT.TRAP 0x1 ;  /* 0x000000040000795c */ /* 0x000fe20000300000 */
.L_x_10284:
[----:B------:R-:W-:Y:S01]  /*19f0*/  IMAD R16, R16, 0x2000, R4 ;  /* 0x0000200010107824 */ /* 0x000fe200078e0204 */
[----:B--2---:R-:W-:Y:S06]  /*1a00*/  @P1 BRA `(.L_x_10285) ;  /* 0x0000000000081947 */ /* 0x004fec0003800000 */
[----:B------:R-:W2:Y:S02]  /*1a10*/  SYNCS.PHASECHK.TRANS64.TRYWAIT P1, [R0+URZ+0x32430], R5 ;  /* 0x03243005000075a7 */ /* 0x000ea4000802017f */
[----:B--2---:R-:W-:Y:S05]  /*1a20*/  @!P1 BRA `(.L_x_10286) ;  /* 0x000000f400dc9947 */ /* 0x004fea0003800000 */
.L_x_10285:
[----:B------:R-:W-:Y:S01]  /*1a30*/  R2UR UR4, R4 ;  /* 0x00000000040472ca */ /* 0x000fe200000e0000 */
[----:B------:R-:W-:Y:S01]  /*1a40*/  WARPGROUP.ARRIVE ;  /* 0x00000000000079c5 */ /* 0x000fe20000000000 */
[----:B------:R-:W-:Y:S01]  /*1a50*/  R2UR UR5, R16 ;  /* 0x00000000100572ca */ /* 0x000fe200000e0000 */
[----:B------:R-:W-:Y:S01]  /*1a60*/  UMOV UR13, 0x40000040 ;  /* 0x40000040000d7882 */ /* 0x000fe20000000000 */
[----:B------:R-:W-:Y:S01]  /*1a70*/  UMOV UR15, 0x40000040 ;  /* 0x40000040000f7882 */ /* 0x000fe20000000000 */
[----:B------:R-:W-:-:S08]  /*1a80*/  IMAD.U32 R21, RZ, RZ, UR13 ;  /* 0x0000000dff157e24 */ /* 0x000fd0000f8e00ff */
[----:B------:R-:W-:Y:S02]  /*1a90*/  UIADD3 UR4, UR4, 0x1c400, URZ ;  /* 0x0001c40004047890 */ /* 0x000fe4000fffe03f */
[----:B------:R-:W-:Y:S02]  /*1aa0*/  UIADD3 UR6, UR5, 0x18400, URZ ;  /* 0x0001840005067890 */ /* 0x000fe4000fffe03f */
[----:B------:R-:W-:Y:S02]  /*1ab0*/  USHF.R.U32.HI UR4, URZ, 0x4, UR4 ;  /* 0x000000043f047899 */ /* 0x000fe40008011604 */
[----:B------:R-:W-:Y:S02]  /*1ac0*/  USHF.R.U32.HI UR6, URZ, 0x4, UR6 ;  /* 0x000000043f067899 */ /* 0x000fe40008011606 */
[----:B------:R-:W-:Y:S02]  /*1ad0*/  ULOP3.LUT UR4, UR4, 0x3fff, URZ, 0xc0, !UPT ;  /* 0x00003fff04047892 */ /* 0x000fe4000f8ec03f */
[----:B------:R-:W-:-:S02]  /*1ae0*/  ULOP3.LUT UR6, UR6, 0x3fff, URZ, 0xc0, !UPT ;  /* 0x00003fff06067892 */ /* 0x000fc4000f8ec03f */
[----:B------:R-:W-:Y:S02]  /*1af0*/  ULOP3.LUT UR60, UR4, 0x10000, URZ, 0xfc, !UPT ;  /* 0x00010000043c7892 */ /* 0x000fe4000f8efc3f */
[----:B------:R-:W-:Y:S02]  /*1b00*/  ULOP3.LUT UR8, UR6, 0x10000, URZ, 0xfc, !UPT ;  /* 0x0001000006087892 */ /* 0x000fe4000f8efc3f */
[----:B------:R-:W-:Y:S02]  /*1b10*/  UIMAD UR4, UR36, 0x300, UR60 ;  /* 0x00000300240478a4 */ /* 0x000fe4000f8e023c */
[----:B------:R-:W-:Y:S02]  /*1b20*/  UIADD3 UR6, UR8, 0x2, URZ ;  /* 0x0000000208067890 */ /* 0x000fe4000fffe03f */
[----:B------:R-:W-:Y:S01]  /*1b30*/  UIADD3 UR7, UR4, 0x2, URZ ;  /* 0x0000000204077890 */ /* 0x000fe2000fffe03f */
[----:B------:R-:W-:Y:S02]  /*1b40*/  UMOV UR12, UR8 ;  /* 0x00000008000c7c82 */ /* 0x000fe40008000000 */
[----:B------:R-:W-:Y:S01]  /*1b50*/  UMOV UR14, UR4 ;  /* 0x00000004000e7c82 */ /* 0x000fe20008000000 */
[----:B------:R-:W-:Y:S01]  /*1b60*/  IMAD.U32 R20, RZ, RZ, UR12 ;  /* 0x0000000cff147e24 */ /* 0x000fe2000f8e00ff */
[----:B------:R-:W-:Y:S01]  /*1b70*/  HGMMA.64x96x16.F32.BF16 R24, gdesc[UR12], RZ, !UPT, gsb0 ;  /* 0x016000000c1879f0 */ /* 0x000fe2000c0018ff */
[----:B------:R-:W-:Y:S01]  /*1b80*/  UMOV UR12, UR6 ;  /* 0x00000006000c7c82 */ /* 0x000fe20008000000 */
[----:B------:R-:W-:Y:S01]  /*1b90*/  UMOV UR13, 0x40000040 ;  /* 0x40000040000d7882 */ /* 0x000fe20000000000 */
[----:B------:R-:W-:Y:S01]  /*1ba0*/  UMOV UR14, UR7 ;  /* 0x00000007000e7c82 */ /* 0x000fe20008000000 */
[----:B------:R-:W-:Y:S01]  /*1bb0*/  UMOV UR15, 0x40000040 ;  /* 0x40000040000f7882 */ /* 0x000fe20000000000 */
[----:B------:R-:W-:Y:S01]  /*1bc0*/  UIADD3 UR6, UR8, 0x4, URZ ;  /* 0x0000000408067890 */ /* 0x000fe2000fffe03f */
[----:B------:R-:W-:Y:S01]  /*1bd0*/  IMAD.U32 R18, RZ, RZ, UR12 ;  /* 0x0000000cff127e24 */ /* 0x000fe2000f8e00ff */
[----:B------:R-:W-:Y:S01]  /*1be0*/  UIADD3 UR7, UR4, 0x4, URZ ;  /* 0x0000000404077890 */ /* 0x000fe2000fffe03f */
[----:B------:R-:W-:Y:S01]  /*1bf0*/  IMAD.U32 R19, RZ, RZ, UR13 ;  /* 0x0000000dff137e24 */ /* 0x000fe2000f8e00ff */
[----:B------:R-:W-:Y:S01]  /*1c00*/  UIADD3 UR4, UR4, 0x6, URZ ;  /* 0x0000000604047890 */ /* 0x000fe2000fffe03f */
[----:B------:R-:W-:-:S02]  /*1c10*/  WARPGROUP.DEPBAR.LE gsb0, 0x0 ;  /* 0x00008000000079c5 */ /* 0x000fc40000010000 */
[----:B------:R-:W-:-:S06]  /*1c20*/  WARPGROUP.ARRIVE ;  /* 0x00000000000079c5 */ /* 0x000fcc0000000000 */
[----:B------:R-:W-:Y:S01]  /*1c30*/  HGMMA.64x96x16.F32.BF16 R24, gdesc[UR12], R24, gsb0 ;  /* 0x016000000c1879f0 */ /* 0x000fe20008001818 */
[----:B------:R-:W-:Y:S01]  /*1c40*/  UMOV UR12, UR6 ;  /* 0x00000006000c7c82 */ /* 0x000fe20008000000 */
[----:B------:R-:W-:Y:S01]  /*1c50*/  UMOV UR13, 0x40000040 ;  /* 0x40000040000d7882 */ /* 0x000fe20000000000 */
[----:B------:R-:W-:Y:S01]  /*1c60*/  UMOV UR14, UR7 ;  /* 0x00000007000e7c82 */ /* 0x000fe20008000000 */
[----:B------:R-:W-:Y:S01]  /*1c70*/  UMOV UR15, 0x40000040 ;  /* 0x40000040000f7882 */ /* 0x000fe20000000000 */
[----:B------:R-:W-:Y:S01]  /*1c80*/  UIADD3 UR6, UR8, 0x6, URZ ;  /* 0x0000000608067890 */ /* 0x000fe2000fffe03f */
[----:B------:R-:W-:Y:S02]  /*1c90*/  IMAD.U32 R16, RZ, RZ, UR12 ;  /* 0x0000000cff107e24 */ /* 0x000fe4000f8e00ff */
[----:B------:R-:W-:Y:S01]  /*1ca0*/  IMAD.U32 R17, RZ, RZ, UR13 ;  /* 0x0000000dff117e24 */ /* 0x000fe2000f8e00ff */
[----:B------:R-:W-:Y:S02]  /*1cb0*/  WARPGROUP.DEPBAR.LE gsb0, 0x0 ;  /* 0x00008000000079c5 */ /* 0x000fe40000010000 */
[----:B------:R-:W-:-:S06]  /*1cc0*/  WARPGROUP.ARRIVE ;  /* 0x00000000000079c5 */ /* 0x000fcc0000000000 */
[----:B------:R-:W-:Y:S01]  /*1cd0*/  HGMMA.64x96x16.F32.BF16 R24, gdesc[UR12], R24, gsb0 ;  /* 0x016000000c1879f0 */ /* 0x000fe20008001818 */
[----:B------:R-:W-:Y:S01]  /*1ce0*/  UMOV UR12, UR6 ;  /* 0x00000006000c7c82 */ /* 0x000fe20008000000 */
[----:B------:R-:W-:Y:S01]  /*1cf0*/  UMOV UR13, 0x40000040 ;  /* 0x40000040000d7882 */ /* 0x000fe20000000000 */
[----:B------:R-:W-:Y:S01]  /*1d00*/  UMOV UR14, UR4 ;  /* 0x00000004000e7c82 */ /* 0x000fe20008000000 */
[----:B------:R-:W-:Y:S01]  /*1d10*/  UMOV UR15, 0x40000040 ;  /* 0x40000040000f7882 */ /* 0x000fe20000000000 */
[----:B------:R-:W-:Y:S02]  /*1d20*/  IMAD.U32 R14, RZ, RZ, UR12 ;  /* 0x0000000cff0e7e24 */ /* 0x000fe4000f8e00ff */
[----:B------:R-:W-:Y:S01]  /*1d30*/  IMAD.U32 R15, RZ, RZ, UR13 ;  /* 0x0000000dff0f7e24 */ /* 0x000fe2000f8e00ff */
[----:B------:R-:W-:Y:S02]  /*1d40*/  WARPGROUP.DEPBAR.LE gsb0, 0x0 ;  /* 0x00008000000079c5 */ /* 0x000fe40000010000 */
[----:B------:R-:W-:-:S06]  /*1d50*/  WARPGROUP.ARRIVE ;  /* 0x00000000000079c5 */ /* 0x000fcc0000000000 */
[----:B------:R-:W-:Y:S03]  /*1d60*/  HGMMA.64x96x16.F32.BF16 R24, gdesc[UR12], R24, gsb0 ;  /* 0x016000000c1879f0 */ /* 0x000fe60008001818 */
[----:B------:R-:W-:Y:S02]  /*1d70*/  WARPGROUP.DEPBAR.LE gsb0, 0x0 ;  /* 0x00008000000079c5 */ /* 0x000fe40000010000 */
[----:B------:R-:W3:Y:S02]  /*1d80*/  SYNCS.PHASECHK.TRANS64.TRYWAIT P1, [R4+URZ+0x32410], R3 ;  /* 0x03241003040075a7 */ /* 0x000ee4000802017f */
[----:B---3--:R-:W-:Y:S05]  /*1d90*/  @!P1 BRA `(.L_x_10287) ;  /* 0x000000f400149947 */ /* 0x008fea0003800000 */
.L_x_10453:
[----:B------:R-:W-:Y:S05]  /*1da0*/  @!P0 BRA `(.L_x_10288) ;  /* 0x0000000000048947 */ /* 0x000fea0003800000 */
[----:B------:R-:W-:Y:S01]  /*1db0*/  BPT.TRAP 0x1 ;  /* 0x000000040000795c */ /* 0x000fe20000300000 */
.L_x_10288:
[----:B------:R4:W0:Y:S01]  /*1dc0*/  SYNCS.PHASECHK.TRANS64.TRYWAIT P1, [R0+URZ+0x32450], R5 ;  /* 0x03245005000075a7 */ /* 0x000822000802017f */
[----:B------:R-:W-:Y:S05]  /*1dd0*/  @!P0 BRA `(.L_x_10289) ;  /* 0x0000000000048947 */ /* 0x000fea0003800000 */
[----:B------:R-:W-:Y:S01]  /*1de0*/  BPT.TRAP 0x1 ;  /* 0x000000040000795c */ /* 0x000fe20000300000 */
.L_x_10289:
[----:B0-----:R-:W-:Y:S05]  /*1df0*/  @P1 BRA `(.L_x_10290) ;  /* 0x0000000000081947 */ /* 0x001fea0003800000 */
[----:B------:R-:W0:Y:S02]  /*1e00*/  SYNCS.PHASECHK.TRANS64.TRYWAIT P1, [R0+URZ+0x32450], R5 ;  /* 0x03245005000075a7 */ /* 0x000e24000802017f */
[----:B0-----:R-:W-:Y:S05]  /*1e10*/  @!P1 BRA `(.L_x_10291) ;  /* 0x000000f400089947 */ /* 0x001fea0003800000 */
.L_x_10290:
[----:B------:R-:W-:Y:S01]  /*1e20*/  R2UR UR4, R4 ;  /* 0x00000000040472ca */ /* 0x000fe200000e0000 */
[----:B------:R-:W-:Y:S01]  /*1e30*/  UIADD3 UR5, UR5, 0x22400, URZ ;  /* 0x0002240005057890 */ /* 0x000fe2000fffe03f */
[----:B------:R-:W-:Y:S01]  /*1e40*/  WARPGROUP.ARRIVE ;  /* 0x00000000000079c5 */ /* 0x000fe20000000000 */
[----:B------:R-:W-:Y:S01]  /*1e50*/  UMOV UR9, 0x40000040 ;  /* 0x4000004000097882 */ /* 0x000fe20000000000 */
[----:B------:R-:W-:Y:S01]  /*1e60*/  UMOV UR11, 0x40000040 ;  /* 0x40000040000b7882 */ /* 0x000fe20000000000 */
[----:B------:R-:W-:Y:S01]  /*1e70*/  USHF.R.U32.HI UR5, URZ, 0x4, UR5 ;  /* 0x000000043f057899 */ /* 0x000fe20008011605 */
[----:B-12-4-:R-:W-:Y:S01]  /*1e80*/  IMAD.U32 R5, RZ, RZ, UR9 ;  /* 0x00000009ff057e24 */ /* 0x016fe2000f8e00ff */
[----:B------:R-:W-:Y:S01]  /*1e90*/  UMOV UR13, 0x40000040 ;  /* 0x40000040000d7882 */ /* 0x000fe20000000000 */
[----:B------:R-:W-:Y:S01]  /*1ea0*/  UMOV UR15, 0x40000040 ;  /* 0x40000040000f7882 */ /* 0x000fe20000000000 */
[----:B------:R-:W-:Y:S01]  /*1eb0*/  IMAD.U32 R7, RZ, RZ, UR13 ;  /* 0x0000000dff077e24 */ /* 0x000fe2000f8e00ff */
[----:B------:R-:W-:Y:S01]  /*1ec0*/  UMOV UR17, 0x40000040 ;  /* 0x4000004000117882 */ /* 0x000fe20000000000 */
[----:B------:R-:W-:Y:S01]  /*1ed0*/  UMOV UR19, 0x40000040 ;  /* 0x4000004000137882 */ /* 0x000fe20000000000 */
[----:B------:R-:W-:Y:S01]  /*1ee0*/  UMOV UR21, 0x40000040 ;  /* 0x4000004000157882 */ /* 0x000fe20000000000 */
[----:B------:R-:W-:Y:S01]  /*1ef0*/  UIADD3 UR4, UR4, 0x400, URZ ;  /* 0x0000040004047890 */ /* 0x000fe2000fffe03f */
[----:B------:R-:W0:Y:S01]  /*1f00*/  S2R R73, SR_TID.X ;  /* 0x0000000000497919 */ /* 0x000e220000002100 */
[----:B------:R-:W-:Y:S01]  /*1f10*/  UMOV UR23, 0x40000040 ;  /* 0x4000004000177882 */ /* 0x000fe20000000000 */
[----:B------:R-:W-:Y:S01]  /*1f20*/  UMOV UR25, 0x40000040 ;  /* 0x4000004000197882 */ /* 0x000fe20000000000 */
[----:B------:R-:W-:Y:S01]  /*1f30*/  USHF.R.U32.HI UR4, URZ, 0x4, UR4 ;  /* 0x000000043f047899 */ /* 0x000fe20008011604 */
[----:B------:R-:W-:Y:S01]  /*1f40*/  UMOV UR27, 0x40000040 ;  /* 0x40000040001b7882 */ /* 0x000fe20000000000 */
[----:B------:R-:W-:-:S02]  /*1f50*/  UMOV UR29, 0x40000040 ;  /* 0x40000040001d7882 */ /* 0x000fc40000000000 */
[----:B------:R-:W-:Y:S02]  /*1f60*/  ULOP3.LUT UR6, UR4, 0x3fff, URZ, 0xc0, !UPT ;  /* 0x00003fff04067892 */ /* 0x000fe4000f8ec03f */
[----:B------:R-:W-:Y:S02]  /*1f70*/  ULOP3.LUT UR4, UR5, 0x3fff, URZ, 0xc0, !UPT ;  /* 0x00003fff05047892 */ /* 0x000fe4000f8ec03f */
[----:B------:R-:W-:Y:S02]  /*1f80*/  ULOP3.LUT UR7, UR6, 0x10000, URZ, 0xfc, !UPT ;  /* 0x0001000006077892 */ /* 0x000fe4000f8efc3f */
[----:B------:R-:W-:Y:S02]  /*1f90*/  ULOP3.LUT UR4, UR4, 0x10000, URZ, 0xfc, !UPT ;  /* 0x0001000004047892 */ /* 0x000fe4000f8efc3f */
[----:B------:R-:W-:Y:S02]  /*1fa0*/  UIMAD UR5, UR36, 0xc00, UR7 ;  /* 0x00000c00240578a4 */ /* 0x000fe4000f8e0207 */
[----:B------:R-:W-:-:S02]  /*1fb0*/  UIADD3 UR16, UR4, 0x404, URZ ;  /* 0x0000040404107890 */ /* 0x000fc4000fffe03f */
[----:B------:R-:W-:Y:S01]  /*1fc0*/  UIADD3 UR18, UR5, 0x304, URZ ;  /* 0x0000030405127890 */ /* 0x000fe2000fffe03f */
[----:B------:R-:W-:Y:S02]  /*1fd0*/  UMOV UR8, UR4 ;  /* 0x0000000400087c82 */ /* 0x000fe40008000000 */
[----:B------:R-:W-:Y:S01]  /*1fe0*/  UMOV UR10, UR5 ;  /* 0x00000005000a7c82 */ /* 0x000fe20008000000 */
[----:B---3--:R-:W-:Y:S01]  /*1ff0*/  IMAD.U32 R4, RZ, RZ, UR8 ;  /* 0x00000008ff047e24 */ /* 0x008fe2000f8e00ff */
[----:B------:R-:W-:Y:S01]  /*2000*/  HGMMA.64x96x16.F32.BF16 R24, gdesc[UR8], R24, gsb0 ;  /* 0x01600000081879f0 */ /* 0x000fe20008001818 */
[----:B------:R-:W-:Y:S02]  /*2010*/  UIADD3 UR8, UR4, 0x2, URZ ;  /* 0x0000000204087890 */ /* 0x000fe4000fffe03f */
[----:B------:R-:W-:Y:S02]  /*2020*/  UIADD3 UR9, UR5, 0x2, URZ ;  /* 0x0000000205097890 */ /* 0x000fe4000fffe03f */
[----:B------:R-:W-:Y:S01]  /*2030*/  UIADD3 UR10, UR5, 0x300, URZ ;  /* 0x00000300050a7890 */ /* 0x000fe2000fffe03f */
[----:B------:R-:W-:-:S02]  /*2040*/  UMOV UR11, 0x40000040 ;  /* 0x40000040000b7882 */ /* 0x000fc40000000000 */
[----:B------:R-:W-:Y:S01]  /*2050*/  UMOV UR12, UR8 ;  /* 0x00000008000c7c82 */ /* 0x000fe20008000000 */
[----:B------:R-:W-:Y:S01]  /*2060*/  UIADD3 UR8, UR4, 0x4, URZ ;  /* 0x0000000404087890 */ /* 0x000fe2000fffe03f */
[----:B------:R-:W-:Y:S01]  /*2070*/  IMAD.U32 R6, RZ, RZ, UR12 ;  /* 0x0000000cff067e24 */ /* 0x000fe2000f8e00ff */
[----:B------:R-:W-:Y:S01]  /*2080*/  UMOV UR14, UR9 ;  /* 0x00000009000e7c82 */ /* 0x000fe20008000000 */
[----:B------:R-:W-:Y:S02]  /*2090*/  UIADD3 UR9, UR5, 0x4, URZ ;  /* 0x0000000405097890 */ /* 0x000fe4000fffe03f */
[----:B------:R-:W-:Y:S02]  /*20a0*/  UIADD3 UR20, UR4, 0x406, URZ ;  /* 0x0000040604147890 */ /* 0x000fe4000fffe03f */
[----:B------:R-:W-:Y:S02]  /*20b0*/  UIADD3 UR22, UR5, 0x306, URZ ;  /* 0x0000030605167890 */ /* 0x000fe4000fffe03f */
[----:B------:R-:W-:-:S02]  /*20c0*/  UIADD3 UR24, UR4, 0x800, URZ ;  /* 0x0000080004187890 */ /* 0x000fc4000fffe03f */
[----:B------:R-:W-:Y:S02]  /*20d0*/  UIADD3 UR26, UR5, 0x600, URZ ;  /* 0x00000600051a7890 */ /* 0x000fe4000fffe03f */
[----:B------:R-:W-:Y:S02]  /*20e0*/  UIADD3 UR28, UR4, 0x802, URZ ;  /* 0x00000802041c7890 */ /* 0x000fe4000fffe03f */
[----:B------:R-:W-:Y:S01]  /*20f0*/  UIADD3 UR30, UR5, 0x602, URZ ;  /* 0x00000602051e7890 */ /* 0x000fe2000fffe03f */
        /* <DEDUP_REMOVED lines=21> */
[----:B------:R-:W-:Y:S01]  /*2250*/  UMOV UR57, 0x40000040 ;  /* 0x4000004000397882 */ /* 0x000fe20000000000 */
[----:B------:R-:W-:Y:S01]  /*2260*/  UMOV UR59, 0x40000040 ;  /* 0x40000040003b7882 */ /* 0x000fe20000000000 */
[----:B------:R-:W-:Y:S01]  /*2270*/  ULOP3.LUT UR6, UR6, 0x3000000, URZ, 0xfc, !UPT ;  /* 0x0300000006067892 */ /* 0x000fe2000f8efc3f */
        /* <DEDUP_REMOVED lines=21> */
[----:B------:R-:W-:Y:S01]  /*23d0*/  UMOV UR9, 0x40000040 ;  /* 0x4000004000097882 */ /* 0x000fe20000000000 */
[----:B------:R-:W-:Y:S01]  /*23e0*/  IMAD.U32 R11, RZ, RZ, UR13 ;  /* 0x0000000dff0b7e24 */ /* 0x000fe2000f8e00ff */
[----:B------:R-:W-:Y:S02]  /*23f0*/  WARPGROUP.DEPBAR.LE gsb0, 0x0 ;  /* 0x00008000000079c5 */ /* 0x000fe40000010000 */
[----:B------:R-:W-:-:S06]  /*2400*/  WARPGROUP.ARRIVE ;  /* 0x00000000000079c5 */ /* 0x000fcc0000000000 */
[----:B------:R-:W-:Y:S01]  /*2410*/  HGMMA.64x96x16.F32.BF16 R24, gdesc[UR12], R24, gsb0 ;  /* 0x016000000c1879f0 */ /* 0x000fe20008001818 */
[----:B------:R-:W-:Y:S02]  /*2420*/  UIADD3 UR12, UR4, 0x402, URZ ;  /* 0x00000402040c7890 */ /* 0x000fe4000fffe03f */
[----:B------:R-:W-:Y:S01]  /*2430*/  UIADD3 UR14, UR5, 0x302, URZ ;  /* 0x00000302050e7890 */ /* 0x000fe2000fffe03f */
[----:B------:R-:W-:Y:S01]  /*2440*/  UMOV UR13, 0x40000040 ;  /* 0x40000040000d7882 */ /* 0x000fe20000000000 */
[----:B------:R-:W-:Y:S01]  /*2450*/  UMOV UR15, 0x40000040 ;  /* 0x40000040000f7882 */ /* 0x000fe20000000000 */
[----:B------:R-:W-:Y:S02]  /*2460*/  UIADD3 UR4, UR4, 0xc06, URZ ;  /* 0x00000c0604047890 */ /* 0x000fe4000fffe03f */
[----:B------:R-:W-:-:S05]  /*2470*/  UIADD3 UR5, UR5, 0x906, URZ ;  /* 0x0000090605057890 */ /* 0x000fca000fffe03f */
[----:B------:R-:W-:Y:S01]  /*2480*/  UMOV UR56, UR4 ;  /* 0x0000000400387c82 */ /* 0x000fe20008000000 */
[----:B------:R-:W-:Y:S01]  /*2490*/  ULDC UR4, c[0x0][0xad0] ;  /* 0x0002b40000047ab9 */ /* 0x000fe20000000800 */
[----:B------:R-:W-:Y:S01]  /*24a0*/  UMOV UR58, UR5 ;  /* 0x00000005003a7c82 */ /* 0x000fe20008000000 */
[----:B------:R-:W-:Y:S01]  /*24b0*/  ULDC UR5, c[0x0][0xa80] ;  /* 0x0002a00000057ab9 */ /* 0x000fe20000000800 */
[----:B------:R-:W-:Y:S01]  /*24c0*/  IMAD.U32 R12, RZ, RZ, UR56 ;  /* 0x00000038ff0c7e24 */ /* 0x000fe2000f8e00ff */
[----:B------:R-:W-:Y:S02]  /*24d0*/  WARPGROUP.DEPBAR.LE gsb0, 0x0 ;  /* 0x00008000000079c5 */ /* 0x000fe40000010000 */
[----:B------:R-:W-:-:S06]  /*24e0*/  WARPGROUP.ARRIVE ;  /* 0x00000000000079c5 */ /* 0x000fcc0000000000 */
[----:B------:R-:W-:Y:S01]  /*24f0*/  HGMMA.64x96x16.F32.BF16 R24, gdesc[UR8], R24, gsb0 ;  /* 0x01600000081879f0 */ /* 0x000fe20008001818 */
[----:B------:R-:W-:Y:S02]  /*2500*/  UMOV UR11, 0x40000040 ;  /* 0x40000040000b7882 */ /* 0x000fe40000000000 */
        /* <DEDUP_REMOVED lines=40> */
[----:B------:R1:W2:Y:S01]  /*2790*/  MUFU.TANH R3, R24 ;  /* 0x0000001800037308 */ /* 0x0002a20000002400 */
        /* <DEDUP_REMOVED lines=8> */
[----:B-1----:R-:W-:-:S02]  /*2820*/  IMAD R24, R205, -0x60, R152 ;  /* 0xffffffa0cd187824 */ /* 0x002fc400078e0298 */
[----:B------:R-:W-:Y:S01]  /*2830*/  FMUL.FTZ R34, R34, UR4 ;  /* 0x0000000422227c20 */ /* 0x000fe20008410000 */
[----:B------:R-:W-:Y:S01]  /*2840*/  FMUL.FTZ R41, R41, UR4 ;  /* 0x0000000429297c20 */ /* 0x000fe20008410000 */
[----:B------:R-:W-:Y:S01]  /*2850*/  FMUL.FTZ R35, R35, UR4 ;  /* 0x0000000423237c20 */ /* 0x000fe20008410000 */
[----:B------:R-:W-:Y:S02]  /*2860*/  VIADD R24, R24, 0x60 ;  /* 0x0000006018187836 */ /* 0x000fe40000000000 */
[----:B------:R-:W-:Y:S01]  /*2870*/  FMUL.FTZ R44, R44, UR4 ;  /* 0x000000042c2c7c20 */ /* 0x000fe20008410000 */
[----:B------:R-:W-:Y:S01]  /*2880*/  FMUL.FTZ R38, R38, UR4 ;  /* 0x0000000426267c20 */ /* 0x000fe20008410000 */
[----:B------:R-:W1:Y:S01]  /*2890*/  MUFU.TANH R26, R26 ;  /* 0x0000001a001a7308 */ /* 0x000e620000002400 */
[----:B------:R-:W-:Y:S02]  /*28a0*/  IMAD R72, R223, -0x2, R24 ;  /* 0xfffffffedf487824 */ /* 0x000fe400078e0218 */
[----:B------:R-:W-:Y:S01]  /*28b0*/  FMUL.FTZ R45, R45, UR4 ;  /* 0x000000042d2d7c20 */ /* 0x000fe20008410000 */
[----:B------:R-:W-:Y:S01]  /*28c0*/  FMUL.FTZ R39, R39, UR4 ;  /* 0x0000000427277c20 */ /* 0x000fe20008410000 */
[----:B------:R-:W-:Y:S01]  /*28d0*/  FMUL.FTZ R48, R48, UR4 ;  /* 0x0000000430307c20 */ /* 0x000fe20008410000 */
[----:B------:R-:W-:Y:S01]  /*28e0*/  FMUL.FTZ R42, R42, UR4 ;  /* 0x000000042a2a7c20 */ /* 0x000fe20008410000 */
[C---:B------:R-:W-:Y:S01]  /*28f0*/  ISETP.GT.AND P4, PT, R72.reuse, RZ, PT ;  /* 0x000000ff4800720c */ /* 0x040fe20003f84270 */
[----:B------:R-:W-:Y:S01]  /*2900*/  FMUL.FTZ R49, R49, UR4 ;  /* 0x0000000431317c20 */ /* 0x000fe20008410000 */
[----:B------:R-:W4:Y:S01]  /*2910*/  MUFU.TANH R27, R27 ;  /* 0x0000001b001b7308 */ /* 0x000f220000002400 */
[C---:B------:R-:W-:Y:S01]  /*2920*/  ISETP.GT.AND P5, PT, R72.reuse, 0x1, PT ;  /* 0x000000014800780c */ /* 0x040fe20003fa4270 */
[----:B------:R-:W-:Y:S01]  /*2930*/  FMUL.FTZ R43, R43, UR4 ;  /* 0x000000042b2b7c20 */ /* 0x000fe20008410000 */
[----:B------:R-:W-:Y:S01]  /*2940*/  ISETP.GT.AND P2, PT, R72, 0x10, PT ;  /* 0x000000104800780c */ /* 0x000fe20003f44270 */
[----:B------:R-:W-:Y:S01]  /*2950*/  FMUL.FTZ R52, R52, UR4 ;  /* 0x0000000434347c20 */ /* 0x000fe20008410000 */
[----:B------:R-:W-:Y:S01]  /*2960*/  ISETP.GT.AND P6, PT, R72, 0x8, PT ;  /* 0x000000084800780c */ /* 0x000fe20003fc4270 */
[----:B------:R-:W-:Y:S01]  /*2970*/  FMUL.FTZ R46, R46, UR4 ;  /* 0x000000042e2e7c20 */ /* 0x000fe20008410000 */
[----:B--2---:R-:W-:Y:S01]  /*2980*/  FSEL R3, R3, -INF , P4 ;  /* 0xff80000003037808 */ /* 0x004fe20002000000 */
[----:B------:R-:W2:Y:S01]  /*2990*/  MUFU.TANH R32, R32 ;  /* 0x0000002000207308 */ /* 0x000ea20000002400 */
[----:B---3--:R-:W-:Y:S01]  /*29a0*/  FSEL R25, R25, -INF , P5 ;  /* 0xff80000019197808 */ /* 0x008fe20002800000 */
[----:B------:R-:W-:Y:S01]  /*29b0*/  FMUL.FTZ R53, R53, UR4 ;  /* 0x0000000435357c20 */ /* 0x000fe20008410000 */
[----:B-1----:R-:W-:Y:S01]  /*29c0*/  FSEL R24, R26, -INF , P4 ;  /* 0xff8000001a187808 */ /* 0x002fe20002000000 */
[----:B------:R-:W-:Y:S01]  /*29d0*/  FMUL.FTZ R47, R47, UR4 ;  /* 0x000000042f2f7c20 */ /* 0x000fe20008410000 */
[----:B------:R-:W-:Y:S01]  /*29e0*/  ISETP.GT.AND P1, PT, R72, 0x9, PT ;  /* 0x000000094800780c */ /* 0x000fe20003f24270 */
[----:B------:R-:W-:Y:S01]  /*29f0*/  FMUL.FTZ R56, R56, UR4 ;  /* 0x0000000438387c20 */ /* 0x000fe20008410000 */
[----:B------:R-:W-:Y:S01]  /*2a00*/  ISETP.GT.AND P3, PT, R72, 0x11, PT ;  /* 0x000000114800780c */ /* 0x000fe20003f64270 */
[----:B------:R-:W1:Y:S01]  /*2a10*/  MUFU.TANH R28, R28 ;  /* 0x0000001c001c7308 */ /* 0x000e620000002400 */
[----:B----4-:R-:W-:Y:S01]  /*2a20*/  FSEL R26, R27, -INF , P5 ;  /* 0xff8000001b1a7808 */ /* 0x010fe20002800000 */
[----:B------:R-:W-:Y:S01]  /*2a30*/  FMUL.FTZ R50, R50, UR4 ;  /* 0x0000000432327c20 */ /* 0x000fe20008410000 */
[C---:B------:R-:W-:Y:S01]  /*2a40*/  ISETP.GT.AND P4, PT, R72.reuse, 0x18, PT ;  /* 0x000000184800780c */ /* 0x040fe20003f84270 */
[----:B------:R-:W-:Y:S01]  /*2a50*/  FMUL.FTZ R57, R57, UR4 ;  /* 0x0000000439397c20 */ /* 0x000fe20008410000 */
[----:B------:R-:W-:Y:S01]  /*2a60*/  ISETP.GT.AND P5, PT, R72, 0x19, PT ;  /* 0x000000194800780c */ /* 0x000fe20003fa4270 */
[----:B------:R-:W-:Y:S01]  /*2a70*/  FMUL.FTZ R51, R51, UR4 ;  /* 0x0000000433337c20 */ /* 0x000fe20008410000 */
[----:B------:R-:W-:Y:S01]  /*2a80*/  FMUL.FTZ R60, R60, UR4 ;  /* 0x000000043c3c7c20 */ /* 0x000fe20008410000 */
[----:B------:R-:W3:Y:S01]  /*2a90*/  MUFU.TANH R29, R29 ;  /* 0x0000001d001d7308 */ /* 0x000ee20000002400 */
[----:B--2---:R-:W-:Y:S01]  /*2aa0*/  FSEL R184, R32, -INF , P2 ;  /* 0xff80000020b87808 */ /* 0x004fe20001000000 */
[----:B------:R-:W-:Y:S01]  /*2ab0*/  FMUL.FTZ R54, R54, UR4 ;  /* 0x0000000436367c20 */ /* 0x000fe20008410000 */
[----:B------:R-:W-:Y:S01]  /*2ac0*/  FMNMX.FTZ R32, R3, R25, !PT ;  /* 0x0000001903207209 */ /* 0x000fe20007810000 */
[----:B------:R-:W-:Y:S01]  /*2ad0*/  FMUL.FTZ R61, R61, UR4 ;  /* 0x000000043d3d7c20 */ /* 0x000fe20008410000 */
[----:B------:R-:W-:Y:S01]  /*2ae0*/  FMUL.FTZ R55, R55, UR4 ;  /* 0x0000000437377c20 */ /* 0x000fe20008410000 */
[----:B------:R-:W-:Y:S01]  /*2af0*/  FMUL.FTZ R64, R64, UR4 ;  /* 0x0000000440407c20 */ /* 0x000fe20008410000 */
[----:B------:R-:W-:Y:S01]  /*2b00*/  FMUL.FTZ R58, R58, UR4 ;  /* 0x000000043a3a7c20 */ /* 0x000fe20008410000 */
[----:B------:R-:W2:Y:S01]  /*2b10*/  MUFU.TANH R31, R31 ;  /* 0x0000001f001f7308 */ /* 0x000ea20000002400 */
        /* <DEDUP_REMOVED lines=8> */
[----:B---3--:R-:W-:Y:S01]  /*2ba0*/  FSEL R29, R29, -INF , P1 ;  /* 0xff8000001d1d7808 */ /* 0x008fe20000800000 */
[----:B------:R-:W-:Y:S01]  /*2bb0*/  FMUL.FTZ R66, R66, UR4 ;  /* 0x0000000442427c20 */ /* 0x000fe20008410000 */
[----:B------:R-:W-:Y:S01]  /*2bc0*/  FMUL.FTZ R67, R67, UR4 ;  /* 0x0000000443437c20 */ /* 0x000fe20008410000 */
[----:B------:R-:W-:Y:S01]  /*2bd0*/  FMUL.FTZ R69, R69, UR4 ;  /* 0x0000000445457c20 */ /* 0x000fe20008410000 */
[----:B------:R-:W-:Y:S01]  /*2be0*/  FMUL.FTZ R70, R70, UR4 ;  /* 0x0000000446467c20 */ /* 0x000fe20008410000 */
[----:B------:R-:W-:Y:S01]  /*2bf0*/  FMUL.FTZ R71, R71, UR4 ;  /* 0x0000000447477c20 */ /* 0x000fe20008410000 */
[----:B------:R-:W-:Y:S01]  /*2c00*/  UIMAD UR4, UR36, 0xc00, UR6 ;  /* 0x00000c00240478a4 */ /* 0x000fe2000f8e0206 */
[----:B------:R-:W3:Y:S01]  /*2c10*/  MUFU.TANH R36, R36 ;  /* 0x0000002400247308 */ /* 0x000ee20000002400 */
[----:B--2---:R-:W-:-:S02]  /*2c20*/  FSEL R28, R31, -INF , P1 ;  /* 0xff8000001f1c7808 */ /* 0x004fc40000800000 */
[----:B------:R-:W-:Y:S02]  /*2c30*/  FMNMX.FTZ R31, R29, R32, !PT ;  /* 0x000000201d1f7209 */ /* 0x000fe40007810000 */
[----:B------:R-:W-:Y:S01]  /*2c40*/  ISETP.GT.AND P1, PT, R72, 0x21, PT ;  /* 0x000000214800780c */ /* 0x000fe20003f24270 */
[----:B------:R-:W-:Y:S01]  /*2c50*/  UMOV UR10, UR4 ;  /* 0x00000004000a7c82 */ /* 0x000fe20008000000 */
[----:B------:R-:W-:Y:S01]  /*2c60*/  FMNMX.FTZ R32, R184, R31, !PT ;  /* 0x0000001fb8207209 */ /* 0x000fe20007810000 */
[----:B------:R-:W2:Y:S01]  /*2c70*/  MUFU.TANH R30, R30 ;  /* 0x0000001e001e7308 */ /* 0x000ea20000002400 */
[----:B-1----:R-:W-:Y:S02]  /*2c80*/  FSEL R185, R33, -INF , P3 ;  /* 0xff80000021b97808 */ /* 0x002fe40001800000 */
[----:B------:R-:W-:Y:S02]  /*2c90*/  FMNMX.FTZ R31, R24, R26, !PT ;  /* 0x0000001a181f7209 */ /* 0x000fe40007810000 */
[----:B------:R-:W-:-:S03]  /*2ca0*/  FMNMX.FTZ R33, R185, R32, !PT ;  /* 0x00000020b9217209 */ /* 0x000fc60007810000 */
[----:B------:R-:W1:Y:S01]  /*2cb0*/  MUFU.TANH R37, R37 ;  /* 0x0000002500257308 */ /* 0x000e620000002400 */
[----:B---3--:R-:W-:-:S04]  /*2cc0*/  FSEL R186, R36, -INF , P4 ;  /* 0xff80000024ba7808 */ /* 0x008fc80002000000 */
[----:B------:R-:W-:-:S03]  /*2cd0*/  FMNMX.FTZ R32, R186, R33, !PT ;  /* 0x00000021ba207209 */ /* 0x000fc60007810000 */
[----:B------:R-:W3:Y:S01]  /*2ce0*/  MUFU.TANH R40, R40 ;  /* 0x0000002800287308 */ /* 0x000ee20000002400 */
[----:B--2---:R-:W-:Y:S02]  /*2cf0*/  FSEL R30, R30, -INF , P6 ;  /* 0xff8000001e1e7808 */ /* 0x004fe40003000000 */
[----:B------:R-:W-:Y:S02]  /*2d00*/  ISETP.GT.AND P6, PT, R72, 0x20, PT ;  /* 0x000000204800780c */ /* 0x000fe40003fc4270 */
[----:B------:R-:W-:-:S03]  /*2d10*/  FMNMX.FTZ R31, R30, R31, !PT ;  /* 0x0000001f1e1f7209 */ /* 0x000fc60007810000 */
        /* <DEDUP_REMOVED lines=12> */
[----:B-1----:R-:W-:-:S04]  /*2de0*/  FSEL R193, R41, -INF , P1 ;  /* 0xff80000029c17808 */ /* 0x002fc80000800000 */
[----:B------:R-:W-:-:S03]  /*2df0*/  FMNMX.FTZ R33, R193, R32, !PT ;  /* 0x00000020c1217209 */ /* 0x000fc60007810000 */
[----:B------:R-:W1:Y:S01]  /*2e00*/  MUFU.TANH R38, R38 ;  /* 0x0000002600267308 */ /* 0x000e620000002400 */
[----:B---3--:R-:W-:Y:S02]  /*2e10*/  FSEL R190, R35, -INF , P3 ;  /* 0xff80000023be7808 */ /* 0x008fe40001800000 */
[----:B------:R-:W-:Y:S02]  /*2e20*/  ISETP.GT.AND P3, PT, R72, 0x29, PT ;  /* 0x000000294800780c */ /* 0x000fe40003f64270 */
[----:B------:R-:W-:-:S03]  /*2e30*/  FMNMX.FTZ R32, R190, R31, !PT ;  /* 0x0000001fbe207209 */ /* 0x000fc60007810000 */
[----:B------:R-:W3:Y:S01]  /*2e40*/  MUFU.TANH R45, R45 ;  /* 0x0000002d002d7308 */ /* 0x000ee20000002400 */
[----:B--2---:R-:W-:-:S04]  /*2e50*/  FSEL R208, R44, -INF , P2 ;  /* 0xff8000002cd07808 */ /* 0x004fc80001000000 */
[----:B------:R-:W-:-:S03]  /*2e60*/  FMNMX.FTZ R33, R208, R33, !PT ;  /* 0x00000021d0217209 */ /* 0x000fc60007810000 */
[----:B------:R-:W2:Y:S01]  /*2e70*/  MUFU.TANH R39, R39 ;  /* 0x0000002700277308 */ /* 0x000ea20000002400 */
[----:B-1----:R-:W-:Y:S02]  /*2e80*/  FSEL R191, R38, -INF , P4 ;  /* 0xff80000026bf7808 */ /* 0x002fe40002000000 */
[----:B------:R-:W-:Y:S02]  /*2e90*/  ISETP.GT.AND P4, PT, R72, 0x30, PT ;  /* 0x000000304800780c */ /* 0x000fe40003f84270 */
        /* <DEDUP_REMOVED lines=82> */
[----:B-1----:R-:W-:-:S04]  /*33c0*/  FSEL R213, R62, -INF , P4 ;  /* 0xff8000003ed57808 */ /* 0x002fc80002000000 */
[----:B------:R-:W-:-:S03]  /*33d0*/  FMNMX.FTZ R31, R213, R32, !PT ;  /* 0x00000020d51f7209 */ /* 0x000fc60007810000 */
[----:B------:R-:W1:Y:S01]  /*33e0*/  MUFU.TANH R67, R67 ;  /* 0x0000004300437308 */ /* 0x000e620000002400 */
[----:B---3--:R-:W-:-:S04]  /*33f0*/  FSEL R214, R63, -INF , P5 ;  /* 0xff8000003fd67808 */ /* 0x008fc80002800000 */
        /* <DEDUP_REMOVED lines=9> */
[----:B------:R-:W-:Y:S02]  /*3490*/  FMNMX.FTZ R34, R177, R34, !PT ;  /* 0x00000022b1227209 */ /* 0x000fe40007810000 */
[----:B--2---:R-:W-:-:S03]  /*34a0*/  FSEL R180, R70, -INF , P2 ;  /* 0xff80000046b47808 */ /* 0x004fc60001000000 */
[----:B------:R-:W2:Y:S01]  /*34b0*/  SHFL.BFLY PT, R33, R34, 0x2, 0x1f ;  /* 0x0c401f0022217f89 */ /* 0x000ea200000e0000 */
[----:B------:R-:W-:Y:S02]  /*34c0*/  ISETP.GE.AND P2, PT, R152, 0x61, PT ;  /* 0x000000619800780c */ /* 0x000fe40003f46270 */
[----:B------:R-:W-:Y:S02]  /*34d0*/  FMNMX.FTZ R32, R180, R31, !PT ;  /* 0x0000001fb4207209 */ /* 0x000fe40007810000 */
[----:B-1----:R-:W-:-:S04]  /*34e0*/  FSEL R181, R71, -INF , P3 ;  /* 0xff80000047b57808 */ /* 0x002fc80001800000 */
[----:B------:R-:W-:-:S05]  /*34f0*/  FMNMX.FTZ R32, R181, R32, !PT ;  /* 0x00000020b5207209 */ /* 0x000fca0007810000 */
[----:B------:R-:W1:Y:S01]  /*3500*/  SHFL.BFLY PT, R31, R32, 0x2, 0x1f ;  /* 0x0c401f00201f7f89 */ /* 0x000e6200000e0000 */
[----:B--2---:R-:W-:-:S05]  /*3510*/  FMNMX.FTZ R33, R34, R33, !PT ;  /* 0x0000002122217209 */ /* 0x004fca0007810000 */
[----:B------:R-:W2:Y:S01]  /*3520*/  SHFL.BFLY PT, R36, R33, 0x1, 0x1f ;  /* 0x0c201f0021247f89 */ /* 0x000ea200000e0000 */
[----:B-1----:R-:W-:-:S05]  /*3530*/  FMNMX.FTZ R31, R32, R31, !PT ;  /* 0x0000001f201f7209 */ /* 0x002fca0007810000 */
[----:B------:R-:W1:Y:S01]  /*3540*/  SHFL.BFLY PT, R34, R31, 0x1, 0x1f ;  /* 0x0c201f001f227f89 */ /* 0x000e6200000e0000 */
[----:B--2---:R-:W-:-:S04]  /*3550*/  FMNMX.FTZ R189, R33, R36, !PT ;  /* 0x0000002421bd7209 */ /* 0x004fc80007810000 */
[C---:B------:R-:W-:Y:S01]  /*3560*/  FSETP.NEU.FTZ.AND P1, PT, R189.reuse, -INF , PT ;  /* 0xff800000bd00780b */ /* 0x040fe20003f3d000 */
[----:B------:R-:W-:-:S05]  /*3570*/  FMUL.FTZ R182, R189, UR5 ;  /* 0x00000005bdb67c20 */ /* 0x000fca0008410000 */
[----:B------:R-:W-:-:S05]  /*3580*/  FSEL R182, R182, RZ, P1 ;  /* 0x000000ffb6b67208 */ /* 0x000fca0000800000 */
[--C-:B------:R-:W-:Y:S01]  /*3590*/  FFMA.FTZ R3, R3, UR5, -R182.reuse ;  /* 0x0000000503037c23 */ /* 0x100fe200080108b6 */
[----:B-1----:R-:W-:Y:S01]  /*35a0*/  FMNMX.FTZ R153, R31, R34, !PT ;  /* 0x000000221f997209 */ /* 0x002fe20007810000 */
[--C-:B------:R-:W-:Y:S01]  /*35b0*/  FFMA.FTZ R155, R25, UR5, -R182.reuse ;  /* 0x00000005199b7c23 */ /* 0x100fe200080108b6 */
[--C-:B------:R-:W-:Y:S01]  /*35c0*/  FFMA.FTZ R160, R27, UR5, -R182.reuse ;  /* 0x000000051ba07c23 */ /* 0x100fe200080108b6 */
[--C-:B------:R-:W-:Y:S01]  /*35d0*/  FFMA.FTZ R161, R29, UR5, -R182.reuse ;  /* 0x000000051da17c23 */ /* 0x100fe200080108b6 */
[C---:B------:R-:W-:Y:S01]  /*35e0*/  FSETP.NEU.FTZ.AND P1, PT, R153.reuse, -INF , PT ;  /* 0xff8000009900780b */ /* 0x040fe20003f3d000 */
[----:B------:R-:W-:Y:S01]  /*35f0*/  FMUL.FTZ R183, R153, UR5 ;  /* 0x0000000599b77c20 */ /* 0x000fe20008410000 */
[----:B------:R-:W-:Y:S01]  /*3600*/  MUFU.EX2 R3, R3 ;  /* 0x0000000300037308 */ /* 0x000fe20000000800 */
[--C-:B------:R-:W-:Y:S01]  /*3610*/  FFMA.FTZ R184, R184, UR5, -R182.reuse ;  /* 0x00000005b8b87c23 */ /* 0x100fe200080108b6 */
[--C-:B------:R-:W-:Y:S01]  /*3620*/  FFMA.FTZ R185, R185, UR5, -R182.reuse ;  /* 0x00000005b9b97c23 */ /* 0x100fe200080108b6 */
[--C-:B------:R-:W-:Y:S01]  /*3630*/  FFMA.FTZ R186, R186, UR5, -R182.reuse ;  /* 0x00000005baba7c23 */ /* 0x100fe200080108b6 */
[----:B------:R-:W-:Y:S01]  /*3640*/  FSEL R183, R183, RZ, P1 ;  /* 0x000000ffb7b77208 */ /* 0x000fe20000800000 */
[--C-:B------:R-:W-:Y:S01]  /*3650*/  FFMA.FTZ R187, R187, UR5, -R182.reuse ;  /* 0x00000005bbbb7c23 */ /* 0x100fe200080108b6 */
[----:B0-----:R-:W-:Y:S01]  /*3660*/  LOP3.LUT P1, RZ, R73, 0x7f, RZ, 0xc0, !PT ;  /* 0x0000007f49ff7812 */ /* 0x001fe2000782c0ff */
[----:B------:R-:W-:Y:S01]  /*3670*/  FFMA.FTZ R196, R196, UR5, -R182 ;  /* 0x00000005c4c47c23 */ /* 0x000fe200080108b6 */
[----:B------:R-:W-:Y:S01]  /*3680*/  SHF.R.U32.HI R73, RZ, 0x7, R73 ;  /* 0x00000007ff497819 */ /* 0x000fe20000011649 */
[--C-:B------:R-:W-:Y:S01]  /*3690*/  FFMA.FTZ R162, R24, UR5, -R183.reuse ;  /* 0x0000000518a27c23 */ /* 0x100fe200080108b7 */
[--C-:B------:R-:W-:Y:S01]  /*36a0*/  FFMA.FTZ R163, R26, UR5, -R183.reuse ;  /* 0x000000051aa37c23 */ /* 0x100fe200080108b7 */
[--C-:B------:R-:W-:Y:S01]  /*36b0*/  FFMA.FTZ R164, R30, UR5, -R183.reuse ;  /* 0x000000051ea47c23 */ /* 0x100fe200080108b7 */
[----:B------:R-:W-:Y:S01]  /*36c0*/  IADD3 R154, -R73, 0xb, RZ ;  /* 0x0000000b499a7810 */ /* 0x000fe20007ffe1ff */
[--C-:B------:R-:W-:Y:S01]  /*36d0*/  FFMA.FTZ R165, R28, UR5, -R183.reuse ;  /* 0x000000051ca57c23 */ /* 0x100fe200080108b7 */
[----:B------:R-:W0:Y:S01]  /*36e0*/  MUFU.EX2 R155, R155 ;  /* 0x0000009b009b7308 */ /* 0x000e220000000800 */
[--C-:B------:R-:W-:Y:S01]  /*36f0*/  FFMA.FTZ R188, R188, UR5, -R183.reuse ;  /* 0x00000005bcbc7c23 */ /* 0x100fe200080108b7 */
[--C-:B------:R-:W-:Y:S01]  /*3700*/  FFMA.FTZ R190, R190, UR5, -R183.reuse ;  /* 0x00000005bebe7c23 */ /* 0x100fe200080108b7 */
[--C-:B------:R-:W-:Y:S01]  /*3710*/  FFMA.FTZ R191, R191, UR5, -R183.reuse ;  /* 0x00000005bfbf7c23 */ /* 0x100fe200080108b7 */
[----:B------:R-:W-:Y:S01]  /*3720*/  FFMA.FTZ R192, R192, UR5, -R183 ;  /* 0x00000005c0c07c23 */ /* 0x000fe200080108b7 */
[----:B------:R-:W-:-:S02]  /*3730*/  @!P1 VIADD R24, R0, 0x32440 ;  /* 0x0003244000189836 */ /* 0x000fc40000000000 */
[--C-:B------:R-:W-:Y:S01]  /*3740*/  FFMA.FTZ R193, R193, UR5, -R182.reuse ;  /* 0x00000005c1c17c23 */ /* 0x100fe200080108b6 */
[--C-:B------:R-:W-:Y:S01]  /*3750*/  FFMA.FTZ R208, R208, UR5, -R182.reuse ;  /* 0x00000005d0d07c23 */ /* 0x100fe200080108b6 */
[----:B------:R-:W-:Y:S01]  /*3760*/  MUFU.EX2 R160, R160 ;  /* 0x000000a000a07308 */ /* 0x000fe20000000800 */
[----:B------:R-:W-:Y:S01]  /*3770*/  FFMA.FTZ R210, R210, UR5, -R182 ;  /* 0x00000005d2d27c23 */ /* 0x000fe200080108b6 */
[----:B------:R-:W-:Y:S01]  /*3780*/  @!P1 PRMT R24, RZ, 0x654, R24 ;  /* 0x00000654ff189816 */ /* 0x000fe20000000018 */
[----:B------:R1:W-:Y:S06]  /*3790*/  BAR.ARV R154, 0x100 ;  /* 0x0004009a0000751d */ /* 0x0003ec0000002000 */
[----:B------:R2:W-:Y:S01]  /*37a0*/  @!P1 SYNCS.ARRIVE.TRANS64.RED.A1T0 RZ, [R24+URZ], RZ ;  /* 0x000000ff18ff99a7 */ /* 0x0005e2000810043f */
[----:B------:R-:W3:Y:S01]  /*37b0*/  MUFU.EX2 R161, R161 ;  /* 0x000000a100a17308 */ /* 0x000ee20000000800 */
[----:B------:R4:W-:Y:S01]  /*37c0*/  BAR.SYNC.DEFER_BLOCKING R215, 0x100 ;  /* 0x000400d70000751d */ /* 0x0009e20000010000 */
[----:B0-----:R-:W-:Y:S01]  /*37d0*/  F2FP.BF16.F32.PACK_AB R156, R155, R3 ;  /* 0x000000039b9c723e */ /* 0x001fe200000010ff */
        /* <DEDUP_REMOVED lines=14> */
[----:B---3--:R-:W-:Y:S01]  /*38c0*/  F2FP.BF16.F32.PACK_AB R158, R161, R160 ;  /* 0x000000a0a19e723e */ /* 0x008fe200000010ff */
[--C-:B----4-:R-:W-:Y:S01]  /*38d0*/  FFMA.FTZ R215, R174, UR5, -R182.reuse ;  /* 0x00000005aed77c23 */ /* 0x110fe200080108b6 */
        /* <DEDUP_REMOVED lines=12> */
[--C-:B------:R-:W-:Y:S01]  /*39a0*/  FFMA.FTZ R178, R178, UR5, -R183.reuse ;  /* 0x00000005b2b27c23 */ /* 0x100fe200080108b7 */
[----:B------:R-:W3:Y:S01]  /*39b0*/  MUFU.EX2 R165, R165 ;  /* 0x000000a500a57308 */ /* 0x000ee20000000800 */
[----:B0-----:R-:W-:Y:S01]  /*39c0*/  F2FP.BF16.F32.PACK_AB R157, R163, R162 ;  /* 0x000000a2a39d723e */ /* 0x001fe200000010ff */
[--C-:B------:R-:W-:Y:S01]  /*39d0*/  FFMA.FTZ R179, R179, UR5, -R183.reuse ;  /* 0x00000005b3b37c23 */ /* 0x100fe200080108b7 */
[--C-:B------:R-:W-:Y:S01]  /*39e0*/  FFMA.FTZ R180, R180, UR5, -R183.reuse ;  /* 0x00000005b4b47c23 */ /* 0x100fe200080108b7 */
[----:B------:R-:W-:Y:S01]  /*39f0*/  FFMA.FTZ R181, R181, UR5, -R183 ;  /* 0x00000005b5b57c23 */ /* 0x000fe200080108b7 */
[----:B------:R-:W-:Y:S01]  /*3a00*/  FADD.FTZ R3, R3, R155 ;  /* 0x0000009b03037221 */ /* 0x000fe20000010000 */
[----:B------:R-:W-:Y:S01]  /*3a10*/  FADD.FTZ R163, R162, R163 ;  /* 0x000000a3a2a37221 */ /* 0x000fe20000010000 */
[----:B------:R-:W-:Y:S01]  /*3a20*/  @!P1 VIADD R0, R0, 0x32460 ;  /* 0x0003246000009836 */ /* 0x000fe20000000000 */
[----:B------:R-:W-:Y:S01]  /*3a30*/  MUFU.EX2 R184, R184 ;  /* 0x000000b800b87308 */ /* 0x000fe20000000800 */
[----:B------:R-:W-:-:S03]  /*3a40*/  FADD.FTZ R160, R160, R3 ;  /* 0x00000003a0a07221 */ /* 0x000fc60000010000 */
[----:B------:R-:W-:Y:S01]  /*3a50*/  @!P1 PRMT R0, RZ, 0x654, R0 ;  /* 0x00000654ff009816 */ /* 0x000fe20000000000 */
[----:B------:R-:W-:-:S03]  /*3a60*/  FADD.FTZ R161, R161, R160 ;  /* 0x000000a0a1a17221 */ /* 0x000fc60000010000 */
[----:B------:R-:W-:Y:S01]  /*3a70*/  MUFU.EX2 R185, R185 ;  /* 0x000000b900b97308 */ /* 0x000fe20000000800 */
[----:B---3--:R-:W-:Y:S01]  /*3a80*/  F2FP.BF16.F32.PACK_AB R159, R165, R164 ;  /* 0x000000a4a59f723e */ /* 0x008fe200000010ff */
[----:B------:R-:W-:-:S03]  /*3a90*/  FADD.FTZ R164, R164, R163 ;  /* 0x000000a3a4a47221 */ /* 0x000fc60000010000 */
[----:B--2---:R-:W-:Y:S01]  /*3aa0*/  WARPGROUP.ARRIVE ;  /* 0x00000000000079c5 */ /* 0x004fe20000000000 */
[----:B------:R-:W-:Y:S02]  /*3ab0*/  FADD.FTZ R165, R165, R164 ;  /* 0x000000a4a5a57221 */ /* 0x000fe40000010000 */
[----:B------:R-:W-:Y:S03]  /*3ac0*/  MUFU.EX2 R186, R186 ;  /* 0x000000ba00ba7308 */ /* 0x000fe60000000800 */
[----:B------:R-:W-:Y:S01]  /*3ad0*/  HGMMA.64x256x16.F32.BF16 R24, R156, gdesc[UR8].tnspB, RZ, !UPT, gsb0 ;  /* 0x43e000089c187df0 */ /* 0x000fe2000c0018ff */
[----:B------:R-:W-:Y:S01]  /*3ae0*/  UIADD3 UR10, UR4, 0x80, URZ ;  /* 0x00000080040a7890 */ /* 0x000fe2000fffe03f */
[----:B------:R-:W-:-:S03]  /*3af0*/  UMOV UR11, 0x40000040 ;  /* 0x40000040000b7882 */ /* 0x000fc60000000000 */
[----:B------:R-:W-:Y:S08]  /*3b00*/  MUFU.EX2 R187, R187 ;  /* 0x000000bb00bb7308 */ /* 0x000ff00000000800 */
[----:B------:R-:W0:Y:S08]  /*3b10*/  MUFU.EX2 R188, R188 ;  /* 0x000000bc00bc7308 */ /* 0x000e300000000800 */
[----:B------:R-:W2:Y:S08]  /*3b20*/  MUFU.EX2 R190, R190 ;  /* 0x000000be00be7308 */ /* 0x000eb00000000800 */
[----:B------:R-:W-:Y:S01]  /*3b30*/  MUFU.EX2 R191, R191 ;  /* 0x000000bf00bf7308 */ /* 0x000fe20000000800 */
[----:B0-----:R-:W-:-:S07]  /*3b40*/  FADD.FTZ R165, R188, R165 ;  /* 0x000000a5bca57221 */ /* 0x001fce0000010000 */
[----:B------:R-:W0:Y:S08]  /*3b50*/  MUFU.EX2 R192, R192 ;  /* 0x000000c000c07308 */ /* 0x000e300000000800 */
[----:B------:R-:W-:Y:S08]  /*3b60*/  MUFU.EX2 R196, R196 ;  /* 0x000000c400c47308 */ /* 0x000ff00000000800 */
[----:B------:R-:W3:Y:S08]  /*3b70*/  MUFU.EX2 R193, R193 ;  /* 0x000000c100c17308 */ /* 0x000ef00000000800 */
[----:B------:R-:W-:Y:S08]  /*3b80*/  MUFU.EX2 R208, R208 ;  /* 0x000000d000d07308 */ /* 0x000ff00000000800 */
[----:B------:R-:W-:Y:S08]  /*3b90*/  MUFU.EX2 R210, R210 ;  /* 0x000000d200d27308 */ /* 0x000ff00000000800 */
[----:B------:R-:W-:Y:S08]  /*3ba0*/  MUFU.EX2 R195, R195 ;  /* 0x000000c300c37308 */ /* 0x000ff00000000800 */
[----:B------:R-:W4:Y:S08]  /*3bb0*/  MUFU.EX2 R194, R194 ;  /* 0x000000c200c27308 */ /* 0x000f300000000800 */
[----:B------:R-:W-:Y:S08]  /*3bc0*/  MUFU.EX2 R209, R209 ;  /* 0x000000d100d17308 */ /* 0x000ff00000000800 */
[----:B------:R-:W5:Y:S08]  /*3bd0*/  MUFU.EX2 R211, R211 ;  /* 0x000000d300d37308 */ /* 0x000f700000000800 */
[----:B------:R-:W1:Y:S08]  /*3be0*/  MUFU.EX2 R168, R168 ;  /* 0x000000a800a87308 */ /* 0x000e700000000800 */
[----:B------:R-:W-:Y:S08]  /*3bf0*/  MUFU.EX2 R170, R170 ;  /* 0x000000aa00aa7308 */ /* 0x000ff00000000800 */
[----:B------:R-:W-:Y:S08]  /*3c00*/  MUFU.EX2 R197, R197 ;  /* 0x000000c500c57308 */ /* 0x000ff00000000800 */
[----:B------:R-:W-:Y:S08]  /*3c10*/  MUFU.EX2 R199, R199 ;  /* 0x000000c700c77308 */ /* 0x000ff00000000800 */
[----:B------:R-:W1:Y:S08]  /*3c20*/  MUFU.EX2 R167, R167 ;  /* 0x000000a700a77308 */ /* 0x000e700000000800 */
        /* <DEDUP_REMOVED lines=17> */
[----:B------:R-:W-:Y:S01]  /*3d40*/  F2FP.BF16.F32.PACK_AB R156, R185, R184 ;  /* 0x000000b8b99c723e */ /* 0x000fe200000010ff */
[----:B------:R-:W-:Y:S01]  /*3d50*/  FADD.FTZ R184, R184, R161 ;  /* 0x000000a1b8b87221 */ /* 0x000fe20000010000 */
[C---:B--2---:R-:W-:Y:S01]  /*3d60*/  F2FP.BF16.F32.PACK_AB R157, R190.reuse, R188 ;  /* 0x000000bcbe9d723e */ /* 0x044fe200000010ff */
[----:B------:R-:W-:Y:S01]  /*3d70*/  FADD.FTZ R190, R190, R165 ;  /* 0x000000a5bebe7221 */ /* 0x000fe20000010000 */
[----:B------:R-:W-:Y:S01]  /*3d80*/  F2FP.BF16.F32.PACK_AB R158, R187, R186 ;  /* 0x000000babb9e723e */ /* 0x000fe200000010ff */
[----:B------:R-:W2:Y:S01]  /*3d90*/  MUFU.EX2 R179, R179 ;  /* 0x000000b300b37308 */ /* 0x000ea20000000800 */
[----:B0-----:R-:W-:Y:S01]  /*3da0*/  F2FP.BF16.F32.PACK_AB R159, R192, R191 ;  /* 0x000000bfc09f723e */ /* 0x001fe200000010ff */
        /* <DEDUP_REMOVED lines=9> */
[----:B------:R-:W-:-:S03]  /*3e40*/  UMOV UR11, 0x40000040 ;  /* 0x40000040000b7882 */ /* 0x000fc60000000000 */
[----:B------:R-:W0:Y:S01]  /*3e50*/  MUFU.EX2 R181, R181 ;  /* 0x000000b500b57308 */ /* 0x000e220000000800 */
[----:B------:R-:W-:Y:S02]  /*3e60*/  WARPGROUP.DEPBAR.LE gsb0, 0x0 ;  /* 0x00008000000079c5 */ /* 0x000fe40000010000 */
[----:B---3--:R-:W-:Y:S01]  /*3e70*/  F2FP.BF16.F32.PACK_AB R156, R193, R196 ;  /* 0x000000c4c19c723e */ /* 0x008fe200000010ff */
[----:B------:R-:W-:Y:S01]  /*3e80*/  FADD.FTZ R196, R196, R187 ;  /* 0x000000bbc4c47221 */ /* 0x000fe20000010000 */
[----:B----4-:R-:W-:Y:S01]  /*3e90*/  F2FP.BF16.F32.PACK_AB R157, R194, R195 ;  /* 0x000000c3c29d723e */ /* 0x010fe200000010ff */
[----:B------:R-:W-:Y:S01]  /*3ea0*/  FADD.FTZ R195, R195, R192 ;  /* 0x000000c0c3c37221 */ /* 0x000fe20000010000 */
[----:B------:R-:W-:Y:S01]  /*3eb0*/  F2FP.BF16.F32.PACK_AB R158, R210, R208 ;  /* 0x000000d0d29e723e */ /* 0x000fe200000010ff */
[----:B------:R-:W-:Y:S01]  /*3ec0*/  FADD.FTZ R193, R193, R196 ;  /* 0x000000c4c1c17221 */ /* 0x000fe20000010000 */
[----:B-----5:R-:W-:Y:S01]  /*3ed0*/  F2FP.BF16.F32.PACK_AB R159, R211, R209 ;  /* 0x000000d1d39f723e */ /* 0x020fe200000010ff */
        /* <DEDUP_REMOVED lines=8> */
[----:B-1----:R-:W-:Y:S01]  /*3f60*/  FADD.FTZ R193, R168, R193 ;  /* 0x000000c1a8c17221 */ /* 0x002fe20000010000 */
[----:B------:R-:W-:Y:S01]  /*3f70*/  UMOV UR11, 0x40000040 ;  /* 0x40000040000b7882 */ /* 0x000fe20000000000 */
[----:B------:R-:W-:Y:S01]  /*3f80*/  FADD.FTZ R194, R167, R194 ;  /* 0x000000c2a7c27221 */ /* 0x000fe20000010000 */
[----:B------:R-:W-:Y:S02]  /*3f90*/  WARPGROUP.DEPBAR.LE gsb0, 0x0 ;  /* 0x00008000000079c5 */ /* 0x000fe40000010000 */
[C---:B------:R-:W-:Y:S01]  /*3fa0*/  F2FP.BF16.F32.PACK_AB R156, R170.reuse, R168 ;  /* 0x000000a8aa9c723e */ /* 0x040fe200000010ff */
        /* <DEDUP_REMOVED lines=9> */
[----:B------:R-:W-:-:S10]  /*4040*/  FADD.FTZ R206, R206, R169 ;  /* 0x000000a9cece7221 */ /* 0x000fd40000010000 */
        /* <DEDUP_REMOVED lines=23> */
[----:B--2---:R-:W-:Y:S01]  /*41c0*/  F2FP.BF16.F32.PACK_AB R157, R179, R178 ;  /* 0x000000b2b39d723e */ /* 0x004fe200000010ff */
[----:B------:R-:W-:Y:S01]  /*41d0*/  FADD.FTZ R178, R178, R173 ;  /* 0x000000adb2b27221 */ /* 0x000fe20000010000 */
[----:B------:R-:W-:Y:S01]  /*41e0*/  F2FP.BF16.F32.PACK_AB R158, R177, R176 ;  /* 0x000000b0b19e723e */ /* 0x000fe200000010ff */
[----:B------:R-:W-:Y:S01]  /*41f0*/  FADD.FTZ R175, R175, R166 ;  /* 0x000000a6afaf7221 */ /* 0x000fe20000010000 */
[----:B0-----:R-:W-:Y:S01]  /*4200*/  F2FP.BF16.F32.PACK_AB R159, R181, R180 ;  /* 0x000000b4b59f723e */ /* 0x001fe200000010ff */
[----:B------:R-:W-:-:S03]  /*4210*/  FADD.FTZ R179, R179, R178 ;  /* 0x000000b2b3b37221 */ /* 0x000fc60000010000 */
[----:B------:R-:W-:Y:S01]  /*4220*/  WARPGROUP.ARRIVE ;  /* 0x00000000000079c5 */ /* 0x000fe20000000000 */
[----:B------:R-:W-:-:S04]  /*4230*/  FADD.FTZ R180, R180, R179 ;  /* 0x000000b3b4b47221 */ /* 0x000fc80000010000 */
[----:B------:R-:W-:-:S08]  /*4240*/  FADD.FTZ R3, R181, R180 ;  /* 0x000000b4b5037221 */ /* 0x000fd00000010000 */
[----:B------:R-:W-:Y:S03]  /*4250*/  HGMMA.64x256x16.F32.BF16 R24, R156, gdesc[UR8].tnspB, R24, gsb0 ;  /* 0x43e000089c187df0 */ /* 0x000fe60008001818 */
[----:B------:R-:W-:Y:S02]  /*4260*/  WARPGROUP.DEPBAR.LE gsb0, 0x0 ;  /* 0x00008000000079c5 */ /* 0x000fe40000010000 */
[----:B------:R0:W-:Y:S02]  /*4270*/  @!P1 SYNCS.ARRIVE.TRANS64.RED.A1T0 RZ, [R0+URZ], RZ ;  /* 0x000000ff00ff99a7 */ /* 0x0001e4000810043f */
[----:B0-----:R-:W-:-:S04]  /*4280*/  FADD.FTZ R0, R176, R175 ;  /* 0x000000afb0007221 */ /* 0x001fc80000010000 */
[----:B------:R-:W-:Y:S01]  /*4290*/  FADD.FTZ R0, R177, R0 ;  /* 0x00000000b1007221 */ /* 0x000fe20000010000 */
[----:B------:R-:W-:Y:S06]  /*42a0*/  @!P2 BRA `(.L_x_10292) ;  /* 0x000000280044a947 */ /* 0x000fec0003800000 */
[----:B------:R-:W-:Y:S02]  /*42b0*/  VIADD R205, R205, 0xfffffffe ;  /* 0xfffffffecdcd7836 */ /* 0x000fe40000000000 */
[----:B------:R-:W-:Y:S02]  /*42c0*/  IMAD.MOV.U32 R207, RZ, RZ, R153 ;  /* 0x000000ffffcf7224 */ /* 0x000fe400078e0099 */
[----:B------:R-:W-:-:S07]  /*42d0*/  IMAD.MOV.U32 R206, RZ, RZ, R189 ;  /* 0x000000ffffce7224 */ /* 0x000fce00078e00bd */
.L_x_10301:
[----:B------:R-:W-:Y:S01]  /*42e0*/  UIADD3 UR36, UR36, 0x1, URZ ;  /* 0x0000000124247890 */ /* 0x000fe2000fffe03f */
[C---:B------:R-:W-:Y:S01]  /*42f0*/  ISETP.GT.AND P2, PT, R205.reuse, RZ, PT ;  /* 0x000000ffcd00720c */ /* 0x040fe20003f44270 */
[----:B------:R-:W-:Y:S02]  /*4300*/  VIADD R205, R205, 0xffffffff ;  /* 0xffffffffcdcd7836 */ /* 0x000fe40000000000 */
[----:B------:R-:W-:-:S04]  /*4310*/  UISETP.NE.AND UP0, UPT, UR36, 0x2, UPT ;  /* 0x000000022400788c */ /* 0x000fc8000bf05270 */
[----:B------:R-:W-:Y:S02]  /*4320*/  USEL UR4, URZ, 0x1, UP0 ;  /* 0x000000013f047887 */ /* 0x000fe40008000000 */
[----:B------:R-:W-:Y:S02]  /*4330*/  USEL UR36, UR36, URZ, UP0 ;  /* 0x0000003f24247287 */ /* 0x000fe40008000000 */
[----:B------:R-:W-:Y:S01]  /*4340*/  ULOP3.LUT UR37, UR37, UR4, URZ, 0x3c, !UPT ;  /* 0x0000000425257292 */ /* 0x000fe2000f8e3c3f */
[----:B------:R-:W-:Y:S11]  /*4350*/  @!P0 BRA `(.L_x_10293) ;  /* 0x0000000000048947 */ /* 0x000ff60003800000 */
[----:B------:R-:W-:Y:S01]  /*4360*/  BPT.TRAP 0x1 ;  /* 0x000000040000795c */ /* 0x000fe20000300000 */
.L_x_10293:
        /* <DEDUP_REMOVED lines=9> */
.L_x_10294:
[----:B-1----:R-:W-:Y:S05]  /*4400*/  @P3 BRA `(.L_x_10295) ;  /* 0x0000000000083947 */ /* 0x002fea0003800000 */
[----:B------:R-:W1:Y:S02]  /*4410*/  SYNCS.PHASECHK.TRANS64.TRYWAIT P3, [UR4+0x32430], R208 ;  /* 0x032430d0ff0075a7 */ /* 0x000e640008060144 */
[----:B-1----:R-:W-:Y:S05]  /*4420*/  @!P3 BRA `(.L_x_10296) ;  /* 0x000000cc0098b947 */ /* 0x002fea0003800000 */
.L_x_10295:
[----:B------:R-:W-:Y:S01]  /*4430*/  R2UR UR56, R20 ;  /* 0x00000000143872ca */ /* 0x000fe200000e0000 */
[----:B------:R-:W-:Y:S01]  /*4440*/  UIMAD UR5, UR36, 0x300, UR60 ;  /* 0x00000300240578a4 */ /* 0x000fe2000f8e023c */
[----:B------:R-:W-:Y:S01]  /*4450*/  R2UR UR57, R21 ;  /* 0x00000000153972ca */ /* 0x000fe200000e0000 */
[----:B-1----:R-:W-:Y:S01]  /*4460*/  WARPGROUP.ARRIVE ;  /* 0x00000000000079c5 */ /* 0x002fe20000000000 */
[----:B------:R-:W-:-:S04]  /*4470*/  UMOV UR59, 0x40000040 ;  /* 0x40000040003b7882 */ /* 0x000fc80000000000 */
[----:B------:R-:W-:-:S07]  /*4480*/  UMOV UR58, UR5 ;  /* 0x00000005003a7c82 */ /* 0x000fce0008000000 */
[----:B------:R-:W-:Y:S01]  /*4490*/  HGMMA.64x96x16.F32.BF16 R152, gdesc[UR56], RZ, !UPT, gsb0 ;  /* 0x01600000389879f0 */ /* 0x000fe2000c0018ff */
[----:B------:R-:W-:Y:S01]  /*44a0*/  R2UR UR56, R18 ;  /* 0x00000000123872ca */ /* 0x000fe200000e0000 */
[----:B------:R-:W-:Y:S01]  /*44b0*/  UIADD3 UR58, UR5, 0x2, URZ ;  /* 0x00000002053a7890 */ /* 0x000fe2000fffe03f */
[----:B------:R-:W-:Y:S01]  /*44c0*/  R2UR UR57, R19 ;  /* 0x00000000133972ca */ /* 0x000fe200000e0000 */
[----:B------:R-:W-:Y:S01]  /*44d0*/  UMOV UR59, 0x40000040 ;  /* 0x40000040003b7882 */ /* 0x000fe20000000000 */
[----:B------:R-:W-:Y:S02]  /*44e0*/  WARPGROUP.DEPBAR.LE gsb0, 0x0 ;  /* 0x00008000000079c5 */ /* 0x000fe40000010000 */
[----:B------:R-:W-:-:S09]  /*44f0*/  WARPGROUP.ARRIVE ;  /* 0x00000000000079c5 */ /* 0x000fd20000000000 */
[----:B------:R-:W-:Y:S01]  /*4500*/  HGMMA.64x96x16.F32.BF16 R152, gdesc[UR56], R152, gsb0 ;  /* 0x01600000389879f0 */ /* 0x000fe20008001898 */
        /* <DEDUP_REMOVED lines=13> */
[----:B------:R-:W-:Y:S03]  /*45e0*/  HGMMA.64x96x16.F32.BF16 R152, gdesc[UR56], R152, gsb0 ;  /* 0x01600000389879f0 */ /* 0x000fe60008001898 */
[----:B------:R-:W-:Y:S02]  /*45f0*/  WARPGROUP.DEPBAR.LE gsb0, 0x0 ;  /* 0x00008000000079c5 */ /* 0x000fe40000010000 */
[----:B------:R-:W-:Y:S05]  /*4600*/  @!P0 BRA `(.L_x_10297) ;  /* 0x0000000000048947 */ /* 0x000fea0003800000 */
[----:B------:R-:W-:Y:S01]  /*4610*/  BPT.TRAP 0x1 ;  /* 0x000000040000795c */ /* 0x000fe20000300000 */
.L_x_10297:
[----:B------:R1:W2:Y:S01]  /*4620*/  SYNCS.PHASECHK.TRANS64.TRYWAIT P3, [UR4+0x32450], R208 ;  /* 0x032450d0ff0075a7 */ /* 0x0002a20008060144 */
[----:B------:R-:W-:Y:S05]  /*4630*/  @!P0 BRA `(.L_x_10298) ;  /* 0x0000000000048947 */ /* 0x000fea0003800000 */
[----:B------:R-:W-:Y:S01]  /*4640*/  BPT.TRAP 0x1 ;  /* 0x000000040000795c */ /* 0x000fe20000300000 */
.L_x_10298:
[----:B--2---:R-:W-:Y:S05]  /*4650*/  @P3 BRA `(.L_x_10299) ;  /* 0x0000000000083947 */ /* 0x004fea0003800000 */
[----:B------:R-:W2:Y:S02]  /*4660*/  SYNCS.PHASECHK.TRANS64.TRYWAIT P3, [UR4+0x32450], R208 ;  /* 0x032450d0ff0075a7 */ /* 0x000ea40008060144 */
[----:B--2---:R-:W-:Y:S05]  /*4670*/  @!P3 BRA `(.L_x_10300) ;  /* 0x000000cc001cb947 */ /* 0x004fea0003800000 */
.L_x_10299:
[----:B------:R-:W-:Y:S01]  /*4680*/  R2UR UR56, R4 ;  /* 0x00000000043872ca */ /* 0x000fe200000e0000 */
[----:B------:R-:W-:Y:S01]  /*4690*/  UIMAD UR5, UR36, 0xc00, UR7 ;  /* 0x00000c00240578a4 */ /* 0x000fe2000f8e0207 */
[----:B------:R-:W-:Y:S01]  /*46a0*/  R2UR UR57, R5 ;  /* 0x00000000053972ca */ /* 0x000fe200000e0000 */
[----:B------:R-:W-:Y:S01]  /*46b0*/  WARPGROUP.ARRIVE ;  /* 0x00000000000079c5 */ /* 0x000fe20000000000 */
[----:B------:R-:W-:Y:S01]  /*46c0*/  UMOV UR59, 0x40000040 ;  /* 0x40000040003b7882 */ /* 0x000fe20000000000 */
[----:B------:R-:W-:-:S04]  /*46d0*/  UIADD3 UR10, UR5, 0x300, URZ ;  /* 0x00000300050a7890 */ /* 0x000fc8000fffe03f */
[----:B------:R-:W3:Y:S01]  /*46e0*/  S2R R217, SR_TID.X ;  /* 0x0000000000d97919 */ /* 0x000ee20000002100 */
[----:B------:R-:W-:Y:S01]  /*46f0*/  UMOV UR11, 0x40000040 ;  /* 0x40000040000b7882 */ /* 0x000fe20000000000 */
[----:B------:R-:W-:Y:S01]  /*4700*/  UMOV UR58, UR5 ;  /* 0x00000005003a7c82 */ /* 0x000fe20008000000 */
[----:B------:R-:W-:Y:S01]  /*4710*/  UIADD3 UR14, UR5, 0x302, URZ ;  /* 0x00000302050e7890 */ /* 0x000fe2000fffe03f */
[----:B------:R-:W-:Y:S01]  /*4720*/  UMOV UR15, 0x40000040 ;  /* 0x40000040000f7882 */ /* 0x000fe20000000000 */
[----:B------:R-:W-:Y:S01]  /*4730*/  UIADD3 UR18, UR5, 0x304, URZ ;  /* 0x0000030405127890 */ /* 0x000fe2000fffe03f */
[----:B------:R-:W-:Y:S01]  /*4740*/  UMOV UR19, 0x40000040 ;  /* 0x4000004000137882 */ /* 0x000fe20000000000 */
[----:B------:R-:W-:Y:S01]  /*4750*/  HGMMA.64x96x16.F32.BF16 R152, gdesc[UR56], R152, gsb0 ;  /* 0x01600000389879f0 */ /* 0x000fe20008001898 */
[----:B------:R-:W-:Y:S01]  /*4760*/  R2UR UR56, R6 ;  /* 0x00000000063872ca */ /* 0x000fe200000e0000 */
[----:B------:R-:W-:Y:S01]  /*4770*/  UIADD3 UR58, UR5, 0x2, URZ ;  /* 0x00000002053a7890 */ /* 0x000fe2000fffe03f */
[----:B------:R-:W-:Y:S01]  /*4780*/  R2UR UR57, R7 ;  /* 0x00000000073972ca */ /* 0x000fe200000e0000 */
[----:B------:R-:W-:Y:S01]  /*4790*/  UMOV UR59, 0x40000040 ;  /* 0x40000040003b7882 */ /* 0x000fe20000000000 */
[----:B------:R-:W-:Y:S01]  /*47a0*/  UIADD3 UR22, UR5, 0x306, URZ ;  /* 0x0000030605167890 */ /* 0x000fe2000fffe03f */
        /* <DEDUP_REMOVED lines=12> */
[----:B---3--:R-:W-:Y:S01]  /*4870*/  SHF.R.U32.HI R217, RZ, 0x7, R217 ;  /* 0x00000007ffd97819 */ /* 0x008fe200000116d9 */
[----:B------:R-:W-:Y:S01]  /*4880*/  UMOV UR51, 0x40000040 ;  /* 0x4000004000337882 */ /* 0x000fe20000000000 */
[----:B------:R-:W-:Y:S01]  /*4890*/  UIADD3 UR54, UR5, 0x904, URZ ;  /* 0x0000090405367890 */ /* 0x000fe2000fffe03f */
[----:B------:R-:W-:Y:S01]  /*48a0*/  UMOV UR55, 0x40000040 ;  /* 0x4000004000377882 */ /* 0x000fe20000000000 */
[----:B------:R-:W-:-:S02]  /*48b0*/  WARPGROUP.DEPBAR.LE gsb0, 0x0 ;  /* 0x00008000000079c5 */ /* 0x000fc40000010000 */
[----:B------:R-:W-:-:S06]  /*48c0*/  WARPGROUP.ARRIVE ;  /* 0x00000000000079c5 */ /* 0x000fcc0000000000 */
        /* <DEDUP_REMOVED lines=19> */
[----:B------:R-:W-:Y:S01]  /*4a00*/  ULDC UR5, c[0x0][0xad0] ;  /* 0x0002b40000057ab9 */ /* 0x000fe20000000800 */
        /* <DEDUP_REMOVED lines=47> */
[----:B012---:R-:W-:Y:S01]  /*4d00*/  FMUL.FTZ R208, R165, UR5 ;  /* 0x00000005a5d07c20 */ /* 0x007fe20008410000 */
        /* <DEDUP_REMOVED lines=40> */
[----:B------:R-:W-:-:S04]  /*4f90*/  FMUL.FTZ R199, R199, UR5 ;  /* 0x00000005c7c77c20 */ /* 0x000fc80008410000 */
        /* <DEDUP_REMOVED lines=25> */
[----:B--2---:R-:W-:-:S07]  /*5130*/  FMNMX.FTZ R212, R169, R212, !PT ;  /* 0x000000d4a9d47209 */ /* 0x004fce0007810000 */
[----:B------:R-:W2:Y:S01]  /*5140*/  MUFU.TANH R209, R209 ;  /* 0x000000d100d17308 */ /* 0x000ea20000002400 */
[----:B0-----:R-:W-:Y:S01]  /*5150*/  FMNMX.FTZ R192, R163, R188, !PT ;  /* 0x000000bca3c07209 */ /* 0x001fe20007810000 */
[----:B------:R-:W-:-:S06]  /*5160*/  FMUL.FTZ R188, R193, UR5 ;  /* 0x00000005c1bc7c20 */ /* 0x000fcc0008410000 */
        /* <DEDUP_REMOVED lines=45> */
[----:B------:R-:W-:Y:S01]  /*5440*/  FMUL.FTZ R197, R198, UR5 ;  /* 0x00000005c6c57c20 */ /* 0x000fe20008410000 */
[----:B------:R-:W-:-:S05]  /*5450*/  ULDC UR5, c[0x0][0xa80] ;  /* 0x0002a00000057ab9 */ /* 0x000fca0000000800 */
        /* <DEDUP_REMOVED lines=9> */
[----:B--2---:R-:W-:Y:S02]  /*54f0*/  FMNMX.FTZ R194, R190, R189, !PT ;  /* 0x000000bdbec27209 */ /* 0x004fe40007810000 */
[----:B------:R-:W2:Y:S05]  /*5500*/  SHFL.BFLY PT, R189, R196, 0x2, 0x1f ;  /* 0x0c401f00c4bd7f89 */ /* 0x000eaa00000e0000 */
[----:B------:R-:W3:Y:S01]  /*5510*/  MUFU.TANH R195, R195 ;  /* 0x000000c300c37308 */ /* 0x000ee20000002400 */
[----:B0-----:R-:W-:-:S07]  /*5520*/  FMNMX.FTZ R194, R211, R194, !PT ;  /* 0x000000c2d3c27209 */ /* 0x001fce0007810000 */
[----:B------:R-:W0:Y:S01]  /*5530*/  MUFU.TANH R197, R197 ;  /* 0x000000c500c57308 */ /* 0x000e220000002400 */
[----:B-1----:R-:W-:-:S07]  /*5540*/  FMNMX.FTZ R194, R191, R194, !PT ;  /* 0x000000c2bfc27209 */ /* 0x002fce0007810000 */
[----:B------:R-:W1:Y:S01]  /*5550*/  MUFU.TANH R199, R199 ;  /* 0x000000c700c77308 */ /* 0x000e620000002400 */
[----:B---3--:R-:W-:Y:S02]  /*5560*/  FMNMX.FTZ R194, R195, R194, !PT ;  /* 0x000000c2c3c27209 */ /* 0x008fe40007810000 */
[----:B--2---:R-:W-:Y:S02]  /*5570*/  FMNMX.FTZ R213, R196, R189, !PT ;  /* 0x000000bdc4d57209 */ /* 0x004fe40007810000 */
[----:B0-----:R-:W-:-:S04]  /*5580*/  FMNMX.FTZ R194, R197, R194, !PT ;  /* 0x000000c2c5c27209 */ /* 0x001fc80007810000 */
[----:B-1----:R-:W-:Y:S02]  /*5590*/  FMNMX.FTZ R212, R199, R194, !PT ;  /* 0x000000c2c7d47209 */ /* 0x002fe40007810000 */
[----:B------:R-:W-:Y:S04]  /*55a0*/  SHFL.BFLY PT, R194, R213, 0x1, 0x1f ;  /* 0x0c201f00d5c27f89 */ /* 0x000fe800000e0000 */
[----:B------:R-:W0:Y:S02]  /*55b0*/  SHFL.BFLY PT, R189, R212, 0x2, 0x1f ;  /* 0x0c401f00d4bd7f89 */ /* 0x000e2400000e0000 */
[----:B0-----:R-:W-:Y:S02]  /*55c0*/  FMNMX.FTZ R198, R212, R189, !PT ;  /* 0x000000bdd4c67209 */ /* 0x001fe40007810000 */
[----:B------:R-:W-:-:S03]  /*55d0*/  FMNMX.FTZ R189, R213, R194, !PT ;  /* 0x000000c2d5bd7209 */ /* 0x000fc60007810000 */
[----:B------:R-:W0:Y:S02]  /*55e0*/  SHFL.BFLY PT, R215, R198, 0x1, 0x1f ;  /* 0x0c201f00c6d77f89 */ /* 0x000e2400000e0000 */
[C---:B------:R-:W-:Y:S01]  /*55f0*/  FADD.FTZ R194, -R189.reuse, R206 ;  /* 0x000000cebdc27221 */ /* 0x040fe20000010100 */
[----:B------:R-:W-:-:S03]  /*5600*/  FMUL.FTZ R206, R189, UR5 ;  /* 0x00000005bdce7c20 */ /* 0x000fc60008410000 */
[----:B------:R-:W-:Y:S01]  /*5610*/  FMUL.FTZ R194, R194, UR5 ;  /* 0x00000005c2c27c20 */ /* 0x000fe20008410000 */
[--C-:B------:R-:W-:Y:S01]  /*5620*/  FFMA.FTZ R196, R153, UR5, -R206.reuse ;  /* 0x0000000599c47c23 */ /* 0x100fe200080108ce */
[--C-:B------:R-:W-:Y:S01]  /*5630*/  FFMA.FTZ R214, R156, UR5, -R206.reuse ;  /* 0x000000059cd67c23 */ /* 0x100fe200080108ce */
[--C-:B------:R-:W-:Y:S01]  /*5640*/  FFMA.FTZ R212, R157, UR5, -R206.reuse ;  /* 0x000000059dd47c23 */ /* 0x100fe200080108ce */
[--C-:B------:R-:W-:Y:S01]  /*5650*/  FFMA.FTZ R152, R152, UR5, -R206.reuse ;  /* 0x0000000598987c23 */ /* 0x100fe200080108ce */
[--C-:B------:R-:W-:Y:S01]  /*5660*/  FFMA.FTZ R160, R160, UR5, -R206.reuse ;  /* 0x00000005a0a07c23 */ /* 0x100fe200080108ce */
[----:B------:R-:W1:Y:S01]  /*5670*/  MUFU.EX2 R194, R194 ;  /* 0x000000c200c27308 */ /* 0x000e620000000800 */
[--C-:B------:R-:W-:Y:S01]  /*5680*/  FFMA.FTZ R161, R161, UR5, -R206.reuse ;  /* 0x00000005a1a17c23 */ /* 0x100fe200080108ce */
        /* <DEDUP_REMOVED lines=10> */
[----:B0-----:R-:W-:Y:S01]  /*5730*/  FMNMX.FTZ R153, R198, R215, !PT ;  /* 0x000000d7c6997209 */ /* 0x001fe20007810000 */
[--C-:B------:R-:W-:Y:S01]  /*5740*/  FFMA.FTZ R179, R179, UR5, -R206.reuse ;  /* 0x00000005b3b37c23 */ /* 0x100fe200080108ce */
[--C-:B------:R-:W-:Y:S01]  /*5750*/  FFMA.FTZ R178, R178, UR5, -R206.reuse ;  /* 0x00000005b2b27c23 */ /* 0x100fe200080108ce */
[----:B------:R-:W-:Y:S01]  /*5760*/  FFMA.FTZ R180, R180, UR5, -R206 ;  /* 0x00000005b4b47c23 */ /* 0x000fe200080108ce */
[----:B------:R-:W-:Y:S01]  /*5770*/  MUFU.EX2 R198, R214 ;  /* 0x000000d600c67308 */ /* 0x000fe20000000800 */
[C---:B------:R-:W-:Y:S01]  /*5780*/  FMUL.FTZ R216, R153.reuse, UR5 ;  /* 0x0000000599d87c20 */ /* 0x040fe20008410000 */
[----:B------:R-:W-:Y:S01]  /*5790*/  FADD.FTZ R156, -R153, R207 ;  /* 0x000000cf999c7221 */ /* 0x000fe20000010100 */
[-C--:B-1----:R-:W-:Y:S01]  /*57a0*/  FMUL.FTZ R24, R24, R194.reuse ;  /* 0x000000c218187220 */ /* 0x082fe20000410000 */
[----:B------:R-:W-:Y:S01]  /*57b0*/  FMUL.FTZ R25, R25, R194 ;  /* 0x000000c219197220 */ /* 0x000fe20000410000 */
[----:B------:R-:W-:Y:S01]  /*57c0*/  FFMA.FTZ R157, R155, UR5, -R216 ;  /* 0x000000059b9d7c23 */ /* 0x000fe200080108d8 */
[----:B------:R-:W-:-:S02]  /*57d0*/  IMAD.U32 R155, RZ, RZ, UR4 ;  /* 0x00000004ff9b7e24 */ /* 0x000fc4000f8e00ff */
[----:B------:R-:W-:Y:S01]  /*57e0*/  FMUL.FTZ R207, R156, UR5 ;  /* 0x000000059ccf7c20 */ /* 0x000fe20008410000 */
[--C-:B------:R-:W-:Y:S01]  /*57f0*/  FFMA.FTZ R213, R154, UR5, -R216.reuse ;  /* 0x000000059ad57c23 */ /* 0x100fe200080108d8 */
[----:B------:R-:W-:Y:S01]  /*5800*/  IADD3 R154, -R217, 0xb, RZ ;  /* 0x0000000bd99a7810 */ /* 0x000fe20007ffe1ff */
[----:B------:R-:W-:Y:S02]  /*5810*/  @!P1 VIADD R156, R155, 0x32440 ;  /* 0x000324409b9c9836 */ /* 0x000fe40000000000 */
[--C-:B------:R-:W-:Y:S01]  /*5820*/  FFMA.FTZ R215, R158, UR5, -R216.reuse ;  /* 0x000000059ed77c23 */ /* 0x100fe200080108d8 */
[----:B------:R-:W-:Y:S02]  /*5830*/  VIADD R158, R217, 0x8 ;  /* 0x00000008d99e7836 */ /* 0x000fe40000000000 */
[----:B------:R-:W-:Y:S01]  /*5840*/  FFMA.FTZ R217, R159, UR5, -R216 ;  /* 0x000000059fd97c23 */ /* 0x000fe200080108d8 */
[----:B------:R-:W0:Y:S01]  /*5850*/  MUFU.EX2 R207, R207 ;  /* 0x000000cf00cf7308 */ /* 0x000e220000000800 */
[----:B------:R-:W-:Y:S01]  /*5860*/  @!P1 PRMT R156, RZ, 0x654, R156 ;  /* 0x00000654ff9c9816 */ /* 0x000fe2000000009c */
[----:B------:R1:W-:Y:S06]  /*5870*/  BAR.ARV R154, 0x100 ;  /* 0x0004009a0000751d */ /* 0x0003ec0000002000 */
[----:B------:R2:W-:Y:S01]  /*5880*/  @!P1 SYNCS.ARRIVE.TRANS64.RED.A1T0 RZ, [R156+URZ], RZ ;  /* 0x000000ff9cff99a7 */ /* 0x0005e2000810043f */
        /* <DEDUP_REMOVED lines=134> */
[----:B------:R-:W-:Y:S01]  /*60f0*/  UIMAD UR4, UR36, 0xc00, UR6 ;  /* 0x00000c00240478a4 */ /* 0x000fe2000f8e0206 */
[----:B---3--:R-:W-:Y:S01]  /*6100*/  F2FP.BF16.F32.PACK_AB R158, R212, R198 ;  /* 0x000000c6d49e723e */ /* 0x008fe200000010ff */
[--C-:B------:R-:W-:Y:S01]  /*6110*/  FFMA.FTZ R162, R162, UR5, -R216.reuse ;  /* 0x00000005a2a27c23 */ /* 0x100fe200080108d8 */
[----:B----4-:R-:W-:Y:S01]  /*6120*/  F2FP.BF16.F32.PACK_AB R157, R214, R213 ;  /* 0x000000d5d69d723e */ /* 0x010fe200000010ff */
[--C-:B------:R-:W-:Y:S01]  /*6130*/  FFMA.FTZ R163, R163, UR5, -R216.reuse ;  /* 0x00000005a3a37c23 */ /* 0x100fe200080108d8 */
[----:B-----5:R-:W-:Y:S01]  /*6140*/  F2FP.BF16.F32.PACK_AB R159, R217, R215 ;  /* 0x000000d7d99f723e */ /* 0x020fe200000010ff */
[--C-:B------:R-:W-:Y:S01]  /*6150*/  FFMA.FTZ R209, R209, UR5, -R216.reuse ;  /* 0x00000005d1d17c23 */ /* 0x100fe200080108d8 */
[----:B------:R-:W-:Y:S01]  /*6160*/  UMOV UR10, UR4 ;  /* 0x00000004000a7c82 */ /* 0x000fe20008000000 */
[--C-:B------:R-:W-:Y:S01]  /*6170*/  FFMA.FTZ R210, R210, UR5, -R216.reuse ;  /* 0x00000005d2d27c23 */ /* 0x100fe200080108d8 */
[----:B------:R-:W-:Y:S01]  /*6180*/  WARPGROUP.ARRIVE ;  /* 0x00000000000079c5 */ /* 0x000fe20000000000 */
[----:B------:R-:W-:Y:S01]  /*6190*/  MUFU.EX2 R160, R160 ;  /* 0x000000a000a07308 */ /* 0x000fe20000000800 */
[--C-:B------:R-:W-:Y:S01]  /*61a0*/  FFMA.FTZ R167, R167, UR5, -R216.reuse ;  /* 0x00000005a7a77c23 */ /* 0x100fe200080108d8 */
[--C-:B------:R-:W-:Y:S01]  /*61b0*/  FFMA.FTZ R168, R168, UR5, -R216.reuse ;  /* 0x00000005a8a87c23 */ /* 0x100fe200080108d8 */
[--C-:B------:R-:W-:Y:S01]  /*61c0*/  FFMA.FTZ R173, R173, UR5, -R216.reuse ;  /* 0x00000005adad7c23 */ /* 0x100fe200080108d8 */
[--C-:B------:R-:W-:Y:S01]  /*61d0*/  FFMA.FTZ R175, R175, UR5, -R216.reuse ;  /* 0x00000005afaf7c23 */ /* 0x100fe200080108d8 */
[----:B------:R-:W-:Y:S01]  /*61e0*/  HGMMA.64x256x16.F32.BF16 R24, R156, gdesc[UR8].tnspB, R24, gsb0 ;  /* 0x43e000089c187df0 */ /* 0x000fe20008001818 */
[----:B------:R-:W-:Y:S01]  /*61f0*/  UIADD3 UR10, UR4, 0x80, URZ ;  /* 0x00000080040a7890 */ /* 0x000fe2000fffe03f */
[--C-:B------:R-:W-:Y:S01]  /*6200*/  FFMA.FTZ R174, R174, UR5, -R216.reuse ;  /* 0x00000005aeae7c23 */ /* 0x100fe200080108d8 */
[----:B------:R-:W0:Y:S01]  /*6210*/  MUFU.EX2 R161, R161 ;  /* 0x000000a100a17308 */ /* 0x000e220000000800 */
[----:B------:R-:W-:Y:S01]  /*6220*/  UMOV UR11, 0x40000040 ;  /* 0x40000040000b7882 */ /* 0x000fe20000000000 */
[--C-:B------:R-:W-:Y:S01]  /*6230*/  FFMA.FTZ R176, R176, UR5, -R216.reuse ;  /* 0x00000005b0b07c23 */ /* 0x100fe200080108d8 */
[--C-:B------:R-:W-:Y:S01]  /*6240*/  FFMA.FTZ R181, R181, UR5, -R216.reuse ;  /* 0x00000005b5b57c23 */ /* 0x100fe200080108d8 */
[----:B------:R-:W-:Y:S01]  /*6250*/  FFMA.FTZ R183, R183, UR5, -R216 ;  /* 0x00000005b7b77c23 */ /* 0x000fe200080108d8 */
        /* <DEDUP_REMOVED lines=9> */
[--C-:B------:R-:W-:Y:S01]  /*62f0*/  FFMA.FTZ R186, R186, UR5, -R206.reuse ;  /* 0x00000005baba7c23 */ /* 0x100fe200080108ce */
[----:B------:R-:W-:Y:S01]  /*6300*/  FFMA.FTZ R193, R193, UR5, -R206 ;  /* 0x00000005c1c17c23 */ /* 0x000fe200080108ce */
[----:B------:R-:W2:Y:S01]  /*6310*/  MUFU.EX2 R208, R208 ;  /* 0x000000d000d07308 */ /* 0x000ea20000000800 */
[--C-:B------:R-:W-:Y:S01]  /*6320*/  FFMA.FTZ R192, R195, UR5, -R216.reuse ;  /* 0x00000005c3c07c23 */ /* 0x100fe200080108d8 */
[--C-:B------:R-:W-:Y:S01]  /*6330*/  FFMA.FTZ R191, R191, UR5, -R216.reuse ;  /* 0x00000005bfbf7c23 */ /* 0x100fe200080108d8 */
[--C-:B------:R-:W-:Y:S01]  /*6340*/  FFMA.FTZ R195, R197, UR5, -R216.reuse ;  /* 0x00000005c5c37c23 */ /* 0x100fe200080108d8 */
[----:B------:R-:W-:Y:S01]  /*6350*/  FFMA.FTZ R206, R199, UR5, -R216 ;  /* 0x00000005c7ce7c23 */ /* 0x000fe200080108d8 */
[----:B------:R-:W-:Y:S01]  /*6360*/  FFMA.FTZ R3, R207, R3, R213 ;  /* 0x00000003cf037223 */ /* 0x000fe200000100d5 */
[----:B------:R-:W-:-:S02]  /*6370*/  @!P1 VIADD R155, R155, 0x32460 ;  /* 0x000324609b9b9836 */ /* 0x000fc40000000000 */
[----:B------:R-:W-:Y:S01]  /*6380*/  MUFU.EX2 R162, R162 ;  /* 0x000000a200a27308 */ /* 0x000fe20000000800 */
[----:B------:R-:W-:Y:S01]  /*6390*/  FADD.FTZ R214, R214, R3 ;  /* 0x00000003d6d67221 */ /* 0x000fe20000010000 */
[----:B------:R-:W-:Y:S01]  /*63a0*/  IMAD.MOV.U32 R207, RZ, RZ, R153 ;  /* 0x000000ffffcf7224 */ /* 0x000fe200078e0099 */
[----:B------:R-:W-:Y:S02]  /*63b0*/  @!P1 PRMT R155, RZ, 0x654, R155 ;  /* 0x00000654ff9b9816 */ /* 0x000fe4000000009b */
[----:B------:R-:W-:-:S03]  /*63c0*/  FADD.FTZ R214, R215, R214 ;  /* 0x000000d6d7d67221 */ /* 0x000fc60000010000 */
[----:B------:R-:W3:Y:S01]  /*63d0*/  MUFU.EX2 R163, R163 ;  /* 0x000000a300a37308 */ /* 0x000ee20000000800 */
[----:B------:R-:W-:-:S07]  /*63e0*/  FADD.FTZ R217, R217, R214 ;  /* 0x000000d6d9d97221 */ /* 0x000fce0000010000 */
[----:B------:R-:W-:Y:S08]  /*63f0*/  MUFU.EX2 R209, R209 ;  /* 0x000000d100d17308 */ /* 0x000ff00000000800 */
[----:B------:R-:W4:Y:S08]  /*6400*/  MUFU.EX2 R210, R210 ;  /* 0x000000d200d27308 */ /* 0x000f300000000800 */
[----:B------:R-:W-:Y:S08]  /*6410*/  MUFU.EX2 R165, R165 ;  /* 0x000000a500a57308 */ /* 0x000ff00000000800 */
[----:B------:R-:W5:Y:S08]  /*6420*/  MUFU.EX2 R166, R166 ;  /* 0x000000a600a67308 */ /* 0x000f700000000800 */
        /* <DEDUP_REMOVED lines=24> */
[----:B------:R-:W-:Y:S01]  /*65b0*/  MUFU.EX2 R188, R188 ;  /* 0x000000bc00bc7308 */ /* 0x000fe20000000800 */
[----:B------:R-:W-:-:S02]  /*65c0*/  WARPGROUP.DEPBAR.LE gsb0, 0x0 ;  /* 0x00008000000079c5 */ /* 0x000fc40000010000 */
[----:B0-----:R-:W-:Y:S02]  /*65d0*/  F2FP.BF16.F32.PACK_AB R156, R161, R160 ;  /* 0x000000a0a19c723e */ /* 0x001fe400000010ff */
[----:B--2---:R-:W-:-:S03]  /*65e0*/  F2FP.BF16.F32.PACK_AB R158, R208, R164 ;  /* 0x000000a4d09e723e */ /* 0x004fc600000010ff */
[----:B------:R-:W0:Y:S01]  /*65f0*/  MUFU.EX2 R193, R193 ;  /* 0x000000c100c17308 */ /* 0x000e220000000800 */
[----:B---3--:R-:W-:Y:S01]  /*6600*/  F2FP.BF16.F32.PACK_AB R157, R163, R162 ;  /* 0x000000a2a39d723e */ /* 0x008fe200000010ff */
[----:B------:R-:W-:Y:S01]  /*6610*/  FADD.FTZ R162, R162, R217 ;  /* 0x000000d9a2a27221 */ /* 0x000fe20000010000 */
[----:B----4-:R-:W-:-:S03]  /*6620*/  F2FP.BF16.F32.PACK_AB R159, R210, R209 ;  /* 0x000000d1d29f723e */ /* 0x010fc600000010ff */
[----:B------:R-:W-:Y:S01]  /*6630*/  FADD.FTZ R162, R163, R162 ;  /* 0x000000a2a3a27221 */ /* 0x000fe20000010000 */
[----:B------:R-:W-:Y:S01]  /*6640*/  WARPGROUP.ARRIVE ;  /* 0x00000000000079c5 */ /* 0x000fe20000000000 */
[----:B------:R-:W-:Y:S02]  /*6650*/  MUFU.EX2 R191, R191 ;  /* 0x000000bf00bf7308 */ /* 0x000fe40000000800 */
[----:B------:R-:W-:-:S03]  /*6660*/  FADD.FTZ R209, R209, R162 ;  /* 0x000000a2d1d17221 */ /* 0x000fc60000010000 */
[----:B------:R-:W-:Y:S01]  /*6670*/  HGMMA.64x256x16.F32.BF16 R24, R156, gdesc[UR8].tnspB, R24, gsb0 ;  /* 0x43e000089c187df0 */ /* 0x000fe20008001818 */
[----:B------:R-:W-:Y:S01]  /*6680*/  UIADD3 UR10, UR4, 0x100, URZ ;  /* 0x00000100040a7890 */ /* 0x000fe2000fffe03f */
[----:B------:R-:W-:Y:S01]  /*6690*/  FADD.FTZ R210, R210, R209 ;  /* 0x000000d1d2d27221 */ /* 0x000fe20000010000 */
[----:B------:R-:W-:Y:S01]  /*66a0*/  UMOV UR11, 0x40000040 ;  /* 0x40000040000b7882 */ /* 0x000fe20000000000 */
[----:B------:R-:W2:Y:S08]  /*66b0*/  MUFU.EX2 R192, R192 ;  /* 0x000000c000c07308 */ /* 0x000eb00000000800 */
[----:B------:R-:W-:Y:S08]  /*66c0*/  MUFU.EX2 R195, R195 ;  /* 0x000000c300c37308 */ /* 0x000ff00000000800 */
[----:B------:R-:W3:Y:S01]  /*66d0*/  MUFU.EX2 R206, R206 ;  /* 0x000000ce00ce7308 */ /* 0x000ee20000000800 */
[----:B------:R-:W-:-:S02]  /*66e0*/  WARPGROUP.DEPBAR.LE gsb0, 0x0 ;  /* 0x00008000000079c5 */ /* 0x000fc40000010000 */
[----:B-----5:R-:W-:Y:S02]  /*66f0*/  F2FP.BF16.F32.PACK_AB R156, R166, R165 ;  /* 0x000000a5a69c723e */ /* 0x020fe400000010ff */
[----:B-1----:R-:W-:Y:S02]  /*6700*/  F2FP.BF16.F32.PACK_AB R158, R171, R169 ;  /* 0x000000a9ab9e723e */ /* 0x002fe400000010ff */
[----:B------:R-:W-:Y:S01]  /*6710*/  F2FP.BF16.F32.PACK_AB R157, R168, R167 ;  /* 0x000000a7a89d723e */ /* 0x000fe200000010ff */
[----:B------:R-:W-:Y:S01]  /*6720*/  FADD.FTZ R167, R167, R210 ;  /* 0x000000d2a7a77221 */ /* 0x000fe20000010000 */
[----:B------:R-:W-:-:S03]  /*6730*/  F2FP.BF16.F32.PACK_AB R159, R175, R173 ;  /* 0x000000adaf9f723e */ /* 0x000fc600000010ff */
[----:B------:R-:W-:Y:S01]  /*6740*/  FADD.FTZ R168, R168, R167 ;  /* 0x000000a7a8a87221 */ /* 0x000fe20000010000 */
[----:B------:R-:W-:-:S03]  /*6750*/  WARPGROUP.ARRIVE ;  /* 0x00000000000079c5 */ /* 0x000fc60000000000 */
[----:B------:R-:W-:-:S03]  /*6760*/  FADD.FTZ R168, R173, R168 ;  /* 0x000000a8ada87221 */ /* 0x000fc60000010000 */
[----:B------:R-:W-:Y:S01]  /*6770*/  HGMMA.64x256x16.F32.BF16 R24, R156, gdesc[UR8].tnspB, R24, gsb0 ;  /* 0x43e000089c187df0 */ /* 0x000fe20008001818 */
[----:B------:R-:W-:Y:S01]  /*6780*/  UIADD3 UR10, UR4, 0x180, URZ ;  /* 0x00000180040a7890 */ /* 0x000fe2000fffe03f */
[----:B------:R-:W-:Y:S01]  /*6790*/  FADD.FTZ R175, R175, R168 ;  /* 0x000000a8afaf7221 */ /* 0x000fe20000010000 */
[----:B------:R-:W-:-:S03]  /*67a0*/  UMOV UR11, 0x40000040 ;  /* 0x40000040000b7882 */ /* 0x000fc60000000000 */
[----:B------:R-:W-:Y:S01]  /*67b0*/  FADD.FTZ R175, R174, R175 ;  /* 0x000000afaeaf7221 */ /* 0x000fe20000010000 */
[----:B------:R-:W-:Y:S02]  /*67c0*/  WARPGROUP.DEPBAR.LE gsb0, 0x0 ;  /* 0x00008000000079c5 */ /* 0x000fe40000010000 */
[----:B------:R-:W-:Y:S02]  /*67d0*/  F2FP.BF16.F32.PACK_AB R156, R172, R170 ;  /* 0x000000aaac9c723e */ /* 0x000fe400000010ff */
[----:B------:R-:W-:Y:S02]  /*67e0*/  F2FP.BF16.F32.PACK_AB R158, R179, R177 ;  /* 0x000000b1b39e723e */ /* 0x000fe400000010ff */
[C---:B------:R-:W-:Y:S01]  /*67f0*/  F2FP.BF16.F32.PACK_AB R157, R176.reuse, R174 ;  /* 0x000000aeb09d723e */ /* 0x040fe200000010ff */
[----:B------:R-:W-:Y:S01]  /*6800*/  FADD.FTZ R176, R176, R175 ;  /* 0x000000afb0b07221 */ /* 0x000fe20000010000 */
[----:B------:R-:W-:-:S03]  /*6810*/  F2FP.BF16.F32.PACK_AB R159, R183, R181 ;  /* 0x000000b5b79f723e */ /* 0x000fc600000010ff */
[----:B------:R-:W-:Y:S01]  /*6820*/  FADD.FTZ R176, R181, R176 ;  /* 0x000000b0b5b07221 */ /* 0x000fe20000010000 */
[----:B------:R-:W-:-:S03]  /*6830*/  WARPGROUP.ARRIVE ;  /* 0x00000000000079c5 */ /* 0x000fc60000000000 */
[----:B------:R-:W-:-:S06]  /*6840*/  FADD.FTZ R183, R183, R176 ;  /* 0x000000b0b7b77221 */ /* 0x000fcc0000010000 */
        /* <DEDUP_REMOVED lines=8> */
[----:B------:R-:W-:Y:S02]  /*68d0*/  F2FP.BF16.F32.PACK_AB R157, R184, R182 ;  /* 0x000000b6b89d723e */ /* 0x000fe400000010ff */
[----:B------:R-:W-:Y:S01]  /*68e0*/  F2FP.BF16.F32.PACK_AB R159, R211, R190 ;  /* 0x000000bed39f723e */ /* 0x000fe200000010ff */
[----:B------:R-:W-:-:S03]  /*68f0*/  FADD.FTZ R190, R190, R183 ;  /* 0x000000b7bebe7221 */ /* 0x000fc60000010000 */
[----:B------:R-:W-:Y:S01]  /*6900*/  WARPGROUP.ARRIVE ;  /* 0x00000000000079c5 */ /* 0x000fe20000000000 */
[----:B------:R-:W-:-:S08]  /*6910*/  FADD.FTZ R190, R211, R190 ;  /* 0x000000bed3be7221 */ /* 0x000fd00000010000 */
[----:B------:R-:W-:Y:S01]  /*6920*/  HGMMA.64x256x16.F32.BF16 R24, R156, gdesc[UR8].tnspB, R24, gsb0 ;  /* 0x43e000089c187df0 */ /* 0x000fe20008001818 */
[----:B------:R-:W-:Y:S01]  /*6930*/  UIADD3 UR10, UR4, 0x280, URZ ;  /* 0x00000280040a7890 */ /* 0x000fe2000fffe03f */
[----:B------:R-:W-:Y:S01]  /*6940*/  UMOV UR11, 0x40000040 ;  /* 0x40000040000b7882 */ /* 0x000fe20000000000 */
[----:B------:R-:W-:Y:S02]  /*6950*/  WARPGROUP.DEPBAR.LE gsb0, 0x0 ;  /* 0x00008000000079c5 */ /* 0x000fe40000010000 */
[----:B------:R-:W-:Y:S02]  /*6960*/  F2FP.BF16.F32.PACK_AB R156, R233, R186 ;  /* 0x000000bae99c723e */ /* 0x000fe400000010ff */
[----:B0-----:R-:W-:Y:S02]  /*6970*/  F2FP.BF16.F32.PACK_AB R158, R193, R188 ;  /* 0x000000bcc19e723e */ /* 0x001fe400000010ff */
[----:B--2---:R-:W-:Y:S01]  /*6980*/  F2FP.BF16.F32.PACK_AB R157, R192, R191 ;  /* 0x000000bfc09d723e */ /* 0x004fe200000010ff */
[----:B------:R-:W-:Y:S01]  /*6990*/  FADD.FTZ R191, R191, R190 ;  /* 0x000000bebfbf7221 */ /* 0x000fe20000010000 */
[----:B---3--:R-:W-:-:S03]  /*69a0*/  F2FP.BF16.F32.PACK_AB R159, R206, R195 ;  /* 0x000000c3ce9f723e */ /* 0x008fc600000010ff */
[----:B------:R-:W-:Y:S01]  /*69b0*/  FADD.FTZ R192, R192, R191 ;  /* 0x000000bfc0c07221 */ /* 0x000fe20000010000 */
[----:B------:R-:W-:-:S03]  /*69c0*/  WARPGROUP.ARRIVE ;  /* 0x00000000000079c5 */ /* 0x000fc60000000000 */
[----:B------:R-:W-:-:S10]  /*69d0*/  FADD.FTZ R3, R195, R192 ;  /* 0x000000c0c3037221 */ /* 0x000fd40000010000 */
[----:B------:R-:W-:Y:S01]  /*69e0*/  HGMMA.64x256x16.F32.BF16 R24, R156, gdesc[UR8].tnspB, R24, gsb0 ;  /* 0x43e000089c187df0 */ /* 0x000fe20008001818 */
[----:B------:R-:W-:Y:S01]  /*69f0*/  FADD.FTZ R3, R206, R3 ;  /* 0x00000003ce037221 */ /* 0x000fe20000010000 */
[----:B------:R-:W-:Y:S01]  /*6a00*/  IMAD.MOV.U32 R206, RZ, RZ, R189 ;  /* 0x000000ffffce7224 */ /* 0x000fe200078e00bd */
[----:B------:R-:W-:Y:S02]  /*6a10*/  WARPGROUP.DEPBAR.LE gsb0, 0x0 ;  /* 0x00008000000079c5 */ /* 0x000fe40000010000 */
[----:B------:R-:W-:Y:S01]  /*6a20*/  FFMA.FTZ R157, R194, R0, R152 ;  /* 0x00000000c29d7223 */ /* 0x000fe20000010098 */
[----:B------:R0:W-:Y:S03]  /*6a30*/  @!P1 SYNCS.ARRIVE.TRANS64.RED.A1T0 RZ, [R155+URZ], RZ ;  /* 0x000000ff9bff99a7 */ /* 0x0001e6000810043f */
        /* <DEDUP_REMOVED lines=23> */
[----:B0-----:R-:W-:Y:S06]  /*6bb0*/  @P2 BRA `(.L_x_10301) ;  /* 0xffffffd400c82947 */ /* 0x001fec000383ffff */
.L_x_10292:
[----:B------:R-:W0:Y:S01]  /*6bc0*/  SHFL.BFLY PT, R5, R0, 0x2, 0x1f ;  /* 0x0c401f0000057f89 */ /* 0x000e2200000e0000 */
[----:B------:R-:W-:Y:S01]  /*6bd0*/  R2UR UR4, R219 ;  /* 0x00000000db0472ca */ /* 0x000fe200000e0000 */
[----:B------:R-:W-:Y:S01]  /*6be0*/  UIADD3 UR36, UR36, 0x1, URZ ;  /* 0x0000000124247890 */ /* 0x000fe2000fffe03f */
[----:B------:R-:W-:Y:S01]  /*6bf0*/  IMAD.U32 R11, RZ, RZ, UR5 ;  /* 0x00000005ff0b7e24 */ /* 0x000fe2000f8e00ff */
[----:B------:R-:W1:Y:S01]  /*6c00*/  SHFL.BFLY PT, R6, R3, 0x2, 0x1f ;  /* 0x0c401f0003067f89 */ /* 0x000e6200000e0000 */
[----:B------:R-:W-:Y:S01]  /*6c10*/  IMAD.MOV.U32 R8, RZ, RZ, -0x800000 ;  /* 0xff800000ff087424 */ /* 0x000fe200078e00ff */
[----:B------:R-:W-:Y:S01]  /*6c20*/  UISETP.NE.AND UP0, UPT, UR36, 0x2, UPT ;  /* 0x000000022400788c */ /* 0x000fe2000bf05270 */
[----:B------:R2:W-:Y:S07]  /*6c30*/  BAR.ARV R154, 0x100 ;  /* 0x0004009a0000751d */ /* 0x0005ee0000002000 */
[----:B------:R-:W-:Y:S01]  /*6c40*/  UIADD3 UR4, UR4, 0x1, URZ ;  /* 0x0000000104047890 */ /* 0x000fe2000fffe03f */
[----:B------:R-:W-:Y:S06]  /*6c50*/  BAR.ARV 0x8, 0x180 ;  /* 0x0206000000007b1d */ /* 0x000fec0000002000 */
[----:B------:R-:W-:Y:S01]  /*6c60*/  IMAD.U32 R219, RZ, RZ, UR4 ;  /* 0x00000004ffdb7e24 */ /* 0x000fe2000f8e00ff */
[----:B------:R-:W-:Y:S01]  /*6c70*/  USEL UR4, URZ, 0x1, UP0 ;  /* 0x000000013f047887 */ /* 0x000fe20008000000 */
[----:B0-----:R-:W-:Y:S01]  /*6c80*/  FADD.FTZ R5, R5, R0 ;  /* 0x0000000005057221 */ /* 0x001fe20000010000 */
[----:B------:R-:W-:Y:S01]  /*6c90*/  IMAD.MOV.U32 R0, RZ, RZ, RZ ;  /* 0x000000ffff007224 */ /* 0x000fe200078e00ff */
[----:B------:R-:W-:Y:S01]  /*6ca0*/  PLOP3.LUT P0, PT, PT, PT, PT, 0x8, 0x0 ;  /* 0x000000000000781c */ /* 0x000fe20003f0e170 */
[----:B------:R-:W-:Y:S01]  /*6cb0*/  USEL UR36, UR36, URZ, UP0 ;  /* 0x0000003f24247287 */ /* 0x000fe20008000000 */
[----:B-1----:R-:W-:Y:S01]  /*6cc0*/  FADD.FTZ R6, R6, R3 ;  /* 0x0000000306067221 */ /* 0x002fe20000010000 */
[----:B------:R-:W0:Y:S01]  /*6cd0*/  SHFL.BFLY PT, R4, R5, 0x1, 0x1f ;  /* 0x0c201f0005047f89 */ /* 0x000e2200000e0000 */
[----:B------:R-:W-:Y:S01]  /*6ce0*/  IMAD.MOV.U32 R3, RZ, RZ, -0x800000 ;  /* 0xff800000ff037424 */ /* 0x000fe200078e00ff */
[----:B------:R-:W-:-:S02]  /*6cf0*/  ULOP3.LUT UR37, UR37, UR4, URZ, 0x3c, !UPT ;  /* 0x0000000425257292 */ /* 0x000fc4000f8e3c3f */
[----:B------:R-:W1:Y:S01]  /*6d00*/  SHFL.BFLY PT, R7, R6, 0x1, 0x1f ;  /* 0x0c201f0006077f89 */ /* 0x000e6200000e0000 */
[----:B0-----:R-:W-:Y:S01]  /*6d10*/  FADD.FTZ R9, R5, R4 ;  /* 0x0000000405097221 */ /* 0x001fe20000010000 */
[----:B------:R-:W-:Y:S02]  /*6d20*/  IMAD.MOV.U32 R4, RZ, RZ, RZ ;  /* 0x000000ffff047224 */ /* 0x000fe400078e00ff */
[----:B-1----:R-:W-:Y:S02]  /*6d30*/  FADD.FTZ R7, R6, R7 ;  /* 0x0000000706077221 */ /* 0x002fe40000010000 */
[----:B------:R-:W-:-:S03]  /*6d40*/  FSETP.NE.FTZ.AND P1, PT, R9, RZ, PT ;  /* 0x000000ff0900720b */ /* 0x000fc60003f35000 */
[----:B------:R-:W-:-:S10]  /*6d50*/  FSETP.NE.FTZ.AND P2, PT, R7, RZ, PT ;  /* 0x000000ff0700720b */ /* 0x000fd40003f55000 */
[----:B------:R-:W0:Y:S03]  /*6d60*/  @P1 MUFU.RCP R4, R9 ;  /* 0x0000000900041308 */ /* 0x000e260000001000 */
[----:B------:R-:W-:-:S05]  /*6d70*/  @P2 FMUL.FTZ R11, R11, 0.69314718246459960938 ;  /* 0x3f3172180b0b2820 */ /* 0x000fca0000410000 */
[----:B------:R-:W1:Y:S08]  /*6d80*/  @P1 MUFU.LG2 R5, R9 ;  /* 0x0000000900051308 */ /* 0x000e700000000c00 */
[----:B------:R-:W3:Y:S01]  /*6d90*/  @P2 MUFU.LG2 R6, R7 ;  /* 0x0000000700062308 */ /* 0x000ee20000000c00 */
[-C--:B0-----:R-:W-:Y:S01]  /*6da0*/  FMUL.FTZ R24, R24, R4.reuse ;  /* 0x0000000418187220 */ /* 0x081fe20000410000 */
[-C--:B------:R-:W-:Y:S01]  /*6db0*/  FMUL.FTZ R25, R25, R4.reuse ;  /* 0x0000000419197220 */ /* 0x080fe20000410000 */
        /* <DEDUP_REMOVED lines=63> */
[----:B------:R-:W-:-:S02]  /*71b0*/  IMAD.U32 R4, RZ, RZ, UR5 ;  /* 0x00000005ff047e24 */ /* 0x000fc4000f8e00ff */
[----:B-1----:R-:W-:Y:S01]  /*71c0*/  @P1 FMUL.FTZ R5, R5, 0.69314718246459960938 ;  /* 0x3f31721805051820 */ /* 0x002fe20000410000 */
[----:B---3--:R-:W-:Y:S01]  /*71d0*/  @P2 FMUL.FTZ R6, R6, 0.69314718246459960938 ;  /* 0x3f31721806062820 */ /* 0x008fe20000410000 */
[-C--:B0-----:R-:W-:Y:S01]  /*71e0*/  FMUL.FTZ R9, R83, R0.reuse ;  /* 0x0000000053097220 */ /* 0x081fe20000410000 */
        /* <DEDUP_REMOVED lines=66> */
.L_x_10280:
[----:B0-----:R-:W0:Y:S01]  /*7610*/  S2R R4, SR_CgaCtaId ;  /* 0x0000000000047919 */ /* 0x001e220000008800 */
        /* <DEDUP_REMOVED lines=53> */
[----:B------:R-:W-:Y:S01]  /*7970*/  LOP3.LUT R14, R171, 0x380, RZ, 0xc0, !PT ;  /* 0x00000380ab0e7812 */ /* 0x000fe200078ec0ff */
[--C-:B------:R-:W-:Y:S01]  /*7980*/  IMAD.X R47, RZ, RZ, R103.reuse, P2 ;  /* 0x000000ffff2f7224 */ /* 0x100fe200010e0667 */
[----:B------:R-:W-:Y:S01]  /*7990*/  LOP3.LUT R16, R173, 0x380, RZ, 0xc0, !PT ;  /* 0x00000380ad107812 */ /* 0x000fe200078ec0ff */
[----:B------:R-:W-:Y:S01]  /*79a0*/  IMAD.X R55, RZ, RZ, R103, P1 ;  /* 0x000000ffff377224 */ /* 0x000fe200008e0667 */
[----:B------:R-:W-:Y:S02]  /*79b0*/  LOP3.LUT R18, R175, 0x380, RZ, 0xc0, !PT ;  /* 0x00000380af127812 */ /* 0x000fe400078ec0ff */
[----:B------:R-:W-:-:S02]  /*79c0*/  IADD3 R6, P5, R102, 0xc020, RZ ;  /* 0x0000c02066067810 */ /* 0x000fc40007fbe0ff */
[----:B------:R-:W-:Y:S02]  /*79d0*/  SHF.R.U64 R11, R11, 0x3, RZ ;  /* 0x000000030b0b7819 */ /* 0x000fe400000012ff */
[----:B------:R-:W-:Y:S01]  /*79e0*/  LOP3.LUT R20, R177, 0x380, RZ, 0xc0, !PT ;  /* 0x00000380b1147812 */ /* 0x000fe200078ec0ff */
[--C-:B------:R-:W-:Y:S01]  /*79f0*/  IMAD.X R99, RZ, RZ, R103.reuse, P5 ;  /* 0x000000ffff637224 */ /* 0x100fe200028e0667 */
[----:B------:R-:W-:Y:S02]  /*7a00*/  IADD3 R187, P0, R102, 0x8020, RZ ;  /* 0x0000802066bb7810 */ /* 0x000fe40007f1e0ff */
[----:B------:R-:W-:Y:S02]  /*7a10*/  SHF.R.U64 R14, R14, 0x3, RZ ;  /* 0x000000030e0e7819 */ /* 0x000fe400000012ff */
[----:B------:R-:W-:Y:S01]  /*7a20*/  LOP3.LUT R30, R179, 0x380, RZ, 0xc0, !PT ;  /* 0x00000380b31e7812 */ /* 0x000fe200078ec0ff */
[----:B------:R-:W-:Y:S01]  /*7a30*/  IMAD.X R63, RZ, RZ, R103, P0 ;  /* 0x000000ffff3f7224 */ /* 0x000fe200000e0667 */
[----:B------:R-:W-:-:S02]  /*7a40*/  IADD3 R189, P4, R102, 0x8040, RZ ;  /* 0x0000804066bd7810 */ /* 0x000fc40007f9e0ff */
[----:B------:R-:W-:Y:S02]  /*7a50*/  SHF.R.U64 R16, R16, 0x3, RZ ;  /* 0x0000000310107819 */ /* 0x000fe400000012ff */
[----:B------:R-:W-:Y:S01]  /*7a60*/  LOP3.LUT R38, R181, 0x380, RZ, 0xc0, !PT ;  /* 0x00000380b5267812 */ /* 0x000fe200078ec0ff */
[--C-:B------:R-:W-:Y:S01]  /*7a70*/  IMAD.X R71, RZ, RZ, R103.reuse, P4 ;  /* 0x000000ffff477224 */ /* 0x100fe200020e0667 */
[C---:B------:R-:W-:Y:S02]  /*7a80*/  IADD3 R191, P3, R102.reuse, 0x8060, RZ ;  /* 0x0000806066bf7810 */ /* 0x040fe40007f7e0ff */
[C---:B------:R-:W-:Y:S02]  /*7a90*/  IADD3 R193, P6, R102.reuse, 0xc000, RZ ;  /* 0x0000c00066c17810 */ /* 0x040fe40007fde0ff */
[C---:B------:R-:W-:Y:S01]  /*7aa0*/  IADD3 R153, P2, R102.reuse, 0xc040, RZ ;  /* 0x0000c04066997810 */ /* 0x040fe20007f5e0ff */
[--C-:B------:R-:W-:Y:S01]  /*7ab0*/  IMAD.X R79, RZ, RZ, R103.reuse, P3 ;  /* 0x000000ffff4f7224 */ /* 0x100fe200018e0667 */
[----:B------:R-:W-:Y:S01]  /*7ac0*/  IADD3 R152, P1, R102, 0xc060, RZ ;  /* 0x0000c06066987810 */ /* 0x000fe20007f3e0ff */
[----:B------:R-:W-:Y:S01]  /*7ad0*/  IMAD.X R95, RZ, RZ, R103, P6 ;  /* 0x000000ffff5f7224 */ /* 0x000fe200030e0667 */
[----:B------:R-:W-:-:S02]  /*7ae0*/  SHF.R.U64 R18, R18, 0x3, RZ ;  /* 0x0000000312127819 */ /* 0x000fc400000012ff */
[----:B------:R-:W-:Y:S01]  /*7af0*/  LOP3.LUT R46, R183, 0x380, RZ, 0xc0, !PT ;  /* 0x00000380b72e7812 */ /* 0x000fe200078ec0ff */
[--C-:B------:R-:W-:Y:S01]  /*7b00*/  IMAD.X R13, RZ, RZ, R103.reuse, P1 ;  /* 0x000000ffff0d7224 */ /* 0x100fe200008e0667 */
[----:B------:R-:W-:Y:S01]  /*7b10*/  LOP3.LUT R102, R11, R102, RZ, 0x3c, !PT ;  /* 0x000000660b667212 */ /* 0x000fe200078e3cff */
[----:B------:R-:W-:Y:S01]  /*7b20*/  IMAD.X R11, RZ, RZ, R103, P2 ;  /* 0x000000ffff0b7224 */ /* 0x000fe200010e0667 */
[----:B------:R-:W-:Y:S02]  /*7b30*/  SHF.R.U64 R20, R20, 0x3, RZ ;  /* 0x0000000314147819 */ /* 0x000fe400000012ff */
[----:B------:R-:W-:Y:S02]  /*7b40*/  LOP3.LUT R54, R185, 0x380, RZ, 0xc0, !PT ;  /* 0x00000380b9367812 */ /* 0x000fe400078ec0ff */
[----:B------:R-:W-:Y:S02]  /*7b50*/  LOP3.LUT R12, R6, 0x380, RZ, 0xc0, !PT ;  /* 0x00000380060c7812 */ /* 0x000fe400078ec0ff */
[----:B------:R-:W-:-:S02]  /*7b60*/  LOP3.LUT R14, R14, R171, RZ, 0x3c, !PT ;  /* 0x000000ab0e0e7212 */ /* 0x000fc400078e3cff */
[----:B------:R-:W-:Y:S02]  /*7b70*/  SHF.R.U64 R30, R30, 0x3, RZ ;  /* 0x000000031e1e7819 */ /* 0x000fe400000012ff */
[----:B------:R-:W-:Y:S02]  /*7b80*/  LOP3.LUT R62, R187, 0x380, RZ, 0xc0, !PT ;  /* 0x00000380bb3e7812 */ /* 0x000fe400078ec0ff */
[----:B------:R-:W-:Y:S02]  /*7b90*/  LOP3.LUT R16, R16, R173, RZ, 0x3c, !PT ;  /* 0x000000ad10107212 */ /* 0x000fe400078e3cff */
[----:B------:R-:W-:Y:S02]  /*7ba0*/  SHF.R.U64 R38, R38, 0x3, RZ ;  /* 0x0000000326267819 */ /* 0x000fe400000012ff */
[----:B------:R-:W-:Y:S02]  /*7bb0*/  LOP3.LUT R70, R189, 0x380, RZ, 0xc0, !PT ;  /* 0x00000380bd467812 */ /* 0x000fe400078ec0ff */
[----:B------:R-:W-:-:S02]  /*7bc0*/  LOP3.LUT R18, R18, R175, RZ, 0x3c, !PT ;  /* 0x000000af12127212 */ /* 0x000fc400078e3cff */
[----:B------:R-:W-:Y:S02]  /*7bd0*/  SHF.R.U64 R46, R46, 0x3, RZ ;  /* 0x000000032e2e7819 */ /* 0x000fe400000012ff */
[----:B------:R-:W-:Y:S02]  /*7be0*/  LOP3.LUT R78, R191, 0x380, RZ, 0xc0, !PT ;  /* 0x00000380bf4e7812 */ /* 0x000fe400078ec0ff */
[----:B------:R-:W-:Y:S02]  /*7bf0*/  LOP3.LUT R98, R153, 0x380, RZ, 0xc0, !PT ;  /* 0x0000038099627812 */ /* 0x000fe400078ec0ff */
[----:B------:R-:W-:Y:S02]  /*7c00*/  LOP3.LUT R20, R20, R177, RZ, 0x3c, !PT ;  /* 0x000000b114147212 */ /* 0x000fe400078e3cff */
[----:B------:R-:W-:Y:S02]  /*7c10*/  SHF.R.U64 R54, R54, 0x3, RZ ;  /* 0x0000000336367819 */ /* 0x000fe400000012ff */
[----:B------:R-:W-:-:S02]  /*7c20*/  LOP3.LUT R94, R193, 0x380, RZ, 0xc0, !PT ;  /* 0x00000380c15e7812 */ /* 0x000fc400078ec0ff */
[----:B------:R-:W-:Y:S01]  /*7c30*/  MOV R102, R102 ;  /* 0x0000006600667202 */ /* 0x000fe20000000f00 */
[----:B------:R-:W-:Y:S01]  /*7c40*/  BAR.SYNC.DEFER_BLOCKING 0x1, 0x100 ;  /* 0x0044000000007b1d */ /* 0x000fe20000010000 */
[----:B------:R-:W-:Y:S02]  /*7c50*/  SHF.R.U64 R29, R12, 0x3, RZ ;  /* 0x000000030c1d7819 */ /* 0x000fe400000012ff */
[----:B------:R-:W-:Y:S02]  /*7c60*/  LOP3.LUT R30, R30, R179, RZ, 0x3c, !PT ;  /* 0x000000b31e1e7212 */ /* 0x000fe400078e3cff */
[----:B------:R-:W-:Y:S02]  /*7c70*/  SHF.R.U64 R62, R62, 0x3, RZ ;  /* 0x000000033e3e7819 */ /* 0x000fe400000012ff */
[----:B------:R-:W-:Y:S02]  /*7c80*/  MOV R15, R14 ;  /* 0x0000000e000f7202 */ /* 0x000fe40000000f00 */
[----:B------:R-:W-:-:S02]  /*7c90*/  LOP3.LUT R38, R38, R181, RZ, 0x3c, !PT ;  /* 0x000000b526267212 */ /* 0x000fc400078e3cff */
[----:B------:R-:W-:Y:S02]  /*7ca0*/  SHF.R.U64 R70, R70, 0x3, RZ ;  /* 0x0000000346467819 */ /* 0x000fe400000012ff */
[----:B------:R-:W-:Y:S02]  /*7cb0*/  MOV R16, R16 ;  /* 0x0000001000107202 */ /* 0x000fe40000000f00 */
[----:B------:R-:W-:Y:S02]  /*7cc0*/  LOP3.LUT R46, R46, R183, RZ, 0x3c, !PT ;  /* 0x000000b72e2e7212 */ /* 0x000fe400078e3cff */
[----:B------:R-:W-:Y:S02]  /*7cd0*/  SHF.R.U64 R78, R78, 0x3, RZ ;  /* 0x000000034e4e7819 */ /* 0x000fe400000012ff */
[----:B------:R-:W-:Y:S02]  /*7ce0*/  LOP3.LUT R103, R152, 0x380, RZ, 0xc0, !PT ;  /* 0x0000038098677812 */ /* 0x000fe400078ec0ff */
[----:B------:R-:W-:-:S02]  /*7cf0*/  SHF.R.U64 R12, R98, 0x3, RZ ;  /* 0x00000003620c7819 */ /* 0x000fc400000012ff */
[----:B------:R-:W-:Y:S01]  /*7d00*/  MOV R18, R18 ;  /* 0x0000001200127202 */ /* 0x000fe20000000f00 */
[----:B------:R-:W-:Y:S01]  /*7d10*/  STSM.16.M88.4 [R102], R24 ;  /* 0x0000001866007844 */ /* 0x000fe20000000200 */
[----:B------:R-:W-:Y:S02]  /*7d20*/  LOP3.LUT R54, R54, R185, RZ, 0x3c, !PT ;  /* 0x000000b936367212 */ /* 0x000fe400078e3cff */
[----:B------:R-:W-:Y:S01]  /*7d30*/  SHF.R.U64 R94, R94, 0x3, RZ ;  /* 0x000000035e5e7819 */ /* 0x000fe200000012ff */
[----:B------:R-:W-:Y:S01]  /*7d40*/  STSM.16.M88.4 [R15], R32 ;  /* 0x000000200f007844 */ /* 0x000fe20000000200 */
[----:B------:R-:W-:Y:S02]  /*7d50*/  LOP3.LUT R98, R29, R6, RZ, 0x3c, !PT ;  /* 0x000000061d627212 */ /* 0x000fe400078e3cff */
[----:B------:R-:W-:Y:S01]  /*7d60*/  MOV R20, R20 ;  /* 0x0000001400147202 */ /* 0x000fe20000000f00 */
[----:B------:R-:W-:Y:S01]  /*7d70*/  STSM.16.M88.4 [R16], R40 ;  /* 0x0000002810007844 */ /* 0x000fe20000000200 */
[----:B------:R-:W-:-:S02]  /*7d80*/  F2FP.BF16.F32.PACK_AB R59, R158, R59 ;  /* 0x0000003b9e3b723e */ /* 0x000fc400000010ff */
[----:B------:R-:W-:Y:S01]  /*7d90*/  F2FP.BF16.F32.PACK_AB R65, R157, R66 ;  /* 0x000000429d41723e */ /* 0x000fe200000010ff */
[----:B------:R-:W-:Y:S01]  /*7da0*/  STSM.16.M88.4 [R18], R48 ;  /* 0x0000003012007844 */ /* 0x000fe20000000200 */
[----:B------:R-:W-:Y:S02]  /*7db0*/  F2FP.BF16.F32.PACK_AB R72, R73, R72 ;  /* 0x000000484948723e */ /* 0x000fe400000010ff */
[----:B------:R-:W-:Y:S01]  /*7dc0*/  LOP3.LUT R62, R62, R187, RZ, 0x3c, !PT ;  /* 0x000000bb3e3e7212 */ /* 0x000fe200078e3cff */
[----:B------:R-:W-:Y:S01]  /*7dd0*/  STSM.16.M88.4 [R20], R56 ;  /* 0x0000003814007844 */ /* 0x000fe20000000200 */
[----:B------:R-:W-:Y:S02]  /*7de0*/  MOV R30, R30 ;  /* 0x0000001e001e7202 */ /* 0x000fe40000000f00 */
[----:B------:R-:W-:Y:S02]  /*7df0*/  F2FP.BF16.F32.PACK_AB R66, R69, R68 ;  /* 0x000000444542723e */ /* 0x000fe400000010ff */
        /* <DEDUP_REMOVED lines=19> */
[----:B------:R-:W-:Y:S01]  /*7f30*/  R2UR UR4, R218 ;  /* 0x00000000da0472ca */ /* 0x000fe200000e0000 */
[----:B------:R-:W-:Y:S01]  /*7f40*/  ULDC UR7, c[0x0][0xb88] ;  /* 0x0002e20000077ab9 */ /* 0x000fe20000000800 */
[----:B------:R-:W-:Y:S01]  /*7f50*/  LOP3.LUT R78, R78, R191, RZ, 0x3c, !PT ;  /* 0x000000bf4e4e7212 */ /* 0x000fe200078e3cff */
[----:B------:R-:W0:Y:S01]  /*7f60*/  LDC R77, c[0x0][0xce8] ;  /* 0x00033a00ff4d7b82 */ /* 0x000e220000000800 */
[----:B------:R-:W-:-:S02]  /*7f70*/  SHF.R.U64 R103, R103, 0x3, RZ ;  /* 0x0000000367677819 */ /* 0x000fc400000012ff */
[----:B------:R-:W-:Y:S02]  /*7f80*/  MOV R46, R46 ;  /* 0x0000002e002e7202 */ /* 0x000fe40000000f00 */
[----:B------:R-:W-:Y:S02]  /*7f90*/  F2FP.BF16.F32.PACK_AB R82, R85, R84 ;  /* 0x000000545552723e */ /* 0x000fe400000010ff */
[----:B------:R-:W-:Y:S02]  /*7fa0*/  LOP3.LUT R94, R94, R193, RZ, 0x3c, !PT ;  /* 0x000000c15e5e7212 */ /* 0x000fe400078e3cff */
[----:B------:R-:W-:Y:S01]  /*7fb0*/  MOV R54, R54 ;  /* 0x0000003600367202 */ /* 0x000fe20000000f00 */
[----:B------:R-:W-:Y:S01]  /*7fc0*/  STSM.16.M88.4 [R46], R80 ;  /* 0x000000502e007844 */ /* 0x000fe20000000200 */
[----:B------:R-:W-:Y:S02]  /*7fd0*/  MOV R14, R98 ;  /* 0x00000062000e7202 */ /* 0x000fe40000000f00 */
        /* <DEDUP_REMOVED lines=30> */
[----:B------:R-:W-:Y:S01]  /*81c0*/  MOV R6, R10 ;  /* 0x0000000a00067202 */ /* 0x000fe20000000f00 */
[----:B------:R1:W-:Y:S01]  /*81d0*/  STSM.16.M88.4 [R14], R128 ;  /* 0x000000800e007844 */ /* 0x0003e20000000200 */
[----:B------:R-:W-:Y:S01]  /*81e0*/  F2FP.BF16.F32.PACK_AB R138, R141, R140 ;  /* 0x0000008c8d8a723e */ /* 0x000fe200000010ff */
[----:B------:R-:W-:Y:S01]  /*81f0*/  IMAD.U32 R10, RZ, RZ, UR8 ;  /* 0x00000008ff0a7e24 */ /* 0x000fe2000f8e00ff */
[----:B------:R-:W-:Y:S01]  /*8200*/  F2FP.BF16.F32.PACK_AB R139, R143, R142 ;  /* 0x0000008e8f8b723e */ /* 0x000fe200000010ff */
[----:B------:R-:W-:Y:S01]  /*8210*/  IMAD.U32 R11, RZ, RZ, UR9 ;  /* 0x00000009ff0b7e24 */ /* 0x000fe2000f8e00ff */
[----:B------:R-:W-:Y:S01]  /*8220*/  F2FP.BF16.F32.PACK_AB R145, R147, R146 ;  /* 0x000000929391723e */ /* 0x000fe200000010ff */
[----:B------:R-:W-:Y:S01]  /*8230*/  ULDC.64 UR8, c[0x0][0xd08] ;  /* 0x0003420000087ab9 */ /* 0x000fe20000000a00 */
[----:B------:R-:W-:Y:S01]  /*8240*/  MOV R12, R12 ;  /* 0x0000000c000c7202 */ /* 0x000fe20000000f00 */
[----:B------:R2:W-:Y:S01]  /*8250*/  STSM.16.M88.4 [R6], R136 ;  /* 0x0000008806007844 */ /* 0x0005e20000000200 */
[----:B------:R-:W-:-:S02]  /*8260*/  F2FP.BF16.F32.PACK_AB R146, R149, R148 ;  /* 0x000000949592723e */ /* 0x000fc400000010ff */
[----:B------:R-:W-:Y:S02]  /*8270*/  F2FP.BF16.F32.PACK_AB R147, R0, R150 ;  /* 0x000000960093723e */ /* 0x000fe400000010ff */
[----:B------:R-:W-:Y:S02]  /*8280*/  PLOP3.LUT P0, PT, PT, PT, UP0, 0x80, 0x0 ;  /* 0x000000000000781c */ /* 0x000fe40003f0f008 */
[----:B------:R-:W-:Y:S01]  /*8290*/  R2UR UR10, R202 ;  /* 0x00000000ca0a72ca */ /* 0x000fe200000e0000 */
[----:B------:R2:W-:Y:S01]  /*82a0*/  STSM.16.M88.4 [R12], R144 ;  /* 0x000000900c007844 */ /* 0x0005e20000000200 */
[----:B------:R-:W-:Y:S09]  /*82b0*/  BAR.SYNC.DEFER_BLOCKING 0x1, 0x100 ;  /* 0x0044000000007b1d */ /* 0x000ff20000010000 */
[----:B------:R-:W3:Y:S01]  /*82c0*/  @P0 LDG.E R0, desc[UR38][R10.64] ;  /* 0x000000260a000981 */ /* 0x000ee2000c1e1900 */
[----:B------:R-:W-:Y:S01]  /*82d0*/  UISETP.NE.U32.AND UP1, UPT, UR8, URZ, UPT ;  /* 0x0000003f0800728c */ /* 0x000fe2000bf25070 */
[----:B0-----:R-:W-:Y:S01]  /*82e0*/  ISETP.NE.AND P1, PT, R77, 0x1, PT ;  /* 0x000000014d00780c */ /* 0x001fe20003f25270 */
[----:B------:R-:W-:-:S02]  /*82f0*/  IMAD.U32 R17, RZ, RZ, UR10 ;  /* 0x0000000aff117e24 */ /* 0x000fc4000f8e00ff */
[----:B------:R-:W-:-:S06]  /*8300*/  UISETP.NE.AND.EX UP1, UPT, UR9, URZ, UPT, UP1 ;  /* 0x0000003f0900728c */ /* 0x000fcc000bf25310 */
[----:B------:R-:W-:-:S04]  /*8310*/  PLOP3.LUT P2, PT, PT, PT, UP1, 0x80, 0x0 ;  /* 0x000000000000781c */ /* 0x000fc80003f4f018 */
[----:B------:R-:W0:Y:S01]  /*8320*/  @P1 LDC R9, c[0x0][0xcec] ;  /* 0x00033b00ff091b82 */ /* 0x000e220000000800 */
[----:B------:R-:W-:-:S04]  /*8330*/  @UP1 ULEA UR8, UP2, UR61, UR8, 0x2 ;  /* 0x000000083d081291 */ /* 0x000fc8000f84103f */
[----:B------:R-:W-:Y:S02]  /*8340*/  @UP1 ULEA.HI.X UR9, UR61, UR9, UR4, 0x2, UP2 ;  /* 0x000000093d091291 */ /* 0x000fe400090f1404 */
[----:B-1----:R-:W-:Y:S01]  /*8350*/  IMAD.U32 R14, RZ, RZ, UR8 ;  /* 0x00000008ff0e7e24 */ /* 0x002fe2000f8e00ff */
[----:B------:R-:W-:Y:S01]  /*8360*/  UMOV UR4, URZ ;  /* 0x0000003f00047c82 */ /* 0x000fe20008000000 */
[----:B------:R-:W1:Y:S02]  /*8370*/  @P1 LDC R13, c[0x0][0xcf0] ;  /* 0x00033c00ff0d1b82 */ /* 0x000e640000000800 */
[----:B------:R-:W-:Y:S01]  /*8380*/  IMAD.U32 R15, RZ, RZ, UR9 ;  /* 0x00000009ff0f7e24 */ /* 0x000fe2000f8e00ff */
[----:B---3--:R-:W-:Y:S01]  /*8390*/  @P0 R2UR UR4, R0 ;  /* 0x00000000000402ca */ /* 0x008fe200000e0000 */
[----:B------:R-:W-:-:S06]  /*83a0*/  IMAD.U32 R0, RZ, RZ, UR7 ;  /* 0x00000007ff007e24 */ /* 0x000fcc000f8e00ff */
[----:B------:R2:W5:Y:S01]  /*83b0*/  @P2 LDG.E R0, desc[UR38][R14.64] ;  /* 0x000000260e002981 */ /* 0x000562000c1e1900 */
[----:B01----:R-:W-:Y:S07]  /*83c0*/  @P2 BRA `(.L_x_10304) ;  /* 0x0000000000102947 */ /* 0x003fee0003800000 */
[----:B------:R-:W-:Y:S05]  /*83d0*/  @!P0 BRA `(.L_x_10304) ;  /* 0x00000000000c8947 */ /* 0x000fea0003800000 */
[----:B--2---:R-:W2:Y:S04]  /*83e0*/  LDG.E R15, desc[UR38][R10.64] ;  /* 0x000000260a0f7981 */ /* 0x004ea8000c1e1900 */
[----:B-----5:R-:W2:Y:S02]  /*83f0*/  LDG.E R0, desc[UR38][R10.64+0x4] ;  /* 0x000004260a007981 */ /* 0x020ea4000c1e1900 */
[----:B--2---:R-:W-:-:S07]  /*8400*/  IMAD.IADD R0, R0, 0x1, -R15 ;  /* 0x0000000100007824 */ /* 0x004fce00078e0a0f */
.L_x_10304:
[----:B------:R-:W-:Y:S01]  /*8410*/  R2UR UR17, R203 ;  /* 0x00000000cb1172ca */ /* 0x000fe200000e0000 */
[----:B------:R-:W-:Y:S01]  /*8420*/  ULDC.64 UR12, c[0x0][0xc90] ;  /* 0x00032400000c7ab9 */ /* 0x000fe20000000a00 */
[----:B------:R-:W-:Y:S01]  /*8430*/  R2UR UR15, R218 ;  /* 0x00000000da0f72ca */ /* 0x000fe200000e0000 */
[----:B------:R-:W-:Y:S01]  /*8440*/  USHF.R.S32.HI UR11, URZ, 0x1f, UR4 ;  /* 0x0000001f3f0b7899 */ /* 0x000fe20008011404 */
[----:B--2---:R-:W-:Y:S01]  /*8450*/  IMAD R12, R17, 0x80, R224 ;  /* 0x00000080110c7824 */ /* 0x004fe200078e02e0 */
[----:B------:R-:W-:Y:S01]  /*8460*/  UMOV UR10, UR4 ;  /* 0x00000004000a7c82 */ /* 0x000fe20008000000 */
[----:B------:R-:W-:Y:S01]  /*8470*/  USEL UR61, UR61, URZ, !UP0 ;  /* 0x0000003f3d3d7287 */ /* 0x000fe2000c000000 */
[----:B------:R-:W-:Y:S01]  /*8480*/  R2UR UR16, R202 ;  /* 0x00000000ca1072ca */ /* 0x000fe200000e0000 */
[----:B------:R-:W-:-:S04]  /*8490*/  @P1 IMAD.HI.U32 R6, R12, R9, RZ ;  /* 0x000000090c061227 */ /* 0x000fc800078e00ff */
[----:B------:R-:W-:Y:S01]  /*84a0*/  IMAD.MOV.U32 R10, RZ, RZ, R12 ;  /* 0x000000ffff0a7224 */ /* 0x000fe200078e000c */
[----:B------:R-:W-:Y:S01]  /*84b0*/  USHF.R.S32.HI UR14, URZ, 0x1f, UR17 ;  /* 0x0000001f3f0e7899 */ /* 0x000fe20008011411 */
[----:B------:R-:W-:Y:S01]  /*84c0*/  @P1 SHF.R.U32.HI R10, RZ, R13, R6 ;  /* 0x0000000dff0a1219 */ /* 0x000fe20000011606 */
[----:B------:R-:W-:Y:S01]  /*84d0*/  UIMAD.WIDE.U32 UR8, UR17, UR12, UR10 ;  /* 0x0000000c110872a5 */ /* 0x000fe2000f8e000a */
[----:B------:R-:W-:Y:S01]  /*84e0*/  IMAD R9, R204, 0x40, R2 ;  /* 0x00000040cc097824 */ /* 0x000fe200078e0202 */
[----:B------:R-:W-:Y:S01]  /*84f0*/  UIMAD UR7, UR14, UR12, URZ ;  /* 0x0000000c0e0772a4 */ /* 0x000fe2000f8e023f */
[----:B-----5:R-:W-:Y:S01]  /*8500*/  IMAD R81, R0, R77, RZ ;  /* 0x0000004d00517224 */ /* 0x020fe200078e02ff */
[----:B------:R-:W-:Y:S01]  /*8510*/  USEL UR15, UR15, URZ, !UP0 ;  /* 0x0000003f0f0f7287 */ /* 0x000fe2000c000000 */
[----:B------:R-:W-:Y:S01]  /*8520*/  IMAD.MOV R6, RZ, RZ, -R10 ;  /* 0x000000ffff067224 */ /* 0x000fe200078e0a0a */
[----:B------:R-:W-:Y:S01]  /*8530*/  UIMAD UR7, UR17, UR13, UR7 ;  /* 0x0000000d110772a4 */ /* 0x000fe2000f8e0207 */
[----:B------:R-:W-:-:S02]  /*8540*/  IMAD.WIDE R4, R9, 0x2, R4 ;  /* 0x0000000209047825 */ /* 0x000fc400078e0204 */
[----:B------:R-:W-:Y:S01]  /*8550*/  ULDC.64 UR12, c[0x0][0xc98] ;  /* 0x00032600000c7ab9 */ /* 0x000fe20000000a00 */
[----:B------:R-:W-:Y:S01]  /*8560*/  UIADD3 UR9, UR9, UR7, URZ ;  /* 0x0000000709097290 */ /* 0x000fe2000fffe03f */
[----:B------:R-:W-:Y:S01]  /*8570*/  IMAD R9, R77, R6, R12 ;  /* 0x000000064d097224 */ /* 0x000fe200078e020c */
[----:B------:R-:W-:Y:S01]  /*8580*/  UIMAD UR7, UR15, UR12, URZ ;  /* 0x0000000c0f0772a4 */ /* 0x000fe2000f8e023f */
[----:B------:R-:W-:Y:S01]  /*8590*/  SHF.R.S32.HI R6, RZ, 0x1f, R10 ;  /* 0x0000001fff067819 */ /* 0x000fe2000001140a */
[----:B------:R-:W-:Y:S01]  /*85a0*/  UIMAD.WIDE.U32 UR8, UR61, UR12, UR8 ;  /* 0x0000000c3d0872a5 */ /* 0x000fe2000f8e0008 */
[C---:B------:R-:W-:Y:S01]  /*85b0*/  IADD3 R37, P2, R4.reuse, 0x5000, RZ ;  /* 0x0000500004257810 */ /* 0x040fe20007f5e0ff */
[----:B------:R-:W-:Y:S01]  /*85c0*/  UIMAD UR7, UR61, UR13, UR7 ;  /* 0x0000000d3d0772a4 */ /* 0x000fe2000f8e0207 */
[C---:B------:R-:W-:Y:S02]  /*85d0*/  IADD3 R17, P5, R4.reuse, 0x1000, RZ ;  /* 0x0000100004117810 */ /* 0x040fe40007fbe0ff */
[----:B------:R-:W-:Y:S01]  /*85e0*/  IADD3 R25, P4, R4, 0x2000, RZ ;  /* 0x0000200004197810 */ /* 0x000fe20007f9e0ff */
[----:B------:R-:W-:Y:S01]  /*85f0*/  ULDC.64 UR12, c[0x0][0xba0] ;  /* 0x0002e800000c7ab9 */ /* 0x000fe20000000a00 */
[----:B------:R-:W-:Y:S01]  /*8600*/  IADD3 R10, P0, R10, UR8, RZ ;  /* 0x000000080a0a7c10 */ /* 0x000fe2000ff1e0ff */
[----:B------:R-:W-:Y:S01]  /*8610*/  IMAD.U32 R11, RZ, RZ, UR7 ;  /* 0x00000007ff0b7e24 */ /* 0x000fe2000f8e00ff */
[----:B------:R-:W-:-:S02]  /*8620*/  LOP3.LUT R36, R37, 0x380, RZ, 0xc0, !PT ;  /* 0x0000038025247812 */ /* 0x000fc400078ec0ff */
[----:B------:R-:W-:Y:S02]  /*8630*/  LOP3.LUT R16, R17, 0x380, RZ, 0xc0, !PT ;  /* 0x0000038011107812 */ /* 0x000fe400078ec0ff */
        /* <DEDUP_REMOVED lines=8> */
[----:B------:R-:W-:-:S02]  /*86c0*/  SHF.R.U64 R36, R36, 0x3, RZ ;  /* 0x0000000324247819 */ /* 0x000fc400000012ff */
[----:B------:R-:W-:Y:S01]  /*86d0*/  SHF.R.U64 R28, R28, 0x3, RZ ;  /* 0x000000031c1c7819 */ /* 0x000fe200000012ff */
[----:B------:R-:W-:Y:S01]  /*86e0*/  IMAD R13, R9, UR9, R6 ;  /* 0x00000009090d7c24 */ /* 0x000fe2000f8e0206 */
[----:B------:R-:W-:Y:S01]  /*86f0*/  ULDC.64 UR8, c[0x0][0xc50] ;  /* 0x0003140000087ab9 */ /* 0x000fe20000000a00 */
[----:B------:R-:W-:Y:S02]  /*8700*/  IADD3 R33, P3, R4, 0x4000, RZ ;  /* 0x0000400004217810 */ /* 0x000fe40007f7e0ff */
[----:B------:R-:W-:Y:S01]  /*8710*/  IMAD.IADD R9, R11, 0x1, R13 ;  /* 0x000000010b097824 */ /* 0x000fe200078e020d */
[----:B------:R-:W-:Y:S02]  /*8720*/  LEA R12, P6, R10, UR8, 0x2 ;  /* 0x000000080a0c7c11 */ /* 0x000fe4000f8c10ff */
[----:B------:R-:W-:Y:S01]  /*8730*/  LOP3.LUT R28, R28, R29, RZ, 0x3c, !PT ;  /* 0x0000001d1c1c7212 */ /* 0x000fe200078e3cff */
[----:B------:R-:W-:Y:S01]  /*8740*/  IMAD.X R29, RZ, RZ, R5, P0 ;  /* 0x000000ffff1d7224 */ /* 0x000fe200000e0605 */
[----:B------:R-:W-:Y:S01]  /*8750*/  SHF.R.U64 R16, R16, 0x3, RZ ;  /* 0x0000000310107819 */ /* 0x000fe200000012ff */
[----:B------:R-:W-:Y:S01]  /*8760*/  SHFL.IDX PT, R20, R12, RZ, 0x1c1f ;  /* 0x001c1fff0c147589 */ /* 0x000fe200000e0000 */
[----:B------:R-:W-:-:S02]  /*8770*/  SHF.R.U64 R24, R24, 0x3, RZ ;  /* 0x0000000318187819 */ /* 0x000fc400000012ff */
[----:B------:R-:W-:Y:S01]  /*8780*/  IADD3 R57, P0, R4, 0x9000, RZ ;  /* 0x0000900004397810 */ /* 0x000fe20007f1e0ff */
[----:B------:R-:W-:Y:S01]  /*8790*/  SHFL.IDX PT, R50, R12, 0x1, 0x1c1f ;  /* 0x003c1f000c327f89 */ /* 0x000fe200000e0000 */
[----:B------:R-:W-:Y:S01]  /*87a0*/  LEA.HI.X R14, R10, UR9, R9, 0x2, P6 ;  /* 0x000000090a0e7c11 */ /* 0x000fe2000b0f1409 */
[----:B------:R-:W-:Y:S01]  /*87b0*/  IMAD.U32 R9, RZ, RZ, UR16 ;  /* 0x00000010ff097e24 */ /* 0x000fe2000f8e00ff */
[----:B------:R-:W-:Y:S01]  /*87c0*/  LOP3.LUT R36, R36, R37, RZ, 0x3c, !PT ;  /* 0x0000002524247212 */ /* 0x000fe200078e3cff */
[--C-:B------:R-:W-:Y:S01]  /*87d0*/  IMAD.X R37, RZ, RZ, R5.reuse, P2 ;  /* 0x000000ffff257224 */ /* 0x100fe200010e0605 */
[----:B------:R-:W-:Y:S01]  /*87e0*/  LOP3.LUT R32, R33, 0x380, RZ, 0xc0, !PT ;  /* 0x0000038021207812 */ /* 0x000fe200078ec0ff */
[----:B------:R-:W0:Y:S01]  /*87f0*/  SHFL.IDX PT, R21, R14, RZ, 0x1c1f ;  /* 0x001c1fff0e157589 */ /* 0x000e2200000e0000 */
[----:B------:R-:W-:Y:S01]  /*8800*/  LOP3.LUT R16, R16, R17, RZ, 0x3c, !PT ;  /* 0x0000001110107212 */ /* 0x000fe200078e3cff */
[--C-:B------:R-:W-:Y:S01]  /*8810*/  IMAD.X R17, RZ, RZ, R5.reuse, P5 ;  /* 0x000000ffff117224 */ /* 0x100fe200028e0605 */
[----:B------:R-:W-:Y:S01]  /*8820*/  LOP3.LUT R24, R24, R25, RZ, 0x3c, !PT ;  /* 0x0000001918187212 */ /* 0x000fe200078e3cff */
[----:B------:R-:W-:Y:S01]  /*8830*/  IMAD.X R25, RZ, RZ, R5, P4 ;  /* 0x000000ffff197224 */ /* 0x000fe200020e0605 */
[----:B------:R-:W-:Y:S01]  /*8840*/  LOP3.LUT R56, R57, 0x380, RZ, 0xc0, !PT ;  /* 0x0000038039387812 */ /* 0x000fe200078ec0ff */
[----:B------:R-:W1:Y:S01]  /*8850*/  SHFL.IDX PT, R51, R14, 0x1, 0x1c1f ;  /* 0x003c1f000e337f89 */ /* 0x000e6200000e0000 */
[C---:B------:R-:W-:Y:S01]  /*8860*/  IADD3 R49, P2, R4.reuse, 0xb000, RZ ;  /* 0x0000b00004317810 */ /* 0x040fe20007f5e0ff */
[----:B------:R-:W-:Y:S01]  /*8870*/  IMAD R18, R9, 0x80, R222 ;  /* 0x0000008009127824 */ /* 0x000fe200078e02de */
[----:B------:R-:W-:-:S02]  /*8880*/  IADD3 R41, P6, R4, 0x6000, RZ ;  /* 0x0000600004297810 */ /* 0x000fc40007fde0ff */
[----:B------:R-:W-:Y:S01]  /*8890*/  IADD3 R45, P5, R4, 0x7000, RZ ;  /* 0x00007000042d7810 */ /* 0x000fe20007fbe0ff */
[----:B------:R-:W-:Y:S01]  /*88a0*/  VIADD R6, R18, 0x8 ;  /* 0x0000000812067836 */ /* 0x000fe20000000000 */
[----:B------:R-:W-:Y:S02]  /*88b0*/  IADD3 R65, P4, R4, 0x8000, RZ ;  /* 0x0000800004417810 */ /* 0x000fe40007f9e0ff */
[----:B------:R-:W-:Y:S02]  /*88c0*/  SHF.R.U64 R32, R32, 0x3, RZ ;  /* 0x0000000320207819 */ /* 0x000fe400000012ff */
[----:B------:R-:W-:Y:S02]  /*88d0*/  SHF.R.U64 R56, R56, 0x3, RZ ;  /* 0x0000000338387819 */ /* 0x000fe400000012ff */
[----:B------:R-:W-:Y:S02]  /*88e0*/  LOP3.LUT R48, R49, 0x380, RZ, 0xc0, !PT ;  /* 0x0000038031307812 */ /* 0x000fe400078ec0ff */
[----:B------:R-:W-:-:S02]  /*88f0*/  LOP3.LUT R40, R41, 0x380, RZ, 0xc0, !PT ;  /* 0x0000038029287812 */ /* 0x000fc400078ec0ff */
[----:B------:R-:W-:Y:S02]  /*8900*/  LOP3.LUT R44, R45, 0x380, RZ, 0xc0, !PT ;  /* 0x000003802d2c7812 */ /* 0x000fe400078ec0ff */
[----:B------:R-:W-:Y:S02]  /*8910*/  LOP3.LUT R64, R65, 0x380, RZ, 0xc0, !PT ;  /* 0x0000038041407812 */ /* 0x000fe400078ec0ff */
[----:B------:R-:W-:Y:S01]  /*8920*/  LOP3.LUT R32, R32, R33, RZ, 0x3c, !PT ;  /* 0x0000002120207212 */ /* 0x000fe200078e3cff */
[--C-:B------:R-:W-:Y:S01]  /*8930*/  IMAD.X R33, RZ, RZ, R5.reuse, P3 ;  /* 0x000000ffff217224 */ /* 0x100fe200018e0605 */
[----:B------:R-:W-:Y:S01]  /*8940*/  LOP3.LUT R56, R56, R57, RZ, 0x3c, !PT ;  /* 0x0000003938387212 */ /* 0x000fe200078e3cff */
[----:B------:R-:W-:Y:S01]  /*8950*/  IMAD.X R57, RZ, RZ, R5, P0 ;  /* 0x000000ffff397224 */ /* 0x000fe200000e0605 */
[----:B------:R-:W-:Y:S02]  /*8960*/  SHF.R.U64 R48, R48, 0x3, RZ ;  /* 0x0000000330307819 */ /* 0x000fe400000012ff */
[----:B------:R-:W-:-:S02]  /*8970*/  IADD3 R11, P3, R4, 0xa000, RZ ;  /* 0x0000a000040b7810 */ /* 0x000fc40007f7e0ff */
[----:B------:R-:W-:Y:S02]  /*8980*/  SHF.R.U64 R40, R40, 0x3, RZ ;  /* 0x0000000328287819 */ /* 0x000fe400000012ff */
[----:B------:R-:W-:Y:S02]  /*8990*/  SHF.R.U64 R44, R44, 0x3, RZ ;  /* 0x000000032c2c7819 */ /* 0x000fe400000012ff */
[----:B------:R-:W-:Y:S02]  /*89a0*/  SHF.R.U64 R64, R64, 0x3, RZ ;  /* 0x0000000340407819 */ /* 0x000fe400000012ff */
[----:B------:R-:W-:Y:S02]  /*89b0*/  LOP3.LUT P0, RZ, R220, 0x3, RZ, 0xc0, !PT ;  /* 0x00000003dcff7812 */ /* 0x000fe4000780c0ff */
[----:B------:R-:W-:Y:S01]  /*89c0*/  LOP3.LUT R48, R48, R49, RZ, 0x3c, !PT ;  /* 0x0000003130307212 */ /* 0x000fe200078e3cff */
[----:B------:R-:W-:Y:S01]  /*89d0*/  IMAD.X R49, RZ, RZ, R5, P2 ;  /* 0x000000ffff317224 */ /* 0x000fe200010e0605 */
[----:B------:R-:W-:-:S02]  /*89e0*/  LOP3.LUT R10, R11, 0x380, RZ, 0xc0, !PT ;  /* 0x000003800b0a7812 */ /* 0x000fc400078ec0ff */
[----:B------:R-:W-:Y:S01]  /*89f0*/  LOP3.LUT R40, R40, R41, RZ, 0x3c, !PT ;  /* 0x0000002928287212 */ /* 0x000fe200078e3cff */
[--C-:B------:R-:W-:Y:S01]  /*8a00*/  IMAD.X R41, RZ, RZ, R5.reuse, P6 ;  /* 0x000000ffff297224 */ /* 0x100fe200030e0605 */
[----:B------:R-:W-:Y:S01]  /*8a10*/  LOP3.LUT R44, R44, R45, RZ, 0x3c, !PT ;  /* 0x0000002d2c2c7212 */ /* 0x000fe200078e3cff */
[--C-:B------:R-:W-:Y:S01]  /*8a20*/  IMAD.X R45, RZ, RZ, R5.reuse, P5 ;  /* 0x000000ffff2d7224 */ /* 0x100fe200028e0605 */
[----:B------:R-:W-:Y:S01]  /*8a30*/  LOP3.LUT R64, R64, R65, RZ, 0x3c, !PT ;  /* 0x0000004140407212 */ /* 0x000fe200078e3cff */
[----:B------:R-:W-:Y:S01]  /*8a40*/  IMAD.X R65, RZ, RZ, R5, P4 ;  /* 0x000000ffff417224 */ /* 0x000fe200020e0605 */
[-C--:B------:R-:W-:Y:S02]  /*8a50*/  ISETP.GE.OR P2, PT, R18, R81.reuse, P0 ;  /* 0x000000511200720c */ /* 0x080fe40000746670 */
[----:B------:R-:W-:Y:S02]  /*8a60*/  ISETP.GE.OR P0, PT, R6, R81, P0 ;  /* 0x000000510600720c */ /* 0x000fe40000706670 */
[----:B------:R-:W-:-:S02]  /*8a70*/  IADD3 R73, P6, R4, 0xc000, RZ ;  /* 0x0000c00004497810 */ /* 0x000fc40007fde0ff */
[C---:B------:R-:W-:Y:S02]  /*8a80*/  IADD3 R69, P5, R4.reuse, 0xd000, RZ ;  /* 0x0000d00004457810 */ /* 0x040fe40007fbe0ff */
[C---:B------:R-:W-:Y:S02]  /*8a90*/  IADD3 R61, P4, R4.reuse, 0xe000, RZ ;  /* 0x0000e000043d7810 */ /* 0x040fe40007f9e0ff */
[----:B------:R-:W-:Y:S02]  /*8aa0*/  LOP3.LUT R13, R4, 0x380, RZ, 0xc0, !PT ;  /* 0x00000380040d7812 */ /* 0x000fe400078ec0ff */
[----:B------:R-:W-:Y:S01]  /*8ab0*/  SHF.R.U64 R10, R10, 0x3, RZ ;  /* 0x000000030a0a7819 */ /* 0x000fe200000012ff */
[----:B0-----:R0:W-:Y:S01]  /*8ac0*/  @!P2 ST.E desc[UR38][R20.64], R8 ;  /* 0x000000081400a985 */ /* 0x0011e2000c101926 */
[----:B------:R-:W-:Y:S02]  /*8ad0*/  LOP3.LUT R72, R73, 0x380, RZ, 0xc0, !PT ;  /* 0x0000038049487812 */ /* 0x000fe400078ec0ff */
[----:B------:R-:W-:Y:S01]  /*8ae0*/  LOP3.LUT R68, R69, 0x380, RZ, 0xc0, !PT ;  /* 0x0000038045447812 */ /* 0x000fe200078ec0ff */
[----:B-1----:R1:W-:Y:S01]  /*8af0*/  @!P0 ST.E desc[UR38][R50.64], R3 ;  /* 0x0000000332008985 */ /* 0x0023e2000c101926 */
[----:B------:R-:W-:-:S02]  /*8b00*/  LOP3.LUT R60, R61, 0x380, RZ, 0xc0, !PT ;  /* 0x000003803d3c7812 */ /* 0x000fc400078ec0ff */
[----:B------:R-:W-:Y:S01]  /*8b10*/  SHF.R.U64 R13, R13, 0x3, RZ ;  /* 0x000000030d0d7819 */ /* 0x000fe200000012ff */
[----:B------:R-:W-:Y:S01]  /*8b20*/  UIMAD UR7, UR11, UR12, URZ ;  /* 0x0000000c0b0772a4 */ /* 0x000fe2000f8e023f */
[----:B------:R-:W-:Y:S01]  /*8b30*/  LOP3.LUT R10, R10, R11, RZ, 0x3c, !PT ;  /* 0x0000000b0a0a7212 */ /* 0x000fe200078e3cff */
[--C-:B------:R-:W-:Y:S01]  /*8b40*/  IMAD.X R11, RZ, RZ, R5.reuse, P3 ;  /* 0x000000ffff0b7224 */ /* 0x100fe200018e0605 */
[----:B------:R-:W-:Y:S01]  /*8b50*/  IADD3 R9, P3, R4, 0xf000, RZ ;  /* 0x0000f00004097810 */ /* 0x000fe20007f7e0ff */
[----:B0-----:R-:W0:Y:S01]  /*8b60*/  @P1 LDC R21, c[0x0][0xcf0] ;  /* 0x00033c00ff151b82 */ /* 0x001e220000000800 */
[----:B------:R-:W-:Y:S01]  /*8b70*/  SHF.R.U64 R72, R72, 0x3, RZ ;  /* 0x0000000348487819 */ /* 0x000fe200000012ff */
[----:B------:R-:W-:Y:S01]  /*8b80*/  UIMAD.WIDE.U32 UR8, UR4, UR12, URZ ;  /* 0x0000000c040872a5 */ /* 0x000fe2000f8e003f */
[----:B------:R-:W-:Y:S01]  /*8b90*/  SHF.R.U64 R68, R68, 0x3, RZ ;  /* 0x0000000344447819 */ /* 0x000fe200000012ff */
[--C-:B------:R-:W-:Y:S01]  /*8ba0*/  IMAD.X R53, RZ, RZ, R5.reuse, P3 ;  /* 0x000000ffff357224 */ /* 0x100fe200018e0605 */
[----:B------:R-:W-:Y:S01]  /*8bb0*/  SHF.R.U64 R60, R60, 0x3, RZ ;  /* 0x000000033c3c7819 */ /* 0x000fe200000012ff */
[----:B------:R-:W-:Y:S01]  /*8bc0*/  ULDC.64 UR10, c[0x0][0xbe8] ;  /* 0x0002fa00000a7ab9 */ /* 0x000fe20000000a00 */
[----:B------:R-:W-:Y:S01]  /*8bd0*/  LOP3.LUT R4, R13, R4, RZ, 0x3c, !PT ;  /* 0x000000040d047212 */ /* 0x000fe200078e3cff */
[----:B-1----:R-:W-:Y:S01]  /*8be0*/  IMAD.U32 R3, RZ, RZ, UR16 ;  /* 0x00000010ff037e24 */ /* 0x002fe2000f8e00ff */
[----:B------:R-:W-:Y:S01]  /*8bf0*/  LOP3.LUT R72, R72, R73, RZ, 0x3c, !PT ;  /* 0x0000004948487212 */ /* 0x000fe200078e3cff */
[--C-:B------:R-:W-:Y:S01]  /*8c00*/  IMAD.X R73, RZ, RZ, R5.reuse, P6 ;  /* 0x000000ffff497224 */ /* 0x100fe200030e0605 */
[----:B------:R-:W-:Y:S01]  /*8c10*/  LOP3.LUT R68, R68, R69, RZ, 0x3c, !PT ;  /* 0x0000004544447212 */ /* 0x000fe200078e3cff */
[--C-:B------:R-:W-:Y:S01]  /*8c20*/  IMAD.X R69, RZ, RZ, R5.reuse, P5 ;  /* 0x000000ffff457224 */ /* 0x100fe200028e0605 */
[----:B------:R-:W-:Y:S01]  /*8c30*/  LOP3.LUT R60, R60, R61, RZ, 0x3c, !PT ;  /* 0x0000003d3c3c7212 */ /* 0x000fe200078e3cff */
[----:B------:R-:W-:Y:S01]  /*8c40*/  IMAD.X R61, RZ, RZ, R5, P4 ;  /* 0x000000ffff3d7224 */ /* 0x000fe200020e0605 */
[----:B------:R1:W5:Y:S01]  /*8c50*/  LD.E.128 R12, desc[UR38][R4.64] ;  /* 0x00000026040c7980 */ /* 0x000362000c101d00 */
[----:B------:R-:W-:Y:S01]  /*8c60*/  LOP3.LUT R0, R9, 0x380, RZ, 0xc0, !PT ;  /* 0x0000038009007812 */ /* 0x000fe200078ec0ff */
[----:B------:R-:W-:-:S02]  /*8c70*/  UIMAD UR7, UR4, UR13, UR7 ;  /* 0x0000000d040772a4 */ /* 0x000fc4000f8e0207 */
[----:B------:R-:W5:Y:S01]  /*8c80*/  LD.E.128 R16, desc[UR38][R16.64] ;  /* 0x0000002610107980 */ /* 0x000f62000c101d00 */
[----:B------:R-:W-:-:S03]  /*8c90*/  SHF.R.U64 R0, R0, 0x3, RZ ;  /* 0x0000000300007819 */ /* 0x000fc600000012ff */
[----:B------:R-:W5:Y:S01]  /*8ca0*/  LD.E.128 R24, desc[UR38][R24.64] ;  /* 0x0000002618187980 */ /* 0x000f62000c101d00 */
[----:B------:R-:W-:Y:S01]  /*8cb0*/  LOP3.LUT R52, R0, R9, RZ, 0x3c, !PT ;  /* 0x0000000900347212 */ /* 0x000fe200078e3cff */
[----:B-1----:R-:W1:Y:S01]  /*8cc0*/  @P1 LDC R5, c[0x0][0xcec] ;  /* 0x00033b00ff051b82 */ /* 0x002e620000000800 */
[----:B------:R-:W-:Y:S01]  /*8cd0*/  IMAD R0, R201, 0x20, R204 ;  /* 0x00000020c9007824 */ /* 0x000fe200078e02cc */
[----:B------:R-:W-:Y:S01]  /*8ce0*/  UIADD3 UR9, UR9, UR7, URZ ;  /* 0x0000000709097290 */ /* 0x000fe2000fffe03f */
        /* <DEDUP_REMOVED lines=15> */
[----:B-1----:R-:W-:-:S03]  /*8de0*/  @P1 IMAD.HI.U32 R0, R20, R5, RZ ;  /* 0x0000000514001227 */ /* 0x002fc600078e00ff */
[----:B------:R-:W5:Y:S02]  /*8df0*/  LD.E.128 R64, desc[UR38][R64.64] ;  /* 0x0000002640407980 */ /* 0x000f64000c101d00 */
[----:B0-----:R-:W-:Y:S01]  /*8e00*/  @P1 SHF.R.U32.HI R3, RZ, R21, R0 ;  /* 0x00000015ff031219 */ /* 0x001fe20000011600 */
[----:B------:R-:W-:Y:S01]  /*8e10*/  UIADD3 UR4, UR9, UR4, URZ ;  /* 0x0000000409047290 */ /* 0x000fe2000fffe03f */
[----:B------:R-:W-:Y:S01]  /*8e20*/  IMAD.U32 R4, RZ, RZ, UR8 ;  /* 0x00000008ff047e24 */ /* 0x000fe2000f8e00ff */
[----:B------:R-:W5:Y:S01]  /*8e30*/  LD.E.128 R56, desc[UR38][R56.64] ;  /* 0x0000002638387980 */ /* 0x000f62000c101d00 */
[--C-:B------:R-:W-:Y:S01]  /*8e40*/  SHF.R.S32.HI R0, RZ, 0x1f, R3.reuse ;  /* 0x0000001fff007819 */ /* 0x100fe20000011403 */
[----:B------:R-:W-:Y:S02]  /*8e50*/  IMAD.MOV R6, RZ, RZ, -R3 ;  /* 0x000000ffff067224 */ /* 0x000fe400078e0a03 */
[----:B------:R-:W-:Y:S01]  /*8e60*/  IMAD.U32 R5, RZ, RZ, UR9 ;  /* 0x00000009ff057e24 */ /* 0x000fe2000f8e00ff */
[----:B------:R-:W-:Y:S01]  /*8e70*/  ULDC.64 UR8, c[0x0][0xbe0] ;  /* 0x0002f80000087ab9 */ /* 0x000fe20000000a00 */
[----:B------:R-:W-:Y:S01]  /*8e80*/  IMAD R21, R77, R6, R20 ;  /* 0x000000064d157224 */ /* 0x000fe200078e0214 */
[----:B------:R-:W5:Y:S01]  /*8e90*/  LD.E.128 R8, desc[UR38][R10.64] ;  /* 0x000000260a087980 */ /* 0x000f62000c101d00 */
[----:B------:R-:W-:-:S02]  /*8ea0*/  IMAD R0, R0, UR8, RZ ;  /* 0x0000000800007c24 */ /* 0x000fc4000f8e02ff */
[----:B------:R-:W-:Y:S01]  /*8eb0*/  IMAD.U32 R5, RZ, RZ, UR4 ;  /* 0x00000004ff057e24 */ /* 0x000fe2000f8e00ff */
[----:B------:R-:W5:Y:S01]  /*8ec0*/  LD.E.128 R48, desc[UR38][R48.64] ;  /* 0x0000002630307980 */ /* 0x000f62000c101d00 */
[C---:B------:R-:W-:Y:S01]  /*8ed0*/  IMAD R77, R3.reuse, UR9, R0 ;  /* 0x00000009034d7c24 */ /* 0x040fe2000f8e0200 */
[----:B------:R-:W-:Y:S02]  /*8ee0*/  SHF.R.S32.HI R0, RZ, 0x1f, R21 ;  /* 0x0000001fff007819 */ /* 0x000fe40000011415 */
        /* <DEDUP_REMOVED lines=18> */
[----:B------:R-:W-:Y:S01]  /*9010*/  ISETP.GE.AND P2, PT, R80, R81, PT ;  /* 0x000000515000720c */ /* 0x000fe20003f46270 */
[----:B------:R-:W-:Y:S02]  /*9020*/  ULDC.64 UR8, c[0x0][0xb80] ;  /* 0x0002e00000087ab9 */ /* 0x000fe40000000a00 */
[----:B------:R-:W-:Y:S01]  /*9030*/  IMAD.IADD R3, R5, 0x1, R3 ;  /* 0x0000000105037824 */ /* 0x000fe200078e0203 */
[----:B------:R-:W-:Y:S01]  /*9040*/  LEA R6, P3, R4, UR8, 0x1 ;  /* 0x0000000804067c11 */ /* 0x000fe2000f8608ff */
[----:B------:R-:W-:-:S02]  /*9050*/  VIADD R151, R151, 0x32420 ;  /* 0x0003242097977836 */ /* 0x000fc40000000000 */
[----:B------:R-:W-:Y:S01]  /*9060*/  VIADD R0, R80, 0x20 ;  /* 0x0000002050007836 */ /* 0x000fe20000000000 */
[----:B------:R-:W-:Y:S02]  /*9070*/  LEA.HI.X R3, R4, UR9, R3, 0x1, P3 ;  /* 0x0000000904037c11 */ /* 0x000fe400098f0c03 */
[----:B------:R-:W-:Y:S02]  /*9080*/  PRMT R151, RZ, 0x654, R151 ;  /* 0x00000654ff977816 */ /* 0x000fe40000000097 */
[-C--:B------:R-:W-:Y:S01]  /*9090*/  ISETP.GE.AND P1, PT, R0, R81.reuse, PT ;  /* 0x000000510000720c */ /* 0x080fe20003f26270 */
[----:B------:R-:W-:Y:S01]  /*90a0*/  VIADD R0, R80, 0x40 ;  /* 0x0000004050007836 */ /* 0x000fe20000000000 */
[----:B0-----:R0:W-:Y:S01]  /*90b0*/  SYNCS.ARRIVE.TRANS64.RED.A1T0 RZ, [R151+URZ], RZ ;  /* 0x000000ff97ff79a7 */ /* 0x0011e2000810043f */
        /* <DEDUP_REMOVED lines=22> */
.L_x_10306:
[----:B------:R-:W-:Y:S05]  /*9220*/  BSYNC B1 ;  /* 0x0000000000017941 */ /* 0x000fea0003800000 */
.L_x_10305:
        /* <DEDUP_REMOVED lines=21> */
.L_x_10308:
[----:B------:R-:W-:Y:S05]  /*9380*/  BSYNC B1 ;  /* 0x0000000000017941 */ /* 0x000fea0003800000 */
.L_x_10307:
[----:B0-----:R0:W0:Y:S01]  /*9390*/  SHFL.IDX PT, R17, R3, 0x2, 0x181f ;  /* 0x00581f0003117f89 */ /* 0x00102200000e0000 */
        /* <DEDUP_REMOVED lines=11> */
[----:B------:R-:W-:Y:S02]  /*9450*/  @!P3 LEA.HI.X R5, R2, R17, R230, 0x1, P6 ;  /* 0x000000110205b211 */ /* 0x000fe400030f0ce6 */
        /* <DEDUP_REMOVED lines=8> */
.L_x_10310:
[----:B------:R-:W-:Y:S05]  /*94e0*/  BSYNC B1 ;  /* 0x0000000000017941 */ /* 0x000fea0003800000 */
.L_x_10309:
[----:B------:R-:W-:Y:S01]  /*94f0*/  VIADD R0, R80, 0x60 ;  /* 0x0000006050007836 */ /* 0x000fe20000000000 */
[----:B0--3--:R-:W0:Y:S04]  /*9500*/  SHFL.IDX PT, R3, R3, 0x3, 0x181f ;  /* 0x00781f0003037f89 */ /* 0x009e2800000e0000 */
[----:B------:R-:W-:Y:S01]  /*9510*/  ISETP.GE.AND P0, PT, R0, R81, PT ;  /* 0x000000510000720c */ /* 0x000fe20003f06270 */
[----:B------:R3:W0:-:S12]  /*9520*/  SHFL.IDX PT, R13, R6, 0x3, 0x181f ;  /* 0x00781f00060d7f89 */ /* 0x00061800000e0000 */
[----:B---3--:R-:W-:Y:S05]  /*9530*/  @P0 BRA `(.L_x_10311) ;  /* 0x0000000c00d80947 */ /* 0x008fea0003800000 */
[----:B------:R-:W-:Y:S02]  /*9540*/  ULDC UR4, c[0x0][0xbc8] ;  /* 0x0002f20000047ab9 */ /* 0x000fe40000000800 */
[----:B------:R-:W-:Y:S02]  /*9550*/  ISETP.GE.AND P3, PT, R2, UR4, PT ;  /* 0x0000000402007c0c */ /* 0x000fe4000bf66270 */
[----:B------:R-:W-:Y:S02]  /*9560*/  ISETP.GE.AND P4, PT, R23, UR4, PT ;  /* 0x0000000417007c0c */ /* 0x000fe4000bf86270 */
[----:B------:R-:W-:-:S09]  /*9570*/  ISETP.GE.AND P5, PT, R22, UR4, PT ;  /* 0x0000000416007c0c */ /* 0x000fd2000bfa6270 */
[-C--:B0-----:R-:W-:Y:S02]  /*9580*/  @!P3 LEA R4, P0, R2, R13.reuse, 0x1 ;  /* 0x0000000d0204b211 */ /* 0x081fe400078008ff */
[CC--:B------:R-:W-:Y:S02]  /*9590*/  @!P4 LEA R8, P1, R23.reuse, R13.reuse, 0x1 ;  /* 0x0000000d1708c211 */ /* 0x0c0fe400078208ff */
[----:B------:R-:W-:Y:S02]  /*95a0*/  @!P5 LEA R10, P2, R22, R13, 0x1 ;  /* 0x0000000d160ad211 */ /* 0x000fe400078408ff */
[-C--:B------:R-:W-:Y:S02]  /*95b0*/  @!P3 LEA.HI.X R5, R2, R3.reuse, R230, 0x1, P0 ;  /* 0x000000030205b211 */ /* 0x080fe400000f0ce6 */
[-C--:B------:R-:W-:Y:S02]  /*95c0*/  @!P4 LEA.HI.X R9, R23, R3.reuse, R229, 0x1, P1 ;  /* 0x000000031709c211 */ /* 0x080fe400008f0ce5 */
[----:B------:R-:W-:Y:S01]  /*95d0*/  @!P5 LEA.HI.X R11, R22, R3, R228, 0x1, P2 ;  /* 0x00000003160bd211 */ /* 0x000fe200010f0ce4 */
[----:B------:R3:W-:Y:S01]  /*95e0*/  @!P3 ST.E.128 desc[UR38][R4.64], R28 ;  /* 0x0000001c0400b985 */ /* 0x0007e2000c101d26 */
[----:B------:R-:W-:-:S03]  /*95f0*/  ISETP.GE.AND P0, PT, R200, UR4, PT ;  /* 0x00000004c8007c0c */ /* 0x000fc6000bf06270 */
[----:B------:R3:W-:Y:S04]  /*9600*/  @!P4 ST.E.128 desc[UR38][R8.64], R44 ;  /* 0x0000002c0800c985 */ /* 0x0007e8000c101d26 */
[----:B------:R3:W-:Y:S06]  /*9610*/  @!P5 ST.E.128 desc[UR38][R10.64], R48 ;  /* 0x000000300a00d985 */ /* 0x0007ec000c101d26 */
[----:B------:R-:W-:Y:S05]  /*9620*/  @P0 BRA `(.L_x_10311) ;  /* 0x0000000c009c0947 */ /* 0x000fea0003800000 */
[----:B---3--:R-:W-:-:S04]  /*9630*/  LEA R4, P0, R200, R13, 0x1 ;  /* 0x0000000dc8047211 */ /* 0x008fc800078008ff */
[----:B------:R-:W-:-:S05]  /*9640*/  LEA.HI.X R5, R200, R3, R227, 0x1, P0 ;  /* 0x00000003c8057211 */ /* 0x000fca00000f0ce3 */
[----:B------:R0:W-:Y:S01]  /*9650*/  ST.E.128 desc[UR38][R4.64], R52 ;  /* 0x0000003404007985 */ /* 0x0001e2000c101d26 */
[----:B------:R-:W-:Y:S05]  /*9660*/  BRA `(.L_x_10311) ;  /* 0x0000000c008c7947 */ /* 0x000fea0003800000 */
.L_x_10303:
[----:B------:R-:W-:Y:S01]  /*9670*/  R2UR UR4, R218 ;  /* 0x00000000da0472ca */ /* 0x000fe200000e0000 */
[----:B------:R-:W-:Y:S01]  /*9680*/  ULDC.64 UR10, c[0x0][0xd00] ;  /* 0x00034000000a7ab9 */ /* 0x000fe20000000a00 */
[----:B------:R-:W-:Y:S01]  /*9690*/  USHF.L.U32 UR8, UR61, 0x2, URZ ;  /* 0x000000023d087899 */ /* 0x000fe2000800063f */
[----:B------:R-:W0:Y:S01]  /*96a0*/  LDC R13, c[0x0][0xce8] ;  /* 0x00033a00ff0d7b82 */ /* 0x000e220000000800 */
[----:B------:R-:W-:Y:S01]  /*96b0*/  UISETP.NE.U32.AND UP0, UPT, UR10, URZ, UPT ;  /* 0x0000003f0a00728c */ /* 0x000fe2000bf05070 */
[----:B------:R-:W-:-:S03]  /*96c0*/  R2UR UR12, R203 ;  /* 0x00000000cb0c72ca */ /* 0x000fc600000e0000 */
[----:B------:R-:W-:-:S05]  /*96d0*/  UISETP.NE.AND.EX UP0, UPT, UR11, URZ, UPT, UP0 ;  /* 0x0000003f0b00728c */ /* 0x000fca000bf05300 */
[----:B------:R-:W-:Y:S01]  /*96e0*/  USHF.L.U64.HI UR9, UR61, 0x2, UR4 ;  /* 0x000000023d097899 */ /* 0x000fe20008010204 */
[----:B------:R-:W-:Y:S01]  /*96f0*/  PLOP3.LUT P2, PT, PT, PT, UP0, 0x80, 0x0 ;  /* 0x000000000000781c */ /* 0x000fe20003f4f008 */
[----:B------:R-:W-:-:S04]  /*9700*/  UIADD3 UR4, UP1, UR8, UR10, URZ ;  /* 0x0000000a08047290 */ /* 0x000fc8000ff3e03f */
[----:B------:R-:W-:Y:S02]  /*9710*/  UIADD3.X UR7, UR9, UR11, URZ, UP1, !UPT ;  /* 0x0000000b09077290 */ /* 0x000fe40008ffe43f */
[----:B------:R-:W-:Y:S01]  /*9720*/  IMAD.U32 R4, RZ, RZ, UR4 ;  /* 0x00000004ff047e24 */ /* 0x000fe2000f8e00ff */
[----:B------:R-:W-:Y:S02]  /*9730*/  ULDC.64 UR10, c[0x0][0xd08] ;  /* 0x00034200000a7ab9 */ /* 0x000fe40000000a00 */
[----:B------:R-:W-:Y:S01]  /*9740*/  UISETP.NE.U32.AND UP1, UPT, UR10, URZ, UPT ;  /* 0x0000003f0a00728c */ /* 0x000fe2000bf25070 */
[----:B------:R-:W-:-:S03]  /*9750*/  IMAD.U32 R5, RZ, RZ, UR7 ;  /* 0x00000007ff057e24 */ /* 0x000fc6000f8e00ff */
[----:B------:R-:W-:Y:S02]  /*9760*/  UISETP.NE.AND.EX UP1, UPT, UR11, URZ, UPT, UP1 ;  /* 0x0000003f0b00728c */ /* 0x000fe4000bf25310 */
[----:B------:R-:W2:Y:S01]  /*9770*/  @P2 LDG.E R3, desc[UR38][R4.64] ;  /* 0x0000002604032981 */ /* 0x000ea2000c1e1900 */
[----:B------:R-:W-:Y:S02]  /*9780*/  ULDC UR4, c[0x0][0xb88] ;  /* 0x0002e20000047ab9 */ /* 0x000fe40000000800 */
[----:B------:R-:W-:Y:S01]  /*9790*/  IMAD.U32 R0, RZ, RZ, UR4 ;  /* 0x00000004ff007e24 */ /* 0x000fe2000f8e00ff */
[----:B------:R-:W-:-:S05]  /*97a0*/  PLOP3.LUT P3, PT, PT, PT, UP1, 0x80, 0x0 ;  /* 0x000000000000781c */ /* 0x000fca0003f6f018 */
        /* <DEDUP_REMOVED lines=17> */
.L_x_10312:
        /* <DEDUP_REMOVED lines=19> */
[----:B------:R-:W-:-:S08]  /*99f0*/  UMOV UR9, UR10 ;  /* 0x0000000a00097c82 */ /* 0x000fd00008000000 */
        /* <DEDUP_REMOVED lines=29> */
.L_x_10314:
[----:B------:R-:W-:Y:S05]  /*9bd0*/  BSYNC B1 ;  /* 0x0000000000017941 */ /* 0x000fea0003800000 */
.L_x_10313:
        /* <DEDUP_REMOVED lines=30> */
[----:B------:R-:W-:Y:S02]  /*9dc0*/  IMAD R6, R4, UR10, RZ ;  /* 0x0000000a04067c24 */ /* 0x000fe4000f8e02ff */
[----:B------:R-:W-:Y:S01]  /*9dd0*/  IMAD.U32 R4, RZ, RZ, UR8 ;  /* 0x00000008ff047e24 */ /* 0x000fe2000f8e00ff */
[----:B------:R-:W-:Y:S01]  /*9de0*/  ULDC.64 UR8, c[0x0][0xbd8] ;  /* 0x0002f60000087ab9 */ /* 0x000fe20000000a00 */
[----:B------:R-:W-:Y:S02]  /*9df0*/  IMAD.U32 R5, RZ, RZ, UR4 ;  /* 0x00000004ff057e24 */ /* 0x000fe4000f8e00ff */
[----:B------:R-:W-:Y:S02]  /*9e00*/  IMAD R9, R13, R9, R8 ;  /* 0x000000090d097224 */ /* 0x000fe400078e0208 */
        /* <DEDUP_REMOVED lines=38> */
.L_x_10316:
[----:B------:R-:W-:Y:S05]  /*a070*/  BSYNC B1 ;  /* 0x0000000000017941 */ /* 0x000fea0003800000 */
.L_x_10315:
        /* <DEDUP_REMOVED lines=21> */
.L_x_10318:
[----:B------:R-:W-:Y:S05]  /*a1d0*/  BSYNC B1 ;  /* 0x0000000000017941 */ /* 0x000fea0003800000 */
.L_x_10317:
        /* <DEDUP_REMOVED lines=21> */
.L_x_10320:
[----:B------:R-:W-:Y:S05]  /*a330*/  BSYNC B1 ;  /* 0x0000000000017941 */ /* 0x000fea0003800000 */
.L_x_10319:
        /* <DEDUP_REMOVED lines=22> */
.L_x_10311:
[----:B------:R-:W-:Y:S05]  /*a4a0*/  BSYNC B0 ;  /* 0x0000000000007941 */ /* 0x000fea0003800000 */
.L_x_10302:
[----:B------:R-:W-:Y:S02]  /*a4b0*/  ULDC UR4, c[0x0][0xd3c] ;  /* 0x00034f0000047ab9 */ /* 0x000fe40000000800 */
[----:B------:R-:W-:-:S13]  /*a4c0*/  ISETP.GE.AND P0, PT, R7, UR4, PT ;  /* 0x0000000407007c0c */ /* 0x000fda000bf06270 */
[----:B------:R-:W-:Y:S05]  /*a4d0*/  @!P0 BRA `(.L_x_10321) ;  /* 0xffffff6800808947 */ /* 0x000fea000383ffff */
[----:B------:R-:W-:Y:S05]  /*a4e0*/  EXIT ;  /* 0x000000000000794d */ /* 0x000fea0003800000 */
.L_x_10277:
[----:B------:R-:W-:-:S08]  /*a4f0*/  NOP ;  /* 0x0000000000007918 */ /* 0x000fd00000000000 */
[----:B0-----:R-:W0:-:S00]  /*a500*/  USETMAXREG.DEALLOC.CTAPOOL 0x18 ;  /* 0x00000018000079c8 */ /* 0x001e0000080e0500 */
        /* <DEDUP_REMOVED lines=16> */
.L_x_10322:
        /* <DEDUP_REMOVED lines=42> */
.L_x_10328:
        /* <DEDUP_REMOVED lines=12> */
.L_x_10327:
[----:B------:R-:W-:Y:S05]  /*a970*/  BSYNC B0 ;  /* 0x0000000000007941 */ /* 0x000fea0003800000 */
.L_x_10326:
        /* <DEDUP_REMOVED lines=22> */
.L_x_10324:
        /* <DEDUP_REMOVED lines=16> */
.L_x_10329:
        /* <DEDUP_REMOVED lines=25> */
.L_x_10325:
[----:B------:R-:W-:Y:S02]  /*ad70*/  IMAD.MOV.U32 R17, RZ, RZ, RZ ;  /* 0x000000ffff117224 */ /* 0x000fe400078e00ff */
[----:B------:R-:W-:Y:S02]  /*ad80*/  IMAD.U32 R16, RZ, RZ, UR6 ;  /* 0x00000006ff107e24 */ /* 0x000fe4000f8e00ff */
[----:B------:R-:W-:-:S07]  /*ad90*/  IMAD.MOV.U32 R18, RZ, RZ, RZ ;  /* 0x000000ffff127224 */ /* 0x000fce00078e00ff */
.L_x_10330:
[----:B------:R-:W-:-:S13]  /*ada0*/  ISETP.NE.AND P0, PT, R5, RZ, PT ;  /* 0x000000ff0500720c */ /* 0x000fda0003f05270 */
[----:B------:R-:W0:Y:S01]  /*adb0*/  @!P0 S2R R3, SR_CgaCtaId ;  /* 0x0000000000038919 */ /* 0x000e220000008800 */
[----:B------:R-:W-:-:S04]  /*adc0*/  @!P0 MOV R0, 0x400 ;  /* 0x0000040000008802 */ /* 0x000fc80000000f00 */
[----:B0-----:R-:W-:-:S05]  /*add0*/  @!P0 LEA R0, R3, R0, 0x18 ;  /* 0x0000000003008211 */ /* 0x001fca00078ec0ff */
[----:B------:R0:W-:Y:S01]  /*ade0*/  @!P0 STS.128 [R0+0x324d0], R16 ;  /* 0x0324d01000008388 */ /* 0x0001e20000000c00 */
[----:B------:R-:W-:Y:S06]  /*adf0*/  BAR.ARV 0x5, 0x180 ;  /* 0x0146000000007b1d */ /* 0x000fec0000002000 */
.L_x_10323:
        /* <DEDUP_REMOVED lines=28> */
[----:B------:R0:W-:Y:S04]  /*afc0*/  STL [R1+0x10], R3 ;  /* 0x0000100301007387 */ /* 0x0001e80000100800 */
[----:B------:R-:W-:Y:S04]  /*afd0*/  STL [R1+0x6c], RZ ;  /* 0x00006cff01007387 */ /* 0x000fe80000100800 */
[----:B------:R1:W-:Y:S01]  /*afe0*/  STL [R1+0x18], R2 ;  /* 0x0000180201007387 */ /* 0x0003e20000100800 */
[----:B0-----:R-:W-:-:S03]  /*aff0*/  LOP3.LUT R3, R0, 0x40, RZ, 0xfc, !PT ;  /* 0x0000004000037812 */ /* 0x001fc600078efcff */
[----:B------:R0:W-:Y:S01]  /*b000*/  STL [R1+0x8], RZ ;  /* 0x000008ff01007387 */ /* 0x0001e20000100800 */
[C---:B-1----:R-:W-:Y:S02]  /*b010*/  LOP3.LUT R2, R0.reuse, 0x80, RZ, 0xfc, !PT ;  /* 0x0000008000027812 */ /* 0x042fe400078efcff */
[----:B------:R-:W-:-:S07]  /*b020*/  LOP3.LUT R0, R0, 0xc0, RZ, 0xfc, !PT ;  /* 0x000000c000007812 */ /* 0x000fce00078efcff */
.L_x_10439:
[----:B01----:R-:W1:Y:S02]  /*b030*/  LDC.64 R2, c[0x0][0xd88] ;  /* 0x00036200ff027b82 */ /* 0x003e640000000a00 */
[----:B-1----:R-:W-:-:S05]  /*b040*/  IMAD.WIDE R2, R19, 0x4, R2 ;  /* 0x0000000413027825 */ /* 0x002fca00078e0202 */
        /* <DEDUP_REMOVED lines=27> */
[----:B--2---:R-:W-:-:S02]  /*b200*/  IADD3 R2, P3, R10, UR4, RZ ;  /* 0x000000040a027c10 */ /* 0x004fc4000ff7e0ff */
[----:B-1----:R-:W-:Y:S02]  /*b210*/  IADD3 R4, P4, R10, UR8, RZ ;  /* 0x000000080a047c10 */ /* 0x002fe4000ff9e0ff */
        /* <DEDUP_REMOVED lines=8> */
[----:B-1----:R-:W-:-:S04]  /*b2a0*/  @P2 IADD3 R6, P3, R10, UR6, RZ ;  /* 0x000000060a062c10 */ /* 0x002fc8000ff7e0ff */
        /* <DEDUP_REMOVED lines=8> */
[----:B-1----:R-:W-:Y:S01]  /*b330*/  IMAD.U32 R6, RZ, RZ, UR4 ;  /* 0x00000004ff067e24 */ /* 0x002fe2000f8e00ff */
[----:B--2---:R1:W-:Y:S01]  /*b340*/  STL [R1+0x38], R12 ;  /* 0x0000380c01007387 */ /* 0x0043e20000100800 */
[----:B------:R-:W-:Y:S05]  /*b350*/  @P2 BRA `(.L_x_10332) ;  /* 0x0000000000142947 */ /* 0x000fea0003800000 */
[----:B------:R-:W-:Y:S05]  /*b360*/  @!P1 BRA `(.L_x_10332) ;  /* 0x0000000000109947 */ /* 0x000fea0003800000 */
[----:B------:R-:W2:Y:S04]  /*b370*/  LDG.E R7, desc[UR38][R2.64] ;  /* 0x0000002602077981 */ /* 0x000ea8000c1e1900 */
[----:B------:R-:W2:Y:S02]  /*b380*/  LDG.E R2, desc[UR38][R2.64+0x4] ;  /* 0x0000042602027981 */ /* 0x000ea4000c1e1900 */
[----:B--2---:R-:W-:-:S05]  /*b390*/  IMAD.IADD R2, R2, 0x1, -R7 ;  /* 0x0000000102027824 */ /* 0x004fca00078e0a07 */
[----:B------:R2:W-:Y:S02]  /*b3a0*/  STL [R1+0x38], R2 ;  /* 0x0000380201007387 */ /* 0x0005e40000100800 */
.L_x_10332:
[----:B--2---:R-:W-:Y:S01]  /*b3b0*/  IMAD.MOV.U32 R2, RZ, RZ, R11 ;  /* 0x000000ffff027224 */ /* 0x004fe200078e000b */
        /* <DEDUP_REMOVED lines=11> */
.L_x_10333:
[----:B------:R-:W-:Y:S05]  /*b470*/  @!P0 BRA `(.L_x_10334) ;  /* 0x00000000000c8947 */ /* 0x000fea0003800000 */
[----:B------:R-:W2:Y:S04]  /*b480*/  LDG.E R6, desc[UR38][R4.64] ;  /* 0x0000002604067981 */ /* 0x000ea8000c1e1900 */
[----:B------:R-:W2:Y:S02]  /*b490*/  LDG.E R4, desc[UR38][R4.64+0x4] ;  /* 0x0000042604047981 */ /* 0x000ea4000c1e1900 */
[----:B--2---:R-:W-:-:S07]  /*b4a0*/  IMAD.IADD R6, R4, 0x1, -R6 ;  /* 0x0000000104067824 */ /* 0x004fce00078e0a06 */
.L_x_10334:
[----:B-----5:R-:W-:Y:S01]  /*b4b0*/  IMAD.IADD R2, R6, 0x1, -R0 ;  /* 0x0000000106027824 */ /* 0x020fe200078e0a00 */
[----:B------:R-:W-:Y:S03]  /*b4c0*/  BSSY B7, `(.L_x_10335) ;  /* 0x00004e6000077945 */ /* 0x000fe60003800000 */
[C---:B------:R-:W-:Y:S01]  /*b4d0*/  VIADD R0, R2.reuse, 0x5f ;  /* 0x0000005f02007836 */ /* 0x040fe20000000000 */
[----:B------:R3:W-:Y:S01]  /*b4e0*/  STL [R1+0x48], R2 ;  /* 0x0000480201007387 */ /* 0x0007e20000100800 */
[----:B------:R-:W-:Y:S02]  /*b4f0*/  ISETP.GT.AND P0, PT, R2, RZ, PT ;  /* 0x000000ff0200720c */ /* 0x000fe40003f04270 */
[----:B------:R-:W-:-:S05]  /*b500*/  IMAD.HI R0, R0, 0x2aaaaaab, RZ ;  /* 0x2aaaaaab00007827 */ /* 0x000fca00078e02ff */
[----:B---3--:R-:W-:-:S04]  /*b510*/  SHF.R.U32.HI R2, RZ, 0x1f, R0 ;  /* 0x0000001fff027819 */ /* 0x008fc80000011600 */
[----:B------:R-:W-:-:S05]  /*b520*/  LEA.HI.SX32 R0, R0, R2, 0x1c ;  /* 0x0000000200007211 */ /* 0x000fca00078fe2ff */
[----:B------:R3:W-:Y:S01]  /*b530*/  STL [R1+0x30], R0 ;  /* 0x0000300001007387 */ /* 0x0007e20000100800 */
[----:B------:R-:W-:Y:S05]  /*b540*/  @P0 BRA `(.L_x_10336) ;  /* 0x0000000000440947 */ /* 0x000fea0003800000 */
[----:B------:R-:W4:Y:S02]  /*b550*/  S2R R3, SR_TID.X ;  /* 0x0000000000037919 */ /* 0x000f240000002100 */
[----:B----4-:R-:W-:-:S04]  /*b560*/  LOP3.LUT R3, R3, 0x7f, RZ, 0xc0, !PT ;  /* 0x0000007f03037812 */ /* 0x010fc800078ec0ff */
[----:B------:R-:W-:-:S13]  /*b570*/  ISETP.NE.AND P0, PT, R3, RZ, PT ;  /* 0x000000ff0300720c */ /* 0x000fda0003f05270 */
[----:B------:R-:W-:Y:S05]  /*b580*/  @P0 BRA `(.L_x_10337) ;  /* 0x0000004c00640947 */ /* 0x000fea0003800000 */
[----:B------:R-:W4:Y:S01]  /*b590*/  S2R R3, SR_LANEID ;  /* 0x0000000000037919 */ /* 0x000f220000000000 */
[----:B------:R-:W-:Y:S01]  /*b5a0*/  VOTEU.ANY UR4, UPT, PT ;  /* 0x0000000000047886 */ /* 0x000fe200038e0100 */
[----:B------:R-:W5:Y:S01]  /*b5b0*/  LDC.64 R4, c[0x0][0xd60] ;  /* 0x00035800ff047b82 */ /* 0x000f620000000a00 */
[----:B---3--:R-:W4:Y:S08]  /*b5c0*/  FLO.U32 R0, UR4 ;  /* 0x0000000400007d00 */ /* 0x008f3000080e0000 */
[----:B------:R-:W5:Y:S01]  /*b5d0*/  POPC R2, UR4 ;  /* 0x0000000400027d09 */ /* 0x000f620008000000 */
[----:B----4-:R-:W-:-:S13]  /*b5e0*/  ISETP.EQ.U32.AND P0, PT, R0, R3, PT ;  /* 0x000000030000720c */ /* 0x010fda0003f02070 */
[----:B-----5:R-:W3:Y:S01]  /*b5f0*/  @P0 ATOMG.E.ADD.STRONG.GPU PT, R5, desc[UR38][R4.64], R2 ;  /* 0x00000002040509a8 */ /* 0x020ee200081ee1e6 */
[----:B------:R-:W4:Y:S02]  /*b600*/  S2R R3, SR_LTMASK ;  /* 0x0000000000037919 */ /* 0x000f240000003900 */
[----:B----4-:R-:W-:-:S06]  /*b610*/  LOP3.LUT R3, R3, UR4, RZ, 0xc0, !PT ;  /* 0x0000000403037c12 */ /* 0x010fcc000f8ec0ff */
[----:B------:R-:W4:Y:S01]  /*b620*/  POPC R3, R3 ;  /* 0x0000000300037309 */ /* 0x000f220000000000 */
[----:B---3--:R-:W4:Y:S02]  /*b630*/  SHFL.IDX PT, R0, R5, R0, 0x1f ;  /* 0x00001f0005007589 */ /* 0x008f2400000e0000 */
[----:B----4-:R-:W-:Y:S01]  /*b640*/  IADD3 R16, R0, UR40, R3 ;  /* 0x0000002800107c10 */ /* 0x010fe2000fffe003 */
[----:B------:R-:W-:Y:S06]  /*b650*/  BRA `(.L_x_10337) ;  /* 0x0000004c00307947 */ /* 0x000fec0003800000 */
.L_x_10336:
[----:B---3--:R-:W3:Y:S01]  /*b660*/  LDL R0, [R1+0x4] ;  /* 0x0000040001007983 */ /* 0x008ee20000100800 */
        /* <DEDUP_REMOVED lines=16> */
[----:B-1----:R-:W-:Y:S02]  /*b770*/  IMAD.MOV.U32 R12, RZ, RZ, 0x1 ;  /* 0x00000001ff0c7424 */ /* 0x002fe400078e00ff */
[----:B------:R-:W-:-:S07]  /*b780*/  IMAD.MOV.U32 R13, RZ, RZ, RZ ;  /* 0x000000ffff0d7224 */ /* 0x000fce00078e00ff */
[----:B------:R-:W-:-:S07]  /*b790*/  LEPC R20, `(.L_x_10339) ;  /* 0x000000001014794e */ /* 0x000fce0000000000 */
[----:B0--3--:R-:W-:Y:S05]  /*b7a0*/  CALL.ABS.NOINC R2 ;  /* 0x0000000002007343 */ /* 0x009fea0003c00000 */
.L_x_10339:
[----:B------:R-:W-:Y:S05]  /*b7b0*/  BSYNC B6 ;  /* 0x0000000000067941 */ /* 0x000fea0003800000 */
.L_x_10338:
        /* <DEDUP_REMOVED lines=17> */
[----:B-1----:R-:W-:Y:S02]  /*b8d0*/  IMAD.MOV.U32 R12, RZ, RZ, 0x1 ;  /* 0x00000001ff0c7424 */ /* 0x002fe400078e00ff */
[----:B---3--:R-:W-:-:S07]  /*b8e0*/  IMAD.MOV.U32 R13, RZ, RZ, RZ ;  /* 0x000000ffff0d7224 */ /* 0x008fce00078e00ff */
[----:B------:R-:W-:-:S07]  /*b8f0*/  LEPC R20, `(.L_x_10342) ;  /* 0x000000001014794e */ /* 0x000fce0000000000 */
[----:B0---4-:R-:W-:Y:S05]  /*b900*/  CALL.ABS.NOINC R2 ;  /* 0x0000000002007343 */ /* 0x011fea0003c00000 */
.L_x_10342:
        /* <DEDUP_REMOVED lines=16> */
.L_x_10341:
[----:B------:R-:W-:Y:S05]  /*ba10*/  BSYNC B6 ;  /* 0x0000000000067941 */ /* 0x000fea0003800000 */
.L_x_10340:
        /* <DEDUP_REMOVED lines=10> */
[----:B--2---:R2:W3:Y:S01]  /*bac0*/  @P0 LDG.E R7, desc[UR38][R2.64] ;  /* 0x0000002602070981 */ /* 0x0044e2000c1e1900 */
[----:B-----5:R-:W-:Y:S01]  /*bad0*/  VIADD R9, R0, 0xffffffff ;  /* 0xffffffff00097836 */ /* 0x020fe20000000000 */
[----:B--2---:R-:W2:Y:S01]  /*bae0*/  LDC.64 R2, c[0x0][0x418] ;  /* 0x00010600ff027b82 */ /* 0x004ea20000000a00 */
[----:B---3--:R-:W-:Y:S01]  /*baf0*/  SHF.R.S32.HI R8, RZ, 0x1f, R7 ;  /* 0x0000001fff087819 */ /* 0x008fe20000011407 */
[----:B------:R3:W-:Y:S04]  /*bb00*/  @P0 STL [R1+0xc], R7 ;  /* 0x00000c0701000387 */ /* 0x0007e80000100800 */
[----:B------:R3:W-:Y:S04]  /*bb10*/  STL [R1+0x2c], R9 ;  /* 0x00002c0901007387 */ /* 0x0007e80000100800 */
        /* <DEDUP_REMOVED lines=10> */
.L_x_10456:
[----:B--2---:R-:W2:Y:S01]  /*bbc0*/  LDL.LU R4, [R1+0x14] ;  /* 0x0000140001047983 */ /* 0x004ea20000300800 */
[----:B------:R-:W-:Y:S02]  /*bbd0*/  PLOP3.LUT P1, PT, PT, PT, PT, 0x8, 0x0 ;  /* 0x000000000000781c */ /* 0x000fe40003f2e170 */
[----:B---3--:R-:W-:Y:S01]  /*bbe0*/  ISETP.NE.AND P0, PT, R14, RZ, PT ;  /* 0x000000ff0e00720c */ /* 0x008fe20003f05270 */
        /* <DEDUP_REMOVED lines=8> */
.L_x_10459:
[----:B------:R-:W-:Y:S05]  /*bc70*/  @!P6 BRA `(.L_x_10344) ;  /* 0x000000040014e947 */ /* 0x000fea0003800000 */
[----:B------:R2:W-:Y:S01]  /*bc80*/  STL [R1+0x70], R9 ;  /* 0x0000700901007387 */ /* 0x0005e20000100800 */
[----:B------:R-:W-:-:S04]  /*bc90*/  ISETP.NE.U32.AND P0, PT, R2, RZ, PT ;  /* 0x000000ff0200720c */ /* 0x000fc80003f05070 */
[----:B------:R-:W-:-:S13]  /*bca0*/  ISETP.NE.AND.EX P0, PT, R3, RZ, PT, P0 ;  /* 0x000000ff0300720c */ /* 0x000fda0003f05300 */
[----:B--2---:R-:W-:Y:S05]  /*bcb0*/  @!P0 BRA `(.L_x_10346) ;  /* 0x0000000000508947 */ /* 0x004fea0003800000 */
[----:B------:R-:W2:Y:S01]  /*bcc0*/  LDC R6, c[0x0][0x43c] ;  /* 0x00010f00ff067b82 */ /* 0x000ea20000000800 */
[----:B---3--:R-:W-:Y:S01]  /*bcd0*/  IMAD.MOV.U32 R0, RZ, RZ, R9 ;  /* 0x000000ffff007224 */ /* 0x008fe200078e0009 */
[----:B------:R-:W-:Y:S01]  /*bce0*/  ULDC.64 UR4, c[0x0][0x428] ;  /* 0x00010a0000047ab9 */ /* 0x000fe20000000a00 */
[----:B--2---:R-:W-:-:S13]  /*bcf0*/  ISETP.NE.AND P0, PT, R6, 0x1, PT ;  /* 0x000000010600780c */ /* 0x004fda0003f05270 */
        /* <DEDUP_REMOVED lines=14> */
[----:B------:R-:W2:Y:S04]  /*bde0*/  LDG.E R0, desc[UR38][R2.64] ;  /* 0x0000002602007981 */ /* 0x000ea8000c1e1900 */
[----:B--2---:R2:W-:Y:S02]  /*bdf0*/  STL [R1], R0 ;  /* 0x0000000001007387 */ /* 0x0045e40000100800 */
.L_x_10346:
[----:B------:R-:W4:Y:S04]  /*be00*/  LDL R7, [R1+0x4] ;  /* 0x0000040001077983 */ /* 0x000f280000100800 */
[----:B--23--:R-:W4:Y:S04]  /*be10*/  LDL R0, [R1+0x8] ;  /* 0x0000080001007983 */ /* 0x00cf280000100800 */
[----:B------:R-:W2:Y:S01]  /*be20*/  LDL R2, [R1+0x18] ;  /* 0x0000180001027983 */ /* 0x000ea20000100800 */
[----:B----4-:R-:W-:Y:S01]  /*be30*/  IMAD R0, R0, 0x8, R7 ;  /* 0x0000000800007824 */ /* 0x010fe200078e0207 */
[----:B--2---:R-:W-:-:S04]  /*be40*/  SHF.L.U32 R2, R2, 0x1f, RZ ;  /* 0x0000001f02027819 */ /* 0x004fc800000006ff */
[----:B------:R-:W2:Y:S02]  /*be50*/  SYNCS.PHASECHK.TRANS64.TRYWAIT P0, [R0+URZ+0x32440], R2 ;  /* 0x03244002000075a7 */ /* 0x000ea4000800017f */
[----:B--2---:R-:W-:Y:S05]  /*be60*/  @!P0 BRA `(.L_x_10347) ;  /* 0x00000054008c8947 */ /* 0x004fea0003800000 */
.L_x_10460:
        /* <DEDUP_REMOVED lines=11> */
.L_x_10348:
[----:B------:R-:W3:Y:S04]  /*bf20*/  LDL R7, [R1+0x4] ;  /* 0x0000040001077983 */ /* 0x000ee80000100800 */
[----:B------:R-:W3:Y:S04]  /*bf30*/  LDL R6, [R1+0x8] ;  /* 0x0000080001067983 */ /* 0x000ee80000100800 */
[----:B------:R-:W4:Y:S04]  /*bf40*/  LDL R5, [R1+0x70] ;  /* 0x0000700001057983 */ /* 0x000f280000100800 */
[----:B------:R-:W5:Y:S04]  /*bf50*/  LDL R4, [R1+0x20] ;  /* 0x0000200001047983 */ /* 0x000f680000100800 */
[----:B------:R-:W5:Y:S04]  /*bf60*/  LDL R3, [R1] ;  /* 0x0000000001037983 */ /* 0x000f680000100800 */
[----:B--2---:R-:W2:Y:S01]  /*bf70*/  LDL.LU R2, [R1+0x14] ;  /* 0x0000140001027983 */ /* 0x004ea20000300800 */
        /* <DEDUP_REMOVED lines=8> */
[----:B---3--:R-:W-:Y:S01]  /*c000*/  IMAD R0, R6, 0x3000, R7 ;  /* 0x0000300006007824 */ /* 0x008fe200078e0207 */
[----:B----4-:R-:W-:-:S04]  /*c010*/  R2UR UR11, R5 ;  /* 0x00000000050b72ca */ /* 0x010fc800000e0000 */
[----:B------:R-:W-:Y:S02]  /*c020*/  R2UR UR8, R0 ;  /* 0x00000000000872ca */ /* 0x000fe400000e0000 */
[----:B-----5:R-:W-:Y:S02]  /*c030*/  R2UR UR4, R4 ;  /* 0x00000000040472ca */ /* 0x020fe400000e0000 */
[----:B------:R-:W-:Y:S02]  /*c040*/  R2UR UR13, R3 ;  /* 0x00000000030d72ca */ /* 0x000fe400000e0000 */
[----:B--2---:R-:W-:-:S07]  /*c050*/  LOP3.LUT R2, R2, 0xfffffffe, RZ, 0xc0, !PT ;  /* 0xfffffffe02027812 */ /* 0x004fce00078ec0ff */
[----:B------:R-:W-:Y:S01]  /*c060*/  UIADD3 UR8, UR8, 0x1c400, URZ ;  /* 0x0001c40008087890 */ /* 0x000fe2000fffe03f */
[----:B------:R-:W-:Y:S01]  /*c070*/  @P0 LOP3.LUT R2, R2, 0x1, RZ, 0xfc, !PT ;  /* 0x0000000102020812 */ /* 0x000fe200078efcff */
[----:B------:R-:W-:-:S03]  /*c080*/  UIMAD UR11, UR11, 0x60, UR4 ;  /* 0x000000600b0b78a4 */ /* 0x000fc6000f8e0204 */
[----:B------:R-:W-:Y:S01]  /*c090*/  UMOV UR4, 0x0 ;  /* 0x0000000000047882 */ /* 0x000fe20000000000 */
[----:B------:R2:W-:Y:S05]  /*c0a0*/  STL [R1+0x14], R2 ;  /* 0x0000140201007387 */ /* 0x0005ea0000100800 */
[----:B------:R2:W-:Y:S01]  /*c0b0*/  UTMALDG.4D [UR8], [UR6], desc[UR4] ;  /* 0x00000408060075b4 */ /* 0x0005e20008019000 */
[----:B------:R-:W-:Y:S02]  /*c0c0*/  NOP ;  /* 0x0000000000007918 */ /* 0x000fe40000000000 */
.L_x_10344:
        /* <DEDUP_REMOVED lines=33> */
[----:B-1----:R-:W-:Y:S02]  /*c2e0*/  IMAD.MOV.U32 R12, RZ, RZ, 0x1 ;  /* 0x00000001ff0c7424 */ /* 0x002fe400078e00ff */
[----:B------:R-:W-:-:S07]  /*c2f0*/  IMAD.MOV.U32 R13, RZ, RZ, RZ ;  /* 0x000000ffff0d7224 */ /* 0x000fce00078e00ff */
[----:B------:R-:W-:-:S07]  /*c300*/  LEPC R20, `(.L_x_10350) ;  /* 0x000000001014794e */ /* 0x000fce0000000000 */
[----:B0-2---:R-:W-:Y:S05]  /*c310*/  CALL.ABS.NOINC R2 ;  /* 0x0000000002007343 */ /* 0x005fea0003c00000 */
.L_x_10350:
[----:B------:R-:W-:Y:S05]  /*c320*/  BSYNC B6 ;  /* 0x0000000000067941 */ /* 0x000fea0003800000 */
.L_x_10349:
[----:B------:R-:W3:Y:S01]  /*c330*/  LDL R4, [R1+0x40] ;  /* 0x0000400001047983 */ /* 0x000ee20000100800 */
[----:B------:R-:W4:Y:S03]  /*c340*/  LDC R6, c[0x0][0x448] ;  /* 0x00011200ff067b82 */ /* 0x000f260000000800 */
[----:B------:R-:W3:Y:S04]  /*c350*/  LDL R10, [R1+0x28] ;  /* 0x00002800010a7983 */ /* 0x000ee80000100800 */
[----:B------:R-:W3:Y:S01]  /*c360*/  LDL R9, [R1+0x50] ;  /* 0x0000500001097983 */ /* 0x000ee20000100800 */
[----:B--2---:R-:W2:Y:S01]  /*c370*/  S2R R2, SR_TID.X ;  /* 0x0000000000027919 */ /* 0x004ea20000002100 */
[----:B------:R-:W0:Y:S02]  /*c380*/  S2R R0, SR_TID.X ;  /* 0x0000000000007919 */ /* 0x000e240000002100 */
[----:B------:R-:W3:Y:S04]  /*c390*/  LDL R8, [R1+0x58] ;  /* 0x0000580001087983 */ /* 0x000ee80000100800 */
[----:B------:R-:W3:Y:S01]  /*c3a0*/  LDL R7, [R1+0x34] ;  /* 0x0000340001077983 */ /* 0x000ee20000100800 */
[----:B----4-:R-:W-:Y:S01]  /*c3b0*/  ISETP.NE.AND P0, PT, R6, 0x1, PT ;  /* 0x000000010600780c */ /* 0x010fe20003f05270 */
[----:B------:R-:W-:Y:S01]  /*c3c0*/  IMAD.SHL.U32 R17, R17, 0x80, RZ ;  /* 0x0000008011117824 */ /* 0x000fe200078e00ff */
[----:B------:R-:W-:Y:S01]  /*c3d0*/  ULDC.64 UR4, c[0x0][0x298] ;  /* 0x0000a60000047ab9 */ /* 0x000fe20000000a00 */
[----:B------:R-:W-:-:S10]  /*c3e0*/  ULDC.64 UR6, c[0x0][0x280] ;  /* 0x0000a00000067ab9 */ /* 0x000fd40000000a00 */
[----:B------:R-:W4:Y:S01]  /*c3f0*/  @P0 LDC R3, c[0x0][0x450] ;  /* 0x00011400ff030b82 */ /* 0x000f220000000800 */
[----:B--2---:R-:W-:-:S04]  /*c400*/  LOP3.LUT R2, R2, 0x7f, RZ, 0xc0, !PT ;  /* 0x0000007f02027812 */ /* 0x004fc800078ec0ff */
[----:B------:R-:W-:Y:S01]  /*c410*/  SHF.R.U32.HI R2, RZ, 0x3, R2 ;  /* 0x00000003ff027819 */ /* 0x000fe20000011602 */
[----:B0-----:R-:W-:-:S05]  /*c420*/  IMAD.SHL.U32 R0, R0, 0x10, RZ ;  /* 0x0000001000007824 */ /* 0x001fca00078e00ff */
[----:B------:R-:W-:Y:S02]  /*c430*/  LOP3.LUT R0, R2, 0x70, R0, 0xf8, !PT ;  /* 0x0000007002007812 */ /* 0x000fe400078ef800 */
[----:B------:R-:W0:Y:S02]  /*c440*/  @P0 LDC R2, c[0x0][0x44c] ;  /* 0x00011300ff020b82 */ /* 0x000e240000000800 */
[----:B------:R-:W-:-:S05]  /*c450*/  LOP3.LUT R5, R0, R17, RZ, 0xfc, !PT ;  /* 0x0000001100057212 */ /* 0x000fca00078efcff */
        /* <DEDUP_REMOVED lines=27> */
[----:B--2---:R-:W2:Y:S01]  /*c610*/  S2R R5, SR_TID.X ;  /* 0x0000000000057919 */ /* 0x004ea20000002100 */
[----:B------:R-:W-:Y:S02]  /*c620*/  IMAD.IADD R3, R3, 0x1, R4 ;  /* 0x0000000103037824 */ /* 0x000fe400078e0204 */
[----:B------:R-:W-:-:S05]  /*c630*/  SHF.R.S32.HI R4, RZ, 0x1f, R0 ;  /* 0x0000001fff047819 */ /* 0x000fca0000011400 */
[----:B------:R-:W-:Y:S02]  /*c640*/  IMAD R4, R4, UR4, RZ ;  /* 0x0000000404047c24 */ /* 0x000fe4000f8e02ff */
[----:B------:R-:W-:Y:S01]  /*c650*/  IMAD.WIDE.U32 R2, R0, UR4, R2 ;  /* 0x0000000400027c25 */ /* 0x000fe2000f8e0002 */
[----:B------:R-:W-:-:S03]  /*c660*/  ULDC UR4, c[0x0][0x2b8] ;  /* 0x0000ae0000047ab9 */ /* 0x000fc60000000800 */
[----:B------:R-:W-:Y:S01]  /*c670*/  IMAD R4, R0, UR5, R4 ;  /* 0x0000000500047c24 */ /* 0x000fe2000f8e0204 */
[----:B------:R-:W-:-:S03]  /*c680*/  LEA R0, P1, R2, UR6, 0x1 ;  /* 0x0000000602007c11 */ /* 0x000fc6000f8208ff */
[----:B------:R-:W-:Y:S02]  /*c690*/  IMAD.IADD R4, R3, 0x1, R4 ;  /* 0x0000000103047824 */ /* 0x000fe400078e0204 */
[----:B--2---:R-:W-:-:S05]  /*c6a0*/  IMAD.SHL.U32 R10, R5, 0x8, RZ ;  /* 0x00000008050a7824 */ /* 0x004fca00078e00ff */
[----:B------:R-:W-:Y:S02]  /*c6b0*/  LOP3.LUT R10, R10, 0x38, RZ, 0xc0, !PT ;  /* 0x000000380a0a7812 */ /* 0x000fe400078ec0ff */
[----:B------:R-:W-:Y:S02]  /*c6c0*/  LOP3.LUT R5, R5, 0x7f, RZ, 0xc0, !PT ;  /* 0x0000007f05057812 */ /* 0x000fe400078ec0ff */
[----:B------:R-:W-:Y:S01]  /*c6d0*/  ISETP.GE.AND P0, PT, R10, UR4, PT ;  /* 0x000000040a007c0c */ /* 0x000fe2000bf06270 */
[----:B------:R-:W-:Y:S01]  /*c6e0*/  UMOV UR4, 0xffffffff ;  /* 0xffffffff00047882 */ /* 0x000fe20000000000 */
[----:B------:R-:W-:Y:S02]  /*c6f0*/  LEA.HI.X R2, R2, UR7, R4, 0x1, P1 ;  /* 0x0000000702027c11 */ /* 0x000fe400088f0c04 */
[----:B------:R-:W-:Y:S01]  /*c700*/  SHF.R.U32.HI R8, RZ, 0x3, R5 ;  /* 0x00000003ff087819 */ /* 0x000fe20000011605 */
[----:B0-----:R-:W-:Y:S08]  /*c710*/  BRA.DIV UR4, `(.L_x_10351) ;  /* 0x0000004e04747947 */ /* 0x001ff0000b800000 */
[----:B------:R-:W2:Y:S01]  /*c720*/  LDL R7, [R1+0x38] ;  /* 0x0000380001077983 */ /* 0x000ea20000100800 */
[----:B------:R-:W-:-:S03]  /*c730*/  IMAD.IADD R17, R8, 0x1, R17 ;  /* 0x0000000108117824 */ /* 0x000fc600078e0211 */
[----:B------:R-:W0:Y:S01]  /*c740*/  SHFL.IDX PT, R5, R0, RZ, 0x181f ;  /* 0x00181fff00057589 */ /* 0x000e2200000e0000 */
[----:B------:R-:W-:-:S03]  /*c750*/  VIADD R8, R17, 0x10 ;  /* 0x0000001011087836 */ /* 0x000fc60000000000 */
[----:B------:R-:W3:Y:S04]  /*c760*/  SHFL.IDX PT, R4, R2, RZ, 0x181f ;  /* 0x00181fff02047589 */ /* 0x000ee800000e0000 */
[----:B------:R4:W-:Y:S01]  /*c770*/  STL [R1+0x3c], R8 ;  /* 0x00003c0801007387 */ /* 0x0009e20000100800 */
[----:B--2---:R-:W-:-:S03]  /*c780*/  IMAD R3, R7, R6, RZ ;  /* 0x0000000607037224 */ /* 0x004fc600078e02ff */
[----:B------:R-:W2:Y:S02]  /*c790*/  SHFL.IDX PT, R6, R0, 0x1, 0x181f ;  /* 0x00381f0000067f89 */ /* 0x000ea400000e0000 */
[CC--:B------:R-:W-:Y:S02]  /*c7a0*/  ISETP.GE.AND P1, PT, R17.reuse, R3.reuse, PT ;  /* 0x000000031100720c */ /* 0x0c0fe40003f26270 */
[----:B------:R-:W1:Y:S01]  /*c7b0*/  SHFL.IDX PT, R7, R2, 0x1, 0x181f ;  /* 0x00381f0002077f89 */ /* 0x000e6200000e0000 */
[----:B------:R-:W-:Y:S01]  /*c7c0*/  ISETP.GE.AND P2, PT, R8, R3, PT ;  /* 0x000000030800720c */ /* 0x000fe20003f46270 */
[----:B----4-:R-:W-:-:S05]  /*c7d0*/  VIADD R8, R17, 0x20 ;  /* 0x0000002011087836 */ /* 0x010fca0000000000 */
[----:B------:R-:W-:Y:S04]  /*c7e0*/  STL [R1+0x4c], R8 ;  /* 0x00004c0801007387 */ /* 0x000fe80000100800 */
[----:B0-----:R-:W-:-:S05]  /*c7f0*/  @!P1 LEA R5, P3, R10, R5, 0x1 ;  /* 0x000000050a059211 */ /* 0x001fca00078608ff */
[----:B---3--:R-:W-:-:S05]  /*c800*/  @!P1 IMAD.X R4, RZ, RZ, R4, P3 ;  /* 0x000000ffff049224 */ /* 0x008fca00018e0604 */
[----:B------:R-:W-:-:S04]  /*c810*/  @!P1 LOP3.LUT R5, R5, R4, RZ, 0x3c, !PT ;  /* 0x0000000405059212 */ /* 0x000fc800078e3cff */
[----:B------:R-:W-:-:S04]  /*c820*/  @!P1 LOP3.LUT R4, R5, R4, RZ, 0x3c, !PT ;  /* 0x0000000405049212 */ /* 0x000fc800078e3cff */
[----:B------:R-:W-:-:S05]  /*c830*/  @!P1 LOP3.LUT R5, R5, R4, RZ, 0x3c, !PT ;  /* 0x0000000405059212 */ /* 0x000fca00078e3cff */
[----:B-----5:R2:W-:Y:S02]  /*c840*/  @!P1 LDGSTS.E.BYPASS.LTC128B.128 [R9+0x18400], desc[UR38][R4.64], !P0 ;  /* 0x1840000004099fae */ /* 0x0205e4000c101d66 */
[----:B--2---:R-:W-:Y:S02]  /*c850*/  @!P2 LEA R5, P1, R10, R6, 0x1 ;  /* 0x000000060a05a211 */ /* 0x004fe400078208ff */
[----:B------:R-:W-:Y:S03]  /*c860*/  SHFL.IDX PT, R6, R2, 0x2, 0x181f ;  /* 0x00581f0002067f89 */ /* 0x000fe600000e0000 */
[----:B-1----:R-:W-:Y:S01]  /*c870*/  @!P2 IMAD.X R4, RZ, RZ, R7, P1 ;  /* 0x000000ffff04a224 */ /* 0x002fe200008e0607 */
[----:B------:R-:W-:Y:S01]  /*c880*/  ISETP.GE.AND P1, PT, R8, R3, PT ;  /* 0x000000030800720c */ /* 0x000fe20003f26270 */
[----:B------:R-:W-:-:S03]  /*c890*/  VIADD R7, R17, 0x30 ;  /* 0x0000003011077836 */ /* 0x000fc60000000000 */
[-C--:B------:R-:W-:Y:S02]  /*c8a0*/  @!P2 LOP3.LUT R5, R5, R4.reuse, RZ, 0x3c, !PT ;  /* 0x000000040505a212 */ /* 0x080fe400078e3cff */
[----:B------:R-:W-:Y:S02]  /*c8b0*/  STL [R1+0x54], R7 ;  /* 0x0000540701007387 */ /* 0x000fe40000100800 */
        /* <DEDUP_REMOVED lines=54> */
.L_x_10477:
        /* <DEDUP_REMOVED lines=12> */
.L_x_10352:
[----:B-1----:R-:W2:Y:S01]  /*cce0*/  LDL R2, [R1+0x4] ;  /* 0x0000040001027983 */ /* 0x002ea20000100800 */
[----:B------:R-:W-:Y:S02]  /*ccf0*/  PLOP3.LUT P1, PT, P1, P0, PT, 0xa2, 0x0 ;  /* 0x000000000000781c */ /* 0x000fe40000f21472 */
[----:B--2---:R-:W-:-:S08]  /*cd00*/  @P0 R2UR P1, UR4, R2 ;  /* 0x00000000020402ca */ /* 0x004fd00000020000 */
[----:B------:R-:W-:-:S05]  /*cd10*/  @P0 PLOP3.LUT P0, PT, P1, PT, PT, 0x80, 0x0 ;  /* 0x000000000000081c */ /* 0x000fca0000f0f070 */
[----:B------:R-:W-:Y:S01]  /*cd20*/  @!P1 SYNCS.ARRIVE.TRANS64.RED.A0T1 RZ, [UR4+0x32400], RZ ;  /* 0x032400ffffff99a7 */ /* 0x000fe20008200404 */
[----:B------:R-:W-:Y:S07]  /*cd30*/  @!P1 ARRIVES.LDGSTSBAR.64.TRANSCNT [UR4+0x32400] ;  /* 0x03240000ff0099b0 */ /* 0x000fee0008000a84 */
[----:B------:R-:W-:Y:S05]  /*cd40*/  @P0 BRA.U.ANY `(.L_x_10352) ;  /* 0xfffffffd00e40947 */ /* 0x000fea000393ffff */
[----:B------:R-:W-:Y:S01]  /*cd50*/  NOP ;  /* 0x0000000000007918 */ /* 0x000fe20000000000 */
[----:B------:R-:W2:Y:S01]  /*cd60*/  LDL.LU R0, [R1+0x40] ;  /* 0x0000400001007983 */ /* 0x000ea20000300800 */
[----:B------:R0:W-:Y:S01]  /*cd70*/  SYNCS.ARRIVE.TRANS64.A1T0 RZ, [R2+URZ+0x32400], RZ ;  /* 0x032400ff02ff79a7 */ /* 0x0001e2000810003f */
[----:B------:R-:W-:Y:S02]  /*cd80*/  ULDC.64 UR4, c[0x0][0x398] ;  /* 0x0000e60000047ab9 */ /* 0x000fe40000000a00 */
        /* <DEDUP_REMOVED lines=27> */
.L_x_10354:
[----:B------:R-:W-:Y:S05]  /*cf40*/  BSYNC B6 ;  /* 0x0000000000067941 */ /* 0x000fea0003800000 */
.L_x_10353:
[----:B------:R-:W2:Y:S01]  /*cf50*/  LDL.LU R6, [R1+0x28] ;  /* 0x0000280001067983 */ /* 0x000ea20000300800 */
[----:B------:R-:W-:Y:S01]  /*cf60*/  ULDC.64 UR4, c[0x0][0x3d8] ;  /* 0x0000f60000047ab9 */ /* 0x000fe20000000a00 */
[----:B------:R-:W-:Y:S02]  /*cf70*/  ULDC.64 UR6, c[0x0][0x390] ;  /* 0x0000e40000067ab9 */ /* 0x000fe40000000a00 */
[----:B0-----:R-:W2:Y:S04]  /*cf80*/  LDL.LU.64 R2, [R1+0x40] ;  /* 0x0000400001027983 */ /* 0x001ea80000300a00 */
[----:B------:R-:W3:Y:S04]  /*cf90*/  LDL.LU R0, [R1+0x50] ;  /* 0x0000500001007983 */ /* 0x000ee80000300800 */
[----:B------:R-:W4:Y:S04]  /*cfa0*/  LDL.LU R5, [R1+0x58] ;  /* 0x0000580001057983 */ /* 0x000f280000300800 */
[----:B------:R-:W4:Y:S04]  /*cfb0*/  LDL.LU R4, [R1+0x34] ;  /* 0x0000340001047983 */ /* 0x000f280000300800 */
[----:B------:R-:W4:Y:S01]  /*cfc0*/  LDL.LU R7, [R1+0x24] ;  /* 0x0000240001077983 */ /* 0x000f220000300800 */
[----:B-----5:R-:W0:Y:S01]  /*cfd0*/  S2R R8, SR_TID.X ;  /* 0x0000000000087919 */ /* 0x020e220000002100 */
[----:B--2---:R-:W-:-:S02]  /*cfe0*/  IMAD.MOV.U32 R3, RZ, RZ, R6 ;  /* 0x000000ffff037224 */ /* 0x004fc400078e0006 */
[----:B------:R-:W1:Y:S01]  /*cff0*/  LDC R6, c[0x0][0x448] ;  /* 0x00011200ff067b82 */ /* 0x000e620000000800 */
[----:B---3--:R-:W-:Y:S02]  /*d000*/  IMAD R0, R0, UR4, RZ ;  /* 0x0000000400007c24 */ /* 0x008fe4000f8e02ff */
[----:B------:R-:W-:-:S04]  /*d010*/  IMAD.WIDE.U32 R2, R18, UR4, R2 ;  /* 0x0000000412027c25 */ /* 0x000fc8000f8e0002 */
[----:B------:R-:W-:Y:S01]  /*d020*/  IMAD R0, R18, UR5, R0 ;  /* 0x0000000512007c24 */ /* 0x000fe2000f8e0200 */
[----:B------:R-:W-:-:S03]  /*d030*/  ULDC.64 UR4, c[0x0][0x3e0] ;  /* 0x0000f80000047ab9 */ /* 0x000fc60000000a00 */
[----:B------:R-:W-:Y:S02]  /*d040*/  IMAD.IADD R3, R3, 0x1, R0 ;  /* 0x0000000103037824 */ /* 0x000fe400078e0200 */
[----:B----4-:R-:W-:Y:S01]  /*d050*/  IMAD R0, R5, UR4, RZ ;  /* 0x0000000405007c24 */ /* 0x010fe2000f8e02ff */
[----:B-1----:R-:W-:Y:S01]  /*d060*/  ISETP.NE.AND P0, PT, R6, 0x1, PT ;  /* 0x000000010600780c */ /* 0x002fe20003f05270 */
[----:B------:R-:W-:-:S04]  /*d070*/  IMAD.WIDE.U32 R2, R4, UR4, R2 ;  /* 0x0000000404027c25 */ /* 0x000fc8000f8e0002 */
[----:B------:R-:W-:Y:S01]  /*d080*/  IMAD R0, R4, UR5, R0 ;  /* 0x0000000504007c24 */ /* 0x000fe2000f8e0200 */
[----:B------:R-:W-:-:S07]  /*d090*/  ULDC.64 UR4, c[0x0][0x3d0] ;  /* 0x0000f40000047ab9 */ /* 0x000fce0000000a00 */
[----:B------:R-:W1:Y:S08]  /*d0a0*/  @P0 LDC R4, c[0x0][0x44c] ;  /* 0x00011300ff040b82 */ /* 0x000e700000000800 */
[----:B------:R-:W2:Y:S01]  /*d0b0*/  @P0 LDC R5, c[0x0][0x450] ;  /* 0x00011400ff050b82 */ /* 0x000ea20000000800 */
[----:B------:R-:W-:Y:S02]  /*d0c0*/  IMAD.IADD R3, R3, 0x1, R0 ;  /* 0x0000000103037824 */ /* 0x000fe400078e0200 */
[----:B------:R-:W-:-:S02]  /*d0d0*/  IMAD.MOV.U32 R0, RZ, RZ, R7 ;  /* 0x000000ffff007224 */ /* 0x000fc400078e0007 */
[----:B-1----:R-:W-:-:S05]  /*d0e0*/  @P0 IMAD.HI.U32 R4, R7, R4, RZ ;  /* 0x0000000407040227 */ /* 0x002fca00078e00ff */
[----:B--2---:R-:W-:-:S04]  /*d0f0*/  @P0 SHF.R.U32.HI R0, RZ, R5, R4 ;  /* 0x00000005ff000219 */ /* 0x004fc80000011604 */
[--C-:B------:R-:W-:Y:S01]  /*d100*/  SHF.R.S32.HI R5, RZ, 0x1f, R0.reuse ;  /* 0x0000001fff057819 */ /* 0x100fe20000011400 */
[----:B------:R-:W-:-:S04]  /*d110*/  IMAD.MOV R4, RZ, RZ, -R0 ;  /* 0x000000ffff047224 */ /* 0x000fc800078e0a00 */
[----:B------:R-:W-:Y:S02]  /*d120*/  IMAD R5, R5, UR4, RZ ;  /* 0x0000000405057c24 */ /* 0x000fe4000f8e02ff */
[----:B------:R-:W-:-:S04]  /*d130*/  IMAD.WIDE.U32 R2, R0, UR4, R2 ;  /* 0x0000000400027c25 */ /* 0x000fc8000f8e0002 */
[----:B------:R-:W-:Y:S02]  /*d140*/  IMAD R4, R6, R4, R7 ;  /* 0x0000000406047224 */ /* 0x000fe400078e0207 */
[----:B------:R-:W-:Y:S01]  /*d150*/  IMAD R0, R0, UR5, R5 ;  /* 0x0000000500007c24 */ /* 0x000fe2000f8e0205 */
[----:B------:R-:W-:Y:S01]  /*d160*/  ULDC.64 UR4, c[0x0][0x3c8] ;  /* 0x0000f20000047ab9 */ /* 0x000fe20000000a00 */
[C---:B0-----:R-:W-:Y:S02]  /*d170*/  IMAD.SHL.U32 R7, R8.reuse, 0x8, RZ ;  /* 0x0000000808077824 */ /* 0x041fe400078e00ff */
[----:B------:R-:W-:Y:S01]  /*d180*/  IMAD.IADD R3, R3, 0x1, R0 ;  /* 0x0000000103037824 */ /* 0x000fe200078e0200 */
[----:B------:R-:W-:Y:S01]  /*d190*/  SHF.R.S32.HI R0, RZ, 0x1f, R4 ;  /* 0x0000001fff007819 */ /* 0x000fe20000011404 */
[----:B------:R-:W-:-:S04]  /*d1a0*/  IMAD.SHL.U32 R8, R8, 0x8, RZ ;  /* 0x0000000808087824 */ /* 0x000fc800078e00ff */
[----:B------:R-:W-:Y:S01]  /*d1b0*/  IMAD R0, R0, UR4, RZ ;  /* 0x0000000400007c24 */ /* 0x000fe2000f8e02ff */
[----:B------:R-:W-:Y:S01]  /*d1c0*/  LOP3.LUT R8, R8, 0x38, RZ, 0xc0, !PT ;  /* 0x0000003808087812 */ /* 0x000fe200078ec0ff */
[----:B------:R-:W-:Y:S01]  /*d1d0*/  IMAD.WIDE.U32 R2, R4, UR4, R2 ;  /* 0x0000000404027c25 */ /* 0x000fe2000f8e0002 */
[----:B------:R-:W-:Y:S01]  /*d1e0*/  LOP3.LUT R7, R7, 0x38, RZ, 0xc0, !PT ;  /* 0x0000003807077812 */ /* 0x000fe200078ec0ff */
[----:B------:R-:W-:Y:S01]  /*d1f0*/  ULDC UR4, c[0x0][0x3b8] ;  /* 0x0000ee0000047ab9 */ /* 0x000fe20000000800 */
[----:B------:R-:W-:Y:S01]  /*d200*/  LOP3.LUT R10, R8, 0x40, RZ, 0xfc, !PT ;  /* 0x00000040080a7812 */ /* 0x000fe200078efcff */
[----:B------:R-:W-:Y:S01]  /*d210*/  IMAD R0, R4, UR5, R0 ;  /* 0x0000000504007c24 */ /* 0x000fe2000f8e0200 */
[C---:B------:R-:W-:Y:S02]  /*d220*/  LOP3.LUT R9, R8.reuse, 0x80, RZ, 0xfc, !PT ;  /* 0x0000008008097812 */ /* 0x040fe400078efcff */
[----:B------:R-:W-:Y:S01]  /*d230*/  LOP3.LUT R8, R8, 0xc0, RZ, 0xfc, !PT ;  /* 0x000000c008087812 */ /* 0x000fe200078efcff */
[----:B------:R-:W-:Y:S01]  /*d240*/  IMAD.IADD R0, R3, 0x1, R0 ;  /* 0x0000000103007824 */ /* 0x000fe200078e0200 */
[----:B------:R-:W-:-:S02]  /*d250*/  LEA R4, P4, R2, UR6, 0x1 ;  /* 0x0000000602047c11 */ /* 0x000fc4000f8808ff */
[----:B------:R-:W-:Y:S02]  /*d260*/  ISETP.GE.AND P3, PT, R7, UR4, PT ;  /* 0x0000000407007c0c */ /* 0x000fe4000bf66270 */
[----:B------:R-:W-:Y:S02]  /*d270*/  ISETP.GE.AND P2, PT, R10, UR4, PT ;  /* 0x000000040a007c0c */ /* 0x000fe4000bf46270 */
[----:B------:R-:W-:Y:S02]  /*d280*/  ISETP.GE.AND P1, PT, R9, UR4, PT ;  /* 0x0000000409007c0c */ /* 0x000fe4000bf26270 */
[----:B------:R-:W-:Y:S01]  /*d290*/  ISETP.GE.AND P0, PT, R8, UR4, PT ;  /* 0x0000000408007c0c */ /* 0x000fe2000bf06270 */
[----:B------:R-:W-:Y:S01]  /*d2a0*/  UMOV UR4, 0xffffffff ;  /* 0xffffffff00047882 */ /* 0x000fe20000000000 */
[----:B------:R-:W-:Y:S02]  /*d2b0*/  LEA.HI.X R0, R2, UR7, R0, 0x1, P4 ;  /* 0x0000000702007c11 */ /* 0x000fe4000a0f0c00 */
[----:B------:R-:W-:Y:S09]  /*d2c0*/  BRA.DIV UR4, `(.L_x_10355) ;  /* 0x0000004e04487947 */ /* 0x000ff2000b800000 */
[----:B------:R-:W2:Y:S04]  /*d2d0*/  LDL.LU R9, [R1+0x38] ;  /* 0x0000380001097983 */ /* 0x000ea80000300800 */
[----:B------:R-:W3:Y:S04]  /*d2e0*/  LDL.LU R3, [R1+0x3c] ;  /* 0x00003c0001037983 */ /* 0x000ee80000300800 */
[----:B------:R-:W4:Y:S04]  /*d2f0*/  LDL.LU R10, [R1+0x4c] ;  /* 0x00004c00010a7983 */ /* 0x000f280000300800 */
[----:B------:R-:W5:Y:S04]  /*d300*/  LDL R8, [R1+0x10] ;  /* 0x0000100001087983 */ /* 0x000f680000100800 */
[----:B------:R-:W-:Y:S01]  /*d310*/  SHFL.IDX PT, R2, R0, RZ, 0x181f ;  /* 0x00181fff00027589 */ /* 0x000fe200000e0000 */
[----:B--2---:R-:W-:-:S03]  /*d320*/  IMAD R5, R9, R6, RZ ;  /* 0x0000000609057224 */ /* 0x004fc600078e02ff */
[----:B------:R-:W2:Y:S02]  /*d330*/  LDL.LU R9, [R1+0x54] ;  /* 0x0000540001097983 */ /* 0x000ea40000300800 */
[-C--:B---3--:R-:W-:Y:S02]  /*d340*/  ISETP.GE.AND P4, PT, R3, R5.reuse, PT ;  /* 0x000000050300720c */ /* 0x088fe40003f86270 */
[----:B------:R-:W3:Y:S01]  /*d350*/  LDL.LU R11, [R1+0x5c] ;  /* 0x00005c00010b7983 */ /* 0x000ee20000300800 */
[----:B------:R-:W-:-:S03]  /*d360*/  ISETP.GE.AND P5, PT, R17, R5, PT ;  /* 0x000000051100720c */ /* 0x000fc60003fa6270 */
[----:B------:R-:W0:Y:S10]  /*d370*/  SHFL.IDX PT, R3, R4, RZ, 0x181f ;  /* 0x00181fff04037589 */ /* 0x000e3400000e0000 */
[----:B0-----:R-:W-:-:S05]  /*d380*/  @!P5 LEA R3, P6, R7, R3, 0x1 ;  /* 0x000000030703d211 */ /* 0x001fca00078c08ff */
[----:B------:R-:W-:-:S05]  /*d390*/  @!P5 IMAD.X R2, RZ, RZ, R2, P6 ;  /* 0x000000ffff02d224 */ /* 0x000fca00030e0602 */
[----:B------:R-:W-:-:S04]  /*d3a0*/  @!P5 LOP3.LUT R3, R3, R2, RZ, 0x3c, !PT ;  /* 0x000000020303d212 */ /* 0x000fc800078e3cff */
[----:B------:R-:W-:-:S04]  /*d3b0*/  @!P5 LOP3.LUT R2, R3, R2, RZ, 0x3c, !PT ;  /* 0x000000020302d212 */ /* 0x000fc800078e3cff */
[----:B------:R-:W-:-:S05]  /*d3c0*/  @!P5 LOP3.LUT R3, R3, R2, RZ, 0x3c, !PT ;  /* 0x000000020303d212 */ /* 0x000fca00078e3cff */
[----:B------:R-:W-:Y:S01]  /*d3d0*/  @!PT LDS RZ, [RZ] ;  /* 0x00000000fffff984 */ /* 0x000fe20000000800 */
[----:B-----5:R-:W-:Y:S04]  /*d3e0*/  @!P5 LDGSTS.E.BYPASS.LTC128B.128 [R8+0x22400], desc[UR38][R2.64], !P3 ;  /* 0x224000000208dfae */ /* 0x020fe8000d901d66 */
[----:B------:R-:W-:Y:S04]  /*d3f0*/  @!P5 LDGSTS.E.BYPASS.LTC128B.128 [R8+0x26400], desc[UR38][R2.64+0x80], !P2 ;  /* 0x264000800208dfae */ /* 0x000fe8000d101d66 */
[----:B------:R-:W-:Y:S04]  /*d400*/  @!P5 LDGSTS.E.BYPASS.LTC128B.128 [R8+0x2a400], desc[UR38][R2.64+0x100], !P1 ;  /* 0x2a4001000208dfae */ /* 0x000fe8000c901d66 */
[----:B------:R0:W-:Y:S04]  /*d410*/  @!P5 LDGSTS.E.BYPASS.LTC128B.128 [R8+0x2e400], desc[UR38][R2.64+0x180], !P0 ;  /* 0x2e4001800208dfae */ /* 0x0001e8000c101d66 */
        /* <DEDUP_REMOVED lines=10> */
[----:B0-----:R-:W0:Y:S04]  /*d4c0*/  SHFL.IDX PT, R2, R4, 0x2, 0x181f ;  /* 0x00581f0004027f89 */ /* 0x001e2800000e0000 */
[----:B------:R-:W1:Y:S02]  /*d4d0*/  SHFL.IDX PT, R6, R0, 0x2, 0x181f ;  /* 0x00581f0000067f89 */ /* 0x000e6400000e0000 */
[----:B0-----:R-:W-:-:S05]  /*d4e0*/  @!P4 LEA R2, P6, R7, R2, 0x1 ;  /* 0x000000020702c211 */ /* 0x001fca00078c08ff */
[----:B-1----:R-:W-:-:S05]  /*d4f0*/  @!P4 IMAD.X R3, RZ, RZ, R6, P6 ;  /* 0x000000ffff03c224 */ /* 0x002fca00030e0606 */
        /* <DEDUP_REMOVED lines=9> */
[----:B-1----:R-:W-:-:S05]  /*d590*/  @!P4 IMAD.X R3, RZ, RZ, R6, P6 ;  /* 0x000000ffff03c224 */ /* 0x002fca00030e0606 */
[----:B------:R-:W-:Y:S04]  /*d5a0*/  @!P4 LDGSTS.E.BYPASS.LTC128B.128 [R8+0x23c00], desc[UR38][R2.64], !P3 ;  /* 0x23c000000208cfae */ /* 0x000fe8000d901d66 */
[----:B------:R-:W-:Y:S04]  /*d5b0*/  @!P4 LDGSTS.E.BYPASS.LTC128B.128 [R8+0x27c00], desc[UR38][R2.64+0x80], !P2 ;  /* 0x27c000800208cfae */ /* 0x000fe8000d101d66 */
[----:B------:R-:W-:Y:S04]  /*d5c0*/  @!P4 LDGSTS.E.BYPASS.LTC128B.128 [R8+0x2bc00], desc[UR38][R2.64+0x100], !P1 ;  /* 0x2bc001000208cfae */ /* 0x000fe8000c901d66 */
[----:B------:R0:W-:Y:S04]  /*d5d0*/  @!P4 LDGSTS.E.BYPASS.LTC128B.128 [R8+0x2fc00], desc[UR38][R2.64+0x180], !P0 ;  /* 0x2fc001800208cfae */ /* 0x0001e8000c101d66 */
[----:B------:R-:W-:Y:S04]  /*d5e0*/  SHFL.IDX PT, R6, R0, 0x4, 0x181f ;  /* 0x00981f0000067f89 */ /* 0x000fe800000e0000 */
[----:B0-----:R-:W0:Y:S01]  /*d5f0*/  SHFL.IDX PT, R2, R4, 0x4, 0x181f ;  /* 0x00981f0004027f89 */ /* 0x001e2200000e0000 */
[----:B---3--:R-:W-:-:S13]  /*d600*/  ISETP.GE.AND P4, PT, R11, R5, PT ;  /* 0x000000050b00720c */ /* 0x008fda0003f86270 */
[----:B0-----:R-:W-:-:S05]  /*d610*/  @!P4 LEA R2, P6, R7, R2, 0x1 ;  /* 0x000000020702c211 */ /* 0x001fca00078c08ff */
[----:B------:R-:W-:-:S05]  /*d620*/  @!P4 IMAD.X R3, RZ, RZ, R6, P6 ;  /* 0x000000ffff03c224 */ /* 0x000fca00030e0606 */
[----:B------:R-:W-:Y:S04]  /*d630*/  @!P4 LDGSTS.E.BYPASS.LTC128B.128 [R8+0x24400], desc[UR38][R2.64], !P3 ;  /* 0x244000000208cfae */ /* 0x000fe8000d901d66 */
[----:B------:R-:W-:Y:S04]  /*d640*/  @!P4 LDGSTS.E.BYPASS.LTC128B.128 [R8+0x28400], desc[UR38][R2.64+0x80], !P2 ;  /* 0x284000800208cfae */ /* 0x000fe8000d101d66 */
[----:B------:R-:W-:Y:S04]  /*d650*/  @!P4 LDGSTS.E.BYPASS.LTC128B.128 [R8+0x2c400], desc[UR38][R2.64+0x100], !P1 ;  /* 0x2c4001000208cfae */ /* 0x000fe8000c901d66 */
[----:B------:R0:W-:Y:S04]  /*d660*/  @!P4 LDGSTS.E.BYPASS.LTC128B.128 [R8+0x30400], desc[UR38][R2.64+0x180], !P0 ;  /* 0x304001800208cfae */ /* 0x0001e8000c101d66 */
[----:B------:R-:W-:Y:S04]  /*d670*/  SHFL.IDX PT, R6, R0, 0x5, 0x181f ;  /* 0x00b81f0000067f89 */ /* 0x000fe800000e0000 */
[----:B0-----:R-:W0:Y:S01]  /*d680*/  SHFL.IDX PT, R2, R4, 0x5, 0x181f ;  /* 0x00b81f0004027f89 */ /* 0x001e2200000e0000 */
[----:B----4-:R-:W-:-:S13]  /*d690*/  ISETP.GE.AND P4, PT, R10, R5, PT ;  /* 0x000000050a00720c */ /* 0x010fda0003f86270 */
        /* <DEDUP_REMOVED lines=8> */
[----:B--2---:R-:W-:-:S13]  /*d720*/  ISETP.GE.AND P4, PT, R9, R5, PT ;  /* 0x000000050900720c */ /* 0x004fda0003f86270 */
[----:B0-----:R-:W-:-:S05]  /*d730*/  @!P4 LEA R2, P5, R7, R2, 0x1 ;  /* 0x000000020702c211 */ /* 0x001fca00078a08ff */
[----:B------:R-:W-:-:S05]  /*d740*/  @!P4 IMAD.X R3, RZ, RZ, R6, P5 ;  /* 0x000000ffff03c224 */ /* 0x000fca00028e0606 */
[----:B------:R-:W-:Y:S04]  /*d750*/  @!P4 LDGSTS.E.BYPASS.LTC128B.128 [R8+0x25400], desc[UR38][R2.64], !P3 ;  /* 0x254000000208cfae */ /* 0x000fe8000d901d66 */
[----:B------:R-:W-:Y:S04]  /*d760*/  @!P4 LDGSTS.E.BYPASS.LTC128B.128 [R8+0x29400], desc[UR38][R2.64+0x80], !P2 ;  /* 0x294000800208cfae */ /* 0x000fe8000d101d66 */
[----:B------:R-:W-:Y:S04]  /*d770*/  @!P4 LDGSTS.E.BYPASS.LTC128B.128 [R8+0x2d400], desc[UR38][R2.64+0x100], !P1 ;  /* 0x2d4001000208cfae */ /* 0x000fe8000c901d66 */
[----:B------:R0:W-:Y:S04]  /*d780*/  @!P4 LDGSTS.E.BYPASS.LTC128B.128 [R8+0x31400], desc[UR38][R2.64+0x180], !P0 ;  /* 0x314001800208cfae */ /* 0x0001e8000c101d66 */
[----:B------:R1:W2:Y:S04]  /*d790*/  SHFL.IDX PT, R6, R0, 0x7, 0x181f ;  /* 0x00f81f0000067f89 */ /* 0x0002a800000e0000 */
[----:B0-----:R1:W0:Y:S02]  /*d7a0*/  SHFL.IDX PT, R2, R4, 0x7, 0x181f ;  /* 0x00f81f0004027f89 */ /* 0x00122400000e0000 */
.L_x_10495:
[----:B-1----:R-:W3:Y:S01]  /*d7b0*/  LDL.LU R0, [R1+0x68] ;  /* 0x0000680001007983 */ /* 0x002ee20000300800 */
[----:B------:R-:W-:Y:S01]  /*d7c0*/  BSSY B0, `(.L_x_10356) ;  /* 0x000000d000007945 */ /* 0x000fe20003800000 */
[----:B---3--:R-:W-:-:S13]  /*d7d0*/  ISETP.GE.AND P4, PT, R0, R5, PT ;  /* 0x000000050000720c */ /* 0x008fda0003f86270 */
        /* <DEDUP_REMOVED lines=9> */
[----:B------:R1:W-:Y:S04]  /*d870*/  LDGSTS.E.BYPASS.LTC128B.128 [R0+0x2dc00], desc[UR38][R2.64+0x100], !P1 ;  /* 0x2dc0010002007fae */ /* 0x0003e8000c901d66 */
[----:B------:R1:W-:Y:S02]  /*d880*/  LDGSTS.E.BYPASS.LTC128B.128 [R0+0x31c00], desc[UR38][R2.64+0x180], !P0 ;  /* 0x31c0018002007fae */ /* 0x0003e4000c101d66 */
.L_x_10357:
[----:B------:R-:W-:Y:S05]  /*d890*/  BSYNC B0 ;  /* 0x0000000000007941 */ /* 0x000fea0003800000 */
.L_x_10356:
[----:B------:R3:W5:Y:S01]  /*d8a0*/  LDL R7, [R1+0x4] ;  /* 0x0000040001077983 */ /* 0x0007620000100800 */
[----:B------:R-:W-:Y:S01]  /*d8b0*/  PLOP3.LUT P0, PT, PT, PT, PT, 0x80, 0x0 ;  /* 0x000000000000781c */ /* 0x000fe20003f0f070 */
[----:B------:R-:W-:-:S12]  /*d8c0*/  NOP ;  /* 0x0000000000007918 */ /* 0x000fd80000000000 */
.L_x_10358:
        /* <DEDUP_REMOVED lines=19> */
.L_x_10496:
[----:B------:R-:W-:Y:S05]  /*da00*/  BSYNC B0 ;  /* 0x0000000000007941 */ /* 0x000fea0003800000 */
.L_x_10359:
[----:B0-----:R-:W4:Y:S01]  /*da10*/  LDL R2, [R1+0x14] ;  /* 0x0000140001027983 */ /* 0x001f220000100800 */
[----:B------:R-:W-:Y:S01]  /*da20*/  BSSY B0, `(.L_x_10361) ;  /* 0x0000063000007945 */ /* 0x000fe20003800000 */
[----:B----4-:R-:W-:-:S13]  /*da30*/  LOP3.LUT P0, RZ, R2, 0x1, RZ, 0xc0, !PT ;  /* 0x0000000102ff7812 */ /* 0x010fda000780c0ff */
[----:B------:R-:W-:Y:S05]  /*da40*/  @!P0 BRA `(.L_x_10362) ;  /* 0x0000000400808947 */ /* 0x000fea0003800000 */
[----:B------:R-:W4:Y:S04]  /*da50*/  LDL R2, [R1+0x4] ;  /* 0x0000040001027983 */ /* 0x000f280000100800 */
[----:B------:R-:W2:Y:S01]  /*da60*/  LDL R4, [R1+0x18] ;  /* 0x0000180001047983 */ /* 0x000ea20000100800 */
[----:B------:R-:W0:Y:S01]  /*da70*/  S2R R3, SR_TID.X ;  /* 0x0000000000037919 */ /* 0x000e220000002100 */
[----:B----4-:R-:W-:Y:S02]  /*da80*/  IMAD.MOV.U32 R5, RZ, RZ, R2 ;  /* 0x000000ffff057224 */ /* 0x010fe400078e0002 */
[----:B------:R-:W4:Y:S01]  /*da90*/  LDL R2, [R1+0x8] ;  /* 0x0000080001027983 */ /* 0x000f220000100800 */
[----:B--2---:R-:W-:Y:S01]  /*daa0*/  SHF.L.U32 R0, R4, 0x1f, RZ ;  /* 0x0000001f04007819 */ /* 0x004fe200000006ff */
[----:B------:R-:W-:Y:S01]  /*dab0*/  BSSY B1, `(.L_x_10363) ;  /* 0x0000006000017945 */ /* 0x000fe20003800000 */
[----:B0-----:R-:W-:-:S04]  /*dac0*/  LOP3.LUT R3, R3, 0x7f, RZ, 0xc0, !PT ;  /* 0x0000007f03037812 */ /* 0x001fc800078ec0ff */
[----:B------:R-:W-:Y:S01]  /*dad0*/  ISETP.NE.AND P1, PT, R3, RZ, PT ;  /* 0x000000ff0300720c */ /* 0x000fe20003f25270 */
[----:B----4-:R-:W-:-:S04]  /*dae0*/  IMAD R2, R2, 0x8, R5 ;  /* 0x0000000802027824 */ /* 0x010fc800078e0205 */
[----:B------:R-:W0:Y:S02]  /*daf0*/  SYNCS.PHASECHK.TRANS64.TRYWAIT P0, [R2+URZ+0x32460], R0 ;  /* 0x03246000020075a7 */ /* 0x000e24000800017f */
[----:B0-----:R-:W-:Y:S06]  /*db00*/  @!P0 BRA `(.L_x_10364) ;  /* 0x0000005000a08947 */ /* 0x001fec0003800000 */
.L_x_10497:
[----:B------:R-:W-:Y:S05]  /*db10*/  BSYNC B1 ;  /* 0x0000000000017941 */ /* 0x000fea0003800000 */
.L_x_10363:
        /* <DEDUP_REMOVED lines=9> */
.L_x_10366:
[----:B------:R-:W-:Y:S05]  /*dbb0*/  BSYNC B1 ;  /* 0x0000000000017941 */ /* 0x000fea0003800000 */
.L_x_10365:
[----:B------:R-:W2:Y:S04]  /*dbc0*/  LDL R5, [R1+0x4] ;  /* 0x0000040001057983 */ /* 0x000ea80000100800 */
[----:B------:R-:W2:Y:S04]  /*dbd0*/  LDL R3, [R1+0x8] ;  /* 0x0000080001037983 */ /* 0x000ea80000100800 */
        /* <DEDUP_REMOVED lines=10> */
[----:B----4-:R-:W-:Y:S02]  /*dc80*/  IMAD R0, R0, 0x60, R4 ;  /* 0x0000006000007824 */ /* 0x010fe400078e0204 */
[----:B------:R-:W-:-:S07]  /*dc90*/  VIADD R4, R3, 0x400 ;  /* 0x0000040003047836 */ /* 0x000fce0000000000 */
.L_x_10367:
        /* <DEDUP_REMOVED lines=16> */
.L_x_10368:
        /* <DEDUP_REMOVED lines=16> */
.L_x_10369:
        /* <DEDUP_REMOVED lines=16> */
.L_x_10370:
        /* <DEDUP_REMOVED lines=11> */
.L_x_10362:
[----:B------:R-:W-:Y:S05]  /*e050*/  BSYNC B0 ;  /* 0x0000000000007941 */ /* 0x000fea0003800000 */
.L_x_10361:
[----:B------:R-:W4:Y:S01]  /*e060*/  LDL.LU R4, [R1+0x48] ;  /* 0x0000480001047983 */ /* 0x000f220000300800 */
[----:B------:R-:W-:Y:S01]  /*e070*/  BSSY B0, `(.L_x_10371) ;  /* 0x000020f000007945 */ /* 0x000fe20003800000 */
[----:B----4-:R-:W-:-:S13]  /*e080*/  ISETP.GE.AND P0, PT, R4, 0x61, PT ;  /* 0x000000610400780c */ /* 0x010fda0003f06270 */
        /* <DEDUP_REMOVED lines=12> */
[----:B------:R-:W4:Y:S04]  /*e150*/  LDL.LU R4, [R1+0x8] ;  /* 0x0000080001047983 */ /* 0x000f280000300800 */
[----:B-----5:R-:W3:Y:S01]  /*e160*/  LDL.LU R7, [R1+0x18] ;  /* 0x0000180001077983 */ /* 0x020ee20000300800 */
[----:B------:R-:W-:Y:S01]  /*e170*/  BSSY B1, `(.L_x_10375) ;  /* 0x00000a5000017945 */ /* 0x000fe20003800000 */
[----:B--2---:R-:W-:Y:S01]  /*e180*/  LOP3.LUT P2, RZ, R5, 0x1, RZ, 0xc0, !PT ;  /* 0x0000000105ff7812 */ /* 0x004fe2000784c0ff */
[----:B----4-:R-:W-:-:S05]  /*e190*/  VIADD R2, R4, 0x1 ;  /* 0x0000000104027836 */ /* 0x010fca0000000000 */
[----:B------:R-:W-:-:S04]  /*e1a0*/  ISETP.NE.AND P0, PT, R2, 0x2, PT ;  /* 0x000000020200780c */ /* 0x000fc80003f05270 */
[----:B------:R-:W-:Y:S02]  /*e1b0*/  SEL R3, RZ, 0x1, P0 ;  /* 0x00000001ff037807 */ /* 0x000fe40000000000 */
[----:B------:R-:W-:Y:S02]  /*e1c0*/  SEL R8, R2, RZ, P0 ;  /* 0x000000ff02087207 */ /* 0x000fe40000000000 */
[----:B---3--:R-:W-:-:S05]  /*e1d0*/  LOP3.LUT R7, R7, R3, RZ, 0x3c, !PT ;  /* 0x0000000307077212 */ /* 0x008fca00078e3cff */
        /* <DEDUP_REMOVED lines=27> */
.L_x_10377:
        /* <DEDUP_REMOVED lines=9> */
.L_x_10498:
[----:B------:R-:W-:Y:S05]  /*e420*/  BSYNC B3 ;  /* 0x0000000000037941 */ /* 0x000fea0003800000 */
.L_x_10378:
        /* <DEDUP_REMOVED lines=9> */
.L_x_10381:
[----:B------:R-:W-:Y:S05]  /*e4c0*/  BSYNC B3 ;  /* 0x0000000000037941 */ /* 0x000fea0003800000 */
.L_x_10380:
        /* <DEDUP_REMOVED lines=14> */
.L_x_10382:
        /* <DEDUP_REMOVED lines=14> */
.L_x_10499:
[----:B------:R-:W-:Y:S05]  /*e690*/  BSYNC B3 ;  /* 0x0000000000037941 */ /* 0x000fea0003800000 */
.L_x_10383:
        /* <DEDUP_REMOVED lines=11> */
.L_x_10386:
[----:B------:R-:W-:Y:S05]  /*e750*/  BSYNC B3 ;  /* 0x0000000000037941 */ /* 0x000fea0003800000 */
.L_x_10385:
        /* <DEDUP_REMOVED lines=11> */
.L_x_10387:
        /* <DEDUP_REMOVED lines=16> */
.L_x_10388:
        /* <DEDUP_REMOVED lines=16> */
.L_x_10389:
        /* <DEDUP_REMOVED lines=16> */
.L_x_10390:
        /* <DEDUP_REMOVED lines=11> */
.L_x_10376:
[----:B------:R-:W-:Y:S05]  /*ebc0*/  BSYNC B1 ;  /* 0x0000000000017941 */ /* 0x000fea0003800000 */
.L_x_10375:
[----:B------:R-:W2:Y:S02]  /*ebd0*/  LDL.LU R4, [R1+0x30] ;  /* 0x0000300001047983 */ /* 0x000ea40000300800 */
[----:B--2---:R-:W-:-:S07]  /*ebe0*/  VIADD R0, R4, 0xfffffffd ;  /* 0xfffffffd04007836 */ /* 0x004fce0000000000 */
.L_x_10374:
[----:B------:R-:W-:Y:S05]  /*ebf0*/  BSYNC B2 ;  /* 0x0000000000027941 */ /* 0x000fea0003800000 */
.L_x_10373:
[----:B------:R-:W2:Y:S01]  /*ec00*/  LDL.LU R2, [R1+0x2c] ;  /* 0x00002c0001027983 */ /* 0x000ea20000300800 */
[----:B------:R-:W-:-:S05]  /*ec10*/  IMAD.MOV R6, RZ, RZ, -R6 ;  /* 0x000000ffff067224 */ /* 0x000fca00078e0a06 */
[----:B--2---:R-:W-:-:S13]  /*ec20*/  ISETP.NE.AND P0, PT, R2, R6, PT ;  /* 0x000000060200720c */ /* 0x004fda0003f05270 */
[----:B------:R-:W-:Y:S05]  /*ec30*/  @!P0 BRA `(.L_x_10372) ;  /* 0x0000001400488947 */ /* 0x000fea0003800000 */
.L_x_10423:
[----:B------:R-:W2:Y:S04]  /*ec40*/  LDL R4, [R1+0x14] ;  /* 0x0000140001047983 */ /* 0x000ea80000100800 */
[----:B0-----:R-:W0:Y:S04]  /*ec50*/  LDL.LU R3, [R1+0x8] ;  /* 0x0000080001037983 */ /* 0x001e280000300800 */
[----:B------:R-:W4:Y:S01]  /*ec60*/  LDL.LU R2, [R1+0x18] ;  /* 0x0000180001027983 */ /* 0x000f220000300800 */
[----:B------:R-:W-:Y:S05]  /*ec70*/  YIELD ;  /* 0x0000000000007946 */ /* 0x000fea0003800000 */
[----:B------:R-:W-:Y:S01]  /*ec80*/  BSSY B1, `(.L_x_10391) ;  /* 0x00000a2000017945 */ /* 0x000fe20003800000 */
[----:B--2---:R-:W-:Y:S01]  /*ec90*/  LOP3.LUT P1, RZ, R4, 0x1, RZ, 0xc0, !PT ;  /* 0x0000000104ff7812 */ /* 0x004fe2000782c0ff */
[----:B0----5:R-:W-:-:S05]  /*eca0*/  VIADD R7, R3, 0x1 ;  /* 0x0000000103077836 */ /* 0x021fca0000000000 */
        /* <DEDUP_REMOVED lines=13> */
[----:B------:R-:W4:Y:S01]  /*ed80*/  LDL R9, [R1+0xc] ;  /* 0x00000c0001097983 */ /* 0x000f220000100800 */
        /* <DEDUP_REMOVED lines=14> */
[----:B------:R-:W2:Y:S04]  /*ee70*/  LDG.E R2, desc[UR38][R4.64] ;  /* 0x0000002604027981 */ /* 0x000ea8000c1e1900 */
[----:B--2---:R0:W-:Y:S02]  /*ee80*/  STL [R1], R2 ;  /* 0x0000000201007387 */ /* 0x0041e40000100800 */
.L_x_10393:
        /* <DEDUP_REMOVED lines=9> */
.L_x_10500:
[----:B------:R-:W-:Y:S05]  /*ef20*/  BSYNC B2 ;  /* 0x0000000000027941 */ /* 0x000fea0003800000 */
.L_x_10394:
        /* <DEDUP_REMOVED lines=9> */
.L_x_10397:
[----:B------:R-:W-:Y:S05]  /*efc0*/  BSYNC B2 ;  /* 0x0000000000027941 */ /* 0x000fea0003800000 */
.L_x_10396:
[----:B------:R-:W2:Y:S04]  /*efd0*/  LDL R3, [R1+0x4] ;  /* 0x0000040001037983 */ /* 0x000ea80000100800 */
        /* <DEDUP_REMOVED lines=9> */
[----:B----4-:R-:W-:Y:S02]  /*f070*/  IMAD R8, R8, 0x60, R5 ;  /* 0x0000006008087824 */ /* 0x010fe400078e0205 */
[----:B------:R-:W-:Y:S02]  /*f080*/  VIADD R3, R3, 0x1c400 ;  /* 0x0001c40003037836 */ /* 0x000fe40000000000 */
[----:B------:R-:W-:-:S07]  /*f090*/  VIADD R5, R4, 0x32430 ;  /* 0x0003243004057836 */ /* 0x000fce0000000000 */
.L_x_10398:
        /* <DEDUP_REMOVED lines=14> */
.L_x_10501:
[----:B------:R-:W-:Y:S05]  /*f180*/  BSYNC B2 ;  /* 0x0000000000027941 */ /* 0x000fea0003800000 */
.L_x_10399:
        /* <DEDUP_REMOVED lines=11> */
.L_x_10402:
[----:B------:R-:W-:Y:S05]  /*f240*/  BSYNC B2 ;  /* 0x0000000000027941 */ /* 0x000fea0003800000 */
.L_x_10401:
        /* <DEDUP_REMOVED lines=10> */
.L_x_10403:
        /* <DEDUP_REMOVED lines=16> */
.L_x_10404:
        /* <DEDUP_REMOVED lines=16> */
.L_x_10405:
        /* <DEDUP_REMOVED lines=16> */
.L_x_10406:
        /* <DEDUP_REMOVED lines=11> */
.L_x_10392:
[----:B------:R-:W-:Y:S05]  /*f6a0*/  BSYNC B1 ;  /* 0x0000000000017941 */ /* 0x000fea0003800000 */
.L_x_10391:
        /* <DEDUP_REMOVED lines=36> */
.L_x_10409:
        /* <DEDUP_REMOVED lines=9> */
.L_x_10502:
[----:B------:R-:W-:Y:S05]  /*f980*/  BSYNC B2 ;  /* 0x0000000000027941 */ /* 0x000fea0003800000 */
.L_x_10410:
        /* <DEDUP_REMOVED lines=9> */
.L_x_10413:
[----:B------:R-:W-:Y:S05]  /*fa20*/  BSYNC B2 ;  /* 0x0000000000027941 */ /* 0x000fea0003800000 */
.L_x_10412:
[----:B0-----:R-:W2:Y:S04]  /*fa30*/  LDL R8, [R1+0x4] ;  /* 0x0000040001087983 */ /* 0x001ea80000100800 */
        /* <DEDUP_REMOVED lines=13> */
.L_x_10414:
        /* <DEDUP_REMOVED lines=14> */
.L_x_10503:
[----:B------:R-:W-:Y:S05]  /*fbf0*/  BSYNC B2 ;  /* 0x0000000000027941 */ /* 0x000fea0003800000 */
.L_x_10415:
        /* <DEDUP_REMOVED lines=11> */
.L_x_10418:
[----:B------:R-:W-:Y:S05]  /*fcb0*/  BSYNC B2 ;  /* 0x0000000000027941 */ /* 0x000fea0003800000 */
.L_x_10417:
        /* <DEDUP_REMOVED lines=11> */
.L_x_10419:
        /* <DEDUP_REMOVED lines=16> */
.L_x_10420:
        /* <DEDUP_REMOVED lines=16> */
.L_x_10421:
        /* <DEDUP_REMOVED lines=16> */
.L_x_10422:
        /* <DEDUP_REMOVED lines=11> */
.L_x_10408:
[----:B------:R-:W-:Y:S05]  /*10120*/  BSYNC B1 ;  /* 0x0000000000017941 */ /* 0x000fea0003800000 */
.L_x_10407:
[C---:B------:R-:W-:Y:S01]  /*10130*/  ISETP.GT.AND P0, PT, R0.reuse, 0x1, PT ;  /* 0x000000010000780c */ /* 0x040fe20003f04270 */
[----:B------:R-:W-:-:S12]  /*10140*/  VIADD R0, R0, 0xfffffffe ;  /* 0xfffffffe00007836 */ /* 0x000fd80000000000 */
[----:B------:R-:W-:Y:S05]  /*10150*/  @P0 BRA `(.L_x_10423) ;  /* 0xffffffe800b80947 */ /* 0x000fea000383ffff */
.L_x_10372:
[----:B------:R-:W-:Y:S05]  /*10160*/  BSYNC B0 ;  /* 0x0000000000007941 */ /* 0x000fea0003800000 */
.L_x_10371:
[----:B------:R-:W4:Y:S04]  /*10170*/  LDL.LU R4, [R1+0x8] ;  /* 0x0000080001047983 */ /* 0x000f280000300800 */
[----:B------:R-:W2:Y:S01]  /*10180*/  LDL.LU R3, [R1+0x18] ;  /* 0x0000180001037983 */ /* 0x000ea20000300800 */
[----:B------:R-:W1:Y:S01]  /*10190*/  S2R R2, SR_TID.X ;  /* 0x0000000000027919 */ /* 0x000e620000002100 */
[----:B------:R-:W-:Y:S01]  /*101a0*/  BSSY B0, `(.L_x_10424) ;  /* 0x0000015000007945 */ /* 0x000fe20003800000 */
[----:B-1----:R-:W-:-:S04]  /*101b0*/  LOP3.LUT R2, R2, 0x7f, RZ, 0xc0, !PT ;  /* 0x0000007f02027812 */ /* 0x002fc800078ec0ff */
[----:B------:R-:W-:Y:S01]  /*101c0*/  ISETP.NE.AND P1, PT, R2, RZ, PT ;  /* 0x000000ff0200720c */ /* 0x000fe20003f25270 */
[----:B----4-:R-:W-:-:S05]  /*101d0*/  VIADD R0, R4, 0x1 ;  /* 0x0000000104007836 */ /* 0x010fca0000000000 */
[----:B------:R-:W-:-:S04]  /*101e0*/  ISETP.NE.AND P0, PT, R0, 0x2, PT ;  /* 0x000000020000780c */ /* 0x000fc80003f05270 */
[----:B------:R-:W-:-:S04]  /*101f0*/  SEL R2, RZ, 0x1, P0 ;  /* 0x00000001ff027807 */ /* 0x000fc80000000000 */
[----:B--2---:R-:W-:-:S05]  /*10200*/  LOP3.LUT R3, R3, R2, RZ, 0x3c, !PT ;  /* 0x0000000203037212 */ /* 0x004fca00078e3cff */
[----:B------:R1:W-:Y:S01]  /*10210*/  STL [R1+0x18], R3 ;  /* 0x0000180301007387 */ /* 0x0003e20000100800 */
[----:B------:R-:W-:Y:S05]  /*10220*/  @P1 BRA `(.L_x_10425) ;  /* 0x0000000000301947 */ /* 0x000fea0003800000 */
[----:B-1----:R-:W1:Y:S01]  /*10230*/  S2R R3, SR_LANEID ;  /* 0x0000000000037919 */ /* 0x002e620000000000 */
[----:B------:R-:W-:Y:S01]  /*10240*/  VOTEU.ANY UR4, UPT, PT ;  /* 0x0000000000047886 */ /* 0x000fe200038e0100 */
[----:B------:R-:W2:Y:S01]  /*10250*/  LDC.64 R4, c[0x0][0xd60] ;  /* 0x00035800ff047b82 */ /* 0x000ea20000000a00 */
[----:B------:R-:W1:Y:S02]  /*10260*/  FLO.U32 R2, UR4 ;  /* 0x0000000400027d00 */ /* 0x000e6400080e0000 */
[----:B-1----:R-:W-:-:S06]  /*10270*/  ISETP.EQ.U32.AND P1, PT, R2, R3, PT ;  /* 0x000000030200720c */ /* 0x002fcc0003f22070 */
[----:B------:R-:W2:Y:S07]  /*10280*/  POPC R3, UR4 ;  /* 0x0000000400037d09 */ /* 0x000eae0008000000 */
[----:B--2---:R-:W2:Y:S01]  /*10290*/  @P1 ATOMG.E.ADD.STRONG.GPU PT, R3, desc[UR38][R4.64], R3 ;  /* 0x00000003040319a8 */ /* 0x004ea200081ee1e6 */
[----:B------:R-:W1:Y:S02]  /*102a0*/  S2R R6, SR_LTMASK ;  /* 0x0000000000067919 */ /* 0x000e640000003900 */
[----:B-1----:R-:W-:-:S04]  /*102b0*/  LOP3.LUT R6, R6, UR4, RZ, 0xc0, !PT ;  /* 0x0000000406067c12 */ /* 0x002fc8000f8ec0ff */
[----:B0----5:R-:W0:Y:S01]  /*102c0*/  POPC R7, R6 ;  /* 0x0000000600077309 */ /* 0x021e220000000000 */
[----:B--2---:R-:W0:Y:S02]  /*102d0*/  SHFL.IDX PT, R2, R3, R2, 0x1f ;  /* 0x00001f0203027589 */ /* 0x004e2400000e0000 */
[----:B0-----:R-:W-:-:S07]  /*102e0*/  IADD3 R16, R2, UR40, R7 ;  /* 0x0000002802107c10 */ /* 0x001fce000fffe007 */
.L_x_10425:
[----:B------:R-:W-:Y:S05]  /*102f0*/  BSYNC B0 ;  /* 0x0000000000007941 */ /* 0x000fea0003800000 */
.L_x_10424:
[----:B------:R-:W-:-:S05]  /*10300*/  SEL R0, R0, RZ, P0 ;  /* 0x000000ff00007207 */ /* 0x000fca0000000000 */
[----:B------:R2:W-:Y:S02]  /*10310*/  STL [R1+0x8], R0 ;  /* 0x0000080001007387 */ /* 0x0005e40000100800 */
.L_x_10337:
[----:B------:R-:W-:Y:S05]  /*10320*/  BSYNC B7 ;  /* 0x0000000000077941 */ /* 0x000fea0003800000 */
.L_x_10335:
[----:B--23--:R-:W2:Y:S02]  /*10330*/  LDL R0, [R1+0x14] ;  /* 0x0000140001007983 */ /* 0x00cea40000100800 */
        /* <DEDUP_REMOVED lines=12> */
.L_x_10426:
[----:B------:R-:W0:Y:S01]  /*10400*/  S2R R0, SR_TID.X ;  /* 0x0000000000007919 */ /* 0x000e220000002100 */
[----:B------:R-:W-:Y:S01]  /*10410*/  UMOV UR4, 0xffffffff ;  /* 0xffffffff00047882 */ /* 0x000fe20000000000 */
[----:B0----5:R-:W-:-:S04]  /*10420*/  LOP3.LUT R7, R0, 0x1f, RZ, 0xc0, !PT ;  /* 0x0000001f00077812 */ /* 0x021fc800078ec0ff */
        /* <DEDUP_REMOVED lines=33> */
.L_x_10513:
[----:B------:R-:W-:Y:S02]  /*10640*/  ULDC UR4, c[0x0][0xd38] ;  /* 0x00034e0000047ab9 */ /* 0x000fe40000000800 */
[----:B------:R-:W-:-:S04]  /*10650*/  IMAD.U32 R16, RZ, RZ, UR4 ;  /* 0x00000004ff107e24 */ /* 0x000fc8000f8e00ff */
[----:B-1----:R-:W-:-:S04]  /*10660*/  IMAD R6, R6, R16, RZ ;  /* 0x0000001006067224 */ /* 0x002fc800078e02ff */
[----:B------:R-:W-:-:S05]  /*10670*/  IMAD.IADD R4, R4, 0x1, R6 ;  /* 0x0000000104047824 */ /* 0x000fca00078e0206 */
[----:B------:R-:W-:-:S13]  /*10680*/  ISETP.GT.AND P6, PT, R4, R0, PT ;  /* 0x000000000400720c */ /* 0x000fda0003fc4270 */
[----:B------:R-:W-:Y:S05]  /*10690*/  @P6 BRA `(.L_x_10429) ;  /* 0x00000000009c6947 */ /* 0x000fea0003800000 */
.L_x_10434:
        /* <DEDUP_REMOVED lines=14> */
.L_x_10432:
[----:B------:R-:W-:Y:S05]  /*10780*/  BSYNC B0 ;  /* 0x0000000000007941 */ /* 0x000fea0003800000 */
.L_x_10431:
        /* <DEDUP_REMOVED lines=18> */
.L_x_10521:
[----:B------:R-:W-:Y:S02]  /*108b0*/  ULDC UR4, c[0x0][0xd38] ;  /* 0x00034e0000047ab9 */ /* 0x000fe40000000800 */
[----:B------:R-:W-:-:S04]  /*108c0*/  IMAD.U32 R16, RZ, RZ, UR4 ;  /* 0x00000004ff107e24 */ /* 0x000fc8000f8e00ff */
[----:B-1----:R-:W-:-:S04]  /*108d0*/  IMAD R6, R6, R16, RZ ;  /* 0x0000001006067224 */ /* 0x002fc800078e02ff */
[----:B------:R-:W-:-:S05]  /*108e0*/  IMAD.IADD R4, R6, 0x1, R4 ;  /* 0x0000000106047824 */ /* 0x000fca00078e0204 */
[----:B------:R-:W-:-:S13]  /*108f0*/  ISETP.GT.AND P6, PT, R4, R0, PT ;  /* 0x000000000400720c */ /* 0x000fda0003fc4270 */
[----:B------:R-:W-:Y:S05]  /*10900*/  @!P6 BRA `(.L_x_10434) ;  /* 0xfffffffc0064e947 */ /* 0x000fea000383ffff */
.L_x_10429:
        /* <DEDUP_REMOVED lines=8> */
.L_x_10525:
[----:B------:R-:W-:Y:S01]  /*10990*/  ISETP.NE.AND P0, PT, R5, RZ, PT ;  /* 0x000000ff0500720c */ /* 0x000fe20003f05270 */
[----:B-1----:R-:W-:-:S12]  /*109a0*/  IMAD.MOV.U32 R2, RZ, RZ, RZ ;  /* 0x000000ffff027224 */ /* 0x002fd800078e00ff */
[----:B------:R-:W-:Y:S05]  /*109b0*/  @!P0 BRA `(.L_x_10436) ;  /* 0x0000000000108947 */ /* 0x000fea0003800000 */
[----:B------:R-:W-:Y:S01]  /*109c0*/  UMOV UR4, 0xffffffff ;  /* 0xffffffff00047882 */ /* 0x000fe20000000000 */
[----:B------:R-:W-:Y:S02]  /*109d0*/  VIADD R12, R4, 0xffffffff ;  /* 0xffffffff040c7836 */ /* 0x000fe40000000000 */
[----:B------:R-:W-:Y:S05]  /*109e0*/  BRA.DIV UR4, `(.L_x_10437) ;  /* 0x0000002e04d07947 */ /* 0x000fea000b800000 */
[----:B------:R1:W3:Y:S02]  /*109f0*/  SHFL.IDX PT, R2, R3, R12, 0x1f ;  /* 0x00001f0c03027589 */ /* 0x0002e400000e0000 */
.L_x_10436:
        /* <DEDUP_REMOVED lines=31> */
.L_x_10430:
[----:B------:R-:W-:Y:S01]  /*10bf0*/  UMOV UR4, URZ ;  /* 0x0000003f00047c82 */ /* 0x000fe20008000000 */
[----:B------:R-:W-:Y:S01]  /*10c00*/  UMOV UR5, URZ ;  /* 0x0000003f00057c82 */ /* 0x000fe20008000000 */
[----:B------:R-:W-:Y:S01]  /*10c10*/  ULDC UR6, c[0x0][0xd3c] ;  /* 0x00034f0000067ab9 */ /* 0x000fe20000000800 */
[----:B------:R-:W-:Y:S02]  /*10c20*/  IMAD.MOV.U32 R16, RZ, RZ, R0 ;  /* 0x000000ffff107224 */ /* 0x000fe400078e0000 */
[----:B------:R-:W-:Y:S02]  /*10c30*/  IMAD.U32 R17, RZ, RZ, UR4 ;  /* 0x00000004ff117e24 */ /* 0x000fe4000f8e00ff */
[----:B------:R-:W-:Y:S02]  /*10c40*/  IMAD.U32 R18, RZ, RZ, UR5 ;  /* 0x00000005ff127e24 */ /* 0x000fe4000f8e00ff */
[----:B------:R-:W-:-:S07]  /*10c50*/  IMAD.U32 R19, RZ, RZ, UR6 ;  /* 0x00000006ff137e24 */ /* 0x000fce000f8e00ff */
.L_x_10438:
[----:B0-----:R0:W2:Y:S01]  /*10c60*/  LDL R3, [R1+0x4] ;  /* 0x0000040001037983 */ /* 0x0010a20000100800 */
        /* <DEDUP_REMOVED lines=11> */
.L_x_10427:
[----:B------:R-:W-:Y:S02]  /*10d20*/  ULDC UR4, c[0x0][0xd3c] ;  /* 0x00034f0000047ab9 */ /* 0x000fe40000000800 */
[----:B---3--:R-:W-:-:S13]  /*10d30*/  ISETP.GE.AND P0, PT, R19, UR4, PT ;  /* 0x0000000413007c0c */ /* 0x008fda000bf06270 */
[----:B------:R-:W-:Y:S05]  /*10d40*/  @!P0 BRA `(.L_x_10439) ;  /* 0xffffffa000b88947 */ /* 0x000fea000383ffff */
[----:B------:R-:W-:Y:S05]  /*10d50*/  BSYNC B8 ;  /* 0x0000000000087941 */ /* 0x000fea0003800000 */
.L_x_10331:
[----:B--2---:R-:W2:Y:S01]  /*10d60*/  LDL.LU R0, [R1+0x6c] ;  /* 0x00006c0001007983 */ /* 0x004ea20000300800 */
[----:B------:R-:W-:Y:S01]  /*10d70*/  BSSY B0, `(.L_x_10440) ;  /* 0x000000b000007945 */ /* 0x000fe20003800000 */
[----:B------:R-:W3:Y:S01]  /*10d80*/  S2R R5, SR_CgaCtaId ;  /* 0x0000000000057919 */ /* 0x000ee20000008800 */
[----:B--2---:R-:W-:-:S05]  /*10d90*/  VIADD R0, R0, 0x1 ;  /* 0x0000000100007836 */ /* 0x004fca0000000000 */
[----:B------:R-:W-:-:S04]  /*10da0*/  LEA.HI R2, R0, R0, RZ, 0x1 ;  /* 0x0000000000027211 */ /* 0x000fc800078f08ff */
[----:B01----:R-:W-:-:S05]  /*10db0*/  LOP3.LUT R3, R2, 0xfffffffe, RZ, 0xc0, !PT ;  /* 0xfffffffe02037812 */ /* 0x003fca00078ec0ff */
[----:B------:R-:W-:Y:S01]  /*10dc0*/  IMAD.IADD R3, R0, 0x1, -R3 ;  /* 0x0000000100037824 */ /* 0x000fe200078e0a03 */
[----:B------:R-:W-:-:S04]  /*10dd0*/  MOV R0, 0x400 ;  /* 0x0000040000007802 */ /* 0x000fc80000000f00 */
[----:B---3--:R-:W-:Y:S02]  /*10de0*/  LEA R0, R5, R0, 0x18 ;  /* 0x0000000005007211 */ /* 0x008fe400078ec0ff */
[----:B------:R-:W-:-:S04]  /*10df0*/  SHF.L.U32 R3, R3, 0x1f, RZ ;  /* 0x0000001f03037819 */ /* 0x000fc800000006ff */
[----:B------:R-:W0:Y:S02]  /*10e00*/  SYNCS.PHASECHK.TRANS64.TRYWAIT P0, [R0+URZ+0x32420], R3 ;  /* 0x03242003000075a7 */ /* 0x000e24000800017f */
[----:B0-----:R-:W-:Y:S05]  /*10e10*/  @!P0 BRA `(.L_x_10441) ;  /* 0x0000002800ec8947 */ /* 0x001fea0003800000 */
.L_x_10528:
[----:B------:R-:W-:Y:S05]  /*10e20*/  BSYNC B0 ;  /* 0x0000000000007941 */ /* 0x000fea0003800000 */
.L_x_10440:
[----:B------:R-:W-:-:S03]  /*10e30*/  UMOV UR4, 0xffffffff ;  /* 0xffffffff00047882 */ /* 0x000fc60000000000 */
[----:B------:R-:W-:Y:S05]  /*10e40*/  BRA.DIV UR4, `(.L_x_10442) ;  /* 0x0000002a04f47947 */ /* 0x000fea000b800000 */
[----:B------:R-:W1:Y:S02]  /*10e50*/  S2R R2, SR_TID.X ;  /* 0x0000000000027919 */ /* 0x000e640000002100 */
[----:B-1----:R-:W-:-:S04]  /*10e60*/  SHF.R.U32.HI R2, RZ, 0x5, R2 ;  /* 0x00000005ff027819 */ /* 0x002fc80000011602 */
[----:B------:R-:W-:-:S05]  /*10e70*/  LOP3.LUT R2, R2, 0x3, RZ, 0xc0, !PT ;  /* 0x0000000302027812 */ /* 0x000fca00078ec0ff */
[----:B------:R1:W2:Y:S02]  /*10e80*/  SHFL.IDX PT, R14, R2, RZ, 0x1f ;  /* 0x00001fff020e7589 */ /* 0x0002a400000e0000 */
.L_x_10531:
[----:B--2---:R-:W-:Y:S01]  /*10e90*/  ISETP.NE.AND P0, PT, R14, RZ, PT ;  /* 0x000000ff0e00720c */ /* 0x004fe20003f05270 */
[----:B------:R-:W-:-:S12]  /*10ea0*/  BSSY B0, `(.L_x_10443) ;  /* 0x0000029000007945 */ /* 0x000fd80003800000 */
[----:B------:R-:W-:Y:S05]  /*10eb0*/  @P0 BRA `(.L_x_10444) ;  /* 0x00000000009c0947 */ /* 0x000fea0003800000 */
[----:B------:R-:W-:-:S03]  /*10ec0*/  UMOV UR4, 0xffffffff ;  /* 0xffffffff00047882 */ /* 0x000fc60000000000 */
[----:B------:R-:W-:Y:S05]  /*10ed0*/  BRA.DIV UR4, `(.L_x_10445) ;  /* 0x0000002e04047947 */ /* 0x000fea000b800000 */
[----:B------:R-:W-:-:S13]  /*10ee0*/  ELECT P6, URZ, PT ;  /* 0x00000000003f782f */ /* 0x000fda00038c0000 */
.L_x_10534:
        /* <DEDUP_REMOVED lines=8> */
.L_x_10446:
[----:B0-----:R-:W2:Y:S04]  /*10f70*/  LDL R3, [R1+0x8] ;  /* 0x0000080001037983 */ /* 0x001ea80000100800 */
[----:B-----5:R-:W3:Y:S01]  /*10f80*/  LDL.LU R7, [R1+0x18] ;  /* 0x0000180001077983 */ /* 0x020ee20000300800 */
        /* <DEDUP_REMOVED lines=12> */
.L_x_10535:
[----:B------:R-:W1:Y:S02]  /*11050*/  SYNCS.PHASECHK.TRANS64.TRYWAIT P0, [R7+URZ], R2 ;  /* 0x00000002070075a7 */ /* 0x000e64000800017f */
[----:B-1----:R-:W-:Y:S05]  /*11060*/  @!P0 BRA `(.L_x_10448) ;  /* 0x0000002800d48947 */ /* 0x002fea0003800000 */
.L_x_10536:
[----:B------:R-:W-:Y:S05]  /*11070*/  @!P2 BRA `(.L_x_10449) ;  /* 0x000000000004a947 */ /* 0x000fea0003800000 */
[----:B------:R-:W-:Y:S01]  /*11080*/  BPT.TRAP 0x1 ;  /* 0x000000040000795c */ /* 0x000fe20000300000 */
.L_x_10449:
[----:B------:R-:W2:Y:S01]  /*11090*/  LDL.LU R4, [R1+0x8] ;  /* 0x0000080001047983 */ /* 0x000ea20000300800 */
[----:B------:R-:W-:-:S04]  /*110a0*/  VIADD R0, R0, 0x32460 ;  /* 0x0003246000007836 */ /* 0x000fc80000000000 */
[----:B--2---:R-:W-:-:S04]  /*110b0*/  IMAD R4, R4, 0x8, R0 ;  /* 0x0000000804047824 */ /* 0x004fc800078e0200 */
[----:B------:R-:W2:Y:S02]  /*110c0*/  SYNCS.PHASECHK.TRANS64.TRYWAIT P0, [R4+URZ], R5 ;  /* 0x00000005040075a7 */ /* 0x000ea4000800017f */
[----:B--2---:R-:W-:Y:S05]  /*110d0*/  @!P0 BRA `(.L_x_10450) ;  /* 0x0000002800cc8947 */ /* 0x004fea0003800000 */
.L_x_10537:
[----:B------:R-:W-:-:S07]  /*110e0*/  IMAD R3, R3, 0x8, R0 ;  /* 0x0000000803037824 */ /* 0x000fce00078e0200 */
.L_x_10451:
[----:B---3--:R3:W4:Y:S02]  /*110f0*/  SYNCS.PHASECHK.TRANS64.TRYWAIT P0, [R3+URZ], R2 ;  /* 0x00000002030075a7 */ /* 0x008724000800017f */
[----:B----4-:R-:W-:Y:S05]  /*11100*/  @!P0 NANOSLEEP.SYNCS 0x989680 ;  /* 0x009896800000895d */ /* 0x010fea0003900000 */
[----:B------:R-:W4:Y:S02]  /*11110*/  @!P0 SYNCS.PHASECHK.TRANS64 P0, [R3+URZ], R2 ;  /* 0x00000002030085a7 */ /* 0x000f24000800007f */
[----:B----4-:R-:W-:Y:S05]  /*11120*/  @!P0 BRA `(.L_x_10451) ;  /* 0xfffffffc00f08947 */ /* 0x010fea000383ffff */
.L_x_10444:
[----:B------:R-:W-:Y:S05]  /*11130*/  BSYNC B0 ;  /* 0x0000000000007941 */ /* 0x000fea0003800000 */
.L_x_10443:
[----:B------:R-:W-:Y:S05]  /*11140*/  EXIT ;  /* 0x000000000000794d */ /* 0x000fea0003800000 */
.L_x_10282:
[----:B0-----:R0:W1:Y:S02]  /*11150*/  SYNCS.PHASECHK.TRANS64.TRYWAIT P0, [R4+URZ+0x32400], R3 ;  /* 0x03240003040075a7 */ /* 0x001064000800017f */
[----:B-1----:R-:W-:Y:S05]  /*11160*/  @!P0 NANOSLEEP.SYNCS 0x989680 ;  /* 0x009896800000895d */ /* 0x002fea0003900000 */
[----:B------:R-:W1:Y:S02]  /*11170*/  @!P0 SYNCS.PHASECHK.TRANS64 P0, [R4+URZ+0x32400], R3 ;  /* 0x03240003040085a7 */ /* 0x000e64000800007f */
[----:B-1----:R-:W-:Y:S05]  /*11180*/  @!P0 BRA `(.L_x_10282) ;  /* 0xfffffffc00f08947 */ /* 0x002fea000383ffff */
[----:B------:R-:W-:Y:S05]  /*11190*/  BRA `(.L_x_10452) ;  /* 0xffffff0400dc7947 */ /* 0x000fea000383ffff */
.L_x_10286:
[----:B--2---:R2:W3:Y:S02]  /*111a0*/  SYNCS.PHASECHK.TRANS64.TRYWAIT P1, [R0+URZ+0x32430], R5 ;  /* 0x03243005000075a7 */ /* 0x0044e4000802017f */
[----:B---3--:R-:W-:Y:S05]  /*111b0*/  @!P1 NANOSLEEP.SYNCS 0x989680 ;  /* 0x009896800000995d */ /* 0x008fea0003900000 */
[----:B------:R-:W3:Y:S02]  /*111c0*/  @!P1 SYNCS.PHASECHK.TRANS64 P1, [R0+URZ+0x32430], R5 ;  /* 0x03243005000095a7 */ /* 0x000ee4000802007f */
[----:B---3--:R-:W-:Y:S05]  /*111d0*/  @!P1 BRA `(.L_x_10286) ;  /* 0xfffffffc00f09947 */ /* 0x008fea000383ffff */
[----:B------:R-:W-:Y:S05]  /*111e0*/  BRA `(.L_x_10285) ;  /* 0xffffff0800107947 */ /* 0x000fea000383ffff */
.L_x_10287:
[----:B---3--:R3:W4:Y:S02]  /*111f0*/  SYNCS.PHASECHK.TRANS64.TRYWAIT P1, [R4+URZ+0x32410], R3 ;  /* 0x03241003040075a7 */ /* 0x008724000802017f */
[----:B----4-:R-:W-:Y:S05]  /*11200*/  @!P1 NANOSLEEP.SYNCS 0x989680 ;  /* 0x009896800000995d */ /* 0x010fea0003900000 */
[----:B------:R-:W4:Y:S02]  /*11210*/  @!P1 SYNCS.PHASECHK.TRANS64 P1, [R4+URZ+0x32410], R3 ;  /* 0x03241003040095a7 */ /* 0x000f24000802007f */
[----:B----4-:R-:W-:Y:S05]  /*11220*/  @!P1 BRA `(.L_x_10287) ;  /* 0xfffffffc00f09947 */ /* 0x010fea000383ffff */
[----:B------:R-:W-:Y:S05]  /*11230*/  BRA `(.L_x_10453) ;  /* 0xffffff0800d87947 */ /* 0x000fea000383ffff */
.L_x_10291:
[----:B------:R0:W0:Y:S02]  /*11240*/  SYNCS.PHASECHK.TRANS64.TRYWAIT P1, [R0+URZ+0x32450], R5 ;  /* 0x03245005000075a7 */ /* 0x000024000802017f */
[----:B0-----:R-:W-:Y:S05]  /*11250*/  @!P1 NANOSLEEP.SYNCS 0x989680 ;  /* 0x009896800000995d */ /* 0x001fea0003900000 */
[----:B------:R-:W0:Y:S02]  /*11260*/  @!P1 SYNCS.PHASECHK.TRANS64 P1, [R0+URZ+0x32450], R5 ;  /* 0x03245005000095a7 */ /* 0x000e24000802007f */
[----:B0-----:R-:W-:Y:S05]  /*11270*/  @!P1 BRA `(.L_x_10291) ;  /* 0xfffffffc00f09947 */ /* 0x001fea000383ffff */
[----:B------:R-:W-:Y:S05]  /*11280*/  BRA `(.L_x_10290) ;  /* 0xffffff0800e47947 */ /* 0x000fea000383ffff */
.L_x_10296:
[----:B-1----:R-:W-:-:S04]  /*11290*/  IMAD.U32 R153, RZ, RZ, UR4 ;  /* 0x00000004ff997e24 */ /* 0x002fc8000f8e00ff */
[----:B------:R1:W2:Y:S03]  /*112a0*/  SYNCS.PHASECHK.TRANS64.TRYWAIT P3, [R153+URZ+0x32430], R208 ;  /* 0x032430d0990075a7 */ /* 0x0002a6000806017f */
[----:B--2---:R-:W-:Y:S05]  /*112b0*/  @!P3 NANOSLEEP.SYNCS 0x989680 ;  /* 0x009896800000b95d */ /* 0x004fea0003900000 */
[----:B------:R-:W2:Y:S02]  /*112c0*/  @!P3 SYNCS.PHASECHK.TRANS64 P3, [R153+URZ+0x32430], R208 ;  /* 0x032430d09900b5a7 */ /* 0x000ea4000806007f */
[----:B--2---:R-:W-:Y:S05]  /*112d0*/  @!P3 BRA `(.L_x_10296) ;  /* 0xfffffffc00ecb947 */ /* 0x004fea000383ffff */
[----:B------:R-:W-:Y:S05]  /*112e0*/  BRA `(.L_x_10295) ;  /* 0xffffff3000507947 */ /* 0x000fea000383ffff */
.L_x_10300:
[----:B--2---:R-:W-:-:S04]  /*112f0*/  IMAD.U32 R209, RZ, RZ, UR4 ;  /* 0x00000004ffd17e24 */ /* 0x004fc8000f8e00ff */
[----:B------:R2:W3:Y:S03]  /*11300*/  SYNCS.PHASECHK.TRANS64.TRYWAIT P3, [R209+URZ+0x32450], R208 ;  /* 0x032450d0d10075a7 */ /* 0x0004e6000806017f */
[----:B---3--:R-:W-:Y:S05]  /*11310*/  @!P3 NANOSLEEP.SYNCS 0x989680 ;  /* 0x009896800000b95d */ /* 0x008fea0003900000 */
[----:B------:R-:W3:Y:S02]  /*11320*/  @!P3 SYNCS.PHASECHK.TRANS64 P3, [R209+URZ+0x32450], R208 ;  /* 0x032450d0d100b5a7 */ /* 0x000ee4000806007f */
[----:B---3--:R-:W-:Y:S05]  /*11330*/  @!P3 BRA `(.L_x_10300) ;  /* 0xfffffffc00ecb947 */ /* 0x008fea000383ffff */
[----:B------:R-:W-:Y:S05]  /*11340*/  BRA `(.L_x_10299) ;  /* 0xffffff3000cc7947 */ /* 0x000fea000383ffff */
.L_x_10343:
[----:B------:R-:W2:Y:S01]  /*11350*/  S2R R4, SR_TID.X ;  /* 0x0000000000047919 */ /* 0x000ea20000002100 */
[----:B------:R-:W-:Y:S01]  /*11360*/  BSSY B0, `(.L_x_10454) ;  /* 0x000000a000007945 */ /* 0x000fe20003800000 */
[----:B-1----:R-:W-:Y:S02]  /*11370*/  IMAD.MOV.U32 R12, RZ, RZ, RZ ;  /* 0x000000ffff0c7224 */ /* 0x002fe400078e00ff */
[----:B------:R-:W-:Y:S02]  /*11380*/  IMAD.MOV.U32 R11, RZ, RZ, 0x1f ;  /* 0x0000001fff0b7424 */ /* 0x000fe400078e00ff */
[----:B------:R-:W-:Y:S01]  /*11390*/  IMAD.MOV.U32 R15, RZ, RZ, -0x1 ;  /* 0xffffffffff0f7424 */ /* 0x000fe200078e00ff */
[----:B--2---:R-:W-:-:S04]  /*113a0*/  SHF.R.U32.HI R4, RZ, 0x5, R4 ;  /* 0x00000005ff047819 */ /* 0x004fc80000011604 */
[----:B------:R-:W-:-:S05]  /*113b0*/  LOP3.LUT R4, R4, 0x3, RZ, 0xc0, !PT ;  /* 0x0000000304047812 */ /* 0x000fca00078ec0ff */
[----:B------:R-:W-:-:S07]  /*113c0*/  IMAD.MOV.U32 R13, RZ, RZ, R4 ;  /* 0x000000ffff0d7224 */ /* 0x000fce00078e0004 */
[----:B0-----:R-:W-:Y:S05]  /*113d0*/  WARPSYNC.COLLECTIVE R15, `(.L_x_10455) ;  /* 0x000000000f087348 */ /* 0x001fea0003c00000 */
[----:B------:R1:W2:Y:S02]  /*113e0*/  SHFL.IDX P6, R14, R13, R12, R11 ;  /* 0x0000000c0d0e7389 */ /* 0x0002a400000c000b */
[----:B012---:R-:W-:Y:S01]  /*113f0*/  ENDCOLLECTIVE ;  /* 0x000000000000791b */ /* 0x007fe20003800000 */
.L_x_10455:
[----:B------:R-:W-:Y:S05]  /*11400*/  BSYNC B0 ;  /* 0x0000000000007941 */ /* 0x000fea0003800000 */
.L_x_10454:
[----:B------:R-:W-:Y:S05]  /*11410*/  BRA `(.L_x_10456) ;  /* 0xffffffa400e87947 */ /* 0x000fea000383ffff */
.L_x_10345:
[----:B------:R-:W-:Y:S01]  /*11420*/  BSSY B0, `(.L_x_10457) ;  /* 0x0000006000007945 */ /* 0x000fe20003800000 */
[----:B------:R-:W-:-:S07]  /*11430*/  IMAD.MOV.U32 R15, RZ, RZ, -0x1 ;  /* 0xffffffffff0f7424 */ /* 0x000fce00078e00ff */
[----:B01-3--:R-:W-:Y:S05]  /*11440*/  WARPSYNC.COLLECTIVE R15, `(.L_x_10458) ;  /* 0x000000000f0c7348 */ /* 0x00bfea0003c00000 */
[----:B------:R-:W-:Y:S02]  /*11450*/  ELECT P6, UR62, PT ;  /* 0x00000000003e782f */ /* 0x000fe400038c0000 */
[----:B------:R-:W-:Y:S01]  /*11460*/  MOV R14, UR62 ;  /* 0x0000003e000e7c02 */ /* 0x000fe20008000f00 */
[----:B01-3--:R-:W-:Y:S10]  /*11470*/  ENDCOLLECTIVE ;  /* 0x000000000000791b */ /* 0x00bff40003800000 */
.L_x_10458:
[----:B------:R-:W-:Y:S05]  /*11480*/  BSYNC B0 ;  /* 0x0000000000007941 */ /* 0x000fea0003800000 */
.L_x_10457:
[----:B------:R-:W-:Y:S05]  /*11490*/  BRA `(.L_x_10459) ;  /* 0xffffffa400f47947 */ /* 0x000fea000383ffff */
.L_x_10347:
[----:B--2---:R2:W3:Y:S02]  /*114a0*/  SYNCS.PHASECHK.TRANS64.TRYWAIT P0, [R0+URZ+0x32440], R2 ;  /* 0x03244002000075a7 */ /* 0x0044e4000800017f */
[----:B---3--:R-:W-:Y:S05]  /*114b0*/  @!P0 NANOSLEEP.SYNCS 0x989680 ;  /* 0x009896800000895d */ /* 0x008fea0003900000 */
[----:B------:R-:W3:Y:S02]  /*114c0*/  @!P0 SYNCS.PHASECHK.TRANS64 P0, [R0+URZ+0x32440], R2 ;  /* 0x03244002000085a7 */ /* 0x000ee4000800007f */
[----:B---3--:R-:W-:Y:S05]  /*114d0*/  @!P0 BRA `(.L_x_10347) ;  /* 0xfffffffc00f08947 */ /* 0x008fea000383ffff */
[----:B------:R-:W-:Y:S05]  /*114e0*/  BRA `(.L_x_10460) ;  /* 0xffffffa800607947 */ /* 0x000fea000383ffff */
.L_x_10351:
[----:B------:R0:W5:Y:S01]  /*114f0*/  LDL R7, [R1+0x38] ;  /* 0x0000380001077983 */ /* 0x0001620000100800 */
[----:B------:R-:W-:Y:S02]  /*11500*/  IMAD.MOV.U32 R13, RZ, RZ, R2 ;  /* 0x000000ffff0d7224 */ /* 0x000fe400078e0002 */
[----:B-1----:R-:W-:Y:S02]  /*11510*/  IMAD.MOV.U32 R12, RZ, RZ, RZ ;  /* 0x000000ffff0c7224 */ /* 0x002fe400078e00ff */
[----:B------:R-:W-:Y:S02]  /*11520*/  IMAD.MOV.U32 R11, RZ, RZ, 0x181f ;  /* 0x0000181fff0b7424 */ /* 0x000fe400078e00ff */
[----:B------:R-:W-:Y:S02]  /*11530*/  IMAD.MOV.U32 R15, RZ, RZ, -0x1 ;  /* 0xffffffffff0f7424 */ /* 0x000fe400078e00ff */
[----:B0-----:R-:W-:-:S07]  /*11540*/  IMAD.IADD R17, R8, 0x1, R17 ;  /* 0x0000000108117824 */ /* 0x001fce00078e0211 */
[----:B-----5:R-:W-:Y:S05]  /*11550*/  WARPSYNC.COLLECTIVE R15, `(.L_x_10461) ;  /* 0x000000000f087348 */ /* 0x020fea0003c00000 */
[----:B------:R0:W1:Y:S02]  /*11560*/  SHFL.IDX P6, R14, R13, R12, R11 ;  /* 0x0000000c0d0e7389 */ /* 0x00006400000c000b */
[----:B01---5:R-:W-:Y:S01]  /*11570*/  ENDCOLLECTIVE ;  /* 0x000000000000791b */ /* 0x023fe20003800000 */
.L_x_10461:
[----:B------:R-:W-:-:S05]  /*11580*/  VIADD R8, R17, 0x10 ;  /* 0x0000001011087836 */ /* 0x000fca0000000000 */
[----:B------:R0:W-:Y:S01]  /*11590*/  STL [R1+0x3c], R8 ;  /* 0x00003c0801007387 */ /* 0x0001e20000100800 */
[----:B------:R-:W-:Y:S02]  /*115a0*/  IMAD.MOV.U32 R13, RZ, RZ, R0 ;  /* 0x000000ffff0d7224 */ /* 0x000fe400078e0000 */
[----:B------:R-:W-:-:S07]  /*115b0*/  IMAD.MOV.U32 R4, RZ, RZ, R14 ;  /* 0x000000ffff047224 */ /* 0x000fce00078e000e */
[----:B0-----:R-:W-:Y:S05]  /*115c0*/  WARPSYNC.COLLECTIVE R15, `(.L_x_10462) ;  /* 0x000000000f087348 */ /* 0x001fea0003c00000 */
[----:B------:R1:W2:Y:S02]  /*115d0*/  SHFL.IDX P6, R14, R13, R12, R11 ;  /* 0x0000000c0d0e7389 */ /* 0x0002a400000c000b */
[----:B012---:R-:W-:Y:S01]  /*115e0*/  ENDCOLLECTIVE ;  /* 0x000000000000791b */ /* 0x007fe20003800000 */
.L_x_10462:
[----:B------:R-:W-:Y:S02]  /*115f0*/  IMAD.MOV.U32 R13, RZ, RZ, R2 ;  /* 0x000000ffff0d7224 */ /* 0x000fe400078e0002 */
[----:B------:R-:W-:Y:S02]  /*11600*/  IMAD.MOV.U32 R12, RZ, RZ, 0x1 ;  /* 0x00000001ff0c7424 */ /* 0x000fe400078e00ff */
[----:B------:R-:W-:-:S07]  /*11610*/  IMAD.MOV.U32 R5, RZ, RZ, R14 ;  /* 0x000000ffff057224 */ /* 0x000fce00078e000e */
[----:B------:R-:W-:Y:S05]  /*11620*/  WARPSYNC.COLLECTIVE R15, `(.L_x_10463) ;  /* 0x000000000f087348 */ /* 0x000fea0003c00000 */
[----:B------:R0:W1:Y:S02]  /*11630*/  SHFL.IDX P6, R14, R13, R12, R11 ;  /* 0x0000000c0d0e7389 */ /* 0x00006400000c000b */
[----:B01----:R-:W-:Y:S01]  /*11640*/  ENDCOLLECTIVE ;  /* 0x000000000000791b */ /* 0x003fe20003800000 */
.L_x_10463:
[----:B------:R-:W-:Y:S02]  /*11650*/  IMAD.MOV.U32 R13, RZ, RZ, R0 ;  /* 0x000000ffff0d7224 */ /* 0x000fe400078e0000 */
[----:B------:R-:W-:Y:S02]  /*11660*/  IMAD R3, R7, R6, RZ ;  /* 0x0000000607037224 */ /* 0x000fe400078e02ff */
[----:B------:R-:W-:-:S07]  /*11670*/  IMAD.MOV.U32 R7, RZ, RZ, R14 ;  /* 0x000000ffff077224 */ /* 0x000fce00078e000e */
[----:B------:R-:W-:Y:S05]  /*11680*/  WARPSYNC.COLLECTIVE R15, `(.L_x_10464) ;  /* 0x000000000f087348 */ /* 0x000fea0003c00000 */
[----:B------:R0:W1:Y:S02]  /*11690*/  SHFL.IDX P6, R14, R13, R12, R11 ;  /* 0x0000000c0d0e7389 */ /* 0x00006400000c000b */
[----:B01----:R-:W-:Y:S01]  /*116a0*/  ENDCOLLECTIVE ;  /* 0x000000000000791b */ /* 0x003fe20003800000 */
.L_x_10464:
[CC--:B------:R-:W-:Y:S02]  /*116b0*/  ISETP.GE.AND P1, PT, R17.reuse, R3.reuse, PT ;  /* 0x000000031100720c */ /* 0x0c0fe40003f26270 */
[----:B------:R-:W-:Y:S01]  /*116c0*/  ISETP.GE.AND P2, PT, R8, R3, PT ;  /* 0x000000030800720c */ /* 0x000fe20003f46270 */
[----:B------:R-:W-:-:S05]  /*116d0*/  VIADD R8, R17, 0x20 ;  /* 0x0000002011087836 */ /* 0x000fca0000000000 */
[----:B------:R0:W-:Y:S01]  /*116e0*/  STL [R1+0x4c], R8 ;  /* 0x00004c0801007387 */ /* 0x0001e20000100800 */
[----:B------:R-:W-:-:S04]  /*116f0*/  IMAD.MOV.U32 R13, RZ, RZ, R2 ;  /* 0x000000ffff0d7224 */ /* 0x000fc800078e0002 */
[----:B------:R-:W-:Y:S01]  /*11700*/  @!P1 LEA R5, P3, R10, R5, 0x1 ;  /* 0x000000050a059211 */ /* 0x000fe200078608ff */
[----:B------:R-:W-:-:S04]  /*11710*/  IMAD.MOV.U32 R12, RZ, RZ, 0x2 ;  /* 0x00000002ff0c7424 */ /* 0x000fc800078e00ff */
[----:B------:R-:W-:Y:S02]  /*11720*/  @!P1 IMAD.X R4, RZ, RZ, R4, P3 ;  /* 0x000000ffff049224 */ /* 0x000fe400018e0604 */
[----:B------:R-:W-:-:S03]  /*11730*/  IMAD.MOV.U32 R6, RZ, RZ, R14 ;  /* 0x000000ffff067224 */ /* 0x000fc600078e000e */
[----:B0-----:R-:W-:-:S07]  /*11740*/  @!P1 LOP3.LUT R5, R5, R4, RZ, 0x3c, !PT ;  /* 0x0000000405059212 */ /* 0x001fce00078e3cff */
[----:B------:R-:W-:Y:S05]  /*11750*/  WARPSYNC.COLLECTIVE R15, `(.L_x_10465) ;  /* 0x000000000f087348 */ /* 0x000fea0003c00000 */
[----:B------:R0:W1:Y:S02]  /*11760*/  SHFL.IDX P6, R14, R13, R12, R11 ;  /* 0x0000000c0d0e7389 */ /* 0x00006400000c000b */
[----:B01----:R-:W-:Y:S01]  /*11770*/  ENDCOLLECTIVE ;  /* 0x000000000000791b */ /* 0x003fe20003800000 */
.L_x_10465:
[----:B------:R-:W-:-:S04]  /*11780*/  @!P1 LOP3.LUT R4, R5, R4, RZ, 0x3c, !PT ;  /* 0x0000000405049212 */ /* 0x000fc800078e3cff */
[----:B------:R-:W-:-:S05]  /*11790*/  @!P1 LOP3.LUT R5, R5, R4, RZ, 0x3c, !PT ;  /* 0x0000000405059212 */ /* 0x000fca00078e3cff */
[----:B------:R-:W-:Y:S01]  /*117a0*/  @!PT LDS RZ, [RZ] ;  /* 0x00000000fffff984 */ /* 0x000fe20000000800 */
[----:B------:R-:W-:Y:S01]  /*117b0*/  @!PT LDS RZ, [RZ] ;  /* 0x00000000fffff984 */ /* 0x000fe20000000800 */
[----:B------:R-:W-:Y:S01]  /*117c0*/  @!PT LDS RZ, [RZ] ;  /* 0x00000000fffff984 */ /* 0x000fe20000000800 */
[----:B------:R0:W-:Y:S01]  /*117d0*/  @!P1 LDGSTS.E.BYPASS.LTC128B.128 [R9+0x18400], desc[UR38][R4.64], !P0 ;  /* 0x1840000004099fae */ /* 0x0001e2000c101d66 */
[----:B------:R-:W-:Y:S01]  /*117e0*/  IMAD.MOV.U32 R13, RZ, RZ, R0 ;  /* 0x000000ffff0d7224 */ /* 0x000fe200078e0000 */
[----:B0-----:R-:W-:Y:S01]  /*117f0*/  @!P2 LEA R5, P1, R10, R6, 0x1 ;  /* 0x000000060a05a211 */ /* 0x001fe200078208ff */
[----:B------:R-:W-:-:S12]  /*11800*/  IMAD.MOV.U32 R6, RZ, RZ, R14 ;  /* 0x000000ffff067224 */ /* 0x000fd800078e000e */
[----:B------:R-:W-:Y:S05]  /*11810*/  WARPSYNC.COLLECTIVE R15, `(.L_x_10466) ;  /* 0x000000000f087348 */ /* 0x000fea0003c00000 */
[----:B------:R0:W1:Y:S02]  /*11820*/  SHFL.IDX P6, R14, R13, R12, R11 ;  /* 0x0000000c0d0e7389 */ /* 0x00006400000c000b */
[----:B01----:R-:W-:Y:S01]  /*11830*/  ENDCOLLECTIVE ;  /* 0x000000000000791b */ /* 0x003fe20003800000 */
.L_x_10466:
[----:B------:R-:W-:Y:S01]  /*11840*/  @!P2 IMAD.X R4, RZ, RZ, R7, P1 ;  /* 0x000000ffff04a224 */ /* 0x000fe200008e0607 */
[----:B------:R-:W-:Y:S01]  /*11850*/  ISETP.GE.AND P1, PT, R8, R3, PT ;  /* 0x000000030800720c */ /* 0x000fe20003f26270 */
[----:B------:R-:W-:-:S03]  /*11860*/  VIADD R7, R17, 0x30 ;  /* 0x0000003011077836 */ /* 0x000fc60000000000 */
[-C--:B------:R-:W-:Y:S02]  /*11870*/  @!P2 LOP3.LUT R5, R5, R4.reuse, RZ, 0x3c, !PT ;  /* 0x000000040505a212 */ /* 0x080fe400078e3cff */
[----:B------:R0:W-:Y:S02]  /*11880*/  STL [R1+0x54], R7 ;  /* 0x0000540701007387 */ /* 0x0001e40000100800 */
[----:B------:R-:W-:Y:S01]  /*11890*/  @!P2 LOP3.LUT R4, R5, R4, RZ, 0x3c, !PT ;  /* 0x000000040504a212 */ /* 0x000fe200078e3cff */
[----:B------:R-:W-:-:S03]  /*118a0*/  IMAD.MOV.U32 R13, RZ, RZ, R2 ;  /* 0x000000ffff0d7224 */ /* 0x000fc600078e0002 */
[----:B------:R-:W-:Y:S01]  /*118b0*/  @!P2 LOP3.LUT R5, R5, R4, RZ, 0x3c, !PT ;  /* 0x000000040505a212 */ /* 0x000fe200078e3cff */
[----:B------:R-:W-:-:S04]  /*118c0*/  IMAD.MOV.U32 R12, RZ, RZ, 0x3 ;  /* 0x00000003ff0c7424 */ /* 0x000fc800078e00ff */
[----:B------:R-:W-:Y:S01]  /*118d0*/  @!PT LDS RZ, [RZ] ;  /* 0x00000000fffff984 */ /* 0x000fe20000000800 */
[----:B------:R-:W-:Y:S01]  /*118e0*/  @!PT LDS RZ, [RZ] ;  /* 0x00000000fffff984 */ /* 0x000fe20000000800 */
[----:B------:R-:W-:Y:S01]  /*118f0*/  @!PT LDS RZ, [RZ] ;  /* 0x00000000fffff984 */ /* 0x000fe20000000800 */
[----:B------:R1:W-:Y:S02]  /*11900*/  @!P2 LDGSTS.E.BYPASS.LTC128B.128 [R9+0x18c00], desc[UR38][R4.64], !P0 ;  /* 0x18c000000409afae */ /* 0x0003e4000c101d66 */
[----:B01----:R-:W-:-:S07]  /*11910*/  IMAD.MOV.U32 R4, RZ, RZ, R14 ;  /* 0x000000ffff047224 */ /* 0x003fce00078e000e */
[----:B------:R-:W-:Y:S05]  /*11920*/  WARPSYNC.COLLECTIVE R15, `(.L_x_10467) ;  /* 0x000000000f087348 */ /* 0x000fea0003c00000 */
[----:B------:R0:W1:Y:S02]  /*11930*/  SHFL.IDX P6, R14, R13, R12, R11 ;  /* 0x0000000c0d0e7389 */ /* 0x00006400000c000b */
[----:B01----:R-:W-:Y:S01]  /*11940*/  ENDCOLLECTIVE ;  /* 0x000000000000791b */ /* 0x003fe20003800000 */
.L_x_10467:
        /* <DEDUP_REMOVED lines=10> */
.L_x_10468:
        /* <DEDUP_REMOVED lines=13> */
.L_x_10469:
        /* <DEDUP_REMOVED lines=10> */
.L_x_10470:
        /* <DEDUP_REMOVED lines=13> */
.L_x_10471:
        /* <DEDUP_REMOVED lines=10> */
.L_x_10472:
        /* <DEDUP_REMOVED lines=13> */
.L_x_10473:
        /* <DEDUP_REMOVED lines=10> */
.L_x_10474:
        /* <DEDUP_REMOVED lines=11> */
.L_x_10475:
        /* <DEDUP_REMOVED lines=14> */
.L_x_10476:
[----:B------:R-:W-:Y:S01]  /*11fd0*/  IMAD.MOV.U32 R0, RZ, RZ, R14 ;  /* 0x000000ffff007224 */ /* 0x000fe200078e000e */
[----:B------:R-:W-:Y:S06]  /*11fe0*/  BRA `(.L_x_10477) ;  /* 0xffffffac000c7947 */ /* 0x000fec000383ffff */
.L_x_10355:
[----:B------:R-:W2:Y:S04]  /*11ff0*/  LDL.LU R5, [R1+0x38] ;  /* 0x0000380001057983 */ /* 0x000ea80000300800 */
[----:B------:R-:W3:Y:S04]  /*12000*/  LDL.LU R14, [R1+0x3c] ;  /* 0x00003c00010e7983 */ /* 0x000ee80000300800 */
[----:B------:R-:W4:Y:S04]  /*12010*/  LDL.LU R13, [R1+0x4c] ;  /* 0x00004c00010d7983 */ /* 0x000f280000300800 */
[----:B------:R-:W5:Y:S04]  /*12020*/  LDL.LU R12, [R1+0x54] ;  /* 0x00005400010c7983 */ /* 0x000f680000300800 */
[----:B------:R-:W5:Y:S04]  /*12030*/  LDL.LU R11, [R1+0x5c] ;  /* 0x00005c00010b7983 */ /* 0x000f680000300800 */
[----:B------:R-:W5:Y:S04]  /*12040*/  LDL.LU R10, [R1+0x60] ;  /* 0x00006000010a7983 */ /* 0x000f680000300800 */
[----:B------:R-:W5:Y:S04]  /*12050*/  LDL.LU R9, [R1+0x64] ;  /* 0x0000640001097983 */ /* 0x000f680000300800 */
[----:B------:R-:W5:Y:S01]  /*12060*/  LDL.LU R8, [R1+0x14] ;  /* 0x0000140001087983 */ /* 0x000f620000300800 */
[----:B------:R-:W-:Y:S01]  /*12070*/  BSSY B0, `(.L_x_10478) ;  /* 0x000001b000007945 */ /* 0x000fe20003800000 */
[----:B------:R-:W-:-:S02]  /*12080*/  IMAD.MOV.U32 R15, RZ, RZ, -0x1 ;  /* 0xffffffffff0f7424 */ /* 0x000fc400078e00ff */
[----:B--2---:R-:W-:-:S05]  /*12090*/  IMAD R5, R5, R6, RZ ;  /* 0x0000000605057224 */ /* 0x004fca00078e02ff */
[-C--:B------:R-:W-:Y:S02]  /*120a0*/  ISETP.GE.AND P4, PT, R17, R5.reuse, PT ;  /* 0x000000051100720c */ /* 0x080fe40003f86270 */
[-C--:B---3--:R-:W-:Y:S02]  /*120b0*/  ISETP.GE.AND P5, PT, R14, R5.reuse, PT ;  /* 0x000000050e00720c */ /* 0x088fe40003fa6270 */
[----:B----4-:R-:W-:Y:S01]  /*120c0*/  ISETP.GE.AND P6, PT, R13, R5, PT ;  /* 0x000000050d00720c */ /* 0x010fe20003fc6270 */
[----:B------:R-:W-:Y:S01]  /*120d0*/  IMAD.MOV.U32 R13, RZ, RZ, R0 ;  /* 0x000000ffff0d7224 */ /* 0x000fe200078e0000 */
[----:B-----5:R-:W-:-:S07]  /*120e0*/  LOP3.LUT R8, R8, 0xffffffef, RZ, 0xc0, !PT ;  /* 0xffffffef08087812 */ /* 0x020fce00078ec0ff */
[----:B------:R-:W-:Y:S02]  /*120f0*/  @P4 LOP3.LUT R8, R8, 0x10, RZ, 0xfc, !PT ;  /* 0x0000001008084812 */ /* 0x000fe400078efcff */
[----:B------:R-:W-:Y:S01]  /*12100*/  ISETP.GE.AND P4, PT, R12, R5, PT ;  /* 0x000000050c00720c */ /* 0x000fe20003f86270 */
[----:B------:R-:W-:Y:S01]  /*12110*/  IMAD.MOV.U32 R12, RZ, RZ, RZ ;  /* 0x000000ffff0c7224 */ /* 0x000fe200078e00ff */
[----:B------:R-:W-:-:S04]  /*12120*/  LOP3.LUT R8, R8, 0xfffffff7, RZ, 0xc0, !PT ;  /* 0xfffffff708087812 */ /* 0x000fc800078ec0ff */
[----:B------:R-:W-:Y:S02]  /*12130*/  @P5 LOP3.LUT R8, R8, 0x8, RZ, 0xfc, !PT ;  /* 0x0000000808085812 */ /* 0x000fe400078efcff */
[----:B------:R-:W-:Y:S01]  /*12140*/  ISETP.GE.AND P5, PT, R11, R5, PT ;  /* 0x000000050b00720c */ /* 0x000fe20003fa6270 */
[----:B------:R-:W-:Y:S01]  /*12150*/  IMAD.MOV.U32 R11, RZ, RZ, 0x181f ;  /* 0x0000181fff0b7424 */ /* 0x000fe200078e00ff */
[----:B------:R-:W-:-:S04]  /*12160*/  LOP3.LUT R8, R8, 0xfffffffb, RZ, 0xc0, !PT ;  /* 0xfffffffb08087812 */ /* 0x000fc800078ec0ff */
[----:B------:R-:W-:Y:S02]  /*12170*/  @P6 LOP3.LUT R8, R8, 0x4, RZ, 0xfc, !PT ;  /* 0x0000000408086812 */ /* 0x000fe400078efcff */
[----:B------:R-:W-:Y:S02]  /*12180*/  ISETP.GE.AND P6, PT, R10, R5, PT ;  /* 0x000000050a00720c */ /* 0x000fe40003fc6270 */
[----:B------:R-:W-:-:S04]  /*12190*/  LOP3.LUT R8, R8, 0xfffffffd, RZ, 0xc0, !PT ;  /* 0xfffffffd08087812 */ /* 0x000fc800078ec0ff */
[----:B------:R-:W-:Y:S02]  /*121a0*/  @P4 LOP3.LUT R8, R8, 0x2, RZ, 0xfc, !PT ;  /* 0x0000000208084812 */ /* 0x000fe400078efcff */
[----:B------:R-:W-:Y:S02]  /*121b0*/  ISETP.GE.AND P4, PT, R9, R5, PT ;  /* 0x000000050900720c */ /* 0x000fe40003f86270 */
[----:B------:R-:W-:-:S04]  /*121c0*/  LOP3.LUT R8, R8, 0xffffffdf, RZ, 0xc0, !PT ;  /* 0xffffffdf08087812 */ /* 0x000fc800078ec0ff */
[----:B------:R-:W-:-:S05]  /*121d0*/  @P6 LOP3.LUT R8, R8, 0x20, RZ, 0xfc, !PT ;  /* 0x0000002008086812 */ /* 0x000fca00078efcff */
[----:B------:R0:W-:Y:S02]  /*121e0*/  STL [R1+0x14], R8 ;  /* 0x0000140801007387 */ /* 0x0001e40000100800 */
[----:B0-----:R-:W-:Y:S05]  /*121f0*/  WARPSYNC.COLLECTIVE R15, `(.L_x_10479) ;  /* 0x000000000f087348 */ /* 0x001fea0003c00000 */
[----:B------:R1:W2:Y:S02]  /*12200*/  SHFL.IDX P6, R14, R13, R12, R11 ;  /* 0x0000000c0d0e7389 */ /* 0x0002a400000c000b */
[----:B012---:R-:W-:Y:S01]  /*12210*/  ENDCOLLECTIVE ;  /* 0x000000000000791b */ /* 0x007fe20003800000 */
.L_x_10479:
[----:B------:R-:W-:Y:S05]  /*12220*/  BSYNC B0 ;  /* 0x0000000000007941 */ /* 0x000fea0003800000 */
.L_x_10478:
[----:B------:R-:W-:Y:S02]  /*12230*/  IMAD.MOV.U32 R9, RZ, RZ, R8 ;  /* 0x000000ffff097224 */ /* 0x000fe400078e0008 */
[----:B------:R0:W5:Y:S01]  /*12240*/  LDL R8, [R1+0x10] ;  /* 0x0000100001087983 */ /* 0x0001620000100800 */
[----:B------:R-:W-:Y:S02]  /*12250*/  IMAD.MOV.U32 R13, RZ, RZ, R4 ;  /* 0x000000ffff0d7224 */ /* 0x000fe400078e0004 */
[----:B------:R-:W-:Y:S01]  /*12260*/  IMAD.MOV.U32 R12, RZ, RZ, RZ ;  /* 0x000000ffff0c7224 */ /* 0x000fe200078e00ff */
[----:B------:R-:W-:Y:S01]  /*12270*/  LOP3.LUT R9, R9, 0xfffffeff, RZ, 0xc0, !PT ;  /* 0xfffffeff09097812 */ /* 0x000fe200078ec0ff */
[----:B------:R-:W-:Y:S02]  /*12280*/  IMAD.MOV.U32 R11, RZ, RZ, 0x181f ;  /* 0x0000181fff0b7424 */ /* 0x000fe400078e00ff */
[----:B------:R-:W-:Y:S01]  /*12290*/  IMAD.MOV.U32 R15, RZ, RZ, -0x1 ;  /* 0xffffffffff0f7424 */ /* 0x000fe200078e00ff */
[----:B------:R-:W-:Y:S01]  /*122a0*/  @P5 LOP3.LUT R9, R9, 0x100, RZ, 0xfc, !PT ;  /* 0x0000010009095812 */ /* 0x000fe200078efcff */
[----:B0-----:R-:W-:-:S07]  /*122b0*/  IMAD.MOV.U32 R2, RZ, RZ, R14 ;  /* 0x000000ffff027224 */ /* 0x001fce00078e000e */
[----:B-----5:R-:W-:Y:S05]  /*122c0*/  WARPSYNC.COLLECTIVE R15, `(.L_x_10480) ;  /* 0x000000000f087348 */ /* 0x020fea0003c00000 */
[----:B------:R0:W1:Y:S02]  /*122d0*/  SHFL.IDX P6, R14, R13, R12, R11 ;  /* 0x0000000c0d0e7389 */ /* 0x00006400000c000b */
[----:B01---5:R-:W-:Y:S01]  /*122e0*/  ENDCOLLECTIVE ;  /* 0x000000000000791b */ /* 0x023fe20003800000 */
.L_x_10480:
[C---:B------:R-:W-:Y:S02]  /*122f0*/  LOP3.LUT P5, RZ, R9.reuse, 0x10, RZ, 0xc0, !PT ;  /* 0x0000001009ff7812 */ /* 0x040fe400078ac0ff */
[----:B------:R-:W-:-:S04]  /*12300*/  LOP3.LUT R9, R9, 0xffffff7f, RZ, 0xc0, !PT ;  /* 0xffffff7f09097812 */ /* 0x000fc800078ec0ff */
[----:B------:R-:W-:-:S04]  /*12310*/  @P4 LOP3.LUT R9, R9, 0x80, RZ, 0xfc, !PT ;  /* 0x0000008009094812 */ /* 0x000fc800078efcff */
[----:B------:R-:W-:Y:S01]  /*12320*/  LOP3.LUT P4, RZ, R9, 0x8, RZ, 0xc0, !PT ;  /* 0x0000000809ff7812 */ /* 0x000fe2000788c0ff */
[----:B------:R0:W-:Y:S01]  /*12330*/  STL [R1+0x14], R9 ;  /* 0x0000140901007387 */ /* 0x0001e20000100800 */
[----:B------:R-:W-:Y:S02]  /*12340*/  IMAD.MOV.U32 R13, RZ, RZ, R0 ;  /* 0x000000ffff0d7224 */ /* 0x000fe400078e0000 */
[----:B------:R-:W-:Y:S02]  /*12350*/  IMAD.MOV.U32 R12, RZ, RZ, 0x1 ;  /* 0x00000001ff0c7424 */ /* 0x000fe400078e00ff */
[----:B------:R-:W-:-:S05]  /*12360*/  IMAD.MOV.U32 R3, RZ, RZ, R14 ;  /* 0x000000ffff037224 */ /* 0x000fca00078e000e */
[----:B------:R-:W-:-:S05]  /*12370*/  @!P5 LEA R3, P6, R7, R3, 0x1 ;  /* 0x000000030703d211 */ /* 0x000fca00078c08ff */
[----:B------:R-:W-:-:S05]  /*12380*/  @!P5 IMAD.X R2, RZ, RZ, R2, P6 ;  /* 0x000000ffff02d224 */ /* 0x000fca00030e0602 */
[----:B0-----:R-:W-:-:S07]  /*12390*/  @!P5 LOP3.LUT R3, R3, R2, RZ, 0x3c, !PT ;  /* 0x000000020303d212 */ /* 0x001fce00078e3cff */
[----:B------:R-:W-:Y:S05]  /*123a0*/  WARPSYNC.COLLECTIVE R15, `(.L_x_10481) ;  /* 0x000000000f087348 */ /* 0x000fea0003c00000 */
[----:B------:R0:W1:Y:S02]  /*123b0*/  SHFL.IDX P6, R14, R13, R12, R11 ;  /* 0x0000000c0d0e7389 */ /* 0x00006400000c000b */
[----:B01----:R-:W-:Y:S01]  /*123c0*/  ENDCOLLECTIVE ;  /* 0x000000000000791b */ /* 0x003fe20003800000 */
.L_x_10481:
[----:B------:R-:W-:-:S04]  /*123d0*/  @!P5 LOP3.LUT R2, R3, R2, RZ, 0x3c, !PT ;  /* 0x000000020302d212 */ /* 0x000fc800078e3cff */
[----:B------:R-:W-:Y:S01]  /*123e0*/  @!P5 LOP3.LUT R3, R3, R2, RZ, 0x3c, !PT ;  /* 0x000000020303d212 */ /* 0x000fe200078e3cff */
[----:B------:R-:W-:Y:S02]  /*123f0*/  IMAD.MOV.U32 R13, RZ, RZ, R4 ;  /* 0x000000ffff0d7224 */ /* 0x000fe400078e0004 */
[----:B------:R-:W-:-:S07]  /*12400*/  IMAD.MOV.U32 R6, RZ, RZ, R14 ;  /* 0x000000ffff067224 */ /* 0x000fce00078e000e */
[----:B------:R-:W-:Y:S05]  /*12410*/  WARPSYNC.COLLECTIVE R15, `(.L_x_10482) ;  /* 0x000000000f087348 */ /* 0x000fea0003c00000 */
[----:B------:R0:W1:Y:S02]  /*12420*/  SHFL.IDX P6, R14, R13, R12, R11 ;  /* 0x0000000c0d0e7389 */ /* 0x00006400000c000b */
[----:B01----:R-:W-:Y:S01]  /*12430*/  ENDCOLLECTIVE ;  /* 0x000000000000791b */ /* 0x003fe20003800000 */
.L_x_10482:
[----:B------:R-:W-:Y:S02]  /*12440*/  IMAD.MOV.U32 R13, RZ, RZ, R0 ;  /* 0x000000ffff0d7224 */ /* 0x000fe400078e0000 */
[----:B------:R-:W-:Y:S01]  /*12450*/  IMAD.MOV.U32 R12, RZ, RZ, 0x2 ;  /* 0x00000002ff0c7424 */ /* 0x000fe200078e00ff */
[----:B------:R-:W-:Y:S01]  /*12460*/  @!PT LDS RZ, [RZ] ;  /* 0x00000000fffff984 */ /* 0x000fe20000000800 */
[----:B------:R-:W-:Y:S01]  /*12470*/  @!PT LDS RZ, [RZ] ;  /* 0x00000000fffff984 */ /* 0x000fe20000000800 */
[----:B------:R-:W-:Y:S01]  /*12480*/  @!PT LDS RZ, [RZ] ;  /* 0x00000000fffff984 */ /* 0x000fe20000000800 */
[----:B------:R-:W-:Y:S04]  /*12490*/  @!P5 LDGSTS.E.BYPASS.LTC128B.128 [R8+0x22400], desc[UR38][R2.64], !P3 ;  /* 0x224000000208dfae */ /* 0x000fe8000d901d66 */
[----:B------:R-:W-:Y:S04]  /*124a0*/  @!P5 LDGSTS.E.BYPASS.LTC128B.128 [R8+0x26400], desc[UR38][R2.64+0x80], !P2 ;  /* 0x264000800208dfae */ /* 0x000fe8000d101d66 */
[----:B------:R-:W-:Y:S04]  /*124b0*/  @!P5 LDGSTS.E.BYPASS.LTC128B.128 [R8+0x2a400], desc[UR38][R2.64+0x100], !P1 ;  /* 0x2a4001000208dfae */ /* 0x000fe8000c901d66 */
[----:B------:R0:W-:Y:S01]  /*124c0*/  @!P5 LDGSTS.E.BYPASS.LTC128B.128 [R8+0x2e400], desc[UR38][R2.64+0x180], !P0 ;  /* 0x2e4001800208dfae */ /* 0x0001e2000c101d66 */
[----:B------:R-:W-:Y:S01]  /*124d0*/  LOP3.LUT P5, RZ, R9, 0x4, RZ, 0xc0, !PT ;  /* 0x0000000409ff7812 */ /* 0x000fe200078ac0ff */
[----:B0-----:R-:W-:-:S05]  /*124e0*/  IMAD.MOV.U32 R2, RZ, RZ, R14 ;  /* 0x000000ffff027224 */ /* 0x001fca00078e000e */
[----:B------:R-:W-:-:S05]  /*124f0*/  @!P4 LEA R2, P6, R7, R2, 0x1 ;  /* 0x000000020702c211 */ /* 0x000fca00078c08ff */
[----:B------:R-:W-:-:S05]  /*12500*/  @!P4 IMAD.X R3, RZ, RZ, R6, P6 ;  /* 0x000000ffff03c224 */ /* 0x000fca00030e0606 */
[----:B------:R0:W-:Y:S03]  /*12510*/  @!P4 LDGSTS.E.BYPASS.LTC128B.128 [R8+0x22c00], desc[UR38][R2.64], !P3 ;  /* 0x22c000000208cfae */ /* 0x0001e6000d901d66 */
[----:B0-----:R-:W-:Y:S05]  /*12520*/  WARPSYNC.COLLECTIVE R15, `(.L_x_10483) ;  /* 0x000000000f087348 */ /* 0x001fea0003c00000 */
[----:B------:R1:W2:Y:S02]  /*12530*/  SHFL.IDX P6, R14, R13, R12, R11 ;  /* 0x0000000c0d0e7389 */ /* 0x0002a400000c000b */
[----:B012---:R-:W-:Y:S01]  /*12540*/  ENDCOLLECTIVE ;  /* 0x000000000000791b */ /* 0x007fe20003800000 */
.L_x_10483:
        /* <DEDUP_REMOVED lines=12> */
.L_x_10484:
        /* <DEDUP_REMOVED lines=12> */
.L_x_10485:
        /* <DEDUP_REMOVED lines=12> */
.L_x_10486:
        /* <DEDUP_REMOVED lines=12> */
.L_x_10487:
        /* <DEDUP_REMOVED lines=12> */
.L_x_10488:
        /* <DEDUP_REMOVED lines=12> */
.L_x_10489:
        /* <DEDUP_REMOVED lines=11> */
.L_x_10490:
[----:B------:R-:W-:Y:S02]  /*12a80*/  IMAD.MOV.U32 R13, RZ, RZ, R0 ;  /* 0x000000ffff0d7224 */ /* 0x000fe400078e0000 */
[----:B------:R-:W-:Y:S01]  /*12a90*/  IMAD.MOV.U32 R12, RZ, RZ, 0x6 ;  /* 0x00000006ff0c7424 */ /* 0x000fe200078e00ff */
[----:B------:R-:W-:Y:S01]  /*12aa0*/  LOP3.LUT P6, RZ, R9, 0x20, RZ, 0xc0, !PT ;  /* 0x0000002009ff7812 */ /* 0x000fe200078cc0ff */
[----:B------:R-:W-:-:S12]  /*12ab0*/  IMAD.MOV.U32 R2, RZ, RZ, R14 ;  /* 0x000000ffff027224 */ /* 0x000fd800078e000e */
[----:B------:R-:W-:-:S05]  /*12ac0*/  @!P6 LEA R2, P5, R7, R2, 0x1 ;  /* 0x000000020702e211 */ /* 0x000fca00078a08ff */
[----:B------:R-:W-:-:S05]  /*12ad0*/  @!P6 IMAD.X R3, RZ, RZ, R6, P5 ;  /* 0x000000ffff03e224 */ /* 0x000fca00028e0606 */
        /* <DEDUP_REMOVED lines=10> */
.L_x_10491:
[----:B------:R-:W-:Y:S02]  /*12b80*/  IMAD.MOV.U32 R13, RZ, RZ, R4 ;  /* 0x000000ffff0d7224 */ /* 0x000fe400078e0004 */
[----:B------:R-:W-:-:S07]  /*12b90*/  IMAD.MOV.U32 R6, RZ, RZ, R14 ;  /* 0x000000ffff067224 */ /* 0x000fce00078e000e */
[----:B------:R-:W-:Y:S05]  /*12ba0*/  WARPSYNC.COLLECTIVE R15, `(.L_x_10492) ;  /* 0x000000000f087348 */ /* 0x000fea0003c00000 */
[----:B------:R0:W1:Y:S02]  /*12bb0*/  SHFL.IDX P6, R14, R13, R12, R11 ;  /* 0x0000000c0d0e7389 */ /* 0x00006400000c000b */
[----:B01----:R-:W-:Y:S01]  /*12bc0*/  ENDCOLLECTIVE ;  /* 0x000000000000791b */ /* 0x003fe20003800000 */
.L_x_10492:
[----:B------:R-:W-:Y:S02]  /*12bd0*/  IMAD.MOV.U32 R13, RZ, RZ, R0 ;  /* 0x000000ffff0d7224 */ /* 0x000fe400078e0000 */
[----:B------:R-:W-:Y:S02]  /*12be0*/  IMAD.MOV.U32 R12, RZ, RZ, 0x7 ;  /* 0x00000007ff0c7424 */ /* 0x000fe400078e00ff */
[----:B------:R-:W-:-:S07]  /*12bf0*/  IMAD.MOV.U32 R2, RZ, RZ, R14 ;  /* 0x000000ffff027224 */ /* 0x000fce00078e000e */
[----:B------:R-:W-:Y:S05]  /*12c00*/  WARPSYNC.COLLECTIVE R15, `(.L_x_10493) ;  /* 0x000000000f087348 */ /* 0x000fea0003c00000 */
[----:B------:R0:W1:Y:S02]  /*12c10*/  SHFL.IDX P6, R14, R13, R12, R11 ;  /* 0x0000000c0d0e7389 */ /* 0x00006400000c000b */
[----:B01----:R-:W-:Y:S01]  /*12c20*/  ENDCOLLECTIVE ;  /* 0x000000000000791b */ /* 0x003fe20003800000 */
.L_x_10493:
[----:B------:R-:W-:-:S05]  /*12c30*/  @!P4 LEA R2, P5, R7, R2, 0x1 ;  /* 0x000000020702c211 */ /* 0x000fca00078a08ff */
[----:B------:R-:W-:-:S05]  /*12c40*/  @!P4 IMAD.X R3, RZ, RZ, R6, P5 ;  /* 0x000000ffff03c224 */ /* 0x000fca00028e0606 */
[----:B------:R-:W-:Y:S01]  /*12c50*/  @!PT LDS RZ, [RZ] ;  /* 0x00000000fffff984 */ /* 0x000fe20000000800 */
[----:B------:R-:W-:Y:S01]  /*12c60*/  @!PT LDS RZ, [RZ] ;  /* 0x00000000fffff984 */ /* 0x000fe20000000800 */
[----:B------:R-:W-:Y:S01]  /*12c70*/  @!PT LDS RZ, [RZ] ;  /* 0x00000000fffff984 */ /* 0x000fe20000000800 */
[----:B------:R0:W-:Y:S01]  /*12c80*/  @!P4 LDGSTS.E.BYPASS.LTC128B.128 [R8+0x25400], desc[UR38][R2.64], !P3 ;  /* 0x254000000208cfae */ /* 0x0001e2000d901d66 */
[----:B------:R-:W-:-:S03]  /*12c90*/  IMAD.MOV.U32 R13, RZ, RZ, R4 ;  /* 0x000000ffff0d7224 */ /* 0x000fc600078e0004 */
[----:B------:R0:W-:Y:S04]  /*12ca0*/  @!P4 LDGSTS.E.BYPASS.LTC128B.128 [R8+0x29400], desc[UR38][R2.64+0x80], !P2 ;  /* 0x294000800208cfae */ /* 0x0001e8000d101d66 */
[----:B------:R0:W-:Y:S01]  /*12cb0*/  @!P4 LDGSTS.E.BYPASS.LTC128B.128 [R8+0x2d400], desc[UR38][R2.64+0x100], !P1 ;  /* 0x2d4001000208cfae */ /* 0x0001e2000c901d66 */
[----:B------:R-:W-:-:S03]  /*12cc0*/  IMAD.MOV.U32 R6, RZ, RZ, R14 ;  /* 0x000000ffff067224 */ /* 0x000fc600078e000e */
[----:B------:R0:W-:Y:S04]  /*12cd0*/  @!P4 LDGSTS.E.BYPASS.LTC128B.128 [R8+0x31400], desc[UR38][R2.64+0x180], !P0 ;  /* 0x314001800208cfae */ /* 0x0001e8000c101d66 */
[----:B0-----:R-:W-:Y:S05]  /*12ce0*/  WARPSYNC.COLLECTIVE R15, `(.L_x_10494) ;  /* 0x000000000f087348 */ /* 0x001fea0003c00000 */
[----:B------:R1:W2:Y:S02]  /*12cf0*/  SHFL.IDX P6, R14, R13, R12, R11 ;  /* 0x0000000c0d0e7389 */ /* 0x0002a400000c000b */
[----:B012---:R-:W-:Y:S01]  /*12d00*/  ENDCOLLECTIVE ;  /* 0x000000000000791b */ /* 0x007fe20003800000 */
.L_x_10494:
[----:B------:R-:W-:Y:S01]  /*12d10*/  IMAD.MOV.U32 R2, RZ, RZ, R14 ;  /* 0x000000ffff027224 */ /* 0x000fe200078e000e */
[----:B------:R-:W-:Y:S06]  /*12d20*/  BRA `(.L_x_10495) ;  /* 0xffffffa800a07947 */ /* 0x000fec000383ffff */
.L_x_10360:
[----:B0-----:R-:W4:Y:S02]  /*12d30*/  LDL R2, [R1+0x4] ;  /* 0x0000040001027983 */ /* 0x001f240000100800 */
[----:B----4-:R0:W1:Y:S02]  /*12d40*/  SYNCS.PHASECHK.TRANS64.TRYWAIT P0, [R2+URZ+0x32420], R0 ;  /* 0x03242000020075a7 */ /* 0x010064000800017f */
[----:B-1----:R-:W-:Y:S05]  /*12d50*/  @!P0 NANOSLEEP.SYNCS 0x989680 ;  /* 0x009896800000895d */ /* 0x002fea0003900000 */
[----:B------:R-:W1:Y:S02]  /*12d60*/  @!P0 SYNCS.PHASECHK.TRANS64 P0, [R2+URZ+0x32420], R0 ;  /* 0x03242000020085a7 */ /* 0x000e64000800007f */
[----:B-1----:R-:W-:Y:S05]  /*12d70*/  @!P0 BRA `(.L_x_10360) ;  /* 0xfffffffc00ec8947 */ /* 0x002fea000383ffff */
[----:B------:R-:W-:Y:S05]  /*12d80*/  BRA `(.L_x_10496) ;  /* 0xffffffac001c7947 */ /* 0x000fea000383ffff */
.L_x_10364:
[----:B0-----:R0:W1:Y:S02]  /*12d90*/  SYNCS.PHASECHK.TRANS64.TRYWAIT P0, [R2+URZ+0x32460], R0 ;  /* 0x03246000020075a7 */ /* 0x001064000800017f */
[----:B-1----:R-:W-:Y:S05]  /*12da0*/  @!P0 NANOSLEEP.SYNCS 0x989680 ;  /* 0x009896800000895d */ /* 0x002fea0003900000 */
[----:B------:R-:W1:Y:S02]  /*12db0*/  @!P0 SYNCS.PHASECHK.TRANS64 P0, [R2+URZ+0x32460], R0 ;  /* 0x03246000020085a7 */ /* 0x000e64000800007f */
[----:B-1----:R-:W-:Y:S05]  /*12dc0*/  @!P0 BRA `(.L_x_10364) ;  /* 0xfffffffc00f08947 */ /* 0x002fea000383ffff */
[----:B------:R-:W-:Y:S05]  /*12dd0*/  BRA `(.L_x_10497) ;  /* 0xffffffac004c7947 */ /* 0x000fea000383ffff */
.L_x_10379:
[----:B-1----:R1:W2:Y:S02]  /*12de0*/  SYNCS.PHASECHK.TRANS64.TRYWAIT P0, [R3+URZ+0x32440], R2 ;  /* 0x03244002030075a7 */ /* 0x0022a4000800017f */
[----:B--2---:R-:W-:Y:S05]  /*12df0*/  @!P0 NANOSLEEP.SYNCS 0x989680 ;  /* 0x009896800000895d */ /* 0x004fea0003900000 */
[----:B------:R-:W2:Y:S02]  /*12e00*/  @!P0 SYNCS.PHASECHK.TRANS64 P0, [R3+URZ+0x32440], R2 ;  /* 0x03244002030085a7 */ /* 0x000ea4000800007f */
[----:B--2---:R-:W-:Y:S05]  /*12e10*/  @!P0 BRA `(.L_x_10379) ;  /* 0xfffffffc00f08947 */ /* 0x004fea000383ffff */
[----:B------:R-:W-:Y:S05]  /*12e20*/  BRA `(.L_x_10498) ;  /* 0xffffffb4007c7947 */ /* 0x000fea000383ffff */
.L_x_10384:
[----:B0-----:R0:W2:Y:S02]  /*12e30*/  SYNCS.PHASECHK.TRANS64.TRYWAIT P0, [R3+URZ+0x32460], R2 ;  /* 0x03246002030075a7 */ /* 0x0010a4000800017f */
[----:B--2---:R-:W-:Y:S05]  /*12e40*/  @!P0 NANOSLEEP.SYNCS 0x989680 ;  /* 0x009896800000895d */ /* 0x004fea0003900000 */
[----:B------:R-:W2:Y:S02]  /*12e50*/  @!P0 SYNCS.PHASECHK.TRANS64 P0, [R3+URZ+0x32460], R2 ;  /* 0x03246002030085a7 */ /* 0x000ea4000800007f */
[----:B--2---:R-:W-:Y:S05]  /*12e60*/  @!P0 BRA `(.L_x_10384) ;  /* 0xfffffffc00f08947 */ /* 0x004fea000383ffff */
[----:B------:R-:W-:Y:S05]  /*12e70*/  BRA `(.L_x_10499) ;  /* 0xffffffb800047947 */ /* 0x000fea000383ffff */
.L_x_10395:
[----:B0-----:R0:W1:Y:S02]  /*12e80*/  SYNCS.PHASECHK.TRANS64.TRYWAIT P0, [R4+URZ+0x32440], R2 ;  /* 0x03244002040075a7 */ /* 0x001064000800017f */
[----:B-1----:R-:W-:Y:S05]  /*12e90*/  @!P0 NANOSLEEP.SYNCS 0x989680 ;  /* 0x009896800000895d */ /* 0x002fea0003900000 */
[----:B------:R-:W1:Y:S02]  /*12ea0*/  @!P0 SYNCS.PHASECHK.TRANS64 P0, [R4+URZ+0x32440], R2 ;  /* 0x03244002040085a7 */ /* 0x000e64000800007f */
[----:B-1----:R-:W-:Y:S05]  /*12eb0*/  @!P0 BRA `(.L_x_10395) ;  /* 0xfffffffc00f08947 */ /* 0x002fea000383ffff */
[----:B------:R-:W-:Y:S05]  /*12ec0*/  BRA `(.L_x_10500) ;  /* 0xffffffc000147947 */ /* 0x000fea000383ffff */
.L_x_10400:
[----:B-1----:R1:W2:Y:S02]  /*12ed0*/  SYNCS.PHASECHK.TRANS64.TRYWAIT P0, [R4+URZ+0x32460], R2 ;  /* 0x03246002040075a7 */ /* 0x0022a4000800017f */
[----:B--2---:R-:W-:Y:S05]  /*12ee0*/  @!P0 NANOSLEEP.SYNCS 0x989680 ;  /* 0x009896800000895d */ /* 0x004fea0003900000 */
[----:B------:R-:W2:Y:S02]  /*12ef0*/  @!P0 SYNCS.PHASECHK.TRANS64 P0, [R4+URZ+0x32460], R2 ;  /* 0x03246002040085a7 */ /* 0x000ea4000800007f */
[----:B--2---:R-:W-:Y:S05]  /*12f00*/  @!P0 BRA `(.L_x_10400) ;  /* 0xfffffffc00f08947 */ /* 0x004fea000383ffff */
[----:B------:R-:W-:Y:S05]  /*12f10*/  BRA `(.L_x_10501) ;  /* 0xffffffc000987947 */ /* 0x000fea000383ffff */
.L_x_10411:
[----:B-1----:R1:W2:Y:S02]  /*12f20*/  SYNCS.PHASECHK.TRANS64.TRYWAIT P0, [R4+URZ+0x32440], R2 ;  /* 0x03244002040075a7 */ /* 0x0022a4000800017f */
[----:B--2---:R-:W-:Y:S05]  /*12f30*/  @!P0 NANOSLEEP.SYNCS 0x989680 ;  /* 0x009896800000895d */ /* 0x004fea0003900000 */
[----:B------:R-:W2:Y:S02]  /*12f40*/  @!P0 SYNCS.PHASECHK.TRANS64 P0, [R4+URZ+0x32440], R2 ;  /* 0x03244002040085a7 */ /* 0x000ea4000800007f */
[----:B--2---:R-:W-:Y:S05]  /*12f50*/  @!P0 BRA `(.L_x_10411) ;  /* 0xfffffffc00f08947 */ /* 0x004fea000383ffff */
[----:B------:R-:W-:Y:S05]  /*12f60*/  BRA `(.L_x_10502) ;  /* 0xffffffc800847947 */ /* 0x000fea000383ffff */
.L_x_10416:
[----:B0-----:R0:W2:Y:S02]  /*12f70*/  SYNCS.PHASECHK.TRANS64.TRYWAIT P0, [R4+URZ+0x32460], R2 ;  /* 0x03246002040075a7 */ /* 0x0010a4000800017f */
[----:B--2---:R-:W-:Y:S05]  /*12f80*/  @!P0 NANOSLEEP.SYNCS 0x989680 ;  /* 0x009896800000895d */ /* 0x004fea0003900000 */
[----:B------:R-:W2:Y:S02]  /*12f90*/  @!P0 SYNCS.PHASECHK.TRANS64 P0, [R4+URZ+0x32460], R2 ;  /* 0x03246002040085a7 */ /* 0x000ea4000800007f */
[----:B--2---:R-:W-:Y:S05]  /*12fa0*/  @!P0 BRA `(.L_x_10416) ;  /* 0xfffffffc00f08947 */ /* 0x004fea000383ffff */
[----:B------:R-:W-:Y:S05]  /*12fb0*/  BRA `(.L_x_10503) ;  /* 0xffffffcc000c7947 */ /* 0x000fea000383ffff */
.L_x_10428:
[----:B------:R-:W-:Y:S01]  /*12fc0*/  BSSY B0, `(.L_x_10504) ;  /* 0x0000008000007945 */ /* 0x000fe20003800000 */
[----:B------:R-:W-:Y:S02]  /*12fd0*/  IMAD.MOV.U32 R13, RZ, RZ, R16 ;  /* 0x000000ffff0d7224 */ /* 0x000fe400078e0010 */
[----:B-1----:R-:W-:Y:S02]  /*12fe0*/  IMAD.MOV.U32 R12, RZ, RZ, RZ ;  /* 0x000000ffff0c7224 */ /* 0x002fe400078e00ff */
[----:B------:R-:W-:Y:S02]  /*12ff0*/  IMAD.MOV.U32 R11, RZ, RZ, 0x1f ;  /* 0x0000001fff0b7424 */ /* 0x000fe400078e00ff */
[----:B------:R-:W-:-:S07]  /*13000*/  IMAD.MOV.U32 R15, RZ, RZ, -0x1 ;  /* 0xffffffffff0f7424 */ /* 0x000fce00078e00ff */
[----:B------:R-:W-:Y:S05]  /*13010*/  WARPSYNC.COLLECTIVE R15, `(.L_x_10505) ;  /* 0x000000000f087348 */ /* 0x000fea0003c00000 */
[----:B------:R0:W1:Y:S02]  /*13020*/  SHFL.IDX P6, R14, R13, R12, R11 ;  /* 0x0000000c0d0e7389 */ /* 0x00006400000c000b */
[----:B01----:R-:W-:Y:S01]  /*13030*/  ENDCOLLECTIVE ;  /* 0x000000000000791b */ /* 0x003fe20003800000 */
.L_x_10505:
[----:B------:R-:W-:Y:S05]  /*13040*/  BSYNC B0 ;  /* 0x0000000000007941 */ /* 0x000fea0003800000 */
.L_x_10504:
        /* <DEDUP_REMOVED lines=9> */
.L_x_10506:
        /* <DEDUP_REMOVED lines=18> */
.L_x_10507:
        /* <DEDUP_REMOVED lines=8> */
.L_x_10508:
        /* <DEDUP_REMOVED lines=8> */
.L_x_10509:
        /* <DEDUP_REMOVED lines=8> */
.L_x_10510:
        /* <DEDUP_REMOVED lines=8> */
.L_x_10511:
        /* <DEDUP_REMOVED lines=9> */
.L_x_10512:
[----:B------:R-:W-:Y:S01]  /*13490*/  IMAD.MOV.U32 R6, RZ, RZ, R14 ;  /* 0x000000ffff067224 */ /* 0x000fe200078e000e */
[----:B------:R-:W-:Y:S06]  /*134a0*/  BRA `(.L_x_10513) ;  /* 0xffffffd000647947 */ /* 0x000fec000383ffff */
.L_x_10433:
        /* <DEDUP_REMOVED lines=8> */
.L_x_10515:
[----:B------:R-:W-:Y:S05]  /*13530*/  BSYNC B0 ;  /* 0x0000000000007941 */ /* 0x000fea0003800000 */
.L_x_10514:
        /* <DEDUP_REMOVED lines=10> */
.L_x_10516:
        /* <DEDUP_REMOVED lines=8> */
.L_x_10517:
        /* <DEDUP_REMOVED lines=8> */
.L_x_10518:
        /* <DEDUP_REMOVED lines=8> */
.L_x_10519:
        /* <DEDUP_REMOVED lines=9> */
.L_x_10520:
[----:B------:R-:W-:Y:S01]  /*137f0*/  IMAD.MOV.U32 R6, RZ, RZ, R14 ;  /* 0x000000ffff067224 */ /* 0x000fe200078e000e */
[----:B------:R-:W-:Y:S06]  /*13800*/  BRA `(.L_x_10521) ;  /* 0xffffffd000287947 */ /* 0x000fec000383ffff */
.L_x_10435:
[----:B------:R-:W-:Y:S01]  /*13810*/  BSSY B0, `(.L_x_10522) ;  /* 0x0000006000007945 */ /* 0x000fe20003800000 */
[----:B------:R-:W-:Y:S01]  /*13820*/  PLOP3.LUT P6, PT, P6, PT, PT, 0x8, 0x0 ;  /* 0x000000000000781c */ /* 0x000fe200037ce170 */
[----:B------:R-:W-:-:S12]  /*13830*/  IMAD.MOV.U32 R15, RZ, RZ, -0x1 ;  /* 0xffffffffff0f7424 */ /* 0x000fd800078e00ff */
[----:B0-----:R-:W-:Y:S05]  /*13840*/  WARPSYNC.COLLECTIVE R15, `(.L_x_10523) ;  /* 0x000000000f087348 */ /* 0x001fea0003c00000 */
[----:B------:R-:W-:Y:S01]  /*13850*/  VOTE.ANY R14, PT, P6 ;  /* 0x00000000000e7806 */ /* 0x000fe200030e0100 */
[----:B0-----:R-:W-:Y:S06]  /*13860*/  ENDCOLLECTIVE ;  /* 0x000000000000791b */ /* 0x001fec0003800000 */
.L_x_10523:
[----:B------:R-:W-:Y:S05]  /*13870*/  BSYNC B0 ;  /* 0x0000000000007941 */ /* 0x000fea0003800000 */
.L_x_10522:
        /* <DEDUP_REMOVED lines=9> */
.L_x_10524:
[----:B------:R-:W-:Y:S01]  /*13910*/  IMAD.MOV.U32 R17, RZ, RZ, R14 ;  /* 0x000000ffff117224 */ /* 0x000fe200078e000e */
[----:B------:R-:W-:Y:S06]  /*13920*/  BRA `(.L_x_10525) ;  /* 0xffffffd000187947 */ /* 0x000fec000383ffff */
.L_x_10437:
[----:B------:R-:W-:Y:S01]  /*13930*/  BSSY B0, `(.L_x_10526) ;  /* 0x0000007000007945 */ /* 0x000fe20003800000 */
[----:B------:R-:W-:Y:S02]  /*13940*/  IMAD.MOV.U32 R13, RZ, RZ, R3 ;  /* 0x000000ffff0d7224 */ /* 0x000fe400078e0003 */
[----:B------:R-:W-:Y:S02]  /*13950*/  IMAD.MOV.U32 R11, RZ, RZ, 0x1f ;  /* 0x0000001fff0b7424 */ /* 0x000fe400078e00ff */
[----:B------:R-:W-:-:S07]  /*13960*/  IMAD.MOV.U32 R15, RZ, RZ, -0x1 ;  /* 0xffffffffff0f7424 */ /* 0x000fce00078e00ff */
[----:B0-2---:R-:W-:Y:S05]  /*13970*/  WARPSYNC.COLLECTIVE R15, `(.L_x_10527) ;  /* 0x000000000f087348 */ /* 0x005fea0003c00000 */
[----:B------:R1:W3:Y:S02]  /*13980*/  SHFL.IDX P6, R14, R13, R12, R11 ;  /* 0x0000000c0d0e7389 */ /* 0x0002e400000c000b */
[----:B0123--:R-:W-:Y:S01]  /*13990*/  ENDCOLLECTIVE ;  /* 0x000000000000791b */ /* 0x00ffe20003800000 */
.L_x_10527:
[----:B------:R-:W-:Y:S05]  /*139a0*/  BSYNC B0 ;  /* 0x0000000000007941 */ /* 0x000fea0003800000 */
.L_x_10526:
[----:B------:R-:W-:Y:S01]  /*139b0*/  IMAD.MOV.U32 R2, RZ, RZ, R14 ;  /* 0x000000ffff027224 */ /* 0x000fe200078e000e */
[----:B------:R-:W-:Y:S06]  /*139c0*/  BRA `(.L_x_10436) ;  /* 0xffffffd0000c7947 */ /* 0x000fec000383ffff */
.L_x_10441:
[----:B0-----:R0:W1:Y:S02]  /*139d0*/  SYNCS.PHASECHK.TRANS64.TRYWAIT P0, [R0+URZ+0x32420], R3 ;  /* 0x03242003000075a7 */ /* 0x001064000800017f */
[----:B-1----:R-:W-:Y:S05]  /*139e0*/  @!P0 NANOSLEEP.SYNCS 0x989680 ;  /* 0x009896800000895d */ /* 0x002fea0003900000 */
[----:B------:R-:W1:Y:S02]  /*139f0*/  @!P0 SYNCS.PHASECHK.TRANS64 P0, [R0+URZ+0x32420], R3 ;  /* 0x03242003000085a7 */ /* 0x000e64000800007f */
[----:B-1----:R-:W-:Y:S05]  /*13a00*/  @!P0 BRA `(.L_x_10441) ;  /* 0xfffffffc00f08947 */ /* 0x002fea000383ffff */
[----:B------:R-:W-:Y:S05]  /*13a10*/  BRA `(.L_x_10528) ;  /* 0xffffffd400007947 */ /* 0x000fea000383ffff */
.L_x_10442:
        /* <DEDUP_REMOVED lines=11> */
.L_x_10530:
[----:B------:R-:W-:Y:S05]  /*13ad0*/  BSYNC B0 ;  /* 0x0000000000007941 */ /* 0x000fea0003800000 */
.L_x_10529:
[----:B------:R-:W-:Y:S05]  /*13ae0*/  BRA `(.L_x_10531) ;  /* 0xffffffd000e87947 */ /* 0x000fea000383ffff */
.L_x_10445:
[----:B------:R-:W-:Y:S01]  /*13af0*/  BSSY B1, `(.L_x_10532) ;  /* 0x0000006000017945 */ /* 0x000fe20003800000 */
[----:B------:R-:W-:-:S07]  /*13b00*/  IMAD.MOV.U32 R15, RZ, RZ, -0x1 ;  /* 0xffffffffff0f7424 */ /* 0x000fce00078e00ff */
[----:B01---5:R-:W-:Y:S05]  /*13b10*/  WARPSYNC.COLLECTIVE R15, `(.L_x_10533) ;  /* 0x000000000f0c7348 */ /* 0x023fea0003c00000 */
[----:B------:R-:W-:Y:S02]  /*13b20*/  ELECT P6, UR62, PT ;  /* 0x00000000003e782f */ /* 0x000fe400038c0000 */
[----:B------:R-:W-:Y:S01]  /*13b30*/  MOV R14, UR62 ;  /* 0x0000003e000e7c02 */ /* 0x000fe20008000f00 */
[----:B01---5:R-:W-:Y:S10]  /*13b40*/  ENDCOLLECTIVE ;  /* 0x000000000000791b */ /* 0x023ff40003800000 */
.L_x_10533:
[----:B------:R-:W-:Y:S05]  /*13b50*/  BSYNC B1 ;  /* 0x0000000000017941 */ /* 0x000fea0003800000 */
.L_x_10532:
[----:B------:R-:W-:Y:S05]  /*13b60*/  BRA `(.L_x_10534) ;  /* 0xffffffd000e07947 */ /* 0x000fea000383ffff */
.L_x_10447:
[----:B0-----:R0:W1:Y:S02]  /*13b70*/  SYNCS.PHASECHK.TRANS64.TRYWAIT P0, [R6+URZ], R5 ;  /* 0x00000005060075a7 */ /* 0x001064000800017f */
[----:B-1----:R-:W-:Y:S05]  /*13b80*/  @!P0 NANOSLEEP.SYNCS 0x989680 ;  /* 0x009896800000895d */ /* 0x002fea0003900000 */
[----:B------:R-:W1:Y:S02]  /*13b90*/  @!P0 SYNCS.PHASECHK.TRANS64 P0, [R6+URZ], R5 ;  /* 0x00000005060085a7 */ /* 0x000e64000800007f */
[----:B-1----:R-:W-:Y:S05]  /*13ba0*/  @!P0 BRA `(.L_x_10447) ;  /* 0xfffffffc00f08947 */ /* 0x002fea000383ffff */
[----:B------:R-:W-:Y:S05]  /*13bb0*/  BRA `(.L_x_10535) ;  /* 0xffffffd400247947 */ /* 0x000fea000383ffff */
.L_x_10448:
[----:B-1----:R1:W2:Y:S02]  /*13bc0*/  SYNCS.PHASECHK.TRANS64.TRYWAIT P0, [R7+URZ], R2 ;  /* 0x00000002070075a7 */ /* 0x0022a4000800017f */
[----:B--2---:R-:W-:Y:S05]  /*13bd0*/  @!P0 NANOSLEEP.SYNCS 0x989680 ;  /* 0x009896800000895d */ /* 0x004fea0003900000 */
[----:B------:R-:W2:Y:S02]  /*13be0*/  @!P0 SYNCS.PHASECHK.TRANS64 P0, [R7+URZ], R2 ;  /* 0x00000002070085a7 */ /* 0x000ea4000800007f */
[----:B--2---:R-:W-:Y:S05]  /*13bf0*/  @!P0 BRA `(.L_x_10448) ;  /* 0xfffffffc00f08947 */ /* 0x004fea000383ffff */
[----:B------:R-:W-:Y:S05]  /*13c00*/  BRA `(.L_x_10536) ;  /* 0xffffffd400187947 */ /* 0x000fea000383ffff */
.L_x_10450:
[----:B--2---:R2:W3:Y:S02]  /*13c10*/  SYNCS.PHASECHK.TRANS64.TRYWAIT P0, [R4+URZ], R5 ;  /* 0x00000005040075a7 */ /* 0x0044e4000800017f */
[----:B---3--:R-:W-:Y:S05]  /*13c20*/  @!P0 NANOSLEEP.SYNCS 0x989680 ;  /* 0x009896800000895d */ /* 0x008fea0003900000 */
[----:B------:R-:W3:Y:S02]  /*13c30*/  @!P0 SYNCS.PHASECHK.TRANS64 P0, [R4+URZ], R5 ;  /* 0x00000005040085a7 */ /* 0x000ee4000800007f */
[----:B---3--:R-:W-:Y:S05]  /*13c40*/  @!P0 BRA `(.L_x_10450) ;  /* 0xfffffffc00f08947 */ /* 0x008fea000383ffff */
[----:B------:R-:W-:Y:S05]  /*13c50*/  BRA `(.L_x_10537) ;  /* 0xffffffd400207947 */ /* 0x000fea000383ffff */
.L_x_10538:
        /* <DEDUP_REMOVED lines=10> */
.L_x_15309:


//--------------------- .text._ZN7cutlass13device_kernelIN5flash11enable_sm90INS1_16FlashAttnFwdSm90INS1_25CollectiveMainloopFwdSm90ILi2EN4cute5tupleIJNS5_1CILi1EEES8_S8_EEENS6_IJNS7_ILi128EEENS7_ILi96EEENS7_ILi64EEEEEELi256ENS_10bfloat16_tEfNS_4arch4Sm90ELb0ELb0ELb1ELb1ELb0ELb1ELb1ELb1ELb0ELb1ELb0ELb0EEENS1_21CollectiveEpilogueFwdINS6_IJSA_NS7_ILi256EEESB_EEES9_SE_SG_Li256ELb1ELb1ELb0ELb0EEENS1_36VarlenDynamicPersistentTileSchedulerILi128ELi96ELi256ELi128ELb0ELb1ELb1ELb0ELb1ELb1EEEEEEEEEvNT_6ParamsE --------------------------
	.section	.text._ZN7cutlass13device_kernelIN5flash11enable_sm90INS1_16FlashAttnFwdSm90INS1_25CollectiveMainloopFwdSm90ILi2EN4cute5tupleIJNS5_1CILi1EEES8_S8_EEENS6_IJNS7_ILi128EEENS7_ILi96EEENS7_ILi64EEEEEELi256ENS_10bfloat16_tEfNS_4arch4Sm90ELb0ELb0ELb1ELb1ELb0ELb1ELb1ELb1ELb0ELb1ELb0ELb0EEENS1_21CollectiveEpilogueFwdINS6_IJSA_NS7_ILi256EEESB_EEES9_SE_SG_Li256ELb1ELb1ELb0ELb0EEENS1_36VarlenDynamicPersistentTileSchedulerILi128ELi96ELi256ELi128ELb0ELb1ELb1ELb0ELb1ELb1EEEEEEEEEvNT_6ParamsE,"ax",@progbits
	.align	128
.text._ZN7cutlass13device_kernelIN5flash11enable_sm90INS1_16FlashAttnFwdSm90INS1_25CollectiveMainloopFwdSm90ILi2EN4cute5tupleIJNS5_1CILi1EEES8_S8_EEENS6_IJNS7_ILi128EEENS7_ILi96EEENS7_ILi64EEEEEELi256ENS_10bfloat16_tEfNS_4arch4Sm90ELb0ELb0ELb1ELb1ELb0ELb1ELb1ELb1ELb0ELb1ELb0ELb0EEENS1_21CollectiveEpilogueFwdINS6_IJSA_NS7_ILi256EEESB_EEES9_SE_SG_Li256ELb1ELb1ELb0ELb0EEENS1_36VarlenDynamicPersistentTileSchedulerILi128ELi96ELi256ELi128ELb0ELb1ELb1ELb0ELb1ELb1EEEEEEEEEvNT_6ParamsE:
        .type           _ZN7cutlass13device_kernelIN5flash11enable_sm90INS1_16FlashAttnFwdSm90INS1_25CollectiveMainloopFwdSm90ILi2EN4cute5tupleIJNS5_1CILi1EEES8_S8_EEENS6_IJNS7_ILi128EEENS7_ILi96EEENS7_ILi64EEEEEELi256ENS_10bfloat16_tEfNS_4arch4Sm90ELb0ELb0ELb1ELb1ELb0ELb1ELb1ELb1ELb0ELb1ELb0ELb0EEENS1_21CollectiveEpilogueFwdINS6_IJSA_NS7_ILi256EEESB_EEES9_SE_SG_Li256ELb1ELb1ELb0ELb0EEENS1_36VarlenDynamicPersistentTileSchedulerILi128ELi96ELi256ELi128ELb0ELb1ELb1ELb0ELb1ELb1EEEEEEEEEvNT_6ParamsE,@function
        .size           _ZN7cutlass13device_kernelIN5flash11enable_sm90INS1_16FlashAttnFwdSm90INS1_25CollectiveMainloopFwdSm90ILi2EN4cute5tupleIJNS5_1CILi1EEES8_S8_EEENS6_IJNS7_ILi128EEENS7_ILi96EEENS7_ILi64EEEEEELi256ENS_10bfloat16_tEfNS_4arch4Sm90ELb0ELb0ELb1ELb1ELb0ELb1ELb1ELb1ELb0ELb1ELb0ELb0EEENS1_21CollectiveEpilogueFwdINS6_IJSA_NS7_ILi256EEESB_EEES9_SE_SG_Li256ELb1ELb1ELb0ELb0EEENS1_36VarlenDynamicPersistentTileSchedulerILi128ELi96ELi256ELi128ELb0ELb1ELb1ELb0ELb1ELb1EEEEEEEEEvNT_6ParamsE,(.L_x_15310 - _ZN7cutlass13device_kernelIN5flash11enable_sm90INS1_16FlashAttnFwdSm90INS1_25CollectiveMainloopFwdSm90ILi2EN4cute5tupleIJNS5_1CILi1EEES8_S8_EEENS6_IJNS7_ILi128EEENS7_ILi96EEENS7_ILi64EEEEEELi256ENS_10bfloat16_tEfNS_4arch4Sm90ELb0ELb0ELb1ELb1ELb0ELb1ELb1ELb1ELb0ELb1ELb0ELb0EEENS1_21CollectiveEpilogueFwdINS6_IJSA_NS7_ILi256EEESB_EEES9_SE_SG_Li256ELb1ELb1ELb0ELb0EEENS1_36VarlenDynamicPersistentTileSchedulerILi128ELi96ELi256ELi128ELb0ELb1ELb1ELb0ELb1ELb1EEEEEEEEEvNT_6ParamsE)
        .other          _ZN7cutlass13device_kernelIN5flash11enable_sm90INS1_16FlashAttnFwdSm90INS1_25CollectiveMainloopFwdSm90ILi2EN4cute5tupleIJNS5_1CILi1EEES8_S8_EEENS6_IJNS7_ILi128EEENS7_ILi96EEENS7_ILi64EEEEEELi256ENS_10bfloat16_tEfNS_4arch4Sm90ELb0ELb0ELb1ELb1ELb0ELb1ELb1ELb1ELb0ELb1ELb0ELb0EEENS1_21CollectiveEpilogueFwdINS6_IJSA_NS7_ILi256EEESB_EEES9_SE_SG_Li256ELb1ELb1ELb0ELb0EEENS1_36VarlenDynamicPersistentTileSchedulerILi128ELi96ELi256ELi128ELb0ELb1ELb1ELb0ELb1ELb1EEEEEEEEEvNT_6ParamsE,@"STO_CUDA_ENTRY STV_DEFAULT"
_ZN7cutlass13device_kernelIN5flash11enable_sm90INS1_16FlashAttnFwdSm90INS1_25CollectiveMainloopFwdSm90ILi2EN4cute5tupleIJNS5_1CILi1EEES8_S8_EEENS6_IJNS7_ILi128EEENS7_ILi96EEENS7_ILi64EEEEEELi256ENS_10bfloat16_tEfNS_4arch4Sm90ELb0ELb0ELb1ELb1ELb0ELb1ELb1ELb1ELb0ELb1ELb0ELb0EEENS1_21CollectiveEpilogueFwdINS6_IJSA_NS7_ILi256EEESB_EEES9_SE_SG_Li256ELb1ELb1ELb0ELb0EEENS1_36VarlenDynamicPersistentTileSchedulerILi128ELi96ELi256ELi128ELb0ELb1ELb1ELb0ELb1ELb1EEEEEEEEEvNT_6ParamsE:
        /* <DEDUP_REMOVED lines=23> */
.L_x_10540:
[----:B------:R-:W-:Y:S05]  /*0170*/  BSYNC B0 ;  /* 0x0000000000007941 */ /* 0x000fea0003800000 */
.L_x_10539:
        /* <DEDUP_REMOVED lines=10> */
[----:B------:R-:W-:Y:S01]  /*0220*/  SHF.R.U32.HI R3, RZ, 0x7, R3 ;  /* 0x00000007ff037819 */ /* 0x000fe20000011603 */
[----:B------:R-:W-:Y:S01]  /*0230*/  VOTEU.ANY UP2, P0 ;  /* 0x00000000003f7886 */ /* 0x000fe20000040100 */
[----:B0-----:R-:W-:-:S03]  /*0240*/  ISETP.NE.AND P1, PT, R2, RZ, PT ;  /* 0x000000ff0200720c */ /* 0x001fc60003f25270 */
[----:B------:R0:W2:Y:S01]  /*0250*/  SHFL.IDX PT, R2, R3, RZ, 0x1f ;  /* 0x00001fff03027589 */ /* 0x0000a200000e0000 */
[----:B-1----:R-:W-:Y:S02]  /*0260*/  @UP0 ULEA UR8, UR8, UR6, 0x18 ;  /* 0x0000000608080291 */ /* 0x002fe4000f8ec03f */
[----:B------:R-:W-:-:S04]  /*0270*/  @UP0 UIADD3 UR6, -UR7, 0x100000, URZ ;  /* 0x0010000007060890 */ /* 0x000fc8000fffe13f */
[----:B------:R-:W-:Y:S02]  /*0280*/  @UP0 USHF.L.U32 UR7, UR6, 0xb, URZ ;  /* 0x0000000b06070899 */ /* 0x000fe4000800063f */
[----:B------:R-:W-:Y:S01]  /*0290*/  @UP0 USHF.L.U32 UR6, UR6, 0x1, URZ ;  /* 0x0000000106060899 */ /* 0x000fe2000800063f */
[----:B------:R-:W-:Y:S01]  /*02a0*/  VOTEU.ANY UP0, P0 ;  /* 0x00000000003f7886 */ /* 0x000fe20000000100 */
[----:B------:R-:W1:Y:S04]  /*02b0*/  FENCE.VIEW.ASYNC.S ;  /* 0x00000000000073c6 */ /* 0x000e680000000000 */
[----:B-1----:R0:W1:Y:S01]  /*02c0*/  @UP0 SYNCS.EXCH.64 URZ, [UR8+0x32400], UR4 ;  /* 0x03240004083f05b2 */ /* 0x0020620008000100 */
[----:B------:R0:W3:Y:S05]  /*02d0*/  @UP1 SYNCS.EXCH.64 URZ, [UR8+0x32410], UR4 ;  /* 0x03241004083f15b2 */ /* 0x0000ea0008000100 */
[----:B------:R0:W4:Y:S02]  /*02e0*/  @UP2 SYNCS.EXCH.64 URZ, [UR8+0x32420], UR6 ;  /* 0x03242006083f25b2 */ /* 0x0001240008000100 */
        /* <DEDUP_REMOVED lines=19> */
.L_x_10541:
        /* <DEDUP_REMOVED lines=22> */
.L_x_10542:
        /* <DEDUP_REMOVED lines=18> */
.L_x_10543:
        /* <DEDUP_REMOVED lines=22> */
.L_x_10544:
        /* <DEDUP_REMOVED lines=22> */
.L_x_10545:
        /* <DEDUP_REMOVED lines=9> */
.L_x_10548:
        /* <DEDUP_REMOVED lines=19> */
[----:B------:R-:W3:Y:S01]  /*0b20*/  LDL R11, [R1+0x90] ;  /* 0x00009000010b7983 */ /* 0x000ee20000100800 */
[----:B------:R-:W0:Y:S02]  /*0b30*/  S2R R0, SR_TID.X ;  /* 0x0000000000007919 */ /* 0x000e240000002100 */
[----:B0-----:R-:W-:-:S05]  /*0b40*/  VIADD R9, R0, 0xffffff80 ;  /* 0xffffff8000097836 */ /* 0x001fca0000000000 */
[----:B------:R-:W-:-:S04]  /*0b50*/  SHF.R.S32.HI R0, RZ, 0x1f, R9 ;  /* 0x0000001fff007819 */ /* 0x000fc80000011409 */
[----:B--2---:R-:W-:-:S04]  /*0b60*/  LEA.HI R2, R0, R9, RZ, 0x7 ;  /* 0x0000000900027211 */ /* 0x004fc800078f38ff */
[----:B------:R-:W-:-:S05]  /*0b70*/  LOP3.LUT R235, R2, 0xffffff80, RZ, 0xc0, !PT ;  /* 0xffffff8002eb7812 */ /* 0x000fca00078ec0ff */
[----:B------:R-:W-:-:S05]  /*0b80*/  IMAD.IADD R235, R9, 0x1, -R235 ;  /* 0x0000000109eb7824 */ /* 0x000fca00078e0aeb */
[----:B------:R-:W-:-:S04]  /*0b90*/  SHF.R.S32.HI R8, RZ, 0x1f, R235 ;  /* 0x0000001fff087819 */ /* 0x000fc800000114eb */
[----:B------:R-:W-:-:S04]  /*0ba0*/  LEA.HI R5, R8, R235, RZ, 0x2 ;  /* 0x000000eb08057211 */ /* 0x000fc800078f10ff */
[--C-:B------:R-:W-:Y:S02]  /*0bb0*/  SHF.R.S32.HI R4, RZ, 0x2, R5.reuse ;  /* 0x00000002ff047819 */ /* 0x100fe40000011405 */
[----:B------:R-:W-:-:S04]  /*0bc0*/  SHF.R.S32.HI R3, RZ, 0x1f, R5 ;  /* 0x0000001fff037819 */ /* 0x000fc80000011405 */
[----:B------:R-:W-:Y:S02]  /*0bd0*/  LEA.HI R6, R3, R4, RZ, 0x3 ;  /* 0x0000000403067211 */ /* 0x000fe400078f18ff */
[----:B------:R-:W-:Y:S02]  /*0be0*/  LEA.HI R3, R0, R9, RZ, 0x4 ;  /* 0x0000000900037211 */ /* 0x000fe400078f20ff */
[----:B------:R-:W-:Y:S02]  /*0bf0*/  LOP3.LUT R7, R6, 0xfffffff8, RZ, 0xc0, !PT ;  /* 0xfffffff806077812 */ /* 0x000fe400078ec0ff */
[----:B------:R-:W-:-:S03]  /*0c00*/  SHF.R.S32.HI R6, RZ, 0x4, R3 ;  /* 0x00000004ff067819 */ /* 0x000fc60000011403 */
[----:B------:R-:W-:Y:S01]  /*0c10*/  IMAD.IADD R7, R4, 0x1, -R7 ;  /* 0x0000000104077824 */ /* 0x000fe200078e0a07 */
[C---:B------:R-:W-:Y:S02]  /*0c20*/  LOP3.LUT R4, R3.reuse, 0x3fffff0, RZ, 0xc0, !PT ;  /* 0x03fffff003047812 */ /* 0x040fe400078ec0ff */
[----:B------:R-:W-:Y:S02]  /*0c30*/  LEA.HI R215, R0, R9, RZ, 0x5 ;  /* 0x0000000900d77211 */ /* 0x000fe400078f28ff */
[----:B------:R-:W-:Y:S02]  /*0c40*/  LEA.HI R3, R3, R6, RZ, 0x1 ;  /* 0x0000000603037211 */ /* 0x000fe400078f08ff */
[----:B------:R-:W-:Y:S01]  /*0c50*/  LEA.HI R8, R8, R235, RZ, 0x5 ;  /* 0x000000eb08087211 */ /* 0x000fe200078f28ff */
[----:B------:R-:W-:Y:S01]  /*0c60*/  IMAD.IADD R4, R9, 0x1, -R4 ;  /* 0x0000000109047824 */ /* 0x000fe200078e0a04 */
[----:B------:R-:W-:Y:S02]  /*0c70*/  SHF.R.S32.HI R215, RZ, 0x5, R215 ;  /* 0x00000005ffd77819 */ /* 0x000fe400000114d7 */
[----:B------:R-:W-:-:S02]  /*0c80*/  LOP3.LUT R3, R3, 0x1ffffffe, RZ, 0xc0, !PT ;  /* 0x1ffffffe03037812 */ /* 0x000fc400078ec0ff */
[----:B------:R-:W-:Y:S01]  /*0c90*/  SHF.R.S32.HI R8, RZ, 0x5, R8 ;  /* 0x00000005ff087819 */ /* 0x000fe20000011408 */
[----:B------:R-:W-:Y:S01]  /*0ca0*/  IMAD R4, R215, 0x10, R4 ;  /* 0x00000010d7047824 */ /* 0x000fe200078e0204 */
[----:B------:R-:W-:Y:S01]  /*0cb0*/  SHF.R.S32.HI R10, RZ, 0x7, R2 ;  /* 0x00000007ff0a7819 */ /* 0x000fe20000011402 */
[----:B------:R-:W-:Y:S02]  /*0cc0*/  IMAD.IADD R3, R6, 0x1, -R3 ;  /* 0x0000000106037824 */ /* 0x000fe400078e0a03 */
[----:B------:R-:W-:Y:S01]  /*0cd0*/  IMAD R7, R8, 0x10, R7 ;  /* 0x0000001008077824 */ /* 0x000fe200078e0207 */
[----:B------:R-:W-:Y:S01]  /*0ce0*/  LEA.HI R2, R2, R10, RZ, 0x1 ;  /* 0x0000000a02027211 */ /* 0x000fe200078f08ff */
[----:B------:R-:W-:Y:S01]  /*0cf0*/  IMAD R8, R4, 0x8, R3 ;  /* 0x0000000804087824 */ /* 0x000fe200078e0203 */
[----:B------:R-:W-:Y:S02]  /*0d00*/  LEA.HI R3, R0, R9, RZ, 0x2 ;  /* 0x0000000900037211 */ /* 0x000fe400078f10ff */
[----:B------:R-:W-:-:S02]  /*0d10*/  LOP3.LUT R2, R2, 0x3fffffe, RZ, 0xc0, !PT ;  /* 0x03fffffe02027812 */ /* 0x000fc400078ec0ff */
[----:B------:R-:W-:Y:S02]  /*0d20*/  SHF.R.S32.HI R19, RZ, 0x2, R3 ;  /* 0x00000002ff137819 */ /* 0x000fe40000011403 */
[----:B------:R-:W-:Y:S01]  /*0d30*/  LEA.HI R0, R0, R9, RZ, 0x3 ;  /* 0x0000000900007211 */ /* 0x000fe200078f18ff */
[----:B------:R-:W-:Y:S01]  /*0d40*/  IMAD.IADD R2, R10, 0x1, -R2 ;  /* 0x000000010a027824 */ /* 0x000fe200078e0a02 */
[----:B------:R-:W-:Y:S01]  /*0d50*/  LOP3.LUT R4, R3, 0xfffffffc, RZ, 0xc0, !PT ;  /* 0xfffffffc03047812 */ /* 0x000fe200078ec0ff */
[----:B------:R-:W-:Y:S01]  /*0d60*/  VIADD R228, R19, 0x40 ;  /* 0x0000004013e47836 */ /* 0x000fe20000000000 */
[----:B------:R-:W-:Y:S01]  /*0d70*/  LOP3.LUT R223, R0, 0xfffffff8, RZ, 0xc0, !PT ;  /* 0xfffffff800df7812 */ /* 0x000fe200078ec0ff */
[----:B------:R-:W-:Y:S01]  /*0d80*/  IMAD R10, R2, 0x40, R7 ;  /* 0x00000040020a7824 */ /* 0x000fe200078e0207 */
[----:B------:R-:W-:Y:S01]  /*0d90*/  SHF.R.S32.HI R6, RZ, 0x1f, R3 ;  /* 0x0000001fff067819 */ /* 0x000fe20000011403 */
[C---:B------:R-:W-:Y:S01]  /*0da0*/  IMAD.IADD R4, R9.reuse, 0x1, -R4 ;  /* 0x0000000109047824 */ /* 0x040fe200078e0a04 */
[----:B------:R-:W-:Y:S01]  /*0db0*/  SHF.R.S32.HI R7, RZ, 0x1f, R228 ;  /* 0x0000001fff077819 */ /* 0x000fe200000114e4 */
[----:B------:R-:W-:Y:S01]  /*0dc0*/  IMAD.IADD R223, R9, 0x1, -R223 ;  /* 0x0000000109df7824 */ /* 0x000fe200078e0adf */
[----:B------:R-:W-:Y:S01]  /*0dd0*/  SHF.R.S32.HI R233, RZ, 0x3, R0 ;  /* 0x00000003ffe97819 */ /* 0x000fe20000011400 */
[----:B------:R-:W-:Y:S01]  /*0de0*/  IMAD.SHL.U32 R214, R228, 0x40, RZ ;  /* 0x00000040e4d67824 */ /* 0x000fe200078e00ff */
[----:B------:R-:W-:-:S02]  /*0df0*/  LEA.HI R6, R6, R19, RZ, 0x3 ;  /* 0x0000001306067211 */ /* 0x000fc400078f18ff */
[----:B------:R-:W-:Y:S02]  /*0e00*/  LEA.HI R7, R7, R228, RZ, 0x3 ;  /* 0x000000e407077211 */ /* 0x000fe400078f18ff */
[----:B------:R-:W-:Y:S01]  /*0e10*/  LEA.HI R0, R4, R4, RZ, 0x1 ;  /* 0x0000000404007211 */ /* 0x000fe200078f08ff */
[----:B------:R-:W-:Y:S01]  /*0e20*/  IMAD.SHL.U32 R205, R223, 0x8, RZ ;  /* 0x00000008dfcd7824 */ /* 0x000fe200078e00ff */
[----:B------:R-:W-:Y:S01]  /*0e30*/  LOP3.LUT R6, R6, 0xfffffff8, RZ, 0xc0, !PT ;  /* 0xfffffff806067812 */ /* 0x000fe200078ec0ff */
[----:B------:R-:W-:Y:S01]  /*0e40*/  IMAD.SHL.U32 R16, R4, 0x8, RZ ;  /* 0x0000000804107824 */ /* 0x000fe200078e00ff */
[----:B------:R-:W-:Y:S01]  /*0e50*/  LOP3.LUT R3, R0, 0x1ffffffe, RZ, 0xc0, !PT ;  /* 0x1ffffffe00037812 */ /* 0x000fe200078ec0ff */
[----:B------:R-:W-:Y:S01]  /*0e60*/  IMAD.SHL.U32 R7, R7, 0x40, RZ ;  /* 0x0000004007077824 */ /* 0x000fe200078e00ff */
[----:B------:R-:W-:Y:S01]  /*0e70*/  LOP3.LUT R214, R214, 0x1c0, RZ, 0xc0, !PT ;  /* 0x000001c0d6d67812 */ /* 0x000fe200078ec0ff */
[C---:B------:R-:W-:Y:S01]  /*0e80*/  VIADD R221, R205.reuse, 0x40 ;  /* 0x00000040cddd7836 */ /* 0x040fe20000000000 */
[----:B------:R-:W-:Y:S01]  /*0e90*/  SHF.R.S32.HI R0, RZ, 0x1f, R205 ;  /* 0x0000001fff007819 */ /* 0x000fe200000114cd */
[----:B------:R-:W-:Y:S01]  /*0ea0*/  VIADD R220, R205, 0x80 ;  /* 0x00000080cddc7836 */ /* 0x000fe20000000000 */
[----:B------:R-:W-:Y:S01]  /*0eb0*/  LOP3.LUT R0, R214, 0x38, R16, 0xf8, !PT ;  /* 0x00000038d6007812 */ /* 0x000fe200078ef810 */
[----:B------:R-:W-:Y:S01]  /*0ec0*/  IMAD.IADD R232, R19, 0x1, -R6 ;  /* 0x0000000113e87824 */ /* 0x000fe200078e0a06 */
[----:B------:R-:W-:Y:S01]  /*0ed0*/  SHF.R.U32.HI R6, RZ, 0x3, R214 ;  /* 0x00000003ff067819 */ /* 0x000fe200000116d6 */
[C---:B------:R-:W-:Y:S01]  /*0ee0*/  IMAD.IADD R3, R4.reuse, 0x1, -R3 ;  /* 0x0000000104037824 */ /* 0x040fe200078e0a03 */
[----:B------:R-:W-:Y:S01]  /*0ef0*/  LOP3.LUT R219, R7, 0xfffffe00, RZ, 0xc0, !PT ;  /* 0xfffffe0007db7812 */ /* 0x000fe200078ec0ff */
[----:B------:R-:W-:Y:S01]  /*0f00*/  IMAD.SHL.U32 R22, R4, 0x4, RZ ;  /* 0x0000000404167824 */ /* 0x000fe200078e00ff */
[----:B------:R-:W-:-:S02]  /*0f10*/  LOP3.LUT R4, R5, 0x7ffffffc, RZ, 0xc0, !PT ;  /* 0x7ffffffc05047812 */ /* 0x000fc400078ec0ff */
[----:B------:R-:W-:Y:S02]  /*0f20*/  SHF.R.S32.HI R5, RZ, 0x1f, R221 ;  /* 0x0000001fff057819 */ /* 0x000fe400000114dd */
[----:B------:R-:W-:Y:S02]  /*0f30*/  SHF.R.S32.HI R5, RZ, 0x1f, R220 ;  /* 0x0000001fff057819 */ /* 0x000fe400000114dc */
[----:B------:R-:W-:Y:S01]  /*0f40*/  LOP3.LUT R5, R219, R0, R6, 0xf6, !PT ;  /* 0x00000000db057212 */ /* 0x000fe200078ef606 */
[----:B------:R-:W-:Y:S01]  /*0f50*/  IMAD.SHL.U32 R0, R8, 0x8, RZ ;  /* 0x0000000808007824 */ /* 0x000fe200078e00ff */
[----:B------:R-:W-:Y:S01]  /*0f60*/  STL [R1+0x84], R10 ;  /* 0x0000840a01007387 */ /* 0x000fe20000100800 */
[----:B------:R-:W-:-:S03]  /*0f70*/  IMAD.IADD R4, R235, 0x1, -R4 ;  /* 0x00000001eb047824 */ /* 0x000fc600078e0a04 */
[----:B------:R0:W-:Y:S01]  /*0f80*/  STL [R1+0x8c], R0 ;  /* 0x00008c0001007387 */ /* 0x0001e20000100800 */
[----:B------:R-:W-:Y:S02]  /*0f90*/  IMAD R4, R5, 0x2, R18 ;  /* 0x0000000205047824 */ /* 0x000fe400078e0212 */
[----:B0-----:R-:W-:-:S05]  /*0fa0*/  IMAD R0, R3, 0x8, R10 ;  /* 0x0000000803007824 */ /* 0x001fca00078e020a */
[----:B------:R0:W-:Y:S04]  /*0fb0*/  STL [R1+0x88], R0 ;  /* 0x0000880001007387 */ /* 0x0001e80000100800 */
[----:B------:R0:W-:Y:S01]  /*0fc0*/  STL [R1+0x7c], R4 ;  /* 0x00007c0401007387 */ /* 0x0001e20000100800 */
[----:B------:R-:W-:Y:S02]  /*0fd0*/  VIADD R202, R22, 0x10 ;  /* 0x0000001016ca7836 */ /* 0x000fe40000000000 */
[----:B------:R-:W-:-:S03]  /*0fe0*/  VIADD R222, R205, 0xc0 ;  /* 0x000000c0cdde7836 */ /* 0x000fc60000000000 */
[----:B------:R-:W-:Y:S01]  /*0ff0*/  SHF.R.S32.HI R9, RZ, 0x1f, R202 ;  /* 0x0000001fff097819 */ /* 0x000fe200000114ca */
[----:B------:R-:W-:Y:S01]  /*1000*/  IMAD.MOV.U32 R2, RZ, RZ, RZ ;  /* 0x000000ffff027224 */ /* 0x000fe200078e00ff */
[----:B------:R-:W-:Y:S01]  /*1010*/  CS2R R200, SRZ ;  /* 0x0000000000c87805 */ /* 0x000fe2000001ff00 */
[----:B------:R-:W-:Y:S01]  /*1020*/  IMAD.MOV.U32 R204, RZ, RZ, RZ ;  /* 0x000000ffffcc7224 */ /* 0x000fe200078e00ff */
[----:B------:R-:W-:Y:S01]  /*1030*/  SHF.R.S32.HI R231, RZ, 0x1f, R19 ;  /* 0x0000001fffe77819 */ /* 0x000fe20000011413 */
[----:B------:R-:W-:Y:S01]  /*1040*/  IMAD.MOV.U32 R229, RZ, RZ, RZ ;  /* 0x000000ffffe57224 */ /* 0x000fe200078e00ff */
[----:B------:R-:W-:Y:S01]  /*1050*/  SHF.R.S32.HI R17, RZ, 0x1f, R16 ;  /* 0x0000001fff117819 */ /* 0x000fe20000011410 */
[C---:B------:R-:W-:Y:S01]  /*1060*/  IMAD.SHL.U32 R237, R202.reuse, 0x2, RZ ;  /* 0x00000002caed7824 */ /* 0x040fe200078e00ff */
[----:B------:R-:W-:Y:S02]  /*1070*/  SHF.R.S32.HI R7, RZ, 0x1f, R222 ;  /* 0x0000001fff077819 */ /* 0x000fe400000114de */
[----:B------:R-:W-:-:S02]  /*1080*/  SHF.L.U64.HI R236, R202, 0x1, R9 ;  /* 0x00000001caec7819 */ /* 0x000fc40000010209 */
[----:B0--3--:R-:W-:-:S07]  /*1090*/  LOP3.LUT R203, R11, 0x1, RZ, 0xfc, !PT ;  /* 0x000000010bcb7812 */ /* 0x009fce00078efcff */
.L_x_10684:
        /* <DEDUP_REMOVED lines=8> */
[----:B----4-:R-:W-:Y:S01]  /*1120*/  IMAD.MOV.U32 R3, RZ, RZ, RZ ;  /* 0x000000ffff037224 */ /* 0x010fe200078e00ff */
        /* <DEDUP_REMOVED lines=41> */
.L_x_10550:
        /* <DEDUP_REMOVED lines=10> */
.L_x_10551:
[----:B------:R-:W-:Y:S05]  /*1460*/  @!P0 BRA `(.L_x_10552) ;  /* 0x00000000000c8947 */ /* 0x000fea0003800000 */
[----:B------:R-:W2:Y:S04]  /*1470*/  LDG.E R5, desc[UR60][R8.64] ;  /* 0x0000003c08057981 */ /* 0x000ea8000c1e1900 */
[----:B------:R-:W2:Y:S02]  /*1480*/  LDG.E R32, desc[UR60][R8.64+0x4] ;  /* 0x0000043c08207981 */ /* 0x000ea4000c1e1900 */
[----:B--2---:R-:W-:-:S07]  /*1490*/  IMAD.IADD R32, R32, 0x1, -R5 ;  /* 0x0000000120207824 */ /* 0x004fce00078e0a05 */
.L_x_10552:
        /* <DEDUP_REMOVED lines=56> */
.L_x_10555:
[----:B------:R-:W-:Y:S05]  /*1820*/  BSYNC B6 ;  /* 0x0000000000067941 */ /* 0x000fea0003800000 */
.L_x_10554:
        /* <DEDUP_REMOVED lines=20> */
.L_x_10557:
[----:B------:R-:W-:Y:S05]  /*1970*/  BSYNC B6 ;  /* 0x0000000000067941 */ /* 0x000fea0003800000 */
.L_x_10556:
[----:B------:R-:W-:Y:S01]  /*1980*/  ULDC.64 UR4, c[0x0][0xaf0] ;  /* 0x0002bc0000047ab9 */ /* 0x000fe20000000a00 */
[----:B------:R-:W0:Y:S01]  /*1990*/  S2R R20, SR_TID.X ;  /* 0x0000000000147919 */ /* 0x000e220000002100 */
[----:B------:R-:W-:Y:S01]  /*19a0*/  ISETP.NE.U32.AND P0, PT, RZ, UR4, PT ;  /* 0x00000004ff007c0c */ /* 0x000fe2000bf05070 */
[----:B------:R-:W1:Y:S01]  /*19b0*/  LDC.64 R30, c[0x0][0x300] ;  /* 0x0000c000ff1e7b82 */ /* 0x000e620000000a00 */
[----:B------:R-:W-:Y:S01]  /*19c0*/  IMAD.IADD R70, R37, 0x1, R32 ;  /* 0x0000000125467824 */ /* 0x000fe200078e0220 */
[----:B------:R-:W-:Y:S01]  /*19d0*/  SHF.R.S32.HI R9, RZ, 0x1f, R34 ;  /* 0x0000001fff097819 */ /* 0x000fe20000011422 */
[----:B------:R-:W-:Y:S01]  /*19e0*/  ULDC.64 UR6, c[0x0][0xb00] ;  /* 0x0002c00000067ab9 */ /* 0x000fe20000000a00 */
[----:B------:R-:W-:Y:S01]  /*19f0*/  ISETP.NE.AND.EX P0, PT, RZ, UR5, PT, P0 ;  /* 0x00000005ff007c0c */ /* 0x000fe2000bf05300 */
[C---:B------:R-:W-:Y:S02]  /*1a00*/  VIADD R74, R16.reuse, 0x40 ;  /* 0x00000040104a7836 */ /* 0x040fe40000000000 */
[C---:B------:R-:W-:Y:S01]  /*1a10*/  VIADD R73, R16.reuse, 0x60 ;  /* 0x0000006010497836 */ /* 0x040fe20000000000 */
[----:B------:R-:W2:Y:S01]  /*1a20*/  LDC.64 R68, c[0x0][0x3f8] ;  /* 0x0000fe00ff447b82 */ /* 0x000ea20000000a00 */
[----:B------:R-:W-:-:S02]  /*1a30*/  VIADD R10, R16, 0xc0 ;  /* 0x000000c0100a7836 */ /* 0x000fc40000000000 */
[----:B------:R-:W-:-:S05]  /*1a40*/  VIADD R72, R16, 0x80 ;  /* 0x0000008010487836 */ /* 0x000fca0000000000 */
[----:B------:R-:W3:Y:S01]  /*1a50*/  LDC R47, c[0x0][0x3f4] ;  /* 0x0000fd00ff2f7b82 */ /* 0x000ee20000000800 */
[----:B------:R-:W-:-:S04]  /*1a60*/  @P0 IADD3 R4, P1, R225, UR4, RZ ;  /* 0x00000004e1040c10 */ /* 0x000fc8000ff3e0ff */
[----:B------:R-:W-:Y:S01]  /*1a70*/  @P0 IADD3.X R5, R226, UR5, RZ, P1, !PT ;  /* 0x00000005e2050c10 */ /* 0x000fe20008ffe4ff */
[----:B------:R-:W-:Y:S02]  /*1a80*/  ULDC.64 UR4, c[0x0][0x308] ;  /* 0x0000c20000047ab9 */ /* 0x000fe40000000a00 */
[----:B------:R-:W4:Y:S02]  /*1a90*/  LDC.64 R38, c[0x0][0x408] ;  /* 0x00010200ff267b82 */ /* 0x000f240000000a00 */
[----:B------:R0:W3:Y:S01]  /*1aa0*/  @P0 LDG.E R35, desc[UR60][R4.64] ;  /* 0x0000003c04230981 */ /* 0x0000e2000c1e1900 */
[----:B------:R-:W-:Y:S01]  /*1ab0*/  SHF.R.S32.HI R42, RZ, 0x1f, R70 ;  /* 0x0000001fff2a7819 */ /* 0x000fe20000011446 */
[-C--:B-1----:R-:W-:Y:S01]  /*1ac0*/  IMAD.WIDE.U32 R6, R70, R30.reuse, RZ ;  /* 0x0000001e46067225 */ /* 0x082fe200078e00ff */
[----:B------:R-:W-:Y:S02]  /*1ad0*/  ISETP.NE.U32.AND P0, PT, RZ, UR6, PT ;  /* 0x00000006ff007c0c */ /* 0x000fe4000bf05070 */
[----:B0-----:R-:W-:Y:S01]  /*1ae0*/  SHF.R.U32.HI R44, RZ, 0x7, R20 ;  /* 0x00000007ff2c7819 */ /* 0x001fe20000011614 */
[-C--:B------:R-:W-:Y:S01]  /*1af0*/  IMAD R0, R42, R30.reuse, RZ ;  /* 0x0000001e2a007224 */ /* 0x080fe200078e02ff */
[----:B------:R-:W-:Y:S01]  /*1b00*/  ISETP.NE.AND.EX P0, PT, RZ, UR7, PT, P0 ;  /* 0x00000007ff007c0c */ /* 0x000fe2000bf05300 */
[----:B------:R-:W-:Y:S01]  /*1b10*/  IMAD R8, R231, R30, RZ ;  /* 0x0000001ee7087224 */ /* 0x000fe200078e02ff */
[----:B------:R-:W-:Y:S01]  /*1b20*/  ISETP.NE.AND P6, PT, R44, 0x1, PT ;  /* 0x000000012c00780c */ /* 0x000fe20003fc5270 */
[----:B------:R-:W-:Y:S01]  /*1b30*/  IMAD R3, R70, R31, R0 ;  /* 0x0000001f46037224 */ /* 0x000fe200078e0200 */
[----:B------:R-:W-:Y:S01]  /*1b40*/  SHF.R.S32.HI R23, RZ, 0x1f, R22 ;  /* 0x0000001fff177819 */ /* 0x000fe20000011416 */
[----:B------:R-:W-:Y:S01]  /*1b50*/  VIADD R32, R16, 0xa0 ;  /* 0x000000a010207836 */ /* 0x000fe20000000000 */
[----:B------:R-:W-:Y:S01]  /*1b60*/  SHF.R.S32.HI R96, RZ, 0x1f, R228 ;  /* 0x0000001fff607819 */ /* 0x000fe200000114e4 */
[----:B------:R-:W-:-:S02]  /*1b70*/  IMAD.IADD R7, R7, 0x1, R3 ;  /* 0x0000000107077824 */ /* 0x000fc400078e0203 */
[----:B------:R-:W-:Y:S02]  /*1b80*/  IMAD R3, R9, UR4, RZ ;  /* 0x0000000409037c24 */ /* 0x000fe4000f8e02ff */
[----:B------:R-:W-:-:S04]  /*1b90*/  IMAD.WIDE.U32 R4, R34, UR4, R6 ;  /* 0x0000000422047c25 */ /* 0x000fc8000f8e0006 */
[----:B------:R-:W-:Y:S01]  /*1ba0*/  IMAD R3, R34, UR5, R3 ;  /* 0x0000000522037c24 */ /* 0x000fe2000f8e0203 */
[----:B------:R-:W-:Y:S01]  /*1bb0*/  ULDC.64 UR4, c[0x0][0x310] ;  /* 0x0000c40000047ab9 */ /* 0x000fe20000000a00 */
[----:B------:R-:W-:-:S04]  /*1bc0*/  IMAD.WIDE.U32 R6, R19, R30, R16 ;  /* 0x0000001e13067225 */ /* 0x000fc800078e0010 */
[----:B------:R-:W-:Y:S02]  /*1bd0*/  IMAD.IADD R5, R5, 0x1, R3 ;  /* 0x0000000105057824 */ /* 0x000fe400078e0203 */
[----:B------:R-:W-:Y:S02]  /*1be0*/  VIADD R13, R16, 0xe0 ;  /* 0x000000e0100d7836 */ /* 0x000fe40000000000 */
[----:B--2---:R-:W-:-:S04]  /*1bf0*/  IMAD.WIDE.U32 R64, R19, R68, R22 ;  /* 0x0000004413407225 */ /* 0x004fc800078e0016 */
[----:B------:R-:W-:Y:S02]  /*1c00*/  IMAD.MOV.U32 R75, RZ, RZ, 0x20 ;  /* 0x00000020ff4b7424 */ /* 0x000fe400078e00ff */
[----:B------:R-:W-:Y:S01]  /*1c10*/  VIADD R98, R44, 0x8 ;  /* 0x000000082c627836 */ /* 0x000fe20000000000 */
[----:B------:R-:W-:Y:S01]  /*1c20*/  SHF.R.U32.HI R44, RZ, 0x3, R214 ;  /* 0x00000003ff2c7819 */ /* 0x000fe200000116d6 */
[----:B------:R-:W-:Y:S02]  /*1c30*/  IMAD R43, R31, 0x60, RZ ;  /* 0x000000601f2b7824 */ /* 0x000fe400078e02ff */
[----:B----4-:R-:W-:Y:S02]  /*1c40*/  IMAD R79, R39, 0x60, RZ ;  /* 0x00000060274f7824 */ /* 0x010fe400078e02ff */
[----:B------:R-:W-:Y:S02]  /*1c50*/  IMAD R45, R69, 0x60, RZ ;  /* 0x00000060452d7824 */ /* 0x000fe400078e02ff */
[----:B---3--:R-:W-:Y:S01]  /*1c60*/  IMAD.SHL.U32 R76, R47, 0x2, RZ ;  /* 0x000000022f4c7824 */ /* 0x008fe200078e00ff */
[----:B------:R-:W-:-:S02]  /*1c70*/  SHF.R.S32.HI R0, RZ, 0x1f, R35 ;  /* 0x0000001fff007819 */ /* 0x000fc40000011423 */
[----:B------:R-:W-:Y:S02]  /*1c80*/  SEL R21, R35, RZ, !P0 ;  /* 0x000000ff23157207 */ /* 0x000fe40004000000 */
[----:B------:R-:W-:Y:S02]  /*1c90*/  SEL R12, R0, RZ, !P0 ;  /* 0x000000ff000c7207 */ /* 0x000fe40004000000 */
[----:B-----5:R-:W-:Y:S01]  /*1ca0*/  SHF.R.S32.HI R35, RZ, 0x1f, R28 ;  /* 0x0000001fff237819 */ /* 0x020fe2000001141c */
[----:B------:R-:W-:-:S04]  /*1cb0*/  IMAD.WIDE.U32 R14, R21, UR4, R4 ;  /* 0x00000004150e7c25 */ /* 0x000fc8000f8e0004 */
[----:B------:R-:W-:Y:S01]  /*1cc0*/  IMAD R0, R12, UR4, RZ ;  /* 0x000000040c007c24 */ /* 0x000fe2000f8e02ff */
[----:B------:R-:W-:Y:S01]  /*1cd0*/  IADD3 R4, P0, R14, R6, RZ ;  /* 0x000000060e047210 */ /* 0x000fe20007f1e0ff */
[----:B------:R-:W-:Y:S02]  /*1ce0*/  VIADD R5, R16, 0x20 ;  /* 0x0000002010057836 */ /* 0x000fe40000000000 */
[----:B------:R-:W-:Y:S01]  /*1cf0*/  IMAD R3, R21, UR5, R0 ;  /* 0x0000000515037c24 */ /* 0x000fe2000f8e0200 */
[----:B------:R-:W-:Y:S05]  /*1d00*/  @!P6 WARPSYNC.ALL ;  /* 0x000000000000e948 */ /* 0x000fea0003800000 */
[----:B------:R-:W-:Y:S01]  /*1d10*/  ULDC UR4, c[0x0][0x320] ;  /* 0x0000c80000047ab9 */ /* 0x000fe20000000800 */
[----:B------:R-:W-:Y:S01]  /*1d20*/  IMAD R0, R19, R31, R8 ;  /* 0x0000001f13007224 */ /* 0x000fe200078e0208 */
[----:B------:R-:W-:Y:S01]  /*1d30*/  @!P6 BAR.SYNC.DEFER_BLOCKING 0x9, 0x100 ;  /* 0x024400000000eb1d */ /* 0x000fe20000010000 */
[----:B------:R-:W-:Y:S01]  /*1d40*/  IMAD.IADD R3, R15, 0x1, R3 ;  /* 0x000000010f037824 */ /* 0x000fe200078e0203 */
[----:B------:R-:W-:Y:S01]  /*1d50*/  ISETP.GE.AND P1, PT, R5, UR4, PT ;  /* 0x0000000405007c0c */ /* 0x000fe2000bf26270 */
[----:B------:R-:W-:Y:S01]  /*1d60*/  IMAD R40, R35, R68, RZ ;  /* 0x0000004423287224 */ /* 0x000fe200078e02ff */
        /* <DEDUP_REMOVED lines=14> */
[----:B------:R-:W-:Y:S01]  /*1e50*/  SEL R9, RZ, 0x4, P0 ;  /* 0x00000004ff097807 */ /* 0x000fe20000000000 */
[----:B------:R-:W-:Y:S01]  /*1e60*/  IMAD R85, R28, R69, R40 ;  /* 0x000000451c557224 */ /* 0x000fe200078e0228 */
        /* <DEDUP_REMOVED lines=11> */
[----:B------:R-:W-:Y:S01]  /*1f20*/  IMAD.SHL.U32 R12, R30, 0x40, RZ ;  /* 0x000000401e0c7824 */ /* 0x000fe200078e00ff */
[----:B------:R-:W-:Y:S01]  /*1f30*/  ISETP.GE.AND P0, PT, R16, R47, PT ;  /* 0x0000002f1000720c */ /* 0x000fe20003f06270 */
[----:B------:R-:W-:Y:S01]  /*1f40*/  IMAD R91, R21, UR5, R10 ;  /* 0x00000005155b7c24 */ /* 0x000fe2000f8e020a */
[----:B------:R-:W-:Y:S01]  /*1f50*/  LOP3.LUT R93, R9, R8, RZ, 0xfc, !PT ;  /* 0x00000008095d7212 */ /* 0x000fe200078efcff */
[----:B------:R-:W-:Y:S01]  /*1f60*/  IMAD R8, R231, R68, RZ ;  /* 0x00000044e7087224 */ /* 0x000fe200078e02ff */
[----:B------:R-:W-:Y:S01]  /*1f70*/  SEL R13, R47, RZ, P0 ;  /* 0x000000ff2f0d7207 */ /* 0x000fe20000000000 */
[----:B------:R-:W-:Y:S01]  /*1f80*/  IMAD.WIDE.U32 R20, R21, UR4, R6 ;  /* 0x0000000415147c25 */ /* 0x000fe2000f8e0006 */
[C---:B------:R-:W-:Y:S01]  /*1f90*/  IADD3 R70, P2, R19.reuse, R70, RZ ;  /* 0x0000004613467210 */ /* 0x040fe20007f5e0ff */
[----:B------:R-:W-:Y:S01]  /*1fa0*/  ULDC UR4, c[0x0][0x2f4] ;  /* 0x0000bd0000047ab9 */ /* 0x000fe20000000800 */
[----:B------:R-:W-:Y:S01]  /*1fb0*/  LOP3.LUT P1, RZ, R232, 0x4, RZ, 0xc0, !PT ;  /* 0x00000004e8ff7812 */ /* 0x000fe2000782c0ff */
[----:B------:R-:W-:Y:S01]  /*1fc0*/  IMAD R67, R19, R69, R8 ;  /* 0x0000004513437224 */ /* 0x000fe200078e0208 */
[----:B------:R-:W-:Y:S01]  /*1fd0*/  SEL R92, RZ, 0xffffff80, P3 ;  /* 0xffffff80ff5c7807 */ /* 0x000fe20001800000 */
[----:B------:R-:W-:Y:S01]  /*1fe0*/  IMAD R6, R231, R38, RZ ;  /* 0x00000026e7067224 */ /* 0x000fe200078e02ff */
[----:B------:R-:W-:Y:S01]  /*1ff0*/  SEL R75, R75, 0xffffffe0, !P1 ;  /* 0xffffffe04b4b7807 */ /* 0x000fe20004800000 */
[----:B------:R-:W-:Y:S01]  /*2000*/  IMAD.WIDE.U32 R8, R19, R68, R16 ;  /* 0x0000004413087225 */ /* 0x000fe200078e0010 */
[----:B------:R-:W-:-:S02]  /*2010*/  LOP3.LUT R92, R93, 0x80, R92, 0xc8, !PT ;  /* 0x000000805d5c7812 */ /* 0x000fc400078ec85c */
[----:B------:R-:W-:Y:S01]  /*2020*/  ISETP.GE.AND P1, PT, R16, UR4, PT ;  /* 0x0000000410007c0c */ /* 0x000fe2000bf26270 */
[----:B------:R-:W-:Y:S01]  /*2030*/  IMAD.IADD R65, R65, 0x1, R67 ;  /* 0x0000000141417824 */ /* 0x000fe200078e0243 */
[----:B------:R-:W-:Y:S01]  /*2040*/  LOP3.LUT R93, R93, 0x40, RZ, 0xc0, !PT ;  /* 0x000000405d5d7812 */ /* 0x000fe200078ec0ff */
[----:B------:R-:W-:Y:S02]  /*2050*/  IMAD R37, R19, R39, R6 ;  /* 0x0000002713257224 */ /* 0x000fe400078e0206 */
[----:B------:R-:W-:Y:S02]  /*2060*/  IMAD.IADD R67, R67, 0x1, R9 ;  /* 0x0000000143437824 */ /* 0x000fe400078e0209 */
[----:B------:R-:W-:-:S04]  /*2070*/  IMAD.WIDE.U32 R6, R19, R38, R22 ;  /* 0x0000002613067225 */ /* 0x000fc800078e0016 */
[----:B------:R-:W-:Y:S02]  /*2080*/  IMAD.SHL.U32 R9, R232, 0x40, RZ ;  /* 0x00000040e8097824 */ /* 0x000fe400078e00ff */
[----:B------:R-:W-:-:S03]  /*2090*/  IMAD.WIDE.U32 R10, R19, R38, R16 ;  /* 0x00000026130a7225 */ /* 0x000fc600078e0010 */
[----:B------:R-:W-:Y:S01]  /*20a0*/  LOP3.LUT R9, R9, 0x1c0, RZ, 0xc0, !PT ;  /* 0x000001c009097812 */ /* 0x000fe200078ec0ff */
[----:B------:R-:W-:Y:S02]  /*20b0*/  IMAD.IADD R13, R16, 0x1, R13 ;  /* 0x00000001100d7824 */ /* 0x000fe400078e020d */
[----:B------:R-:W-:Y:S01]  /*20c0*/  IMAD.IADD R7, R7, 0x1, R37 ;  /* 0x0000000107077824 */ /* 0x000fe200078e0225 */
[----:B------:R-:W-:Y:S01]  /*20d0*/  LOP3.LUT R41, R9, 0x18, R16, 0xf8, !PT ;  /* 0x0000001809297812 */ /* 0x000fe200078ef810 */
[----:B------:R-:W-:Y:S01]  /*20e0*/  IMAD.MOV.U32 R36, RZ, RZ, R10 ;  /* 0x000000ffff247224 */ /* 0x000fe200078e000a */
[----:B------:R-:W-:Y:S01]  /*20f0*/  SHF.R.S32.HI R10, RZ, 0x1f, R13 ;  /* 0x0000001fff0a7819 */ /* 0x000fe2000001140d */
[----:B------:R-:W-:Y:S02]  /*2100*/  IMAD.MOV.U32 R66, RZ, RZ, R8 ;  /* 0x000000ffff427224 */ /* 0x000fe400078e0008 */
[-C--:B------:R-:W-:Y:S01]  /*2110*/  IMAD R8, R35, R38.reuse, RZ ;  /* 0x0000002623087224 */ /* 0x080fe200078e02ff */
[----:B------:R-:W-:Y:S01]  /*2120*/  LEA.HI R87, R10, R13, RZ, 0x3 ;  /* 0x0000000d0a577211 */ /* 0x000fe200078f18ff */
[----:B------:R-:W-:Y:S01]  /*2130*/  IMAD.WIDE.U32 R34, R28, R38, R6 ;  /* 0x000000261c227225 */ /* 0x000fe200078e0006 */
[----:B------:R-:W-:-:S02]  /*2140*/  SHF.R.U32.HI R6, RZ, 0x3, R9 ;  /* 0x00000003ff067819 */ /* 0x000fc40000011609 */
[----:B------:R-:W-:Y:S01]  /*2150*/  SHF.L.U64.HI R13, R30, 0x6, R31 ;  /* 0x000000061e0d7819 */ /* 0x000fe2000001021f */
[----:B------:R-:W-:Y:S01]  /*2160*/  IMAD.X R71, R231, 0x1, R42, P2 ;  /* 0x00000001e7477824 */ /* 0x000fe200010e062a */
[----:B------:R-:W-:Y:S01]  /*2170*/  LOP3.LUT R40, R41, R6, RZ, 0x3c, !PT ;  /* 0x0000000629287212 */ /* 0x000fe200078e3cff */
[----:B------:R-:W-:Y:S01]  /*2180*/  IMAD.IADD R37, R37, 0x1, R11 ;  /* 0x0000000125257824 */ /* 0x000fe200078e020b */
[--C-:B------:R-:W-:Y:S01]  /*2190*/  LOP3.LUT R41, R9, 0x38, R87.reuse, 0xf8, !PT ;  /* 0x0000003809297812 */ /* 0x100fe200078ef857 */
[----:B------:R-:W-:Y:S01]  /*21a0*/  IMAD R83, R28, R39, R8 ;  /* 0x000000271c537224 */ /* 0x000fe200078e0208 */
[----:B------:R-:W-:Y:S01]  /*21b0*/  LOP3.LUT R42, R214, 0x38, R87, 0xf8, !PT ;  /* 0x00000038d62a7812 */ /* 0x000fe200078ef857 */
[----:B------:R-:W-:Y:S01]  /*21c0*/  IMAD R77, R215, 0x200, R40 ;  /* 0x00000200d74d7824 */ /* 0x000fe200078e0228 */
[C---:B------:R-:W-:Y:S01]  /*21d0*/  SHF.L.U64.HI R11, R38.reuse, 0x6, R39 ;  /* 0x00000006260b7819 */ /* 0x040fe20000010227 */
[----:B------:R-:W-:Y:S01]  /*21e0*/  IMAD.SHL.U32 R10, R38, 0x40, RZ ;  /* 0x00000040260a7824 */ /* 0x000fe200078e00ff */
[----:B------:R-:W-:Y:S01]  /*21f0*/  SHF.L.U64.HI R8, R68, 0x6, R69 ;  /* 0x0000000644087819 */ /* 0x000fe20000010245 */
[----:B------:R-:W-:Y:S01]  /*2200*/  IMAD.WIDE.U32 R36, R28, R38, R36 ;  /* 0x000000261c247225 */ /* 0x000fe200078e0024 */
[----:B------:R-:W-:-:S02]  /*2210*/  SHF.R.S32.HI R86, RZ, 0x3, R87 ;  /* 0x00000003ff567819 */ /* 0x000fc40000011457 */
[----:B------:R-:W-:Y:S01]  /*2220*/  LOP3.LUT R40, R41, R6, RZ, 0x3c, !PT ;  /* 0x0000000629287212 */ /* 0x000fe200078e3cff */
[----:B------:R-:W-:Y:S01]  /*2230*/  IMAD.SHL.U32 R7, R68, 0x40, RZ ;  /* 0x0000004044077824 */ /* 0x000fe200078e00ff */
[----:B------:R-:W-:Y:S01]  /*2240*/  LOP3.LUT R42, R42, R44, RZ, 0x3c, !PT ;  /* 0x0000002c2a2a7212 */ /* 0x000fe200078e3cff */
[CC--:B------:R-:W-:Y:S01]  /*2250*/  IMAD.WIDE.U32 R64, R28.reuse, R68.reuse, R64 ;  /* 0x000000441c407225 */ /* 0x0c0fe200078e0040 */
[----:B------:R-:W-:Y:S02]  /*2260*/  LOP3.LUT R87, R87, 0xfffffff8, RZ, 0xc0, !PT ;  /* 0xfffffff857577812 */ /* 0x000fe400078ec0ff */
[----:B------:R-:W-:Y:S01]  /*2270*/  ISETP.GE.AND P2, PT, R5, UR4, PT ;  /* 0x0000000405007c0c */ /* 0x000fe2000bf46270 */
[----:B------:R-:W-:Y:S01]  /*2280*/  IMAD.WIDE.U32 R66, R28, R68, R66 ;  /* 0x000000441c427225 */ /* 0x000fe200078e0042 */
[----:B------:R-:W-:-:S03]  /*2290*/  SHF.R.S32.HI R88, RZ, 0x1f, R87 ;  /* 0x0000001fff587819 */ /* 0x000fc60000011457 */
[----:B------:R-:W-:-:S04]  /*22a0*/  IMAD.WIDE.U32 R30, R30, 0x60, RZ ;  /* 0x000000601e1e7825 */ /* 0x000fc800078e00ff */
[----:B------:R-:W-:-:S04]  /*22b0*/  IMAD.WIDE.U32 R38, R38, 0x60, RZ ;  /* 0x0000006026267825 */ /* 0x000fc800078e00ff */
[----:B------:R-:W-:-:S04]  /*22c0*/  IMAD.WIDE.U32 R68, R68, 0x60, RZ ;  /* 0x0000006044447825 */ /* 0x000fc800078e00ff */
[----:B------:R-:W-:Y:S02]  /*22d0*/  IMAD.IADD R82, R35, 0x1, R83 ;  /* 0x0000000123527824 */ /* 0x000fe400078e0253 */
[----:B------:R-:W-:Y:S02]  /*22e0*/  IMAD.IADD R84, R65, 0x1, R85 ;  /* 0x0000000141547824 */ /* 0x000fe400078e0255 */
[----:B------:R-:W-:Y:S02]  /*22f0*/  IMAD.IADD R78, R31, 0x1, R43 ;  /* 0x000000011f4e7824 */ /* 0x000fe400078e022b */
[----:B------:R-:W-:Y:S02]  /*2300*/  IMAD.IADD R79, R39, 0x1, R79 ;  /* 0x00000001274f7824 */ /* 0x000fe400078e024f */
[----:B------:R-:W-:Y:S02]  /*2310*/  IMAD.IADD R80, R69, 0x1, R45 ;  /* 0x0000000145507824 */ /* 0x000fe400078e022d */
[----:B------:R-:W-:-:S02]  /*2320*/  IMAD.IADD R81, R75, 0x1, R77 ;  /* 0x000000014b517824 */ /* 0x000fc400078e024d */
[----:B------:R-:W-:Y:S02]  /*2330*/  IMAD.IADD R83, R83, 0x1, R37 ;  /* 0x0000000153537824 */ /* 0x000fe400078e0225 */
[----:B------:R-:W-:Y:S02]  /*2340*/  IMAD.IADD R85, R85, 0x1, R67 ;  /* 0x0000000155557824 */ /* 0x000fe400078e0243 */
[----:B------:R-:W-:Y:S02]  /*2350*/  IMAD R89, R215, 0x200, R40 ;  /* 0x00000200d7597824 */ /* 0x000fe400078e0228 */
[----:B------:R-:W-:Y:S02]  /*2360*/  IMAD.IADD R90, R219, 0x1, R42 ;  /* 0x00000001db5a7824 */ /* 0x000fe400078e022a */
[----:B------:R-:W-:-:S07]  /*2370*/  IMAD.IADD R91, R21, 0x1, R91 ;  /* 0x00000001155b7824 */ /* 0x000fce00078e025b */
.L_x_10605:
        /* <DEDUP_REMOVED lines=9> */
[-C--:B------:R-:W-:Y:S01]  /*2410*/  IADD3 R26, P3, P4, R4, R102.reuse, R12 ;  /* 0x00000066041a7210 */ /* 0x080fe20007c7e00c */
[----:B------:R-:W-:Y:S01]  /*2420*/  IMAD R106, R2, 0x1800, R77 ;  /* 0x00001800026a7824 */ /* 0x000fe200078e024d */
        /* <DEDUP_REMOVED lines=57> */
.L_x_10562:
[----:B------:R-:W-:Y:S05]  /*27c0*/  BSYNC B1 ;  /* 0x0000000000017941 */ /* 0x000fea0003800000 */
.L_x_10561:
        /* <DEDUP_REMOVED lines=28> */
.L_x_10564:
[----:B------:R-:W-:Y:S05]  /*2990*/  BSYNC B1 ;  /* 0x0000000000017941 */ /* 0x000fea0003800000 */
.L_x_10563:
        /* <DEDUP_REMOVED lines=33> */
.L_x_10565:
[----:B------:R-:W-:Y:S01]  /*2bb0*/  IMAD R94, R2, 0x8, R18 ;  /* 0x00000008025e7824 */ /* 0x000fe200078e0212 */
[----:B------:R-:W-:Y:S01]  /*2bc0*/  SHF.L.U32 R108, R201, 0x1f, RZ ;  /* 0x0000001fc96c7819 */ /* 0x000fe200000006ff */
[----:B------:R-:W-:Y:S03]  /*2bd0*/  BSSY B1, `(.L_x_10566) ;  /* 0x0000003000017945 */ /* 0x000fe60003800000 */
[----:B------:R-:W0:Y:S02]  /*2be0*/  SYNCS.PHASECHK.TRANS64.TRYWAIT P6, [R94+URZ+0x32490], R108 ;  /* 0x0324906c5e0075a7 */ /* 0x000e2400080c017f */
[----:B0-----:R-:W-:Y:S05]  /*2bf0*/  @!P6 BRA `(.L_x_10567) ;  /* 0x0000016c00e8e947 */ /* 0x001fea0003800000 */
.L_x_10851:
[----:B------:R-:W-:Y:S05]  /*2c00*/  BSYNC B1 ;  /* 0x0000000000017941 */ /* 0x000fea0003800000 */
.L_x_10566:
        /* <DEDUP_REMOVED lines=54> */
.L_x_10573:
[----:B------:R-:W-:Y:S05]  /*2f70*/  BSYNC B3 ;  /* 0x0000000000037941 */ /* 0x000fea0003800000 */
.L_x_10572:
[----:B--2---:R1:W-:Y:S02]  /*2f80*/  STG.E.128 desc[UR60][R50.64], R40 ;  /* 0x0000002832007986 */ /* 0x0043e4000c101d3c */
.L_x_10571:
[----:B------:R-:W-:Y:S05]  /*2f90*/  BSYNC B2 ;  /* 0x0000000000027941 */ /* 0x000fea0003800000 */
.L_x_10570:
        /* <DEDUP_REMOVED lines=51> */
.L_x_10575:
[----:B------:R-:W-:Y:S05]  /*32d0*/  BSYNC B2 ;  /* 0x0000000000027941 */ /* 0x000fea0003800000 */
.L_x_10574:
[----:B--2---:R2:W-:Y:S02]  /*32e0*/  STG.E.128 desc[UR60][R50.64+0x40], R40 ;  /* 0x0000402832007986 */ /* 0x0045e4000c101d3c */
.L_x_10569:
[----:B------:R-:W-:Y:S05]  /*32f0*/  BSYNC B1 ;  /* 0x0000000000017941 */ /* 0x000fea0003800000 */
.L_x_10568:
        /* <DEDUP_REMOVED lines=53> */
.L_x_10580:
[----:B------:R-:W-:Y:S05]  /*3650*/  BSYNC B2 ;  /* 0x0000000000027941 */ /* 0x000fea0003800000 */
.L_x_10579:
[----:B--2---:R3:W-:Y:S02]  /*3660*/  STG.E.128 desc[UR60][R48.64], R40 ;  /* 0x0000002830007986 */ /* 0x0047e4000c101d3c */
.L_x_10578:
[----:B------:R-:W-:Y:S05]  /*3670*/  BSYNC B1 ;  /* 0x0000000000017941 */ /* 0x000fea0003800000 */
.L_x_10577:
        /* <DEDUP_REMOVED lines=51> */
.L_x_10582:
[----:B------:R-:W-:Y:S05]  /*39b0*/  BSYNC B1 ;  /* 0x0000000000017941 */ /* 0x000fea0003800000 */
.L_x_10581:
[----:B--2---:R1:W-:Y:S01]  /*39c0*/  STG.E.128 desc[UR60][R48.64+0x40], R40 ;  /* 0x0000402830007986 */ /* 0x0043e2000c101d3c */
[----:B------:R-:W-:Y:S05]  /*39d0*/  BRA `(.L_x_10576) ;  /* 0x0000001400b87947 */ /* 0x000fea0003800000 */
.L_x_10560:
        /* <DEDUP_REMOVED lines=24> */
[----:B------:R2:W3:Y:S05]  /*3b60*/  @!P4 LDG.E.128 R44, desc[UR60][R50.64] ;  /* 0x0000003c322cc981 */ /* 0x0004ea000c1e1d00 */
[----:B------:R4:W5:Y:S01]  /*3b70*/  @!P4 LDG.E.128 R40, desc[UR60][R48.64] ;  /* 0x0000003c3028c981 */ /* 0x000962000c1e1d00 */
[----:B0-----:R-:W-:-:S04]  /*3b80*/  @!P3 LEA R52, P4, R58, R52, 0x1 ;  /* 0x000000343a34b211 */ /* 0x001fc800078808ff */
[----:B------:R-:W-:Y:S02]  /*3b90*/  @!P3 LEA.HI.X R53, R58, R53, R60, 0x1, P4 ;  /* 0x000000353a35b211 */ /* 0x000fe400020f0c3c */
[----:B--2---:R-:W-:Y:S02]  /*3ba0*/  CS2R R50, SRZ ;  /* 0x0000000000327805 */ /* 0x004fe4000001ff00 */
[C---:B-1----:R-:W-:Y:S02]  /*3bb0*/  @!P3 LEA R56, P4, R54.reuse, R56, 0x1 ;  /* 0x000000383638b211 */ /* 0x042fe400078808ff */
[----:B----4-:R-:W-:Y:S02]  /*3bc0*/  CS2R R48, SRZ ;  /* 0x0000000000307805 */ /* 0x010fe4000001ff00 */
[----:B------:R-:W-:Y:S02]  /*3bd0*/  @!P3 LEA.HI.X R57, R54, R57, R55, 0x1, P4 ;  /* 0x000000393639b211 */ /* 0x000fe400020f0c37 */
[----:B------:R-:W-:-:S02]  /*3be0*/  CS2R R54, SRZ ;  /* 0x0000000000367805 */ /* 0x000fc4000001ff00 */
[----:B------:R0:W2:Y:S02]  /*3bf0*/  @!P3 LDG.E.128 R48, desc[UR60][R52.64] ;  /* 0x0000003c3430b981 */ /* 0x0000a4000c1e1d00 */
[----:B0-----:R-:W-:-:S06]  /*3c00*/  CS2R R52, SRZ ;  /* 0x0000000000347805 */ /* 0x001fcc000001ff00 */
[----:B------:R3:W4:Y:S01]  /*3c10*/  @!P3 LDG.E.128 R52, desc[UR60][R56.64] ;  /* 0x0000003c3834b981 */ /* 0x000722000c1e1d00 */
[----:B------:R-:W-:Y:S02]  /*3c20*/  ISETP.NE.AND P3, PT, R203, 0x3, PT ;  /* 0x00000003cb00780c */ /* 0x000fe40003f65270 */
[----:B------:R-:W-:Y:S01]  /*3c30*/  ISETP.GE.AND P4, PT, R16, R105, PT ;  /* 0x000000691000720c */ /* 0x000fe20003f86270 */
[----:B-----5:R-:W-:Y:S02]  /*3c40*/  IMAD.MOV.U32 R58, RZ, RZ, R42 ;  /* 0x000000ffff3a7224 */ /* 0x020fe400078e002a */
[----:B------:R-:W-:Y:S02]  /*3c50*/  IMAD.MOV.U32 R60, RZ, RZ, R43 ;  /* 0x000000ffff3c7224 */ /* 0x000fe400078e002b */
[----:B---3--:R-:W-:Y:S01]  /*3c60*/  IMAD.MOV.U32 R56, RZ, RZ, R47 ;  /* 0x000000ffff387224 */ /* 0x008fe200078e002f */
[----:B------:R-:W-:Y:S01]  /*3c70*/  PRMT R132, R58, 0x7610, R132 ;  /* 0x000076103a847816 */ /* 0x000fe20000000084 */
[----:B------:R-:W-:Y:S01]  /*3c80*/  IMAD.MOV.U32 R58, RZ, RZ, R46 ;  /* 0x000000ffff3a7224 */ /* 0x000fe200078e002e */
[----:B------:R-:W-:Y:S01]  /*3c90*/  PRMT R115, R115, 0x5410, R60 ;  /* 0x0000541073737816 */ /* 0x000fe2000000003c */
[----:B------:R-:W-:-:S02]  /*3ca0*/  IMAD.MOV.U32 R57, RZ, RZ, R44 ;  /* 0x000000ffff397224 */ /* 0x000fc400078e002c */
[----:B------:R-:W-:Y:S02]  /*3cb0*/  IMAD.MOV.U32 R60, RZ, RZ, R45 ;  /* 0x000000ffff3c7224 */ /* 0x000fe400078e002d */
[----:B------:R-:W-:Y:S01]  /*3cc0*/  IMAD.MOV.U32 R62, RZ, RZ, R41 ;  /* 0x000000ffff3e7224 */ /* 0x000fe200078e0029 */
[----:B------:R-:W-:Y:S02]  /*3cd0*/  PRMT R117, R117, 0x5410, R58 ;  /* 0x0000541075757816 */ /* 0x000fe4000000003a */
[----:B------:R-:W-:Y:S01]  /*3ce0*/  PRMT R135, R56, 0x7610, R135 ;  /* 0x0000761038877816 */ /* 0x000fe20000000087 */
[----:B--2---:R-:W-:Y:S01]  /*3cf0*/  IMAD.MOV.U32 R56, RZ, RZ, R50 ;  /* 0x000000ffff387224 */ /* 0x004fe200078e0032 */
        /* <DEDUP_REMOVED lines=11> */
[----:B----4-:R-:W-:Y:S02]  /*3db0*/  IMAD.MOV.U32 R56, RZ, RZ, R54 ;  /* 0x000000ffff387224 */ /* 0x010fe400078e0036 */
[----:B------:R-:W-:Y:S02]  /*3dc0*/  IMAD.MOV.U32 R57, RZ, RZ, R55 ;  /* 0x000000ffff397224 */ /* 0x000fe400078e0037 */
[----:B------:R-:W-:Y:S02]  /*3dd0*/  IMAD.MOV.U32 R58, RZ, RZ, R52 ;  /* 0x000000ffff3a7224 */ /* 0x000fe400078e0034 */
[----:B------:R-:W-:Y:S01]  /*3de0*/  IMAD.MOV.U32 R60, RZ, RZ, R53 ;  /* 0x000000ffff3c7224 */ /* 0x000fe200078e0035 */
[----:B------:R-:W-:-:S02]  /*3df0*/  PRMT R134, R61, 0x7610, R134 ;  /* 0x000076103d867816 */ /* 0x000fc40000000086 */
[----:B------:R-:W-:Y:S02]  /*3e00*/  PRMT R119, R56, 0x7610, R119 ;  /* 0x0000761038777816 */ /* 0x000fe40000000077 */
[----:B------:R-:W-:Y:S02]  /*3e10*/  PRMT R120, R57, 0x7610, R120 ;  /* 0x0000761039787816 */ /* 0x000fe40000000078 */
[----:B------:R-:W-:Y:S02]  /*3e20*/  PRMT R121, R58, 0x7610, R121 ;  /* 0x000076103a797816 */ /* 0x000fe40000000079 */
[----:B------:R-:W-:Y:S01]  /*3e30*/  PRMT R122, R60, 0x7610, R122 ;  /* 0x000076103c7a7816 */ /* 0x000fe2000000007a */
[----:B------:R-:W-:Y:S06]  /*3e40*/  @!P3 BRA `(.L_x_10583) ;  /* 0x000000000004b947 */ /* 0x000fec0003800000 */
[----:B------:R-:W-:Y:S01]  /*3e50*/  BPT.TRAP 0x1 ;  /* 0x000000040000795c */ /* 0x000fe20000300000 */
.L_x_10583:
        /* <DEDUP_REMOVED lines=9> */
.L_x_10852:
[----:B------:R-:W-:Y:S05]  /*3ef0*/  BSYNC B1 ;  /* 0x0000000000017941 */ /* 0x000fea0003800000 */
.L_x_10584:
        /* <DEDUP_REMOVED lines=25> */
[----:B------:R-:W-:Y:S01]  /*4090*/  SHF.R.U32.HI R130, RZ, 0x10, R45 ;  /* 0x00000010ff827819 */ /* 0x000fe2000001162d */
[----:B--2---:R-:W-:Y:S01]  /*40a0*/  IMAD.U32 R125, R63, 0x10000, RZ ;  /* 0x000100003f7d7824 */ /* 0x004fe200078e00ff */
[--C-:B------:R-:W-:Y:S01]  /*40b0*/  SHF.R.U32.HI R126, RZ, 0x10, R41.reuse ;  /* 0x00000010ff7e7819 */ /* 0x100fe20000011629 */
[----:B-1----:R-:W-:Y:S01]  /*40c0*/  IMAD.U32 R123, R59, 0x10000, RZ ;  /* 0x000100003b7b7824 */ /* 0x002fe200078e00ff */
[----:B------:R-:W-:Y:S01]  /*40d0*/  SHF.R.U64 R131, R40, 0x10, R41 ;  /* 0x0000001028837819 */ /* 0x000fe20000001229 */
[----:B------:R-:W-:Y:S01]  /*40e0*/  IMAD.U32 R41, R62, 0x10000, RZ ;  /* 0x000100003e297824 */ /* 0x000fe200078e00ff */
[----:B------:R-:W-:Y:S01]  /*40f0*/  PRMT R130, R118, 0x5432, R130 ;  /* 0x0000543276827816 */ /* 0x000fe20000000082 */
[----:B------:R-:W-:Y:S01]  /*4100*/  IMAD.U32 R40, R58, 0x10000, RZ ;  /* 0x000100003a287824 */ /* 0x000fe200078e00ff */
[----:B------:R-:W-:Y:S01]  /*4110*/  SHF.R.U64 R127, R42, 0x10, R43 ;  /* 0x000000102a7f7819 */ /* 0x000fe2000000122b */
[----:B------:R-:W-:Y:S01]  /*4120*/  IMAD.U32 R42, R61, 0x10000, RZ ;  /* 0x000100003d2a7824 */ /* 0x000fe200078e00ff */
[----:B------:R-:W-:-:S02]  /*4130*/  SHF.R.U64 R46, R46, 0x10, R47 ;  /* 0x000000102e2e7819 */ /* 0x000fc4000000122f */
[----:B------:R-:W-:Y:S02]  /*4140*/  SHF.R.U32.HI R133, RZ, 0x10, R47 ;  /* 0x00000010ff857819 */ /* 0x000fe4000001162f */
[----:B------:R-:W-:Y:S02]  /*4150*/  PRMT R126, R116, 0x5432, R126 ;  /* 0x00005432747e7816 */ /* 0x000fe4000000007e */
[----:B------:R-:W-:Y:S02]  /*4160*/  LOP3.LUT R47, R61, 0xffff0000, RZ, 0xc0, !PT ;  /* 0xffff00003d2f7812 */ /* 0x000fe400078ec0ff */
[----:B------:R-:W-:Y:S02]  /*4170*/  LOP3.LUT R61, R63, 0xffff0000, RZ, 0xc0, !PT ;  /* 0xffff00003f3d7812 */ /* 0x000fe400078ec0ff */
[----:B------:R-:W-:Y:S01]  /*4180*/  SHF.R.U64 R129, R44, 0x10, R45 ;  /* 0x000000102c817819 */ /* 0x000fe2000000122d */
[----:B------:R-:W-:Y:S01]  /*4190*/  IMAD.U32 R44, R56, 0x10000, RZ ;  /* 0x00010000382c7824 */ /* 0x000fe200078e00ff */
[----:B------:R-:W-:Y:S01]  /*41a0*/  PRMT R63, R134, 0x5410, R131 ;  /* 0x00005410863f7816 */ /* 0x000fe20000000083 */
[----:B------:R-:W-:Y:S01]  /*41b0*/  IMAD.U32 R131, R130, 0x10000, RZ ;  /* 0x0001000082837824 */ /* 0x000fe200078e00ff */
[----:B------:R-:W-:Y:S01]  /*41c0*/  PRMT R45, R132, 0x5410, R127 ;  /* 0x00005410842d7816 */ /* 0x000fe2000000007f */
[----:B------:R-:W-:Y:S01]  /*41d0*/  IMAD.U32 R127, R126, 0x10000, RZ ;  /* 0x000100007e7f7824 */ /* 0x000fe200078e00ff */
[----:B------:R-:W-:Y:S01]  /*41e0*/  SHF.R.U32.HI R128, RZ, 0x10, R43 ;  /* 0x00000010ff807819 */ /* 0x000fe2000001162b */
[----:B------:R-:W-:-:S02]  /*41f0*/  IMAD.U32 R43, R57, 0x10000, RZ ;  /* 0x00010000392b7824 */ /* 0x000fc400078e00ff */
[----:B------:R-:W-:Y:S01]  /*4200*/  FMUL.FTZ R134, R42, R131 ;  /* 0x000000832a867220 */ /* 0x000fe20000410000 */
[----:B------:R-:W-:Y:S02]  /*4210*/  PRMT R133, R135, 0x5410, R133 ;  /* 0x0000541087857816 */ /* 0x000fe40000000085 */
[----:B------:R-:W-:Y:S01]  /*4220*/  LOP3.LUT R132, R130, 0xffff0000, RZ, 0xc0, !PT ;  /* 0xffff000082847812 */ /* 0x000fe200078ec0ff */
[-C--:B------:R-:W-:Y:S01]  /*4230*/  FMUL.FTZ R130, R42, R127.reuse ;  /* 0x0000007f2a827220 */ /* 0x080fe20000410000 */
[----:B------:R-:W-:Y:S01]  /*4240*/  PRMT R128, R115, 0x5432, R128 ;  /* 0x0000543273807816 */ /* 0x000fe20000000080 */
[----:B------:R-:W-:Y:S01]  /*4250*/  FFMA.FTZ R42, R43, R127, -R134 ;  /* 0x0000007f2b2a7223 */ /* 0x000fe20000010886 */
[----:B------:R-:W-:Y:S01]  /*4260*/  LOP3.LUT R126, R126, 0xffff0000, RZ, 0xc0, !PT ;  /* 0xffff00007e7e7812 */ /* 0x000fe200078ec0ff */
[----:B------:R-:W-:Y:S01]  /*4270*/  IMAD.U32 R134, R133, 0x10000, RZ ;  /* 0x0001000085867824 */ /* 0x000fe200078e00ff */
[----:B------:R-:W-:Y:S01]  /*4280*/  LOP3.LUT R124, R57, 0xffff0000, RZ, 0xc0, !PT ;  /* 0xffff0000397c7812 */ /* 0x000fe200078ec0ff */
[----:B------:R-:W-:Y:S01]  /*4290*/  FMUL.FTZ R127, R47, R132 ;  /* 0x000000842f7f7220 */ /* 0x000fe20000410000 */
[----:B------:R-:W-:Y:S01]  /*42a0*/  FFMA.FTZ R43, R43, R131, R130 ;  /* 0x000000832b2b7223 */ /* 0x000fe20000010082 */
[----:B------:R-:W-:Y:S01]  /*42b0*/  IMAD.U32 R130, R128, 0x10000, RZ ;  /* 0x0001000080827824 */ /* 0x000fe200078e00ff */
[----:B------:R-:W-:Y:S01]  /*42c0*/  PRMT R129, R136, 0x5410, R129 ;  /* 0x0000541088817816 */ /* 0x000fe20000000081 */
[-C--:B------:R-:W-:Y:S01]  /*42d0*/  FMUL.FTZ R131, R47, R126.reuse ;  /* 0x0000007e2f837220 */ /* 0x080fe20000410000 */
[----:B------:R-:W-:Y:S01]  /*42e0*/  FFMA.FTZ R47, R124, R126, -R127 ;  /* 0x0000007e7c2f7223 */ /* 0x000fe2000001087f */
[----:B------:R-:W-:Y:S01]  /*42f0*/  FMUL.FTZ R136, R125, R134 ;  /* 0x000000867d887220 */ /* 0x000fe20000410000 */
[----:B------:R-:W-:Y:S01]  /*4300*/  LOP3.LUT R126, R133, 0xffff0000, RZ, 0xc0, !PT ;  /* 0xffff0000857e7812 */ /* 0x000fe200078ec0ff */
[-C--:B------:R-:W-:Y:S01]  /*4310*/  FMUL.FTZ R125, R125, R130.reuse ;  /* 0x000000827d7d7220 */ /* 0x080fe20000410000 */
[----:B------:R-:W-:Y:S01]  /*4320*/  LOP3.LUT R128, R128, 0xffff0000, RZ, 0xc0, !PT ;  /* 0xffff000080807812 */ /* 0x000fe200078ec0ff */
[----:B------:R-:W-:Y:S01]  /*4330*/  FFMA.FTZ R136, R123, R130, -R136 ;  /* 0x000000827b887223 */ /* 0x000fe20000010888 */
[----:B------:R-:W-:Y:S01]  /*4340*/  LOP3.LUT R59, R59, 0xffff0000, RZ, 0xc0, !PT ;  /* 0xffff00003b3b7812 */ /* 0x000fe200078ec0ff */
[----:B------:R-:W-:Y:S01]  /*4350*/  FFMA.FTZ R134, R123, R134, R125 ;  /* 0x000000867b867223 */ /* 0x000fe2000001007d */
[----:B------:R-:W-:-:S02]  /*4360*/  IMAD.U32 R57, R60, 0x10000, RZ ;  /* 0x000100003c397824 */ /* 0x000fc400078e00ff */
[----:B------:R-:W-:Y:S01]  /*4370*/  FMUL.FTZ R130, R61, R126 ;  /* 0x0000007e3d827220 */ /* 0x000fe20000410000 */
[----:B------:R-:W-:Y:S01]  /*4380*/  IMAD.U32 R125, R129, 0x10000, RZ ;  /* 0x00010000817d7824 */ /* 0x000fe200078e00ff */
[----:B------:R-:W-:Y:S01]  /*4390*/  LOP3.LUT R60, R60, 0xffff0000, RZ, 0xc0, !PT ;  /* 0xffff00003c3c7812 */ /* 0x000fe200078ec0ff */
[----:B------:R-:W-:Y:S01]  /*43a0*/  IMAD.U32 R123, R63, 0x10000, RZ ;  /* 0x000100003f7b7824 */ /* 0x000fe200078e00ff */
[----:B------:R-:W-:Y:S01]  /*43b0*/  LOP3.LUT R129, R129, 0xffff0000, RZ, 0xc0, !PT ;  /* 0xffff000081817812 */ /* 0x000fe200078ec0ff */
[----:B------:R-:W-:Y:S01]  /*43c0*/  FFMA.FTZ R124, R124, R132, R131 ;  /* 0x000000847c7c7223 */ /* 0x000fe20000010083 */
[-C--:B------:R-:W-:Y:S01]  /*43d0*/  FMUL.FTZ R132, R61, R128.reuse ;  /* 0x000000803d847220 */ /* 0x080fe20000410000 */
[----:B------:R-:W-:Y:S01]  /*43e0*/  FFMA.FTZ R127, R59, R128, -R130 ;  /* 0x000000803b7f7223 */ /* 0x000fe20000010882 */
[----:B------:R-:W-:Y:S01]  /*43f0*/  LOP3.LUT R63, R63, 0xffff0000, RZ, 0xc0, !PT ;  /* 0xffff00003f3f7812 */ /* 0x000fe200078ec0ff */
[C---:B------:R-:W-:Y:S01]  /*4400*/  FMUL.FTZ R61, R57.reuse, R125 ;  /* 0x0000007d393d7220 */ /* 0x040fe20000410000 */
[----:B------:R-:W-:Y:S01]  /*4410*/  LOP3.LUT R56, R56, 0xffff0000, RZ, 0xc0, !PT ;  /* 0xffff000038387812 */ /* 0x000fe200078ec0ff */
[----:B------:R-:W-:Y:S01]  /*4420*/  FMUL.FTZ R128, R57, R123 ;  /* 0x0000007b39807220 */ /* 0x000fe20000410000 */
[----:B------:R-:W-:Y:S01]  /*4430*/  PRMT R46, R117, 0x5432, R46 ;  /* 0x00005432752e7816 */ /* 0x000fe2000000002e */
[----:B------:R-:W-:Y:S01]  /*4440*/  FMUL.FTZ R57, R60, R129 ;  /* 0x000000813c397220 */ /* 0x000fe20000410000 */
[----:B------:R-:W-:Y:S01]  /*4450*/  FFMA.FTZ R61, R44, R123, -R61 ;  /* 0x0000007b2c3d7223 */ /* 0x000fe2000001083d */
[----:B------:R-:W-:Y:S01]  /*4460*/  FMUL.FTZ R123, R60, R63 ;  /* 0x0000003f3c7b7220 */ /* 0x000fe20000410000 */
[----:B------:R-:W-:Y:S01]  /*4470*/  FFMA.FTZ R131, R59, R126, R132 ;  /* 0x0000007e3b837223 */ /* 0x000fe20000010084 */
[----:B------:R-:W-:Y:S01]  /*4480*/  FFMA.FTZ R128, R44, R125, R128 ;  /* 0x0000007d2c807223 */ /* 0x000fe20000010080 */
[----:B------:R-:W-:Y:S01]  /*4490*/  FFMA.FTZ R60, R56, R63, -R57 ;  /* 0x0000003f383c7223 */ /* 0x000fe20000010839 */
        /* <DEDUP_REMOVED lines=26> */
.L_x_10589:
[----:B------:R-:W-:Y:S05]  /*4640*/  BSYNC B2 ;  /* 0x0000000000027941 */ /* 0x000fea0003800000 */
.L_x_10588:
        /* <DEDUP_REMOVED lines=12> */
.L_x_10587:
[----:B------:R-:W-:Y:S05]  /*4710*/  BSYNC B1 ;  /* 0x0000000000017941 */ /* 0x000fea0003800000 */
.L_x_10586:
        /* <DEDUP_REMOVED lines=12> */
[----:B------:R-:W-:Y:S01]  /*47e0*/  LEA.HI.X R57, R40, R101, R41, 0x1, P5 ;  /* 0x0000006528397211 */ /* 0x000fe200028f0c29 */
[----:B------:R-:W-:Y:S01]  /*47f0*/  IMAD R41, R2, 0x1800, R90 ;  /* 0x0000180002297824 */ /* 0x000fe200078e025a */
[----:B------:R-:W-:-:S03]  /*4800*/  SHF.R.S32.HI R40, RZ, 0x1f, R111 ;  /* 0x0000001fff287819 */ /* 0x000fc6000001146f */
[----:B------:R-:W-:Y:S01]  /*4810*/  IMAD R41, R41, 0x2, R18 ;  /* 0x0000000229297824 */ /* 0x000fe200078e0212 */
[----:B------:R-:W-:-:S04]  /*4820*/  LEA.HI R111, R40, R111, RZ, 0x4 ;  /* 0x0000006f286f7211 */ /* 0x000fc800078f20ff */
[----:B------:R-:W-:-:S05]  /*4830*/  LEA.HI.SX32 R59, R111, R86, 0x1c ;  /* 0x000000566f3b7211 */ /* 0x000fca00078fe2ff */
[----:B------:R-:W-:-:S05]  /*4840*/  IMAD.SHL.U32 R59, R59, 0x8, RZ ;  /* 0x000000083b3b7824 */ /* 0x000fca00078e00ff */
[----:B------:R-:W-:-:S04]  /*4850*/  LOP3.LUT R40, R214, 0x38, R59, 0xf8, !PT ;  /* 0x00000038d6287812 */ /* 0x000fc800078ef83b */
[----:B------:R-:W-:-:S05]  /*4860*/  LOP3.LUT R40, R40, R42, RZ, 0x3c, !PT ;  /* 0x0000002a28287212 */ /* 0x000fca00078e3cff */
[----:B------:R-:W-:-:S04]  /*4870*/  IMAD.IADD R43, R219, 0x1, R40 ;  /* 0x00000001db2b7824 */ /* 0x000fc800078e0228 */
[----:B------:R-:W-:-:S04]  /*4880*/  IMAD R43, R2, 0x1800, R43 ;  /* 0x00001800022b7824 */ /* 0x000fc800078e022b */
[----:B------:R-:W-:Y:S02]  /*4890*/  IMAD R44, R43, 0x2, R18 ;  /* 0x000000022b2c7824 */ /* 0x000fe400078e0212 */
[----:B------:R-:W1:Y:S04]  /*48a0*/  LDS.128 R40, [R41+0x1c400] ;  /* 0x01c4000029287984 */ /* 0x000e680000000c00 */
[----:B------:R-:W2:Y:S01]  /*48b0*/  LDS.128 R44, [R44+0x1c400] ;  /* 0x01c400002c2c7984 */ /* 0x000ea20000000c00 */
[----:B------:R-:W-:Y:S05]  /*48c0*/  @P4 BRA `(.L_x_10591) ;  /* 0x00000004006c4947 */ /* 0x000fea0003800000 */
[----:B------:R-:W-:Y:S02]  /*48d0*/  SHF.R.U32.HI R63, RZ, 0x10, R53 ;  /* 0x00000010ff3f7819 */ /* 0x000fe40000011635 */
[----:B------:R-:W-:Y:S02]  /*48e0*/  SHF.R.U32.HI R107, RZ, 0x10, R49 ;  /* 0x00000010ff6b7819 */ /* 0x000fe40000011631 */
[----:B------:R-:W-:Y:S02]  /*48f0*/  SHF.R.U64 R62, R50, 0x10, R51 ;  /* 0x00000010323e7819 */ /* 0x000fe40000001233 */
[----:B------:R-:W-:Y:S02]  /*4900*/  PRMT R122, R122, 0x5410, R63 ;  /* 0x000054107a7a7816 */ /* 0x000fe4000000003f */
[----:B------:R-:W-:Y:S01]  /*4910*/  SHF.R.U64 R60, R52, 0x10, R53 ;  /* 0x00000010343c7819 */ /* 0x000fe20000001235 */
[----:B--2---:R-:W-:Y:S01]  /*4920*/  IMAD.U32 R53, R45, 0x10000, RZ ;  /* 0x000100002d357824 */ /* 0x004fe200078e00ff */
[----:B------:R-:W-:-:S02]  /*4930*/  PRMT R118, R118, 0x5410, R107 ;  /* 0x0000541076767816 */ /* 0x000fc4000000006b */
[--C-:B------:R-:W-:Y:S02]  /*4940*/  SHF.R.U32.HI R61, RZ, 0x10, R55.reuse ;  /* 0x00000010ff3d7819 */ /* 0x100fe40000011637 */
[----:B------:R-:W-:Y:S01]  /*4950*/  SHF.R.U64 R104, R54, 0x10, R55 ;  /* 0x0000001036687819 */ /* 0x000fe20000001237 */
[----:B------:R-:W-:Y:S01]  /*4960*/  IMAD.U32 R55, R47, 0x10000, RZ ;  /* 0x000100002f377824 */ /* 0x000fe200078e00ff */
[----:B------:R-:W-:Y:S01]  /*4970*/  PRMT R115, R115, 0x5410, R62 ;  /* 0x0000541073737816 */ /* 0x000fe2000000003e */
[----:B------:R-:W-:Y:S01]  /*4980*/  IMAD.U32 R62, R122, 0x10000, RZ ;  /* 0x000100007a3e7824 */ /* 0x000fe200078e00ff */
[----:B------:R-:W-:Y:S01]  /*4990*/  SHF.R.U64 R106, R48, 0x10, R49 ;  /* 0x00000010306a7819 */ /* 0x000fe20000001231 */
[----:B-1----:R-:W-:Y:S01]  /*49a0*/  IMAD.U32 R49, R41, 0x10000, RZ ;  /* 0x0001000029317824 */ /* 0x002fe200078e00ff */
[----:B------:R-:W-:Y:S01]  /*49b0*/  PRMT R121, R121, 0x5410, R60 ;  /* 0x0000541079797816 */ /* 0x000fe2000000003c */
[----:B------:R-:W-:Y:S01]  /*49c0*/  IMAD.U32 R60, R118, 0x10000, RZ ;  /* 0x00010000763c7824 */ /* 0x000fe200078e00ff */
[----:B------:R-:W-:Y:S01]  /*49d0*/  PRMT R120, R120, 0x5410, R61 ;  /* 0x0000541078787816 */ /* 0x000fe2000000003d */
[----:B------:R-:W-:Y:S01]  /*49e0*/  IMAD.U32 R48, R40, 0x10000, RZ ;  /* 0x0001000028307824 */ /* 0x000fe200078e00ff */
[----:B------:R-:W-:-:S02]  /*49f0*/  LOP3.LUT R54, R45, 0xffff0000, RZ, 0xc0, !PT ;  /* 0xffff00002d367812 */ /* 0x000fc400078ec0ff */
[----:B------:R-:W-:Y:S01]  /*4a00*/  PRMT R119, R119, 0x5410, R104 ;  /* 0x0000541077777816 */ /* 0x000fe20000000068 */
[----:B------:R-:W-:Y:S01]  /*4a10*/  FMUL.FTZ R104, R53, R62 ;  /* 0x0000003e35687220 */ /* 0x000fe20000410000 */
[----:B------:R-:W-:Y:S02]  /*4a20*/  LOP3.LUT R61, R122, 0xffff0000, RZ, 0xc0, !PT ;  /* 0xffff00007a3d7812 */ /* 0x000fe400078ec0ff */
[----:B------:R-:W-:Y:S01]  /*4a30*/  SHF.R.U32.HI R105, RZ, 0x10, R51 ;  /* 0x00000010ff697819 */ /* 0x000fe20000011633 */
[-C--:B------:R-:W-:Y:S01]  /*4a40*/  FFMA.FTZ R104, R49, R60.reuse, -R104 ;  /* 0x0000003c31687223 */ /* 0x080fe20000010868 */
[----:B------:R-:W-:Y:S01]  /*4a50*/  PRMT R117, R117, 0x5410, R106 ;  /* 0x0000541075757816 */ /* 0x000fe2000000006a */
[----:B------:R-:W-:Y:S01]  /*4a60*/  FMUL.FTZ R106, R53, R60 ;  /* 0x0000003c356a7220 */ /* 0x000fe20000410000 */
[----:B------:R-:W-:Y:S01]  /*4a70*/  LOP3.LUT R50, R41, 0xffff0000, RZ, 0xc0, !PT ;  /* 0xffff000029327812 */ /* 0x000fe200078ec0ff */
[----:B------:R-:W-:Y:S01]  /*4a80*/  FMUL.FTZ R63, R54, R61 ;  /* 0x0000003d363f7220 */ /* 0x000fe20000410000 */
[----:B------:R-:W-:Y:S01]  /*4a90*/  LOP3.LUT R53, R118, 0xffff0000, RZ, 0xc0, !PT ;  /* 0xffff000076357812 */ /* 0x000fe200078ec0ff */
[----:B------:R-:W-:Y:S01]  /*4aa0*/  IMAD.U32 R60, R120, 0x10000, RZ ;  /* 0x00010000783c7824 */ /* 0x000fe200078e00ff */
[----:B------:R-:W-:Y:S01]  /*4ab0*/  PRMT R116, R116, 0x5410, R105 ;  /* 0x0000541074747816 */ /* 0x000fe20000000069 */
[C---:B------:R-:W-:Y:S01]  /*4ac0*/  IMAD.U32 R51, R44.reuse, 0x10000, RZ ;  /* 0x000100002c337824 */ /* 0x040fe200078e00ff */
[----:B------:R-:W-:Y:S01]  /*4ad0*/  LOP3.LUT R52, R44, 0xffff0000, RZ, 0xc0, !PT ;  /* 0xffff00002c347812 */ /* 0x000fe200078ec0ff */
[----:B------:R-:W-:Y:S01]  /*4ae0*/  FFMA.FTZ R106, R49, R62, R106 ;  /* 0x0000003e316a7223 */ /* 0x000fe2000001006a */
[-C--:B------:R-:W-:Y:S01]  /*4af0*/  FMUL.FTZ R105, R54, R53.reuse ;  /* 0x0000003536697220 */ /* 0x080fe20000410000 */
[----:B------:R-:W-:Y:S01]  /*4b00*/  FFMA.FTZ R63, R50, R53, -R63 ;  /* 0x00000035323f7223 */ /* 0x000fe2000001083f */
[----:B------:R-:W-:-:S02]  /*4b10*/  IMAD.U32 R44, R43, 0x10000, RZ ;  /* 0x000100002b2c7824 */ /* 0x000fc400078e00ff */
[-C--:B------:R-:W-:Y:S01]  /*4b20*/  FMUL.FTZ R53, R55, R60.reuse ;  /* 0x0000003c37357220 */ /* 0x080fe20000410000 */
[----:B------:R-:W-:Y:S01]  /*4b30*/  IMAD.U32 R49, R116, 0x10000, RZ ;  /* 0x0001000074317824 */ /* 0x000fe200078e00ff */
[----:B------:R-:W-:Y:S01]  /*4b40*/  LOP3.LUT R47, R47, 0xffff0000, RZ, 0xc0, !PT ;  /* 0xffff00002f2f7812 */ /* 0x000fe200078ec0ff */
[----:B------:R-:W-:Y:S01]  /*4b50*/  FFMA.FTZ R105, R50, R61, R105 ;  /* 0x0000003d32697223 */ /* 0x000fe20000010069 */
[----:B------:R-:W-:Y:S01]  /*4b60*/  LOP3.LUT R120, R120, 0xffff0000, RZ, 0xc0, !PT ;  /* 0xffff000078787812 */ /* 0x000fe200078ec0ff */
[-C--:B------:R-:W-:Y:S01]  /*4b70*/  FMUL.FTZ R55, R55, R49.reuse ;  /* 0x0000003137377220 */ /* 0x080fe20000410000 */
[----:B------:R-:W-:Y:S01]  /*4b80*/  LOP3.LUT R116, R116, 0xffff0000, RZ, 0xc0, !PT ;  /* 0xffff000074747812 */ /* 0x000fe200078ec0ff */
[C---:B------:R-:W-:Y:S01]  /*4b90*/  FFMA.FTZ R53, R44.reuse, R49, -R53 ;  /* 0x000000312c357223 */ /* 0x040fe20000010835 */
[----:B------:R-:W-:Y:S01]  /*4ba0*/  IMAD.U32 R49, R121, 0x10000, RZ ;  /* 0x0001000079317824 */ /* 0x000fe200078e00ff */
[----:B------:R-:W-:Y:S01]  /*4bb0*/  LOP3.LUT R45, R43, 0xffff0000, RZ, 0xc0, !PT ;  /* 0xffff00002b2d7812 */ /* 0x000fe200078ec0ff */
[----:B------:R-:W-:Y:S01]  /*4bc0*/  FFMA.FTZ R55, R44, R60, R55 ;  /* 0x0000003c2c377223 */ /* 0x000fe20000010037 */
[C---:B------:R-:W-:Y:S01]  /*4bd0*/  FMUL.FTZ R50, R47.reuse, R120 ;  /* 0x000000782f327220 */ /* 0x040fe20000410000 */
[----:B------:R-:W-:Y:S01]  /*4be0*/  FMUL.FTZ R54, R47, R116 ;  /* 0x000000742f367220 */ /* 0x000fe20000410000 */
[----:B------:R-:W-:-:S02]  /*4bf0*/  IMAD.U32 R44, R117, 0x10000, RZ ;  /* 0x00010000752c7824 */ /* 0x000fc400078e00ff */
[----:B------:R-:W-:Y:S01]  /*4c00*/  FMUL.FTZ R47, R51, R49 ;  /* 0x00000031332f7220 */ /* 0x000fe20000410000 */
[----:B------:R-:W-:Y:S01]  /*4c10*/  LOP3.LUT R121, R121, 0xffff0000, RZ, 0xc0, !PT ;  /* 0xffff000079797812 */ /* 0x000fe200078ec0ff */
[C---:B------:R-:W-:Y:S01]  /*4c20*/  FFMA.FTZ R116, R45.reuse, R116, -R50 ;  /* 0x000000742d747223 */ /* 0x040fe20000010832 */
[----:B------:R-:W-:Y:S01]  /*4c30*/  FFMA.FTZ R120, R45, R120, R54 ;  /* 0x000000782d787223 */ /* 0x000fe20000010036 */
[----:B------:R-:W-:Y:S02]  /*4c40*/  IMAD.U32 R43, R46, 0x10000, RZ ;  /* 0x000100002e2b7824 */ /* 0x000fe400078e00ff */
[-C--:B------:R-:W-:Y:S01]  /*4c50*/  FMUL.FTZ R50, R51, R44.reuse ;  /* 0x0000002c33327220 */ /* 0x080fe20000410000 */
[----:B------:R-:W-:Y:S01]  /*4c60*/  FFMA.FTZ R47, R48, R44, -R47 ;  /* 0x0000002c302f7223 */ /* 0x000fe2000001082f */
[----:B------:R-:W-:Y:S01]  /*4c70*/  IMAD.U32 R45, R119, 0x10000, RZ ;  /* 0x00010000772d7824 */ /* 0x000fe200078e00ff */
[----:B------:R-:W-:Y:S01]  /*4c80*/  LOP3.LUT R41, R40, 0xffff0000, RZ, 0xc0, !PT ;  /* 0xffff000028297812 */ /* 0x000fe200078ec0ff */
[----:B------:R-:W-:Y:S01]  /*4c90*/  IMAD.U32 R44, R115, 0x10000, RZ ;  /* 0x00010000732c7824 */ /* 0x000fe200078e00ff */
[----:B------:R-:W-:Y:S01]  /*4ca0*/  LOP3.LUT R46, R46, 0xffff0000, RZ, 0xc0, !PT ;  /* 0xffff00002e2e7812 */ /* 0x000fe200078ec0ff */
[----:B------:R-:W-:Y:S01]  /*4cb0*/  FMUL.FTZ R54, R52, R121 ;  /* 0x0000007934367220 */ /* 0x000fe20000410000 */
[----:B------:R-:W-:Y:S01]  /*4cc0*/  LOP3.LUT R117, R117, 0xffff0000, RZ, 0xc0, !PT ;  /* 0xffff000075757812 */ /* 0x000fe200078ec0ff */
[----:B------:R-:W-:Y:S01]  /*4cd0*/  IMAD.U32 R40, R42, 0x10000, RZ ;  /* 0x000100002a287824 */ /* 0x000fe200078e00ff */
[----:B------:R-:W-:Y:S01]  /*4ce0*/  LOP3.LUT R119, R119, 0xffff0000, RZ, 0xc0, !PT ;  /* 0xffff000077777812 */ /* 0x000fe200078ec0ff */
[----:B------:R-:W-:Y:S01]  /*4cf0*/  FFMA.FTZ R50, R48, R49, R50 ;  /* 0x0000003130327223 */ /* 0x000fe20000010032 */
[----:B------:R-:W-:Y:S01]  /*4d00*/  LOP3.LUT R115, R115, 0xffff0000, RZ, 0xc0, !PT ;  /* 0xffff000073737812 */ /* 0x000fe200078ec0ff */
[C---:B------:R-:W-:Y:S01]  /*4d10*/  FMUL.FTZ R49, R43.reuse, R45 ;  /* 0x0000002d2b317220 */ /* 0x040fe20000410000 */
[----:B------:R-:W-:Y:S01]  /*4d20*/  LOP3.LUT R42, R42, 0xffff0000, RZ, 0xc0, !PT ;  /* 0xffff00002a2a7812 */ /* 0x000fe200078ec0ff */
[-C--:B------:R-:W-:Y:S01]  /*4d30*/  FMUL.FTZ R48, R43, R44.reuse ;  /* 0x0000002c2b307220 */ /* 0x080fe20000410000 */
[-C--:B------:R-:W-:Y:S01]  /*4d40*/  FMUL.FTZ R52, R52, R117.reuse ;  /* 0x0000007534347220 */ /* 0x080fe20000410000 */
[C---:B------:R-:W-:Y:S01]  /*4d50*/  FFMA.FTZ R54, R41.reuse, R117, -R54 ;  /* 0x0000007529367223 */ /* 0x040fe20000010836 */
        /* <DEDUP_REMOVED lines=18> */
.L_x_10591:
[----:B------:R-:W-:Y:S05]  /*4e80*/  BSYNC B1 ;  /* 0x0000000000017941 */ /* 0x000fea0003800000 */
.L_x_10590:
        /* <DEDUP_REMOVED lines=10> */
.L_x_10559:
[----:B------:R-:W-:-:S13]  /*4f30*/  ISETP.NE.AND P3, PT, R203, 0x3, PT ;  /* 0x00000003cb00780c */ /* 0x000fda0003f65270 */
[----:B------:R-:W-:Y:S05]  /*4f40*/  @!P3 BRA `(.L_x_10592) ;  /* 0x000000000004b947 */ /* 0x000fea0003800000 */
[----:B------:R-:W-:Y:S01]  /*4f50*/  BPT.TRAP 0x1 ;  /* 0x000000040000795c */ /* 0x000fe20000300000 */
.L_x_10592:
[----:B------:R-:W-:Y:S01]  /*4f60*/  IMAD R94, R2, 0x8, R18 ;  /* 0x00000008025e7824 */ /* 0x000fe200078e0212 */
[----:B------:R-:W-:Y:S01]  /*4f70*/  SHF.L.U32 R108, R201, 0x1f, RZ ;  /* 0x0000001fc96c7819 */ /* 0x000fe200000006ff */
[----:B------:R-:W-:Y:S01]  /*4f80*/  IMAD R99, R26, -0x60, R29 ;  /* 0xffffffa01a637824 */ /* 0x000fe200078e021d */
[----:B------:R-:W-:Y:S02]  /*4f90*/  BSSY B1, `(.L_x_10593) ;  /* 0x0000004000017945 */ /* 0x000fe40003800000 */
[----:B------:R-:W0:Y:S02]  /*4fa0*/  SYNCS.PHASECHK.TRANS64.TRYWAIT P4, [R94+URZ+0x32490], R108 ;  /* 0x0324906c5e0075a7 */ /* 0x000e24000808017f */
[----:B------:R-:W-:Y:S01]  /*4fb0*/  VIMNMX R99, R99, 0x60, PT ;  /* 0x0000006063637848 */ /* 0x000fe20003fe0100 */
[----:B0-----:R-:W-:Y:S06]  /*4fc0*/  @!P4 BRA `(.L_x_10594) ;  /* 0x0000014c001cc947 */ /* 0x001fec0003800000 */
.L_x_10853:
[----:B------:R-:W-:Y:S05]  /*4fd0*/  BSYNC B1 ;  /* 0x0000000000017941 */ /* 0x000fea0003800000 */
.L_x_10593:
        /* <DEDUP_REMOVED lines=8> */
.L_x_10596:
[----:B------:R-:W-:Y:S05]  /*5060*/  BSYNC B1 ;  /* 0x0000000000017941 */ /* 0x000fea0003800000 */
.L_x_10595:
[----:B------:R-:W-:Y:S05]  /*5070*/  @P4 BRA `(.L_x_10576) ;  /* 0x0000000000104947 */ /* 0x000fea0003800000 */
[----:B-1----:R-:W1:Y:S04]  /*5080*/  @!P1 LDS.128 R40, [R106+0x2000] ;  /* 0x002000006a289984 */ /* 0x002e680000000c00 */
[----:B------:R-:W2:Y:S04]  /*5090*/  @!P2 LDS.128 R44, [R104+0x2000] ;  /* 0x00200000682ca984 */ /* 0x000ea80000000c00 */
[----:B-1----:R3:W-:Y:S04]  /*50a0*/  @!P1 STG.E.128 desc[UR60][R48.64], R40 ;  /* 0x0000002830009986 */ /* 0x0027e8000c101d3c */
[----:B--2---:R3:W-:Y:S02]  /*50b0*/  @!P2 STG.E.128 desc[UR60][R48.64+0x40], R44 ;  /* 0x0000402c3000a986 */ /* 0x0047e4000c101d3c */
.L_x_10576:
[----:B------:R-:W-:Y:S05]  /*50c0*/  BSYNC B0 ;  /* 0x0000000000007941 */ /* 0x000fea0003800000 */
.L_x_10558:
        /* <DEDUP_REMOVED lines=17> */
.L_x_10598:
[----:B------:R-:W-:Y:S05]  /*51e0*/  BSYNC B0 ;  /* 0x0000000000007941 */ /* 0x000fea0003800000 */
.L_x_10597:
[----:B------:R-:W2:Y:S01]  /*51f0*/  SYNCS.PHASECHK.TRANS64.TRYWAIT P3, [R94+URZ+0x324b0], R108 ;  /* 0x0324b06c5e0075a7 */ /* 0x000ea2000806017f */
[----:B------:R-:W-:Y:S01]  /*5200*/  ULDC.64 UR56, c[0x0][0x328] ;  /* 0x0000ca0000387ab9 */ /* 0x000fe20000000a00 */
[----:B------:R-:W-:Y:S01]  /*5210*/  ULDC.64 UR58, c[0x0][0x318] ;  /* 0x0000c600003a7ab9 */ /* 0x000fe20000000a00 */
[----:B------:R-:W-:Y:S01]  /*5220*/  BSSY B0, `(.L_x_10599) ;  /* 0x0000003000007945 */ /* 0x000fe20003800000 */
[----:B-1----:R-:W-:-:S03]  /*5230*/  IMAD R40, R2, 0x6000, R77 ;  /* 0x0000600002287824 */ /* 0x002fc600078e024d */
[----:B--2---:R-:W-:Y:S05]  /*5240*/  @!P3 BRA `(.L_x_10600) ;  /* 0x000001480090b947 */ /* 0x004fea0003800000 */
.L_x_10854:
[----:B------:R-:W-:Y:S05]  /*5250*/  BSYNC B0 ;  /* 0x0000000000007941 */ /* 0x000fea0003800000 */
.L_x_10599:
[----:B------:R-:W-:Y:S01]  /*5260*/  ISETP.GE.AND P3, PT, R19, R99, PT ;  /* 0x000000631300720c */ /* 0x000fe20003f66270 */
[----:B------:R-:W-:Y:S01]  /*5270*/  IMAD.IADD R41, R75, 0x1, R40 ;  /* 0x000000014b297824 */ /* 0x000fe200078e0228 */
[----:B------:R-:W-:Y:S01]  /*5280*/  BSSY B0, `(.L_x_10601) ;  /* 0x0000026000007945 */ /* 0x000fe20003800000 */
[----:B------:R-:W-:Y:S02]  /*5290*/  IMAD R48, R40, 0x2, R24 ;  /* 0x0000000228307824 */ /* 0x000fe400078e0218 */
[----:B------:R-:W-:-:S04]  /*52a0*/  IMAD.WIDE R44, R26, 0x60, R70 ;  /* 0x000000601a2c7825 */ /* 0x000fc800078e0246 */
[----:B------:R-:W-:-:S04]  /*52b0*/  IMAD R49, R41, 0x2, R24 ;  /* 0x0000000229317824 */ /* 0x000fc800078e0218 */
[----:B------:R-:W-:Y:S05]  /*52c0*/  @P3 BRA `(.L_x_10602) ;  /* 0x0000000000843947 */ /* 0x000fea0003800000 */
[----:B------:R-:W-:Y:S01]  /*52d0*/  IMAD R43, R45, UR56, RZ ;  /* 0x000000382d2b7c24 */ /* 0x000fe2000f8e02ff */
[----:B------:R-:W-:Y:S01]  /*52e0*/  ULDC UR4, c[0x0][0x320] ;  /* 0x0000c80000047ab9 */ /* 0x000fe20000000800 */
        /* <DEDUP_REMOVED lines=31> */
.L_x_10602:
[----:B------:R-:W-:Y:S05]  /*54e0*/  BSYNC B0 ;  /* 0x0000000000007941 */ /* 0x000fea0003800000 */
.L_x_10601:
[----:B------:R-:W-:Y:S01]  /*54f0*/  ISETP.GE.AND P3, PT, R228, R99, PT ;  /* 0x00000063e400720c */ /* 0x000fe20003f66270 */
[----:B------:R-:W-:-:S12]  /*5500*/  BSSY B0, `(.L_x_10603) ;  /* 0x0000025000007945 */ /* 0x000fd80003800000 */
[----:B------:R-:W-:Y:S05]  /*5510*/  @P3 BRA `(.L_x_10604) ;  /* 0x00000000008c3947 */ /* 0x000fea0003800000 */
[----:B--2---:R-:W-:Y:S01]  /*5520*/  IADD3 R43, P3, R44, 0x40, RZ ;  /* 0x000000402c2b7810 */ /* 0x004fe20007f7e0ff */
[----:B------:R-:W-:Y:S01]  /*5530*/  IMAD.MOV.U32 R40, RZ, RZ, R20 ;  /* 0x000000ffff287224 */ /* 0x000fe200078e0014 */
[----:B------:R-:W-:Y:S01]  /*5540*/  ULDC UR4, c[0x0][0x320] ;  /* 0x0000c80000047ab9 */ /* 0x000fe20000000800 */
        /* <DEDUP_REMOVED lines=32> */
.L_x_10604:
[----:B------:R-:W-:Y:S05]  /*5750*/  BSYNC B0 ;  /* 0x0000000000007941 */ /* 0x000fea0003800000 */
.L_x_10603:
        /* <DEDUP_REMOVED lines=22> */
.L_x_10553:
        /* <DEDUP_REMOVED lines=66> */
[----:B------:R-:W-:-:S02]  /*5ce0*/  IMAD.MOV.U32 R0, RZ, RZ, RZ ;  /* 0x000000ffff007224 */ /* 0x000fc400078e00ff */
[----:B------:R-:W-:Y:S02]  /*5cf0*/  IMAD.MOV.U32 R31, RZ, RZ, RZ ;  /* 0x000000ffff1f7224 */ /* 0x000fe400078e00ff */
[----:B------:R-:W-:Y:S02]  /*5d00*/  IMAD.MOV.U32 R29, RZ, RZ, RZ ;  /* 0x000000ffff1d7224 */ /* 0x000fe400078e00ff */
[----:B------:R-:W-:Y:S02]  /*5d10*/  IMAD.MOV.U32 R27, RZ, RZ, RZ ;  /* 0x000000ffff1b7224 */ /* 0x000fe400078e00ff */
[----:B------:R-:W-:Y:S01]  /*5d20*/  IMAD.MOV.U32 R9, RZ, RZ, RZ ;  /* 0x000000ffff097224 */ /* 0x000fe200078e00ff */
[----:B------:R-:W-:Y:S06]  /*5d30*/  @P0 BRA `(.L_x_10606) ;  /* 0x00000000000c0947 */ /* 0x000fec0003800000 */
[----:B------:R-:W0:Y:S01]  /*5d40*/  FENCE.VIEW.ASYNC.G ;  /* 0x00000000000073c6 */ /* 0x000e220000000100 */
[----:B------:R-:W-:Y:S05]  /*5d50*/  WARPSYNC.ALL ;  /* 0x0000000000007948 */ /* 0x000fea0003800000 */
[----:B0-----:R-:W-:Y:S06]  /*5d60*/  BAR.ARV 0xc, 0x180 ;  /* 0x0306000000007b1d */ /* 0x001fec0000002000 */
.L_x_10606:
[----:B------:R-:W-:Y:S02]  /*5d70*/  IMAD.MOV.U32 R25, RZ, RZ, RZ ;  /* 0x000000ffff197224 */ /* 0x000fe400078e00ff */
[----:B------:R-:W-:Y:S01]  /*5d80*/  IMAD.MOV.U32 R8, RZ, RZ, RZ ;  /* 0x000000ffff087224 */ /* 0x000fe200078e00ff */
[----:B------:R-:W-:Y:S06]  /*5d90*/  @!P2 BRA `(.L_x_10607) ;  /* 0x0000008c002ca947 */ /* 0x000fec0003800000 */
[----:B------:R-:W-:-:S03]  /*5da0*/  UMOV UR4, 0xffffffff ;  /* 0xffffffff00047882 */ /* 0x000fc60000000000 */
[----:B------:R-:W-:Y:S05]  /*5db0*/  BRA.DIV UR4, `(.L_x_10608) ;  /* 0x0000013e04c87947 */ /* 0x000fea000b800000 */
[----:B------:R-:W0:Y:S02]  /*5dc0*/  S2R R0, SR_TID.X ;  /* 0x0000000000007919 */ /* 0x000e240000002100 */
[----:B0-----:R-:W-:-:S05]  /*5dd0*/  VIADD R3, R0, 0xffffff80 ;  /* 0xffffff8000037836 */ /* 0x001fca0000000000 */
[----:B------:R-:W-:-:S04]  /*5de0*/  SHF.R.S32.HI R0, RZ, 0x1f, R3 ;  /* 0x0000001fff007819 */ /* 0x000fc80000011403 */
[----:B------:R-:W-:-:S04]  /*5df0*/  LEA.HI R0, R0, R3, RZ, 0x7 ;  /* 0x0000000300007211 */ /* 0x000fc800078f38ff */
[----:B------:R-:W-:-:S05]  /*5e00*/  SHF.R.S32.HI R0, RZ, 0x7, R0 ;  /* 0x00000007ff007819 */ /* 0x000fca0000011400 */
[----:B------:R0:W1:Y:S02]  /*5e10*/  SHFL.IDX PT, R14, R0, RZ, 0x1f ;  /* 0x00001fff000e7589 */ /* 0x00006400000e0000 */
.L_x_10857:
[----:B------:R-:W-:Y:S01]  /*5e20*/  VIADD R24, R18, 0x18400 ;  /* 0x0001840012187836 */ /* 0x000fe20000000000 */
[----:B01----:R-:W-:Y:S01]  /*5e30*/  LEA.HI R0, R14, R14, RZ, 0x1 ;  /* 0x0000000e0e007211 */ /* 0x003fe200078f08ff */
[----:B------:R-:W-:Y:S03]  /*5e40*/  BSSY B6, `(.L_x_10609) ;  /* 0x0000015000067945 */ /* 0x000fe60003800000 */
[----:B------:R-:W-:Y:S02]  /*5e50*/  LOP3.LUT P0, RZ, R24, 0x1bf, RZ, 0xc0, !PT ;  /* 0x000001bf18ff7812 */ /* 0x000fe4000780c0ff */
[----:B------:R-:W-:-:S05]  /*5e60*/  LOP3.LUT R29, R0, 0xffffe, RZ, 0xc0, !PT ;  /* 0x000ffffe001d7812 */ /* 0x000fca00078ec0ff */
[----:B------:R-:W-:-:S06]  /*5e70*/  IMAD.IADD R29, R14, 0x1, -R29 ;  /* 0x000000010e1d7824 */ /* 0x000fcc00078e0a1d */
        /* <DEDUP_REMOVED lines=17> */
.L_x_10610:
[----:B------:R-:W-:Y:S05]  /*5f90*/  BSYNC B6 ;  /* 0x0000000000067941 */ /* 0x000fea0003800000 */
.L_x_10609:
        /* <DEDUP_REMOVED lines=12> */
.L_x_10614:
[----:B-1----:R1:W2:Y:S02]  /*6060*/  SYNCS.PHASECHK.TRANS64.TRYWAIT P0, [R18+URZ+0x32400], R3 ;  /* 0x03240003120075a7 */ /* 0x0022a4000800017f */
[----:B--2---:R-:W-:Y:S05]  /*6070*/  @!P0 NANOSLEEP.SYNCS 0x989680 ;  /* 0x009896800000895d */ /* 0x004fea0003900000 */
[----:B------:R-:W2:Y:S02]  /*6080*/  @!P0 SYNCS.PHASECHK.TRANS64 P0, [R18+URZ+0x32400], R3 ;  /* 0x03240003120085a7 */ /* 0x000ea4000800007f */
[----:B--2---:R-:W-:Y:S05]  /*6090*/  @!P0 BRA `(.L_x_10614) ;  /* 0xfffffffc00f08947 */ /* 0x004fea000383ffff */
.L_x_10613:
[----:B------:R-:W-:Y:S05]  /*60a0*/  BSYNC B0 ;  /* 0x0000000000007941 */ /* 0x000fea0003800000 */
.L_x_10612:
[----:B------:R-:W-:Y:S05]  /*60b0*/  BRA `(.L_x_10615) ;  /* 0x0000002000807947 */ /* 0x000fea0003800000 */
.L_x_10611:
        /* <DEDUP_REMOVED lines=36> */
.L_x_10617:
[----:B------:R-:W-:Y:S05]  /*6300*/  BSYNC B6 ;  /* 0x0000000000067941 */ /* 0x000fea0003800000 */
.L_x_10616:
        /* <DEDUP_REMOVED lines=11> */
.L_x_10863:
        /* <DEDUP_REMOVED lines=33> */
.L_x_10622:
[----:B------:R-:W-:Y:S05]  /*65d0*/  BSYNC B1 ;  /* 0x0000000000017941 */ /* 0x000fea0003800000 */
.L_x_10621:
[----:B------:R-:W3:Y:S01]  /*65e0*/  SYNCS.PHASECHK.TRANS64.TRYWAIT P0, [R18+URZ+0x32400], R13 ;  /* 0x0324000d120075a7 */ /* 0x000ee2000800017f */
[----:B-1----:R-:W-:Y:S01]  /*65f0*/  LOP3.LUT R3, R31, 0x18, R16, 0xf8, !PT ;  /* 0x000000181f037812 */ /* 0x002fe200078ef810 */
[----:B--2---:R-:W-:Y:S01]  /*6600*/  IMAD R0, R33, -0x80, R97 ;  /* 0xffffff8021007824 */ /* 0x004fe200078e0261 */
[----:B0-----:R-:W-:Y:S01]  /*6610*/  SHF.R.U32.HI R4, RZ, 0x3, R31 ;  /* 0x00000003ff047819 */ /* 0x001fe2000001161f */
[--C-:B----45:R-:W-:Y:S01]  /*6620*/  IMAD.MOV.U32 R14, RZ, RZ, R9.reuse ;  /* 0x000000ffff0e7224 */ /* 0x130fe200078e0009 */
[--C-:B------:R-:W-:Y:S01]  /*6630*/  SHF.R.U64 R28, R8, 0x10, R9.reuse ;  /* 0x00000010081c7819 */ /* 0x100fe20000001209 */
[----:B---3--:R-:W-:Y:S01]  /*6640*/  IMAD.MOV.U32 R5, RZ, RZ, R8 ;  /* 0x000000ffff057224 */ /* 0x008fe200078e0008 */
[----:B------:R-:W-:Y:S01]  /*6650*/  LOP3.LUT R30, R3, R4, RZ, 0x3c, !PT ;  /* 0x00000004031e7212 */ /* 0x000fe200078e3cff */
[----:B------:R-:W-:Y:S01]  /*6660*/  IMAD.MOV.U32 R3, RZ, RZ, R6 ;  /* 0x000000ffff037224 */ /* 0x000fe200078e0006 */
[----:B------:R-:W-:Y:S01]  /*6670*/  SHF.R.U32.HI R27, RZ, 0x10, R9 ;  /* 0x00000010ff1b7819 */ /* 0x000fe20000011609 */
[--C-:B------:R-:W-:Y:S01]  /*6680*/  IMAD.MOV.U32 R4, RZ, RZ, R7.reuse ;  /* 0x000000ffff047224 */ /* 0x100fe200078e0007 */
[--C-:B------:R-:W-:Y:S01]  /*6690*/  SHF.R.U64 R26, R6, 0x10, R7.reuse ;  /* 0x00000010061a7819 */ /* 0x100fe20000001207 */
[----:B------:R-:W-:Y:S01]  /*66a0*/  IMAD R9, R215, 0x200, R30 ;  /* 0x00000200d7097824 */ /* 0x000fe200078e021e */
[----:B------:R-:W-:Y:S01]  /*66b0*/  SHF.R.U32.HI R25, RZ, 0x10, R7 ;  /* 0x00000010ff197819 */ /* 0x000fe20000011607 */
[----:B------:R-:W-:Y:S01]  /*66c0*/  IMAD.MOV.U32 R7, RZ, RZ, R20 ;  /* 0x000000ffff077224 */ /* 0x000fe200078e0014 */
[--C-:B------:R-:W-:Y:S01]  /*66d0*/  SHF.R.U64 R24, R20, 0x10, R21.reuse ;  /* 0x0000001014187819 */ /* 0x100fe20000001215 */
[----:B------:R-:W-:Y:S01]  /*66e0*/  IMAD R9, R9, 0x2, R18 ;  /* 0x0000000209097824 */ /* 0x000fe200078e0212 */
[----:B------:R-:W-:Y:S01]  /*66f0*/  VIMNMX R37, R0, 0x80, PT ;  /* 0x0000008000257848 */ /* 0x000fe20003fe0100 */
[----:B------:R-:W-:Y:S01]  /*6700*/  BSSY B1, `(.L_x_10623) ;  /* 0x0000011000017945 */ /* 0x000fe20003800000 */
[--C-:B------:R-:W-:Y:S01]  /*6710*/  IMAD.MOV.U32 R15, RZ, RZ, R21.reuse ;  /* 0x000000ffff0f7224 */ /* 0x100fe200078e0015 */
[----:B------:R-:W-:Y:S01]  /*6720*/  SHF.R.U32.HI R20, RZ, 0x10, R21 ;  /* 0x00000010ff147819 */ /* 0x000fe20000011615 */
[--C-:B------:R-:W-:Y:S01]  /*6730*/  IMAD.MOV.U32 R8, RZ, RZ, R11.reuse ;  /* 0x000000ffff087224 */ /* 0x100fe200078e000b */
[----:B------:R-:W-:Y:S01]  /*6740*/  PRMT R33, R3, 0x5410, R26 ;  /* 0x0000541003217816 */ /* 0x000fe2000000001a */
[----:B------:R-:W-:Y:S01]  /*6750*/  IMAD.MOV.U32 R6, RZ, RZ, R10 ;  /* 0x000000ffff067224 */ /* 0x000fe200078e000a */
[----:B------:R-:W-:Y:S01]  /*6760*/  SHF.R.U64 R21, R10, 0x10, R11 ;  /* 0x000000100a157819 */ /* 0x000fe2000000120b */
[C---:B------:R-:W-:Y:S01]  /*6770*/  VIADD R0, R9.reuse, 0x18440 ;  /* 0x0001844009007836 */ /* 0x040fe20000000000 */
[----:B------:R-:W-:Y:S01]  /*6780*/  PRMT R3, R4, 0x5410, R25 ;  /* 0x0000541004037816 */ /* 0x000fe20000000019 */
[----:B------:R-:W-:Y:S01]  /*6790*/  VIADD R4, R9, 0x18400 ;  /* 0x0001840009047836 */ /* 0x000fe20000000000 */
[----:B------:R-:W-:-:S02]  /*67a0*/  SHF.R.U32.HI R11, RZ, 0x10, R11 ;  /* 0x00000010ff0b7819 */ /* 0x000fc4000001160b */
[----:B------:R-:W-:Y:S02]  /*67b0*/  PRMT R31, R5, 0x5410, R28 ;  /* 0x00005410051f7816 */ /* 0x000fe4000000001c */
[----:B------:R-:W-:Y:S02]  /*67c0*/  LOP3.LUT P2, RZ, R232, 0x4, RZ, 0xc0, !PT ;  /* 0x00000004e8ff7812 */ /* 0x000fe4000784c0ff */
[----:B------:R-:W-:Y:S02]  /*67d0*/  ISETP.GE.AND P1, PT, R19, R37, PT ;  /* 0x000000251300720c */ /* 0x000fe40003f26270 */
[----:B------:R-:W-:Y:S02]  /*67e0*/  PRMT R32, R14, 0x5410, R27 ;  /* 0x000054100e207816 */ /* 0x000fe4000000001b */
[----:B------:R-:W-:Y:S01]  /*67f0*/  PRMT R34, R7, 0x5410, R24 ;  /* 0x0000541007227816 */ /* 0x000fe20000000018 */
[----:B------:R-:W-:Y:S08]  /*6800*/  @!P0 BRA `(.L_x_10624) ;  /* 0x0000013400e08947 */ /* 0x000ff00003800000 */
.L_x_10864:
[----:B------:R-:W-:Y:S05]  /*6810*/  BSYNC B1 ;  /* 0x0000000000017941 */ /* 0x000fea0003800000 */
.L_x_10623:
        /* <DEDUP_REMOVED lines=13> */
[C---:B------:R-:W-:Y:S01]  /*68f0*/  LOP3.LUT R20, R31.reuse, 0xffff0000, RZ, 0xc0, !PT ;  /* 0xffff00001f147812 */ /* 0x040fe200078ec0ff */
[----:B------:R-:W-:Y:S01]  /*6900*/  IMAD.U32 R15, R31, 0x10000, RZ ;  /* 0x000100001f0f7824 */ /* 0x000fe200078e00ff */
[----:B------:R-:W-:Y:S01]  /*6910*/  LOP3.LUT R24, R34, 0xffff0000, RZ, 0xc0, !PT ;  /* 0xffff000022187812 */ /* 0x000fe200078ec0ff */
[C---:B-1----:R-:W-:Y:S01]  /*6920*/  IMAD.U32 R10, R4.reuse, 0x10000, RZ ;  /* 0x00010000040a7824 */ /* 0x042fe200078e00ff */
[----:B------:R-:W-:Y:S01]  /*6930*/  LOP3.LUT R4, R4, 0xffff0000, RZ, 0xc0, !PT ;  /* 0xffff000004047812 */ /* 0x000fe200078ec0ff */
[C---:B------:R-:W-:Y:S01]  /*6940*/  IMAD.U32 R11, R5.reuse, 0x10000, RZ ;  /* 0x00010000050b7824 */ /* 0x040fe200078e00ff */
[----:B------:R-:W-:Y:S01]  /*6950*/  LOP3.LUT R5, R5, 0xffff0000, RZ, 0xc0, !PT ;  /* 0xffff000005057812 */ /* 0x000fe200078ec0ff */
[C---:B0-----:R-:W-:Y:S01]  /*6960*/  IMAD.U32 R13, R6.reuse, 0x10000, RZ ;  /* 0x00010000060d7824 */ /* 0x041fe200078e00ff */
[----:B------:R-:W-:Y:S01]  /*6970*/  LOP3.LUT R6, R6, 0xffff0000, RZ, 0xc0, !PT ;  /* 0xffff000006067812 */ /* 0x000fe200078ec0ff */
[C---:B------:R-:W-:Y:S01]  /*6980*/  FMUL.FTZ R25, R4.reuse, R21 ;  /* 0x0000001504197220 */ /* 0x040fe20000410000 */
[----:B------:R-:W-:Y:S01]  /*6990*/  FMUL.FTZ R4, R4, R15 ;  /* 0x0000000f04047220 */ /* 0x000fe20000410000 */
[----:B------:R-:W-:-:S02]  /*69a0*/  IMAD.U32 R14, R7, 0x10000, RZ ;  /* 0x00010000070e7824 */ /* 0x000fc400078e00ff */
[C---:B------:R-:W-:Y:S01]  /*69b0*/  FMUL.FTZ R28, R5.reuse, R24 ;  /* 0x00000018051c7220 */ /* 0x040fe20000410000 */
[C---:B------:R-:W-:Y:S01]  /*69c0*/  FFMA.FTZ R25, R10.reuse, R15, -R25 ;  /* 0x0000000f0a197223 */ /* 0x040fe20000010819 */
[-C--:B------:R-:W-:Y:S01]  /*69d0*/  FMUL.FTZ R30, R5, R20.reuse ;  /* 0x00000014051e7220 */ /* 0x080fe20000410000 */
[----:B------:R-:W-:Y:S01]  /*69e0*/  LOP3.LUT R7, R7, 0xffff0000, RZ, 0xc0, !PT ;  /* 0xffff000007077812 */ /* 0x000fe200078ec0ff */
[----:B------:R-:W-:Y:S01]  /*69f0*/  FFMA.FTZ R26, R10, R21, R4 ;  /* 0x000000150a1a7223 */ /* 0x000fe20000010004 */
        /* <DEDUP_REMOVED lines=19> */
.L_x_10628:
[----:B------:R-:W-:Y:S05]  /*6b30*/  BSYNC B2 ;  /* 0x0000000000027941 */ /* 0x000fea0003800000 */
.L_x_10627:
[----:B------:R-:W-:Y:S05]  /*6b40*/  @P1 BRA `(.L_x_10626) ;  /* 0x0000000000981947 */ /* 0x000fea0003800000 */
[----:B-1----:R-:W1:Y:S01]  /*6b50*/  LDS.128 R4, [R0] ;  /* 0x0000000000047984 */ /* 0x002e620000000c00 */
        /* <DEDUP_REMOVED lines=37> */
.L_x_10626:
[----:B------:R-:W-:Y:S05]  /*6db0*/  BSYNC B1 ;  /* 0x0000000000017941 */ /* 0x000fea0003800000 */
.L_x_10625:
        /* <DEDUP_REMOVED lines=12> */
[C---:B------:R-:W-:Y:S01]  /*6e80*/  IMAD.U32 R25, R32.reuse, 0x10000, RZ ;  /* 0x0001000020197824 */ /* 0x040fe200078e00ff */
[----:B------:R-:W-:Y:S01]  /*6e90*/  LOP3.LUT R32, R32, 0xffff0000, RZ, 0xc0, !PT ;  /* 0xffff000020207812 */ /* 0x000fe200078ec0ff */
[C---:B-1----:R-:W-:Y:S01]  /*6ea0*/  IMAD.U32 R10, R4.reuse, 0x10000, RZ ;  /* 0x00010000040a7824 */ /* 0x042fe200078e00ff */
[----:B------:R-:W-:Y:S01]  /*6eb0*/  LOP3.LUT R4, R4, 0xffff0000, RZ, 0xc0, !PT ;  /* 0xffff000004047812 */ /* 0x000fe200078ec0ff */
[C---:B------:R-:W-:Y:S01]  /*6ec0*/  IMAD.U32 R11, R5.reuse, 0x10000, RZ ;  /* 0x00010000050b7824 */ /* 0x040fe200078e00ff */
[----:B------:R-:W-:Y:S01]  /*6ed0*/  LOP3.LUT R5, R5, 0xffff0000, RZ, 0xc0, !PT ;  /* 0xffff000005057812 */ /* 0x000fe200078ec0ff */
[C---:B0-----:R-:W-:Y:S01]  /*6ee0*/  IMAD.U32 R13, R6.reuse, 0x10000, RZ ;  /* 0x00010000060d7824 */ /* 0x041fe200078e00ff */
        /* <DEDUP_REMOVED lines=10> */
[C---:B------:R-:W-:Y:S01]  /*6f90*/  LOP3.LUT R26, R35.reuse, 0xffff0000, RZ, 0xc0, !PT ;  /* 0xffff0000231a7812 */ /* 0x040fe200078ec0ff */
[----:B------:R-:W-:Y:S02]  /*6fa0*/  IMAD.U32 R31, R35, 0x10000, RZ ;  /* 0x00010000231f7824 */ /* 0x000fe400078e00ff */
[----:B------:R-:W-:Y:S01]  /*6fb0*/  FFMA.FTZ R10, R27, R11, R10 ;  /* 0x0000000b1b0a7223 */ /* 0x000fe2000001000a */
[-C--:B------:R-:W-:Y:S01]  /*6fc0*/  FMUL.FTZ R24, R25, R6.reuse ;  /* 0x0000000619187220 */ /* 0x080fe20000410000 */
[-C--:B------:R-:W-:Y:S01]  /*6fd0*/  FMUL.FTZ R15, R32, R7.reuse ;  /* 0x00000007200f7220 */ /* 0x080fe20000410000 */
[----:B------:R-:W-:Y:S01]  /*6fe0*/  FMUL.FTZ R20, R31, R6 ;  /* 0x000000061f147220 */ /* 0x000fe20000410000 */
[----:B------:R-:W-:Y:S01]  /*6ff0*/  FMUL.FTZ R11, R26, R7 ;  /* 0x000000071a0b7220 */ /* 0x000fe20000410000 */
[----:B------:R-:W-:-:S02]  /*7000*/  F2FP.BF16.F32.PACK_AB R4, R21, R4 ;  /* 0x000000041504723e */ /* 0x000fc400000010ff */
[-C--:B------:R-:W-:Y:S01]  /*7010*/  FFMA.FTZ R6, R25, R13.reuse, -R20 ;  /* 0x0000000d19067223 */ /* 0x080fe20000010814 */
[-C--:B------:R-:W-:Y:S01]  /*7020*/  FFMA.FTZ R7, R32, R14.reuse, -R11 ;  /* 0x0000000e20077223 */ /* 0x080fe2000001080b */
[----:B------:R-:W-:Y:S01]  /*7030*/  FFMA.FTZ R13, R31, R13, R24 ;  /* 0x0000000d1f0d7223 */ /* 0x000fe20000010018 */
[----:B------:R-:W-:Y:S01]  /*7040*/  FFMA.FTZ R14, R26, R14, R15 ;  /* 0x0000000e1a0e7223 */ /* 0x000fe2000001000f */
[----:B------:R-:W-:-:S03]  /*7050*/  F2FP.BF16.F32.PACK_AB R5, R10, R5 ;  /* 0x000000050a05723e */ /* 0x000fc600000010ff */
[----:B------:R-:W-:Y:S02]  /*7060*/  F2FP.BF16.F32.PACK_AB R6, R13, R6 ;  /* 0x000000060d06723e */ /* 0x000fe400000010ff */
[----:B------:R-:W-:-:S05]  /*7070*/  F2FP.BF16.F32.PACK_AB R7, R14, R7 ;  /* 0x000000070e07723e */ /* 0x000fca00000010ff */
[----:B------:R1:W-:Y:S02]  /*7080*/  STS.128 [R9+0x1a400], R4 ;  /* 0x01a4000409007388 */ /* 0x0003e40000000c00 */
.L_x_10631:
[----:B------:R-:W-:Y:S05]  /*7090*/  BSYNC B1 ;  /* 0x0000000000017941 */ /* 0x000fea0003800000 */
.L_x_10630:
[----:B------:R-:W-:Y:S05]  /*70a0*/  @P1 BRA `(.L_x_10629) ;  /* 0x0000001000601947 */ /* 0x000fea0003800000 */
[----:B-1----:R-:W1:Y:S01]  /*70b0*/  LDS.128 R4, [R0+0x2000] ;  /* 0x0020000000047984 */ /* 0x002e620000000c00 */
[C---:B------:R-:W-:Y:S01]  /*70c0*/  IMAD.U32 R25, R36.reuse, 0x10000, RZ ;  /* 0x0001000024197824 */ /* 0x040fe200078e00ff */
[----:B------:R-:W-:Y:S01]  /*70d0*/  LOP3.LUT R36, R36, 0xffff0000, RZ, 0xc0, !PT ;  /* 0xffff000024247812 */ /* 0x000fe200078ec0ff */
[C---:B------:R-:W-:Y:S01]  /*70e0*/  IMAD.U32 R21, R33.reuse, 0x10000, RZ ;  /* 0x0001000021157824 */ /* 0x040fe200078e00ff */
        /* <DEDUP_REMOVED lines=11> */
[----:B0-----:R-:W-:-:S02]  /*71a0*/  IMAD.U32 R13, R7, 0x10000, RZ ;  /* 0x00010000070d7824 */ /* 0x001fc400078e00ff */
[----:B------:R-:W-:Y:S01]  /*71b0*/  FFMA.FTZ R4, R21, R9, -R14 ;  /* 0x0000000915047223 */ /* 0x000fe2000001080e */
[C---:B------:R-:W-:Y:S01]  /*71c0*/  FMUL.FTZ R21, R24.reuse, R5 ;  /* 0x0000000518157220 */ /* 0x040fe20000410000 */
[----:B------:R-:W-:Y:S01]  /*71d0*/  FFMA.FTZ R5, R24, R10, -R15 ;  /* 0x0000000a18057223 */ /* 0x000fe2000001080f */
[----:B------:R-:W-:Y:S01]  /*71e0*/  FFMA.FTZ R9, R25, R9, R20 ;  /* 0x0000000919097223 */ /* 0x000fe20000010014 */
[----:B------:R-:W-:Y:S01]  /*71f0*/  IMAD.U32 R15, R3, 0x10000, RZ ;  /* 0x00010000030f7824 */ /* 0x000fe200078e00ff */
[----:B------:R-:W-:Y:S01]  /*7200*/  LOP3.LUT R7, R7, 0xffff0000, RZ, 0xc0, !PT ;  /* 0xffff000007077812 */ /* 0x000fe200078ec0ff */
[----:B------:R-:W-:Y:S01]  /*7210*/  IMAD.U32 R25, R8, 0x10000, RZ ;  /* 0x0001000008197824 */ /* 0x000fe200078e00ff */
[----:B------:R-:W-:Y:S01]  /*7220*/  LOP3.LUT R3, R3, 0xffff0000, RZ, 0xc0, !PT ;  /* 0xffff000003037812 */ /* 0x000fe200078ec0ff */
[----:B------:R-:W-:Y:S01]  /*7230*/  FMUL.FTZ R14, R15, R6 ;  /* 0x000000060f0e7220 */ /* 0x000fe20000410000 */
[----:B------:R-:W-:Y:S01]  /*7240*/  FFMA.FTZ R10, R36, R10, R21 ;  /* 0x0000000a240a7223 */ /* 0x000fe20000010015 */
[----:B------:R-:W-:Y:S01]  /*7250*/  FMUL.FTZ R8, R25, R6 ;  /* 0x0000000619087220 */ /* 0x000fe20000410000 */
[-C--:B------:R-:W-:Y:S01]  /*7260*/  FMUL.FTZ R20, R27, R7.reuse ;  /* 0x000000071b147220 */ /* 0x080fe20000410000 */
[----:B------:R-:W-:Y:S01]  /*7270*/  FMUL.FTZ R24, R3, R7 ;  /* 0x0000000703187220 */ /* 0x000fe20000410000 */
[----:B------:R-:W-:Y:S01]  /*7280*/  F2FP.BF16.F32.PACK_AB R4, R9, R4 ;  /* 0x000000040904723e */ /* 0x000fe200000010ff */
[-C--:B------:R-:W-:Y:S01]  /*7290*/  FFMA.FTZ R6, R15, R11.reuse, -R8 ;  /* 0x0000000b0f067223 */ /* 0x080fe20000010808 */
[----:B------:R-:W-:Y:S01]  /*72a0*/  FFMA.FTZ R11, R25, R11, R14 ;  /* 0x0000000b190b7223 */ /* 0x000fe2000001000e */
[-C--:B------:R-:W-:Y:S01]  /*72b0*/  FFMA.FTZ R7, R3, R13.reuse, -R20 ;  /* 0x0000000d03077223 */ /* 0x080fe20000010814 */
[----:B------:R-:W-:Y:S01]  /*72c0*/  FFMA.FTZ R24, R27, R13, R24 ;  /* 0x0000000d1b187223 */ /* 0x000fe20000010018 */
[----:B------:R-:W-:-:S02]  /*72d0*/  F2FP.BF16.F32.PACK_AB R5, R10, R5 ;  /* 0x000000050a05723e */ /* 0x000fc400000010ff */
[----:B------:R-:W-:Y:S02]  /*72e0*/  F2FP.BF16.F32.PACK_AB R6, R11, R6 ;  /* 0x000000060b06723e */ /* 0x000fe400000010ff */
[----:B------:R-:W-:-:S05]  /*72f0*/  F2FP.BF16.F32.PACK_AB R7, R24, R7 ;  /* 0x000000071807723e */ /* 0x000fca00000010ff */
[----:B------:R3:W-:Y:S01]  /*7300*/  STS.128 [R0+0x2000], R4 ;  /* 0x0020000400007388 */ /* 0x0007e20000000c00 */
[----:B------:R-:W-:Y:S05]  /*7310*/  BRA `(.L_x_10629) ;  /* 0x0000000c00c47947 */ /* 0x000fea0003800000 */
.L_x_10619:
[----:B------:R-:W-:-:S03]  /*7320*/  UMOV UR4, 0xffffffff ;  /* 0xffffffff00047882 */ /* 0x000fc60000000000 */
[----:B------:R-:W-:Y:S05]  /*7330*/  BRA.DIV UR4, `(.L_x_10632) ;  /* 0x0000012e04287947 */ /* 0x000fea000b800000 */
[----:B------:R0:W1:Y:S04]  /*7340*/  SHFL.IDX PT, R0, R25, RZ, 0x1c1f ;  /* 0x001c1fff19007589 */ /* 0x00006800000e0000 */
[----:B------:R0:W2:Y:S04]  /*7350*/  SHFL.IDX PT, R3, R24, RZ, 0x1c1f ;  /* 0x001c1fff18037589 */ /* 0x0000a800000e0000 */
[----:B------:R0:W3:Y:S04]  /*7360*/  SHFL.IDX PT, R20, R27, RZ, 0x1c1f ;  /* 0x001c1fff1b147589 */ /* 0x0000e800000e0000 */
[----:B------:R0:W4:Y:S02]  /*7370*/  SHFL.IDX PT, R14, R26, RZ, 0x1c1f ;  /* 0x001c1fff1a0e7589 */ /* 0x00012400000e0000 */
.L_x_10870:
[----:B------:R-:W-:Y:S01]  /*7380*/  ULDC UR4, c[0x0][0x448] ;  /* 0x0001120000047ab9 */ /* 0x000fe20000000800 */
[----:B------:R-:W0:Y:S01]  /*7390*/  LDC R47, c[0x0][0x3f4] ;  /* 0x0000fd00ff2f7b82 */ /* 0x000e220000000800 */
[----:B------:R-:W-:Y:S01]  /*73a0*/  IMAD R97, R97, UR4, RZ ;  /* 0x0000000461617c24 */ /* 0x000fe2000f8e02ff */
[----:B------:R-:W-:Y:S01]  /*73b0*/  LEA.HI R5, R229, R229, RZ, 0x1 ;  /* 0x000000e5e5057211 */ /* 0x000fe200078f08ff */
[----:B------:R-:W-:Y:S01]  /*73c0*/  BSSY B1, `(.L_x_10633) ;  /* 0x0000016000017945 */ /* 0x000fe20003800000 */
[----:B------:R-:W-:Y:S02]  /*73d0*/  CS2R R6, SRZ ;  /* 0x0000000000067805 */ /* 0x000fe4000001ff00 */
        /* <DEDUP_REMOVED lines=11> */
[----:B------:R-:W-:Y:S02]  /*7490*/  SHF.L.U64.HI R5, R16, 0x1, R17 ;  /* 0x0000000110057819 */ /* 0x000fe40000010211 */
[-C--:B0-2---:R-:W-:Y:S02]  /*74a0*/  IADD3 R24, P0, R3, R15.reuse, RZ ;  /* 0x0000000f03187210 */ /* 0x085fe40007f1e0ff */
[----:B----4-:R-:W-:-:S03]  /*74b0*/  IADD3 R14, P1, R14, R15, RZ ;  /* 0x0000000f0e0e7210 */ /* 0x010fc60007f3e0ff */
[--C-:B-1----:R-:W-:Y:S02]  /*74c0*/  IMAD.X R25, R0, 0x1, R5.reuse, P0 ;  /* 0x0000000100197824 */ /* 0x102fe400000e0605 */
[----:B---3--:R-:W-:Y:S01]  /*74d0*/  IMAD.X R15, R20, 0x1, R5, P1 ;  /* 0x00000001140f7824 */ /* 0x008fe200008e0605 */
[----:B------:R-:W-:Y:S01]  /*74e0*/  CS2R R4, SRZ ;  /* 0x0000000000047805 */ /* 0x000fe2000001ff00 */
[----:B------:R-:W-:Y:S06]  /*74f0*/  @P2 BRA `(.L_x_10634) ;  /* 0x0000000000082947 */ /* 0x000fec0003800000 */
[----:B------:R0:W5:Y:S04]  /*7500*/  LD.E.128 R4, desc[UR60][R24.64] ;  /* 0x0000003c18047980 */ /* 0x000168000c101d00 */
[----:B------:R0:W5:Y:S02]  /*7510*/  LD.E.128 R8, desc[UR60][R14.64] ;  /* 0x0000003c0e087980 */ /* 0x000164000c101d00 */
.L_x_10634:
[----:B------:R-:W-:Y:S05]  /*7520*/  BSYNC B1 ;  /* 0x0000000000017941 */ /* 0x000fea0003800000 */
.L_x_10633:
[----:B------:R-:W4:Y:S01]  /*7530*/  SYNCS.PHASECHK.TRANS64.TRYWAIT P1, [R18+URZ+0x32400], R21 ;  /* 0x03240015120075a7 */ /* 0x000f22000802017f */
[----:B-1----:R-:W-:Y:S01]  /*7540*/  IMAD R0, R33, -0x80, R97 ;  /* 0xffffff8021007824 */ /* 0x002fe200078e0261 */
[--C-:B-----5:R-:W-:Y:S01]  /*7550*/  SHF.R.U64 R28, R4, 0x10, R5.reuse ;  /* 0x00000010041c7819 */ /* 0x120fe20000001205 */
[--C-:B------:R-:W-:Y:S01]  /*7560*/  IMAD.MOV.U32 R13, RZ, RZ, R5.reuse ;  /* 0x000000ffff0d7224 */ /* 0x100fe200078e0005 */
[----:B0-----:R-:W-:Y:S01]  /*7570*/  SHF.R.U32.HI R26, RZ, 0x10, R5 ;  /* 0x00000010ff1a7819 */ /* 0x001fe20000011605 */
[----:B--2---:R-:W-:Y:S01]  /*7580*/  IMAD.MOV.U32 R3, RZ, RZ, R4 ;  /* 0x000000ffff037224 */ /* 0x004fe200078e0004 */
[----:B------:R-:W-:Y:S01]  /*7590*/  ISETP.GE.AND P0, PT, R16, R47, PT ;  /* 0x0000002f1000720c */ /* 0x000fe20003f06270 */
[----:B------:R-:W-:Y:S01]  /*75a0*/  IMAD.MOV.U32 R15, RZ, RZ, R6 ;  /* 0x000000ffff0f7224 */ /* 0x000fe200078e0006 */
[----:B------:R-:W-:Y:S01]  /*75b0*/  VIMNMX R0, R0, 0x80, PT ;  /* 0x0000008000007848 */ /* 0x000fe20003fe0100 */
[----:B------:R-:W-:Y:S01]  /*75c0*/  IMAD.MOV.U32 R5, RZ, RZ, R8 ;  /* 0x000000ffff057224 */ /* 0x000fe200078e0008 */
[--C-:B------:R-:W-:Y:S01]  /*75d0*/  SHF.R.U64 R24, R6, 0x10, R7.reuse ;  /* 0x0000001006187819 */ /* 0x100fe20000001207 */
[--C-:B------:R-:W-:Y:S01]  /*75e0*/  IMAD.MOV.U32 R4, RZ, RZ, R7.reuse ;  /* 0x000000ffff047224 */ /* 0x100fe200078e0007 */
[----:B------:R-:W-:Y:S01]  /*75f0*/  SHF.R.U32.HI R27, RZ, 0x10, R7 ;  /* 0x00000010ff1b7819 */ /* 0x000fe20000011607 */
[--C-:B------:R-:W-:Y:S01]  /*7600*/  IMAD.MOV.U32 R6, RZ, RZ, R9.reuse ;  /* 0x000000ffff067224 */ /* 0x100fe200078e0009 */
[--C-:B------:R-:W-:Y:S01]  /*7610*/  SHF.R.U64 R8, R8, 0x10, R9.reuse ;  /* 0x0000001008087819 */ /* 0x100fe20000001209 */
[----:B---3--:R-:W-:Y:S01]  /*7620*/  IMAD.MOV.U32 R20, RZ, RZ, R10 ;  /* 0x000000ffff147224 */ /* 0x008fe200078e000a */
[----:B------:R-:W-:Y:S01]  /*7630*/  SHF.R.U32.HI R25, RZ, 0x10, R9 ;  /* 0x00000010ff197819 */ /* 0x000fe20000011609 */
[--C-:B----4-:R-:W-:Y:S01]  /*7640*/  IMAD.MOV.U32 R14, RZ, RZ, R11.reuse ;  /* 0x000000ffff0e7224 */ /* 0x110fe200078e000b */
[--C-:B------:R-:W-:Y:S01]  /*7650*/  SHF.R.U64 R9, R10, 0x10, R11.reuse ;  /* 0x000000100a097819 */ /* 0x100fe2000000120b */
[----:B------:R-:W-:Y:S01]  /*7660*/  BSSY B1, `(.L_x_10635) ;  /* 0x000000d000017945 */ /* 0x000fe20003800000 */
[----:B------:R-:W-:-:S02]  /*7670*/  SHF.R.U32.HI R7, RZ, 0x10, R11 ;  /* 0x00000010ff077819 */ /* 0x000fc4000001160b */
[-C--:B------:R-:W-:Y:S02]  /*7680*/  ISETP.GE.OR P2, PT, R19, R0.reuse, P0 ;  /* 0x000000001300720c */ /* 0x080fe40000746670 */
[----:B------:R-:W-:Y:S02]  /*7690*/  ISETP.GE.OR P0, PT, R228, R0, P0 ;  /* 0x00000000e400720c */ /* 0x000fe40000706670 */
[----:B------:R-:W-:Y:S02]  /*76a0*/  PRMT R44, R3, 0x5410, R28 ;  /* 0x00005410032c7816 */ /* 0x000fe4000000001c */
        /* <DEDUP_REMOVED lines=8> */
.L_x_10871:
[----:B------:R-:W-:Y:S05]  /*7730*/  BSYNC B1 ;  /* 0x0000000000017941 */ /* 0x000fea0003800000 */
.L_x_10635:
        /* <DEDUP_REMOVED lines=9> */
[----:B------:R-:W-:Y:S02]  /*77d0*/  SHF.R.U32.HI R7, RZ, 0x3, R6 ;  /* 0x00000003ff077819 */ /* 0x000fe40000011606 */
[----:B------:R-:W-:Y:S02]  /*77e0*/  LOP3.LUT R6, R6, 0x38, R5, 0xf8, !PT ;  /* 0x0000003806067812 */ /* 0x000fe400078ef805 */
[-C--:B------:R-:W-:Y:S02]  /*77f0*/  LOP3.LUT R4, R4, R7.reuse, RZ, 0x3c, !PT ;  /* 0x0000000704047212 */ /* 0x080fe400078e3cff */
[----:B------:R-:W-:-:S03]  /*7800*/  LOP3.LUT R6, R6, R7, RZ, 0x3c, !PT ;  /* 0x0000000706067212 */ /* 0x000fc600078e3cff */
[C---:B------:R-:W-:Y:S02]  /*7810*/  IMAD R5, R215.reuse, 0x200, R4 ;  /* 0x00000200d7057824 */ /* 0x040fe400078e0204 */
[----:B------:R-:W-:Y:S02]  /*7820*/  IMAD R9, R215, 0x200, R6 ;  /* 0x00000200d7097824 */ /* 0x000fe400078e0206 */
[--C-:B------:R-:W-:Y:S02]  /*7830*/  IMAD R40, R5, 0x2, R18.reuse ;  /* 0x0000000205287824 */ /* 0x100fe400078e0212 */
[----:B------:R-:W-:-:S03]  /*7840*/  IMAD R42, R9, 0x2, R18 ;  /* 0x00000002092a7824 */ /* 0x000fc600078e0212 */
[----:B------:R-:W0:Y:S04]  /*7850*/  LDS.128 R4, [R40+0x18400] ;  /* 0x0184000028047984 */ /* 0x000e280000000c00 */
[----:B------:R-:W1:Y:S01]  /*7860*/  LDS.128 R8, [R42+0x18400] ;  /* 0x018400002a087984 */ /* 0x000e620000000c00 */
        /* <DEDUP_REMOVED lines=15> */
[-C--:B------:R-:W-:Y:S01]  /*7960*/  FFMA.FTZ R37, R4, R27.reuse, -R35 ;  /* 0x0000001b04257223 */ /* 0x080fe20000010823 */
[C---:B------:R-:W-:Y:S02]  /*7970*/  IMAD.U32 R21, R15.reuse, 0x10000, RZ ;  /* 0x000100000f157824 */ /* 0x040fe400078e00ff */
[----:B------:R-:W-:Y:S01]  /*7980*/  FMUL.FTZ R39, R8, R27 ;  /* 0x0000001b08277220 */ /* 0x000fe20000410000 */
[----:B------:R-:W-:Y:S01]  /*7990*/  LOP3.LUT R35, R20, 0xffff0000, RZ, 0xc0, !PT ;  /* 0xffff000014237812 */ /* 0x000fe200078ec0ff */
[CC--:B------:R-:W-:Y:S01]  /*79a0*/  FMUL.FTZ R8, R30.reuse, R32.reuse ;  /* 0x000000201e087220 */ /* 0x0c0fe20000410000 */
[----:B------:R-:W-:Y:S01]  /*79b0*/  FMUL.FTZ R41, R30, R21 ;  /* 0x000000151e297220 */ /* 0x000fe20000410000 */
        /* <DEDUP_REMOVED lines=14> */
[-C--:B------:R-:W-:Y:S01]  /*7aa0*/  FMUL.FTZ R28, R28, R21.reuse ;  /* 0x000000151c1c7220 */ /* 0x080fe20000410000 */
[----:B------:R-:W-:Y:S01]  /*7ab0*/  IMAD.U32 R24, R5, 0x10000, RZ ;  /* 0x0001000005187824 */ /* 0x000fe200078e00ff */
[----:B------:R-:W-:Y:S01]  /*7ac0*/  LOP3.LUT R9, R9, 0xffff0000, RZ, 0xc0, !PT ;  /* 0xffff000009097812 */ /* 0x000fe200078ec0ff */
[----:B------:R-:W-:Y:S02]  /*7ad0*/  IMAD.U32 R26, R7, 0x10000, RZ ;  /* 0x00010000071a7824 */ /* 0x000fe400078e00ff */
[----:B------:R-:W-:Y:S01]  /*7ae0*/  FMUL.FTZ R35, R31, R10 ;  /* 0x0000000a1f237220 */ /* 0x000fe20000410000 */
[----:B------:R-:W-:Y:S02]  /*7af0*/  IMAD.U32 R4, R3, 0x10000, RZ ;  /* 0x0001000003047824 */ /* 0x000fe400078e00ff */
[C---:B------:R-:W-:Y:S01]  /*7b00*/  FFMA.FTZ R27, R24.reuse, R21, -R27 ;  /* 0x00000015181b7223 */ /* 0x040fe2000001081b */
[----:B------:R-:W-:Y:S01]  /*7b10*/  FFMA.FTZ R28, R24, R25, R28 ;  /* 0x00000019181c7223 */ /* 0x000fe2000001001c */
[----:B------:R-:W-:Y:S01]  /*7b20*/  LOP3.LUT R11, R11, 0xffff0000, RZ, 0xc0, !PT ;  /* 0xffff00000b0b7812 */ /* 0x000fe200078ec0ff */
[-C--:B------:R-:W-:Y:S01]  /*7b30*/  FMUL.FTZ R31, R31, R4.reuse ;  /* 0x000000041f1f7220 */ /* 0x080fe20000410000 */
[----:B------:R-:W-:Y:S01]  /*7b40*/  FFMA.FTZ R35, R26, R4, -R35 ;  /* 0x000000041a237223 */ /* 0x000fe20000010823 */
[----:B------:R-:W-:-:S02]  /*7b50*/  LOP3.LUT R8, R13, 0xffff0000, RZ, 0xc0, !PT ;  /* 0xffff00000d087812 */ /* 0x000fc400078ec0ff */
        /* <DEDUP_REMOVED lines=24> */
.L_x_10638:
[----:B------:R-:W-:Y:S05]  /*7ce0*/  BSYNC B1 ;  /* 0x0000000000017941 */ /* 0x000fea0003800000 */
.L_x_10637:
[----:B------:R-:W-:Y:S05]  /*7cf0*/  @P0 BRA `(.L_x_10629) ;  /* 0x00000004004c0947 */ /* 0x000fea0003800000 */
[----:B-1----:R-:W2:Y:S01]  /*7d00*/  LDL R40, [R1+0x7c] ;  /* 0x00007c0001287983 */ /* 0x002ea20000100800 */
[----:B------:R-:W-:Y:S01]  /*7d10*/  IMAD.IADD R47, R16, 0x1, R47 ;  /* 0x00000001102f7824 */ /* 0x000fe200078e022f */
[----:B------:R-:W-:-:S04]  /*7d20*/  SHF.R.U32.HI R5, RZ, 0x3, R214 ;  /* 0x00000003ff057819 */ /* 0x000fc800000116d6 */
[----:B------:R-:W-:-:S04]  /*7d30*/  LOP3.LUT R4, R214, 0x38, R47, 0xf8, !PT ;  /* 0x00000038d6047812 */ /* 0x000fc800078ef82f */
[----:B------:R-:W-:-:S05]  /*7d40*/  LOP3.LUT R4, R4, R5, RZ, 0x3c, !PT ;  /* 0x0000000504047212 */ /* 0x000fca00078e3cff */
[----:B------:R-:W-:-:S04]  /*7d50*/  IMAD.IADD R9, R219, 0x1, R4 ;  /* 0x00000001db097824 */ /* 0x000fc800078e0204 */
[----:B0-----:R-:W-:-:S05]  /*7d60*/  IMAD R21, R9, 0x2, R18 ;  /* 0x0000000209157824 */ /* 0x001fca00078e0212 */
[----:B------:R-:W0:Y:S01]  /*7d70*/  LDS.128 R8, [R21+0x18400] ;  /* 0x0184000015087984 */ /* 0x000e220000000c00 */
        /* <DEDUP_REMOVED lines=8> */
[----:B------:R-:W-:-:S02]  /*7e00*/  IMAD.U32 R30, R9, 0x10000, RZ ;  /* 0x00010000091e7824 */ /* 0x000fc400078e00ff */
[-C--:B------:R-:W-:Y:S01]  /*7e10*/  FMUL.FTZ R35, R34, R28.reuse ;  /* 0x0000001c22237220 */ /* 0x080fe20000410000 */
[----:B------:R-:W-:Y:S01]  /*7e20*/  FMUL.FTZ R33, R36, R28 ;  /* 0x0000001c24217220 */ /* 0x000fe20000410000 */
[----:B------:R-:W-:Y:S01]  /*7e30*/  FMUL.FTZ R39, R44, R8 ;  /* 0x000000082c277220 */ /* 0x000fe20000410000 */
[----:B------:R-:W-:Y:S01]  /*7e40*/  FMUL.FTZ R28, R43, R30 ;  /* 0x0000001e2b1c7220 */ /* 0x000fe20000410000 */
[----:B------:R-:W-:Y:S01]  /*7e50*/  FMUL.FTZ R37, R38, R8 ;  /* 0x0000000826257220 */ /* 0x000fe20000410000 */
[----:B------:R-:W-:Y:S01]  /*7e60*/  FMUL.FTZ R30, R41, R30 ;  /* 0x0000001e291e7220 */ /* 0x000fe20000410000 */
[C---:B------:R-:W-:Y:S01]  /*7e70*/  IMAD.U32 R31, R10.reuse, 0x10000, RZ ;  /* 0x000100000a1f7824 */ /* 0x040fe200078e00ff */
[----:B------:R-:W-:Y:S01]  /*7e80*/  LOP3.LUT R10, R10, 0xffff0000, RZ, 0xc0, !PT ;  /* 0xffff00000a0a7812 */ /* 0x000fe200078ec0ff */
[----:B------:R-:W-:Y:S01]  /*7e90*/  IMAD.U32 R32, R11, 0x10000, RZ ;  /* 0x000100000b207824 */ /* 0x000fe200078e00ff */
[----:B------:R-:W-:Y:S02]  /*7ea0*/  LOP3.LUT R9, R9, 0xffff0000, RZ, 0xc0, !PT ;  /* 0xffff000009097812 */ /* 0x000fe400078ec0ff */
[----:B------:R-:W-:Y:S01]  /*7eb0*/  LOP3.LUT R11, R11, 0xffff0000, RZ, 0xc0, !PT ;  /* 0xffff00000b0b7812 */ /* 0x000fe200078ec0ff */
[----:B--2---:R-:W0:Y:S02]  /*7ec0*/  LDS.128 R4, [R40+0x18400] ;  /* 0x0184000028047984 */ /* 0x004e240000000c00 */
[C---:B0-----:R-:W-:Y:S01]  /*7ed0*/  IMAD.U32 R24, R4.reuse, 0x10000, RZ ;  /* 0x0001000004187824 */ /* 0x041fe200078e00ff */
[----:B------:R-:W-:Y:S01]  /*7ee0*/  LOP3.LUT R4, R4, 0xffff0000, RZ, 0xc0, !PT ;  /* 0xffff000004047812 */ /* 0x000fe200078ec0ff */
[----:B------:R-:W-:-:S02]  /*7ef0*/  IMAD.U32 R25, R5, 0x10000, RZ ;  /* 0x0001000005197824 */ /* 0x000fc400078e00ff */
[-C--:B------:R-:W-:Y:S01]  /*7f00*/  FFMA.FTZ R35, R36, R24.reuse, R35 ;  /* 0x0000001824237223 */ /* 0x080fe20000010023 */
[----:B------:R-:W-:Y:S02]  /*7f10*/  IMAD.U32 R36, R20, 0x10000, RZ ;  /* 0x0001000014247824 */ /* 0x000fe400078e00ff */
[----:B------:R-:W-:Y:S01]  /*7f20*/  FFMA.FTZ R33, R34, R24, -R33 ;  /* 0x0000001822217223 */ /* 0x000fe20000010821 */
[-C--:B------:R-:W-:Y:S01]  /*7f30*/  FFMA.FTZ R24, R38, R4.reuse, R39 ;  /* 0x0000000426187223 */ /* 0x080fe20000010027 */
[----:B------:R-:W-:Y:S01]  /*7f40*/  FFMA.FTZ R8, R44, R4, -R37 ;  /* 0x000000042c087223 */ /* 0x000fe20000010825 */
[-C--:B------:R-:W-:Y:S01]  /*7f50*/  FFMA.FTZ R28, R41, R25.reuse, -R28 ;  /* 0x00000019291c7223 */ /* 0x080fe2000001081c */
[----:B------:R-:W-:Y:S01]  /*7f60*/  FFMA.FTZ R30, R43, R25, R30 ;  /* 0x000000192b1e7223 */ /* 0x000fe2000001001e */
[----:B------:R-:W-:Y:S01]  /*7f70*/  LOP3.LUT R38, R20, 0xffff0000, RZ, 0xc0, !PT ;  /* 0xffff000014267812 */ /* 0x000fe200078ec0ff */
[----:B------:R-:W-:Y:S02]  /*7f80*/  IMAD.U32 R26, R6, 0x10000, RZ ;  /* 0x00010000061a7824 */ /* 0x000fe400078e00ff */
[----:B------:R-:W-:Y:S01]  /*7f90*/  FMUL.FTZ R25, R36, R31 ;  /* 0x0000001f24197220 */ /* 0x000fe20000410000 */
[----:B------:R-:W-:-:S02]  /*7fa0*/  IMAD.U32 R4, R15, 0x10000, RZ ;  /* 0x000100000f047824 */ /* 0x000fc400078e00ff */
[----:B------:R-:W-:Y:S01]  /*7fb0*/  IMAD.U32 R41, R14, 0x10000, RZ ;  /* 0x000100000e297824 */ /* 0x000fe200078e00ff */
[----:B------:R-:W-:Y:S01]  /*7fc0*/  LOP3.LUT R6, R6, 0xffff0000, RZ, 0xc0, !PT ;  /* 0xffff000006067812 */ /* 0x000fe200078ec0ff */
[C---:B------:R-:W-:Y:S01]  /*7fd0*/  FMUL.FTZ R31, R4.reuse, R31 ;  /* 0x0000001f041f7220 */ /* 0x040fe20000410000 */
[----:B------:R-:W-:Y:S01]  /*7fe0*/  LOP3.LUT R34, R15, 0xffff0000, RZ, 0xc0, !PT ;  /* 0xffff00000f227812 */ /* 0x000fe200078ec0ff */
[----:B------:R-:W-:Y:S01]  /*7ff0*/  FFMA.FTZ R25, R4, R26, -R25 ;  /* 0x0000001a04197223 */ /* 0x000fe20000010819 */
[----:B------:R-:W-:Y:S01]  /*8000*/  FMUL.FTZ R15, R38, R10 ;  /* 0x0000000a260f7220 */ /* 0x000fe20000410000 */
[----:B------:R-:W-:Y:S02]  /*8010*/  IMAD.U32 R27, R7, 0x10000, RZ ;  /* 0x00010000071b7824 */ /* 0x000fe400078e00ff */
[----:B------:R-:W-:Y:S01]  /*8020*/  FMUL.FTZ R4, R41, R32 ;  /* 0x0000002029047220 */ /* 0x000fe20000410000 */
[----:B------:R-:W-:Y:S02]  /*8030*/  IMAD.U32 R39, R3, 0x10000, RZ ;  /* 0x0001000003277824 */ /* 0x000fe400078e00ff */
[C---:B------:R-:W-:Y:S01]  /*8040*/  FFMA.FTZ R20, R34.reuse, R6, -R15 ;  /* 0x0000000622147223 */ /* 0x040fe2000001080f */
[----:B------:R-:W-:Y:S01]  /*8050*/  FMUL.FTZ R37, R34, R10 ;  /* 0x0000000a22257220 */ /* 0x000fe20000410000 */
[C---:B------:R-:W-:Y:S01]  /*8060*/  FMUL.FTZ R32, R39.reuse, R32 ;  /* 0x0000002027207220 */ /* 0x040fe20000410000 */
[----:B------:R-:W-:Y:S01]  /*8070*/  FFMA.FTZ R15, R39, R27, -R4 ;  /* 0x0000001b270f7223 */ /* 0x000fe20000010804 */
[----:B------:R-:W-:Y:S01]  /*8080*/  LOP3.LUT R39, R13, 0xffff0000, RZ, 0xc0, !PT ;  /* 0xffff00000d277812 */ /* 0x000fe200078ec0ff */
[----:B------:R-:W-:Y:S01]  /*8090*/  FFMA.FTZ R10, R36, R26, R31 ;  /* 0x0000001a240a7223 */ /* 0x000fe2000001001f */
[----:B------:R-:W-:-:S02]  /*80a0*/  LOP3.LUT R43, R14, 0xffff0000, RZ, 0xc0, !PT ;  /* 0xffff00000e2b7812 */ /* 0x000fc400078ec0ff */
[----:B------:R-:W-:Y:S02]  /*80b0*/  LOP3.LUT R13, R0, 0xffff0000, RZ, 0xc0, !PT ;  /* 0xffff0000000d7812 */ /* 0x000fe400078ec0ff */
[----:B------:R-:W-:Y:S01]  /*80c0*/  LOP3.LUT R31, R3, 0xffff0000, RZ, 0xc0, !PT ;  /* 0xffff0000031f7812 */ /* 0x000fe200078ec0ff */
[----:B------:R-:W-:Y:S01]  /*80d0*/  FFMA.FTZ R37, R38, R6, R37 ;  /* 0x0000000626257223 */ /* 0x000fe20000010025 */
[----:B------:R-:W-:Y:S01]  /*80e0*/  LOP3.LUT R5, R5, 0xffff0000, RZ, 0xc0, !PT ;  /* 0xffff000005057812 */ /* 0x000fe200078ec0ff */
[----:B------:R-:W-:Y:S01]  /*80f0*/  FMUL.FTZ R0, R39, R9 ;  /* 0x0000000927007220 */ /* 0x000fe20000410000 */
[----:B------:R-:W-:Y:S01]  /*8100*/  LOP3.LUT R7, R7, 0xffff0000, RZ, 0xc0, !PT ;  /* 0xffff000007077812 */ /* 0x000fe200078ec0ff */
        /* <DEDUP_REMOVED lines=18> */
.L_x_10629:
[----:B------:R-:W-:Y:S05]  /*8230*/  BSYNC B0 ;  /* 0x0000000000007941 */ /* 0x000fea0003800000 */
.L_x_10618:
        /* <DEDUP_REMOVED lines=8> */
.L_x_10615:
[----:B--23--:R-:W2:Y:S01]  /*82c0*/  S2R R0, SR_TID.X ;  /* 0x0000000000007919 */ /* 0x00cea20000002100 */
[----:B------:R-:W-:Y:S01]  /*82d0*/  ISETP.NE.AND P0, PT, R203, 0x3, PT ;  /* 0x00000003cb00780c */ /* 0x000fe20003f05270 */
[----:B------:R-:W-:Y:S05]  /*82e0*/  WARPSYNC.ALL ;  /* 0x0000000000007948 */ /* 0x000fea0003800000 */
[----:B--2---:R-:W-:-:S05]  /*82f0*/  SHF.R.U32.HI R0, RZ, 0x7, R0 ;  /* 0x00000007ff007819 */ /* 0x004fca0000011600 */
[----:B------:R-:W-:-:S05]  /*8300*/  VIADD R175, R0, 0x8 ;  /* 0x0000000800af7836 */ /* 0x000fca0000000000 */
[----:B------:R2:W-:Y:S06]  /*8310*/  BAR.SYNC.DEFER_BLOCKING R175, 0x100 ;  /* 0x000400af0000751d */ /* 0x0005ec0000010000 */
[----:B------:R-:W-:Y:S05]  /*8320*/  @!P0 BRA `(.L_x_10639) ;  /* 0x0000000000048947 */ /* 0x000fea0003800000 */
[----:B------:R-:W-:Y:S01]  /*8330*/  BPT.TRAP 0x1 ;  /* 0x000000040000795c */ /* 0x000fe20000300000 */
.L_x_10639:
[----:B------:R-:W-:Y:S01]  /*8340*/  IMAD R0, R200, 0x8, R18 ;  /* 0x00000008c8007824 */ /* 0x000fe200078e0212 */
[----:B-1----:R-:W-:-:S04]  /*8350*/  SHF.L.U32 R7, R204, 0x1f, RZ ;  /* 0x0000001fcc077819 */ /* 0x002fc800000006ff */
[----:B------:R1:W3:Y:S01]  /*8360*/  SYNCS.PHASECHK.TRANS64.TRYWAIT P1, [R0+URZ+0x32430], R7 ;  /* 0x03243007000075a7 */ /* 0x0002e2000802017f */
[----:B------:R-:W-:Y:S05]  /*8370*/  @!P0 BRA `(.L_x_10640) ;  /* 0x0000000000048947 */ /* 0x000fea0003800000 */
[----:B------:R-:W-:Y:S01]  /*8380*/  BPT.TRAP 0x1 ;  /* 0x000000040000795c */ /* 0x000fe20000300000 */
.L_x_10640:
[----:B0-----:R-:W-:-:S05]  /*8390*/  VIADD R3, R18, 0x1c400 ;  /* 0x0001c40012037836 */ /* 0x001fca0000000000 */
[----:B------:R-:W-:-:S04]  /*83a0*/  SHF.R.U32.HI R3, RZ, 0x4, R3 ;  /* 0x00000004ff037819 */ /* 0x000fc80000011603 */
[----:B------:R-:W-:Y:S01]  /*83b0*/  LOP3.LUT R3, R3, 0x3fff, RZ, 0xc0, !PT ;  /* 0x00003fff03037812 */ /* 0x000fe200078ec0ff */
[----:B---3--:R-:W-:Y:S06]  /*83c0*/  @P1 BRA `(.L_x_10641) ;  /* 0x0000000000081947 */ /* 0x008fec0003800000 */
[----:B------:R-:W0:Y:S02]  /*83d0*/  SYNCS.PHASECHK.TRANS64.TRYWAIT P1, [R0+URZ+0x32430], R7 ;  /* 0x03243007000075a7 */ /* 0x000e24000802017f */
[----:B0-----:R-:W-:Y:S05]  /*83e0*/  @!P1 BRA `(.L_x_10642) ;  /* 0x0000011c00809947 */ /* 0x001fea0003800000 */
.L_x_10641:
[----:B------:R-:W-:Y:S05]  /*83f0*/  WARPSYNC.ALL ;  /* 0x0000000000007948 */ /* 0x000fea0003800000 */
[----:B------:R-:W-:Y:S01]  /*8400*/  LOP3.LUT R217, R3, 0x10000, RZ, 0xfc, !PT ;  /* 0x0001000003d97812 */ /* 0x000fe200078efcff */
[----:B------:R-:W-:Y:S01]  /*8410*/  IMAD R29, R29, 0x2000, R18 ;  /* 0x000020001d1d7824 */ /* 0x000fe200078e0212 */
[----:B------:R-:W-:-:S03]  /*8420*/  UMOV UR9, 0x40000040 ;  /* 0x4000004000097882 */ /* 0x000fc60000000000 */
[----:B------:R-:W-:Y:S01]  /*8430*/  IMAD R4, R200, 0x300, R217 ;  /* 0x00000300c8047824 */ /* 0x000fe200078e02d9 */
[----:B------:R-:W-:Y:S01]  /*8440*/  SHF.L.U32 R3, R12, 0x1f, RZ ;  /* 0x0000001f0c037819 */ /* 0x000fe200000006ff */
[----:B------:R-:W-:Y:S01]  /*8450*/  IMAD.MOV.U32 R5, RZ, RZ, 0x40000040 ;  /* 0x40000040ff057424 */ /* 0x000fe200078e00ff */
[----:B------:R-:W-:Y:S01]  /*8460*/  R2UR UR4, R29 ;  /* 0x000000001d0472ca */ /* 0x000fe200000e0000 */
[C---:B------:R-:W-:Y:S01]  /*8470*/  VIADD R8, R4.reuse, 0x2 ;  /* 0x0000000204087836 */ /* 0x040fe20000000000 */
[----:B------:R-:W-:Y:S01]  /*8480*/  R2UR UR10, R4 ;  /* 0x00000000040a72ca */ /* 0x000fe200000e0000 */
[----:B-----5:R-:W-:Y:S01]  /*8490*/  WARPGROUP.ARRIVE ;  /* 0x00000000000079c5 */ /* 0x020fe20000000000 */
[----:B------:R-:W-:Y:S01]  /*84a0*/  R2UR UR11, R5 ;  /* 0x00000000050b72ca */ /* 0x000fe200000e0000 */
[----:B------:R-:W-:Y:S01]  /*84b0*/  IMAD.MOV.U32 R9, RZ, RZ, 0x40000040 ;  /* 0x40000040ff097424 */ /* 0x000fe200078e00ff */
[----:B------:R-:W-:Y:S01]  /*84c0*/  BSSY B0, `(.L_x_10643) ;  /* 0x0000032000007945 */ /* 0x000fe20003800000 */
[----:B------:R-:W-:-:S02]  /*84d0*/  IMAD.U32 R11, RZ, RZ, UR9 ;  /* 0x00000009ff0b7e24 */ /* 0x000fc4000f8e00ff */
[----:B------:R-:W-:-:S04]  /*84e0*/  IMAD.MOV.U32 R5, RZ, RZ, 0x40000040 ;  /* 0x40000040ff057424 */ /* 0x000fc800078e00ff */
[----:B------:R-:W-:-:S04]  /*84f0*/  UIADD3 UR5, UR4, 0x18400, URZ ;  /* 0x0001840004057890 */ /* 0x000fc8000fffe03f */
[----:B------:R-:W-:-:S04]  /*8500*/  USHF.R.U32.HI UR5, URZ, 0x4, UR5 ;  /* 0x000000043f057899 */ /* 0x000fc80008011605 */
[----:B------:R-:W-:-:S04]  /*8510*/  ULOP3.LUT UR5, UR5, 0x3fff, URZ, 0xc0, !UPT ;  /* 0x00003fff05057892 */ /* 0x000fc8000f8ec03f */
[----:B------:R-:W-:-:S04]  /*8520*/  ULOP3.LUT UR6, UR5, 0x10000, URZ, 0xfc, !UPT ;  /* 0x0001000005067892 */ /* 0x000fc8000f8efc3f */
[----:B------:R-:W-:-:S03]  /*8530*/  UIADD3 UR5, UR6, 0x2, URZ ;  /* 0x0000000206057890 */ /* 0x000fc6000fffe03f */
[----:B------:R-:W-:Y:S02]  /*8540*/  UMOV UR8, UR6 ;  /* 0x0000000600087c82 */ /* 0x000fe40008000000 */
[----:B------:R-:W-:Y:S01]  /*8550*/  HGMMA.64x96x16.F32.BF16 R24, gdesc[UR8], RZ, !UPT, gsb0 ;  /* 0x01600000081879f0 */ /* 0x000fe2000c0018ff */
[----:B------:R-:W-:Y:S01]  /*8560*/  R2UR UR10, R8 ;  /* 0x00000000080a72ca */ /* 0x000fe200000e0000 */
[----:B------:R-:W-:Y:S01]  /*8570*/  IMAD.U32 R10, RZ, RZ, UR8 ;  /* 0x00000008ff0a7e24 */ /* 0x000fe2000f8e00ff */
[----:B------:R-:W-:Y:S01]  /*8580*/  R2UR UR11, R9 ;  /* 0x00000000090b72ca */ /* 0x000fe200000e0000 */
[----:B------:R-:W-:Y:S01]  /*8590*/  UMOV UR8, UR5 ;  /* 0x0000000500087c82 */ /* 0x000fe20008000000 */
[----:B------:R-:W-:Y:S01]  /*85a0*/  UMOV UR9, 0x40000040 ;  /* 0x4000004000097882 */ /* 0x000fe20000000000 */
[C---:B------:R-:W-:Y:S01]  /*85b0*/  VIADD R8, R4.reuse, 0x4 ;  /* 0x0000000404087836 */ /* 0x040fe20000000000 */
[----:B------:R-:W-:Y:S01]  /*85c0*/  UIADD3 UR5, UR6, 0x4, URZ ;  /* 0x0000000406057890 */ /* 0x000fe2000fffe03f */
[----:B------:R-:W-:Y:S01]  /*85d0*/  IMAD.MOV.U32 R9, RZ, RZ, 0x40000040 ;  /* 0x40000040ff097424 */ /* 0x000fe200078e00ff */
[----:B------:R3:W-:Y:S01]  /*85e0*/  STL.64 [R1+0x70], R10 ;  /* 0x0000700a01007387 */ /* 0x0007e20000100a00 */
[----:B------:R-:W-:-:S02]  /*85f0*/  VIADD R4, R4, 0x6 ;  /* 0x0000000604047836 */ /* 0x000fc40000000000 */
[----:B---3--:R-:W-:Y:S02]  /*8600*/  IMAD.U32 R10, RZ, RZ, UR8 ;  /* 0x00000008ff0a7e24 */ /* 0x008fe4000f8e00ff */
        /* <DEDUP_REMOVED lines=9> */
[----:B------:R-:W-:Y:S01]  /*86a0*/  UIADD3 UR5, UR6, 0x6, URZ ;  /* 0x0000000606057890 */ /* 0x000fe2000fffe03f */
[----:B------:R-:W-:Y:S02]  /*86b0*/  IMAD.U32 R8, RZ, RZ, UR8 ;  /* 0x00000008ff087e24 */ /* 0x000fe4000f8e00ff */
        /* <DEDUP_REMOVED lines=9> */
[----:B------:R-:W-:Y:S02]  /*8750*/  IMAD.U32 R4, RZ, RZ, UR8 ;  /* 0x00000008ff047e24 */ /* 0x000fe4000f8e00ff */
[----:B------:R-:W-:-:S05]  /*8760*/  IMAD.U32 R5, RZ, RZ, UR9 ;  /* 0x00000009ff057e24 */ /* 0x000fca000f8e00ff */
[----:B------:R3:W-:Y:S01]  /*8770*/  STL.64 [R1+0x58], R4 ;  /* 0x0000580401007387 */ /* 0x0007e20000100a00 */
[----:B------:R-:W-:Y:S02]  /*8780*/  WARPGROUP.DEPBAR.LE gsb0, 0x0 ;  /* 0x00008000000079c5 */ /* 0x000fe40000010000 */
[----:B------:R-:W-:-:S06]  /*8790*/  WARPGROUP.ARRIVE ;  /* 0x00000000000079c5 */ /* 0x000fcc0000000000 */
[----:B------:R-:W-:Y:S03]  /*87a0*/  HGMMA.64x96x16.F32.BF16 R24, gdesc[UR8], R24, gsb0 ;  /* 0x01600000081879f0 */ /* 0x000fe60008001818 */
[----:B------:R-:W-:Y:S02]  /*87b0*/  WARPGROUP.DEPBAR.LE gsb0, 0x0 ;  /* 0x00008000000079c5 */ /* 0x000fe40000010000 */
[----:B------:R-:W4:Y:S02]  /*87c0*/  SYNCS.PHASECHK.TRANS64.TRYWAIT P1, [R18+URZ+0x32410], R3 ;  /* 0x03241003120075a7 */ /* 0x000f24000802017f */
[----:B---34-:R-:W-:Y:S05]  /*87d0*/  @!P1 BRA `(.L_x_10644) ;  /* 0x0000011800989947 */ /* 0x018fea0003800000 */
.L_x_10872:
[----:B------:R-:W-:Y:S05]  /*87e0*/  BSYNC B0 ;  /* 0x0000000000007941 */ /* 0x000fea0003800000 */
.L_x_10643:
[----:B------:R-:W-:Y:S05]  /*87f0*/  @!P0 BRA `(.L_x_10645) ;  /* 0x0000000000048947 */ /* 0x000fea0003800000 */
[----:B------:R-:W-:Y:S01]  /*8800*/  BPT.TRAP 0x1 ;  /* 0x000000040000795c */ /* 0x000fe20000300000 */
.L_x_10645:
[----:B------:R4:W0:Y:S01]  /*8810*/  SYNCS.PHASECHK.TRANS64.TRYWAIT P2, [R0+URZ+0x32450], R7 ;  /* 0x03245007000075a7 */ /* 0x000822000804017f */
[----:B------:R-:W-:Y:S05]  /*8820*/  @!P0 BRA `(.L_x_10646) ;  /* 0x0000000000048947 */ /* 0x000fea0003800000 */
[----:B------:R-:W-:Y:S01]  /*8830*/  BPT.TRAP 0x1 ;  /* 0x000000040000795c */ /* 0x000fe20000300000 */
.L_x_10646:
[----:B---3--:R-:W3:Y:S01]  /*8840*/  S2R R3, SR_TID.X ;  /* 0x0000000000037919 */ /* 0x008ee20000002100 */
[----:B------:R-:W-:Y:S01]  /*8850*/  BSSY B0, `(.L_x_10647) ;  /* 0x0000006000007945 */ /* 0x000fe20003800000 */
[----:B---3--:R-:W-:-:S04]  /*8860*/  LOP3.LUT R3, R3, 0x7f, RZ, 0xc0, !PT ;  /* 0x0000007f03037812 */ /* 0x008fc800078ec0ff */
[----:B------:R-:W-:Y:S01]  /*8870*/  ISETP.NE.AND P1, PT, R3, RZ, PT ;  /* 0x000000ff0300720c */ /* 0x000fe20003f25270 */
[----:B0-----:R-:W-:-:S12]  /*8880*/  @P2 BRA `(.L_x_10648) ;  /* 0x0000000000082947 */ /* 0x001fd80003800000 */
[----:B------:R-:W0:Y:S02]  /*8890*/  SYNCS.PHASECHK.TRANS64.TRYWAIT P2, [R0+URZ+0x32450], R7 ;  /* 0x03245007000075a7 */ /* 0x000e24000804017f */
[----:B0-----:R-:W-:Y:S05]  /*88a0*/  @!P2 BRA `(.L_x_10649) ;  /* 0x000001180078a947 */ /* 0x001fea0003800000 */
.L_x_10648:
[----:B------:R-:W-:Y:S05]  /*88b0*/  BSYNC B0 ;  /* 0x0000000000007941 */ /* 0x000fea0003800000 */
.L_x_10647:
[----:B------:R-:W-:Y:S05]  /*88c0*/  WARPSYNC.ALL ;  /* 0x0000000000007948 */ /* 0x000fea0003800000 */
[----:B------:R-:W-:Y:S01]  /*88d0*/  VIADD R216, R18, 0x400 ;  /* 0x0000040012d87836 */ /* 0x000fe20000000000 */
[----:B------:R-:W-:Y:S01]  /*88e0*/  UIADD3 UR4, UR4, 0x22400, URZ ;  /* 0x0002240004047890 */ /* 0x000fe2000fffe03f */
[----:B------:R-:W-:Y:S01]  /*88f0*/  IMAD.MOV.U32 R5, RZ, RZ, 0x40000040 ;  /* 0x40000040ff057424 */ /* 0x000fe200078e00ff */
[----:B------:R-:W-:Y:S01]  /*8900*/  WARPGROUP.ARRIVE ;  /* 0x00000000000079c5 */ /* 0x000fe20000000000 */
[----:B------:R-:W-:Y:S01]  /*8910*/  UMOV UR9, 0x40000040 ;  /* 0x4000004000097882 */ /* 0x000fe20000000000 */
[----:B------:R-:W-:Y:S01]  /*8920*/  SHF.R.U32.HI R216, RZ, 0x4, R216 ;  /* 0x00000004ffd87819 */ /* 0x000fe200000116d8 */
[----:B------:R-:W-:Y:S01]  /*8930*/  USHF.R.U32.HI UR4, URZ, 0x4, UR4 ;  /* 0x000000043f047899 */ /* 0x000fe20008011604 */
[----:B------:R-:W-:Y:S01]  /*8940*/  R2UR UR11, R5 ;  /* 0x00000000050b72ca */ /* 0x000fe200000e0000 */
[----:B01--4-:R-:W-:Y:S01]  /*8950*/  IMAD.MOV.U32 R7, RZ, RZ, 0x40000040 ;  /* 0x40000040ff077424 */ /* 0x013fe200078e00ff */
[----:B------:R-:W-:Y:S01]  /*8960*/  LOP3.LUT R216, R216, 0x3fff, RZ, 0xc0, !PT ;  /* 0x00003fffd8d87812 */ /* 0x000fe200078ec0ff */
[----:B------:R-:W-:Y:S01]  /*8970*/  ULOP3.LUT UR4, UR4, 0x3fff, URZ, 0xc0, !UPT ;  /* 0x00003fff04047892 */ /* 0x000fe2000f8ec03f */
[----:B------:R-:W-:Y:S01]  /*8980*/  IMAD.U32 R9, RZ, RZ, UR9 ;  /* 0x00000009ff097e24 */ /* 0x000fe2000f8e00ff */
[----:B------:R-:W-:Y:S01]  /*8990*/  UMOV UR53, 0x40000040 ;  /* 0x4000004000357882 */ /* 0x000fe20000000000 */
[----:B------:R-:W-:Y:S01]  /*89a0*/  LOP3.LUT R218, R216, 0x10000, RZ, 0xfc, !PT ;  /* 0x00010000d8da7812 */ /* 0x000fe200078efcff */
[----:B------:R-:W-:Y:S01]  /*89b0*/  ULOP3.LUT UR4, UR4, 0x10000, URZ, 0xfc, !UPT ;  /* 0x0001000004047892 */ /* 0x000fe2000f8efc3f */
[----:B------:R-:W-:Y:S01]  /*89c0*/  IMAD.MOV.U32 R5, RZ, RZ, 0x40000040 ;  /* 0x40000040ff057424 */ /* 0x000fe200078e00ff */
[----:B------:R-:W-:Y:S01]  /*89d0*/  UMOV UR49, 0x40000040 ;  /* 0x4000004000317882 */ /* 0x000fe20000000000 */
[----:B------:R-:W-:Y:S01]  /*89e0*/  UMOV UR45, 0x40000040 ;  /* 0x40000040002d7882 */ /* 0x000fe20000000000 */
[----:B------:R-:W-:Y:S01]  /*89f0*/  IMAD R4, R200, 0xc00, R218 ;  /* 0x00000c00c8047824 */ /* 0x000fe200078e02da */
[----:B------:R-:W-:Y:S01]  /*8a00*/  UIADD3 UR5, UR4, 0x2, URZ ;  /* 0x0000000204057890 */ /* 0x000fe2000fffe03f */
[----:B------:R-:W-:Y:S01]  /*8a10*/  R2UR UR39, R5 ;  /* 0x00000000052772ca */ /* 0x000fe200000e0000 */
[----:B------:R-:W-:Y:S01]  /*8a20*/  UMOV UR8, UR4 ;  /* 0x0000000400087c82 */ /* 0x000fe20008000000 */
[C---:B------:R-:W-:Y:S01]  /*8a30*/  VIADD R6, R4.reuse, 0x2 ;  /* 0x0000000204067836 */ /* 0x040fe20000000000 */
[----:B------:R-:W-:Y:S01]  /*8a40*/  R2UR UR10, R4 ;  /* 0x00000000040a72ca */ /* 0x000fe200000e0000 */
[----:B------:R-:W-:Y:S01]  /*8a50*/  IMAD.U32 R8, RZ, RZ, UR8 ;  /* 0x00000008ff087e24 */ /* 0x000fe2000f8e00ff */
[----:B------:R-:W-:Y:S01]  /*8a60*/  UIADD3 UR52, UR4, 0x806, URZ ;  /* 0x0000080604347890 */ /* 0x000fe2000fffe03f */
[----:B------:R-:W-:Y:S01]  /*8a70*/  SHF.R.S32.HI R13, RZ, 0x1f, R235 ;  /* 0x0000001fff0d7819 */ /* 0x000fe200000114eb */
[----:B------:R-:W-:Y:S01]  /*8a80*/  UIADD3 UR48, UR4, 0xc00, URZ ;  /* 0x00000c0004307890 */ /* 0x000fe2000fffe03f */
[----:B------:R-:W0:Y:S01]  /*8a90*/  S2R R72, SR_TID.X ;  /* 0x0000000000487919 */ /* 0x000e220000002100 */
[----:B------:R-:W-:Y:S01]  /*8aa0*/  UIADD3 UR44, UR4, 0xc02, URZ ;  /* 0x00000c02042c7890 */ /* 0x000fe2000fffe03f */
[----:B------:R-:W-:Y:S01]  /*8ab0*/  LEA.HI R13, R13, R235, RZ, 0x2 ;  /* 0x000000eb0d0d7211 */ /* 0x000fe200078f10ff */
[----:B------:R-:W-:Y:S01]  /*8ac0*/  UIADD3 UR40, UR4, 0xc04, URZ ;  /* 0x00000c0404287890 */ /* 0x000fe2000fffe03f */
[----:B------:R1:W-:Y:S01]  /*8ad0*/  STL.64 [R1+0x50], R8 ;  /* 0x0000500801007387 */ /* 0x0003e20000100a00 */
[----:B------:R-:W-:Y:S01]  /*8ae0*/  UMOV UR41, 0x40000040 ;  /* 0x4000004000297882 */ /* 0x000fe20000000000 */
[----:B------:R-:W-:Y:S01]  /*8af0*/  UIADD3 UR36, UR4, 0xc06, URZ ;  /* 0x00000c0604247890 */ /* 0x000fe2000fffe03f */
[----:B------:R-:W-:Y:S01]  /*8b00*/  LOP3.LUT R13, R13, 0x7ffffffc, RZ, 0xc0, !PT ;  /* 0x7ffffffc0d0d7812 */ /* 0x000fe200078ec0ff */
[----:B------:R-:W-:Y:S01]  /*8b10*/  HGMMA.64x96x16.F32.BF16 R24, gdesc[UR8], R24, gsb0 ;  /* 0x01600000081879f0 */ /* 0x000fe20008001818 */
[----:B------:R-:W-:Y:S01]  /*8b20*/  R2UR UR10, R6 ;  /* 0x00000000060a72ca */ /* 0x000fe200000e0000 */
[----:B------:R-:W-:Y:S01]  /*8b30*/  UMOV UR8, UR5 ;  /* 0x0000000500087c82 */ /* 0x000fe20008000000 */
[----:B------:R-:W-:Y:S01]  /*8b40*/  R2UR UR11, R7 ;  /* 0x00000000070b72ca */ /* 0x000fe200000e0000 */
[----:B------:R-:W-:Y:S01]  /*8b50*/  UMOV UR9, 0x40000040 ;  /* 0x4000004000097882 */ /* 0x000fe20000000000 */
[----:B------:R-:W-:Y:S01]  /*8b60*/  VIADD R6, R4, 0x4 ;  /* 0x0000000404067836 */ /* 0x000fe20000000000 */
[----:B------:R-:W-:Y:S01]  /*8b70*/  UIADD3 UR5, UR4, 0x4, URZ ;  /* 0x0000000404057890 */ /* 0x000fe2000fffe03f */
[----:B------:R-:W-:Y:S01]  /*8b80*/  IMAD.MOV.U32 R7, RZ, RZ, 0x40000040 ;  /* 0x40000040ff077424 */ /* 0x000fe200078e00ff */
[----:B------:R-:W-:Y:S01]  /*8b90*/  UMOV UR37, 0x40000040 ;  /* 0x4000004000257882 */ /* 0x000fe20000000000 */
[----:B-1----:R-:W-:Y:S01]  /*8ba0*/  IMAD.U32 R8, RZ, RZ, UR8 ;  /* 0x00000008ff087e24 */ /* 0x002fe2000f8e00ff */
[----:B------:R-:W-:Y:S01]  /*8bb0*/  LOP3.LUT R216, R216, 0x3000000, RZ, 0xfc, !PT ;  /* 0x03000000d8d87812 */ /* 0x000fe200078efcff */
[----:B------:R-:W-:-:S02]  /*8bc0*/  IMAD.U32 R9, RZ, RZ, UR9 ;  /* 0x00000009ff097e24 */ /* 0x000fc4000f8e00ff */
[----:B------:R-:W-:-:S03]  /*8bd0*/  IMAD.IADD R13, R235, 0x1, -R13 ;  /* 0x00000001eb0d7824 */ /* 0x000fc600078e0a0d */
        /* <DEDUP_REMOVED lines=11> */
[----:B-1----:R-:W-:Y:S02]  /*8c90*/  IMAD.U32 R8, RZ, RZ, UR8 ;  /* 0x00000008ff087e24 */ /* 0x002fe4000f8e00ff */
        /* <DEDUP_REMOVED lines=90> */
[----:B-1----:R-:W-:Y:S01]  /*9240*/  IMAD.U32 R8, RZ, RZ, UR8 ;  /* 0x00000008ff087e24 */ /* 0x002fe2000f8e00ff */
[----:B------:R-:W-:Y:S01]  /*9250*/  ULDC UR4, c[0x0][0xad0] ;  /* 0x0002b40000047ab9 */ /* 0x000fe20000000800 */
        /* <DEDUP_REMOVED lines=10> */
[----:B------:R-:W-:Y:S02]  /*9300*/  IMAD.MOV.U32 R7, RZ, RZ, 0x40000040 ;  /* 0x40000040ff077424 */ /* 0x000fe400078e00ff */
[----:B-1----:R-:W-:Y:S01]  /*9310*/  IMAD.U32 R8, RZ, RZ, UR8 ;  /* 0x00000008ff087e24 */ /* 0x002fe2000f8e00ff */
        /* <DEDUP_REMOVED lines=15> */
[----:B------:R-:W-:Y:S01]  /*9410*/  R2UR UR42, R6 ;  /* 0x00000000062a72ca */ /* 0x000fe200000e0000 */
[----:B------:R-:W-:Y:S01]  /*9420*/  IMAD R6, R196, -0x60, R195 ;  /* 0xffffffa0c4067824 */ /* 0x000fe200078e02c3 */
[----:B------:R-:W-:Y:S02]  /*9430*/  R2UR UR43, R7 ;  /* 0x00000000072b72ca */ /* 0x000fe400000e0000 */
[----:B------:R-:W-:Y:S01]  /*9440*/  R2UR UR38, R4 ;  /* 0x00000000042672ca */ /* 0x000fe200000e0000 */
[----:B------:R-:W-:-:S04]  /*9450*/  VIADD R6, R6, 0x60 ;  /* 0x0000006006067836 */ /* 0x000fc80000000000 */
[----:B------:R-:W-:-:S05]  /*9460*/  IMAD R6, R13, -0x2, R6 ;  /* 0xfffffffe0d067824 */ /* 0x000fca00078e0206 */
[C---:B------:R-:W-:Y:S02]  /*9470*/  ISETP.GT.AND P4, PT, R6.reuse, RZ, PT ;  /* 0x000000ff0600720c */ /* 0x040fe40003f84270 */
[C---:B------:R-:W-:Y:S02]  /*9480*/  ISETP.GT.AND P5, PT, R6.reuse, 0x1, PT ;  /* 0x000000010600780c */ /* 0x040fe40003fa4270 */
[C---:B------:R-:W-:Y:S02]  /*9490*/  ISETP.GT.AND P2, PT, R6.reuse, 0x8, PT ;  /* 0x000000080600780c */ /* 0x040fe40003f44270 */
[----:B------:R-:W-:Y:S01]  /*94a0*/  ISETP.GT.AND P3, PT, R6, 0x9, PT ;  /* 0x000000090600780c */ /* 0x000fe20003f64270 */
        /* <DEDUP_REMOVED lines=19> */
[----:B------:R-:W-:Y:S02]  /*95e0*/  WARPGROUP.DEPBAR.LE gsb0, 0x0 ;  /* 0x00008000000079c5 */ /* 0x000fe40000010000 */
        /* <DEDUP_REMOVED lines=63> */
[----:B------:R-:W-:Y:S01]  /*99e0*/  ISETP.GT.AND P5, PT, R6, 0x11, PT ;  /* 0x000000110600780c */ /* 0x000fe20003fa4270 */
[----:B------:R-:W-:Y:S01]  /*99f0*/  FMUL.FTZ R67, R67, UR4 ;  /* 0x0000000443437c20 */ /* 0x000fe20008410000 */
[----:B------:R-:W-:Y:S01]  /*9a00*/  FMUL.FTZ R70, R70, UR4 ;  /* 0x0000000446467c20 */ /* 0x000fe20008410000 */
[----:B------:R-:W-:Y:S01]  /*9a10*/  FMUL.FTZ R71, R71, UR4 ;  /* 0x0000000447477c20 */ /* 0x000fe20008410000 */
[----:B------:R-:W-:Y:S01]  /*9a20*/  ULDC UR4, c[0x0][0xa80] ;  /* 0x0002a00000047ab9 */ /* 0x000fe20000000800 */
[----:B------:R-:W5:Y:S01]  /*9a30*/  MUFU.TANH R33, R33 ;  /* 0x0000002100217308 */ /* 0x000f620000002400 */
[----:B---3--:R-:W-:-:S04]  /*9a40*/  FSEL R165, R32, -INF , P4 ;  /* 0xff80000020a57808 */ /* 0x008fc80002000000 */
[----:B------:R-:W-:Y:S02]  /*9a50*/  FMNMX.FTZ R7, R165, R14, !PT ;  /* 0x0000000ea5077209 */ /* 0x000fe40007810000 */
[----:B------:R-:W-:Y:S01]  /*9a60*/  FMNMX.FTZ R14, R5, R25, !PT ;  /* 0x00000019050e7209 */ /* 0x000fe20007810000 */
[----:B------:R-:W3:Y:S01]  /*9a70*/  MUFU.TANH R31, R31 ;  /* 0x0000001f001f7308 */ /* 0x000ee20000002400 */
[----:B----4-:R-:W-:Y:S02]  /*9a80*/  FSEL R29, R30, -INF , P2 ;  /* 0xff8000001e1d7808 */ /* 0x010fe40001000000 */
[----:B------:R-:W-:Y:S02]  /*9a90*/  ISETP.GT.AND P2, PT, R6, 0x18, PT ;  /* 0x000000180600780c */ /* 0x000fe40003f44270 */
[----:B------:R-:W-:-:S03]  /*9aa0*/  FMNMX.FTZ R14, R29, R14, !PT ;  /* 0x0000000e1d0e7209 */ /* 0x000fc60007810000 */
[----:B------:R-:W4:Y:S01]  /*9ab0*/  MUFU.TANH R36, R36 ;  /* 0x0000002400247308 */ /* 0x000f220000002400 */
[----:B-----5:R-:W-:-:S04]  /*9ac0*/  FSEL R162, R33, -INF , P5 ;  /* 0xff80000021a27808 */ /* 0x020fc80002800000 */
[----:B------:R-:W-:-:S03]  /*9ad0*/  FMNMX.FTZ R28, R162, R7, !PT ;  /* 0x00000007a21c7209 */ /* 0x000fc60007810000 */
[----:B------:R-:W5:Y:S01]  /*9ae0*/  MUFU.TANH R34, R34 ;  /* 0x0000002200227308 */ /* 0x000f620000002400 */
[----:B---3--:R-:W-:Y:S02]  /*9af0*/  FSEL R27, R31, -INF , P3 ;  /* 0xff8000001f1b7808 */ /* 0x008fe40001800000 */
[----:B------:R-:W-:Y:S02]  /*9b00*/  ISETP.GT.AND P3, PT, R6, 0x19, PT ;  /* 0x000000190600780c */ /* 0x000fe40003f64270 */
[----:B------:R-:W-:-:S03]  /*9b10*/  FMNMX.FTZ R14, R27, R14, !PT ;  /* 0x0000000e1b0e7209 */ /* 0x000fc60007810000 */
[----:B------:R-:W3:Y:S01]  /*9b20*/  MUFU.TANH R37, R37 ;  /* 0x0000002500257308 */ /* 0x000ee20000002400 */
[----:B----4-:R-:W-:-:S04]  /*9b30*/  FSEL R157, R36, -INF , P2 ;  /* 0xff800000249d7808 */ /* 0x010fc80001000000 */
[----:B------:R-:W-:-:S03]  /*9b40*/  FMNMX.FTZ R7, R157, R28, !PT ;  /* 0x0000001c9d077209 */ /* 0x000fc60007810000 */
[----:B------:R-:W4:Y:S01]  /*9b50*/  MUFU.TANH R35, R35 ;  /* 0x0000002300237308 */ /* 0x000f220000002400 */
[----:B-----5:R-:W-:Y:S02]  /*9b60*/  FSEL R161, R34, -INF , P4 ;  /* 0xff80000022a17808 */ /* 0x020fe40002000000 */
[----:B------:R-:W-:Y:S02]  /*9b70*/  ISETP.GT.AND P4, PT, R6, 0x20, PT ;  /* 0x000000200600780c */ /* 0x000fe40003f84270 */
[----:B------:R-:W-:-:S03]  /*9b80*/  FMNMX.FTZ R14, R161, R14, !PT ;  /* 0x0000000ea10e7209 */ /* 0x000fc60007810000 */
[----:B------:R-:W5:Y:S01]  /*9b90*/  MUFU.TANH R40, R40 ;  /* 0x0000002800287308 */ /* 0x000f620000002400 */
[----:B---3--:R-:W-:-:S04]  /*9ba0*/  FSEL R164, R37, -INF , P3 ;  /* 0xff80000025a47808 */ /* 0x008fc80001800000 */
[----:B------:R-:W-:-:S03]  /*9bb0*/  FMNMX.FTZ R7, R164, R7, !PT ;  /* 0x00000007a4077209 */ /* 0x000fc60007810000 */
        /* <DEDUP_REMOVED lines=14> */
[----:B------:R0:W4:Y:S01]  /*9ca0*/  MUFU.TANH R21, R42 ;  /* 0x0000002a00157308 */ /* 0x0001220000002400 */
[----:B-----5:R-:W-:Y:S02]  /*9cb0*/  FSEL R177, R39, -INF , P3 ;  /* 0xff80000027b17808 */ /* 0x020fe40001800000 */
[----:B------:R-:W-:Y:S02]  /*9cc0*/  ISETP.GT.AND P3, PT, R6, 0x29, PT ;  /* 0x000000290600780c */ /* 0x000fe40003f64270 */
[----:B------:R-:W-:-:S03]  /*9cd0*/  FMNMX.FTZ R14, R177, R14, !PT ;  /* 0x0000000eb10e7209 */ /* 0x000fc60007810000 */
[----:B------:R-:W5:Y:S01]  /*9ce0*/  MUFU.TANH R45, R45 ;  /* 0x0000002d002d7308 */ /* 0x000f620000002400 */
[----:B---3--:R-:W-:Y:S02]  /*9cf0*/  FSEL R156, R44, -INF , P2 ;  /* 0xff8000002c9c7808 */ /* 0x008fe40001000000 */
[----:B0-----:R-:W-:Y:S02]  /*9d00*/  SHF.R.U32.HI R42, RZ, 0x7, R72 ;  /* 0x00000007ff2a7819 */ /* 0x001fe40000011648 */
[----:B------:R-:W-:Y:S02]  /*9d10*/  FMNMX.FTZ R7, R156, R7, !PT ;  /* 0x000000079c077209 */ /* 0x000fe40007810000 */
[----:B------:R-:W-:Y:S01]  /*9d20*/  IADD3 R168, -R42, 0xb, RZ ;  /* 0x0000000b2aa87810 */ /* 0x000fe20007ffe1ff */
[----:B------:R-:W0:Y:S01]  /*9d30*/  MUFU.TANH R43, R43 ;  /* 0x0000002b002b7308 */ /* 0x000e220000002400 */
[----:B----4-:R-:W-:Y:S02]  /*9d40*/  FSEL R21, R21, -INF , P4 ;  /* 0xff80000015157808 */ /* 0x010fe40002000000 */
[----:B------:R-:W-:-:S02]  /*9d50*/  ISETP.GT.AND P4, PT, R6, 0x30, PT ;  /* 0x000000300600780c */ /* 0x000fc40003f84270 */
[----:B------:R-:W-:-:S03]  /*9d60*/  FMNMX.FTZ R14, R21, R14, !PT ;  /* 0x0000000e150e7209 */ /* 0x000fc60007810000 */
[----:B------:R-:W3:Y:S01]  /*9d70*/  MUFU.TANH R48, R48 ;  /* 0x0000003000307308 */ /* 0x000ee20000002400 */
[----:B-----5:R-:W-:-:S04]  /*9d80*/  FSEL R170, R45, -INF , P3 ;  /* 0xff8000002daa7808 */ /* 0x020fc80001800000 */
[----:B------:R-:W-:-:S03]  /*9d90*/  FMNMX.FTZ R28, R170, R7, !PT ;  /* 0x00000007aa1c7209 */ /* 0x000fc60007810000 */
[----:B------:R-:W4:Y:S01]  /*9da0*/  MUFU.TANH R46, R46 ;  /* 0x0000002e002e7308 */ /* 0x000f220000002400 */
[----:B0-----:R-:W-:Y:S02]  /*9db0*/  FSEL R169, R43, -INF , P5 ;  /* 0xff8000002ba97808 */ /* 0x001fe40002800000 */
[----:B------:R-:W-:Y:S02]  /*9dc0*/  ISETP.GT.AND P5, PT, R6, 0x31, PT ;  /* 0x000000310600780c */ /* 0x000fe40003fa4270 */
[----:B------:R-:W-:-:S03]  /*9dd0*/  FMNMX.FTZ R7, R169, R14, !PT ;  /* 0x0000000ea9077209 */ /* 0x000fc60007810000 */
[----:B-1----:R-:W0:Y:S01]  /*9de0*/  MUFU.TANH R9, R49 ;  /* 0x0000003100097308 */ /* 0x002e220000002400 */
[----:B---3--:R-:W-:-:S04]  /*9df0*/  FSEL R3, R48, -INF , P4 ;  /* 0xff80000030037808 */ /* 0x008fc80002000000 */
[----:B------:R-:W-:-:S03]  /*9e00*/  FMNMX.FTZ R28, R3, R28, !PT ;  /* 0x0000001c031c7209 */ /* 0x000fc60007810000 */
[----:B------:R-:W1:Y:S01]  /*9e10*/  MUFU.TANH R47, R47 ;  /* 0x0000002f002f7308 */ /* 0x000e620000002400 */
[----:B----4-:R-:W-:Y:S02]  /*9e20*/  FSEL R166, R46, -INF , P2 ;  /* 0xff8000002ea67808 */ /* 0x010fe40001000000 */
[----:B------:R-:W-:Y:S02]  /*9e30*/  ISETP.GT.AND P2, PT, R6, 0x38, PT ;  /* 0x000000380600780c */ /* 0x000fe40003f44270 */
[----:B------:R-:W-:-:S03]  /*9e40*/  FMNMX.FTZ R14, R166, R7, !PT ;  /* 0x00000007a60e7209 */ /* 0x000fc60007810000 */
[----:B------:R-:W3:Y:S01]  /*9e50*/  MUFU.TANH R11, R52 ;  /* 0x00000034000b7308 */ /* 0x000ee20000002400 */
[----:B0-----:R-:W-:-:S04]  /*9e60*/  FSEL R9, R9, -INF , P5 ;  /* 0xff80000009097808 */ /* 0x001fc80002800000 */
[----:B------:R-:W-:-:S03]  /*9e70*/  FMNMX.FTZ R28, R9, R28, !PT ;  /* 0x0000001c091c7209 */ /* 0x000fc60007810000 */
[----:B------:R-:W0:Y:S01]  /*9e80*/  MUFU.TANH R50, R50 ;  /* 0x0000003200327308 */ /* 0x000e220000002400 */
[----:B-1----:R-:W-:Y:S02]  /*9e90*/  FSEL R171, R47, -INF , P3 ;  /* 0xff8000002fab7808 */ /* 0x002fe40001800000 */
[----:B------:R-:W-:Y:S02]  /*9ea0*/  ISETP.GT.AND P3, PT, R6, 0x39, PT ;  /* 0x000000390600780c */ /* 0x000fe40003f64270 */
[----:B------:R-:W-:-:S03]  /*9eb0*/  FMNMX.FTZ R7, R171, R14, !PT ;  /* 0x0000000eab077209 */ /* 0x000fc60007810000 */
[----:B------:R-:W1:Y:S01]  /*9ec0*/  MUFU.TANH R12, R53 ;  /* 0x00000035000c7308 */ /* 0x000e620000002400 */
[----:B---3--:R-:W-:-:S04]  /*9ed0*/  FSEL R11, R11, -INF , P2 ;  /* 0xff8000000b0b7808 */ /* 0x008fc80001000000 */
[----:B------:R-:W-:-:S03]  /*9ee0*/  FMNMX.FTZ R15, R11, R28, !PT ;  /* 0x0000001c0b0f7209 */ /* 0x000fc60007810000 */
[----:B------:R-:W3:Y:S01]  /*9ef0*/  MUFU.TANH R8, R51 ;  /* 0x0000003300087308 */ /* 0x000ee20000002400 */
[----:B0-----:R-:W-:Y:S02]  /*9f00*/  FSEL R176, R50, -INF , P4 ;  /* 0xff80000032b07808 */ /* 0x001fe40002000000 */
[----:B------:R-:W-:Y:S02]  /*9f10*/  ISETP.GT.AND P4, PT, R6, 0x40, PT ;  /* 0x000000400600780c */ /* 0x000fe40003f84270 */
[----:B------:R-:W-:-:S03]  /*9f20*/  FMNMX.FTZ R7, R176, R7, !PT ;  /* 0x00000007b0077209 */ /* 0x000fc60007810000 */
[----:B------:R-:W0:Y:S01]  /*9f30*/  MUFU.TANH R56, R56 ;  /* 0x0000003800387308 */ /* 0x000e220000002400 */
[----:B-1----:R-:W-:-:S04]  /*9f40*/  FSEL R12, R12, -INF , P3 ;  /* 0xff8000000c0c7808 */ /* 0x002fc80001800000 */
[----:B------:R-:W-:-:S03]  /*9f50*/  FMNMX.FTZ R15, R12, R15, !PT ;  /* 0x0000000f0c0f7209 */ /* 0x000fc60007810000 */
[----:B------:R-:W1:Y:S01]  /*9f60*/  MUFU.TANH R10, R54 ;  /* 0x00000036000a7308 */ /* 0x000e620000002400 */
[----:B---3--:R-:W-:Y:S02]  /*9f70*/  FSEL R8, R8, -INF , P5 ;  /* 0xff80000008087808 */ /* 0x008fe40002800000 */
[----:B------:R-:W-:Y:S02]  /*9f80*/  ISETP.GT.AND P5, PT, R6, 0x41, PT ;  /* 0x000000410600780c */ /* 0x000fe40003fa4270 */
[----:B------:R-:W-:-:S03]  /*9f90*/  FMNMX.FTZ R7, R8, R7, !PT ;  /* 0x0000000708077209 */ /* 0x000fc60007810000 */
        /* <DEDUP_REMOVED lines=29> */
[----:B------:R-:W-:Y:S02]  /*a170*/  ISETP.GT.AND P3, PT, R6, 0x59, PT ;  /* 0x000000590600780c */ /* 0x000fe40003f64270 */
[----:B------:R-:W-:-:S03]  /*a180*/  FMNMX.FTZ R6, R10, R7, !PT ;  /* 0x000000070a067209 */ /* 0x000fc60007810000 */
[----:B------:R-:W0:Y:S01]  /*a190*/  MUFU.TANH R68, R68 ;  /* 0x0000004400447308 */ /* 0x000e220000002400 */
[----:B-1----:R-:W-:Y:S02]  /*a1a0*/  FSEL R190, R64, -INF , P4 ;  /* 0xff80000040be7808 */ /* 0x002fe40002000000 */
[----:B------:R-:W-:Y:S02]  /*a1b0*/  FMNMX.FTZ R7, R13, R6, !PT ;  /* 0x000000060d077209 */ /* 0x000fe40007810000 */
[----:B------:R-:W-:Y:S02]  /*a1c0*/  FMNMX.FTZ R28, R190, R15, !PT ;  /* 0x0000000fbe1c7209 */ /* 0x000fe40007810000 */
[----:B------:R-:W-:Y:S01]  /*a1d0*/  FMNMX.FTZ R6, R192, R7, !PT ;  /* 0x00000007c0067209 */ /* 0x000fe20007810000 */
[----:B------:R-:W1:Y:S01]  /*a1e0*/  MUFU.TANH R66, R66 ;  /* 0x0000004200427308 */ /* 0x000e620000002400 */
[----:B---3--:R-:W-:Y:S02]  /*a1f0*/  FSEL R187, R65, -INF , P5 ;  /* 0xff80000041bb7808 */ /* 0x008fe40002800000 */
[----:B------:R-:W-:-:S02]  /*a200*/  FMNMX.FTZ R6, R189, R6, !PT ;  /* 0x00000006bd067209 */ /* 0x000fc40007810000 */
[----:B------:R-:W-:-:S03]  /*a210*/  FMNMX.FTZ R7, R187, R28, !PT ;  /* 0x0000001cbb077209 */ /* 0x000fc60007810000 */
[----:B------:R-:W3:Y:S01]  /*a220*/  MUFU.TANH R14, R69 ;  /* 0x00000045000e7308 */ /* 0x000ee20000002400 */
[----:B0-----:R-:W-:-:S04]  /*a230*/  FSEL R182, R68, -INF , P2 ;  /* 0xff80000044b67808 */ /* 0x001fc80001000000 */
[----:B------:R-:W-:Y:S02]  /*a240*/  FMNMX.FTZ R15, R182, R7, !PT ;  /* 0x00000007b60f7209 */ /* 0x000fe40007810000 */
[----:B------:R-:W-:Y:S01]  /*a250*/  FMNMX.FTZ R7, R191, R6, !PT ;  /* 0x00000006bf077209 */ /* 0x000fe20007810000 */
[----:B------:R-:W0:Y:S01]  /*a260*/  MUFU.TANH R67, R67 ;  /* 0x0000004300437308 */ /* 0x000e220000002400 */
[----:B-1----:R-:W-:Y:S02]  /*a270*/  FSEL R181, R66, -INF , P4 ;  /* 0xff80000042b57808 */ /* 0x002fe40002000000 */
[----:B------:R-:W-:-:S04]  /*a280*/  FMNMX.FTZ R6, R188, R7, !PT ;  /* 0x00000007bc067209 */ /* 0x000fc80007810000 */
[----:B------:R-:W-:Y:S01]  /*a290*/  FMNMX.FTZ R7, R181, R6, !PT ;  /* 0x00000006b5077209 */ /* 0x000fe20007810000 */
[----:B------:R-:W1:Y:S01]  /*a2a0*/  MUFU.TANH R70, R70 ;  /* 0x0000004600467308 */ /* 0x000e620000002400 */
[----:B---3--:R-:W-:-:S04]  /*a2b0*/  FSEL R14, R14, -INF , P3 ;  /* 0xff8000000e0e7808 */ /* 0x008fc80001800000 */
[----:B------:R-:W-:-:S03]  /*a2c0*/  FMNMX.FTZ R15, R14, R15, !PT ;  /* 0x0000000f0e0f7209 */ /* 0x000fc60007810000 */
[----:B------:R-:W3:Y:S01]  /*a2d0*/  MUFU.TANH R71, R71 ;  /* 0x0000004700477308 */ /* 0x000ee20000002400 */
[----:B0-----:R-:W-:Y:S01]  /*a2e0*/  FSEL R180, R67, -INF , P5 ;  /* 0xff80000043b47808 */ /* 0x001fe20002800000 */
[----:B------:R-:W0:Y:S03]  /*a2f0*/  SHFL.BFLY PT, R30, R15, 0x2, 0x1f ;  /* 0x0c401f000f1e7f89 */ /* 0x000e2600000e0000 */
[----:B------:R-:W-:Y:S02]  /*a300*/  FMNMX.FTZ R6, R180, R7, !PT ;  /* 0x00000007b4067209 */ /* 0x000fe40007810000 */
[----:B-1----:R-:W-:-:S04]  /*a310*/  FSEL R179, R70, -INF , P2 ;  /* 0xff80000046b37808 */ /* 0x002fc80001000000 */
[----:B------:R-:W-:Y:S01]  /*a320*/  FMNMX.FTZ R7, R179, R6, !PT ;  /* 0x00000006b3077209 */ /* 0x000fe20007810000 */
[----:B------:R-:W-:Y:S01]  /*a330*/  IMAD.U32 R6, RZ, RZ, UR4 ;  /* 0x00000004ff067e24 */ /* 0x000fe2000f8e00ff */
[----:B---3--:R-:W-:-:S04]  /*a340*/  FSEL R178, R71, -INF , P3 ;  /* 0xff80000047b27808 */ /* 0x008fc80001800000 */
[----:B------:R-:W-:-:S05]  /*a350*/  FMNMX.FTZ R28, R178, R7, !PT ;  /* 0x00000007b21c7209 */ /* 0x000fca0007810000 */
[----:B------:R-:W1:Y:S01]  /*a360*/  SHFL.BFLY PT, R31, R28, 0x2, 0x1f ;  /* 0x0c401f001c1f7f89 */ /* 0x000e6200000e0000 */
[----:B0-----:R-:W-:-:S05]  /*a370*/  FMNMX.FTZ R30, R15, R30, !PT ;  /* 0x0000001e0f1e7209 */ /* 0x001fca0007810000 */
[----:B------:R-:W0:Y:S01]  /*a380*/  SHFL.BFLY PT, R7, R30, 0x1, 0x1f ;  /* 0x0c201f001e077f89 */ /* 0x000e2200000e0000 */
[----:B-1----:R-:W-:-:S05]  /*a390*/  FMNMX.FTZ R31, R28, R31, !PT ;  /* 0x0000001f1c1f7209 */ /* 0x002fca0007810000 */
[----:B------:R-:W1:Y:S01]  /*a3a0*/  SHFL.BFLY PT, R32, R31, 0x1, 0x1f ;  /* 0x0c201f001f207f89 */ /* 0x000e6200000e0000 */
[----:B0-----:R-:W-:Y:S01]  /*a3b0*/  FMNMX.FTZ R7, R30, R7, !PT ;  /* 0x000000071e077209 */ /* 0x001fe20007810000 */
[----:B------:R0:W-:Y:S06]  /*a3c0*/  BAR.ARV R168, 0x100 ;  /* 0x000400a80000751d */ /* 0x0001ec0000002000 */
[C---:B------:R-:W-:Y:S01]  /*a3d0*/  FMUL.FTZ R15, R7.reuse, R6 ;  /* 0x00000006070f7220 */ /* 0x040fe20000410000 */
[----:B------:R-:W-:-:S04]  /*a3e0*/  FSETP.NEU.FTZ.AND P2, PT, R7, -INF , PT ;  /* 0xff8000000700780b */ /* 0x000fc80003f5d000 */
[----:B------:R-:W-:-:S05]  /*a3f0*/  FSEL R15, R15, RZ, P2 ;  /* 0x000000ff0f0f7208 */ /* 0x000fca0001000000 */
[-CC-:B------:R-:W-:Y:S01]  /*a400*/  FFMA.FTZ R28, R20, R6.reuse, -R15.reuse ;  /* 0x00000006141c7223 */ /* 0x180fe2000001080f */
[-CC-:B------:R-:W-:Y:S01]  /*a410*/  FFMA.FTZ R24, R24, R6.reuse, -R15.reuse ;  /* 0x0000000618187223 */ /* 0x180fe2000001080f */
[-CC-:B------:R-:W-:Y:S01]  /*a420*/  FFMA.FTZ R172, R26, R6.reuse, -R15.reuse ;  /* 0x000000061aac7223 */ /* 0x180fe2000001080f */
[--C-:B------:R-:W-:Y:S01]  /*a430*/  FFMA.FTZ R4, R4, R6, -R15.reuse ;  /* 0x0000000604047223 */ /* 0x100fe2000001080f */
[----:B-1----:R-:W-:Y:S01]  /*a440*/  FMNMX.FTZ R167, R31, R32, !PT ;  /* 0x000000201fa77209 */ /* 0x002fe20007810000 */
[----:B------:R1:W-:Y:S01]  /*a450*/  MUFU.EX2 R33, R24 ;  /* 0x0000001800217308 */ /* 0x0003e20000000800 */
[-CC-:B------:R-:W-:Y:S01]  /*a460*/  FFMA.FTZ R160, R160, R6.reuse, -R15.reuse ;  /* 0x00000006a0a07223 */ /* 0x180fe2000001080f */
[-CC-:B------:R-:W-:Y:S01]  /*a470*/  FFMA.FTZ R3, R3, R6.reuse, -R15.reuse ;  /* 0x0000000603037223 */ /* 0x180fe2000001080f */
[C---:B------:R-:W-:Y:S01]  /*a480*/  FSETP.NEU.FTZ.AND P2, PT, R167.reuse, -INF , PT ;  /* 0xff800000a700780b */ /* 0x040fe20003f5d000 */
[-C--:B------:R-:W-:Y:S01]  /*a490*/  FMUL.FTZ R20, R167, R6.reuse ;  /* 0x00000006a7147220 */ /* 0x080fe20000410000 */
[-CC-:B------:R-:W-:Y:S01]  /*a4a0*/  FFMA.FTZ R11, R11, R6.reuse, -R15.reuse ;  /* 0x000000060b0b7223 */ /* 0x180fe2000001080f */
[-CC-:B------:R-:W-:Y:S01]  /*a4b0*/  FFMA.FTZ R12, R12, R6.reuse, -R15.reuse ;  /* 0x000000060c0c7223 */ /* 0x180fe2000001080f */
[----:B------:R-:W-:Y:S01]  /*a4c0*/  FFMA.FTZ R190, R190, R6, -R15 ;  /* 0x00000006bebe7223 */ /* 0x000fe2000001080f */
[----:B------:R3:W-:Y:S01]  /*a4d0*/  MUFU.EX2 R152, R4 ;  /* 0x0000000400987308 */ /* 0x0007e20000000800 */
[----:B------:R-:W-:Y:S01]  /*a4e0*/  FSEL R20, R20, RZ, P2 ;  /* 0x000000ff14147208 */ /* 0x000fe20001000000 */
[----:B-1----:R-:W-:-:S02]  /*a4f0*/  @!P1 VIADD R24, R0, 0x32440 ;  /* 0x0003244000189836 */ /* 0x002fc40000000000 */
[-CC-:B------:R-:W-:Y:S01]  /*a500*/  FFMA.FTZ R187, R187, R6.reuse, -R15.reuse ;  /* 0x00000006bbbb7223 */ /* 0x180fe2000001080f */
[-CC-:B------:R-:W-:Y:S01]  /*a510*/  FFMA.FTZ R182, R182, R6.reuse, -R15.reuse ;  /* 0x00000006b6b67223 */ /* 0x180fe2000001080f */
[-C--:B------:R-:W-:Y:S01]  /*a520*/  FFMA.FTZ R14, R14, R6.reuse, -R15 ;  /* 0x000000060e0e7223 */ /* 0x080fe2000001080f */
[-CC-:B------:R-:W-:Y:S01]  /*a530*/  FFMA.FTZ R26, R5, R6.reuse, -R20.reuse ;  /* 0x00000006051a7223 */ /* 0x180fe20000010814 */
[----:B------:R-:W-:Y:S02]  /*a540*/  IMAD.MOV.U32 R5, RZ, RZ, 0x40000040 ;  /* 0x40000040ff057424 */ /* 0x000fe400078e00ff */
[-CC-:B------:R-:W-:Y:S01]  /*a550*/  FFMA.FTZ R173, R29, R6.reuse, -R20.reuse ;  /* 0x000000061dad7223 */ /* 0x180fe20000010814 */
[-CC-:B------:R-:W-:Y:S01]  /*a560*/  FFMA.FTZ R174, R27, R6.reuse, -R20.reuse ;  /* 0x000000061bae7223 */ /* 0x180fe20000010814 */
[----:B------:R-:W-:Y:S01]  /*a570*/  FFMA.FTZ R30, R25, R6, -R20 ;  /* 0x00000006191e7223 */ /* 0x000fe20000010814 */
[----:B------:R-:W1:Y:S01]  /*a580*/  MUFU.EX2 R31, R28 ;  /* 0x0000001c001f7308 */ /* 0x000e620000000800 */
[----:B------:R-:W-:Y:S01]  /*a590*/  R2UR UR7, R5 ;  /* 0x00000000050772ca */ /* 0x000fe200000e0000 */
[----:B---3--:R-:W-:Y:S01]  /*a5a0*/  IMAD R4, R200, 0xc00, R216 ;  /* 0x00000c00c8047824 */ /* 0x008fe200078e02d8 */
[----:B------:R-:W-:Y:S01]  /*a5b0*/  @!P1 PRMT R5, RZ, 0x654, R24 ;  /* 0x00000654ff059816 */ /* 0x000fe20000000018 */
[----:B------:R-:W-:-:S02]  /*a5c0*/  IMAD.MOV.U32 R25, RZ, RZ, 0x40000040 ;  /* 0x40000040ff197424 */ /* 0x000fc400078e00ff */
[-CC-:B------:R-:W-:Y:S01]  /*a5d0*/  FFMA.FTZ R163, R163, R6.reuse, -R20.reuse ;  /* 0x00000006a3a37223 */ /* 0x180fe20000010814 */
[C---:B------:R-:W-:Y:S01]  /*a5e0*/  VIADD R24, R4.reuse, 0x80 ;  /* 0x0000008004187836 */ /* 0x040fe20000000000 */
[----:B------:R3:W-:Y:S01]  /*a5f0*/  @!P1 SYNCS.ARRIVE.TRANS64.RED.A1T0 RZ, [R5+URZ], RZ ;  /* 0x000000ff05ff99a7 */ /* 0x0007e2000810043f */
[----:B------:R2:W-:Y:S01]  /*a600*/  BAR.SYNC.DEFER_BLOCKING R175, 0x100 ;  /* 0x000400af0000751d */ /* 0x0005e20000010000 */
[----:B------:R-:W-:Y:S01]  /*a610*/  R2UR UR6, R4 ;  /* 0x00000000040672ca */ /* 0x000fe200000e0000 */
[-CC-:B------:R-:W-:Y:S01]  /*a620*/  FFMA.FTZ R169, R169, R6.reuse, -R20.reuse ;  /* 0x00000006a9a97223 */ /* 0x180fe20000010814 */
[----:B------:R-:W-:Y:S01]  /*a630*/  R2UR UR10, R24 ;  /* 0x00000000180a72ca */ /* 0x000fe200000e0000 */
[-CC-:B------:R-:W-:Y:S01]  /*a640*/  FFMA.FTZ R166, R166, R6.reuse, -R20.reuse ;  /* 0x00000006a6a67223 */ /* 0x180fe20000010814 */
[----:B------:R-:W-:Y:S01]  /*a650*/  R2UR UR11, R25 ;  /* 0x00000000190b72ca */ /* 0x000fe200000e0000 */
[----:B------:R-:W-:Y:S01]  /*a660*/  MUFU.EX2 R26, R26 ;  /* 0x0000001a001a7308 */ /* 0x000fe20000000800 */
[-C--:B---3--:R-:W-:Y:S01]  /*a670*/  FFMA.FTZ R5, R177, R6.reuse, -R20 ;  /* 0x00000006b1057223 */ /* 0x088fe20000010814 */
[----:B--2---:R-:W-:Y:S01]  /*a680*/  FFMA.FTZ R175, R165, R6, -R15 ;  /* 0x00000006a5af7223 */ /* 0x004fe2000001080f */
[----:B-1----:R-:W-:Y:S01]  /*a690*/  FADD.FTZ R24, R152, R31 ;  /* 0x0000001f98187221 */ /* 0x002fe20000010000 */
[----:B------:R-:W-:Y:S01]  /*a6a0*/  F2FP.BF16.F32.PACK_AB R152, R31, R152 ;  /* 0x000000981f98723e */ /* 0x000fe200000010ff */
[-CC-:B------:R-:W-:Y:S01]  /*a6b0*/  FFMA.FTZ R165, R162, R6.reuse, -R15.reuse ;  /* 0x00000006a2a57223 */ /* 0x180fe2000001080f */
[-CC-:B------:R-:W-:Y:S01]  /*a6c0*/  FFMA.FTZ R162, R157, R6.reuse, -R15.reuse ;  /* 0x000000069da27223 */ /* 0x180fe2000001080f */
[----:B------:R-:W-:Y:S01]  /*a6d0*/  FADD.FTZ R193, R33, R24 ;  /* 0x0000001821c17221 */ /* 0x000fe20000010000 */
        /* <DEDUP_REMOVED lines=10> */
[-C--:B------:R-:W-:Y:S01]  /*a780*/  FFMA.FTZ R171, R9, R6.reuse, -R15 ;  /* 0x0000000609ab7223 */ /* 0x080fe2000001080f */
[-CC-:B------:R-:W-:Y:S01]  /*a790*/  FFMA.FTZ R176, R176, R6.reuse, -R20.reuse ;  /* 0x00000006b0b07223 */ /* 0x180fe20000010814 */
[-CC-:B------:R-:W-:Y:S01]  /*a7a0*/  FFMA.FTZ R177, R8, R6.reuse, -R20.reuse ;  /* 0x0000000608b17223 */ /* 0x180fe20000010814 */
[-CC-:B------:R-:W-:Y:S01]  /*a7b0*/  FFMA.FTZ R10, R10, R6.reuse, -R20.reuse ;  /* 0x000000060a0a7223 */ /* 0x180fe20000010814 */
[----:B------:R-:W-:Y:S01]  /*a7c0*/  FFMA.FTZ R13, R13, R6, -R20 ;  /* 0x000000060d0d7223 */ /* 0x000fe20000010814 */
[----:B------:R-:W-:Y:S01]  /*a7d0*/  VIADD R8, R4, 0x180 ;  /* 0x0000018004087836 */ /* 0x000fe20000000000 */
[----:B------:R-:W3:Y:S01]  /*a7e0*/  MUFU.EX2 R173, R173 ;  /* 0x000000ad00ad7308 */ /* 0x000ee20000000800 */
[----:B-1----:R-:W-:Y:S01]  /*a7f0*/  FADD.FTZ R194, R26, R153 ;  /* 0x000000991ac27221 */ /* 0x002fe20000010000 */
[----:B------:R-:W-:Y:S01]  /*a800*/  F2FP.BF16.F32.PACK_AB R153, R153, R26 ;  /* 0x0000001a9999723e */ /* 0x000fe200000010ff */
[----:B------:R-:W-:-:S02]  /*a810*/  IMAD.MOV.U32 R9, RZ, RZ, 0x40000040 ;  /* 0x40000040ff097424 */ /* 0x000fc400078e00ff */
[-CC-:B------:R-:W-:Y:S01]  /*a820*/  FFMA.FTZ R181, R181, R6.reuse, -R20.reuse ;  /* 0x00000006b5b57223 */ /* 0x180fe20000010814 */
[-CC-:B------:R-:W-:Y:S01]  /*a830*/  FFMA.FTZ R180, R180, R6.reuse, -R20.reuse ;  /* 0x00000006b4b47223 */ /* 0x180fe20000010814 */
[-C--:B------:R-:W-:Y:S01]  /*a840*/  FFMA.FTZ R179, R179, R6.reuse, -R20 ;  /* 0x00000006b3b37223 */ /* 0x080fe20000010814 */
[----:B------:R-:W-:Y:S01]  /*a850*/  ISETP.GE.AND P2, PT, R195, 0x61, PT ;  /* 0x00000061c300780c */ /* 0x000fe20003f46270 */
[----:B------:R-:W1:Y:S01]  /*a860*/  MUFU.EX2 R174, R174 ;  /* 0x000000ae00ae7308 */ /* 0x000e620000000800 */
[C---:B--2---:R-:W-:Y:S01]  /*a870*/  F2FP.BF16.F32.PACK_AB R154, R172.reuse, R33 ;  /* 0x00000021ac9a723e */ /* 0x044fe200000010ff */
[----:B------:R-:W-:Y:S01]  /*a880*/  FADD.FTZ R193, R172, R193 ;  /* 0x000000c1acc17221 */ /* 0x000fe20000010000 */
[----:B------:R-:W-:Y:S01]  /*a890*/  FFMA.FTZ R172, R184, R6, -R15 ;  /* 0x00000006b8ac7223 */ /* 0x000fe2000001080f */
[----:B------:R-:W-:-:S04]  /*a8a0*/  @!P1 VIADD R0, R0, 0x32460 ;  /* 0x0003246000009836 */ /* 0x000fc80000000000 */
[----:B------:R-:W2:Y:S01]  /*a8b0*/  MUFU.EX2 R175, R175 ;  /* 0x000000af00af7308 */ /* 0x000ea20000000800 */
[----:B---3--:R-:W-:Y:S01]  /*a8c0*/  FADD.FTZ R194, R173, R194 ;  /* 0x000000c2adc27221 */ /* 0x008fe20000010000 */
[----:B------:R-:W-:-:S06]  /*a8d0*/  @!P1 PRMT R0, RZ, 0x654, R0 ;  /* 0x00000654ff009816 */ /* 0x000fcc0000000000 */
[----:B------:R-:W3:Y:S01]  /*a8e0*/  MUFU.EX2 R165, R165 ;  /* 0x000000a500a57308 */ /* 0x000ee20000000800 */
[C---:B-1----:R-:W-:Y:S01]  /*a8f0*/  F2FP.BF16.F32.PACK_AB R155, R174.reuse, R173 ;  /* 0x000000adae9b723e */ /* 0x042fe200000010ff */
[----:B------:R-:W-:Y:S01]  /*a900*/  FADD.FTZ R194, R174, R194 ;  /* 0x000000c2aec27221 */ /* 0x000fe20000010000 */
[-C--:B------:R-:W-:Y:S01]  /*a910*/  FFMA.FTZ R173, R183, R6.reuse, -R15 ;  /* 0x00000006b7ad7223 */ /* 0x080fe2000001080f */
[-CC-:B------:R-:W-:Y:S01]  /*a920*/  FFMA.FTZ R174, R192, R6.reuse, -R20.reuse ;  /* 0x00000006c0ae7223 */ /* 0x180fe20000010814 */
[----:B------:R-:W-:Y:S01]  /*a930*/  WARPGROUP.ARRIVE ;  /* 0x00000000000079c5 */ /* 0x000fe20000000000 */
[----:B------:R-:W-:Y:S02]  /*a940*/  FFMA.FTZ R183, R191, R6, -R20 ;  /* 0x00000006bfb77223 */ /* 0x000fe40000010814 */
[----:B------:R-:W1:Y:S01]  /*a950*/  MUFU.EX2 R162, R162 ;  /* 0x000000a200a27308 */ /* 0x000e620000000800 */
[----:B--2---:R-:W-:Y:S02]  /*a960*/  FADD.FTZ R193, R175, R193 ;  /* 0x000000c1afc17221 */ /* 0x004fe40000010000 */
[----:B------:R-:W-:Y:S05]  /*a970*/  HGMMA.64x256x16.F32.BF16 R24, R152, gdesc[UR4].tnspB, RZ, !UPT, gsb0 ;  /* 0x43e0000498187df0 */ /* 0x000fea000c0018ff */
[----:B------:R-:W2:Y:S01]  /*a980*/  MUFU.EX2 R157, R157 ;  /* 0x0000009d009d7308 */ /* 0x000ea20000000800 */
[----:B---3--:R-:W-:-:S07]  /*a990*/  FADD.FTZ R193, R165, R193 ;  /* 0x000000c1a5c17221 */ /* 0x008fce0000010000 */
[----:B------:R-:W3:Y:S01]  /*a9a0*/  MUFU.EX2 R164, R164 ;  /* 0x000000a400a47308 */ /* 0x000ee20000000800 */
[----:B-1----:R-:W-:-:S07]  /*a9b0*/  FADD.FTZ R193, R162, R193 ;  /* 0x000000c1a2c17221 */ /* 0x002fce0000010000 */
[----:B------:R-:W1:Y:S01]  /*a9c0*/  MUFU.EX2 R163, R163 ;  /* 0x000000a300a37308 */ /* 0x000e620000000800 */
[----:B--2---:R-:W-:-:S07]  /*a9d0*/  FADD.FTZ R193, R157, R193 ;  /* 0x000000c19dc17221 */ /* 0x004fce0000010000 */
        /* <DEDUP_REMOVED lines=10> */
[----:B------:R-:W-:Y:S01]  /*aa80*/  MUFU.EX2 R156, R156 ;  /* 0x0000009c009c7308 */ /* 0x000fe20000000800 */
[----:B--2---:R-:W-:-:S07]  /*aa90*/  FADD.FTZ R193, R160, R193 ;  /* 0x000000c1a0c17221 */ /* 0x004fce0000010000 */
[----:B------:R-:W1:Y:S01]  /*aaa0*/  MUFU.EX2 R170, R170 ;  /* 0x000000aa00aa7308 */ /* 0x000e620000000800 */
[----:B---3--:R-:W-:-:S07]  /*aab0*/  FADD.FTZ R193, R158, R193 ;  /* 0x000000c19ec17221 */ /* 0x008fce0000010000 */
[----:B------:R-:W2:Y:S08]  /*aac0*/  MUFU.EX2 R169, R169 ;  /* 0x000000a900a97308 */ /* 0x000eb00000000800 */
[----:B------:R-:W-:Y:S01]  /*aad0*/  MUFU.EX2 R166, R166 ;  /* 0x000000a600a67308 */ /* 0x000fe20000000800 */
[----:B-1----:R-:W-:-:S07]  /*aae0*/  FADD.FTZ R194, R170, R194 ;  /* 0x000000c2aac27221 */ /* 0x002fce0000010000 */
[----:B------:R-:W1:Y:S01]  /*aaf0*/  MUFU.EX2 R21, R21 ;  /* 0x0000001500157308 */ /* 0x000e620000000800 */
[----:B--2---:R-:W-:-:S07]  /*ab00*/  FADD.FTZ R194, R169, R194 ;  /* 0x000000c2a9c27221 */ /* 0x004fce0000010000 */
[----:B------:R-:W2:Y:S08]  /*ab10*/  MUFU.EX2 R3, R3 ;  /* 0x0000000300037308 */ /* 0x000eb00000000800 */
[----:B------:R-:W-:Y:S08]  /*ab20*/  MUFU.EX2 R171, R171 ;  /* 0x000000ab00ab7308 */ /* 0x000ff00000000800 */
[----:B------:R-:W-:Y:S08]  /*ab30*/  MUFU.EX2 R11, R11 ;  /* 0x0000000b000b7308 */ /* 0x000ff00000000800 */
[----:B------:R-:W-:Y:S08]  /*ab40*/  MUFU.EX2 R12, R12 ;  /* 0x0000000c000c7308 */ /* 0x000ff00000000800 */
[----:B------:R-:W3:Y:S08]  /*ab50*/  MUFU.EX2 R176, R176 ;  /* 0x000000b000b07308 */ /* 0x000ef00000000800 */
[----:B------:R-:W4:Y:S08]  /*ab60*/  MUFU.EX2 R177, R177 ;  /* 0x000000b100b17308 */ /* 0x000f300000000800 */
[----:B------:R-:W5:Y:S08]  /*ab70*/  MUFU.EX2 R10, R10 ;  /* 0x0000000a000a7308 */ /* 0x000f700000000800 */
[----:B------:R-:W0:Y:S08]  /*ab80*/  MUFU.EX2 R13, R13 ;  /* 0x0000000d000d7308 */ /* 0x000e300000000800 */
        /* <DEDUP_REMOVED lines=12> */
[----:B------:R-:W-:Y:S01]  /*ac50*/  F2FP.BF16.F32.PACK_AB R152, R165, R175 ;  /* 0x000000afa598723e */ /* 0x000fe200000010ff */
[--C-:B------:R-:W-:Y:S01]  /*ac60*/  FFMA.FTZ R175, R189, R6, -R20.reuse ;  /* 0x00000006bdaf7223 */ /* 0x100fe20000010814 */
[----:B------:R-:W-:Y:S01]  /*ac70*/  F2FP.BF16.F32.PACK_AB R153, R163, R164 ;  /* 0x000000a4a399723e */ /* 0x000fe200000010ff */
[--C-:B------:R-:W-:Y:S01]  /*ac80*/  FFMA.FTZ R164, R188, R6, -R20.reuse ;  /* 0x00000006bca47223 */ /* 0x100fe20000010814 */
[----:B------:R-:W-:Y:S01]  /*ac90*/  F2FP.BF16.F32.PACK_AB R154, R157, R162 ;  /* 0x000000a29d9a723e */ /* 0x000fe200000010ff */
[----:B------:R-:W-:Y:S01]  /*aca0*/  FFMA.FTZ R20, R178, R6, -R20 ;  /* 0x00000006b2147223 */ /* 0x000fe20000010814 */
[----:B------:R-:W-:Y:S01]  /*acb0*/  F2FP.BF16.F32.PACK_AB R155, R5, R161 ;  /* 0x000000a1059b723e */ /* 0x000fe200000010ff */
[----:B------:R-:W-:Y:S01]  /*acc0*/  MUFU.EX2 R175, R175 ;  /* 0x000000af00af7308 */ /* 0x000fe20000000800 */
[----:B------:R-:W-:Y:S02]  /*acd0*/  IMAD.MOV.U32 R5, RZ, RZ, 0x40000040 ;  /* 0x40000040ff057424 */ /* 0x000fe400078e00ff */
[----:B------:R-:W-:-:S05]  /*ace0*/  WARPGROUP.ARRIVE ;  /* 0x00000000000079c5 */ /* 0x000fca0000000000 */
[----:B------:R-:W-:Y:S01]  /*acf0*/  MUFU.EX2 R164, R164 ;  /* 0x000000a400a47308 */ /* 0x000fe20000000800 */
[----:B------:R-:W-:Y:S07]  /*ad00*/  HGMMA.64x256x16.F32.BF16 R24, R152, gdesc[UR8].tnspB, R24, gsb0 ;  /* 0x43e0000898187df0 */ /* 0x000fee0008001818 */
[----:B------:R-:W-:Y:S01]  /*ad10*/  MUFU.EX2 R20, R20 ;  /* 0x0000001400147308 */ /* 0x000fe20000000800 */
[----:B------:R-:W-:Y:S02]  /*ad20*/  WARPGROUP.DEPBAR.LE gsb0, 0x0 ;  /* 0x00008000000079c5 */ /* 0x000fe40000010000 */
[----:B------:R-:W-:Y:S01]  /*ad30*/  VIADD R152, R4, 0x100 ;  /* 0x0000010004987836 */ /* 0x000fe20000000000 */
[----:B------:R-:W-:Y:S01]  /*ad40*/  F2FP.BF16.F32.PACK_AB R154, R156, R158 ;  /* 0x0000009e9c9a723e */ /* 0x000fe200000010ff */
[----:B------:R-:W-:Y:S01]  /*ad50*/  IMAD.MOV.U32 R153, RZ, RZ, 0x40000040 ;  /* 0x40000040ff997424 */ /* 0x000fe200078e00ff */
[----:B-1----:R-:W-:Y:S01]  /*ad60*/  F2FP.BF16.F32.PACK_AB R155, R21, R166 ;  /* 0x000000a6159b723e */ /* 0x002fe200000010ff */
[----:B------:R-:W-:Y:S01]  /*ad70*/  FADD.FTZ R166, R166, R194 ;  /* 0x000000c2a6a67221 */ /* 0x000fe20000010000 */
[----:B------:R-:W-:Y:S01]  /*ad80*/  R2UR UR6, R152 ;  /* 0x00000000980672ca */ /* 0x000fe200000e0000 */
[----:B------:R-:W-:Y:S01]  /*ad90*/  FADD.FTZ R156, R156, R193 ;  /* 0x000000c19c9c7221 */ /* 0x000fe20000010000 */
[----:B------:R-:W-:Y:S01]  /*ada0*/  R2UR UR7, R153 ;  /* 0x00000000990772ca */ /* 0x000fe200000e0000 */
[----:B------:R-:W-:Y:S01]  /*adb0*/  FADD.FTZ R166, R21, R166 ;  /* 0x000000a615a67221 */ /* 0x000fe20000010000 */
[----:B------:R-:W-:Y:S01]  /*adc0*/  F2FP.BF16.F32.PACK_AB R152, R160, R159 ;  /* 0x0000009fa098723e */ /* 0x000fe200000010ff */
[----:B--2---:R-:W-:Y:S01]  /*add0*/  FADD.FTZ R156, R3, R156 ;  /* 0x0000009c039c7221 */ /* 0x004fe20000010000 */
[----:B------:R-:W-:Y:S01]  /*ade0*/  F2FP.BF16.F32.PACK_AB R153, R169, R170 ;  /* 0x000000aaa999723e */ /* 0x000fe200000010ff */
[----:B---3--:R-:W-:-:S02]  /*adf0*/  FADD.FTZ R166, R176, R166 ;  /* 0x000000a6b0a67221 */ /* 0x008fc40000010000 */
[----:B------:R-:W-:Y:S01]  /*ae00*/  FADD.FTZ R156, R171, R156 ;  /* 0x0000009cab9c7221 */ /* 0x000fe20000010000 */
[----:B------:R-:W-:Y:S01]  /*ae10*/  WARPGROUP.ARRIVE ;  /* 0x00000000000079c5 */ /* 0x000fe20000000000 */
[----:B----4-:R-:W-:Y:S02]  /*ae20*/  FADD.FTZ R166, R177, R166 ;  /* 0x000000a6b1a67221 */ /* 0x010fe40000010000 */
[----:B------:R-:W-:Y:S02]  /*ae30*/  FADD.FTZ R156, R11, R156 ;  /* 0x0000009c0b9c7221 */ /* 0x000fe40000010000 */
[----:B-----5:R-:W-:Y:S01]  /*ae40*/  FADD.FTZ R166, R10, R166 ;  /* 0x000000a60aa67221 */ /* 0x020fe20000010000 */
[----:B------:R-:W-:Y:S01]  /*ae50*/  HGMMA.64x256x16.F32.BF16 R24, R152, gdesc[UR4].tnspB, R24, gsb0 ;  /* 0x43e0000498187df0 */ /* 0x000fe20008001818 */
[----:B------:R-:W-:Y:S01]  /*ae60*/  R2UR UR6, R8 ;  /* 0x00000000080672ca */ /* 0x000fe200000e0000 */
[----:B------:R-:W-:Y:S01]  /*ae70*/  VIADD R8, R4, 0x200 ;  /* 0x0000020004087836 */ /* 0x000fe20000000000 */
[----:B------:R-:W-:Y:S01]  /*ae80*/  R2UR UR7, R9 ;  /* 0x00000000090772ca */ /* 0x000fe200000e0000 */
[----:B------:R-:W-:-:S02]  /*ae90*/  IMAD.MOV.U32 R9, RZ, RZ, 0x40000040 ;  /* 0x40000040ff097424 */ /* 0x000fc400078e00ff */
[----:B------:R-:W-:Y:S01]  /*aea0*/  VIADD R4, R4, 0x280 ;  /* 0x0000028004047836 */ /* 0x000fe20000000000 */
[----:B------:R-:W-:Y:S02]  /*aeb0*/  WARPGROUP.DEPBAR.LE gsb0, 0x0 ;  /* 0x00008000000079c5 */ /* 0x000fe40000010000 */
[----:B------:R-:W-:Y:S01]  /*aec0*/  F2FP.BF16.F32.PACK_AB R152, R171, R3 ;  /* 0x00000003ab98723e */ /* 0x000fe200000010ff */
[C---:B------:R-:W-:Y:S01]  /*aed0*/  FADD.FTZ R3, R12.reuse, R156 ;  /* 0x0000009c0c037221 */ /* 0x040fe20000010000 */
[----:B------:R-:W-:Y:S02]  /*aee0*/  F2FP.BF16.F32.PACK_AB R153, R177, R176 ;  /* 0x000000b0b199723e */ /* 0x000fe400000010ff */
[----:B------:R-:W-:Y:S02]  /*aef0*/  F2FP.BF16.F32.PACK_AB R154, R12, R11 ;  /* 0x0000000b0c9a723e */ /* 0x000fe400000010ff */
[C---:B0-----:R-:W-:Y:S01]  /*af00*/  F2FP.BF16.F32.PACK_AB R155, R13.reuse, R10 ;  /* 0x0000000a0d9b723e */ /* 0x041fe200000010ff */
[----:B------:R-:W-:-:S03]  /*af10*/  FADD.FTZ R13, R13, R166 ;  /* 0x000000a60d0d7221 */ /* 0x000fc60000010000 */
[----:B------:R-:W-:-:S09]  /*af20*/  WARPGROUP.ARRIVE ;  /* 0x00000000000079c5 */ /* 0x000fd20000000000 */
[----:B------:R-:W-:Y:S01]  /*af30*/  HGMMA.64x256x16.F32.BF16 R24, R152, gdesc[UR4].tnspB, R24, gsb0 ;  /* 0x43e0000498187df0 */ /* 0x000fe20008001818 */
[----:B------:R-:W-:Y:S01]  /*af40*/  R2UR UR6, R8 ;  /* 0x00000000080672ca */ /* 0x000fe200000e0000 */
[-CC-:B------:R-:W-:Y:S01]  /*af50*/  FFMA.FTZ R8, R186, R6.reuse, -R15.reuse ;  /* 0x00000006ba087223 */ /* 0x180fe2000001080f */
[----:B------:R-:W-:Y:S01]  /*af60*/  R2UR UR7, R9 ;  /* 0x00000000090772ca */ /* 0x000fe200000e0000 */
[----:B------:R-:W-:-:S04]  /*af70*/  FFMA.FTZ R9, R185, R6, -R15 ;  /* 0x00000006b9097223 */ /* 0x000fc8000001080f */
[----:B------:R-:W-:Y:S08]  /*af80*/  MUFU.EX2 R8, R8 ;  /* 0x0000000800087308 */ /* 0x000ff00000000800 */
[----:B------:R-:W0:Y:S01]  /*af90*/  MUFU.EX2 R9, R9 ;  /* 0x0000000900097308 */ /* 0x000e220000000800 */
[----:B------:R-:W-:Y:S02]  /*afa0*/  WARPGROUP.DEPBAR.LE gsb0, 0x0 ;  /* 0x00008000000079c5 */ /* 0x000fe40000010000 */
[----:B0-----:R-:W-:Y:S01]  /*afb0*/  F2FP.BF16.F32.PACK_AB R152, R9, R8 ;  /* 0x000000080998723e */ /* 0x001fe200000010ff */
        /* <DEDUP_REMOVED lines=11> */
[----:B------:R-:W-:Y:S01]  /*b070*/  FADD.FTZ R164, R164, R183 ;  /* 0x000000b7a4a47221 */ /* 0x000fe20000010000 */
[----:B------:R-:W-:Y:S01]  /*b080*/  HGMMA.64x256x16.F32.BF16 R24, R152, gdesc[UR4].tnspB, R24, gsb0 ;  /* 0x43e0000498187df0 */ /* 0x000fe20008001818 */
[----:B------:R-:W-:Y:S02]  /*b090*/  R2UR UR6, R4 ;  /* 0x00000000040672ca */ /* 0x000fe400000e0000 */
[----:B------:R-:W-:Y:S01]  /*b0a0*/  R2UR UR7, R5 ;  /* 0x00000000050772ca */ /* 0x000fe200000e0000 */
        /* <DEDUP_REMOVED lines=13> */
[----:B------:R-:W-:-:S07]  /*b180*/  FADD.FTZ R10, R20, R179 ;  /* 0x000000b3140a7221 */ /* 0x000fce0000010000 */
[----:B------:R-:W-:Y:S03]  /*b190*/  HGMMA.64x256x16.F32.BF16 R24, R152, gdesc[UR4].tnspB, R24, gsb0 ;  /* 0x43e0000498187df0 */ /* 0x000fe60008001818 */
[----:B------:R-:W-:Y:S02]  /*b1a0*/  WARPGROUP.DEPBAR.LE gsb0, 0x0 ;  /* 0x00008000000079c5 */ /* 0x000fe40000010000 */
[----:B------:R0:W-:Y:S01]  /*b1b0*/  @!P1 SYNCS.ARRIVE.TRANS64.RED.A1T0 RZ, [R0+URZ], RZ ;  /* 0x000000ff00ff99a7 */ /* 0x0001e2000810043f */
[----:B------:R-:W-:Y:S05]  /*b1c0*/  @!P2 BRA `(.L_x_10650) ;  /* 0x0000002c0098a947 */ /* 0x000fea0003800000 */
[----:B0-----:R-:W-:Y:S02]  /*b1d0*/  VIADD R0, R196, 0xfffffffe ;  /* 0xfffffffec4007836 */ /* 0x001fe40000000000 */
[----:B------:R-:W-:Y:S02]  /*b1e0*/  IMAD.MOV.U32 R4, RZ, RZ, R167 ;  /* 0x000000ffff047224 */ /* 0x000fe400078e00a7 */
[----:B------:R-:W-:-:S07]  /*b1f0*/  IMAD.MOV.U32 R5, RZ, RZ, R7 ;  /* 0x000000ffff057224 */ /* 0x000fce00078e0007 */
.L_x_10660:
        /* <DEDUP_REMOVED lines=10> */
.L_x_10651:
[----:B------:R-:W-:Y:S01]  /*b2a0*/  IMAD R3, R200, 0x8, R18 ;  /* 0x00000008c8037824 */ /* 0x000fe200078e0212 */
[----:B------:R-:W-:-:S04]  /*b2b0*/  SHF.L.U32 R6, R204, 0x1f, RZ ;  /* 0x0000001fcc067819 */ /* 0x000fc800000006ff */
[----:B------:R0:W1:Y:S01]  /*b2c0*/  SYNCS.PHASECHK.TRANS64.TRYWAIT P3, [R3+URZ+0x32430], R6 ;  /* 0x03243006030075a7 */ /* 0x000062000806017f */
[----:B------:R-:W-:Y:S05]  /*b2d0*/  @!P0 BRA `(.L_x_10652) ;  /* 0x0000000000048947 */ /* 0x000fea0003800000 */
[----:B------:R-:W-:Y:S01]  /*b2e0*/  BPT.TRAP 0x1 ;  /* 0x000000040000795c */ /* 0x000fe20000300000 */
.L_x_10652:
[----:B------:R-:W-:Y:S02]  /*b2f0*/  IMAD R14, R200, 0x300, R217 ;  /* 0x00000300c80e7824 */ /* 0x000fe400078e02d9 */
[----:B------:R-:W-:Y:S01]  /*b300*/  IMAD.MOV.U32 R15, RZ, RZ, 0x40000040 ;  /* 0x40000040ff0f7424 */ /* 0x000fe200078e00ff */
[----:B-1----:R-:W-:Y:S06]  /*b310*/  @P3 BRA `(.L_x_10653) ;  /* 0x0000000000083947 */ /* 0x002fec0003800000 */
[----:B------:R-:W1:Y:S02]  /*b320*/  SYNCS.PHASECHK.TRANS64.TRYWAIT P3, [R3+URZ+0x32430], R6 ;  /* 0x03243006030075a7 */ /* 0x000e64000806017f */
[----:B-1----:R-:W-:Y:S05]  /*b330*/  @!P3 BRA `(.L_x_10654) ;  /* 0x000000ec00e8b947 */ /* 0x002fea0003800000 */
.L_x_10653:
[----:B------:R-:W2:Y:S04]  /*b340*/  LDL.64 R152, [R1+0x70] ;  /* 0x0000700001987983 */ /* 0x000ea80000100a00 */
[----:B------:R-:W3:Y:S04]  /*b350*/  LDL.64 R208, [R1+0x68] ;  /* 0x0000680001d07983 */ /* 0x000ee80000100a00 */
[----:B------:R-:W4:Y:S01]  /*b360*/  LDL.64 R206, [R1+0x60] ;  /* 0x0000600001ce7983 */ /* 0x000f220000100a00 */
[----:B------:R-:W-:Y:S05]  /*b370*/  WARPSYNC.ALL ;  /* 0x0000000000007948 */ /* 0x000fea0003800000 */
[----:B------:R-:W5:Y:S01]  /*b380*/  LDL.64 R20, [R1+0x58] ;  /* 0x0000580001147983 */ /* 0x000f620000100a00 */
[C---:B------:R-:W-:Y:S01]  /*b390*/  R2UR UR18, R14.reuse ;  /* 0x000000000e1272ca */ /* 0x040fe200000e0000 */
[----:B------:R-:W-:Y:S01]  /*b3a0*/  VIADD R12, R14, 0x2 ;  /* 0x000000020e0c7836 */ /* 0x000fe20000000000 */
[----:B------:R-:W-:Y:S01]  /*b3b0*/  R2UR UR19, R15 ;  /* 0x000000000f1372ca */ /* 0x000fe200000e0000 */
[----:B------:R-:W-:-:S02]  /*b3c0*/  IMAD.MOV.U32 R13, RZ, RZ, 0x40000040 ;  /* 0x40000040ff0d7424 */ /* 0x000fc400078e00ff */
[----:B------:R-:W-:Y:S01]  /*b3d0*/  VIADD R8, R14, 0x4 ;  /* 0x000000040e087836 */ /* 0x000fe20000000000 */
[----:B------:R-:W-:Y:S01]  /*b3e0*/  R2UR UR14, R12 ;  /* 0x000000000c0e72ca */ /* 0x000fe200000e0000 */
[----:B------:R-:W-:Y:S01]  /*b3f0*/  IMAD.MOV.U32 R9, RZ, RZ, 0x40000040 ;  /* 0x40000040ff097424 */ /* 0x000fe200078e00ff */
[----:B------:R-:W-:Y:S01]  /*b400*/  R2UR UR15, R13 ;  /* 0x000000000d0f72ca */ /* 0x000fe200000e0000 */
[----:B------:R-:W-:Y:S01]  /*b410*/  VIADD R14, R14, 0x6 ;  /* 0x000000060e0e7836 */ /* 0x000fe20000000000 */
[----:B------:R-:W-:Y:S01]  /*b420*/  R2UR UR10, R8 ;  /* 0x00000000080a72ca */ /* 0x000fe200000e0000 */
[----:B------:R-:W-:Y:S01]  /*b430*/  IMAD.MOV.U32 R15, RZ, RZ, 0x40000040 ;  /* 0x40000040ff0f7424 */ /* 0x000fe200078e00ff */
[----:B------:R-:W-:Y:S02]  /*b440*/  R2UR UR11, R9 ;  /* 0x00000000090b72ca */ /* 0x000fe400000e0000 */
[----:B------:R-:W-:Y:S02]  /*b450*/  R2UR UR6, R14 ;  /* 0x000000000e0672ca */ /* 0x000fe400000e0000 */
[----:B------:R-:W-:-:S02]  /*b460*/  R2UR UR7, R15 ;  /* 0x000000000f0772ca */ /* 0x000fc400000e0000 */
[----:B--2---:R-:W-:Y:S02]  /*b470*/  R2UR UR16, R152 ;  /* 0x00000000981072ca */ /* 0x004fe400000e0000 */
[----:B------:R-:W-:Y:S02]  /*b480*/  R2UR UR17, R153 ;  /* 0x00000000991172ca */ /* 0x000fe400000e0000 */
[----:B------:R-:W-:Y:S01]  /*b490*/  WARPGROUP.ARRIVE ;  /* 0x00000000000079c5 */ /* 0x000fe20000000000 */
[----:B---3--:R-:W-:Y:S02]  /*b4a0*/  R2UR UR12, R208 ;  /* 0x00000000d00c72ca */ /* 0x008fe400000e0000 */
[----:B------:R-:W-:Y:S02]  /*b4b0*/  R2UR UR13, R209 ;  /* 0x00000000d10d72ca */ /* 0x000fe400000e0000 */
[----:B----4-:R-:W-:Y:S02]  /*b4c0*/  R2UR UR8, R206 ;  /* 0x00000000ce0872ca */ /* 0x010fe400000e0000 */
[----:B------:R-:W-:-:S02]  /*b4d0*/  R2UR UR9, R207 ;  /* 0x00000000cf0972ca */ /* 0x000fc400000e0000 */
[----:B-----5:R-:W-:Y:S02]  /*b4e0*/  R2UR UR4, R20 ;  /* 0x00000000140472ca */ /* 0x020fe400000e0000 */
[----:B------:R-:W-:Y:S01]  /*b4f0*/  HGMMA.64x96x16.F32.BF16 R152, gdesc[UR16], RZ, !UPT, gsb0 ;  /* 0x01600000109879f0 */ /* 0x000fe2000c0018ff */
[----:B------:R-:W-:Y:S02]  /*b500*/  R2UR UR5, R21 ;  /* 0x00000000150572ca */ /* 0x000fe400000e0000 */
        /* <DEDUP_REMOVED lines=12> */
.L_x_10655:
[----:B------:R2:W3:Y:S01]  /*b5d0*/  SYNCS.PHASECHK.TRANS64.TRYWAIT P3, [R3+URZ+0x32450], R6 ;  /* 0x03245006030075a7 */ /* 0x0004e2000806017f */
[----:B------:R-:W-:Y:S05]  /*b5e0*/  @!P0 BRA `(.L_x_10656) ;  /* 0x0000000000048947 */ /* 0x000fea0003800000 */
[----:B------:R-:W-:Y:S01]  /*b5f0*/  BPT.TRAP 0x1 ;  /* 0x000000040000795c */ /* 0x000fe20000300000 */
.L_x_10656:
[----:B------:R-:W-:Y:S04]  /*b600*/  BSSY B0, `(.L_x_10657) ;  /* 0x0000004000007945 */ /* 0x000fe80003800000 */
[----:B---3--:R-:W-:Y:S05]  /*b610*/  @P3 BRA `(.L_x_10658) ;  /* 0x0000000000083947 */ /* 0x008fea0003800000 */
[----:B------:R-:W3:Y:S02]  /*b620*/  SYNCS.PHASECHK.TRANS64.TRYWAIT P3, [R3+URZ+0x32450], R6 ;  /* 0x03245006030075a7 */ /* 0x000ee4000806017f */
[----:B---3--:R-:W-:Y:S05]  /*b630*/  @!P3 BRA `(.L_x_10659) ;  /* 0x000000ec003cb947 */ /* 0x008fea0003800000 */
.L_x_10658:
[----:B------:R-:W-:Y:S05]  /*b640*/  BSYNC B0 ;  /* 0x0000000000007941 */ /* 0x000fea0003800000 */
.L_x_10657:
[----:B------:R-:W-:Y:S05]  /*b650*/  WARPSYNC.ALL ;  /* 0x0000000000007948 */ /* 0x000fea0003800000 */
[----:B------:R-:W4:Y:S04]  /*b660*/  LDL.64 R206, [R1+0x50] ;  /* 0x0000500001ce7983 */ /* 0x000f280000100a00 */
[----:B------:R-:W5:Y:S04]  /*b670*/  LDL.64 R12, [R1+0x48] ;  /* 0x00004800010c7983 */ /* 0x000f680000100a00 */
[----:B------:R-:W5:Y:S01]  /*b680*/  LDL.64 R20, [R1+0x40] ;  /* 0x0000400001147983 */ /* 0x000f620000100a00 */
[----:B0123--:R-:W-:-:S02]  /*b690*/  IMAD R6, R200, 0xc00, R218 ;  /* 0x00000c00c8067824 */ /* 0x00ffc400078e02da */
[----:B------:R-:W-:Y:S01]  /*b6a0*/  IMAD.MOV.U32 R7, RZ, RZ, 0x40000040 ;  /* 0x40000040ff077424 */ /* 0x000fe200078e00ff */
[----:B------:R-:W2:Y:S01]  /*b6b0*/  LDL.64 R14, [R1+0x38] ;  /* 0x00003800010e7983 */ /* 0x000ea20000100a00 */
[----:B------:R-:W-:Y:S01]  /*b6c0*/  WARPGROUP.ARRIVE ;  /* 0x00000000000079c5 */ /* 0x000fe20000000000 */
[C---:B------:R-:W-:Y:S01]  /*b6d0*/  R2UR UR6, R6.reuse ;  /* 0x00000000060672ca */ /* 0x040fe200000e0000 */
[----:B------:R-:W-:Y:S01]  /*b6e0*/  VIADD R8, R6, 0x2 ;  /* 0x0000000206087836 */ /* 0x000fe20000000000 */
[----:B------:R-:W-:Y:S01]  /*b6f0*/  R2UR UR7, R7 ;  /* 0x00000000070772ca */ /* 0x000fe200000e0000 */
[----:B------:R-:W-:Y:S01]  /*b700*/  IMAD.MOV.U32 R9, RZ, RZ, 0x40000040 ;  /* 0x40000040ff097424 */ /* 0x000fe200078e00ff */
[----:B------:R-:W3:Y:S04]  /*b710*/  LDL.64 R210, [R1+0x28] ;  /* 0x0000280001d27983 */ /* 0x000ee80000100a00 */
[----:B------:R-:W3:Y:S01]  /*b720*/  LDL.64 R208, [R1+0x20] ;  /* 0x0000200001d07983 */ /* 0x000ee20000100a00 */
[----:B----4-:R-:W-:-:S02]  /*b730*/  R2UR UR4, R206 ;  /* 0x00000000ce0472ca */ /* 0x010fc400000e0000 */
[----:B------:R-:W-:Y:S02]  /*b740*/  R2UR UR5, R207 ;  /* 0x00000000cf0572ca */ /* 0x000fe400000e0000 */
[----:B------:R-:W4:Y:S11]  /*b750*/  LDL.64 R206, [R1+0x18] ;  /* 0x0000180001ce7983 */ /* 0x000f360000100a00 */
[----:B------:R-:W-:Y:S01]  /*b760*/  HGMMA.64x96x16.F32.BF16 R152, gdesc[UR4], R152, gsb0 ;  /* 0x01600000049879f0 */ /* 0x000fe20008001898 */
[----:B-----5:R-:W-:-:S02]  /*b770*/  R2UR UR4, R12 ;  /* 0x000000000c0472ca */ /* 0x020fc400000e0000 */
[----:B------:R-:W-:Y:S02]  /*b780*/  R2UR UR5, R13 ;  /* 0x000000000d0572ca */ /* 0x000fe400000e0000 */
[----:B------:R-:W5:Y:S01]  /*b790*/  LDL.64 R12, [R1+0x30] ;  /* 0x00003000010c7983 */ /* 0x000f620000100a00 */
[----:B------:R-:W-:Y:S02]  /*b7a0*/  R2UR UR6, R8 ;  /* 0x00000000080672ca */ /* 0x000fe400000e0000 */
[----:B------:R-:W-:Y:S01]  /*b7b0*/  R2UR UR7, R9 ;  /* 0x00000000090772ca */ /* 0x000fe200000e0000 */
[----:B------:R-:W-:Y:S02]  /*b7c0*/  VIADD R8, R6, 0x4 ;  /* 0x0000000406087836 */ /* 0x000fe40000000000 */
[----:B------:R-:W-:Y:S01]  /*b7d0*/  IMAD.MOV.U32 R9, RZ, RZ, 0x40000040 ;  /* 0x40000040ff097424 */ /* 0x000fe200078e00ff */
[----:B------:R-:W-:Y:S02]  /*b7e0*/  WARPGROUP.DEPBAR.LE gsb0, 0x0 ;  /* 0x00008000000079c5 */ /* 0x000fe40000010000 */
[----:B------:R-:W-:-:S07]  /*b7f0*/  WARPGROUP.ARRIVE ;  /* 0x00000000000079c5 */ /* 0x000fce0000000000 */
[----:B------:R-:W-:Y:S01]  /*b800*/  HGMMA.64x96x16.F32.BF16 R152, gdesc[UR4], R152, gsb0 ;  /* 0x01600000049879f0 */ /* 0x000fe20008001898 */
[----:B------:R-:W-:Y:S02]  /*b810*/  R2UR UR6, R8 ;  /* 0x00000000080672ca */ /* 0x000fe400000e0000 */
[----:B------:R-:W-:Y:S02]  /*b820*/  R2UR UR7, R9 ;  /* 0x00000000090772ca */ /* 0x000fe400000e0000 */
[----:B------:R-:W-:Y:S02]  /*b830*/  R2UR UR4, R20 ;  /* 0x00000000140472ca */ /* 0x000fe400000e0000 */
[----:B------:R-:W-:Y:S01]  /*b840*/  R2UR UR5, R21 ;  /* 0x00000000150572ca */ /* 0x000fe200000e0000 */
[----:B------:R-:W-:Y:S01]  /*b850*/  VIADD R8, R6, 0x6 ;  /* 0x0000000606087836 */ /* 0x000fe20000000000 */
[----:B------:R-:W4:Y:S01]  /*b860*/  LDL.64 R20, [R1+0x10] ;  /* 0x0000100001147983 */ /* 0x000f220000100a00 */
[----:B------:R-:W-:Y:S01]  /*b870*/  IMAD.MOV.U32 R9, RZ, RZ, 0x40000040 ;  /* 0x40000040ff097424 */ /* 0x000fe200078e00ff */
[----:B------:R-:W-:-:S02]  /*b880*/  WARPGROUP.DEPBAR.LE gsb0, 0x0 ;  /* 0x00008000000079c5 */ /* 0x000fc40000010000 */
[----:B------:R-:W-:-:S07]  /*b890*/  WARPGROUP.ARRIVE ;  /* 0x00000000000079c5 */ /* 0x000fce0000000000 */
[----:B------:R-:W-:Y:S01]  /*b8a0*/  HGMMA.64x96x16.F32.BF16 R152, gdesc[UR4], R152, gsb0 ;  /* 0x01600000049879f0 */ /* 0x000fe20008001898 */
[----:B------:R-:W-:Y:S02]  /*b8b0*/  R2UR UR6, R8 ;  /* 0x00000000080672ca */ /* 0x000fe400000e0000 */
[----:B------:R-:W-:Y:S02]  /*b8c0*/  R2UR UR7, R9 ;  /* 0x00000000090772ca */ /* 0x000fe400000e0000 */
[----:B--2---:R-:W-:Y:S02]  /*b8d0*/  R2UR UR4, R14 ;  /* 0x000000000e0472ca */ /* 0x004fe400000e0000 */
[----:B------:R-:W-:Y:S01]  /*b8e0*/  R2UR UR5, R15 ;  /* 0x000000000f0572ca */ /* 0x000fe200000e0000 */
[----:B------:R-:W-:Y:S01]  /*b8f0*/  VIADD R8, R6, 0x300 ;  /* 0x0000030006087836 */ /* 0x000fe20000000000 */
[----:B------:R-:W2:Y:S01]  /*b900*/  LDL.64 R14, [R1+0x8] ;  /* 0x00000800010e7983 */ /* 0x000ea20000100a00 */
        /* <DEDUP_REMOVED lines=8> */
[----:B------:R-:W-:Y:S01]  /*b990*/  VIADD R8, R6, 0x302 ;  /* 0x0000030206087836 */ /* 0x000fe20000000000 */
[----:B------:R-:W5:Y:S01]  /*b9a0*/  LDL.64 R12, [R1] ;  /* 0x00000000010c7983 */ /* 0x000f620000100a00 */
[----:B------:R-:W-:Y:S01]  /*b9b0*/  IMAD.MOV.U32 R9, RZ, RZ, 0x40000040 ;  /* 0x40000040ff097424 */ /* 0x000fe200078e00ff */
[----:B------:R-:W-:-:S02]  /*b9c0*/  WARPGROUP.DEPBAR.LE gsb0, 0x0 ;  /* 0x00008000000079c5 */ /* 0x000fc40000010000 */
[----:B------:R-:W-:-:S07]  /*b9d0*/  WARPGROUP.ARRIVE ;  /* 0x00000000000079c5 */ /* 0x000fce0000000000 */
[----:B------:R-:W-:Y:S01]  /*b9e0*/  HGMMA.64x96x16.F32.BF16 R152, gdesc[UR4], R152, gsb0 ;  /* 0x01600000049879f0 */ /* 0x000fe20008001898 */
        /* <DEDUP_REMOVED lines=96> */
[----:B------:R-:W-:Y:S03]  /*bff0*/  HGMMA.64x96x16.F32.BF16 R152, gdesc[UR4], R152, gsb0 ;  /* 0x01600000049879f0 */ /* 0x000fe60008001898 */
[----:B------:R-:W-:Y:S02]  /*c000*/  WARPGROUP.DEPBAR.LE gsb0, 0x0 ;  /* 0x00008000000079c5 */ /* 0x000fe40000010000 */
[----:B------:R-:W-:Y:S01]  /*c010*/  FMUL.FTZ R209, R152, UR38 ;  /* 0x0000002698d17c20 */ /* 0x000fe20008410000 */
[----:B------:R-:W-:Y:S01]  /*c020*/  FMUL.FTZ R208, R153, UR38 ;  /* 0x0000002699d07c20 */ /* 0x000fe20008410000 */
[----:B------:R-:W-:-:S04]  /*c030*/  FMUL.FTZ R207, R156, UR38 ;  /* 0x000000269ccf7c20 */ /* 0x000fc80008410000 */
[----:B------:R-:W0:Y:S01]  /*c040*/  MUFU.TANH R209, R209 ;  /* 0x000000d100d17308 */ /* 0x000e220000002400 */
[----:B------:R-:W-:Y:S01]  /*c050*/  FMUL.FTZ R206, R157, UR38 ;  /* 0x000000269dce7c20 */ /* 0x000fe20008410000 */
[----:B------:R-:W-:-:S06]  /*c060*/  FMUL.FTZ R8, R160, UR38 ;  /* 0x00000026a0087c20 */ /* 0x000fcc0008410000 */
[----:B------:R-:W1:Y:S01]  /*c070*/  MUFU.TANH R208, R208 ;  /* 0x000000d000d07308 */ /* 0x000e620000002400 */
[----:B------:R-:W-:-:S07]  /*c080*/  FMUL.FTZ R9, R161, UR38 ;  /* 0x00000026a1097c20 */ /* 0x000fce0008410000 */
[----:B------:R-:W2:Y:S01]  /*c090*/  MUFU.TANH R207, R207 ;  /* 0x000000cf00cf7308 */ /* 0x000ea20000002400 */
[----:B0-----:R-:W-:Y:S01]  /*c0a0*/  FMNMX.FTZ R6, R209, R5, !PT ;  /* 0x00000005d1067209 */ /* 0x001fe20007810000 */
[----:B------:R-:W-:-:S06]  /*c0b0*/  FMUL.FTZ R12, R164, UR38 ;  /* 0x00000026a40c7c20 */ /* 0x000fcc0008410000 */
[----:B------:R-:W0:Y:S01]  /*c0c0*/  MUFU.TANH R206, R206 ;  /* 0x000000ce00ce7308 */ /* 0x000e220000002400 */
[----:B-1----:R-:W-:Y:S01]  /*c0d0*/  FMNMX.FTZ R6, R208, R6, !PT ;  /* 0x00000006d0067209 */ /* 0x002fe20007810000 */
[----:B------:R-:W-:-:S06]  /*c0e0*/  FMUL.FTZ R13, R165, UR38 ;  /* 0x00000026a50d7c20 */ /* 0x000fcc0008410000 */
[----:B------:R-:W1:Y:S01]  /*c0f0*/  MUFU.TANH R8, R8 ;  /* 0x0000000800087308 */ /* 0x000e620000002400 */
[----:B--2---:R-:W-:Y:S01]  /*c100*/  FMNMX.FTZ R6, R207, R6, !PT ;  /* 0x00000006cf067209 */ /* 0x004fe20007810000 */
[----:B------:R-:W-:-:S06]  /*c110*/  FMUL.FTZ R14, R168, UR38 ;  /* 0x00000026a80e7c20 */ /* 0x000fcc0008410000 */
        /* <DEDUP_REMOVED lines=52> */
[----:B0-----:R-:W-:-:S04]  /*c460*/  FMNMX.FTZ R6, R161, R6, !PT ;  /* 0x00000006a1067209 */ /* 0x001fc80007810000 */
[----:B-1----:R-:W-:-:S04]  /*c470*/  FMNMX.FTZ R6, R164, R6, !PT ;  /* 0x00000006a4067209 */ /* 0x002fc80007810000 */
[----:B--2---:R-:W-:-:S05]  /*c480*/  FMNMX.FTZ R7, R165, R6, !PT ;  /* 0x00000006a5077209 */ /* 0x004fca0007810000 */
[----:B------:R-:W0:Y:S02]  /*c490*/  SHFL.BFLY PT, R6, R7, 0x2, 0x1f ;  /* 0x0c401f0007067f89 */ /* 0x000e2400000e0000 */
[----:B0-----:R-:W-:-:S05]  /*c4a0*/  FMNMX.FTZ R7, R7, R6, !PT ;  /* 0x0000000607077209 */ /* 0x001fca0007810000 */
[----:B------:R-:W0:Y:S01]  /*c4b0*/  SHFL.BFLY PT, R6, R7, 0x1, 0x1f ;  /* 0x0c201f0007067f89 */ /* 0x000e2200000e0000 */
[----:B------:R-:W-:Y:S01]  /*c4c0*/  FMUL.FTZ R212, R155, UR38 ;  /* 0x000000269bd47c20 */ /* 0x000fe20008410000 */
[----:B0-----:R-:W-:Y:S02]  /*c4d0*/  FMNMX.FTZ R7, R7, R6, !PT ;  /* 0x0000000607077209 */ /* 0x001fe40007810000 */
[----:B------:R-:W0:Y:S01]  /*c4e0*/  LDC R6, c[0x0][0xa80] ;  /* 0x0002a000ff067b82 */ /* 0x000e220000000800 */
[----:B------:R-:W-:Y:S02]  /*c4f0*/  FMUL.FTZ R196, R167, UR38 ;  /* 0x00000026a7c47c20 */ /* 0x000fe40008410000 */
[C---:B------:R-:W-:Y:S01]  /*c500*/  FADD.FTZ R155, -R7.reuse, R5 ;  /* 0x00000005079b7221 */ /* 0x040fe20000010100 */
[----:B------:R-:W-:Y:S01]  /*c510*/  FMUL.FTZ R188, R166, UR38 ;  /* 0x00000026a6bc7c20 */ /* 0x000fe20008410000 */
[----:B------:R-:W-:Y:S01]  /*c520*/  FMUL.FTZ R213, R154, UR38 ;  /* 0x000000269ad57c20 */ /* 0x000fe20008410000 */
[-C--:B0-----:R-:W-:Y:S01]  /*c530*/  FMUL.FTZ R167, R7, R6.reuse ;  /* 0x0000000607a77220 */ /* 0x081fe20000410000 */
[----:B------:R-:W-:-:S03]  /*c540*/  FMUL.FTZ R155, R155, R6 ;  /* 0x000000069b9b7220 */ /* 0x000fc60000410000 */
[-CC-:B------:R-:W-:Y:S01]  /*c550*/  FFMA.FTZ R209, R209, R6.reuse, -R167.reuse ;  /* 0x00000006d1d17223 */ /* 0x180fe200000108a7 */
[-CC-:B------:R-:W-:Y:S01]  /*c560*/  FFMA.FTZ R208, R208, R6.reuse, -R167.reuse ;  /* 0x00000006d0d07223 */ /* 0x180fe200000108a7 */
[-CC-:B------:R-:W-:Y:S01]  /*c570*/  FFMA.FTZ R166, R13, R6.reuse, -R167.reuse ;  /* 0x000000060da67223 */ /* 0x180fe200000108a7 */
[-CC-:B------:R-:W-:Y:S01]  /*c580*/  FFMA.FTZ R13, R152, R6.reuse, -R167.reuse ;  /* 0x00000006980d7223 */ /* 0x180fe200000108a7 */
[----:B------:R-:W-:Y:S01]  /*c590*/  MUFU.EX2 R155, R155 ;  /* 0x0000009b009b7308 */ /* 0x000fe20000000800 */
[-CC-:B------:R-:W-:Y:S01]  /*c5a0*/  FFMA.FTZ R207, R207, R6.reuse, -R167.reuse ;  /* 0x00000006cfcf7223 */ /* 0x180fe200000108a7 */
[----:B------:R-:W-:-:S06]  /*c5b0*/  FFMA.FTZ R206, R206, R6, -R167 ;  /* 0x00000006cece7223 */ /* 0x000fcc00000108a7 */
[----:B------:R-:W0:Y:S08]  /*c5c0*/  MUFU.EX2 R152, R209 ;  /* 0x000000d100987308 */ /* 0x000e300000000800 */
[----:B------:R-:W1:Y:S01]  /*c5d0*/  MUFU.EX2 R208, R208 ;  /* 0x000000d000d07308 */ /* 0x000e620000000800 */
[----:B------:R-:W-:-:S07]  /*c5e0*/  FMUL.FTZ R211, R158, UR38 ;  /* 0x000000269ed37c20 */ /* 0x000fce0008410000 */
[----:B------:R-:W2:Y:S01]  /*c5f0*/  MUFU.EX2 R154, R207 ;  /* 0x000000cf009a7308 */ /* 0x000ea20000000800 */
[----:B0-----:R-:W-:-:S07]  /*c600*/  FFMA.FTZ R11, R155, R11, R152 ;  /* 0x0000000b9b0b7223 */ /* 0x001fce0000010098 */
[----:B------:R-:W0:Y:S01]  /*c610*/  MUFU.EX2 R206, R206 ;  /* 0x000000ce00ce7308 */ /* 0x000e220000000800 */
[----:B------:R-:W-:-:S07]  /*c620*/  FMUL.FTZ R210, R159, UR38 ;  /* 0x000000269fd27c20 */ /* 0x000fce0008410000 */
[----:B------:R-:W3:Y:S01]  /*c630*/  MUFU.TANH R213, R213 ;  /* 0x000000d500d57308 */ /* 0x000ee20000002400 */
[----:B-1----:R-:W-:Y:S01]  /*c640*/  FADD.FTZ R11, R208, R11 ;  /* 0x0000000bd00b7221 */ /* 0x002fe20000010000 */
[----:B------:R-:W-:-:S06]  /*c650*/  FMUL.FTZ R197, R162, UR38 ;  /* 0x00000026a2c57c20 */ /* 0x000fcc0008410000 */
[----:B------:R-:W1:Y:S01]  /*c660*/  MUFU.TANH R212, R212 ;  /* 0x000000d400d47308 */ /* 0x000e620000002400 */
[----:B--2---:R-:W-:Y:S01]  /*c670*/  FADD.FTZ R11, R154, R11 ;  /* 0x0000000b9a0b7221 */ /* 0x004fe20000010000 */
[----:B------:R-:W-:-:S06]  /*c680*/  FMUL.FTZ R189, R163, UR38 ;  /* 0x00000026a3bd7c20 */ /* 0x000fcc0008410000 */
[----:B------:R-:W2:Y:S01]  /*c690*/  MUFU.TANH R211, R211 ;  /* 0x000000d300d37308 */ /* 0x000ea20000002400 */
[----:B------:R-:W-:Y:S01]  /*c6a0*/  FMUL.FTZ R181, R179, UR38 ;  /* 0x00000026b3b57c20 */ /* 0x000fe20008410000 */
[----:B0-----:R-:W-:Y:S01]  /*c6b0*/  FADD.FTZ R179, R206, R11 ;  /* 0x0000000bceb37221 */ /* 0x001fe20000010000 */
[----:B---3--:R-:W-:-:S05]  /*c6c0*/  FMNMX.FTZ R11, R213, R4, !PT ;  /* 0x00000004d50b7209 */ /* 0x008fca0007810000 */
        /* <DEDUP_REMOVED lines=12> */
[-CC-:B------:R-:W-:Y:S01]  /*c790*/  FFMA.FTZ R162, R9, R6.reuse, -R167.reuse ;  /* 0x0000000609a27223 */ /* 0x180fe200000108a7 */
[----:B------:R-:W-:Y:S01]  /*c7a0*/  FFMA.FTZ R9, R173, R6, -R167 ;  /* 0x00000006ad097223 */ /* 0x000fe200000108a7 */
[----:B--2---:R-:W-:-:S05]  /*c7b0*/  FMNMX.FTZ R11, R189, R11, !PT ;  /* 0x0000000bbd0b7209 */ /* 0x004fca0007810000 */
[----:B------:R-:W2:Y:S01]  /*c7c0*/  MUFU.TANH R184, R184 ;  /* 0x000000b800b87308 */ /* 0x000ea20000002400 */
[----:B------:R-:W-:Y:S01]  /*c7d0*/  FMUL.FTZ R173, R175, UR38 ;  /* 0x00000026afad7c20 */ /* 0x000fe20008410000 */
[----:B0-----:R-:W-:-:S06]  /*c7e0*/  FMNMX.FTZ R11, R188, R11, !PT ;  /* 0x0000000bbc0b7209 */ /* 0x001fcc0007810000 */
[----:B------:R-:W0:Y:S01]  /*c7f0*/  MUFU.TANH R185, R185 ;  /* 0x000000b900b97308 */ /* 0x000e220000002400 */
[----:B------:R-:W-:Y:S01]  /*c800*/  FMUL.FTZ R180, R178, UR38 ;  /* 0x00000026b2b47c20 */ /* 0x000fe20008410000 */
[----:B-1----:R-:W-:-:S06]  /*c810*/  FMNMX.FTZ R11, R196, R11, !PT ;  /* 0x0000000bc40b7209 */ /* 0x002fcc0007810000 */
        /* <DEDUP_REMOVED lines=22> */
[-CC-:B------:R-:W-:Y:S01]  /*c980*/  FFMA.FTZ R163, R12, R6.reuse, -R167.reuse ;  /* 0x000000060ca37223 */ /* 0x180fe200000108a7 */
[----:B------:R-:W-:Y:S01]  /*c990*/  FFMA.FTZ R12, R169, R6, -R167 ;  /* 0x00000006a90c7223 */ /* 0x000fe200000108a7 */
[----:B0-----:R-:W-:-:S05]  /*c9a0*/  FMNMX.FTZ R11, R178, R11, !PT ;  /* 0x0000000bb20b7209 */ /* 0x001fca0007810000 */
[----:B------:R-:W0:Y:S01]  /*c9b0*/  MUFU.TANH R176, R176 ;  /* 0x000000b000b07308 */ /* 0x000e220000002400 */
[----:B------:R-:W-:Y:S01]  /*c9c0*/  FMUL.FTZ R169, R195, UR38 ;  /* 0x00000026c3a97c20 */ /* 0x000fe20008410000 */
[----:B-1----:R-:W-:-:S06]  /*c9d0*/  FMNMX.FTZ R11, R174, R11, !PT ;  /* 0x0000000bae0b7209 */ /* 0x002fcc0007810000 */
[----:B------:R-:W1:Y:S01]  /*c9e0*/  MUFU.TANH R177, R177 ;  /* 0x000000b100b17308 */ /* 0x000e620000002400 */
[----:B------:R-:W-:Y:S01]  /*c9f0*/  FMUL.FTZ R170, R198, UR38 ;  /* 0x00000026c6aa7c20 */ /* 0x000fe20008410000 */
[-CC-:B------:R-:W-:Y:S01]  /*ca00*/  FFMA.FTZ R158, R8, R6.reuse, -R167.reuse ;  /* 0x00000006089e7223 */ /* 0x180fe200000108a7 */
[----:B------:R-:W-:-:S05]  /*ca10*/  FFMA.FTZ R8, R172, R6, -R167 ;  /* 0x00000006ac087223 */ /* 0x000fca00000108a7 */
[----:B------:R-:W3:Y:S01]  /*ca20*/  MUFU.TANH R171, R171 ;  /* 0x000000ab00ab7308 */ /* 0x000ee20000002400 */
[----:B--2---:R-:W-:Y:S01]  /*ca30*/  FMNMX.FTZ R11, R175, R11, !PT ;  /* 0x0000000baf0b7209 */ /* 0x004fe20007810000 */
[----:B------:R-:W-:-:S06]  /*ca40*/  FMUL.FTZ R172, R199, UR38 ;  /* 0x00000026c7ac7c20 */ /* 0x000fcc0008410000 */
[----:B------:R-:W2:Y:S01]  /*ca50*/  MUFU.TANH R169, R169 ;  /* 0x000000a900a97308 */ /* 0x000ea20000002400 */
[----:B0-----:R-:W-:-:S07]  /*ca60*/  FMNMX.FTZ R11, R176, R11, !PT ;  /* 0x0000000bb00b7209 */ /* 0x001fce0007810000 */
[----:B------:R-:W0:Y:S01]  /*ca70*/  MUFU.TANH R170, R170 ;  /* 0x000000aa00aa7308 */ /* 0x000e220000002400 */
[----:B-1----:R-:W-:-:S07]  /*ca80*/  FMNMX.FTZ R11, R177, R11, !PT ;  /* 0x0000000bb10b7209 */ /* 0x002fce0007810000 */
[----:B------:R-:W1:Y:S01]  /*ca90*/  MUFU.TANH R172, R172 ;  /* 0x000000ac00ac7308 */ /* 0x000e620000002400 */
[----:B---3--:R-:W-:-:S04]  /*caa0*/  FMNMX.FTZ R11, R171, R11, !PT ;  /* 0x0000000bab0b7209 */ /* 0x008fc80007810000 */
[----:B--2---:R-:W-:-:S04]  /*cab0*/  FMNMX.FTZ R11, R169, R11, !PT ;  /* 0x0000000ba90b7209 */ /* 0x004fc80007810000 */
[----:B0-----:R-:W-:Y:S01]  /*cac0*/  FMNMX.FTZ R11, R170, R11, !PT ;  /* 0x0000000baa0b7209 */ /* 0x001fe20007810000 */
[-CC-:B------:R-:W-:Y:S01]  /*cad0*/  FFMA.FTZ R159, R15, R6.reuse, -R167.reuse ;  /* 0x000000060f9f7223 */ /* 0x180fe200000108a7 */
[----:B------:R-:W-:Y:S02]  /*cae0*/  FFMA.FTZ R15, R153, R6, -R167 ;  /* 0x00000006990f7223 */ /* 0x000fe400000108a7 */
[----:B-1----:R-:W-:-:S05]  /*caf0*/  FMNMX.FTZ R11, R172, R11, !PT ;  /* 0x0000000bac0b7209 */ /* 0x002fca0007810000 */
[----:B------:R-:W0:Y:S01]  /*cb00*/  SHFL.BFLY PT, R153, R11, 0x2, 0x1f ;  /* 0x0c401f000b997f89 */ /* 0x000e2200000e0000 */
        /* <DEDUP_REMOVED lines=10> */
[----:B0-----:R-:W-:-:S05]  /*cbb0*/  FMNMX.FTZ R153, R11, R153, !PT ;  /* 0x000000990b997209 */ /* 0x001fca0007810000 */
[----:B------:R-:W0:Y:S01]  /*cbc0*/  SHFL.BFLY PT, R167, R153, 0x1, 0x1f ;  /* 0x0c201f0099a77f89 */ /* 0x000e2200000e0000 */
[----:B------:R-:W1:Y:S01]  /*cbd0*/  S2R R209, SR_TID.X ;  /* 0x0000000000d17919 */ /* 0x000e620000002100 */
[----:B0-----:R-:W-:-:S05]  /*cbe0*/  FMNMX.FTZ R167, R153, R167, !PT ;  /* 0x000000a799a77209 */ /* 0x001fca0007810000 */
[C---:B------:R-:W-:Y:S01]  /*cbf0*/  FADD.FTZ R191, -R167.reuse, R4 ;  /* 0x00000004a7bf7221 */ /* 0x040fe20000010100 */
[----:B------:R-:W-:-:S03]  /*cc00*/  FMUL.FTZ R192, R167, R6 ;  /* 0x00000006a7c07220 */ /* 0x000fc60000410000 */
[-C--:B------:R-:W-:Y:S01]  /*cc10*/  FMUL.FTZ R191, R191, R6.reuse ;  /* 0x00000006bfbf7220 */ /* 0x080fe20000410000 */
[-CC-:B------:R-:W-:Y:S01]  /*cc20*/  FFMA.FTZ R11, R213, R6.reuse, -R192.reuse ;  /* 0x00000006d50b7223 */ /* 0x180fe200000108c0 */
[----:B------:R-:W-:-:S04]  /*cc30*/  FFMA.FTZ R153, R212, R6, -R192 ;  /* 0x00000006d4997223 */ /* 0x000fc800000108c0 */
[----:B------:R-:W-:Y:S08]  /*cc40*/  MUFU.EX2 R191, R191 ;  /* 0x000000bf00bf7308 */ /* 0x000ff00000000800 */
[----:B------:R-:W0:Y:S08]  /*cc50*/  MUFU.EX2 R11, R11 ;  /* 0x0000000b000b7308 */ /* 0x000e300000000800 */
[----:B------:R-:W2:Y:S01]  /*cc60*/  MUFU.EX2 R153, R153 ;  /* 0x0000009900997308 */ /* 0x000ea20000000800 */
[--C-:B------:R-:W-:Y:S01]  /*cc70*/  FFMA.FTZ R183, R173, R6, -R192.reuse ;  /* 0x00000006adb77223 */ /* 0x100fe200000108c0 */
[----:B0-----:R-:W-:Y:S01]  /*cc80*/  FFMA.FTZ R173, R191, R10, R11 ;  /* 0x0000000abfad7223 */ /* 0x001fe2000001000b */
[----:B------:R-:W-:Y:S01]  /*cc90*/  FFMA.FTZ R168, R211, R6, -R192 ;  /* 0x00000006d3a87223 */ /* 0x000fe200000108c0 */
[-C--:B------:R-:W-:Y:S01]  /*cca0*/  FMUL.FTZ R24, R24, R155.reuse ;  /* 0x0000009b18187220 */ /* 0x080fe20000410000 */
[----:B------:R-:W-:Y:S01]  /*ccb0*/  FMUL.FTZ R25, R25, R155 ;  /* 0x0000009b19197220 */ /* 0x000fe20000410000 */
[C---:B--2---:R-:W-:Y:S01]  /*ccc0*/  FADD.FTZ R173, R153.reuse, R173 ;  /* 0x000000ad99ad7221 */ /* 0x044fe20000010000 */
[----:B------:R-:W-:Y:S01]  /*ccd0*/  F2FP.BF16.F32.PACK_AB R153, R153, R11 ;  /* 0x0000000b9999723e */ /* 0x000fe200000010ff */
[----:B------:R-:W-:-:S02]  /*cce0*/  IMAD.MOV.U32 R11, RZ, RZ, 0x40000040 ;  /* 0x40000040ff0b7424 */ /* 0x000fc400078e00ff */
        /* <DEDUP_REMOVED lines=62> */
[----:B-1----:R-:W-:Y:S01]  /*d0d0*/  SHF.R.U32.HI R209, RZ, 0x7, R209 ;  /* 0x00000007ffd17819 */ /* 0x002fe200000116d1 */
[----:B------:R-:W-:Y:S01]  /*d0e0*/  @!P1 VIADD R155, R3, 0x32440 ;  /* 0x00032440039b9836 */ /* 0x000fe20000000000 */
[----:B------:R-:W-:-:S02]  /*d0f0*/  R2UR UR7, R11 ;  /* 0x000000000b0772ca */ /* 0x000fc400000e0000 */
[----:B------:R0:W-:Y:S02]  /*d100*/  MUFU.EX2 R11, R168 ;  /* 0x000000a8000b7308 */ /* 0x0001e40000000800 */
[----:B------:R-:W-:Y:S02]  /*d110*/  @!P1 PRMT R155, RZ, 0x654, R155 ;  /* 0x00000654ff9b9816 */ /* 0x000fe4000000009b */
[----:B0-----:R-:W-:Y:S01]  /*d120*/  IADD3 R168, -R209, 0xb, RZ ;  /* 0x0000000bd1a87810 */ /* 0x001fe20007ffe1ff */
[----:B------:R-:W-:-:S04]  /*d130*/  FFMA.FTZ R4, R210, R6, -R192 ;  /* 0x00000006d2047223 */ /* 0x000fc800000108c0 */
[----:B------:R1:W-:Y:S06]  /*d140*/  BAR.ARV R168, 0x100 ;  /* 0x000400a80000751d */ /* 0x0003ec0000002000 */
[----:B------:R0:W-:Y:S02]  /*d150*/  @!P1 SYNCS.ARRIVE.TRANS64.RED.A1T0 RZ, [R155+URZ], RZ ;  /* 0x000000ff9bff99a7 */ /* 0x0001e4000810043f */
[----:B0-----:R-:W-:Y:S01]  /*d160*/  VIADD R155, R209, 0x8 ;  /* 0x00000008d19b7836 */ /* 0x001fe20000000000 */
[----:B------:R-:W0:Y:S04]  /*d170*/  MUFU.EX2 R4, R4 ;  /* 0x0000000400047308 */ /* 0x000e280000000800 */
[----:B------:R0:W-:Y:S01]  /*d180*/  BAR.SYNC.DEFER_BLOCKING R155, 0x100 ;  /* 0x0004009b0000751d */ /* 0x0001e20000010000 */
[----:B------:R-:W-:-:S02]  /*d190*/  IMAD R10, R200, 0xc00, R216 ;  /* 0x00000c00c80a7824 */ /* 0x000fc400078e02d8 */
[-C--:B------:R-:W-:Y:S01]  /*d1a0*/  FMUL.FTZ R26, R26, R191.reuse ;  /* 0x000000bf1a1a7220 */ /* 0x080fe20000410000 */
[-C--:B------:R-:W-:Y:S01]  /*d1b0*/  FMUL.FTZ R27, R27, R191.reuse ;  /* 0x000000bf1b1b7220 */ /* 0x080fe20000410000 */
[-C--:B------:R-:W-:Y:S01]  /*d1c0*/  FMUL.FTZ R30, R30, R191.reuse ;  /* 0x000000bf1e1e7220 */ /* 0x080fe20000410000 */
[-C--:B------:R-:W-:Y:S01]  /*d1d0*/  FMUL.FTZ R31, R31, R191.reuse ;  /* 0x000000bf1f1f7220 */ /* 0x080fe20000410000 */
[----:B------:R-:W-:Y:S01]  /*d1e0*/  R2UR UR6, R10 ;  /* 0x000000000a0672ca */ /* 0x000fe200000e0000 */
        /* <DEDUP_REMOVED lines=60> */
[----:B------:R-:W-:-:S02]  /*d5b0*/  F2FP.BF16.F32.PACK_AB R152, R208, R152 ;  /* 0x00000098d098723e */ /* 0x000fc400000010ff */
[----:B------:R-:W-:Y:S02]  /*d5c0*/  F2FP.BF16.F32.PACK_AB R154, R206, R154 ;  /* 0x0000009ace9a723e */ /* 0x000fe400000010ff */
[----:B0-----:R-:W-:-:S04]  /*d5d0*/  F2FP.BF16.F32.PACK_AB R155, R4, R11 ;  /* 0x0000000b049b723e */ /* 0x001fc800000010ff */
[----:B------:R-:W-:-:S06]  /*d5e0*/  WARPGROUP.ARRIVE ;  /* 0x00000000000079c5 */ /* 0x000fcc0000000000 */
[----:B------:R-:W-:Y:S01]  /*d5f0*/  HGMMA.64x256x16.F32.BF16 R24, R152, gdesc[UR4].tnspB, R24, gsb0 ;  /* 0x43e0000498187df0 */ /* 0x000fe20008001818 */
        /* <DEDUP_REMOVED lines=25> */
[----:B------:R-:W-:Y:S01]  /*d790*/  MUFU.EX2 R185, R185 ;  /* 0x000000b900b97308 */ /* 0x000fe20000000800 */
[----:B------:R-:W-:-:S07]  /*d7a0*/  WARPGROUP.DEPBAR.LE gsb0, 0x0 ;  /* 0x00008000000079c5 */ /* 0x000fce0000010000 */
[----:B------:R-:W0:Y:S08]  /*d7b0*/  MUFU.EX2 R154, R158 ;  /* 0x0000009e009a7308 */ /* 0x000e300000000800 */
[----:B------:R-:W2:Y:S08]  /*d7c0*/  MUFU.EX2 R155, R163 ;  /* 0x000000a3009b7308 */ /* 0x000eb00000000800 */
[----:B------:R-:W3:Y:S08]  /*d7d0*/  MUFU.EX2 R158, R190 ;  /* 0x000000be009e7308 */ /* 0x000ef00000000800 */
[----:B------:R-:W4:Y:S01]  /*d7e0*/  MUFU.EX2 R163, R188 ;  /* 0x000000bc00a37308 */ /* 0x000f220000000800 */
[----:B0-----:R-:W-:Y:S01]  /*d7f0*/  FADD.FTZ R179, R154, R179 ;  /* 0x000000b39ab37221 */ /* 0x001fe20000010000 */
[----:B------:R-:W-:-:S02]  /*d800*/  VIADD R152, R10, 0x80 ;  /* 0x000000800a987836 */ /* 0x000fc40000000000 */
[----:B------:R-:W-:Y:S02]  /*d810*/  IMAD.MOV.U32 R153, RZ, RZ, 0x40000040 ;  /* 0x40000040ff997424 */ /* 0x000fe400078e00ff */
[----:B------:R-:W-:Y:S01]  /*d820*/  FADD.FTZ R179, R191, R179 ;  /* 0x000000b3bfb37221 */ /* 0x000fe20000010000 */
[----:B------:R-:W-:Y:S02]  /*d830*/  R2UR UR6, R152 ;  /* 0x00000000980672ca */ /* 0x000fe400000e0000 */
[----:B------:R-:W-:Y:S01]  /*d840*/  R2UR UR7, R153 ;  /* 0x00000000990772ca */ /* 0x000fe200000e0000 */
[----:B--2---:R-:W-:Y:S01]  /*d850*/  FADD.FTZ R179, R155, R179 ;  /* 0x000000b39bb37221 */ /* 0x004fe20000010000 */
[----:B------:R-:W-:Y:S02]  /*d860*/  F2FP.BF16.F32.PACK_AB R152, R191, R154 ;  /* 0x0000009abf98723e */ /* 0x000fe400000010ff */
[----:B------:R-:W-:Y:S02]  /*d870*/  F2FP.BF16.F32.PACK_AB R154, R192, R155 ;  /* 0x0000009bc09a723e */ /* 0x000fe400000010ff */
[----:B---3--:R-:W-:-:S02]  /*d880*/  F2FP.BF16.F32.PACK_AB R153, R162, R158 ;  /* 0x0000009ea299723e */ /* 0x008fc400000010ff */
[----:B----4-:R-:W-:-:S04]  /*d890*/  F2FP.BF16.F32.PACK_AB R155, R166, R163 ;  /* 0x000000a3a69b723e */ /* 0x010fc800000010ff */
[----:B------:R-:W-:-:S06]  /*d8a0*/  WARPGROUP.ARRIVE ;  /* 0x00000000000079c5 */ /* 0x000fcc0000000000 */
[----:B------:R-:W-:Y:S01]  /*d8b0*/  HGMMA.64x256x16.F32.BF16 R24, R152, gdesc[UR4].tnspB, R24, gsb0 ;  /* 0x43e0000498187df0 */ /* 0x000fe20008001818 */
[----:B------:R-:W-:Y:S01]  /*d8c0*/  FADD.FTZ R179, R192, R179 ;  /* 0x000000b3c0b37221 */ /* 0x000fe20000010000 */
[----:B------:R-:W-:Y:S03]  /*d8d0*/  MUFU.EX2 R186, R186 ;  /* 0x000000ba00ba7308 */ /* 0x000fe60000000800 */
[----:B------:R-:W-:-:S05]  /*d8e0*/  FADD.FTZ R179, R14, R179 ;  /* 0x000000b30eb37221 */ /* 0x000fca0000010000 */
[----:B------:R-:W-:Y:S08]  /*d8f0*/  MUFU.EX2 R183, R183 ;  /* 0x000000b700b77308 */ /* 0x000ff00000000800 */
        /* <DEDUP_REMOVED lines=8> */
[----:B------:R2:W3:Y:S08]  /*d980*/  MUFU.EX2 R154, R20 ;  /* 0x00000014009a7308 */ /* 0x0004f00000000800 */
[----:B------:R4:W5:Y:S01]  /*d990*/  MUFU.EX2 R153, R21 ;  /* 0x0000001500997308 */ /* 0x0009620000000800 */
[----:B--2---:R-:W-:-:S05]  /*d9a0*/  VIADD R20, R10, 0x100 ;  /* 0x000001000a147836 */ /* 0x004fca0000000000 */
[----:B------:R-:W-:Y:S01]  /*d9b0*/  R2UR UR6, R20 ;  /* 0x00000000140672ca */ /* 0x000fe200000e0000 */
[----:B0-----:R-:W-:Y:S01]  /*d9c0*/  FADD.FTZ R20, R152, R179 ;  /* 0x000000b398147221 */ /* 0x001fe20000010000 */
[----:B----4-:R-:W-:-:S03]  /*d9d0*/  IMAD.MOV.U32 R21, RZ, RZ, 0x40000040 ;  /* 0x40000040ff157424 */ /* 0x010fc600078e00ff */
[----:B---3--:R-:W-:Y:S02]  /*d9e0*/  FADD.FTZ R20, R154, R20 ;  /* 0x000000149a147221 */ /* 0x008fe40000010000 */
[----:B------:R-:W-:Y:S02]  /*d9f0*/  R2UR UR7, R21 ;  /* 0x00000000150772ca */ /* 0x000fe400000e0000 */
[----:B------:R-:W-:Y:S01]  /*da00*/  F2FP.BF16.F32.PACK_AB R152, R152, R14 ;  /* 0x0000000e9898723e */ /* 0x000fe200000010ff */
[C---:B-----5:R-:W-:Y:S01]  /*da10*/  FADD.FTZ R20, R153.reuse, R20 ;  /* 0x0000001499147221 */ /* 0x060fe20000010000 */
[----:B------:R-:W-:Y:S02]  /*da20*/  F2FP.BF16.F32.PACK_AB R154, R153, R154 ;  /* 0x0000009a999a723e */ /* 0x000fe400000010ff */
[----:B------:R-:W-:Y:S02]  /*da30*/  F2FP.BF16.F32.PACK_AB R153, R185, R184 ;  /* 0x000000b8b999723e */ /* 0x000fe400000010ff */
[----:B------:R-:W-:-:S04]  /*da40*/  F2FP.BF16.F32.PACK_AB R155, R183, R186 ;  /* 0x000000bab79b723e */ /* 0x000fc800000010ff */
[----:B------:R-:W-:-:S06]  /*da50*/  WARPGROUP.ARRIVE ;  /* 0x00000000000079c5 */ /* 0x000fcc0000000000 */
[----:B------:R-:W-:Y:S01]  /*da60*/  HGMMA.64x256x16.F32.BF16 R24, R152, gdesc[UR4].tnspB, R24, gsb0 ;  /* 0x43e0000498187df0 */ /* 0x000fe20008001818 */
[----:B------:R-:W-:Y:S02]  /*da70*/  VIADD R14, R10, 0x180 ;  /* 0x000001800a0e7836 */ /* 0x000fe40000000000 */
[----:B------:R-:W-:-:S03]  /*da80*/  FADD.FTZ R20, R13, R20 ;  /* 0x000000140d147221 */ /* 0x000fc60000010000 */
[----:B------:R-:W-:Y:S01]  /*da90*/  R2UR UR6, R14 ;  /* 0x000000000e0672ca */ /* 0x000fe200000e0000 */
[----:B------:R-:W-:Y:S08]  /*daa0*/  MUFU.EX2 R12, R12 ;  /* 0x0000000c000c7308 */ /* 0x000ff00000000800 */
[----:B------:R-:W-:Y:S08]  /*dab0*/  MUFU.EX2 R174, R174 ;  /* 0x000000ae00ae7308 */ /* 0x000ff00000000800 */
[----:B------:R-:W-:Y:S08]  /*dac0*/  MUFU.EX2 R175, R175 ;  /* 0x000000af00af7308 */ /* 0x000ff00000000800 */
[----:B------:R-:W-:Y:S08]  /*dad0*/  MUFU.EX2 R176, R176 ;  /* 0x000000b000b07308 */ /* 0x000ff00000000800 */
[----:B------:R-:W-:Y:S01]  /*dae0*/  MUFU.EX2 R177, R177 ;  /* 0x000000b100b17308 */ /* 0x000fe20000000800 */
[----:B------:R-:W-:-:S07]  /*daf0*/  WARPGROUP.DEPBAR.LE gsb0, 0x0 ;  /* 0x00008000000079c5 */ /* 0x000fce0000010000 */
[----:B------:R0:W2:Y:S08]  /*db00*/  MUFU.EX2 R152, R15 ;  /* 0x0000000f00987308 */ /* 0x0000b00000000800 */
[----:B------:R-:W3:Y:S01]  /*db10*/  MUFU.EX2 R154, R156 ;  /* 0x0000009c009a7308 */ /* 0x000ee20000000800 */
[----:B0-----:R-:W-:Y:S01]  /*db20*/  IMAD.MOV.U32 R15, RZ, RZ, 0x40000040 ;  /* 0x40000040ff0f7424 */ /* 0x001fe200078e00ff */
[----:B------:R-:W-:-:S04]  /*db30*/  F2FP.BF16.F32.PACK_AB R153, R181, R180 ;  /* 0x000000b4b599723e */ /* 0x000fc800000010ff */
[----:B------:R-:W-:Y:S01]  /*db40*/  R2UR UR7, R15 ;  /* 0x000000000f0772ca */ /* 0x000fe200000e0000 */
[C---:B--2---:R-:W-:Y:S01]  /*db50*/  FADD.FTZ R14, R152.reuse, R20 ;  /* 0x00000014980e7221 */ /* 0x044fe20000010000 */
[----:B------:R-:W-:Y:S02]  /*db60*/  F2FP.BF16.F32.PACK_AB R152, R152, R13 ;  /* 0x0000000d9898723e */ /* 0x000fe400000010ff */
[----:B------:R-:W-:Y:S01]  /*db70*/  F2FP.BF16.F32.PACK_AB R155, R178, R182 ;  /* 0x000000b6b29b723e */ /* 0x000fe200000010ff */
[----:B---3--:R-:W-:Y:S01]  /*db80*/  FADD.FTZ R14, R154, R14 ;  /* 0x0000000e9a0e7221 */ /* 0x008fe20000010000 */
[----:B------:R-:W-:-:S04]  /*db90*/  F2FP.BF16.F32.PACK_AB R154, R157, R154 ;  /* 0x0000009a9d9a723e */ /* 0x000fc800000010ff */
[----:B------:R-:W-:-:S06]  /*dba0*/  WARPGROUP.ARRIVE ;  /* 0x00000000000079c5 */ /* 0x000fcc0000000000 */
[----:B------:R-:W-:Y:S01]  /*dbb0*/  HGMMA.64x256x16.F32.BF16 R24, R152, gdesc[UR4].tnspB, R24, gsb0 ;  /* 0x43e0000498187df0 */ /* 0x000fe20008001818 */
[----:B------:R-:W-:Y:S02]  /*dbc0*/  FADD.FTZ R13, R157, R14 ;  /* 0x0000000e9d0d7221 */ /* 0x000fe40000010000 */
[----:B------:R0:W-:Y:S02]  /*dbd0*/  MUFU.EX2 R14, R9 ;  /* 0x00000009000e7308 */ /* 0x0001e40000000800 */
[----:B0-----:R-:W-:-:S05]  /*dbe0*/  IMAD.MOV.U32 R9, RZ, RZ, 0x40000040 ;  /* 0x40000040ff097424 */ /* 0x001fca00078e00ff */
[----:B------:R-:W-:Y:S01]  /*dbf0*/  R2UR UR7, R9 ;  /* 0x00000000090772ca */ /* 0x000fe200000e0000 */
        /* <DEDUP_REMOVED lines=8> */
[----:B------:R2:W3:Y:S01]  /*dc80*/  MUFU.EX2 R154, R8 ;  /* 0x00000008009a7308 */ /* 0x0004e20000000800 */
[----:B0-----:R-:W-:Y:S01]  /*dc90*/  FADD.FTZ R13, R152, R13 ;  /* 0x0000000d980d7221 */ /* 0x001fe20000010000 */
[----:B--2---:R-:W-:-:S03]  /*dca0*/  VIADD R8, R10, 0x200 ;  /* 0x000002000a087836 */ /* 0x004fc60000000000 */
[----:B------:R-:W-:Y:S02]  /*dcb0*/  FADD.FTZ R9, R14, R13 ;  /* 0x0000000d0e097221 */ /* 0x000fe40000010000 */
[----:B------:R-:W-:Y:S02]  /*dcc0*/  R2UR UR6, R8 ;  /* 0x00000000080672ca */ /* 0x000fe400000e0000 */
[----:B---3--:R-:W-:Y:S01]  /*dcd0*/  FADD.FTZ R9, R154, R9 ;  /* 0x000000099a097221 */ /* 0x008fe20000010000 */
[----:B------:R-:W-:Y:S02]  /*dce0*/  F2FP.BF16.F32.PACK_AB R152, R14, R152 ;  /* 0x000000980e98723e */ /* 0x000fe400000010ff */
[----:B------:R-:W-:Y:S02]  /*dcf0*/  F2FP.BF16.F32.PACK_AB R154, R12, R154 ;  /* 0x0000009a0c9a723e */ /* 0x000fe400000010ff */
[----:B------:R-:W-:Y:S02]  /*dd00*/  F2FP.BF16.F32.PACK_AB R153, R175, R174 ;  /* 0x000000aeaf99723e */ /* 0x000fe400000010ff */
[----:B------:R-:W-:-:S04]  /*dd10*/  F2FP.BF16.F32.PACK_AB R155, R177, R176 ;  /* 0x000000b0b19b723e */ /* 0x000fc800000010ff */
[----:B------:R-:W-:-:S06]  /*dd20*/  WARPGROUP.ARRIVE ;  /* 0x00000000000079c5 */ /* 0x000fcc0000000000 */
[----:B------:R-:W-:Y:S01]  /*dd30*/  HGMMA.64x256x16.F32.BF16 R24, R152, gdesc[UR4].tnspB, R24, gsb0 ;  /* 0x43e0000498187df0 */ /* 0x000fe20008001818 */
[----:B------:R-:W-:Y:S01]  /*dd40*/  FADD.FTZ R9, R12, R9 ;  /* 0x000000090c097221 */ /* 0x000fe20000010000 */
[----:B------:R-:W-:-:S03]  /*dd50*/  VIADD R8, R10, 0x280 ;  /* 0x000002800a087836 */ /* 0x000fc60000000000 */
[----:B------:R-:W-:Y:S01]  /*dd60*/  FADD.FTZ R10, R5, R9 ;  /* 0x00000009050a7221 */ /* 0x000fe20000010000 */
[----:B------:R-:W-:Y:S01]  /*dd70*/  IMAD.MOV.U32 R9, RZ, RZ, 0x40000040 ;  /* 0x40000040ff097424 */ /* 0x000fe200078e00ff */
[----:B------:R-:W-:-:S04]  /*dd80*/  R2UR UR6, R8 ;  /* 0x00000000080672ca */ /* 0x000fc800000e0000 */
[----:B------:R-:W-:Y:S01]  /*dd90*/  R2UR UR7, R9 ;  /* 0x00000000090772ca */ /* 0x000fe200000e0000 */
        /* <DEDUP_REMOVED lines=18> */
[----:B------:R-:W-:Y:S01]  /*dec0*/  @!P1 VIADD R3, R3, 0x32460 ;  /* 0x0003246003039836 */ /* 0x000fe20000000000 */
[----:B------:R-:W-:Y:S02]  /*ded0*/  WARPGROUP.DEPBAR.LE gsb0, 0x0 ;  /* 0x00008000000079c5 */ /* 0x000fe40000010000 */
[----:B------:R-:W0:Y:S08]  /*dee0*/  MUFU.EX2 R152, R161 ;  /* 0x000000a100987308 */ /* 0x000e300000000800 */
[----:B------:R-:W2:Y:S01]  /*def0*/  MUFU.EX2 R154, R164 ;  /* 0x000000a4009a7308 */ /* 0x000ea20000000800 */
[----:B------:R-:W-:-:S02]  /*df00*/  F2FP.BF16.F32.PACK_AB R153, R169, R171 ;  /* 0x000000aba999723e */ /* 0x000fc400000010ff */
[----:B------:R-:W-:Y:S01]  /*df10*/  F2FP.BF16.F32.PACK_AB R155, R172, R170 ;  /* 0x000000aaac9b723e */ /* 0x000fe200000010ff */
[C---:B0-----:R-:W-:Y:S01]  /*df20*/  FADD.FTZ R8, R152.reuse, R10 ;  /* 0x0000000a98087221 */ /* 0x041fe20000010000 */
[----:B------:R-:W-:-:S03]  /*df30*/  F2FP.BF16.F32.PACK_AB R152, R152, R5 ;  /* 0x000000059898723e */ /* 0x000fc600000010ff */
[----:B--2---:R-:W-:Y:S01]  /*df40*/  FADD.FTZ R8, R154, R8 ;  /* 0x000000089a087221 */ /* 0x004fe20000010000 */
[----:B------:R-:W-:-:S04]  /*df50*/  F2FP.BF16.F32.PACK_AB R154, R165, R154 ;  /* 0x0000009aa59a723e */ /* 0x000fc800000010ff */
[----:B------:R-:W-:-:S06]  /*df60*/  WARPGROUP.ARRIVE ;  /* 0x00000000000079c5 */ /* 0x000fcc0000000000 */
[----:B------:R-:W-:Y:S01]  /*df70*/  HGMMA.64x256x16.F32.BF16 R24, R152, gdesc[UR4].tnspB, R24, gsb0 ;  /* 0x43e0000498187df0 */ /* 0x000fe20008001818 */
[----:B------:R-:W-:Y:S01]  /*df80*/  FADD.FTZ R176, R171, R176 ;  /* 0x000000b0abb07221 */ /* 0x000fe20000010000 */
[----:B------:R-:W-:-:S03]  /*df90*/  @!P1 PRMT R3, RZ, 0x654, R3 ;  /* 0x00000654ff039816 */ /* 0x000fc60000000003 */
[----:B------:R-:W-:-:S04]  /*dfa0*/  FADD.FTZ R169, R169, R176 ;  /* 0x000000b0a9a97221 */ /* 0x000fc80000010000 */
[----:B------:R-:W-:Y:S01]  /*dfb0*/  FADD.FTZ R169, R170, R169 ;  /* 0x000000a9aaa97221 */ /* 0x000fe20000010000 */
[----:B------:R-:W-:Y:S01]  /*dfc0*/  FADD.FTZ R11, R165, R8 ;  /* 0x00000008a50b7221 */ /* 0x000fe20000010000 */
[----:B------:R-:W-:Y:S02]  /*dfd0*/  IMAD.MOV.U32 R4, RZ, RZ, R167 ;  /* 0x000000ffff047224 */ /* 0x000fe400078e00a7 */
[----:B------:R-:W-:Y:S01]  /*dfe0*/  FADD.FTZ R10, R172, R169 ;  /* 0x000000a9ac0a7221 */ /* 0x000fe20000010000 */
[----:B------:R-:W-:Y:S01]  /*dff0*/  IMAD.MOV.U32 R5, RZ, RZ, R7 ;  /* 0x000000ffff057224 */ /* 0x000fe200078e0007 */
[----:B------:R-:W-:Y:S02]  /*e000*/  WARPGROUP.DEPBAR.LE gsb0, 0x0 ;  /* 0x00008000000079c5 */ /* 0x000fe40000010000 */
[----:B------:R1:W-:Y:S01]  /*e010*/  @!P1 SYNCS.ARRIVE.TRANS64.RED.A1T0 RZ, [R3+URZ], RZ ;  /* 0x000000ff03ff99a7 */ /* 0x0003e2000810043f */
[----:B------:R-:W-:Y:S05]  /*e020*/  @P2 BRA `(.L_x_10660) ;  /* 0xffffffd000742947 */ /* 0x000fea000383ffff */
.L_x_10650:
[----:B------:R-:W-:Y:S05]  /*e030*/  WARPSYNC.ALL ;  /* 0x0000000000007948 */ /* 0x000fea0003800000 */
[----:B0-----:R-:W0:Y:S01]  /*e040*/  SHFL.BFLY PT, R0, R11, 0x2, 0x1f ;  /* 0x0c401f000b007f89 */ /* 0x001e2200000e0000 */
[----:B------:R-:W-:Y:S01]  /*e050*/  IMAD.MOV.U32 R4, RZ, RZ, RZ ;  /* 0x000000ffff047224 */ /* 0x000fe200078e00ff */
[----:B------:R2:W-:Y:S06]  /*e060*/  BAR.ARV R168, 0x100 ;  /* 0x000400a80000751d */ /* 0x0005ec0000002000 */
[----:B------:R-:W-:-:S02]  /*e070*/  VIADD R200, R200, 0x1 ;  /* 0x00000001c8c87836 */ /* 0x000fc40000000000 */
[----:B------:R-:W-:Y:S06]  /*e080*/  BAR.ARV 0x8, 0x180 ;  /* 0x0206000000007b1d */ /* 0x000fec0000002000 */
[----:B------:R-:W-:Y:S01]  /*e090*/  ISETP.NE.AND P0, PT, R200, 0x2, PT ;  /* 0x00000002c800780c */ /* 0x000fe20003f05270 */
[----:B------:R-:W-:Y:S01]  /*e0a0*/  VIADD R229, R229, 0x1 ;  /* 0x00000001e5e57836 */ /* 0x000fe20000000000 */
[----:B-1----:R-:W1:Y:S01]  /*e0b0*/  SHFL.BFLY PT, R3, R10, 0x2, 0x1f ;  /* 0x0c401f000a037f89 */ /* 0x002e6200000e0000 */
[----:B------:R-:W-:Y:S02]  /*e0c0*/  PLOP3.LUT P1, PT, PT, PT, PT, 0x8, 0x0 ;  /* 0x000000000000781c */ /* 0x000fe40003f2e170 */
[----:B------:R-:W-:Y:S01]  /*e0d0*/  SEL R13, RZ, 0x1, P0 ;  /* 0x00000001ff0d7807 */ /* 0x000fe20000000000 */
[----:B0-----:R-:W-:Y:S01]  /*e0e0*/  FADD.FTZ R0, R0, R11 ;  /* 0x0000000b00007221 */ /* 0x001fe20000010000 */
[----:B------:R-:W-:-:S02]  /*e0f0*/  SEL R200, R200, RZ, P0 ;  /* 0x000000ffc8c87207 */ /* 0x000fc40000000000 */
[----:B------:R-:W-:Y:S02]  /*e100*/  LOP3.LUT R204, R204, R13, RZ, 0x3c, !PT ;  /* 0x0000000dcccc7212 */ /* 0x000fe400078e3cff */
[----:B------:R-:W0:Y:S01]  /*e110*/  SHFL.BFLY PT, R9, R0, 0x1, 0x1f ;  /* 0x0c201f0000097f89 */ /* 0x000e2200000e0000 */
[----:B-1----:R-:W-:Y:S01]  /*e120*/  FADD.FTZ R5, R3, R10 ;  /* 0x0000000a03057221 */ /* 0x002fe20000010000 */
[----:B------:R-:W-:-:S04]  /*e130*/  IMAD.MOV.U32 R3, RZ, RZ, RZ ;  /* 0x000000ffff037224 */ /* 0x000fc800078e00ff */
[----:B------:R-:W1:Y:S01]  /*e140*/  SHFL.BFLY PT, R8, R5, 0x1, 0x1f ;  /* 0x0c201f0005087f89 */ /* 0x000e6200000e0000 */
[----:B0-----:R-:W-:-:S05]  /*e150*/  FADD.FTZ R9, R0, R9 ;  /* 0x0000000900097221 */ /* 0x001fca0000010000 */
[----:B------:R-:W-:-:S13]  /*e160*/  FSETP.NE.FTZ.AND P2, PT, R9, RZ, PT ;  /* 0x000000ff0900720b */ /* 0x000fda0003f55000 */
[----:B------:R-:W0:Y:S01]  /*e170*/  @P2 MUFU.RCP R4, R9 ;  /* 0x0000000900042308 */ /* 0x000e220000001000 */
[----:B-1----:R-:W-:Y:S01]  /*e180*/  FADD.FTZ R11, R5, R8 ;  /* 0x00000008050b7221 */ /* 0x002fe20000010000 */
[----:B------:R-:W-:-:S04]  /*e190*/  IMAD.MOV.U32 R5, RZ, RZ, -0x800000 ;  /* 0xff800000ff057424 */ /* 0x000fc800078e00ff */
[----:B------:R-:W-:Y:S02]  /*e1a0*/  FSETP.NE.FTZ.AND P3, PT, R11, RZ, PT ;  /* 0x000000ff0b00720b */ /* 0x000fe40003f75000 */
[----:B------:R-:W1:Y:S01]  /*e1b0*/  @P2 MUFU.LG2 R20, R9 ;  /* 0x0000000900142308 */ /* 0x000e620000000c00 */
[-C--:B0-----:R-:W-:Y:S01]  /*e1c0*/  FMUL.FTZ R10, R28, R4.reuse ;  /* 0x000000041c0a7220 */ /* 0x081fe20000410000 */
[----:B------:R-:W-:Y:S01]  /*e1d0*/  FMUL.FTZ R0, R33, R4 ;  /* 0x0000000421007220 */ /* 0x000fe20000410000 */
[----:B------:R-:W-:-:S08]  /*e1e0*/  @P2 FMUL.FTZ R28, R6, 0.69314718246459960938 ;  /* 0x3f317218061c2820 */ /* 0x000fd00000410000 */
[----:B------:R-:W0:Y:S01]  /*e1f0*/  @P3 MUFU.LG2 R18, R11 ;  /* 0x0000000b00123308 */ /* 0x000e220000000c00 */
[----:B------:R-:W-:Y:S01]  /*e200*/  @P3 FMUL.FTZ R21, R6, 0.69314718246459960938 ;  /* 0x3f31721806153820 */ /* 0x000fe20000410000 */
[-C--:B------:R-:W-:Y:S01]  /*e210*/  FMUL.FTZ R8, R24, R4.reuse ;  /* 0x0000000418087220 */ /* 0x080fe20000410000 */
[-C--:B------:R-:W-:Y:S01]  /*e220*/  FMUL.FTZ R161, R48, R4.reuse ;  /* 0x0000000430a17220 */ /* 0x080fe20000410000 */
[-C--:B------:R-:W-:Y:S01]  /*e230*/  FMUL.FTZ R165, R64, R4.reuse ;  /* 0x0000000440a57220 */ /* 0x080fe20000410000 */
[----:B-1----:R-:W-:Y:S01]  /*e240*/  @P2 FMUL.FTZ R33, R20, 0.69314718246459960938 ;  /* 0x3f31721814212820 */ /* 0x002fe20000410000 */
[-C--:B------:R-:W-:Y:S01]  /*e250*/  FMUL.FTZ R170, R80, R4.reuse ;  /* 0x0000000450aa7220 */ /* 0x080fe20000410000 */
[-C--:B------:R-:W-:Y:S01]  /*e260*/  FMUL.FTZ R25, R25, R4.reuse ;  /* 0x0000000419197220 */ /* 0x080fe20000410000 */
[----:B------:R-:W1:Y:S01]  /*e270*/  @P3 MUFU.RCP R3, R11 ;  /* 0x0000000b00033308 */ /* 0x000e620000001000 */
        /* <DEDUP_REMOVED lines=125> */
.L_x_10607:
        /* <DEDUP_REMOVED lines=10> */
[----:B------:R-:W2:Y:S01]  /*eaf0*/  LDL R26, [R1+0x8c] ;  /* 0x00008c00011a7983 */ /* 0x000ea20000100800 */
[----:B------:R-:W3:Y:S01]  /*eb00*/  S2R R7, SR_SWINHI ;  /* 0x0000000000077919 */ /* 0x000ee20000002f00 */
[----:B------:R-:W-:Y:S05]  /*eb10*/  WARPSYNC.ALL ;  /* 0x0000000000007948 */ /* 0x000fea0003800000 */
[----:B------:R-:W-:Y:S01]  /*eb20*/  F2FP.BF16.F32.PACK_AB R8, R25, R8 ;  /* 0x000000081908723e */ /* 0x000fe200000010ff */
[----:B------:R-:W-:Y:S01]  /*eb30*/  ULDC.64 UR4, c[0x0][0xd00] ;  /* 0x0003400000047ab9 */ /* 0x000fe20000000a00 */
[----:B------:R-:W4:Y:S01]  /*eb40*/  LDL R182, [R1+0x88] ;  /* 0x0000880001b67983 */ /* 0x000f220000100800 */
[----:B------:R-:W-:-:S02]  /*eb50*/  MOV R20, R18 ;  /* 0x0000001200147202 */ /* 0x000fc40000000f00 */
[----:B---3--:R-:W-:Y:S02]  /*eb60*/  MOV R21, R7 ;  /* 0x0000000700157202 */ /* 0x008fe40000000f00 */
        /* <DEDUP_REMOVED lines=18> */
[----:B------:R-:W-:Y:S01]  /*ec90*/  F2FP.BF16.F32.PACK_AB R147, R3, R150 ;  /* 0x000000960393723e */ /* 0x000fe200000010ff */
[----:B------:R-:W-:Y:S01]  /*eca0*/  IMAD.MOV.U32 R80, RZ, RZ, RZ ;  /* 0x000000ffff507224 */ /* 0x000fe200078e00ff */
[----:B------:R-:W-:Y:S01]  /*ecb0*/  BAR.SYNC.DEFER_BLOCKING 0x1, 0x100 ;  /* 0x0044000000007b1d */ /* 0x000fe20000010000 */
[----:B--2---:R-:W-:-:S03]  /*ecc0*/  IMAD.WIDE R124, R26, 0x2, R20 ;  /* 0x000000021a7c7825 */ /* 0x004fc600078e0214 */
[C---:B------:R-:W-:Y:S02]  /*ecd0*/  IADD3 R26, P2, R124.reuse, 0x40, RZ ;  /* 0x000000407c1a7810 */ /* 0x040fe40007f5e0ff */
[----:B-----5:R-:W-:Y:S02]  /*ece0*/  IADD3 R28, P3, R124, 0x60, RZ ;  /* 0x000000607c1c7810 */ /* 0x020fe40007f7e0ff */
[----:B------:R-:W-:Y:S02]  /*ecf0*/  LOP3.LUT R96, R26, 0x380, RZ, 0xc0, !PT ;  /* 0x000003801a607812 */ /* 0x000fe400078ec0ff */
[----:B------:R-:W-:Y:S02]  /*ed00*/  LOP3.LUT R100, R28, 0x380, RZ, 0xc0, !PT ;  /* 0x000003801c647812 */ /* 0x000fe400078ec0ff */
[----:B------:R-:W-:Y:S02]  /*ed10*/  SHF.R.U64 R96, R96, 0x3, RZ ;  /* 0x0000000360607819 */ /* 0x000fe400000012ff */
[----:B------:R-:W-:-:S02]  /*ed20*/  IADD3 R84, P0, R124, 0x4040, RZ ;  /* 0x000040407c547810 */ /* 0x000fc40007f1e0ff */
[----:B------:R-:W-:Y:S02]  /*ed30*/  SHF.R.U64 R100, R100, 0x3, RZ ;  /* 0x0000000364647819 */ /* 0x000fe400000012ff */
[C---:B------:R-:W-:Y:S02]  /*ed40*/  IADD3 R30, P4, R124.reuse, 0x4000, RZ ;  /* 0x000040007c1e7810 */ /* 0x040fe40007f9e0ff */
[----:B-1----:R-:W-:Y:S02]  /*ed50*/  IADD3 R32, P5, R124, 0x4020, RZ ;  /* 0x000040207c207810 */ /* 0x002fe40007fbe0ff */
[----:B------:R-:W-:Y:S02]  /*ed60*/  LOP3.LUT R96, R96, R26, RZ, 0x3c, !PT ;  /* 0x0000001a60607212 */ /* 0x000fe400078e3cff */
[----:B------:R-:W-:Y:S02]  /*ed70*/  IADD3 R7, P1, R124, 0x20, RZ ;  /* 0x000000207c077810 */ /* 0x000fe40007f3e0ff */
[----:B------:R-:W-:-:S02]  /*ed80*/  LOP3.LUT R100, R100, R28, RZ, 0x3c, !PT ;  /* 0x0000001c64647212 */ /* 0x000fc400078e3cff */
[----:B------:R-:W-:Y:S02]  /*ed90*/  LOP3.LUT R26, R84, 0x380, RZ, 0xc0, !PT ;  /* 0x00000380541a7812 */ /* 0x000fe400078ec0ff */
[----:B------:R-:W-:Y:S02]  /*eda0*/  LOP3.LUT R104, R30, 0x380, RZ, 0xc0, !PT ;  /* 0x000003801e687812 */ /* 0x000fe400078ec0ff */
[----:B------:R-:W-:Y:S01]  /*edb0*/  LOP3.LUT R28, R32, 0x380, RZ, 0xc0, !PT ;  /* 0x00000380201c7812 */ /* 0x000fe200078ec0ff */
[--C-:B------:R-:W-:Y:S01]  /*edc0*/  IMAD.X R107, RZ, RZ, R125.reuse, P5 ;  /* 0x000000ffff6b7224 */ /* 0x100fe200028e067d */
[----:B------:R-:W-:Y:S01]  /*edd0*/  LOP3.LUT R92, R7, 0x380, RZ, 0xc0, !PT ;  /* 0x00000380075c7812 */ /* 0x000fe200078ec0ff */
[--C-:B------:R-:W-:Y:S01]  /*ede0*/  IMAD.X R93, RZ, RZ, R125.reuse, P1 ;  /* 0x000000ffff5d7224 */ /* 0x100fe200008e067d */
[----:B------:R-:W-:Y:S01]  /*edf0*/  SHF.R.U64 R26, R26, 0x3, RZ ;  /* 0x000000031a1a7819 */ /* 0x000fe200000012ff */
[--C-:B------:R-:W-:Y:S01]  /*ee00*/  IMAD.X R97, RZ, RZ, R125.reuse, P2 ;  /* 0x000000ffff617224 */ /* 0x100fe200010e067d */
[C---:B------:R-:W-:Y:S01]  /*ee10*/  LOP3.LUT R89, R124.reuse, 0x380, RZ, 0xc0, !PT ;  /* 0x000003807c597812 */ /* 0x040fe200078ec0ff */
[----:B------:R-:W-:Y:S01]  /*ee20*/  IMAD.X R101, RZ, RZ, R125, P3 ;  /* 0x000000ffff657224 */ /* 0x000fe200018e067d */
[----:B------:R-:W-:-:S02]  /*ee30*/  IADD3 R118, P5, R124, 0x8060, RZ ;  /* 0x000080607c767810 */ /* 0x000fc40007fbe0ff */
[----:B------:R-:W-:Y:S02]  /*ee40*/  SHF.R.U64 R104, R104, 0x3, RZ ;  /* 0x0000000368687819 */ /* 0x000fe400000012ff */
[----:B------:R-:W-:Y:S02]  /*ee50*/  SHF.R.U64 R28, R28, 0x3, RZ ;  /* 0x000000031c1c7819 */ /* 0x000fe400000012ff */
[C---:B------:R-:W-:Y:S02]  /*ee60*/  IADD3 R88, P1, R124.reuse, 0x4060, RZ ;  /* 0x000040607c587810 */ /* 0x040fe40007f3e0ff */
[C---:B------:R-:W-:Y:S02]  /*ee70*/  IADD3 R112, P2, R124.reuse, 0x8000, RZ ;  /* 0x000080007c707810 */ /* 0x040fe40007f5e0ff */
[----:B------:R-:W-:Y:S02]  /*ee80*/  IADD3 R114, P3, R124, 0x8020, RZ ;  /* 0x000080207c727810 */ /* 0x000fe40007f7e0ff */
[----:B------:R-:W-:-:S02]  /*ee90*/  SHF.R.U64 R92, R92, 0x3, RZ ;  /* 0x000000035c5c7819 */ /* 0x000fc400000012ff */
[----:B------:R-:W-:Y:S02]  /*eea0*/  LOP3.LUT R108, R26, R84, RZ, 0x3c, !PT ;  /* 0x000000541a6c7212 */ /* 0x000fe400078e3cff */
[----:B------:R-:W-:Y:S02]  /*eeb0*/  SHF.R.U64 R89, R89, 0x3, RZ ;  /* 0x0000000359597819 */ /* 0x000fe400000012ff */
[----:B------:R-:W-:Y:S02]  /*eec0*/  LOP3.LUT R104, R104, R30, RZ, 0x3c, !PT ;  /* 0x0000001e68687212 */ /* 0x000fe400078e3cff */
[----:B------:R-:W-:Y:S02]  /*eed0*/  LOP3.LUT R106, R28, R32, RZ, 0x3c, !PT ;  /* 0x000000201c6a7212 */ /* 0x000fe400078e3cff */
[----:B------:R-:W-:Y:S01]  /*eee0*/  LOP3.LUT R26, R118, 0x380, RZ, 0xc0, !PT ;  /* 0x00000380761a7812 */ /* 0x000fe200078ec0ff */
[--C-:B------:R-:W-:Y:S01]  /*eef0*/  IMAD.X R105, RZ, RZ, R125.reuse, P4 ;  /* 0x000000ffff697224 */ /* 0x100fe200020e067d */
[----:B------:R-:W-:Y:S01]  /*ef00*/  LOP3.LUT R28, R112, 0x380, RZ, 0xc0, !PT ;  /* 0x00000380701c7812 */ /* 0x000fe200078ec0ff */
[--C-:B------:R-:W-:Y:S01]  /*ef10*/  IMAD.X R109, RZ, RZ, R125.reuse, P0 ;  /* 0x000000ffff6d7224 */ /* 0x100fe200000e067d */
[----:B------:R-:W-:Y:S01]  /*ef20*/  LOP3.LUT R30, R114, 0x380, RZ, 0xc0, !PT ;  /* 0x00000380721e7812 */ /* 0x000fe200078ec0ff */
[--C-:B------:R-:W-:Y:S01]  /*ef30*/  IMAD.X R111, RZ, RZ, R125.reuse, P1 ;  /* 0x000000ffff6f7224 */ /* 0x100fe200008e067d */
[C---:B------:R-:W-:Y:S01]  /*ef40*/  IADD3 R116, P4, R124.reuse, 0x8040, RZ ;  /* 0x000080407c747810 */ /* 0x040fe20007f9e0ff */
[--C-:B------:R-:W-:Y:S01]  /*ef50*/  IMAD.X R113, RZ, RZ, R125.reuse, P2 ;  /* 0x000000ffff717224 */ /* 0x100fe200010e067d */
[C---:B------:R-:W-:Y:S01]  /*ef60*/  IADD3 R120, P0, R124.reuse, 0xc000, RZ ;  /* 0x0000c0007c787810 */ /* 0x040fe20007f1e0ff */
[----:B------:R-:W-:Y:S01]  /*ef70*/  IMAD.X R115, RZ, RZ, R125, P3 ;  /* 0x000000ffff737224 */ /* 0x000fe200018e067d */
[----:B------:R-:W-:-:S02]  /*ef80*/  IADD3 R122, P1, R124, 0xc020, RZ ;  /* 0x0000c0207c7a7810 */ /* 0x000fc40007f3e0ff */
[C---:B------:R-:W-:Y:S02]  /*ef90*/  IADD3 R151, P2, R124.reuse, 0xc040, RZ ;  /* 0x0000c0407c977810 */ /* 0x040fe40007f5e0ff */
[----:B------:R-:W-:Y:S02]  /*efa0*/  IADD3 R167, P3, R124, 0xc060, RZ ;  /* 0x0000c0607ca77810 */ /* 0x000fe40007f7e0ff */
[----:B------:R-:W-:Y:S02]  /*efb0*/  LOP3.LUT R92, R92, R7, RZ, 0x3c, !PT ;  /* 0x000000075c5c7212 */ /* 0x000fe400078e3cff */
[----:B------:R-:W-:Y:S02]  /*efc0*/  LOP3.LUT R124, R89, R124, RZ, 0x3c, !PT ;  /* 0x0000007c597c7212 */ /* 0x000fe400078e3cff */
[----:B------:R-:W-:Y:S02]  /*efd0*/  LOP3.LUT R7, R88, 0x380, RZ, 0xc0, !PT ;  /* 0x0000038058077812 */ /* 0x000fe400078ec0ff */
[----:B------:R-:W-:-:S02]  /*efe0*/  SHF.R.U64 R26, R26, 0x3, RZ ;  /* 0x000000031a1a7819 */ /* 0x000fc400000012ff */
[----:B------:R-:W-:Y:S02]  /*eff0*/  SHF.R.U64 R28, R28, 0x3, RZ ;  /* 0x000000031c1c7819 */ /* 0x000fe400000012ff */
[----:B------:R-:W-:Y:S02]  /*f000*/  SHF.R.U64 R30, R30, 0x3, RZ ;  /* 0x000000031e1e7819 */ /* 0x000fe400000012ff */
[----:B------:R-:W-:Y:S02]  /*f010*/  SHF.R.U64 R7, R7, 0x3, RZ ;  /* 0x0000000307077819 */ /* 0x000fe400000012ff */
[----:B------:R-:W-:Y:S02]  /*f020*/  LOP3.LUT R118, R26, R118, RZ, 0x3c, !PT ;  /* 0x000000761a767212 */ /* 0x000fe400078e3cff */
[----:B------:R-:W-:Y:S02]  /*f030*/  MOV R124, R124 ;  /* 0x0000007c007c7202 */ /* 0x000fe40000000f00 */
[----:B------:R-:W-:-:S02]  /*f040*/  LOP3.LUT R112, R28, R112, RZ, 0x3c, !PT ;  /* 0x000000701c707212 */ /* 0x000fc400078e3cff */
[----:B------:R-:W-:Y:S02]  /*f050*/  LOP3.LUT R114, R30, R114, RZ, 0x3c, !PT ;  /* 0x000000721e727212 */ /* 0x000fe400078e3cff */
[----:B------:R-:W-:Y:S02]  /*f060*/  LOP3.LUT R26, R167, 0x380, RZ, 0xc0, !PT ;  /* 0x00000380a71a7812 */ /* 0x000fe400078ec0ff */
[----:B------:R-:W-:Y:S02]  /*f070*/  LOP3.LUT R28, R120, 0x380, RZ, 0xc0, !PT ;  /* 0x00000380781c7812 */ /* 0x000fe400078ec0ff */
[----:B------:R-:W-:Y:S01]  /*f080*/  LOP3.LUT R30, R122, 0x380, RZ, 0xc0, !PT ;  /* 0x000003807a1e7812 */ /* 0x000fe200078ec0ff */
[----:B------:R1:W-:Y:S01]  /*f090*/  STSM.16.M88.4 [R124], R8 ;  /* 0x000000087c007844 */ /* 0x0003e20000000200 */
[----:B------:R-:W-:Y:S02]  /*f0a0*/  LOP3.LUT R110, R7, R88, RZ, 0x3c, !PT ;  /* 0x00000058076e7212 */ /* 0x000fe400078e3cff */
[----:B------:R-:W-:-:S02]  /*f0b0*/  LOP3.LUT R7, R116, 0x380, RZ, 0xc0, !PT ;  /* 0x0000038074077812 */ /* 0x000fc400078ec0ff */
[----:B------:R-:W-:Y:S02]  /*f0c0*/  SHF.R.U64 R26, R26, 0x3, RZ ;  /* 0x000000031a1a7819 */ /* 0x000fe400000012ff */
[----:B------:R-:W-:Y:S02]  /*f0d0*/  SHF.R.U64 R28, R28, 0x3, RZ ;  /* 0x000000031c1c7819 */ /* 0x000fe400000012ff */
[----:B------:R-:W-:Y:S02]  /*f0e0*/  SHF.R.U64 R30, R30, 0x3, RZ ;  /* 0x000000031e1e7819 */ /* 0x000fe400000012ff */
[----:B------:R-:W-:Y:S02]  /*f0f0*/  MOV R92, R92 ;  /* 0x0000005c005c7202 */ /* 0x000fe40000000f00 */
[----:B------:R-:W-:Y:S02]  /*f100*/  MOV R96, R96 ;  /* 0x0000006000607202 */ /* 0x000fe40000000f00 */
[----:B-1----:R-:W-:-:S02]  /*f110*/  F2FP.BF16.F32.PACK_AB R8, R0, R14 ;  /* 0x0000000e0008723e */ /* 0x002fc400000010ff */
[----:B------:R-:W-:Y:S02]  /*f120*/  F2FP.BF16.F32.PACK_AB R9, R12, R6 ;  /* 0x000000060c09723e */ /* 0x000fe400000010ff */
[----:B------:R-:W-:Y:S02]  /*f130*/  MOV R100, R100 ;  /* 0x0000006400647202 */ /* 0x000fe40000000f00 */
[----:B------:R-:W-:Y:S01]  /*f140*/  MOV R104, R104 ;  /* 0x0000006800687202 */ /* 0x000fe20000000f00 */
[--C-:B------:R-:W-:Y:S01]  /*f150*/  IMAD.X R117, RZ, RZ, R125.reuse, P4 ;  /* 0x000000ffff757224 */ /* 0x100fe200020e067d */
[----:B------:R-:W-:Y:S02]  /*f160*/  F2FP.BF16.F32.PACK_AB R10, R37, R36 ;  /* 0x00000024250a723e */ /* 0x000fe400000010ff */
[----:B------:R-:W-:Y:S02]  /*f170*/  MOV R106, R106 ;  /* 0x0000006a006a7202 */ /* 0x000fe40000000f00 */
[----:B------:R-:W-:Y:S01]  /*f180*/  MOV R108, R108 ;  /* 0x0000006c006c7202 */ /* 0x000fe20000000f00 */
[--C-:B------:R-:W-:Y:S01]  /*f190*/  IMAD.X R119, RZ, RZ, R125.reuse, P5 ;  /* 0x000000ffff777224 */ /* 0x100fe200028e067d */
[----:B------:R-:W-:Y:S01]  /*f1a0*/  F2FP.BF16.F32.PACK_AB R11, R39, R38 ;  /* 0x00000026270b723e */ /* 0x000fe200000010ff */
[--C-:B------:R-:W-:Y:S01]  /*f1b0*/  IMAD.X R121, RZ, RZ, R125.reuse, P0 ;  /* 0x000000ffff797224 */ /* 0x100fe200000e067d */
[----:B------:R-:W-:Y:S01]  /*f1c0*/  F2FP.BF16.F32.PACK_AB R12, R41, R24 ;  /* 0x00000018290c723e */ /* 0x000fe200000010ff */
[----:B------:R-:W-:Y:S01]  /*f1d0*/  IMAD.X R123, RZ, RZ, R125, P1 ;  /* 0x000000ffff7b7224 */ /* 0x000fe200008e067d */
[----:B------:R-:W-:-:S02]  /*f1e0*/  F2FP.BF16.F32.PACK_AB R14, R45, R160 ;  /* 0x000000a02d0e723e */ /* 0x000fc400000010ff */
[----:B------:R-:W-:Y:S02]  /*f1f0*/  SHF.R.U64 R7, R7, 0x3, RZ ;  /* 0x0000000307077819 */ /* 0x000fe400000012ff */
[----:B------:R-:W-:Y:S01]  /*f200*/  LOP3.LUT R88, R26, R167, RZ, 0x3c, !PT ;  /* 0x000000a71a587212 */ /* 0x000fe200078e3cff */
[----:B------:R1:W-:Y:S01]  /*f210*/  STSM.16.M88.4 [R92], R8 ;  /* 0x000000085c007844 */ /* 0x0003e20000000200 */
[----:B------:R-:W-:Y:S01]  /*f220*/  LOP3.LUT R120, R28, R120, RZ, 0x3c, !PT ;  /* 0x000000781c787212 */ /* 0x000fe200078e3cff */
[--C-:B------:R-:W-:Y:S01]  /*f230*/  IMAD.X R85, RZ, RZ, R125.reuse, P2 ;  /* 0x000000ffff557224 */ /* 0x100fe200010e067d */
[----:B------:R-:W-:Y:S01]  /*f240*/  LOP3.LUT R122, R30, R122, RZ, 0x3c, !PT ;  /* 0x0000007a1e7a7212 */ /* 0x000fe200078e3cff */
[----:B------:R-:W-:Y:S01]  /*f250*/  IMAD.X R89, RZ, RZ, R125, P3 ;  /* 0x000000ffff597224 */ /* 0x000fe200018e067d */
[----:B------:R-:W-:Y:S01]  /*f260*/  F2FP.BF16.F32.PACK_AB R24, R49, R161 ;  /* 0x000000a13118723e */ /* 0x000fe200000010ff */
[----:B------:R-:W2:Y:S01]  /*f270*/  LDC R0, c[0x0][0xce8] ;  /* 0x00033a00ff007b82 */ /* 0x000ea20000000800 */
[----:B------:R-:W-:-:S02]  /*f280*/  F2FP.BF16.F32.PACK_AB R26, R53, R162 ;  /* 0x000000a2351a723e */ /* 0x000fc400000010ff */
[----:B------:R-:W-:Y:S02]  /*f290*/  F2FP.BF16.F32.PACK_AB R28, R57, R163 ;  /* 0x000000a3391c723e */ /* 0x000fe400000010ff */
[----:B------:R-:W-:Y:S01]  /*f2a0*/  F2FP.BF16.F32.PACK_AB R30, R61, R164 ;  /* 0x000000a43d1e723e */ /* 0x000fe200000010ff */
[----:B------:R3:W-:Y:S01]  /*f2b0*/  STSM.16.M88.4 [R96], R12 ;  /* 0x0000000c60007844 */ /* 0x0007e20000000200 */
[----:B------:R-:W-:Y:S02]  /*f2c0*/  LOP3.LUT R116, R7, R116, RZ, 0x3c, !PT ;  /* 0x0000007407747212 */ /* 0x000fe400078e3cff */
[----:B-1----:R-:W-:Y:S02]  /*f2d0*/  F2FP.BF16.F32.PACK_AB R8, R65, R165 ;  /* 0x000000a54108723e */ /* 0x002fe400000010ff */
[----:B------:R-:W-:Y:S02]  /*f2e0*/  F2FP.BF16.F32.PACK_AB R9, R67, R66 ;  /* 0x000000424309723e */ /* 0x000fe400000010ff */
[----:B------:R-:W-:-:S02]  /*f2f0*/  F2FP.BF16.F32.PACK_AB R10, R69, R166 ;  /* 0x000000a6450a723e */ /* 0x000fc400000010ff */
[----:B------:R-:W-:Y:S01]  /*f300*/  F2FP.BF16.F32.PACK_AB R11, R71, R70 ;  /* 0x00000046470b723e */ /* 0x000fe200000010ff */
[----:B------:R-:W-:Y:S01]  /*f310*/  STSM.16.M88.4 [R100], R24 ;  /* 0x0000001864007844 */ /* 0x000fe20000000200 */
[----:B------:R-:W-:Y:S02]  /*f320*/  LOP3.LUT R7, R151, 0x380, RZ, 0xc0, !PT ;  /* 0x0000038097077812 */ /* 0x000fe400078ec0ff */
[----:B------:R-:W-:Y:S02]  /*f330*/  MOV R110, R110 ;  /* 0x0000006e006e7202 */ /* 0x000fe40000000f00 */
[----:B---3--:R-:W-:Y:S02]  /*f340*/  F2FP.BF16.F32.PACK_AB R12, R73, R168 ;  /* 0x000000a8490c723e */ /* 0x008fe400000010ff */
        /* <DEDUP_REMOVED lines=8> */
[----:B------:R1:W-:Y:S01]  /*f3d0*/  STSM.16.M88.4 [R106], R8 ;  /* 0x000000086a007844 */ /* 0x0003e20000000200 */
[----:B------:R-:W-:-:S02]  /*f3e0*/  MOV R112, R112 ;  /* 0x0000007000707202 */ /* 0x000fc40000000f00 */
[----:B------:R-:W-:Y:S02]  /*f3f0*/  F2FP.BF16.F32.PACK_AB R48, R64, R172 ;  /* 0x000000ac4030723e */ /* 0x000fe400000010ff */
[----:B------:R-:W-:Y:S02]  /*f400*/  F2FP.BF16.F32.PACK_AB R49, R91, R90 ;  /* 0x0000005a5b31723e */ /* 0x000fe400000010ff */
[----:B------:R-:W-:Y:S02]  /*f410*/  MOV R114, R114 ;  /* 0x0000007200727202 */ /* 0x000fe40000000f00 */
[----:B------:R-:W-:Y:S02]  /*f420*/  F2FP.BF16.F32.PACK_AB R64, R152, R174 ;  /* 0x000000ae9840723e */ /* 0x000fe400000010ff */
[----:B------:R-:W-:Y:S02]  /*f430*/  F2FP.BF16.F32.PACK_AB R65, R99, R98 ;  /* 0x000000626341723e */ /* 0x000fe400000010ff */
[----:B------:R-:W-:-:S02]  /*f440*/  F2FP.BF16.F32.PACK_AB R66, R153, R175 ;  /* 0x000000af9942723e */ /* 0x000fc400000010ff */
[----:B------:R-:W-:Y:S01]  /*f450*/  F2FP.BF16.F32.PACK_AB R67, R103, R102 ;  /* 0x000000666743723e */ /* 0x000fe200000010ff */
[----:B------:R3:W-:Y:S01]  /*f460*/  STSM.16.M88.4 [R108], R12 ;  /* 0x0000000c6c007844 */ /* 0x0007e20000000200 */
[----:B------:R-:W-:Y:S02]  /*f470*/  SHF.R.U64 R7, R7, 0x3, RZ ;  /* 0x0000000307077819 */ /* 0x000fe400000012ff */
[----:B------:R-:W-:Y:S02]  /*f480*/  MOV R116, R116 ;  /* 0x0000007400747202 */ /* 0x000fe40000000f00 */
[----:B-1----:R-:W-:Y:S02]  /*f490*/  F2FP.BF16.F32.PACK_AB R8, R154, R176 ;  /* 0x000000b09a08723e */ /* 0x002fe400000010ff */
[----:B------:R-:W-:Y:S02]  /*f4a0*/  F2FP.BF16.F32.PACK_AB R9, R43, R40 ;  /* 0x000000282b09723e */ /* 0x000fe400000010ff */
[----:B------:R-:W-:-:S02]  /*f4b0*/  F2FP.BF16.F32.PACK_AB R10, R155, R177 ;  /* 0x000000b19b0a723e */ /* 0x000fc400000010ff */
[----:B------:R-:W-:Y:S01]  /*f4c0*/  F2FP.BF16.F32.PACK_AB R11, R47, R44 ;  /* 0x0000002c2f0b723e */ /* 0x000fe200000010ff */
[----:B------:R-:W-:Y:S01]  /*f4d0*/  STSM.16.M88.4 [R110], R36 ;  /* 0x000000246e007844 */ /* 0x000fe20000000200 */
[----:B------:R-:W-:-:S03]  /*f4e0*/  LOP3.LUT R84, R7, R151, RZ, 0x3c, !PT ;  /* 0x0000009707547212 */ /* 0x000fc600078e3cff */
[----:B------:R-:W-:Y:S01]  /*f4f0*/  STSM.16.M88.4 [R112], R48 ;  /* 0x0000003070007844 */ /* 0x000fe20000000200 */
[----:B------:R-:W-:Y:S02]  /*f500*/  MOV R118, R118 ;  /* 0x0000007600767202 */ /* 0x000fe40000000f00 */
[----:B---3--:R-:W-:Y:S01]  /*f510*/  F2FP.BF16.F32.PACK_AB R12, R156, R178 ;  /* 0x000000b29c0c723e */ /* 0x008fe200000010ff */
[----:B------:R-:W-:Y:S01]  /*f520*/  STSM.16.M88.4 [R114], R64 ;  /* 0x0000004072007844 */ /* 0x000fe20000000200 */
[----:B------:R-:W-:Y:S02]  /*f530*/  F2FP.BF16.F32.PACK_AB R13, R56, R52 ;  /* 0x00000034380d723e */ /* 0x000fe400000010ff */
[----:B------:R-:W-:Y:S01]  /*f540*/  F2FP.BF16.F32.PACK_AB R14, R157, R179 ;  /* 0x000000b39d0e723e */ /* 0x000fe200000010ff */
[----:B------:R1:W-:Y:S01]  /*f550*/  STSM.16.M88.4 [R116], R8 ;  /* 0x0000000874007844 */ /* 0x0003e20000000200 */
[----:B------:R-:W-:Y:S02]  /*f560*/  F2FP.BF16.F32.PACK_AB R15, R68, R60 ;  /* 0x0000003c440f723e */ /* 0x000fe400000010ff */
[----:B------:R-:W-:-:S02]  /*f570*/  MOV R120, R120 ;  /* 0x0000007800787202 */ /* 0x000fc40000000f00 */
[----:B------:R-:W-:Y:S02]  /*f580*/  F2FP.BF16.F32.PACK_AB R24, R158, R180 ;  /* 0x000000b49e18723e */ /* 0x000fe400000010ff */
[----:B------:R-:W-:Y:S02]  /*f590*/  F2FP.BF16.F32.PACK_AB R25, R76, R72 ;  /* 0x000000484c19723e */ /* 0x000fe400000010ff */
[----:B------:R-:W-:Y:S02]  /*f5a0*/  F2FP.BF16.F32.PACK_AB R26, R159, R181 ;  /* 0x000000b59f1a723e */ /* 0x000fe400000010ff */
[----:B------:R-:W-:Y:S02]  /*f5b0*/  F2FP.BF16.F32.PACK_AB R27, R127, R126 ;  /* 0x0000007e7f1b723e */ /* 0x000fe400000010ff */
[----:B------:R-:W-:Y:S02]  /*f5c0*/  ISETP.NE.U32.AND P0, PT, RZ, UR4, PT ;  /* 0x00000004ff007c0c */ /* 0x000fe4000bf05070 */
[----:B------:R-:W-:-:S02]  /*f5d0*/  MOV R122, R122 ;  /* 0x0000007a007a7202 */ /* 0x000fc40000000f00 */
[----:B-1----:R-:W-:Y:S02]  /*f5e0*/  IADD3 R8, P1, R225, UR4, RZ ;  /* 0x00000004e1087c10 */ /* 0x002fe4000ff3e0ff */
[----:B------:R-:W-:Y:S02]  /*f5f0*/  F2FP.BF16.F32.PACK_AB R28, R129, R128 ;  /* 0x00000080811c723e */ /* 0x000fe400000010ff */
[----:B------:R-:W-:Y:S02]  /*f600*/  F2FP.BF16.F32.PACK_AB R29, R131, R130 ;  /* 0x00000082831d723e */ /* 0x000fe400000010ff */
[----:B------:R-:W-:Y:S02]  /*f610*/  F2FP.BF16.F32.PACK_AB R30, R133, R132 ;  /* 0x00000084851e723e */ /* 0x000fe400000010ff */
[----:B------:R-:W-:Y:S02]  /*f620*/  F2FP.BF16.F32.PACK_AB R31, R135, R134 ;  /* 0x00000086871f723e */ /* 0x000fe400000010ff */
[----:B------:R-:W-:Y:S01]  /*f630*/  MOV R84, R84 ;  /* 0x0000005400547202 */ /* 0x000fe20000000f00 */
[----:B------:R1:W-:Y:S01]  /*f640*/  STSM.16.M88.4 [R118], R12 ;  /* 0x0000000c76007844 */ /* 0x0003e20000000200 */
[----:B------:R-:W-:-:S02]  /*f650*/  MOV R88, R88 ;  /* 0x0000005800587202 */ /* 0x000fc40000000f00 */
[----:B------:R-:W-:Y:S01]  /*f660*/  ISETP.NE.AND.EX P0, PT, RZ, UR5, PT, P0 ;  /* 0x00000005ff007c0c */ /* 0x000fe2000bf05300 */
[----:B------:R4:W-:Y:S01]  /*f670*/  STSM.16.M88.4 [R120], R24 ;  /* 0x0000001878007844 */ /* 0x0009e20000000200 */
[----:B------:R-:W-:Y:S01]  /*f680*/  IADD3.X R9, R226, UR5, RZ, P1, !PT ;  /* 0x00000005e2097c10 */ /* 0x000fe20008ffe4ff */
[----:B------:R-:W-:Y:S02]  /*f690*/  ULDC.64 UR4, c[0x0][0xd08] ;  /* 0x0003420000047ab9 */ /* 0x000fe40000000a00 */
[----:B------:R3:W-:Y:S01]  /*f6a0*/  STSM.16.M88.4 [R122], R28 ;  /* 0x0000001c7a007844 */ /* 0x0007e20000000200 */
[----:B------:R-:W-:-:S03]  /*f6b0*/  ISETP.NE.U32.AND P2, PT, RZ, UR4, PT ;  /* 0x00000004ff007c0c */ /* 0x000fc6000bf45070 */
[----:B------:R3:W-:Y:S01]  /*f6c0*/  STSM.16.M88.4 [R84], R136 ;  /* 0x0000008854007844 */ /* 0x0007e20000000200 */
[----:B------:R-:W-:-:S03]  /*f6d0*/  ISETP.NE.AND.EX P2, PT, RZ, UR5, PT, P2 ;  /* 0x00000005ff007c0c */ /* 0x000fc6000bf45320 */
[----:B------:R3:W-:Y:S01]  /*f6e0*/  STSM.16.M88.4 [R88], R144 ;  /* 0x0000009058007844 */ /* 0x0007e20000000200 */
[----:B------:R-:W-:Y:S09]  /*f6f0*/  BAR.SYNC.DEFER_BLOCKING 0x1, 0x100 ;  /* 0x0044000000007b1d */ /* 0x000ff20000010000 */
[----:B------:R-:W-:Y:S01]  /*f700*/  @P2 IADD3 R6, P3, R225, UR4, RZ ;  /* 0x00000004e1062c10 */ /* 0x000fe2000ff7e0ff */
[----:B------:R-:W-:-:S02]  /*f710*/  ULDC UR4, c[0x0][0xb88] ;  /* 0x0002e20000047ab9 */ /* 0x000fc40000000800 */
[----:B------:R-:W-:Y:S01]  /*f720*/  IMAD.U32 R11, RZ, RZ, UR4 ;  /* 0x00000004ff0b7e24 */ /* 0x000fe2000f8e00ff */
[----:B------:R-:W-:Y:S01]  /*f730*/  @P2 IADD3.X R7, R226, UR5, RZ, P3, !PT ;  /* 0x00000005e2072c10 */ /* 0x000fe20009ffe4ff */
[----:B------:R3:W5:Y:S04]  /*f740*/  @P0 LDG.E R80, desc[UR60][R8.64] ;  /* 0x0000003c08500981 */ /* 0x000768000c1e1900 */
[----:B------:R3:W5:Y:S01]  /*f750*/  @P2 LDG.E R11, desc[UR60][R6.64] ;  /* 0x0000003c060b2981 */ /* 0x000762000c1e1900 */
[----:B--2---:R-:W-:-:S13]  /*f760*/  ISETP.NE.AND P1, PT, R0, 0x1, PT ;  /* 0x000000010000780c */ /* 0x004fda0003f25270 */
[----:B------:R-:W2:Y:S08]  /*f770*/  @P1 LDC R10, c[0x0][0xcec] ;  /* 0x00033b00ff0a1b82 */ /* 0x000eb00000000800 */
[----:B-1----:R-:W1:Y:S01]  /*f780*/  @P1 LDC R15, c[0x0][0xcf0] ;  /* 0x00033c00ff0f1b82 */ /* 0x002e620000000800 */
[----:B----4-:R-:W-:Y:S01]  /*f790*/  IMAD R27, R230, 0x80, R182 ;  /* 0x00000080e61b7824 */ /* 0x010fe200078e02b6 */
[----:B---3--:R-:W-:Y:S06]  /*f7a0*/  @P2 BRA `(.L_x_10663) ;  /* 0x0000000000102947 */ /* 0x008fec0003800000 */
[----:B------:R-:W-:Y:S05]  /*f7b0*/  @!P0 BRA `(.L_x_10663) ;  /* 0x00000000000c8947 */ /* 0x000fea0003800000 */
[----:B------:R-:W3:Y:S04]  /*f7c0*/  LDG.E R6, desc[UR60][R8.64] ;  /* 0x0000003c08067981 */ /* 0x000ee8000c1e1900 */
[----:B-----5:R-:W3:Y:S02]  /*f7d0*/  LDG.E R11, desc[UR60][R8.64+0x4] ;  /* 0x0000043c080b7981 */ /* 0x020ee4000c1e1900 */
[----:B---3--:R-:W-:-:S07]  /*f7e0*/  IMAD.IADD R11, R11, 0x1, -R6 ;  /* 0x000000010b0b7824 */ /* 0x008fce00078e0a06 */
.L_x_10663:
[----:B------:R-:W3:Y:S01]  /*f7f0*/  LDL R14, [R1+0x84] ;  /* 0x00008400010e7983 */ /* 0x000ee20000100800 */
[----:B------:R-:W-:Y:S01]  /*f800*/  SHF.R.S32.HI R3, RZ, 0x1f, R224 ;  /* 0x0000001fff037819 */ /* 0x000fe200000114e0 */
[----:B--2---:R-:W-:Y:S01]  /*f810*/  @P1 IMAD.HI.U32 R6, R27, R10, RZ ;  /* 0x0000000a1b061227 */ /* 0x004fe200078e00ff */
[----:B------:R-:W-:Y:S01]  /*f820*/  ULDC.64 UR4, c[0x0][0xc90] ;  /* 0x0003240000047ab9 */ /* 0x000fe20000000a00 */
[----:B-----5:R-:W-:Y:S01]  /*f830*/  SHF.R.S32.HI R81, RZ, 0x1f, R80 ;  /* 0x0000001fff517819 */ /* 0x020fe20000011450 */
[----:B------:R-:W2:Y:S01]  /*f840*/  @P1 LDC R83, c[0x0][0xcec] ;  /* 0x00033b00ff531b82 */ /* 0x000ea20000000800 */
[----:B------:R-:W-:Y:S01]  /*f850*/  IMAD R13, R3, UR4, RZ ;  /* 0x00000004030d7c24 */ /* 0x000fe2000f8e02ff */
[----:B------:R-:W-:Y:S01]  /*f860*/  SEL R234, R234, RZ, !P0 ;  /* 0x000000ffeaea7207 */ /* 0x000fe20004000000 */
[----:B------:R-:W-:Y:S01]  /*f870*/  IMAD.MOV.U32 R9, RZ, RZ, R27 ;  /* 0x000000ffff097224 */ /* 0x000fe200078e001b */
[----:B-1----:R-:W-:Y:S01]  /*f880*/  @P1 SHF.R.U32.HI R9, RZ, R15, R6 ;  /* 0x0000000fff091219 */ /* 0x002fe20000011606 */
[----:B------:R-:W-:Y:S01]  /*f890*/  IMAD.WIDE.U32 R6, R224, UR4, R80 ;  /* 0x00000004e0067c25 */ /* 0x000fe2000f8e0050 */
[----:B------:R-:W-:-:S02]  /*f8a0*/  SEL R227, R227, RZ, !P0 ;  /* 0x000000ffe3e37207 */ /* 0x000fc40004000000 */
[----:B------:R-:W1:Y:S01]  /*f8b0*/  @P1 LDC R85, c[0x0][0xcf0] ;  /* 0x00033c00ff551b82 */ /* 0x000e620000000800 */
[----:B------:R-:W-:Y:S01]  /*f8c0*/  IMAD R13, R224, UR5, R13 ;  /* 0x00000005e00d7c24 */ /* 0x000fe2000f8e020d */
[----:B------:R-:W-:Y:S01]  /*f8d0*/  ULDC.64 UR4, c[0x0][0xc98] ;  /* 0x0003260000047ab9 */ /* 0x000fe20000000a00 */
[----:B------:R-:W-:Y:S02]  /*f8e0*/  IMAD.MOV R25, RZ, RZ, -R9 ;  /* 0x000000ffff197224 */ /* 0x000fe400078e0a09 */
[----:B------:R-:W-:Y:S02]  /*f8f0*/  IMAD.IADD R7, R7, 0x1, R13 ;  /* 0x0000000107077824 */ /* 0x000fe400078e020d */
[----:B------:R-:W-:Y:S02]  /*f900*/  IMAD R15, R233, 0x40, R205 ;  /* 0x00000040e90f7824 */ /* 0x000fe400078e02cd */
[----:B------:R-:W-:Y:S02]  /*f910*/  IMAD R13, R0, R25, R27 ;  /* 0x00000019000d7224 */ /* 0x000fe400078e021b */
[----:B------:R-:W-:-:S02]  /*f920*/  IMAD R8, R234, UR4, RZ ;  /* 0x00000004ea087c24 */ /* 0x000fc4000f8e02ff */
[----:B------:R-:W-:-:S04]  /*f930*/  IMAD.WIDE.U32 R6, R227, UR4, R6 ;  /* 0x00000004e3067c25 */ /* 0x000fc8000f8e0006 */
[----:B------:R-:W-:Y:S01]  /*f940*/  IMAD.WIDE R20, R15, 0x2, R20 ;  /* 0x000000020f147825 */ /* 0x000fe200078e0214 */
[----:B------:R-:W-:Y:S02]  /*f950*/  SHF.R.S32.HI R15, RZ, 0x1f, R9 ;  /* 0x0000001fff0f7819 */ /* 0x000fe40000011409 */
[----:B------:R-:W-:Y:S01]  /*f960*/  IADD3 R6, P0, R9, R6, RZ ;  /* 0x0000000609067210 */ /* 0x000fe20007f1e0ff */
[----:B------:R-:W-:Y:S01]  /*f970*/  IMAD R10, R227, UR5, R8 ;  /* 0x00000005e30a7c24 */ /* 0x000fe2000f8e0208 */
[----:B------:R-:W-:Y:S01]  /*f980*/  SHF.R.S32.HI R8, RZ, 0x1f, R13 ;  /* 0x0000001fff087819 */ /* 0x000fe2000001140d */
[----:B------:R-:W-:Y:S01]  /*f990*/  ULDC.64 UR4, c[0x0][0xc88] ;  /* 0x0003220000047ab9 */ /* 0x000fe20000000a00 */
[----:B------:R-:W-:Y:S01]  /*f9a0*/  IADD3 R9, P2, R20, 0x1000, RZ ;  /* 0x0000100014097810 */ /* 0x000fe20007f5e0ff */
[----:B------:R-:W-:Y:S01]  /*f9b0*/  IMAD R32, R11, R0, RZ ;  /* 0x000000000b207224 */ /* 0x000fe200078e02ff */
[----:B------:R-:W-:Y:S01]  /*f9c0*/  IADD3.X R7, R15, R7, R10, P0, !PT ;  /* 0x000000070f077210 */ /* 0x000fe200007fe40a */
[----:B------:R-:W-:Y:S01]  /*f9d0*/  IMAD R12, R8, UR4, RZ ;  /* 0x00000004080c7c24 */ /* 0x000fe2000f8e02ff */
[----:B------:R-:W-:-:S02]  /*f9e0*/  LOP3.LUT R8, R9, 0x380, RZ, 0xc0, !PT ;  /* 0x0000038009087812 */ /* 0x000fc400078ec0ff */
[----:B------:R-:W-:Y:S01]  /*f9f0*/  IADD3 R25, P5, R20, 0x3000, RZ ;  /* 0x0000300014197810 */ /* 0x000fe20007fbe0ff */
[C---:B------:R-:W-:Y:S01]  /*fa00*/  IMAD R15, R13.reuse, UR5, R12 ;  /* 0x000000050d0f7c24 */ /* 0x040fe2000f8e020c */
[----:B------:R-:W-:Y:S01]  /*fa10*/  SHF.R.U64 R8, R8, 0x3, RZ ;  /* 0x0000000308087819 */ /* 0x000fe200000012ff */
[----:B------:R-:W-:Y:S01]  /*fa20*/  IMAD.WIDE.U32 R6, R13, UR4, R6 ;  /* 0x000000040d067c25 */ /* 0x000fe2000f8e0006 */
[----:B------:R-:W-:Y:S01]  /*fa30*/  ULDC.64 UR4, c[0x0][0xc50] ;  /* 0x0003140000047ab9 */ /* 0x000fe20000000a00 */
[----:B------:R-:W-:Y:S02]  /*fa40*/  IADD3 R13, P3, R20, 0x2000, RZ ;  /* 0x00002000140d7810 */ /* 0x000fe40007f7e0ff */
[----:B------:R-:W-:Y:S01]  /*fa50*/  IMAD.IADD R7, R7, 0x1, R15 ;  /* 0x0000000107077824 */ /* 0x000fe200078e020f */
[----:B------:R-:W-:Y:S02]  /*fa60*/  LEA R10, P0, R6, UR4, 0x2 ;  /* 0x00000004060a7c11 */ /* 0x000fe4000f8010ff */
[----:B------:R-:W-:-:S02]  /*fa70*/  LOP3.LUT R12, R13, 0x380, RZ, 0xc0, !PT ;  /* 0x000003800d0c7812 */ /* 0x000fc400078ec0ff */
[----:B------:R-:W-:Y:S01]  /*fa80*/  LEA.HI.X R6, R6, UR5, R7, 0x2, P0 ;  /* 0x0000000506067c11 */ /* 0x000fe200080f1407 */
[----:B------:R-:W-:Y:S01]  /*fa90*/  SHFL.IDX PT, R54, R10, RZ, 0x1c1f ;  /* 0x001c1fff0a367589 */ /* 0x000fe200000e0000 */
[----:B------:R-:W-:Y:S01]  /*faa0*/  IADD3 R29, P0, R20, 0x4000, RZ ;  /* 0x00004000141d7810 */ /* 0x000fe20007f1e0ff */
[----:B------:R-:W-:Y:S01]  /*fab0*/  ULDC.64 UR4, c[0x0][0xba0] ;  /* 0x0002e80000047ab9 */ /* 0x000fe20000000a00 */
[----:B------:R-:W-:Y:S01]  /*fac0*/  LOP3.LUT R8, R8, R9, RZ, 0x3c, !PT ;  /* 0x0000000908087212 */ /* 0x000fe200078e3cff */
[----:B------:R-:W-:Y:S01]  /*fad0*/  IMAD.X R9, RZ, RZ, R21, P2 ;  /* 0x000000ffff097224 */ /* 0x000fe200010e0615 */
[----:B------:R-:W-:Y:S01]  /*fae0*/  LOP3.LUT R28, R29, 0x380, RZ, 0xc0, !PT ;  /* 0x000003801d1c7812 */ /* 0x000fe200078ec0ff */
[----:B------:R-:W4:Y:S01]  /*faf0*/  SHFL.IDX PT, R55, R6, RZ, 0x1c1f ;  /* 0x001c1fff06377589 */ /* 0x000f2200000e0000 */
[----:B------:R-:W-:Y:S02]  /*fb00*/  SHF.R.U64 R12, R12, 0x3, RZ ;  /* 0x000000030c0c7819 */ /* 0x000fe400000012ff */
[----:B------:R-:W-:Y:S01]  /*fb10*/  IADD3 R41, P2, R20, 0x6000, RZ ;  /* 0x0000600014297810 */ /* 0x000fe20007f5e0ff */
[----:B------:R-:W-:Y:S01]  /*fb20*/  SHFL.IDX PT, R58, R10, 0x1, 0x1c1f ;  /* 0x003c1f000a3a7f89 */ /* 0x000fe200000e0000 */
[----:B------:R-:W-:-:S02]  /*fb30*/  SHF.R.U64 R28, R28, 0x3, RZ ;  /* 0x000000031c1c7819 */ /* 0x000fc400000012ff */
[----:B------:R-:W-:Y:S01]  /*fb40*/  LOP3.LUT R12, R12, R13, RZ, 0x3c, !PT ;  /* 0x0000000d0c0c7212 */ /* 0x000fe200078e3cff */
[--C-:B------:R-:W-:Y:S01]  /*fb50*/  IMAD.X R13, RZ, RZ, R21.reuse, P3 ;  /* 0x000000ffff0d7224 */ /* 0x100fe200018e0615 */
[----:B------:R-:W-:Y:S01]  /*fb60*/  LOP3.LUT R40, R41, 0x380, RZ, 0xc0, !PT ;  /* 0x0000038029287812 */ /* 0x000fe200078ec0ff */
[----:B------:R0:W2:Y:S01]  /*fb70*/  SHFL.IDX PT, R59, R6, 0x1, 0x1c1f ;  /* 0x003c1f00063b7f89 */ /* 0x0000a200000e0000 */
[C---:B------:R-:W-:Y:S02]  /*fb80*/  IADD3 R45, P3, R20.reuse, 0x7000, RZ ;  /* 0x00007000142d7810 */ /* 0x040fe40007f7e0ff */
[----:B------:R-:W-:Y:S02]  /*fb90*/  IADD3 R37, P4, R20, 0x5000, RZ ;  /* 0x0000500014257810 */ /* 0x000fe40007f9e0ff */
[----:B------:R-:W-:Y:S01]  /*fba0*/  LOP3.LUT R28, R28, R29, RZ, 0x3c, !PT ;  /* 0x0000001d1c1c7212 */ /* 0x000fe200078e3cff */
[----:B------:R-:W-:Y:S01]  /*fbb0*/  IMAD.X R29, RZ, RZ, R21, P0 ;  /* 0x000000ffff1d7224 */ /* 0x000fe200000e0615 */
[----:B------:R-:W-:-:S02]  /*fbc0*/  SHF.R.U64 R40, R40, 0x3, RZ ;  /* 0x0000000328287819 */ /* 0x000fc400000012ff */
[----:B------:R-:W-:Y:S02]  /*fbd0*/  IADD3 R53, P0, R20, 0x9000, RZ ;  /* 0x0000900014357810 */ /* 0x000fe40007f1e0ff */
[----:B------:R-:W-:Y:S02]  /*fbe0*/  LOP3.LUT R44, R45, 0x380, RZ, 0xc0, !PT ;  /* 0x000003802d2c7812 */ /* 0x000fe400078ec0ff */
[----:B------:R-:W-:Y:S02]  /*fbf0*/  LOP3.LUT R24, R25, 0x380, RZ, 0xc0, !PT ;  /* 0x0000038019187812 */ /* 0x000fe400078ec0ff */
[----:B------:R-:W-:Y:S02]  /*fc00*/  LOP3.LUT R36, R37, 0x380, RZ, 0xc0, !PT ;  /* 0x0000038025247812 */ /* 0x000fe400078ec0ff */
[----:B------:R-:W-:Y:S01]  /*fc10*/  LOP3.LUT R40, R40, R41, RZ, 0x3c, !PT ;  /* 0x0000002928287212 */ /* 0x000fe200078e3cff */
[----:B------:R-:W-:Y:S01]  /*fc20*/  IMAD.X R41, RZ, RZ, R21, P2 ;  /* 0x000000ffff297224 */ /* 0x000fe200010e0615 */
[----:B------:R-:W-:-:S02]  /*fc30*/  LOP3.LUT R52, R53, 0x380, RZ, 0xc0, !PT ;  /* 0x0000038035347812 */ /* 0x000fc400078ec0ff */
[----:B------:R-:W-:Y:S02]  /*fc40*/  SHF.R.U64 R44, R44, 0x3, RZ ;  /* 0x000000032c2c7819 */ /* 0x000fe400000012ff */
        /* <DEDUP_REMOVED lines=34> */
[C---:B------:R-:W-:Y:S01]  /*fe70*/  IADD3 R73, P4, R20.reuse, 0xe000, RZ ;  /* 0x0000e00014497810 */ /* 0x040fe20007f9e0ff */
[----:B------:R-:W-:Y:S01]  /*fe80*/  IMAD.X R77, RZ, RZ, R21, P3 ;  /* 0x000000ffff4d7224 */ /* 0x000fe200018e0615 */
[----:B------:R-:W-:Y:S02]  /*fe90*/  LOP3.LUT R15, R20, 0x380, RZ, 0xc0, !PT ;  /* 0x00000380140f7812 */ /* 0x000fe400078ec0ff */
[----:B0-----:R-:W-:Y:S02]  /*fea0*/  LOP3.LUT R6, R11, 0x380, RZ, 0xc0, !PT ;  /* 0x000003800b067812 */ /* 0x001fe400078ec0ff */
[----:B------:R-:W-:Y:S02]  /*feb0*/  LOP3.LUT R68, R69, 0x380, RZ, 0xc0, !PT ;  /* 0x0000038045447812 */ /* 0x000fe400078ec0ff */
[----:B------:R-:W-:-:S02]  /*fec0*/  LOP3.LUT R72, R73, 0x380, RZ, 0xc0, !PT ;  /* 0x0000038049487812 */ /* 0x000fc400078ec0ff */
[----:B------:R-:W-:Y:S02]  /*fed0*/  SHF.R.U64 R15, R15, 0x3, RZ ;  /* 0x000000030f0f7819 */ /* 0x000fe400000012ff */
[----:B------:R-:W-:Y:S02]  /*fee0*/  SHF.R.U64 R6, R6, 0x3, RZ ;  /* 0x0000000306067819 */ /* 0x000fe400000012ff */
[----:B------:R-:W-:Y:S02]  /*fef0*/  SHF.R.U64 R68, R68, 0x3, RZ ;  /* 0x0000000344447819 */ /* 0x000fe400000012ff */
[----:B------:R-:W-:Y:S02]  /*ff00*/  SHF.R.U64 R72, R72, 0x3, RZ ;  /* 0x0000000348487819 */ /* 0x000fe400000012ff */
[----:B------:R-:W-:Y:S02]  /*ff10*/  LOP3.LUT R20, R15, R20, RZ, 0x3c, !PT ;  /* 0x000000140f147212 */ /* 0x000fe400078e3cff */
[----:B------:R-:W-:Y:S01]  /*ff20*/  LOP3.LUT R68, R68, R69, RZ, 0x3c, !PT ;  /* 0x0000004544447212 */ /* 0x000fe200078e3cff */
[--C-:B------:R-:W-:Y:S01]  /*ff30*/  IMAD.X R69, RZ, RZ, R21.reuse, P5 ;  /* 0x000000ffff457224 */ /* 0x100fe200028e0615 */
[----:B------:R-:W-:Y:S01]  /*ff40*/  LOP3.LUT R72, R72, R73, RZ, 0x3c, !PT ;  /* 0x0000004948487212 */ /* 0x000fe200078e3cff */
[----:B------:R-:W-:Y:S01]  /*ff50*/  IMAD.X R73, RZ, RZ, R21, P4 ;  /* 0x000000ffff497224 */ /* 0x000fe200020e0615 */
[----:B------:R-:W-:Y:S01]  /*ff60*/  LOP3.LUT R76, R6, R11, RZ, 0x3c, !PT ;  /* 0x0000000b064c7212 */ /* 0x000fe200078e3cff */
[----:B------:R-:W-:Y:S01]  /*ff70*/  BSSY B1, `(.L_x_10664) ;  /* 0x0000065000017945 */ /* 0x000fe20003800000 */
[----:B------:R-:W-:-:S02]  /*ff80*/  SHF.R.S32.HI R88, RZ, 0x1f, R222 ;  /* 0x0000001fff587819 */ /* 0x000fc400000114de */
[----:B------:R-:W-:Y:S02]  /*ff90*/  SHF.R.S32.HI R89, RZ, 0x1f, R220 ;  /* 0x0000001fff597819 */ /* 0x000fe400000114dc */
[----:B------:R-:W-:Y:S02]  /*ffa0*/  SHF.R.S32.HI R90, RZ, 0x1f, R221 ;  /* 0x0000001fff5a7819 */ /* 0x000fe400000114dd */
[----:B------:R-:W-:Y:S01]  /*ffb0*/  SHF.R.S32.HI R91, RZ, 0x1f, R205 ;  /* 0x0000001fff5b7819 */ /* 0x000fe200000114cd */
[----:B---3--:R-:W-:-:S05]  /*ffc0*/  IMAD R7, R230, 0x80, R14 ;  /* 0x00000080e6077824 */ /* 0x008fca00078e020e */
[C---:B------:R-:W-:Y:S01]  /*ffd0*/  ISETP.GE.OR P2, PT, R7.reuse, R32, P0 ;  /* 0x000000200700720c */ /* 0x040fe20000746670 */
[----:B------:R-:W-:-:S05]  /*ffe0*/  VIADD R7, R7, 0x8 ;  /* 0x0000000807077836 */ /* 0x000fca0000000000 */
[----:B------:R-:W-:-:S07]  /*fff0*/  ISETP.GE.OR P0, PT, R7, R32, P0 ;  /* 0x000000200700720c */ /* 0x000fce0000706670 */
[----:B----4-:R-:W-:Y:S06]  /*10000*/  @!P2 ST.E desc[UR60][R54.64], R5 ;  /* 0x000000053600a985 */ /* 0x010fec000c10193c */
[----:B--2---:R0:W-:Y:S04]  /*10010*/  @!P0 ST.E desc[UR60][R58.64], R4 ;  /* 0x000000043a008985 */ /* 0x0041e8000c10193c */
[----:B------:R-:W5:Y:S04]  /*10020*/  LD.E.128 R8, desc[UR60][R8.64] ;  /* 0x0000003c08087980 */ /* 0x000f68000c101d00 */
[----:B------:R-:W5:Y:S04]  /*10030*/  LD.E.128 R12, desc[UR60][R12.64] ;  /* 0x0000003c0c0c7980 */ /* 0x000f68000c101d00 */
[----:B0-----:R0:W5:Y:S04]  /*10040*/  LD.E.128 R4, desc[UR60][R20.64] ;  /* 0x0000003c14047980 */ /* 0x001168000c101d00 */
[----:B------:R-:W5:Y:S04]  /*10050*/  LD.E.128 R24, desc[UR60][R24.64] ;  /* 0x0000003c18187980 */ /* 0x000f68000c101d00 */
[----:B------:R-:W5:Y:S01]  /*10060*/  LD.E.128 R28, desc[UR60][R28.64] ;  /* 0x0000003c1c1c7980 */ /* 0x000f62000c101d00 */
[----:B0-----:R-:W-:-:S03]  /*10070*/  IMAD R21, R81, UR4, RZ ;  /* 0x0000000451157c24 */ /* 0x001fc6000f8e02ff */
[----:B------:R-:W5:Y:S01]  /*10080*/  LD.E.128 R36, desc[UR60][R36.64] ;  /* 0x0000003c24247980 */ /* 0x000f62000c101d00 */
[C---:B------:R-:W-:Y:S02]  /*10090*/  IMAD R81, R80.reuse, UR5, R21 ;  /* 0x0000000550517c24 */ /* 0x040fe4000f8e0215 */
[----:B------:R-:W-:Y:S01]  /*100a0*/  IMAD.WIDE.U32 R20, R80, UR4, RZ ;  /* 0x0000000450147c25 */ /* 0x000fe2000f8e00ff */
[----:B------:R-:W-:Y:S01]  /*100b0*/  ULDC.64 UR4, c[0x0][0xbe8] ;  /* 0x0002fa0000047ab9 */ /* 0x000fe20000000a00 */
[----:B------:R-:W5:Y:S02]  /*100c0*/  LD.E.128 R40, desc[UR60][R40.64] ;  /* 0x0000003c28287980 */ /* 0x000f64000c101d00 */
[----:B------:R-:W-:Y:S02]  /*100d0*/  IMAD.IADD R21, R21, 0x1, R81 ;  /* 0x0000000115157824 */ /* 0x000fe400078e0251 */
[----:B------:R-:W-:Y:S01]  /*100e0*/  IMAD R81, R3, UR4, RZ ;  /* 0x0000000403517c24 */ /* 0x000fe2000f8e02ff */
[----:B------:R-:W5:Y:S01]  /*100f0*/  LD.E.128 R44, desc[UR60][R44.64] ;  /* 0x0000003c2c2c7980 */ /* 0x000f62000c101d00 */
[----:B------:R-:W-:-:S02]  /*10100*/  IMAD R3, R223, 0x20, R233 ;  /* 0x00000020df037824 */ /* 0x000fc400078e02e9 */
[----:B------:R-:W-:Y:S01]  /*10110*/  IMAD R81, R224, UR5, R81 ;  /* 0x00000005e0517c24 */ /* 0x000fe2000f8e0251 */
[----:B------:R-:W5:Y:S01]  /*10120*/  LD.E.128 R48, desc[UR60][R48.64] ;  /* 0x0000003c30307980 */ /* 0x000f62000c101d00 */
[----:B------:R-:W-:Y:S02]  /*10130*/  IMAD R82, R230, 0x80, R3 ;  /* 0x00000080e6527824 */ /* 0x000fe400078e0203 */
[----:B------:R-:W-:Y:S01]  /*10140*/  IMAD.WIDE.U32 R20, R224, UR4, R20 ;  /* 0x00000004e0147c25 */ /* 0x000fe2000f8e0014 */
[----:B------:R-:W-:Y:S01]  /*10150*/  ULDC.64 UR4, c[0x0][0xbf0] ;  /* 0x0002fc0000047ab9 */ /* 0x000fe20000000a00 */
[----:B------:R-:W5:Y:S02]  /*10160*/  LD.E.128 R52, desc[UR60][R52.64] ;  /* 0x0000003c34347980 */ /* 0x000f64000c101d00 */
[----:B------:R-:W-:Y:S02]  /*10170*/  @P1 IMAD.HI.U32 R80, R82, R83, RZ ;  /* 0x0000005352501227 */ /* 0x000fe400078e00ff */
[----:B------:R-:W5:Y:S02]  /*10180*/  LD.E.128 R56, desc[UR60][R56.64] ;  /* 0x0000003c38387980 */ /* 0x000f64000c101d00 */
[----:B------:R-:W-:-:S02]  /*10190*/  IMAD.IADD R21, R21, 0x1, R81 ;  /* 0x0000000115157824 */ /* 0x000fc400078e0251 */
[----:B------:R-:W-:Y:S01]  /*101a0*/  IMAD R234, R234, UR4, RZ ;  /* 0x00000004eaea7c24 */ /* 0x000fe2000f8e02ff */
[----:B------:R-:W5:Y:S01]  /*101b0*/  LD.E.128 R60, desc[UR60][R60.64] ;  /* 0x0000003c3c3c7980 */ /* 0x000f62000c101d00 */
[----:B------:R-:W-:Y:S01]  /*101c0*/  IMAD.MOV.U32 R3, RZ, RZ, R82 ;  /* 0x000000ffff037224 */ /* 0x000fe200078e0052 */
[----:B-1----:R-:W-:Y:S01]  /*101d0*/  @P1 SHF.R.U32.HI R3, RZ, R85, R80 ;  /* 0x00000055ff031219 */ /* 0x002fe20000011650 */
[C---:B------:R-:W-:Y:S01]  /*101e0*/  IMAD R81, R227.reuse, UR5, R234 ;  /* 0x00000005e3517c24 */ /* 0x040fe2000f8e02ea */
[----:B------:R-:W5:Y:S01]  /*101f0*/  LD.E.128 R64, desc[UR60][R64.64] ;  /* 0x0000003c40407980 */ /* 0x000f62000c101d00 */
[----:B------:R-:W-:Y:S01]  /*10200*/  IMAD.WIDE.U32 R20, R227, UR4, R20 ;  /* 0x00000004e3147c25 */ /* 0x000fe2000f8e0014 */
[----:B------:R-:W-:Y:S01]  /*10210*/  SHF.R.S32.HI R80, RZ, 0x1f, R3 ;  /* 0x0000001fff507819 */ /* 0x000fe20000011403 */
[----:B------:R-:W-:Y:S01]  /*10220*/  ULDC.64 UR4, c[0x0][0xbe0] ;  /* 0x0002f80000047ab9 */ /* 0x000fe20000000a00 */
[----:B------:R-:W5:Y:S01]  /*10230*/  LD.E.128 R68, desc[UR60][R68.64] ;  /* 0x0000003c44447980 */ /* 0x000f62000c101d00 */
[----:B------:R-:W-:-:S02]  /*10240*/  IMAD.IADD R21, R21, 0x1, R81 ;  /* 0x0000000115157824 */ /* 0x000fc400078e0251 */
[----:B------:R-:W-:Y:S01]  /*10250*/  IMAD.MOV R81, RZ, RZ, -R3 ;  /* 0x000000ffff517224 */ /* 0x000fe200078e0a03 */
[----:B------:R-:W5:Y:S01]  /*10260*/  LD.E.128 R72, desc[UR60][R72.64] ;  /* 0x0000003c48487980 */ /* 0x000f62000c101d00 */
[----:B------:R-:W-:Y:S02]  /*10270*/  IMAD R80, R80, UR4, RZ ;  /* 0x0000000450507c24 */ /* 0x000fe4000f8e02ff */
[----:B------:R-:W-:Y:S01]  /*10280*/  IMAD R81, R0, R81, R82 ;  /* 0x0000005100517224 */ /* 0x000fe200078e0252 */
[----:B------:R-:W5:Y:S01]  /*10290*/  LD.E.128 R76, desc[UR60][R76.64] ;  /* 0x0000003c4c4c7980 */ /* 0x000f62000c101d00 */
[C---:B------:R-:W-:Y:S01]  /*102a0*/  IMAD R83, R3.reuse, UR5, R80 ;  /* 0x0000000503537c24 */ /* 0x040fe2000f8e0250 */
[----:B------:R-:W-:Y:S01]  /*102b0*/  @!PT LDS RZ, [RZ] ;  /* 0x00000000fffff984 */ /* 0x000fe20000000800 */
[----:B------:R-:W-:Y:S01]  /*102c0*/  @!PT LDS RZ, [RZ] ;  /* 0x00000000fffff984 */ /* 0x000fe20000000800 */
[----:B------:R-:W-:Y:S01]  /*102d0*/  @!PT LDS RZ, [RZ] ;  /* 0x00000000fffff984 */ /* 0x000fe20000000800 */
[----:B------:R-:W-:Y:S01]  /*102e0*/  @!PT LDS RZ, [RZ] ;  /* 0x00000000fffff984 */ /* 0x000fe20000000800 */
[----:B------:R0:W-:Y:S06]  /*102f0*/  MEMBAR.ALL.CTA ;  /* 0x0000000000007992 */ /* 0x0001ec0000008000 */
[----:B0-----:R-:W0:Y:S01]  /*10300*/  FENCE.VIEW.ASYNC.S ;  /* 0x00000000000073c6 */ /* 0x001e220000000000 */
[----:B------:R-:W-:Y:S01]  /*10310*/  SHF.R.S32.HI R0, RZ, 0x1f, R81 ;  /* 0x0000001fff007819 */ /* 0x000fe20000011451 */
[----:B------:R-:W-:Y:S01]  /*10320*/  IMAD.WIDE.U32 R20, R3, UR4, R20 ;  /* 0x0000000403147c25 */ /* 0x000fe2000f8e0014 */
[----:B------:R-:W-:-:S03]  /*10330*/  ULDC.64 UR4, c[0x0][0xbd8] ;  /* 0x0002f60000047ab9 */ /* 0x000fc60000000a00 */
        /* <DEDUP_REMOVED lines=13> */
[----:B------:R-:W-:Y:S02]  /*10410*/  P2R R87, PR, RZ, 0x1 ;  /* 0x00000001ff577803 */ /* 0x000fe40000000000 */
[-C--:B------:R-:W-:Y:S02]  /*10420*/  ISETP.GE.AND P0, PT, R3, R32.reuse, PT ;  /* 0x000000200300720c */ /* 0x080fe40003f06270 */
[----:B------:R-:W-:Y:S02]  /*10430*/  PRMT R0, RZ, 0x654, R0 ;  /* 0x00000654ff007816 */ /* 0x000fe40000000000 */
[----:B------:R-:W-:Y:S01]  /*10440*/  LEA.HI.X R3, R20, UR5, R21, 0x1, P3 ;  /* 0x0000000514037c11 */ /* 0x000fe200098f0c15 */
[----:B------:R-:W-:Y:S01]  /*10450*/  VIADD R81, R85, 0x60 ;  /* 0x0000006055517836 */ /* 0x000fe20000000000 */
[----:B0-----:R0:W-:Y:S01]  /*10460*/  SYNCS.ARRIVE.TRANS64.RED.A1T0 RZ, [R0+URZ], RZ ;  /* 0x000000ff00ff79a7 */ /* 0x0011e2000810043f */
[----:B------:R1:W2:Y:S03]  /*10470*/  SHFL.IDX PT, R84, R86, RZ, 0x181f ;  /* 0x00181fff56547589 */ /* 0x0002a600000e0000 */
[----:B------:R-:W-:Y:S01]  /*10480*/  ISETP.GE.AND P1, PT, R81, R32, PT ;  /* 0x000000205100720c */ /* 0x000fe20003f26270 */
[----:B0-----:R1:W0:Y:S01]  /*10490*/  SHFL.IDX PT, R0, R3, RZ, 0x181f ;  /* 0x00181fff03007589 */ /* 0x00122200000e0000 */
[----:B------:R-:W-:Y:S11]  /*104a0*/  @P2 BRA `(.L_x_10665) ;  /* 0x0000000000442947 */ /* 0x000ff60003800000 */
[----:B------:R-:W-:Y:S02]  /*104b0*/  ULDC UR4, c[0x0][0xbc8] ;  /* 0x0002f20000047ab9 */ /* 0x000fe40000000800 */
[----:B------:R-:W-:Y:S02]  /*104c0*/  ISETP.GE.AND P2, PT, R205, UR4, PT ;  /* 0x00000004cd007c0c */ /* 0x000fe4000bf46270 */
[----:B------:R-:W-:-:S11]  /*104d0*/  ISETP.GE.AND P3, PT, R221, UR4, PT ;  /* 0x00000004dd007c0c */ /* 0x000fd6000bf66270 */
[----:B--2---:R-:W-:-:S04]  /*104e0*/  @!P2 LEA R20, P4, R205, R84, 0x1 ;  /* 0x00000054cd14a211 */ /* 0x004fc800078808ff */
[----:B0-----:R-:W-:Y:S02]  /*104f0*/  @!P2 LEA.HI.X R21, R205, R0, R91, 0x1, P4 ;  /* 0x00000000cd15a211 */ /* 0x001fe400020f0c5b */
[----:B------:R-:W-:-:S03]  /*10500*/  @!P3 LEA R80, P4, R221, R84, 0x1 ;  /* 0x00000054dd50b211 */ /* 0x000fc600078808ff */
[----:B-----5:R3:W-:Y:S01]  /*10510*/  @!P2 ST.E.128 desc[UR60][R20.64], R4 ;  /* 0x000000041400a985 */ /* 0x0207e2000c101d3c */
[----:B------:R-:W-:Y:S02]  /*10520*/  @!P3 LEA.HI.X R81, R221, R0, R90, 0x1, P4 ;  /* 0x00000000dd51b211 */ /* 0x000fe400020f0c5a */
[----:B------:R-:W-:-:S03]  /*10530*/  ISETP.GE.AND P4, PT, R220, UR4, PT ;  /* 0x00000004dc007c0c */ /* 0x000fc6000bf86270 */
[----:B------:R3:W-:Y:S10]  /*10540*/  @!P3 ST.E.128 desc[UR60][R80.64], R28 ;  /* 0x0000001c5000b985 */ /* 0x0007f4000c101d3c */
[----:B------:R-:W-:-:S04]  /*10550*/  @!P4 LEA R82, P5, R220, R84, 0x1 ;  /* 0x00000054dc52c211 */ /* 0x000fc800078a08ff */
[----:B------:R-:W-:Y:S02]  /*10560*/  @!P4 LEA.HI.X R83, R220, R0, R89, 0x1, P5 ;  /* 0x00000000dc53c211 */ /* 0x000fe400028f0c59 */
[----:B------:R-:W-:-:S03]  /*10570*/  ISETP.GE.AND P5, PT, R222, UR4, PT ;  /* 0x00000004de007c0c */ /* 0x000fc6000bfa6270 */
[----:B------:R3:W-:Y:S10]  /*10580*/  @!P4 ST.E.128 desc[UR60][R82.64], R48 ;  /* 0x000000305200c985 */ /* 0x0007f4000c101d3c */
[----:B------:R-:W-:-:S04]  /*10590*/  @!P5 LEA R84, P6, R222, R84, 0x1 ;  /* 0x00000054de54d211 */ /* 0x000fc800078c08ff */
[----:B------:R-:W-:-:S05]  /*105a0*/  @!P5 LEA.HI.X R85, R222, R0, R88, 0x1, P6 ;  /* 0x00000000de55d211 */ /* 0x000fca00030f0c58 */
[----:B------:R3:W-:Y:S04]  /*105b0*/  @!P5 ST.E.128 desc[UR60][R84.64], R64 ;  /* 0x000000405400d985 */ /* 0x0007e8000c101d3c */
.L_x_10665:
[----:B------:R-:W-:Y:S05]  /*105c0*/  BSYNC B1 ;  /* 0x0000000000017941 */ /* 0x000fea0003800000 */
.L_x_10664:
[----:B------:R-:W-:Y:S01]  /*105d0*/  ISETP.NE.AND P2, PT, R87, RZ, PT ;  /* 0x000000ff5700720c */ /* 0x000fe20003f45270 */
[----:B0-----:R0:W4:Y:S01]  /*105e0*/  SHFL.IDX PT, R0, R3, 0x1, 0x181f ;  /* 0x00381f0003007f89 */ /* 0x00112200000e0000 */
[----:B------:R-:W-:Y:S03]  /*105f0*/  BSSY B1, `(.L_x_10666) ;  /* 0x0000014000017945 */ /* 0x000fe60003800000 */
[----:B---3-5:R0:W3:Y:S08]  /*10600*/  SHFL.IDX PT, R28, R86, 0x1, 0x181f ;  /* 0x00381f00561c7f89 */ /* 0x0280f000000e0000 */
[----:B0-----:R-:W-:Y:S05]  /*10610*/  @P2 BRA `(.L_x_10667) ;  /* 0x0000000000442947 */ /* 0x001fea0003800000 */
[----:B------:R-:W-:Y:S02]  /*10620*/  ULDC UR4, c[0x0][0xbc8] ;  /* 0x0002f20000047ab9 */ /* 0x000fe40000000800 */
[----:B------:R-:W-:Y:S02]  /*10630*/  ISETP.GE.AND P2, PT, R205, UR4, PT ;  /* 0x00000004cd007c0c */ /* 0x000fe4000bf46270 */
[----:B------:R-:W-:Y:S02]  /*10640*/  ISETP.GE.AND P3, PT, R221, UR4, PT ;  /* 0x00000004dd007c0c */ /* 0x000fe4000bf66270 */
[----:B------:R-:W-:-:S09]  /*10650*/  ISETP.GE.AND P4, PT, R220, UR4, PT ;  /* 0x00000004dc007c0c */ /* 0x000fd2000bf86270 */
[----:B---3--:R-:W-:-:S04]  /*10660*/  @!P2 LEA R4, P5, R205, R28, 0x1 ;  /* 0x0000001ccd04a211 */ /* 0x008fc800078a08ff */
[----:B----4-:R-:W-:Y:S02]  /*10670*/  @!P2 LEA.HI.X R5, R205, R0, R91, 0x1, P5 ;  /* 0x00000000cd05a211 */ /* 0x010fe400028f0c5b */
[----:B------:R-:W-:-:S03]  /*10680*/  ISETP.GE.AND P5, PT, R222, UR4, PT ;  /* 0x00000004de007c0c */ /* 0x000fc6000bfa6270 */
[----:B------:R0:W-:Y:S01]  /*10690*/  @!P2 ST.E.128 desc[UR60][R4.64], R8 ;  /* 0x000000080400a985 */ /* 0x0001e2000c101d3c */
        /* <DEDUP_REMOVED lines=9> */
.L_x_10667:
[----:B------:R-:W-:Y:S05]  /*10730*/  BSYNC B1 ;  /* 0x0000000000017941 */ /* 0x000fea0003800000 */
.L_x_10666:
        /* <DEDUP_REMOVED lines=9> */
[----:B0-----:R-:W-:-:S04]  /*107d0*/  @!P4 LEA R4, P5, R205, R10, 0x1 ;  /* 0x0000000acd04c211 */ /* 0x001fc800078a08ff */
[----:B-1----:R-:W-:Y:S02]  /*107e0*/  @!P4 LEA.HI.X R5, R205, R0, R91, 0x1, P5 ;  /* 0x00000000cd05c211 */ /* 0x002fe400028f0c5b */
        /* <DEDUP_REMOVED lines=10> */
.L_x_10669:
[----:B------:R-:W-:Y:S05]  /*10890*/  BSYNC B1 ;  /* 0x0000000000017941 */ /* 0x000fea0003800000 */
.L_x_10668:
[----:B-1--4-:R-:W4:Y:S04]  /*108a0*/  SHFL.IDX PT, R3, R3, 0x3, 0x181f ;  /* 0x00781f0003037f89 */ /* 0x012f2800000e0000 */
[----:B------:R-:W1:Y:S01]  /*108b0*/  SHFL.IDX PT, R86, R86, 0x3, 0x181f ;  /* 0x00781f0056567f89 */ /* 0x000e6200000e0000 */
[----:B------:R-:W-:Y:S05]  /*108c0*/  @P1 BRA `(.L_x_10670) ;  /* 0x0000000c00e41947 */ /* 0x000fea0003800000 */
[----:B------:R-:W-:Y:S02]  /*108d0*/  ULDC UR4, c[0x0][0xbc8] ;  /* 0x0002f20000047ab9 */ /* 0x000fe40000000800 */
[----:B------:R-:W-:Y:S02]  /*108e0*/  ISETP.GE.AND P3, PT, R205, UR4, PT ;  /* 0x00000004cd007c0c */ /* 0x000fe4000bf66270 */
[----:B------:R-:W-:Y:S02]  /*108f0*/  ISETP.GE.AND P4, PT, R221, UR4, PT ;  /* 0x00000004dd007c0c */ /* 0x000fe4000bf86270 */
[----:B------:R-:W-:-:S09]  /*10900*/  ISETP.GE.AND P5, PT, R220, UR4, PT ;  /* 0x00000004dc007c0c */ /* 0x000fd2000bfa6270 */
[-C--:B01----:R-:W-:Y:S02]  /*10910*/  @!P3 LEA R4, P0, R205, R86.reuse, 0x1 ;  /* 0x00000056cd04b211 */ /* 0x083fe400078008ff */
[-C--:B------:R-:W-:Y:S02]  /*10920*/  @!P4 LEA R6, P1, R221, R86.reuse, 0x1 ;  /* 0x00000056dd06c211 */ /* 0x080fe400078208ff */
[C---:B------:R-:W-:Y:S02]  /*10930*/  @!P5 LEA R8, P2, R220.reuse, R86, 0x1 ;  /* 0x00000056dc08d211 */ /* 0x040fe400078408ff */
        /* <DEDUP_REMOVED lines=12> */
.L_x_10662:
        /* <DEDUP_REMOVED lines=26> */
.L_x_10671:
        /* <DEDUP_REMOVED lines=46> */
.L_x_10673:
[----:B------:R-:W-:Y:S05]  /*10e80*/  BSYNC B1 ;  /* 0x0000000000017941 */ /* 0x000fea0003800000 */
.L_x_10672:
[----:B------:R-:W4:Y:S01]  /*10e90*/  @P2 LDC R9, c[0x0][0xcf0] ;  /* 0x00033c00ff092b82 */ /* 0x000f220000000800 */
[----:B------:R-:W-:Y:S01]  /*10ea0*/  ULDC.64 UR4, c[0x0][0xba0] ;  /* 0x0002e80000047ab9 */ /* 0x000fe20000000a00 */
[----:B---3--:R-:W-:Y:S02]  /*10eb0*/  IMAD R7, R223, 0x20, R233 ;  /* 0x00000020df077824 */ /* 0x008fe400078e02e9 */
[----:B------:R-:W-:Y:S02]  /*10ec0*/  IMAD R3, R11, UR4, RZ ;  /* 0x000000040b037c24 */ /* 0x000fe4000f8e02ff */
[----:B------:R-:W-:-:S04]  /*10ed0*/  IMAD.WIDE.U32 R4, R0, UR4, RZ ;  /* 0x0000000400047c25 */ /* 0x000fc8000f8e00ff */
[----:B------:R-:W-:Y:S01]  /*10ee0*/  IMAD R3, R0, UR5, R3 ;  /* 0x0000000500037c24 */ /* 0x000fe2000f8e0203 */
[----:B------:R-:W-:-:S03]  /*10ef0*/  ULDC.64 UR4, c[0x0][0xbe8] ;  /* 0x0002fa0000047ab9 */ /* 0x000fc60000000a00 */
[----:B------:R-:W-:Y:S02]  /*10f00*/  IMAD.IADD R5, R5, 0x1, R3 ;  /* 0x0000000105057824 */ /* 0x000fe400078e0203 */
[----:B------:R-:W-:Y:S02]  /*10f10*/  IMAD R3, R10, UR4, RZ ;  /* 0x000000040a037c24 */ /* 0x000fe4000f8e02ff */
[----:B------:R-:W-:Y:S02]  /*10f20*/  IMAD R10, R230, 0x80, R7 ;  /* 0x00000080e60a7824 */ /* 0x000fe400078e0207 */
        /* <DEDUP_REMOVED lines=32> */
.L_x_10875:
        /* <DEDUP_REMOVED lines=13> */
[-C--:B----4-:R-:W-:Y:S02]  /*11200*/  @!P3 LEA R10, P5, R205, R14.reuse, 0x1 ;  /* 0x0000000ecd0ab211 */ /* 0x090fe400078a08ff */
[----:B------:R-:W-:Y:S02]  /*11210*/  @!P2 LEA R12, P4, R221, R14, 0x1 ;  /* 0x0000000edd0ca211 */ /* 0x000fe400078808ff */
        /* <DEDUP_REMOVED lines=11> */
.L_x_10676:
[----:B------:R-:W-:Y:S05]  /*112d0*/  BSYNC B1 ;  /* 0x0000000000017941 */ /* 0x000fea0003800000 */
.L_x_10675:
[----:B------:R-:W-:-:S03]  /*112e0*/  UMOV UR4, 0xffffffff ;  /* 0xffffffff00047882 */ /* 0x000fc60000000000 */
[----:B------:R-:W-:Y:S05]  /*112f0*/  BRA.DIV UR4, `(.L_x_10677) ;  /* 0x0000009204547947 */ /* 0x000fea000b800000 */
[----:B---3--:R3:W0:Y:S04]  /*11300*/  SHFL.IDX PT, R0, R4, 0x1, 0x181f ;  /* 0x00381f0004007f89 */ /* 0x00862800000e0000 */
[----:B----4-:R3:W4:Y:S02]  /*11310*/  SHFL.IDX PT, R14, R3, 0x1, 0x181f ;  /* 0x00381f00030e7f89 */ /* 0x01072400000e0000 */
.L_x_10879:
        /* <DEDUP_REMOVED lines=25> */
.L_x_10679:
[----:B------:R-:W-:Y:S05]  /*114b0*/  BSYNC B1 ;  /* 0x0000000000017941 */ /* 0x000fea0003800000 */
.L_x_10678:
[----:B------:R-:W-:-:S03]  /*114c0*/  UMOV UR4, 0xffffffff ;  /* 0xffffffff00047882 */ /* 0x000fc60000000000 */
[----:B------:R-:W-:Y:S05]  /*114d0*/  BRA.DIV UR4, `(.L_x_10680) ;  /* 0x0000009204247947 */ /* 0x000fea000b800000 */
[----:B0-----:R0:W0:Y:S04]  /*114e0*/  SHFL.IDX PT, R0, R4, 0x2, 0x181f ;  /* 0x00581f0004007f89 */ /* 0x00102800000e0000 */
[----:B----4-:R4:W0:Y:S02]  /*114f0*/  SHFL.IDX PT, R14, R3, 0x2, 0x181f ;  /* 0x00581f00030e7f89 */ /* 0x01082400000e0000 */
.L_x_10883:
        /* <DEDUP_REMOVED lines=12> */
[-C--:B0-----:R-:W-:Y:S02]  /*115c0*/  @!P3 LEA R10, P5, R205, R14.reuse, 0x1 ;  /* 0x0000000ecd0ab211 */ /* 0x081fe400078a08ff */
[----:B------:R-:W-:Y:S02]  /*115d0*/  @!P2 LEA R12, P4, R221, R14, 0x1 ;  /* 0x0000000edd0ca211 */ /* 0x000fe400078808ff */
        /* <DEDUP_REMOVED lines=11> */
.L_x_10682:
[----:B------:R-:W-:Y:S05]  /*11690*/  BSYNC B1 ;  /* 0x0000000000017941 */ /* 0x000fea0003800000 */
.L_x_10681:
[----:B------:R-:W-:-:S03]  /*116a0*/  UMOV UR4, 0xffffffff ;  /* 0xffffffff00047882 */ /* 0x000fc60000000000 */
[----:B------:R-:W-:Y:S05]  /*116b0*/  BRA.DIV UR4, `(.L_x_10683) ;  /* 0x0000008e04f47947 */ /* 0x000fea000b800000 */
[----:B0-----:R0:W0:Y:S04]  /*116c0*/  SHFL.IDX PT, R0, R4, 0x3, 0x181f ;  /* 0x00781f0004007f89 */ /* 0x00102800000e0000 */
[----:B------:R0:W0:Y:S02]  /*116d0*/  SHFL.IDX PT, R14, R3, 0x3, 0x181f ;  /* 0x00781f00030e7f89 */ /* 0x00002400000e0000 */
.L_x_10887:
        /* <DEDUP_REMOVED lines=12> */
[-C--:B------:R-:W-:Y:S02]  /*117a0*/  @!P3 LEA R4, P5, R205, R14.reuse, 0x1 ;  /* 0x0000000ecd04b211 */ /* 0x080fe400078a08ff */
        /* <DEDUP_REMOVED lines=11> */
.L_x_10670:
[----:B------:R-:W-:Y:S05]  /*11860*/  BSYNC B0 ;  /* 0x0000000000007941 */ /* 0x000fea0003800000 */
.L_x_10661:
[----:B------:R-:W-:Y:S02]  /*11870*/  ULDC UR4, c[0x0][0xd3c] ;  /* 0x00034f0000047ab9 */ /* 0x000fe40000000800 */
[----:B-1----:R-:W-:-:S13]  /*11880*/  ISETP.GE.AND P0, PT, R35, UR4, PT ;  /* 0x0000000423007c0c */ /* 0x002fda000bf06270 */
[----:B------:R-:W-:Y:S05]  /*11890*/  @!P0 BRA `(.L_x_10684) ;  /* 0xfffffef800008947 */ /* 0x000fea000383ffff */
[----:B------:R-:W-:Y:S05]  /*118a0*/  BRA `(.L_x_10549) ;  /* 0x0000008000b47947 */ /* 0x000fea0003800000 */
.L_x_10547:
        /* <DEDUP_REMOVED lines=18> */
.L_x_10685:
        /* <DEDUP_REMOVED lines=42> */
.L_x_10691:
        /* <DEDUP_REMOVED lines=12> */
.L_x_10690:
[----:B------:R-:W-:Y:S05]  /*11d30*/  BSYNC B0 ;  /* 0x0000000000007941 */ /* 0x000fea0003800000 */
.L_x_10689:
        /* <DEDUP_REMOVED lines=22> */
.L_x_10687:
        /* <DEDUP_REMOVED lines=16> */
.L_x_10692:
        /* <DEDUP_REMOVED lines=25> */
.L_x_10688:
[----:B------:R-:W-:Y:S02]  /*12130*/  IMAD.MOV.U32 R17, RZ, RZ, RZ ;  /* 0x000000ffff117224 */ /* 0x000fe400078e00ff */
[----:B------:R-:W-:Y:S02]  /*12140*/  IMAD.U32 R16, RZ, RZ, UR6 ;  /* 0x00000006ff107e24 */ /* 0x000fe4000f8e00ff */
[----:B------:R-:W-:-:S07]  /*12150*/  IMAD.MOV.U32 R18, RZ, RZ, RZ ;  /* 0x000000ffff127224 */ /* 0x000fce00078e00ff */
.L_x_10693:
[----:B------:R-:W-:-:S13]  /*12160*/  ISETP.NE.AND P0, PT, R5, RZ, PT ;  /* 0x000000ff0500720c */ /* 0x000fda0003f05270 */
[----:B------:R-:W0:Y:S01]  /*12170*/  @!P0 S2R R3, SR_CgaCtaId ;  /* 0x0000000000038919 */ /* 0x000e220000008800 */
[----:B------:R-:W-:-:S04]  /*12180*/  @!P0 MOV R0, 0x400 ;  /* 0x0000040000008802 */ /* 0x000fc80000000f00 */
[----:B0-----:R-:W-:-:S05]  /*12190*/  @!P0 LEA R0, R3, R0, 0x18 ;  /* 0x0000000003008211 */ /* 0x001fca00078ec0ff */
[----:B------:R2:W-:Y:S01]  /*121a0*/  @!P0 STS.128 [R0+0x324d0], R16 ;  /* 0x0324d01000008388 */ /* 0x0005e20000000c00 */
[----:B------:R-:W-:Y:S06]  /*121b0*/  BAR.ARV 0x5, 0x180 ;  /* 0x0146000000007b1d */ /* 0x000fec0000002000 */
.L_x_10686:
        /* <DEDUP_REMOVED lines=30> */
[----:B0-----:R-:W-:-:S03]  /*123a0*/  IMAD.MOV.U32 R4, RZ, RZ, 0x1 ;  /* 0x00000001ff047424 */ /* 0x001fc600078e00ff */
[----:B------:R0:W-:Y:S01]  /*123b0*/  STL [R1+0x20], R2 ;  /* 0x0000200201007387 */ /* 0x0001e20000100800 */
[----:B-1----:R-:W-:-:S03]  /*123c0*/  LOP3.LUT R3, R0, 0x40, RZ, 0xfc, !PT ;  /* 0x0000004000037812 */ /* 0x002fc600078efcff */
[----:B------:R1:W-:Y:S04]  /*123d0*/  STL [R1+0xc], RZ ;  /* 0x00000cff01007387 */ /* 0x0003e80000100800 */
[----:B------:R1:W-:Y:S01]  /*123e0*/  STL [R1+0x8], RZ ;  /* 0x000008ff01007387 */ /* 0x0003e20000100800 */
[----:B0-----:R-:W-:-:S03]  /*123f0*/  LOP3.LUT R2, R0, 0x80, RZ, 0xfc, !PT ;  /* 0x0000008000027812 */ /* 0x001fc600078efcff */
[----:B------:R1:W-:Y:S01]  /*12400*/  STL [R1+0x1c], R4 ;  /* 0x00001c0401007387 */ /* 0x0003e20000100800 */
[----:B------:R-:W-:-:S07]  /*12410*/  LOP3.LUT R0, R0, 0xc0, RZ, 0xfc, !PT ;  /* 0x000000c000007812 */ /* 0x000fce00078efcff */
.L_x_10840:
[----:B01----:R-:W0:Y:S02]  /*12420*/  LDC.64 R2, c[0x0][0xd88] ;  /* 0x00036200ff027b82 */ /* 0x003e240000000a00 */
[----:B0-----:R-:W-:-:S05]  /*12430*/  IMAD.WIDE R2, R19, 0x4, R2 ;  /* 0x0000000413027825 */ /* 0x001fca00078e0202 */
[----:B------:R-:W1:Y:S01]  /*12440*/  LDG.E R15, desc[UR60][R2.64] ;  /* 0x0000003c020f7981 */ /* 0x000e62000c1e1900 */
[----:B------:R-:W-:Y:S05]  /*12450*/  YIELD ;  /* 0x0000000000007946 */ /* 0x000fea0003800000 */
[----:B------:R-:W-:Y:S01]  /*12460*/  ULDC.64 UR4, c[0x0][0xb20] ;  /* 0x0002c80000047ab9 */ /* 0x000fe20000000a00 */
[----:B--2---:R-:W-:Y:S01]  /*12470*/  IMAD.MOV.U32 R0, RZ, RZ, RZ ;  /* 0x000000ffff007224 */ /* 0x004fe200078e00ff */
[----:B------:R-:W-:Y:S02]  /*12480*/  ISETP.NE.U32.AND P0, PT, RZ, UR4, PT ;  /* 0x00000004ff007c0c */ /* 0x000fe4000bf05070 */
[----:B-----5:R-:W-:Y:S01]  /*12490*/  CS2R R8, SRZ ;  /* 0x0000000000087805 */ /* 0x020fe2000001ff00 */
[----:B------:R-:W-:Y:S01]  /*124a0*/  ULDC.64 UR10, c[0x0][0xb10] ;  /* 0x0002c400000a7ab9 */ /* 0x000fe20000000a00 */
[----:B------:R-:W-:Y:S01]  /*124b0*/  ULDC.64 UR8, c[0x0][0xb08] ;  /* 0x0002c20000087ab9 */ /* 0x000fe20000000a00 */
[----:B------:R-:W-:Y:S01]  /*124c0*/  ISETP.NE.AND.EX P0, PT, RZ, UR5, PT, P0 ;  /* 0x00000005ff007c0c */ /* 0x000fe2000bf05300 */
[----:B------:R-:W-:Y:S01]  /*124d0*/  ULDC.64 UR6, c[0x0][0xb00] ;  /* 0x0002c00000067ab9 */ /* 0x000fe20000000a00 */
[----:B-1----:R-:W-:Y:S01]  /*124e0*/  SHF.R.S32.HI R4, RZ, 0x1f, R15 ;  /* 0x0000001fff047819 */ /* 0x002fe2000001140f */
        /* <DEDUP_REMOVED lines=45> */
[----:B----4-:R-:W-:Y:S06]  /*127c0*/  @P3 BRA `(.L_x_10695) ;  /* 0x0000000000143947 */ /* 0x010fec0003800000 */
[----:B------:R-:W-:Y:S05]  /*127d0*/  @!P2 BRA `(.L_x_10695) ;  /* 0x000000000010a947 */ /* 0x000fea0003800000 */
[----:B------:R-:W2:Y:S04]  /*127e0*/  LDG.E R11, desc[UR60][R2.64] ;  /* 0x0000003c020b7981 */ /* 0x000ea8000c1e1900 */
[----:B------:R-:W2:Y:S02]  /*127f0*/  LDG.E R2, desc[UR60][R2.64+0x4] ;  /* 0x0000043c02027981 */ /* 0x000ea4000c1e1900 */
[----:B--2---:R-:W-:-:S05]  /*12800*/  IMAD.IADD R2, R2, 0x1, -R11 ;  /* 0x0000000102027824 */ /* 0x004fca00078e0a0b */
[----:B------:R0:W-:Y:S02]  /*12810*/  STL [R1+0x44], R2 ;  /* 0x0000440201007387 */ /* 0x0001e40000100800 */
.L_x_10695:
        /* <DEDUP_REMOVED lines=12> */
.L_x_10696:
[----:B------:R-:W-:Y:S05]  /*128e0*/  @!P0 BRA `(.L_x_10697) ;  /* 0x00000000000c8947 */ /* 0x000fea0003800000 */
[----:B------:R-:W2:Y:S04]  /*128f0*/  LDG.E R8, desc[UR60][R6.64] ;  /* 0x0000003c06087981 */ /* 0x000ea8000c1e1900 */
[----:B------:R-:W2:Y:S02]  /*12900*/  LDG.E R6, desc[UR60][R6.64+0x4] ;  /* 0x0000043c06067981 */ /* 0x000ea4000c1e1900 */
[----:B--2---:R-:W-:-:S07]  /*12910*/  IMAD.IADD R8, R6, 0x1, -R8 ;  /* 0x0000000106087824 */ /* 0x004fce00078e0a08 */
.L_x_10697:
[----:B0-----:R-:W2:Y:S01]  /*12920*/  @P1 LDG.E R2, desc[UR60][R4.64] ;  /* 0x0000003c04021981 */ /* 0x001ea2000c1e1900 */
[----:B-----5:R-:W-:-:S03]  /*12930*/  IMAD.IADD R0, R8, 0x1, -R0 ;  /* 0x0000000108007824 */ /* 0x020fc600078e0a00 */
[----:B------:R-:W2:Y:S01]  /*12940*/  @P1 LDG.E R4, desc[UR60][R4.64+0x4] ;  /* 0x0000043c04041981 */ /* 0x000ea2000c1e1900 */
[----:B------:R-:W-:Y:S01]  /*12950*/  BSSY B0, `(.L_x_10698) ;  /* 0x0000150000007945 */ /* 0x000fe20003800000 */
[----:B--2---:R-:W-:-:S04]  /*12960*/  @P1 IMAD.IADD R10, R4, 0x1, -R2 ;  /* 0x00000001040a1824 */ /* 0x004fc800078e0a02 */
[----:B------:R-:W-:-:S04]  /*12970*/  IMAD.IADD R3, R0, 0x1, R10 ;  /* 0x0000000100037824 */ /* 0x000fc800078e020a */
[----:B------:R-:W-:-:S04]  /*12980*/  VIADD R2, R3, 0x5f ;  /* 0x0000005f03027836 */ /* 0x000fc80000000000 */
[----:B------:R-:W-:Y:S01]  /*12990*/  IMAD.HI R2, R2, 0x2aaaaaab, RZ ;  /* 0x2aaaaaab02027827 */ /* 0x000fe200078e02ff */
[----:B------:R0:W-:Y:S04]  /*129a0*/  STL [R1+0x7c], R3 ;  /* 0x00007c0301007387 */ /* 0x0001e80000100800 */
[----:B0-----:R-:W-:-:S04]  /*129b0*/  SHF.R.U32.HI R3, RZ, 0x1f, R2 ;  /* 0x0000001fff037819 */ /* 0x001fc80000011602 */
[----:B------:R-:W-:-:S05]  /*129c0*/  LEA.HI.SX32 R4, R2, R3, 0x1c ;  /* 0x0000000302047211 */ /* 0x000fca00078fe2ff */
[--C-:B------:R-:W-:Y:S02]  /*129d0*/  IMAD R2, R4, 0x60, -R0.reuse ;  /* 0x0000006004027824 */ /* 0x100fe400078e0a00 */
[----:B------:R-:W-:-:S03]  /*129e0*/  IMAD.MOV R0, RZ, RZ, -R0 ;  /* 0x000000ffff007224 */ /* 0x000fc600078e0a00 */
[----:B------:R-:W-:Y:S02]  /*129f0*/  VIMNMX R10, R2, R10, PT ;  /* 0x0000000a020a7248 */ /* 0x000fe40003fe0100 */
[----:B------:R-:W-:-:S04]  /*12a00*/  VIMNMX R0, RZ, R0, !PT ;  /* 0x00000000ff007248 */ /* 0x000fc80007fe0100 */
[----:B------:R-:W-:Y:S01]  /*12a10*/  ISETP.GT.AND P0, PT, R10, R0, PT ;  /* 0x000000000a00720c */ /* 0x000fe20003f04270 */
[----:B------:R-:W-:-:S05]  /*12a20*/  IMAD.WIDE.U32 R2, R0, -0x55555555, RZ ;  /* 0xaaaaaaab00027825 */ /* 0x000fca00078e00ff */
[----:B------:R-:W-:-:S07]  /*12a30*/  SHF.R.U32.HI R2, RZ, 0x6, R3 ;  /* 0x00000006ff027819 */ /* 0x000fce0000011603 */
[----:B------:R-:W-:-:S04]  /*12a40*/  @P0 VIADD R10, R10, 0x5f ;  /* 0x0000005f0a0a0836 */ /* 0x000fc80000000000 */
[----:B------:R-:W-:Y:S01]  /*12a50*/  @P0 IMAD.HI R0, R10, 0x2aaaaaab, RZ ;  /* 0x2aaaaaab0a000827 */ /* 0x000fe200078e02ff */
[----:B------:R0:W-:Y:S04]  /*12a60*/  STL [R1+0x38], R4 ;  /* 0x0000380401007387 */ /* 0x0001e80000100800 */
[----:B------:R-:W-:Y:S01]  /*12a70*/  @P0 SHF.R.U32.HI R3, RZ, 0x1f, R0 ;  /* 0x0000001fff030819 */ /* 0x000fe20000011600 */
[----:B------:R-:W-:-:S03]  /*12a80*/  IMAD.MOV.U32 R7, RZ, RZ, R2 ;  /* 0x000000ffff077224 */ /* 0x000fc600078e0002 */
[----:B------:R-:W-:-:S04]  /*12a90*/  @P0 LEA.HI.SX32 R7, R0, R3, 0x1c ;  /* 0x0000000300070211 */ /* 0x000fc800078fe2ff */
        /* <DEDUP_REMOVED lines=10> */
.L_x_10890:
[----:B-1----:R-:W-:Y:S02]  /*12b40*/  ISETP.NE.AND P0, PT, R14, RZ, PT ;  /* 0x000000ff0e00720c */ /* 0x002fe40003f05270 */
[----:B------:R-:W-:-:S11]  /*12b50*/  PLOP3.LUT P6, PT, PT, PT, PT, 0x8, 0x0 ;  /* 0x000000000000781c */ /* 0x000fd60003fce170 */
[----:B------:R-:W-:Y:S05]  /*12b60*/  @P0 BRA `(.L_x_10701) ;  /* 0x00000000000c0947 */ /* 0x000fea0003800000 */
[----:B------:R-:W-:-:S03]  /*12b70*/  UMOV UR4, 0xffffffff ;  /* 0xffffffff00047882 */ /* 0x000fc60000000000 */
[----:B------:R-:W-:Y:S05]  /*12b80*/  BRA.DIV UR4, `(.L_x_10702) ;  /* 0x0000007e043c7947 */ /* 0x000fea000b800000 */
[----:B------:R-:W-:-:S13]  /*12b90*/  ELECT P6, URZ, PT ;  /* 0x00000000003f782f */ /* 0x000fda00038c0000 */
.L_x_10701:
        /* <DEDUP_REMOVED lines=10> */
.L_x_10893:
[----:B------:R-:W-:Y:S05]  /*12c40*/  BSYNC B1 ;  /* 0x0000000000017941 */ /* 0x000fea0003800000 */
.L_x_10703:
        /* <DEDUP_REMOVED lines=14> */
.L_x_10894:
[----:B------:R-:W-:Y:S05]  /*12d30*/  BSYNC B2 ;  /* 0x0000000000027941 */ /* 0x000fea0003800000 */
.L_x_10707:
        /* <DEDUP_REMOVED lines=9> */
.L_x_10710:
[----:B------:R-:W-:Y:S05]  /*12dd0*/  BSYNC B2 ;  /* 0x0000000000027941 */ /* 0x000fea0003800000 */
.L_x_10709:
        /* <DEDUP_REMOVED lines=14> */
.L_x_10711:
        /* <DEDUP_REMOVED lines=13> */
.L_x_10895:
[----:B------:R-:W-:Y:S05]  /*12f90*/  BSYNC B2 ;  /* 0x0000000000027941 */ /* 0x000fea0003800000 */
.L_x_10712:
        /* <DEDUP_REMOVED lines=11> */
.L_x_10715:
[----:B------:R-:W-:Y:S05]  /*13050*/  BSYNC B2 ;  /* 0x0000000000027941 */ /* 0x000fea0003800000 */
.L_x_10714:
        /* <DEDUP_REMOVED lines=11> */
.L_x_10716:
        /* <DEDUP_REMOVED lines=15> */
.L_x_10717:
        /* <DEDUP_REMOVED lines=15> */
.L_x_10718:
        /* <DEDUP_REMOVED lines=15> */
.L_x_10719:
        /* <DEDUP_REMOVED lines=10> */
.L_x_10706:
[----:B------:R-:W-:Y:S05]  /*13480*/  BSYNC B1 ;  /* 0x0000000000017941 */ /* 0x000fea0003800000 */
.L_x_10705:
        /* <DEDUP_REMOVED lines=13> */
.L_x_10735:
        /* <DEDUP_REMOVED lines=14> */
.L_x_10896:
[----:B------:R-:W-:Y:S05]  /*13640*/  BSYNC B2 ;  /* 0x0000000000027941 */ /* 0x000fea0003800000 */
.L_x_10722:
        /* <DEDUP_REMOVED lines=9> */
.L_x_10725:
[----:B------:R-:W-:Y:S05]  /*136e0*/  BSYNC B2 ;  /* 0x0000000000027941 */ /* 0x000fea0003800000 */
.L_x_10724:
        /* <DEDUP_REMOVED lines=13> */
.L_x_10726:
        /* <DEDUP_REMOVED lines=13> */
.L_x_10897:
[----:B------:R-:W-:Y:S05]  /*13890*/  BSYNC B2 ;  /* 0x0000000000027941 */ /* 0x000fea0003800000 */
.L_x_10727:
        /* <DEDUP_REMOVED lines=11> */
.L_x_10730:
[----:B------:R-:W-:Y:S05]  /*13950*/  BSYNC B2 ;  /* 0x0000000000027941 */ /* 0x000fea0003800000 */
.L_x_10729:
        /* <DEDUP_REMOVED lines=11> */
.L_x_10731:
        /* <DEDUP_REMOVED lines=15> */
.L_x_10732:
        /* <DEDUP_REMOVED lines=15> */
.L_x_10733:
        /* <DEDUP_REMOVED lines=15> */
.L_x_10734:
        /* <DEDUP_REMOVED lines=10> */
.L_x_10721:
[----:B------:R-:W-:Y:S05]  /*13d80*/  BSYNC B1 ;  /* 0x0000000000017941 */ /* 0x000fea0003800000 */
.L_x_10720:
        /* <DEDUP_REMOVED lines=12> */
.L_x_10699:
[----:B------:R-:W-:Y:S05]  /*13e50*/  BSYNC B0 ;  /* 0x0000000000007941 */ /* 0x000fea0003800000 */
.L_x_10698:
        /* <DEDUP_REMOVED lines=23> */
.L_x_10737:
        /* <DEDUP_REMOVED lines=21> */
.L_x_10740:
[----:B------:R-:W-:Y:S05]  /*14120*/  BSYNC B6 ;  /* 0x0000000000067941 */ /* 0x000fea0003800000 */
.L_x_10739:
        /* <DEDUP_REMOVED lines=21> */
.L_x_10743:
        /* <DEDUP_REMOVED lines=16> */
.L_x_10742:
[----:B------:R-:W-:Y:S05]  /*14380*/  BSYNC B6 ;  /* 0x0000000000067941 */ /* 0x000fea0003800000 */
.L_x_10741:
        /* <DEDUP_REMOVED lines=26> */
.L_x_10900:
        /* <DEDUP_REMOVED lines=11> */
.L_x_10903:
        /* <DEDUP_REMOVED lines=25> */
.L_x_10747:
[----:B------:R-:W2:Y:S04]  /*14770*/  LDL R7, [R1+0x4] ;  /* 0x0000040001077983 */ /* 0x000ea80000100800 */
[----:B01----:R-:W2:Y:S04]  /*14780*/  LDL R0, [R1+0x8] ;  /* 0x0000080001007983 */ /* 0x003ea80000100800 */
[----:B------:R-:W3:Y:S01]  /*14790*/  LDL R2, [R1+0x1c] ;  /* 0x00001c0001027983 */ /* 0x000ee20000100800 */
[----:B--2---:R-:W-:Y:S01]  /*147a0*/  IMAD R0, R0, 0x8, R7 ;  /* 0x0000000800007824 */ /* 0x004fe200078e0207 */
[----:B---3--:R-:W-:-:S04]  /*147b0*/  SHF.L.U32 R2, R2, 0x1f, RZ ;  /* 0x0000001f02027819 */ /* 0x008fc800000006ff */
[----:B------:R-:W0:Y:S02]  /*147c0*/  SYNCS.PHASECHK.TRANS64.TRYWAIT P0, [R0+URZ+0x32440], R2 ;  /* 0x03244002000075a7 */ /* 0x000e24000800017f */
[----:B0-----:R-:W-:Y:S05]  /*147d0*/  @!P0 BRA `(.L_x_10748) ;  /* 0x0000006400048947 */ /* 0x001fea0003800000 */
.L_x_10904:
        /* <DEDUP_REMOVED lines=11> */
.L_x_10749:
        /* <DEDUP_REMOVED lines=27> */
.L_x_10745:
        /* <DEDUP_REMOVED lines=37> */
.L_x_10751:
[----:B------:R-:W-:Y:S05]  /*14c90*/  BSYNC B6 ;  /* 0x0000000000067941 */ /* 0x000fea0003800000 */
.L_x_10750:
[----:B------:R-:W2:Y:S01]  /*14ca0*/  LDL R4, [R1+0x50] ;  /* 0x0000500001047983 */ /* 0x000ea20000100800 */
[----:B------:R-:W0:Y:S03]  /*14cb0*/  LDC R7, c[0x0][0x448] ;  /* 0x00011200ff077b82 */ /* 0x000e260000000800 */
[----:B------:R-:W3:Y:S04]  /*14cc0*/  LDL R10, [R1+0x34] ;  /* 0x00003400010a7983 */ /* 0x000ee80000100800 */
[----:B------:R-:W4:Y:S01]  /*14cd0*/  LDL R9, [R1+0x5c] ;  /* 0x00005c0001097983 */ /* 0x000f220000100800 */
[----:B-1----:R-:W1:Y:S01]  /*14ce0*/  S2R R2, SR_TID.X ;  /* 0x0000000000027919 */ /* 0x002e620000002100 */
[----:B------:R-:W1:Y:S02]  /*14cf0*/  S2R R0, SR_TID.X ;  /* 0x0000000000007919 */ /* 0x000e640000002100 */
[----:B------:R-:W4:Y:S04]  /*14d00*/  LDL R8, [R1+0x64] ;  /* 0x0000640001087983 */ /* 0x000f280000100800 */
[----:B------:R-:W4:Y:S01]  /*14d10*/  LDL R6, [R1+0x40] ;  /* 0x0000400001067983 */ /* 0x000f220000100800 */
[----:B0-----:R-:W-:Y:S01]  /*14d20*/  ISETP.NE.AND P0, PT, R7, 0x1, PT ;  /* 0x000000010700780c */ /* 0x001fe20003f05270 */
[----:B------:R-:W-:Y:S01]  /*14d30*/  IMAD.SHL.U32 R17, R17, 0x80, RZ ;  /* 0x0000008011117824 */ /* 0x000fe200078e00ff */
[----:B------:R-:W-:Y:S01]  /*14d40*/  ULDC.64 UR4, c[0x0][0x298] ;  /* 0x0000a60000047ab9 */ /* 0x000fe20000000a00 */
[----:B------:R-:W-:-:S10]  /*14d50*/  ULDC.64 UR6, c[0x0][0x280] ;  /* 0x0000a00000067ab9 */ /* 0x000fd40000000a00 */
[----:B------:R-:W0:Y:S01]  /*14d60*/  @P0 LDC R3, c[0x0][0x450] ;  /* 0x00011400ff030b82 */ /* 0x000e220000000800 */
[----:B-1----:R-:W-:-:S04]  /*14d70*/  LOP3.LUT R2, R2, 0x7f, RZ, 0xc0, !PT ;  /* 0x0000007f02027812 */ /* 0x002fc800078ec0ff */
[----:B------:R-:W-:Y:S01]  /*14d80*/  SHF.R.U32.HI R2, RZ, 0x3, R2 ;  /* 0x00000003ff027819 */ /* 0x000fe20000011602 */
[----:B------:R-:W-:-:S05]  /*14d90*/  IMAD.SHL.U32 R0, R0, 0x10, RZ ;  /* 0x0000001000007824 */ /* 0x000fca00078e00ff */
[----:B------:R-:W-:Y:S02]  /*14da0*/  LOP3.LUT R0, R2, 0x70, R0, 0xf8, !PT ;  /* 0x0000007002007812 */ /* 0x000fe400078ef800 */
[----:B------:R-:W1:Y:S02]  /*14db0*/  @P0 LDC R2, c[0x0][0x44c] ;  /* 0x00011300ff020b82 */ /* 0x000e640000000800 */
[----:B------:R-:W-:-:S05]  /*14dc0*/  LOP3.LUT R5, R0, R17, RZ, 0xfc, !PT ;  /* 0x0000001100057212 */ /* 0x000fca00078efcff */
        /* <DEDUP_REMOVED lines=45> */
[----:B------:R-:W-:-:S03]  /*150a0*/  IMAD.IADD R17, R8, 0x1, R17 ;  /* 0x0000000108117824 */ /* 0x000fc600078e0211 */
[----:B------:R-:W0:Y:S01]  /*150b0*/  SHFL.IDX PT, R5, R3, RZ, 0x181f ;  /* 0x00181fff03057589 */ /* 0x000e2200000e0000 */
[----:B------:R-:W-:-:S03]  /*150c0*/  VIADD R8, R17, 0x10 ;  /* 0x0000001011087836 */ /* 0x000fc60000000000 */
[----:B------:R-:W1:Y:S04]  /*150d0*/  SHFL.IDX PT, R4, R2, RZ, 0x181f ;  /* 0x00181fff02047589 */ /* 0x000e6800000e0000 */
[----:B------:R3:W-:Y:S01]  /*150e0*/  STL [R1+0x4c], R8 ;  /* 0x00004c0801007387 */ /* 0x0007e20000100800 */
[----:B--2---:R-:W-:-:S03]  /*150f0*/  IMAD R0, R6, R7, RZ ;  /* 0x0000000706007224 */ /* 0x004fc600078e02ff */
[----:B------:R-:W2:Y:S02]  /*15100*/  SHFL.IDX PT, R6, R3, 0x1, 0x181f ;  /* 0x00381f0003067f89 */ /* 0x000ea400000e0000 */
[CC--:B------:R-:W-:Y:S02]  /*15110*/  ISETP.GE.AND P1, PT, R17.reuse, R0.reuse, PT ;  /* 0x000000001100720c */ /* 0x0c0fe40003f26270 */
[----:B------:R-:W4:Y:S01]  /*15120*/  SHFL.IDX PT, R7, R2, 0x1, 0x181f ;  /* 0x00381f0002077f89 */ /* 0x000f2200000e0000 */
[----:B------:R-:W-:Y:S01]  /*15130*/  ISETP.GE.AND P2, PT, R8, R0, PT ;  /* 0x000000000800720c */ /* 0x000fe20003f46270 */
[----:B---3--:R-:W-:-:S05]  /*15140*/  VIADD R8, R17, 0x20 ;  /* 0x0000002011087836 */ /* 0x008fca0000000000 */
[----:B------:R-:W-:Y:S04]  /*15150*/  STL [R1+0x58], R8 ;  /* 0x0000580801007387 */ /* 0x000fe80000100800 */
[----:B0-----:R-:W-:-:S05]  /*15160*/  @!P1 LEA R5, P3, R10, R5, 0x1 ;  /* 0x000000050a059211 */ /* 0x001fca00078608ff */
[----:B-1----:R-:W-:-:S05]  /*15170*/  @!P1 IMAD.X R4, RZ, RZ, R4, P3 ;  /* 0x000000ffff049224 */ /* 0x002fca00018e0604 */
[----:B------:R-:W-:-:S04]  /*15180*/  @!P1 LOP3.LUT R5, R5, R4, RZ, 0x3c, !PT ;  /* 0x0000000405059212 */ /* 0x000fc800078e3cff */
[----:B------:R-:W-:-:S04]  /*15190*/  @!P1 LOP3.LUT R4, R5, R4, RZ, 0x3c, !PT ;  /* 0x0000000405049212 */ /* 0x000fc800078e3cff */
[----:B------:R-:W-:-:S05]  /*151a0*/  @!P1 LOP3.LUT R5, R5, R4, RZ, 0x3c, !PT ;  /* 0x0000000405059212 */ /* 0x000fca00078e3cff */
[----:B-----5:R2:W-:Y:S02]  /*151b0*/  @!P1 LDGSTS.E.BYPASS.LTC128B.128 [R9+0x18400], desc[UR60][R4.64], !P0 ;  /* 0x1840000004099fae */ /* 0x0205e4000c101d7c */
[----:B--2---:R-:W-:Y:S02]  /*151c0*/  @!P2 LEA R5, P1, R10, R6, 0x1 ;  /* 0x000000060a05a211 */ /* 0x004fe400078208ff */
[----:B------:R-:W-:Y:S03]  /*151d0*/  SHFL.IDX PT, R6, R2, 0x2, 0x181f ;  /* 0x00581f0002067f89 */ /* 0x000fe600000e0000 */
[----:B----4-:R-:W-:Y:S01]  /*151e0*/  @!P2 IMAD.X R4, RZ, RZ, R7, P1 ;  /* 0x000000ffff04a224 */ /* 0x010fe200008e0607 */
        /* <DEDUP_REMOVED lines=58> */
.L_x_10921:
        /* <DEDUP_REMOVED lines=12> */
.L_x_10753:
        /* <DEDUP_REMOVED lines=38> */
.L_x_10755:
[----:B------:R-:W-:Y:S05]  /*158b0*/  BSYNC B6 ;  /* 0x0000000000067941 */ /* 0x000fea0003800000 */
.L_x_10754:
[----:B------:R-:W2:Y:S01]  /*158c0*/  LDL.LU R6, [R1+0x34] ;  /* 0x0000340001067983 */ /* 0x000ea20000300800 */
[----:B------:R-:W1:Y:S01]  /*158d0*/  LDC R7, c[0x0][0x448] ;  /* 0x00011200ff077b82 */ /* 0x000e620000000800 */
[----:B------:R-:W-:Y:S01]  /*158e0*/  ULDC.64 UR4, c[0x0][0x3d8] ;  /* 0x0000f60000047ab9 */ /* 0x000fe20000000a00 */
[----:B------:R-:W-:Y:S01]  /*158f0*/  ULDC.64 UR6, c[0x0][0x390] ;  /* 0x0000e40000067ab9 */ /* 0x000fe20000000a00 */
[----:B0-----:R-:W2:Y:S04]  /*15900*/  LDL.LU.64 R2, [R1+0x50] ;  /* 0x0000500001027983 */ /* 0x001ea80000300a00 */
[----:B------:R-:W3:Y:S04]  /*15910*/  LDL.LU R0, [R1+0x5c] ;  /* 0x00005c0001007983 */ /* 0x000ee80000300800 */
[----:B------:R-:W4:Y:S04]  /*15920*/  LDL.LU R5, [R1+0x64] ;  /* 0x0000640001057983 */ /* 0x000f280000300800 */
[----:B------:R-:W4:Y:S04]  /*15930*/  LDL.LU R4, [R1+0x40] ;  /* 0x0000400001047983 */ /* 0x000f280000300800 */
[----:B-----5:R-:W4:Y:S01]  /*15940*/  LDL.LU R8, [R1+0x2c] ;  /* 0x00002c0001087983 */ /* 0x020f220000300800 */
[----:B-1----:R-:W-:Y:S01]  /*15950*/  ISETP.NE.AND P0, PT, R7, 0x1, PT ;  /* 0x000000010700780c */ /* 0x002fe20003f05270 */
[----:B------:R-:W0:Y:S01]  /*15960*/  S2R R9, SR_TID.X ;  /* 0x0000000000097919 */ /* 0x000e220000002100 */
[----:B--2---:R-:W-:-:S02]  /*15970*/  IMAD.MOV.U32 R3, RZ, RZ, R6 ;  /* 0x000000ffff037224 */ /* 0x004fc400078e0006 */
        /* <DEDUP_REMOVED lines=9> */
[----:B------:R-:W-:-:S04]  /*15a10*/  ULDC.64 UR4, c[0x0][0x3d0] ;  /* 0x0000f40000047ab9 */ /* 0x000fc80000000a00 */
[----:B------:R-:W2:Y:S01]  /*15a20*/  @P0 LDC R4, c[0x0][0x44c] ;  /* 0x00011300ff040b82 */ /* 0x000ea20000000800 */
[----:B------:R-:W-:Y:S02]  /*15a30*/  IMAD.IADD R3, R3, 0x1, R0 ;  /* 0x0000000103037824 */ /* 0x000fe400078e0200 */
[----:B------:R-:W-:Y:S02]  /*15a40*/  IMAD.MOV.U32 R0, RZ, RZ, R8 ;  /* 0x000000ffff007224 */ /* 0x000fe400078e0008 */
[----:B--2---:R-:W-:-:S05]  /*15a50*/  @P0 IMAD.HI.U32 R4, R8, R4, RZ ;  /* 0x0000000408040227 */ /* 0x004fca00078e00ff */
[----:B-1----:R-:W-:-:S04]  /*15a60*/  @P0 SHF.R.U32.HI R0, RZ, R5, R4 ;  /* 0x00000005ff000219 */ /* 0x002fc80000011604 */
[--C-:B------:R-:W-:Y:S01]  /*15a70*/  SHF.R.S32.HI R4, RZ, 0x1f, R0.reuse ;  /* 0x0000001fff047819 */ /* 0x100fe20000011400 */
[----:B------:R-:W-:-:S04]  /*15a80*/  IMAD.MOV R6, RZ, RZ, -R0 ;  /* 0x000000ffff067224 */ /* 0x000fc800078e0a00 */
[----:B------:R-:W-:Y:S02]  /*15a90*/  IMAD R4, R4, UR4, RZ ;  /* 0x0000000404047c24 */ /* 0x000fe4000f8e02ff */
[----:B------:R-:W-:-:S04]  /*15aa0*/  IMAD.WIDE.U32 R2, R0, UR4, R2 ;  /* 0x0000000400027c25 */ /* 0x000fc8000f8e0002 */
[----:B------:R-:W-:Y:S02]  /*15ab0*/  IMAD R6, R7, R6, R8 ;  /* 0x0000000607067224 */ /* 0x000fe400078e0208 */
[----:B------:R-:W-:Y:S01]  /*15ac0*/  IMAD R0, R0, UR5, R4 ;  /* 0x0000000500007c24 */ /* 0x000fe2000f8e0204 */
[----:B------:R-:W-:Y:S01]  /*15ad0*/  ULDC.64 UR4, c[0x0][0x3c8] ;  /* 0x0000f20000047ab9 */ /* 0x000fe20000000a00 */
[----:B0-----:R-:W-:Y:S02]  /*15ae0*/  IMAD.SHL.U32 R8, R9, 0x8, RZ ;  /* 0x0000000809087824 */ /* 0x001fe400078e00ff */
        /* <DEDUP_REMOVED lines=8> */
[C---:B------:R-:W-:Y:S01]  /*15b70*/  LOP3.LUT R11, R9.reuse, 0x40, RZ, 0xfc, !PT ;  /* 0x00000040090b7812 */ /* 0x040fe200078efcff */
        /* <DEDUP_REMOVED lines=16> */
[----:B------:R-:W4:Y:S04]  /*15c80*/  LDL.LU R10, [R1+0x60] ;  /* 0x00006000010a7983 */ /* 0x000f280000300800 */
[----:B------:R-:W4:Y:S04]  /*15c90*/  LDL.LU R12, [R1+0x6c] ;  /* 0x00006c00010c7983 */ /* 0x000f280000300800 */
[----:B------:R-:W-:Y:S01]  /*15ca0*/  SHFL.IDX PT, R6, R0, 0x1, 0x181f ;  /* 0x00381f0000067f89 */ /* 0x000fe200000e0000 */
[----:B--2---:R-:W-:-:S03]  /*15cb0*/  IMAD R3, R5, R7, RZ ;  /* 0x0000000705037224 */ /* 0x004fc600078e02ff */
[----:B------:R-:W0:Y:S02]  /*15cc0*/  SHFL.IDX PT, R5, R2, RZ, 0x181f ;  /* 0x00181fff02057589 */ /* 0x000e2400000e0000 */
[-C--:B---3--:R-:W-:Y:S02]  /*15cd0*/  ISETP.GE.AND P4, PT, R4, R3.reuse, PT ;  /* 0x000000030400720c */ /* 0x088fe40003f86270 */
[----:B------:R-:W1:Y:S01]  /*15ce0*/  SHFL.IDX PT, R4, R0, RZ, 0x181f ;  /* 0x00181fff00047589 */ /* 0x000e6200000e0000 */
[----:B------:R-:W-:-:S13]  /*15cf0*/  ISETP.GE.AND P5, PT, R17, R3, PT ;  /* 0x000000031100720c */ /* 0x000fda0003fa6270 */
[----:B0-----:R-:W-:-:S05]  /*15d00*/  @!P5 LEA R5, P6, R8, R5, 0x1 ;  /* 0x000000050805d211 */ /* 0x001fca00078c08ff */
[----:B-1----:R-:W-:-:S05]  /*15d10*/  @!P5 IMAD.X R4, RZ, RZ, R4, P6 ;  /* 0x000000ffff04d224 */ /* 0x002fca00030e0604 */
        /* <DEDUP_REMOVED lines=10> */
[----:B------:R-:W-:-:S04]  /*15dc0*/  @!P4 LOP3.LUT R5, R5, R4, RZ, 0x3c, !PT ;  /* 0x000000040505c212 */ /* 0x000fc800078e3cff */
[----:B------:R-:W-:-:S04]  /*15dd0*/  @!P4 LOP3.LUT R4, R5, R4, RZ, 0x3c, !PT ;  /* 0x000000040504c212 */ /* 0x000fc800078e3cff */
[----:B------:R-:W-:-:S05]  /*15de0*/  @!P4 LOP3.LUT R5, R5, R4, RZ, 0x3c, !PT ;  /* 0x000000040505c212 */ /* 0x000fca00078e3cff */
[----:B------:R-:W-:Y:S04]  /*15df0*/  @!P4 LDGSTS.E.BYPASS.LTC128B.128 [R9+0x22c00], desc[UR60][R4.64], !P3 ;  /* 0x22c000000409cfae */ /* 0x000fe8000d901d7c */
[----:B------:R-:W-:Y:S04]  /*15e00*/  @!P4 LDGSTS.E.BYPASS.LTC128B.128 [R9+0x26c00], desc[UR60][R4.64+0x80], !P2 ;  /* 0x26c000800409cfae */ /* 0x000fe8000d101d7c */
[----:B------:R-:W-:Y:S04]  /*15e10*/  @!P4 LDGSTS.E.BYPASS.LTC128B.128 [R9+0x2ac00], desc[UR60][R4.64+0x100], !P1 ;  /* 0x2ac001000409cfae */ /* 0x000fe8000c901d7c */
[----:B------:R0:W-:Y:S01]  /*15e20*/  @!P4 LDGSTS.E.BYPASS.LTC128B.128 [R9+0x2ec00], desc[UR60][R4.64+0x180], !P0 ;  /* 0x2ec001800409cfae */ /* 0x0001e2000c101d7c */
[----:B----4-:R-:W-:-:S03]  /*15e30*/  ISETP.GE.AND P4, PT, R11, R3, PT ;  /* 0x000000030b00720c */ /* 0x010fc60003f86270 */
[----:B------:R-:W2:Y:S04]  /*15e40*/  LDL.LU R11, [R1+0x70] ;  /* 0x00007000010b7983 */ /* 0x000ea80000300800 */
[----:B0-----:R-:W0:Y:S04]  /*15e50*/  SHFL.IDX PT, R5, R2, 0x2, 0x181f ;  /* 0x00581f0002057f89 */ /* 0x001e2800000e0000 */
[----:B------:R-:W1:Y:S02]  /*15e60*/  SHFL.IDX PT, R6, R0, 0x2, 0x181f ;  /* 0x00581f0000067f89 */ /* 0x000e6400000e0000 */
[----:B0-----:R-:W-:-:S05]  /*15e70*/  @!P4 LEA R5, P6, R8, R5, 0x1 ;  /* 0x000000050805c211 */ /* 0x001fca00078c08ff */
[----:B-1----:R-:W-:-:S05]  /*15e80*/  @!P4 IMAD.X R4, RZ, RZ, R6, P6 ;  /* 0x000000ffff04c224 */ /* 0x002fca00030e0606 */
[----:B------:R-:W-:-:S04]  /*15e90*/  @!P4 LOP3.LUT R5, R5, R4, RZ, 0x3c, !PT ;  /* 0x000000040505c212 */ /* 0x000fc800078e3cff */
[----:B------:R-:W-:-:S04]  /*15ea0*/  @!P4 LOP3.LUT R4, R5, R4, RZ, 0x3c, !PT ;  /* 0x000000040504c212 */ /* 0x000fc800078e3cff */
[----:B------:R-:W-:-:S05]  /*15eb0*/  @!P4 LOP3.LUT R5, R5, R4, RZ, 0x3c, !PT ;  /* 0x000000040505c212 */ /* 0x000fca00078e3cff */
[----:B------:R-:W-:Y:S04]  /*15ec0*/  @!P4 LDGSTS.E.BYPASS.LTC128B.128 [R9+0x23400], desc[UR60][R4.64], !P3 ;  /* 0x234000000409cfae */ /* 0x000fe8000d901d7c */
[----:B------:R-:W-:Y:S04]  /*15ed0*/  @!P4 LDGSTS.E.BYPASS.LTC128B.128 [R9+0x27400], desc[UR60][R4.64+0x80], !P2 ;  /* 0x274000800409cfae */ /* 0x000fe8000d101d7c */
[----:B------:R-:W-:Y:S04]  /*15ee0*/  @!P4 LDGSTS.E.BYPASS.LTC128B.128 [R9+0x2b400], desc[UR60][R4.64+0x100], !P1 ;  /* 0x2b4001000409cfae */ /* 0x000fe8000c901d7c */
[----:B------:R0:W-:Y:S01]  /*15ef0*/  @!P4 LDGSTS.E.BYPASS.LTC128B.128 [R9+0x2f400], desc[UR60][R4.64+0x180], !P0 ;  /* 0x2f4001800409cfae */ /* 0x0001e2000c101d7c */
[----:B------:R-:W-:-:S03]  /*15f00*/  ISETP.GE.AND P4, PT, R10, R3, PT ;  /* 0x000000030a00720c */ /* 0x000fc60003f86270 */
[----:B------:R-:W3:Y:S04]  /*15f10*/  LDL.LU R10, [R1+0x74] ;  /* 0x00007400010a7983 */ /* 0x000ee80000300800 */
        /* <DEDUP_REMOVED lines=10> */
[----:B------:R0:W-:Y:S04]  /*15fc0*/  @!P4 LDGSTS.E.BYPASS.LTC128B.128 [R9+0x2fc00], desc[UR60][R4.64+0x180], !P0 ;  /* 0x2fc001800409cfae */ /* 0x0001e8000c101d7c */
[----:B------:R-:W-:Y:S04]  /*15fd0*/  SHFL.IDX PT, R6, R0, 0x4, 0x181f ;  /* 0x00981f0000067f89 */ /* 0x000fe800000e0000 */
[----:B0-----:R-:W0:Y:S01]  /*15fe0*/  SHFL.IDX PT, R5, R2, 0x4, 0x181f ;  /* 0x00981f0002057f89 */ /* 0x001e2200000e0000 */
[----:B------:R-:W-:-:S13]  /*15ff0*/  ISETP.GE.AND P4, PT, R12, R3, PT ;  /* 0x000000030c00720c */ /* 0x000fda0003f86270 */
        /* <DEDUP_REMOVED lines=26> */
[----:B------:R-:W-:-:S04]  /*161a0*/  @!P4 LOP3.LUT R5, R5, R4, RZ, 0x3c, !PT ;  /* 0x000000040505c212 */ /* 0x000fc800078e3cff */
[----:B------:R-:W-:-:S04]  /*161b0*/  @!P4 LOP3.LUT R4, R5, R4, RZ, 0x3c, !PT ;  /* 0x000000040504c212 */ /* 0x000fc800078e3cff */
[----:B------:R-:W-:Y:S01]  /*161c0*/  @!P4 LOP3.LUT R5, R5, R4, RZ, 0x3c, !PT ;  /* 0x000000040505c212 */ /* 0x000fe200078e3cff */
[----:B------:R1:W2:Y:S04]  /*161d0*/  SHFL.IDX PT, R6, R0, 0x7, 0x181f ;  /* 0x00f81f0000067f89 */ /* 0x0002a800000e0000 */
[----:B------:R1:W-:Y:S04]  /*161e0*/  @!P4 LDGSTS.E.BYPASS.LTC128B.128 [R9+0x25400], desc[UR60][R4.64], !P3 ;  /* 0x254000000409cfae */ /* 0x0003e8000d901d7c */
[----:B------:R1:W-:Y:S04]  /*161f0*/  @!P4 LDGSTS.E.BYPASS.LTC128B.128 [R9+0x29400], desc[UR60][R4.64+0x80], !P2 ;  /* 0x294000800409cfae */ /* 0x0003e8000d101d7c */
[----:B------:R1:W-:Y:S04]  /*16200*/  @!P4 LDGSTS.E.BYPASS.LTC128B.128 [R9+0x2d400], desc[UR60][R4.64+0x100], !P1 ;  /* 0x2d4001000409cfae */ /* 0x0003e8000c901d7c */
[----:B------:R1:W-:Y:S04]  /*16210*/  @!P4 LDGSTS.E.BYPASS.LTC128B.128 [R9+0x31400], desc[UR60][R4.64+0x180], !P0 ;  /* 0x314001800409cfae */ /* 0x0003e8000c101d7c */
[----:B------:R-:W3:Y:S02]  /*16220*/  SHFL.IDX PT, R2, R2, 0x7, 0x181f ;  /* 0x00f81f0002027f89 */ /* 0x000ee400000e0000 */
.L_x_10939:
[----:B-1----:R-:W4:Y:S01]  /*16230*/  LDL.LU R0, [R1+0x78] ;  /* 0x0000780001007983 */ /* 0x002f220000300800 */
[----:B------:R-:W-:Y:S01]  /*16240*/  BSSY B0, `(.L_x_10757) ;  /* 0x000000d000007945 */ /* 0x000fe20003800000 */
[----:B----4-:R-:W-:-:S13]  /*16250*/  ISETP.GE.AND P4, PT, R0, R3, PT ;  /* 0x000000030000720c */ /* 0x010fda0003f86270 */
[----:B------:R-:W-:Y:S05]  /*16260*/  @P4 BRA `(.L_x_10758) ;  /* 0x0000000000284947 */ /* 0x000fea0003800000 */
[----:B------:R-:W4:Y:S01]  /*16270*/  LDL R0, [R1+0x14] ;  /* 0x0000140001007983 */ /* 0x000f220000100800 */
[----:B---3--:R-:W-:-:S05]  /*16280*/  LEA R2, P4, R8, R2, 0x1 ;  /* 0x0000000208027211 */ /* 0x008fca00078808ff */
[----:B--2---:R-:W-:-:S05]  /*16290*/  IMAD.X R3, RZ, RZ, R6, P4 ;  /* 0x000000ffff037224 */ /* 0x004fca00020e0606 */
[----:B------:R-:W-:Y:S01]  /*162a0*/  @!PT LDS RZ, [RZ] ;  /* 0x00000000fffff984 */ /* 0x000fe20000000800 */
[----:B------:R-:W-:Y:S01]  /*162b0*/  @!PT LDS RZ, [RZ] ;  /* 0x00000000fffff984 */ /* 0x000fe20000000800 */
[----:B------:R-:W-:Y:S01]  /*162c0*/  @!PT LDS RZ, [RZ] ;  /* 0x00000000fffff984 */ /* 0x000fe20000000800 */
[----:B----4-:R1:W-:Y:S04]  /*162d0*/  LDGSTS.E.BYPASS.LTC128B.128 [R0+0x25c00], desc[UR60][R2.64], !P3 ;  /* 0x25c0000002007fae */ /* 0x0103e8000d901d7c */
[----:B------:R1:W-:Y:S04]  /*162e0*/  LDGSTS.E.BYPASS.LTC128B.128 [R0+0x29c00], desc[UR60][R2.64+0x80], !P2 ;  /* 0x29c0008002007fae */ /* 0x0003e8000d101d7c */
[----:B------:R1:W-:Y:S04]  /*162f0*/  LDGSTS.E.BYPASS.LTC128B.128 [R0+0x2dc00], desc[UR60][R2.64+0x100], !P1 ;  /* 0x2dc0010002007fae */ /* 0x0003e8000c901d7c */
[----:B------:R1:W-:Y:S02]  /*16300*/  LDGSTS.E.BYPASS.LTC128B.128 [R0+0x31c00], desc[UR60][R2.64+0x180], !P0 ;  /* 0x31c0018002007fae */ /* 0x0003e4000c101d7c */
.L_x_10758:
[----:B------:R-:W-:Y:S05]  /*16310*/  BSYNC B0 ;  /* 0x0000000000007941 */ /* 0x000fea0003800000 */
.L_x_10757:
[----:B------:R4:W5:Y:S01]  /*16320*/  LDL R8, [R1+0x4] ;  /* 0x0000040001087983 */ /* 0x0009620000100800 */
[----:B------:R-:W-:Y:S01]  /*16330*/  PLOP3.LUT P0, PT, PT, PT, PT, 0x80, 0x0 ;  /* 0x000000000000781c */ /* 0x000fe20003f0f070 */
[----:B------:R-:W-:-:S12]  /*16340*/  NOP ;  /* 0x0000000000007918 */ /* 0x000fd80000000000 */
.L_x_10759:
[----:B-1-3--:R-:W3:Y:S01]  /*16350*/  LDL R2, [R1+0x4] ;  /* 0x0000040001027983 */ /* 0x00aee20000100800 */
        /* <DEDUP_REMOVED lines=18> */
.L_x_10940:
[----:B------:R-:W-:Y:S05]  /*16480*/  BSYNC B0 ;  /* 0x0000000000007941 */ /* 0x000fea0003800000 */
.L_x_10760:
[----:B-1----:R-:W3:Y:S01]  /*16490*/  LDL R2, [R1+0x18] ;  /* 0x0000180001027983 */ /* 0x002ee20000100800 */
[----:B------:R-:W-:Y:S01]  /*164a0*/  BSSY B0, `(.L_x_10762) ;  /* 0x0000063000007945 */ /* 0x000fe20003800000 */
[----:B---3--:R-:W-:-:S13]  /*164b0*/  LOP3.LUT P0, RZ, R2, 0x1, RZ, 0xc0, !PT ;  /* 0x0000000102ff7812 */ /* 0x008fda000780c0ff */
[----:B------:R-:W-:Y:S05]  /*164c0*/  @!P0 BRA `(.L_x_10763) ;  /* 0x0000000400808947 */ /* 0x000fea0003800000 */
[----:B------:R-:W3:Y:S04]  /*164d0*/  LDL R2, [R1+0x4] ;  /* 0x0000040001027983 */ /* 0x000ee80000100800 */
[----:B0-----:R-:W2:Y:S01]  /*164e0*/  LDL R4, [R1+0x1c] ;  /* 0x00001c0001047983 */ /* 0x001ea20000100800 */
[----:B------:R-:W0:Y:S01]  /*164f0*/  S2R R3, SR_TID.X ;  /* 0x0000000000037919 */ /* 0x000e220000002100 */
[----:B---3--:R-:W-:Y:S02]  /*16500*/  IMAD.MOV.U32 R5, RZ, RZ, R2 ;  /* 0x000000ffff057224 */ /* 0x008fe400078e0002 */
[----:B------:R-:W3:Y:S01]  /*16510*/  LDL R2, [R1+0x8] ;  /* 0x0000080001027983 */ /* 0x000ee20000100800 */
[----:B--2---:R-:W-:Y:S01]  /*16520*/  SHF.L.U32 R0, R4, 0x1f, RZ ;  /* 0x0000001f04007819 */ /* 0x004fe200000006ff */
[----:B------:R-:W-:Y:S01]  /*16530*/  BSSY B1, `(.L_x_10764) ;  /* 0x0000006000017945 */ /* 0x000fe20003800000 */
[----:B0-----:R-:W-:-:S04]  /*16540*/  LOP3.LUT R3, R3, 0x7f, RZ, 0xc0, !PT ;  /* 0x0000007f03037812 */ /* 0x001fc800078ec0ff */
[----:B------:R-:W-:Y:S01]  /*16550*/  ISETP.NE.AND P1, PT, R3, RZ, PT ;  /* 0x000000ff0300720c */ /* 0x000fe20003f25270 */
[----:B---3--:R-:W-:-:S04]  /*16560*/  IMAD R2, R2, 0x8, R5 ;  /* 0x0000000802027824 */ /* 0x008fc800078e0205 */
[----:B------:R-:W0:Y:S02]  /*16570*/  SYNCS.PHASECHK.TRANS64.TRYWAIT P0, [R2+URZ+0x32460], R0 ;  /* 0x03246000020075a7 */ /* 0x000e24000800017f */
[----:B0-----:R-:W-:Y:S06]  /*16580*/  @!P0 BRA `(.L_x_10765) ;  /* 0x0000005c00f48947 */ /* 0x001fec0003800000 */
.L_x_10941:
[----:B------:R-:W-:Y:S05]  /*16590*/  BSYNC B1 ;  /* 0x0000000000017941 */ /* 0x000fea0003800000 */
.L_x_10764:
        /* <DEDUP_REMOVED lines=9> */
.L_x_10767:
[----:B------:R-:W-:Y:S05]  /*16630*/  BSYNC B1 ;  /* 0x0000000000017941 */ /* 0x000fea0003800000 */
.L_x_10766:
        /* <DEDUP_REMOVED lines=14> */
.L_x_10768:
        /* <DEDUP_REMOVED lines=16> */
.L_x_10769:
        /* <DEDUP_REMOVED lines=16> */
.L_x_10770:
        /* <DEDUP_REMOVED lines=16> */
.L_x_10771:
        /* <DEDUP_REMOVED lines=11> */
.L_x_10763:
[----:B------:R-:W-:Y:S05]  /*16ad0*/  BSYNC B0 ;  /* 0x0000000000007941 */ /* 0x000fea0003800000 */
.L_x_10762:
[----:B0-----:R-:W3:Y:S01]  /*16ae0*/  LDL.LU R4, [R1+0x7c] ;  /* 0x00007c0001047983 */ /* 0x001ee20000300800 */
[----:B------:R-:W-:Y:S01]  /*16af0*/  BSSY B0, `(.L_x_10772) ;  /* 0x000020f000007945 */ /* 0x000fe20003800000 */
[----:B---3--:R-:W-:-:S13]  /*16b00*/  ISETP.GE.AND P0, PT, R4, 0x61, PT ;  /* 0x000000610400780c */ /* 0x008fda0003f06270 */
        /* <DEDUP_REMOVED lines=48> */
.L_x_10778:
        /* <DEDUP_REMOVED lines=9> */
.L_x_10942:
[----:B------:R-:W-:Y:S05]  /*16ea0*/  BSYNC B3 ;  /* 0x0000000000037941 */ /* 0x000fea0003800000 */
.L_x_10779:
        /* <DEDUP_REMOVED lines=9> */
.L_x_10782:
[----:B------:R-:W-:Y:S05]  /*16f40*/  BSYNC B3 ;  /* 0x0000000000037941 */ /* 0x000fea0003800000 */
.L_x_10781:
        /* <DEDUP_REMOVED lines=14> */
.L_x_10783:
        /* <DEDUP_REMOVED lines=14> */
.L_x_10943:
[----:B------:R-:W-:Y:S05]  /*17110*/  BSYNC B3 ;  /* 0x0000000000037941 */ /* 0x000fea0003800000 */
.L_x_10784:
        /* <DEDUP_REMOVED lines=11> */
.L_x_10787:
[----:B------:R-:W-:Y:S05]  /*171d0*/  BSYNC B3 ;  /* 0x0000000000037941 */ /* 0x000fea0003800000 */
.L_x_10786:
        /* <DEDUP_REMOVED lines=11> */
.L_x_10788:
        /* <DEDUP_REMOVED lines=16> */
.L_x_10789:
        /* <DEDUP_REMOVED lines=16> */
.L_x_10790:
        /* <DEDUP_REMOVED lines=16> */
.L_x_10791:
        /* <DEDUP_REMOVED lines=11> */
.L_x_10777:
[----:B------:R-:W-:Y:S05]  /*17640*/  BSYNC B1 ;  /* 0x0000000000017941 */ /* 0x000fea0003800000 */
.L_x_10776:
[----:B------:R-:W2:Y:S02]  /*17650*/  LDL.LU R4, [R1+0x38] ;  /* 0x0000380001047983 */ /* 0x000ea40000300800 */
[----:B--2---:R-:W-:-:S07]  /*17660*/  VIADD R0, R4, 0xfffffffd ;  /* 0xfffffffd04007836 */ /* 0x004fce0000000000 */
.L_x_10775:
[----:B------:R-:W-:Y:S05]  /*17670*/  BSYNC B2 ;  /* 0x0000000000027941 */ /* 0x000fea0003800000 */
.L_x_10774:
[----:B------:R-:W2:Y:S01]  /*17680*/  LDL.LU R2, [R1+0x3c] ;  /* 0x00003c0001027983 */ /* 0x000ea20000300800 */
[----:B------:R-:W-:-:S05]  /*17690*/  IMAD.MOV R6, RZ, RZ, -R6 ;  /* 0x000000ffff067224 */ /* 0x000fca00078e0a06 */
[----:B--2---:R-:W-:-:S13]  /*176a0*/  ISETP.NE.AND P0, PT, R2, R6, PT ;  /* 0x000000060200720c */ /* 0x004fda0003f05270 */
[----:B------:R-:W-:Y:S05]  /*176b0*/  @!P0 BRA `(.L_x_10773) ;  /* 0x0000001400488947 */ /* 0x000fea0003800000 */
.L_x_10824:
        /* <DEDUP_REMOVED lines=37> */
.L_x_10794:
        /* <DEDUP_REMOVED lines=9> */
.L_x_10944:
[----:B------:R-:W-:Y:S05]  /*179a0*/  BSYNC B2 ;  /* 0x0000000000027941 */ /* 0x000fea0003800000 */
.L_x_10795:
        /* <DEDUP_REMOVED lines=9> */
.L_x_10798:
[----:B------:R-:W-:Y:S05]  /*17a40*/  BSYNC B2 ;  /* 0x0000000000027941 */ /* 0x000fea0003800000 */
.L_x_10797:
        /* <DEDUP_REMOVED lines=13> */
.L_x_10799:
        /* <DEDUP_REMOVED lines=14> */
.L_x_10945:
[----:B------:R-:W-:Y:S05]  /*17c00*/  BSYNC B2 ;  /* 0x0000000000027941 */ /* 0x000fea0003800000 */
.L_x_10800:
        /* <DEDUP_REMOVED lines=11> */
.L_x_10803:
[----:B------:R-:W-:Y:S05]  /*17cc0*/  BSYNC B2 ;  /* 0x0000000000027941 */ /* 0x000fea0003800000 */
.L_x_10802:
        /* <DEDUP_REMOVED lines=10> */
.L_x_10804:
        /* <DEDUP_REMOVED lines=16> */
.L_x_10805:
        /* <DEDUP_REMOVED lines=16> */
.L_x_10806:
        /* <DEDUP_REMOVED lines=16> */
.L_x_10807:
        /* <DEDUP_REMOVED lines=11> */
.L_x_10793:
[----:B------:R-:W-:Y:S05]  /*18120*/  BSYNC B1 ;  /* 0x0000000000017941 */ /* 0x000fea0003800000 */
.L_x_10792:
        /* <DEDUP_REMOVED lines=36> */
.L_x_10810:
        /* <DEDUP_REMOVED lines=9> */
.L_x_10946:
[----:B------:R-:W-:Y:S05]  /*18400*/  BSYNC B2 ;  /* 0x0000000000027941 */ /* 0x000fea0003800000 */
.L_x_10811:
        /* <DEDUP_REMOVED lines=9> */
.L_x_10814:
[----:B------:R-:W-:Y:S05]  /*184a0*/  BSYNC B2 ;  /* 0x0000000000027941 */ /* 0x000fea0003800000 */
.L_x_10813:
        /* <DEDUP_REMOVED lines=14> */
.L_x_10815:
        /* <DEDUP_REMOVED lines=14> */
.L_x_10947:
[----:B------:R-:W-:Y:S05]  /*18670*/  BSYNC B2 ;  /* 0x0000000000027941 */ /* 0x000fea0003800000 */
.L_x_10816:
        /* <DEDUP_REMOVED lines=11> */
.L_x_10819:
[----:B------:R-:W-:Y:S05]  /*18730*/  BSYNC B2 ;  /* 0x0000000000027941 */ /* 0x000fea0003800000 */
.L_x_10818:
        /* <DEDUP_REMOVED lines=11> */
.L_x_10820:
        /* <DEDUP_REMOVED lines=16> */
.L_x_10821:
        /* <DEDUP_REMOVED lines=16> */
.L_x_10822:
        /* <DEDUP_REMOVED lines=16> */
.L_x_10823:
        /* <DEDUP_REMOVED lines=11> */
.L_x_10809:
[----:B------:R-:W-:Y:S05]  /*18ba0*/  BSYNC B1 ;  /* 0x0000000000017941 */ /* 0x000fea0003800000 */
.L_x_10808:
[C---:B------:R-:W-:Y:S01]  /*18bb0*/  ISETP.GT.AND P0, PT, R0.reuse, 0x1, PT ;  /* 0x000000010000780c */ /* 0x040fe20003f04270 */
[----:B------:R-:W-:-:S12]  /*18bc0*/  VIADD R0, R0, 0xfffffffe ;  /* 0xfffffffe00007836 */ /* 0x000fd80000000000 */
[----:B------:R-:W-:Y:S05]  /*18bd0*/  @P0 BRA `(.L_x_10824) ;  /* 0xffffffe800b80947 */ /* 0x000fea000383ffff */
.L_x_10773:
[----:B------:R-:W-:Y:S05]  /*18be0*/  BSYNC B0 ;  /* 0x0000000000007941 */ /* 0x000fea0003800000 */
.L_x_10772:
[----:B------:R-:W3:Y:S04]  /*18bf0*/  LDL.LU R4, [R1+0x8] ;  /* 0x0000080001047983 */ /* 0x000ee80000300800 */
[----:B------:R-:W2:Y:S01]  /*18c00*/  LDL.LU R3, [R1+0x1c] ;  /* 0x00001c0001037983 */ /* 0x000ea20000300800 */
[----:B------:R-:W1:Y:S01]  /*18c10*/  S2R R2, SR_TID.X ;  /* 0x0000000000027919 */ /* 0x000e620000002100 */
[----:B------:R-:W-:Y:S01]  /*18c20*/  BSSY B0, `(.L_x_10825) ;  /* 0x0000015000007945 */ /* 0x000fe20003800000 */
[----:B-1----:R-:W-:-:S04]  /*18c30*/  LOP3.LUT R2, R2, 0x7f, RZ, 0xc0, !PT ;  /* 0x0000007f02027812 */ /* 0x002fc800078ec0ff */
[----:B------:R-:W-:Y:S01]  /*18c40*/  ISETP.NE.AND P1, PT, R2, RZ, PT ;  /* 0x000000ff0200720c */ /* 0x000fe20003f25270 */
[----:B---3--:R-:W-:-:S05]  /*18c50*/  VIADD R0, R4, 0x1 ;  /* 0x0000000104007836 */ /* 0x008fca0000000000 */
        /* <DEDUP_REMOVED lines=16> */
[----:B--2---:R-:W-:-:S07]  /*18d60*/  IADD3 R16, R3, UR36, R2 ;  /* 0x0000002403107c10 */ /* 0x004fce000fffe002 */
.L_x_10826:
[----:B------:R-:W-:Y:S05]  /*18d70*/  BSYNC B0 ;  /* 0x0000000000007941 */ /* 0x000fea0003800000 */
.L_x_10825:
[----:B------:R-:W-:-:S05]  /*18d80*/  SEL R0, R0, RZ, P0 ;  /* 0x000000ff00007207 */ /* 0x000fca0000000000 */
[----:B------:R2:W-:Y:S02]  /*18d90*/  STL [R1+0x8], R0 ;  /* 0x0000080001007387 */ /* 0x0005e40000100800 */
.L_x_10738:
[----:B------:R-:W-:Y:S05]  /*18da0*/  BSYNC B7 ;  /* 0x0000000000077941 */ /* 0x000fea0003800000 */
.L_x_10736:
        /* <DEDUP_REMOVED lines=13> */
.L_x_10827:
        /* <DEDUP_REMOVED lines=36> */
.L_x_10957:
[----:B------:R-:W-:Y:S02]  /*190c0*/  ULDC UR4, c[0x0][0xd38] ;  /* 0x00034e0000047ab9 */ /* 0x000fe40000000800 */
[----:B------:R-:W-:-:S04]  /*190d0*/  IMAD.U32 R16, RZ, RZ, UR4 ;  /* 0x00000004ff107e24 */ /* 0x000fc8000f8e00ff */
[----:B-1----:R-:W-:-:S04]  /*190e0*/  IMAD R6, R6, R16, RZ ;  /* 0x0000001006067224 */ /* 0x002fc800078e02ff */
[----:B------:R-:W-:-:S05]  /*190f0*/  IMAD.IADD R4, R4, 0x1, R6 ;  /* 0x0000000104047824 */ /* 0x000fca00078e0206 */
[----:B------:R-:W-:-:S13]  /*19100*/  ISETP.GT.AND P6, PT, R4, R0, PT ;  /* 0x000000000400720c */ /* 0x000fda0003fc4270 */
[----:B------:R-:W-:Y:S05]  /*19110*/  @P6 BRA `(.L_x_10830) ;  /* 0x00000000009c6947 */ /* 0x000fea0003800000 */
.L_x_10835:
        /* <DEDUP_REMOVED lines=14> */
.L_x_10833:
[----:B------:R-:W-:Y:S05]  /*19200*/  BSYNC B0 ;  /* 0x0000000000007941 */ /* 0x000fea0003800000 */
.L_x_10832:
        /* <DEDUP_REMOVED lines=18> */
.L_x_10965:
[----:B------:R-:W-:Y:S02]  /*19330*/  ULDC UR4, c[0x0][0xd38] ;  /* 0x00034e0000047ab9 */ /* 0x000fe40000000800 */
[----:B------:R-:W-:-:S04]  /*19340*/  IMAD.U32 R16, RZ, RZ, UR4 ;  /* 0x00000004ff107e24 */ /* 0x000fc8000f8e00ff */
[----:B-1----:R-:W-:-:S04]  /*19350*/  IMAD R6, R6, R16, RZ ;  /* 0x0000001006067224 */ /* 0x002fc800078e02ff */
[----:B------:R-:W-:-:S05]  /*19360*/  IMAD.IADD R4, R6, 0x1, R4 ;  /* 0x0000000106047824 */ /* 0x000fca00078e0204 */
[----:B------:R-:W-:-:S13]  /*19370*/  ISETP.GT.AND P6, PT, R4, R0, PT ;  /* 0x000000000400720c */ /* 0x000fda0003fc4270 */
[----:B------:R-:W-:Y:S05]  /*19380*/  @!P6 BRA `(.L_x_10835) ;  /* 0xfffffffc0064e947 */ /* 0x000fea000383ffff */
.L_x_10830:
        /* <DEDUP_REMOVED lines=8> */
.L_x_10969:
[----:B------:R-:W-:Y:S01]  /*19410*/  ISETP.NE.AND P0, PT, R5, RZ, PT ;  /* 0x000000ff0500720c */ /* 0x000fe20003f05270 */
[----:B-1----:R-:W-:-:S12]  /*19420*/  IMAD.MOV.U32 R2, RZ, RZ, RZ ;  /* 0x000000ffff027224 */ /* 0x002fd800078e00ff */
[----:B------:R-:W-:Y:S05]  /*19430*/  @!P0 BRA `(.L_x_10837) ;  /* 0x0000000000108947 */ /* 0x000fea0003800000 */
[----:B------:R-:W-:Y:S01]  /*19440*/  UMOV UR4, 0xffffffff ;  /* 0xffffffff00047882 */ /* 0x000fe20000000000 */
[----:B------:R-:W-:Y:S02]  /*19450*/  VIADD R12, R4, 0xffffffff ;  /* 0xffffffff040c7836 */ /* 0x000fe40000000000 */
[----:B------:R-:W-:Y:S05]  /*19460*/  BRA.DIV UR4, `(.L_x_10838) ;  /* 0x0000003e04247947 */ /* 0x000fea000b800000 */
[----:B------:R1:W3:Y:S02]  /*19470*/  SHFL.IDX PT, R2, R3, R12, 0x1f ;  /* 0x00001f0c03027589 */ /* 0x0002e400000e0000 */
.L_x_10837:
        /* <DEDUP_REMOVED lines=31> */
.L_x_10831:
[----:B------:R-:W-:Y:S01]  /*19670*/  UMOV UR4, URZ ;  /* 0x0000003f00047c82 */ /* 0x000fe20008000000 */
[----:B------:R-:W-:Y:S01]  /*19680*/  UMOV UR5, URZ ;  /* 0x0000003f00057c82 */ /* 0x000fe20008000000 */
[----:B------:R-:W-:Y:S01]  /*19690*/  ULDC UR6, c[0x0][0xd3c] ;  /* 0x00034f0000067ab9 */ /* 0x000fe20000000800 */
[----:B------:R-:W-:Y:S02]  /*196a0*/  IMAD.MOV.U32 R16, RZ, RZ, R0 ;  /* 0x000000ffff107224 */ /* 0x000fe400078e0000 */
[----:B------:R-:W-:Y:S02]  /*196b0*/  IMAD.U32 R17, RZ, RZ, UR4 ;  /* 0x00000004ff117e24 */ /* 0x000fe4000f8e00ff */
[----:B------:R-:W-:Y:S02]  /*196c0*/  IMAD.U32 R18, RZ, RZ, UR5 ;  /* 0x00000005ff127e24 */ /* 0x000fe4000f8e00ff */
[----:B------:R-:W-:-:S07]  /*196d0*/  IMAD.U32 R19, RZ, RZ, UR6 ;  /* 0x00000006ff137e24 */ /* 0x000fce000f8e00ff */
.L_x_10839:
        /* <DEDUP_REMOVED lines=12> */
.L_x_10828:
[----:B------:R-:W-:Y:S02]  /*197a0*/  ULDC UR4, c[0x0][0xd3c] ;  /* 0x00034f0000047ab9 */ /* 0x000fe40000000800 */
[----:B---3--:R-:W-:-:S13]  /*197b0*/  ISETP.GE.AND P0, PT, R19, UR4, PT ;  /* 0x0000000413007c0c */ /* 0x008fda000bf06270 */
[----:B------:R-:W-:Y:S05]  /*197c0*/  @!P0 BRA `(.L_x_10840) ;  /* 0xffffff8c00148947 */ /* 0x000fea000383ffff */
[----:B------:R-:W-:Y:S05]  /*197d0*/  BSYNC B8 ;  /* 0x0000000000087941 */ /* 0x000fea0003800000 */
.L_x_10694:
        /* <DEDUP_REMOVED lines=12> */
.L_x_10972:
[----:B------:R-:W-:Y:S05]  /*198a0*/  BSYNC B0 ;  /* 0x0000000000007941 */ /* 0x000fea0003800000 */
.L_x_10841:
[----:B------:R-:W-:-:S03]  /*198b0*/  UMOV UR4, 0xffffffff ;  /* 0xffffffff00047882 */ /* 0x000fc60000000000 */
[----:B------:R-:W-:Y:S05]  /*198c0*/  BRA.DIV UR4, `(.L_x_10843) ;  /* 0x0000003a04487947 */ /* 0x000fea000b800000 */
[----:B------:R-:W1:Y:S02]  /*198d0*/  S2R R2, SR_TID.X ;  /* 0x0000000000027919 */ /* 0x000e640000002100 */
[----:B-1----:R-:W-:-:S04]  /*198e0*/  SHF.R.U32.HI R2, RZ, 0x5, R2 ;  /* 0x00000005ff027819 */ /* 0x002fc80000011602 */
[----:B------:R-:W-:-:S05]  /*198f0*/  LOP3.LUT R2, R2, 0x3, RZ, 0xc0, !PT ;  /* 0x0000000302027812 */ /* 0x000fca00078ec0ff */
[----:B------:R1:W2:Y:S02]  /*19900*/  SHFL.IDX PT, R14, R2, RZ, 0x1f ;  /* 0x00001fff020e7589 */ /* 0x0002a400000e0000 */
.L_x_10975:
[----:B--2---:R-:W-:-:S13]  /*19910*/  ISETP.NE.AND P0, PT, R14, RZ, PT ;  /* 0x000000ff0e00720c */ /* 0x004fda0003f05270 */
[----:B------:R-:W-:Y:S05]  /*19920*/  @P0 BRA `(.L_x_10549) ;  /* 0x0000000000940947 */ /* 0x000fea0003800000 */
[----:B------:R-:W-:-:S03]  /*19930*/  UMOV UR4, 0xffffffff ;  /* 0xffffffff00047882 */ /* 0x000fc60000000000 */
[----:B------:R-:W-:Y:S05]  /*19940*/  BRA.DIV UR4, `(.L_x_10844) ;  /* 0x0000003a045c7947 */ /* 0x000fea000b800000 */
[----:B------:R-:W-:-:S13]  /*19950*/  ELECT P6, URZ, PT ;  /* 0x00000000003f782f */ /* 0x000fda00038c0000 */
.L_x_10978:
[----:B------:R-:W-:Y:S05]  /*19960*/  @!P6 BRA `(.L_x_10549) ;  /* 0x000000000084e947 */ /* 0x000fea0003800000 */
[----:B-1----:R-:W2:Y:S02]  /*19970*/  LDL.LU R2, [R1+0x90] ;  /* 0x0000900001027983 */ /* 0x002ea40000300800 */
[----:B--2---:R-:W-:-:S04]  /*19980*/  LOP3.LUT R2, R2, 0x2, RZ, 0xfc, !PT ;  /* 0x0000000202027812 */ /* 0x004fc800078efcff */
[----:B------:R-:W-:-:S13]  /*19990*/  ISETP.NE.AND P2, PT, R2, 0x3, PT ;  /* 0x000000030200780c */ /* 0x000fda0003f45270 */
[----:B------:R-:W-:Y:S05]  /*199a0*/  @!P2 BRA `(.L_x_10845) ;  /* 0x000000000004a947 */ /* 0x000fea0003800000 */
[----:B------:R-:W-:Y:S01]  /*199b0*/  BPT.TRAP 0x1 ;  /* 0x000000040000795c */ /* 0x000fe20000300000 */
.L_x_10845:
        /* <DEDUP_REMOVED lines=14> */
.L_x_10979:
[----:B------:R-:W1:Y:S02]  /*19aa0*/  SYNCS.PHASECHK.TRANS64.TRYWAIT P0, [R7+URZ], R2 ;  /* 0x00000002070075a7 */ /* 0x000e64000800017f */
[----:B-1----:R-:W-:Y:S05]  /*19ab0*/  @!P0 BRA `(.L_x_10847) ;  /* 0x0000003800348947 */ /* 0x002fea0003800000 */
.L_x_10980:
[----:B------:R-:W-:Y:S05]  /*19ac0*/  @!P2 BRA `(.L_x_10848) ;  /* 0x000000000004a947 */ /* 0x000fea0003800000 */
[----:B------:R-:W-:Y:S01]  /*19ad0*/  BPT.TRAP 0x1 ;  /* 0x000000040000795c */ /* 0x000fe20000300000 */
.L_x_10848:
[----:B------:R-:W2:Y:S01]  /*19ae0*/  LDL.LU R4, [R1+0x8] ;  /* 0x0000080001047983 */ /* 0x000ea20000300800 */
[----:B------:R-:W-:-:S04]  /*19af0*/  VIADD R0, R0, 0x32460 ;  /* 0x0003246000007836 */ /* 0x000fc80000000000 */
[----:B--2---:R-:W-:-:S04]  /*19b00*/  IMAD R4, R4, 0x8, R0 ;  /* 0x0000000804047824 */ /* 0x004fc800078e0200 */
[----:B------:R-:W2:Y:S02]  /*19b10*/  SYNCS.PHASECHK.TRANS64.TRYWAIT P0, [R4+URZ], R5 ;  /* 0x00000005040075a7 */ /* 0x000ea4000800017f */
[----:B--2---:R-:W-:Y:S05]  /*19b20*/  @!P0 BRA `(.L_x_10849) ;  /* 0x00000038002c8947 */ /* 0x004fea0003800000 */
.L_x_10981:
[----:B------:R-:W-:-:S07]  /*19b30*/  IMAD R3, R3, 0x8, R0 ;  /* 0x0000000803037824 */ /* 0x000fce00078e0200 */
.L_x_10850:
[----:B---3--:R3:W0:Y:S02]  /*19b40*/  SYNCS.PHASECHK.TRANS64.TRYWAIT P0, [R3+URZ], R2 ;  /* 0x00000002030075a7 */ /* 0x008624000800017f */
[----:B0-----:R-:W-:Y:S05]  /*19b50*/  @!P0 NANOSLEEP.SYNCS 0x989680 ;  /* 0x009896800000895d */ /* 0x001fea0003900000 */
[----:B------:R-:W0:Y:S02]  /*19b60*/  @!P0 SYNCS.PHASECHK.TRANS64 P0, [R3+URZ], R2 ;  /* 0x00000002030085a7 */ /* 0x000e24000800007f */
[----:B0-----:R-:W-:Y:S05]  /*19b70*/  @!P0 BRA `(.L_x_10850) ;  /* 0xfffffffc00f08947 */ /* 0x001fea000383ffff */
.L_x_10549:
[----:B------:R-:W-:Y:S05]  /*19b80*/  BSYNC B9 ;  /* 0x0000000000097941 */ /* 0x000fea0003800000 */
.L_x_10546:
[----:B------:R-:W-:Y:S05]  /*19b90*/  EXIT ;  /* 0x000000000000794d */ /* 0x000fea0003800000 */
.L_x_10567:
[----:B0-----:R0:W1:Y:S02]  /*19ba0*/  SYNCS.PHASECHK.TRANS64.TRYWAIT P6, [R94+URZ+0x32490], R108 ;  /* 0x0324906c5e0075a7 */ /* 0x00106400080c017f */
[----:B-1----:R-:W-:Y:S05]  /*19bb0*/  @!P6 NANOSLEEP.SYNCS 0x989680 ;  /* 0x009896800000e95d */ /* 0x002fea0003900000 */
[----:B------:R-:W1:Y:S02]  /*19bc0*/  @!P6 SYNCS.PHASECHK.TRANS64 P6, [R94+URZ+0x32490], R108 ;  /* 0x0324906c5e00e5a7 */ /* 0x000e6400080c007f */
[----:B-1----:R-:W-:Y:S05]  /*19bd0*/  @!P6 BRA `(.L_x_10567) ;  /* 0xfffffffc00f0e947 */ /* 0x002fea000383ffff */
[----:B------:R-:W-:Y:S05]  /*19be0*/  BRA `(.L_x_10851) ;  /* 0xfffffe9000047947 */ /* 0x000fea000383ffff */
.L_x_10585:
[----:B0-----:R0:W1:Y:S02]  /*19bf0*/  SYNCS.PHASECHK.TRANS64.TRYWAIT P5, [R94+URZ+0x32490], R108 ;  /* 0x0324906c5e0075a7 */ /* 0x00106400080a017f */
[----:B-1----:R-:W-:Y:S05]  /*19c00*/  @!P5 NANOSLEEP.SYNCS 0x989680 ;  /* 0x009896800000d95d */ /* 0x002fea0003900000 */
[----:B------:R-:W1:Y:S02]  /*19c10*/  @!P5 SYNCS.PHASECHK.TRANS64 P5, [R94+URZ+0x32490], R108 ;  /* 0x0324906c5e00d5a7 */ /* 0x000e6400080a007f */
[----:B-1----:R-:W-:Y:S05]  /*19c20*/  @!P5 BRA `(.L_x_10585) ;  /* 0xfffffffc00f0d947 */ /* 0x002fea000383ffff */
[----:B------:R-:W-:Y:S05]  /*19c30*/  BRA `(.L_x_10852) ;  /* 0xfffffea000ac7947 */ /* 0x000fea000383ffff */
.L_x_10594:
[----:B0-----:R0:W1:Y:S02]  /*19c40*/  SYNCS.PHASECHK.TRANS64.TRYWAIT P4, [R94+URZ+0x32490], R108 ;  /* 0x0324906c5e0075a7 */ /* 0x001064000808017f */
[----:B-1----:R-:W-:Y:S05]  /*19c50*/  @!P4 NANOSLEEP.SYNCS 0x989680 ;  /* 0x009896800000c95d */ /* 0x002fea0003900000 */
[----:B------:R-:W1:Y:S02]  /*19c60*/  @!P4 SYNCS.PHASECHK.TRANS64 P4, [R94+URZ+0x32490], R108 ;  /* 0x0324906c5e00c5a7 */ /* 0x000e64000808007f */
[----:B-1----:R-:W-:Y:S05]  /*19c70*/  @!P4 BRA `(.L_x_10594) ;  /* 0xfffffffc00f0c947 */ /* 0x002fea000383ffff */
[----:B------:R-:W-:Y:S05]  /*19c80*/  BRA `(.L_x_10853) ;  /* 0xfffffeb000d07947 */ /* 0x000fea000383ffff */
.L_x_10600:
[----:B-1----:R1:W2:Y:S02]  /*19c90*/  SYNCS.PHASECHK.TRANS64.TRYWAIT P3, [R94+URZ+0x324b0], R108 ;  /* 0x0324b06c5e0075a7 */ /* 0x0022a4000806017f */
[----:B--2---:R-:W-:Y:S05]  /*19ca0*/  @!P3 NANOSLEEP.SYNCS 0x989680 ;  /* 0x009896800000b95d */ /* 0x004fea0003900000 */
[----:B------:R-:W2:Y:S02]  /*19cb0*/  @!P3 SYNCS.PHASECHK.TRANS64 P3, [R94+URZ+0x324b0], R108 ;  /* 0x0324b06c5e00b5a7 */ /* 0x000ea4000806007f */
[----:B--2---:R-:W-:Y:S05]  /*19cc0*/  @!P3 BRA `(.L_x_10600) ;  /* 0xfffffffc00f0b947 */ /* 0x004fea000383ffff */
[----:B------:R-:W-:Y:S05]  /*19cd0*/  BRA `(.L_x_10854) ;  /* 0xfffffeb4005c7947 */ /* 0x000fea000383ffff */
.L_x_10608:
[----:B------:R-:W0:Y:S01]  /*19ce0*/  S2R R7, SR_TID.X ;  /* 0x0000000000077919 */ /* 0x000e220000002100 */
[----:B------:R-:W-:Y:S01]  /*19cf0*/  BSSY B0, `(.L_x_10855) ;  /* 0x000000c000007945 */ /* 0x000fe20003800000 */
[----:B------:R-:W-:Y:S02]  /*19d00*/  IMAD.MOV.U32 R12, RZ, RZ, RZ ;  /* 0x000000ffff0c7224 */ /* 0x000fe400078e00ff */
[----:B------:R-:W-:Y:S02]  /*19d10*/  IMAD.MOV.U32 R11, RZ, RZ, 0x1f ;  /* 0x0000001fff0b7424 */ /* 0x000fe400078e00ff */
[----:B------:R-:W-:Y:S02]  /*19d20*/  IMAD.MOV.U32 R15, RZ, RZ, -0x1 ;  /* 0xffffffffff0f7424 */ /* 0x000fe400078e00ff */
[----:B0-----:R-:W-:-:S05]  /*19d30*/  VIADD R20, R7, 0xffffff80 ;  /* 0xffffff8007147836 */ /* 0x001fca0000000000 */
[----:B------:R-:W-:-:S04]  /*19d40*/  SHF.R.S32.HI R7, RZ, 0x1f, R20 ;  /* 0x0000001fff077819 */ /* 0x000fc80000011414 */
[----:B------:R-:W-:-:S04]  /*19d50*/  LEA.HI R7, R7, R20, RZ, 0x7 ;  /* 0x0000001407077211 */ /* 0x000fc800078f38ff */
[----:B------:R-:W-:-:S05]  /*19d60*/  SHF.R.S32.HI R7, RZ, 0x7, R7 ;  /* 0x00000007ff077819 */ /* 0x000fca0000011407 */
[----:B------:R-:W-:-:S07]  /*19d70*/  IMAD.MOV.U32 R13, RZ, RZ, R7 ;  /* 0x000000ffff0d7224 */ /* 0x000fce00078e0007 */
[----:B-----5:R-:W-:Y:S05]  /*19d80*/  WARPSYNC.COLLECTIVE R15, `(.L_x_10856) ;  /* 0x000000000f087348 */ /* 0x020fea0003c00000 */
[----:B------:R0:W1:Y:S02]  /*19d90*/  SHFL.IDX P6, R14, R13, R12, R11 ;  /* 0x0000000c0d0e7389 */ /* 0x00006400000c000b */
[----:B01---5:R-:W-:Y:S01]  /*19da0*/  ENDCOLLECTIVE ;  /* 0x000000000000791b */ /* 0x023fe20003800000 */
.L_x_10856:
[----:B------:R-:W-:Y:S05]  /*19db0*/  BSYNC B0 ;  /* 0x0000000000007941 */ /* 0x000fea0003800000 */
.L_x_10855:
[----:B------:R-:W-:Y:S05]  /*19dc0*/  BRA `(.L_x_10857) ;  /* 0xfffffec000147947 */ /* 0x000fea000383ffff */
.L_x_10620:
        /* <DEDUP_REMOVED lines=8> */
.L_x_10859:
[----:B------:R-:W-:Y:S05]  /*19e50*/  BSYNC B1 ;  /* 0x0000000000017941 */ /* 0x000fea0003800000 */
.L_x_10858:
        /* <DEDUP_REMOVED lines=8> */
.L_x_10860:
[----:B------:R-:W-:Y:S02]  /*19ee0*/  IMAD.MOV.U32 R13, RZ, RZ, R27 ;  /* 0x000000ffff0d7224 */ /* 0x000fe400078e001b */
[----:B------:R-:W-:-:S07]  /*19ef0*/  IMAD.MOV.U32 R0, RZ, RZ, R14 ;  /* 0x000000ffff007224 */ /* 0x000fce00078e000e */
[----:B------:R-:W-:Y:S05]  /*19f00*/  WARPSYNC.COLLECTIVE R15, `(.L_x_10861) ;  /* 0x000000000f087348 */ /* 0x000fea0003c00000 */
[----:B------:R0:W1:Y:S02]  /*19f10*/  SHFL.IDX P6, R14, R13, R12, R11 ;  /* 0x0000000c0d0e7389 */ /* 0x00006400000c000b */
[----:B01----:R-:W-:Y:S01]  /*19f20*/  ENDCOLLECTIVE ;  /* 0x000000000000791b */ /* 0x003fe20003800000 */
.L_x_10861:
[----:B------:R-:W-:Y:S02]  /*19f30*/  IMAD.MOV.U32 R13, RZ, RZ, R26 ;  /* 0x000000ffff0d7224 */ /* 0x000fe400078e001a */
[----:B------:R-:W-:-:S07]  /*19f40*/  IMAD.MOV.U32 R5, RZ, RZ, R14 ;  /* 0x000000ffff057224 */ /* 0x000fce00078e000e */
[----:B------:R-:W-:Y:S05]  /*19f50*/  WARPSYNC.COLLECTIVE R15, `(.L_x_10862) ;  /* 0x000000000f087348 */ /* 0x000fea0003c00000 */
[----:B------:R0:W1:Y:S02]  /*19f60*/  SHFL.IDX P6, R14, R13, R12, R11 ;  /* 0x0000000c0d0e7389 */ /* 0x00006400000c000b */
[----:B01----:R-:W-:Y:S01]  /*19f70*/  ENDCOLLECTIVE ;  /* 0x000000000000791b */ /* 0x003fe20003800000 */
.L_x_10862:
[----:B------:R-:W-:Y:S05]  /*19f80*/  BRA `(.L_x_10863) ;  /* 0xfffffec4000c7947 */ /* 0x000fea000383ffff */
.L_x_10624:
[----:B0-----:R0:W1:Y:S02]  /*19f90*/  SYNCS.PHASECHK.TRANS64.TRYWAIT P0, [R18+URZ+0x32400], R13 ;  /* 0x0324000d120075a7 */ /* 0x001064000800017f */
[----:B-1----:R-:W-:Y:S05]  /*19fa0*/  @!P0 NANOSLEEP.SYNCS 0x989680 ;  /* 0x009896800000895d */ /* 0x002fea0003900000 */
[----:B------:R-:W1:Y:S02]  /*19fb0*/  @!P0 SYNCS.PHASECHK.TRANS64 P0, [R18+URZ+0x32400], R13 ;  /* 0x0324000d120085a7 */ /* 0x000e64000800007f */
[----:B-1----:R-:W-:Y:S05]  /*19fc0*/  @!P0 BRA `(.L_x_10624) ;  /* 0xfffffffc00f08947 */ /* 0x002fea000383ffff */
[----:B------:R-:W-:Y:S05]  /*19fd0*/  BRA `(.L_x_10864) ;  /* 0xfffffec8000c7947 */ /* 0x000fea000383ffff */
.L_x_10632:
        /* <DEDUP_REMOVED lines=8> */
.L_x_10866:
[----:B------:R-:W-:Y:S05]  /*1a060*/  BSYNC B1 ;  /* 0x0000000000017941 */ /* 0x000fea0003800000 */
.L_x_10865:
        /* <DEDUP_REMOVED lines=8> */
.L_x_10867:
[----:B------:R-:W-:Y:S02]  /*1a0f0*/  IMAD.MOV.U32 R13, RZ, RZ, R27 ;  /* 0x000000ffff0d7224 */ /* 0x000fe400078e001b */
[----:B------:R-:W-:-:S07]  /*1a100*/  IMAD.MOV.U32 R3, RZ, RZ, R14 ;  /* 0x000000ffff037224 */ /* 0x000fce00078e000e */
[----:B------:R-:W-:Y:S05]  /*1a110*/  WARPSYNC.COLLECTIVE R15, `(.L_x_10868) ;  /* 0x000000000f087348 */ /* 0x000fea0003c00000 */
[----:B------:R0:W1:Y:S02]  /*1a120*/  SHFL.IDX P6, R14, R13, R12, R11 ;  /* 0x0000000c0d0e7389 */ /* 0x00006400000c000b */
[----:B01----:R-:W-:Y:S01]  /*1a130*/  ENDCOLLECTIVE ;  /* 0x000000000000791b */ /* 0x003fe20003800000 */
.L_x_10868:
[----:B------:R-:W-:Y:S02]  /*1a140*/  IMAD.MOV.U32 R13, RZ, RZ, R26 ;  /* 0x000000ffff0d7224 */ /* 0x000fe400078e001a */
[----:B------:R-:W-:-:S07]  /*1a150*/  IMAD.MOV.U32 R20, RZ, RZ, R14 ;  /* 0x000000ffff147224 */ /* 0x000fce00078e000e */
[----:B------:R-:W-:Y:S05]  /*1a160*/  WARPSYNC.COLLECTIVE R15, `(.L_x_10869) ;  /* 0x000000000f087348 */ /* 0x000fea0003c00000 */
[----:B------:R0:W1:Y:S02]  /*1a170*/  SHFL.IDX P6, R14, R13, R12, R11 ;  /* 0x0000000c0d0e7389 */ /* 0x00006400000c000b */
[----:B01----:R-:W-:Y:S01]  /*1a180*/  ENDCOLLECTIVE ;  /* 0x000000000000791b */ /* 0x003fe20003800000 */
.L_x_10869:
[----:B------:R-:W-:Y:S05]  /*1a190*/  BRA `(.L_x_10870) ;  /* 0xfffffed000787947 */ /* 0x000fea000383ffff */
.L_x_10636:
[----:B0-----:R0:W1:Y:S02]  /*1a1a0*/  SYNCS.PHASECHK.TRANS64.TRYWAIT P1, [R18+URZ+0x32400], R21 ;  /* 0x03240015120075a7 */ /* 0x001064000802017f */
[----:B-1----:R-:W-:Y:S05]  /*1a1b0*/  @!P1 NANOSLEEP.SYNCS 0x989680 ;  /* 0x009896800000995d */ /* 0x002fea0003900000 */
[----:B------:R-:W1:Y:S02]  /*1a1c0*/  @!P1 SYNCS.PHASECHK.TRANS64 P1, [R18+URZ+0x32400], R21 ;  /* 0x03240015120095a7 */ /* 0x000e64000802007f */
[----:B-1----:R-:W-:Y:S05]  /*1a1d0*/  @!P1 BRA `(.L_x_10636) ;  /* 0xfffffffc00f09947 */ /* 0x002fea000383ffff */
[----:B------:R-:W-:Y:S05]  /*1a1e0*/  BRA `(.L_x_10871) ;  /* 0xfffffed400507947 */ /* 0x000fea000383ffff */
.L_x_10642:
[----:B0-----:R0:W3:Y:S02]  /*1a1f0*/  SYNCS.PHASECHK.TRANS64.TRYWAIT P1, [R0+URZ+0x32430], R7 ;  /* 0x03243007000075a7 */ /* 0x0010e4000802017f */
[----:B---3--:R-:W-:Y:S05]  /*1a200*/  @!P1 NANOSLEEP.SYNCS 0x989680 ;  /* 0x009896800000995d */ /* 0x008fea0003900000 */
[----:B------:R-:W3:Y:S02]  /*1a210*/  @!P1 SYNCS.PHASECHK.TRANS64 P1, [R0+URZ+0x32430], R7 ;  /* 0x03243007000095a7 */ /* 0x000ee4000802007f */
[----:B---3--:R-:W-:Y:S05]  /*1a220*/  @!P1 BRA `(.L_x_10642) ;  /* 0xfffffffc00f09947 */ /* 0x008fea000383ffff */
[----:B------:R-:W-:Y:S05]  /*1a230*/  BRA `(.L_x_10641) ;  /* 0xfffffee0006c7947 */ /* 0x000fea000383ffff */
.L_x_10644:
[----:B---3--:R3:W4:Y:S02]  /*1a240*/  SYNCS.PHASECHK.TRANS64.TRYWAIT P1, [R18+URZ+0x32410], R3 ;  /* 0x03241003120075a7 */ /* 0x008724000802017f */
[----:B----4-:R-:W-:Y:S05]  /*1a250*/  @!P1 NANOSLEEP.SYNCS 0x989680 ;  /* 0x009896800000995d */ /* 0x010fea0003900000 */
[----:B------:R-:W4:Y:S02]  /*1a260*/  @!P1 SYNCS.PHASECHK.TRANS64 P1, [R18+URZ+0x32410], R3 ;  /* 0x03241003120095a7 */ /* 0x000f24000802007f */
[----:B----4-:R-:W-:Y:S05]  /*1a270*/  @!P1 BRA `(.L_x_10644) ;  /* 0xfffffffc00f09947 */ /* 0x010fea000383ffff */
[----:B------:R-:W-:Y:S05]  /*1a280*/  BRA `(.L_x_10872) ;  /* 0xfffffee400547947 */ /* 0x000fea000383ffff */
.L_x_10649:
[----:B0-----:R0:W3:Y:S02]  /*1a290*/  SYNCS.PHASECHK.TRANS64.TRYWAIT P2, [R0+URZ+0x32450], R7 ;  /* 0x03245007000075a7 */ /* 0x0010e4000804017f */
[----:B---3--:R-:W-:Y:S05]  /*1a2a0*/  @!P2 NANOSLEEP.SYNCS 0x989680 ;  /* 0x009896800000a95d */ /* 0x008fea0003900000 */
[----:B------:R-:W3:Y:S02]  /*1a2b0*/  @!P2 SYNCS.PHASECHK.TRANS64 P2, [R0+URZ+0x32450], R7 ;  /* 0x032450070000a5a7 */ /* 0x000ee4000804007f */
[----:B---3--:R-:W-:Y:S05]  /*1a2c0*/  @!P2 BRA `(.L_x_10649) ;  /* 0xfffffffc00f0a947 */ /* 0x008fea000383ffff */
[----:B------:R-:W-:Y:S05]  /*1a2d0*/  BRA `(.L_x_10648) ;  /* 0xfffffee400747947 */ /* 0x000fea000383ffff */
.L_x_10654:
[----:B-1----:R1:W2:Y:S02]  /*1a2e0*/  SYNCS.PHASECHK.TRANS64.TRYWAIT P3, [R3+URZ+0x32430], R6 ;  /* 0x03243006030075a7 */ /* 0x0022a4000806017f */
[----:B--2---:R-:W-:Y:S05]  /*1a2f0*/  @!P3 NANOSLEEP.SYNCS 0x989680 ;  /* 0x009896800000b95d */ /* 0x004fea0003900000 */
[----:B------:R-:W2:Y:S02]  /*1a300*/  @!P3 SYNCS.PHASECHK.TRANS64 P3, [R3+URZ+0x32430], R6 ;  /* 0x032430060300b5a7 */ /* 0x000ea4000806007f */
[----:B--2---:R-:W-:Y:S05]  /*1a310*/  @!P3 BRA `(.L_x_10654) ;  /* 0xfffffffc00f0b947 */ /* 0x004fea000383ffff */
[----:B------:R-:W-:Y:S05]  /*1a320*/  BRA `(.L_x_10653) ;  /* 0xffffff1000047947 */ /* 0x000fea000383ffff */
.L_x_10659:
[----:B---3--:R3:W4:Y:S02]  /*1a330*/  SYNCS.PHASECHK.TRANS64.TRYWAIT P3, [R3+URZ+0x32450], R6 ;  /* 0x03245006030075a7 */ /* 0x008724000806017f */
[----:B----4-:R-:W-:Y:S05]  /*1a340*/  @!P3 NANOSLEEP.SYNCS 0x989680 ;  /* 0x009896800000b95d */ /* 0x010fea0003900000 */
[----:B------:R-:W4:Y:S02]  /*1a350*/  @!P3 SYNCS.PHASECHK.TRANS64 P3, [R3+URZ+0x32450], R6 ;  /* 0x032450060300b5a7 */ /* 0x000f24000806007f */
[----:B----4-:R-:W-:Y:S05]  /*1a360*/  @!P3 BRA `(.L_x_10659) ;  /* 0xfffffffc00f0b947 */ /* 0x010fea000383ffff */
[----:B------:R-:W-:Y:S05]  /*1a370*/  BRA `(.L_x_10658) ;  /* 0xffffff1000b07947 */ /* 0x000fea000383ffff */
.L_x_10674:
[----:B------:R-:W-:Y:S02]  /*1a380*/  IMAD.MOV.U32 R13, RZ, RZ, R4 ;  /* 0x000000ffff0d7224 */ /* 0x000fe400078e0004 */
[----:B------:R-:W-:Y:S02]  /*1a390*/  IMAD.MOV.U32 R12, RZ, RZ, RZ ;  /* 0x000000ffff0c7224 */ /* 0x000fe400078e00ff */
[----:B------:R-:W-:Y:S02]  /*1a3a0*/  IMAD.MOV.U32 R11, RZ, RZ, 0x181f ;  /* 0x0000181fff0b7424 */ /* 0x000fe400078e00ff */
[----:B------:R-:W-:-:S07]  /*1a3b0*/  IMAD.MOV.U32 R15, RZ, RZ, -0x1 ;  /* 0xffffffffff0f7424 */ /* 0x000fce00078e00ff */
[----:B01----:R-:W-:Y:S05]  /*1a3c0*/  WARPSYNC.COLLECTIVE R15, `(.L_x_10873) ;  /* 0x000000000f087348 */ /* 0x003fea0003c00000 */
[----:B------:R2:W3:Y:S02]  /*1a3d0*/  SHFL.IDX P6, R14, R13, R12, R11 ;  /* 0x0000000c0d0e7389 */ /* 0x0004e400000c000b */
[----:B0123--:R-:W-:Y:S01]  /*1a3e0*/  ENDCOLLECTIVE ;  /* 0x000000000000791b */ /* 0x00ffe20003800000 */
.L_x_10873:
[----:B------:R-:W-:Y:S02]  /*1a3f0*/  IMAD.MOV.U32 R13, RZ, RZ, R3 ;  /* 0x000000ffff0d7224 */ /* 0x000fe400078e0003 */
[----:B------:R-:W-:-:S07]  /*1a400*/  IMAD.MOV.U32 R0, RZ, RZ, R14 ;  /* 0x000000ffff007224 */ /* 0x000fce00078e000e */
[----:B------:R-:W-:Y:S05]  /*1a410*/  WARPSYNC.COLLECTIVE R15, `(.L_x_10874) ;  /* 0x000000000f087348 */ /* 0x000fea0003c00000 */
[----:B------:R0:W1:Y:S02]  /*1a420*/  SHFL.IDX P6, R14, R13, R12, R11 ;  /* 0x0000000c0d0e7389 */ /* 0x00006400000c000b */
[----:B01----:R-:W-:Y:S01]  /*1a430*/  ENDCOLLECTIVE ;  /* 0x000000000000791b */ /* 0x003fe20003800000 */
.L_x_10874:
[----:B------:R-:W-:Y:S05]  /*1a440*/  BRA `(.L_x_10875) ;  /* 0xffffff6c00387947 */ /* 0x000fea000383ffff */
.L_x_10677:
        /* <DEDUP_REMOVED lines=8> */
.L_x_10877:
[----:B------:R-:W-:Y:S05]  /*1a4d0*/  BSYNC B1 ;  /* 0x0000000000017941 */ /* 0x000fea0003800000 */
.L_x_10876:
        /* <DEDUP_REMOVED lines=8> */
.L_x_10878:
[----:B------:R-:W-:Y:S05]  /*1a560*/  BRA `(.L_x_10879) ;  /* 0xffffff6c006c7947 */ /* 0x000fea000383ffff */
.L_x_10680:
        /* <DEDUP_REMOVED lines=8> */
.L_x_10881:
[----:B------:R-:W-:Y:S05]  /*1a5f0*/  BSYNC B1 ;  /* 0x0000000000017941 */ /* 0x000fea0003800000 */
.L_x_10880:
        /* <DEDUP_REMOVED lines=8> */
.L_x_10882:
[----:B------:R-:W-:Y:S05]  /*1a680*/  BRA `(.L_x_10883) ;  /* 0xffffff6c009c7947 */ /* 0x000fea000383ffff */
.L_x_10683:
        /* <DEDUP_REMOVED lines=8> */
.L_x_10885:
[----:B------:R-:W-:Y:S05]  /*1a710*/  BSYNC B1 ;  /* 0x0000000000017941 */ /* 0x000fea0003800000 */
.L_x_10884:
        /* <DEDUP_REMOVED lines=8> */
.L_x_10886:
[----:B------:R-:W-:Y:S05]  /*1a7a0*/  BRA `(.L_x_10887) ;  /* 0xffffff6c00cc7947 */ /* 0x000fea000383ffff */
.L_x_10700:
        /* <DEDUP_REMOVED lines=11> */
.L_x_10889:
[----:B------:R-:W-:Y:S05]  /*1a860*/  BSYNC B1 ;  /* 0x0000000000017941 */ /* 0x000fea0003800000 */
.L_x_10888:
[----:B------:R-:W-:Y:S05]  /*1a870*/  BRA `(.L_x_10890) ;  /* 0xffffff8000b07947 */ /* 0x000fea000383ffff */
.L_x_10702:
[----:B------:R-:W-:Y:S01]  /*1a880*/  BSSY B1, `(.L_x_10891) ;  /* 0x0000006000017945 */ /* 0x000fe20003800000 */
[----:B------:R-:W-:-:S07]  /*1a890*/  IMAD.MOV.U32 R15, RZ, RZ, -0x1 ;  /* 0xffffffffff0f7424 */ /* 0x000fce00078e00ff */
[----:B0-----:R-:W-:Y:S05]  /*1a8a0*/  WARPSYNC.COLLECTIVE R15, `(.L_x_10892) ;  /* 0x000000000f0c7348 */ /* 0x001fea0003c00000 */
[----:B------:R-:W-:Y:S02]  /*1a8b0*/  ELECT P6, UR62, PT ;  /* 0x00000000003e782f */ /* 0x000fe400038c0000 */
[----:B------:R-:W-:Y:S01]  /*1a8c0*/  MOV R14, UR62 ;  /* 0x0000003e000e7c02 */ /* 0x000fe20008000f00 */
[----:B0-----:R-:W-:Y:S10]  /*1a8d0*/  ENDCOLLECTIVE ;  /* 0x000000000000791b */ /* 0x001ff40003800000 */
.L_x_10892:
[----:B------:R-:W-:Y:S05]  /*1a8e0*/  BSYNC B1 ;  /* 0x0000000000017941 */ /* 0x000fea0003800000 */
.L_x_10891:
[----:B------:R-:W-:Y:S05]  /*1a8f0*/  BRA `(.L_x_10701) ;  /* 0xffffff8000a87947 */ /* 0x000fea000383ffff */
.L_x_10704:
[----:B0-----:R-:W2:Y:S02]  /*1a900*/  LDL R4, [R1+0x4] ;  /* 0x0000040001047983 */ /* 0x001ea40000100800 */
[----:B--2---:R0:W1:Y:S02]  /*1a910*/  SYNCS.PHASECHK.TRANS64.TRYWAIT P0, [R4+URZ+0x32420], R3 ;  /* 0x03242003040075a7 */ /* 0x004064000800017f */
[----:B-1----:R-:W-:Y:S05]  /*1a920*/  @!P0 NANOSLEEP.SYNCS 0x989680 ;  /* 0x009896800000895d */ /* 0x002fea0003900000 */
[----:B------:R-:W1:Y:S02]  /*1a930*/  @!P0 SYNCS.PHASECHK.TRANS64 P0, [R4+URZ+0x32420], R3 ;  /* 0x03242003040085a7 */ /* 0x000e64000800007f */
[----:B-1----:R-:W-:Y:S05]  /*1a940*/  @!P0 BRA `(.L_x_10704) ;  /* 0xfffffffc00ec8947 */ /* 0x002fea000383ffff */
[----:B------:R-:W-:Y:S05]  /*1a950*/  BRA `(.L_x_10893) ;  /* 0xffffff8000b87947 */ /* 0x000fea000383ffff */
.L_x_10708:
[----:B0-----:R0:W1:Y:S02]  /*1a960*/  SYNCS.PHASECHK.TRANS64.TRYWAIT P0, [R3+URZ+0x324a0], R8 ;  /* 0x0324a008030075a7 */ /* 0x001064000800017f */
[----:B-1----:R-:W-:Y:S05]  /*1a970*/  @!P0 NANOSLEEP.SYNCS 0x989680 ;  /* 0x009896800000895d */ /* 0x002fea0003900000 */
[----:B------:R-:W1:Y:S02]  /*1a980*/  @!P0 SYNCS.PHASECHK.TRANS64 P0, [R3+URZ+0x324a0], R8 ;  /* 0x0324a008030085a7 */ /* 0x000e64000800007f */
[----:B-1----:R-:W-:Y:S05]  /*1a990*/  @!P0 BRA `(.L_x_10708) ;  /* 0xfffffffc00f08947 */ /* 0x002fea000383ffff */
[----:B------:R-:W-:Y:S05]  /*1a9a0*/  BRA `(.L_x_10894) ;  /* 0xffffff8000e07947 */ /* 0x000fea000383ffff */
.L_x_10713:
[----:B-1----:R1:W2:Y:S02]  /*1a9b0*/  SYNCS.PHASECHK.TRANS64.TRYWAIT P0, [R3+URZ+0x324c0], R8 ;  /* 0x0324c008030075a7 */ /* 0x0022a4000800017f */
[----:B--2---:R-:W-:Y:S05]  /*1a9c0*/  @!P0 NANOSLEEP.SYNCS 0x989680 ;  /* 0x009896800000895d */ /* 0x004fea0003900000 */
[----:B------:R-:W2:Y:S02]  /*1a9d0*/  @!P0 SYNCS.PHASECHK.TRANS64 P0, [R3+URZ+0x324c0], R8 ;  /* 0x0324c008030085a7 */ /* 0x000ea4000800007f */
[----:B--2---:R-:W-:Y:S05]  /*1a9e0*/  @!P0 BRA `(.L_x_10713) ;  /* 0xfffffffc00f08947 */ /* 0x004fea000383ffff */
[----:B------:R-:W-:Y:S05]  /*1a9f0*/  BRA `(.L_x_10895) ;  /* 0xffffff8400647947 */ /* 0x000fea000383ffff */
.L_x_10723:
[----:B0-----:R0:W1:Y:S02]  /*1aa00*/  SYNCS.PHASECHK.TRANS64.TRYWAIT P1, [R4+URZ+0x324a0], R5 ;  /* 0x0324a005040075a7 */ /* 0x001064000802017f */
[----:B-1----:R-:W-:Y:S05]  /*1aa10*/  @!P1 NANOSLEEP.SYNCS 0x989680 ;  /* 0x009896800000995d */ /* 0x002fea0003900000 */
[----:B------:R-:W1:Y:S02]  /*1aa20*/  @!P1 SYNCS.PHASECHK.TRANS64 P1, [R4+URZ+0x324a0], R5 ;  /* 0x0324a005040095a7 */ /* 0x000e64000802007f */
[----:B-1----:R-:W-:Y:S05]  /*1aa30*/  @!P1 BRA `(.L_x_10723) ;  /* 0xfffffffc00f09947 */ /* 0x002fea000383ffff */
[----:B------:R-:W-:Y:S05]  /*1aa40*/  BRA `(.L_x_10896) ;  /* 0xffffff8800fc7947 */ /* 0x000fea000383ffff */
.L_x_10728:
[----:B-1----:R1:W2:Y:S02]  /*1aa50*/  SYNCS.PHASECHK.TRANS64.TRYWAIT P1, [R4+URZ+0x324c0], R5 ;  /* 0x0324c005040075a7 */ /* 0x0022a4000802017f */
[----:B--2---:R-:W-:Y:S05]  /*1aa60*/  @!P1 NANOSLEEP.SYNCS 0x989680 ;  /* 0x009896800000995d */ /* 0x004fea0003900000 */
[----:B------:R-:W2:Y:S02]  /*1aa70*/  @!P1 SYNCS.PHASECHK.TRANS64 P1, [R4+URZ+0x324c0], R5 ;  /* 0x0324c005040095a7 */ /* 0x000ea4000802007f */
[----:B--2---:R-:W-:Y:S05]  /*1aa80*/  @!P1 BRA `(.L_x_10728) ;  /* 0xfffffffc00f09947 */ /* 0x004fea000383ffff */
[----:B------:R-:W-:Y:S05]  /*1aa90*/  BRA `(.L_x_10897) ;  /* 0xffffff8c007c7947 */ /* 0x000fea000383ffff */
.L_x_10744:
        /* <DEDUP_REMOVED lines=11> */
.L_x_10899:
[----:B------:R-:W-:Y:S05]  /*1ab50*/  BSYNC B0 ;  /* 0x0000000000007941 */ /* 0x000fea0003800000 */
.L_x_10898:
[----:B------:R-:W-:Y:S05]  /*1ab60*/  BRA `(.L_x_10900) ;  /* 0xffffff9800707947 */ /* 0x000fea000383ffff */
.L_x_10746:
[----:B------:R-:W-:Y:S01]  /*1ab70*/  BSSY B0, `(.L_x_10901) ;  /* 0x0000006000007945 */ /* 0x000fe20003800000 */
[----:B------:R-:W-:-:S07]  /*1ab80*/  IMAD.MOV.U32 R15, RZ, RZ, -0x1 ;  /* 0xffffffffff0f7424 */ /* 0x000fce00078e00ff */
[----:B0-----:R-:W-:Y:S05]  /*1ab90*/  WARPSYNC.COLLECTIVE R15, `(.L_x_10902) ;  /* 0x000000000f0c7348 */ /* 0x001fea0003c00000 */
[----:B------:R-:W-:Y:S02]  /*1aba0*/  ELECT P6, UR62, PT ;  /* 0x00000000003e782f */ /* 0x000fe400038c0000 */
[----:B------:R-:W-:Y:S01]  /*1abb0*/  MOV R14, UR62 ;  /* 0x0000003e000e7c02 */ /* 0x000fe20008000f00 */
[----:B0-----:R-:W-:Y:S10]  /*1abc0*/  ENDCOLLECTIVE ;  /* 0x000000000000791b */ /* 0x001ff40003800000 */
.L_x_10902:
[----:B------:R-:W-:Y:S05]  /*1abd0*/  BSYNC B0 ;  /* 0x0000000000007941 */ /* 0x000fea0003800000 */
.L_x_10901:
[----:B------:R-:W-:Y:S05]  /*1abe0*/  BRA `(.L_x_10903) ;  /* 0xffffff98007c7947 */ /* 0x000fea000383ffff */
.L_x_10748:
[----:B0-----:R0:W1:Y:S02]  /*1abf0*/  SYNCS.PHASECHK.TRANS64.TRYWAIT P0, [R0+URZ+0x32440], R2 ;  /* 0x03244002000075a7 */ /* 0x001064000800017f */
[----:B-1----:R-:W-:Y:S05]  /*1ac00*/  @!P0 NANOSLEEP.SYNCS 0x989680 ;  /* 0x009896800000895d */ /* 0x002fea0003900000 */
[----:B------:R-:W1:Y:S02]  /*1ac10*/  @!P0 SYNCS.PHASECHK.TRANS64 P0, [R0+URZ+0x32440], R2 ;  /* 0x03244002000085a7 */ /* 0x000e64000800007f */
[----:B-1----:R-:W-:Y:S05]  /*1ac20*/  @!P0 BRA `(.L_x_10748) ;  /* 0xfffffffc00f08947 */ /* 0x002fea000383ffff */
[----:B------:R-:W-:Y:S05]  /*1ac30*/  BRA `(.L_x_10904) ;  /* 0xffffff9800e87947 */ /* 0x000fea000383ffff */
.L_x_10752:
[----:B------:R0:W5:Y:S01]  /*1ac40*/  LDL R6, [R1+0x44] ;  /* 0x0000440001067983 */ /* 0x0001620000100800 */
        /* <DEDUP_REMOVED lines=8> */
.L_x_10905:
[----:B------:R-:W-:-:S05]  /*1acd0*/  VIADD R8, R17, 0x10 ;  /* 0x0000001011087836 */ /* 0x000fca0000000000 */
[----:B------:R0:W-:Y:S01]  /*1ace0*/  STL [R1+0x4c], R8 ;  /* 0x00004c0801007387 */ /* 0x0001e20000100800 */
[----:B------:R-:W-:Y:S02]  /*1acf0*/  IMAD.MOV.U32 R13, RZ, RZ, R3 ;  /* 0x000000ffff0d7224 */ /* 0x000fe400078e0003 */
[----:B------:R-:W-:-:S07]  /*1ad00*/  IMAD.MOV.U32 R4, RZ, RZ, R14 ;  /* 0x000000ffff047224 */ /* 0x000fce00078e000e */
[----:B0-----:R-:W-:Y:S05]  /*1ad10*/  WARPSYNC.COLLECTIVE R15, `(.L_x_10906) ;  /* 0x000000000f087348 */ /* 0x001fea0003c00000 */
[----:B------:R1:W2:Y:S02]  /*1ad20*/  SHFL.IDX P6, R14, R13, R12, R11 ;  /* 0x0000000c0d0e7389 */ /* 0x0002a400000c000b */
[----:B012---:R-:W-:Y:S01]  /*1ad30*/  ENDCOLLECTIVE ;  /* 0x000000000000791b */ /* 0x007fe20003800000 */
.L_x_10906:
[----:B------:R-:W-:Y:S02]  /*1ad40*/  IMAD.MOV.U32 R13, RZ, RZ, R2 ;  /* 0x000000ffff0d7224 */ /* 0x000fe400078e0002 */
[----:B------:R-:W-:Y:S02]  /*1ad50*/  IMAD.MOV.U32 R12, RZ, RZ, 0x1 ;  /* 0x00000001ff0c7424 */ /* 0x000fe400078e00ff */
[----:B------:R-:W-:-:S07]  /*1ad60*/  IMAD.MOV.U32 R5, RZ, RZ, R14 ;  /* 0x000000ffff057224 */ /* 0x000fce00078e000e */
[----:B------:R-:W-:Y:S05]  /*1ad70*/  WARPSYNC.COLLECTIVE R15, `(.L_x_10907) ;  /* 0x000000000f087348 */ /* 0x000fea0003c00000 */
[----:B------:R0:W1:Y:S02]  /*1ad80*/  SHFL.IDX P6, R14, R13, R12, R11 ;  /* 0x0000000c0d0e7389 */ /* 0x00006400000c000b */
[----:B01----:R-:W-:Y:S01]  /*1ad90*/  ENDCOLLECTIVE ;  /* 0x000000000000791b */ /* 0x003fe20003800000 */
.L_x_10907:
[----:B------:R-:W-:Y:S02]  /*1ada0*/  IMAD.MOV.U32 R13, RZ, RZ, R3 ;  /* 0x000000ffff0d7224 */ /* 0x000fe400078e0003 */
[----:B------:R-:W-:Y:S02]  /*1adb0*/  IMAD R0, R6, R7, RZ ;  /* 0x0000000706007224 */ /* 0x000fe400078e02ff */
[----:B------:R-:W-:-:S07]  /*1adc0*/  IMAD.MOV.U32 R7, RZ, RZ, R14 ;  /* 0x000000ffff077224 */ /* 0x000fce00078e000e */
[----:B------:R-:W-:Y:S05]  /*1add0*/  WARPSYNC.COLLECTIVE R15, `(.L_x_10908) ;  /* 0x000000000f087348 */ /* 0x000fea0003c00000 */
[----:B------:R0:W1:Y:S02]  /*1ade0*/  SHFL.IDX P6, R14, R13, R12, R11 ;  /* 0x0000000c0d0e7389 */ /* 0x00006400000c000b */
[----:B01----:R-:W-:Y:S01]  /*1adf0*/  ENDCOLLECTIVE ;  /* 0x000000000000791b */ /* 0x003fe20003800000 */
.L_x_10908:
        /* <DEDUP_REMOVED lines=13> */
.L_x_10909:
        /* <DEDUP_REMOVED lines=12> */
.L_x_10910:
        /* <DEDUP_REMOVED lines=17> */
.L_x_10911:
        /* <DEDUP_REMOVED lines=10> */
.L_x_10912:
        /* <DEDUP_REMOVED lines=13> */
.L_x_10913:
        /* <DEDUP_REMOVED lines=10> */
.L_x_10914:
        /* <DEDUP_REMOVED lines=13> */
.L_x_10915:
        /* <DEDUP_REMOVED lines=10> */
.L_x_10916:
        /* <DEDUP_REMOVED lines=13> */
.L_x_10917:
        /* <DEDUP_REMOVED lines=10> */
.L_x_10918:
        /* <DEDUP_REMOVED lines=11> */
.L_x_10919:
        /* <DEDUP_REMOVED lines=14> */
.L_x_10920:
[----:B------:R-:W-:Y:S01]  /*1b720*/  IMAD.MOV.U32 R3, RZ, RZ, R14 ;  /* 0x000000ffff037224 */ /* 0x000fe200078e000e */
[----:B------:R-:W-:Y:S06]  /*1b730*/  BRA `(.L_x_10921) ;  /* 0xffffff9c00947947 */ /* 0x000fec000383ffff */
.L_x_10756:
        /* <DEDUP_REMOVED lines=9> */
[----:B--2---:R-:W-:-:S05]  /*1b7d0*/  IMAD R3, R3, R7, RZ ;  /* 0x0000000703037224 */ /* 0x004fca00078e02ff */
[-C--:B------:R-:W-:Y:S02]  /*1b7e0*/  ISETP.GE.AND P4, PT, R17, R3.reuse, PT ;  /* 0x000000031100720c */ /* 0x080fe40003f86270 */
[-C--:B---3--:R-:W-:Y:S01]  /*1b7f0*/  ISETP.GE.AND P5, PT, R15, R3.reuse, PT ;  /* 0x000000030f00720c */ /* 0x088fe20003fa6270 */
[----:B------:R-:W-:Y:S01]  /*1b800*/  IMAD.MOV.U32 R15, RZ, RZ, -0x1 ;  /* 0xffffffffff0f7424 */ /* 0x000fe200078e00ff */
[----:B----4-:R-:W-:Y:S02]  /*1b810*/  ISETP.GE.AND P6, PT, R14, R3, PT ;  /* 0x000000030e00720c */ /* 0x010fe40003fc6270 */
[----:B-----5:R-:W-:-:S07]  /*1b820*/  LOP3.LUT R9, R9, 0xffffffef, RZ, 0xc0, !PT ;  /* 0xffffffef09097812 */ /* 0x020fce00078ec0ff */
[----:B------:R-:W-:Y:S02]  /*1b830*/  @P4 LOP3.LUT R9, R9, 0x10, RZ, 0xfc, !PT ;  /* 0x0000001009094812 */ /* 0x000fe400078efcff */
[----:B------:R-:W-:Y:S01]  /*1b840*/  ISETP.GE.AND P4, PT, R13, R3, PT ;  /* 0x000000030d00720c */ /* 0x000fe20003f86270 */
[----:B------:R-:W-:Y:S01]  /*1b850*/  IMAD.MOV.U32 R13, RZ, RZ, R0 ;  /* 0x000000ffff0d7224 */ /* 0x000fe200078e0000 */
[----:B------:R-:W-:-:S04]  /*1b860*/  LOP3.LUT R9, R9, 0xfffffff7, RZ, 0xc0, !PT ;  /* 0xfffffff709097812 */ /* 0x000fc800078ec0ff */
        /* <DEDUP_REMOVED lines=16> */
.L_x_10923:
[----:B------:R-:W-:Y:S05]  /*1b970*/  BSYNC B0 ;  /* 0x0000000000007941 */ /* 0x000fea0003800000 */
.L_x_10922:
[----:B------:R0:W5:Y:S01]  /*1b980*/  LDL R7, [R1+0x14] ;  /* 0x0000140001077983 */ /* 0x0001620000100800 */
[----:B------:R-:W-:Y:S01]  /*1b990*/  IMAD.MOV.U32 R13, RZ, RZ, R2 ;  /* 0x000000ffff0d7224 */ /* 0x000fe200078e0002 */
[----:B------:R-:W-:Y:S01]  /*1b9a0*/  LOP3.LUT R9, R9, 0xfffffeff, RZ, 0xc0, !PT ;  /* 0xfffffeff09097812 */ /* 0x000fe200078ec0ff */
[----:B------:R-:W-:Y:S02]  /*1b9b0*/  IMAD.MOV.U32 R12, RZ, RZ, RZ ;  /* 0x000000ffff0c7224 */ /* 0x000fe400078e00ff */
[----:B------:R-:W-:Y:S01]  /*1b9c0*/  IMAD.MOV.U32 R11, RZ, RZ, 0x181f ;  /* 0x0000181fff0b7424 */ /* 0x000fe200078e00ff */
[----:B------:R-:W-:Y:S01]  /*1b9d0*/  @P5 LOP3.LUT R9, R9, 0x100, RZ, 0xfc, !PT ;  /* 0x0000010009095812 */ /* 0x000fe200078efcff */
[----:B------:R-:W-:Y:S02]  /*1b9e0*/  IMAD.MOV.U32 R15, RZ, RZ, -0x1 ;  /* 0xffffffffff0f7424 */ /* 0x000fe400078e00ff */
[----:B------:R-:W-:Y:S01]  /*1b9f0*/  IMAD.MOV.U32 R4, RZ, RZ, R14 ;  /* 0x000000ffff047224 */ /* 0x000fe200078e000e */
[----:B0-----:R-:W-:-:S13]  /*1ba00*/  LOP3.LUT P5, RZ, R9, 0x10, RZ, 0xc0, !PT ;  /* 0x0000001009ff7812 */ /* 0x001fda00078ac0ff */
[----:B-----5:R-:W-:Y:S05]  /*1ba10*/  WARPSYNC.COLLECTIVE R15, `(.L_x_10924) ;  /* 0x000000000f087348 */ /* 0x020fea0003c00000 */
[----:B------:R0:W1:Y:S02]  /*1ba20*/  SHFL.IDX P6, R14, R13, R12, R11 ;  /* 0x0000000c0d0e7389 */ /* 0x00006400000c000b */
[----:B01---5:R-:W-:Y:S01]  /*1ba30*/  ENDCOLLECTIVE ;  /* 0x000000000000791b */ /* 0x023fe20003800000 */
.L_x_10924:
        /* <DEDUP_REMOVED lines=13> */
.L_x_10925:
[----:B------:R-:W-:-:S04]  /*1bb10*/  @!P5 LOP3.LUT R4, R5, R4, RZ, 0x3c, !PT ;  /* 0x000000040504d212 */ /* 0x000fc800078e3cff */
[----:B------:R-:W-:Y:S01]  /*1bb20*/  @!P5 LOP3.LUT R5, R5, R4, RZ, 0x3c, !PT ;  /* 0x000000040505d212 */ /* 0x000fe200078e3cff */
[----:B------:R-:W-:Y:S02]  /*1bb30*/  IMAD.MOV.U32 R13, RZ, RZ, R2 ;  /* 0x000000ffff0d7224 */ /* 0x000fe400078e0002 */
[----:B------:R-:W-:-:S07]  /*1bb40*/  IMAD.MOV.U32 R6, RZ, RZ, R14 ;  /* 0x000000ffff067224 */ /* 0x000fce00078e000e */
[----:B------:R-:W-:Y:S05]  /*1bb50*/  WARPSYNC.COLLECTIVE R15, `(.L_x_10926) ;  /* 0x000000000f087348 */ /* 0x000fea0003c00000 */
[----:B------:R0:W1:Y:S02]  /*1bb60*/  SHFL.IDX P6, R14, R13, R12, R11 ;  /* 0x0000000c0d0e7389 */ /* 0x00006400000c000b */
[----:B01----:R-:W-:Y:S01]  /*1bb70*/  ENDCOLLECTIVE ;  /* 0x000000000000791b */ /* 0x003fe20003800000 */
.L_x_10926:
        /* <DEDUP_REMOVED lines=13> */
[----:B------:R-:W-:-:S07]  /*1bc50*/  @!P4 LOP3.LUT R5, R5, R4, RZ, 0x3c, !PT ;  /* 0x000000040505c212 */ /* 0x000fce00078e3cff */
[----:B------:R-:W-:Y:S05]  /*1bc60*/  WARPSYNC.COLLECTIVE R15, `(.L_x_10927) ;  /* 0x000000000f087348 */ /* 0x000fea0003c00000 */
[----:B------:R0:W1:Y:S02]  /*1bc70*/  SHFL.IDX P6, R14, R13, R12, R11 ;  /* 0x0000000c0d0e7389 */ /* 0x00006400000c000b */
[----:B01----:R-:W-:Y:S01]  /*1bc80*/  ENDCOLLECTIVE ;  /* 0x000000000000791b */ /* 0x003fe20003800000 */
.L_x_10927:
        /* <DEDUP_REMOVED lines=15> */
.L_x_10928:
[----:B------:R-:W-:Y:S02]  /*1bd80*/  IMAD.MOV.U32 R13, RZ, RZ, R0 ;  /* 0x000000ffff0d7224 */ /* 0x000fe400078e0000 */
[----:B------:R-:W-:Y:S02]  /*1bd90*/  IMAD.MOV.U32 R12, RZ, RZ, 0x3 ;  /* 0x00000003ff0c7424 */ /* 0x000fe400078e00ff */
[----:B------:R-:W-:-:S05]  /*1bda0*/  IMAD.MOV.U32 R5, RZ, RZ, R14 ;  /* 0x000000ffff057224 */ /* 0x000fca00078e000e */
[----:B------:R-:W-:-:S05]  /*1bdb0*/  @!P5 LEA R5, P6, R8, R5, 0x1 ;  /* 0x000000050805d211 */ /* 0x000fca00078c08ff */
[----:B------:R-:W-:-:S05]  /*1bdc0*/  @!P5 IMAD.X R4, RZ, RZ, R6, P6 ;  /* 0x000000ffff04d224 */ /* 0x000fca00030e0606 */
[----:B------:R-:W-:-:S07]  /*1bdd0*/  @!P5 LOP3.LUT R5, R5, R4, RZ, 0x3c, !PT ;  /* 0x000000040505d212 */ /* 0x000fce00078e3cff */
[----:B------:R-:W-:Y:S05]  /*1bde0*/  WARPSYNC.COLLECTIVE R15, `(.L_x_10929) ;  /* 0x000000000f087348 */ /* 0x000fea0003c00000 */
[----:B------:R0:W1:Y:S02]  /*1bdf0*/  SHFL.IDX P6, R14, R13, R12, R11 ;  /* 0x0000000c0d0e7389 */ /* 0x00006400000c000b */
[----:B01----:R-:W-:Y:S01]  /*1be00*/  ENDCOLLECTIVE ;  /* 0x000000000000791b */ /* 0x003fe20003800000 */
.L_x_10929:
        /* <DEDUP_REMOVED lines=15> */
.L_x_10930:
        /* <DEDUP_REMOVED lines=9> */
.L_x_10931:
        /* <DEDUP_REMOVED lines=15> */
.L_x_10932:
        /* <DEDUP_REMOVED lines=9> */
.L_x_10933:
        /* <DEDUP_REMOVED lines=10> */
[----:B------:R-:W-:-:S07]  /*1c1b0*/  IMAD.MOV.U32 R6, RZ, RZ, R14 ;  /* 0x000000ffff067224 */ /* 0x000fce00078e000e */
[----:B0-----:R-:W-:Y:S05]  /*1c1c0*/  WARPSYNC.COLLECTIVE R15, `(.L_x_10934) ;  /* 0x000000000f087348 */ /* 0x001fea0003c00000 */
[----:B------:R1:W2:Y:S02]  /*1c1d0*/  SHFL.IDX P6, R14, R13, R12, R11 ;  /* 0x0000000c0d0e7389 */ /* 0x0002a400000c000b */
[----:B012---:R-:W-:Y:S01]  /*1c1e0*/  ENDCOLLECTIVE ;  /* 0x000000000000791b */ /* 0x007fe20003800000 */
.L_x_10934:
[----:B------:R-:W-:Y:S02]  /*1c1f0*/  IMAD.MOV.U32 R13, RZ, RZ, R0 ;  /* 0x000000ffff0d7224 */ /* 0x000fe400078e0000 */
[----:B------:R-:W-:Y:S01]  /*1c200*/  IMAD.MOV.U32 R12, RZ, RZ, 0x6 ;  /* 0x00000006ff0c7424 */ /* 0x000fe200078e00ff */
[----:B------:R-:W-:Y:S01]  /*1c210*/  LOP3.LUT P6, RZ, R9, 0x20, RZ, 0xc0, !PT ;  /* 0x0000002009ff7812 */ /* 0x000fe200078cc0ff */
[----:B------:R-:W-:-:S12]  /*1c220*/  IMAD.MOV.U32 R5, RZ, RZ, R14 ;  /* 0x000000ffff057224 */ /* 0x000fd800078e000e */
        /* <DEDUP_REMOVED lines=15> */
.L_x_10935:
[----:B------:R-:W-:Y:S02]  /*1c320*/  IMAD.MOV.U32 R13, RZ, RZ, R2 ;  /* 0x000000ffff0d7224 */ /* 0x000fe400078e0002 */
[----:B------:R-:W-:-:S07]  /*1c330*/  IMAD.MOV.U32 R6, RZ, RZ, R14 ;  /* 0x000000ffff067224 */ /* 0x000fce00078e000e */
[----:B------:R-:W-:Y:S05]  /*1c340*/  WARPSYNC.COLLECTIVE R15, `(.L_x_10936) ;  /* 0x000000000f087348 */ /* 0x000fea0003c00000 */
[----:B------:R0:W1:Y:S02]  /*1c350*/  SHFL.IDX P6, R14, R13, R12, R11 ;  /* 0x0000000c0d0e7389 */ /* 0x00006400000c000b */
[----:B01----:R-:W-:Y:S01]  /*1c360*/  ENDCOLLECTIVE ;  /* 0x000000000000791b */ /* 0x003fe20003800000 */
.L_x_10936:
[----:B------:R-:W-:Y:S02]  /*1c370*/  IMAD.MOV.U32 R13, RZ, RZ, R0 ;  /* 0x000000ffff0d7224 */ /* 0x000fe400078e0000 */
[----:B------:R-:W-:Y:S02]  /*1c380*/  IMAD.MOV.U32 R12, RZ, RZ, 0x7 ;  /* 0x00000007ff0c7424 */ /* 0x000fe400078e00ff */
[----:B------:R-:W-:-:S07]  /*1c390*/  IMAD.MOV.U32 R5, RZ, RZ, R14 ;  /* 0x000000ffff057224 */ /* 0x000fce00078e000e */
[----:B------:R-:W-:Y:S05]  /*1c3a0*/  WARPSYNC.COLLECTIVE R15, `(.L_x_10937) ;  /* 0x000000000f087348 */ /* 0x000fea0003c00000 */
[----:B------:R0:W1:Y:S02]  /*1c3b0*/  SHFL.IDX P6, R14, R13, R12, R11 ;  /* 0x0000000c0d0e7389 */ /* 0x00006400000c000b */
[----:B01----:R-:W-:Y:S01]  /*1c3c0*/  ENDCOLLECTIVE ;  /* 0x000000000000791b */ /* 0x003fe20003800000 */
.L_x_10937:
        /* <DEDUP_REMOVED lines=10> */
.L_x_10938:
[----:B------:R-:W-:Y:S01]  /*1c470*/  @!PT LDS RZ, [RZ] ;  /* 0x00000000fffff984 */ /* 0x000fe20000000800 */
[----:B------:R-:W-:Y:S01]  /*1c480*/  @!PT LDS RZ, [RZ] ;  /* 0x00000000fffff984 */ /* 0x000fe20000000800 */
[----:B------:R-:W-:Y:S01]  /*1c490*/  @!PT LDS RZ, [RZ] ;  /* 0x00000000fffff984 */ /* 0x000fe20000000800 */
[----:B------:R0:W-:Y:S04]  /*1c4a0*/  @!P4 LDGSTS.E.BYPASS.LTC128B.128 [R7+0x25400], desc[UR60][R4.64], !P3 ;  /* 0x254000000407cfae */ /* 0x0001e8000d901d7c */
[----:B------:R0:W-:Y:S04]  /*1c4b0*/  @!P4 LDGSTS.E.BYPASS.LTC128B.128 [R7+0x29400], desc[UR60][R4.64+0x80], !P2 ;  /* 0x294000800407cfae */ /* 0x0001e8000d101d7c */
[----:B------:R0:W-:Y:S04]  /*1c4c0*/  @!P4 LDGSTS.E.BYPASS.LTC128B.128 [R7+0x2d400], desc[UR60][R4.64+0x100], !P1 ;  /* 0x2d4001000407cfae */ /* 0x0001e8000c901d7c */
[----:B------:R0:W-:Y:S01]  /*1c4d0*/  @!P4 LDGSTS.E.BYPASS.LTC128B.128 [R7+0x31400], desc[UR60][R4.64+0x180], !P0 ;  /* 0x314001800407cfae */ /* 0x0001e2000c101d7c */
[----:B------:R-:W-:Y:S01]  /*1c4e0*/  IMAD.MOV.U32 R2, RZ, RZ, R14 ;  /* 0x000000ffff027224 */ /* 0x000fe200078e000e */
[----:B------:R-:W-:Y:S06]  /*1c4f0*/  BRA `(.L_x_10939) ;  /* 0xffffff9c004c7947 */ /* 0x000fec000383ffff */
.L_x_10761:
[----:B-1----:R-:W3:Y:S02]  /*1c500*/  LDL R2, [R1+0x4] ;  /* 0x0000040001027983 */ /* 0x002ee40000100800 */
[----:B---3--:R1:W3:Y:S02]  /*1c510*/  SYNCS.PHASECHK.TRANS64.TRYWAIT P0, [R2+URZ+0x32420], R0 ;  /* 0x03242000020075a7 */ /* 0x0082e4000800017f */
[----:B---3--:R-:W-:Y:S05]  /*1c520*/  @!P0 NANOSLEEP.SYNCS 0x989680 ;  /* 0x009896800000895d */ /* 0x008fea0003900000 */
[----:B------:R-:W3:Y:S02]  /*1c530*/  @!P0 SYNCS.PHASECHK.TRANS64 P0, [R2+URZ+0x32420], R0 ;  /* 0x03242000020085a7 */ /* 0x000ee4000800007f */
[----:B---3--:R-:W-:Y:S05]  /*1c540*/  @!P0 BRA `(.L_x_10761) ;  /* 0xfffffffc00ec8947 */ /* 0x008fea000383ffff */
[----:B------:R-:W-:Y:S05]  /*1c550*/  BRA `(.L_x_10940) ;  /* 0xffffff9c00c87947 */ /* 0x000fea000383ffff */
.L_x_10765:
[----:B0-----:R0:W1:Y:S02]  /*1c560*/  SYNCS.PHASECHK.TRANS64.TRYWAIT P0, [R2+URZ+0x32460], R0 ;  /* 0x03246000020075a7 */ /* 0x001064000800017f */
[----:B-1----:R-:W-:Y:S05]  /*1c570*/  @!P0 NANOSLEEP.SYNCS 0x989680 ;  /* 0x009896800000895d */ /* 0x002fea0003900000 */
[----:B------:R-:W1:Y:S02]  /*1c580*/  @!P0 SYNCS.PHASECHK.TRANS64 P0, [R2+URZ+0x32460], R0 ;  /* 0x03246000020085a7 */ /* 0x000e64000800007f */
[----:B-1----:R-:W-:Y:S05]  /*1c590*/  @!P0 BRA `(.L_x_10765) ;  /* 0xfffffffc00f08947 */ /* 0x002fea000383ffff */
[----:B------:R-:W-:Y:S05]  /*1c5a0*/  BRA `(.L_x_10941) ;  /* 0xffffff9c00f87947 */ /* 0x000fea000383ffff */
.L_x_10780:
[----:B-1----:R1:W2:Y:S02]  /*1c5b0*/  SYNCS.PHASECHK.TRANS64.TRYWAIT P0, [R2+URZ+0x32440], R5 ;  /* 0x03244005020075a7 */ /* 0x0022a4000800017f */
[----:B--2---:R-:W-:Y:S05]  /*1c5c0*/  @!P0 NANOSLEEP.SYNCS 0x989680 ;  /* 0x009896800000895d */ /* 0x004fea0003900000 */
[----:B------:R-:W2:Y:S02]  /*1c5d0*/  @!P0 SYNCS.PHASECHK.TRANS64 P0, [R2+URZ+0x32440], R5 ;  /* 0x03244005020085a7 */ /* 0x000ea4000800007f */
[----:B--2---:R-:W-:Y:S05]  /*1c5e0*/  @!P0 BRA `(.L_x_10780) ;  /* 0xfffffffc00f08947 */ /* 0x004fea000383ffff */
[----:B------:R-:W-:Y:S05]  /*1c5f0*/  BRA `(.L_x_10942) ;  /* 0xffffffa800287947 */ /* 0x000fea000383ffff */
.L_x_10785:
[----:B0-----:R0:W2:Y:S02]  /*1c600*/  SYNCS.PHASECHK.TRANS64.TRYWAIT P0, [R2+URZ+0x32460], R5 ;  /* 0x03246005020075a7 */ /* 0x0010a4000800017f */
[----:B--2---:R-:W-:Y:S05]  /*1c610*/  @!P0 NANOSLEEP.SYNCS 0x989680 ;  /* 0x009896800000895d */ /* 0x004fea0003900000 */
[----:B------:R-:W2:Y:S02]  /*1c620*/  @!P0 SYNCS.PHASECHK.TRANS64 P0, [R2+URZ+0x32460], R5 ;  /* 0x03246005020085a7 */ /* 0x000ea4000800007f */
[----:B--2---:R-:W-:Y:S05]  /*1c630*/  @!P0 BRA `(.L_x_10785) ;  /* 0xfffffffc00f08947 */ /* 0x004fea000383ffff */
[----:B------:R-:W-:Y:S05]  /*1c640*/  BRA `(.L_x_10943) ;  /* 0xffffffa800b07947 */ /* 0x000fea000383ffff */
.L_x_10796:
[----:B0-----:R0:W1:Y:S02]  /*1c650*/  SYNCS.PHASECHK.TRANS64.TRYWAIT P0, [R3+URZ+0x32440], R2 ;  /* 0x03244002030075a7 */ /* 0x001064000800017f */
[----:B-1----:R-:W-:Y:S05]  /*1c660*/  @!P0 NANOSLEEP.SYNCS 0x989680 ;  /* 0x009896800000895d */ /* 0x002fea0003900000 */
[----:B------:R-:W1:Y:S02]  /*1c670*/  @!P0 SYNCS.PHASECHK.TRANS64 P0, [R3+URZ+0x32440], R2 ;  /* 0x03244002030085a7 */ /* 0x000e64000800007f */
[----:B-1----:R-:W-:Y:S05]  /*1c680*/  @!P0 BRA `(.L_x_10796) ;  /* 0xfffffffc00f08947 */ /* 0x002fea000383ffff */
[----:B------:R-:W-:Y:S05]  /*1c690*/  BRA `(.L_x_10944) ;  /* 0xffffffb000c07947 */ /* 0x000fea000383ffff */
.L_x_10801:
[----:B-1----:R1:W2:Y:S02]  /*1c6a0*/  SYNCS.PHASECHK.TRANS64.TRYWAIT P0, [R3+URZ+0x32460], R2 ;  /* 0x03246002030075a7 */ /* 0x0022a4000800017f */
[----:B--2---:R-:W-:Y:S05]  /*1c6b0*/  @!P0 NANOSLEEP.SYNCS 0x989680 ;  /* 0x009896800000895d */ /* 0x004fea0003900000 */
[----:B------:R-:W2:Y:S02]  /*1c6c0*/  @!P0 SYNCS.PHASECHK.TRANS64 P0, [R3+URZ+0x32460], R2 ;  /* 0x03246002030085a7 */ /* 0x000ea4000800007f */
[----:B--2---:R-:W-:Y:S05]  /*1c6d0*/  @!P0 BRA `(.L_x_10801) ;  /* 0xfffffffc00f08947 */ /* 0x004fea000383ffff */
[----:B------:R-:W-:Y:S05]  /*1c6e0*/  BRA `(.L_x_10945) ;  /* 0xffffffb400447947 */ /* 0x000fea000383ffff */
.L_x_10812:
[----:B0-----:R0:W1:Y:S02]  /*1c6f0*/  SYNCS.PHASECHK.TRANS64.TRYWAIT P0, [R3+URZ+0x32440], R2 ;  /* 0x03244002030075a7 */ /* 0x001064000800017f */
[----:B-1----:R-:W-:Y:S05]  /*1c700*/  @!P0 NANOSLEEP.SYNCS 0x989680 ;  /* 0x009896800000895d */ /* 0x002fea0003900000 */
[----:B------:R-:W1:Y:S02]  /*1c710*/  @!P0 SYNCS.PHASECHK.TRANS64 P0, [R3+URZ+0x32440], R2 ;  /* 0x03244002030085a7 */ /* 0x000e64000800007f */
[----:B-1----:R-:W-:Y:S05]  /*1c720*/  @!P0 BRA `(.L_x_10812) ;  /* 0xfffffffc00f08947 */ /* 0x002fea000383ffff */
[----:B------:R-:W-:Y:S05]  /*1c730*/  BRA `(.L_x_10946) ;  /* 0xffffffbc00307947 */ /* 0x000fea000383ffff */
.L_x_10817:
[----:B-1----:R1:W2:Y:S02]  /*1c740*/  SYNCS.PHASECHK.TRANS64.TRYWAIT P0, [R3+URZ+0x32460], R2 ;  /* 0x03246002030075a7 */ /* 0x0022a4000800017f */
[----:B--2---:R-:W-:Y:S05]  /*1c750*/  @!P0 NANOSLEEP.SYNCS 0x989680 ;  /* 0x009896800000895d */ /* 0x004fea0003900000 */
[----:B------:R-:W2:Y:S02]  /*1c760*/  @!P0 SYNCS.PHASECHK.TRANS64 P0, [R3+URZ+0x32460], R2 ;  /* 0x03246002030085a7 */ /* 0x000ea4000800007f */
[----:B--2---:R-:W-:Y:S05]  /*1c770*/  @!P0 BRA `(.L_x_10817) ;  /* 0xfffffffc00f08947 */ /* 0x004fea000383ffff */
[----:B------:R-:W-:Y:S05]  /*1c780*/  BRA `(.L_x_10947) ;  /* 0xffffffbc00b87947 */ /* 0x000fea000383ffff */
.L_x_10829:
[----:B------:R-:W-:Y:S01]  /*1c790*/  BSSY B0, `(.L_x_10948) ;  /* 0x0000008000007945 */ /* 0x000fe20003800000 */
[----:B------:R-:W-:Y:S02]  /*1c7a0*/  IMAD.MOV.U32 R13, RZ, RZ, R16 ;  /* 0x000000ffff0d7224 */ /* 0x000fe400078e0010 */
[----:B------:R-:W-:Y:S02]  /*1c7b0*/  IMAD.MOV.U32 R12, RZ, RZ, RZ ;  /* 0x000000ffff0c7224 */ /* 0x000fe400078e00ff */
[----:B------:R-:W-:Y:S02]  /*1c7c0*/  IMAD.MOV.U32 R11, RZ, RZ, 0x1f ;  /* 0x0000001fff0b7424 */ /* 0x000fe400078e00ff */
[----:B------:R-:W-:-:S07]  /*1c7d0*/  IMAD.MOV.U32 R15, RZ, RZ, -0x1 ;  /* 0xffffffffff0f7424 */ /* 0x000fce00078e00ff */
[----:B-1--45:R-:W-:Y:S05]  /*1c7e0*/  WARPSYNC.COLLECTIVE R15, `(.L_x_10949) ;  /* 0x000000000f087348 */ /* 0x032fea0003c00000 */
[----:B------:R0:W2:Y:S02]  /*1c7f0*/  SHFL.IDX P6, R14, R13, R12, R11 ;  /* 0x0000000c0d0e7389 */ /* 0x0000a400000c000b */
[----:B012-45:R-:W-:Y:S01]  /*1c800*/  ENDCOLLECTIVE ;  /* 0x000000000000791b */ /* 0x037fe20003800000 */
.L_x_10949:
[----:B------:R-:W-:Y:S05]  /*1c810*/  BSYNC B0 ;  /* 0x0000000000007941 */ /* 0x000fea0003800000 */
.L_x_10948:
        /* <DEDUP_REMOVED lines=9> */
.L_x_10950:
        /* <DEDUP_REMOVED lines=18> */
.L_x_10951:
        /* <DEDUP_REMOVED lines=8> */
.L_x_10952:
        /* <DEDUP_REMOVED lines=8> */
.L_x_10953:
        /* <DEDUP_REMOVED lines=8> */
.L_x_10954:
        /* <DEDUP_REMOVED lines=8> */
.L_x_10955:
        /* <DEDUP_REMOVED lines=9> */
.L_x_10956:
[----:B------:R-:W-:Y:S01]  /*1cc60*/  IMAD.MOV.U32 R6, RZ, RZ, R14 ;  /* 0x000000ffff067224 */ /* 0x000fe200078e000e */
[----:B------:R-:W-:Y:S06]  /*1cc70*/  BRA `(.L_x_10957) ;  /* 0xffffffc400107947 */ /* 0x000fec000383ffff */
.L_x_10834:
[----:B------:R-:W-:Y:S01]  /*1cc80*/  BSSY B0, `(.L_x_10958) ;  /* 0x0000008000007945 */ /* 0x000fe20003800000 */
[----:B-----5:R-:W-:Y:S02]  /*1cc90*/  IMAD.MOV.U32 R13, RZ, RZ, R2 ;  /* 0x000000ffff0d7224 */ /* 0x020fe400078e0002 */
[----:B------:R-:W-:Y:S02]  /*1cca0*/  IMAD.MOV.U32 R12, RZ, RZ, 0x1 ;  /* 0x00000001ff0c7424 */ /* 0x000fe400078e00ff */
[----:B------:R-:W-:Y:S02]  /*1ccb0*/  IMAD.MOV.U32 R11, RZ, RZ, RZ ;  /* 0x000000ffff0b7224 */ /* 0x000fe400078e00ff */
[----:B------:R-:W-:-:S07]  /*1ccc0*/  IMAD.MOV.U32 R15, RZ, RZ, -0x1 ;  /* 0xffffffffff0f7424 */ /* 0x000fce00078e00ff */
[----:B0---4-:R-:W-:Y:S05]  /*1ccd0*/  WARPSYNC.COLLECTIVE R15, `(.L_x_10959) ;  /* 0x000000000f087348 */ /* 0x011fea0003c00000 */
[----:B------:R1:W2:Y:S02]  /*1cce0*/  SHFL.UP P6, R14, R13, R12, R11 ;  /* 0x0400000c0d0e7389 */ /* 0x0002a400000c000b */
[----:B012-4-:R-:W-:Y:S01]  /*1ccf0*/  ENDCOLLECTIVE ;  /* 0x000000000000791b */ /* 0x017fe20003800000 */
.L_x_10959:
[----:B------:R-:W-:Y:S05]  /*1cd00*/  BSYNC B0 ;  /* 0x0000000000007941 */ /* 0x000fea0003800000 */
.L_x_10958:
        /* <DEDUP_REMOVED lines=10> */
.L_x_10960:
        /* <DEDUP_REMOVED lines=8> */
.L_x_10961:
        /* <DEDUP_REMOVED lines=8> */
.L_x_10962:
        /* <DEDUP_REMOVED lines=8> */
.L_x_10963:
        /* <DEDUP_REMOVED lines=9> */
.L_x_10964:
[----:B------:R-:W-:Y:S01]  /*1cfc0*/  IMAD.MOV.U32 R6, RZ, RZ, R14 ;  /* 0x000000ffff067224 */ /* 0x000fe200078e000e */
[----:B------:R-:W-:Y:S06]  /*1cfd0*/  BRA `(.L_x_10965) ;  /* 0xffffffc000d47947 */ /* 0x000fec000383ffff */
.L_x_10836:
[----:B------:R-:W-:Y:S01]  /*1cfe0*/  BSSY B0, `(.L_x_10966) ;  /* 0x0000006000007945 */ /* 0x000fe20003800000 */
[----:B------:R-:W-:Y:S01]  /*1cff0*/  PLOP3.LUT P6, PT, P6, PT, PT, 0x8, 0x0 ;  /* 0x000000000000781c */ /* 0x000fe200037ce170 */
[----:B------:R-:W-:-:S12]  /*1d000*/  IMAD.MOV.U32 R15, RZ, RZ, -0x1 ;  /* 0xffffffffff0f7424 */ /* 0x000fd800078e00ff */
[----:B0---45:R-:W-:Y:S05]  /*1d010*/  WARPSYNC.COLLECTIVE R15, `(.L_x_10967) ;  /* 0x000000000f087348 */ /* 0x031fea0003c00000 */
[----:B------:R-:W-:Y:S01]  /*1d020*/  VOTE.ANY R14, PT, P6 ;  /* 0x00000000000e7806 */ /* 0x000fe200030e0100 */
[----:B0---45:R-:W-:Y:S06]  /*1d030*/  ENDCOLLECTIVE ;  /* 0x000000000000791b */ /* 0x031fec0003800000 */
.L_x_10967:
[----:B------:R-:W-:Y:S05]  /*1d040*/  BSYNC B0 ;  /* 0x0000000000007941 */ /* 0x000fea0003800000 */
.L_x_10966:
        /* <DEDUP_REMOVED lines=9> */
.L_x_10968:
[----:B------:R-:W-:Y:S01]  /*1d0e0*/  IMAD.MOV.U32 R17, RZ, RZ, R14 ;  /* 0x000000ffff117224 */ /* 0x000fe200078e000e */
[----:B------:R-:W-:Y:S06]  /*1d0f0*/  BRA `(.L_x_10969) ;  /* 0xffffffc000c47947 */ /* 0x000fec000383ffff */
.L_x_10838:
[----:B------:R-:W-:Y:S01]  /*1d100*/  BSSY B0, `(.L_x_10970) ;  /* 0x0000007000007945 */ /* 0x000fe20003800000 */
[----:B------:R-:W-:Y:S02]  /*1d110*/  IMAD.MOV.U32 R13, RZ, RZ, R3 ;  /* 0x000000ffff0d7224 */ /* 0x000fe400078e0003 */
[----:B------:R-:W-:Y:S02]  /*1d120*/  IMAD.MOV.U32 R11, RZ, RZ, 0x1f ;  /* 0x0000001fff0b7424 */ /* 0x000fe400078e00ff */
[----:B------:R-:W-:-:S07]  /*1d130*/  IMAD.MOV.U32 R15, RZ, RZ, -0x1 ;  /* 0xffffffffff0f7424 */ /* 0x000fce00078e00ff */
[----:B0-2-45:R-:W-:Y:S05]  /*1d140*/  WARPSYNC.COLLECTIVE R15, `(.L_x_10971) ;  /* 0x000000000f087348 */ /* 0x035fea0003c00000 */
[----:B------:R1:W3:Y:S02]  /*1d150*/  SHFL.IDX P6, R14, R13, R12, R11 ;  /* 0x0000000c0d0e7389 */ /* 0x0002e400000c000b */
[----:B012345:R-:W-:Y:S01]  /*1d160*/  ENDCOLLECTIVE ;  /* 0x000000000000791b */ /* 0x03ffe20003800000 */
.L_x_10971:
[----:B------:R-:W-:Y:S05]  /*1d170*/  BSYNC B0 ;  /* 0x0000000000007941 */ /* 0x000fea0003800000 */
.L_x_10970:
[----:B------:R-:W-:Y:S01]  /*1d180*/  IMAD.MOV.U32 R2, RZ, RZ, R14 ;  /* 0x000000ffff027224 */ /* 0x000fe200078e000e */
[----:B------:R-:W-:Y:S06]  /*1d190*/  BRA `(.L_x_10837) ;  /* 0xffffffc000b87947 */ /* 0x000fec000383ffff */
.L_x_10842:
[----:B0-----:R0:W1:Y:S02]  /*1d1a0*/  SYNCS.PHASECHK.TRANS64.TRYWAIT P0, [R0+URZ+0x32420], R3 ;  /* 0x03242003000075a7 */ /* 0x001064000800017f */
[----:B-1----:R-:W-:Y:S05]  /*1d1b0*/  @!P0 NANOSLEEP.SYNCS 0x989680 ;  /* 0x009896800000895d */ /* 0x002fea0003900000 */
[----:B------:R-:W1:Y:S02]  /*1d1c0*/  @!P0 SYNCS.PHASECHK.TRANS64 P0, [R0+URZ+0x32420], R3 ;  /* 0x03242003000085a7 */ /* 0x000e64000800007f */
[----:B-1----:R-:W-:Y:S05]  /*1d1d0*/  @!P0 BRA `(.L_x_10842) ;  /* 0xfffffffc00f08947 */ /* 0x002fea000383ffff */
[----:B------:R-:W-:Y:S05]  /*1d1e0*/  BRA `(.L_x_10972) ;  /* 0xffffffc400ac7947 */ /* 0x000fea000383ffff */
.L_x_10843:
        /* <DEDUP_REMOVED lines=11> */
.L_x_10974:
[----:B------:R-:W-:Y:S05]  /*1d2a0*/  BSYNC B0 ;  /* 0x0000000000007941 */ /* 0x000fea0003800000 */
.L_x_10973:
[----:B------:R-:W-:Y:S05]  /*1d2b0*/  BRA `(.L_x_10975) ;  /* 0xffffffc400947947 */ /* 0x000fea000383ffff */
.L_x_10844:
[----:B------:R-:W-:Y:S01]  /*1d2c0*/  BSSY B0, `(.L_x_10976) ;  /* 0x0000006000007945 */ /* 0x000fe20003800000 */
[----:B------:R-:W-:-:S07]  /*1d2d0*/  IMAD.MOV.U32 R15, RZ, RZ, -0x1 ;  /* 0xffffffffff0f7424 */ /* 0x000fce00078e00ff */
[----:B01--45:R-:W-:Y:S05]  /*1d2e0*/  WARPSYNC.COLLECTIVE R15, `(.L_x_10977) ;  /* 0x000000000f0c7348 */ /* 0x033fea0003c00000 */
[----:B------:R-:W-:Y:S02]  /*1d2f0*/  ELECT P6, UR62, PT ;  /* 0x00000000003e782f */ /* 0x000fe400038c0000 */
[----:B------:R-:W-:Y:S01]  /*1d300*/  MOV R14, UR62 ;  /* 0x0000003e000e7c02 */ /* 0x000fe20008000f00 */
[----:B01--45:R-:W-:Y:S10]  /*1d310*/  ENDCOLLECTIVE ;  /* 0x000000000000791b */ /* 0x033ff40003800000 */
.L_x_10977:
[----:B------:R-:W-:Y:S05]  /*1d320*/  BSYNC B0 ;  /* 0x0000000000007941 */ /* 0x000fea0003800000 */
.L_x_10976:
[----:B------:R-:W-:Y:S05]  /*1d330*/  BRA `(.L_x_10978) ;  /* 0xffffffc400887947 */ /* 0x000fea000383ffff */
.L_x_10846:
[----:B0-----:R0:W1:Y:S02]  /*1d340*/  SYNCS.PHASECHK.TRANS64.TRYWAIT P0, [R6+URZ], R5 ;  /* 0x00000005060075a7 */ /* 0x001064000800017f */
[----:B-1----:R-:W-:Y:S05]  /*1d350*/  @!P0 NANOSLEEP.SYNCS 0x989680 ;  /* 0x009896800000895d */ /* 0x002fea0003900000 */
[----:B------:R-:W1:Y:S02]  /*1d360*/  @!P0 SYNCS.PHASECHK.TRANS64 P0, [R6+URZ], R5 ;  /* 0x00000005060085a7 */ /* 0x000e64000800007f */
[----:B-1----:R-:W-:Y:S05]  /*1d370*/  @!P0 BRA `(.L_x_10846) ;  /* 0xfffffffc00f08947 */ /* 0x002fea000383ffff */
[----:B------:R-:W-:Y:S05]  /*1d380*/  BRA `(.L_x_10979) ;  /* 0xffffffc400c47947 */ /* 0x000fea000383ffff */
.L_x_10847:
[----:B-1----:R1:W2:Y:S02]  /*1d390*/  SYNCS.PHASECHK.TRANS64.TRYWAIT P0, [R7+URZ], R2 ;  /* 0x00000002070075a7 */ /* 0x0022a4000800017f */
[----:B--2---:R-:W-:Y:S05]  /*1d3a0*/  @!P0 NANOSLEEP.SYNCS 0x989680 ;  /* 0x009896800000895d */ /* 0x004fea0003900000 */
[----:B------:R-:W2:Y:S02]  /*1d3b0*/  @!P0 SYNCS.PHASECHK.TRANS64 P0, [R7+URZ], R2 ;  /* 0x00000002070085a7 */ /* 0x000ea4000800007f */
[----:B--2---:R-:W-:Y:S05]  /*1d3c0*/  @!P0 BRA `(.L_x_10847) ;  /* 0xfffffffc00f08947 */ /* 0x004fea000383ffff */
[----:B------:R-:W-:Y:S05]  /*1d3d0*/  BRA `(.L_x_10980) ;  /* 0xffffffc400b87947 */ /* 0x000fea000383ffff */
.L_x_10849:
[----:B--2---:R2:W3:Y:S02]  /*1d3e0*/  SYNCS.PHASECHK.TRANS64.TRYWAIT P0, [R4+URZ], R5 ;  /* 0x00000005040075a7 */ /* 0x0044e4000800017f */
[----:B---3--:R-:W-:Y:S05]  /*1d3f0*/  @!P0 NANOSLEEP.SYNCS 0x989680 ;  /* 0x009896800000895d */ /* 0x008fea0003900000 */
[----:B------:R-:W3:Y:S02]  /*1d400*/  @!P0 SYNCS.PHASECHK.TRANS64 P0, [R4+URZ], R5 ;  /* 0x00000005040085a7 */ /* 0x000ee4000800007f */
[----:B---3--:R-:W-:Y:S05]  /*1d410*/  @!P0 BRA `(.L_x_10849) ;  /* 0xfffffffc00f08947 */ /* 0x008fea000383ffff */
[----:B------:R-:W-:Y:S05]  /*1d420*/  BRA `(.L_x_10981) ;  /* 0xffffffc400c07947 */ /* 0x000fea000383ffff */
.L_x_10982:
        /* <DEDUP_REMOVED lines=13> */
.L_x_15310:


//--------------------- .text._ZN7cutlass13device_kernelIN5flash11enable_sm90INS1_16FlashAttnFwdSm90INS1_25CollectiveMainloopFwdSm90ILi2EN4cute5tupleIJNS5_1CILi1EEES8_S8_EEENS6_IJNS7_ILi128EEENS7_ILi96EEENS7_ILi64EEEEEELi256ENS_10bfloat16_tEfNS_4arch4Sm90ELb0ELb1ELb1ELb0ELb0ELb0ELb0ELb1ELb0ELb1ELb0ELb0EEENS1_21CollectiveEpilogueFwdINS6_IJSA_NS7_ILi256EEESB_EEES9_SE_SG_Li256ELb0ELb1ELb0ELb0EEENS1_30DynamicPersistentTileSchedulerILi256ELi128ELb0ELb1ELb1EEEEEEEEEvNT_6ParamsE --------------------------
	.section	.text._ZN7cutlass13device_kernelIN5flash11enable_sm90INS1_16FlashAttnFwdSm90INS1_25CollectiveMainloopFwdSm90ILi2EN4cute5tupleIJNS5_1CILi1EEES8_S8_EEENS6_IJNS7_ILi128EEENS7_ILi96EEENS7_ILi64EEEEEELi256ENS_10bfloat16_tEfNS_4arch4Sm90ELb0ELb1ELb1ELb0ELb0ELb0ELb0ELb1ELb0ELb1ELb0ELb0EEENS1_21CollectiveEpilogueFwdINS6_IJSA_NS7_ILi256EEESB_EEES9_SE_SG_Li256ELb0ELb1ELb0ELb0EEENS1_30DynamicPersistentTileSchedulerILi256ELi128ELb0ELb1ELb1EEEEEEEEEvNT_6ParamsE,"ax",@progbits
	.align	128
.text._ZN7cutlass13device_kernelIN5flash11enable_sm90INS1_16FlashAttnFwdSm90INS1_25CollectiveMainloopFwdSm90ILi2EN4cute5tupleIJNS5_1CILi1EEES8_S8_EEENS6_IJNS7_ILi128EEENS7_ILi96EEENS7_ILi64EEEEEELi256ENS_10bfloat16_tEfNS_4arch4Sm90ELb0ELb1ELb1ELb0ELb0ELb0ELb0ELb1ELb0ELb1ELb0ELb0EEENS1_21CollectiveEpilogueFwdINS6_IJSA_NS7_ILi256EEESB_EEES9_SE_SG_Li256ELb0ELb1ELb0ELb0EEENS1_30DynamicPersistentTileSchedulerILi256ELi128ELb0ELb1ELb1EEEEEEEEEvNT_6ParamsE:
        .type           _ZN7cutlass13device_kernelIN5flash11enable_sm90INS1_16FlashAttnFwdSm90INS1_25CollectiveMainloopFwdSm90ILi2EN4cute5tupleIJNS5_1CILi1EEES8_S8_EEENS6_IJNS7_ILi128EEENS7_ILi96EEENS7_ILi64EEEEEELi256ENS_10bfloat16_tEfNS_4arch4Sm90ELb0ELb1ELb1ELb0ELb0ELb0ELb0ELb1ELb0ELb1ELb0ELb0EEENS1_21CollectiveEpilogueFwdINS6_IJSA_NS7_ILi256EEESB_EEES9_SE_SG_Li256ELb0ELb1ELb0ELb0EEENS1_30DynamicPersistentTileSchedulerILi256ELi128ELb0ELb1ELb1EEEEEEEEEvNT_6ParamsE,@function
        .size           _ZN7cutlass13device_kernelIN5flash11enable_sm90INS1_16FlashAttnFwdSm90INS1_25CollectiveMainloopFwdSm90ILi2EN4cute5tupleIJNS5_1CILi1EEES8_S8_EEENS6_IJNS7_ILi128EEENS7_ILi96EEENS7_ILi64EEEEEELi256ENS_10bfloat16_tEfNS_4arch4Sm90ELb0ELb1ELb1ELb0ELb0ELb0ELb0ELb1ELb0ELb1ELb0ELb0EEENS1_21CollectiveEpilogueFwdINS6_IJSA_NS7_ILi256EEESB_EEES9_SE_SG_Li256ELb0ELb1ELb0ELb0EEENS1_30DynamicPersistentTileSchedulerILi256ELi128ELb0ELb1ELb1EEEEEEEEEvNT_6ParamsE,(.L_x_15311 - _ZN7cutlass13device_kernelIN5flash11enable_sm90INS1_16FlashAttnFwdSm90INS1_25CollectiveMainloopFwdSm90ILi2EN4cute5tupleIJNS5_1CILi1EEES8_S8_EEENS6_IJNS7_ILi128EEENS7_ILi96EEENS7_ILi64EEEEEELi256ENS_10bfloat16_tEfNS_4arch4Sm90ELb0ELb1ELb1ELb0ELb0ELb0ELb0ELb1ELb0ELb1ELb0ELb0EEENS1_21CollectiveEpilogueFwdINS6_IJSA_NS7_ILi256EEESB_EEES9_SE_SG_Li256ELb0ELb1ELb0ELb0EEENS1_30DynamicPersistentTileSchedulerILi256ELi128ELb0ELb1ELb1EEEEEEEEEvNT_6ParamsE)
        .other          _ZN7cutlass13device_kernelIN5flash11enable_sm90INS1_16FlashAttnFwdSm90INS1_25CollectiveMainloopFwdSm90ILi2EN4cute5tupleIJNS5_1CILi1EEES8_S8_EEENS6_IJNS7_ILi128EEENS7_ILi96EEENS7_ILi64EEEEEELi256ENS_10bfloat16_tEfNS_4arch4Sm90ELb0ELb1ELb1ELb0ELb0ELb0ELb0ELb1ELb0ELb1ELb0ELb0EEENS1_21CollectiveEpilogueFwdINS6_IJSA_NS7_ILi256EEESB_EEES9_SE_SG_Li256ELb0ELb1ELb0ELb0EEENS1_30DynamicPersistentTileSchedulerILi256ELi128ELb0ELb1ELb1EEEEEEEEEvNT_6ParamsE,@"STO_CUDA_ENTRY STV_DEFAULT"
_ZN7cutlass13device_kernelIN5flash11enable_sm90INS1_16FlashAttnFwdSm90INS1_25CollectiveMainloopFwdSm90ILi2EN4cute5tupleIJNS5_1CILi1EEES8_S8_EEENS6_IJNS7_ILi128EEENS7_ILi96EEENS7_ILi64EEEEEELi256ENS_10bfloat16_tEfNS_4arch4Sm90ELb0ELb1ELb1ELb0ELb0ELb0ELb0ELb1ELb0ELb1ELb0ELb0EEENS1_21CollectiveEpilogueFwdINS6_IJSA_NS7_ILi256EEESB_EEES9_SE_SG_Li256ELb0ELb1ELb0ELb0EEENS1_30DynamicPersistentTileSchedulerILi256ELi128ELb0ELb1ELb1EEEEEEEEEvNT_6ParamsE:
        /* <DEDUP_REMOVED lines=18> */
.L_x_10984:
[----:B------:R-:W-:Y:S05]  /*0120*/  BSYNC B0 ;  /* 0x0000000000007941 */ /* 0x000fea0003800000 */
.L_x_10983:
        /* <DEDUP_REMOVED lines=41> */
.L_x_10985:
        /* <DEDUP_REMOVED lines=22> */
.L_x_10986:
        /* <DEDUP_REMOVED lines=18> */
.L_x_10987:
        /* <DEDUP_REMOVED lines=22> */
.L_x_10988:
        /* <DEDUP_REMOVED lines=22> */
.L_x_10989:
[----:B------:R-:W-:Y:S01]  /*0900*/  PLOP3.LUT P0, PT, PT, PT, UP0, 0x80, 0x0 ;  /* 0x000000000000781c */ /* 0x000fe20003f0f008 */
[----:B------:R-:W-:Y:S01]  /*0910*/  UMOV UR41, 0x1 ;  /* 0x0000000100297882 */ /* 0x000fe20000000000 */
[----:B------:R-:W-:Y:S01]  /*0920*/  NOP ;  /* 0x0000000000007918 */ /* 0x000fe20000000000 */
[----:B------:R-:W-:Y:S01]  /*0930*/  USEL UR41, UR41, 0x2, !UP0 ;  /* 0x0000000229297887 */ /* 0x000fe2000c000000 */
[----:B------:R-:W-:Y:S01]  /*0940*/  ULDC.64 UR46, c[0x0][0x208] ;  /* 0x00008200002e7ab9 */ /* 0x000fe20000000a00 */
[----:B012-4-:R-:W-:Y:S08]  /*0950*/  BAR.SYNC.DEFER_BLOCKING 0x0 ;  /* 0x0000000000007b1d */ /* 0x017ff00000010000 */
[----:B------:R-:W-:Y:S05]  /*0960*/  @!P0 BRA `(.L_x_10990) ;  /* 0x00000108004c8947 */ /* 0x000fea0003800000 */
.L_x_10991:
[----:B------:R-:W-:-:S08]  /*0970*/  NOP ;  /* 0x0000000000007918 */ /* 0x000fd00000000000 */
[----:B------:R-:W0:Y:S02]  /*0980*/  USETMAXREG.TRY_ALLOC.CTAPOOL UP0, 0xf0 ;  /* 0x000000f0000079c8 */ /* 0x000e240008000600 */
[----:B0-----:R-:W-:-:S13]  /*0990*/  PLOP3.LUT P0, PT, PT, PT, UP0, 0x80, 0x0 ;  /* 0x000000000000781c */ /* 0x001fda0003f0f008 */
[----:B------:R-:W-:Y:S05]  /*09a0*/  @!P0 BRA `(.L_x_10991) ;  /* 0xfffffffc00f08947 */ /* 0x000fea000383ffff */
[----:B------:R-:W0:Y:S01]  /*09b0*/  S2R R0, SR_TID.X ;  /* 0x0000000000007919 */ /* 0x000e220000002100 */
[----:B------:R-:W1:Y:S08]  /*09c0*/  S2UR UR4, SR_CTAID.X ;  /* 0x00000000000479c3 */ /* 0x000e700000002500 */
[----:B------:R-:W-:Y:S08]  /*09d0*/  BAR.ARV 0x4, 0x180 ;  /* 0x0106000000007b1d */ /* 0x000ff00000002000 */
[----:B------:R-:W-:Y:S06]  /*09e0*/  BAR.ARV 0x8, 0x180 ;  /* 0x0206000000007b1d */ /* 0x000fec0000002000 */
[----:B0-----:R-:W-:-:S04]  /*09f0*/  SHF.R.U32.HI R0, RZ, 0x7, R0 ;  /* 0x00000007ff007819 */ /* 0x001fc80000011600 */
[----:B------:R-:W-:Y:S02]  /*0a00*/  ISETP.NE.AND P0, PT, R0, 0x1, PT ;  /* 0x000000010000780c */ /* 0x000fe40003f05270 */
[----:B------:R-:W1:Y:S11]  /*0a10*/  LDC R0, c[0x0][0xc38] ;  /* 0x00030e00ff007b82 */ /* 0x000e760000000800 */
[----:B------:R-:W-:Y:S06]  /*0a20*/  @!P0 BAR.ARV 0x9, 0x100 ;  /* 0x0244000000008b1d */ /* 0x000fec0000002000 */
[----:B-1----:R-:W-:-:S13]  /*0a30*/  ISETP.LE.AND P0, PT, R0, UR4, PT ;  /* 0x0000000400007c0c */ /* 0x002fda000bf03270 */
[----:B------:R-:W-:Y:S05]  /*0a40*/  @P0 EXIT ;  /* 0x000000000000094d */ /* 0x000fea0003800000 */
[----:B------:R-:W0:Y:S01]  /*0a50*/  S2R R2, SR_TID.X ;  /* 0x0000000000027919 */ /* 0x000e220000002100 */
[----:B------:R-:W-:Y:S01]  /*0a60*/  ULOP3.LUT UR44, UR41, 0x1, URZ, 0xfc, !UPT ;  /* 0x00000001292c7892 */ /* 0x000fe2000f8efc3f */
        /* <DEDUP_REMOVED lines=14> */
[----:B------:R-:W-:Y:S02]  /*0b50*/  LEA.HI R6, R0, R213, RZ, 0x2 ;  /* 0x000000d500067211 */ /* 0x000fe400078f10ff */
[----:B------:R-:W-:Y:S02]  /*0b60*/  LEA.HI R9, R8, R205, RZ, 0x2 ;  /* 0x000000cd08097211 */ /* 0x000fe400078f10ff */
[----:B------:R-:W-:Y:S02]  /*0b70*/  SHF.R.S32.HI R5, RZ, 0x4, R2 ;  /* 0x00000004ff057819 */ /* 0x000fe40000011402 */
[----:B------:R-:W-:-:S02]  /*0b80*/  SHF.R.S32.HI R10, RZ, 0x2, R9 ;  /* 0x00000002ff0a7819 */ /* 0x000fc40000011409 */
[----:B------:R-:W-:Y:S02]  /*0b90*/  SHF.R.S32.HI R11, RZ, 0x1f, R9 ;  /* 0x0000001fff0b7819 */ /* 0x000fe40000011409 */
[----:B------:R-:W-:Y:S02]  /*0ba0*/  LOP3.LUT R4, R2, 0x3fffff0, RZ, 0xc0, !PT ;  /* 0x03fffff002047812 */ /* 0x000fe400078ec0ff */
[----:B------:R-:W-:Y:S02]  /*0bb0*/  LOP3.LUT R6, R6, 0xfffffffc, RZ, 0xc0, !PT ;  /* 0xfffffffc06067812 */ /* 0x000fe400078ec0ff */
[----:B------:R-:W-:Y:S01]  /*0bc0*/  LEA.HI R0, R0, R213, RZ, 0x3 ;  /* 0x000000d500007211 */ /* 0x000fe200078f18ff */
[----:B------:R-:W-:Y:S01]  /*0bd0*/  IMAD.IADD R4, R213, 0x1, -R4 ;  /* 0x00000001d5047824 */ /* 0x000fe200078e0a04 */
[----:B------:R-:W-:Y:S01]  /*0be0*/  LEA.HI R11, R11, R10, RZ, 0x3 ;  /* 0x0000000a0b0b7211 */ /* 0x000fe200078f18ff */
[----:B------:R-:W-:Y:S01]  /*0bf0*/  IMAD.IADD R6, R213, 0x1, -R6 ;  /* 0x00000001d5067824 */ /* 0x000fe200078e0a06 */
[----:B------:R-:W-:Y:S01]  /*0c00*/  LEA.HI R2, R2, R5, RZ, 0x1 ;  /* 0x0000000502027211 */ /* 0x000fe200078f08ff */
[----:B------:R-:W-:Y:S01]  /*0c10*/  IMAD R7, R4, 0x40, R7 ;  /* 0x0000004004077824 */ /* 0x000fe200078e0207 */
[----:B------:R-:W-:-:S02]  /*0c20*/  LOP3.LUT R202, R0, 0xfffffff8, RZ, 0xc0, !PT ;  /* 0xfffffff800ca7812 */ /* 0x000fc400078ec0ff */
[----:B------:R-:W-:Y:S02]  /*0c30*/  LOP3.LUT R11, R11, 0xfffffff8, RZ, 0xc0, !PT ;  /* 0xfffffff80b0b7812 */ /* 0x000fe400078ec0ff */
[----:B------:R-:W-:Y:S01]  /*0c40*/  LEA.HI R8, R8, R205, RZ, 0x5 ;  /* 0x000000cd08087211 */ /* 0x000fe200078f28ff */
[----:B------:R-:W-:Y:S01]  /*0c50*/  IMAD.IADD R202, R213, 0x1, -R202 ;  /* 0x00000001d5ca7824 */ /* 0x000fe200078e0aca */
[----:B------:R-:W-:Y:S01]  /*0c60*/  LEA.HI R3, R3, R206, RZ, 0x1 ;  /* 0x000000ce03037211 */ /* 0x000fe200078f08ff */
[----:B------:R-:W-:Y:S01]  /*0c70*/  IMAD.IADD R11, R10, 0x1, -R11 ;  /* 0x000000010a0b7824 */ /* 0x000fe200078e0a0b */
[----:B------:R-:W-:Y:S01]  /*0c80*/  LOP3.LUT R2, R2, 0x1ffffffe, RZ, 0xc0, !PT ;  /* 0x1ffffffe02027812 */ /* 0x000fe200078ec0ff */
[----:B------:R-:W-:Y:S01]  /*0c90*/  IMAD.SHL.U32 R19, R202, 0x8, RZ ;  /* 0x00000008ca137824 */ /* 0x000fe200078e00ff */
[----:B------:R-:W-:Y:S02]  /*0ca0*/  SHF.R.S32.HI R8, RZ, 0x5, R8 ;  /* 0x00000005ff087819 */ /* 0x000fe40000011408 */
[----:B------:R-:W-:Y:S01]  /*0cb0*/  LEA.HI R4, R6, R6, RZ, 0x1 ;  /* 0x0000000606047211 */ /* 0x000fe200078f08ff */
[----:B------:R-:W-:Y:S01]  /*0cc0*/  IMAD.IADD R2, R5, 0x1, -R2 ;  /* 0x0000000105027824 */ /* 0x000fe200078e0a02 */
        /* <DEDUP_REMOVED lines=15> */
[----:B------:R-:W-:-:S02]  /*0dc0*/  IMAD R208, R2, 0x8, R7 ;  /* 0x0000000802d07824 */ /* 0x000fc400078e0207 */
[----:B------:R-:W-:Y:S02]  /*0dd0*/  IMAD.IADD R18, R205, 0x1, -R18 ;  /* 0x00000001cd127824 */ /* 0x000fe400078e0a12 */
[----:B------:R-:W-:-:S07]  /*0de0*/  IMAD R22, R22, 0x8, R207 ;  /* 0x0000000816167824 */ /* 0x000fce00078e02cf */
.L_x_11088:
        /* <DEDUP_REMOVED lines=21> */
.L_x_10992:
[----:B------:R-:W-:Y:S01]  /*0f40*/  ULDC UR7, c[0x0][0xc54] ;  /* 0x0003150000077ab9 */ /* 0x000fe20000000800 */
[----:B------:R-:W-:Y:S01]  /*0f50*/  UMOV UR6, UR9 ;  /* 0x0000000900067c82 */ /* 0x000fe20008000000 */
[----:B------:R-:W-:-:S11]  /*0f60*/  UISETP.NE.AND UP0, UPT, UR7, 0x1, UPT ;  /* 0x000000010700788c */ /* 0x000fd6000bf05270 */
[----:B------:R-:W-:Y:S02]  /*0f70*/  @UP0 ULDC.64 UR10, c[0x0][0xc58] ;  /* 0x00031600000a0ab9 */ /* 0x000fe40000000a00 */
[----:B------:R-:W-:-:S04]  /*0f80*/  UIMAD.WIDE.U32 UR4, UR9, UR10, URZ ;  /* 0x0000000a090472a5 */ /* 0x000fc8000f8e003f */
[----:B------:R-:W-:-:S04]  /*0f90*/  @UP0 USHF.R.U32.HI UR6, URZ, UR11, UR5 ;  /* 0x0000000b3f060299 */ /* 0x000fc80008011605 */
[----:B------:R-:W-:-:S12]  /*0fa0*/  UIMAD UR4, UR6, UR7, URZ ;  /* 0x00000007060472a4 */ /* 0x000fd8000f8e023f */
.L_x_10993:
[----:B------:R-:W0:Y:S01]  /*0fb0*/  LDC R0, c[0x0][0x448] ;  /* 0x00011200ff007b82 */ /* 0x000e220000000800 */
[----:B------:R-:W-:Y:S01]  /*0fc0*/  ULOP3.LUT UR6, URZ, UR6, URZ, 0x33, !UPT ;  /* 0x000000063f067292 */ /* 0x000fe2000f8e333f */
[----:B------:R-:W-:Y:S01]  /*0fd0*/  ULDC UR40, c[0x0][0xc48] ;  /* 0x0003120000287ab9 */ /* 0x000fe20000000800 */
[----:B------:R-:W-:Y:S01]  /*0fe0*/  ULDC UR5, c[0x0][0xc3c] ;  /* 0x00030f0000057ab9 */ /* 0x000fe20000000800 */
[----:B------:R-:W-:Y:S02]  /*0ff0*/  UISETP.NE.AND UP0, UPT, UR40, 0x1, UPT ;  /* 0x000000012800788c */ /* 0x000fe4000bf05270 */
[----:B------:R-:W-:Y:S02]  /*1000*/  UIADD3 UR6, UR6, UR5, URZ ;  /* 0x0000000506067290 */ /* 0x000fe4000fffe03f */
[----:B------:R-:W1:Y:S01]  /*1010*/  LDC.64 R8, c[0x0][0x9e0] ;  /* 0x00027800ff087b82 */ /* 0x000e620000000a00 */
[----:B------:R-:W-:Y:S02]  /*1020*/  UIADD3 UR4, UR9, -UR4, URZ ;  /* 0x8000000409047290 */ /* 0x000fe4000fffe03f */
[----:B------:R-:W-:Y:S01]  /*1030*/  USHF.L.U32 UR43, UR6, 0x7, URZ ;  /* 0x00000007062b7899 */ /* 0x000fe2000800063f */
[----:B------:R-:W-:Y:S01]  /*1040*/  ULDC.64 UR10, c[0x0][0x418] ;  /* 0x00010600000a7ab9 */ /* 0x000fe20000000a00 */
[----:B------:R-:W-:Y:S01]  /*1050*/  ULDC UR7, c[0x0][0xc54] ;  /* 0x0003150000077ab9 */ /* 0x000fe20000000800 */
[----:B------:R-:W-:-:S02]  /*1060*/  ISETP.NE.U32.AND P0, PT, RZ, UR10, PT ;  /* 0x0000000aff007c0c */ /* 0x000fc4000bf05070 */
[----:B------:R-:W2:Y:S01]  /*1070*/  LDC R6, c[0x0][0x288] ;  /* 0x0000a200ff067b82 */ /* 0x000ea20000000800 */
[----:B------:R-:W-:Y:S02]  /*1080*/  UIADD3 UR6, UR43, 0x7f, URZ ;  /* 0x0000007f2b067890 */ /* 0x000fe4000fffe03f */
[----:B------:R-:W-:Y:S01]  /*1090*/  UIMAD UR8, UR8, UR7, UR4 ;  /* 0x00000007080872a4 */ /* 0x000fe2000f8e0204 */
[----:B------:R-:W-:Y:S02]  /*10a0*/  ISETP.NE.AND.EX P0, PT, RZ, UR11, PT, P0 ;  /* 0x0000000bff007c0c */ /* 0x000fe4000bf05300 */
[----:B------:R-:W-:Y:S01]  /*10b0*/  @UP0 ULDC UR4, c[0x0][0xc4c] ;  /* 0x0003130000040ab9 */ /* 0x000fe20000000800 */
[----:B------:R-:W-:Y:S01]  /*10c0*/  @UP0 ULDC UR7, c[0x0][0xc50] ;  /* 0x0003140000070ab9 */ /* 0x000fe20000000800 */
[----:B0-----:R-:W-:Y:S01]  /*10d0*/  ISETP.NE.AND P1, PT, R0, 0x1, PT ;  /* 0x000000010000780c */ /* 0x001fe20003f25270 */
[----:B------:R-:W0:Y:S01]  /*10e0*/  LDC R7, c[0x0][0x2f0] ;  /* 0x0000bc00ff077b82 */ /* 0x000e220000000800 */
[----:B------:R-:W-:Y:S01]  /*10f0*/  UIMAD.WIDE.U32 UR4, UR8, UR4, URZ ;  /* 0x00000004080472a5 */ /* 0x000fe2000f8e003f */
[----:B------:R-:W-:Y:S01]  /*1100*/  IMAD.U32 R2, RZ, RZ, UR6 ;  /* 0x00000006ff027e24 */ /* 0x000fe2000f8e00ff */
[----:B------:R-:W-:-:S02]  /*1110*/  UMOV UR42, UR8 ;  /* 0x00000008002a7c82 */ /* 0x000fc40008000000 */
[----:B------:R-:W-:Y:S01]  /*1120*/  @UP0 USHF.R.U32.HI UR42, URZ, UR7, UR5 ;  /* 0x000000073f2a0299 */ /* 0x000fe20008011605 */
[----:B-1----:R-:W-:Y:S02]  /*1130*/  ISETP.GE.AND P2, PT, R9, 0x1, PT ;  /* 0x000000010900780c */ /* 0x002fe40003f46270 */
[----:B------:R-:W1:Y:S01]  /*1140*/  LDC R0, c[0x0][0x424] ;  /* 0x00010900ff007b82 */ /* 0x000e620000000800 */
[----:B------:R-:W-:-:S04]  /*1150*/  UIADD3 UR4, -UR42, URZ, URZ ;  /* 0x0000003f2a047290 */ /* 0x000fc8000fffe13f */
[----:B------:R-:W-:Y:S01]  /*1160*/  UIMAD UR40, UR40, UR4, UR8 ;  /* 0x00000004282872a4 */ /* 0x000fe2000f8e0208 */
[----:B--2---:R-:W-:Y:S02]  /*1170*/  IADD3 R5, -R6, 0x1, RZ ;  /* 0x0000000106057810 */ /* 0x004fe40007ffe1ff */
[----:B------:R-:W2:Y:S08]  /*1180*/  @P1 LDC R3, c[0x0][0x44c] ;  /* 0x00011300ff031b82 */ /* 0x000eb00000000800 */
[----:B------:R-:W3:Y:S01]  /*1190*/  @P1 LDC R4, c[0x0][0x450] ;  /* 0x00011400ff041b82 */ /* 0x000ee20000000800 */
[----:B-1----:R-:W-:-:S05]  /*11a0*/  SEL R0, R0, 0x1, P0 ;  /* 0x0000000100007807 */ /* 0x002fca0000000000 */
[CC--:B0-----:R-:W-:Y:S02]  /*11b0*/  IMAD R5, R0.reuse, R7.reuse, R5 ;  /* 0x0000000700057224 */ /* 0x0c1fe400078e0205 */
[----:B------:R-:W-:Y:S02]  /*11c0*/  IMAD R16, R0, R7, RZ ;  /* 0x0000000700107224 */ /* 0x000fe400078e02ff */
[----:B--2---:R-:W-:-:S05]  /*11d0*/  @P1 IMAD.HI.U32 R3, R3, UR6, RZ ;  /* 0x0000000603031c27 */ /* 0x004fca000f8e00ff */
[----:B---3--:R-:W-:-:S05]  /*11e0*/  @P1 SHF.R.U32.HI R2, RZ, R4, R3 ;  /* 0x00000004ff021219 */ /* 0x008fca0000011603 */
        /* <DEDUP_REMOVED lines=13> */
.L_x_10995:
[----:B------:R-:W-:-:S13]  /*12c0*/  ISETP.NE.AND P0, PT, R9, 0x1, PT ;  /* 0x000000010900780c */ /* 0x000fda0003f05270 */
[----:B------:R-:W0:Y:S02]  /*12d0*/  @P0 LDC.64 R4, c[0x0][0x9e8] ;  /* 0x00027a00ff040b82 */ /* 0x000e240000000a00 */
[----:B0-----:R-:W-:-:S05]  /*12e0*/  @P0 IMAD.HI.U32 R4, R3, R4, RZ ;  /* 0x0000000403040227 */ /* 0x001fca00078e00ff */
[----:B------:R-:W-:-:S07]  /*12f0*/  @P0 SHF.R.U32.HI R3, RZ, R5, R4 ;  /* 0x00000005ff030219 */ /* 0x000fce0000011604 */
.L_x_10996:
[----:B------:R-:W-:-:S05]  /*1300*/  IMAD R3, R3, R9, R9 ;  /* 0x0000000903037224 */ /* 0x000fca00078e0209 */
[----:B------:R-:W-:-:S07]  /*1310*/  VIMNMX R2, R2, R3, PT ;  /* 0x0000000302027248 */ /* 0x000fce0003fe0100 */
.L_x_10994:
[----:B------:R-:W0:Y:S01]  /*1320*/  @P1 LDC R4, c[0x0][0x44c] ;  /* 0x00011300ff041b82 */ /* 0x000e220000000800 */
[----:B------:R-:W-:Y:S01]  /*1330*/  IMAD.U32 R3, RZ, RZ, UR43 ;  /* 0x0000002bff037e24 */ /* 0x000fe2000f8e00ff */
[----:B------:R-:W-:Y:S01]  /*1340*/  ULDC UR4, c[0x0][0x9dc] ;  /* 0x0002770000047ab9 */ /* 0x000fe20000000800 */
[-C--:B------:R-:W-:Y:S02]  /*1350*/  IMAD R6, R0, R7.reuse, -R6 ;  /* 0x0000000700067224 */ /* 0x080fe400078e0a06 */
[----:B------:R-:W-:Y:S02]  /*1360*/  VIADD R2, R2, 0x5f ;  /* 0x0000005f02027836 */ /* 0x000fe40000000000 */
[----:B------:R-:W-:Y:S01]  /*1370*/  IMAD R0, R0, R7, 0x5f ;  /* 0x0000005f00007424 */ /* 0x000fe200078e0207 */
[----:B------:R-:W1:Y:S01]  /*1380*/  @P1 LDC R5, c[0x0][0x450] ;  /* 0x00011400ff051b82 */ /* 0x000e620000000800 */
[----:B------:R-:W-:-:S04]  /*1390*/  IMAD.HI R2, R2, 0x2aaaaaab, RZ ;  /* 0x2aaaaaab02027827 */ /* 0x000fc800078e02ff */
[----:B------:R-:W-:-:S04]  /*13a0*/  IMAD.HI R0, R0, 0x2aaaaaab, RZ ;  /* 0x2aaaaaab00007827 */ /* 0x000fc800078e02ff */
[----:B0-----:R-:W-:-:S05]  /*13b0*/  @P1 IMAD.HI.U32 R4, R4, UR43, RZ ;  /* 0x0000002b04041c27 */ /* 0x001fca000f8e00ff */
[----:B-1----:R-:W-:Y:S02]  /*13c0*/  @P1 SHF.R.U32.HI R3, RZ, R5, R4 ;  /* 0x00000005ff031219 */ /* 0x002fe40000011604 */
[----:B------:R-:W-:-:S03]  /*13d0*/  SHF.R.U32.HI R5, RZ, 0x1f, R2 ;  /* 0x0000001fff057819 */ /* 0x000fc60000011602 */
[----:B------:R-:W-:Y:S01]  /*13e0*/  IMAD.IADD R6, R6, 0x1, R3 ;  /* 0x0000000106067824 */ /* 0x000fe200078e0203 */
[----:B------:R-:W-:Y:S02]  /*13f0*/  SHF.R.U32.HI R3, RZ, 0x1f, R0 ;  /* 0x0000001fff037819 */ /* 0x000fe40000011600 */
[----:B------:R-:W-:Y:S01]  /*1400*/  LEA.HI.SX32 R152, R2, R5, 0x1c ;  /* 0x0000000502987211 */ /* 0x000fe200078fe2ff */
[----:B------:R-:W-:Y:S01]  /*1410*/  VIADD R4, R6, -UR4 ;  /* 0x8000000406047c36 */ /* 0x000fe20008000000 */
[----:B------:R-:W-:-:S04]  /*1420*/  LEA.HI.SX32 R3, R0, R3, 0x1c ;  /* 0x0000000300037211 */ /* 0x000fc800078fe2ff */
[----:B------:R-:W-:Y:S02]  /*1430*/  R2UR UR4, R4 ;  /* 0x00000000040472ca */ /* 0x000fe400000e0000 */
[----:B------:R-:W-:Y:S01]  /*1440*/  VIMNMX R152, R3, R152, PT ;  /* 0x0000009803987248 */ /* 0x000fe20003fe0100 */
[----:B------:R-:W-:-:S12]  /*1450*/  @!P2 BRA `(.L_x_10997) ;  /* 0x000000000044a947 */ /* 0x000fd80003800000 */
        /* <DEDUP_REMOVED lines=9> */
.L_x_10998:
[----:B------:R-:W-:-:S13]  /*14f0*/  ISETP.NE.AND P0, PT, R9, 0x1, PT ;  /* 0x000000010900780c */ /* 0x000fda0003f05270 */
[----:B------:R-:W0:Y:S02]  /*1500*/  @P0 LDC.64 R2, c[0x0][0x9e8] ;  /* 0x00027a00ff020b82 */ /* 0x000e240000000a00 */
[----:B0-----:R-:W-:-:S05]  /*1510*/  @P0 IMAD.HI.U32 R0, R6, R2, RZ ;  /* 0x0000000206000227 */ /* 0x001fca00078e00ff */
[----:B------:R-:W-:-:S07]  /*1520*/  @P0 SHF.R.U32.HI R6, RZ, R3, R0 ;  /* 0x00000003ff060219 */ /* 0x000fce0000011600 */
.L_x_10999:
[----:B------:R-:W-:-:S05]  /*1530*/  IMAD R6, R6, R9, RZ ;  /* 0x0000000906067224 */ /* 0x000fca00078e02ff */
[----:B------:R-:W-:-:S13]  /*1540*/  R2UR UR5, R6 ;  /* 0x00000000060572ca */ /* 0x000fda00000e0000 */
[----:B------:R-:W-:-:S04]  /*1550*/  UISETP.LT.AND UP0, UPT, UR4, UR5, UPT ;  /* 0x000000050400728c */ /* 0x000fc8000bf01270 */
[----:B------:R-:W-:-:S12]  /*1560*/  USEL UR4, UR4, UR5, !UP0 ;  /* 0x0000000504047287 */ /* 0x000fd8000c000000 */
.L_x_10997:
[----:B------:R-:W-:Y:S01]  /*1570*/  UIMAD.WIDE UR4, UR4, 0x2aaaaaab, URZ ;  /* 0x2aaaaaab040478a5 */ /* 0x000fe2000f8e023f */
[----:B------:R-:W-:Y:S02]  /*1580*/  PLOP3.LUT P0, PT, PT, PT, PT, 0x80, 0x0 ;  /* 0x000000000000781c */ /* 0x000fe40003f0f070 */
[----:B------:R-:W-:Y:S01]  /*1590*/  CS2R R2, SRZ ;  /* 0x0000000000027805 */ /* 0x000fe2000001ff00 */
[----:B------:R-:W-:Y:S01]  /*15a0*/  IMAD.MOV.U32 R0, RZ, RZ, RZ ;  /* 0x000000ffff007224 */ /* 0x000fe200078e00ff */
[----:B------:R-:W-:Y:S01]  /*15b0*/  USHF.R.U32.HI UR4, URZ, 0x1f, UR5 ;  /* 0x0000001f3f047899 */ /* 0x000fe20008011605 */
[----:B------:R-:W-:Y:S02]  /*15c0*/  CS2R R176, SRZ ;  /* 0x0000000000b07805 */ /* 0x000fe4000001ff00 */
[----:B------:R-:W-:Y:S02]  /*15d0*/  CS2R R148, SRZ ;  /* 0x0000000000947805 */ /* 0x000fe4000001ff00 */
[----:B------:R-:W-:Y:S01]  /*15e0*/  CS2R R174, SRZ ;  /* 0x0000000000ae7805 */ /* 0x000fe2000001ff00 */
[----:B------:R-:W-:Y:S01]  /*15f0*/  ULEA.HI.SX32 UR4, UR5, UR4, 0x1c ;  /* 0x0000000405047291 */ /* 0x000fe2000f8fe23f */
        /* <DEDUP_REMOVED lines=96> */
.L_x_11001:
        /* <DEDUP_REMOVED lines=13> */
.L_x_11198:
[----:B0-----:R-:W-:Y:S01]  /*1cd0*/  IMAD.U32 R0, RZ, RZ, UR44 ;  /* 0x0000002cff007e24 */ /* 0x001fe2000f8e00ff */
[----:B------:R-:W-:Y:S05]  /*1ce0*/  WARPSYNC.ALL ;  /* 0x0000000000007948 */ /* 0x000fea0003800000 */
[----:B------:R0:W-:Y:S01]  /*1cf0*/  BAR.SYNC.DEFER_BLOCKING R8, 0x100 ;  /* 0x000400080000751d */ /* 0x0001e20000010000 */
[----:B------:R-:W-:-:S13]  /*1d00*/  ISETP.NE.AND P0, PT, R0, 0x3, PT ;  /* 0x000000030000780c */ /* 0x000fda0003f05270 */
[----:B0-----:R-:W-:Y:S05]  /*1d10*/  @!P0 BRA `(.L_x_11003) ;  /* 0x0000000000048947 */ /* 0x001fea0003800000 */
[----:B------:R-:W-:Y:S01]  /*1d20*/  BPT.TRAP 0x1 ;  /* 0x000000040000795c */ /* 0x000fe20000300000 */
.L_x_11003:
[----:B------:R-:W-:Y:S01]  /*1d30*/  R2UR UR23, R3 ;  /* 0x00000000031772ca */ /* 0x000fe200000e0000 */
[----:B------:R-:W-:-:S05]  /*1d40*/  IMAD.U32 R10, RZ, RZ, UR37 ;  /* 0x00000025ff0a7e24 */ /* 0x000fca000f8e00ff */
[----:B------:R-:W-:-:S07]  /*1d50*/  SHF.L.U32 R10, R10, 0x1f, RZ ;  /* 0x0000001f0a0a7819 */ /* 0x000fce00000006ff */
[----:B------:R-:W-:-:S09]  /*1d60*/  ULEA UR23, UR36, UR23, 0x3 ;  /* 0x0000001724177291 */ /* 0x000fd2000f8e183f */
[----:B------:R0:W1:Y:S01]  /*1d70*/  SYNCS.PHASECHK.TRANS64.TRYWAIT P1, [UR23+0x22830], R10 ;  /* 0x0228300aff0075a7 */ /* 0x0000620008020157 */
[----:B------:R-:W-:Y:S05]  /*1d80*/  @!P0 BRA `(.L_x_11004) ;  /* 0x0000000000048947 */ /* 0x000fea0003800000 */
[----:B------:R-:W-:Y:S01]  /*1d90*/  BPT.TRAP 0x1 ;  /* 0x000000040000795c */ /* 0x000fe20000300000 */
.L_x_11004:
[----:B-1----:R-:W-:Y:S05]  /*1da0*/  @P1 BRA `(.L_x_11005) ;  /* 0x0000000000081947 */ /* 0x002fea0003800000 */
[----:B------:R-:W1:Y:S02]  /*1db0*/  SYNCS.PHASECHK.TRANS64.TRYWAIT P1, [UR23+0x22830], R10 ;  /* 0x0228300aff0075a7 */ /* 0x000e640008020157 */
[----:B-1----:R-:W-:Y:S05]  /*1dc0*/  @!P1 BRA `(.L_x_11006) ;  /* 0x0000014000109947 */ /* 0x002fea0003800000 */
.L_x_11005:
[----:B------:R-:W-:Y:S01]  /*1dd0*/  R2UR UR4, R3 ;  /* 0x00000000030472ca */ /* 0x000fe200000e0000 */
[----:B------:R-:W-:Y:S01]  /*1de0*/  ULOP3.LUT UR16, UR45, 0x10000, URZ, 0xfc, !UPT ;  /* 0x000100002d107892 */ /* 0x000fe2000f8efc3f */
[----:B------:R-:W-:Y:S01]  /*1df0*/  WARPGROUP.ARRIVE ;  /* 0x00000000000079c5 */ /* 0x000fe20000000000 */
[----:B------:R-:W-:Y:S01]  /*1e00*/  UMOV UR17, 0x40000040 ;  /* 0x4000004000117882 */ /* 0x000fe20000000000 */
[----:B------:R-:W-:Y:S01]  /*1e10*/  UMOV UR19, 0x40000040 ;  /* 0x4000004000137882 */ /* 0x000fe20000000000 */
[----:B------:R-:W-:Y:S01]  /*1e20*/  UMOV UR5, 0x40000040 ;  /* 0x4000004000057882 */ /* 0x000fe20000000000 */
[----:B------:R-:W-:Y:S01]  /*1e30*/  UMOV UR7, 0x40000040 ;  /* 0x4000004000077882 */ /* 0x000fe20000000000 */
[----:B------:R-:W-:Y:S01]  /*1e40*/  UIADD3 UR8, UR16, 0x4, URZ ;  /* 0x0000000410087890 */ /* 0x000fe2000fffe03f */
[----:B------:R-:W2:Y:S01]  /*1e50*/  LDC R6, c[0x0][0x448] ;  /* 0x00011200ff067b82 */ /* 0x000ea20000000800 */
[----:B------:R-:W-:Y:S01]  /*1e60*/  UMOV UR9, 0x40000040 ;  /* 0x4000004000097882 */ /* 0x000fe20000000000 */
[----:B------:R-:W-:Y:S01]  /*1e70*/  UMOV UR11, 0x40000040 ;  /* 0x40000040000b7882 */ /* 0x000fe20000000000 */
[----:B------:R-:W-:Y:S01]  /*1e80*/  UIADD3 UR12, UR16, 0x6, URZ ;  /* 0x00000006100c7890 */ /* 0x000fe2000fffe03f */
[----:B------:R-:W3:Y:S01]  /*1e90*/  S2R R13, SR_TID.X ;  /* 0x00000000000d7919 */ /* 0x000ee20000002100 */
[----:B------:R-:W-:Y:S01]  /*1ea0*/  UIADD3 UR4, UR4, 0x1c400, URZ ;  /* 0x0001c40004047890 */ /* 0x000fe2000fffe03f */
[----:B------:R-:W-:Y:S01]  /*1eb0*/  VIADD R2, R22, UR43 ;  /* 0x0000002b16027c36 */ /* 0x000fe20008000000 */
[----:B------:R-:W-:Y:S01]  /*1ec0*/  UMOV UR13, 0x40000040 ;  /* 0x40000040000d7882 */ /* 0x000fe20000000000 */
[----:B------:R-:W-:Y:S01]  /*1ed0*/  UMOV UR15, 0x40000040 ;  /* 0x40000040000f7882 */ /* 0x000fe20000000000 */
[----:B------:R-:W-:Y:S01]  /*1ee0*/  USHF.R.U32.HI UR4, URZ, 0x4, UR4 ;  /* 0x000000043f047899 */ /* 0x000fe20008011604 */
[----:B------:R-:W4:Y:S01]  /*1ef0*/  LDC R9, c[0x0][0x288] ;  /* 0x0000a200ff097b82 */ /* 0x000f220000000800 */
[----:B------:R-:W-:Y:S01]  /*1f00*/  IMAD.MOV.U32 R20, RZ, RZ, R2 ;  /* 0x000000ffff147224 */ /* 0x000fe200078e0002 */
[----:B------:R-:W-:Y:S01]  /*1f10*/  LOP3.LUT R17, R17, 0xffefffff, RZ, 0xc0, !PT ;  /* 0xffefffff11117812 */ /* 0x000fe200078ec0ff */
[----:B------:R-:W-:Y:S01]  /*1f20*/  ULOP3.LUT UR4, UR4, 0x3fff, URZ, 0xc0, !UPT ;  /* 0x00003fff04047892 */ /* 0x000fe2000f8ec03f */
[----:B------:R-:W-:Y:S01]  /*1f30*/  IMAD.MOV.U32 R21, RZ, RZ, -0x60 ;  /* 0xffffffa0ff157424 */ /* 0x000fe200078e00ff */
[----:B------:R-:W-:-:S02]  /*1f40*/  ULDC UR22, c[0x0][0x9dc] ;  /* 0x0002770000167ab9 */ /* 0x000fc40000000800 */
[----:B------:R-:W-:Y:S02]  /*1f50*/  ULOP3.LUT UR20, UR4, 0x10000, URZ, 0xfc, !UPT ;  /* 0x0001000004147892 */ /* 0x000fe4000f8efc3f */
[----:B------:R-:W-:Y:S02]  /*1f60*/  UIADD3 UR4, UR16, 0x2, URZ ;  /* 0x0000000210047890 */ /* 0x000fe4000fffe03f */
[----:B------:R-:W-:Y:S02]  /*1f70*/  UIMAD UR18, UR36, 0x300, UR20 ;  /* 0x00000300241278a4 */ /* 0x000fe4000f8e0214 */
[----:B------:R-:W-:Y:S01]  /*1f80*/  ULOP3.LUT UR22, URZ, UR22, URZ, 0x33, !UPT ;  /* 0x000000163f167292 */ /* 0x000fe2000f8e333f */
[----:B--2---:R-:W-:Y:S01]  /*1f90*/  ISETP.NE.AND P2, PT, R6, 0x1, PT ;  /* 0x000000010600780c */ /* 0x004fe20003f45270 */
[----:B------:R-:W-:Y:S02]  /*1fa0*/  UIADD3 UR6, UR18, 0x2, URZ ;  /* 0x0000000212067890 */ /* 0x000fe4000fffe03f */
[----:B------:R-:W-:-:S02]  /*1fb0*/  UIADD3 UR10, UR18, 0x4, URZ ;  /* 0x00000004120a7890 */ /* 0x000fc4000fffe03f */
[----:B------:R-:W-:Y:S02]  /*1fc0*/  UIADD3 UR14, UR18, 0x6, URZ ;  /* 0x00000006120e7890 */ /* 0x000fe4000fffe03f */
[----:B------:R-:W-:Y:S01]  /*1fd0*/  HGMMA.64x96x16.F32.BF16 R24, gdesc[UR16], RZ, !UPT, gsb0 ;  /* 0x01600000101879f0 */ /* 0x000fe2000c0018ff */
[----:B---3--:R-:W-:-:S05]  /*1fe0*/  LOP3.LUT P1, RZ, R13, 0x7f, RZ, 0xc0, !PT ;  /* 0x0000007f0dff7812 */ /* 0x008fca000782c0ff */
[----:B------:R-:W2:Y:S01]  /*1ff0*/  @P2 LDC R7, c[0x0][0x44c] ;  /* 0x00011300ff072b82 */ /* 0x000ea20000000800 */
[----:B------:R-:W-:Y:S02]  /*2000*/  SHF.R.U32.HI R14, RZ, 0x7, R13 ;  /* 0x00000007ff0e7819 */ /* 0x000fe4000001160d */
[----:B------:R-:W-:-:S04]  /*2010*/  @P2 LOP3.LUT R17, R17, 0x100000, RZ, 0xfc, !PT ;  /* 0x0010000011112812 */ /* 0x000fc800078efcff */
[----:B------:R-:W-:Y:S01]  /*2020*/  LOP3.LUT R17, R17, 0xfff7ffff, RZ, 0xc0, !PT ;  /* 0xfff7ffff11117812 */ /* 0x000fe200078ec0ff */
[----:B------:R-:W3:Y:S03]  /*2030*/  @P2 LDC R12, c[0x0][0x450] ;  /* 0x00011400ff0c2b82 */ /* 0x000ee60000000800 */
[----:B------:R-:W-:Y:S01]  /*2040*/  @P1 LOP3.LUT R17, R17, 0x80000, RZ, 0xfc, !PT ;  /* 0x0008000011111812 */ /* 0x000fe200078efcff */
[----:B--2---:R-:W-:-:S04]  /*2050*/  @P2 IMAD.HI.U32 R7, R2, R7, RZ ;  /* 0x0000000702072227 */ /* 0x004fc800078e00ff */
[----:B------:R-:W-:Y:S01]  /*2060*/  IMAD.U32 R2, RZ, RZ, UR23 ;  /* 0x00000017ff027e24 */ /* 0x000fe2000f8e00ff */
[----:B---3--:R-:W-:-:S03]  /*2070*/  @P2 SHF.R.U32.HI R20, RZ, R12, R7 ;  /* 0x0000000cff142219 */ /* 0x008fc60000011607 */
[----:B------:R-:W-:Y:S01]  /*2080*/  @!P1 VIADD R2, R2, 0x22840 ;  /* 0x0002284002029836 */ /* 0x000fe20000000000 */
[----:B------:R-:W-:Y:S01]  /*2090*/  IADD3 R7, -R14, 0xb, RZ ;  /* 0x0000000b0e077810 */ /* 0x000fe20007ffe1ff */
[----:B------:R-:W-:-:S03]  /*20a0*/  IMAD R14, R152, -0x60, R16 ;  /* 0xffffffa0980e7824 */ /* 0x000fc600078e0210 */
[----:B------:R-:W-:Y:S01]  /*20b0*/  @!P1 PRMT R2, RZ, 0x654, R2 ;  /* 0x00000654ff029816 */ /* 0x000fe20000000002 */
[----:B------:R-:W-:Y:S01]  /*20c0*/  VIADD R15, R14, 0x61 ;  /* 0x000000610e0f7836 */ /* 0x000fe20000000000 */
[----:B------:R-:W-:Y:S02]  /*20d0*/  WARPGROUP.DEPBAR.LE gsb0, 0x0 ;  /* 0x00008000000079c5 */ /* 0x000fe40000010000 */
        /* <DEDUP_REMOVED lines=8> */
[----:B------:R-:W-:Y:S01]  /*2160*/  HGMMA.64x96x16.F32.BF16 R24, gdesc[UR12], R24, gsb0 ;  /* 0x016000000c1879f0 */ /* 0x000fe20008001818 */
[----:B------:R-:W-:Y:S02]  /*2170*/  ULDC.64 UR14, c[0x0][0x9e0] ;  /* 0x00027800000e7ab9 */ /* 0x000fe40000000a00 */
[----:B------:R-:W-:Y:S01]  /*2180*/  UISETP.GE.AND UP0, UPT, UR15, 0x1, UPT ;  /* 0x000000010f00788c */ /* 0x000fe2000bf06270 */
[----:B------:R-:W-:Y:S02]  /*2190*/  WARPGROUP.DEPBAR.LE gsb0, 0x0 ;  /* 0x00008000000079c5 */ /* 0x000fe40000010000 */
[----:B------:R-:W-:Y:S01]  /*21a0*/  FMUL.FTZ R12, R70, UR6 ;  /* 0x00000006460c7c20 */ /* 0x000fe20008410000 */
[----:B------:R-:W-:Y:S01]  /*21b0*/  FMUL.FTZ R24, R24, UR6 ;  /* 0x0000000618187c20 */ /* 0x000fe20008410000 */
[----:B------:R-:W2:Y:S01]  /*21c0*/  SHFL.IDX PT, R70, R20, RZ, 0x1c1f ;  /* 0x001c1fff14467589 */ /* 0x000ea200000e0000 */
        /* <DEDUP_REMOVED lines=38> */
[----:B-1----:R-:W-:Y:S01]  /*2430*/  FMUL.FTZ R5, R67, UR6 ;  /* 0x0000000643057c20 */ /* 0x002fe20008410000 */
[----:B------:R-:W-:Y:S01]  /*2440*/  FMUL.FTZ R68, R68, UR6 ;  /* 0x0000000644447c20 */ /* 0x000fe20008410000 */
[----:B------:R-:W-:Y:S01]  /*2450*/  FMUL.FTZ R69, R69, UR6 ;  /* 0x0000000645457c20 */ /* 0x000fe20008410000 */
[----:B------:R-:W-:Y:S01]  /*2460*/  FMUL.FTZ R13, R71, UR6 ;  /* 0x00000006470d7c20 */ /* 0x000fe20008410000 */
[----:B------:R1:W-:Y:S06]  /*2470*/  BAR.ARV R7, 0x100 ;  /* 0x000400070000751d */ /* 0x0003ec0000002000 */
[----:B------:R3:W-:Y:S01]  /*2480*/  @!P1 SYNCS.ARRIVE.TRANS64.RED.A1T0 RZ, [R2+URZ], RZ ;  /* 0x000000ff02ff99a7 */ /* 0x0007e2000810043f */
[----:B------:R-:W-:Y:S01]  /*2490*/  PLOP3.LUT P1, PT, PT, PT, UP0, 0x40, 0x0 ;  /* 0x000000000000781c */ /* 0x000fe20003f2e808 */
[----:B------:R-:W0:Y:S01]  /*24a0*/  MUFU.TANH R24, R24 ;  /* 0x0000001800187308 */ /* 0x000e220000002400 */
[----:B------:R-:W-:Y:S01]  /*24b0*/  FMUL.FTZ R34, R34, UR6 ;  /* 0x0000000622227c20 */ /* 0x000fe20008410000 */
[----:B------:R-:W-:Y:S01]  /*24c0*/  FMUL.FTZ R35, R35, UR6 ;  /* 0x0000000623237c20 */ /* 0x000fe20008410000 */
[----:B------:R-:W-:Y:S01]  /*24d0*/  FMUL.FTZ R50, R50, UR6 ;  /* 0x0000000632327c20 */ /* 0x000fe20008410000 */
[----:B------:R-:W-:Y:S01]  /*24e0*/  FMUL.FTZ R51, R51, UR6 ;  /* 0x0000000633337c20 */ /* 0x000fe20008410000 */
[----:B------:R-:W-:-:S02]  /*24f0*/  IMAD R67, R152, R21, 0x60 ;  /* 0x0000006098437424 */ /* 0x000fc400078e0215 */
[----:B---3--:R-:W-:Y:S01]  /*2500*/  IMAD R2, R18, -0x2, R15 ;  /* 0xfffffffe12027824 */ /* 0x008fe200078e020f */
[----:B------:R-:W3:Y:S01]  /*2510*/  MUFU.TANH R25, R25 ;  /* 0x0000001900197308 */ /* 0x000ee20000002400 */
[----:B------:R-:W-:Y:S02]  /*2520*/  VIADD R15, R14, 0x60 ;  /* 0x000000600e0f7836 */ /* 0x000fe40000000000 */
[----:B----4-:R-:W-:Y:S02]  /*2530*/  IMAD.IADD R2, R2, 0x1, -R9 ;  /* 0x0000000102027824 */ /* 0x010fe400078e0a09 */
[C---:B------:R-:W-:Y:S02]  /*2540*/  IMAD R21, R18.reuse, -0x2, R15 ;  /* 0xfffffffe12157824 */ /* 0x040fe400078e020f */
[----:B------:R-:W-:Y:S01]  /*2550*/  IMAD R66, R18, -0x2, R67 ;  /* 0xfffffffe12427824 */ /* 0x000fe200078e0243 */
        /* <DEDUP_REMOVED lines=47> */
[----:B--2---:R-:W-:-:S03]  /*2850*/  VIADD R51, R2, UR22 ;  /* 0x0000001602337c36 */ /* 0x004fc60008000000 */
[----:B------:R-:W-:Y:S01]  /*2860*/  VIADDMNMX R2, R70, R50, R21, PT ;  /* 0x0000003246027246 */ /* 0x000fe20003800115 */
[----:B------:R-:W-:Y:S01]  /*2870*/  IMAD.IADD R14, R51, 0x1, R70 ;  /* 0x00000001330e7824 */ /* 0x000fe200078e0246 */
[----:B-1-34-:R-:W-:Y:S06]  /*2880*/  @P1 BRA `(.L_x_11007) ;  /* 0x0000000000541947 */ /* 0x01afec0003800000 */
[----:B------:R-:W-:Y:S01]  /*2890*/  IADD3 R15, R16, -R9, R70 ;  /* 0x80000009100f7210 */ /* 0x000fe20007ffe046 */
[----:B------:R-:W-:Y:S03]  /*28a0*/  BSSY B0, `(.L_x_11008) ;  /* 0x0000010000007945 */ /* 0x000fe60003800000 */
        /* <DEDUP_REMOVED lines=10> */
.L_x_11009:
[----:B------:R-:W-:-:S06]  /*2950*/  UISETP.NE.AND UP1, UPT, UR15, 0x1, UPT ;  /* 0x000000010f00788c */ /* 0x000fcc000bf25270 */
[----:B------:R-:W-:-:S05]  /*2960*/  PLOP3.LUT P1, PT, PT, PT, UP1, 0x80, 0x0 ;  /* 0x000000000000781c */ /* 0x000fca0003f2f018 */
[----:B------:R-:W-:-:S08]  /*2970*/  @UP1 ULDC.64 UR6, c[0x0][0x9e8] ;  /* 0x00027a0000061ab9 */ /* 0x000fd00000000a00 */
[----:B------:R-:W-:-:S05]  /*2980*/  @P1 IMAD.HI.U32 R70, R15, UR6, RZ ;  /* 0x000000060f461c27 */ /* 0x000fca000f8e00ff */
[----:B------:R-:W-:-:S07]  /*2990*/  @P1 SHF.R.U32.HI R15, RZ, UR7, R70 ;  /* 0x00000007ff0f1c19 */ /* 0x000fce0008011646 */
.L_x_11010:
[----:B------:R-:W-:Y:S05]  /*29a0*/  BSYNC B0 ;  /* 0x0000000000007941 */ /* 0x000fea0003800000 */
.L_x_11008:
[----:B------:R-:W-:-:S05]  /*29b0*/  IMAD R15, R15, UR15, R66 ;  /* 0x0000000f0f0f7c24 */ /* 0x000fca000f8e0242 */
[----:B------:R-:W-:Y:S02]  /*29c0*/  VIMNMX R14, R14, R15, !PT ;  /* 0x0000000f0e0e7248 */ /* 0x000fe40007fe0100 */
[----:B------:R-:W-:-:S07]  /*29d0*/  VIADDMNMX R2, R15, UR15, R2, PT ;  /* 0x0000000f0f027c46 */ /* 0x000fce000b800102 */
.L_x_11007:
[C---:B------:R-:W-:Y:S02]  /*29e0*/  ISETP.GE.AND P6, PT, R67.reuse, 0x9, PT ;  /* 0x000000094300780c */ /* 0x040fe40003fc6270 */
[C---:B------:R-:W-:Y:S02]  /*29f0*/  ISETP.GE.AND P1, PT, R67.reuse, 0x2, PT ;  /* 0x000000024300780c */ /* 0x040fe40003f26270 */
[C---:B------:R-:W-:Y:S02]  /*2a00*/  ISETP.GT.AND P2, PT, R14.reuse, 0x8, !P6 ;  /* 0x000000080e00780c */ /* 0x040fe40007744270 */
[----:B------:R-:W-:Y:S02]  /*2a10*/  ISETP.GT.AND P3, PT, R14, 0x1, !P1 ;  /* 0x000000010e00780c */ /* 0x000fe40004f64270 */
[----:B------:R-:W-:Y:S02]  /*2a20*/  ISETP.LT.OR P2, PT, R2, 0x9, P2 ;  /* 0x000000090200780c */ /* 0x000fe40001741670 */
[----:B------:R-:W-:-:S02]  /*2a30*/  ISETP.GE.AND P4, PT, R67, 0xa, PT ;  /* 0x0000000a4300780c */ /* 0x000fc40003f86270 */
[----:B0-----:R-:W-:Y:S02]  /*2a40*/  FSEL R72, R28, -INF , !P2 ;  /* 0xff8000001c487808 */ /* 0x001fe40005000000 */
[----:B------:R-:W-:Y:S02]  /*2a50*/  ISETP.LT.OR P3, PT, R2, 0x2, P3 ;  /* 0x000000020200780c */ /* 0x000fe40001f61670 */
        /* <DEDUP_REMOVED lines=90> */
[C---:B------:R-:W-:Y:S02]  /*3000*/  ISETP.GE.AND P2, PT, R67.reuse, 0x52, PT ;  /* 0x000000524300780c */ /* 0x040fe40003f46270 */
[----:B------:R-:W-:Y:S02]  /*3010*/  ISETP.GE.AND P5, PT, R67, 0x1, PT ;  /* 0x000000014300780c */ /* 0x000fe40003fa6270 */
[----:B------:R-:W-:-:S04]  /*3020*/  ISETP.GT.AND P3, PT, R14, 0x51, !P2 ;  /* 0x000000510e00780c */ /* 0x000fc80005764270 */
[----:B------:R-:W-:-:S04]  /*3030*/  ISETP.LT.OR P3, PT, R2, 0x52, P3 ;  /* 0x000000520200780c */ /* 0x000fc80001f61670 */
[----:B------:R-:W-:Y:S02]  /*3040*/  FSEL R106, R65, -INF , !P3 ;  /* 0xff800000416a7808 */ /* 0x000fe40005800000 */
[----:B------:R-:W-:-:S04]  /*3050*/  ISETP.GE.AND P3, PT, R67, 0x59, PT ;  /* 0x000000594300780c */ /* 0x000fc80003f66270 */
[----:B------:R-:W-:-:S04]  /*3060*/  ISETP.GT.AND P4, PT, R14, 0x58, !P3 ;  /* 0x000000580e00780c */ /* 0x000fc80005f84270 */
[----:B------:R-:W-:-:S04]  /*3070*/  ISETP.LT.OR P4, PT, R2, 0x59, P4 ;  /* 0x000000590200780c */ /* 0x000fc80002781670 */
[----:B------:R-:W-:Y:S02]  /*3080*/  FSEL R68, R68, -INF , !P4 ;  /* 0xff80000044447808 */ /* 0x000fe40006000000 */
[----:B------:R-:W-:-:S04]  /*3090*/  ISETP.GT.AND P4, PT, R14, RZ, !P5 ;  /* 0x000000ff0e00720c */ /* 0x000fc80006f84270 */
[----:B------:R-:W-:-:S04]  /*30a0*/  ISETP.LT.OR P4, PT, R2, 0x1, P4 ;  /* 0x000000010200780c */ /* 0x000fc80002781670 */
[----:B------:R-:W-:Y:S02]  /*30b0*/  FSEL R44, R24, -INF , !P4 ;  /* 0xff800000182c7808 */ /* 0x000fe40006000000 */
[----:B------:R-:W-:-:S04]  /*30c0*/  ISETP.GE.AND P4, PT, R67, 0x5a, PT ;  /* 0x0000005a4300780c */ /* 0x000fc80003f86270 */
[----:B------:R-:W-:Y:S02]  /*30d0*/  P2R R65, PR, RZ, 0x10 ;  /* 0x00000010ff417803 */ /* 0x000fe40000000000 */
[----:B------:R-:W-:-:S04]  /*30e0*/  ISETP.GT.AND P4, PT, R14, 0x59, !P4 ;  /* 0x000000590e00780c */ /* 0x000fc80006784270 */
[----:B------:R-:W-:Y:S02]  /*30f0*/  ISETP.LT.OR P4, PT, R2, 0x5a, P4 ;  /* 0x0000005a0200780c */ /* 0x000fe40002781670 */
[----:B------:R-:W0:Y:S02]  /*3100*/  SHFL.IDX PT, R2, R20, 0x1, 0x1c1f ;  /* 0x003c1f0014027f89 */ /* 0x000e2400000e0000 */
[----:B------:R-:W-:Y:S02]  /*3110*/  FSEL R108, R69, -INF , !P4 ;  /* 0xff800000456c7808 */ /* 0x000fe40006000000 */
[----:B------:R-:W-:Y:S02]  /*3120*/  PLOP3.LUT P4, PT, PT, PT, UP0, 0x40, 0x0 ;  /* 0x000000000000781c */ /* 0x000fe40003f8e808 */
[----:B0-----:R-:W-:Y:S01]  /*3130*/  VIADDMNMX R14, R2, R50, R21, PT ;  /* 0x00000032020e7246 */ /* 0x001fe20003800115 */
[----:B------:R-:W-:-:S10]  /*3140*/  IMAD.IADD R15, R51, 0x1, R2 ;  /* 0x00000001330f7824 */ /* 0x000fd400078e0202 */
[----:B------:R-:W-:Y:S05]  /*3150*/  @P4 BRA `(.L_x_11011) ;  /* 0x00000000005c4947 */ /* 0x000fea0003800000 */
        /* <DEDUP_REMOVED lines=13> */
.L_x_11013:
[----:B------:R-:W-:-:S06]  /*3230*/  UISETP.NE.AND UP1, UPT, UR15, 0x1, UPT ;  /* 0x000000010f00788c */ /* 0x000fcc000bf25270 */
[----:B------:R-:W-:-:S05]  /*3240*/  PLOP3.LUT P4, PT, PT, PT, UP1, 0x80, 0x0 ;  /* 0x000000000000781c */ /* 0x000fca0003f8f018 */
[----:B------:R-:W-:-:S08]  /*3250*/  @UP1 ULDC.64 UR6, c[0x0][0x9e8] ;  /* 0x00027a0000061ab9 */ /* 0x000fd00000000a00 */
[----:B------:R-:W-:Y:S01]  /*3260*/  @P4 IMAD.HI.U32 R20, R2, UR6, RZ ;  /* 0x0000000602144c27 */ /* 0x000fe2000f8e00ff */
[----:B------:R-:W-:-:S13]  /*3270*/  PLOP3.LUT P4, PT, PT, PT, UP1, 0x80, 0x0 ;  /* 0x000000000000781c */ /* 0x000fda0003f8f018 */
[----:B------:R-:W-:-:S07]  /*3280*/  @P4 SHF.R.U32.HI R2, RZ, UR7, R20 ;  /* 0x00000007ff024c19 */ /* 0x000fce0008011614 */
.L_x_11014:
[----:B------:R-:W-:Y:S05]  /*3290*/  BSYNC B0 ;  /* 0x0000000000007941 */ /* 0x000fea0003800000 */
.L_x_11012:
[----:B------:R-:W-:-:S05]  /*32a0*/  IMAD R2, R2, UR15, R66 ;  /* 0x0000000f02027c24 */ /* 0x000fca000f8e0242 */
[----:B------:R-:W-:Y:S02]  /*32b0*/  VIMNMX R15, R15, R2, !PT ;  /* 0x000000020f0f7248 */ /* 0x000fe40007fe0100 */
[----:B------:R-:W-:-:S07]  /*32c0*/  VIADDMNMX R14, R2, UR15, R14, PT ;  /* 0x0000000f020e7c46 */ /* 0x000fce000b80010e */
.L_x_11011:
[C---:B------:R-:W-:Y:S01]  /*32d0*/  ISETP.GT.AND P1, PT, R15.reuse, 0x1, !P1 ;  /* 0x000000010f00780c */ /* 0x040fe20004f24270 */
[----:B------:R-:W-:Y:S01]  /*32e0*/  ULDC UR10, c[0x0][0x988] ;  /* 0x00026200000a7ab9 */ /* 0x000fe20000000800 */
[----:B------:R-:W-:Y:S02]  /*32f0*/  ISETP.GT.AND P5, PT, R15, RZ, !P5 ;  /* 0x000000ff0f00720c */ /* 0x000fe40006fa4270 */
[C---:B------:R-:W-:Y:S02]  /*3300*/  ISETP.LT.OR P1, PT, R14.reuse, 0x2, P1 ;  /* 0x000000020e00780c */ /* 0x040fe40000f21670 */
[----:B------:R-:W-:Y:S02]  /*3310*/  ISETP.LT.OR P5, PT, R14, 0x1, P5 ;  /* 0x000000010e00780c */ /* 0x000fe40002fa1670 */
[----:B------:R-:W-:Y:S02]  /*3320*/  FSEL R21, R0, -INF , !P1 ;  /* 0xff80000000157808 */ /* 0x000fe40004800000 */
[----:B------:R-:W-:-:S02]  /*3330*/  ISETP.NE.AND P1, PT, R25, RZ, PT ;  /* 0x000000ff1900720c */ /* 0x000fc40003f25270 */
[C---:B------:R-:W-:Y:S02]  /*3340*/  ISETP.GT.AND P6, PT, R15.reuse, 0x8, !P6 ;  /* 0x000000080f00780c */ /* 0x040fe400077c4270 */
[----:B------:R-:W-:Y:S02]  /*3350*/  ISETP.GT.AND P1, PT, R15, 0x9, !P1 ;  /* 0x000000090f00780c */ /* 0x000fe40004f24270 */
[----:B------:R-:W-:Y:S02]  /*3360*/  FSEL R20, R4, -INF , !P5 ;  /* 0xff80000004147808 */ /* 0x000fe40006800000 */
[----:B------:R-:W-:Y:S02]  /*3370*/  ISETP.LT.OR P1, PT, R14, 0xa, P1 ;  /* 0x0000000a0e00780c */ /* 0x000fe40000f21670 */
[----:B------:R-:W-:Y:S02]  /*3380*/  FMNMX.FTZ R4, R44, R70, !PT ;  /* 0x000000462c047209 */ /* 0x000fe40007810000 */
[----:B------:R-:W-:-:S02]  /*3390*/  FSEL R25, R31, -INF , !P1 ;  /* 0xff8000001f197808 */ /* 0x000fc40004800000 */
[----:B------:R-:W-:Y:S02]  /*33a0*/  ISETP.NE.AND P1, PT, R28, RZ, PT ;  /* 0x000000ff1c00720c */ /* 0x000fe40003f25270 */
[----:B------:R-:W-:Y:S02]  /*33b0*/  ISETP.LT.OR P6, PT, R14, 0x9, P6 ;  /* 0x000000090e00780c */ /* 0x000fe400037c1670 */
[----:B------:R-:W-:Y:S02]  /*33c0*/  ISETP.GT.AND P1, PT, R15, 0x10, !P1 ;  /* 0x000000100f00780c */ /* 0x000fe40004f24270 */
[----:B------:R-:W-:Y:S02]  /*33d0*/  FMNMX.FTZ R4, R72, R4, !PT ;  /* 0x0000000448047209 */ /* 0x000fe40007810000 */
[----:B------:R-:W-:Y:S02]  /*33e0*/  ISETP.LT.OR P1, PT, R14, 0x11, P1 ;  /* 0x000000110e00780c */ /* 0x000fe40000f21670 */
[----:B------:R-:W-:-:S02]  /*33f0*/  FSEL R24, R30, -INF , !P6 ;  /* 0xff8000001e187808 */ /* 0x000fc40007000000 */
[----:B------:R-:W-:Y:S02]  /*3400*/  FSEL R26, R26, -INF , !P1 ;  /* 0xff8000001a1a7808 */ /* 0x000fe40004800000 */
[----:B------:R-:W-:Y:S02]  /*3410*/  ISETP.NE.AND P1, PT, R29, RZ, PT ;  /* 0x000000ff1d00720c */ /* 0x000fe40003f25270 */
[----:B------:R-:W-:Y:S02]  /*3420*/  ISETP.NE.AND P6, PT, R32, RZ, PT ;  /* 0x000000ff2000720c */ /* 0x000fe40003fc5270 */
[----:B------:R-:W-:Y:S02]  /*3430*/  ISETP.GT.AND P1, PT, R15, 0x11, !P1 ;  /* 0x000000110f00780c */ /* 0x000fe40004f24270 */
[----:B------:R-:W-:Y:S02]  /*3440*/  FMNMX.FTZ R4, R74, R4, !PT ;  /* 0x000000044a047209 */ /* 0x000fe40007810000 */
[----:B------:R-:W-:-:S02]  /*3450*/  ISETP.LT.OR P1, PT, R14, 0x12, P1 ;  /* 0x000000120e00780c */ /* 0x000fc40000f21670 */
[----:B------:R-:W-:Y:S02]  /*3460*/  FMNMX.FTZ R4, R76, R4, !PT ;  /* 0x000000044c047209 */ /* 0x000fe40007810000 */
[----:B------:R-:W-:Y:S02]  /*3470*/  FSEL R27, R27, -INF , !P1 ;  /* 0xff8000001b1b7808 */ /* 0x000fe40004800000 */
[----:B------:R-:W-:Y:S02]  /*3480*/  ISETP.GT.AND P1, PT, R15, 0x18, !P6 ;  /* 0x000000180f00780c */ /* 0x000fe40007724270 */
[----:B------:R-:W-:Y:S02]  /*3490*/  ISETP.NE.AND P4, PT, R33, RZ, PT ;  /* 0x000000ff2100720c */ /* 0x000fe40003f85270 */
[----:B------:R-:W-:Y:S02]  /*34a0*/  ISETP.LT.OR P1, PT, R14, 0x19, P1 ;  /* 0x000000190e00780c */ /* 0x000fe40000f21670 */
[----:B------:R-:W-:-:S02]  /*34b0*/  FMNMX.FTZ R4, R78, R4, !PT ;  /* 0x000000044e047209 */ /* 0x000fc40007810000 */
[----:B------:R-:W-:Y:S02]  /*34c0*/  FSEL R28, R38, -INF , !P1 ;  /* 0xff800000261c7808 */ /* 0x000fe40004800000 */
        /* <DEDUP_REMOVED lines=40> */
[----:B------:R-:W-:Y:S01]  /*3750*/  FMNMX.FTZ R41, R20, R21, !PT ;  /* 0x0000001514297209 */ /* 0x000fe20007810000 */
[----:B------:R-:W0:Y:S01]  /*3760*/  SHFL.BFLY PT, R39, R40, 0x2, 0x1f ;  /* 0x0c401f0028277f89 */ /* 0x000e2200000e0000 */
[----:B------:R-:W-:-:S02]  /*3770*/  FSEL R34, R34, -INF , !P1 ;  /* 0xff80000022227808 */ /* 0x000fc40004800000 */
[----:B------:R-:W-:Y:S02]  /*3780*/  ISETP.NE.AND P1, PT, R48, RZ, PT ;  /* 0x000000ff3000720c */ /* 0x000fe40003f25270 */
[----:B------:R-:W-:Y:S02]  /*3790*/  ISETP.NE.AND P6, PT, R56, RZ, PT ;  /* 0x000000ff3800720c */ /* 0x000fe40003fc5270 */
[----:B------:R-:W-:Y:S02]  /*37a0*/  ISETP.GT.AND P1, PT, R15, 0x31, !P1 ;  /* 0x000000310f00780c */ /* 0x000fe40004f24270 */
[----:B------:R-:W-:Y:S02]  /*37b0*/  ISETP.NE.AND P4, PT, R57, RZ, PT ;  /* 0x000000ff3900720c */ /* 0x000fe40003f85270 */
[----:B------:R-:W-:Y:S02]  /*37c0*/  ISETP.LT.OR P1, PT, R14, 0x32, P1 ;  /* 0x000000320e00780c */ /* 0x000fe40000f21670 */
[----:B------:R-:W-:-:S02]  /*37d0*/  ISETP.GT.AND P2, PT, R15, 0x51, !P2 ;  /* 0x000000510f00780c */ /* 0x000fc40005744270 */
[----:B------:R-:W-:Y:S02]  /*37e0*/  FSEL R35, R35, -INF , !P1 ;  /* 0xff80000023237808 */ /* 0x000fe40004800000 */
[----:B------:R-:W-:Y:S02]  /*37f0*/  ISETP.NE.AND P1, PT, R49, RZ, PT ;  /* 0x000000ff3100720c */ /* 0x000fe40003f25270 */
[C---:B------:R-:W-:Y:S02]  /*3800*/  ISETP.GT.AND P3, PT, R15.reuse, 0x58, !P3 ;  /* 0x000000580f00780c */ /* 0x040fe40005f64270 */
[----:B------:R-:W-:Y:S02]  /*3810*/  ISETP.GT.AND P1, PT, R15, 0x38, !P1 ;  /* 0x000000380f00780c */ /* 0x000fe40004f24270 */
[C---:B------:R-:W-:Y:S02]  /*3820*/  ISETP.LT.OR P2, PT, R14.reuse, 0x52, P2 ;  /* 0x000000520e00780c */ /* 0x040fe40001741670 */
[----:B------:R-:W-:-:S02]  /*3830*/  ISETP.LT.OR P1, PT, R14, 0x39, P1 ;  /* 0x000000390e00780c */ /* 0x000fc40000f21670 */
[----:B0-----:R-:W-:Y:S02]  /*3840*/  FMNMX.FTZ R42, R40, R39, !PT ;  /* 0x00000027282a7209 */ /* 0x001fe40007810000 */
[----:B------:R-:W-:Y:S02]  /*3850*/  FMNMX.FTZ R40, R24, R41, !PT ;  /* 0x0000002918287209 */ /* 0x000fe40007810000 */
[----:B------:R-:W-:Y:S01]  /*3860*/  FSEL R36, R54, -INF , !P1 ;  /* 0xff80000036247808 */ /* 0x000fe20004800000 */
[----:B------:R-:W0:Y:S01]  /*3870*/  SHFL.BFLY PT, R39, R42, 0x1, 0x1f ;  /* 0x0c201f002a277f89 */ /* 0x000e2200000e0000 */
        /* <DEDUP_REMOVED lines=14> */
[----:B------:R-:W-:-:S02]  /*3960*/  ISETP.GT.AND P1, PT, R15, 0x41, !P6 ;  /* 0x000000410f00780c */ /* 0x000fc40007724270 */
[----:B------:R-:W-:Y:S02]  /*3970*/  FMNMX.FTZ R41, R31, R40, !PT ;  /* 0x000000281f297209 */ /* 0x000fe40007810000 */
[----:B------:R-:W-:Y:S02]  /*3980*/  ISETP.LT.OR P1, PT, R14, 0x42, P1 ;  /* 0x000000420e00780c */ /* 0x000fe40000f21670 */
[----:B------:R-:W-:Y:S02]  /*3990*/  FMNMX.FTZ R40, R32, R41, !PT ;  /* 0x0000002920287209 */ /* 0x000fe40007810000 */
[----:B------:R-:W-:Y:S02]  /*39a0*/  FSEL R2, R59, -INF , !P1 ;  /* 0xff8000003b027808 */ /* 0x000fe40004800000 */
[----:B------:R-:W-:Y:S02]  /*39b0*/  FMNMX.FTZ R41, R33, R40, !PT ;  /* 0x0000002821297209 */ /* 0x000fe40007810000 */
[----:B------:R-:W-:-:S02]  /*39c0*/  ISETP.GT.AND P1, PT, R15, 0x48, !P4 ;  /* 0x000000480f00780c */ /* 0x000fc40006724270 */
[----:B0-----:R-:W-:Y:S02]  /*39d0*/  FMNMX.FTZ R4, R42, R39, !PT ;  /* 0x000000272a047209 */ /* 0x001fe40007810000 */
[----:B------:R-:W-:Y:S02]  /*39e0*/  FMNMX.FTZ R40, R34, R41, !PT ;  /* 0x0000002922287209 */ /* 0x000fe40007810000 */
[----:B------:R-:W-:Y:S01]  /*39f0*/  ISETP.LT.OR P1, PT, R14, 0x49, P1 ;  /* 0x000000490e00780c */ /* 0x000fe20000f21670 */
[----:B------:R-:W-:Y:S01]  /*3a00*/  FMUL.FTZ R39, R4, UR10 ;  /* 0x0000000a04277c20 */ /* 0x000fe20008410000 */
[----:B------:R-:W-:Y:S02]  /*3a10*/  FMNMX.FTZ R41, R35, R40, !PT ;  /* 0x0000002823297209 */ /* 0x000fe40007810000 */
[----:B------:R-:W-:Y:S02]  /*3a20*/  FSEL R0, R62, -INF , !P1 ;  /* 0xff8000003e007808 */ /* 0x000fe40004800000 */
[----:B------:R-:W-:-:S02]  /*3a30*/  FSETP.NEU.FTZ.AND P1, PT, R4, -INF , PT ;  /* 0xff8000000400780b */ /* 0x000fc40003f3d000 */
[----:B------:R-:W-:Y:S02]  /*3a40*/  ISETP.NE.AND P4, PT, R71, RZ, PT ;  /* 0x000000ff4700720c */ /* 0x000fe40003f85270 */
[----:B------:R-:W-:Y:S02]  /*3a50*/  FMNMX.FTZ R40, R36, R41, !PT ;  /* 0x0000002924287209 */ /* 0x000fe40007810000 */
[----:B------:R-:W-:Y:S02]  /*3a60*/  FSEL R43, R39, RZ, P1 ;  /* 0x000000ff272b7208 */ /* 0x000fe40000800000 */
[----:B------:R-:W-:Y:S02]  /*3a70*/  ISETP.GT.AND P1, PT, R15, 0x49, !P4 ;  /* 0x000000490f00780c */ /* 0x000fe40006724270 */
[----:B------:R-:W-:Y:S01]  /*3a80*/  FMNMX.FTZ R41, R37, R40, !PT ;  /* 0x0000002825297209 */ /* 0x000fe20007810000 */
[--C-:B------:R-:W-:Y:S01]  /*3a90*/  FFMA.FTZ R44, R44, UR10, -R43.reuse ;  /* 0x0000000a2c2c7c23 */ /* 0x100fe2000801082b */
[----:B------:R-:W-:Y:S01]  /*3aa0*/  ISETP.LT.OR P1, PT, R14, 0x4a, P1 ;  /* 0x0000004a0e00780c */ /* 0x000fe20000f21670 */
[--C-:B------:R-:W-:Y:S01]  /*3ab0*/  FFMA.FTZ R42, R70, UR10, -R43.reuse ;  /* 0x0000000a462a7c23 */ /* 0x100fe2000801082b */
[----:B------:R-:W-:Y:S01]  /*3ac0*/  ISETP.NE.AND P6, PT, R61, RZ, PT ;  /* 0x000000ff3d00720c */ /* 0x000fe20003fc5270 */
[--C-:B------:R-:W-:Y:S01]  /*3ad0*/  FFMA.FTZ R46, R72, UR10, -R43.reuse ;  /* 0x0000000a482e7c23 */ /* 0x100fe2000801082b */
[----:B------:R-:W-:Y:S01]  /*3ae0*/  FMNMX.FTZ R41, R38, R41, !PT ;  /* 0x0000002926297209 */ /* 0x000fe20007810000 */
[----:B------:R-:W-:Y:S01]  /*3af0*/  MUFU.EX2 R44, R44 ;  /* 0x0000002c002c7308 */ /* 0x000fe20000000800 */
[----:B------:R-:W-:Y:S01]  /*3b00*/  FSEL R39, R63, -INF , !P1 ;  /* 0xff8000003f277808 */ /* 0x000fe20004800000 */
[--C-:B------:R-:W-:Y:S01]  /*3b10*/  FFMA.FTZ R47, R74, UR10, -R43.reuse ;  /* 0x0000000a4a2f7c23 */ /* 0x100fe2000801082b */
[----:B------:R-:W-:Y:S01]  /*3b20*/  ISETP.GT.AND P1, PT, R15, 0x50, !P6 ;  /* 0x000000500f00780c */ /* 0x000fe20007724270 */
[--C-:B------:R-:W-:Y:S01]  /*3b30*/  FFMA.FTZ R48, R76, UR10, -R43.reuse ;  /* 0x0000000a4c307c23 */ /* 0x100fe2000801082b */
[----:B------:R-:W-:Y:S01]  /*3b40*/  FMNMX.FTZ R41, R2, R41, !PT ;  /* 0x0000002902297209 */ /* 0x000fe20007810000 */
[--C-:B------:R-:W-:Y:S01]  /*3b50*/  FFMA.FTZ R52, R90, UR10, -R43.reuse ;  /* 0x0000000a5a347c23 */ /* 0x100fe2000801082b */
[----:B------:R-:W-:Y:S01]  /*3b60*/  ISETP.LT.OR P1, PT, R14, 0x51, P1 ;  /* 0x000000510e00780c */ /* 0x000fe20000f21670 */
[----:B------:R0:W1:Y:S01]  /*3b70*/  MUFU.EX2 R45, R42 ;  /* 0x0000002a002d7308 */ /* 0x0000620000000800 */
[----:B------:R-:W-:Y:S01]  /*3b80*/  FMNMX.FTZ R40, R0, R41, !PT ;  /* 0x0000002900287209 */ /* 0x000fe20007810000 */
[--C-:B------:R-:W-:Y:S01]  /*3b90*/  FFMA.FTZ R50, R80, UR10, -R43.reuse ;  /* 0x0000000a50327c23 */ /* 0x100fe2000801082b */
[----:B------:R-:W-:Y:S01]  /*3ba0*/  ISETP.NE.AND P4, PT, R65, RZ, PT ;  /* 0x000000ff4100720c */ /* 0x000fe20003f85270 */
[--C-:B------:R-:W-:Y:S01]  /*3bb0*/  FFMA.FTZ R51, R82, UR10, -R43.reuse ;  /* 0x0000000a52337c23 */ /* 0x100fe2000801082b */
[----:B------:R-:W-:Y:S01]  /*3bc0*/  FSEL R11, R11, -INF , !P1 ;  /* 0xff8000000b0b7808 */ /* 0x000fe20004800000 */
[--C-:B------:R-:W-:Y:S01]  /*3bd0*/  FFMA.FTZ R41, R86, UR10, -R43.reuse ;  /* 0x0000000a56297c23 */ /* 0x100fe2000801082b */
[----:B------:R-:W-:Y:S01]  /*3be0*/  FMNMX.FTZ R40, R39, R40, !PT ;  /* 0x0000002827287209 */ /* 0x000fe20007810000 */
[----:B------:R-:W-:Y:S01]  /*3bf0*/  MUFU.EX2 R46, R46 ;  /* 0x0000002e002e7308 */ /* 0x000fe20000000800 */
[----:B------:R-:W-:Y:S01]  /*3c00*/  ISETP.GT.AND P4, PT, R15, 0x59, !P4 ;  /* 0x000000590f00780c */ /* 0x000fe20006784270 */
[--C-:B0-----:R-:W-:Y:S01]  /*3c10*/  FFMA.FTZ R42, R78, UR10, -R43.reuse ;  /* 0x0000000a4e2a7c23 */ /* 0x101fe2000801082b */
[----:B------:R-:W-:Y:S01]  /*3c20*/  ISETP.LT.OR P3, PT, R14, 0x59, P3 ;  /* 0x000000590e00780c */ /* 0x000fe20001f61670 */
[--C-:B------:R-:W-:Y:S01]  /*3c30*/  FFMA.FTZ R62, R64, UR10, -R43.reuse ;  /* 0x0000000a403e7c23 */ /* 0x100fe2000801082b */
[----:B------:R-:W-:Y:S01]  /*3c40*/  FSEL R15, R5, -INF , !P2 ;  /* 0xff800000050f7808 */ /* 0x000fe20005000000 */
[----:B------:R-:W-:Y:S01]  /*3c50*/  FFMA.FTZ R54, R92, UR10, -R43 ;  /* 0x0000000a5c367c23 */ /* 0x000fe2000801082b */
[----:B------:R-:W-:Y:S01]  /*3c60*/  FMNMX.FTZ R40, R11, R40, !PT ;  /* 0x000000280b287209 */ /* 0x000fe20007810000 */
[----:B------:R-:W0:Y:S01]  /*3c70*/  MUFU.EX2 R47, R47 ;  /* 0x0000002f002f7308 */ /* 0x000e220000000800 */
[----:B------:R-:W-:Y:S01]  /*3c80*/  ISETP.LT.OR P4, PT, R14, 0x5a, P4 ;  /* 0x0000005a0e00780c */ /* 0x000fe20002781670 */
[----:B-1----:R-:W-:Y:S01]  /*3c90*/  FADD.FTZ R65, R44, R45 ;  /* 0x0000002d2c417221 */ /* 0x002fe20000010000 */
[----:B------:R-:W-:Y:S01]  /*3ca0*/  FSEL R12, R12, -INF , !P3 ;  /* 0xff8000000c0c7808 */ /* 0x000fe20005800000 */
[--C-:B------:R-:W-:Y:S01]  /*3cb0*/  FFMA.FTZ R55, R94, UR10, -R43.reuse ;  /* 0x0000000a5e377c23 */ /* 0x100fe2000801082b */
[----:B------:R-:W-:Y:S01]  /*3cc0*/  FMNMX.FTZ R5, R15, R40, !PT ;  /* 0x000000280f057209 */ /* 0x000fe20007810000 */
[--C-:B------:R-:W-:Y:S01]  /*3cd0*/  FFMA.FTZ R40, R88, UR10, -R43.reuse ;  /* 0x0000000a58287c23 */ /* 0x100fe2000801082b */
[----:B------:R-:W-:Y:S01]  /*3ce0*/  FSEL R13, R13, -INF , !P4 ;  /* 0xff8000000d0d7808 */ /* 0x000fe20006000000 */
[----:B------:R-:W-:Y:S01]  /*3cf0*/  MUFU.EX2 R48, R48 ;  /* 0x0000003000307308 */ /* 0x000fe20000000800 */
[----:B------:R-:W-:Y:S01]  /*3d00*/  FMNMX.FTZ R14, R12, R5, !PT ;  /* 0x000000050c0e7209 */ /* 0x000fe20007810000 */
[--C-:B------:R-:W-:Y:S01]  /*3d10*/  FFMA.FTZ R56, R96, UR10, -R43.reuse ;  /* 0x0000000a60387c23 */ /* 0x100fe2000801082b */
[--C-:B------:R-:W-:Y:S01]  /*3d20*/  FFMA.FTZ R57, R98, UR10, -R43.reuse ;  /* 0x0000000a62397c23 */ /* 0x100fe2000801082b */
[--C-:B------:R-:W-:Y:S01]  /*3d30*/  FFMA.FTZ R58, R100, UR10, -R43.reuse ;  /* 0x0000000a643a7c23 */ /* 0x100fe2000801082b */
[----:B------:R-:W-:Y:S01]  /*3d40*/  FMNMX.FTZ R14, R13, R14, !PT ;  /* 0x0000000e0d0e7209 */ /* 0x000fe20007810000 */
[--C-:B------:R-:W-:Y:S01]  /*3d50*/  FFMA.FTZ R63, R106, UR10, -R43.reuse ;  /* 0x0000000a6a3f7c23 */ /* 0x100fe2000801082b */
[----:B------:R-:W-:Y:S01]  /*3d60*/  F2FP.BF16.F32.PACK_AB R156, R45, R44 ;  /* 0x0000002c2d9c723e */ /* 0x000fe200000010ff */
[----:B------:R-:W-:Y:S01]  /*3d70*/  MUFU.EX2 R166, R40 ;  /* 0x0000002800a67308 */ /* 0x000fe20000000800 */
[----:B0-----:R-:W-:Y:S01]  /*3d80*/  F2FP.BF16.F32.PACK_AB R158, R47, R46 ;  /* 0x0000002e2f9e723e */ /* 0x001fe200000010ff */
[----:B------:R-:W0:Y:S06]  /*3d90*/  SHFL.BFLY PT, R5, R14, 0x2, 0x1f ;  /* 0x0c401f000e057f89 */ /* 0x000e2c00000e0000 */
[----:B------:R1:W-:Y:S08]  /*3da0*/  MUFU.EX2 R53, R52 ;  /* 0x0000003400357308 */ /* 0x0003f00000000800 */
[----:B------:R2:W3:Y:S01]  /*3db0*/  MUFU.EX2 R49, R42 ;  /* 0x0000002a00317308 */ /* 0x0004e20000000800 */
[--C-:B-1----:R-:W-:Y:S01]  /*3dc0*/  FFMA.FTZ R52, R60, UR10, -R43.reuse ;  /* 0x0000000a3c347c23 */ /* 0x102fe2000801082b */
[----:B------:R-:W-:-:S06]  /*3dd0*/  FFMA.FTZ R60, R104, UR10, -R43 ;  /* 0x0000000a683c7c23 */ /* 0x000fcc000801082b */
[----:B------:R1:W-:Y:S01]  /*3de0*/  MUFU.EX2 R61, R60 ;  /* 0x0000003c003d7308 */ /* 0x0003e20000000800 */
[--C-:B--2---:R-:W-:Y:S01]  /*3df0*/  FFMA.FTZ R42, R84, UR10, -R43.reuse ;  /* 0x0000000a542a7c23 */ /* 0x104fe2000801082b */
[----:B0-----:R-:W-:Y:S01]  /*3e00*/  FMNMX.FTZ R40, R14, R5, !PT ;  /* 0x000000050e287209 */ /* 0x001fe20007810000 */
[----:B------:R-:W-:-:S04]  /*3e10*/  FFMA.FTZ R14, R102, UR10, -R43 ;  /* 0x0000000a660e7c23 */ /* 0x000fc8000801082b */
[----:B------:R-:W0:Y:S01]  /*3e20*/  SHFL.BFLY PT, R5, R40, 0x1, 0x1f ;  /* 0x0c201f0028057f89 */ /* 0x000e2200000e0000 */
[----:B------:R-:W-:Y:S01]  /*3e30*/  MUFU.EX2 R59, R14 ;  /* 0x0000000e003b7308 */ /* 0x000fe20000000800 */
[----:B-1----:R-:W-:Y:S01]  /*3e40*/  FADD.FTZ R60, R46, R65 ;  /* 0x000000412e3c7221 */ /* 0x002fe20000010000 */
[----:B---3--:R-:W-:-:S03]  /*3e50*/  F2FP.BF16.F32.PACK_AB R160, R49, R48 ;  /* 0x0000003031a0723e */ /* 0x008fc600000010ff */
[----:B------:R-:W-:-:S03]  /*3e60*/  FADD.FTZ R65, R47, R60 ;  /* 0x0000003c2f417221 */ /* 0x000fc60000010000 */
[----:B------:R-:W1:Y:S01]  /*3e70*/  MUFU.EX2 R50, R50 ;  /* 0x0000003200327308 */ /* 0x000e620000000800 */
[----:B------:R-:W-:-:S04]  /*3e80*/  FADD.FTZ R60, R48, R65 ;  /* 0x00000041303c7221 */ /* 0x000fc80000010000 */
[----:B------:R-:W-:-:S03]  /*3e90*/  FADD.FTZ R67, R49, R60 ;  /* 0x0000003c31437221 */ /* 0x000fc60000010000 */
[----:B------:R-:W2:Y:S01]  /*3ea0*/  MUFU.EX2 R51, R51 ;  /* 0x0000003300337308 */ /* 0x000ea20000000800 */
[----:B0-----:R-:W-:-:S07]  /*3eb0*/  FMNMX.FTZ R5, R40, R5, !PT ;  /* 0x0000000528057209 */ /* 0x001fce0007810000 */
[----:B------:R-:W0:Y:S01]  /*3ec0*/  MUFU.EX2 R42, R42 ;  /* 0x0000002a002a7308 */ /* 0x000e220000000800 */
[----:B-1----:R-:W-:Y:S01]  /*3ed0*/  FADD.FTZ R64, R50, R67 ;  /* 0x0000004332407221 */ /* 0x002fe20000010000 */
[--C-:B------:R-:W-:Y:S01]  /*3ee0*/  FFMA.FTZ R40, R68, UR10, -R43.reuse ;  /* 0x0000000a44287c23 */ /* 0x100fe2000801082b */
[C---:B------:R-:W-:Y:S01]  /*3ef0*/  FSETP.NEU.FTZ.AND P1, PT, R5.reuse, -INF , PT ;  /* 0xff8000000500780b */ /* 0x040fe20003f3d000 */
[----:B------:R-:W-:Y:S01]  /*3f00*/  FMUL.FTZ R14, R5, UR10 ;  /* 0x0000000a050e7c20 */ /* 0x000fe20008410000 */
[----:B------:R-:W-:-:S03]  /*3f10*/  FFMA.FTZ R43, R108, UR10, -R43 ;  /* 0x0000000a6c2b7c23 */ /* 0x000fc6000801082b */
[----:B------:R-:W1:Y:S01]  /*3f20*/  MUFU.EX2 R41, R41 ;  /* 0x0000002900297308 */ /* 0x000e620000000800 */
[----:B------:R-:W-:Y:S01]  /*3f30*/  FSEL R14, R14, RZ, P1 ;  /* 0x000000ff0e0e7208 */ /* 0x000fe20000800000 */
[C---:B--2---:R-:W-:Y:S01]  /*3f40*/  FADD.FTZ R67, R51.reuse, R64 ;  /* 0x0000004033437221 */ /* 0x044fe20000010000 */
[----:B------:R-:W-:-:S03]  /*3f50*/  F2FP.BF16.F32.PACK_AB R162, R51, R50 ;  /* 0x0000003233a2723e */ /* 0x000fc600000010ff */
        /* <DEDUP_REMOVED lines=13> */
[----:B0-----:R-:W-:Y:S01]  /*4030*/  FADD.FTZ R64, R42, R67 ;  /* 0x000000432a407221 */ /* 0x001fe20000010000 */
[----:B------:R-:W0:Y:S01]  /*4040*/  MUFU.EX2 R21, R21 ;  /* 0x0000001500157308 */ /* 0x000e220000000800 */
[--C-:B------:R-:W-:Y:S01]  /*4050*/  FFMA.FTZ R34, R34, UR10, -R14.reuse ;  /* 0x0000000a22227c23 */ /* 0x100fe2000801080e */
[----:B------:R-:W-:Y:S01]  /*4060*/  FFMA.FTZ R35, R35, UR10, -R14 ;  /* 0x0000000a23237c23 */ /* 0x000fe2000801080e */
[----:B-1----:R-:W-:Y:S01]  /*4070*/  FADD.FTZ R67, R41, R64 ;  /* 0x0000004029437221 */ /* 0x002fe20000010000 */
[--C-:B------:R-:W-:Y:S01]  /*4080*/  FFMA.FTZ R36, R36, UR10, -R14.reuse ;  /* 0x0000000a24247c23 */ /* 0x100fe2000801080e */
[--C-:B------:R-:W-:Y:S01]  /*4090*/  FFMA.FTZ R2, R2, UR10, -R14.reuse ;  /* 0x0000000a02027c23 */ /* 0x100fe2000801080e */
[--C-:B------:R-:W-:Y:S01]  /*40a0*/  FFMA.FTZ R37, R37, UR10, -R14.reuse ;  /* 0x0000000a25257c23 */ /* 0x100fe2000801080e */
[----:B------:R-:W-:Y:S01]  /*40b0*/  FADD.FTZ R64, R166, R67 ;  /* 0x00000043a6407221 */ /* 0x000fe20000010000 */
[----:B------:R-:W1:Y:S01]  /*40c0*/  MUFU.EX2 R24, R24 ;  /* 0x0000001800187308 */ /* 0x000e620000000800 */
[--C-:B------:R-:W-:Y:S01]  /*40d0*/  FFMA.FTZ R38, R38, UR10, -R14.reuse ;  /* 0x0000000a26267c23 */ /* 0x100fe2000801080e */
[----:B------:R-:W-:Y:S01]  /*40e0*/  FFMA.FTZ R0, R0, UR10, -R14 ;  /* 0x0000000a00007c23 */ /* 0x000fe2000801080e */
[----:B------:R-:W-:Y:S01]  /*40f0*/  FADD.FTZ R67, R53, R64 ;  /* 0x0000004035437221 */ /* 0x000fe20000010000 */
[--C-:B------:R-:W-:Y:S01]  /*4100*/  FFMA.FTZ R39, R39, UR10, -R14.reuse ;  /* 0x0000000a27277c23 */ /* 0x100fe2000801080e */
[--C-:B------:R-:W-:Y:S01]  /*4110*/  FFMA.FTZ R11, R11, UR10, -R14.reuse ;  /* 0x0000000a0b0b7c23 */ /* 0x100fe2000801080e */
[----:B------:R-:W-:Y:S01]  /*4120*/  F2FP.BF16.F32.PACK_AB R164, R41, R42 ;  /* 0x0000002a29a4723e */ /* 0x000fe200000010ff */
[--C-:B------:R-:W-:Y:S01]  /*4130*/  FFMA.FTZ R15, R15, UR10, -R14.reuse ;  /* 0x0000000a0f0f7c23 */ /* 0x100fe2000801080e */
[----:B------:R-:W2:Y:S01]  /*4140*/  MUFU.EX2 R25, R25 ;  /* 0x0000001900197308 */ /* 0x000ea20000000800 */
[----:B0-----:R-:W-:Y:S01]  /*4150*/  FADD.FTZ R65, R20, R21 ;  /* 0x0000001514417221 */ /* 0x001fe20000010000 */
[----:B------:R-:W-:Y:S01]  /*4160*/  FFMA.FTZ R13, R13, UR10, -R14 ;  /* 0x0000000a0d0d7c23 */ /* 0x000fe2000801080e */
[----:B------:R-:W-:-:S02]  /*4170*/  F2FP.BF16.F32.PACK_AB R166, R53, R166 ;  /* 0x000000a635a6723e */ /* 0x000fc400000010ff */
[----:B------:R-:W-:-:S03]  /*4180*/  F2FP.BF16.F32.PACK_AB R157, R21, R20 ;  /* 0x00000014159d723e */ /* 0x000fc600000010ff */
        /* <DEDUP_REMOVED lines=19> */
[----:B------:R-:W-:Y:S01]  /*42c0*/  FFMA.FTZ R60, R12, UR10, -R14 ;  /* 0x0000000a0c3c7c23 */ /* 0x000fe2000801080e */
[----:B------:R-:W-:-:S05]  /*42d0*/  F2FP.BF16.F32.PACK_AB R165, R31, R30 ;  /* 0x0000001e1fa5723e */ /* 0x000fca00000010ff */
[----:B------:R-:W1:Y:S01]  /*42e0*/  MUFU.EX2 R55, R55 ;  /* 0x0000003700377308 */ /* 0x000e620000000800 */
[----:B0-----:R-:W-:-:S07]  /*42f0*/  FADD.FTZ R64, R54, R67 ;  /* 0x0000004336407221 */ /* 0x001fce0000010000 */
[----:B------:R-:W0:Y:S08]  /*4300*/  MUFU.EX2 R33, R33 ;  /* 0x0000002100217308 */ /* 0x000e300000000800 */
[----:B------:R-:W2:Y:S01]  /*4310*/  MUFU.EX2 R56, R56 ;  /* 0x0000003800387308 */ /* 0x000ea20000000800 */
[C---:B-1----:R-:W-:Y:S01]  /*4320*/  FADD.FTZ R67, R55.reuse, R64 ;  /* 0x0000004037437221 */ /* 0x042fe20000010000 */
[----:B------:R-:W-:-:S06]  /*4330*/  F2FP.BF16.F32.PACK_AB R168, R55, R54 ;  /* 0x0000003637a8723e */ /* 0x000fcc00000010ff */
[----:B------:R-:W-:Y:S01]  /*4340*/  MUFU.EX2 R34, R34 ;  /* 0x0000002200227308 */ /* 0x000fe20000000800 */
[----:B0-----:R-:W-:-:S07]  /*4350*/  F2FP.BF16.F32.PACK_AB R167, R33, R32 ;  /* 0x0000002021a7723e */ /* 0x001fce00000010ff */
[----:B------:R-:W0:Y:S01]  /*4360*/  MUFU.EX2 R57, R57 ;  /* 0x0000003900397308 */ /* 0x000e220000000800 */
[----:B--2---:R-:W-:-:S07]  /*4370*/  FADD.FTZ R64, R56, R67 ;  /* 0x0000004338407221 */ /* 0x004fce0000010000 */
[----:B------:R-:W1:Y:S08]  /*4380*/  MUFU.EX2 R35, R35 ;  /* 0x0000002300237308 */ /* 0x000e700000000800 */
[----:B------:R-:W2:Y:S01]  /*4390*/  MUFU.EX2 R58, R58 ;  /* 0x0000003a003a7308 */ /* 0x000ea20000000800 */
[C---:B0-----:R-:W-:Y:S01]  /*43a0*/  FADD.FTZ R67, R57.reuse, R64 ;  /* 0x0000004039437221 */ /* 0x041fe20000010000 */
[----:B------:R-:W-:-:S06]  /*43b0*/  F2FP.BF16.F32.PACK_AB R170, R57, R56 ;  /* 0x0000003839aa723e */ /* 0x000fcc00000010ff */
[----:B------:R-:W0:Y:S01]  /*43c0*/  MUFU.EX2 R36, R36 ;  /* 0x0000002400247308 */ /* 0x000e220000000800 */
[----:B-1----:R-:W-:-:S07]  /*43d0*/  F2FP.BF16.F32.PACK_AB R169, R35, R34 ;  /* 0x0000002223a9723e */ /* 0x002fce00000010ff */
[----:B------:R1:W-:Y:S01]  /*43e0*/  MUFU.EX2 R173, R2 ;  /* 0x0000000200ad7308 */ /* 0x0003e20000000800 */
[----:B--2---:R-:W-:Y:S01]  /*43f0*/  FADD.FTZ R12, R58, R67 ;  /* 0x000000433a0c7221 */ /* 0x004fe20000010000 */
[----:B------:R-:W-:-:S03]  /*4400*/  F2FP.BF16.F32.PACK_AB R172, R59, R58 ;  /* 0x0000003a3bac723e */ /* 0x000fc600000010ff */
[----:B------:R-:W-:-:S03]  /*4410*/  FADD.FTZ R47, R59, R12 ;  /* 0x0000000c3b2f7221 */ /* 0x000fc60000010000 */
[----:B------:R-:W2:Y:S01]  /*4420*/  MUFU.EX2 R37, R37 ;  /* 0x0000002500257308 */ /* 0x000ea20000000800 */
[----:B-1----:R-:W-:-:S04]  /*4430*/  FADD.FTZ R2, R32, R65 ;  /* 0x0000004120027221 */ /* 0x002fc80000010000 */
[----:B------:R-:W-:-:S03]  /*4440*/  FADD.FTZ R65, R33, R2 ;  /* 0x0000000221417221 */ /* 0x000fc60000010000 */
[----:B------:R-:W1:Y:S01]  /*4450*/  MUFU.EX2 R52, R52 ;  /* 0x0000003400347308 */ /* 0x000e620000000800 */
[----:B------:R-:W-:-:S04]  /*4460*/  FADD.FTZ R2, R34, R65 ;  /* 0x0000004122027221 */ /* 0x000fc80000010000 */
[----:B------:R-:W-:-:S03]  /*4470*/  FADD.FTZ R45, R35, R2 ;  /* 0x00000002232d7221 */ /* 0x000fc60000010000 */
[----:B------:R-:W3:Y:S01]  /*4480*/  MUFU.EX2 R38, R38 ;  /* 0x0000002600267308 */ /* 0x000ee20000000800 */
[----:B0-----:R-:W-:Y:S01]  /*4490*/  FADD.FTZ R2, R36, R45 ;  /* 0x0000002d24027221 */ /* 0x001fe20000010000 */
[----:B--2---:R-:W-:-:S03]  /*44a0*/  F2FP.BF16.F32.PACK_AB R171, R37, R36 ;  /* 0x0000002425ab723e */ /* 0x004fc600000010ff */
[----:B------:R-:W-:-:S03]  /*44b0*/  FADD.FTZ R41, R37, R2 ;  /* 0x0000000225297221 */ /* 0x000fc60000010000 */
[----:B------:R-:W0:Y:S01]  /*44c0*/  MUFU.EX2 R62, R62 ;  /* 0x0000003e003e7308 */ /* 0x000e220000000800 */
[----:B-1----:R-:W-:Y:S01]  /*44d0*/  FADD.FTZ R14, R52, R47 ;  /* 0x0000002f340e7221 */ /* 0x002fe20000010000 */
[----:B------:R-:W-:-:S03]  /*44e0*/  F2FP.BF16.F32.PACK_AB R174, R61, R52 ;  /* 0x000000343dae723e */ /* 0x000fc600000010ff */
[----:B------:R-:W-:-:S03]  /*44f0*/  FADD.FTZ R45, R61, R14 ;  /* 0x0000000e3d2d7221 */ /* 0x000fc60000010000 */
[----:B------:R-:W1:Y:S01]  /*4500*/  MUFU.EX2 R0, R0 ;  /* 0x0000000000007308 */ /* 0x000e620000000800 */
[----:B---3--:R-:W-:-:S04]  /*4510*/  FADD.FTZ R2, R38, R41 ;  /* 0x0000002926027221 */ /* 0x008fc80000010000 */
[C---:B------:R-:W-:Y:S01]  /*4520*/  FADD.FTZ R41, R173.reuse, R2 ;  /* 0x00000002ad297221 */ /* 0x040fe20000010000 */
[----:B------:R-:W-:Y:S02]  /*4530*/  F2FP.BF16.F32.PACK_AB R173, R173, R38 ;  /* 0x00000026adad723e */ /* 0x000fe400000010ff */
[----:B------:R-:W2:Y:S01]  /*4540*/  MUFU.EX2 R63, R63 ;  /* 0x0000003f003f7308 */ /* 0x000ea20000000800 */
[----:B0-----:R-:W-:-:S07]  /*4550*/  FADD.FTZ R14, R62, R45 ;  /* 0x0000002d3e0e7221 */ /* 0x001fce0000010000 */
[----:B------:R-:W0:Y:S01]  /*4560*/  MUFU.EX2 R39, R39 ;  /* 0x0000002700277308 */ /* 0x000e220000000800 */
[----:B-1----:R-:W-:-:S07]  /*4570*/  FADD.FTZ R2, R0, R41 ;  /* 0x0000002900027221 */ /* 0x002fce0000010000 */
[----:B------:R-:W1:Y:S01]  /*4580*/  MUFU.EX2 R11, R11 ;  /* 0x0000000b000b7308 */ /* 0x000e620000000800 */
[C---:B--2---:R-:W-:Y:S01]  /*4590*/  FADD.FTZ R45, R63.reuse, R14 ;  /* 0x0000000e3f2d7221 */ /* 0x044fe20000010000 */
[----:B------:R-:W-:-:S06]  /*45a0*/  F2FP.BF16.F32.PACK_AB R176, R63, R62 ;  /* 0x0000003e3fb0723e */ /* 0x000fcc00000010ff */
[----:B------:R1:W2:Y:S01]  /*45b0*/  MUFU.EX2 R12, R15 ;  /* 0x0000000f000c7308 */ /* 0x0002a20000000800 */
        /* <DEDUP_REMOVED lines=15> */
[----:B------:R-:W-:Y:S06]  /*46b0*/  @!P0 BRA `(.L_x_11015) ;  /* 0x0000000000048947 */ /* 0x000fec0003800000 */
[----:B------:R-:W-:Y:S01]  /*46c0*/  BPT.TRAP 0x1 ;  /* 0x000000040000795c */ /* 0x000fe20000300000 */
.L_x_11015:
[----:B------:R0:W1:Y:S01]  /*46d0*/  SYNCS.PHASECHK.TRANS64.TRYWAIT P1, [UR23+0x22850], R10 ;  /* 0x0228500aff0075a7 */ /* 0x0000620008020157 */
[----:B------:R-:W-:Y:S05]  /*46e0*/  @!P0 BRA `(.L_x_11016) ;  /* 0x0000000000048947 */ /* 0x000fea0003800000 */
[----:B------:R-:W-:Y:S01]  /*46f0*/  BPT.TRAP 0x1 ;  /* 0x000000040000795c */ /* 0x000fe20000300000 */
.L_x_11016:
[----:B-1----:R-:W-:Y:S05]  /*4700*/  @P1 BRA `(.L_x_11017) ;  /* 0x0000000000081947 */ /* 0x002fea0003800000 */
[----:B------:R-:W1:Y:S02]  /*4710*/  SYNCS.PHASECHK.TRANS64.TRYWAIT P1, [UR23+0x22850], R10 ;  /* 0x0228500aff0075a7 */ /* 0x000e640008020157 */
[----:B-1----:R-:W-:Y:S05]  /*4720*/  @!P1 BRA `(.L_x_11018) ;  /* 0x0000011400d09947 */ /* 0x002fea0003800000 */
.L_x_11017:
[----:B------:R-:W-:Y:S01]  /*4730*/  R2UR UR6, R3 ;  /* 0x00000000030672ca */ /* 0x000fe200000e0000 */
[----:B------:R2:W-:Y:S01]  /*4740*/  BAR.SYNC.DEFER_BLOCKING R8, 0x100 ;  /* 0x000400080000751d */ /* 0x0005e20000010000 */
[----:B------:R-:W-:-:S05]  /*4750*/  ISETP.NE.AND P2, PT, R6, 0x1, PT ;  /* 0x000000010600780c */ /* 0x000fca0003f45270 */
[----:B------:R-:W-:Y:S01]  /*4760*/  UMOV UR7, 0x40000040 ;  /* 0x4000004000077882 */ /* 0x000fe20000000000 */
[----:B-1----:R-:W1:Y:S01]  /*4770*/  S2R R11, SR_TID.X ;  /* 0x00000000000b7919 */ /* 0x002e620000002100 */
[----:B--2---:R-:W-:-:S04]  /*4780*/  IMAD.U32 R8, RZ, RZ, UR43 ;  /* 0x0000002bff087e24 */ /* 0x004fc8000f8e00ff */
[----:B------:R-:W-:Y:S02]  /*4790*/  UIADD3 UR6, UR6, 0x400, URZ ;  /* 0x0000040006067890 */ /* 0x000fe4000fffe03f */
[----:B------:R-:W2:Y:S02]  /*47a0*/  @P2 LDC R3, c[0x0][0x44c] ;  /* 0x00011300ff032b82 */ /* 0x000ea40000000800 */
[----:B------:R-:W-:-:S04]  /*47b0*/  USHF.R.U32.HI UR6, URZ, 0x4, UR6 ;  /* 0x000000043f067899 */ /* 0x000fc80008011606 */
[----:B------:R-:W-:Y:S02]  /*47c0*/  ULOP3.LUT UR6, UR6, 0x3fff, URZ, 0xc0, !UPT ;  /* 0x00003fff06067892 */ /* 0x000fe4000f8ec03f */
[----:B0-----:R-:W0:Y:S02]  /*47d0*/  @P2 LDC R10, c[0x0][0x450] ;  /* 0x00011400ff0a2b82 */ /* 0x001e240000000800 */
[----:B------:R-:W-:Y:S01]  /*47e0*/  ULOP3.LUT UR21, UR6, 0x3000000, URZ, 0xfc, !UPT ;  /* 0x0300000006157892 */ /* 0x000fe2000f8efc3f */
[----:B------:R-:W-:-:S03]  /*47f0*/  WARPGROUP.ARRIVE ;  /* 0x00000000000079c5 */ /* 0x000fc60000000000 */
[----:B------:R-:W-:-:S07]  /*4800*/  UIMAD UR11, UR36, 0xc00, UR21 ;  /* 0x00000c00240b78a4 */ /* 0x000fce000f8e0215 */
[----:B------:R-:W-:Y:S02]  /*4810*/  UMOV UR6, UR11 ;  /* 0x0000000b00067c82 */ /* 0x000fe40008000000 */
[----:B------:R-:W-:Y:S01]  /*4820*/  HGMMA.64x256x16.F32.BF16 R24, R156, gdesc[UR4].tnspB, RZ, !UPT, gsb0 ;  /* 0x43e000049c187df0 */ /* 0x000fe2000c0018ff */
[----:B------:R-:W-:Y:S01]  /*4830*/  UIADD3 UR6, UR11, 0x80, URZ ;  /* 0x000000800b067890 */ /* 0x000fe2000fffe03f */
[----:B--2---:R-:W-:Y:S01]  /*4840*/  @P2 IMAD.HI.U32 R3, R3, UR43, RZ ;  /* 0x0000002b03032c27 */ /* 0x004fe2000f8e00ff */
[----:B------:R-:W-:Y:S01]  /*4850*/  UMOV UR7, 0x40000040 ;  /* 0x4000004000077882 */ /* 0x000fe20000000000 */
[----:B-1----:R-:W-:Y:S02]  /*4860*/  LOP3.LUT P1, RZ, R11, 0x7f, RZ, 0xc0, !PT ;  /* 0x0000007f0bff7812 */ /* 0x002fe4000782c0ff */
[----:B------:R-:W-:Y:S01]  /*4870*/  IMAD.U32 R11, RZ, RZ, UR23 ;  /* 0x00000017ff0b7e24 */ /* 0x000fe2000f8e00ff */
[----:B0-----:R-:W-:-:S04]  /*4880*/  @P2 SHF.R.U32.HI R8, RZ, R10, R3 ;  /* 0x0000000aff082219 */ /* 0x001fc80000011603 */
[----:B------:R-:W-:-:S06]  /*4890*/  IADD3 R8, R8, -R9, R16 ;  /* 0x8000000908087210 */ /* 0x000fcc0007ffe010 */
[----:B------:R-:W-:-:S05]  /*48a0*/  @!P1 VIADD R3, R11, 0x22860 ;  /* 0x000228600b039836 */ /* 0x000fca0000000000 */
[----:B------:R-:W-:Y:S01]  /*48b0*/  @!P1 PRMT R3, RZ, 0x654, R3 ;  /* 0x00000654ff039816 */ /* 0x000fe20000000003 */
[----:B------:R-:W-:Y:S02]  /*48c0*/  WARPGROUP.DEPBAR.LE gsb0, 0x0 ;  /* 0x00008000000079c5 */ /* 0x000fe40000010000 */
        /* <DEDUP_REMOVED lines=26> */
[----:B------:R-:W-:-:S13]  /*4a70*/  R2UR UR6, R8 ;  /* 0x00000000080672ca */ /* 0x000fda00000e0000 */
[----:B------:R-:W-:Y:S01]  /*4a80*/  UIADD3 UR14, UR6, UR14, URZ ;  /* 0x0000000e060e7290 */ /* 0x000fe2000fffe03f */
[----:B------:R-:W-:Y:S02]  /*4a90*/  WARPGROUP.DEPBAR.LE gsb0, 0x0 ;  /* 0x00008000000079c5 */ /* 0x000fe40000010000 */
[----:B------:R0:W-:Y:S01]  /*4aa0*/  @!P1 SYNCS.ARRIVE.TRANS64.RED.A1T0 RZ, [R3+URZ], RZ ;  /* 0x000000ff03ff99a7 */ /* 0x0001e2000810043f */
[----:B------:R-:W-:Y:S01]  /*4ab0*/  PLOP3.LUT P1, PT, PT, PT, UP0, 0x40, 0x0 ;  /* 0x000000000000781c */ /* 0x000fe20003f2e808 */
[----:B0-----:R-:W-:-:S12]  /*4ac0*/  VIADD R3, R152, 0xfffffffe ;  /* 0xfffffffe98037836 */ /* 0x001fd80000000000 */
[----:B------:R-:W-:Y:S05]  /*4ad0*/  @P1 BRA `(.L_x_11019) ;  /* 0x0000000000481947 */ /* 0x000fea0003800000 */
[C---:B------:R-:W-:Y:S01]  /*4ae0*/  ISETP.GT.AND P1, PT, R8.reuse, RZ, PT ;  /* 0x000000ff0800720c */ /* 0x040fe20003f24270 */
[----:B------:R-:W-:-:S05]  /*4af0*/  VIADD R10, R8, 0xffffffff ;  /* 0xffffffff080a7836 */ /* 0x000fca0000000000 */
[----:B------:R-:W-:-:S07]  /*4b00*/  R2UR UR11, R10 ;  /* 0x000000000a0b72ca */ /* 0x000fce00000e0000 */
[----:B------:R-:W-:Y:S08]  /*4b10*/  @P1 BRA `(.L_x_11020) ;  /* 0x00000000001c1947 */ /* 0x000ff00003800000 */
[----:B------:R-:W-:Y:S02]  /*4b20*/  UISETP.NE.AND UP1, UPT, UR15, 0x1, UPT ;  /* 0x000000010f00788c */ /* 0x000fe4000bf25270 */
[----:B------:R-:W-:-:S09]  /*4b30*/  UIADD3 UR11, -UR6, URZ, URZ ;  /* 0x0000003f060b7290 */ /* 0x000fd2000fffe13f */
[----:B------:R-:W-:Y:S02]  /*4b40*/  @UP1 ULDC.64 UR18, c[0x0][0x9e8] ;  /* 0x00027a0000121ab9 */ /* 0x000fe40000000a00 */
[----:B------:R-:W-:-:S04]  /*4b50*/  UIMAD.WIDE.U32 UR6, UR11, UR18, URZ ;  /* 0x000000120b0672a5 */ /* 0x000fc8000f8e003f */
[----:B------:R-:W-:-:S04]  /*4b60*/  @UP1 USHF.R.U32.HI UR11, URZ, UR19, UR7 ;  /* 0x000000133f0b1299 */ /* 0x000fc80008011607 */
[----:B------:R-:W-:Y:S01]  /*4b70*/  ULOP3.LUT UR11, URZ, UR11, URZ, 0x33, !UPT ;  /* 0x0000000b3f0b7292 */ /* 0x000fe2000f8e333f */
[----:B------:R-:W-:Y:S11]  /*4b80*/  BRA `(.L_x_11021) ;  /* 0x0000000000107947 */ /* 0x000ff60003800000 */
.L_x_11020:
[----:B------:R-:W-:-:S11]  /*4b90*/  UISETP.NE.AND UP1, UPT, UR15, 0x1, UPT ;  /* 0x000000010f00788c */ /* 0x000fd6000bf25270 */
[----:B------:R-:W-:Y:S02]  /*4ba0*/  @UP1 ULDC.64 UR18, c[0x0][0x9e8] ;  /* 0x00027a0000121ab9 */ /* 0x000fe40000000a00 */
[----:B------:R-:W-:-:S04]  /*4bb0*/  UIMAD.WIDE.U32 UR6, UR11, UR18, URZ ;  /* 0x000000120b0672a5 */ /* 0x000fc8000f8e003f */
[----:B------:R-:W-:-:S12]  /*4bc0*/  @UP1 USHF.R.U32.HI UR11, URZ, UR19, UR7 ;  /* 0x000000133f0b1299 */ /* 0x000fd80008011607 */
.L_x_11021:
[----:B------:R-:W-:-:S04]  /*4bd0*/  UIMAD UR11, UR11, UR15, UR15 ;  /* 0x0000000f0b0b72a4 */ /* 0x000fc8000f8e020f */
[----:B------:R-:W-:-:S04]  /*4be0*/  UISETP.LT.AND UP1, UPT, UR14, UR11, UPT ;  /* 0x0000000b0e00728c */ /* 0x000fc8000bf21270 */
[----:B------:R-:W-:-:S12]  /*4bf0*/  USEL UR14, UR14, UR11, UP1 ;  /* 0x0000000b0e0e7287 */ /* 0x000fd80008800000 */
.L_x_11019:
[----:B------:R-:W-:Y:S01]  /*4c00*/  UIMAD.WIDE UR6, UR14, 0x2aaaaaab, URZ ;  /* 0x2aaaaaab0e0678a5 */ /* 0x000fe2000f8e023f */
[----:B------:R-:W-:Y:S01]  /*4c10*/  ULDC UR25, c[0x0][0x9e4] ;  /* 0x0002790000197ab9 */ /* 0x000fe20000000800 */
[----:B------:R-:W-:Y:S02]  /*4c20*/  ULDC UR26, c[0x0][0x9d8] ;  /* 0x00027600001a7ab9 */ /* 0x000fe40000000800 */
[----:B------:R-:W-:Y:S01]  /*4c30*/  USHF.R.U32.HI UR6, URZ, 0x1f, UR7 ;  /* 0x0000001f3f067899 */ /* 0x000fe20008011607 */
[----:B------:R-:W-:Y:S01]  /*4c40*/  ULDC UR24, c[0x0][0x988] ;  /* 0x0002620000187ab9 */ /* 0x000fe20000000800 */
[----:B------:R-:W-:Y:S02]  /*4c50*/  ULDC UR27, c[0x0][0x9e0] ;  /* 0x00027800001b7ab9 */ /* 0x000fe40000000800 */
[----:B------:R-:W-:-:S04]  /*4c60*/  ULEA.HI.SX32 UR6, UR7, UR6, 0x1c ;  /* 0x0000000607067291 */ /* 0x000fc8000f8fe23f */
[----:B------:R-:W-:-:S04]  /*4c70*/  UISETP.LT.AND UP1, UPT, UR39, UR6, UPT ;  /* 0x000000062700728c */ /* 0x000fc8000bf21270 */
[----:B------:R-:W-:-:S06]  /*4c80*/  USEL UR23, UR39, UR6, !UP1 ;  /* 0x0000000627177287 */ /* 0x000fcc000c800000 */
[----:B------:R-:W-:-:S13]  /*4c90*/  ISETP.GE.AND P1, PT, R3, UR23, PT ;  /* 0x0000001703007c0c */ /* 0x000fda000bf26270 */
[----:B------:R-:W-:Y:S05]  /*4ca0*/  @!P1 BRA `(.L_x_11022) ;  /* 0x00000034007c9947 */ /* 0x000fea0003800000 */
.L_x_11039:
[----:B------:R-:W-:-:S04]  /*4cb0*/  UIADD3 UR36, UR36, 0x1, URZ ;  /* 0x0000000124247890 */ /* 0x000fc8000fffe03f */
[----:B------:R-:W-:-:S04]  /*4cc0*/  UISETP.NE.AND UP1, UPT, UR36, 0x2, UPT ;  /* 0x000000022400788c */ /* 0x000fc8000bf25270 */
[----:B------:R-:W-:Y:S02]  /*4cd0*/  USEL UR6, URZ, 0x1, UP1 ;  /* 0x000000013f067887 */ /* 0x000fe40008800000 */
[----:B------:R-:W-:Y:S02]  /*4ce0*/  USEL UR36, UR36, URZ, UP1 ;  /* 0x0000003f24247287 */ /* 0x000fe40008800000 */
[----:B------:R-:W-:Y:S01]  /*4cf0*/  ULOP3.LUT UR37, UR37, UR6, URZ, 0x3c, !UPT ;  /* 0x0000000625257292 */ /* 0x000fe2000f8e3c3f */
[----:B0-----:R-:W-:Y:S11]  /*4d00*/  @!P0 BRA `(.L_x_11023) ;  /* 0x0000000000048947 */ /* 0x001ff60003800000 */
[----:B------:R-:W-:Y:S01]  /*4d10*/  BPT.TRAP 0x1 ;  /* 0x000000040000795c */ /* 0x000fe20000300000 */
.L_x_11023:
        /* <DEDUP_REMOVED lines=9> */
.L_x_11024:
[----:B-1----:R-:W-:Y:S05]  /*4db0*/  @P1 BRA `(.L_x_11025) ;  /* 0x0000000000081947 */ /* 0x002fea0003800000 */
[----:B------:R-:W1:Y:S02]  /*4dc0*/  SYNCS.PHASECHK.TRANS64.TRYWAIT P1, [UR28+0x22830], R8 ;  /* 0x02283008ff0075a7 */ /* 0x000e64000802015c */
[----:B-1----:R-:W-:Y:S05]  /*4dd0*/  @!P1 BRA `(.L_x_11026) ;  /* 0x00000110003c9947 */ /* 0x002fea0003800000 */
.L_x_11025:
[----:B------:R-:W-:Y:S01]  /*4de0*/  UIMAD UR18, UR36, 0x300, UR20 ;  /* 0x00000300241278a4 */ /* 0x000fe2000f8e0214 */
[----:B------:R-:W-:Y:S01]  /*4df0*/  WARPGROUP.ARRIVE ;  /* 0x00000000000079c5 */ /* 0x000fe20000000000 */
[----:B------:R-:W-:Y:S01]  /*4e00*/  UMOV UR19, 0x40000040 ;  /* 0x4000004000137882 */ /* 0x000fe20000000000 */
[----:B------:R-:W-:Y:S01]  /*4e10*/  UMOV UR7, 0x40000040 ;  /* 0x4000004000077882 */ /* 0x000fe20000000000 */
[----:B------:R-:W-:Y:S01]  /*4e20*/  UIADD3 UR6, UR18, 0x2, URZ ;  /* 0x0000000212067890 */ /* 0x000fe2000fffe03f */
[----:B------:R-:W-:Y:S01]  /*4e30*/  ISETP.NE.AND P1, PT, R6, 0x1, PT ;  /* 0x000000010600780c */ /* 0x000fe20003f25270 */
[----:B------:R-:W-:Y:S01]  /*4e40*/  UIADD3 UR10, UR18, 0x4, URZ ;  /* 0x00000004120a7890 */ /* 0x000fe2000fffe03f */
[----:B------:R-:W2:Y:S01]  /*4e50*/  S2R R9, SR_TID.X ;  /* 0x0000000000097919 */ /* 0x000ea20000002100 */
[----:B------:R-:W-:Y:S01]  /*4e60*/  UMOV UR11, 0x40000040 ;  /* 0x40000040000b7882 */ /* 0x000fe20000000000 */
[----:B------:R-:W-:Y:S01]  /*4e70*/  HGMMA.64x96x16.F32.BF16 R152, gdesc[UR16], RZ, !UPT, gsb0 ;  /* 0x01600000109879f0 */ /* 0x000fe2000c0018ff */
[----:B------:R-:W-:Y:S01]  /*4e80*/  UIADD3 UR14, UR18, 0x6, URZ ;  /* 0x00000006120e7890 */ /* 0x000fe2000fffe03f */
[----:B------:R-:W-:-:S07]  /*4e90*/  UMOV UR15, 0x40000040 ;  /* 0x40000040000f7882 */ /* 0x000fce0000000000 */
[----:B-1----:R-:W1:Y:S08]  /*4ea0*/  @P1 LDC R7, c[0x0][0x44c] ;  /* 0x00011300ff071b82 */ /* 0x002e700000000800 */
[----:B------:R-:W3:Y:S01]  /*4eb0*/  @P1 LDC R10, c[0x0][0x450] ;  /* 0x00011400ff0a1b82 */ /* 0x000ee20000000800 */
[----:B--2---:R-:W-:Y:S01]  /*4ec0*/  SHF.R.U32.HI R11, RZ, 0x7, R9 ;  /* 0x00000007ff0b7819 */ /* 0x004fe20000011609 */
        /* <DEDUP_REMOVED lines=23> */
[----:B------:R-:W-:Y:S01]  /*5040*/  FMUL.FTZ R157, R161, UR26 ;  /* 0x0000001aa19d7c20 */ /* 0x000fe20008410000 */
[----:B-1----:R-:W-:-:S04]  /*5050*/  @P1 IMAD.HI.U32 R7, R194, R7, RZ ;  /* 0x00000007c2071227 */ /* 0x002fc800078e00ff */
[----:B------:R-:W-:Y:S01]  /*5060*/  FMUL.FTZ R161, R165, UR26 ;  /* 0x0000001aa5a17c20 */ /* 0x000fe20008410000 */
[----:B------:R-:W-:Y:S01]  /*5070*/  FMUL.FTZ R165, R169, UR26 ;  /* 0x0000001aa9a57c20 */ /* 0x000fe20008410000 */
[----:B------:R-:W-:Y:S01]  /*5080*/  FMUL.FTZ R169, R173, UR26 ;  /* 0x0000001aada97c20 */ /* 0x000fe20008410000 */
[----:B------:R-:W-:Y:S01]  /*5090*/  FMUL.FTZ R173, R177, UR26 ;  /* 0x0000001ab1ad7c20 */ /* 0x000fe20008410000 */
[----:B---3--:R-:W-:Y:S01]  /*50a0*/  @P1 SHF.R.U32.HI R194, RZ, R10, R7 ;  /* 0x0000000affc21219 */ /* 0x008fe20000011607 */
[----:B------:R-:W-:Y:S01]  /*50b0*/  IMAD.U32 R177, RZ, RZ, UR28 ;  /* 0x0000001cffb17e24 */ /* 0x000fe2000f8e00ff */
[----:B------:R-:W-:Y:S01]  /*50c0*/  LOP3.LUT P1, RZ, R9, 0x7f, RZ, 0xc0, !PT ;  /* 0x0000007f09ff7812 */ /* 0x000fe2000782c0ff */
[----:B------:R-:W-:Y:S01]  /*50d0*/  FMUL.FTZ R13, R155, UR26 ;  /* 0x0000001a9b0d7c20 */ /* 0x000fe20008410000 */
[----:B------:R-:W1:Y:S01]  /*50e0*/  LDC R9, c[0x0][0x288] ;  /* 0x0000a200ff097b82 */ /* 0x000e620000000800 */
        /* <DEDUP_REMOVED lines=20> */
[----:B------:R-:W-:Y:S01]  /*5230*/  IMAD R189, R3, -0x60, RZ ;  /* 0xffffffa003bd7824 */ /* 0x000fe200078e02ff */
[----:B------:R-:W-:Y:S01]  /*5240*/  IADD3 R7, -R11, 0xb, RZ ;  /* 0x0000000b0b077810 */ /* 0x000fe20007ffe1ff */
        /* <DEDUP_REMOVED lines=8> */
[----:B------:R-:W-:Y:S01]  /*52d0*/  FMUL.FTZ R191, R193, UR26 ;  /* 0x0000001ac1bf7c20 */ /* 0x000fe20008410000 */
[----:B------:R-:W-:Y:S01]  /*52e0*/  FMUL.FTZ R195, R196, UR26 ;  /* 0x0000001ac4c37c20 */ /* 0x000fe20008410000 */
[----:B------:R-:W-:Y:S01]  /*52f0*/  FMUL.FTZ R196, R197, UR26 ;  /* 0x0000001ac5c47c20 */ /* 0x000fe20008410000 */
[----:B------:R-:W-:-:S02]  /*5300*/  VIADD R11, R189, 0x1 ;  /* 0x00000001bd0b7836 */ /* 0x000fc40000000000 */
[----:B------:R-:W-:Y:S01]  /*5310*/  FMUL.FTZ R192, R198, UR26 ;  /* 0x0000001ac6c07c20 */ /* 0x000fe20008410000 */
[----:B------:R-:W-:Y:S01]  /*5320*/  FMUL.FTZ R193, R199, UR26 ;  /* 0x0000001ac7c17c20 */ /* 0x000fe20008410000 */
[----:B------:R3:W-:Y:S06]  /*5330*/  BAR.ARV R7, 0x100 ;  /* 0x000400070000751d */ /* 0x0007ec0000002000 */
[----:B------:R3:W-:Y:S01]  /*5340*/  @!P1 SYNCS.ARRIVE.TRANS64.RED.A1T0 RZ, [R10+URZ], RZ ;  /* 0x000000ff0aff99a7 */ /* 0x0007e2000810043f */
[----:B------:R-:W-:Y:S01]  /*5350*/  PLOP3.LUT P1, PT, PT, PT, UP0, 0x40, 0x0 ;  /* 0x000000000000781c */ /* 0x000fe20003f2e808 */
[----:B------:R-:W-:Y:S01]  /*5360*/  IMAD R11, R18, -0x2, R11 ;  /* 0xfffffffe120b7824 */ /* 0x000fe200078e020b */
[----:B------:R-:W4:Y:S04]  /*5370*/  MUFU.TANH R14, R14 ;  /* 0x0000000e000e7308 */ /* 0x000f280000002400 */
[----:B-1----:R-:W-:-:S04]  /*5380*/  IADD3 R11, R11, -R9, R16 ;  /* 0x800000090b0b7210 */ /* 0x002fc80007ffe010 */
[----:B------:R-:W1:Y:S01]  /*5390*/  MUFU.TANH R15, R15 ;  /* 0x0000000f000f7308 */ /* 0x000e620000002400 */
        /* <DEDUP_REMOVED lines=63> */
.L_x_11029:
[----:B------:R-:W-:-:S05]  /*5790*/  IMAD.U32 R217, RZ, RZ, UR25 ;  /* 0x00000019ffd97e24 */ /* 0x000fca000f8e00ff */
[----:B------:R-:W-:-:S13]  /*57a0*/  ISETP.NE.AND P1, PT, R217, 0x1, PT ;  /* 0x00000001d900780c */ /* 0x000fda0003f25270 */
[----:B------:R-:W1:Y:S02]  /*57b0*/  @P1 LDC.64 R10, c[0x0][0x9e8] ;  /* 0x00027a00ff0a1b82 */ /* 0x000e640000000a00 */
[----:B-1----:R-:W-:-:S05]  /*57c0*/  @P1 IMAD.HI.U32 R10, R215, R10, RZ ;  /* 0x0000000ad70a1227 */ /* 0x002fca00078e00ff */
[----:B------:R-:W-:-:S07]  /*57d0*/  @P1 SHF.R.U32.HI R215, RZ, R11, R10 ;  /* 0x0000000bffd71219 */ /* 0x000fce000001160a */
.L_x_11030:
[----:B------:R-:W-:Y:S05]  /*57e0*/  BSYNC B0 ;  /* 0x0000000000007941 */ /* 0x000fea0003800000 */
.L_x_11028:
[----:B------:R-:W-:-:S04]  /*57f0*/  IMAD R10, R18, -0x2, R189 ;  /* 0xfffffffe120a7824 */ /* 0x000fc800078e02bd */
[----:B------:R-:W-:-:S05]  /*5800*/  IMAD R10, R215, R217, R10 ;  /* 0x000000d9d70a7224 */ /* 0x000fca00078e020a */
[----:B------:R-:W-:Y:S02]  /*5810*/  VIADDMNMX R198, R10, R217, R198, PT ;  /* 0x000000d90ac67246 */ /* 0x000fe400038001c6 */
[----:B------:R-:W-:-:S07]  /*5820*/  VIMNMX R197, R197, R10, !PT ;  /* 0x0000000ac5c57248 */ /* 0x000fce0007fe0100 */
.L_x_11027:
[----:B------:R-:W-:Y:S01]  /*5830*/  ISETP.GE.AND P2, PT, R189, 0x1, PT ;  /* 0x00000001bd00780c */ /* 0x000fe20003f46270 */
[----:B------:R-:W1:Y:S01]  /*5840*/  SHFL.IDX PT, R194, R194, 0x1, 0x1c1f ;  /* 0x003c1f00c2c27f89 */ /* 0x000e6200000e0000 */
[----:B------:R-:W-:Y:S02]  /*5850*/  LOP3.LUT R17, R17, 0xfffbffff, RZ, 0xc0, !PT ;  /* 0xfffbffff11117812 */ /* 0x000fe400078ec0ff */
[----:B------:R-:W-:Y:S02]  /*5860*/  ISETP.GE.AND P1, PT, R189, 0x2, PT ;  /* 0x00000002bd00780c */ /* 0x000fe40003f26270 */
[----:B------:R-:W-:Y:S02]  /*5870*/  ISETP.GT.AND P3, PT, R197, RZ, !P2 ;  /* 0x000000ffc500720c */ /* 0x000fe40005764270 */
[----:B------:R-:W-:Y:S02]  /*5880*/  ISETP.GE.AND P4, PT, R189, 0x9, PT ;  /* 0x00000009bd00780c */ /* 0x000fe40003f86270 */
[----:B------:R-:W-:-:S03]  /*5890*/  ISETP.LT.OR P3, PT, R198, 0x1, P3 ;  /* 0x00000001c600780c */ /* 0x000fc60001f61670 */
[----:B------:R-:W-:Y:S02]  /*58a0*/  @P2 LOP3.LUT R17, R17, 0x40000, RZ, 0xfc, !PT ;  /* 0x0004000011112812 */ /* 0x000fe400078efcff */
[----:B------:R-:W-:Y:S02]  /*58b0*/  ISETP.GT.AND P2, PT, R197, 0x1, !P1 ;  /* 0x00000001c500780c */ /* 0x000fe40004f44270 */
[----:B------:R-:W-:Y:S02]  /*58c0*/  FSEL R215, R14, -INF , !P3 ;  /* 0xff8000000ed77808 */ /* 0x000fe40005800000 */
[----:B------:R-:W-:Y:S02]  /*58d0*/  ISETP.LT.OR P2, PT, R198, 0x2, P2 ;  /* 0x00000002c600780c */ /* 0x000fe40001741670 */
[----:B------:R-:W-:Y:S02]  /*58e0*/  ISETP.GE.AND P3, PT, R189, 0xa, PT ;  /* 0x0000000abd00780c */ /* 0x000fe40003f66270 */
[----:B------:R-:W-:-:S02]  /*58f0*/  LOP3.LUT R17, R17, 0xfffffffd, RZ, 0xc0, !PT ;  /* 0xfffffffd11117812 */ /* 0x000fc400078ec0ff */
[----:B------:R-:W-:Y:S01]  /*5900*/  FSEL R15, R15, -INF , !P2 ;  /* 0xff8000000f0f7808 */ /* 0x000fe20005000000 */
[--C-:B-1----:R-:W-:Y:S01]  /*5910*/  IMAD.IADD R204, R204, 0x1, R194.reuse ;  /* 0x00000001cccc7824 */ /* 0x102fe200078e02c2 */
[----:B------:R-:W-:Y:S01]  /*5920*/  ISETP.GT.AND P2, PT, R197, 0x8, !P4 ;  /* 0x00000008c500780c */ /* 0x000fe20006744270 */
[----:B------:R-:W-:Y:S01]  /*5930*/  IMAD.IADD R199, R199, 0x1, R194 ;  /* 0x00000001c7c77824 */ /* 0x000fe200078e02c2 */
[----:B------:R-:W-:Y:S02]  /*5940*/  @P4 LOP3.LUT R17, R17, 0x2, RZ, 0xfc, !PT ;  /* 0x0000000211114812 */ /* 0x000fe400078efcff */
[----:B------:R-:W-:Y:S02]  /*5950*/  ISETP.LT.OR P2, PT, R198, 0x9, P2 ;  /* 0x00000009c600780c */ /* 0x000fe40001741670 */
[----:B------:R-:W-:Y:S02]  /*5960*/  LOP3.LUT R17, R17, 0xfffffffb, RZ, 0xc0, !PT ;  /* 0xfffffffb11117812 */ /* 0x000fe400078ec0ff */
[----:B0-----:R-:W-:-:S02]  /*5970*/  FSEL R152, R152, -INF , !P2 ;  /* 0xff80000098987808 */ /* 0x001fc40005000000 */
[----:B------:R-:W-:Y:S02]  /*5980*/  @P3 LOP3.LUT R17, R17, 0x4, RZ, 0xfc, !PT ;  /* 0x0000000411113812 */ /* 0x000fe400078efcff */
[----:B------:R-:W-:Y:S02]  /*5990*/  ISETP.GT.AND P2, PT, R197, 0x9, !P3 ;  /* 0x00000009c500780c */ /* 0x000fe40005f44270 */
[----:B------:R-:W-:Y:S02]  /*59a0*/  ISETP.GE.AND P3, PT, R189, 0x11, PT ;  /* 0x00000011bd00780c */ /* 0x000fe40003f66270 */
[----:B------:R-:W-:Y:S02]  /*59b0*/  ISETP.LT.OR P2, PT, R198, 0xa, P2 ;  /* 0x0000000ac600780c */ /* 0x000fe40001741670 */
[----:B------:R-:W-:Y:S02]  /*59c0*/  LOP3.LUT R17, R17, 0xfffffff7, RZ, 0xc0, !PT ;  /* 0xfffffff711117812 */ /* 0x000fe400078ec0ff */
[----:B------:R-:W-:-:S02]  /*59d0*/  FSEL R153, R153, -INF , !P2 ;  /* 0xff80000099997808 */ /* 0x000fc40005000000 */
[----:B------:R-:W-:-:S04]  /*59e0*/  ISETP.GT.AND P2, PT, R197, 0x10, !P3 ;  /* 0x00000010c500780c */ /* 0x000fc80005f44270 */
[----:B------:R-:W-:Y:S02]  /*59f0*/  ISETP.LT.OR P2, PT, R198, 0x11, P2 ;  /* 0x00000011c600780c */ /* 0x000fe40001741670 */
[----:B------:R-:W-:Y:S02]  /*5a00*/  @P3 LOP3.LUT R17, R17, 0x8, RZ, 0xfc, !PT ;  /* 0x0000000811113812 */ /* 0x000fe400078efcff */
[----:B------:R-:W-:Y:S02]  /*5a10*/  ISETP.GE.AND P3, PT, R189, 0x12, PT ;  /* 0x00000012bd00780c */ /* 0x000fe40003f66270 */
[----:B------:R-:W-:Y:S02]  /*5a20*/  LOP3.LUT R17, R17, 0xffffffef, RZ, 0xc0, !PT ;  /* 0xffffffef11117812 */ /* 0x000fe400078ec0ff */
[----:B------:R-:W-:Y:S02]  /*5a30*/  FSEL R156, R156, -INF , !P2 ;  /* 0xff8000009c9c7808 */ /* 0x000fe40005000000 */
[----:B------:R-:W-:-:S04]  /*5a40*/  ISETP.GT.AND P2, PT, R197, 0x11, !P3 ;  /* 0x00000011c500780c */ /* 0x000fc80005f44270 */
[----:B------:R-:W-:-:S03]  /*5a50*/  ISETP.LT.OR P2, PT, R198, 0x12, P2 ;  /* 0x00000012c600780c */ /* 0x000fc60001741670 */
        /* <DEDUP_REMOVED lines=68> */
[----:B------:R-:W-:Y:S02]  /*5ea0*/  FSEL R181, R181, -INF , !P2 ;  /* 0xff800000b5b57808 */ /* 0x000fe40005000000 */
[----:B------:R-:W-:Y:S02]  /*5eb0*/  LOP3.LUT R17, R17, 0xffffffbf, RZ, 0xc0, !PT ;  /* 0xffffffbf11117812 */ /* 0x000fe400078ec0ff */
[----:B------:R-:W-:-:S04]  /*5ec0*/  ISETP.GT.AND P2, PT, R197, 0x41, !P3 ;  /* 0x00000041c500780c */ /* 0x000fc80005f44270 */
[----:B------:R-:W-:-:S03]  /*5ed0*/  ISETP.LT.OR P2, PT, R198, 0x42, P2 ;  /* 0x00000042c600780c */ /* 0x000fc60001741670 */
[----:B------:R-:W-:Y:S02]  /*5ee0*/  @P3 LOP3.LUT R17, R17, 0x40, RZ, 0xfc, !PT ;  /* 0x0000004011113812 */ /* 0x000fe400078efcff */
[----:B------:R-:W-:Y:S02]  /*5ef0*/  ISETP.GE.AND P3, PT, R189, 0x49, PT ;  /* 0x00000049bd00780c */ /* 0x000fe40003f66270 */
[----:B------:R-:W-:Y:S02]  /*5f00*/  FSEL R182, R182, -INF , !P2 ;  /* 0xff800000b6b67808 */ /* 0x000fe40005000000 */
[----:B------:R-:W-:Y:S02]  /*5f10*/  ISETP.GT.AND P2, PT, R197, 0x48, !P3 ;  /* 0x00000048c500780c */ /* 0x000fe40005f44270 */
[----:B------:R-:W-:Y:S02]  /*5f20*/  LOP3.LUT R17, R17, 0xffffffdf, RZ, 0xc0, !PT ;  /* 0xffffffdf11117812 */ /* 0x000fe400078ec0ff */
[----:B------:R-:W-:-:S04]  /*5f30*/  ISETP.LT.OR P2, PT, R198, 0x49, P2 ;  /* 0x00000049c600780c */ /* 0x000fc80001741670 */
[----:B------:R-:W-:Y:S02]  /*5f40*/  FSEL R185, R185, -INF , !P2 ;  /* 0xff800000b9b97808 */ /* 0x000fe40005000000 */
[----:B------:R-:W-:Y:S02]  /*5f50*/  ISETP.GE.AND P2, PT, R189, 0x4a, PT ;  /* 0x0000004abd00780c */ /* 0x000fe40003f46270 */
[----:B------:R-:W-:Y:S02]  /*5f60*/  @P3 LOP3.LUT R17, R17, 0x20, RZ, 0xfc, !PT ;  /* 0x0000002011113812 */ /* 0x000fe400078efcff */
[----:B------:R-:W-:Y:S02]  /*5f70*/  ISETP.GT.AND P3, PT, R197, 0x49, !P2 ;  /* 0x00000049c500780c */ /* 0x000fe40005764270 */
[----:B------:R-:W-:Y:S02]  /*5f80*/  LOP3.LUT R17, R17, 0xfffffffe, RZ, 0xc0, !PT ;  /* 0xfffffffe11117812 */ /* 0x000fe400078ec0ff */
        /* <DEDUP_REMOVED lines=14> */
[----:B------:R-:W-:-:S13]  /*6070*/  ISETP.GE.AND P6, PT, R189, 0x5a, PT ;  /* 0x0000005abd00780c */ /* 0x000fda0003fc6270 */
[----:B------:R-:W-:Y:S02]  /*6080*/  @P6 LOP3.LUT R17, R17, 0x1, RZ, 0xfc, !PT ;  /* 0x0000000111116812 */ /* 0x000fe400078efcff */
[----:B------:R-:W-:-:S04]  /*6090*/  ISETP.GT.AND P6, PT, R197, 0x59, !P6 ;  /* 0x00000059c500780c */ /* 0x000fc800077c4270 */
[----:B------:R-:W-:-:S04]  /*60a0*/  ISETP.LT.OR P6, PT, R198, 0x5a, P6 ;  /* 0x0000005ac600780c */ /* 0x000fc800037c1670 */
[----:B------:R-:W-:Y:S02]  /*60b0*/  FSEL R196, R196, -INF , !P6 ;  /* 0xff800000c4c47808 */ /* 0x000fe40007000000 */
[----:B------:R-:W-:-:S13]  /*60c0*/  PLOP3.LUT P6, PT, PT, PT, UP0, 0x40, 0x0 ;  /* 0x000000000000781c */ /* 0x000fda0003fce808 */
[----:B------:R-:W-:Y:S05]  /*60d0*/  @P6 BRA `(.L_x_11031) ;  /* 0x0000000000586947 */ /* 0x000fea0003800000 */
        /* <DEDUP_REMOVED lines=12> */
.L_x_11033:
[----:B------:R-:W-:-:S05]  /*61a0*/  IMAD.U32 R14, RZ, RZ, UR25 ;  /* 0x00000019ff0e7e24 */ /* 0x000fca000f8e00ff */
[----:B------:R-:W-:-:S13]  /*61b0*/  ISETP.NE.AND P6, PT, R14, 0x1, PT ;  /* 0x000000010e00780c */ /* 0x000fda0003fc5270 */
[----:B------:R-:W0:Y:S02]  /*61c0*/  @P6 LDC.64 R10, c[0x0][0x9e8] ;  /* 0x00027a00ff0a6b82 */ /* 0x000e240000000a00 */
[----:B0-----:R-:W-:-:S05]  /*61d0*/  @P6 IMAD.HI.U32 R10, R197, R10, RZ ;  /* 0x0000000ac50a6227 */ /* 0x001fca00078e00ff */
[----:B------:R-:W-:-:S07]  /*61e0*/  @P6 SHF.R.U32.HI R197, RZ, R11, R10 ;  /* 0x0000000bffc56219 */ /* 0x000fce000001160a */
.L_x_11034:
[----:B------:R-:W-:Y:S05]  /*61f0*/  BSYNC B0 ;  /* 0x0000000000007941 */ /* 0x000fea0003800000 */
.L_x_11032:
[----:B------:R-:W-:-:S04]  /*6200*/  IMAD R189, R18, -0x2, R189 ;  /* 0xfffffffe12bd7824 */ /* 0x000fc800078e02bd */
[----:B------:R-:W-:-:S05]  /*6210*/  IMAD R197, R197, R14, R189 ;  /* 0x0000000ec5c57224 */ /* 0x000fca00078e02bd */
[----:B------:R-:W-:Y:S02]  /*6220*/  VIADDMNMX R204, R197, R14, R204, PT ;  /* 0x0000000ec5cc7246 */ /* 0x000fe400038001cc */
[----:B------:R-:W-:-:S07]  /*6230*/  VIMNMX R199, R199, R197, !PT ;  /* 0x000000c5c7c77248 */ /* 0x000fce0007fe0100 */
.L_x_11031:
[----:B------:R-:W-:Y:S01]  /*6240*/  ISETP.GT.AND P1, PT, R199, 0x1, !P1 ;  /* 0x00000001c700780c */ /* 0x000fe20004f24270 */
[----:B------:R-:W-:Y:S01]  /*6250*/  UMOV UR10, UR24 ;  /* 0x00000018000a7c82 */ /* 0x000fe20008000000 */
[----:B------:R-:W-:Y:S02]  /*6260*/  LOP3.LUT P6, RZ, R17, 0x10000, RZ, 0xc0, !PT ;  /* 0x0001000011ff7812 */ /* 0x000fe400078cc0ff */
[----:B------:R-:W-:Y:S02]  /*6270*/  ISETP.LT.OR P1, PT, R204, 0x2, P1 ;  /* 0x00000002cc00780c */ /* 0x000fe40000f21670 */
[----:B------:R-:W-:Y:S02]  /*6280*/  FMNMX.FTZ R10, R215, R4, !PT ;  /* 0x00000004d70a7209 */ /* 0x000fe40007810000 */
[----:B------:R-:W-:Y:S02]  /*6290*/  FSEL R13, R13, -INF , !P1 ;  /* 0xff8000000d0d7808 */ /* 0x000fe40004800000 */
[----:B------:R-:W-:-:S02]  /*62a0*/  LOP3.LUT P1, RZ, R17, 0x2, RZ, 0xc0, !PT ;  /* 0x0000000211ff7812 */ /* 0x000fc4000782c0ff */
[----:B------:R-:W-:Y:S02]  /*62b0*/  FMNMX.FTZ R11, R15, R10, !PT ;  /* 0x0000000a0f0b7209 */ /* 0x000fe40007810000 */
[----:B------:R-:W-:Y:S02]  /*62c0*/  ISETP.GT.AND P1, PT, R199, 0x8, !P1 ;  /* 0x00000008c700780c */ /* 0x000fe40004f24270 */
[----:B------:R-:W-:Y:S02]  /*62d0*/  FMNMX.FTZ R10, R152, R11, !PT ;  /* 0x0000000b980a7209 */ /* 0x000fe40007810000 */
[----:B------:R-:W-:Y:S02]  /*62e0*/  ISETP.LT.OR P1, PT, R204, 0x9, P1 ;  /* 0x00000009cc00780c */ /* 0x000fe40000f21670 */
[----:B------:R-:W-:Y:S02]  /*62f0*/  FMNMX.FTZ R11, R153, R10, !PT ;  /* 0x0000000a990b7209 */ /* 0x000fe40007810000 */
[----:B------:R-:W-:-:S02]  /*6300*/  FSEL R20, R20, -INF , !P1 ;  /* 0xff80000014147808 */ /* 0x000fc40004800000 */
[----:B------:R-:W-:Y:S02]  /*6310*/  LOP3.LUT P1, RZ, R17, 0x4, RZ, 0xc0, !PT ;  /* 0x0000000411ff7812 */ /* 0x000fe4000782c0ff */
[----:B------:R-:W-:Y:S02]  /*6320*/  FMNMX.FTZ R10, R156, R11, !PT ;  /* 0x0000000b9c0a7209 */ /* 0x000fe40007810000 */
[----:B------:R-:W-:Y:S02]  /*6330*/  ISETP.GT.AND P1, PT, R199, 0x9, !P1 ;  /* 0x00000009c700780c */ /* 0x000fe40004f24270 */
[----:B------:R-:W-:Y:S02]  /*6340*/  FMNMX.FTZ R11, R157, R10, !PT ;  /* 0x0000000a9d0b7209 */ /* 0x000fe40007810000 */
[----:B------:R-:W-:Y:S02]  /*6350*/  ISETP.LT.OR P1, PT, R204, 0xa, P1 ;  /* 0x0000000acc00780c */ /* 0x000fe40000f21670 */
[----:B------:R-:W-:-:S02]  /*6360*/  FMNMX.FTZ R10, R160, R11, !PT ;  /* 0x0000000ba00a7209 */ /* 0x000fc40007810000 */
[----:B------:R-:W-:Y:S02]  /*6370*/  FSEL R21, R21, -INF , !P1 ;  /* 0xff80000015157808 */ /* 0x000fe40004800000 */
[----:B------:R-:W-:Y:S02]  /*6380*/  LOP3.LUT P1, RZ, R17, 0x8, RZ, 0xc0, !PT ;  /* 0x0000000811ff7812 */ /* 0x000fe4000782c0ff */
[----:B------:R-:W-:Y:S02]  /*6390*/  FMNMX.FTZ R11, R161, R10, !PT ;  /* 0x0000000aa10b7209 */ /* 0x000fe40007810000 */
[----:B------:R-:W-:Y:S02]  /*63a0*/  ISETP.GT.AND P1, PT, R199, 0x10, !P1 ;  /* 0x00000010c700780c */ /* 0x000fe40004f24270 */
[----:B------:R-:W-:Y:S02]  /*63b0*/  FMNMX.FTZ R10, R164, R11, !PT ;  /* 0x0000000ba40a7209 */ /* 0x000fe40007810000 */
[----:B------:R-:W-:-:S02]  /*63c0*/  ISETP.LT.OR P1, PT, R204, 0x11, P1 ;  /* 0x00000011cc00780c */ /* 0x000fc40000f21670 */
[----:B------:R-:W-:Y:S02]  /*63d0*/  FMNMX.FTZ R11, R165, R10, !PT ;  /* 0x0000000aa50b7209 */ /* 0x000fe40007810000 */
[----:B------:R-:W-:Y:S02]  /*63e0*/  FSEL R154, R154, -INF , !P1 ;  /* 0xff8000009a9a7808 */ /* 0x000fe40004800000 */
[----:B------:R-:W-:Y:S02]  /*63f0*/  LOP3.LUT P1, RZ, R17, 0x10, RZ, 0xc0, !PT ;  /* 0x0000001011ff7812 */ /* 0x000fe4000782c0ff */
[----:B------:R-:W-:Y:S02]  /*6400*/  FMNMX.FTZ R10, R168, R11, !PT ;  /* 0x0000000ba80a7209 */ /* 0x000fe40007810000 */
[----:B------:R-:W-:Y:S02]  /*6410*/  ISETP.GT.AND P1, PT, R199, 0x11, !P1 ;  /* 0x00000011c700780c */ /* 0x000fe40004f24270 */
[----:B------:R-:W-:-:S02]  /*6420*/  FMNMX.FTZ R11, R169, R10, !PT ;  /* 0x0000000aa90b7209 */ /* 0x000fc40007810000 */
[----:B------:R-:W-:Y:S02]  /*6430*/  ISETP.LT.OR P1, PT, R204, 0x12, P1 ;  /* 0x00000012cc00780c */ /* 0x000fe40000f21670 */
[----:B------:R-:W-:Y:S02]  /*6440*/  FMNMX.FTZ R10, R172, R11, !PT ;  /* 0x0000000bac0a7209 */ /* 0x000fe40007810000 */
[----:B------:R-:W-:Y:S02]  /*6450*/  FSEL R155, R155, -INF , !P1 ;  /* 0xff8000009b9b7808 */ /* 0x000fe40004800000 */
[----:B------:R-:W-:Y:S02]  /*6460*/  LOP3.LUT P1, RZ, R17, 0x20000, RZ, 0xc0, !PT ;  /* 0x0002000011ff7812 */ /* 0x000fe4000782c0ff */
[----:B------:R-:W-:Y:S02]  /*6470*/  FMNMX.FTZ R11, R173, R10, !PT ;  /* 0x0000000aad0b7209 */ /* 0x000fe40007810000 */
[----:B------:R-:W-:-:S02]  /*6480*/  ISETP.GT.AND P1, PT, R199, 0x18, !P1 ;  /* 0x00000018c700780c */ /* 0x000fc40004f24270 */
[----:B------:R-:W-:Y:S02]  /*6490*/  FMNMX.FTZ R11, R176, R11, !PT ;  /* 0x0000000bb00b7209 */ /* 0x000fe40007810000 */
[----:B------:R-:W-:Y:S02]  /*64a0*/  ISETP.LT.OR P1, PT, R204, 0x19, P1 ;  /* 0x00000019cc00780c */ /* 0x000fe40000f21670 */
[----:B------:R-:W-:Y:S02]  /*64b0*/  FMNMX.FTZ R10, R178, R11, !PT ;  /* 0x0000000bb20a7209 */ /* 0x000fe40007810000 */
[----:B------:R-:W-:Y:S02]  /*64c0*/  FSEL R158, R158, -INF , !P1 ;  /* 0xff8000009e9e7808 */ /* 0x000fe40004800000 */
        /* <DEDUP_REMOVED lines=12> */
[----:B------:R-:W-:Y:S02]  /*6590*/  LOP3.LUT P1, RZ, R17, 0x4000, RZ, 0xc0, !PT ;  /* 0x0000400011ff7812 */ /* 0x000fe4000782c0ff */
[----:B------:R-:W-:-:S02]  /*65a0*/  FMNMX.FTZ R10, R191, R10, !PT ;  /* 0x0000000abf0a7209 */ /* 0x000fc40007810000 */
[----:B------:R-:W-:Y:S02]  /*65b0*/  ISETP.GT.AND P1, PT, R199, 0x21, !P1 ;  /* 0x00000021c700780c */ /* 0x000fe40004f24270 */
[----:B------:R-:W-:Y:S02]  /*65c0*/  FMNMX.FTZ R11, R195, R10, !PT ;  /* 0x0000000ac30b7209 */ /* 0x000fe40007810000 */
[----:B------:R-:W-:Y:S02]  /*65d0*/  ISETP.LT.OR P1, PT, R204, 0x22, P1 ;  /* 0x00000022cc00780c */ /* 0x000fe40000f21670 */
[----:B------:R-:W-:Y:S02]  /*65e0*/  FMNMX.FTZ R14, R196, R11, !PT ;  /* 0x0000000bc40e7209 */ /* 0x000fe40007810000 */
[----:B------:R-:W-:Y:S02]  /*65f0*/  FSEL R163, R163, -INF , !P1 ;  /* 0xff800000a3a37808 */ /* 0x000fe40004800000 */
[C---:B------:R-:W-:Y:S01]  /*6600*/  LOP3.LUT P1, RZ, R17.reuse, 0x2000, RZ, 0xc0, !PT ;  /* 0x0000200011ff7812 */ /* 0x040fe2000782c0ff */
[----:B------:R-:W0:Y:S01]  /*6610*/  SHFL.BFLY PT, R11, R14, 0x2, 0x1f ;  /* 0x0c401f000e0b7f89 */ /* 0x000e2200000e0000 */
[----:B------:R-:W-:-:S02]  /*6620*/  LOP3.LUT P6, RZ, R17, 0x20, RZ, 0xc0, !PT ;  /* 0x0000002011ff7812 */ /* 0x000fc400078cc0ff */
[C---:B------:R-:W-:Y:S02]  /*6630*/  ISETP.GT.AND P1, PT, R199.reuse, 0x28, !P1 ;  /* 0x00000028c700780c */ /* 0x040fe40004f24270 */
[----:B------:R-:W-:Y:S02]  /*6640*/  ISETP.GT.AND P2, PT, R199, 0x49, !P2 ;  /* 0x00000049c700780c */ /* 0x000fe40005744270 */
[C---:B------:R-:W-:Y:S02]  /*6650*/  ISETP.LT.OR P1, PT, R204.reuse, 0x29, P1 ;  /* 0x00000029cc00780c */ /* 0x040fe40000f21670 */
[----:B------:R-:W-:Y:S02]  /*6660*/  ISETP.LT.OR P2, PT, R204, 0x4a, P2 ;  /* 0x0000004acc00780c */ /* 0x000fe40001741670 */
[----:B------:R-:W-:Y:S02]  /*6670*/  FSEL R166, R166, -INF , !P1 ;  /* 0xff800000a6a67808 */ /* 0x000fe40004800000 */
[----:B------:R-:W-:-:S02]  /*6680*/  LOP3.LUT P1, RZ, R17, 0x1000, RZ, 0xc0, !PT ;  /* 0x0000100011ff7812 */ /* 0x000fc4000782c0ff */
[C---:B------:R-:W-:Y:S02]  /*6690*/  ISETP.GT.AND P3, PT, R199.reuse, 0x50, !P3 ;  /* 0x00000050c700780c */ /* 0x040fe40005f64270 */
[----:B------:R-:W-:Y:S02]  /*66a0*/  ISETP.GT.AND P1, PT, R199, 0x29, !P1 ;  /* 0x00000029c700780c */ /* 0x000fe40004f24270 */
[----:B------:R-:W-:Y:S02]  /*66b0*/  FSEL R184, R184, -INF , !P2 ;  /* 0xff800000b8b87808 */ /* 0x000fe40005000000 */
[C---:B------:R-:W-:Y:S02]  /*66c0*/  ISETP.LT.OR P1, PT, R204.reuse, 0x2a, P1 ;  /* 0x0000002acc00780c */ /* 0x040fe40000f21670 */
[----:B------:R-:W-:Y:S02]  /*66d0*/  ISETP.LT.OR P3, PT, R204, 0x51, P3 ;  /* 0x00000051cc00780c */ /* 0x000fe40001f61670 */
[----:B------:R-:W-:-:S02]  /*66e0*/  FSEL R167, R167, -INF , !P1 ;  /* 0xff800000a7a77808 */ /* 0x000fc40004800000 */
[----:B------:R-:W-:Y:S02]  /*66f0*/  LOP3.LUT P1, RZ, R17, 0x800, RZ, 0xc0, !PT ;  /* 0x0000080011ff7812 */ /* 0x000fe4000782c0ff */
[----:B0-----:R-:W-:Y:S02]  /*6700*/  FMNMX.FTZ R194, R14, R11, !PT ;  /* 0x0000000b0ec27209 */ /* 0x001fe40007810000 */
[C---:B------:R-:W-:Y:S02]  /*6710*/  ISETP.GT.AND P1, PT, R199.reuse, 0x30, !P1 ;  /* 0x00000030c700780c */ /* 0x040fe40004f24270 */
[----:B------:R-:W-:Y:S01]  /*6720*/  ISETP.GT.AND P4, PT, R199, 0x51, !P4 ;  /* 0x00000051c700780c */ /* 0x000fe20006784270 */
[----:B------:R-:W0:Y:S01]  /*6730*/  SHFL.BFLY PT, R11, R194, 0x1, 0x1f ;  /* 0x0c201f00c20b7f89 */ /* 0x000e2200000e0000 */
[----:B------:R-:W-:Y:S02]  /*6740*/  ISETP.LT.OR P1, PT, R204, 0x31, P1 ;  /* 0x00000031cc00780c */ /* 0x000fe40000f21670 */
[----:B------:R-:W-:-:S02]  /*6750*/  FSEL R187, R187, -INF , !P3 ;  /* 0xff800000bbbb7808 */ /* 0x000fc40005800000 */
[----:B------:R-:W-:Y:S02]  /*6760*/  FSEL R170, R170, -INF , !P1 ;  /* 0xff800000aaaa7808 */ /* 0x000fe40004800000 */
[----:B------:R-:W-:Y:S02]  /*6770*/  LOP3.LUT P1, RZ, R17, 0x400, RZ, 0xc0, !PT ;  /* 0x0000040011ff7812 */ /* 0x000fe4000782c0ff */
[C---:B------:R-:W-:Y:S02]  /*6780*/  ISETP.GT.AND P5, PT, R199.reuse, 0x58, !P5 ;  /* 0x00000058c700780c */ /* 0x040fe40006fa4270 */
[----:B------:R-:W-:Y:S02]  /*6790*/  ISETP.GT.AND P1, PT, R199, 0x31, !P1 ;  /* 0x00000031c700780c */ /* 0x000fe40004f24270 */
[C---:B------:R-:W-:Y:S02]  /*67a0*/  ISETP.LT.OR P4, PT, R204.reuse, 0x52, P4 ;  /* 0x00000052cc00780c */ /* 0x040fe40002781670 */
[----:B------:R-:W-:-:S02]  /*67b0*/  ISETP.LT.OR P1, PT, R204, 0x32, P1 ;  /* 0x00000032cc00780c */ /* 0x000fc40000f21670 */
[----:B------:R-:W-:Y:S02]  /*67c0*/  ISETP.LT.OR P5, PT, R204, 0x59, P5 ;  /* 0x00000059cc00780c */ /* 0x000fe40002fa1670 */
[----:B------:R-:W-:Y:S02]  /*67d0*/  FSEL R171, R171, -INF , !P1 ;  /* 0xff800000abab7808 */ /* 0x000fe40004800000 */
[----:B------:R-:W-:Y:S02]  /*67e0*/  LOP3.LUT P1, RZ, R17, 0x200, RZ, 0xc0, !PT ;  /* 0x0000020011ff7812 */ /* 0x000fe4000782c0ff */
[----:B------:R-:W-:Y:S02]  /*67f0*/  FSEL R188, R188, -INF , !P4 ;  /* 0xff800000bcbc7808 */ /* 0x000fe40006000000 */
[----:B------:R-:W-:Y:S02]  /*6800*/  ISETP.GT.AND P1, PT, R199, 0x38, !P1 ;  /* 0x00000038c700780c */ /* 0x000fe40004f24270 */
[----:B0-----:R-:W-:-:S02]  /*6810*/  FMNMX.FTZ R10, R194, R11, !PT ;  /* 0x0000000bc20a7209 */ /* 0x001fc40007810000 */
[----:B------:R-:W-:Y:S02]  /*6820*/  ISETP.LT.OR P1, PT, R204, 0x39, P1 ;  /* 0x00000039cc00780c */ /* 0x000fe40000f21670 */
[----:B------:R-:W-:Y:S01]  /*6830*/  FSEL R192, R192, -INF , !P5 ;  /* 0xff800000c0c07808 */ /* 0x000fe20006800000 */
[----:B------:R-:W-:Y:S01]  /*6840*/  FMUL.FTZ R11, R10, UR10 ;  /* 0x0000000a0a0b7c20 */ /* 0x000fe20008410000 */
[----:B------:R-:W-:Y:S02]  /*6850*/  FSEL R174, R174, -INF , !P1 ;  /* 0xff800000aeae7808 */ /* 0x000fe40004800000 */
[----:B------:R-:W-:-:S04]  /*6860*/  LOP3.LUT P1, RZ, R17, 0x100, RZ, 0xc0, !PT ;  /* 0x0000010011ff7812 */ /* 0x000fc8000782c0ff */
[----:B------:R-:W-:-:S04]  /*6870*/  ISETP.GT.AND P1, PT, R199, 0x39, !P1 ;  /* 0x00000039c700780c */ /* 0x000fc80004f24270 */
[----:B------:R-:W-:-:S04]  /*6880*/  ISETP.LT.OR P1, PT, R204, 0x3a, P1 ;  /* 0x0000003acc00780c */ /* 0x000fc80000f21670 */
        /* <DEDUP_REMOVED lines=9> */
[----:B------:R-:W-:Y:S02]  /*6920*/  ISETP.GT.AND P1, PT, R199, 0x48, !P6 ;  /* 0x00000048c700780c */ /* 0x000fe40007724270 */
[----:B------:R-:W-:Y:S02]  /*6930*/  LOP3.LUT P6, RZ, R17, 0x40000, RZ, 0xc0, !PT ;  /* 0x0004000011ff7812 */ /* 0x000fe400078cc0ff */
[----:B------:R-:W-:-:S04]  /*6940*/  ISETP.LT.OR P1, PT, R204, 0x49, P1 ;  /* 0x00000049cc00780c */ /* 0x000fc80000f21670 */
[----:B------:R-:W-:Y:S02]  /*6950*/  FSEL R183, R183, -INF , !P1 ;  /* 0xff800000b7b77808 */ /* 0x000fe40004800000 */
[----:B------:R-:W-:Y:S02]  /*6960*/  ISETP.GT.AND P1, PT, R199, RZ, !P6 ;  /* 0x000000ffc700720c */ /* 0x000fe40007724270 */
[----:B------:R-:W-:Y:S02]  /*6970*/  LOP3.LUT P6, RZ, R17, 0x1, RZ, 0xc0, !PT ;  /* 0x0000000111ff7812 */ /* 0x000fe400078cc0ff */
[----:B------:R-:W-:Y:S02]  /*6980*/  ISETP.LT.OR P1, PT, R204, 0x1, P1 ;  /* 0x00000001cc00780c */ /* 0x000fe40000f21670 */
[----:B------:R-:W-:Y:S02]  /*6990*/  ISETP.GT.AND P2, PT, R199, 0x59, !P6 ;  /* 0x00000059c700780c */ /* 0x000fe40007744270 */
[----:B------:R-:W-:-:S02]  /*69a0*/  FSEL R12, R12, -INF , !P1 ;  /* 0xff8000000c0c7808 */ /* 0x000fc40004800000 */
[----:B------:R-:W-:Y:S02]  /*69b0*/  FSETP.NEU.FTZ.AND P1, PT, R10, -INF , PT ;  /* 0xff8000000a00780b */ /* 0x000fe40003f3d000 */
[----:B------:R-:W-:Y:S02]  /*69c0*/  FMNMX.FTZ R14, R12, R5, !PT ;  /* 0x000000050c0e7209 */ /* 0x000fe40007810000 */
[----:B------:R-:W-:Y:S02]  /*69d0*/  FSEL R11, R11, RZ, P1 ;  /* 0x000000ff0b0b7208 */ /* 0x000fe40000800000 */
[----:B------:R-:W-:Y:S02]  /*69e0*/  ISETP.LT.OR P2, PT, R204, 0x5a, P2 ;  /* 0x0000005acc00780c */ /* 0x000fe40001741670 */
[----:B------:R-:W-:Y:S01]  /*69f0*/  FSEL R199, R10, RZ, P1 ;  /* 0x000000ff0ac77208 */ /* 0x000fe20000800000 */
[--C-:B------:R-:W-:Y:S01]  /*6a00*/  FFMA.FTZ R198, R15, UR10, -R11.reuse ;  /* 0x0000000a0fc67c23 */ /* 0x100fe2000801080b */
[----:B------:R-:W-:Y:S01]  /*6a10*/  FMNMX.FTZ R15, R13, R14, !PT ;  /* 0x0000000e0d0f7209 */ /* 0x000fe20007810000 */
[--C-:B------:R-:W-:Y:S01]  /*6a20*/  FFMA.FTZ R189, R215, UR10, -R11.reuse ;  /* 0x0000000ad7bd7c23 */ /* 0x100fe2000801080b */
[----:B------:R-:W-:Y:S01]  /*6a30*/  FSEL R193, R193, -INF , !P2 ;  /* 0xff800000c1c17808 */ /* 0x000fe20005000000 */
[----:B------:R0:W-:Y:S01]  /*6a40*/  MUFU.EX2 R14, R198 ;  /* 0x000000c6000e7308 */ /* 0x0001e20000000800 */
[----:B------:R-:W-:Y:S01]  /*6a50*/  FMNMX.FTZ R194, R20, R15, !PT ;  /* 0x0000000f14c27209 */ /* 0x000fe20007810000 */
[--C-:B------:R-:W-:Y:S01]  /*6a60*/  FFMA.FTZ R15, R152, UR10, -R11.reuse ;  /* 0x0000000a980f7c23 */ /* 0x100fe2000801080b */
[----:B------:R-:W-:Y:S01]  /*6a70*/  FADD.FTZ R199, -R199, R4 ;  /* 0x00000004c7c77221 */ /* 0x000fe20000010100 */
[--C-:B------:R-:W-:Y:S01]  /*6a80*/  FFMA.FTZ R156, R156, UR10, -R11.reuse ;  /* 0x0000000a9c9c7c23 */ /* 0x100fe2000801080b */
[----:B------:R-:W-:Y:S01]  /*6a90*/  FMNMX.FTZ R197, R21, R194, !PT ;  /* 0x000000c215c57209 */ /* 0x000fe20007810000 */
[--C-:B------:R-:W-:Y:S01]  /*6aa0*/  FFMA.FTZ R194, R153, UR10, -R11.reuse ;  /* 0x0000000a99c27c23 */ /* 0x100fe2000801080b */
[----:B------:R-:W-:Y:S01]  /*6ab0*/  FMUL.FTZ R4, R199, UR10 ;  /* 0x0000000ac7047c20 */ /* 0x000fe20008410000 */
[----:B------:R-:W-:Y:S01]  /*6ac0*/  MUFU.EX2 R189, R189 ;  /* 0x000000bd00bd7308 */ /* 0x000fe20000000800 */
[----:B------:R-:W-:Y:S01]  /*6ad0*/  FMNMX.FTZ R152, R154, R197, !PT ;  /* 0x000000c59a987209 */ /* 0x000fe20007810000 */
[--C-:B0-----:R-:W-:Y:S01]  /*6ae0*/  FFMA.FTZ R198, R168, UR10, -R11.reuse ;  /* 0x0000000aa8c67c23 */ /* 0x101fe2000801080b */
        /* <DEDUP_REMOVED lines=13> */
[----:B------:R-:W1:Y:S01]  /*6bc0*/  MUFU.EX2 R15, R15 ;  /* 0x0000000f000f7308 */ /* 0x000e620000000800 */
[----:B------:R-:W-:Y:S01]  /*6bd0*/  FMNMX.FTZ R152, R162, R153, !PT ;  /* 0x00000099a2987209 */ /* 0x000fe20007810000 */
[--C-:B------:R-:W-:Y:S01]  /*6be0*/  FFMA.FTZ R153, R157, UR10, -R11.reuse ;  /* 0x0000000a9d997c23 */ /* 0x100fe2000801080b */
[--C-:B------:R-:W-:Y:S01]  /*6bf0*/  FFMA.FTZ R190, R190, UR10, -R11.reuse ;  /* 0x0000000abebe7c23 */ /* 0x100fe2000801080b */
[--C-:B------:R-:W-:Y:S01]  /*6c00*/  FFMA.FTZ R191, R191, UR10, -R11.reuse ;  /* 0x0000000abfbf7c23 */ /* 0x100fe2000801080b */
[----:B------:R-:W-:Y:S01]  /*6c10*/  FMNMX.FTZ R157, R163, R152, !PT ;  /* 0x00000098a39d7209 */ /* 0x000fe20007810000 */
[--C-:B------:R-:W-:Y:S01]  /*6c20*/  FFMA.FTZ R195, R195, UR10, -R11.reuse ;  /* 0x0000000ac3c37c23 */ /* 0x100fe2000801080b */
[--C-:B------:R-:W-:Y:S01]  /*6c30*/  FFMA.FTZ R196, R196, UR10, -R11.reuse ;  /* 0x0000000ac4c47c23 */ /* 0x100fe2000801080b */
[----:B------:R-:W2:Y:S01]  /*6c40*/  MUFU.EX2 R194, R194 ;  /* 0x000000c200c27308 */ /* 0x000ea20000000800 */
[----:B------:R-:W-:Y:S01]  /*6c50*/  FMNMX.FTZ R152, R166, R157, !PT ;  /* 0x0000009da6987209 */ /* 0x000fe20007810000 */
[--C-:B------:R-:W-:Y:S01]  /*6c60*/  FFMA.FTZ R157, R160, UR10, -R11.reuse ;  /* 0x0000000aa09d7c23 */ /* 0x100fe2000801080b */
[--C-:B------:R-:W-:Y:S01]  /*6c70*/  FFMA.FTZ R160, R161, UR10, -R11.reuse ;  /* 0x0000000aa1a07c23 */ /* 0x100fe2000801080b */
[----:B0-----:R-:W-:Y:S01]  /*6c80*/  FMUL.FTZ R24, R24, R4 ;  /* 0x0000000418187220 */ /* 0x001fe20000410000 */
[----:B------:R-:W-:Y:S01]  /*6c90*/  FMNMX.FTZ R197, R167, R152, !PT ;  /* 0x00000098a7c57209 */ /* 0x000fe20007810000 */
[-C--:B------:R-:W-:Y:S01]  /*6ca0*/  FMUL.FTZ R25, R25, R4.reuse ;  /* 0x0000000419197220 */ /* 0x080fe20000410000 */
[-C--:B------:R-:W-:Y:S01]  /*6cb0*/  FMUL.FTZ R28, R28, R4.reuse ;  /* 0x000000041c1c7220 */ /* 0x080fe20000410000 */
[----:B------:R-:W0:Y:S01]  /*6cc0*/  MUFU.EX2 R156, R156 ;  /* 0x0000009c009c7308 */ /* 0x000e220000000800 */
[----:B------:R-:W-:Y:S01]  /*6cd0*/  FMNMX.FTZ R152, R170, R197, !PT ;  /* 0x000000c5aa987209 */ /* 0x000fe20007810000 */
[-C--:B------:R-:W-:Y:S01]  /*6ce0*/  FMUL.FTZ R29, R29, R4.reuse ;  /* 0x000000041d1d7220 */ /* 0x080fe20000410000 */
[-C--:B------:R-:W-:Y:S01]  /*6cf0*/  FMUL.FTZ R32, R32, R4.reuse ;  /* 0x0000000420207220 */ /* 0x080fe20000410000 */
[----:B------:R-:W-:Y:S01]  /*6d00*/  FMUL.FTZ R33, R33, R4 ;  /* 0x0000000421217220 */ /* 0x000fe20000410000 */
[----:B------:R-:W-:Y:S01]  /*6d10*/  FMNMX.FTZ R161, R171, R152, !PT ;  /* 0x00000098aba17209 */ /* 0x000fe20007810000 */
[-C--:B------:R-:W-:Y:S01]  /*6d20*/  FMUL.FTZ R36, R36, R4.reuse ;  /* 0x0000000424247220 */ /* 0x080fe20000410000 */
[-C--:B------:R-:W-:Y:S01]  /*6d30*/  FMUL.FTZ R37, R37, R4.reuse ;  /* 0x0000000425257220 */ /* 0x080fe20000410000 */
[----:B------:R-:W3:Y:S01]  /*6d40*/  MUFU.EX2 R153, R153 ;  /* 0x0000009900997308 */ /* 0x000ee20000000800 */
[----:B------:R-:W-:Y:S01]  /*6d50*/  FMNMX.FTZ R152, R174, R161, !PT ;  /* 0x000000a1ae987209 */ /* 0x000fe20007810000 */
[--C-:B------:R-:W-:Y:S01]  /*6d60*/  FFMA.FTZ R161, R164, UR10, -R11.reuse ;  /* 0x0000000aa4a17c23 */ /* 0x100fe2000801080b */
[----:B------:R-:W-:Y:S01]  /*6d70*/  FFMA.FTZ R164, R165, UR10, -R11 ;  /* 0x0000000aa5a47c23 */ /* 0x000fe2000801080b */
[----:B------:R-:W-:Y:S01]  /*6d80*/  FMUL.FTZ R40, R40, R4 ;  /* 0x0000000428287220 */ /* 0x000fe20000410000 */
[----:B------:R-:W-:Y:S01]  /*6d90*/  FMNMX.FTZ R152, R175, R152, !PT ;  /* 0x00000098af987209 */ /* 0x000fe20007810000 */
[-C--:B------:R-:W-:Y:S01]  /*6da0*/  FMUL.FTZ R41, R41, R4.reuse ;  /* 0x0000000429297220 */ /* 0x080fe20000410000 */
[----:B------:R-:W-:Y:S01]  /*6db0*/  FMUL.FTZ R44, R44, R4 ;  /* 0x000000042c2c7220 */ /* 0x000fe20000410000 */
[----:B------:R-:W4:Y:S01]  /*6dc0*/  MUFU.EX2 R157, R157 ;  /* 0x0000009d009d7308 */ /* 0x000f220000000800 */
[----:B------:R-:W-:Y:S01]  /*6dd0*/  FMNMX.FTZ R197, R179, R152, !PT ;  /* 0x00000098b3c57209 */ /* 0x000fe20007810000 */
[-C--:B------:R-:W-:Y:S01]  /*6de0*/  FMUL.FTZ R45, R45, R4.reuse ;  /* 0x000000042d2d7220 */ /* 0x080fe20000410000 */
[-C--:B------:R-:W-:Y:S01]  /*6df0*/  FMUL.FTZ R48, R48, R4.reuse ;  /* 0x0000000430307220 */ /* 0x080fe20000410000 */
[-C--:B------:R-:W-:Y:S01]  /*6e00*/  FMUL.FTZ R49, R49, R4.reuse ;  /* 0x0000000431317220 */ /* 0x080fe20000410000 */
[----:B------:R-:W-:Y:S01]  /*6e10*/  FMNMX.FTZ R152, R180, R197, !PT ;  /* 0x000000c5b4987209 */ /* 0x000fe20007810000 */
[-C--:B------:R-:W-:Y:S01]  /*6e20*/  FMUL.FTZ R52, R52, R4.reuse ;  /* 0x0000000434347220 */ /* 0x080fe20000410000 */
[----:B------:R-:W-:Y:S01]  /*6e30*/  FMUL.FTZ R53, R53, R4 ;  /* 0x0000000435357220 */ /* 0x000fe20000410000 */
[----:B------:R-:W5:Y:S01]  /*6e40*/  MUFU.EX2 R160, R160 ;  /* 0x000000a000a07308 */ /* 0x000f620000000800 */
        /* <DEDUP_REMOVED lines=17> */
[-C--:B------:R-:W-:Y:S01]  /*6f60*/  FMUL.FTZ R76, R76, R4.reuse ;  /* 0x000000044c4c7220 */ /* 0x080fe20000410000 */
[-C--:B------:R-:W-:Y:S01]  /*6f70*/  FMUL.FTZ R77, R77, R4.reuse ;  /* 0x000000044d4d7220 */ /* 0x080fe20000410000 */
[----:B------:R-:W-:Y:S01]  /*6f80*/  FMUL.FTZ R80, R80, R4 ;  /* 0x0000000450507220 */ /* 0x000fe20000410000 */
[----:B------:R-:W-:Y:S01]  /*6f90*/  FMNMX.FTZ R152, R193, R152, !PT ;  /* 0x00000098c1987209 */ /* 0x000fe20007810000 */
[-C--:B------:R-:W-:Y:S01]  /*6fa0*/  FMUL.FTZ R81, R81, R4.reuse ;  /* 0x0000000451517220 */ /* 0x080fe20000410000 */
[-C--:B------:R-:W-:Y:S01]  /*6fb0*/  FMUL.FTZ R84, R84, R4.reuse ;  /* 0x0000000454547220 */ /* 0x080fe20000410000 */
[----:B------:R1:W5:Y:S01]  /*6fc0*/  MUFU.EX2 R165, R198 ;  /* 0x000000c600a57308 */ /* 0x0003620000000800 */
[-C--:B------:R-:W-:Y:S01]  /*6fd0*/  FMUL.FTZ R85, R85, R4.reuse ;  /* 0x0000000455557220 */ /* 0x080fe20000410000 */
[----:B------:R-:W2:Y:S01]  /*6fe0*/  SHFL.BFLY PT, R197, R152, 0x2, 0x1f ;  /* 0x0c401f0098c57f89 */ /* 0x000ea200000e0000 */
        /* <DEDUP_REMOVED lines=23> */
[----:B--2---:R-:W-:Y:S01]  /*7160*/  FMNMX.FTZ R197, R152, R197, !PT ;  /* 0x000000c598c57209 */ /* 0x004fe20007810000 */
[-C--:B------:R-:W-:Y:S01]  /*7170*/  FMUL.FTZ R128, R128, R4.reuse ;  /* 0x0000000480807220 */ /* 0x080fe20000410000 */
[-C--:B------:R-:W-:Y:S01]  /*7180*/  FMUL.FTZ R129, R129, R4.reuse ;  /* 0x0000000481817220 */ /* 0x080fe20000410000 */
[-C--:B------:R-:W-:Y:S01]  /*7190*/  FMUL.FTZ R132, R132, R4.reuse ;  /* 0x0000000484847220 */ /* 0x080fe20000410000 */
[-C--:B------:R-:W-:Y:S01]  /*71a0*/  FMUL.FTZ R133, R133, R4.reuse ;  /* 0x0000000485857220 */ /* 0x080fe20000410000 */
[----:B------:R-:W2:Y:S01]  /*71b0*/  SHFL.BFLY PT, R176, R197, 0x1, 0x1f ;  /* 0x0c201f00c5b07f89 */ /* 0x000ea200000e0000 */
        /* <DEDUP_REMOVED lines=9> */
[----:B------:R-:W-:-:S07]  /*7250*/  FMUL.FTZ R149, R149, R4 ;  /* 0x0000000495957220 */ /* 0x000fce0000410000 */
[----:B------:R-:W-:Y:S01]  /*7260*/  MUFU.EX2 R181, R181 ;  /* 0x000000b500b57308 */ /* 0x000fe20000000800 */
[----:B--2---:R-:W-:-:S07]  /*7270*/  FMNMX.FTZ R176, R197, R176, !PT ;  /* 0x000000b0c5b07209 */ /* 0x004fce0007810000 */
[----:B------:R-:W-:Y:S01]  /*7280*/  MUFU.EX2 R182, R182 ;  /* 0x000000b600b67308 */ /* 0x000fe20000000800 */
[C---:B------:R-:W-:Y:S01]  /*7290*/  FSETP.NEU.FTZ.AND P1, PT, R176.reuse, -INF , PT ;  /* 0xff800000b000780b */ /* 0x040fe20003f3d000 */
[----:B------:R-:W-:-:S06]  /*72a0*/  FMUL.FTZ R152, R176, UR10 ;  /* 0x0000000ab0987c20 */ /* 0x000fcc0008410000 */
[----:B------:R-:W-:Y:S01]  /*72b0*/  MUFU.EX2 R185, R185 ;  /* 0x000000b900b97308 */ /* 0x000fe20000000800 */
[----:B------:R-:W-:-:S05]  /*72c0*/  FSEL R152, R152, RZ, P1 ;  /* 0x000000ff98987208 */ /* 0x000fca0000800000 */
[--C-:B------:R-:W-:Y:S01]  /*72d0*/  FFMA.FTZ R11, R12, UR10, -R152.reuse ;  /* 0x0000000a0c0b7c23 */ /* 0x100fe20008010898 */
[--C-:B------:R-:W-:Y:S01]  /*72e0*/  FFMA.FTZ R12, R13, UR10, -R152.reuse ;  /* 0x0000000a0d0c7c23 */ /* 0x100fe20008010898 */
[----:B------:R-:W-:Y:S01]  /*72f0*/  FFMA.FTZ R13, R4, R2, R189 ;  /* 0x00000002040d7223 */ /* 0x000fe200000100bd */
[--C-:B-1----:R-:W-:Y:S01]  /*7300*/  FFMA.FTZ R198, R155, UR10, -R152.reuse ;  /* 0x0000000a9bc67c23 */ /* 0x102fe20008010898 */
[--C-:B------:R-:W-:Y:S01]  /*7310*/  FFMA.FTZ R204, R159, UR10, -R152.reuse ;  /* 0x0000000a9fcc7c23 */ /* 0x100fe20008010898 */
[----:B------:R-:W-:Y:S01]  /*7320*/  MUFU.EX2 R186, R186 ;  /* 0x000000ba00ba7308 */ /* 0x000fe20000000800 */
[----:B------:R-:W-:Y:S01]  /*7330*/  FADD.FTZ R2, R14, R13 ;  /* 0x0000000d0e027221 */ /* 0x000fe20000010000 */
[--C-:B------:R-:W-:Y:S01]  /*7340*/  FFMA.FTZ R13, R20, UR10, -R152.reuse ;  /* 0x0000000a140d7c23 */ /* 0x100fe20008010898 */
[--C-:B------:R-:W-:Y:S01]  /*7350*/  FFMA.FTZ R20, R21, UR10, -R152.reuse ;  /* 0x0000000a15147c23 */ /* 0x100fe20008010898 */
[----:B------:R-:W-:Y:S01]  /*7360*/  FFMA.FTZ R21, R154, UR10, -R152 ;  /* 0x0000000a9a157c23 */ /* 0x000fe20008010898 */
[----:B------:R-:W-:Y:S01]  /*7370*/  FADD.FTZ R197, R15, R2 ;  /* 0x000000020fc57221 */ /* 0x000fe20000010000 */
[--C-:B------:R-:W-:Y:S01]  /*7380*/  FFMA.FTZ R199, R166, UR10, -R152.reuse ;  /* 0x0000000aa6c77c23 */ /* 0x100fe20008010898 */
[--C-:B------:R-:W-:Y:S01]  /*7390*/  FFMA.FTZ R162, R162, UR10, -R152.reuse ;  /* 0x0000000aa2a27c23 */ /* 0x100fe20008010898 */
[----:B------:R-:W-:Y:S01]  /*73a0*/  MUFU.EX2 R190, R190 ;  /* 0x000000be00be7308 */ /* 0x000fe20000000800 */
[----:B------:R-:W-:Y:S01]  /*73b0*/  FADD.FTZ R197, R194, R197 ;  /* 0x000000c5c2c57221 */ /* 0x000fe20000010000 */
[--C-:B------:R-:W-:Y:S01]  /*73c0*/  FFMA.FTZ R167, R167, UR10, -R152.reuse ;  /* 0x0000000aa7a77c23 */ /* 0x100fe20008010898 */
[--C-:B------:R-:W-:Y:S01]  /*73d0*/  FFMA.FTZ R171, R171, UR10, -R152.reuse ;  /* 0x0000000aabab7c23 */ /* 0x100fe20008010898 */
[--C-:B------:R-:W-:Y:S01]  /*73e0*/  FFMA.FTZ R175, R175, UR10, -R152.reuse ;  /* 0x0000000aafaf7c23 */ /* 0x100fe20008010898 */
[----:B0-----:R-:W-:Y:S01]  /*73f0*/  FADD.FTZ R2, R156, R197 ;  /* 0x000000c59c027221 */ /* 0x001fe20000010000 */
[----:B---3--:R-:W-:Y:S01]  /*7400*/  F2FP.BF16.F32.PACK_AB R156, R153, R156 ;  /* 0x0000009c999c723e */ /* 0x008fe200000010ff */
[----:B------:R-:W-:Y:S01]  /*7410*/  FFMA.FTZ R179, R179, UR10, -R152 ;  /* 0x0000000ab3b37c23 */ /* 0x000fe20008010898 */
[----:B------:R-:W-:Y:S01]  /*7420*/  MUFU.EX2 R191, R191 ;  /* 0x000000bf00bf7308 */ /* 0x000fe20000000800 */
[----:B------:R-:W-:Y:S01]  /*7430*/  FADD.FTZ R2, R153, R2 ;  /* 0x0000000299027221 */ /* 0x000fe20000010000 */
[--C-:B------:R-:W-:Y:S01]  /*7440*/  FFMA.FTZ R180, R180, UR10, -R152.reuse ;  /* 0x0000000ab4b47c23 */ /* 0x100fe20008010898 */
[--C-:B------:R-:W-:Y:S01]  /*7450*/  FFMA.FTZ R183, R183, UR10, -R152.reuse ;  /* 0x0000000ab7b77c23 */ /* 0x100fe20008010898 */
[----:B------:R-:W-:Y:S01]  /*7460*/  FFMA.FTZ R187, R187, UR10, -R152 ;  /* 0x0000000abbbb7c23 */ /* 0x000fe20008010898 */
[----:B----4-:R-:W-:Y:S01]  /*7470*/  FADD.FTZ R197, R157, R2 ;  /* 0x000000029dc57221 */ /* 0x010fe20000010000 */
[--C-:B------:R-:W-:Y:S01]  /*7480*/  FFMA.FTZ R188, R188, UR10, -R152.reuse ;  /* 0x0000000abcbc7c23 */ /* 0x100fe20008010898 */
[--C-:B------:R-:W-:Y:S01]  /*7490*/  FFMA.FTZ R192, R192, UR10, -R152.reuse ;  /* 0x0000000ac0c07c23 */ /* 0x100fe20008010898 */
[----:B------:R-:W-:Y:S01]  /*74a0*/  MUFU.EX2 R195, R195 ;  /* 0x000000c300c37308 */ /* 0x000fe20000000800 */
[----:B-----5:R-:W-:Y:S01]  /*74b0*/  FADD.FTZ R2, R160, R197 ;  /* 0x000000c5a0027221 */ /* 0x020fe20000010000 */
[--C-:B------:R-:W-:Y:S01]  /*74c0*/  FFMA.FTZ R197, R158, UR10, -R152.reuse ;  /* 0x0000000a9ec57c23 */ /* 0x100fe20008010898 */
[--C-:B------:R-:W-:Y:S01]  /*74d0*/  FFMA.FTZ R158, R163, UR10, -R152.reuse ;  /* 0x0000000aa39e7c23 */ /* 0x100fe20008010898 */
[----:B------:R-:W-:Y:S01]  /*74e0*/  FFMA.FTZ R193, R193, UR10, -R152 ;  /* 0x0000000ac1c17c23 */ /* 0x000fe20008010898 */
[----:B------:R-:W-:Y:S01]  /*74f0*/  FADD.FTZ R155, R161, R2 ;  /* 0x00000002a19b7221 */ /* 0x000fe20000010000 */
[----:B------:R-:W-:-:S02]  /*7500*/  FSEL R2, R176, RZ, P1 ;  /* 0x000000ffb0027208 */ /* 0x000fc40000800000 */
[----:B------:R-:W0:Y:S01]  /*7510*/  MUFU.EX2 R196, R196 ;  /* 0x000000c400c47308 */ /* 0x000e220000000800 */
[----:B------:R-:W-:Y:S02]  /*7520*/  FADD.FTZ R154, R164, R155 ;  /* 0x0000009ba49a7221 */ /* 0x000fe40000010000 */
[----:B------:R-:W-:Y:S02]  /*7530*/  FADD.FTZ R2, -R2, R5 ;  /* 0x0000000502027221 */ /* 0x000fe40000010100 */
[----:B------:R-:W-:-:S03]  /*7540*/  FADD.FTZ R155, R165, R154 ;  /* 0x0000009aa59b7221 */ /* 0x000fc60000010000 */
[----:B------:R-:W-:Y:S01]  /*7550*/  MUFU.EX2 R11, R11 ;  /* 0x0000000b000b7308 */ /* 0x000fe20000000800 */
[----:B------:R-:W-:Y:S01]  /*7560*/  FADD.FTZ R154, R168, R155 ;  /* 0x0000009ba89a7221 */ /* 0x000fe20000010000 */
[----:B------:R-:W-:-:S03]  /*7570*/  FFMA.FTZ R155, R174, UR10, -R152 ;  /* 0x0000000aae9b7c23 */ /* 0x000fc60008010898 */
[----:B------:R-:W-:-:S03]  /*7580*/  FADD.FTZ R5, R169, R154 ;  /* 0x0000009aa9057221 */ /* 0x000fc60000010000 */
[----:B------:R-:W-:Y:S01]  /*7590*/  MUFU.EX2 R12, R12 ;  /* 0x0000000c000c7308 */ /* 0x000fe20000000800 */
[----:B------:R-:W-:Y:S01]  /*75a0*/  FADD.FTZ R154, R172, R5 ;  /* 0x00000005ac9a7221 */ /* 0x000fe20000010000 */
[----:B------:R-:W-:Y:S01]  /*75b0*/  FFMA.FTZ R5, R170, UR10, -R152 ;  /* 0x0000000aaa057c23 */ /* 0x000fe20008010898 */
[----:B0-----:R-:W-:Y:S02]  /*75c0*/  F2FP.BF16.F32.PACK_AB R174, R196, R195 ;  /* 0x000000c3c4ae723e */ /* 0x001fe400000010ff */
[----:B------:R-:W-:-:S03]  /*75d0*/  FADD.FTZ R159, R173, R154 ;  /* 0x0000009aad9f7221 */ /* 0x000fc60000010000 */
[----:B------:R-:W-:Y:S01]  /*75e0*/  MUFU.EX2 R13, R13 ;  /* 0x0000000d000d7308 */ /* 0x000fe20000000800 */
[----:B------:R-:W-:Y:S01]  /*75f0*/  FADD.FTZ R154, R178, R159 ;  /* 0x0000009fb29a7221 */ /* 0x000fe20000010000 */
[----:B------:R-:W-:Y:S01]  /*7600*/  FFMA.FTZ R159, R184, UR10, -R152 ;  /* 0x0000000ab89f7c23 */ /* 0x000fe20008010898 */
[----:B------:R-:W-:Y:S02]  /*7610*/  F2FP.BF16.F32.PACK_AB R152, R14, R189 ;  /* 0x000000bd0e98723e */ /* 0x000fe400000010ff */
[----:B------:R-:W-:-:S03]  /*7620*/  FADD.FTZ R215, R181, R154 ;  /* 0x0000009ab5d77221 */ /* 0x000fc60000010000 */
[----:B------:R-:W-:Y:S01]  /*7630*/  MUFU.EX2 R20, R20 ;  /* 0x0000001400147308 */ /* 0x000fe20000000800 */
[----:B------:R-:W-:-:S04]  /*7640*/  FADD.FTZ R154, R182, R215 ;  /* 0x000000d7b69a7221 */ /* 0x000fc80000010000 */
[----:B------:R-:W-:Y:S01]  /*7650*/  FADD.FTZ R215, R185, R154 ;  /* 0x0000009ab9d77221 */ /* 0x000fe20000010000 */
[----:B------:R-:W-:Y:S02]  /*7660*/  F2FP.BF16.F32.PACK_AB R154, R194, R15 ;  /* 0x0000000fc29a723e */ /* 0x000fe400000010ff */
[----:B------:R-:W-:Y:S01]  /*7670*/  MUFU.EX2 R21, R21 ;  /* 0x0000001500157308 */ /* 0x000fe20000000800 */
[----:B------:R-:W-:-:S04]  /*7680*/  FADD.FTZ R215, R186, R215 ;  /* 0x000000d7bad77221 */ /* 0x000fc80000010000 */
[----:B------:R-:W-:-:S03]  /*7690*/  FADD.FTZ R166, R190, R215 ;  /* 0x000000d7bea67221 */ /* 0x000fc60000010000 */
[----:B------:R-:W-:Y:S01]  /*76a0*/  MUFU.EX2 R198, R198 ;  /* 0x000000c600c67308 */ /* 0x000fe20000000800 */
[----:B------:R-:W-:Y:S01]  /*76b0*/  FADD.FTZ R170, R191, R166 ;  /* 0x000000a6bfaa7221 */ /* 0x000fe20000010000 */
[----:B------:R-:W-:Y:S01]  /*76c0*/  F2FP.BF16.F32.PACK_AB R166, R178, R173 ;  /* 0x000000adb2a6723e */ /* 0x000fe200000010ff */
[----:B------:R-:W-:Y:S02]  /*76d0*/  FMUL.FTZ R178, R2, UR10 ;  /* 0x0000000a02b27c20 */ /* 0x000fe40008410000 */
[----:B------:R-:W-:Y:S01]  /*76e0*/  FADD.FTZ R153, R195, R170 ;  /* 0x000000aac3997221 */ /* 0x000fe20000010000 */
[----:B------:R-:W-:Y:S02]  /*76f0*/  F2FP.BF16.F32.PACK_AB R170, R186, R185 ;  /* 0x000000b9baaa723e */ /* 0x000fe400000010ff */
[----:B------:R-:W-:Y:S01]  /*7700*/  MUFU.EX2 R197, R197 ;  /* 0x000000c500c57308 */ /* 0x000fe20000000800 */
[----:B------:R-:W-:-:S07]  /*7710*/  FADD.FTZ R2, R196, R153 ;  /* 0x00000099c4027221 */ /* 0x000fce0000010000 */
[----:B------:R-:W0:Y:S08]  /*7720*/  MUFU.EX2 R178, R178 ;  /* 0x000000b200b27308 */ /* 0x000e300000000800 */
[----:B------:R-:W-:Y:S08]  /*7730*/  MUFU.EX2 R204, R204 ;  /* 0x000000cc00cc7308 */ /* 0x000ff00000000800 */
[----:B------:R1:W-:Y:S01]  /*7740*/  MUFU.EX2 R163, R162 ;  /* 0x000000a200a37308 */ /* 0x0003e20000000800 */
[----:B0-----:R-:W-:Y:S01]  /*7750*/  FFMA.FTZ R153, R178, R0, R11 ;  /* 0x00000000b2997223 */ /* 0x001fe2000001000b */
[-C--:B------:R-:W-:Y:S01]  /*7760*/  FMUL.FTZ R26, R26, R178.reuse ;  /* 0x000000b21a1a7220 */ /* 0x080fe20000410000 */
[-C--:B------:R-:W-:Y:S01]  /*7770*/  FMUL.FTZ R27, R27, R178.reuse ;  /* 0x000000b21b1b7220 */ /* 0x080fe20000410000 */
[-C--:B------:R-:W-:Y:S01]  /*7780*/  FMUL.FTZ R30, R30, R178.reuse ;  /* 0x000000b21e1e7220 */ /* 0x080fe20000410000 */
[----:B------:R-:W-:Y:S01]  /*7790*/  FADD.FTZ R0, R12, R153 ;  /* 0x000000990c007221 */ /* 0x000fe20000010000 */
[-C--:B------:R-:W-:Y:S01]  /*77a0*/  FMUL.FTZ R31, R31, R178.reuse ;  /* 0x000000b21f1f7220 */ /* 0x080fe20000410000 */
[-C--:B------:R-:W-:Y:S01]  /*77b0*/  FMUL.FTZ R34, R34, R178.reuse ;  /* 0x000000b222227220 */ /* 0x080fe20000410000 */
[----:B------:R0:W2:Y:S01]  /*77c0*/  MUFU.EX2 R184, R158 ;  /* 0x0000009e00b87308 */ /* 0x0000a20000000800 */
[----:B------:R-:W-:Y:S01]  /*77d0*/  FADD.FTZ R153, R13, R0 ;  /* 0x000000000d997221 */ /* 0x000fe20000010000 */
[----:B-1----:R-:W-:Y:S01]  /*77e0*/  F2FP.BF16.F32.PACK_AB R162, R168, R165 ;  /* 0x000000a5a8a2723e */ /* 0x002fe200000010ff */
[-C--:B------:R-:W-:Y:S01]  /*77f0*/  FMUL.FTZ R35, R35, R178.reuse ;  /* 0x000000b223237220 */ /* 0x080fe20000410000 */
[----:B------:R-:W-:Y:S01]  /*7800*/  F2FP.BF16.F32.PACK_AB R168, R182, R181 ;  /* 0x000000b5b6a8723e */ /* 0x000fe200000010ff */
[----:B------:R-:W-:Y:S01]  /*7810*/  FADD.FTZ R186, R20, R153 ;  /* 0x0000009914ba7221 */ /* 0x000fe20000010000 */
[-C--:B------:R-:W-:Y:S01]  /*7820*/  FMUL.FTZ R38, R38, R178.reuse ;  /* 0x000000b226267220 */ /* 0x080fe20000410000 */
[-C--:B------:R-:W-:Y:S01]  /*7830*/  FMUL.FTZ R39, R39, R178.reuse ;  /* 0x000000b227277220 */ /* 0x080fe20000410000 */
[----:B------:R-:W1:Y:S01]  /*7840*/  MUFU.EX2 R14, R199 ;  /* 0x000000c7000e7308 */ /* 0x000e620000000800 */
[----:B------:R-:W-:Y:S01]  /*7850*/  FADD.FTZ R153, R21, R186 ;  /* 0x000000ba15997221 */ /* 0x000fe20000010000 */
[----:B0-----:R-:W-:Y:S01]  /*7860*/  F2FP.BF16.F32.PACK_AB R158, R160, R157 ;  /* 0x0000009da09e723e */ /* 0x001fe200000010ff */
[-C--:B------:R-:W-:Y:S01]  /*7870*/  FMUL.FTZ R42, R42, R178.reuse ;  /* 0x000000b22a2a7220 */ /* 0x080fe20000410000 */
[----:B------:R-:W-:Y:S01]  /*7880*/  F2FP.BF16.F32.PACK_AB R160, R164, R161 ;  /* 0x000000a1a4a0723e */ /* 0x000fe200000010ff */
[----:B------:R-:W-:Y:S01]  /*7890*/  FADD.FTZ R186, R198, R153 ;  /* 0x00000099c6ba7221 */ /* 0x000fe20000010000 */
[----:B------:R-:W-:Y:S01]  /*78a0*/  F2FP.BF16.F32.PACK_AB R164, R172, R169 ;  /* 0x000000a9aca4723e */ /* 0x000fe200000010ff */
[----:B------:R-:W-:Y:S01]  /*78b0*/  FMUL.FTZ R43, R43, R178 ;  /* 0x000000b22b2b7220 */ /* 0x000fe20000410000 */
[----:B------:R-:W0:Y:S01]  /*78c0*/  MUFU.EX2 R15, R167 ;  /* 0x000000a7000f7308 */ /* 0x000e220000000800 */
[----:B------:R-:W-:Y:S01]  /*78d0*/  FADD.FTZ R153, R197, R186 ;  /* 0x000000bac5997221 */ /* 0x000fe20000010000 */
[----:B------:R-:W-:Y:S01]  /*78e0*/  F2FP.BF16.F32.PACK_AB R172, R191, R190 ;  /* 0x000000bebfac723e */ /* 0x000fe200000010ff */
[-C--:B------:R-:W-:Y:S01]  /*78f0*/  FMUL.FTZ R46, R46, R178.reuse ;  /* 0x000000b22e2e7220 */ /* 0x080fe20000410000 */
[----:B--2---:R-:W-:Y:S01]  /*7900*/  F2FP.BF16.F32.PACK_AB R161, R184, R163 ;  /* 0x000000a3b8a1723e */ /* 0x004fe200000010ff */
[----:B------:R-:W-:Y:S01]  /*7910*/  FADD.FTZ R186, R204, R153 ;  /* 0x00000099ccba7221 */ /* 0x000fe20000010000 */
[----:B------:R-:W-:Y:S01]  /*7920*/  F2FP.BF16.F32.PACK_AB R157, R198, R21 ;  /* 0x00000015c69d723e */ /* 0x000fe200000010ff */
[-C--:B------:R-:W-:Y:S01]  /*7930*/  FMUL.FTZ R47, R47, R178.reuse ;  /* 0x000000b22f2f7220 */ /* 0x080fe20000410000 */
[----:B------:R-:W2:Y:S01]  /*7940*/  MUFU.EX2 R5, R5 ;  /* 0x0000000500057308 */ /* 0x000ea20000000800 */
[----:B------:R-:W-:Y:S01]  /*7950*/  FADD.FTZ R153, R163, R186 ;  /* 0x000000baa3997221 */ /* 0x000fe20000010000 */
[-C--:B------:R-:W-:Y:S01]  /*7960*/  FMUL.FTZ R50, R50, R178.reuse ;  /* 0x000000b232327220 */ /* 0x080fe20000410000 */
[-C--:B------:R-:W-:Y:S01]  /*7970*/  FMUL.FTZ R51, R51, R178.reuse ;  /* 0x000000b233337220 */ /* 0x080fe20000410000 */
[-C--:B------:R-:W-:Y:S01]  /*7980*/  FMUL.FTZ R54, R54, R178.reuse ;  /* 0x000000b236367220 */ /* 0x080fe20000410000 */
[----:B------:R-:W-:Y:S01]  /*7990*/  FADD.FTZ R153, R184, R153 ;  /* 0x00000099b8997221 */ /* 0x000fe20000010000 */
[-C--:B------:R-:W-:Y:S01]  /*79a0*/  FMUL.FTZ R55, R55, R178.reuse ;  /* 0x000000b237377220 */ /* 0x080fe20000410000 */
[----:B------:R-:W-:Y:S01]  /*79b0*/  FMUL.FTZ R58, R58, R178 ;  /* 0x000000b23a3a7220 */ /* 0x000fe20000410000 */
[----:B------:R-:W3:Y:S01]  /*79c0*/  MUFU.EX2 R182, R171 ;  /* 0x000000ab00b67308 */ /* 0x000ee20000000800 */
[----:B-1----:R-:W-:Y:S01]  /*79d0*/  FADD.FTZ R190, R14, R153 ;  /* 0x000000990ebe7221 */ /* 0x002fe20000010000 */
[----:B0-----:R-:W-:Y:S01]  /*79e0*/  F2FP.BF16.F32.PACK_AB R163, R15, R14 ;  /* 0x0000000e0fa3723e */ /* 0x001fe200000010ff */
[-C--:B------:R-:W-:Y:S01]  /*79f0*/  FMUL.FTZ R59, R59, R178.reuse ;  /* 0x000000b23b3b7220 */ /* 0x080fe20000410000 */
[-C--:B------:R-:W-:Y:S01]  /*7a00*/  FMUL.FTZ R62, R62, R178.reuse ;  /* 0x000000b23e3e7220 */ /* 0x080fe20000410000 */
[----:B------:R-:W-:Y:S01]  /*7a10*/  FADD.FTZ R190, R15, R190 ;  /* 0x000000be0fbe7221 */ /* 0x000fe20000010000 */
[-C--:B------:R-:W-:Y:S01]  /*7a20*/  FMUL.FTZ R63, R63, R178.reuse ;  /* 0x000000b23f3f7220 */ /* 0x080fe20000410000 */
[-C--:B------:R-:W-:Y:S01]  /*7a30*/  FMUL.FTZ R66, R66, R178.reuse ;  /* 0x000000b242427220 */ /* 0x080fe20000410000 */
[----:B------:R0:W1:Y:S01]  /*7a40*/  MUFU.EX2 R167, R155 ;  /* 0x0000009b00a77308 */ /* 0x0000620000000800 */
        /* <DEDUP_REMOVED lines=11> */
[----:B0-----:R-:W-:Y:S01]  /*7b00*/  F2FP.BF16.F32.PACK_AB R155, R20, R13 ;  /* 0x0000000d149b723e */ /* 0x001fe200000010ff */
        /* <DEDUP_REMOVED lines=27> */
[----:B------:R0:W3:Y:S01]  /*7cc0*/  MUFU.EX2 R186, R159 ;  /* 0x0000009f00ba7308 */ /* 0x0000e20000000800 */
[C---:B-1----:R-:W-:Y:S01]  /*7cd0*/  FADD.FTZ R190, R180.reuse, R153 ;  /* 0x00000099b4be7221 */ /* 0x042fe20000010000 */
[----:B------:R-:W-:Y:S01]  /*7ce0*/  F2FP.BF16.F32.PACK_AB R169, R180, R169 ;  /* 0x000000a9b4a9723e */ /* 0x000fe200000010ff */
[-C--:B------:R-:W-:Y:S01]  /*7cf0*/  FMUL.FTZ R122, R122, R178.reuse ;  /* 0x000000b27a7a7220 */ /* 0x080fe20000410000 */
[-C--:B------:R-:W-:Y:S01]  /*7d00*/  FMUL.FTZ R123, R123, R178.reuse ;  /* 0x000000b27b7b7220 */ /* 0x080fe20000410000 */
[-C--:B------:R-:W-:Y:S01]  /*7d10*/  FMUL.FTZ R126, R126, R178.reuse ;  /* 0x000000b27e7e7220 */ /* 0x080fe20000410000 */
[-C--:B------:R-:W-:Y:S01]  /*7d20*/  FMUL.FTZ R127, R127, R178.reuse ;  /* 0x000000b27f7f7220 */ /* 0x080fe20000410000 */
[-C--:B------:R-:W-:Y:S01]  /*7d30*/  FMUL.FTZ R130, R130, R178.reuse ;  /* 0x000000b282827220 */ /* 0x080fe20000410000 */
[----:B------:R-:W1:Y:S01]  /*7d40*/  MUFU.EX2 R173, R187 ;  /* 0x000000bb00ad7308 */ /* 0x000e620000000800 */
[----:B--2---:R-:W-:Y:S01]  /*7d50*/  FADD.FTZ R153, R171, R190 ;  /* 0x000000beab997221 */ /* 0x004fe20000010000 */
[----:B0-----:R-:W-:Y:S01]  /*7d60*/  F2FP.BF16.F32.PACK_AB R159, R204, R197 ;  /* 0x000000c5cc9f723e */ /* 0x001fe200000010ff */
[-C--:B------:R-:W-:Y:S01]  /*7d70*/  FMUL.FTZ R131, R131, R178.reuse ;  /* 0x000000b283837220 */ /* 0x080fe20000410000 */
[-C--:B------:R-:W-:Y:S01]  /*7d80*/  FMUL.FTZ R134, R134, R178.reuse ;  /* 0x000000b286867220 */ /* 0x080fe20000410000 */
[-C--:B------:R-:W-:Y:S01]  /*7d90*/  FMUL.FTZ R135, R135, R178.reuse ;  /* 0x000000b287877220 */ /* 0x080fe20000410000 */
[-C--:B------:R-:W-:Y:S01]  /*7da0*/  FMUL.FTZ R138, R138, R178.reuse ;  /* 0x000000b28a8a7220 */ /* 0x080fe20000410000 */
[-C--:B------:R-:W-:Y:S01]  /*7db0*/  FMUL.FTZ R139, R139, R178.reuse ;  /* 0x000000b28b8b7220 */ /* 0x080fe20000410000 */
[----:B------:R-:W0:Y:S01]  /*7dc0*/  MUFU.EX2 R188, R188 ;  /* 0x000000bc00bc7308 */ /* 0x000e220000000800 */
[----:B---3--:R-:W-:Y:S01]  /*7dd0*/  FADD.FTZ R194, R186, R153 ;  /* 0x00000099bac27221 */ /* 0x008fe20000010000 */
        /* <DEDUP_REMOVED lines=9> */
[----:B------:R-:W-:-:S05]  /*7e70*/  FMUL.FTZ R151, R151, R178 ;  /* 0x000000b297977220 */ /* 0x000fca0000410000 */
[----:B------:R-:W1:Y:S01]  /*7e80*/  MUFU.EX2 R190, R193 ;  /* 0x000000c100be7308 */ /* 0x000e620000000800 */
[C---:B0-----:R-:W-:Y:S01]  /*7e90*/  FADD.FTZ R4, R188.reuse, R11 ;  /* 0x0000000bbc047221 */ /* 0x041fe20000010000 */
[----:B------:R-:W-:-:S03]  /*7ea0*/  F2FP.BF16.F32.PACK_AB R173, R188, R173 ;  /* 0x000000adbcad723e */ /* 0x000fc600000010ff */
[----:B--2---:R-:W-:-:S04]  /*7eb0*/  FADD.FTZ R5, R175, R4 ;  /* 0x00000004af057221 */ /* 0x004fc80000010000 */
[C---:B-1----:R-:W-:Y:S01]  /*7ec0*/  FADD.FTZ R0, R190.reuse, R5 ;  /* 0x00000005be007221 */ /* 0x042fe20000010000 */
[----:B------:R-:W-:Y:S01]  /*7ed0*/  F2FP.BF16.F32.PACK_AB R175, R190, R175 ;  /* 0x000000afbeaf723e */ /* 0x000fe200000010ff */
[----:B------:R-:W-:Y:S06]  /*7ee0*/  @!P0 BRA `(.L_x_11035) ;  /* 0x0000000000048947 */ /* 0x000fec0003800000 */
[----:B------:R-:W-:Y:S01]  /*7ef0*/  BPT.TRAP 0x1 ;  /* 0x000000040000795c */ /* 0x000fe20000300000 */
.L_x_11035:
[----:B------:R0:W1:Y:S01]  /*7f00*/  SYNCS.PHASECHK.TRANS64.TRYWAIT P1, [UR28+0x22850], R8 ;  /* 0x02285008ff0075a7 */ /* 0x000062000802015c */
[----:B------:R-:W-:Y:S05]  /*7f10*/  @!P0 BRA `(.L_x_11036) ;  /* 0x0000000000048947 */ /* 0x000fea0003800000 */
[----:B------:R-:W-:Y:S01]  /*7f20*/  BPT.TRAP 0x1 ;  /* 0x000000040000795c */ /* 0x000fe20000300000 */
.L_x_11036:
[----:B-1----:R-:W-:Y:S05]  /*7f30*/  @P1 BRA `(.L_x_11037) ;  /* 0x0000000000081947 */ /* 0x002fea0003800000 */
[----:B------:R-:W1:Y:S02]  /*7f40*/  SYNCS.PHASECHK.TRANS64.TRYWAIT P1, [UR28+0x22850], R8 ;  /* 0x02285008ff0075a7 */ /* 0x000e64000802015c */
[----:B-1----:R-:W-:Y:S05]  /*7f50*/  @!P1 BRA `(.L_x_11038) ;  /* 0x000000dc00f49947 */ /* 0x002fea0003800000 */
.L_x_11037:
[----:B------:R-:W2:Y:S01]  /*7f60*/  S2R R4, SR_TID.X ;  /* 0x0000000000047919 */ /* 0x000ea20000002100 */
[----:B------:R-:W-:Y:S01]  /*7f70*/  UIMAD UR11, UR36, 0xc00, UR21 ;  /* 0x00000c00240b78a4 */ /* 0x000fe2000f8e0215 */
[----:B------:R-:W-:Y:S01]  /*7f80*/  UMOV UR7, 0x40000040 ;  /* 0x4000004000077882 */ /* 0x000fe20000000000 */
[----:B------:R-:W3:Y:S05]  /*7f90*/  S2R R5, SR_TID.X ;  /* 0x0000000000057919 */ /* 0x000eea0000002100 */
[----:B------:R-:W-:Y:S01]  /*7fa0*/  UMOV UR6, UR11 ;  /* 0x0000000b00067c82 */ /* 0x000fe20008000000 */
[----:B--2---:R-:W-:Y:S02]  /*7fb0*/  SHF.R.U32.HI R4, RZ, 0x7, R4 ;  /* 0x00000007ff047819 */ /* 0x004fe40000011604 */
[----:B---3--:R-:W-:-:S03]  /*7fc0*/  LOP3.LUT P1, RZ, R5, 0x7f, RZ, 0xc0, !PT ;  /* 0x0000007f05ff7812 */ /* 0x008fc6000782c0ff */
[----:B------:R-:W-:Y:S02]  /*7fd0*/  VIADD R4, R4, 0x8 ;  /* 0x0000000804047836 */ /* 0x000fe40000000000 */
[----:B------:R-:W-:-:S03]  /*7fe0*/  IMAD.MOV.U32 R5, RZ, RZ, R176 ;  /* 0x000000ffff057224 */ /* 0x000fc600078e00b0 */
[----:B------:R2:W-:Y:S05]  /*7ff0*/  BAR.SYNC.DEFER_BLOCKING R4, 0x100 ;  /* 0x000400040000751d */ /* 0x0005ea0000010000 */
[----:B-1----:R-:W-:Y:S02]  /*8000*/  @!P1 VIADD R177, R177, 0x22860 ;  /* 0x00022860b1b19836 */ /* 0x002fe40000000000 */
[----:B--2---:R-:W-:-:S03]  /*8010*/  IMAD.MOV.U32 R4, RZ, RZ, R10 ;  /* 0x000000ffff047224 */ /* 0x004fc600078e000a */
[----:B------:R-:W-:Y:S01]  /*8020*/  @!P1 PRMT R177, RZ, 0x654, R177 ;  /* 0x00000654ffb19816 */ /* 0x000fe200000000b1 */
        /* <DEDUP_REMOVED lines=34> */
[C---:B------:R-:W-:Y:S01]  /*8250*/  ISETP.GT.AND P1, PT, R3.reuse, UR23, PT ;  /* 0x0000001703007c0c */ /* 0x040fe2000bf24270 */
[----:B------:R-:W-:-:S12]  /*8260*/  VIADD R3, R3, 0xffffffff ;  /* 0xffffffff03037836 */ /* 0x000fd80000000000 */
[----:B-1----:R-:W-:Y:S05]  /*8270*/  @P1 BRA `(.L_x_11039) ;  /* 0xffffffc8008c1947 */ /* 0x002fea000383ffff */
[----:B------:R-:W-:Y:S02]  /*8280*/  IMAD.MOV.U32 R5, RZ, RZ, R176 ;  /* 0x000000ffff057224 */ /* 0x000fe400078e00b0 */
[----:B------:R-:W-:-:S07]  /*8290*/  IMAD.MOV.U32 R4, RZ, RZ, R10 ;  /* 0x000000ffff047224 */ /* 0x000fce00078e000a */
.L_x_11022:
[----:B------:R-:W-:Y:S01]  /*82a0*/  ULDC UR6, c[0x0][0x448] ;  /* 0x0001120000067ab9 */ /* 0x000fe20000000800 */
[----:B------:R-:W-:Y:S01]  /*82b0*/  IADD3 R9, R16, 0x1, -R9 ;  /* 0x0000000110097810 */ /* 0x000fe20007ffe809 */
[----:B------:R-:W-:Y:S01]  /*82c0*/  UISETP.NE.AND UP0, UPT, UR6, 0x1, UPT ;  /* 0x000000010600788c */ /* 0x000fe2000bf05270 */
[----:B------:R-:W-:Y:S02]  /*82d0*/  ULDC UR15, c[0x0][0x9e4] ;  /* 0x00027900000f7ab9 */ /* 0x000fe40000000800 */
[----:B------:R-:W-:Y:S01]  /*82e0*/  R2UR UR14, R9 ;  /* 0x00000000090e72ca */ /* 0x000fe200000e0000 */
[----:B------:R-:W-:Y:S02]  /*82f0*/  UISETP.GE.AND UP1, UPT, UR15, 0x1, UPT ;  /* 0x000000010f00788c */ /* 0x000fe4000bf26270 */
[----:B------:R-:W-:-:S04]  /*8300*/  UIADD3 UR11, UR43, 0x7f, URZ ;  /* 0x0000007f2b0b7890 */ /* 0x000fc8000fffe03f */
[----:B------:R-:W-:Y:S01]  /*8310*/  PLOP3.LUT P1, PT, PT, PT, UP1, 0x40, 0x0 ;  /* 0x000000000000781c */ /* 0x000fe20003f2e818 */
[----:B------:R-:W-:Y:S01]  /*8320*/  @UP0 ULDC UR6, c[0x0][0x44c] ;  /* 0x0001130000060ab9 */ /* 0x000fe20000000800 */
[----:B------:R-:W-:Y:S01]  /*8330*/  @UP0 ULDC UR18, c[0x0][0x450] ;  /* 0x0001140000120ab9 */ /* 0x000fe20000000800 */
[----:B------:R-:W-:-:S04]  /*8340*/  UIMAD.WIDE.U32 UR6, UR11, UR6, URZ ;  /* 0x000000060b0672a5 */ /* 0x000fc8000f8e003f */
[----:B------:R-:W-:-:S04]  /*8350*/  @UP0 USHF.R.U32.HI UR11, URZ, UR18, UR7 ;  /* 0x000000123f0b0299 */ /* 0x000fc80008011607 */
[----:B------:R-:W-:-:S03]  /*8360*/  UIADD3 UR11, UR14, UR11, URZ ;  /* 0x0000000b0e0b7290 */ /* 0x000fc6000fffe03f */
[----:B------:R-:W-:Y:S02]  /*8370*/  ULDC UR14, c[0x0][0x9dc] ;  /* 0x00027700000e7ab9 */ /* 0x000fe40000000800 */
[----:B------:R-:W-:Y:S01]  /*8380*/  UIADD3 UR14, UR11, -UR14, URZ ;  /* 0x8000000e0b0e7290 */ /* 0x000fe2000fffe03f */
[----:B------:R-:W-:Y:S11]  /*8390*/  @P1 BRA `(.L_x_11040) ;  /* 0x0000000000441947 */ /* 0x000ff60003800000 */
        /* <DEDUP_REMOVED lines=10> */
.L_x_11041:
[----:B------:R-:W-:-:S11]  /*8440*/  UISETP.NE.AND UP2, UPT, UR15, 0x1, UPT ;  /* 0x000000010f00788c */ /* 0x000fd6000bf45270 */
[----:B------:R-:W-:Y:S02]  /*8450*/  @UP2 ULDC.64 UR18, c[0x0][0x9e8] ;  /* 0x00027a0000122ab9 */ /* 0x000fe40000000a00 */
[----:B------:R-:W-:-:S04]  /*8460*/  UIMAD.WIDE.U32 UR6, UR11, UR18, URZ ;  /* 0x000000120b0672a5 */ /* 0x000fc8000f8e003f */
[----:B------:R-:W-:-:S12]  /*8470*/  @UP2 USHF.R.U32.HI UR11, URZ, UR19, UR7 ;  /* 0x000000133f0b2299 */ /* 0x000fd80008011607 */
.L_x_11042:
[----:B------:R-:W-:-:S04]  /*8480*/  UIMAD UR11, UR11, UR15, URZ ;  /* 0x0000000f0b0b72a4 */ /* 0x000fc8000f8e023f */
[----:B------:R-:W-:-:S04]  /*8490*/  UISETP.LT.AND UP2, UPT, UR14, UR11, UPT ;  /* 0x0000000b0e00728c */ /* 0x000fc8000bf41270 */
[----:B------:R-:W-:-:S12]  /*84a0*/  USEL UR14, UR14, UR11, !UP2 ;  /* 0x0000000b0e0e7287 */ /* 0x000fd8000d000000 */
.L_x_11040:
[----:B------:R-:W-:-:S04]  /*84b0*/  UIADD3 UR6, UR14, 0x5f, URZ ;  /* 0x0000005f0e067890 */ /* 0x000fc8000fffe03f */
[----:B------:R-:W-:-:S04]  /*84c0*/  UIMAD.WIDE UR6, UR6, 0x2aaaaaab, URZ ;  /* 0x2aaaaaab060678a5 */ /* 0x000fc8000f8e023f */
[----:B------:R-:W-:-:S04]  /*84d0*/  USHF.R.U32.HI UR6, URZ, 0x1f, UR7 ;  /* 0x0000001f3f067899 */ /* 0x000fc80008011607 */
[----:B------:R-:W-:-:S04]  /*84e0*/  ULEA.HI.SX32 UR6, UR7, UR6, 0x1c ;  /* 0x0000000607067291 */ /* 0x000fc8000f8fe23f */
[----:B------:R-:W-:-:S04]  /*84f0*/  UISETP.LT.AND UP2, UPT, UR39, UR6, UPT ;  /* 0x000000062700728c */ /* 0x000fc8000bf41270 */
[----:B------:R-:W-:-:S06]  /*8500*/  USEL UR23, UR39, UR6, !UP2 ;  /* 0x0000000627177287 */ /* 0x000fcc000d000000 */
[----:B------:R-:W-:-:S13]  /*8510*/  ISETP.GE.AND P1, PT, R3, UR23, PT ;  /* 0x0000001703007c0c */ /* 0x000fda000bf26270 */
[----:B------:R-:W-:Y:S05]  /*8520*/  @!P1 BRA `(.L_x_11043) ;  /* 0x0000002000e09947 */ /* 0x000fea0003800000 */
[----:B0-----:R-:W-:Y:S01]  /*8530*/  IMAD.MOV.U32 R8, RZ, RZ, R5 ;  /* 0x000000ffff087224 */ /* 0x001fe200078e0005 */
[----:B------:R-:W-:Y:S01]  /*8540*/  ULDC UR25, c[0x0][0x9d8] ;  /* 0x0002760000197ab9 */ /* 0x000fe20000000800 */
[----:B------:R-:W-:Y:S01]  /*8550*/  IMAD.MOV.U32 R9, RZ, RZ, R4 ;  /* 0x000000ffff097224 */ /* 0x000fe200078e0004 */
[----:B------:R-:W-:Y:S01]  /*8560*/  ULDC UR24, c[0x0][0x988] ;  /* 0x0002620000187ab9 */ /* 0x000fe20000000800 */
[----:B------:R-:W-:-:S07]  /*8570*/  IMAD.MOV.U32 R6, RZ, RZ, R3 ;  /* 0x000000ffff067224 */ /* 0x000fce00078e0003 */
.L_x_11052:
[----:B------:R-:W-:Y:S01]  /*8580*/  UIADD3 UR36, UR36, 0x1, URZ ;  /* 0x0000000124247890 */ /* 0x000fe2000fffe03f */
[C---:B------:R-:W-:Y:S01]  /*8590*/  ISETP.GT.AND P1, PT, R6.reuse, UR23, PT ;  /* 0x0000001706007c0c */ /* 0x040fe2000bf24270 */
[----:B------:R-:W-:Y:S02]  /*85a0*/  VIADD R6, R6, 0xffffffff ;  /* 0xffffffff06067836 */ /* 0x000fe40000000000 */
[----:B------:R-:W-:-:S04]  /*85b0*/  UISETP.NE.AND UP2, UPT, UR36, 0x2, UPT ;  /* 0x000000022400788c */ /* 0x000fc8000bf45270 */
[----:B------:R-:W-:Y:S02]  /*85c0*/  USEL UR6, URZ, 0x1, UP2 ;  /* 0x000000013f067887 */ /* 0x000fe40009000000 */
[----:B------:R-:W-:Y:S02]  /*85d0*/  USEL UR36, UR36, URZ, UP2 ;  /* 0x0000003f24247287 */ /* 0x000fe40009000000 */
[----:B------:R-:W-:Y:S01]  /*85e0*/  ULOP3.LUT UR37, UR37, UR6, URZ, 0x3c, !UPT ;  /* 0x0000000625257292 */ /* 0x000fe2000f8e3c3f */
[----:B-1----:R-:W-:Y:S11]  /*85f0*/  @!P0 BRA `(.L_x_11044) ;  /* 0x0000000000048947 */ /* 0x002ff60003800000 */
[----:B------:R-:W-:Y:S01]  /*8600*/  BPT.TRAP 0x1 ;  /* 0x000000040000795c */ /* 0x000fe20000300000 */
.L_x_11044:
        /* <DEDUP_REMOVED lines=9> */
.L_x_11045:
[----:B-1----:R-:W-:Y:S05]  /*86a0*/  @P2 BRA `(.L_x_11046) ;  /* 0x0000000000082947 */ /* 0x002fea0003800000 */
[----:B------:R-:W1:Y:S02]  /*86b0*/  SYNCS.PHASECHK.TRANS64.TRYWAIT P2, [UR26+0x22830], R3 ;  /* 0x02283003ff0075a7 */ /* 0x000e64000804015a */
[----:B-1----:R-:W-:Y:S05]  /*86c0*/  @!P2 BRA `(.L_x_11047) ;  /* 0x000000d8002ca947 */ /* 0x002fea0003800000 */
.L_x_11046:
        /* <DEDUP_REMOVED lines=11> */
[----:B--2---:R-:W-:Y:S02]  /*8780*/  LOP3.LUT P2, RZ, R214, 0x7f, RZ, 0xc0, !PT ;  /* 0x0000007fd6ff7812 */ /* 0x004fe4000784c0ff */
[----:B------:R-:W-:Y:S01]  /*8790*/  SHF.R.U32.HI R214, RZ, 0x7, R214 ;  /* 0x00000007ffd67819 */ /* 0x000fe200000116d6 */
[----:B------:R-:W-:Y:S02]  /*87a0*/  WARPGROUP.DEPBAR.LE gsb0, 0x0 ;  /* 0x00008000000079c5 */ /* 0x000fe40000010000 */
[----:B------:R-:W-:-:S06]  /*87b0*/  WARPGROUP.ARRIVE ;  /* 0x00000000000079c5 */ /* 0x000fcc0000000000 */
[----:B------:R-:W-:Y:S03]  /*87c0*/  HGMMA.64x96x16.F32.BF16 R152, gdesc[UR4], R152, gsb0 ;  /* 0x01600000049879f0 */ /* 0x000fe60008001898 */
        /* <DEDUP_REMOVED lines=84> */
[----:B-1----:R-:W-:Y:S01]  /*8d10*/  FMNMX.FTZ R4, R168, R177, !PT ;  /* 0x000000b1a8047209 */ /* 0x002fe20007810000 */
[----:B------:R-:W-:-:S06]  /*8d20*/  FMUL.FTZ R177, R197, UR25 ;  /* 0x00000019c5b17c20 */ /* 0x000fcc0008410000 */
        /* <DEDUP_REMOVED lines=14> */
[----:B------:R-:W-:Y:S01]  /*8e10*/  FMUL.FTZ R181, R183, UR25 ;  /* 0x00000019b7b57c20 */ /* 0x000fe20008410000 */
[----:B------:R-:W-:Y:S01]  /*8e20*/  FMUL.FTZ R183, R187, UR25 ;  /* 0x00000019bbb77c20 */ /* 0x000fe20008410000 */
[----:B------:R-:W-:-:S04]  /*8e30*/  FMUL.FTZ R187, R195, UR25 ;  /* 0x00000019c3bb7c20 */ /* 0x000fc80008410000 */
[----:B------:R-:W2:Y:S01]  /*8e40*/  MUFU.TANH R11, R11 ;  /* 0x0000000b000b7308 */ /* 0x000ea20000002400 */
[----:B---3--:R-:W-:-:S05]  /*8e50*/  FMNMX.FTZ R4, R177, R4, !PT ;  /* 0x00000004b1047209 */ /* 0x008fca0007810000 */
[----:B------:R-:W3:Y:S02]  /*8e60*/  SHFL.BFLY PT, R185, R4, 0x2, 0x1f ;  /* 0x0c401f0004b97f89 */ /* 0x000ee400000e0000 */
[----:B------:R-:W4:Y:S01]  /*8e70*/  MUFU.TANH R13, R13 ;  /* 0x0000000d000d7308 */ /* 0x000f220000002400 */
[----:B-1----:R-:W-:-:S07]  /*8e80*/  FMNMX.FTZ R190, R7, R8, !PT ;  /* 0x0000000807be7209 */ /* 0x002fce0007810000 */
[----:B------:R-:W1:Y:S01]  /*8e90*/  MUFU.TANH R15, R15 ;  /* 0x0000000f000f7308 */ /* 0x000e620000002400 */
[----:B--2---:R-:W-:-:S07]  /*8ea0*/  FMNMX.FTZ R190, R11, R190, !PT ;  /* 0x000000be0bbe7209 */ /* 0x004fce0007810000 */
[----:B------:R-:W2:Y:S01]  /*8eb0*/  MUFU.TANH R21, R21 ;  /* 0x0000001500157308 */ /* 0x000ea20000002400 */
[----:B----4-:R-:W-:Y:S02]  /*8ec0*/  FMNMX.FTZ R190, R13, R190, !PT ;  /* 0x000000be0dbe7209 */ /* 0x010fe40007810000 */
[----:B---3--:R-:W-:Y:S01]  /*8ed0*/  FMNMX.FTZ R192, R4, R185, !PT ;  /* 0x000000b904c07209 */ /* 0x008fe20007810000 */
[----:B------:R-:W-:-:S04]  /*8ee0*/  FMUL.FTZ R185, R191, UR25 ;  /* 0x00000019bfb97c20 */ /* 0x000fc80008410000 */
[----:B------:R-:W3:Y:S01]  /*8ef0*/  MUFU.TANH R153, R153 ;  /* 0x0000009900997308 */ /* 0x000ee20000002400 */
[----:B-1----:R-:W-:Y:S01]  /*8f00*/  FMNMX.FTZ R190, R15, R190, !PT ;  /* 0x000000be0fbe7209 */ /* 0x002fe20007810000 */
[----:B------:R-:W1:Y:S06]  /*8f10*/  SHFL.BFLY PT, R193, R192, 0x1, 0x1f ;  /* 0x0c201f00c0c17f89 */ /* 0x000e6c00000e0000 */
[----:B------:R-:W4:Y:S01]  /*8f20*/  MUFU.TANH R156, R156 ;  /* 0x0000009c009c7308 */ /* 0x000f220000002400 */
[----:B--2---:R-:W-:-:S07]  /*8f30*/  FMNMX.FTZ R190, R21, R190, !PT ;  /* 0x000000be15be7209 */ /* 0x004fce0007810000 */
[----:B------:R-:W2:Y:S08]  /*8f40*/  MUFU.TANH R157, R157 ;  /* 0x0000009d009d7308 */ /* 0x000eb00000002400 */
[----:B------:R-:W5:Y:S01]  /*8f50*/  MUFU.TANH R160, R160 ;  /* 0x000000a000a07308 */ /* 0x000f620000002400 */
[----:B-1----:R-:W-:-:S05]  /*8f60*/  FMNMX.FTZ R4, R192, R193, !PT ;  /* 0x000000c1c0047209 */ /* 0x002fca0007810000 */
[C---:B------:R-:W-:Y:S02]  /*8f70*/  FMUL.FTZ R199, R4.reuse, UR10 ;  /* 0x0000000a04c77c20 */ /* 0x040fe40008410000 */
[----:B------:R-:W1:Y:S01]  /*8f80*/  MUFU.TANH R161, R161 ;  /* 0x000000a100a17308 */ /* 0x000e620000002400 */
[----:B------:R-:W-:Y:S01]  /*8f90*/  FADD.FTZ R9, -R4, R9 ;  /* 0x0000000904097221 */ /* 0x000fe20000010100 */
[--C-:B------:R-:W-:Y:S01]  /*8fa0*/  FFMA.FTZ R191, R5, UR10, -R199.reuse ;  /* 0x0000000a05bf7c23 */ /* 0x100fe200080108c7 */
[----:B---3--:R-:W-:Y:S01]  /*8fb0*/  FMNMX.FTZ R5, R153, R190, !PT ;  /* 0x000000be99057209 */ /* 0x008fe20007810000 */
[--C-:B------:R-:W-:Y:S01]  /*8fc0*/  FFMA.FTZ R193, R14, UR10, -R199.reuse ;  /* 0x0000000a0ec17c23 */ /* 0x100fe200080108c7 */
[--C-:B------:R-:W-:Y:S01]  /*8fd0*/  FFMA.FTZ R195, R152, UR10, -R199.reuse ;  /* 0x0000000a98c37c23 */ /* 0x100fe200080108c7 */
[--C-:B------:R-:W-:Y:S02]  /*8fe0*/  FFMA.FTZ R154, R154, UR10, -R199.reuse ;  /* 0x0000000a9a9a7c23 */ /* 0x100fe400080108c7 */
[----:B------:R-:W3:Y:S01]  /*8ff0*/  MUFU.TANH R163, R163 ;  /* 0x000000a300a37308 */ /* 0x000ee20000002400 */
[----:B----4-:R-:W-:Y:S01]  /*9000*/  FMNMX.FTZ R190, R156, R5, !PT ;  /* 0x000000059cbe7209 */ /* 0x010fe20007810000 */
[----:B------:R-:W-:Y:S01]  /*9010*/  FMUL.FTZ R9, R9, UR10 ;  /* 0x0000000a09097c20 */ /* 0x000fe20008410000 */
[--C-:B------:R-:W-:Y:S01]  /*9020*/  FFMA.FTZ R10, R10, UR10, -R199.reuse ;  /* 0x0000000a0a0a7c23 */ /* 0x100fe200080108c7 */
[--C-:B------:R-:W-:Y:S01]  /*9030*/  FFMA.FTZ R197, R164, UR10, -R199.reuse ;  /* 0x0000000aa4c57c23 */ /* 0x100fe200080108c7 */
[----:B--2---:R-:W-:Y:S01]  /*9040*/  FMNMX.FTZ R5, R157, R190, !PT ;  /* 0x000000be9d057209 */ /* 0x004fe20007810000 */
[--C-:B------:R-:W-:Y:S01]  /*9050*/  FFMA.FTZ R190, R20, UR10, -R199.reuse ;  /* 0x0000000a14be7c23 */ /* 0x100fe200080108c7 */
[--C-:B------:R-:W-:Y:S01]  /*9060*/  FFMA.FTZ R164, R165, UR10, -R199.reuse ;  /* 0x0000000aa5a47c23 */ /* 0x100fe200080108c7 */
[----:B------:R-:W2:Y:S01]  /*9070*/  MUFU.TANH R175, R175 ;  /* 0x000000af00af7308 */ /* 0x000ea20000002400 */
[----:B-----5:R-:W-:Y:S01]  /*9080*/  FMNMX.FTZ R14, R160, R5, !PT ;  /* 0x00000005a00e7209 */ /* 0x020fe20007810000 */
[--C-:B------:R-:W-:Y:S01]  /*9090*/  FFMA.FTZ R165, R166, UR10, -R199.reuse ;  /* 0x0000000aa6a57c23 */ /* 0x100fe200080108c7 */
[--C-:B------:R-:W-:Y:S01]  /*90a0*/  FFMA.FTZ R12, R12, UR10, -R199.reuse ;  /* 0x0000000a0c0c7c23 */ /* 0x100fe200080108c7 */
[--C-:B------:R-:W-:Y:S01]  /*90b0*/  FFMA.FTZ R166, R167, UR10, -R199.reuse ;  /* 0x0000000aa7a67c23 */ /* 0x100fe200080108c7 */
[----:B-1----:R-:W-:Y:S01]  /*90c0*/  FMNMX.FTZ R20, R161, R14, !PT ;  /* 0x0000000ea1147209 */ /* 0x002fe20007810000 */
[--C-:B------:R-:W-:Y:S01]  /*90d0*/  FFMA.FTZ R167, R168, UR10, -R199.reuse ;  /* 0x0000000aa8a77c23 */ /* 0x100fe200080108c7 */
[--C-:B------:R-:W-:Y:S01]  /*90e0*/  FFMA.FTZ R168, R169, UR10, -R199.reuse ;  /* 0x0000000aa9a87c23 */ /* 0x100fe200080108c7 */
[----:B------:R-:W1:Y:S01]  /*90f0*/  MUFU.TANH R178, R178 ;  /* 0x000000b200b27308 */ /* 0x000e620000002400 */
        /* <DEDUP_REMOVED lines=9> */
[--C-:B------:R-:W-:Y:S01]  /*9190*/  FFMA.FTZ R159, R159, UR10, -R199.reuse ;  /* 0x0000000a9f9f7c23 */ /* 0x100fe200080108c7 */
[--C-:B------:R-:W-:Y:S01]  /*91a0*/  FFMA.FTZ R162, R162, UR10, -R199.reuse ;  /* 0x0000000aa2a27c23 */ /* 0x100fe200080108c7 */
[----:B------:R-:W-:-:S04]  /*91b0*/  FFMA.FTZ R174, R176, UR10, -R199 ;  /* 0x0000000ab0ae7c23 */ /* 0x000fc800080108c7 */
        /* <DEDUP_REMOVED lines=20> */
[----:B------:R-:W-:Y:S01]  /*9300*/  MUFU.EX2 R20, R154 ;  /* 0x0000009a00147308 */ /* 0x000fe20000000800 */
[----:B---3--:R-:W-:-:S07]  /*9310*/  FMNMX.FTZ R152, R188, R5, !PT ;  /* 0x00000005bc987209 */ /* 0x008fce0007810000 */
[----:B------:R-:W1:Y:S01]  /*9320*/  MUFU.EX2 R9, R9 ;  /* 0x0000000900097308 */ /* 0x000e620000000800 */
[----:B--2---:R-:W-:-:S05]  /*9330*/  FMNMX.FTZ R152, R189, R152, !PT ;  /* 0x00000098bd987209 */ /* 0x004fca0007810000 */
[----:B------:R-:W2:Y:S02]  /*9340*/  SHFL.BFLY PT, R5, R152, 0x2, 0x1f ;  /* 0x0c401f0098057f89 */ /* 0x000ea400000e0000 */
[----:B------:R-:W3:Y:S08]  /*9350*/  MUFU.EX2 R10, R10 ;  /* 0x0000000a000a7308 */ /* 0x000ef00000000800 */
[----:B------:R-:W4:Y:S01]  /*9360*/  MUFU.EX2 R191, R191 ;  /* 0x000000bf00bf7308 */ /* 0x000f220000000800 */
        /* <DEDUP_REMOVED lines=12> */
[----:B------:R-:W-:Y:S01]  /*9430*/  FMUL.FTZ R44, R44, R9 ;  /* 0x000000092c2c7220 */ /* 0x000fe20000410000 */
[----:B--2---:R-:W-:Y:S01]  /*9440*/  FMNMX.FTZ R154, R152, R5, !PT ;  /* 0x00000005989a7209 */ /* 0x004fe20007810000 */
[-C--:B------:R-:W-:Y:S01]  /*9450*/  FMUL.FTZ R45, R45, R9.reuse ;  /* 0x000000092d2d7220 */ /* 0x080fe20000410000 */
[----:B------:R2:W-:Y:S01]  /*9460*/  MUFU.EX2 R14, R190 ;  /* 0x000000be000e7308 */ /* 0x0005e20000000800 */
[-C--:B------:R-:W-:Y:S01]  /*9470*/  FMUL.FTZ R48, R48, R9.reuse ;  /* 0x0000000930307220 */ /* 0x080fe20000410000 */
[-C--:B------:R-:W-:Y:S01]  /*9480*/  FMUL.FTZ R49, R49, R9.reuse ;  /* 0x0000000931317220 */ /* 0x080fe20000410000 */
[----:B------:R-:W3:Y:S01]  /*9490*/  SHFL.BFLY PT, R5, R154, 0x1, 0x1f ;  /* 0x0c201f009a057f89 */ /* 0x000ee200000e0000 */
[-C--:B------:R-:W-:Y:S01]  /*94a0*/  FMUL.FTZ R52, R52, R9.reuse ;  /* 0x0000000934347220 */ /* 0x080fe20000410000 */
[-C--:B------:R-:W-:Y:S01]  /*94b0*/  FMUL.FTZ R53, R53, R9.reuse ;  /* 0x0000000935357220 */ /* 0x080fe20000410000 */
[-C--:B------:R-:W-:Y:S01]  /*94c0*/  FMUL.FTZ R56, R56, R9.reuse ;  /* 0x0000000938387220 */ /* 0x080fe20000410000 */
[-C--:B------:R-:W-:Y:S01]  /*94d0*/  FMUL.FTZ R57, R57, R9.reuse ;  /* 0x0000000939397220 */ /* 0x080fe20000410000 */
[----:B------:R-:W5:Y:S01]  /*94e0*/  MUFU.EX2 R193, R193 ;  /* 0x000000c100c17308 */ /* 0x000f620000000800 */
[--C-:B--2---:R-:W-:Y:S01]  /*94f0*/  FFMA.FTZ R190, R158, UR10, -R199.reuse ;  /* 0x0000000a9ebe7c23 */ /* 0x104fe200080108c7 */
[----:B------:R-:W-:Y:S01]  /*9500*/  FFMA.FTZ R199, R177, UR10, -R199 ;  /* 0x0000000ab1c77c23 */ /* 0x000fe200080108c7 */
        /* <DEDUP_REMOVED lines=22> */
[----:B------:R-:W-:Y:S01]  /*9670*/  FADD.FTZ R8, -R5, R8 ;  /* 0x0000000805087221 */ /* 0x000fe20000010100 */
[----:B------:R-:W3:Y:S01]  /*9680*/  MUFU.EX2 R190, R190 ;  /* 0x000000be00be7308 */ /* 0x000ee20000000800 */
[----:B------:R-:W-:Y:S01]  /*9690*/  FMUL.FTZ R96, R96, R9 ;  /* 0x0000000960607220 */ /* 0x000fe20000410000 */
        /* <DEDUP_REMOVED lines=8> */
[----:B------:R-:W3:Y:S01]  /*9720*/  MUFU.EX2 R159, R159 ;  /* 0x0000009f009f7308 */ /* 0x000ee20000000800 */
[--C-:B------:R-:W-:Y:S01]  /*9730*/  FFMA.FTZ R11, R11, UR10, -R152.reuse ;  /* 0x0000000a0b0b7c23 */ /* 0x100fe20008010898 */
[--C-:B------:R-:W-:Y:S01]  /*9740*/  FFMA.FTZ R13, R13, UR10, -R152.reuse ;  /* 0x0000000a0d0d7c23 */ /* 0x100fe20008010898 */
[----:B------:R-:W-:Y:S01]  /*9750*/  @!P2 PRMT R153, RZ, 0x654, R153 ;  /* 0x00000654ff99a816 */ /* 0x000fe20000000099 */
[----:B------:R0:W-:Y:S06]  /*9760*/  BAR.ARV R7, 0x100 ;  /* 0x000400070000751d */ /* 0x0001ec0000002000 */
[----:B------:R4:W-:Y:S01]  /*9770*/  @!P2 SYNCS.ARRIVE.TRANS64.RED.A1T0 RZ, [R153+URZ], RZ ;  /* 0x000000ff99ffa9a7 */ /* 0x0009e2000810043f */
[----:B------:R-:W3:Y:S01]  /*9780*/  MUFU.EX2 R162, R162 ;  /* 0x000000a200a27308 */ /* 0x000ee20000000800 */
[--C-:B------:R-:W-:Y:S01]  /*9790*/  FFMA.FTZ R176, R15, UR10, -R152.reuse ;  /* 0x0000000a0fb07c23 */ /* 0x100fe20008010898 */
[----:B------:R-:W-:Y:S01]  /*97a0*/  FFMA.FTZ R15, R21, UR10, -R152 ;  /* 0x0000000a150f7c23 */ /* 0x000fe20008010898 */
        /* <DEDUP_REMOVED lines=8> */
[----:B-1----:R-:W-:Y:S01]  /*9830*/  FADD.FTZ R2, R12, R153 ;  /* 0x000000990c027221 */ /* 0x002fe20000010000 */
[-C--:B------:R-:W-:Y:S01]  /*9840*/  FMUL.FTZ R109, R109, R9.reuse ;  /* 0x000000096d6d7220 */ /* 0x080fe20000410000 */
[-C--:B------:R-:W-:Y:S01]  /*9850*/  FMUL.FTZ R112, R112, R9.reuse ;  /* 0x0000000970707220 */ /* 0x080fe20000410000 */
[-C--:B------:R-:W-:Y:S01]  /*9860*/  FMUL.FTZ R113, R113, R9.reuse ;  /* 0x0000000971717220 */ /* 0x080fe20000410000 */
[----:B-----5:R-:W-:Y:S01]  /*9870*/  FADD.FTZ R153, R193, R2 ;  /* 0x00000002c1997221 */ /* 0x020fe20000010000 */
[----:B------:R-:W1:Y:S01]  /*9880*/  MUFU.EX2 R164, R164 ;  /* 0x000000a400a47308 */ /* 0x000e620000000800 */
[-C--:B------:R-:W-:Y:S01]  /*9890*/  FMUL.FTZ R116, R116, R9.reuse ;  /* 0x0000000974747220 */ /* 0x080fe20000410000 */
[-C--:B------:R-:W-:Y:S01]  /*98a0*/  FMUL.FTZ R117, R117, R9.reuse ;  /* 0x0000000975757220 */ /* 0x080fe20000410000 */
[----:B------:R-:W-:Y:S01]  /*98b0*/  FADD.FTZ R2, R14, R153 ;  /* 0x000000990e027221 */ /* 0x000fe20000010000 */
[-C--:B------:R-:W-:Y:S01]  /*98c0*/  FMUL.FTZ R120, R120, R9.reuse ;  /* 0x0000000978787220 */ /* 0x080fe20000410000 */
[-C--:B------:R-:W-:Y:S01]  /*98d0*/  FMUL.FTZ R121, R121, R9.reuse ;  /* 0x0000000979797220 */ /* 0x080fe20000410000 */
[-C--:B------:R-:W-:Y:S01]  /*98e0*/  FMUL.FTZ R124, R124, R9.reuse ;  /* 0x000000097c7c7220 */ /* 0x080fe20000410000 */
[----:B--2---:R-:W-:Y:S01]  /*98f0*/  FADD.FTZ R153, R195, R2 ;  /* 0x00000002c3997221 */ /* 0x004fe20000010000 */
[----:B------:R-:W2:Y:S01]  /*9900*/  MUFU.EX2 R165, R165 ;  /* 0x000000a500a57308 */ /* 0x000ea20000000800 */
[-C--:B------:R-:W-:Y:S01]  /*9910*/  FMUL.FTZ R125, R125, R9.reuse ;  /* 0x000000097d7d7220 */ /* 0x080fe20000410000 */
[-C--:B------:R-:W-:Y:S01]  /*9920*/  FMUL.FTZ R128, R128, R9.reuse ;  /* 0x0000000980807220 */ /* 0x080fe20000410000 */
[----:B------:R-:W-:Y:S01]  /*9930*/  FADD.FTZ R2, R20, R153 ;  /* 0x0000009914027221 */ /* 0x000fe20000010000 */
[-C--:B------:R-:W-:Y:S01]  /*9940*/  FMUL.FTZ R129, R129, R9.reuse ;  /* 0x0000000981817220 */ /* 0x080fe20000410000 */
[-C--:B------:R-:W-:Y:S01]  /*9950*/  FMUL.FTZ R132, R132, R9.reuse ;  /* 0x0000000984847220 */ /* 0x080fe20000410000 */
[-C--:B------:R-:W-:Y:S01]  /*9960*/  FMUL.FTZ R133, R133, R9.reuse ;  /* 0x0000000985857220 */ /* 0x080fe20000410000 */
[----:B0-----:R-:W-:Y:S01]  /*9970*/  FADD.FTZ R153, R155, R2 ;  /* 0x000000029b997221 */ /* 0x001fe20000010000 */
[----:B------:R-:W0:Y:S01]  /*9980*/  MUFU.EX2 R166, R166 ;  /* 0x000000a600a67308 */ /* 0x000e220000000800 */
[-C--:B------:R-:W-:Y:S01]  /*9990*/  FMUL.FTZ R136, R136, R9.reuse ;  /* 0x0000000988887220 */ /* 0x080fe20000410000 */
[-C--:B------:R-:W-:Y:S01]  /*99a0*/  FMUL.FTZ R137, R137, R9.reuse ;  /* 0x0000000989897220 */ /* 0x080fe20000410000 */
[----:B---3--:R-:W-:Y:S01]  /*99b0*/  FADD.FTZ R2, R190, R153 ;  /* 0x00000099be027221 */ /* 0x008fe20000010000 */
[-C--:B------:R-:W-:Y:S01]  /*99c0*/  FMUL.FTZ R140, R140, R9.reuse ;  /* 0x000000098c8c7220 */ /* 0x080fe20000410000 */
[-C--:B------:R-:W-:Y:S01]  /*99d0*/  FMUL.FTZ R141, R141, R9.reuse ;  /* 0x000000098d8d7220 */ /* 0x080fe20000410000 */
[-C--:B------:R-:W-:Y:S01]  /*99e0*/  FMUL.FTZ R144, R144, R9.reuse ;  /* 0x0000000990907220 */ /* 0x080fe20000410000 */
[----:B------:R-:W-:Y:S01]  /*99f0*/  FADD.FTZ R153, R159, R2 ;  /* 0x000000029f997221 */ /* 0x000fe20000010000 */
[----:B------:R-:W3:Y:S01]  /*9a00*/  MUFU.EX2 R167, R167 ;  /* 0x000000a700a77308 */ /* 0x000ee20000000800 */
[-C--:B------:R-:W-:Y:S01]  /*9a10*/  FMUL.FTZ R145, R145, R9.reuse ;  /* 0x0000000991917220 */ /* 0x080fe20000410000 */
[-C--:B------:R-:W-:Y:S01]  /*9a20*/  FMUL.FTZ R148, R148, R9.reuse ;  /* 0x0000000994947220 */ /* 0x080fe20000410000 */
[----:B------:R-:W-:Y:S01]  /*9a30*/  FADD.FTZ R2, R162, R153 ;  /* 0x00000099a2027221 */ /* 0x000fe20000010000 */
[----:B------:R-:W-:Y:S01]  /*9a40*/  FMUL.FTZ R149, R149, R9 ;  /* 0x0000000995957220 */ /* 0x000fe20000410000 */
[--C-:B------:R-:W-:Y:S01]  /*9a50*/  FFMA.FTZ R21, R156, UR10, -R152.reuse ;  /* 0x0000000a9c157c23 */ /* 0x100fe20008010898 */
[----:B------:R-:W-:Y:S01]  /*9a60*/  FFMA.FTZ R194, R157, UR10, -R152 ;  /* 0x0000000a9dc27c23 */ /* 0x000fe20008010898 */
[----:B----4-:R-:W-:Y:S01]  /*9a70*/  FADD.FTZ R153, R197, R2 ;  /* 0x00000002c5997221 */ /* 0x010fe20000010000 */
[----:B------:R-:W4:Y:S01]  /*9a80*/  MUFU.EX2 R168, R168 ;  /* 0x000000a800a87308 */ /* 0x000f220000000800 */
[--C-:B------:R-:W-:Y:S01]  /*9a90*/  FFMA.FTZ R196, R160, UR10, -R152.reuse ;  /* 0x0000000aa0c47c23 */ /* 0x100fe20008010898 */
[--C-:B------:R-:W-:Y:S01]  /*9aa0*/  FFMA.FTZ R161, R161, UR10, -R152.reuse ;  /* 0x0000000aa1a17c23 */ /* 0x100fe20008010898 */
[----:B-1----:R-:W-:Y:S01]  /*9ab0*/  FADD.FTZ R2, R164, R153 ;  /* 0x00000099a4027221 */ /* 0x002fe20000010000 */
[--C-:B------:R-:W-:Y:S01]  /*9ac0*/  FFMA.FTZ R163, R163, UR10, -R152.reuse ;  /* 0x0000000aa3a37c23 */ /* 0x100fe20008010898 */
[--C-:B------:R-:W-:Y:S01]  /*9ad0*/  FFMA.FTZ R204, R179, UR10, -R152.reuse ;  /* 0x0000000ab3cc7c23 */ /* 0x100fe20008010898 */
[----:B------:R-:W-:Y:S01]  /*9ae0*/  FFMA.FTZ R179, R180, UR10, -R152 ;  /* 0x0000000ab4b37c23 */ /* 0x000fe20008010898 */
[----:B--2---:R-:W-:Y:S01]  /*9af0*/  FADD.FTZ R153, R165, R2 ;  /* 0x00000002a5997221 */ /* 0x004fe20000010000 */
[----:B------:R-:W1:Y:S01]  /*9b00*/  MUFU.EX2 R169, R169 ;  /* 0x000000a900a97308 */ /* 0x000e620000000800 */
[--C-:B------:R-:W-:Y:S01]  /*9b10*/  FFMA.FTZ R180, R181, UR10, -R152.reuse ;  /* 0x0000000ab5b47c23 */ /* 0x100fe20008010898 */
[--C-:B------:R-:W-:Y:S01]  /*9b20*/  FFMA.FTZ R181, R182, UR10, -R152.reuse ;  /* 0x0000000ab6b57c23 */ /* 0x100fe20008010898 */
[----:B0-----:R-:W-:Y:S01]  /*9b30*/  FADD.FTZ R2, R166, R153 ;  /* 0x00000099a6027221 */ /* 0x001fe20000010000 */
[--C-:B------:R-:W-:Y:S01]  /*9b40*/  FFMA.FTZ R182, R183, UR10, -R152.reuse ;  /* 0x0000000ab7b67c23 */ /* 0x100fe20008010898 */
[--C-:B------:R-:W-:Y:S01]  /*9b50*/  FFMA.FTZ R183, R184, UR10, -R152.reuse ;  /* 0x0000000ab8b77c23 */ /* 0x100fe20008010898 */
[----:B------:R-:W-:Y:S01]  /*9b60*/  FFMA.FTZ R184, R185, UR10, -R152 ;  /* 0x0000000ab9b87c23 */ /* 0x000fe20008010898 */
[----:B---3--:R-:W-:Y:S01]  /*9b70*/  FADD.FTZ R153, R167, R2 ;  /* 0x00000002a7997221 */ /* 0x008fe20000010000 */
[----:B------:R-:W0:Y:S01]  /*9b80*/  MUFU.EX2 R170, R170 ;  /* 0x000000aa00aa7308 */ /* 0x000e220000000800 */
[--C-:B------:R-:W-:Y:S01]  /*9b90*/  FFMA.FTZ R185, R186, UR10, -R152.reuse ;  /* 0x0000000abab97c23 */ /* 0x100fe20008010898 */
[--C-:B------:R-:W-:Y:S01]  /*9ba0*/  FFMA.FTZ R187, R187, UR10, -R152.reuse ;  /* 0x0000000abbbb7c23 */ /* 0x100fe20008010898 */
[----:B----4-:R-:W-:Y:S01]  /*9bb0*/  FADD.FTZ R2, R168, R153 ;  /* 0x00000099a8027221 */ /* 0x010fe20000010000 */
[--C-:B------:R-:W-:Y:S01]  /*9bc0*/  FFMA.FTZ R188, R188, UR10, -R152.reuse ;  /* 0x0000000abcbc7c23 */ /* 0x100fe20008010898 */
[----:B------:R-:W-:Y:S01]  /*9bd0*/  FFMA.FTZ R189, R189, UR10, -R152 ;  /* 0x0000000abdbd7c23 */ /* 0x000fe20008010898 */
[----:B------:R-:W-:-:S02]  /*9be0*/  F2FP.BF16.F32.PACK_AB R152, R191, R10 ;  /* 0x0000000abf98723e */ /* 0x000fc400000010ff */
[----:B------:R-:W2:Y:S01]  /*9bf0*/  MUFU.EX2 R171, R171 ;  /* 0x000000ab00ab7308 */ /* 0x000ea20000000800 */
[----:B-1----:R-:W-:Y:S01]  /*9c00*/  FADD.FTZ R153, R169, R2 ;  /* 0x00000002a9997221 */ /* 0x002fe20000010000 */
[----:B------:R-:W-:Y:S02]  /*9c10*/  F2FP.BF16.F32.PACK_AB R164, R165, R164 ;  /* 0x000000a4a5a4723e */ /* 0x000fe400000010ff */
[----:B------:R-:W-:Y:S02]  /*9c20*/  F2FP.BF16.F32.PACK_AB R158, R155, R20 ;  /* 0x000000149b9e723e */ /* 0x000fe400000010ff */
[----:B------:R-:W-:Y:S02]  /*9c30*/  F2FP.BF16.F32.PACK_AB R160, R159, R190 ;  /* 0x000000be9fa0723e */ /* 0x000fe400000010ff */
[----:B------:R-:W1:Y:S01]  /*9c40*/  MUFU.EX2 R172, R172 ;  /* 0x000000ac00ac7308 */ /* 0x000e620000000800 */
[----:B0-----:R-:W-:Y:S01]  /*9c50*/  FADD.FTZ R2, R170, R153 ;  /* 0x00000099aa027221 */ /* 0x001fe20000010000 */
[----:B------:R-:W-:-:S02]  /*9c60*/  F2FP.BF16.F32.PACK_AB R166, R167, R166 ;  /* 0x000000a6a7a6723e */ /* 0x000fc400000010ff */
[----:B------:R-:W-:Y:S02]  /*9c70*/  F2FP.BF16.F32.PACK_AB R168, R169, R168 ;  /* 0x000000a8a9a8723e */ /* 0x000fe400000010ff */
[----:B------:R-:W-:Y:S02]  /*9c80*/  F2FP.BF16.F32.PACK_AB R154, R193, R12 ;  /* 0x0000000cc19a723e */ /* 0x000fe400000010ff */
[----:B------:R-:W0:Y:S01]  /*9c90*/  MUFU.EX2 R177, R177 ;  /* 0x000000b100b17308 */ /* 0x000e220000000800 */
[C---:B--2---:R-:W-:Y:S01]  /*9ca0*/  FADD.FTZ R9, R171.reuse, R2 ;  /* 0x00000002ab097221 */ /* 0x044fe20000010000 */
[----:B------:R-:W-:Y:S02]  /*9cb0*/  F2FP.BF16.F32.PACK_AB R170, R171, R170 ;  /* 0x000000aaabaa723e */ /* 0x000fe400000010ff */
[----:B------:R-:W-:Y:S02]  /*9cc0*/  F2FP.BF16.F32.PACK_AB R156, R195, R14 ;  /* 0x0000000ec39c723e */ /* 0x000fe400000010ff */
[----:B------:R-:W-:-:S02]  /*9cd0*/  F2FP.BF16.F32.PACK_AB R162, R197, R162 ;  /* 0x000000a2c5a2723e */ /* 0x000fc400000010ff */
[----:B------:R-:W2:Y:S01]  /*9ce0*/  MUFU.EX2 R8, R8 ;  /* 0x0000000800087308 */ /* 0x000ea20000000800 */
[----:B-1----:R-:W-:-:S07]  /*9cf0*/  FADD.FTZ R2, R172, R9 ;  /* 0x00000009ac027221 */ /* 0x002fce0000010000 */
[----:B------:R-:W1:Y:S01]  /*9d00*/  MUFU.EX2 R173, R173 ;  /* 0x000000ad00ad7308 */ /* 0x000e620000000800 */
[-C--:B0-----:R-:W-:Y:S01]  /*9d10*/  FMUL.FTZ R26, R26, R177.reuse ;  /* 0x000000b11a1a7220 */ /* 0x081fe20000410000 */
[-C--:B------:R-:W-:Y:S01]  /*9d20*/  FMUL.FTZ R27, R27, R177.reuse ;  /* 0x000000b11b1b7220 */ /* 0x080fe20000410000 */
[-C--:B------:R-:W-:Y:S01]  /*9d30*/  FMUL.FTZ R30, R30, R177.reuse ;  /* 0x000000b11e1e7220 */ /* 0x080fe20000410000 */
[-C--:B------:R-:W-:Y:S01]  /*9d40*/  FMUL.FTZ R31, R31, R177.reuse ;  /* 0x000000b11f1f7220 */ /* 0x080fe20000410000 */
[-C--:B------:R-:W-:Y:S01]  /*9d50*/  FMUL.FTZ R34, R34, R177.reuse ;  /* 0x000000b122227220 */ /* 0x080fe20000410000 */
[-C--:B------:R-:W-:Y:S01]  /*9d60*/  FMUL.FTZ R35, R35, R177.reuse ;  /* 0x000000b123237220 */ /* 0x080fe20000410000 */
[-C--:B------:R-:W-:Y:S01]  /*9d70*/  FMUL.FTZ R38, R38, R177.reuse ;  /* 0x000000b126267220 */ /* 0x080fe20000410000 */
[----:B------:R-:W0:Y:S01]  /*9d80*/  MUFU.EX2 R11, R11 ;  /* 0x0000000b000b7308 */ /* 0x000e220000000800 */
[----:B--2---:R-:W-:Y:S01]  /*9d90*/  FFMA.FTZ R0, R177, R0, R8 ;  /* 0x00000000b1007223 */ /* 0x004fe20000010008 */
        /* <DEDUP_REMOVED lines=75> */
[----:B------:R-:W-:Y:S01]  /*a250*/  FMUL.FTZ R151, R151, R177 ;  /* 0x000000b197977220 */ /* 0x000fe20000410000 */
[----:B------:R-:W-:-:S02]  /*a260*/  F2FP.BF16.F32.PACK_AB R153, R11, R8 ;  /* 0x000000080b99723e */ /* 0x000fc400000010ff */
[----:B------:R-:W2:Y:S01]  /*a270*/  MUFU.EX2 R163, R163 ;  /* 0x000000a300a37308 */ /* 0x000ea20000000800 */
[----:B-1----:R-:W-:Y:S01]  /*a280*/  FADD.FTZ R0, R196, R9 ;  /* 0x00000009c4007221 */ /* 0x002fe20000010000 */
[----:B------:R-:W-:Y:S02]  /*a290*/  F2FP.BF16.F32.PACK_AB R155, R176, R13 ;  /* 0x0000000db09b723e */ /* 0x000fe400000010ff */
[----:B------:R-:W-:Y:S02]  /*a2a0*/  F2FP.BF16.F32.PACK_AB R157, R192, R15 ;  /* 0x0000000fc09d723e */ /* 0x000fe400000010ff */
[----:B------:R-:W-:Y:S02]  /*a2b0*/  F2FP.BF16.F32.PACK_AB R159, R194, R21 ;  /* 0x00000015c29f723e */ /* 0x000fe400000010ff */
        /* <DEDUP_REMOVED lines=34> */
[----:B--2---:R-:W-:Y:S01]  /*a4e0*/  FADD.FTZ R0, R188, R9 ;  /* 0x00000009bc007221 */ /* 0x004fe20000010000 */
[C---:B-1----:R-:W-:Y:S01]  /*a4f0*/  FADD.FTZ R2, R199.reuse, R2 ;  /* 0x00000002c7027221 */ /* 0x042fe20000010000 */
[----:B------:R-:W-:Y:S02]  /*a500*/  F2FP.BF16.F32.PACK_AB R174, R199, R174 ;  /* 0x000000aec7ae723e */ /* 0x000fe400000010ff */
[C---:B0-----:R-:W-:Y:S01]  /*a510*/  FADD.FTZ R0, R189.reuse, R0 ;  /* 0x00000000bd007221 */ /* 0x041fe20000010000 */
[----:B------:R-:W-:Y:S01]  /*a520*/  F2FP.BF16.F32.PACK_AB R175, R189, R188 ;  /* 0x000000bcbdaf723e */ /* 0x000fe200000010ff */
[----:B------:R-:W-:Y:S06]  /*a530*/  @!P0 BRA `(.L_x_11048) ;  /* 0x0000000000048947 */ /* 0x000fec0003800000 */
[----:B------:R-:W-:Y:S01]  /*a540*/  BPT.TRAP 0x1 ;  /* 0x000000040000795c */ /* 0x000fe20000300000 */
.L_x_11048:
[----:B------:R0:W1:Y:S01]  /*a550*/  SYNCS.PHASECHK.TRANS64.TRYWAIT P2, [UR26+0x22850], R3 ;  /* 0x02285003ff0075a7 */ /* 0x000062000804015a */
[----:B------:R-:W-:Y:S05]  /*a560*/  @!P0 BRA `(.L_x_11049) ;  /* 0x0000000000048947 */ /* 0x000fea0003800000 */
[----:B------:R-:W-:Y:S01]  /*a570*/  BPT.TRAP 0x1 ;  /* 0x000000040000795c */ /* 0x000fe20000300000 */
.L_x_11049:
[----:B-1----:R-:W-:Y:S05]  /*a580*/  @P2 BRA `(.L_x_11050) ;  /* 0x0000000000082947 */ /* 0x002fea0003800000 */
[----:B------:R-:W1:Y:S02]  /*a590*/  SYNCS.PHASECHK.TRANS64.TRYWAIT P2, [UR26+0x22850], R3 ;  /* 0x02285003ff0075a7 */ /* 0x000e64000804015a */
[----:B-1----:R-:W-:Y:S05]  /*a5a0*/  @!P2 BRA `(.L_x_11051) ;  /* 0x000000b8008ca947 */ /* 0x002fea0003800000 */
.L_x_11050:
[----:B------:R-:W2:Y:S01]  /*a5b0*/  S2R R8, SR_TID.X ;  /* 0x0000000000087919 */ /* 0x000ea20000002100 */
[----:B------:R-:W-:Y:S01]  /*a5c0*/  UIMAD UR11, UR36, 0xc00, UR21 ;  /* 0x00000c00240b78a4 */ /* 0x000fe2000f8e0215 */
[----:B------:R-:W-:Y:S01]  /*a5d0*/  IMAD.MOV.U32 R9, RZ, RZ, R4 ;  /* 0x000000ffff097224 */ /* 0x000fe200078e0004 */
[----:B------:R-:W-:-:S05]  /*a5e0*/  UMOV UR7, 0x40000040 ;  /* 0x4000004000077882 */ /* 0x000fca0000000000 */
[----:B------:R-:W-:Y:S01]  /*a5f0*/  UMOV UR6, UR11 ;  /* 0x0000000b00067c82 */ /* 0x000fe20008000000 */
[----:B--2---:R-:W-:-:S05]  /*a600*/  SHF.R.U32.HI R8, RZ, 0x7, R8 ;  /* 0x00000007ff087819 */ /* 0x004fca0000011608 */
[----:B01----:R-:W-:Y:S02]  /*a610*/  VIADD R3, R8, 0x8 ;  /* 0x0000000808037836 */ /* 0x003fe40000000000 */
[----:B------:R-:W0:Y:S03]  /*a620*/  S2R R8, SR_TID.X ;  /* 0x0000000000087919 */ /* 0x000e260000002100 */
[----:B------:R1:W-:Y:S06]  /*a630*/  BAR.SYNC.DEFER_BLOCKING R3, 0x100 ;  /* 0x000400030000751d */ /* 0x0003ec0000010000 */
[----:B------:R-:W-:Y:S01]  /*a640*/  WARPGROUP.ARRIVE ;  /* 0x00000000000079c5 */ /* 0x000fe20000000000 */
[----:B0-----:R-:W-:Y:S01]  /*a650*/  LOP3.LUT P2, RZ, R8, 0x7f, RZ, 0xc0, !PT ;  /* 0x0000007f08ff7812 */ /* 0x001fe2000784c0ff */
[----:B------:R-:W-:-:S04]  /*a660*/  IMAD.MOV.U32 R8, RZ, RZ, R5 ;  /* 0x000000ffff087224 */ /* 0x000fc800078e0005 */
[----:B------:R-:W-:Y:S01]  /*a670*/  HGMMA.64x256x16.F32.BF16 R24, R152, gdesc[UR4].tnspB, R24, gsb0 ;  /* 0x43e0000498187df0 */ /* 0x000fe20008001818 */
[----:B------:R-:W-:Y:S01]  /*a680*/  UIADD3 UR6, UR11, 0x80, URZ ;  /* 0x000000800b067890 */ /* 0x000fe2000fffe03f */
[----:B------:R-:W-:-:S06]  /*a690*/  UMOV UR7, 0x40000040 ;  /* 0x4000004000077882 */ /* 0x000fcc0000000000 */
[----:B------:R-:W-:-:S05]  /*a6a0*/  @!P2 VIADD R178, R178, 0x22860 ;  /* 0x00022860b2b2a836 */ /* 0x000fca0000000000 */
[----:B------:R-:W-:Y:S01]  /*a6b0*/  @!P2 PRMT R178, RZ, 0x654, R178 ;  /* 0x00000654ffb2a816 */ /* 0x000fe200000000b2 */
[----:B------:R-:W-:Y:S02]  /*a6c0*/  WARPGROUP.DEPBAR.LE gsb0, 0x0 ;  /* 0x00008000000079c5 */ /* 0x000fe40000010000 */
[----:B------:R-:W-:-:S12]  /*a6d0*/  WARPGROUP.ARRIVE ;  /* 0x00000000000079c5 */ /* 0x000fd80000000000 */
        /* <DEDUP_REMOVED lines=28> */
[----:B-1----:R-:W-:-:S07]  /*a8a0*/  IMAD.MOV.U32 R3, RZ, RZ, R6 ;  /* 0x000000ffff037224 */ /* 0x002fce00078e0006 */
.L_x_11043:
[----:B------:R-:W-:-:S13]  /*a8b0*/  ISETP.GE.AND P1, PT, R3, UR39, PT ;  /* 0x0000002703007c0c */ /* 0x000fda000bf26270 */
[----:B------:R-:W-:Y:S05]  /*a8c0*/  @!P1 BRA `(.L_x_11053) ;  /* 0x00000034008c9947 */ /* 0x000fea0003800000 */
[----:B------:R-:W-:Y:S01]  /*a8d0*/  IMAD.MOV.U32 R9, RZ, RZ, R5 ;  /* 0x000000ffff097224 */ /* 0x000fe200078e0005 */
[----:B------:R-:W-:Y:S01]  /*a8e0*/  ULDC UR24, c[0x0][0x9e4] ;  /* 0x0002790000187ab9 */ /* 0x000fe20000000800 */
[----:B0-----:R-:W-:Y:S01]  /*a8f0*/  IMAD.MOV.U32 R8, RZ, RZ, R4 ;  /* 0x000000ffff087224 */ /* 0x001fe200078e0004 */
[----:B------:R-:W-:Y:S01]  /*a900*/  ULDC UR25, c[0x0][0x288] ;  /* 0x0000a20000197ab9 */ /* 0x000fe20000000800 */
[----:B------:R-:W-:Y:S01]  /*a910*/  ULDC UR26, c[0x0][0x9d8] ;  /* 0x00027600001a7ab9 */ /* 0x000fe20000000800 */
[----:B------:R-:W-:Y:S01]  /*a920*/  ULDC UR23, c[0x0][0x988] ;  /* 0x0002620000177ab9 */ /* 0x000fe20000000800 */
[----:B------:R-:W-:-:S05]  /*a930*/  ULDC UR27, c[0x0][0x9e0] ;  /* 0x00027800001b7ab9 */ /* 0x000fca0000000800 */
.L_x_11070:
[----:B------:R-:W-:-:S04]  /*a940*/  UIADD3 UR36, UR36, 0x1, URZ ;  /* 0x0000000124247890 */ /* 0x000fc8000fffe03f */
[----:B------:R-:W-:-:S04]  /*a950*/  UISETP.NE.AND UP2, UPT, UR36, 0x2, UPT ;  /* 0x000000022400788c */ /* 0x000fc8000bf45270 */
[----:B------:R-:W-:Y:S02]  /*a960*/  USEL UR6, URZ, 0x1, UP2 ;  /* 0x000000013f067887 */ /* 0x000fe40009000000 */
[----:B------:R-:W-:Y:S02]  /*a970*/  USEL UR36, UR36, URZ, UP2 ;  /* 0x0000003f24247287 */ /* 0x000fe40009000000 */
[----:B------:R-:W-:Y:S01]  /*a980*/  ULOP3.LUT UR37, UR37, UR6, URZ, 0x3c, !UPT ;  /* 0x0000000625257292 */ /* 0x000fe2000f8e3c3f */
[----:B------:R-:W-:Y:S11]  /*a990*/  @!P0 BRA `(.L_x_11054) ;  /* 0x0000000000048947 */ /* 0x000ff60003800000 */
[----:B------:R-:W-:Y:S01]  /*a9a0*/  BPT.TRAP 0x1 ;  /* 0x000000040000795c */ /* 0x000fe20000300000 */
.L_x_11054:
        /* <DEDUP_REMOVED lines=9> */
.L_x_11055:
[----:B-1----:R-:W-:Y:S05]  /*aa40*/  @P1 BRA `(.L_x_11056) ;  /* 0x0000000000081947 */ /* 0x002fea0003800000 */
[----:B------:R-:W1:Y:S02]  /*aa50*/  SYNCS.PHASECHK.TRANS64.TRYWAIT P1, [UR28+0x22830], R6 ;  /* 0x02283006ff0075a7 */ /* 0x000e64000802015c */
[----:B-1----:R-:W-:Y:S05]  /*aa60*/  @!P1 BRA `(.L_x_11057) ;  /* 0x000000b400709947 */ /* 0x002fea0003800000 */
.L_x_11056:
[----:B------:R-:W-:Y:S01]  /*aa70*/  UIMAD UR18, UR36, 0x300, UR20 ;  /* 0x00000300241278a4 */ /* 0x000fe2000f8e0214 */
[----:B------:R-:W-:Y:S01]  /*aa80*/  WARPGROUP.ARRIVE ;  /* 0x00000000000079c5 */ /* 0x000fe20000000000 */
[----:B------:R-:W-:Y:S01]  /*aa90*/  UMOV UR19, 0x40000040 ;  /* 0x4000004000137882 */ /* 0x000fe20000000000 */
[----:B------:R-:W-:Y:S01]  /*aaa0*/  UMOV UR7, 0x40000040 ;  /* 0x4000004000077882 */ /* 0x000fe20000000000 */
[----:B------:R-:W-:-:S03]  /*aab0*/  UIADD3 UR6, UR18, 0x2, URZ ;  /* 0x0000000212067890 */ /* 0x000fc6000fffe03f */
[----:B-1----:R-:W1:Y:S01]  /*aac0*/  S2R R5, SR_TID.X ;  /* 0x0000000000057919 */ /* 0x002e620000002100 */
[----:B------:R-:W-:Y:S01]  /*aad0*/  UIADD3 UR10, UR18, 0x4, URZ ;  /* 0x00000004120a7890 */ /* 0x000fe2000fffe03f */
[----:B------:R-:W-:Y:S01]  /*aae0*/  PLOP3.LUT P1, PT, PT, PT, UP0, 0x80, 0x0 ;  /* 0x000000000000781c */ /* 0x000fe20003f2f008 */
[----:B------:R-:W-:Y:S01]  /*aaf0*/  UMOV UR11, 0x40000040 ;  /* 0x40000040000b7882 */ /* 0x000fe20000000000 */
[----:B------:R-:W-:Y:S01]  /*ab00*/  HGMMA.64x96x16.F32.BF16 R152, gdesc[UR16], RZ, !UPT, gsb0 ;  /* 0x01600000109879f0 */ /* 0x000fe2000c0018ff */
[----:B------:R-:W-:Y:S01]  /*ab10*/  UIADD3 UR14, UR18, 0x6, URZ ;  /* 0x00000006120e7890 */ /* 0x000fe2000fffe03f */
[----:B------:R-:W-:Y:S01]  /*ab20*/  PLOP3.LUT P2, PT, PT, PT, UP0, 0x80, 0x0 ;  /* 0x000000000000781c */ /* 0x000fe20003f4f008 */
[----:B------:R-:W-:Y:S01]  /*ab30*/  UMOV UR15, 0x40000040 ;  /* 0x40000040000f7882 */ /* 0x000fe20000000000 */
[----:B-1----:R-:W-:Y:S02]  /*ab40*/  LOP3.LUT P3, RZ, R5, 0x7f, RZ, 0xc0, !PT ;  /* 0x0000007f05ff7812 */ /* 0x002fe4000786c0ff */
[----:B------:R-:W-:-:S04]  /*ab50*/  SHF.R.U32.HI R5, RZ, 0x7, R5 ;  /* 0x00000007ff057819 */ /* 0x000fc80000011605 */
[----:B------:R-:W-:Y:S01]  /*ab60*/  IADD3 R7, -R5, 0xb, RZ ;  /* 0x0000000b05077810 */ /* 0x000fe20007ffe1ff */
[----:B------:R-:W-:Y:S02]  /*ab70*/  WARPGROUP.DEPBAR.LE gsb0, 0x0 ;  /* 0x00008000000079c5 */ /* 0x000fe40000010000 */
[----:B------:R-:W-:-:S06]  /*ab80*/  WARPGROUP.ARRIVE ;  /* 0x00000000000079c5 */ /* 0x000fcc0000000000 */
[----:B------:R-:W-:Y:S01]  /*ab90*/  HGMMA.64x96x16.F32.BF16 R152, gdesc[UR4], R152, gsb0 ;  /* 0x01600000049879f0 */ /* 0x000fe20008001898 */
[----:B------:R-:W-:Y:S02]  /*aba0*/  @UP0 ULDC UR6, c[0x0][0x44c] ;  /* 0x0001130000060ab9 */ /* 0x000fe40000000800 */
        /* <DEDUP_REMOVED lines=23> */
[----:B------:R-:W-:Y:S01]  /*ad20*/  FMUL.FTZ R176, R186, UR26 ;  /* 0x0000001abab07c20 */ /* 0x000fe20008410000 */
[----:B------:R-:W-:Y:S01]  /*ad30*/  FMUL.FTZ R161, R171, UR26 ;  /* 0x0000001aaba17c20 */ /* 0x000fe20008410000 */
[----:B------:R-:W-:Y:S01]  /*ad40*/  FMUL.FTZ R186, R195, UR26 ;  /* 0x0000001ac3ba7c20 */ /* 0x000fe20008410000 */
[----:B------:R-:W-:Y:S01]  /*ad50*/  FMUL.FTZ R12, R152, UR26 ;  /* 0x0000001a980c7c20 */ /* 0x000fe20008410000 */
[----:B------:R-:W-:Y:S01]  /*ad60*/  FMUL.FTZ R13, R153, UR26 ;  /* 0x0000001a990d7c20 */ /* 0x000fe20008410000 */
[----:B------:R-:W-:Y:S01]  /*ad70*/  FMUL.FTZ R21, R157, UR26 ;  /* 0x0000001a9d157c20 */ /* 0x000fe20008410000 */
[----:B------:R-:W-:Y:S01]  /*ad80*/  FMUL.FTZ R171, R177, UR26 ;  /* 0x0000001ab1ab7c20 */ /* 0x000fe20008410000 */
[----:B------:R-:W1:Y:S01]  /*ad90*/  SHFL.IDX PT, R195, R193, RZ, 0x1c1f ;  /* 0x001c1fffc1c37589 */ /* 0x000e6200000e0000 */
        /* <DEDUP_REMOVED lines=9> */
[----:B------:R-:W-:-:S02]  /*ae30*/  IMAD R187, R3, -0x60, RZ ;  /* 0xffffffa003bb7824 */ /* 0x000fc400078e02ff */
        /* <DEDUP_REMOVED lines=18> */
[----:B------:R-:W-:-:S02]  /*af60*/  VIADD R5, R187, 0x1 ;  /* 0x00000001bb057836 */ /* 0x000fc40000000000 */
[----:B------:R-:W-:Y:S01]  /*af70*/  FMUL.FTZ R189, R198, UR26 ;  /* 0x0000001ac6bd7c20 */ /* 0x000fe20008410000 */
[----:B------:R-:W-:Y:S01]  /*af80*/  FMUL.FTZ R191, R199, UR26 ;  /* 0x0000001ac7bf7c20 */ /* 0x000fe20008410000 */
[----:B------:R-:W-:Y:S01]  /*af90*/  IMAD.U32 R181, RZ, RZ, UR28 ;  /* 0x0000001cffb57e24 */ /* 0x000fe2000f8e00ff */
[----:B------:R-:W-:Y:S01]  /*afa0*/  PLOP3.LUT P1, PT, PT, PT, UP1, 0x40, 0x0 ;  /* 0x000000000000781c */ /* 0x000fe20003f2e818 */
[----:B------:R-:W-:Y:S01]  /*afb0*/  IMAD R5, R18, -0x2, R5 ;  /* 0xfffffffe12057824 */ /* 0x000fe200078e0205 */
[----:B------:R-:W2:Y:S01]  /*afc0*/  MUFU.TANH R12, R12 ;  /* 0x0000000c000c7308 */ /* 0x000ea20000002400 */
[----:B------:R-:W-:-:S03]  /*afd0*/  @!P3 VIADD R4, R181, 0x22840 ;  /* 0x00022840b504b836 */ /* 0x000fc60000000000 */
[----:B------:R-:W-:Y:S02]  /*afe0*/  IADD3 R5, R5, -UR25, R16 ;  /* 0x8000001905057c10 */ /* 0x000fe4000fffe010 */
[----:B------:R-:W-:Y:S01]  /*aff0*/  @!P3 PRMT R4, RZ, 0x654, R4 ;  /* 0x00000654ff04b816 */ /* 0x000fe20000000004 */
[----:B------:R3:W-:Y:S06]  /*b000*/  BAR.ARV R7, 0x100 ;  /* 0x000400070000751d */ /* 0x0007ec0000002000 */
[----:B------:R-:W4:Y:S01]  /*b010*/  MUFU.TANH R13, R13 ;  /* 0x0000000d000d7308 */ /* 0x000f220000002400 */
[C---:B------:R-:W-:Y:S01]  /*b020*/  VIADD R199, R5.reuse, UR27 ;  /* 0x0000001b05c77c36 */ /* 0x040fe20008000000 */
[----:B------:R3:W-:Y:S01]  /*b030*/  @!P3 SYNCS.ARRIVE.TRANS64.RED.A1T0 RZ, [R4+URZ], RZ ;  /* 0x000000ff04ffb9a7 */ /* 0x0007e2000810043f */
[----:B------:R-:W-:-:S02]  /*b040*/  VIADD R198, R5, UR22 ;  /* 0x0000001605c67c36 */ /* 0x000fc40008000000 */
        /* <DEDUP_REMOVED lines=61> */
.L_x_11060:
[----:B------:R-:W-:-:S05]  /*b420*/  IMAD.U32 R204, RZ, RZ, UR24 ;  /* 0x00000018ffcc7e24 */ /* 0x000fca000f8e00ff */
[----:B------:R-:W-:-:S13]  /*b430*/  ISETP.NE.AND P1, PT, R204, 0x1, PT ;  /* 0x00000001cc00780c */ /* 0x000fda0003f25270 */
[----:B------:R-:W1:Y:S02]  /*b440*/  @P1 LDC.64 R4, c[0x0][0x9e8] ;  /* 0x00027a00ff041b82 */ /* 0x000e640000000a00 */
[----:B-1----:R-:W-:-:S05]  /*b450*/  @P1 IMAD.HI.U32 R4, R195, R4, RZ ;  /* 0x00000004c3041227 */ /* 0x002fca00078e00ff */
[----:B------:R-:W-:-:S07]  /*b460*/  @P1 SHF.R.U32.HI R195, RZ, R5, R4 ;  /* 0x00000005ffc31219 */ /* 0x000fce0000011604 */
.L_x_11061:
[----:B------:R-:W-:Y:S05]  /*b470*/  BSYNC B0 ;  /* 0x0000000000007941 */ /* 0x000fea0003800000 */
.L_x_11059:
[----:B------:R-:W-:-:S04]  /*b480*/  IMAD R4, R18, -0x2, R187 ;  /* 0xfffffffe12047824 */ /* 0x000fc800078e02bb */
[----:B------:R-:W-:-:S05]  /*b490*/  IMAD R4, R195, R204, R4 ;  /* 0x000000ccc3047224 */ /* 0x000fca00078e0204 */
[----:B------:R-:W-:Y:S02]  /*b4a0*/  VIADDMNMX R197, R4, R204, R197, PT ;  /* 0x000000cc04c57246 */ /* 0x000fe400038001c5 */
[----:B------:R-:W-:-:S07]  /*b4b0*/  VIMNMX R196, R196, R4, !PT ;  /* 0x00000004c4c47248 */ /* 0x000fce0007fe0100 */
.L_x_11058:
[C---:B------:R-:W-:Y:S01]  /*b4c0*/  ISETP.GE.AND P1, PT, R187.reuse, 0x1, PT ;  /* 0x00000001bb00780c */ /* 0x040fe20003f26270 */
[----:B------:R-:W1:Y:S01]  /*b4d0*/  SHFL.IDX PT, R193, R193, 0x1, 0x1c1f ;  /* 0x003c1f00c1c17f89 */ /* 0x000e6200000e0000 */
[----:B------:R-:W-:Y:S02]  /*b4e0*/  ISETP.GE.AND P4, PT, R187, 0x9, PT ;  /* 0x00000009bb00780c */ /* 0x000fe40003f86270 */
[----:B------:R-:W-:Y:S02]  /*b4f0*/  LOP3.LUT R17, R17, 0xfffbffff, RZ, 0xc0, !PT ;  /* 0xfffbffff11117812 */ /* 0x000fe400078ec0ff */
[----:B------:R-:W-:-:S04]  /*b500*/  ISETP.GT.AND P2, PT, R196, RZ, !P1 ;  /* 0x000000ffc400720c */ /* 0x000fc80004f44270 */
[----:B------:R-:W-:-:S03]  /*b510*/  ISETP.LT.OR P2, PT, R197, 0x1, P2 ;  /* 0x00000001c500780c */ /* 0x000fc60001741670 */
[----:B------:R-:W-:Y:S02]  /*b520*/  @P1 LOP3.LUT R17, R17, 0x40000, RZ, 0xfc, !PT ;  /* 0x0004000011111812 */ /* 0x000fe400078efcff */
[----:B------:R-:W-:Y:S02]  /*b530*/  ISETP.GE.AND P1, PT, R187, 0x2, PT ;  /* 0x00000002bb00780c */ /* 0x000fe40003f26270 */
[----:B------:R-:W-:Y:S02]  /*b540*/  LOP3.LUT R17, R17, 0xfffffffd, RZ, 0xc0, !PT ;  /* 0xfffffffd11117812 */ /* 0x000fe400078ec0ff */
[----:B------:R-:W-:Y:S02]  /*b550*/  FSEL R195, R12, -INF , !P2 ;  /* 0xff8000000cc37808 */ /* 0x000fe40005000000 */
[----:B------:R-:W-:Y:S02]  /*b560*/  ISETP.GT.AND P3, PT, R196, 0x1, !P1 ;  /* 0x00000001c400780c */ /* 0x000fe40004f64270 */
[----:B------:R-:W-:-:S02]  /*b570*/  @P4 LOP3.LUT R17, R17, 0x2, RZ, 0xfc, !PT ;  /* 0x0000000211114812 */ /* 0x000fc400078efcff */
[----:B------:R-:W-:Y:S01]  /*b580*/  ISETP.GT.AND P2, PT, R196, 0x8, !P4 ;  /* 0x00000008c400780c */ /* 0x000fe20006744270 */
[--C-:B-1----:R-:W-:Y:S01]  /*b590*/  IMAD.IADD R199, R199, 0x1, R193.reuse ;  /* 0x00000001c7c77824 */ /* 0x102fe200078e02c1 */
[----:B------:R-:W-:Y:S01]  /*b5a0*/  ISETP.GE.AND P4, PT, R187, 0xa, PT ;  /* 0x0000000abb00780c */ /* 0x000fe20003f86270 */
[----:B------:R-:W-:Y:S01]  /*b5b0*/  IMAD.IADD R198, R198, 0x1, R193 ;  /* 0x00000001c6c67824 */ /* 0x000fe200078e02c1 */
[C---:B------:R-:W-:Y:S02]  /*b5c0*/  ISETP.LT.OR P3, PT, R197.reuse, 0x2, P3 ;  /* 0x00000002c500780c */ /* 0x040fe40001f61670 */
[----:B------:R-:W-:Y:S02]  /*b5d0*/  ISETP.LT.OR P2, PT, R197, 0x9, P2 ;  /* 0x00000009c500780c */ /* 0x000fe40001741670 */
[----:B------:R-:W-:Y:S02]  /*b5e0*/  FSEL R13, R13, -INF , !P3 ;  /* 0xff8000000d0d7808 */ /* 0x000fe40005800000 */
[----:B------:R-:W-:-:S02]  /*b5f0*/  ISETP.GE.AND P3, PT, R187, 0x11, PT ;  /* 0x00000011bb00780c */ /* 0x000fc40003f66270 */
[----:B------:R-:W-:Y:S02]  /*b600*/  LOP3.LUT R17, R17, 0xfffffffb, RZ, 0xc0, !PT ;  /* 0xfffffffb11117812 */ /* 0x000fe400078ec0ff */
[----:B0-----:R-:W-:Y:S02]  /*b610*/  FSEL R20, R20, -INF , !P2 ;  /* 0xff80000014147808 */ /* 0x001fe40005000000 */
[----:B------:R-:W-:Y:S02]  /*b620*/  ISETP.GT.AND P2, PT, R196, 0x9, !P4 ;  /* 0x00000009c400780c */ /* 0x000fe40006744270 */
[----:B------:R-:W-:Y:S02]  /*b630*/  @P4 LOP3.LUT R17, R17, 0x4, RZ, 0xfc, !PT ;  /* 0x0000000411114812 */ /* 0x000fe400078efcff */
[----:B------:R-:W-:Y:S02]  /*b640*/  ISETP.LT.OR P2, PT, R197, 0xa, P2 ;  /* 0x0000000ac500780c */ /* 0x000fe40001741670 */
[----:B------:R-:W-:-:S02]  /*b650*/  LOP3.LUT R17, R17, 0xfffffff7, RZ, 0xc0, !PT ;  /* 0xfffffff711117812 */ /* 0x000fc400078ec0ff */
[----:B------:R-:W-:Y:S02]  /*b660*/  FSEL R21, R21, -INF , !P2 ;  /* 0xff80000015157808 */ /* 0x000fe40005000000 */
[----:B------:R-:W-:Y:S02]  /*b670*/  @P3 LOP3.LUT R17, R17, 0x8, RZ, 0xfc, !PT ;  /* 0x0000000811113812 */ /* 0x000fe400078efcff */
[----:B------:R-:W-:Y:S02]  /*b680*/  ISETP.GT.AND P2, PT, R196, 0x10, !P3 ;  /* 0x00000010c400780c */ /* 0x000fe40005f44270 */
[----:B------:R-:W-:Y:S02]  /*b690*/  ISETP.GE.AND P3, PT, R187, 0x12, PT ;  /* 0x00000012bb00780c */ /* 0x000fe40003f66270 */
[----:B------:R-:W-:Y:S02]  /*b6a0*/  ISETP.LT.OR P2, PT, R197, 0x11, P2 ;  /* 0x00000011c500780c */ /* 0x000fe40001741670 */
[----:B------:R-:W-:-:S02]  /*b6b0*/  LOP3.LUT R17, R17, 0xffffffef, RZ, 0xc0, !PT ;  /* 0xffffffef11117812 */ /* 0x000fc400078ec0ff */
[----:B------:R-:W-:Y:S02]  /*b6c0*/  FSEL R154, R154, -INF , !P2 ;  /* 0xff8000009a9a7808 */ /* 0x000fe40005000000 */
        /* <DEDUP_REMOVED lines=118> */
.L_x_11064:
[----:B------:R-:W-:-:S05]  /*be30*/  IMAD.U32 R12, RZ, RZ, UR24 ;  /* 0x00000018ff0c7e24 */ /* 0x000fca000f8e00ff */
[----:B------:R-:W-:-:S13]  /*be40*/  ISETP.NE.AND P6, PT, R12, 0x1, PT ;  /* 0x000000010c00780c */ /* 0x000fda0003fc5270 */
[----:B------:R-:W0:Y:S02]  /*be50*/  @P6 LDC.64 R4, c[0x0][0x9e8] ;  /* 0x00027a00ff046b82 */ /* 0x000e240000000a00 */
[----:B0-----:R-:W-:-:S05]  /*be60*/  @P6 IMAD.HI.U32 R4, R193, R4, RZ ;  /* 0x00000004c1046227 */ /* 0x001fca00078e00ff */
[----:B------:R-:W-:-:S07]  /*be70*/  @P6 SHF.R.U32.HI R193, RZ, R5, R4 ;  /* 0x00000005ffc16219 */ /* 0x000fce0000011604 */
.L_x_11065:
[----:B------:R-:W-:Y:S05]  /*be80*/  BSYNC B0 ;  /* 0x0000000000007941 */ /* 0x000fea0003800000 */
.L_x_11063:
[----:B------:R-:W-:-:S04]  /*be90*/  IMAD R187, R18, -0x2, R187 ;  /* 0xfffffffe12bb7824 */ /* 0x000fc800078e02bb */
[----:B------:R-:W-:-:S05]  /*bea0*/  IMAD R193, R193, R12, R187 ;  /* 0x0000000cc1c17224 */ /* 0x000fca00078e02bb */
[----:B------:R-:W-:Y:S02]  /*beb0*/  VIADDMNMX R199, R193, R12, R199, PT ;  /* 0x0000000cc1c77246 */ /* 0x000fe400038001c7 */
[----:B------:R-:W-:-:S07]  /*bec0*/  VIMNMX R198, R198, R193, !PT ;  /* 0x000000c1c6c67248 */ /* 0x000fce0007fe0100 */
.L_x_11062:
        /* <DEDUP_REMOVED lines=72> */
[----:B------:R-:W-:Y:S02]  /*c350*/  ISETP.LT.OR P1, PT, R199, 0x2a, P1 ;  /* 0x0000002ac700780c */ /* 0x000fe40000f21670 */
[----:B------:R-:W-:Y:S02]  /*c360*/  ISETP.GT.AND P4, PT, R198, 0x51, !P4 ;  /* 0x00000051c600780c */ /* 0x000fe40006784270 */
[----:B------:R-:W-:-:S02]  /*c370*/  FSEL R165, R165, -INF , !P1 ;  /* 0xff800000a5a57808 */ /* 0x000fc40004800000 */
[----:B------:R-:W-:Y:S02]  /*c380*/  LOP3.LUT P1, RZ, R17, 0x800, RZ, 0xc0, !PT ;  /* 0x0000080011ff7812 */ /* 0x000fe4000782c0ff */
[----:B0-----:R-:W-:Y:S02]  /*c390*/  FMNMX.FTZ R193, R5, R4, !PT ;  /* 0x0000000405c17209 */ /* 0x001fe40007810000 */
[C---:B------:R-:W-:Y:S02]  /*c3a0*/  ISETP.GT.AND P1, PT, R198.reuse, 0x30, !P1 ;  /* 0x00000030c600780c */ /* 0x040fe40004f24270 */
[C---:B------:R-:W-:Y:S01]  /*c3b0*/  ISETP.LT.OR P3, PT, R199.reuse, 0x51, P3 ;  /* 0x00000051c700780c */ /* 0x040fe20001f61670 */
[----:B------:R-:W0:Y:S01]  /*c3c0*/  SHFL.BFLY PT, R4, R193, 0x1, 0x1f ;  /* 0x0c201f00c1047f89 */ /* 0x000e2200000e0000 */
[----:B------:R-:W-:Y:S02]  /*c3d0*/  ISETP.LT.OR P1, PT, R199, 0x31, P1 ;  /* 0x00000031c700780c */ /* 0x000fe40000f21670 */
[----:B------:R-:W-:-:S02]  /*c3e0*/  ISETP.GT.AND P5, PT, R198, 0x58, !P5 ;  /* 0x00000058c600780c */ /* 0x000fc40006fa4270 */
[----:B------:R-:W-:Y:S02]  /*c3f0*/  FSEL R168, R168, -INF , !P1 ;  /* 0xff800000a8a87808 */ /* 0x000fe40004800000 */
[----:B------:R-:W-:Y:S02]  /*c400*/  LOP3.LUT P1, RZ, R17, 0x400, RZ, 0xc0, !PT ;  /* 0x0000040011ff7812 */ /* 0x000fe4000782c0ff */
[C---:B------:R-:W-:Y:S02]  /*c410*/  ISETP.LT.OR P4, PT, R199.reuse, 0x52, P4 ;  /* 0x00000052c700780c */ /* 0x040fe40002781670 */
[----:B------:R-:W-:Y:S02]  /*c420*/  ISETP.GT.AND P1, PT, R198, 0x31, !P1 ;  /* 0x00000031c600780c */ /* 0x000fe40004f24270 */
[----:B------:R-:W-:Y:S02]  /*c430*/  FSEL R184, R184, -INF , !P3 ;  /* 0xff800000b8b87808 */ /* 0x000fe40005800000 */
        /* <DEDUP_REMOVED lines=27> */
[C---:B------:R-:W-:Y:S02]  /*c5f0*/  ISETP.GT.AND P1, PT, R198.reuse, RZ, !P6 ;  /* 0x000000ffc600720c */ /* 0x040fe40007724270 */
[----:B------:R-:W-:Y:S02]  /*c600*/  LOP3.LUT P6, RZ, R17, 0x1, RZ, 0xc0, !PT ;  /* 0x0000000111ff7812 */ /* 0x000fe400078cc0ff */
[----:B------:R-:W-:Y:S02]  /*c610*/  ISETP.LT.OR P1, PT, R199, 0x1, P1 ;  /* 0x00000001c700780c */ /* 0x000fe40000f21670 */
[----:B------:R-:W-:Y:S02]  /*c620*/  ISETP.GT.AND P2, PT, R198, 0x59, !P6 ;  /* 0x00000059c600780c */ /* 0x000fe40007744270 */
[----:B------:R-:W-:-:S02]  /*c630*/  FSEL R10, R10, -INF , !P1 ;  /* 0xff8000000a0a7808 */ /* 0x000fc40004800000 */
[----:B------:R-:W-:Y:S02]  /*c640*/  FSETP.NEU.FTZ.AND P1, PT, R4, -INF , PT ;  /* 0xff8000000400780b */ /* 0x000fe40003f3d000 */
[----:B------:R-:W-:Y:S02]  /*c650*/  FMNMX.FTZ R196, R10, R9, !PT ;  /* 0x000000090ac47209 */ /* 0x000fe40007810000 */
[----:B------:R-:W-:Y:S02]  /*c660*/  FSEL R12, R12, RZ, P1 ;  /* 0x000000ff0c0c7208 */ /* 0x000fe40000800000 */
[----:B------:R-:W-:Y:S02]  /*c670*/  FMNMX.FTZ R5, R11, R196, !PT ;  /* 0x000000c40b057209 */ /* 0x000fe40007810000 */
[----:B------:R-:W-:Y:S01]  /*c680*/  ISETP.LT.OR P2, PT, R199, 0x5a, P2 ;  /* 0x0000005ac700780c */ /* 0x000fe20001741670 */
[--C-:B------:R-:W-:Y:S01]  /*c690*/  FFMA.FTZ R193, R13, UR10, -R12.reuse ;  /* 0x0000000a0dc17c23 */ /* 0x100fe2000801080c */
[----:B------:R-:W-:Y:S01]  /*c6a0*/  FMNMX.FTZ R204, R14, R5, !PT ;  /* 0x000000050ecc7209 */ /* 0x000fe20007810000 */
[--C-:B------:R-:W-:Y:S01]  /*c6b0*/  FFMA.FTZ R13, R20, UR10, -R12.reuse ;  /* 0x0000000a140d7c23 */ /* 0x100fe2000801080c */
[--C-:B------:R-:W-:Y:S01]  /*c6c0*/  FFMA.FTZ R187, R195, UR10, -R12.reuse ;  /* 0x0000000ac3bb7c23 */ /* 0x100fe2000801080c */
[--C-:B------:R-:W-:Y:S01]  /*c6d0*/  FFMA.FTZ R195, R21, UR10, -R12.reuse ;  /* 0x0000000a15c37c23 */ /* 0x100fe2000801080c */
[----:B------:R-:W-:Y:S01]  /*c6e0*/  FMNMX.FTZ R5, R15, R204, !PT ;  /* 0x000000cc0f057209 */ /* 0x000fe20007810000 */
[--C-:B------:R-:W-:Y:S01]  /*c6f0*/  FFMA.FTZ R21, R154, UR10, -R12.reuse ;  /* 0x0000000a9a157c23 */ /* 0x100fe2000801080c */
[----:B------:R0:W-:Y:S01]  /*c700*/  MUFU.EX2 R196, R193 ;  /* 0x000000c100c47308 */ /* 0x0001e20000000800 */
[----:B------:R-:W-:Y:S01]  /*c710*/  FSEL R191, R191, -INF , !P2 ;  /* 0xff800000bfbf7808 */ /* 0x000fe20005000000 */
[--C-:B------:R-:W-:Y:S01]  /*c720*/  FFMA.FTZ R214, R185, UR10, -R12.reuse ;  /* 0x0000000ab9d67c23 */ /* 0x100fe2000801080c */
[----:B------:R-:W-:Y:S01]  /*c730*/  FMNMX.FTZ R20, R152, R5, !PT ;  /* 0x0000000598147209 */ /* 0x000fe20007810000 */
[--C-:B------:R-:W-:Y:S01]  /*c740*/  FFMA.FTZ R163, R163, UR10, -R12.reuse ;  /* 0x0000000aa3a37c23 */ /* 0x100fe2000801080c */
[----:B------:R-:W-:Y:S01]  /*c750*/  FSEL R185, R4, RZ, P1 ;  /* 0x000000ff04b97208 */ /* 0x000fe20000800000 */
[--C-:B------:R-:W-:Y:S01]  /*c760*/  FFMA.FTZ R166, R166, UR10, -R12.reuse ;  /* 0x0000000aa6a67c23 */ /* 0x100fe2000801080c */
[----:B------:R-:W-:Y:S01]  /*c770*/  FMNMX.FTZ R5, R153, R20, !PT ;  /* 0x0000001499057209 */ /* 0x000fe20007810000 */
[----:B------:R-:W-:Y:S01]  /*c780*/  MUFU.EX2 R187, R187 ;  /* 0x000000bb00bb7308 */ /* 0x000fe20000000800 */
[--C-:B0-----:R-:W-:Y:S01]  /*c790*/  FFMA.FTZ R193, R155, UR10, -R12.reuse ;  /* 0x0000000a9bc17c23 */ /* 0x101fe2000801080c */
[----:B------:R-:W-:Y:S01]  /*c7a0*/  FFMA.FTZ R155, R158, UR10, -R12 ;  /* 0x0000000a9e9b7c23 */ /* 0x000fe2000801080c */
[----:B------:R-:W-:Y:S01]  /*c7b0*/  FMNMX.FTZ R204, R156, R5, !PT ;  /* 0x000000059ccc7209 */ /* 0x000fe20007810000 */
[----:B------:R-:W-:Y:S01]  /*c7c0*/  FADD.FTZ R8, -R185, R8 ;  /* 0x00000008b9087221 */ /* 0x000fe20000010100 */
[----:B------:R-:W-:-:S02]  /*c7d0*/  FFMA.FTZ R192, R192, UR10, -R12 ;  /* 0x0000000ac0c07c23 */ /* 0x000fc4000801080c */
[----:B------:R-:W-:Y:S01]  /*c7e0*/  FMNMX.FTZ R5, R157, R204, !PT ;  /* 0x000000cc9d057209 */ /* 0x000fe20007810000 */
[----:B------:R-:W-:Y:S01]  /*c7f0*/  FMUL.FTZ R8, R8, UR10 ;  /* 0x0000000a08087c20 */ /* 0x000fe20008410000 */
[----:B------:R-:W-:Y:S02]  /*c800*/  MUFU.EX2 R20, R195 ;  /* 0x000000c300147308 */ /* 0x000fe40000000800 */
[----:B------:R-:W-:-:S04]  /*c810*/  FMNMX.FTZ R154, R160, R5, !PT ;  /* 0x00000005a09a7209 */ /* 0x000fc80007810000 */
[----:B------:R-:W-:Y:S02]  /*c820*/  FMNMX.FTZ R5, R161, R154, !PT ;  /* 0x0000009aa1057209 */ /* 0x000fe40007810000 */
[----:B------:R-:W0:Y:S02]  /*c830*/  MUFU.EX2 R8, R8 ;  /* 0x0000000800087308 */ /* 0x000e240000000800 */
[----:B------:R-:W-:-:S04]  /*c840*/  FMNMX.FTZ R204, R164, R5, !PT ;  /* 0x00000005a4cc7209 */ /* 0x000fc80007810000 */
[----:B------:R-:W-:Y:S01]  /*c850*/  FMNMX.FTZ R5, R165, R204, !PT ;  /* 0x000000cca5057209 */ /* 0x000fe20007810000 */
[--C-:B------:R-:W-:Y:S01]  /*c860*/  FFMA.FTZ R204, R159, UR10, -R12.reuse ;  /* 0x0000000a9fcc7c23 */ /* 0x100fe2000801080c */
[----:B------:R-:W1:Y:S01]  /*c870*/  MUFU.EX2 R13, R13 ;  /* 0x0000000d000d7308 */ /* 0x000e620000000800 */
[----:B------:R-:W-:Y:S01]  /*c880*/  FFMA.FTZ R159, R162, UR10, -R12 ;  /* 0x0000000aa29f7c23 */ /* 0x000fe2000801080c */
[----:B------:R-:W-:-:S04]  /*c890*/  FMNMX.FTZ R158, R168, R5, !PT ;  /* 0x00000005a89e7209 */ /* 0x000fc80007810000 */
[----:B------:R-:W-:Y:S02]  /*c8a0*/  FMNMX.FTZ R5, R169, R158, !PT ;  /* 0x0000009ea9057209 */ /* 0x000fe40007810000 */
[----:B------:R-:W-:Y:S01]  /*c8b0*/  MUFU.EX2 R154, R193 ;  /* 0x000000c1009a7308 */ /* 0x000fe20000000800 */
[-C--:B0-----:R-:W-:Y:S01]  /*c8c0*/  FMUL.FTZ R24, R24, R8.reuse ;  /* 0x0000000818187220 */ /* 0x081fe20000410000 */
[----:B------:R-:W-:Y:S01]  /*c8d0*/  FMNMX.FTZ R158, R172, R5, !PT ;  /* 0x00000005ac9e7209 */ /* 0x000fe20007810000 */
[-C--:B------:R-:W-:Y:S01]  /*c8e0*/  FMUL.FTZ R25, R25, R8.reuse ;  /* 0x0000000819197220 */ /* 0x080fe20000410000 */
[-C--:B------:R-:W-:Y:S01]  /*c8f0*/  FMUL.FTZ R28, R28, R8.reuse ;  /* 0x000000081c1c7220 */ /* 0x080fe20000410000 */
[----:B------:R-:W-:Y:S01]  /*c900*/  FMUL.FTZ R29, R29, R8 ;  /* 0x000000081d1d7220 */ /* 0x000fe20000410000 */
[----:B------:R-:W-:Y:S01]  /*c910*/  FMNMX.FTZ R5, R173, R158, !PT ;  /* 0x0000009ead057209 */ /* 0x000fe20007810000 */
[-C--:B------:R-:W-:Y:S01]  /*c920*/  FMUL.FTZ R32, R32, R8.reuse ;  /* 0x0000000820207220 */ /* 0x080fe20000410000 */
[----:B------:R-:W0:Y:S01]  /*c930*/  MUFU.EX2 R21, R21 ;  /* 0x0000001500157308 */ /* 0x000e220000000800 */
[-C--:B------:R-:W-:Y:S01]  /*c940*/  FMUL.FTZ R33, R33, R8.reuse ;  /* 0x0000000821217220 */ /* 0x080fe20000410000 */
[----:B------:R-:W-:Y:S01]  /*c950*/  FMNMX.FTZ R158, R176, R5, !PT ;  /* 0x00000005b09e7209 */ /* 0x000fe20007810000 */
[-C--:B------:R-:W-:Y:S01]  /*c960*/  FMUL.FTZ R36, R36, R8.reuse ;  /* 0x0000000824247220 */ /* 0x080fe20000410000 */
[-C--:B------:R-:W-:Y:S01]  /*c970*/  FMUL.FTZ R37, R37, R8.reuse ;  /* 0x0000000825257220 */ /* 0x080fe20000410000 */
[----:B------:R-:W-:Y:S01]  /*c980*/  FMUL.FTZ R40, R40, R8 ;  /* 0x0000000828287220 */ /* 0x000fe20000410000 */
[----:B------:R-:W-:Y:S01]  /*c990*/  FMNMX.FTZ R5, R177, R158, !PT ;  /* 0x0000009eb1057209 */ /* 0x000fe20007810000 */
[-C--:B------:R-:W-:Y:S01]  /*c9a0*/  FMUL.FTZ R41, R41, R8.reuse ;  /* 0x0000000829297220 */ /* 0x080fe20000410000 */
[----:B------:R-:W2:Y:S01]  /*c9b0*/  MUFU.EX2 R155, R155 ;  /* 0x0000009b009b7308 */ /* 0x000ea20000000800 */
[-C--:B------:R-:W-:Y:S01]  /*c9c0*/  FMUL.FTZ R44, R44, R8.reuse ;  /* 0x000000082c2c7220 */ /* 0x080fe20000410000 */
[----:B------:R-:W-:Y:S01]  /*c9d0*/  FMNMX.FTZ R5, R180, R5, !PT ;  /* 0x00000005b4057209 */ /* 0x000fe20007810000 */
[-C--:B------:R-:W-:Y:S01]  /*c9e0*/  FMUL.FTZ R45, R45, R8.reuse ;  /* 0x000000082d2d7220 */ /* 0x080fe20000410000 */
[-C--:B------:R-:W-:Y:S01]  /*c9f0*/  FMUL.FTZ R48, R48, R8.reuse ;  /* 0x0000000830307220 */ /* 0x080fe20000410000 */
[-C--:B------:R-:W-:Y:S01]  /*ca00*/  FMUL.FTZ R49, R49, R8.reuse ;  /* 0x0000000831317220 */ /* 0x080fe20000410000 */
[----:B------:R-:W-:Y:S01]  /*ca10*/  FMNMX.FTZ R5, R182, R5, !PT ;  /* 0x00000005b6057209 */ /* 0x000fe20007810000 */
[-C--:B------:R-:W-:Y:S01]  /*ca20*/  FMUL.FTZ R52, R52, R8.reuse ;  /* 0x0000000834347220 */ /* 0x080fe20000410000 */
[----:B------:R-:W3:Y:S01]  /*ca30*/  MUFU.EX2 R204, R204 ;  /* 0x000000cc00cc7308 */ /* 0x000ee20000000800 */
[-C--:B------:R-:W-:Y:S01]  /*ca40*/  FMUL.FTZ R53, R53, R8.reuse ;  /* 0x0000000835357220 */ /* 0x080fe20000410000 */
[----:B------:R-:W-:Y:S01]  /*ca50*/  FMNMX.FTZ R5, R184, R5, !PT ;  /* 0x00000005b8057209 */ /* 0x000fe20007810000 */
[-C--:B------:R-:W-:Y:S01]  /*ca60*/  FMUL.FTZ R56, R56, R8.reuse ;  /* 0x0000000838387220 */ /* 0x080fe20000410000 */
[-C--:B------:R-:W-:Y:S01]  /*ca70*/  FMUL.FTZ R57, R57, R8.reuse ;  /* 0x0000000839397220 */ /* 0x080fe20000410000 */
[-C--:B------:R-:W-:Y:S01]  /*ca80*/  FMUL.FTZ R60, R60, R8.reuse ;  /* 0x000000083c3c7220 */ /* 0x080fe20000410000 */
[----:B------:R-:W-:Y:S01]  /*ca90*/  FMNMX.FTZ R158, R186, R5, !PT ;  /* 0x00000005ba9e7209 */ /* 0x000fe20007810000 */
[-C--:B------:R-:W-:Y:S01]  /*caa0*/  FMUL.FTZ R61, R61, R8.reuse ;  /* 0x000000083d3d7220 */ /* 0x080fe20000410000 */
[----:B------:R-:W-:Y:S01]  /*cab0*/  MUFU.EX2 R159, R159 ;  /* 0x0000009f009f7308 */ /* 0x000fe20000000800 */
[----:B------:R-:W-:Y:S01]  /*cac0*/  FMUL.FTZ R64, R64, R8 ;  /* 0x0000000840407220 */ /* 0x000fe20000410000 */
[----:B------:R-:W-:Y:S01]  /*cad0*/  FMNMX.FTZ R158, R189, R158, !PT ;  /* 0x0000009ebd9e7209 */ /* 0x000fe20007810000 */
[-C--:B------:R-:W-:Y:S01]  /*cae0*/  FMUL.FTZ R65, R65, R8.reuse ;  /* 0x0000000841417220 */ /* 0x080fe20000410000 */
[-C--:B------:R-:W-:Y:S01]  /*caf0*/  FMUL.FTZ R68, R68, R8.reuse ;  /* 0x0000000844447220 */ /* 0x080fe20000410000 */
[----:B------:R-:W-:Y:S01]  /*cb00*/  FMUL.FTZ R69, R69, R8 ;  /* 0x0000000845457220 */ /* 0x000fe20000410000 */
[----:B------:R-:W-:Y:S01]  /*cb10*/  FMNMX.FTZ R158, R191, R158, !PT ;  /* 0x0000009ebf9e7209 */ /* 0x000fe20007810000 */
[-C--:B------:R-:W-:Y:S01]  /*cb20*/  FMUL.FTZ R72, R72, R8.reuse ;  /* 0x0000000848487220 */ /* 0x080fe20000410000 */
[----:B------:R4:W5:Y:S01]  /*cb30*/  MUFU.EX2 R198, R163 ;  /* 0x000000a300c67308 */ /* 0x0009620000000800 */
[-C--:B------:R-:W-:Y:S01]  /*cb40*/  FMUL.FTZ R73, R73, R8.reuse ;  /* 0x0000000849497220 */ /* 0x080fe20000410000 */
[-C--:B------:R-:W-:Y:S01]  /*cb50*/  FMUL.FTZ R76, R76, R8.reuse ;  /* 0x000000084c4c7220 */ /* 0x080fe20000410000 */
[----:B------:R-:W1:Y:S01]  /*cb60*/  SHFL.BFLY PT, R5, R158, 0x2, 0x1f ;  /* 0x0c401f009e057f89 */ /* 0x000e6200000e0000 */
[-C--:B------:R-:W-:Y:S01]  /*cb70*/  FMUL.FTZ R77, R77, R8.reuse ;  /* 0x000000084d4d7220 */ /* 0x080fe20000410000 */
[-C--:B------:R-:W-:Y:S01]  /*cb80*/  FMUL.FTZ R80, R80, R8.reuse ;  /* 0x0000000850507220 */ /* 0x080fe20000410000 */
[-C--:B------:R-:W-:Y:S01]  /*cb90*/  FMUL.FTZ R81, R81, R8.reuse ;  /* 0x0000000851517220 */ /* 0x080fe20000410000 */
[-C--:B------:R-:W-:Y:S01]  /*cba0*/  FMUL.FTZ R84, R84, R8.reuse ;  /* 0x0000000854547220 */ /* 0x080fe20000410000 */
[----:B------:R-:W5:Y:S01]  /*cbb0*/  MUFU.EX2 R166, R166 ;  /* 0x000000a600a67308 */ /* 0x000f620000000800 */
[--C-:B----4-:R-:W-:Y:S01]  /*cbc0*/  FFMA.FTZ R163, R167, UR10, -R12.reuse ;  /* 0x0000000aa7a37c23 */ /* 0x110fe2000801080c */
[--C-:B------:R-:W-:Y:S01]  /*cbd0*/  FFMA.FTZ R167, R170, UR10, -R12.reuse ;  /* 0x0000000aaaa77c23 */ /* 0x100fe2000801080c */
[--C-:B------:R-:W-:Y:S01]  /*cbe0*/  FFMA.FTZ R170, R171, UR10, -R12.reuse ;  /* 0x0000000aabaa7c23 */ /* 0x100fe2000801080c */
[--C-:B------:R-:W-:Y:S01]  /*cbf0*/  FFMA.FTZ R171, R174, UR10, -R12.reuse ;  /* 0x0000000aaeab7c23 */ /* 0x100fe2000801080c */
[--C-:B------:R-:W-:Y:S01]  /*cc00*/  FFMA.FTZ R174, R175, UR10, -R12.reuse ;  /* 0x0000000aafae7c23 */ /* 0x100fe2000801080c */
[--C-:B------:R-:W-:Y:S01]  /*cc10*/  FFMA.FTZ R175, R178, UR10, -R12.reuse ;  /* 0x0000000ab2af7c23 */ /* 0x100fe2000801080c */
[--C-:B------:R-:W-:Y:S01]  /*cc20*/  FFMA.FTZ R178, R179, UR10, -R12.reuse ;  /* 0x0000000ab3b27c23 */ /* 0x100fe2000801080c */
[----:B------:R-:W4:Y:S01]  /*cc30*/  MUFU.EX2 R163, R163 ;  /* 0x000000a300a37308 */ /* 0x000f220000000800 */
[--C-:B------:R-:W-:Y:S01]  /*cc40*/  FFMA.FTZ R179, R183, UR10, -R12.reuse ;  /* 0x0000000ab7b37c23 */ /* 0x100fe2000801080c */
[--C-:B------:R-:W-:Y:S01]  /*cc50*/  FFMA.FTZ R183, R188, UR10, -R12.reuse ;  /* 0x0000000abcb77c23 */ /* 0x100fe2000801080c */
[--C-:B------:R-:W-:Y:S01]  /*cc60*/  FFMA.FTZ R188, R190, UR10, -R12.reuse ;  /* 0x0000000abebc7c23 */ /* 0x100fe2000801080c */
[----:B------:R-:W-:Y:S01]  /*cc70*/  FFMA.FTZ R12, R194, UR10, -R12 ;  /* 0x0000000ac20c7c23 */ /* 0x000fe2000801080c */
[-C--:B------:R-:W-:Y:S01]  /*cc80*/  FMUL.FTZ R85, R85, R8.reuse ;  /* 0x0000000855557220 */ /* 0x080fe20000410000 */
[-C--:B------:R-:W-:Y:S01]  /*cc90*/  FMUL.FTZ R88, R88, R8.reuse ;  /* 0x0000000858587220 */ /* 0x080fe20000410000 */
[-C--:B------:R-:W-:Y:S01]  /*cca0*/  FMUL.FTZ R89, R89, R8.reuse ;  /* 0x0000000859597220 */ /* 0x080fe20000410000 */
[----:B------:R-:W-:Y:S01]  /*ccb0*/  MUFU.EX2 R167, R167 ;  /* 0x000000a700a77308 */ /* 0x000fe20000000800 */
[-C--:B------:R-:W-:Y:S01]  /*ccc0*/  FMUL.FTZ R92, R92, R8.reuse ;  /* 0x000000085c5c7220 */ /* 0x080fe20000410000 */
[-C--:B------:R-:W-:Y:S01]  /*ccd0*/  FMUL.FTZ R93, R93, R8.reuse ;  /* 0x000000085d5d7220 */ /* 0x080fe20000410000 */
[----:B-1----:R-:W-:Y:S01]  /*cce0*/  FMNMX.FTZ R5, R158, R5, !PT ;  /* 0x000000059e057209 */ /* 0x002fe20007810000 */
[-C--:B------:R-:W-:Y:S01]  /*ccf0*/  FMUL.FTZ R96, R96, R8.reuse ;  /* 0x0000000860607220 */ /* 0x080fe20000410000 */
[-C--:B------:R-:W-:Y:S01]  /*cd00*/  FMUL.FTZ R97, R97, R8.reuse ;  /* 0x0000000861617220 */ /* 0x080fe20000410000 */
[-C--:B------:R-:W-:Y:S01]  /*cd10*/  FMUL.FTZ R100, R100, R8.reuse ;  /* 0x0000000864647220 */ /* 0x080fe20000410000 */
[-C--:B------:R-:W-:Y:S01]  /*cd20*/  FMUL.FTZ R101, R101, R8.reuse ;  /* 0x0000000865657220 */ /* 0x080fe20000410000 */
[----:B------:R-:W1:Y:S01]  /*cd30*/  SHFL.BFLY PT, R158, R5, 0x1, 0x1f ;  /* 0x0c201f00059e7f89 */ /* 0x000e6200000e0000 */
        /* <DEDUP_REMOVED lines=23> */
[----:B-1----:R-:W-:Y:S01]  /*ceb0*/  FMNMX.FTZ R5, R5, R158, !PT ;  /* 0x0000009e05057209 */ /* 0x002fe20007810000 */
[----:B------:R-:W-:Y:S01]  /*cec0*/  MUFU.EX2 R175, R175 ;  /* 0x000000af00af7308 */ /* 0x000fe20000000800 */
[----:B------:R-:W-:Y:S01]  /*ced0*/  F2FP.BF16.F32.PACK_AB R158, R20, R13 ;  /* 0x0000000d149e723e */ /* 0x000fe200000010ff */
[-C--:B------:R-:W-:Y:S01]  /*cee0*/  FMUL.FTZ R144, R144, R8.reuse ;  /* 0x0000000890907220 */ /* 0x080fe20000410000 */
[C---:B------:R-:W-:Y:S01]  /*cef0*/  FSETP.NEU.FTZ.AND P1, PT, R5.reuse, -INF , PT ;  /* 0xff8000000500780b */ /* 0x040fe20003f3d000 */
[----:B------:R-:W-:Y:S01]  /*cf00*/  FMUL.FTZ R195, R5, UR10 ;  /* 0x0000000a05c37c20 */ /* 0x000fe20008410000 */
[-C--:B------:R-:W-:Y:S01]  /*cf10*/  FMUL.FTZ R145, R145, R8.reuse ;  /* 0x0000000891917220 */ /* 0x080fe20000410000 */
[-C--:B------:R-:W-:Y:S01]  /*cf20*/  FMUL.FTZ R148, R148, R8.reuse ;  /* 0x0000000894947220 */ /* 0x080fe20000410000 */
[----:B------:R-:W-:Y:S01]  /*cf30*/  FMUL.FTZ R149, R149, R8 ;  /* 0x0000000895957220 */ /* 0x000fe20000410000 */
[----:B------:R-:W1:Y:S01]  /*cf40*/  MUFU.EX2 R178, R178 ;  /* 0x000000b200b27308 */ /* 0x000e620000000800 */
[----:B------:R-:W-:-:S05]  /*cf50*/  FSEL R195, R195, RZ, P1 ;  /* 0x000000ffc3c37208 */ /* 0x000fca0000800000 */
[--C-:B------:R-:W-:Y:S01]  /*cf60*/  FFMA.FTZ R193, R10, UR10, -R195.reuse ;  /* 0x0000000a0ac17c23 */ /* 0x100fe200080108c3 */
[----:B------:R-:W-:Y:S01]  /*cf70*/  FFMA.FTZ R10, R11, UR10, -R195 ;  /* 0x0000000a0b0a7c23 */ /* 0x000fe200080108c3 */
[----:B------:R-:W-:Y:S01]  /*cf80*/  FFMA.FTZ R11, R8, R2, R187 ;  /* 0x00000002080b7223 */ /* 0x000fe200000100bb */
[----:B------:R-:W-:Y:S01]  /*cf90*/  MUFU.EX2 R179, R179 ;  /* 0x000000b300b37308 */ /* 0x000fe20000000800 */
[--C-:B------:R-:W-:Y:S01]  /*cfa0*/  FFMA.FTZ R190, R157, UR10, -R195.reuse ;  /* 0x0000000a9dbe7c23 */ /* 0x100fe200080108c3 */
[----:B------:R-:W-:Y:S01]  /*cfb0*/  FFMA.FTZ R160, R160, UR10, -R195 ;  /* 0x0000000aa0a07c23 */ /* 0x000fe200080108c3 */
[----:B------:R-:W-:Y:S01]  /*cfc0*/  FADD.FTZ R2, R196, R11 ;  /* 0x0000000bc4027221 */ /* 0x000fe20000010000 */
        /* <DEDUP_REMOVED lines=10> */
[--C-:B------:R-:W-:Y:S01]  /*d070*/  FFMA.FTZ R161, R180, UR10, -R195.reuse ;  /* 0x0000000ab4a17c23 */ /* 0x100fe200080108c3 */
[----:B0-----:R-:W-:Y:S01]  /*d080*/  FADD.FTZ R15, R21, R2 ;  /* 0x00000002150f7221 */ /* 0x001fe20000010000 */
[----:B------:R-:W-:Y:S01]  /*d090*/  MUFU.EX2 R183, R183 ;  /* 0x000000b700b77308 */ /* 0x000fe20000000800 */
[--C-:B------:R-:W-:Y:S01]  /*d0a0*/  FFMA.FTZ R182, R182, UR10, -R195.reuse ;  /* 0x0000000ab6b67c23 */ /* 0x100fe200080108c3 */
[----:B------:R-:W-:Y:S01]  /*d0b0*/  FFMA.FTZ R184, R184, UR10, -R195 ;  /* 0x0000000ab8b87c23 */ /* 0x000fe200080108c3 */
[----:B------:R-:W-:Y:S01]  /*d0c0*/  FADD.FTZ R2, R154, R15 ;  /* 0x0000000f9a027221 */ /* 0x000fe20000010000 */
[--C-:B------:R-:W-:Y:S01]  /*d0d0*/  FFMA.FTZ R15, R152, UR10, -R195.reuse ;  /* 0x0000000a980f7c23 */ /* 0x100fe200080108c3 */
[--C-:B------:R-:W-:Y:S01]  /*d0e0*/  FFMA.FTZ R152, R153, UR10, -R195.reuse ;  /* 0x0000000a99987c23 */ /* 0x100fe200080108c3 */
[--C-:B------:R-:W-:Y:S01]  /*d0f0*/  FFMA.FTZ R186, R186, UR10, -R195.reuse ;  /* 0x0000000ababa7c23 */ /* 0x100fe200080108c3 */
[----:B--2---:R-:W-:Y:S01]  /*d100*/  FADD.FTZ R197, R155, R2 ;  /* 0x000000029bc57221 */ /* 0x004fe20000010000 */
[----:B------:R-:W-:Y:S01]  /*d110*/  MUFU.EX2 R188, R188 ;  /* 0x000000bc00bc7308 */ /* 0x000fe20000000800 */
[--C-:B------:R-:W-:Y:S01]  /*d120*/  FFMA.FTZ R189, R189, UR10, -R195.reuse ;  /* 0x0000000abdbd7c23 */ /* 0x100fe200080108c3 */
[----:B------:R-:W-:Y:S01]  /*d130*/  FFMA.FTZ R191, R191, UR10, -R195 ;  /* 0x0000000abfbf7c23 */ /* 0x000fe200080108c3 */
[----:B---3--:R-:W-:Y:S01]  /*d140*/  FADD.FTZ R2, R204, R197 ;  /* 0x000000c5cc027221 */ /* 0x008fe20000010000 */
[----:B-----5:R-:W-:-:S03]  /*d150*/  F2FP.BF16.F32.PACK_AB R164, R198, R159 ;  /* 0x0000009fc6a4723e */ /* 0x020fc600000010ff */
[----:B------:R-:W-:Y:S01]  /*d160*/  FADD.FTZ R153, R159, R2 ;  /* 0x000000029f997221 */ /* 0x000fe20000010000 */
[----:B------:R-:W-:Y:S01]  /*d170*/  FSEL R2, R5, RZ, P1 ;  /* 0x000000ff05027208 */ /* 0x000fe20000800000 */
[----:B------:R0:W-:Y:S02]  /*d180*/  MUFU.EX2 R185, R192 ;  /* 0x000000c000b97308 */ /* 0x0001e40000000800 */
[----:B------:R-:W-:Y:S01]  /*d190*/  FADD.FTZ R197, R198, R153 ;  /* 0x00000099c6c57221 */ /* 0x000fe20000010000 */
[----:B------:R-:W-:Y:S01]  /*d1a0*/  FFMA.FTZ R153, R156, UR10, -R195 ;  /* 0x0000000a9c997c23 */ /* 0x000fe200080108c3 */
[----:B------:R-:W-:Y:S02]  /*d1b0*/  FADD.FTZ R2, -R2, R9 ;  /* 0x0000000902027221 */ /* 0x000fe40000010100 */
[----:B------:R-:W-:Y:S01]  /*d1c0*/  FADD.FTZ R156, R166, R197 ;  /* 0x000000c5a69c7221 */ /* 0x000fe20000010000 */
[--C-:B------:R-:W-:Y:S01]  /*d1d0*/  FFMA.FTZ R197, R165, UR10, -R195.reuse ;  /* 0x0000000aa5c57c23 */ /* 0x100fe200080108c3 */
[----:B------:R-:W2:Y:S01]  /*d1e0*/  MUFU.EX2 R12, R12 ;  /* 0x0000000c000c7308 */ /* 0x000ea20000000800 */
[----:B0-----:R-:W-:Y:S01]  /*d1f0*/  FFMA.FTZ R192, R168, UR10, -R195 ;  /* 0x0000000aa8c07c23 */ /* 0x001fe200080108c3 */
[----:B----4-:R-:W-:Y:S01]  /*d200*/  FADD.FTZ R156, R163, R156 ;  /* 0x0000009ca39c7221 */ /* 0x010fe20000010000 */
[----:B------:R-:W-:-:S02]  /*d210*/  F2FP.BF16.F32.PACK_AB R168, R170, R167 ;  /* 0x000000a7aaa8723e */ /* 0x000fc400000010ff */
[----:B------:R-:W-:Y:S01]  /*d220*/  F2FP.BF16.F32.PACK_AB R166, R163, R166 ;  /* 0x000000a6a3a6723e */ /* 0x000fe200000010ff */
[----:B------:R-:W-:Y:S02]  /*d230*/  FADD.FTZ R9, R167, R156 ;  /* 0x0000009ca7097221 */ /* 0x000fe40000010000 */
[----:B------:R0:W-:Y:S02]  /*d240*/  MUFU.EX2 R165, R160 ;  /* 0x000000a000a57308 */ /* 0x0001e40000000800 */
[----:B------:R-:W-:Y:S01]  /*d250*/  FADD.FTZ R156, R170, R9 ;  /* 0x00000009aa9c7221 */ /* 0x000fe20000010000 */
[----:B------:R-:W-:Y:S01]  /*d260*/  FFMA.FTZ R9, R172, UR10, -R195 ;  /* 0x0000000aac097c23 */ /* 0x000fe200080108c3 */
[----:B-1----:R-:W-:Y:S02]  /*d270*/  F2FP.BF16.F32.PACK_AB R172, R178, R175 ;  /* 0x000000afb2ac723e */ /* 0x002fe400000010ff */
[----:B------:R-:W-:Y:S01]  /*d280*/  FADD.FTZ R157, R171, R156 ;  /* 0x0000009cab9d7221 */ /* 0x000fe20000010000 */
[----:B------:R-:W-:Y:S01]  /*d290*/  F2FP.BF16.F32.PACK_AB R170, R174, R171 ;  /* 0x000000abaeaa723e */ /* 0x000fe200000010ff */
[----:B------:R-:W-:Y:S01]  /*d2a0*/  MUFU.EX2 R193, R193 ;  /* 0x000000c100c17308 */ /* 0x000fe20000000800 */
[----:B0-----:R-:W-:Y:S01]  /*d2b0*/  F2FP.BF16.F32.PACK_AB R160, R154, R21 ;  /* 0x000000159aa0723e */ /* 0x001fe200000010ff */
[----:B------:R-:W-:Y:S01]  /*d2c0*/  FADD.FTZ R156, R174, R157 ;  /* 0x0000009dae9c7221 */ /* 0x000fe20000010000 */
[----:B------:R-:W-:Y:S01]  /*d2d0*/  FMUL.FTZ R154, R2, UR10 ;  /* 0x0000000a029a7c20 */ /* 0x000fe20008410000 */
[----:B------:R-:W-:Y:S01]  /*d2e0*/  FFMA.FTZ R157, R176, UR10, -R195 ;  /* 0x0000000ab09d7c23 */ /* 0x000fe200080108c3 */
[----:B------:R-:W-:Y:S01]  /*d2f0*/  F2FP.BF16.F32.PACK_AB R174, R214, R179 ;  /* 0x000000b3d6ae723e */ /* 0x000fe200000010ff */
[----:B------:R-:W-:-:S02]  /*d300*/  FADD.FTZ R199, R175, R156 ;  /* 0x0000009cafc77221 */ /* 0x000fc40000010000 */
[----:B------:R-:W-:Y:S02]  /*d310*/  MUFU.EX2 R10, R10 ;  /* 0x0000000a000a7308 */ /* 0x000fe40000000800 */
[----:B------:R-:W-:Y:S01]  /*d320*/  FADD.FTZ R156, R178, R199 ;  /* 0x000000c7b29c7221 */ /* 0x000fe20000010000 */
[----:B--2---:R-:W-:-:S03]  /*d330*/  F2FP.BF16.F32.PACK_AB R178, R12, R185 ;  /* 0x000000b90cb2723e */ /* 0x004fc600000010ff */
[----:B------:R-:W-:Y:S01]  /*d340*/  FADD.FTZ R195, R179, R156 ;  /* 0x0000009cb3c37221 */ /* 0x000fe20000010000 */
[----:B------:R-:W-:Y:S01]  /*d350*/  F2FP.BF16.F32.PACK_AB R156, R196, R187 ;  /* 0x000000bbc49c723e */ /* 0x000fe200000010ff */
[----:B------:R-:W0:Y:S02]  /*d360*/  MUFU.EX2 R154, R154 ;  /* 0x0000009a009a7308 */ /* 0x000e240000000800 */
[----:B------:R-:W-:-:S04]  /*d370*/  FADD.FTZ R20, R214, R195 ;  /* 0x000000c3d6147221 */ /* 0x000fc80000010000 */
[----:B------:R-:W-:Y:S02]  /*d380*/  FADD.FTZ R21, R183, R20 ;  /* 0x00000014b7157221 */ /* 0x000fe40000010000 */
[----:B------:R-:W1:Y:S02]  /*d390*/  MUFU.EX2 R11, R11 ;  /* 0x0000000b000b7308 */ /* 0x000e640000000800 */
[----:B------:R-:W-:-:S04]  /*d3a0*/  FADD.FTZ R176, R188, R21 ;  /* 0x00000015bcb07221 */ /* 0x000fc80000010000 */
[----:B------:R-:W-:Y:S01]  /*d3b0*/  FADD.FTZ R21, R185, R176 ;  /* 0x000000b0b9157221 */ /* 0x000fe20000010000 */
[----:B------:R-:W-:Y:S01]  /*d3c0*/  F2FP.BF16.F32.PACK_AB R176, R188, R183 ;  /* 0x000000b7bcb0723e */ /* 0x000fe200000010ff */
[----:B------:R-:W2:Y:S01]  /*d3d0*/  MUFU.EX2 R14, R14 ;  /* 0x0000000e000e7308 */ /* 0x000ea20000000800 */
[----:B0-----:R-:W-:Y:S01]  /*d3e0*/  FMUL.FTZ R26, R26, R154 ;  /* 0x0000009a1a1a7220 */ /* 0x001fe20000410000 */
[----:B------:R-:W-:Y:S01]  /*d3f0*/  FADD.FTZ R2, R12, R21 ;  /* 0x000000150c027221 */ /* 0x000fe20000010000 */
[----:B------:R-:W-:Y:S01]  /*d400*/  FFMA.FTZ R21, R154, R0, R193 ;  /* 0x000000009a157223 */ /* 0x000fe200000100c1 */
[-C--:B------:R-:W-:Y:S01]  /*d410*/  FMUL.FTZ R27, R27, R154.reuse ;  /* 0x0000009a1b1b7220 */ /* 0x080fe20000410000 */
[-C--:B------:R-:W-:Y:S01]  /*d420*/  FMUL.FTZ R30, R30, R154.reuse ;  /* 0x0000009a1e1e7220 */ /* 0x080fe20000410000 */
[-C--:B------:R-:W-:Y:S01]  /*d430*/  FMUL.FTZ R31, R31, R154.reuse ;  /* 0x0000009a1f1f7220 */ /* 0x080fe20000410000 */
[----:B------:R-:W-:Y:S01]  /*d440*/  FADD.FTZ R0, R10, R21 ;  /* 0x000000150a007221 */ /* 0x000fe20000010000 */
[----:B------:R-:W0:Y:S01]  /*d450*/  MUFU.EX2 R15, R15 ;  /* 0x0000000f000f7308 */ /* 0x000e220000000800 */
[-C--:B------:R-:W-:Y:S01]  /*d460*/  FMUL.FTZ R34, R34, R154.reuse ;  /* 0x0000009a22227220 */ /* 0x080fe20000410000 */
[-C--:B------:R-:W-:Y:S01]  /*d470*/  FMUL.FTZ R35, R35, R154.reuse ;  /* 0x0000009a23237220 */ /* 0x080fe20000410000 */
[----:B-1----:R-:W-:Y:S01]  /*d480*/  FADD.FTZ R21, R11, R0 ;  /* 0x000000000b157221 */ /* 0x002fe20000010000 */
        /* <DEDUP_REMOVED lines=39> */
[-C--:B------:R-:W-:Y:S01]  /*d700*/  FMUL.FTZ R91, R91, R154.reuse ;  /* 0x0000009a5b5b7220 */ /* 0x080fe20000410000 */
[----:B------:R-:W-:Y:S01]  /*d710*/  F2FP.BF16.F32.PACK_AB R163, R190, R153 ;  /* 0x00000099bea3723e */ /* 0x000fe200000010ff */
[----:B------:R-:W-:Y:S01]  /*d720*/  FADD.FTZ R21, R165, R188 ;  /* 0x000000bca5157221 */ /* 0x000fe20000010000 */
[-C--:B------:R-:W-:Y:S01]  /*d730*/  FMUL.FTZ R94, R94, R154.reuse ;  /* 0x0000009a5e5e7220 */ /* 0x080fe20000410000 */
[-C--:B------:R-:W-:Y:S01]  /*d740*/  FMUL.FTZ R95, R95, R154.reuse ;  /* 0x0000009a5f5f7220 */ /* 0x080fe20000410000 */
[----:B------:R-:W0:Y:S01]  /*d750*/  MUFU.EX2 R20, R197 ;  /* 0x000000c500147308 */ /* 0x000e220000000800 */
[C---:B---3--:R-:W-:Y:S01]  /*d760*/  FADD.FTZ R188, R180.reuse, R21 ;  /* 0x00000015b4bc7221 */ /* 0x048fe20000010000 */
        /* <DEDUP_REMOVED lines=40> */
[----:B------:R-:W-:-:S06]  /*d9f0*/  FMUL.FTZ R151, R151, R154 ;  /* 0x0000009a97977220 */ /* 0x000fcc0000410000 */
[----:B------:R-:W0:Y:S01]  /*da00*/  MUFU.EX2 R173, R177 ;  /* 0x000000b100ad7308 */ /* 0x000e220000000800 */
[C---:B-1----:R-:W-:Y:S01]  /*da10*/  FADD.FTZ R21, R0.reuse, R21 ;  /* 0x0000001500157221 */ /* 0x042fe20000010000 */
[----:B------:R-:W-:Y:S02]  /*da20*/  F2FP.BF16.F32.PACK_AB R171, R0, R9 ;  /* 0x0000000900ab723e */ /* 0x000fe400000010ff */
[----:B--2---:R-:W-:-:S04]  /*da30*/  F2FP.BF16.F32.PACK_AB R157, R10, R193 ;  /* 0x000000c10a9d723e */ /* 0x004fc800000010ff */
[----:B------:R1:W2:Y:S08]  /*da40*/  MUFU.EX2 R175, R161 ;  /* 0x000000a100af7308 */ /* 0x0002b00000000800 */
[----:B------:R-:W4:Y:S01]  /*da50*/  MUFU.EX2 R182, R182 ;  /* 0x000000b600b67308 */ /* 0x000f220000000800 */
[----:B-1----:R-:W-:-:S07]  /*da60*/  F2FP.BF16.F32.PACK_AB R161, R152, R15 ;  /* 0x0000000f98a1723e */ /* 0x002fce00000010ff */
[----:B------:R3:W1:Y:S08]  /*da70*/  MUFU.EX2 R177, R184 ;  /* 0x000000b800b17308 */ /* 0x0006700000000800 */
[----:B------:R-:W5:Y:S01]  /*da80*/  MUFU.EX2 R186, R186 ;  /* 0x000000ba00ba7308 */ /* 0x000f620000000800 */
[----:B---3--:R-:W-:-:S04]  /*da90*/  FADD.FTZ R184, R12, R21 ;  /* 0x000000150cb87221 */ /* 0x008fc80000010000 */
[C---:B0-----:R-:W-:Y:S01]  /*daa0*/  FADD.FTZ R184, R173.reuse, R184 ;  /* 0x000000b8adb87221 */ /* 0x041fe20000010000 */
[----:B------:R-:W-:Y:S02]  /*dab0*/  F2FP.BF16.F32.PACK_AB R173, R173, R12 ;  /* 0x0000000cadad723e */ /* 0x000fe400000010ff */
[----:B------:R-:W0:Y:S01]  /*dac0*/  MUFU.EX2 R179, R189 ;  /* 0x000000bd00b37308 */ /* 0x000e220000000800 */
[----:B--2---:R-:W-:Y:S01]  /*dad0*/  FADD.FTZ R21, R175, R184 ;  /* 0x000000b8af157221 */ /* 0x004fe20000010000 */
[----:B----4-:R-:W-:-:S03]  /*dae0*/  F2FP.BF16.F32.PACK_AB R175, R182, R175 ;  /* 0x000000afb6af723e */ /* 0x010fc600000010ff */
[----:B------:R-:W-:-:S03]  /*daf0*/  FADD.FTZ R188, R182, R21 ;  /* 0x00000015b6bc7221 */ /* 0x000fc60000010000 */
[----:B------:R-:W2:Y:S01]  /*db00*/  MUFU.EX2 R184, R191 ;  /* 0x000000bf00b87308 */ /* 0x000ea20000000800 */
[----:B-1----:R-:W-:Y:S01]  /*db10*/  FADD.FTZ R11, R177, R188 ;  /* 0x000000bcb10b7221 */ /* 0x002fe20000010000 */
[----:B-----5:R-:W-:-:S03]  /*db20*/  F2FP.BF16.F32.PACK_AB R177, R186, R177 ;  /* 0x000000b1bab1723e */ /* 0x020fc600000010ff */
[----:B------:R-:W-:-:S04]  /*db30*/  FADD.FTZ R8, R186, R11 ;  /* 0x0000000bba087221 */ /* 0x000fc80000010000 */
[----:B0-----:R-:W-:-:S04]  /*db40*/  FADD.FTZ R9, R179, R8 ;  /* 0x00000008b3097221 */ /* 0x001fc80000010000 */
[C---:B--2---:R-:W-:Y:S01]  /*db50*/  FADD.FTZ R0, R184.reuse, R9 ;  /* 0x00000009b8007221 */ /* 0x044fe20000010000 */
[----:B------:R-:W-:Y:S01]  /*db60*/  F2FP.BF16.F32.PACK_AB R179, R184, R179 ;  /* 0x000000b3b8b3723e */ /* 0x000fe200000010ff */
[----:B------:R-:W-:Y:S06]  /*db70*/  @!P0 BRA `(.L_x_11066) ;  /* 0x0000000000048947 */ /* 0x000fec0003800000 */
[----:B------:R-:W-:Y:S01]  /*db80*/  BPT.TRAP 0x1 ;  /* 0x000000040000795c */ /* 0x000fe20000300000 */
.L_x_11066:
[----:B------:R0:W1:Y:S01]  /*db90*/  SYNCS.PHASECHK.TRANS64.TRYWAIT P1, [UR28+0x22850], R6 ;  /* 0x02285006ff0075a7 */ /* 0x000062000802015c */
[----:B------:R-:W-:Y:S05]  /*dba0*/  @!P0 BRA `(.L_x_11067) ;  /* 0x0000000000048947 */ /* 0x000fea0003800000 */
[----:B------:R-:W-:Y:S01]  /*dbb0*/  BPT.TRAP 0x1 ;  /* 0x000000040000795c */ /* 0x000fe20000300000 */
.L_x_11067:
[----:B-1----:R-:W-:Y:S05]  /*dbc0*/  @P1 BRA `(.L_x_11068) ;  /* 0x0000000000081947 */ /* 0x002fea0003800000 */
[----:B------:R-:W1:Y:S02]  /*dbd0*/  SYNCS.PHASECHK.TRANS64.TRYWAIT P1, [UR28+0x22850], R6 ;  /* 0x02285006ff0075a7 */ /* 0x000e64000802015c */
[----:B-1----:R-:W-:Y:S05]  /*dbe0*/  @!P1 BRA `(.L_x_11069) ;  /* 0x0000008400289947 */ /* 0x002fea0003800000 */
.L_x_11068:
        /* <DEDUP_REMOVED lines=49> */
.L_x_11053:
[----:B------:R-:W1:Y:S01]  /*df00*/  SHFL.BFLY PT, R3, R2, 0x2, 0x1f ;  /* 0x0c401f0002037f89 */ /* 0x000e6200000e0000 */
[----:B0-----:R-:W-:Y:S01]  /*df10*/  IMAD.MOV.U32 R8, RZ, RZ, RZ ;  /* 0x000000ffff087224 */ /* 0x001fe200078e00ff */
[----:B------:R-:W-:Y:S01]  /*df20*/  UIADD3 UR36, UR36, 0x1, URZ ;  /* 0x0000000124247890 */ /* 0x000fe2000fffe03f */
[----:B------:R0:W-:Y:S06]  /*df30*/  BAR.ARV R7, 0x100 ;  /* 0x000400070000751d */ /* 0x0001ec0000002000 */
[----:B------:R-:W-:Y:S02]  /*df40*/  UISETP.NE.AND UP0, UPT, UR36, 0x2, UPT ;  /* 0x000000022400788c */ /* 0x000fe4000bf05270 */
[----:B------:R-:W-:Y:S06]  /*df50*/  BAR.ARV 0x8, 0x180 ;  /* 0x0206000000007b1d */ /* 0x000fec0000002000 */
[----:B0-----:R-:W-:Y:S01]  /*df60*/  IMAD.U32 R7, RZ, RZ, UR10 ;  /* 0x0000000aff077e24 */ /* 0x001fe2000f8e00ff */
[----:B------:R-:W-:Y:S01]  /*df70*/  USEL UR4, URZ, 0x1, UP0 ;  /* 0x000000013f047887 */ /* 0x000fe20008000000 */
[----:B------:R-:W0:Y:S01]  /*df80*/  SHFL.BFLY PT, R9, R0, 0x2, 0x1f ;  /* 0x0c401f0000097f89 */ /* 0x000e2200000e0000 */
[----:B------:R-:W-:Y:S01]  /*df90*/  PLOP3.LUT P0, PT, PT, PT, PT, 0x8, 0x0 ;  /* 0x000000000000781c */ /* 0x000fe20003f0e170 */
[----:B------:R-:W-:Y:S01]  /*dfa0*/  UIADD3 UR38, UR38, 0x1, URZ ;  /* 0x0000000126267890 */ /* 0x000fe2000fffe03f */
[----:B-1----:R-:W-:Y:S01]  /*dfb0*/  FADD.FTZ R3, R3, R2 ;  /* 0x0000000203037221 */ /* 0x002fe20000010000 */
[----:B------:R-:W-:Y:S01]  /*dfc0*/  IMAD.MOV.U32 R2, RZ, RZ, -0x800000 ;  /* 0xff800000ff027424 */ /* 0x000fe200078e00ff */
[----:B------:R-:W-:-:S02]  /*dfd0*/  USEL UR36, UR36, URZ, UP0 ;  /* 0x0000003f24247287 */ /* 0x000fc40008000000 */
[----:B------:R-:W-:Y:S01]  /*dfe0*/  ULOP3.LUT UR37, UR37, UR4, URZ, 0x3c, !UPT ;  /* 0x0000000425257292 */ /* 0x000fe2000f8e3c3f */
[----:B------:R-:W1:Y:S01]  /*dff0*/  SHFL.BFLY PT, R6, R3, 0x1, 0x1f ;  /* 0x0c201f0003067f89 */ /* 0x000e6200000e0000 */
[----:B0-----:R-:W-:Y:S01]  /*e000*/  FADD.FTZ R9, R9, R0 ;  /* 0x0000000009097221 */ /* 0x001fe20000010000 */
[----:B------:R-:W-:Y:S02]  /*e010*/  IMAD.MOV.U32 R0, RZ, RZ, RZ ;  /* 0x000000ffff007224 */ /* 0x000fe400078e00ff */
[----:B-1----:R-:W-:Y:S01]  /*e020*/  FADD.FTZ R10, R3, R6 ;  /* 0x00000006030a7221 */ /* 0x002fe20000010000 */
[----:B------:R-:W-:Y:S01]  /*e030*/  IMAD.MOV.U32 R3, RZ, RZ, -0x800000 ;  /* 0xff800000ff037424 */ /* 0x000fe200078e00ff */
[----:B------:R-:W0:Y:S03]  /*e040*/  SHFL.BFLY PT, R6, R9, 0x1, 0x1f ;  /* 0x0c201f0009067f89 */ /* 0x000e2600000e0000 */
[----:B------:R-:W-:-:S13]  /*e050*/  FSETP.NE.FTZ.AND P1, PT, R10, RZ, PT ;  /* 0x000000ff0a00720b */ /* 0x000fda0003f35000 */
[----:B------:R-:W1:Y:S01]  /*e060*/  @P1 MUFU.RCP R8, R10 ;  /* 0x0000000a00081308 */ /* 0x000e620000001000 */
[----:B------:R-:W-:Y:S01]  /*e070*/  @P1 FMUL.FTZ R7, R7, 0.69314718246459960938 ;  /* 0x3f31721807071820 */ /* 0x000fe20000410000 */
[----:B0-----:R-:W-:Y:S01]  /*e080*/  FADD.FTZ R11, R9, R6 ;  /* 0x00000006090b7221 */ /* 0x001fe20000010000 */
[----:B------:R-:W-:-:S05]  /*e090*/  IMAD.U32 R9, RZ, RZ, UR10 ;  /* 0x0000000aff097e24 */ /* 0x000fca000f8e00ff */
[----:B------:R-:W0:Y:S01]  /*e0a0*/  @P1 MUFU.LG2 R6, R10 ;  /* 0x0000000a00061308 */ /* 0x000e220000000c00 */
[----:B------:R-:W-:Y:S01]  /*e0b0*/  FSETP.NE.FTZ.AND P2, PT, R11, RZ, PT ;  /* 0x000000ff0b00720b */ /* 0x000fe20003f55000 */
        /* <DEDUP_REMOVED lines=64> */
[----:B------:R-:W1:Y:S01]  /*e4c0*/  @P2 MUFU.RCP R0, R11 ;  /* 0x0000000b00002308 */ /* 0x000e620000001000 */
[----:B------:R-:W-:Y:S01]  /*e4d0*/  @P2 FMUL.FTZ R9, R9, 0.69314718246459960938 ;  /* 0x3f31721809092820 */ /* 0x000fe20000410000 */
[----:B0-----:R-:W-:-:S04]  /*e4e0*/  @P1 FMUL.FTZ R6, R6, 0.69314718246459960938 ;  /* 0x3f31721806061820 */ /* 0x001fc80000410000 */
[----:B------:R-:W-:Y:S02]  /*e4f0*/  @P1 FFMA.FTZ R3, R7, R4, R6 ;  /* 0x0000000407031223 */ /* 0x000fe40000010006 */
[----:B------:R-:W0:Y:S01]  /*e500*/  @P2 MUFU.LG2 R8, R11 ;  /* 0x0000000b00082308 */ /* 0x000e220000000c00 */
        /* <DEDUP_REMOVED lines=66> */
.L_x_11000:
        /* <DEDUP_REMOVED lines=10> */
[----:B------:R-:W-:Y:S01]  /*e9d0*/  F2FP.BF16.F32.PACK_AB R24, R25, R24 ;  /* 0x000000181918723e */ /* 0x000fe200000010ff */
[----:B------:R-:W-:Y:S01]  /*e9e0*/  USHF.R.S32.HI UR10, URZ, 0x1f, UR40 ;  /* 0x0000001f3f0a7899 */ /* 0x000fe20008011428 */
[----:B------:R-:W-:Y:S01]  /*e9f0*/  F2FP.BF16.F32.PACK_AB R25, R40, R26 ;  /* 0x0000001a2819723e */ /* 0x000fe200000010ff */
[----:B------:R-:W-:Y:S01]  /*ea00*/  BAR.SYNC.DEFER_BLOCKING 0x1, 0x100 ;  /* 0x0044000000007b1d */ /* 0x000fe20000010000 */
[----:B------:R-:W-:Y:S01]  /*ea10*/  F2FP.BF16.F32.PACK_AB R26, R29, R28 ;  /* 0x0000001c1d1a723e */ /* 0x000fe200000010ff */
[----:B------:R-:W-:Y:S01]  /*ea20*/  USHF.R.S32.HI UR12, URZ, 0x1f, UR42 ;  /* 0x0000001f3f0c7899 */ /* 0x000fe2000801142a */
[----:B------:R-:W-:Y:S02]  /*ea30*/  F2FP.BF16.F32.PACK_AB R27, R27, R30 ;  /* 0x0000001e1b1b723e */ /* 0x000fe400000010ff */
[----:B------:R-:W-:Y:S01]  /*ea40*/  F2FP.BF16.F32.PACK_AB R32, R33, R32 ;  /* 0x000000202120723e */ /* 0x000fe200000010ff */
[----:B------:R-:W-:Y:S01]  /*ea50*/  ULDC.64 UR8, c[0x0][0xb90] ;  /* 0x0002e40000087ab9 */ /* 0x000fe20000000a00 */
[----:B------:R-:W-:Y:S01]  /*ea60*/  F2FP.BF16.F32.PACK_AB R33, R35, R34 ;  /* 0x000000222321723e */ /* 0x000fe200000010ff */
[----:B------:R-:W-:Y:S01]  /*ea70*/  UIMAD UR5, UR10, UR8, URZ ;  /* 0x000000080a0572a4 */ /* 0x000fe2000f8e023f */
[----:B------:R-:W-:Y:S01]  /*ea80*/  F2FP.BF16.F32.PACK_AB R34, R37, R177 ;  /* 0x000000b12522723e */ /* 0x000fe200000010ff */
[----:B------:R-:W-:Y:S01]  /*ea90*/  VIADD R37, R22, UR43 ;  /* 0x0000002b16257c36 */ /* 0x000fe20008000000 */
[----:B------:R-:W-:Y:S01]  /*eaa0*/  F2FP.BF16.F32.PACK_AB R35, R39, R38 ;  /* 0x000000262723723e */ /* 0x000fe200000010ff */
[----:B------:R-:W-:-:S02]  /*eab0*/  UIMAD.WIDE.U32 UR6, UR40, UR8, URZ ;  /* 0x00000008280672a5 */ /* 0x000fc4000f8e003f */
[----:B------:R-:W-:-:S03]  /*eac0*/  UIMAD UR5, UR40, UR9, UR5 ;  /* 0x00000009280572a4 */ /* 0x000fc6000f8e0205 */
[----:B------:R-:W-:Y:S01]  /*ead0*/  ULDC.64 UR8, c[0x0][0xb98] ;  /* 0x0002e60000087ab9 */ /* 0x000fe20000000a00 */
[----:B------:R-:W-:Y:S02]  /*eae0*/  UIADD3 UR7, UR7, UR5, URZ ;  /* 0x0000000507077290 */ /* 0x000fe4000fffe03f */
[----:B------:R-:W-:Y:S02]  /*eaf0*/  UIMAD UR5, UR12, UR8, URZ ;  /* 0x000000080c0572a4 */ /* 0x000fe4000f8e023f */
[----:B------:R-:W-:Y:S02]  /*eb00*/  UIMAD.WIDE.U32 UR6, UR42, UR8, UR6 ;  /* 0x000000082a0672a5 */ /* 0x000fe4000f8e0006 */
[----:B------:R-:W-:-:S03]  /*eb10*/  UIMAD UR5, UR42, UR9, UR5 ;  /* 0x000000092a0572a4 */ /* 0x000fc6000f8e0205 */
[----:B------:R-:W-:Y:S01]  /*eb20*/  ULDC.64 UR8, c[0x0][0xae8] ;  /* 0x0002ba0000087ab9 */ /* 0x000fe20000000a00 */
[----:B------:R-:W-:Y:S02]  /*eb30*/  MOV R168, R204 ;  /* 0x000000cc00a87202 */ /* 0x000fe40000000f00 */
[----:B0-----:R-:W-:Y:S01]  /*eb40*/  MOV R169, R5 ;  /* 0x0000000500a97202 */ /* 0x001fe20000000f00 */
[----:B------:R-:W-:Y:S02]  /*eb50*/  IMAD R5, R203, 0x40, R19 ;  /* 0x00000040cb057824 */ /* 0x000fe400078e0213 */
[----:B------:R-:W-:-:S04]  /*eb60*/  IMAD.WIDE R20, R208, 0x2, R168 ;  /* 0x00000002d0147825 */ /* 0x000fc800078e02a8 */
[----:B------:R-:W-:Y:S01]  /*eb70*/  IMAD.WIDE R168, R5, 0x2, R168 ;  /* 0x0000000205a87825 */ /* 0x000fe200078e02a8 */
[C---:B------:R-:W-:Y:S02]  /*eb80*/  IADD3 R7, P3, R20.reuse, 0xc060, RZ ;  /* 0x0000c06014077810 */ /* 0x040fe40007f7e0ff */
[C---:B------:R-:W-:Y:S02]  /*eb90*/  IADD3 R139, P4, R20.reuse, 0xc040, RZ ;  /* 0x0000c040148b7810 */ /* 0x040fe40007f9e0ff */
[----:B------:R-:W-:Y:S01]  /*eba0*/  LOP3.LUT R4, R7, 0x380, RZ, 0xc0, !PT ;  /* 0x0000038007047812 */ /* 0x000fe200078ec0ff */
[--C-:B------:R-:W-:Y:S01]  /*ebb0*/  IMAD.X R5, RZ, RZ, R21.reuse, P3 ;  /* 0x000000ffff057224 */ /* 0x100fe200018e0615 */
[----:B------:R-:W-:Y:S02]  /*ebc0*/  IADD3 R102, P2, R20, 0x8040, RZ ;  /* 0x0000804014667810 */ /* 0x000fe40007f5e0ff */
[----:B------:R-:W-:Y:S02]  /*ebd0*/  SHF.R.U64 R4, R4, 0x3, RZ ;  /* 0x0000000304047819 */ /* 0x000fe400000012ff */
[----:B------:R-:W-:Y:S01]  /*ebe0*/  LOP3.LUT R171, R20, 0x380, RZ, 0xc0, !PT ;  /* 0x0000038014ab7812 */ /* 0x000fe200078ec0ff */
[--C-:B------:R-:W-:Y:S01]  /*ebf0*/  IMAD.X R153, RZ, RZ, R21.reuse, P2 ;  /* 0x000000ffff997224 */ /* 0x100fe200010e0615 */
[----:B------:R-:W-:Y:S01]  /*ec00*/  LOP3.LUT R4, R4, R7, RZ, 0x3c, !PT ;  /* 0x0000000704047212 */ /* 0x000fe200078e3cff */
[----:B------:R-:W-:Y:S01]  /*ec10*/  IMAD.X R7, RZ, RZ, R21, P4 ;  /* 0x000000ffff077224 */ /* 0x000fe200020e0615 */
[----:B------:R-:W-:-:S02]  /*ec20*/  IADD3 R119, P4, R20, 0x8000, RZ ;  /* 0x0000800014777810 */ /* 0x000fc40007f9e0ff */
[----:B------:R-:W-:Y:S02]  /*ec30*/  SHF.R.U64 R171, R171, 0x3, RZ ;  /* 0x00000003abab7819 */ /* 0x000fe400000012ff */
[----:B------:R-:W-:Y:S01]  /*ec40*/  LOP3.LUT R16, R119, 0x380, RZ, 0xc0, !PT ;  /* 0x0000038077107812 */ /* 0x000fe200078ec0ff */
[--C-:B------:R-:W-:Y:S01]  /*ec50*/  IMAD.X R157, RZ, RZ, R21.reuse, P4 ;  /* 0x000000ffff9d7224 */ /* 0x100fe200020e0615 */
[----:B------:R-:W-:Y:S02]  /*ec60*/  IADD3 R107, P2, R20, 0x4000, RZ ;  /* 0x00004000146b7810 */ /* 0x000fe40007f5e0ff */
[----:B------:R-:W-:Y:S02]  /*ec70*/  SHF.R.U64 R16, R16, 0x3, RZ ;  /* 0x0000000310107819 */ /* 0x000fe400000012ff */
        /* <DEDUP_REMOVED lines=9> */
[----:B------:R-:W-:Y:S01]  /*ed10*/  LOP3.LUT R170, R171, R20, RZ, 0x3c, !PT ;  /* 0x00000014abaa7212 */ /* 0x000fe200078e3cff */
[--C-:B------:R-:W-:Y:S01]  /*ed20*/  IMAD.MOV.U32 R171, RZ, RZ, R21.reuse ;  /* 0x000000ffffab7224 */ /* 0x100fe200078e0015 */
[----:B------:R-:W-:Y:S01]  /*ed30*/  LOP3.LUT R156, R16, R119, RZ, 0x3c, !PT ;  /* 0x00000077109c7212 */ /* 0x000fe200078e3cff */
[--C-:B------:R-:W-:Y:S01]  /*ed40*/  IMAD.X R151, RZ, RZ, R21.reuse, P1 ;  /* 0x000000ffff977224 */ /* 0x100fe200008e0615 */
[----:B------:R-:W-:Y:S01]  /*ed50*/  IADD3 R119, P2, R168, 0x7000, RZ ;  /* 0x00007000a8777810 */ /* 0x000fe20007f5e0ff */
[----:B------:R-:W-:Y:S01]  /*ed60*/  IMAD.X R155, RZ, RZ, R21, P3 ;  /* 0x000000ffff9b7224 */ /* 0x000fe200018e0615 */
[----:B------:R-:W-:-:S02]  /*ed70*/  IADD3 R98, P5, R20, 0x4060, RZ ;  /* 0x0000406014627810 */ /* 0x000fc40007fbe0ff */
[C---:B------:R-:W-:Y:S02]  /*ed80*/  IADD3 R99, P6, R20.reuse, 0x40, RZ ;  /* 0x0000004014637810 */ /* 0x040fe40007fde0ff */
[C---:B------:R-:W-:Y:S01]  /*ed90*/  IADD3 R115, P0, R20.reuse, 0x4040, RZ ;  /* 0x0000404014737810 */ /* 0x040fe20007f1e0ff */
[--C-:B------:R-:W-:Y:S01]  /*eda0*/  IMAD.X R159, RZ, RZ, R21.reuse, P5 ;  /* 0x000000ffff9f7224 */ /* 0x100fe200028e0615 */
[C---:B------:R-:W-:Y:S01]  /*edb0*/  IADD3 R111, P1, R20.reuse, 0x4020, RZ ;  /* 0x00004020146f7810 */ /* 0x040fe20007f3e0ff */
[--C-:B------:R-:W-:Y:S01]  /*edc0*/  IMAD.X R161, RZ, RZ, R21.reuse, P6 ;  /* 0x000000ffffa17224 */ /* 0x100fe200030e0615 */
[----:B------:R-:W-:Y:S01]  /*edd0*/  IADD3 R103, P3, R20, 0x60, RZ ;  /* 0x0000006014677810 */ /* 0x000fe20007f7e0ff */
[--C-:B------:R-:W-:Y:S01]  /*ede0*/  IMAD.X R163, RZ, RZ, R21.reuse, P0 ;  /* 0x000000ffffa37224 */ /* 0x100fe200000e0615 */
[----:B------:R-:W-:Y:S01]  /*edf0*/  MOV R214, R170 ;  /* 0x000000aa00d67202 */ /* 0x000fe20000000f00 */
[--C-:B------:R-:W-:Y:S01]  /*ee00*/  IMAD.X R165, RZ, RZ, R21.reuse, P1 ;  /* 0x000000ffffa57224 */ /* 0x100fe200008e0615 */
[----:B------:R-:W-:Y:S01]  /*ee10*/  LOP3.LUT R12, R127, 0x380, RZ, 0xc0, !PT ;  /* 0x000003807f0c7812 */ /* 0x000fe200078ec0ff */
[----:B------:R-:W0:Y:S01]  /*ee20*/  LDC R171, c[0x0][0xbe8] ;  /* 0x0002fa00ffab7b82 */ /* 0x000e220000000800 */
[----:B------:R-:W-:Y:S01]  /*ee30*/  LOP3.LUT R118, R119, 0x380, RZ, 0xc0, !PT ;  /* 0x0000038077767812 */ /* 0x000fe200078ec0ff */
[----:B------:R-:W-:Y:S01]  /*ee40*/  IMAD.X R167, RZ, RZ, R21, P3 ;  /* 0x000000ffffa77224 */ /* 0x000fe200018e0615 */
[----:B------:R-:W-:Y:S01]  /*ee50*/  SHF.R.U64 R12, R12, 0x3, RZ ;  /* 0x000000030c0c7819 */ /* 0x000fe200000012ff */
[----:B------:R1:W-:Y:S01]  /*ee60*/  STSM.16.M88.4 [R214], R24 ;  /* 0x00000018d6007844 */ /* 0x0003e20000000200 */
[----:B------:R-:W-:-:S02]  /*ee70*/  LOP3.LUT R21, R102, 0x380, RZ, 0xc0, !PT ;  /* 0x0000038066157812 */ /* 0x000fc400078ec0ff */
[----:B------:R-:W-:Y:S02]  /*ee80*/  SHF.R.U64 R118, R118, 0x3, RZ ;  /* 0x0000000376767819 */ /* 0x000fe400000012ff */
[----:B------:R-:W-:Y:S02]  /*ee90*/  LOP3.LUT R14, R12, R127, RZ, 0x3c, !PT ;  /* 0x0000007f0c0e7212 */ /* 0x000fe400078e3cff */
[----:B------:R-:W-:Y:S02]  /*eea0*/  LOP3.LUT R20, R123, 0x380, RZ, 0xc0, !PT ;  /* 0x000003807b147812 */ /* 0x000fe400078ec0ff */
[----:B------:R-:W-:Y:S02]  /*eeb0*/  SHF.R.U64 R21, R21, 0x3, RZ ;  /* 0x0000000315157819 */ /* 0x000fe400000012ff */
[----:B------:R-:W-:Y:S01]  /*eec0*/  LOP3.LUT R118, R118, R119, RZ, 0x3c, !PT ;  /* 0x0000007776767212 */ /* 0x000fe200078e3cff */
[----:B------:R-:W-:Y:S01]  /*eed0*/  IMAD.X R119, RZ, RZ, R169, P2 ;  /* 0x000000ffff777224 */ /* 0x000fe200010e06a9 */
[----:B------:R-:W-:-:S02]  /*eee0*/  LOP3.LUT R12, R31, 0x380, RZ, 0xc0, !PT ;  /* 0x000003801f0c7812 */ /* 0x000fc400078ec0ff */
[----:B------:R-:W-:Y:S02]  /*eef0*/  IADD3 R147, P2, R168, 0xe000, RZ ;  /* 0x0000e000a8937810 */ /* 0x000fe40007f5e0ff */
[----:B------:R-:W-:Y:S02]  /*ef00*/  SHF.R.U64 R20, R20, 0x3, RZ ;  /* 0x0000000314147819 */ /* 0x000fe400000012ff */
[----:B------:R-:W-:Y:S02]  /*ef10*/  LOP3.LUT R152, R21, R102, RZ, 0x3c, !PT ;  /* 0x0000006615987212 */ /* 0x000fe400078e3cff */
[----:B------:R-:W-:Y:S02]  /*ef20*/  SHF.R.U64 R12, R12, 0x3, RZ ;  /* 0x000000030c0c7819 */ /* 0x000fe400000012ff */
[----:B------:R-:W-:Y:S02]  /*ef30*/  LOP3.LUT R21, R98, 0x380, RZ, 0xc0, !PT ;  /* 0x0000038062157812 */ /* 0x000fe400078ec0ff */
[----:B------:R-:W-:-:S02]  /*ef40*/  LOP3.LUT R146, R147, 0x380, RZ, 0xc0, !PT ;  /* 0x0000038093927812 */ /* 0x000fc400078ec0ff */
[----:B------:R-:W-:Y:S02]  /*ef50*/  LOP3.LUT R154, R20, R123, RZ, 0x3c, !PT ;  /* 0x0000007b149a7212 */ /* 0x000fe400078e3cff */
[----:B------:R-:W-:Y:S02]  /*ef60*/  LOP3.LUT R150, R12, R31, RZ, 0x3c, !PT ;  /* 0x0000001f0c967212 */ /* 0x000fe400078e3cff */
[----:B------:R-:W-:Y:S02]  /*ef70*/  LOP3.LUT R20, R115, 0x380, RZ, 0xc0, !PT ;  /* 0x0000038073147812 */ /* 0x000fe400078ec0ff */
[----:B------:R-:W-:Y:S02]  /*ef80*/  SHF.R.U64 R21, R21, 0x3, RZ ;  /* 0x0000000315157819 */ /* 0x000fe400000012ff */
[----:B------:R-:W-:Y:S02]  /*ef90*/  LOP3.LUT R12, R99, 0x380, RZ, 0xc0, !PT ;  /* 0x00000380630c7812 */ /* 0x000fe400078ec0ff */
[----:B------:R-:W-:-:S02]  /*efa0*/  LOP3.LUT R16, R111, 0x380, RZ, 0xc0, !PT ;  /* 0x000003806f107812 */ /* 0x000fc400078ec0ff */
[----:B------:R-:W-:Y:S02]  /*efb0*/  SHF.R.U64 R146, R146, 0x3, RZ ;  /* 0x0000000392927819 */ /* 0x000fe400000012ff */
[----:B------:R-:W-:Y:S02]  /*efc0*/  SHF.R.U64 R20, R20, 0x3, RZ ;  /* 0x0000000314147819 */ /* 0x000fe400000012ff */
[----:B------:R-:W-:Y:S02]  /*efd0*/  LOP3.LUT R158, R21, R98, RZ, 0x3c, !PT ;  /* 0x00000062159e7212 */ /* 0x000fe400078e3cff */
[----:B------:R-:W-:Y:S02]  /*efe0*/  SHF.R.U64 R12, R12, 0x3, RZ ;  /* 0x000000030c0c7819 */ /* 0x000fe400000012ff */
[----:B------:R-:W-:Y:S02]  /*eff0*/  SHF.R.U64 R16, R16, 0x3, RZ ;  /* 0x0000000310107819 */ /* 0x000fe400000012ff */
[----:B------:R-:W-:-:S02]  /*f000*/  IADD3 R21, P3, R168, 0x1000, RZ ;  /* 0x00001000a8157810 */ /* 0x000fc40007f7e0ff */
[----:B------:R-:W-:Y:S01]  /*f010*/  LOP3.LUT R146, R146, R147, RZ, 0x3c, !PT ;  /* 0x0000009392927212 */ /* 0x000fe200078e3cff */
[----:B------:R-:W-:Y:S01]  /*f020*/  IMAD.X R147, RZ, RZ, R169, P2 ;  /* 0x000000ffff937224 */ /* 0x000fe200010e06a9 */
[----:B0-----:R-:W-:Y:S02]  /*f030*/  ISETP.NE.AND P2, PT, R171, 0x1, PT ;  /* 0x00000001ab00780c */ /* 0x001fe40003f45270 */
[----:B------:R-:W-:Y:S02]  /*f040*/  LOP3.LUT R162, R20, R115, RZ, 0x3c, !PT ;  /* 0x0000007314a27212 */ /* 0x000fe400078e3cff */
[----:B------:R-:W-:Y:S02]  /*f050*/  LOP3.LUT R160, R12, R99, RZ, 0x3c, !PT ;  /* 0x000000630ca07212 */ /* 0x000fe400078e3cff */
[----:B------:R-:W-:Y:S02]  /*f060*/  LOP3.LUT R164, R16, R111, RZ, 0x3c, !PT ;  /* 0x0000006f10a47212 */ /* 0x000fe400078e3cff */
[----:B------:R-:W-:-:S02]  /*f070*/  LOP3.LUT R20, R21, 0x380, RZ, 0xc0, !PT ;  /* 0x0000038015147812 */ /* 0x000fc400078ec0ff */
[----:B------:R-:W-:Y:S02]  /*f080*/  LOP3.LUT R12, R107, 0x380, RZ, 0xc0, !PT ;  /* 0x000003806b0c7812 */ /* 0x000fe400078ec0ff */
[----:B------:R-:W-:Y:S01]  /*f090*/  LOP3.LUT R16, R103, 0x380, RZ, 0xc0, !PT ;  /* 0x0000038067107812 */ /* 0x000fe200078ec0ff */
[----:B-1----:R-:W0:Y:S01]  /*f0a0*/  @P2 LDC R24, c[0x0][0xbec] ;  /* 0x0002fb00ff182b82 */ /* 0x002e220000000800 */
[----:B------:R-:W-:Y:S02]  /*f0b0*/  SHF.R.U64 R20, R20, 0x3, RZ ;  /* 0x0000000314147819 */ /* 0x000fe400000012ff */
[----:B------:R-:W-:Y:S02]  /*f0c0*/  SHF.R.U64 R12, R12, 0x3, RZ ;  /* 0x000000030c0c7819 */ /* 0x000fe400000012ff */
[----:B------:R-:W-:Y:S02]  /*f0d0*/  SHF.R.U64 R16, R16, 0x3, RZ ;  /* 0x0000000310107819 */ /* 0x000fe400000012ff */
[----:B------:R-:W-:Y:S01]  /*f0e0*/  LOP3.LUT R20, R20, R21, RZ, 0x3c, !PT ;  /* 0x0000001514147212 */ /* 0x000fe200078e3cff */
[----:B------:R-:W-:Y:S01]  /*f0f0*/  IMAD.X R21, RZ, RZ, R169, P3 ;  /* 0x000000ffff157224 */ /* 0x000fe200018e06a9 */
[----:B------:R-:W-:Y:S01]  /*f100*/  LOP3.LUT R12, R12, R107, RZ, 0x3c, !PT ;  /* 0x0000006b0c0c7212 */ /* 0x000fe200078e3cff */
[----:B------:R-:W1:Y:S01]  /*f110*/  @P2 LDC R27, c[0x0][0xbf0] ;  /* 0x0002fc00ff1b2b82 */ /* 0x000e620000000800 */
[----:B------:R-:W-:-:S02]  /*f120*/  LOP3.LUT R166, R16, R103, RZ, 0x3c, !PT ;  /* 0x0000006710a67212 */ /* 0x000fc400078e3cff */
[C---:B------:R-:W-:Y:S02]  /*f130*/  IADD3 R99, P4, R168.reuse, 0x2000, RZ ;  /* 0x00002000a8637810 */ /* 0x040fe40007f9e0ff */
[C---:B------:R-:W-:Y:S02]  /*f140*/  IADD3 R103, P5, R168.reuse, 0x3000, RZ ;  /* 0x00003000a8677810 */ /* 0x040fe40007fbe0ff */
[C---:B------:R-:W-:Y:S02]  /*f150*/  IADD3 R107, P6, R168.reuse, 0x4000, RZ ;  /* 0x00004000a86b7810 */ /* 0x040fe40007fde0ff */
[C---:B------:R-:W-:Y:S02]  /*f160*/  IADD3 R111, P0, R168.reuse, 0x5000, RZ ;  /* 0x00005000a86f7810 */ /* 0x040fe40007f1e0ff */
[C---:B------:R-:W-:Y:S02]  /*f170*/  IADD3 R115, P1, R168.reuse, 0x6000, RZ ;  /* 0x00006000a8737810 */ /* 0x040fe40007f3e0ff */
[----:B------:R-:W-:Y:S01]  /*f180*/  IADD3 R123, P3, R168, 0x8000, RZ ;  /* 0x00008000a87b7810 */ /* 0x000fe20007f7e0ff */
[----:B0-----:R-:W-:Y:S01]  /*f190*/  @P2 IMAD.HI.U32 R24, R37, R24, RZ ;  /* 0x0000001825182227 */ /* 0x001fe200078e00ff */
[----:B------:R-:W-:-:S02]  /*f1a0*/  LOP3.LUT R98, R99, 0x380, RZ, 0xc0, !PT ;  /* 0x0000038063627812 */ /* 0x000fc400078ec0ff */
[----:B------:R-:W-:Y:S02]  /*f1b0*/  LOP3.LUT R102, R103, 0x380, RZ, 0xc0, !PT ;  /* 0x0000038067667812 */ /* 0x000fe400078ec0ff */
[----:B------:R-:W-:Y:S02]  /*f1c0*/  LOP3.LUT R106, R107, 0x380, RZ, 0xc0, !PT ;  /* 0x000003806b6a7812 */ /* 0x000fe400078ec0ff */
[----:B------:R-:W-:Y:S02]  /*f1d0*/  LOP3.LUT R110, R111, 0x380, RZ, 0xc0, !PT ;  /* 0x000003806f6e7812 */ /* 0x000fe400078ec0ff */
        /* <DEDUP_REMOVED lines=27> */
[----:B------:R-:W-:Y:S02]  /*f390*/  LOP3.LUT R8, R8, R135, RZ, 0x3c, !PT ;  /* 0x0000008708087212 */ /* 0x000fe400078e3cff */
[----:B------:R-:W-:Y:S02]  /*f3a0*/  LOP3.LUT R10, R10, R131, RZ, 0x3c, !PT ;  /* 0x000000830a0a7212 */ /* 0x000fe400078e3cff */
[C---:B------:R-:W-:Y:S02]  /*f3b0*/  IADD3 R127, P4, R168.reuse, 0x9000, RZ ;  /* 0x00009000a87f7810 */ /* 0x040fe40007f9e0ff */
[C---:B------:R-:W-:Y:S02]  /*f3c0*/  IADD3 R131, P5, R168.reuse, 0xa000, RZ ;  /* 0x0000a000a8837810 */ /* 0x040fe40007fbe0ff */
[C---:B------:R-:W-:Y:S02]  /*f3d0*/  IADD3 R135, P6, R168.reuse, 0xb000, RZ ;  /* 0x0000b000a8877810 */ /* 0x040fe40007fde0ff */
[----:B------:R-:W-:-:S02]  /*f3e0*/  IADD3 R139, P0, R168, 0xc000, RZ ;  /* 0x0000c000a88b7810 */ /* 0x000fc40007f1e0ff */
[C---:B------:R-:W-:Y:S02]  /*f3f0*/  IADD3 R143, P1, R168.reuse, 0xd000, RZ ;  /* 0x0000d000a88f7810 */ /* 0x040fe40007f3e0ff */
[----:B------:R-:W-:Y:S02]  /*f400*/  IADD3 R215, P3, R168, 0xf000, RZ ;  /* 0x0000f000a8d77810 */ /* 0x000fe40007f7e0ff */
[----:B------:R-:W-:Y:S02]  /*f410*/  LOP3.LUT R126, R127, 0x380, RZ, 0xc0, !PT ;  /* 0x000003807f7e7812 */ /* 0x000fe400078ec0ff */
[----:B------:R-:W-:Y:S01]  /*f420*/  LOP3.LUT R130, R131, 0x380, RZ, 0xc0, !PT ;  /* 0x0000038083827812 */ /* 0x000fe200078ec0ff */
[----:B------:R-:W-:Y:S01]  /*f430*/  IMAD.X R31, RZ, RZ, R169, P3 ;  /* 0x000000ffff1f7224 */ /* 0x000fe200018e06a9 */
[----:B------:R-:W-:Y:S02]  /*f440*/  LOP3.LUT R134, R135, 0x380, RZ, 0xc0, !PT ;  /* 0x0000038087867812 */ /* 0x000fe400078ec0ff */
        /* <DEDUP_REMOVED lines=8> */
[----:B------:R-:W-:Y:S02]  /*f4d0*/  SHF.R.U64 R142, R142, 0x3, RZ ;  /* 0x000000038e8e7819 */ /* 0x000fe400000012ff */
[----:B------:R-:W-:Y:S02]  /*f4e0*/  SHF.R.U64 R29, R29, 0x3, RZ ;  /* 0x000000031d1d7819 */ /* 0x000fe400000012ff */
[----:B------:R-:W-:Y:S02]  /*f4f0*/  SHF.R.U64 R16, R16, 0x3, RZ ;  /* 0x0000000310107819 */ /* 0x000fe400000012ff */
[----:B------:R-:W-:Y:S02]  /*f500*/  MOV R150, R150 ;  /* 0x0000009600967202 */ /* 0x000fe40000000f00 */
        /* <DEDUP_REMOVED lines=12> */
[----:B------:R-:W-:Y:S01]  /*f5d0*/  LOP3.LUT R30, R16, R215, RZ, 0x3c, !PT ;  /* 0x000000d7101e7212 */ /* 0x000fe200078e3cff */
[----:B------:R0:W-:Y:S01]  /*f5e0*/  STSM.16.M88.4 [R150], R32 ;  /* 0x0000002096007844 */ /* 0x0001e20000000200 */
[----:B------:R-:W-:-:S02]  /*f5f0*/  MOV R168, R4 ;  /* 0x0000000400a87202 */ /* 0x000fc40000000f00 */
[----:B------:R-:W-:Y:S02]  /*f600*/  MOV R16, R6 ;  /* 0x0000000600107202 */ /* 0x000fe40000000f00 */
[----:B------:R-:W-:Y:S02]  /*f610*/  MOV R40, R8 ;  /* 0x0000000800287202 */ /* 0x000fe40000000f00 */
[----:B------:R-:W-:Y:S02]  /*f620*/  MOV R169, R10 ;  /* 0x0000000a00a97202 */ /* 0x000fe40000000f00 */
[----:B------:R-:W-:Y:S02]  /*f630*/  MOV R160, R160 ;  /* 0x000000a000a07202 */ /* 0x000fe40000000f00 */
[----:B------:R-:W-:Y:S02]  /*f640*/  F2FP.BF16.F32.PACK_AB R4, R41, R178 ;  /* 0x000000b22904723e */ /* 0x000fe400000010ff */
[----:B------:R-:W-:-:S02]  /*f650*/  F2FP.BF16.F32.PACK_AB R5, R43, R42 ;  /* 0x0000002a2b05723e */ /* 0x000fc400000010ff */
[----:B------:R-:W-:Y:S01]  /*f660*/  F2FP.BF16.F32.PACK_AB R6, R45, R179 ;  /* 0x000000b32d06723e */ /* 0x000fe200000010ff */
[----:B0-----:R-:W-:Y:S01]  /*f670*/  IMAD.MOV.U32 R32, RZ, RZ, R37 ;  /* 0x000000ffff207224 */ /* 0x001fe200078e0025 */
[----:B------:R-:W-:Y:S02]  /*f680*/  F2FP.BF16.F32.PACK_AB R7, R47, R46 ;  /* 0x0000002e2f07723e */ /* 0x000fe400000010ff */
[----:B------:R-:W-:Y:S02]  /*f690*/  MOV R170, R14 ;  /* 0x0000000e00aa7202 */ /* 0x000fe40000000f00 */
[----:B------:R-:W-:Y:S01]  /*f6a0*/  MOV R166, R166 ;  /* 0x000000a600a67202 */ /* 0x000fe20000000f00 */
[----:B------:R0:W-:Y:S01]  /*f6b0*/  STSM.16.M88.4 [R160], R4 ;  /* 0x00000004a0007844 */ /* 0x0001e20000000200 */
        /* <DEDUP_REMOVED lines=10> */
[----:B-1----:R-:W-:Y:S02]  /*f760*/  @P2 SHF.R.U32.HI R32, RZ, R27, R24 ;  /* 0x0000001bff202219 */ /* 0x002fe40000011618 */
[----:B------:R-:W-:Y:S01]  /*f770*/  MOV R164, R164 ;  /* 0x000000a400a47202 */ /* 0x000fe20000000f00 */
[----:B------:R1:W-:Y:S01]  /*f780*/  STSM.16.M88.4 [R25], R12 ;  /* 0x0000000c19007844 */ /* 0x0003e20000000200 */
[----:B0-----:R-:W-:Y:S01]  /*f790*/  F2FP.BF16.F32.PACK_AB R4, R65, R184 ;  /* 0x000000b84104723e */ /* 0x001fe200000010ff */
[----:B------:R-:W-:Y:S01]  /*f7a0*/  IMAD.MOV R24, RZ, RZ, -R32 ;  /* 0x000000ffff187224 */ /* 0x000fe200078e0a20 */
[----:B------:R-:W-:Y:S02]  /*f7b0*/  F2FP.BF16.F32.PACK_AB R5, R67, R66 ;  /* 0x000000424305723e */ /* 0x000fe400000010ff */
[----:B------:R-:W-:Y:S01]  /*f7c0*/  F2FP.BF16.F32.PACK_AB R6, R69, R185 ;  /* 0x000000b94506723e */ /* 0x000fe200000010ff */
[----:B------:R-:W-:Y:S01]  /*f7d0*/  IMAD R33, R171, R24, R37 ;  /* 0x00000018ab217224 */ /* 0x000fe200078e0225 */
[----:B------:R-:W-:-:S02]  /*f7e0*/  F2FP.BF16.F32.PACK_AB R7, R71, R70 ;  /* 0x000000464707723e */ /* 0x000fc400000010ff */
[----:B------:R-:W-:Y:S02]  /*f7f0*/  MOV R162, R162 ;  /* 0x000000a200a27202 */ /* 0x000fe40000000f00 */
[----:B--2---:R-:W-:Y:S01]  /*f800*/  F2FP.BF16.F32.PACK_AB R8, R73, R186 ;  /* 0x000000ba4908723e */ /* 0x004fe200000010ff */
[----:B------:R-:W-:Y:S01]  /*f810*/  STSM.16.M88.4 [R164], R4 ;  /* 0x00000004a4007844 */ /* 0x000fe20000000200 */
[----:B------:R-:W-:Y:S02]  /*f820*/  F2FP.BF16.F32.PACK_AB R9, R75, R74 ;  /* 0x0000004a4b09723e */ /* 0x000fe400000010ff */
[----:B------:R-:W-:Y:S02]  /*f830*/  F2FP.BF16.F32.PACK_AB R10, R77, R187 ;  /* 0x000000bb4d0a723e */ /* 0x000fe400000010ff */
[----:B------:R-:W-:Y:S02]  /*f840*/  F2FP.BF16.F32.PACK_AB R11, R79, R78 ;  /* 0x0000004e4f0b723e */ /* 0x000fe400000010ff */
[----:B------:R-:W-:-:S02]  /*f850*/  MOV R158, R158 ;  /* 0x0000009e009e7202 */ /* 0x000fc40000000f00 */
[----:B-1----:R-:W-:Y:S01]  /*f860*/  F2FP.BF16.F32.PACK_AB R12, R81, R188 ;  /* 0x000000bc510c723e */ /* 0x002fe200000010ff */
[----:B------:R0:W-:Y:S01]  /*f870*/  STSM.16.M88.4 [R162], R8 ;  /* 0x00000008a2007844 */ /* 0x0001e20000000200 */
[----:B------:R-:W-:Y:S02]  /*f880*/  F2FP.BF16.F32.PACK_AB R13, R83, R82 ;  /* 0x00000052530d723e */ /* 0x000fe400000010ff */
[----:B------:R-:W-:Y:S02]  /*f890*/  F2FP.BF16.F32.PACK_AB R14, R85, R189 ;  /* 0x000000bd550e723e */ /* 0x000fe400000010ff */
[----:B------:R-:W-:Y:S02]  /*f8a0*/  F2FP.BF16.F32.PACK_AB R15, R87, R86 ;  /* 0x00000056570f723e */ /* 0x000fe400000010ff */
[----:B------:R-:W-:Y:S02]  /*f8b0*/  MOV R156, R156 ;  /* 0x0000009c009c7202 */ /* 0x000fe40000000f00 */
[----:B------:R-:W-:Y:S01]  /*f8c0*/  F2FP.BF16.F32.PACK_AB R24, R89, R190 ;  /* 0x000000be5918723e */ /* 0x000fe200000010ff */
[----:B------:R1:W-:Y:S01]  /*f8d0*/  STSM.16.M88.4 [R158], R12 ;  /* 0x0000000c9e007844 */ /* 0x0003e20000000200 */
[----:B------:R-:W-:-:S02]  /*f8e0*/  F2FP.BF16.F32.PACK_AB R25, R91, R90 ;  /* 0x0000005a5b19723e */ /* 0x000fc400000010ff */
[----:B------:R-:W-:Y:S02]  /*f8f0*/  F2FP.BF16.F32.PACK_AB R26, R93, R191 ;  /* 0x000000bf5d1a723e */ /* 0x000fe400000010ff */
[----:B------:R-:W-:Y:S01]  /*f900*/  F2FP.BF16.F32.PACK_AB R27, R95, R94 ;  /* 0x0000005e5f1b723e */ /* 0x000fe200000010ff */
[----:B0-----:R-:W-:Y:S01]  /*f910*/  IMAD.U32 R10, RZ, RZ, UR5 ;  /* 0x00000005ff0a7e24 */ /* 0x001fe2000f8e00ff */
[----:B------:R-:W-:Y:S01]  /*f920*/  SHF.R.S32.HI R9, RZ, 0x1f, R32 ;  /* 0x0000001fff097819 */ /* 0x000fe20000011420 */
[----:B------:R-:W-:Y:S01]  /*f930*/  ULDC UR5, c[0x0][0xa88] ;  /* 0x0002a20000057ab9 */ /* 0x000fe20000000800 */
[----:B------:R-:W-:Y:S01]  /*f940*/  SHF.R.S32.HI R8, RZ, 0x1f, R33 ;  /* 0x0000001fff087819 */ /* 0x000fe20000011421 */
[----:B------:R0:W-:Y:S01]  /*f950*/  STSM.16.M88.4 [R156], R24 ;  /* 0x000000189c007844 */ /* 0x0001e20000000200 */
[----:B------:R-:W-:Y:S01]  /*f960*/  MOV R154, R154 ;  /* 0x0000009a009a7202 */ /* 0x000fe20000000f00 */
[----:B------:R-:W-:Y:S01]  /*f970*/  IMAD R41, R171, UR5, RZ ;  /* 0x00000005ab297c24 */ /* 0x000fe2000f8e02ff */
[----:B------:R-:W-:-:S02]  /*f980*/  F2FP.BF16.F32.PACK_AB R4, R97, R192 ;  /* 0x000000c06104723e */ /* 0x000fc400000010ff */
[----:B------:R-:W-:Y:S01]  /*f990*/  F2FP.BF16.F32.PACK_AB R5, R44, R36 ;  /* 0x000000242c05723e */ /* 0x000fe200000010ff */
[----:B-1----:R-:W-:Y:S01]  /*f9a0*/  VIADD R14, R207, UR43 ;  /* 0x0000002bcf0e7c36 */ /* 0x002fe20008000000 */
[----:B------:R-:W-:Y:S02]  /*f9b0*/  IADD3 R12, P0, R32, UR6, RZ ;  /* 0x00000006200c7c10 */ /* 0x000fe4000ff1e0ff */
[----:B------:R-:W-:Y:S02]  /*f9c0*/  F2FP.BF16.F32.PACK_AB R6, R101, R193 ;  /* 0x000000c16506723e */ /* 0x000fe400000010ff */
[----:B------:R-:W-:Y:S01]  /*f9d0*/  IADD3.X R13, R9, UR7, R10, P0, !PT ;  /* 0x00000007090d7c10 */ /* 0x000fe200087fe40a */
[----:B------:R-:W-:Y:S01]  /*f9e0*/  ULDC.64 UR6, c[0x0][0xb88] ;  /* 0x0002e20000067ab9 */ /* 0x000fe20000000a00 */
[----:B------:R-:W-:Y:S01]  /*f9f0*/  F2FP.BF16.F32.PACK_AB R7, R52, R48 ;  /* 0x000000303407723e */ /* 0x000fe200000010ff */
[----:B------:R-:W-:Y:S01]  /*fa00*/  IMAD R8, R8, UR6, RZ ;  /* 0x0000000608087c24 */ /* 0x000fe2000f8e02ff */
[----:B------:R-:W-:Y:S01]  /*fa10*/  LOP3.LUT P0, RZ, R205, 0x3, RZ, 0xc0, !PT ;  /* 0x00000003cdff7812 */ /* 0x000fe2000780c0ff */
[C---:B------:R-:W-:Y:S01]  /*fa20*/  IMAD.WIDE.U32 R12, R33.reuse, UR6, R12 ;  /* 0x00000006210c7c25 */ /* 0x040fe2000f8e000c */
[----:B------:R-:W-:Y:S01]  /*fa30*/  MOV R152, R152 ;  /* 0x0000009800987202 */ /* 0x000fe20000000f00 */
[----:B------:R1:W-:Y:S01]  /*fa40*/  STSM.16.M88.4 [R154], R4 ;  /* 0x000000049a007844 */ /* 0x0003e20000000200 */
[----:B------:R-:W-:Y:S01]  /*fa50*/  F2FP.BF16.F32.PACK_AB R9, R60, R56 ;  /* 0x000000383c09723e */ /* 0x000fe200000010ff */
[----:B------:R-:W-:Y:S01]  /*fa60*/  IMAD R33, R33, UR7, R8 ;  /* 0x0000000721217c24 */ /* 0x000fe2000f8e0208 */
[----:B------:R-:W-:Y:S01]  /*fa70*/  ULDC.64 UR6, c[0x0][0xb50] ;  /* 0x0002d40000067ab9 */ /* 0x000fe20000000a00 */
[----:B------:R-:W-:-:S02]  /*fa80*/  F2FP.BF16.F32.PACK_AB R8, R105, R194 ;  /* 0x000000c26908723e */ /* 0x000fc400000010ff */
[----:B0-----:R-:W-:Y:S02]  /*fa90*/  LEA R26, P3, R12, UR6, 0x2 ;  /* 0x000000060c1a7c11 */ /* 0x001fe4000f8610ff */
[----:B------:R-:W-:Y:S02]  /*faa0*/  F2FP.BF16.F32.PACK_AB R10, R109, R195 ;  /* 0x000000c36d0a723e */ /* 0x000fe400000010ff */
[----:B------:R-:W-:Y:S01]  /*fab0*/  F2FP.BF16.F32.PACK_AB R11, R68, R64 ;  /* 0x00000040440b723e */ /* 0x000fe200000010ff */
[----:B------:R-:W-:Y:S01]  /*fac0*/  SHFL.IDX PT, R42, R26, RZ, 0x1c1f ;  /* 0x001c1fff1a2a7589 */ /* 0x000fe200000e0000 */
[----:B------:R-:W-:Y:S02]  /*fad0*/  ISETP.GE.OR P1, PT, R14, R41, P0 ;  /* 0x000000290e00720c */ /* 0x000fe40000726670 */
[----:B------:R-:W-:Y:S01]  /*fae0*/  F2FP.BF16.F32.PACK_AB R15, R116, R112 ;  /* 0x00000070740f723e */ /* 0x000fe200000010ff */
[----:B------:R0:W-:Y:S01]  /*faf0*/  STSM.16.M88.4 [R152], R8 ;  /* 0x0000000898007844 */ /* 0x0001e20000000200 */
[----:B-1----:R-:W-:Y:S01]  /*fb00*/  IMAD.IADD R5, R13, 0x1, R33 ;  /* 0x000000010d057824 */ /* 0x002fe200078e0221 */
[----:B------:R-:W-:Y:S01]  /*fb10*/  F2FP.BF16.F32.PACK_AB R6, R117, R197 ;  /* 0x000000c57506723e */ /* 0x000fe200000010ff */
[----:B------:R-:W-:Y:S01]  /*fb20*/  VIADD R4, R14, 0x8 ;  /* 0x000000080e047836 */ /* 0x000fe20000000000 */
[----:B------:R-:W-:Y:S01]  /*fb30*/  F2FP.BF16.F32.PACK_AB R7, R84, R80 ;  /* 0x000000505407723e */ /* 0x000fe200000010ff */
[----:B------:R1:W-:Y:S01]  /*fb40*/  SHFL.IDX PT, R48, R26, 0x1, 0x1c1f ;  /* 0x003c1f001a307f89 */ /* 0x0003e200000e0000 */
[----:B------:R-:W-:-:S02]  /*fb50*/  LEA.HI.X R27, R12, UR7, R5, 0x2, P3 ;  /* 0x000000070c1b7c11 */ /* 0x000fc400098f1405 */
[----:B------:R-:W-:Y:S02]  /*fb60*/  ISETP.GE.OR P0, PT, R4, R41, P0 ;  /* 0x000000290400720c */ /* 0x000fe40000706670 */
[----:B------:R-:W-:Y:S01]  /*fb70*/  F2FP.BF16.F32.PACK_AB R4, R113, R196 ;  /* 0x000000c47104723e */ /* 0x000fe200000010ff */
[----:B------:R-:W2:Y:S01]  /*fb80*/  SHFL.IDX PT, R43, R27, RZ, 0x1c1f ;  /* 0x001c1fff1b2b7589 */ /* 0x000ea200000e0000 */
[----:B------:R-:W-:Y:S02]  /*fb90*/  F2FP.BF16.F32.PACK_AB R5, R76, R72 ;  /* 0x000000484c05723e */ /* 0x000fe400000010ff */
[----:B------:R-:W-:Y:S01]  /*fba0*/  F2FP.BF16.F32.PACK_AB R12, R129, R199 ;  /* 0x000000c7810c723e */ /* 0x000fe200000010ff */
[----:B------:R3:W4:Y:S01]  /*fbb0*/  SHFL.IDX PT, R49, R27, 0x1, 0x1c1f ;  /* 0x003c1f001b317f89 */ /* 0x00072200000e0000 */
[----:B0-----:R-:W-:Y:S02]  /*fbc0*/  F2FP.BF16.F32.PACK_AB R8, R121, R198 ;  /* 0x000000c67908723e */ /* 0x001fe400000010ff */
[----:B------:R-:W-:Y:S01]  /*fbd0*/  F2FP.BF16.F32.PACK_AB R9, R92, R88 ;  /* 0x000000585c09723e */ /* 0x000fe200000010ff */
[----:B------:R0:W-:Y:S01]  /*fbe0*/  STSM.16.M88.4 [R170], R4 ;  /* 0x00000004aa007844 */ /* 0x0001e20000000200 */
[----:B------:R-:W-:-:S02]  /*fbf0*/  F2FP.BF16.F32.PACK_AB R10, R125, R124 ;  /* 0x0000007c7d0a723e */ /* 0x000fc400000010ff */
[----:B------:R-:W-:Y:S02]  /*fc00*/  F2FP.BF16.F32.PACK_AB R11, R100, R96 ;  /* 0x00000060640b723e */ /* 0x000fe400000010ff */
[----:B------:R-:W-:Y:S02]  /*fc10*/  F2FP.BF16.F32.PACK_AB R13, R108, R104 ;  /* 0x000000686c0d723e */ /* 0x000fe400000010ff */
[----:B------:R-:W-:Y:S01]  /*fc20*/  F2FP.BF16.F32.PACK_AB R14, R133, R132 ;  /* 0x00000084850e723e */ /* 0x000fe200000010ff */
[----:B------:R-:W-:Y:S01]  /*fc30*/  STSM.16.M88.4 [R169], R8 ;  /* 0x00000008a9007844 */ /* 0x000fe20000000200 */
[----:B------:R-:W-:Y:S02]  /*fc40*/  F2FP.BF16.F32.PACK_AB R24, R137, R136 ;  /* 0x000000888918723e */ /* 0x000fe400000010ff */
[----:B------:R-:W-:Y:S01]  /*fc50*/  F2FP.BF16.F32.PACK_AB R25, R128, R120 ;  /* 0x000000788019723e */ /* 0x000fe200000010ff */
[----:B------:R-:W-:Y:S01]  /*fc60*/  STSM.16.M88.4 [R40], R12 ;  /* 0x0000000c28007844 */ /* 0x000fe20000000200 */
[----:B-1----:R-:W-:-:S02]  /*fc70*/  F2FP.BF16.F32.PACK_AB R26, R141, R140 ;  /* 0x0000008c8d1a723e */ /* 0x002fc400000010ff */
[----:B---3--:R-:W-:Y:S01]  /*fc80*/  F2FP.BF16.F32.PACK_AB R27, R173, R172 ;  /* 0x000000acad1b723e */ /* 0x008fe200000010ff */
[----:B0-----:R-:W0:Y:S01]  /*fc90*/  @P2 LDC R7, c[0x0][0xbf0] ;  /* 0x0002fc00ff072b82 */ /* 0x001e220000000800 */
[----:B------:R-:W-:Y:S02]  /*fca0*/  F2FP.BF16.F32.PACK_AB R44, R145, R144 ;  /* 0x00000090912c723e */ /* 0x000fe400000010ff */
[----:B------:R-:W-:Y:S01]  /*fcb0*/  F2FP.BF16.F32.PACK_AB R45, R175, R174 ;  /* 0x000000aeaf2d723e */ /* 0x000fe200000010ff */
[----:B------:R-:W-:Y:S01]  /*fcc0*/  STSM.16.M88.4 [R16], R24 ;  /* 0x0000001810007844 */ /* 0x000fe20000000200 */
[----:B------:R-:W-:Y:S02]  /*fcd0*/  F2FP.BF16.F32.PACK_AB R46, R149, R148 ;  /* 0x00000094952e723e */ /* 0x000fe400000010ff */
[----:B------:R-:W-:-:S05]  /*fce0*/  F2FP.BF16.F32.PACK_AB R47, R0, R176 ;  /* 0x000000b0002f723e */ /* 0x000fca00000010ff */
[----:B------:R-:W-:Y:S01]  /*fcf0*/  STSM.16.M88.4 [R168], R44 ;  /* 0x0000002ca8007844 */ /* 0x000fe20000000200 */
[----:B------:R-:W-:Y:S01]  /*fd00*/  BAR.SYNC.DEFER_BLOCKING 0x1, 0x100 ;  /* 0x0044000000007b1d */ /* 0x000fe20000010000 */
[----:B------:R-:W-:Y:S01]  /*fd10*/  IMAD R0, R202, 0x20, R203 ;  /* 0x00000020ca007824 */ /* 0x000fe200078e02cb */
[----:B------:R-:W-:-:S04]  /*fd20*/  UIMAD UR5, UR10, UR8, URZ ;  /* 0x000000080a0572a4 */ /* 0x000fc8000f8e023f */
[----:B--2---:R1:W-:Y:S01]  /*fd30*/  @!P1 ST.E desc[UR46][R42.64], R3 ;  /* 0x000000032a009985 */ /* 0x0043e2000c10192e */
[----:B------:R-:W-:Y:S01]  /*fd40*/  VIADD R6, R0, UR43 ;  /* 0x0000002b00067c36 */ /* 0x000fe20008000000 */
[----:B------:R-:W-:Y:S02]  /*fd50*/  UIMAD.WIDE.U32 UR6, UR40, UR8, URZ ;  /* 0x00000008280672a5 */ /* 0x000fe4000f8e003f */
[----:B------:R-:W-:Y:S01]  /*fd60*/  UIMAD UR5, UR40, UR9, UR5 ;  /* 0x00000009280572a4 */ /* 0x000fe2000f8e0205 */
[----:B------:R-:W-:Y:S01]  /*fd70*/  ULDC.64 UR10, c[0x0][0xaf0] ;  /* 0x0002bc00000a7ab9 */ /* 0x000fe20000000a00 */
[----:B----4-:R2:W-:Y:S01]  /*fd80*/  @!P0 ST.E desc[UR46][R48.64], R2 ;  /* 0x0000000230008985 */ /* 0x0105e2000c10192e */
[----:B-1----:R-:W1:Y:S01]  /*fd90*/  @P2 LDC R3, c[0x0][0xbec] ;  /* 0x0002fb00ff032b82 */ /* 0x002e620000000800 */
[----:B------:R-:W-:Y:S01]  /*fda0*/  UIMAD UR8, UR12, UR10, URZ ;  /* 0x0000000a0c0872a4 */ /* 0x000fe2000f8e023f */
[----:B------:R-:W-:Y:S01]  /*fdb0*/  IMAD.MOV.U32 R5, RZ, RZ, R6 ;  /* 0x000000ffff057224 */ /* 0x000fe200078e0006 */
[----:B------:R-:W-:Y:S01]  /*fdc0*/  UIADD3 UR7, UR7, UR5, URZ ;  /* 0x0000000507077290 */ /* 0x000fe2000fffe03f */
[----:B------:R3:W5:Y:S01]  /*fdd0*/  LD.E.128 R32, desc[UR46][R28.64] ;  /* 0x0000002e1c207980 */ /* 0x000762000c101d00 */
[----:B------:R-:W-:-:S02]  /*fde0*/  UIMAD UR5, UR42, UR11, UR8 ;  /* 0x0000000b2a0572a4 */ /* 0x000fc4000f8e0208 */
[----:B------:R-:W-:Y:S01]  /*fdf0*/  UIMAD.WIDE.U32 UR6, UR42, UR10, UR6 ;  /* 0x0000000a2a0672a5 */ /* 0x000fe2000f8e0006 */
[----:B------:R3:W5:Y:S01]  /*fe00*/  LD.E.128 R36, desc[UR46][R20.64] ;  /* 0x0000002e14247980 */ /* 0x000762000c101d00 */
[----:B------:R-:W-:Y:S02]  /*fe10*/  ULDC.64 UR8, c[0x0][0xae0] ;  /* 0x0002b80000087ab9 */ /* 0x000fe40000000a00 */
[----:B------:R-:W-:Y:S01]  /*fe20*/  UIADD3 UR5, UR7, UR5, URZ ;  /* 0x0000000507057290 */ /* 0x000fe2000fffe03f */
        /* <DEDUP_REMOVED lines=9> */
[----:B------:R-:W5:Y:S01]  /*fec0*/  LD.E.128 R116, desc[UR46][R118.64] ;  /* 0x0000002e76747980 */ /* 0x000f62000c101d00 */
[----:B------:R-:W-:Y:S02]  /*fed0*/  IMAD.U32 R3, RZ, RZ, UR7 ;  /* 0x00000007ff037e24 */ /* 0x000fe4000f8e00ff */
[----:B------:R-:W-:Y:S01]  /*fee0*/  IMAD R0, R0, UR8, RZ ;  /* 0x0000000800007c24 */ /* 0x000fe2000f8e02ff */
[----:B------:R-:W5:Y:S01]  /*fef0*/  LD.E.128 R120, desc[UR46][R122.64] ;  /* 0x0000002e7a787980 */ /* 0x000f62000c101d00 */
[----:B------:R-:W-:-:S02]  /*ff00*/  IMAD R171, R171, R4, R6 ;  /* 0x00000004abab7224 */ /* 0x000fc400078e0206 */
[----:B--2---:R-:W-:Y:S01]  /*ff10*/  IMAD.U32 R2, RZ, RZ, UR6 ;  /* 0x00000006ff027e24 */ /* 0x004fe2000f8e00ff */
[----:B------:R-:W5:Y:S01]  /*ff20*/  LD.E.128 R124, desc[UR46][R126.64] ;  /* 0x0000002e7e7c7980 */ /* 0x000f62000c101d00 */
[----:B------:R-:W-:Y:S01]  /*ff30*/  IMAD.U32 R3, RZ, RZ, UR5 ;  /* 0x00000005ff037e24 */ /* 0x000fe2000f8e00ff */
[----:B------:R-:W-:Y:S01]  /*ff40*/  ULDC.64 UR6, c[0x0][0xad8] ;  /* 0x0002b60000067ab9 */ /* 0x000fe20000000a00 */
[----:B------:R-:W-:Y:S01]  /*ff50*/  IMAD R7, R5, UR9, R0 ;  /* 0x0000000905077c24 */ /* 0x000fe2000f8e0200 */
[----:B------:R-:W5:Y:S01]  /*ff60*/  LD.E.128 R128, desc[UR46][R130.64] ;  /* 0x0000002e82807980 */ /* 0x000f62000c101d00 */
[----:B------:R-:W-:-:S03]  /*ff70*/  SHF.R.S32.HI R0, RZ, 0x1f, R171 ;  /* 0x0000001fff007819 */ /* 0x000fc600000114ab */
[----:B------:R-:W5:Y:S01]  /*ff80*/  LD.E.128 R132, desc[UR46][R134.64] ;  /* 0x0000002e86847980 */ /* 0x000f62000c101d00 */
[----:B------:R-:W-:-:S03]  /*ff90*/  IMAD.WIDE.U32 R2, R5, UR8, R2 ;  /* 0x0000000805027c25 */ /* 0x000fc6000f8e0002 */
[----:B------:R-:W5:Y:S04]  /*ffa0*/  LD.E.128 R136, desc[UR46][R138.64] ;  /* 0x0000002e8a887980 */ /* 0x000f68000c101d00 */
[----:B------:R-:W5:Y:S04]  /*ffb0*/  LD.E.128 R140, desc[UR46][R142.64] ;  /* 0x0000002e8e8c7980 */ /* 0x000f68000c101d00 */
[----:B------:R-:W5:Y:S04]  /*ffc0*/  LD.E.128 R144, desc[UR46][R146.64] ;  /* 0x0000002e92907980 */ /* 0x000f68000c101d00 */
[----:B------:R-:W5:Y:S01]  /*ffd0*/  LD.E.128 R28, desc[UR46][R30.64] ;  /* 0x0000002e1e1c7980 */ /* 0x000f62000c101d00 */
[----:B------:R-:W-:Y:S01]  /*ffe0*/  IMAD.IADD R3, R3, 0x1, R7 ;  /* 0x0000000103037824 */ /* 0x000fe200078e0207 */
[----:B------:R-:W-:Y:S01]  /*fff0*/  BSSY B1, `(.L_x_11073) ;  /* 0x000002b000017945 */ /* 0x000fe20003800000 */
[----:B------:R-:W-:Y:S01]  /*10000*/  IMAD R4, R0, UR6, RZ ;  /* 0x0000000600047c24 */ /* 0x000fe2000f8e02ff */
[----:B------:R-:W-:Y:S01]  /*10010*/  @!PT LDS RZ, [RZ] ;  /* 0x00000000fffff984 */ /* 0x000fe20000000800 */
[----:B------:R-:W-:Y:S01]  /*10020*/  @!PT LDS RZ, [RZ] ;  /* 0x00000000fffff984 */ /* 0x000fe20000000800 */
[----:B------:R-:W-:Y:S01]  /*10030*/  @!PT LDS RZ, [RZ] ;  /* 0x00000000fffff984 */ /* 0x000fe20000000800 */
[----:B------:R-:W-:Y:S01]  /*10040*/  @!PT LDS RZ, [RZ] ;  /* 0x00000000fffff984 */ /* 0x000fe20000000800 */
[----:B------:R0:W-:Y:S06]  /*10050*/  MEMBAR.ALL.CTA ;  /* 0x0000000000007992 */ /* 0x0001ec0000008000 */
[----:B0-----:R-:W0:Y:S01]  /*10060*/  FENCE.VIEW.ASYNC.S ;  /* 0x00000000000073c6 */ /* 0x001e220000000000 */
[----:B------:R-:W-:-:S02]  /*10070*/  VIADD R12, R203, UR43 ;  /* 0x0000002bcb0c7c36 */ /* 0x000fc40008000000 */
[C---:B------:R-:W-:Y:S02]  /*10080*/  IMAD R5, R171.reuse, UR7, R4 ;  /* 0x00000007ab057c24 */ /* 0x040fe4000f8e0204 */
        /* <DEDUP_REMOVED lines=9> */
[----:B------:R-:W-:Y:S01]  /*10120*/  LEA.HI.X R11, R2, UR7, R3, 0x1, P3 ;  /* 0x00000007020b7c11 */ /* 0x000fe200098f0c03 */
[----:B0-----:R3:W0:Y:S01]  /*10130*/  SHFL.IDX PT, R8, R10, RZ, 0x181f ;  /* 0x00181fff0a087589 */ /* 0x00162200000e0000 */
[----:B------:R-:W-:-:S02]  /*10140*/  PRMT R204, RZ, 0x654, R204 ;  /* 0x00000654ffcc7816 */ /* 0x000fc400000000cc */
[----:B------:R-:W-:Y:S02]  /*10150*/  ISETP.GE.AND P0, PT, R0, R41, PT ;  /* 0x000000290000720c */ /* 0x000fe40003f06270 */
[----:B------:R3:W1:Y:S01]  /*10160*/  SHFL.IDX PT, R0, R11, RZ, 0x181f ;  /* 0x00181fff0b007589 */ /* 0x00066200000e0000 */
[----:B------:R3:W-:Y:S01]  /*10170*/  SYNCS.ARRIVE.TRANS64.RED.A1T0 RZ, [R204+URZ], RZ ;  /* 0x000000ffccff79a7 */ /* 0x0007e2000810043f */
[----:B------:R-:W-:Y:S09]  /*10180*/  @P2 BRA `(.L_x_11074) ;  /* 0x0000000000442947 */ /* 0x000ff20003800000 */
        /* <DEDUP_REMOVED lines=17> */
.L_x_11074:
[----:B------:R-:W-:Y:S05]  /*102a0*/  BSYNC B1 ;  /* 0x0000000000017941 */ /* 0x000fea0003800000 */
.L_x_11073:
[----:B-1----:R1:W4:Y:S01]  /*102b0*/  SHFL.IDX PT, R0, R11, 0x1, 0x181f ;  /* 0x00381f000b007f89 */ /* 0x00232200000e0000 */
[----:B------:R-:W-:Y:S03]  /*102c0*/  BSSY B1, `(.L_x_11075) ;  /* 0x0000014000017945 */ /* 0x000fe60003800000 */
[----:B0-2---:R1:W0:Y:S01]  /*102d0*/  SHFL.IDX PT, R8, R10, 0x1, 0x181f ;  /* 0x00381f000a087f89 */ /* 0x00522200000e0000 */
        /* <DEDUP_REMOVED lines=11> */
[----:B-----5:R2:W-:Y:S01]  /*10390*/  @!P4 ST.E.128 desc[UR46][R2.64], R36 ;  /* 0x000000240200c985 */ /* 0x0205e2000c101d2e */
[----:B------:R-:W-:-:S02]  /*103a0*/  @!P1 LEA R8, P5, R201, R8, 0x1 ;  /* 0x00000008c9089211 */ /* 0x000fc400078a08ff */
[-C--:B------:R-:W-:Y:S01]  /*103b0*/  @!P2 LEA.HI.X R7, R23, R0.reuse, R210, 0x1, P6 ;  /* 0x000000001707a211 */ /* 0x080fe200030f0cd2 */
[----:B------:R2:W-:Y:S01]  /*103c0*/  @!P3 ST.E.128 desc[UR46][R4.64], R108 ;  /* 0x0000006c0400b985 */ /* 0x0005e2000c101d2e */
[----:B------:R-:W-:-:S03]  /*103d0*/  @!P1 LEA.HI.X R9, R201, R0, R209, 0x1, P5 ;  /* 0x00000000c9099211 */ /* 0x000fc600028f0cd1 */
[----:B------:R2:W-:Y:S04]  /*103e0*/  @!P2 ST.E.128 desc[UR46][R6.64], R124 ;  /* 0x0000007c0600a985 */ /* 0x0005e8000c101d2e */
[----:B------:R2:W-:Y:S02]  /*103f0*/  @!P1 ST.E.128 desc[UR46][R8.64], R140 ;  /* 0x0000008c08009985 */ /* 0x0005e4000c101d2e */
.L_x_11076:
[----:B------:R-:W-:Y:S05]  /*10400*/  BSYNC B1 ;  /* 0x0000000000017941 */ /* 0x000fea0003800000 */
.L_x_11075:
[----:B----4-:R4:W1:Y:S01]  /*10410*/  SHFL.IDX PT, R0, R11, 0x2, 0x181f ;  /* 0x00581f000b007f89 */ /* 0x01086200000e0000 */
        /* <DEDUP_REMOVED lines=11> */
[----:B-1----:R-:W-:Y:S02]  /*104d0*/  @!P3 LEA.HI.X R3, R19, R0, R212, 0x1, P6 ;  /* 0x000000001303b211 */ /* 0x002fe400030f0cd4 */
[----:B------:R-:W-:Y:S02]  /*104e0*/  @!P0 LEA R8, P6, R201, R8, 0x1 ;  /* 0x00000008c9088211 */ /* 0x000fe400078c08ff */
[-C--:B------:R-:W-:Y:S01]  /*104f0*/  @!P2 LEA.HI.X R5, R200, R0.reuse, R211, 0x1, P5 ;  /* 0x00000000c805a211 */ /* 0x080fe200028f0cd3 */
[----:B-----5:R2:W-:Y:S01]  /*10500*/  @!P3 ST.E.128 desc[UR46][R2.64], R96 ;  /* 0x000000600200b985 */ /* 0x0205e2000c101d2e */
[----:B------:R-:W-:-:S02]  /*10510*/  @!P1 LEA.HI.X R7, R23, R0, R210, 0x1, P4 ;  /* 0x0000000017079211 */ /* 0x000fc400020f0cd2 */
[----:B------:R-:W-:Y:S01]  /*10520*/  @!P0 LEA.HI.X R9, R201, R0, R209, 0x1, P6 ;  /* 0x00000000c9098211 */ /* 0x000fe200030f0cd1 */
[----:B------:R2:W-:Y:S04]  /*10530*/  @!P2 ST.E.128 desc[UR46][R4.64], R112 ;  /* 0x000000700400a985 */ /* 0x0005e8000c101d2e */
[----:B------:R2:W-:Y:S04]  /*10540*/  @!P1 ST.E.128 desc[UR46][R6.64], R128 ;  /* 0x0000008006009985 */ /* 0x0005e8000c101d2e */
[----:B------:R2:W-:Y:S02]  /*10550*/  @!P0 ST.E.128 desc[UR46][R8.64], R144 ;  /* 0x0000009008008985 */ /* 0x0005e4000c101d2e */
.L_x_11078:
[----:B------:R-:W-:Y:S05]  /*10560*/  BSYNC B1 ;  /* 0x0000000000017941 */ /* 0x000fea0003800000 */
.L_x_11077:
[----:B-1----:R-:W-:Y:S01]  /*10570*/  VIADD R0, R12, 0x60 ;  /* 0x000000600c007836 */ /* 0x002fe20000000000 */
[----:B0-2---:R0:W1:Y:S04]  /*10580*/  SHFL.IDX PT, R8, R11, 0x3, 0x181f ;  /* 0x00781f000b087f89 */ /* 0x00506800000e0000 */
[----:B------:R-:W-:Y:S01]  /*10590*/  ISETP.GE.AND P0, PT, R0, R41, PT ;  /* 0x000000290000720c */ /* 0x000fe20003f06270 */
[----:B---34-:R-:W2:-:S12]  /*105a0*/  SHFL.IDX PT, R10, R10, 0x3, 0x181f ;  /* 0x00781f000a0a7f89 */ /* 0x018e9800000e0000 */
[----:B0-----:R-:W-:Y:S05]  /*105b0*/  @P0 BRA `(.L_x_11079) ;  /* 0x0000000c00200947 */ /* 0x001fea0003800000 */
[----:B------:R-:W-:Y:S02]  /*105c0*/  ULDC UR5, c[0x0][0xac8] ;  /* 0x0002b20000057ab9 */ /* 0x000fe40000000800 */
[----:B------:R-:W-:Y:S02]  /*105d0*/  ISETP.GE.AND P3, PT, R19, UR5, PT ;  /* 0x0000000513007c0c */ /* 0x000fe4000bf66270 */
[----:B------:R-:W-:Y:S02]  /*105e0*/  ISETP.GE.AND P4, PT, R200, UR5, PT ;  /* 0x00000005c8007c0c */ /* 0x000fe4000bf86270 */
[----:B------:R-:W-:-:S09]  /*105f0*/  ISETP.GE.AND P5, PT, R23, UR5, PT ;  /* 0x0000000517007c0c */ /* 0x000fd2000bfa6270 */
[-C--:B--2---:R-:W-:Y:S02]  /*10600*/  @!P3 LEA R2, P0, R19, R10.reuse, 0x1 ;  /* 0x0000000a1302b211 */ /* 0x084fe400078008ff */
[CC--:B------:R-:W-:Y:S02]  /*10610*/  @!P4 LEA R4, P1, R200.reuse, R10.reuse, 0x1 ;  /* 0x0000000ac804c211 */ /* 0x0c0fe400078208ff */
[----:B------:R-:W-:Y:S02]  /*10620*/  @!P5 LEA R6, P2, R23, R10, 0x1 ;  /* 0x0000000a1706d211 */ /* 0x000fe400078408ff */
[-C--:B-1----:R-:W-:Y:S02]  /*10630*/  @!P3 LEA.HI.X R3, R19, R8.reuse, R212, 0x1, P0 ;  /* 0x000000081303b211 */ /* 0x082fe400000f0cd4 */
[-C--:B------:R-:W-:Y:S02]  /*10640*/  @!P4 LEA.HI.X R5, R200, R8.reuse, R211, 0x1, P1 ;  /* 0x00000008c805c211 */ /* 0x080fe400008f0cd3 */
[----:B------:R-:W-:Y:S01]  /*10650*/  @!P5 LEA.HI.X R7, R23, R8, R210, 0x1, P2 ;  /* 0x000000081707d211 */ /* 0x000fe200010f0cd2 */
[----:B-----5:R0:W-:Y:S01]  /*10660*/  @!P3 ST.E.128 desc[UR46][R2.64], R100 ;  /* 0x000000640200b985 */ /* 0x0201e2000c101d2e */
        /* <DEDUP_REMOVED lines=8> */
.L_x_11072:
[----:B------:R-:W0:Y:S01]  /*106f0*/  LDC R8, c[0x0][0xbe8] ;  /* 0x0002fa00ff087b82 */ /* 0x000e220000000800 */
[----:B------:R-:W-:Y:S01]  /*10700*/  ISETP.GE.AND P0, PT, R213, 0x80, PT ;  /* 0x00000080d500780c */ /* 0x000fe20003f06270 */
[----:B------:R-:W-:Y:S01]  /*10710*/  USHF.R.S32.HI UR8, URZ, 0x1f, UR40 ;  /* 0x0000001f3f087899 */ /* 0x000fe20008011428 */
[----:B------:R-:W-:Y:S01]  /*10720*/  BSSY B1, `(.L_x_11080) ;  /* 0x000002f000017945 */ /* 0x000fe20003800000 */
[----:B------:R-:W-:Y:S01]  /*10730*/  USHF.R.S32.HI UR9, URZ, 0x1f, UR42 ;  /* 0x0000001f3f097899 */ /* 0x000fe2000801142a */
[----:B------:R-:W-:Y:S01]  /*10740*/  IMAD R6, R202, 0x20, R203 ;  /* 0x00000020ca067824 */ /* 0x000fe200078e02cb */
        /* <DEDUP_REMOVED lines=44> */
.L_x_11081:
[----:B------:R-:W-:Y:S05]  /*10a10*/  BSYNC B1 ;  /* 0x0000000000017941 */ /* 0x000fea0003800000 */
.L_x_11080:
[----:B------:R-:W-:Y:S01]  /*10a20*/  ULDC.64 UR10, c[0x0][0xae8] ;  /* 0x0002ba00000a7ab9 */ /* 0x000fe20000000a00 */
[----:B------:R-:W-:Y:S01]  /*10a30*/  VIADD R6, R6, UR43 ;  /* 0x0000002b06067c36 */ /* 0x000fe20008000000 */
[----:B------:R-:W-:Y:S01]  /*10a40*/  UIMAD UR5, UR8, UR10, URZ ;  /* 0x0000000a080572a4 */ /* 0x000fe2000f8e023f */
[----:B------:R-:W-:Y:S01]  /*10a50*/  BSSY B1, `(.L_x_11082) ;  /* 0x000003c000017945 */ /* 0x000fe20003800000 */
[----:B------:R-:W-:Y:S01]  /*10a60*/  UIMAD.WIDE.U32 UR6, UR40, UR10, URZ ;  /* 0x0000000a280672a5 */ /* 0x000fe2000f8e003f */
[----:B0-----:R-:W-:Y:S01]  /*10a70*/  @P1 IMAD.HI.U32 R0, R6, R9, RZ ;  /* 0x0000000906001227 */ /* 0x001fe200078e00ff */
[----:B------:R-:W-:-:S03]  /*10a80*/  UIMAD UR5, UR40, UR11, UR5 ;  /* 0x0000000b280572a4 */ /* 0x000fc6000f8e0205 */
[----:B------:R-:W-:Y:S01]  /*10a90*/  ULDC.64 UR10, c[0x0][0xaf0] ;  /* 0x0002bc00000a7ab9 */ /* 0x000fe20000000a00 */
[----:B------:R-:W-:Y:S01]  /*10aa0*/  UIADD3 UR7, UR7, UR5, URZ ;  /* 0x0000000507077290 */ /* 0x000fe2000fffe03f */
[----:B--2---:R-:W-:Y:S01]  /*10ab0*/  IMAD.MOV.U32 R5, RZ, RZ, R6 ;  /* 0x000000ffff057224 */ /* 0x004fe200078e0006 */
        /* <DEDUP_REMOVED lines=10> */
[----:B------:R-:W-:Y:S02]  /*10b60*/  IMAD R7, R8, R7, R6 ;  /* 0x0000000708077224 */ /* 0x000fe400078e0206 */
[----:B------:R-:W-:Y:S01]  /*10b70*/  IMAD.U32 R2, RZ, RZ, UR6 ;  /* 0x00000006ff027e24 */ /* 0x000fe2000f8e00ff */
[----:B------:R-:W-:Y:S01]  /*10b80*/  ULDC.64 UR6, c[0x0][0xad8] ;  /* 0x0002b60000067ab9 */ /* 0x000fe20000000a00 */
[----:B------:R-:W-:Y:S01]  /*10b90*/  IMAD.U32 R3, RZ, RZ, UR5 ;  /* 0x00000005ff037e24 */ /* 0x000fe2000f8e00ff */
[----:B------:R-:W-:Y:S01]  /*10ba0*/  ULDC UR5, c[0x0][0xa88] ;  /* 0x0002a20000057ab9 */ /* 0x000fe20000000800 */
[C---:B------:R-:W-:Y:S01]  /*10bb0*/  IMAD R9, R5.reuse, UR9, R0 ;  /* 0x0000000905097c24 */ /* 0x040fe2000f8e0200 */
[----:B------:R-:W-:Y:S01]  /*10bc0*/  SHF.R.S32.HI R0, RZ, 0x1f, R7 ;  /* 0x0000001fff007819 */ /* 0x000fe20000011407 */
[----:B------:R-:W-:-:S04]  /*10bd0*/  IMAD.WIDE.U32 R2, R5, UR8, R2 ;  /* 0x0000000805027c25 */ /* 0x000fc8000f8e0002 */
[----:B------:R-:W-:Y:S02]  /*10be0*/  IMAD.IADD R3, R3, 0x1, R9 ;  /* 0x0000000103037824 */ /* 0x000fe400078e0209 */
[----:B------:R-:W-:Y:S02]  /*10bf0*/  IMAD R4, R0, UR6, RZ ;  /* 0x0000000600047c24 */ /* 0x000fe4000f8e02ff */
[----:B------:R-:W-:Y:S02]  /*10c00*/  VIADD R6, R203, UR43 ;  /* 0x0000002bcb067c36 */ /* 0x000fe40008000000 */
        /* <DEDUP_REMOVED lines=32> */
.L_x_11083:
[----:B------:R-:W-:Y:S05]  /*10e10*/  BSYNC B1 ;  /* 0x0000000000017941 */ /* 0x000fea0003800000 */
.L_x_11082:
[----:B--2---:R2:W4:Y:S01]  /*10e20*/  SHFL.IDX PT, R0, R5, 0x1, 0x181f ;  /* 0x00381f0005007f89 */ /* 0x00452200000e0000 */
[----:B------:R-:W-:Y:S03]  /*10e30*/  BSSY B1, `(.L_x_11084) ;  /* 0x0000014000017945 */ /* 0x000fe60003800000 */
[----:B-1-3--:R2:W1:Y:S01]  /*10e40*/  SHFL.IDX PT, R2, R4, 0x1, 0x181f ;  /* 0x00381f0004027f89 */ /* 0x00a46200000e0000 */
        /* <DEDUP_REMOVED lines=8> */
[----:B----4-:R-:W-:Y:S02]  /*10ed0*/  @!P4 LEA.HI.X R11, R19, R0, R212, 0x1, P6 ;  /* 0x00000000130bc211 */ /* 0x010fe400030f0cd4 */
        /* <DEDUP_REMOVED lines=9> */
.L_x_11085:
[----:B------:R-:W-:Y:S05]  /*10f70*/  BSYNC B1 ;  /* 0x0000000000017941 */ /* 0x000fea0003800000 */
.L_x_11084:
[----:B----4-:R4:W0:Y:S01]  /*10f80*/  SHFL.IDX PT, R0, R5, 0x2, 0x181f ;  /* 0x00581f0005007f89 */ /* 0x01082200000e0000 */
        /* <DEDUP_REMOVED lines=20> */
.L_x_11087:
[----:B------:R-:W-:Y:S05]  /*110d0*/  BSYNC B1 ;  /* 0x0000000000017941 */ /* 0x000fea0003800000 */
.L_x_11086:
[----:B---3--:R-:W-:Y:S01]  /*110e0*/  VIADD R3, R6, 0x60 ;  /* 0x0000006006037836 */ /* 0x008fe20000000000 */
[----:B0-----:R0:W3:Y:S04]  /*110f0*/  SHFL.IDX PT, R0, R5, 0x3, 0x181f ;  /* 0x00781f0005007f89 */ /* 0x0010e800000e0000 */
[----:B------:R-:W-:Y:S01]  /*11100*/  ISETP.GE.AND P0, PT, R3, R9, PT ;  /* 0x000000090300720c */ /* 0x000fe20003f06270 */
[----:B-1----:R0:W1:-:S12]  /*11110*/  SHFL.IDX PT, R2, R4, 0x3, 0x181f ;  /* 0x00781f0004027f89 */ /* 0x00205800000e0000 */
[----:B0-----:R-:W-:Y:S05]  /*11120*/  @P0 BRA `(.L_x_11079) ;  /* 0x0000000000440947 */ /* 0x001fea0003800000 */
[----:B------:R-:W-:Y:S02]  /*11130*/  ULDC UR5, c[0x0][0xac8] ;  /* 0x0002b20000057ab9 */ /* 0x000fe40000000800 */
[----:B------:R-:W-:Y:S02]  /*11140*/  ISETP.GE.AND P3, PT, R19, UR5, PT ;  /* 0x0000000513007c0c */ /* 0x000fe4000bf66270 */
[----:B------:R-:W-:Y:S02]  /*11150*/  ISETP.GE.AND P2, PT, R200, UR5, PT ;  /* 0x00000005c8007c0c */ /* 0x000fe4000bf46270 */
[----:B------:R-:W-:Y:S02]  /*11160*/  ISETP.GE.AND P1, PT, R23, UR5, PT ;  /* 0x0000000517007c0c */ /* 0x000fe4000bf26270 */
[----:B------:R-:W-:-:S07]  /*11170*/  ISETP.GE.AND P0, PT, R201, UR5, PT ;  /* 0x00000005c9007c0c */ /* 0x000fce000bf06270 */
[-C--:B-12-4-:R-:W-:Y:S02]  /*11180*/  @!P3 LEA R4, P6, R19, R2.reuse, 0x1 ;  /* 0x000000021304b211 */ /* 0x096fe400078c08ff */
[CC--:B------:R-:W-:Y:S02]  /*11190*/  @!P2 LEA R6, P5, R200.reuse, R2.reuse, 0x1 ;  /* 0x00000002c806a211 */ /* 0x0c0fe400078a08ff */
[----:B------:R-:W-:Y:S02]  /*111a0*/  @!P1 LEA R8, P4, R23, R2, 0x1 ;  /* 0x0000000217089211 */ /* 0x000fe400078808ff */
[----:B---3--:R-:W-:Y:S02]  /*111b0*/  @!P3 LEA.HI.X R5, R19, R0, R212, 0x1, P6 ;  /* 0x000000001305b211 */ /* 0x008fe400030f0cd4 */
        /* <DEDUP_REMOVED lines=8> */
.L_x_11079:
[----:B------:R-:W-:Y:S05]  /*11240*/  BSYNC B0 ;  /* 0x0000000000007941 */ /* 0x000fea0003800000 */
.L_x_11071:
[----:B------:R-:W-:Y:S02]  /*11250*/  ULDC UR5, c[0x0][0xc38] ;  /* 0x00030e0000057ab9 */ /* 0x000fe40000000800 */
[----:B------:R-:W-:-:S06]  /*11260*/  UISETP.GE.AND UP0, UPT, UR4, UR5, UPT ;  /* 0x000000050400728c */ /* 0x000fcc000bf06270 */
[----:B------:R-:W-:-:S13]  /*11270*/  PLOP3.LUT P0, PT, PT, PT, UP0, 0x80, 0x0 ;  /* 0x000000000000781c */ /* 0x000fda0003f0f008 */
[----:B------:R-:W-:Y:S05]  /*11280*/  @!P0 BRA `(.L_x_11088) ;  /* 0xfffffef800d88947 */ /* 0x000fea000383ffff */
[----:B------:R-:W-:Y:S05]  /*11290*/  EXIT ;  /* 0x000000000000794d */ /* 0x000fea0003800000 */
.L_x_10990:
        /* <DEDUP_REMOVED lines=26> */
[----:B------:R-:W-:-:S04]  /*11440*/  LOP3.LUT R2, R0, 0x1f8, RZ, 0xc0, !PT ;  /* 0x000001f800027812 */ /* 0x000fc800078ec0ff */
[----:B------:R-:W-:Y:S01]  /*11450*/  LOP3.LUT R3, R2, 0x38, R5, 0x78, !PT ;  /* 0x0000003802037812 */ /* 0x000fe200078e7805 */
[----:B------:R-:W-:Y:S01]  /*11460*/  IMAD.SHL.U32 R2, R4, 0x8, RZ ;  /* 0x0000000804027824 */ /* 0x000fe200078e00ff */
[----:B------:R-:W-:-:S04]  /*11470*/  SHF.R.U32.HI R4, RZ, 0x3, R4 ;  /* 0x00000003ff047819 */ /* 0x000fc80000011604 */
[----:B------:R-:W-:Y:S01]  /*11480*/  LOP3.LUT R3, R3, 0x200, R2, 0xf8, !PT ;  /* 0x0000020003037812 */ /* 0x000fe200078ef802 */
[----:B------:R-:W-:-:S04]  /*11490*/  IMAD.SHL.U32 R2, R5, 0x10, RZ ;  /* 0x0000001005027824 */ /* 0x000fc800078e00ff */
[----:B------:R-:W-:Y:S01]  /*114a0*/  IMAD R3, R3, 0x2, R18 ;  /* 0x0000000203037824 */ /* 0x000fe200078e0212 */
[----:B------:R-:W-:Y:S01]  /*114b0*/  LOP3.LUT R0, R4, 0x70, R2, 0xf8, !PT ;  /* 0x0000007004007812 */ /* 0x000fe200078ef802 */
[----:B------:R-:W-:Y:S02]  /*114c0*/  IMAD.U32 R2, RZ, RZ, UR6 ;  /* 0x00000006ff027e24 */ /* 0x000fe4000f8e00ff */
[----:B------:R-:W-:Y:S01]  /*114d0*/  IMAD.MOV.U32 R0, RZ, RZ, 0x1 ;  /* 0x00000001ff007424 */ /* 0x000fe200078e00ff */
[----:B------:R0:W-:Y:S04]  /*114e0*/  STL [R1+0x10], R3 ;  /* 0x0000100301007387 */ /* 0x0001e80000100800 */
[----:B------:R0:W-:Y:S04]  /*114f0*/  STL [R1+0xc], R2 ;  /* 0x00000c0201007387 */ /* 0x0001e80000100800 */
[----:B------:R0:W-:Y:S04]  /*11500*/  STL [R1+0x18], RZ ;  /* 0x000018ff01007387 */ /* 0x0001e80000100800 */
[----:B------:R0:W-:Y:S02]  /*11510*/  STL [R1+0x4], R0 ;  /* 0x0000040001007387 */ /* 0x0001e40000100800 */
.L_x_11185:
        /* <DEDUP_REMOVED lines=23> */
.L_x_11090:
[----:B------:R-:W-:Y:S01]  /*11690*/  ULDC UR9, c[0x0][0xc54] ;  /* 0x0003150000097ab9 */ /* 0x000fe20000000800 */
[----:B------:R-:W-:Y:S01]  /*116a0*/  UMOV UR6, UR8 ;  /* 0x0000000800067c82 */ /* 0x000fe20008000000 */
[----:B------:R-:W-:-:S11]  /*116b0*/  UISETP.NE.AND UP0, UPT, UR9, 0x1, UPT ;  /* 0x000000010900788c */ /* 0x000fd6000bf05270 */
[----:B------:R-:W-:Y:S02]  /*116c0*/  @UP0 ULDC.64 UR10, c[0x0][0xc58] ;  /* 0x00031600000a0ab9 */ /* 0x000fe40000000a00 */
[----:B------:R-:W-:-:S04]  /*116d0*/  UIMAD.WIDE.U32 UR4, UR8, UR10, URZ ;  /* 0x0000000a080472a5 */ /* 0x000fc8000f8e003f */
[----:B------:R-:W-:-:S04]  /*116e0*/  @UP0 USHF.R.U32.HI UR6, URZ, UR11, UR5 ;  /* 0x0000000b3f060299 */ /* 0x000fc80008011605 */
[----:B------:R-:W-:-:S12]  /*116f0*/  UIMAD UR4, UR6, UR9, URZ ;  /* 0x00000009060472a4 */ /* 0x000fd8000f8e023f */
.L_x_11091:
        /* <DEDUP_REMOVED lines=48> */
.L_x_11093:
[----:B------:R-:W-:-:S11]  /*11a00*/  UISETP.NE.AND UP0, UPT, UR5, 0x1, UPT ;  /* 0x000000010500788c */ /* 0x000fd6000bf05270 */
[----:B------:R-:W-:Y:S02]  /*11a10*/  @UP0 ULDC.64 UR12, c[0x0][0x9e8] ;  /* 0x00027a00000c0ab9 */ /* 0x000fe40000000a00 */
[----:B------:R-:W-:-:S04]  /*11a20*/  UIMAD.WIDE.U32 UR8, UR10, UR12, URZ ;  /* 0x0000000c0a0872a5 */ /* 0x000fc8000f8e003f */
[----:B------:R-:W-:-:S12]  /*11a30*/  @UP0 USHF.R.U32.HI UR10, URZ, UR13, UR9 ;  /* 0x0000000d3f0a0299 */ /* 0x000fd80008011609 */
.L_x_11094:
[----:B------:R-:W-:-:S04]  /*11a40*/  UIMAD UR10, UR10, UR5, UR5 ;  /* 0x000000050a0a72a4 */ /* 0x000fc8000f8e0205 */
[----:B------:R-:W-:-:S04]  /*11a50*/  UISETP.LT.AND UP0, UPT, UR4, UR10, UPT ;  /* 0x0000000a0400728c */ /* 0x000fc8000bf01270 */
[----:B------:R-:W-:-:S12]  /*11a60*/  USEL UR4, UR4, UR10, UP0 ;  /* 0x0000000a04047287 */ /* 0x000fd80008000000 */
.L_x_11092:
        /* <DEDUP_REMOVED lines=31> */
.L_x_11096:
[----:B------:R-:W-:-:S11]  /*11c60*/  UISETP.NE.AND UP0, UPT, UR5, 0x1, UPT ;  /* 0x000000010500788c */ /* 0x000fd6000bf05270 */
[----:B------:R-:W-:Y:S02]  /*11c70*/  @UP0 ULDC.64 UR10, c[0x0][0x9e8] ;  /* 0x00027a00000a0ab9 */ /* 0x000fe40000000a00 */
[----:B------:R-:W-:-:S04]  /*11c80*/  UIMAD.WIDE.U32 UR6, UR4, UR10, URZ ;  /* 0x0000000a040672a5 */ /* 0x000fc8000f8e003f */
[----:B------:R-:W-:-:S12]  /*11c90*/  @UP0 USHF.R.U32.HI UR4, URZ, UR11, UR7 ;  /* 0x0000000b3f040299 */ /* 0x000fd80008011607 */
.L_x_11097:
[----:B------:R-:W-:-:S04]  /*11ca0*/  UIMAD UR4, UR4, UR5, URZ ;  /* 0x00000005040472a4 */ /* 0x000fc8000f8e023f */
[----:B------:R-:W-:-:S04]  /*11cb0*/  UISETP.LT.AND UP0, UPT, UR8, UR4, UPT ;  /* 0x000000040800728c */ /* 0x000fc8000bf01270 */
[----:B------:R-:W-:-:S12]  /*11cc0*/  USEL UR8, UR8, UR4, !UP0 ;  /* 0x0000000408087287 */ /* 0x000fd8000c000000 */
.L_x_11095:
        /* <DEDUP_REMOVED lines=27> */
.L_x_11099:
        /* <DEDUP_REMOVED lines=20> */
.L_x_11102:
[----:B------:R-:W-:Y:S05]  /*11fc0*/  BSYNC B6 ;  /* 0x0000000000067941 */ /* 0x000fea0003800000 */
.L_x_11101:
        /* <DEDUP_REMOVED lines=20> */
.L_x_11105:
        /* <DEDUP_REMOVED lines=15> */
.L_x_11104:
[----:B------:R-:W-:Y:S05]  /*12200*/  BSYNC B6 ;  /* 0x0000000000067941 */ /* 0x000fea0003800000 */
.L_x_11103:
        /* <DEDUP_REMOVED lines=27> */
.L_x_11200:
        /* <DEDUP_REMOVED lines=9> */
.L_x_11203:
[----:B------:R-:W-:Y:S05]  /*12450*/  @!P6 BRA `(.L_x_11107) ;  /* 0x0000000000e0e947 */ /* 0x000fea0003800000 */
[----:B------:R-:W-:Y:S01]  /*12460*/  IMAD.MOV.U32 R16, RZ, RZ, R7 ;  /* 0x000000ffff107224 */ /* 0x000fe200078e0007 */
[----:B------:R-:W-:Y:S06]  /*12470*/  @!P1 BRA `(.L_x_11109) ;  /* 0x00000000004c9947 */ /* 0x000fec0003800000 */
[----:B------:R-:W-:Y:S01]  /*12480*/  IMAD.MOV.U32 R9, RZ, RZ, R0 ;  /* 0x000000ffff097224 */ /* 0x000fe200078e0000 */
[----:B------:R-:W-:Y:S01]  /*12490*/  ULDC.64 UR4, c[0x0][0x428] ;  /* 0x00010a0000047ab9 */ /* 0x000fe20000000a00 */
[----:B------:R-:W2:Y:S02]  /*124a0*/  LDC R0, c[0x0][0x43c] ;  /* 0x00010f00ff007b82 */ /* 0x000ea40000000800 */
[----:B--2---:R-:W-:-:S13]  /*124b0*/  ISETP.NE.AND P0, PT, R0, 0x1, PT ;  /* 0x000000010000780c */ /* 0x004fda0003f05270 */
[----:B-1----:R-:W1:Y:S02]  /*124c0*/  @P0 LDC.64 R4, c[0x0][0x440] ;  /* 0x00011000ff040b82 */ /* 0x002e640000000a00 */
[----:B-1----:R-:W-:-:S04]  /*124d0*/  @P0 IMAD.HI.U32 R6, R9, R4, RZ ;  /* 0x0000000409060227 */ /* 0x002fc800078e00ff */
[----:B------:R-:W-:Y:S01]  /*124e0*/  IMAD.MOV.U32 R4, RZ, RZ, R9 ;  /* 0x000000ffff047224 */ /* 0x000fe200078e0009 */
[----:B------:R-:W-:-:S05]  /*124f0*/  @P0 SHF.R.U32.HI R4, RZ, R5, R6 ;  /* 0x00000005ff040219 */ /* 0x000fca0000011606 */
[----:B------:R-:W-:-:S04]  /*12500*/  IMAD.MOV R5, RZ, RZ, -R4 ;  /* 0x000000ffff057224 */ /* 0x000fc800078e0a04 */
[----:B------:R-:W-:Y:S01]  /*12510*/  IMAD R9, R0, R5, R9 ;  /* 0x0000000500097224 */ /* 0x000fe200078e0209 */
[----:B------:R-:W-:Y:S01]  /*12520*/  SHF.R.S32.HI R5, RZ, 0x1f, R4 ;  /* 0x0000001fff057819 */ /* 0x000fe20000011404 */
[----:B------:R-:W-:-:S03]  /*12530*/  IMAD R0, R8, UR4, RZ ;  /* 0x0000000408007c24 */ /* 0x000fc6000f8e02ff */
[----:B------:R2:W-:Y:S01]  /*12540*/  STL [R1+0x14], R9 ;  /* 0x0000140901007387 */ /* 0x0005e20000100800 */
[----:B------:R-:W-:-:S04]  /*12550*/  IMAD.WIDE.U32 R4, R7, UR4, R4 ;  /* 0x0000000407047c25 */ /* 0x000fc8000f8e0004 */
[----:B------:R-:W-:Y:S01]  /*12560*/  IMAD R0, R7, UR5, R0 ;  /* 0x0000000507007c24 */ /* 0x000fe2000f8e0200 */
[----:B------:R-:W-:-:S03]  /*12570*/  LEA R2, P0, R4, R2, 0x2 ;  /* 0x0000000204027211 */ /* 0x000fc600078010ff */
[----:B------:R-:W-:-:S05]  /*12580*/  IMAD.IADD R0, R5, 0x1, R0 ;  /* 0x0000000105007824 */ /* 0x000fca00078e0200 */
[----:B------:R-:W-:-:S05]  /*12590*/  LEA.HI.X R3, R4, R3, R0, 0x2, P0 ;  /* 0x0000000304037211 */ /* 0x000fca00000f1400 */
[----:B------:R2:W5:Y:S02]  /*125a0*/  LDG.E R16, desc[UR46][R2.64] ;  /* 0x0000002e02107981 */ /* 0x000564000c1e1900 */
.L_x_11109:
[----:B------:R-:W3:Y:S01]  /*125b0*/  LDL R0, [R1+0x4] ;  /* 0x0000040001007983 */ /* 0x000ee20000100800 */
[----:B--2---:R-:W-:Y:S01]  /*125c0*/  IMAD R3, R19, 0x8, R18 ;  /* 0x0000000813037824 */ /* 0x004fe200078e0212 */
[----:B0-----:R-:W0:Y:S02]  /*125d0*/  S2R R7, SR_TID.X ;  /* 0x0000000000077919 */ /* 0x001e240000002100 */
[----:B0-----:R-:W-:-:S04]  /*125e0*/  LOP3.LUT R7, R7, 0x7f, RZ, 0xc0, !PT ;  /* 0x0000007f07077812 */ /* 0x001fc800078ec0ff */
[----:B------:R-:W-:Y:S02]  /*125f0*/  ISETP.NE.AND P1, PT, R7, RZ, PT ;  /* 0x000000ff0700720c */ /* 0x000fe40003f25270 */
[----:B---3--:R-:W-:-:S04]  /*12600*/  SHF.L.U32 R0, R0, 0x1f, RZ ;  /* 0x0000001f00007819 */ /* 0x008fc800000006ff */
[----:B------:R-:W0:Y:S02]  /*12610*/  SYNCS.PHASECHK.TRANS64.TRYWAIT P0, [R3+URZ+0x22840], R0 ;  /* 0x02284000030075a7 */ /* 0x000e24000800017f */
[----:B0-----:R-:W-:Y:S05]  /*12620*/  @!P0 BRA `(.L_x_11110) ;  /* 0x0000003800ec8947 */ /* 0x001fea0003800000 */
.L_x_11204:
        /* <DEDUP_REMOVED lines=8> */
.L_x_11111:
        /* <DEDUP_REMOVED lines=11> */
[----:B------:R-:W-:-:S04]  /*12760*/  LOP3.LUT R17, R17, 0xfffffffd, RZ, 0xc0, !PT ;  /* 0xfffffffd11117812 */ /* 0x000fc800078ec0ff */
[----:B------:R-:W-:-:S04]  /*12770*/  UIADD3 UR33, UR33, 0x22830, URZ ;  /* 0x0002283021217890 */ /* 0x000fc8000fffe03f */
[----:B------:R-:W-:Y:S02]  /*12780*/  UIADD3 UR32, UR32, 0x1c400, URZ ;  /* 0x0001c40020207890 */ /* 0x000fe4000fffe03f */
[----:B------:R-:W-:Y:S02]  /*12790*/  @P0 LOP3.LUT R17, R17, 0x2, RZ, 0xfc, !PT ;  /* 0x0000000211110812 */ /* 0x000fe400078efcff */
[----:B--2---:R-:W-:-:S13]  /*127a0*/  R2UR UR35, R2 ;  /* 0x00000000022372ca */ /* 0x004fda00000e0000 */
[----:B------:R-:W-:-:S09]  /*127b0*/  UIMAD UR35, UR35, 0x60, URZ ;  /* 0x00000060232378a4 */ /* 0x000fd2000f8e023f */
[----:B------:R2:W-:Y:S02]  /*127c0*/  UTMALDG.4D [UR32], [UR4], desc[UR6] ;  /* 0x00000620040075b4 */ /* 0x0005e40008019000 */
[----:B--2---:R-:W-:Y:S01]  /*127d0*/  NOP ;  /* 0x0000000000007918 */ /* 0x004fe20000000000 */
.L_x_11107:
[----:B------:R-:W-:Y:S01]  /*127e0*/  VIADD R0, R18, 0x18400 ;  /* 0x0001840012007836 */ /* 0x000fe20000000000 */
        /* <DEDUP_REMOVED lines=21> */
.L_x_11113:
[----:B------:R-:W-:Y:S05]  /*12940*/  BSYNC B6 ;  /* 0x0000000000067941 */ /* 0x000fea0003800000 */
.L_x_11112:
[----:B------:R2:W5:Y:S01]  /*12950*/  LDL R10, [R1+0x10] ;  /* 0x00001000010a7983 */ /* 0x0005620000100800 */
[----:B0-----:R-:W0:Y:S01]  /*12960*/  LDC R7, c[0x0][0x448] ;  /* 0x00011200ff077b82 */ /* 0x001e220000000800 */
[----:B------:R-:W3:Y:S01]  /*12970*/  S2R R2, SR_TID.X ;  /* 0x0000000000027919 */ /* 0x000ee20000002100 */
[----:B------:R-:W-:Y:S01]  /*12980*/  USHF.R.S32.HI UR4, URZ, 0x1f, UR36 ;  /* 0x0000001f3f047899 */ /* 0x000fe20008011424 */
[----:B------:R-:W-:Y:S01]  /*12990*/  ULDC.64 UR8, c[0x0][0x2d8] ;  /* 0x0000b60000087ab9 */ /* 0x000fe20000000a00 */
[----:B0-----:R-:W-:Y:S02]  /*129a0*/  ISETP.NE.AND P0, PT, R7, 0x1, PT ;  /* 0x000000010700780c */ /* 0x001fe40003f05270 */
[C---:B---3--:R-:W-:Y:S01]  /*129b0*/  LOP3.LUT R0, R2.reuse, 0x7f, RZ, 0xc0, !PT ;  /* 0x0000007f02007812 */ /* 0x048fe200078ec0ff */
[----:B------:R-:W-:-:S10]  /*129c0*/  IMAD.SHL.U32 R2, R2, 0x10, RZ ;  /* 0x0000001002027824 */ /* 0x000fd400078e00ff */
[----:B------:R-:W0:Y:S01]  /*129d0*/  @P0 LDC R3, c[0x0][0x44c] ;  /* 0x00011300ff030b82 */ /* 0x000e220000000800 */
[----:B------:R-:W-:-:S04]  /*129e0*/  SHF.R.U32.HI R0, RZ, 0x3, R0 ;  /* 0x00000003ff007819 */ /* 0x000fc80000011600 */
[----:B------:R-:W-:-:S03]  /*129f0*/  LOP3.LUT R2, R0, 0x70, R2, 0xf8, !PT ;  /* 0x0000007000027812 */ /* 0x000fc600078ef802 */
[----:B------:R-:W3:Y:S01]  /*12a00*/  @P0 LDC R0, c[0x0][0x450] ;  /* 0x00011400ff000b82 */ /* 0x000ee20000000800 */
[----:B------:R-:W-:Y:S01]  /*12a10*/  UIMAD UR6, UR4, UR8, URZ ;  /* 0x00000008040672a4 */ /* 0x000fe2000f8e023f */
[----:B------:R-:W-:Y:S01]  /*12a20*/  VIADD R2, R2, UR40 ;  /* 0x0000002802027c36 */ /* 0x000fe20008000000 */
[----:B------:R-:W-:Y:S02]  /*12a30*/  UIMAD.WIDE.U32 UR4, UR36, UR8, URZ ;  /* 0x00000008240472a5 */ /* 0x000fe4000f8e003f */
[----:B------:R-:W-:Y:S01]  /*12a40*/  UIMAD UR6, UR36, UR9, UR6 ;  /* 0x00000009240672a4 */ /* 0x000fe2000f8e0206 */
[----:B------:R-:W-:Y:S01]  /*12a50*/  IMAD.MOV.U32 R6, RZ, RZ, R2 ;  /* 0x000000ffff067224 */ /* 0x000fe200078e0002 */
[----:B------:R-:W-:Y:S02]  /*12a60*/  USHF.R.S32.HI UR7, URZ, 0x1f, UR43 ;  /* 0x0000001f3f077899 */ /* 0x000fe4000801142b */
[----:B------:R-:W-:Y:S01]  /*12a70*/  UIADD3 UR5, UR5, UR6, URZ ;  /* 0x0000000605057290 */ /* 0x000fe2000fffe03f */
[----:B------:R-:W-:Y:S01]  /*12a80*/  ULDC.64 UR8, c[0x0][0x2e0] ;  /* 0x0000b80000087ab9 */ /* 0x000fe20000000a00 */
[----:B0-----:R-:W-:-:S02]  /*12a90*/  @P0 IMAD.HI.U32 R3, R2, R3, RZ ;  /* 0x0000000302030227 */ /* 0x001fc400078e00ff */
[----:B------:R-:W-:Y:S01]  /*12aa0*/  UIMAD.WIDE.U32 UR4, UR43, UR8, UR4 ;  /* 0x000000082b0472a5 */ /* 0x000fe2000f8e0004 */
[----:B------:R-:W0:Y:S01]  /*12ab0*/  S2R R9, SR_TID.X ;  /* 0x0000000000097919 */ /* 0x000e220000002100 */
[----:B------:R-:W-:Y:S01]  /*12ac0*/  UIMAD UR6, UR7, UR8, URZ ;  /* 0x00000008070672a4 */ /* 0x000fe2000f8e023f */
[----:B---3--:R-:W-:-:S03]  /*12ad0*/  @P0 SHF.R.U32.HI R6, RZ, R0, R3 ;  /* 0x00000000ff060219 */ /* 0x008fc60000011603 */
[----:B------:R-:W-:Y:S01]  /*12ae0*/  UIMAD UR6, UR43, UR9, UR6 ;  /* 0x000000092b0672a4 */ /* 0x000fe2000f8e0206 */
[----:B-1----:R-:W-:Y:S02]  /*12af0*/  IMAD.U32 R4, RZ, RZ, UR4 ;  /* 0x00000004ff047e24 */ /* 0x002fe4000f8e00ff */
        /* <DEDUP_REMOVED lines=30> */
[----:B------:R-:W1:Y:S01]  /*12ce0*/  S2R R8, SR_TID.X ;  /* 0x0000000000087919 */ /* 0x000e620000002100 */
[----:B------:R-:W2:Y:S04]  /*12cf0*/  SHFL.IDX PT, R6, R0, RZ, 0x181f ;  /* 0x00181fff00067589 */ /* 0x000ea800000e0000 */
[----:B------:R-:W-:Y:S04]  /*12d00*/  SHFL.IDX PT, R9, R0, 0x1, 0x181f ;  /* 0x00381f0000097f89 */ /* 0x000fe800000e0000 */
[----:B------:R-:W-:Y:S01]  /*12d10*/  SHFL.IDX PT, R14, R0, 0x7, 0x181f ;  /* 0x00f81f00000e7f89 */ /* 0x000fe200000e0000 */
[----:B0-----:R-:W-:-:S04]  /*12d20*/  LOP3.LUT R5, R5, 0x7f, RZ, 0xc0, !PT ;  /* 0x0000007f05057812 */ /* 0x001fc800078ec0ff */
[----:B------:R-:W-:Y:S01]  /*12d30*/  SHF.R.U32.HI R5, RZ, 0x3, R5 ;  /* 0x00000003ff057819 */ /* 0x000fe20000011605 */
[----:B-1----:R-:W-:Y:S02]  /*12d40*/  IMAD.SHL.U32 R11, R8, 0x8, RZ ;  /* 0x00000008080b7824 */ /* 0x002fe400078e00ff */
[----:B------:R-:W-:Y:S02]  /*12d50*/  SHFL.IDX PT, R8, R4, 0x1, 0x181f ;  /* 0x00381f0004087f89 */ /* 0x000fe400000e0000 */
[----:B------:R-:W-:Y:S01]  /*12d60*/  VIADD R2, R5, UR40 ;  /* 0x0000002805027c36 */ /* 0x000fe20008000000 */
[----:B------:R-:W-:-:S03]  /*12d70*/  LOP3.LUT R11, R11, 0x38, RZ, 0xc0, !PT ;  /* 0x000000380b0b7812 */ /* 0x000fc600078ec0ff */
[C---:B------:R-:W-:Y:S01]  /*12d80*/  VIADD R5, R2.reuse, 0x10 ;  /* 0x0000001002057836 */ /* 0x040fe20000000000 */
[----:B------:R-:W-:-:S04]  /*12d90*/  ISETP.GE.AND P3, PT, R2, R3, PT ;  /* 0x000000030200720c */ /* 0x000fc80003f66270 */
[----:B------:R-:W-:Y:S02]  /*12da0*/  ISETP.GE.AND P1, PT, R5, R3, PT ;  /* 0x000000030500720c */ /* 0x000fe40003f26270 */
[----:B------:R-:W0:Y:S07]  /*12db0*/  SHFL.IDX PT, R5, R4, RZ, 0x181f ;  /* 0x00181fff04057589 */ /* 0x000e2e00000e0000 */
[----:B--2---:R-:W-:-:S05]  /*12dc0*/  @!P3 LEA R6, P2, R11, R6, 0x1 ;  /* 0x000000060b06b211 */ /* 0x004fca00078408ff */
[----:B0-----:R-:W-:-:S04]  /*12dd0*/  @!P3 IMAD.X R5, RZ, RZ, R5, P2 ;  /* 0x000000ffff05b224 */ /* 0x001fc800010e0605 */
[----:B------:R-:W-:Y:S02]  /*12de0*/  @!P3 IMAD.MOV.U32 R7, RZ, RZ, R5 ;  /* 0x000000ffff07b224 */ /* 0x000fe400078e0005 */
[----:B------:R-:W-:-:S03]  /*12df0*/  VIADD R5, R2, 0x20 ;  /* 0x0000002002057836 */ /* 0x000fc60000000000 */
[----:B-----5:R0:W-:Y:S02]  /*12e00*/  @!P3 LDGSTS.E.BYPASS.LTC128B.128 [R10+0x18400], desc[UR46][R6.64], !P0 ;  /* 0x18400000060abfae */ /* 0x0201e4000c101d6e */
[----:B0-----:R-:W-:-:S05]  /*12e10*/  @!P1 LEA R6, P2, R11, R9, 0x1 ;  /* 0x000000090b069211 */ /* 0x001fca00078408ff */
[----:B------:R-:W-:-:S05]  /*12e20*/  @!P1 IMAD.X R7, RZ, RZ, R8, P2 ;  /* 0x000000ffff079224 */ /* 0x000fca00010e0608 */
        /* <DEDUP_REMOVED lines=8> */
[----:B------:R0:W-:Y:S02]  /*12eb0*/  @!P1 LDGSTS.E.BYPASS.LTC128B.128 [R10+0x19400], desc[UR46][R6.64], !P0 ;  /* 0x19400000060a9fae */ /* 0x0001e4000c101d6e */
        /* <DEDUP_REMOVED lines=26> */
[----:B------:R-:W-:Y:S04]  /*13060*/  SHFL.IDX PT, R4, R4, 0x7, 0x181f ;  /* 0x00f81f0004047f89 */ /* 0x000fe800000e0000 */
[----:B0-----:R-:W0:Y:S03]  /*13070*/  SHFL.IDX PT, R6, R0, 0x6, 0x181f ;  /* 0x00d81f0000067f89 */ /* 0x001e2600000e0000 */
[----:B0-----:R-:W-:-:S05]  /*13080*/  @!P1 LEA R6, P2, R11, R6, 0x1 ;  /* 0x000000060b069211 */ /* 0x001fca00078408ff */
[----:B------:R-:W-:-:S04]  /*13090*/  @!P1 IMAD.X R5, RZ, RZ, R5, P2 ;  /* 0x000000ffff059224 */ /* 0x000fc800010e0605 */
[----:B------:R-:W-:-:S05]  /*130a0*/  @!P1 IMAD.MOV.U32 R7, RZ, RZ, R5 ;  /* 0x000000ffff079224 */ /* 0x000fca00078e0005 */
[----:B------:R0:W-:Y:S02]  /*130b0*/  @!P1 LDGSTS.E.BYPASS.LTC128B.128 [R10+0x1b400], desc[UR46][R6.64], !P0 ;  /* 0x1b400000060a9fae */ /* 0x0001e4000c101d6e */
.L_x_11221:
[----:B------:R-:W1:Y:S01]  /*130c0*/  S2R R0, SR_TID.X ;  /* 0x0000000000007919 */ /* 0x000e620000002100 */
[----:B------:R-:W-:-:S05]  /*130d0*/  VIADD R2, R2, 0x70 ;  /* 0x0000007002027836 */ /* 0x000fca0000000000 */
[----:B------:R-:W-:Y:S01]  /*130e0*/  ISETP.GE.AND P1, PT, R2, R3, PT ;  /* 0x000000030200720c */ /* 0x000fe20003f26270 */
[----:B-1----:R-:W-:-:S05]  /*130f0*/  IMAD.SHL.U32 R0, R0, 0x8, RZ ;  /* 0x0000000800007824 */ /* 0x002fca00078e00ff */
[----:B------:R-:W-:-:S07]  /*13100*/  LOP3.LUT R0, R0, 0x38, RZ, 0xc0, !PT ;  /* 0x0000003800007812 */ /* 0x000fce00078ec0ff */
        /* <DEDUP_REMOVED lines=8> */
.L_x_11115:
        /* <DEDUP_REMOVED lines=18> */
.L_x_11222:
[----:B------:R-:W-:Y:S05]  /*132b0*/  BSYNC B0 ;  /* 0x0000000000007941 */ /* 0x000fea0003800000 */
.L_x_11116:
[----:B------:R-:W-:Y:S01]  /*132c0*/  LOP3.LUT P0, RZ, R17, 0x2, RZ, 0xc0, !PT ;  /* 0x0000000211ff7812 */ /* 0x000fe2000780c0ff */
[----:B------:R-:W-:-:S12]  /*132d0*/  BSSY B0, `(.L_x_11118) ;  /* 0x0000058000007945 */ /* 0x000fd80003800000 */
[----:B------:R-:W-:Y:S05]  /*132e0*/  @!P0 BRA `(.L_x_11119) ;  /* 0x0000000400588947 */ /* 0x000fea0003800000 */
[----:B------:R-:W1:Y:S01]  /*132f0*/  LDL R4, [R1+0x4] ;  /* 0x0000040001047983 */ /* 0x000e620000100800 */
[----:B------:R-:W2:Y:S02]  /*13300*/  S2R R0, SR_TID.X ;  /* 0x0000000000007919 */ /* 0x000ea40000002100 */
[----:B--2---:R-:W-:Y:S01]  /*13310*/  LOP3.LUT R2, R0, 0x7f, RZ, 0xc0, !PT ;  /* 0x0000007f00027812 */ /* 0x004fe200078ec0ff */
[----:B------:R-:W-:Y:S01]  /*13320*/  IMAD R0, R19, 0x8, R18 ;  /* 0x0000000813007824 */ /* 0x000fe200078e0212 */
[----:B------:R-:W-:Y:S02]  /*13330*/  BSSY B1, `(.L_x_11120) ;  /* 0x0000005000017945 */ /* 0x000fe40003800000 */
[----:B------:R-:W-:Y:S02]  /*13340*/  ISETP.NE.AND P1, PT, R2, RZ, PT ;  /* 0x000000ff0200720c */ /* 0x000fe40003f25270 */
[----:B-1----:R-:W-:-:S04]  /*13350*/  SHF.L.U32 R3, R4, 0x1f, RZ ;  /* 0x0000001f04037819 */ /* 0x002fc800000006ff */
[----:B------:R-:W1:Y:S02]  /*13360*/  SYNCS.PHASECHK.TRANS64.TRYWAIT P0, [R0+URZ+0x22860], R3 ;  /* 0x02286003000075a7 */ /* 0x000e64000800017f */
[----:B-1----:R-:W-:Y:S05]  /*13370*/  @!P0 BRA `(.L_x_11121) ;  /* 0x0000003800488947 */ /* 0x002fea0003800000 */
.L_x_11223:
[----:B------:R-:W-:Y:S05]  /*13380*/  BSYNC B1 ;  /* 0x0000000000017941 */ /* 0x000fea0003800000 */
.L_x_11120:
        /* <DEDUP_REMOVED lines=9> */
.L_x_11123:
[----:B------:R-:W-:Y:S05]  /*13420*/  BSYNC B1 ;  /* 0x0000000000017941 */ /* 0x000fea0003800000 */
.L_x_11122:
[----:B------:R-:W2:Y:S01]  /*13430*/  LDL.LU R2, [R1+0x14] ;  /* 0x0000140001027983 */ /* 0x000ea20000300800 */
[----:B-1----:R-:W-:Y:S01]  /*13440*/  IMAD R3, R19, 0xc000, R18 ;  /* 0x0000c00013037824 */ /* 0x002fe200078e0212 */
[----:B------:R-:W-:Y:S01]  /*13450*/  UIADD3 UR4, UP0, UR44, 0x470, URZ ;  /* 0x000004702c047890 */ /* 0x000fe2000ff1e03f */
[----:B------:R-:W-:Y:S01]  /*13460*/  PLOP3.LUT P0, PT, PT, PT, PT, 0x80, 0x0 ;  /* 0x000000000000781c */ /* 0x000fe20003f0f070 */
[----:B------:R-:W-:Y:S01]  /*13470*/  VIADD R0, R0, 0x22850 ;  /* 0x0002285000007836 */ /* 0x000fe20000000000 */
[----:B------:R-:W-:Y:S01]  /*13480*/  UMOV UR6, 0x0 ;  /* 0x0000000000067882 */ /* 0x000fe20000000000 */
[----:B------:R-:W-:Y:S01]  /*13490*/  VIADD R4, R3, 0x400 ;  /* 0x0000040003047836 */ /* 0x000fe20000000000 */
[----:B------:R-:W-:Y:S01]  /*134a0*/  UIADD3.X UR5, URZ, UR45, URZ, UP0, !UPT ;  /* 0x0000002d3f057290 */ /* 0x000fe200087fe43f */
[----:B------:R-:W-:Y:S01]  /*134b0*/  UMOV UR7, 0x14f00000 ;  /* 0x14f0000000077882 */ /* 0x000fe20000000000 */
[----:B------:R-:W-:Y:S01]  /*134c0*/  UMOV UR10, URZ ;  /* 0x0000003f000a7c82 */ /* 0x000fe20008000000 */
[----:B--2---:R-:W-:-:S09]  /*134d0*/  IMAD R2, R2, 0x60, RZ ;  /* 0x0000006002027824 */ /* 0x004fd200078e02ff */
.L_x_11124:
        /* <DEDUP_REMOVED lines=15> */
.L_x_11125:
        /* <DEDUP_REMOVED lines=15> */
.L_x_11126:
        /* <DEDUP_REMOVED lines=15> */
.L_x_11127:
        /* <DEDUP_REMOVED lines=10> */
.L_x_11119:
[----:B------:R-:W-:Y:S05]  /*13850*/  BSYNC B0 ;  /* 0x0000000000007941 */ /* 0x000fea0003800000 */
.L_x_11118:
[----:B------:R-:W-:-:S04]  /*13860*/  UIADD3 UR4, UR39, -0x2, URZ ;  /* 0xfffffffe27047890 */ /* 0x000fc8000fffe03f */
[----:B------:R-:W-:-:S06]  /*13870*/  UISETP.GE.AND UP0, UPT, UR4, UR38, UPT ;  /* 0x000000260400728c */ /* 0x000fcc000bf06270 */
[----:B------:R-:W-:-:S13]  /*13880*/  PLOP3.LUT P0, PT, PT, PT, UP0, 0x80, 0x0 ;  /* 0x000000000000781c */ /* 0x000fda0003f0f008 */
[----:B------:R-:W-:Y:S05]  /*13890*/  @!P0 BRA `(.L_x_11128) ;  /* 0x0000001c00808947 */ /* 0x000fea0003800000 */
[----:B-1----:R-:W-:Y:S01]  /*138a0*/  IMAD R3, RZ, RZ, -UR39 ;  /* 0x80000027ff037e24 */ /* 0x002fe2000f8e02ff */
[----:B0-----:R-:W-:-:S04]  /*138b0*/  LOP3.LUT R6, RZ, UR38, RZ, 0x33, !PT ;  /* 0x00000026ff067c12 */ /* 0x001fc8000f8e33ff */
        /* <DEDUP_REMOVED lines=20> */
[----:B------:R-:W3:Y:S01]  /*13a00*/  LDL R9, [R1] ;  /* 0x0000000001097983 */ /* 0x000ee20000100800 */
        /* <DEDUP_REMOVED lines=17> */
.L_x_11132:
        /* <DEDUP_REMOVED lines=8> */
.L_x_11224:
[----:B------:R-:W-:Y:S05]  /*13ba0*/  BSYNC B1 ;  /* 0x0000000000017941 */ /* 0x000fea0003800000 */
.L_x_11133:
        /* <DEDUP_REMOVED lines=9> */
.L_x_11136:
[----:B------:R-:W-:Y:S05]  /*13c40*/  BSYNC B1 ;  /* 0x0000000000017941 */ /* 0x000fea0003800000 */
.L_x_11135:
[----:B------:R-:W-:Y:S01]  /*13c50*/  IMAD.MOV.U32 R7, RZ, RZ, RZ ;  /* 0x000000ffff077224 */ /* 0x000fe200078e00ff */
[----:B------:R-:W-:Y:S01]  /*13c60*/  UIADD3 UR4, UP0, UR44, 0x370, URZ ;  /* 0x000003702c047890 */ /* 0x000fe2000ff1e03f */
[----:B------:R-:W-:Y:S01]  /*13c70*/  IMAD R3, R19, 0x3000, R18 ;  /* 0x0000300013037824 */ /* 0x000fe200078e0212 */
[----:B------:R-:W-:Y:S01]  /*13c80*/  PLOP3.LUT P0, PT, PT, PT, PT, 0x80, 0x0 ;  /* 0x000000000000781c */ /* 0x000fe20003f0f070 */
[----:B------:R-:W-:Y:S01]  /*13c90*/  IMAD R5, R0, 0x60, RZ ;  /* 0x0000006000057824 */ /* 0x000fe200078e02ff */
[----:B------:R-:W-:Y:S01]  /*13ca0*/  R2UR UR10, R7 ;  /* 0x00000000070a72ca */ /* 0x000fe200000e0000 */
[----:B------:R-:W-:Y:S01]  /*13cb0*/  VIADD R0, R3, 0x1c400 ;  /* 0x0001c40003007836 */ /* 0x000fe20000000000 */
[----:B------:R-:W-:Y:S01]  /*13cc0*/  UIADD3.X UR5, URZ, UR45, URZ, UP0, !UPT ;  /* 0x0000002d3f057290 */ /* 0x000fe200087fe43f */
[----:B------:R-:W-:Y:S01]  /*13cd0*/  VIADD R3, R4, 0x22830 ;  /* 0x0002283004037836 */ /* 0x000fe20000000000 */
[----:B------:R-:W-:Y:S01]  /*13ce0*/  UMOV UR6, 0x0 ;  /* 0x0000000000067882 */ /* 0x000fe20000000000 */
[----:B------:R-:W-:-:S10]  /*13cf0*/  UMOV UR7, 0x14f00000 ;  /* 0x14f0000000077882 */ /* 0x000fd40000000000 */
.L_x_11137:
        /* <DEDUP_REMOVED lines=13> */
.L_x_11225:
[----:B------:R-:W-:Y:S05]  /*13dd0*/  BSYNC B1 ;  /* 0x0000000000017941 */ /* 0x000fea0003800000 */
.L_x_11138:
        /* <DEDUP_REMOVED lines=11> */
.L_x_11141:
[----:B------:R-:W-:Y:S05]  /*13e90*/  BSYNC B1 ;  /* 0x0000000000017941 */ /* 0x000fea0003800000 */
.L_x_11140:
        /* <DEDUP_REMOVED lines=9> */
.L_x_11142:
        /* <DEDUP_REMOVED lines=15> */
.L_x_11143:
        /* <DEDUP_REMOVED lines=15> */
.L_x_11144:
        /* <DEDUP_REMOVED lines=15> */
.L_x_11145:
        /* <DEDUP_REMOVED lines=10> */
.L_x_11131:
[----:B------:R-:W-:Y:S05]  /*142a0*/  BSYNC B0 ;  /* 0x0000000000007941 */ /* 0x000fea0003800000 */
.L_x_11130:
[----:B------:R-:W-:-:S06]  /*142b0*/  UIADD3 UR4, UR39, -0x3, URZ ;  /* 0xfffffffd27047890 */ /* 0x000fcc000fffe03f */
[----:B------:R-:W-:-:S07]  /*142c0*/  IMAD.U32 R0, RZ, RZ, UR4 ;  /* 0x00000004ff007e24 */ /* 0x000fce000f8e00ff */
.L_x_11129:
[----:B------:R-:W-:Y:S01]  /*142d0*/  ULOP3.LUT UR4, URZ, UR39, URZ, 0x33, !UPT ;  /* 0x000000273f047292 */ /* 0x000fe2000f8e333f */
[----:B------:R-:W-:Y:S01]  /*142e0*/  VIADD R6, R6, 0xfffffffe ;  /* 0xfffffffe06067836 */ /* 0x000fe20000000000 */
[----:B------:R-:W-:Y:S04]  /*142f0*/  BSSY B0, `(.L_x_11128) ;  /* 0x000013a000007945 */ /* 0x000fe80003800000 */
[----:B------:R-:W-:-:S13]  /*14300*/  ISETP.NE.AND P0, PT, R6, UR4, PT ;  /* 0x0000000406007c0c */ /* 0x000fda000bf05270 */
[----:B------:R-:W-:Y:S05]  /*14310*/  @!P0 BRA `(.L_x_11146) ;  /* 0x0000001000dc8947 */ /* 0x000fea0003800000 */
.L_x_11179:
        /* <DEDUP_REMOVED lines=33> */
.L_x_11149:
        /* <DEDUP_REMOVED lines=8> */
.L_x_11226:
[----:B------:R-:W-:Y:S05]  /*145b0*/  BSYNC B2 ;  /* 0x0000000000027941 */ /* 0x000fea0003800000 */
.L_x_11150:
        /* <DEDUP_REMOVED lines=9> */
.L_x_11153:
[----:B------:R-:W-:Y:S05]  /*14650*/  BSYNC B2 ;  /* 0x0000000000027941 */ /* 0x000fea0003800000 */
.L_x_11152:
        /* <DEDUP_REMOVED lines=11> */
.L_x_11154:
        /* <DEDUP_REMOVED lines=13> */
.L_x_11227:
[----:B------:R-:W-:Y:S05]  /*147e0*/  BSYNC B2 ;  /* 0x0000000000027941 */ /* 0x000fea0003800000 */
.L_x_11155:
        /* <DEDUP_REMOVED lines=11> */
.L_x_11158:
[----:B------:R-:W-:Y:S05]  /*148a0*/  BSYNC B2 ;  /* 0x0000000000027941 */ /* 0x000fea0003800000 */
.L_x_11157:
        /* <DEDUP_REMOVED lines=9> */
.L_x_11159:
        /* <DEDUP_REMOVED lines=15> */
.L_x_11160:
        /* <DEDUP_REMOVED lines=15> */
.L_x_11161:
        /* <DEDUP_REMOVED lines=15> */
.L_x_11162:
        /* <DEDUP_REMOVED lines=10> */
.L_x_11148:
[----:B------:R-:W-:Y:S05]  /*14cb0*/  BSYNC B1 ;  /* 0x0000000000017941 */ /* 0x000fea0003800000 */
.L_x_11147:
[----:B------:R-:W-:Y:S01]  /*14cc0*/  VIADD R6, R6, 0x1 ;  /* 0x0000000106067836 */ /* 0x000fe20000000000 */
[----:B------:R-:W-:Y:S01]  /*14cd0*/  LOP3.LUT P2, RZ, R17, 0x2, RZ, 0xc0, !PT ;  /* 0x0000000211ff7812 */ /* 0x000fe2000784c0ff */
[----:B------:R-:W-:Y:S03]  /*14ce0*/  BSSY B1, `(.L_x_11163) ;  /* 0x0000097000017945 */ /* 0x000fe60003800000 */
[----:B------:R-:W-:-:S04]  /*14cf0*/  ISETP.NE.AND P0, PT, R6, 0x2, PT ;  /* 0x000000020600780c */ /* 0x000fc80003f05270 */
[----:B------:R-:W-:Y:S02]  /*14d00*/  SEL R2, RZ, 0x1, P0 ;  /* 0x00000001ff027807 */ /* 0x000fe40000000000 */
[----:B------:R-:W-:Y:S01]  /*14d10*/  SEL R19, R6, RZ, P0 ;  /* 0x000000ff06137207 */ /* 0x000fe20000000000 */
[----:B------:R-:W-:Y:S01]  /*14d20*/  VIADD R6, R0, 0xffffffff ;  /* 0xffffffff00067836 */ /* 0x000fe20000000000 */
[----:B0-----:R-:W-:-:S05]  /*14d30*/  LOP3.LUT R8, R7, R2, RZ, 0x3c, !PT ;  /* 0x0000000207087212 */ /* 0x001fca00078e3cff */
        /* <DEDUP_REMOVED lines=25> */
.L_x_11165:
        /* <DEDUP_REMOVED lines=8> */
.L_x_11228:
[----:B------:R-:W-:Y:S05]  /*14f50*/  BSYNC B2 ;  /* 0x0000000000027941 */ /* 0x000fea0003800000 */
.L_x_11166:
        /* <DEDUP_REMOVED lines=9> */
.L_x_11169:
[----:B------:R-:W-:Y:S05]  /*14ff0*/  BSYNC B2 ;  /* 0x0000000000027941 */ /* 0x000fea0003800000 */
.L_x_11168:
        /* <DEDUP_REMOVED lines=8> */
[----:B0-----:R-:W-:Y:S01]  /*15080*/  VIADD R8, R4, 0x22830 ;  /* 0x0002283004087836 */ /* 0x001fe20000000000 */
[----:B------:R-:W-:Y:S01]  /*15090*/  UMOV UR6, 0x0 ;  /* 0x0000000000067882 */ /* 0x000fe20000000000 */
[----:B------:R-:W-:-:S10]  /*150a0*/  UMOV UR7, 0x14f00000 ;  /* 0x14f0000000077882 */ /* 0x000fd40000000000 */
.L_x_11170:
        /* <DEDUP_REMOVED lines=13> */
.L_x_11229:
[----:B------:R-:W-:Y:S05]  /*15180*/  BSYNC B2 ;  /* 0x0000000000027941 */ /* 0x000fea0003800000 */
.L_x_11171:
        /* <DEDUP_REMOVED lines=11> */
.L_x_11174:
[----:B------:R-:W-:Y:S05]  /*15240*/  BSYNC B2 ;  /* 0x0000000000027941 */ /* 0x000fea0003800000 */
.L_x_11173:
        /* <DEDUP_REMOVED lines=9> */
.L_x_11175:
        /* <DEDUP_REMOVED lines=15> */
.L_x_11176:
        /* <DEDUP_REMOVED lines=15> */
.L_x_11177:
        /* <DEDUP_REMOVED lines=15> */
.L_x_11178:
        /* <DEDUP_REMOVED lines=10> */
.L_x_11164:
[----:B------:R-:W-:Y:S05]  /*15650*/  BSYNC B1 ;  /* 0x0000000000017941 */ /* 0x000fea0003800000 */
.L_x_11163:
[----:B------:R-:W-:Y:S01]  /*15660*/  ISETP.GT.AND P0, PT, R6, UR38, PT ;  /* 0x0000002606007c0c */ /* 0x000fe2000bf04270 */
[----:B------:R-:W-:-:S12]  /*15670*/  VIADD R0, R0, 0xfffffffe ;  /* 0xfffffffe00007836 */ /* 0x000fd80000000000 */
[----:B------:R-:W-:Y:S05]  /*15680*/  @P0 BRA `(.L_x_11179) ;  /* 0xffffffec00240947 */ /* 0x000fea000383ffff */
.L_x_11146:
[----:B------:R-:W-:Y:S05]  /*15690*/  BSYNC B0 ;  /* 0x0000000000007941 */ /* 0x000fea0003800000 */
.L_x_11128:
[----:B------:R-:W2:Y:S01]  /*156a0*/  LDL.LU R2, [R1+0x4] ;  /* 0x0000040001027983 */ /* 0x000ea20000300800 */
[----:B------:R-:W3:Y:S01]  /*156b0*/  S2R R0, SR_TID.X ;  /* 0x0000000000007919 */ /* 0x000ee20000002100 */
[----:B------:R-:W-:-:S05]  /*156c0*/  VIADD R19, R19, 0x1 ;  /* 0x0000000113137836 */ /* 0x000fca0000000000 */
[----:B------:R-:W-:Y:S02]  /*156d0*/  ISETP.NE.AND P1, PT, R19, 0x2, PT ;  /* 0x000000021300780c */ /* 0x000fe40003f25270 */
[----:B---3--:R-:W-:-:S04]  /*156e0*/  LOP3.LUT R0, R0, 0x7f, RZ, 0xc0, !PT ;  /* 0x0000007f00007812 */ /* 0x008fc800078ec0ff */
[----:B------:R-:W-:Y:S02]  /*156f0*/  ISETP.NE.AND P0, PT, R0, RZ, PT ;  /* 0x000000ff0000720c */ /* 0x000fe40003f05270 */
[----:B------:R-:W-:Y:S01]  /*15700*/  SEL R0, RZ, 0x1, P1 ;  /* 0x00000001ff007807 */ /* 0x000fe20000800000 */
[----:B------:R-:W-:Y:S03]  /*15710*/  BSSY B0, `(.L_x_11180) ;  /* 0x0000011000007945 */ /* 0x000fe60003800000 */
[----:B--2---:R-:W-:-:S05]  /*15720*/  LOP3.LUT R2, R2, R0, RZ, 0x3c, !PT ;  /* 0x0000000002027212 */ /* 0x004fca00078e3cff */
[----:B------:R2:W-:Y:S02]  /*15730*/  STL [R1+0x4], R2 ;  /* 0x0000040201007387 */ /* 0x0005e40000100800 */
[----:B------:R-:W-:Y:S05]  /*15740*/  @P0 BRA `(.L_x_11181) ;  /* 0x0000000000340947 */ /* 0x000fea0003800000 */
[----:B------:R-:W3:Y:S01]  /*15750*/  S2R R5, SR_LANEID ;  /* 0x0000000000057919 */ /* 0x000ee20000000000 */
[----:B------:R-:W-:Y:S01]  /*15760*/  VOTEU.ANY UR4, UPT, PT ;  /* 0x0000000000047886 */ /* 0x000fe200038e0100 */
[----:B-12---:R-:W1:Y:S01]  /*15770*/  LDC.64 R2, c[0x0][0xc80] ;  /* 0x00032000ff027b82 */ /* 0x006e620000000a00 */
[----:B------:R-:W3:Y:S02]  /*15780*/  FLO.U32 R0, UR4 ;  /* 0x0000000400007d00 */ /* 0x000ee400080e0000 */
[----:B---3--:R-:W-:-:S06]  /*15790*/  ISETP.EQ.U32.AND P2, PT, R0, R5, PT ;  /* 0x000000050000720c */ /* 0x008fcc0003f42070 */
[----:B------:R-:W1:Y:S07]  /*157a0*/  POPC R5, UR4 ;  /* 0x0000000400057d09 */ /* 0x000e6e0008000000 */
[----:B-1----:R-:W2:Y:S01]  /*157b0*/  @P2 ATOMG.E.ADD.STRONG.GPU PT, R3, desc[UR46][R2.64], R5 ;  /* 0x00000005020329a8 */ /* 0x002ea200081ee1ee */
[----:B------:R-:W1:Y:S02]  /*157c0*/  S2R R4, SR_LTMASK ;  /* 0x0000000000047919 */ /* 0x000e640000003900 */
[----:B-1----:R-:W-:-:S04]  /*157d0*/  LOP3.LUT R4, R4, UR4, RZ, 0xc0, !PT ;  /* 0x0000000404047c12 */ /* 0x002fc8000f8ec0ff */
[----:B0-----:R-:W0:Y:S01]  /*157e0*/  POPC R7, R4 ;  /* 0x0000000400077309 */ /* 0x001e220000000000 */
[----:B--2---:R-:W0:Y:S02]  /*157f0*/  SHFL.IDX PT, R0, R3, R0, 0x1f ;  /* 0x00001f0003007589 */ /* 0x004e2400000e0000 */
[----:B0-----:R-:W-:-:S05]  /*15800*/  IADD3 R0, R0, UR42, R7 ;  /* 0x0000002a00007c10 */ /* 0x001fca000fffe007 */
[----:B------:R3:W-:Y:S02]  /*15810*/  STL [R1+0xc], R0 ;  /* 0x00000c0001007387 */ /* 0x0007e40000100800 */
.L_x_11181:
[----:B------:R-:W-:Y:S05]  /*15820*/  BSYNC B0 ;  /* 0x0000000000007941 */ /* 0x000fea0003800000 */
.L_x_11180:
[----:B------:R-:W-:-:S07]  /*15830*/  SEL R19, R19, RZ, P1 ;  /* 0x000000ff13137207 */ /* 0x000fce0000800000 */
.L_x_11100:
[----:B------:R-:W-:Y:S05]  /*15840*/  BSYNC B7 ;  /* 0x0000000000077941 */ /* 0x000fea0003800000 */
.L_x_11098:
[----:B--2---:R2:W5:Y:S01]  /*15850*/  LDL R2, [R1+0xc] ;  /* 0x00000c0001027983 */ /* 0x0045620000100800 */
[----:B------:R-:W-:-:S13]  /*15860*/  LOP3.LUT P1, RZ, R17, 0x4, RZ, 0xc0, !PT ;  /* 0x0000000411ff7812 */ /* 0x000fda000782c0ff */
[----:B--2---:R-:W-:Y:S05]  /*15870*/  @!P1 BRA `(.L_x_11182) ;  /* 0x0000000000289947 */ /* 0x004fea0003800000 */
[----:B------:R-:W-:Y:S05]  /*15880*/  WARPSYNC.ALL ;  /* 0x0000000000007948 */ /* 0x000fea0003800000 */
[----:B------:R-:W2:Y:S08]  /*15890*/  S2UR UR5, SR_CgaCtaId ;  /* 0x00000000000579c3 */ /* 0x000eb00000008800 */
[----:B------:R-:W-:Y:S06]  /*158a0*/  BAR.SYNC.DEFER_BLOCKING 0x5, 0x180 ;  /* 0x0146000000007b1d */ /* 0x000fec0000010000 */
[----:B------:R-:W-:-:S02]  /*158b0*/  UMOV UR4, 0x400 ;  /* 0x0000040000047882 */ /* 0x000fc40000000000 */
[----:B--2---:R-:W-:-:S06]  /*158c0*/  ULEA UR4, UR5, UR4, 0x18 ;  /* 0x0000000405047291 */ /* 0x004fcc000f8ec03f */
[----:B-1----:R-:W-:-:S05]  /*158d0*/  IMAD.U32 R18, RZ, RZ, UR4 ;  /* 0x00000004ff127e24 */ /* 0x002fca000f8e00ff */
[----:B-----5:R-:W1:Y:S04]  /*158e0*/  LDS R2, [R18+0x228d0] ;  /* 0x0228d00012027984 */ /* 0x020e680000000800 */
[----:B-1----:R1:W-:Y:S01]  /*158f0*/  STL [R1+0xc], R2 ;  /* 0x00000c0201007387 */ /* 0x0023e20000100800 */
[----:B------:R-:W-:Y:S06]  /*15900*/  BAR.ARV 0x4, 0x180 ;  /* 0x0106000000007b1d */ /* 0x000fec0000002000 */
[----:B------:R-:W-:Y:S05]  /*15910*/  BRA `(.L_x_11183) ;  /* 0x00000000002c7947 */ /* 0x000fea0003800000 */
.L_x_11182:
[----:B------:R-:W-:-:S03]  /*15920*/  UMOV UR4, 0xffffffff ;  /* 0xffffffff00047882 */ /* 0x000fc60000000000 */
[----:B------:R-:W-:Y:S05]  /*15930*/  BRA.DIV UR4, `(.L_x_11184) ;  /* 0x0000001604647947 */ /* 0x000fea000b800000 */
[----:B-----5:R2:W0:Y:S02]  /*15940*/  SHFL.IDX PT, R14, R2, RZ, 0x1f ;  /* 0x00001fff020e7589 */ /* 0x02042400000e0000 */
.L_x_11232:
[----:B-1----:R-:W1:Y:S01]  /*15950*/  @!P0 S2R R3, SR_CgaCtaId ;  /* 0x0000000000038919 */ /* 0x002e620000008800 */
[----:B------:R-:W-:Y:S05]  /*15960*/  WARPSYNC.ALL ;  /* 0x0000000000007948 */ /* 0x000fea0003800000 */
[----:B------:R-:W-:Y:S01]  /*15970*/  BAR.SYNC.DEFER_BLOCKING 0x4, 0x180 ;  /* 0x0106000000007b1d */ /* 0x000fe20000010000 */
[----:B---34-:R-:W-:-:S05]  /*15980*/  @!P0 MOV R0, 0x400 ;  /* 0x0000040000008802 */ /* 0x018fca0000000f00 */
[----:B0-----:R0:W-:Y:S01]  /*15990*/  STL [R1+0xc], R14 ;  /* 0x00000c0e01007387 */ /* 0x0011e20000100800 */
[----:B-1----:R-:W-:-:S05]  /*159a0*/  @!P0 LEA R18, R3, R0, 0x18 ;  /* 0x0000000003128211 */ /* 0x002fca00078ec0ff */
[----:B------:R0:W-:Y:S01]  /*159b0*/  @!P0 STS [R18+0x228d0], R2 ;  /* 0x0228d00212008388 */ /* 0x0001e20000000800 */
[----:B------:R-:W-:Y:S06]  /*159c0*/  BAR.ARV 0x5, 0x180 ;  /* 0x0146000000007b1d */ /* 0x000fec0000002000 */
.L_x_11183:
[----:B---34-:R-:W3:Y:S01]  /*159d0*/  LDL R0, [R1+0xc] ;  /* 0x00000c0001007983 */ /* 0x018ee20000100800 */
[----:B------:R-:W-:Y:S02]  /*159e0*/  ULDC UR4, c[0x0][0xc38] ;  /* 0x00030e0000047ab9 */ /* 0x000fe40000000800 */
[----:B---3--:R-:W-:-:S13]  /*159f0*/  ISETP.GE.AND P0, PT, R0, UR4, PT ;  /* 0x0000000400007c0c */ /* 0x008fda000bf06270 */
[----:B------:R-:W-:Y:S05]  /*15a00*/  @!P0 BRA `(.L_x_11185) ;  /* 0xffffffb800c48947 */ /* 0x000fea000383ffff */
.L_x_11089:
[----:B0-----:R-:W3:Y:S01]  /*15a10*/  LDL.LU R0, [R1+0x18] ;  /* 0x0000180001007983 */ /* 0x001ee20000300800 */
[----:B------:R-:W-:Y:S01]  /*15a20*/  BSSY B0, `(.L_x_11186) ;  /* 0x000000b000007945 */ /* 0x000fe20003800000 */
[----:B------:R-:W0:Y:S01]  /*15a30*/  S2R R5, SR_CgaCtaId ;  /* 0x0000000000057919 */ /* 0x000e220000008800 */
[----:B---3--:R-:W-:-:S05]  /*15a40*/  VIADD R0, R0, 0x1 ;  /* 0x0000000100007836 */ /* 0x008fca0000000000 */
[----:B-12---:R-:W-:-:S04]  /*15a50*/  LEA.HI R2, R0, R0, RZ, 0x1 ;  /* 0x0000000000027211 */ /* 0x006fc800078f08ff */
[----:B------:R-:W-:-:S05]  /*15a60*/  LOP3.LUT R3, R2, 0xfffffffe, RZ, 0xc0, !PT ;  /* 0xfffffffe02037812 */ /* 0x000fca00078ec0ff */
[----:B------:R-:W-:Y:S01]  /*15a70*/  IMAD.IADD R3, R0, 0x1, -R3 ;  /* 0x0000000100037824 */ /* 0x000fe200078e0a03 */
[----:B------:R-:W-:-:S04]  /*15a80*/  MOV R0, 0x400 ;  /* 0x0000040000007802 */ /* 0x000fc80000000f00 */
[----:B0-----:R-:W-:Y:S02]  /*15a90*/  LEA R0, R5, R0, 0x18 ;  /* 0x0000000005007211 */ /* 0x001fe400078ec0ff */
[----:B------:R-:W-:-:S04]  /*15aa0*/  SHF.L.U32 R3, R3, 0x1f, RZ ;  /* 0x0000001f03037819 */ /* 0x000fc800000006ff */
[----:B------:R-:W0:Y:S02]  /*15ab0*/  SYNCS.PHASECHK.TRANS64.TRYWAIT P0, [R0+URZ+0x22820], R3 ;  /* 0x02282003000075a7 */ /* 0x000e24000800017f */
[----:B0-----:R-:W-:Y:S05]  /*15ac0*/  @!P0 BRA `(.L_x_11187) ;  /* 0x0000001400288947 */ /* 0x001fea0003800000 */
.L_x_11233:
[----:B------:R-:W-:Y:S05]  /*15ad0*/  BSYNC B0 ;  /* 0x0000000000007941 */ /* 0x000fea0003800000 */
.L_x_11186:
[----:B------:R-:W-:-:S03]  /*15ae0*/  UMOV UR4, 0xffffffff ;  /* 0xffffffff00047882 */ /* 0x000fc60000000000 */
[----:B------:R-:W-:Y:S05]  /*15af0*/  BRA.DIV UR4, `(.L_x_11188) ;  /* 0x0000001604307947 */ /* 0x000fea000b800000 */
[----:B------:R-:W1:Y:S02]  /*15b00*/  S2R R2, SR_TID.X ;  /* 0x0000000000027919 */ /* 0x000e640000002100 */
[----:B-1----:R-:W-:-:S04]  /*15b10*/  SHF.R.U32.HI R2, RZ, 0x5, R2 ;  /* 0x00000005ff027819 */ /* 0x002fc80000011602 */
[----:B------:R-:W-:-:S05]  /*15b20*/  LOP3.LUT R2, R2, 0x3, RZ, 0xc0, !PT ;  /* 0x0000000302027812 */ /* 0x000fca00078ec0ff */
[----:B------:R1:W2:Y:S02]  /*15b30*/  SHFL.IDX PT, R14, R2, RZ, 0x1f ;  /* 0x00001fff020e7589 */ /* 0x0002a400000e0000 */
.L_x_11236:
[----:B--2---:R-:W-:Y:S01]  /*15b40*/  ISETP.NE.AND P0, PT, R14, RZ, PT ;  /* 0x000000ff0e00720c */ /* 0x004fe20003f05270 */
[----:B------:R-:W-:-:S12]  /*15b50*/  BSSY B0, `(.L_x_11189) ;  /* 0x0000025000007945 */ /* 0x000fd80003800000 */
[----:B------:R-:W-:Y:S05]  /*15b60*/  @P0 BRA `(.L_x_11190) ;  /* 0x00000000008c0947 */ /* 0x000fea0003800000 */
[----:B------:R-:W-:-:S03]  /*15b70*/  UMOV UR4, 0xffffffff ;  /* 0xffffffff00047882 */ /* 0x000fc60000000000 */
[----:B------:R-:W-:Y:S05]  /*15b80*/  BRA.DIV UR4, `(.L_x_11191) ;  /* 0x0000001604407947 */ /* 0x000fea000b800000 */
[----:B------:R-:W-:-:S13]  /*15b90*/  ELECT P6, URZ, PT ;  /* 0x00000000003f782f */ /* 0x000fda00038c0000 */
.L_x_11239:
[----:B------:R-:W-:Y:S05]  /*15ba0*/  @!P6 BRA `(.L_x_11190) ;  /* 0x00000000007ce947 */ /* 0x000fea0003800000 */
[----:B------:R-:W-:-:S06]  /*15bb0*/  ULOP3.LUT UR4, UR41, 0x2, URZ, 0xfc, !UPT ;  /* 0x0000000229047892 */ /* 0x000fcc000f8efc3f */
[----:B-1----:R-:W-:-:S05]  /*15bc0*/  IMAD.U32 R2, RZ, RZ, UR4 ;  /* 0x00000004ff027e24 */ /* 0x002fca000f8e00ff */
[----:B------:R-:W-:-:S13]  /*15bd0*/  ISETP.NE.AND P2, PT, R2, 0x3, PT ;  /* 0x000000030200780c */ /* 0x000fda0003f45270 */
[----:B------:R-:W-:Y:S05]  /*15be0*/  @!P2 BRA `(.L_x_11192) ;  /* 0x000000000004a947 */ /* 0x000fea0003800000 */
[----:B------:R-:W-:Y:S01]  /*15bf0*/  BPT.TRAP 0x1 ;  /* 0x000000040000795c */ /* 0x000fe20000300000 */
.L_x_11192:
[----:B------:R-:W2:Y:S01]  /*15c00*/  LDL.LU R7, [R1+0x4] ;  /* 0x0000040001077983 */ /* 0x000ea20000300800 */
[----:B------:R-:W-:Y:S02]  /*15c10*/  VIADD R2, R0, 0x22840 ;  /* 0x0002284000027836 */ /* 0x000fe40000000000 */
[C---:B0-----:R-:W-:Y:S02]  /*15c20*/  VIADD R3, R19.reuse, 0x1 ;  /* 0x0000000113037836 */ /* 0x041fe40000000000 */
[----:B------:R-:W-:-:S03]  /*15c30*/  IMAD R6, R19, 0x8, R2 ;  /* 0x0000000813067824 */ /* 0x000fc600078e0202 */
        /* <DEDUP_REMOVED lines=9> */
.L_x_11240:
[----:B------:R-:W1:Y:S02]  /*15cd0*/  SYNCS.PHASECHK.TRANS64.TRYWAIT P0, [R7+URZ], R2 ;  /* 0x00000002070075a7 */ /* 0x000e64000800017f */
[----:B-1----:R-:W-:Y:S05]  /*15ce0*/  @!P0 BRA `(.L_x_11194) ;  /* 0x00000014001c8947 */ /* 0x002fea0003800000 */
.L_x_11241:
[----:B------:R-:W-:Y:S05]  /*15cf0*/  @!P2 BRA `(.L_x_11195) ;  /* 0x000000000004a947 */ /* 0x000fea0003800000 */
[----:B------:R-:W-:Y:S01]  /*15d00*/  BPT.TRAP 0x1 ;  /* 0x000000040000795c */ /* 0x000fe20000300000 */
.L_x_11195:
[----:B------:R-:W-:-:S04]  /*15d10*/  VIADD R0, R0, 0x22860 ;  /* 0x0002286000007836 */ /* 0x000fc80000000000 */
[----:B------:R-:W-:-:S04]  /*15d20*/  IMAD R4, R19, 0x8, R0 ;  /* 0x0000000813047824 */ /* 0x000fc800078e0200 */
[----:B------:R-:W2:Y:S02]  /*15d30*/  SYNCS.PHASECHK.TRANS64.TRYWAIT P0, [R4+URZ], R5 ;  /* 0x00000005040075a7 */ /* 0x000ea4000800017f */
[----:B--2---:R-:W-:Y:S05]  /*15d40*/  @!P0 BRA `(.L_x_11196) ;  /* 0x0000001400188947 */ /* 0x004fea0003800000 */
.L_x_11242:
[----:B------:R-:W-:-:S07]  /*15d50*/  IMAD R3, R3, 0x8, R0 ;  /* 0x0000000803037824 */ /* 0x000fce00078e0200 */
.L_x_11197:
[----:B---3--:R3:W4:Y:S02]  /*15d60*/  SYNCS.PHASECHK.TRANS64.TRYWAIT P0, [R3+URZ], R2 ;  /* 0x00000002030075a7 */ /* 0x008724000800017f */
[----:B----4-:R-:W-:Y:S05]  /*15d70*/  @!P0 NANOSLEEP.SYNCS 0x989680 ;  /* 0x009896800000895d */ /* 0x010fea0003900000 */
[----:B------:R-:W4:Y:S02]  /*15d80*/  @!P0 SYNCS.PHASECHK.TRANS64 P0, [R3+URZ], R2 ;  /* 0x00000002030085a7 */ /* 0x000f24000800007f */
[----:B----4-:R-:W-:Y:S05]  /*15d90*/  @!P0 BRA `(.L_x_11197) ;  /* 0xfffffffc00f08947 */ /* 0x010fea000383ffff */
.L_x_11190:
[----:B------:R-:W-:Y:S05]  /*15da0*/  BSYNC B0 ;  /* 0x0000000000007941 */ /* 0x000fea0003800000 */
.L_x_11189:
[----:B------:R-:W-:Y:S05]  /*15db0*/  EXIT ;  /* 0x000000000000794d */ /* 0x000fea0003800000 */
.L_x_11002:
[----:B0-----:R0:W1:Y:S02]  /*15dc0*/  SYNCS.PHASECHK.TRANS64.TRYWAIT P0, [R3+URZ+0x22800], R0 ;  /* 0x02280000030075a7 */ /* 0x001064000800017f */
[----:B-1----:R-:W-:Y:S05]  /*15dd0*/  @!P0 NANOSLEEP.SYNCS 0x989680 ;  /* 0x009896800000895d */ /* 0x002fea0003900000 */
[----:B------:R-:W1:Y:S02]  /*15de0*/  @!P0 SYNCS.PHASECHK.TRANS64 P0, [R3+URZ+0x22800], R0 ;  /* 0x02280000030085a7 */ /* 0x000e64000800007f */
[----:B-1----:R-:W-:Y:S05]  /*15df0*/  @!P0 BRA `(.L_x_11002) ;  /* 0xfffffffc00f08947 */ /* 0x002fea000383ffff */
[----:B------:R-:W-:Y:S05]  /*15e00*/  BRA `(.L_x_11198) ;  /* 0xfffffebc00b07947 */ /* 0x000fea000383ffff */
.L_x_11006:
[----:B-1----:R-:W-:-:S04]  /*15e10*/  IMAD.U32 R5, RZ, RZ, UR23 ;  /* 0x00000017ff057e24 */ /* 0x002fc8000f8e00ff */
[----:B------:R1:W2:Y:S03]  /*15e20*/  SYNCS.PHASECHK.TRANS64.TRYWAIT P1, [R5+URZ+0x22830], R10 ;  /* 0x0228300a050075a7 */ /* 0x0002a6000802017f */
[----:B--2---:R-:W-:Y:S05]  /*15e30*/  @!P1 NANOSLEEP.SYNCS 0x989680 ;  /* 0x009896800000995d */ /* 0x004fea0003900000 */
[----:B------:R-:W2:Y:S02]  /*15e40*/  @!P1 SYNCS.PHASECHK.TRANS64 P1, [R5+URZ+0x22830], R10 ;  /* 0x0228300a050095a7 */ /* 0x000ea4000802007f */
[----:B--2---:R-:W-:Y:S05]  /*15e50*/  @!P1 BRA `(.L_x_11006) ;  /* 0xfffffffc00ec9947 */ /* 0x004fea000383ffff */
[----:B------:R-:W-:Y:S05]  /*15e60*/  BRA `(.L_x_11005) ;  /* 0xfffffebc00d87947 */ /* 0x000fea000383ffff */
.L_x_11018:
[----:B-1----:R-:W-:-:S04]  /*15e70*/  IMAD.U32 R11, RZ, RZ, UR23 ;  /* 0x00000017ff0b7e24 */ /* 0x002fc8000f8e00ff */
[----:B------:R1:W2:Y:S03]  /*15e80*/  SYNCS.PHASECHK.TRANS64.TRYWAIT P1, [R11+URZ+0x22850], R10 ;  /* 0x0228500a0b0075a7 */ /* 0x0002a6000802017f */
[----:B--2---:R-:W-:Y:S05]  /*15e90*/  @!P1 NANOSLEEP.SYNCS 0x989680 ;  /* 0x009896800000995d */ /* 0x004fea0003900000 */
[----:B------:R-:W2:Y:S02]  /*15ea0*/  @!P1 SYNCS.PHASECHK.TRANS64 P1, [R11+URZ+0x22850], R10 ;  /* 0x0228500a0b0095a7 */ /* 0x000ea4000802007f */
[----:B--2---:R-:W-:Y:S05]  /*15eb0*/  @!P1 BRA `(.L_x_11018) ;  /* 0xfffffffc00ec9947 */ /* 0x004fea000383ffff */
[----:B------:R-:W-:Y:S05]  /*15ec0*/  BRA `(.L_x_11017) ;  /* 0xfffffee800187947 */ /* 0x000fea000383ffff */
.L_x_11026:
[----:B-1----:R-:W-:-:S04]  /*15ed0*/  IMAD.U32 R7, RZ, RZ, UR28 ;  /* 0x0000001cff077e24 */ /* 0x002fc8000f8e00ff */
[----:B------:R1:W2:Y:S03]  /*15ee0*/  SYNCS.PHASECHK.TRANS64.TRYWAIT P1, [R7+URZ+0x22830], R8 ;  /* 0x02283008070075a7 */ /* 0x0002a6000802017f */
[----:B--2---:R-:W-:Y:S05]  /*15ef0*/  @!P1 NANOSLEEP.SYNCS 0x989680 ;  /* 0x009896800000995d */ /* 0x004fea0003900000 */
[----:B------:R-:W2:Y:S02]  /*15f00*/  @!P1 SYNCS.PHASECHK.TRANS64 P1, [R7+URZ+0x22830], R8 ;  /* 0x02283008070095a7 */ /* 0x000ea4000802007f */
[----:B--2---:R-:W-:Y:S05]  /*15f10*/  @!P1 BRA `(.L_x_11026) ;  /* 0xfffffffc00ec9947 */ /* 0x004fea000383ffff */
[----:B------:R-:W-:Y:S05]  /*15f20*/  BRA `(.L_x_11025) ;  /* 0xfffffeec00ac7947 */ /* 0x000fea000383ffff */
.L_x_11038:
[----:B-1----:R1:W2:Y:S02]  /*15f30*/  SYNCS.PHASECHK.TRANS64.TRYWAIT P1, [R177+URZ+0x22850], R8 ;  /* 0x02285008b10075a7 */ /* 0x0022a4000802017f */
[----:B--2---:R-:W-:Y:S05]  /*15f40*/  @!P1 NANOSLEEP.SYNCS 0x989680 ;  /* 0x009896800000995d */ /* 0x004fea0003900000 */
[----:B------:R-:W2:Y:S02]  /*15f50*/  @!P1 SYNCS.PHASECHK.TRANS64 P1, [R177+URZ+0x22850], R8 ;  /* 0x02285008b10095a7 */ /* 0x000ea4000802007f */
[----:B--2---:R-:W-:Y:S05]  /*15f60*/  @!P1 BRA `(.L_x_11038) ;  /* 0xfffffffc00f09947 */ /* 0x004fea000383ffff */
[----:B------:R-:W-:Y:S05]  /*15f70*/  BRA `(.L_x_11037) ;  /* 0xffffff1c00f87947 */ /* 0x000fea000383ffff */
.L_x_11047:
[----:B-1----:R-:W-:-:S04]  /*15f80*/  IMAD.U32 R4, RZ, RZ, UR26 ;  /* 0x0000001aff047e24 */ /* 0x002fc8000f8e00ff */
[----:B------:R1:W2:Y:S03]  /*15f90*/  SYNCS.PHASECHK.TRANS64.TRYWAIT P2, [R4+URZ+0x22830], R3 ;  /* 0x02283003040075a7 */ /* 0x0002a6000804017f */
[----:B--2---:R-:W-:Y:S05]  /*15fa0*/  @!P2 NANOSLEEP.SYNCS 0x989680 ;  /* 0x009896800000a95d */ /* 0x004fea0003900000 */
[----:B------:R-:W2:Y:S02]  /*15fb0*/  @!P2 SYNCS.PHASECHK.TRANS64 P2, [R4+URZ+0x22830], R3 ;  /* 0x022830030400a5a7 */ /* 0x000ea4000804007f */
[----:B--2---:R-:W-:Y:S05]  /*15fc0*/  @!P2 BRA `(.L_x_11047) ;  /* 0xfffffffc00eca947 */ /* 0x004fea000383ffff */
[----:B------:R-:W-:Y:S05]  /*15fd0*/  BRA `(.L_x_11046) ;  /* 0xffffff2400bc7947 */ /* 0x000fea000383ffff */
.L_x_11051:
[----:B-1----:R1:W2:Y:S02]  /*15fe0*/  SYNCS.PHASECHK.TRANS64.TRYWAIT P2, [R178+URZ+0x22850], R3 ;  /* 0x02285003b20075a7 */ /* 0x0022a4000804017f */
[----:B--2---:R-:W-:Y:S05]  /*15ff0*/  @!P2 NANOSLEEP.SYNCS 0x989680 ;  /* 0x009896800000a95d */ /* 0x004fea0003900000 */
[----:B------:R-:W2:Y:S02]  /*16000*/  @!P2 SYNCS.PHASECHK.TRANS64 P2, [R178+URZ+0x22850], R3 ;  /* 0x02285003b200a5a7 */ /* 0x000ea4000804007f */
[----:B--2---:R-:W-:Y:S05]  /*16010*/  @!P2 BRA `(.L_x_11051) ;  /* 0xfffffffc00f0a947 */ /* 0x004fea000383ffff */
[----:B------:R-:W-:Y:S05]  /*16020*/  BRA `(.L_x_11050) ;  /* 0xffffff4400607947 */ /* 0x000fea000383ffff */
.L_x_11057:
[----:B-1----:R-:W-:-:S04]  /*16030*/  IMAD.U32 R5, RZ, RZ, UR28 ;  /* 0x0000001cff057e24 */ /* 0x002fc8000f8e00ff */
[----:B------:R1:W2:Y:S03]  /*16040*/  SYNCS.PHASECHK.TRANS64.TRYWAIT P1, [R5+URZ+0x22830], R6 ;  /* 0x02283006050075a7 */ /* 0x0002a6000802017f */
[----:B--2---:R-:W-:Y:S05]  /*16050*/  @!P1 NANOSLEEP.SYNCS 0x989680 ;  /* 0x009896800000995d */ /* 0x004fea0003900000 */
[----:B------:R-:W2:Y:S02]  /*16060*/  @!P1 SYNCS.PHASECHK.TRANS64 P1, [R5+URZ+0x22830], R6 ;  /* 0x02283006050095a7 */ /* 0x000ea4000802007f */
[----:B--2---:R-:W-:Y:S05]  /*16070*/  @!P1 BRA `(.L_x_11057) ;  /* 0xfffffffc00ec9947 */ /* 0x004fea000383ffff */
[----:B------:R-:W-:Y:S05]  /*16080*/  BRA `(.L_x_11056) ;  /* 0xffffff4800787947 */ /* 0x000fea000383ffff */
.L_x_11069:
[----:B-1----:R1:W2:Y:S02]  /*16090*/  SYNCS.PHASECHK.TRANS64.TRYWAIT P1, [R181+URZ+0x22850], R6 ;  /* 0x02285006b50075a7 */ /* 0x0022a4000802017f */
[----:B--2---:R-:W-:Y:S05]  /*160a0*/  @!P1 NANOSLEEP.SYNCS 0x989680 ;  /* 0x009896800000995d */ /* 0x004fea0003900000 */
[----:B------:R-:W2:Y:S02]  /*160b0*/  @!P1 SYNCS.PHASECHK.TRANS64 P1, [R181+URZ+0x22850], R6 ;  /* 0x02285006b50095a7 */ /* 0x000ea4000802007f */
[----:B--2---:R-:W-:Y:S05]  /*160c0*/  @!P1 BRA `(.L_x_11069) ;  /* 0xfffffffc00f09947 */ /* 0x004fea000383ffff */
[----:B------:R-:W-:Y:S05]  /*160d0*/  BRA `(.L_x_11068) ;  /* 0xffffff7800c47947 */ /* 0x000fea000383ffff */
.L_x_11106:
[----:B------:R-:W-:Y:S02]  /*160e0*/  IMAD.MOV.U32 R13, RZ, RZ, R4 ;  /* 0x000000ffff0d7224 */ /* 0x000fe400078e0004 */
[----:B------:R-:W-:Y:S02]  /*160f0*/  IMAD.MOV.U32 R12, RZ, RZ, RZ ;  /* 0x000000ffff0c7224 */ /* 0x000fe400078e00ff */
[----:B------:R-:W-:Y:S02]  /*16100*/  IMAD.MOV.U32 R11, RZ, RZ, 0x1f ;  /* 0x0000001fff0b7424 */ /* 0x000fe400078e00ff */
[----:B------:R-:W-:-:S07]  /*16110*/  IMAD.MOV.U32 R15, RZ, RZ, -0x1 ;  /* 0xffffffffff0f7424 */ /* 0x000fce00078e00ff */
[----:B0-----:R-:W-:Y:S05]  /*16120*/  WARPSYNC.COLLECTIVE R15, `(.L_x_11199) ;  /* 0x000000000f087348 */ /* 0x001fea0003c00000 */
[----:B------:R1:W2:Y:S02]  /*16130*/  SHFL.IDX P6, R14, R13, R12, R11 ;  /* 0x0000000c0d0e7389 */ /* 0x0002a400000c000b */
[----:B012---:R-:W-:Y:S01]  /*16140*/  ENDCOLLECTIVE ;  /* 0x000000000000791b */ /* 0x007fe20003800000 */
.L_x_11199:
[----:B------:R-:W-:Y:S05]  /*16150*/  BRA `(.L_x_11200) ;  /* 0xffffffc000987947 */ /* 0x000fea000383ffff */
.L_x_11108:
[----:B------:R-:W-:Y:S01]  /*16160*/  BSSY B0, `(.L_x_11201) ;  /* 0x0000006000007945 */ /* 0x000fe20003800000 */
[----:B------:R-:W-:-:S07]  /*16170*/  IMAD.MOV.U32 R15, RZ, RZ, -0x1 ;  /* 0xffffffffff0f7424 */ /* 0x000fce00078e00ff */
[----:B01----:R-:W-:Y:S05]  /*16180*/  WARPSYNC.COLLECTIVE R15, `(.L_x_11202) ;  /* 0x000000000f0c7348 */ /* 0x003fea0003c00000 */
[----:B------:R-:W-:Y:S02]  /*16190*/  ELECT P6, UR62, PT ;  /* 0x00000000003e782f */ /* 0x000fe400038c0000 */
[----:B------:R-:W-:Y:S01]  /*161a0*/  MOV R14, UR62 ;  /* 0x0000003e000e7c02 */ /* 0x000fe20008000f00 */
[----:B01----:R-:W-:Y:S10]  /*161b0*/  ENDCOLLECTIVE ;  /* 0x000000000000791b */ /* 0x003ff40003800000 */
.L_x_11202:
[----:B------:R-:W-:Y:S05]  /*161c0*/  BSYNC B0 ;  /* 0x0000000000007941 */ /* 0x000fea0003800000 */
.L_x_11201:
[----:B------:R-:W-:Y:S05]  /*161d0*/  BRA `(.L_x_11203) ;  /* 0xffffffc0009c7947 */ /* 0x000fea000383ffff */
.L_x_11110:
[----:B0-----:R0:W2:Y:S02]  /*161e0*/  SYNCS.PHASECHK.TRANS64.TRYWAIT P0, [R3+URZ+0x22840], R0 ;  /* 0x02284000030075a7 */ /* 0x0010a4000800017f */
[----:B--2---:R-:W-:Y:S05]  /*161f0*/  @!P0 NANOSLEEP.SYNCS 0x989680 ;  /* 0x009896800000895d */ /* 0x004fea0003900000 */
[----:B------:R-:W2:Y:S02]  /*16200*/  @!P0 SYNCS.PHASECHK.TRANS64 P0, [R3+URZ+0x22840], R0 ;  /* 0x02284000030085a7 */ /* 0x000ea4000800007f */
[----:B--2---:R-:W-:Y:S05]  /*16210*/  @!P0 BRA `(.L_x_11110) ;  /* 0xfffffffc00f08947 */ /* 0x004fea000383ffff */
[----:B------:R-:W-:Y:S05]  /*16220*/  BRA `(.L_x_11204) ;  /* 0xffffffc400007947 */ /* 0x000fea000383ffff */
.L_x_11114:
        /* <DEDUP_REMOVED lines=10> */
.L_x_11205:
[----:B------:R-:W0:Y:S01]  /*162d0*/  S2R R9, SR_TID.X ;  /* 0x0000000000097919 */ /* 0x000e220000002100 */
[----:B------:R-:W-:Y:S02]  /*162e0*/  IMAD.MOV.U32 R13, RZ, RZ, R0 ;  /* 0x000000ffff0d7224 */ /* 0x000fe400078e0000 */
[----:B------:R-:W-:-:S07]  /*162f0*/  IMAD.MOV.U32 R5, RZ, RZ, R14 ;  /* 0x000000ffff057224 */ /* 0x000fce00078e000e */
[----:B0-----:R-:W-:Y:S05]  /*16300*/  WARPSYNC.COLLECTIVE R15, `(.L_x_11206) ;  /* 0x000000000f087348 */ /* 0x001fea0003c00000 */
[----:B------:R1:W2:Y:S02]  /*16310*/  SHFL.IDX P6, R14, R13, R12, R11 ;  /* 0x0000000c0d0e7389 */ /* 0x0002a400000c000b */
[----:B012---:R-:W-:Y:S01]  /*16320*/  ENDCOLLECTIVE ;  /* 0x000000000000791b */ /* 0x007fe20003800000 */
.L_x_11206:
        /* <DEDUP_REMOVED lines=9> */
.L_x_11207:
[----:B------:R-:W-:-:S05]  /*163c0*/  @!P1 LEA R6, P2, R8, R6, 0x1 ;  /* 0x0000000608069211 */ /* 0x000fca00078408ff */
[----:B------:R-:W-:-:S04]  /*163d0*/  @!P1 IMAD.X R5, RZ, RZ, R5, P2 ;  /* 0x000000ffff059224 */ /* 0x000fc800010e0605 */
[----:B------:R-:W-:Y:S02]  /*163e0*/  @!P1 IMAD.MOV.U32 R7, RZ, RZ, R5 ;  /* 0x000000ffff079224 */ /* 0x000fe400078e0005 */
[----:B------:R-:W-:Y:S02]  /*163f0*/  IMAD.MOV.U32 R13, RZ, RZ, R0 ;  /* 0x000000ffff0d7224 */ /* 0x000fe400078e0000 */
[C---:B------:R-:W-:Y:S01]  /*16400*/  VIADD R5, R2.reuse, 0x10 ;  /* 0x0000001002057836 */ /* 0x040fe20000000000 */
[----:B------:R-:W-:Y:S01]  /*16410*/  @!PT LDS RZ, [RZ] ;  /* 0x00000000fffff984 */ /* 0x000fe20000000800 */
[----:B------:R-:W-:Y:S01]  /*16420*/  @!PT LDS RZ, [RZ] ;  /* 0x00000000fffff984 */ /* 0x000fe20000000800 */
[----:B------:R-:W-:Y:S01]  /*16430*/  @!PT LDS RZ, [RZ] ;  /* 0x00000000fffff984 */ /* 0x000fe20000000800 */
[----:B------:R0:W-:Y:S04]  /*16440*/  @!P1 LDGSTS.E.BYPASS.LTC128B.128 [R10+0x18400], desc[UR46][R6.64], !P0 ;  /* 0x18400000060a9fae */ /* 0x0001e8000c101d6e */
[----:B------:R-:W-:Y:S01]  /*16450*/  ISETP.GE.AND P1, PT, R5, R3, PT ;  /* 0x000000030500720c */ /* 0x000fe20003f26270 */
[----:B------:R-:W-:-:S02]  /*16460*/  VIADD R5, R2, 0x20 ;  /* 0x0000002002057836 */ /* 0x000fc40000000000 */
[----:B------:R-:W-:-:S10]  /*16470*/  IMAD.MOV.U32 R8, RZ, RZ, R14 ;  /* 0x000000ffff087224 */ /* 0x000fd400078e000e */
[----:B0-----:R-:W-:Y:S05]  /*16480*/  WARPSYNC.COLLECTIVE R15, `(.L_x_11208) ;  /* 0x000000000f087348 */ /* 0x001fea0003c00000 */
[----:B------:R1:W2:Y:S02]  /*16490*/  SHFL.IDX P6, R14, R13, R12, R11 ;  /* 0x0000000c0d0e7389 */ /* 0x0002a400000c000b */
[----:B012---:R-:W-:Y:S01]  /*164a0*/  ENDCOLLECTIVE ;  /* 0x000000000000791b */ /* 0x007fe20003800000 */
.L_x_11208:
[----:B------:R-:W-:-:S05]  /*164b0*/  IMAD.SHL.U32 R7, R9, 0x8, RZ ;  /* 0x0000000809077824 */ /* 0x000fca00078e00ff */
[----:B------:R-:W-:Y:S01]  /*164c0*/  LOP3.LUT R7, R7, 0x38, RZ, 0xc0, !PT ;  /* 0x0000003807077812 */ /* 0x000fe200078ec0ff */
[----:B------:R-:W-:Y:S02]  /*164d0*/  IMAD.MOV.U32 R13, RZ, RZ, R4 ;  /* 0x000000ffff0d7224 */ /* 0x000fe400078e0004 */
[----:B------:R-:W-:Y:S02]  /*164e0*/  IMAD.MOV.U32 R12, RZ, RZ, 0x2 ;  /* 0x00000002ff0c7424 */ /* 0x000fe400078e00ff */
[----:B------:R-:W-:-:S07]  /*164f0*/  IMAD.MOV.U32 R9, RZ, RZ, R14 ;  /* 0x000000ffff097224 */ /* 0x000fce00078e000e */
[----:B------:R-:W-:Y:S05]  /*16500*/  WARPSYNC.COLLECTIVE R15, `(.L_x_11209) ;  /* 0x000000000f087348 */ /* 0x000fea0003c00000 */
[----:B------:R0:W1:Y:S02]  /*16510*/  SHFL.IDX P6, R14, R13, R12, R11 ;  /* 0x0000000c0d0e7389 */ /* 0x00006400000c000b */
[----:B01----:R-:W-:Y:S01]  /*16520*/  ENDCOLLECTIVE ;  /* 0x000000000000791b */ /* 0x003fe20003800000 */
.L_x_11209:
[----:B------:R-:W-:Y:S02]  /*16530*/  @!P1 LEA R6, P2, R7, R9, 0x1 ;  /* 0x0000000907069211 */ /* 0x000fe400078408ff */
[----:B------:R-:W0:Y:S03]  /*16540*/  S2R R9, SR_TID.X ;  /* 0x0000000000097919 */ /* 0x000e260000002100 */
[----:B------:R-:W-:Y:S02]  /*16550*/  @!P1 IMAD.X R7, RZ, RZ, R8, P2 ;  /* 0x000000ffff079224 */ /* 0x000fe400010e0608 */
[----:B------:R-:W-:-:S03]  /*16560*/  VIADD R8, R2, 0x60 ;  /* 0x0000006002087836 */ /* 0x000fc60000000000 */
[----:B------:R-:W-:Y:S01]  /*16570*/  @!PT LDS RZ, [RZ] ;  /* 0x00000000fffff984 */ /* 0x000fe20000000800 */
[----:B------:R-:W-:Y:S01]  /*16580*/  @!PT LDS RZ, [RZ] ;  /* 0x00000000fffff984 */ /* 0x000fe20000000800 */
[----:B------:R-:W-:Y:S01]  /*16590*/  @!PT LDS RZ, [RZ] ;  /* 0x00000000fffff984 */ /* 0x000fe20000000800 */
[----:B------:R1:W-:Y:S01]  /*165a0*/  @!P1 LDGSTS.E.BYPASS.LTC128B.128 [R10+0x18c00], desc[UR46][R6.64], !P0 ;  /* 0x18c00000060a9fae */ /* 0x0003e2000c101d6e */
[----:B------:R-:W-:Y:S01]  /*165b0*/  IMAD.MOV.U32 R13, RZ, RZ, R0 ;  /* 0x000000ffff0d7224 */ /* 0x000fe200078e0000 */
[----:B------:R-:W-:Y:S01]  /*165c0*/  ISETP.GE.AND P1, PT, R5, R3, PT ;  /* 0x000000030500720c */ /* 0x000fe20003f26270 */
[----:B------:R-:W-:-:S12]  /*165d0*/  IMAD.MOV.U32 R5, RZ, RZ, R14 ;  /* 0x000000ffff057224 */ /* 0x000fd800078e000e */
[----:B01----:R-:W-:Y:S05]  /*165e0*/  WARPSYNC.COLLECTIVE R15, `(.L_x_11210) ;  /* 0x000000000f087348 */ /* 0x003fea0003c00000 */
[----:B------:R2:W3:Y:S02]  /*165f0*/  SHFL.IDX P6, R14, R13, R12, R11 ;  /* 0x0000000c0d0e7389 */ /* 0x0004e400000c000b */
[----:B0123--:R-:W-:Y:S01]  /*16600*/  ENDCOLLECTIVE ;  /* 0x000000000000791b */ /* 0x00ffe20003800000 */
.L_x_11210:
[----:B------:R-:W-:Y:S02]  /*16610*/  IMAD.SHL.U32 R9, R9, 0x8, RZ ;  /* 0x0000000809097824 */ /* 0x000fe400078e00ff */
[----:B------:R-:W-:Y:S02]  /*16620*/  IMAD.MOV.U32 R13, RZ, RZ, R4 ;  /* 0x000000ffff0d7224 */ /* 0x000fe400078e0004 */
[----:B------:R-:W-:Y:S01]  /*16630*/  IMAD.MOV.U32 R12, RZ, RZ, 0x3 ;  /* 0x00000003ff0c7424 */ /* 0x000fe200078e00ff */
[----:B------:R-:W-:Y:S01]  /*16640*/  LOP3.LUT R9, R9, 0x38, RZ, 0xc0, !PT ;  /* 0x0000003809097812 */ /* 0x000fe200078ec0ff */
[----:B------:R-:W-:-:S07]  /*16650*/  IMAD.MOV.U32 R6, RZ, RZ, R14 ;  /* 0x000000ffff067224 */ /* 0x000fce00078e000e */
[----:B------:R-:W-:Y:S05]  /*16660*/  WARPSYNC.COLLECTIVE R15, `(.L_x_11211) ;  /* 0x000000000f087348 */ /* 0x000fea0003c00000 */
[----:B------:R0:W1:Y:S02]  /*16670*/  SHFL.IDX P6, R14, R13, R12, R11 ;  /* 0x0000000c0d0e7389 */ /* 0x00006400000c000b */
[----:B01----:R-:W-:Y:S01]  /*16680*/  ENDCOLLECTIVE ;  /* 0x000000000000791b */ /* 0x003fe20003800000 */
.L_x_11211:
        /* <DEDUP_REMOVED lines=14> */
.L_x_11212:
[----:B------:R-:W-:Y:S02]  /*16770*/  IMAD.MOV.U32 R13, RZ, RZ, R4 ;  /* 0x000000ffff0d7224 */ /* 0x000fe400078e0004 */
[----:B------:R-:W-:Y:S02]  /*16780*/  IMAD.MOV.U32 R12, RZ, RZ, 0x4 ;  /* 0x00000004ff0c7424 */ /* 0x000fe400078e00ff */
[----:B------:R-:W-:-:S07]  /*16790*/  IMAD.MOV.U32 R6, RZ, RZ, R14 ;  /* 0x000000ffff067224 */ /* 0x000fce00078e000e */
[----:B------:R-:W-:Y:S05]  /*167a0*/  WARPSYNC.COLLECTIVE R15, `(.L_x_11213) ;  /* 0x000000000f087348 */ /* 0x000fea0003c00000 */
[----:B------:R0:W1:Y:S02]  /*167b0*/  SHFL.IDX P6, R14, R13, R12, R11 ;  /* 0x0000000c0d0e7389 */ /* 0x00006400000c000b */
[----:B01----:R-:W-:Y:S01]  /*167c0*/  ENDCOLLECTIVE ;  /* 0x000000000000791b */ /* 0x003fe20003800000 */
.L_x_11213:
        /* <DEDUP_REMOVED lines=14> */
.L_x_11214:
[----:B------:R-:W-:Y:S02]  /*168b0*/  IMAD.MOV.U32 R13, RZ, RZ, R4 ;  /* 0x000000ffff0d7224 */ /* 0x000fe400078e0004 */
[----:B------:R-:W-:Y:S02]  /*168c0*/  IMAD.MOV.U32 R12, RZ, RZ, 0x5 ;  /* 0x00000005ff0c7424 */ /* 0x000fe400078e00ff */
[----:B------:R-:W-:-:S07]  /*168d0*/  IMAD.MOV.U32 R6, RZ, RZ, R14 ;  /* 0x000000ffff067224 */ /* 0x000fce00078e000e */
[----:B------:R-:W-:Y:S05]  /*168e0*/  WARPSYNC.COLLECTIVE R15, `(.L_x_11215) ;  /* 0x000000000f087348 */ /* 0x000fea0003c00000 */
[----:B------:R0:W1:Y:S02]  /*168f0*/  SHFL.IDX P6, R14, R13, R12, R11 ;  /* 0x0000000c0d0e7389 */ /* 0x00006400000c000b */
[----:B01----:R-:W-:Y:S01]  /*16900*/  ENDCOLLECTIVE ;  /* 0x000000000000791b */ /* 0x003fe20003800000 */
.L_x_11215:
        /* <DEDUP_REMOVED lines=14> */
.L_x_11216:
[----:B------:R-:W-:Y:S02]  /*169f0*/  IMAD.MOV.U32 R13, RZ, RZ, R4 ;  /* 0x000000ffff0d7224 */ /* 0x000fe400078e0004 */
[----:B------:R-:W-:Y:S02]  /*16a00*/  IMAD.MOV.U32 R12, RZ, RZ, 0x6 ;  /* 0x00000006ff0c7424 */ /* 0x000fe400078e00ff */
[----:B------:R-:W-:-:S07]  /*16a10*/  IMAD.MOV.U32 R6, RZ, RZ, R14 ;  /* 0x000000ffff067224 */ /* 0x000fce00078e000e */
[----:B------:R-:W-:Y:S05]  /*16a20*/  WARPSYNC.COLLECTIVE R15, `(.L_x_11217) ;  /* 0x000000000f087348 */ /* 0x000fea0003c00000 */
[----:B------:R0:W1:Y:S02]  /*16a30*/  SHFL.IDX P6, R14, R13, R12, R11 ;  /* 0x0000000c0d0e7389 */ /* 0x00006400000c000b */
[----:B01----:R-:W-:Y:S01]  /*16a40*/  ENDCOLLECTIVE ;  /* 0x000000000000791b */ /* 0x003fe20003800000 */
.L_x_11217:
        /* <DEDUP_REMOVED lines=13> */
.L_x_11218:
[----:B------:R-:W-:Y:S02]  /*16b20*/  IMAD.MOV.U32 R13, RZ, RZ, R4 ;  /* 0x000000ffff0d7224 */ /* 0x000fe400078e0004 */
[----:B------:R-:W-:Y:S02]  /*16b30*/  IMAD.MOV.U32 R12, RZ, RZ, 0x7 ;  /* 0x00000007ff0c7424 */ /* 0x000fe400078e00ff */
[----:B------:R-:W-:-:S07]  /*16b40*/  IMAD.MOV.U32 R6, RZ, RZ, R14 ;  /* 0x000000ffff067224 */ /* 0x000fce00078e000e */
[----:B------:R-:W-:Y:S05]  /*16b50*/  WARPSYNC.COLLECTIVE R15, `(.L_x_11219) ;  /* 0x000000000f087348 */ /* 0x000fea0003c00000 */
[----:B------:R0:W1:Y:S02]  /*16b60*/  SHFL.IDX P6, R14, R13, R12, R11 ;  /* 0x0000000c0d0e7389 */ /* 0x00006400000c000b */
[----:B01----:R-:W-:Y:S01]  /*16b70*/  ENDCOLLECTIVE ;  /* 0x000000000000791b */ /* 0x003fe20003800000 */
.L_x_11219:
        /* <DEDUP_REMOVED lines=12> */
.L_x_11220:
[----:B------:R-:W-:Y:S05]  /*16c40*/  BRA `(.L_x_11221) ;  /* 0xffffffc4001c7947 */ /* 0x000fea000383ffff */
.L_x_11117:
[----:B-1----:R1:W2:Y:S02]  /*16c50*/  SYNCS.PHASECHK.TRANS64.TRYWAIT P0, [R18+URZ+0x22820], R3 ;  /* 0x02282003120075a7 */ /* 0x0022a4000800017f */
[----:B--2---:R-:W-:Y:S05]  /*16c60*/  @!P0 NANOSLEEP.SYNCS 0x989680 ;  /* 0x009896800000895d */ /* 0x004fea0003900000 */
[----:B------:R-:W2:Y:S02]  /*16c70*/  @!P0 SYNCS.PHASECHK.TRANS64 P0, [R18+URZ+0x22820], R3 ;  /* 0x02282003120085a7 */ /* 0x000ea4000800007f */
[----:B--2---:R-:W-:Y:S05]  /*16c80*/  @!P0 BRA `(.L_x_11117) ;  /* 0xfffffffc00f08947 */ /* 0x004fea000383ffff */
[----:B------:R-:W-:Y:S05]  /*16c90*/  BRA `(.L_x_11222) ;  /* 0xffffffc400847947 */ /* 0x000fea000383ffff */
.L_x_11121:
[----:B-1----:R1:W2:Y:S02]  /*16ca0*/  SYNCS.PHASECHK.TRANS64.TRYWAIT P0, [R0+URZ+0x22860], R3 ;  /* 0x02286003000075a7 */ /* 0x0022a4000800017f */
[----:B--2---:R-:W-:Y:S05]  /*16cb0*/  @!P0 NANOSLEEP.SYNCS 0x989680 ;  /* 0x009896800000895d */ /* 0x004fea0003900000 */
[----:B------:R-:W2:Y:S02]  /*16cc0*/  @!P0 SYNCS.PHASECHK.TRANS64 P0, [R0+URZ+0x22860], R3 ;  /* 0x02286003000085a7 */ /* 0x000ea4000800007f */
[----:B--2---:R-:W-:Y:S05]  /*16cd0*/  @!P0 BRA `(.L_x_11121) ;  /* 0xfffffffc00f08947 */ /* 0x004fea000383ffff */
[----:B------:R-:W-:Y:S05]  /*16ce0*/  BRA `(.L_x_11223) ;  /* 0xffffffc400a47947 */ /* 0x000fea000383ffff */
.L_x_11134:
[----:B-1----:R1:W2:Y:S02]  /*16cf0*/  SYNCS.PHASECHK.TRANS64.TRYWAIT P0, [R4+URZ+0x22840], R2 ;  /* 0x02284002040075a7 */ /* 0x0022a4000800017f */
[----:B--2---:R-:W-:Y:S05]  /*16d00*/  @!P0 NANOSLEEP.SYNCS 0x989680 ;  /* 0x009896800000895d */ /* 0x004fea0003900000 */
[----:B------:R-:W2:Y:S02]  /*16d10*/  @!P0 SYNCS.PHASECHK.TRANS64 P0, [R4+URZ+0x22840], R2 ;  /* 0x02284002040085a7 */ /* 0x000ea4000800007f */
[----:B--2---:R-:W-:Y:S05]  /*16d20*/  @!P0 BRA `(.L_x_11134) ;  /* 0xfffffffc00f08947 */ /* 0x004fea000383ffff */
[----:B------:R-:W-:Y:S05]  /*16d30*/  BRA `(.L_x_11224) ;  /* 0xffffffcc00987947 */ /* 0x000fea000383ffff */
.L_x_11139:
[----:B--2---:R2:W3:Y:S02]  /*16d40*/  SYNCS.PHASECHK.TRANS64.TRYWAIT P0, [R4+URZ+0x22860], R2 ;  /* 0x02286002040075a7 */ /* 0x0044e4000800017f */
[----:B---3--:R-:W-:Y:S05]  /*16d50*/  @!P0 NANOSLEEP.SYNCS 0x989680 ;  /* 0x009896800000895d */ /* 0x008fea0003900000 */
[----:B------:R-:W3:Y:S02]  /*16d60*/  @!P0 SYNCS.PHASECHK.TRANS64 P0, [R4+URZ+0x22860], R2 ;  /* 0x02286002040085a7 */ /* 0x000ee4000800007f */
[----:B---3--:R-:W-:Y:S05]  /*16d70*/  @!P0 BRA `(.L_x_11139) ;  /* 0xfffffffc00f08947 */ /* 0x008fea000383ffff */
[----:B------:R-:W-:Y:S05]  /*16d80*/  BRA `(.L_x_11225) ;  /* 0xffffffd000107947 */ /* 0x000fea000383ffff */
.L_x_11151:
[----:B0-----:R0:W1:Y:S02]  /*16d90*/  SYNCS.PHASECHK.TRANS64.TRYWAIT P0, [R4+URZ+0x22840], R2 ;  /* 0x02284002040075a7 */ /* 0x001064000800017f */
[----:B-1----:R-:W-:Y:S05]  /*16da0*/  @!P0 NANOSLEEP.SYNCS 0x989680 ;  /* 0x009896800000895d */ /* 0x002fea0003900000 */
[----:B------:R-:W1:Y:S02]  /*16db0*/  @!P0 SYNCS.PHASECHK.TRANS64 P0, [R4+URZ+0x22840], R2 ;  /* 0x02284002040085a7 */ /* 0x000e64000800007f */
[----:B-1----:R-:W-:Y:S05]  /*16dc0*/  @!P0 BRA `(.L_x_11151) ;  /* 0xfffffffc00f08947 */ /* 0x002fea000383ffff */
[----:B------:R-:W-:Y:S05]  /*16dd0*/  BRA `(.L_x_11226) ;  /* 0xffffffd400f47947 */ /* 0x000fea000383ffff */
.L_x_11156:
[----:B-1----:R1:W2:Y:S02]  /*16de0*/  SYNCS.PHASECHK.TRANS64.TRYWAIT P0, [R4+URZ+0x22860], R2 ;  /* 0x02286002040075a7 */ /* 0x0022a4000800017f */
[----:B--2---:R-:W-:Y:S05]  /*16df0*/  @!P0 NANOSLEEP.SYNCS 0x989680 ;  /* 0x009896800000895d */ /* 0x004fea0003900000 */
[----:B------:R-:W2:Y:S02]  /*16e00*/  @!P0 SYNCS.PHASECHK.TRANS64 P0, [R4+URZ+0x22860], R2 ;  /* 0x02286002040085a7 */ /* 0x000ea4000800007f */
[----:B--2---:R-:W-:Y:S05]  /*16e10*/  @!P0 BRA `(.L_x_11156) ;  /* 0xfffffffc00f08947 */ /* 0x004fea000383ffff */
[----:B------:R-:W-:Y:S05]  /*16e20*/  BRA `(.L_x_11227) ;  /* 0xffffffd8006c7947 */ /* 0x000fea000383ffff */
.L_x_11167:
[----:B-1----:R1:W2:Y:S02]  /*16e30*/  SYNCS.PHASECHK.TRANS64.TRYWAIT P0, [R4+URZ+0x22840], R2 ;  /* 0x02284002040075a7 */ /* 0x0022a4000800017f */
[----:B--2---:R-:W-:Y:S05]  /*16e40*/  @!P0 NANOSLEEP.SYNCS 0x989680 ;  /* 0x009896800000895d */ /* 0x004fea0003900000 */
[----:B------:R-:W2:Y:S02]  /*16e50*/  @!P0 SYNCS.PHASECHK.TRANS64 P0, [R4+URZ+0x22840], R2 ;  /* 0x02284002040085a7 */ /* 0x000ea4000800007f */
[----:B--2---:R-:W-:Y:S05]  /*16e60*/  @!P0 BRA `(.L_x_11167) ;  /* 0xfffffffc00f08947 */ /* 0x004fea000383ffff */
[----:B------:R-:W-:Y:S05]  /*16e70*/  BRA `(.L_x_11228) ;  /* 0xffffffe000347947 */ /* 0x000fea000383ffff */
.L_x_11172:
[----:B0-----:R0:W2:Y:S02]  /*16e80*/  SYNCS.PHASECHK.TRANS64.TRYWAIT P0, [R4+URZ+0x22860], R2 ;  /* 0x02286002040075a7 */ /* 0x0010a4000800017f */
[----:B--2---:R-:W-:Y:S05]  /*16e90*/  @!P0 NANOSLEEP.SYNCS 0x989680 ;  /* 0x009896800000895d */ /* 0x004fea0003900000 */
[----:B------:R-:W2:Y:S02]  /*16ea0*/  @!P0 SYNCS.PHASECHK.TRANS64 P0, [R4+URZ+0x22860], R2 ;  /* 0x02286002040085a7 */ /* 0x000ea4000800007f */
[----:B--2---:R-:W-:Y:S05]  /*16eb0*/  @!P0 BRA `(.L_x_11172) ;  /* 0xfffffffc00f08947 */ /* 0x004fea000383ffff */
[----:B------:R-:W-:Y:S05]  /*16ec0*/  BRA `(.L_x_11229) ;  /* 0xffffffe000ac7947 */ /* 0x000fea000383ffff */
.L_x_11184:
[----:B------:R-:W-:Y:S01]  /*16ed0*/  BSSY B0, `(.L_x_11230) ;  /* 0x0000008000007945 */ /* 0x000fe20003800000 */
[----:B-----5:R-:W-:Y:S02]  /*16ee0*/  IMAD.MOV.U32 R13, RZ, RZ, R2 ;  /* 0x000000ffff0d7224 */ /* 0x020fe400078e0002 */
[----:B------:R-:W-:Y:S02]  /*16ef0*/  IMAD.MOV.U32 R12, RZ, RZ, RZ ;  /* 0x000000ffff0c7224 */ /* 0x000fe400078e00ff */
[----:B------:R-:W-:Y:S02]  /*16f00*/  IMAD.MOV.U32 R11, RZ, RZ, 0x1f ;  /* 0x0000001fff0b7424 */ /* 0x000fe400078e00ff */
[----:B------:R-:W-:-:S07]  /*16f10*/  IMAD.MOV.U32 R15, RZ, RZ, -0x1 ;  /* 0xffffffffff0f7424 */ /* 0x000fce00078e00ff */
[----:B01-34-:R-:W-:Y:S05]  /*16f20*/  WARPSYNC.COLLECTIVE R15, `(.L_x_11231) ;  /* 0x000000000f087348 */ /* 0x01bfea0003c00000 */
[----:B------:R2:W0:Y:S02]  /*16f30*/  SHFL.IDX P6, R14, R13, R12, R11 ;  /* 0x0000000c0d0e7389 */ /* 0x00042400000c000b */
[----:B01234-:R-:W-:Y:S01]  /*16f40*/  ENDCOLLECTIVE ;  /* 0x000000000000791b */ /* 0x01ffe20003800000 */
.L_x_11231:
[----:B------:R-:W-:Y:S05]  /*16f50*/  BSYNC B0 ;  /* 0x0000000000007941 */ /* 0x000fea0003800000 */
.L_x_11230:
[----:B------:R-:W-:Y:S05]  /*16f60*/  BRA `(.L_x_11232) ;  /* 0xffffffe800787947 */ /* 0x000fea000383ffff */
.L_x_11187:
[----:B0-----:R0:W1:Y:S02]  /*16f70*/  SYNCS.PHASECHK.TRANS64.TRYWAIT P0, [R0+URZ+0x22820], R3 ;  /* 0x02282003000075a7 */ /* 0x001064000800017f */
[----:B-1----:R-:W-:Y:S05]  /*16f80*/  @!P0 NANOSLEEP.SYNCS 0x989680 ;  /* 0x009896800000895d */ /* 0x002fea0003900000 */
[----:B------:R-:W1:Y:S02]  /*16f90*/  @!P0 SYNCS.PHASECHK.TRANS64 P0, [R0+URZ+0x22820], R3 ;  /* 0x02282003000085a7 */ /* 0x000e64000800007f */
[----:B-1----:R-:W-:Y:S05]  /*16fa0*/  @!P0 BRA `(.L_x_11187) ;  /* 0xfffffffc00f08947 */ /* 0x002fea000383ffff */
[----:B------:R-:W-:Y:S05]  /*16fb0*/  BRA `(.L_x_11233) ;  /* 0xffffffe800c47947 */ /* 0x000fea000383ffff */
.L_x_11188:
        /* <DEDUP_REMOVED lines=11> */
.L_x_11235:
[----:B------:R-:W-:Y:S05]  /*17070*/  BSYNC B0 ;  /* 0x0000000000007941 */ /* 0x000fea0003800000 */
.L_x_11234:
[----:B------:R-:W-:Y:S05]  /*17080*/  BRA `(.L_x_11236) ;  /* 0xffffffe800ac7947 */ /* 0x000fea000383ffff */
.L_x_11191:
[----:B------:R-:W-:Y:S01]  /*17090*/  BSSY B1, `(.L_x_11237) ;  /* 0x0000006000017945 */ /* 0x000fe20003800000 */
[----:B------:R-:W-:-:S07]  /*170a0*/  IMAD.MOV.U32 R15, RZ, RZ, -0x1 ;  /* 0xffffffffff0f7424 */ /* 0x000fce00078e00ff */
[----:B01----:R-:W-:Y:S05]  /*170b0*/  WARPSYNC.COLLECTIVE R15, `(.L_x_11238) ;  /* 0x000000000f0c7348 */ /* 0x003fea0003c00000 */
[----:B------:R-:W-:Y:S02]  /*170c0*/  ELECT P6, UR62, PT ;  /* 0x00000000003e782f */ /* 0x000fe400038c0000 */
[----:B------:R-:W-:Y:S01]  /*170d0*/  MOV R14, UR62 ;  /* 0x0000003e000e7c02 */ /* 0x000fe20008000f00 */
[----:B01----:R-:W-:Y:S10]  /*170e0*/  ENDCOLLECTIVE ;  /* 0x000000000000791b */ /* 0x003ff40003800000 */
.L_x_11238:
[----:B------:R-:W-:Y:S05]  /*170f0*/  BSYNC B1 ;  /* 0x0000000000017941 */ /* 0x000fea0003800000 */
.L_x_11237:
[----:B------:R-:W-:Y:S05]  /*17100*/  BRA `(.L_x_11239) ;  /* 0xffffffe800a47947 */ /* 0x000fea000383ffff */
.L_x_11193:
[----:B0-----:R0:W1:Y:S02]  /*17110*/  SYNCS.PHASECHK.TRANS64.TRYWAIT P0, [R6+URZ], R5 ;  /* 0x00000005060075a7 */ /* 0x001064000800017f */
[----:B-1----:R-:W-:Y:S05]  /*17120*/  @!P0 NANOSLEEP.SYNCS 0x989680 ;  /* 0x009896800000895d */ /* 0x002fea0003900000 */
[----:B------:R-:W1:Y:S02]  /*17130*/  @!P0 SYNCS.PHASECHK.TRANS64 P0, [R6+URZ], R5 ;  /* 0x00000005060085a7 */ /* 0x000e64000800007f */
[----:B-1----:R-:W-:Y:S05]  /*17140*/  @!P0 BRA `(.L_x_11193) ;  /* 0xfffffffc00f08947 */ /* 0x002fea000383ffff */
[----:B------:R-:W-:Y:S05]  /*17150*/  BRA `(.L_x_11240) ;  /* 0xffffffe800dc7947 */ /* 0x000fea000383ffff */
.L_x_11194:
[----:B-1----:R1:W2:Y:S02]  /*17160*/  SYNCS.PHASECHK.TRANS64.TRYWAIT P0, [R7+URZ], R2 ;  /* 0x00000002070075a7 */ /* 0x0022a4000800017f */
[----:B--2---:R-:W-:Y:S05]  /*17170*/  @!P0 NANOSLEEP.SYNCS 0x989680 ;  /* 0x009896800000895d */ /* 0x004fea0003900000 */
[----:B------:R-:W2:Y:S02]  /*17180*/  @!P0 SYNCS.PHASECHK.TRANS64 P0, [R7+URZ], R2 ;  /* 0x00000002070085a7 */ /* 0x000ea4000800007f */
[----:B--2---:R-:W-:Y:S05]  /*17190*/  @!P0 BRA `(.L_x_11194) ;  /* 0xfffffffc00f08947 */ /* 0x004fea000383ffff */
[----:B------:R-:W-:Y:S05]  /*171a0*/  BRA `(.L_x_11241) ;  /* 0xffffffe800d07947 */ /* 0x000fea000383ffff */
.L_x_11196:
[----:B--2---:R2:W3:Y:S02]  /*171b0*/  SYNCS.PHASECHK.TRANS64.TRYWAIT P0, [R4+URZ], R5 ;  /* 0x00000005040075a7 */ /* 0x0044e4000800017f */
[----:B---3--:R-:W-:Y:S05]  /*171c0*/  @!P0 NANOSLEEP.SYNCS 0x989680 ;  /* 0x009896800000895d */ /* 0x008fea0003900000 */
[----:B------:R-:W3:Y:S02]  /*171d0*/  @!P0 SYNCS.PHASECHK.TRANS64 P0, [R4+URZ], R5 ;  /* 0x00000005040085a7 */ /* 0x000ee4000800007f */
[----:B---3--:R-:W-:Y:S05]  /*171e0*/  @!P0 BRA `(.L_x_11196) ;  /* 0xfffffffc00f08947 */ /* 0x008fea000383ffff */
[----:B------:R-:W-:Y:S05]  /*171f0*/  BRA `(.L_x_11242) ;  /* 0xffffffe800d47947 */ /* 0x000fea000383ffff */
.L_x_11243:
        /* <DEDUP_REMOVED lines=16> */
.L_x_15311:


//--------------------- .text._ZN7cutlass13device_kernelIN5flash11enable_sm90INS1_16FlashAttnFwdSm90INS1_25CollectiveMainloopFwdSm90ILi2EN4cute5tupleIJNS5_1CILi1EEES8_S8_EEENS6_IJNS7_ILi128EEENS7_ILi96EEENS7_ILi64EEEEEELi256ENS_10bfloat16_tEfNS_4arch4Sm90ELb0ELb1ELb1ELb0ELb0ELb0ELb1ELb1ELb0ELb1ELb0ELb0EEENS1_21CollectiveEpilogueFwdINS6_IJSA_NS7_ILi256EEESB_EEES9_SE_SG_Li256ELb0ELb1ELb0ELb0EEENS1_30DynamicPersistentTileSchedulerILi256ELi128ELb0ELb1ELb1EEEEEEEEEvNT_6ParamsE --------------------------
	.section	.text._ZN7cutlass13device_kernelIN5flash11enable_sm90INS1_16FlashAttnFwdSm90INS1_25CollectiveMainloopFwdSm90ILi2EN4cute5tupleIJNS5_1CILi1EEES8_S8_EEENS6_IJNS7_ILi128EEENS7_ILi96EEENS7_ILi64EEEEEELi256ENS_10bfloat16_tEfNS_4arch4Sm90ELb0ELb1ELb1ELb0ELb0ELb0ELb1ELb1ELb0ELb1ELb0ELb0EEENS1_21CollectiveEpilogueFwdINS6_IJSA_NS7_ILi256EEESB_EEES9_SE_SG_Li256ELb0ELb1ELb0ELb0EEENS1_30DynamicPersistentTileSchedulerILi256ELi128ELb0ELb1ELb1EEEEEEEEEvNT_6ParamsE,"ax",@progbits
	.align	128
.text._ZN7cutlass13device_kernelIN5flash11enable_sm90INS1_16FlashAttnFwdSm90INS1_25CollectiveMainloopFwdSm90ILi2EN4cute5tupleIJNS5_1CILi1EEES8_S8_EEENS6_IJNS7_ILi128EEENS7_ILi96EEENS7_ILi64EEEEEELi256ENS_10bfloat16_tEfNS_4arch4Sm90ELb0ELb1ELb1ELb0ELb0ELb0ELb1ELb1ELb0ELb1ELb0ELb0EEENS1_21CollectiveEpilogueFwdINS6_IJSA_NS7_ILi256EEESB_EEES9_SE_SG_Li256ELb0ELb1ELb0ELb0EEENS1_30DynamicPersistentTileSchedulerILi256ELi128ELb0ELb1ELb1EEEEEEEEEvNT_6ParamsE:
        .type           _ZN7cutlass13device_kernelIN5flash11enable_sm90INS1_16FlashAttnFwdSm90INS1_25CollectiveMainloopFwdSm90ILi2EN4cute5tupleIJNS5_1CILi1EEES8_S8_EEENS6_IJNS7_ILi128EEENS7_ILi96EEENS7_ILi64EEEEEELi256ENS_10bfloat16_tEfNS_4arch4Sm90ELb0ELb1ELb1ELb0ELb0ELb0ELb1ELb1ELb0ELb1ELb0ELb0EEENS1_21CollectiveEpilogueFwdINS6_IJSA_NS7_ILi256EEESB_EEES9_SE_SG_Li256ELb0ELb1ELb0ELb0EEENS1_30DynamicPersistentTileSchedulerILi256ELi128ELb0ELb1ELb1EEEEEEEEEvNT_6ParamsE,@function
        .size           _ZN7cutlass13device_kernelIN5flash11enable_sm90INS1_16FlashAttnFwdSm90INS1_25CollectiveMainloopFwdSm90ILi2EN4cute5tupleIJNS5_1CILi1EEES8_S8_EEENS6_IJNS7_ILi128EEENS7_ILi96EEENS7_ILi64EEEEEELi256ENS_10bfloat16_tEfNS_4arch4Sm90ELb0ELb1ELb1ELb0ELb0ELb0ELb1ELb1ELb0ELb1ELb0ELb0EEENS1_21CollectiveEpilogueFwdINS6_IJSA_NS7_ILi256EEESB_EEES9_SE_SG_Li256ELb0ELb1ELb0ELb0EEENS1_30DynamicPersistentTileSchedulerILi256ELi128ELb0ELb1ELb1EEEEEEEEEvNT_6ParamsE,(.L_x_15312 - _ZN7cutlass13device_kernelIN5flash11enable_sm90INS1_16FlashAttnFwdSm90INS1_25CollectiveMainloopFwdSm90ILi2EN4cute5tupleIJNS5_1CILi1EEES8_S8_EEENS6_IJNS7_ILi128EEENS7_ILi96EEENS7_ILi64EEEEEELi256ENS_10bfloat16_tEfNS_4arch4Sm90ELb0ELb1ELb1ELb0ELb0ELb0ELb1ELb1ELb0ELb1ELb0ELb0EEENS1_21CollectiveEpilogueFwdINS6_IJSA_NS7_ILi256EEESB_EEES9_SE_SG_Li256ELb0ELb1ELb0ELb0EEENS1_30DynamicPersistentTileSchedulerILi256ELi128ELb0ELb1ELb1EEEEEEEEEvNT_6ParamsE)
        .other          _ZN7cutlass13device_kernelIN5flash11enable_sm90INS1_16FlashAttnFwdSm90INS1_25CollectiveMainloopFwdSm90ILi2EN4cute5tupleIJNS5_1CILi1EEES8_S8_EEENS6_IJNS7_ILi128EEENS7_ILi96EEENS7_ILi64EEEEEELi256ENS_10bfloat16_tEfNS_4arch4Sm90ELb0ELb1ELb1ELb0ELb0ELb0ELb1ELb1ELb0ELb1ELb0ELb0EEENS1_21CollectiveEpilogueFwdINS6_IJSA_NS7_ILi256EEESB_EEES9_SE_SG_Li256ELb0ELb1ELb0ELb0EEENS1_30DynamicPersistentTileSchedulerILi256ELi128ELb0ELb1ELb1EEEEEEEEEvNT_6ParamsE,@"STO_CUDA_ENTRY STV_DEFAULT"
_ZN7cutlass13device_kernelIN5flash11enable_sm90INS1_16FlashAttnFwdSm90INS1_25CollectiveMainloopFwdSm90ILi2EN4cute5tupleIJNS5_1CILi1EEES8_S8_EEENS6_IJNS7_ILi128EEENS7_ILi96EEENS7_ILi64EEEEEELi256ENS_10bfloat16_tEfNS_4arch4Sm90ELb0ELb1ELb1ELb0ELb0ELb0ELb1ELb1ELb0ELb1ELb0ELb0EEENS1_21CollectiveEpilogueFwdINS6_IJSA_NS7_ILi256EEESB_EEES9_SE_SG_Li256ELb0ELb1ELb0ELb0EEENS1_30DynamicPersistentTileSchedulerILi256ELi128ELb0ELb1ELb1EEEEEEEEEvNT_6ParamsE:
[----:B------:R-:W0:Y:S02]  /*0000*/  LDC R1, c[0x0][0x28] ;  /* 0x00000a00ff017b82 */ /* 0x000e240000000800 */
[----:B0-----:R-:W-:Y:S01]  /*0010*/  VIADD R1, R1, 0xfffffb40 ;  /* 0xfffffb4001017836 */ /* 0x001fe20000000000 */
[----:B------:R-:W0:Y:S01]  /*0020*/  S2R R3, SR_TID.X ;  /* 0x0000000000037919 */ /* 0x000e220000002100 */
[----:B------:R-:W-:Y:S01]  /*0030*/  ELECT P0, URZ, PT ;  /* 0x00000000003f782f */ /* 0x000fe20003800000 */
[----:B------:R-:W-:Y:S01]  /*0040*/  BSSY B0, `(.L_x_11244) ;  /* 0x0000012000007945 */ /* 0x000fe20003800000 */
[----:B------:R-:W-:Y:S02]  /*0050*/  ULDC UR4, c[0x0][0x20] ;  /* 0x0000080000047ab9 */ /* 0x000fe40000000800 */
[----:B------:R-:W-:Y:S01]  /*0060*/  IADD3 R16, P1, R1, UR4, RZ ;  /* 0x0000000401107c10 */ /* 0x000fe2000ff3e0ff */
[----:B------:R-:W-:-:S04]  /*0070*/  ULDC UR4, c[0x0][0x24] ;  /* 0x0000090000047ab9 */ /* 0x000fc80000000800 */
[----:B------:R-:W-:Y:S01]  /*0080*/  IMAD.X R17, RZ, RZ, UR4, P1 ;  /* 0x00000004ff117e24 */ /* 0x000fe200088e06ff */
        /* <DEDUP_REMOVED lines=13> */
.L_x_11245:
[----:B------:R-:W-:Y:S05]  /*0160*/  BSYNC B0 ;  /* 0x0000000000007941 */ /* 0x000fea0003800000 */
.L_x_11244:
        /* <DEDUP_REMOVED lines=43> */
.L_x_11246:
        /* <DEDUP_REMOVED lines=22> */
.L_x_11247:
        /* <DEDUP_REMOVED lines=18> */
.L_x_11248:
        /* <DEDUP_REMOVED lines=22> */
.L_x_11249:
        /* <DEDUP_REMOVED lines=22> */
.L_x_11250:
[----:B------:R-:W-:Y:S01]  /*0960*/  IADD3 R2, P0, R16, 0x70, RZ ;  /* 0x0000007010027810 */ /* 0x000fe20007f1e0ff */
[----:B------:R-:W-:Y:S01]  /*0970*/  UMOV UR41, 0x1 ;  /* 0x0000000100297882 */ /* 0x000fe20000000000 */
[----:B------:R-:W-:Y:S01]  /*0980*/  PLOP3.LUT P1, PT, PT, PT, UP0, 0x80, 0x0 ;  /* 0x000000000000781c */ /* 0x000fe20003f2f008 */
[----:B------:R-:W-:Y:S01]  /*0990*/  NOP ;  /* 0x0000000000007918 */ /* 0x000fe20000000000 */
[----:B------:R-:W-:Y:S01]  /*09a0*/  USEL UR41, UR41, 0x2, !UP0 ;  /* 0x0000000229297887 */ /* 0x000fe2000c000000 */
[----:B------:R4:W-:Y:S01]  /*09b0*/  STL [R1+0x474], R2 ;  /* 0x0004740201007387 */ /* 0x0009e20000100800 */
[----:B------:R-:W-:Y:S01]  /*09c0*/  ULDC.64 UR48, c[0x0][0x208] ;  /* 0x0000820000307ab9 */ /* 0x000fe20000000a00 */
[----:B----4-:R-:W-:-:S05]  /*09d0*/  IMAD.X R2, RZ, RZ, R17, P0 ;  /* 0x000000ffff027224 */ /* 0x010fca00000e0611 */
[----:B------:R4:W-:Y:S01]  /*09e0*/  STL [R1+0x470], R2 ;  /* 0x0004700201007387 */ /* 0x0009e20000100800 */
[----:B0123--:R-:W-:Y:S06]  /*09f0*/  BAR.SYNC.DEFER_BLOCKING 0x0 ;  /* 0x0000000000007b1d */ /* 0x00ffec0000010000 */
[----:B------:R-:W-:Y:S05]  /*0a00*/  @!P1 BRA `(.L_x_11251) ;  /* 0x0000021c00ac9947 */ /* 0x000fea0003800000 */
.L_x_11252:
[----:B------:R-:W-:-:S08]  /*0a10*/  NOP ;  /* 0x0000000000007918 */ /* 0x000fd00000000000 */
[----:B------:R-:W0:Y:S02]  /*0a20*/  USETMAXREG.TRY_ALLOC.CTAPOOL UP0, 0xf0 ;  /* 0x000000f0000079c8 */ /* 0x000e240008000600 */
[----:B0-----:R-:W-:-:S13]  /*0a30*/  PLOP3.LUT P0, PT, PT, PT, UP0, 0x80, 0x0 ;  /* 0x000000000000781c */ /* 0x001fda0003f0f008 */
[----:B------:R-:W-:Y:S05]  /*0a40*/  @!P0 BRA `(.L_x_11252) ;  /* 0xfffffffc00f08947 */ /* 0x000fea000383ffff */
[----:B------:R-:W0:Y:S08]  /*0a50*/  S2UR UR5, SR_CTAID.X ;  /* 0x00000000000579c3 */ /* 0x000e300000002500 */
[----:B------:R-:W-:Y:S08]  /*0a60*/  BAR.ARV 0x4, 0x180 ;  /* 0x0106000000007b1d */ /* 0x000ff00000002000 */
[----:B------:R-:W-:Y:S08]  /*0a70*/  BAR.ARV 0x8, 0x180 ;  /* 0x0206000000007b1d */ /* 0x000ff00000002000 */
[----:B------:R-:W0:Y:S01]  /*0a80*/  LDC R0, c[0x0][0xd38] ;  /* 0x00034e00ff007b82 */ /* 0x000e220000000800 */
[----:B------:R-:W-:Y:S01]  /*0a90*/  ISETP.NE.AND P0, PT, R10, 0x1, PT ;  /* 0x000000010a00780c */ /* 0x000fe20003f05270 */
[----:B------:R1:W-:-:S12]  /*0aa0*/  STL.64 [R1+0x218], RZ ;  /* 0x000218ff01007387 */ /* 0x0003d80000100a00 */
[----:B------:R-:W-:Y:S06]  /*0ab0*/  @!P0 BAR.ARV 0x9, 0x100 ;  /* 0x0244000000008b1d */ /* 0x000fec0000002000 */
[C---:B------:R-:W-:Y:S02]  /*0ac0*/  IADD3 R208, P1, R16.reuse, 0x218, RZ ;  /* 0x0000021810d07810 */ /* 0x040fe40007f3e0ff */
[----:B------:R-:W-:Y:S01]  /*0ad0*/  IADD3 R222, P2, R16, 0x224, RZ ;  /* 0x0000022410de7810 */ /* 0x000fe20007f5e0ff */
[----:B------:R1:W-:Y:S01]  /*0ae0*/  STL [R1+0x220], RZ ;  /* 0x000220ff01007387 */ /* 0x0003e20000100800 */
[----:B0-----:R-:W-:Y:S01]  /*0af0*/  ISETP.LE.AND P0, PT, R0, UR5, PT ;  /* 0x0000000500007c0c */ /* 0x001fe2000bf03270 */
[----:B------:R-:W-:-:S02]  /*0b00*/  IMAD.X R209, RZ, RZ, R17, P1 ;  /* 0x000000ffffd17224 */ /* 0x000fc400008e0611 */
[----:B------:R1:W-:Y:S01]  /*0b10*/  STL [R1+0x224], RZ ;  /* 0x000224ff01007387 */ /* 0x0003e20000100800 */
[----:B------:R-:W-:-:S09]  /*0b20*/  IMAD.X R221, RZ, RZ, R17, P2 ;  /* 0x000000ffffdd7224 */ /* 0x000fd200010e0611 */
[----:B-1----:R-:W-:Y:S05]  /*0b30*/  @P0 EXIT ;  /* 0x000000000000094d */ /* 0x002fea0003800000 */
[----:B----4-:R-:W0:Y:S01]  /*0b40*/  S2R R2, SR_TID.X ;  /* 0x0000000000027919 */ /* 0x010e220000002100 */
[----:B------:R-:W1:Y:S01]  /*0b50*/  S2UR UR6, SR_CgaCtaId ;  /* 0x00000000000679c3 */ /* 0x000e620000008800 */
[----:B------:R-:W-:Y:S01]  /*0b60*/  UMOV UR44, 0x400 ;  /* 0x00000400002c7882 */ /* 0x000fe20000000000 */
[----:B------:R-:W-:Y:S01]  /*0b70*/  IMAD.MOV.U32 R179, RZ, RZ, 0x2 ;  /* 0x00000002ffb37424 */ /* 0x000fe200078e00ff */
[C---:B------:R-:W-:Y:S01]  /*0b80*/  IADD3 R204, -R10.reuse, 0xb, RZ ;  /* 0x0000000b0acc7810 */ /* 0x040fe20007ffe1ff */
[----:B------:R-:W-:-:S04]  /*0b90*/  VIADD R205, R10, 0x8 ;  /* 0x000000080acd7836 */ /* 0x000fc80000000000 */
[----:B------:R-:W2:Y:S01]  /*0ba0*/  S2UR UR4, SR_SWINHI ;  /* 0x00000000000479c3 */ /* 0x000ea20000002f00 */
[----:B-1----:R-:W-:Y:S01]  /*0bb0*/  ULEA UR44, UR6, UR44, 0x18 ;  /* 0x0000002c062c7291 */ /* 0x002fe2000f8ec03f */
[----:B0-----:R-:W-:-:S06]  /*0bc0*/  VIADD R202, R2, 0xffffff80 ;  /* 0xffffff8002ca7836 */ /* 0x001fcc0000000000 */
[----:B------:R-:W-:Y:S01]  /*0bd0*/  UMOV UR36, UR44 ;  /* 0x0000002c00247c82 */ /* 0x000fe20008000000 */
[----:B--2---:R-:W-:Y:S01]  /*0be0*/  UMOV UR37, UR4 ;  /* 0x0000000400257c82 */ /* 0x004fe20008000000 */
[----:B------:R-:W-:Y:S01]  /*0bf0*/  UMOV UR4, UR5 ;  /* 0x0000000500047c82 */ /* 0x000fe20008000000 */
[----:B------:R-:W-:-:S04]  /*0c00*/  SHF.R.S32.HI R11, RZ, 0x1f, R202 ;  /* 0x0000001fff0b7819 */ /* 0x000fc800000114ca */
[CC--:B------:R-:W-:Y:S02]  /*0c10*/  LEA.HI R0, R11.reuse, R202.reuse, RZ, 0x7 ;  /* 0x000000ca0b007211 */ /* 0x0c0fe400078f38ff */
[CC--:B------:R-:W-:Y:S02]  /*0c20*/  LEA.HI R2, R11.reuse, R202.reuse, RZ, 0x4 ;  /* 0x000000ca0b027211 */ /* 0x0c0fe400078f20ff */
[----:B------:R-:W-:Y:S02]  /*0c30*/  LOP3.LUT R3, R0, 0xffffff80, RZ, 0xc0, !PT ;  /* 0xffffff8000037812 */ /* 0x000fe400078ec0ff */
[----:B------:R-:W-:Y:S02]  /*0c40*/  LEA.HI R4, R11, R202, RZ, 0x5 ;  /* 0x000000ca0b047211 */ /* 0x000fe400078f28ff */
[----:B------:R-:W-:Y:S01]  /*0c50*/  SHF.R.S32.HI R7, RZ, 0x4, R2 ;  /* 0x00000004ff077819 */ /* 0x000fe20000011402 */
[----:B------:R-:W-:Y:S01]  /*0c60*/  IMAD.IADD R210, R202, 0x1, -R3 ;  /* 0x00000001cad27824 */ /* 0x000fe200078e0a03 */
[----:B------:R-:W-:Y:S01]  /*0c70*/  LOP3.LUT R5, R2, 0x3fffff0, RZ, 0xc0, !PT ;  /* 0x03fffff002057812 */ /* 0x000fe200078ec0ff */
[----:B------:R-:W-:Y:S01]  /*0c80*/  IMAD.SHL.U32 R4, R4, 0x20, RZ ;  /* 0x0000002004047824 */ /* 0x000fe200078e00ff */
[----:B------:R-:W-:-:S02]  /*0c90*/  LEA.HI R2, R2, R7, RZ, 0x1 ;  /* 0x0000000702027211 */ /* 0x000fc400078f08ff */
[----:B------:R-:W-:Y:S01]  /*0ca0*/  SHF.R.S32.HI R3, RZ, 0x1f, R210 ;  /* 0x0000001fff037819 */ /* 0x000fe200000114d2 */
[----:B------:R-:W-:Y:S01]  /*0cb0*/  IMAD.IADD R5, R202, 0x1, -R5 ;  /* 0x00000001ca057824 */ /* 0x000fe200078e0a05 */
[----:B------:R-:W-:Y:S02]  /*0cc0*/  LOP3.LUT R4, R4, 0xfffffc00, RZ, 0xc0, !PT ;  /* 0xfffffc0004047812 */ /* 0x000fe400078ec0ff */
[----:B------:R-:W-:Y:S02]  /*0cd0*/  LOP3.LUT R2, R2, 0x1ffffffe, RZ, 0xc0, !PT ;  /* 0x1ffffffe02027812 */ /* 0x000fe400078ec0ff */
[----:B------:R-:W-:Y:S01]  /*0ce0*/  LEA.HI R12, R3, R210, RZ, 0x2 ;  /* 0x000000d2030c7211 */ /* 0x000fe200078f10ff */
[----:B------:R-:W-:Y:S01]  /*0cf0*/  IMAD R4, R5, 0x40, R4 ;  /* 0x0000004005047824 */ /* 0x000fe200078e0204 */
[----:B------:R-:W-:Y:S01]  /*0d00*/  LEA.HI R6, R11, R202, RZ, 0x2 ;  /* 0x000000ca0b067211 */ /* 0x000fe200078f10ff */
[----:B------:R-:W-:Y:S01]  /*0d10*/  IMAD.IADD R7, R7, 0x1, -R2 ;  /* 0x0000000107077824 */ /* 0x000fe200078e0a02 */
[----:B------:R-:W-:-:S02]  /*0d20*/  SHF.R.S32.HI R2, RZ, 0x2, R12 ;  /* 0x00000002ff027819 */ /* 0x000fc4000001140c */
[----:B------:R-:W-:Y:S01]  /*0d30*/  SHF.R.S32.HI R5, RZ, 0x1f, R12 ;  /* 0x0000001fff057819 */ /* 0x000fe2000001140c */
[----:B------:R-:W-:Y:S01]  /*0d40*/  IMAD R4, R7, 0x8, R4 ;  /* 0x0000000807047824 */ /* 0x000fe200078e0204 */
[----:B------:R-:W-:Y:S02]  /*0d50*/  LEA.HI R3, R3, R210, RZ, 0x5 ;  /* 0x000000d203037211 */ /* 0x000fe400078f28ff */
[----:B------:R-:W-:Y:S01]  /*0d60*/  LEA.HI R5, R5, R2, RZ, 0x3 ;  /* 0x0000000205057211 */ /* 0x000fe200078f18ff */
[----:B------:R-:W-:Y:S01]  /*0d70*/  IMAD.WIDE R178, R4, R179, UR36 ;  /* 0x0000002404b27e25 */ /* 0x000fe2000f8e02b3 */
[----:B------:R-:W-:Y:S02]  /*0d80*/  LOP3.LUT R9, R6, 0xfffffffc, RZ, 0xc0, !PT ;  /* 0xfffffffc06097812 */ /* 0x000fe400078ec0ff */
[----:B------:R-:W-:Y:S02]  /*0d90*/  LOP3.LUT R5, R5, 0xfffffff8, RZ, 0xc0, !PT ;  /* 0xfffffff805057812 */ /* 0x000fe400078ec0ff */
[----:B------:R-:W-:Y:S01]  /*0da0*/  SHF.R.S32.HI R3, RZ, 0x5, R3 ;  /* 0x00000005ff037819 */ /* 0x000fe20000011403 */
[----:B------:R-:W-:Y:S01]  /*0db0*/  IMAD.IADD R9, R202, 0x1, -R9 ;  /* 0x00000001ca097824 */ /* 0x000fe200078e0a09 */
[----:B------:R-:W-:Y:S01]  /*0dc0*/  IADD3 R19, P0, R178, 0x20, RZ ;  /* 0x00000020b2137810 */ /* 0x000fe20007f1e0ff */
[----:B------:R-:W-:Y:S01]  /*0dd0*/  IMAD.IADD R2, R2, 0x1, -R5 ;  /* 0x0000000102027824 */ /* 0x000fe200078e0a05 */
[----:B------:R-:W-:-:S02]  /*0de0*/  LEA.HI R11, R11, R202, RZ, 0x3 ;  /* 0x000000ca0b0b7211 */ /* 0x000fc400078f18ff */
[----:B------:R-:W-:Y:S01]  /*0df0*/  LEA.HI R6, R9, R9, RZ, 0x1 ;  /* 0x0000000909067211 */ /* 0x000fe200078f08ff */
[----:B------:R-:W-:Y:S01]  /*0e00*/  IMAD R13, R3, 0x10, R2 ;  /* 0x00000010030d7824 */ /* 0x000fe200078e0202 */
[----:B------:R-:W-:Y:S01]  /*0e10*/  LOP3.LUT R2, R19, 0x380, RZ, 0xc0, !PT ;  /* 0x0000038013027812 */ /* 0x000fe200078ec0ff */
[----:B------:R-:W-:Y:S01]  /*0e20*/  IMAD.X R3, RZ, RZ, R179, P0 ;  /* 0x000000ffff037224 */ /* 0x000fe200000e06b3 */
[----:B------:R-:W-:Y:S02]  /*0e30*/  LOP3.LUT R6, R6, 0x1ffffffe, RZ, 0xc0, !PT ;  /* 0x1ffffffe06067812 */ /* 0x000fe400078ec0ff */
[----:B------:R-:W-:Y:S02]  /*0e40*/  SHF.R.U64 R2, R2, 0x3, RZ ;  /* 0x0000000302027819 */ /* 0x000fe400000012ff */
[----:B------:R-:W-:Y:S01]  /*0e50*/  SHF.R.S32.HI R225, RZ, 0x7, R0 ;  /* 0x00000007ffe17819 */ /* 0x000fe20000011400 */
[----:B------:R-:W-:Y:S01]  /*0e60*/  IMAD.IADD R15, R9, 0x1, -R6 ;  /* 0x00000001090f7824 */ /* 0x000fe200078e0a06 */
[----:B------:R-:W-:-:S02]  /*0e70*/  LOP3.LUT R2, R2, R19, RZ, 0x3c, !PT ;  /* 0x0000001302027212 */ /* 0x000fc400078e3cff */
[C---:B------:R-:W-:Y:S02]  /*0e80*/  IADD3 R5, P1, R178.reuse, 0x40, RZ ;  /* 0x00000040b2057810 */ /* 0x040fe40007f3e0ff */
[----:B------:R-:W-:Y:S02]  /*0e90*/  MOV R231, R2 ;  /* 0x0000000200e77202 */ /* 0x000fe40000000f00 */
[----:B------:R-:W-:Y:S02]  /*0ea0*/  LOP3.LUT R3, R11, 0xfffffff8, RZ, 0xc0, !PT ;  /* 0xfffffff80b037812 */ /* 0x000fe400078ec0ff */
[C---:B------:R-:W-:Y:S02]  /*0eb0*/  IADD3 R7, P2, R178.reuse, 0x60, RZ ;  /* 0x00000060b2077810 */ /* 0x040fe40007f5e0ff */
[----:B------:R-:W-:Y:S01]  /*0ec0*/  IADD3 R9, P3, R178, 0xc060, RZ ;  /* 0x0000c060b2097810 */ /* 0x000fe20007f7e0ff */
[----:B------:R-:W-:Y:S01]  /*0ed0*/  IMAD.IADD R3, R202, 0x1, -R3 ;  /* 0x00000001ca037824 */ /* 0x000fe200078e0a03 */
[----:B------:R-:W-:-:S02]  /*0ee0*/  LEA.HI R0, R0, R225, RZ, 0x1 ;  /* 0x000000e100007211 */ /* 0x000fc400078f08ff */
[----:B------:R-:W-:Y:S01]  /*0ef0*/  LOP3.LUT R4, R5, 0x380, RZ, 0xc0, !PT ;  /* 0x0000038005047812 */ /* 0x000fe200078ec0ff */
[----:B------:R-:W-:Y:S01]  /*0f00*/  IMAD.SHL.U32 R190, R3, 0x8, RZ ;  /* 0x0000000803be7824 */ /* 0x000fe200078e00ff */
[----:B------:R-:W-:Y:S02]  /*0f10*/  SHF.R.S32.HI R206, RZ, 0x3, R11 ;  /* 0x00000003ffce7819 */ /* 0x000fe4000001140b */
[----:B------:R-:W-:Y:S01]  /*0f20*/  LOP3.LUT R6, R7, 0x380, RZ, 0xc0, !PT ;  /* 0x0000038007067812 */ /* 0x000fe200078ec0ff */
[----:B------:R-:W-:Y:S01]  /*0f30*/  VIADD R192, R190, 0x40 ;  /* 0x00000040bec07836 */ /* 0x000fe20000000000 */
[----:B------:R-:W-:Y:S01]  /*0f40*/  LOP3.LUT R8, R9, 0x380, RZ, 0xc0, !PT ;  /* 0x0000038009087812 */ /* 0x000fe200078ec0ff */
[----:B------:R-:W-:Y:S01]  /*0f50*/  IMAD R207, R3, 0x20, R206 ;  /* 0x0000002003cf7824 */ /* 0x000fe200078e02ce */
[----:B------:R-:W-:Y:S01]  /*0f60*/  LOP3.LUT R0, R0, 0x3fffffe, RZ, 0xc0, !PT ;  /* 0x03fffffe00007812 */ /* 0x000fe200078ec0ff */
[----:B------:R-:W-:Y:S01]  /*0f70*/  VIADD R191, R190, 0x80 ;  /* 0x00000080bebf7836 */ /* 0x000fe20000000000 */
[----:B------:R-:W-:Y:S01]  /*0f80*/  SHF.R.U64 R4, R4, 0x3, RZ ;  /* 0x0000000304047819 */ /* 0x000fe200000012ff */
[----:B------:R-:W-:Y:S01]  /*0f90*/  VIADD R193, R190, 0xc0 ;  /* 0x000000c0bec17836 */ /* 0x000fe20000000000 */
[----:B------:R-:W-:Y:S01]  /*0fa0*/  SHF.R.U64 R6, R6, 0x3, RZ ;  /* 0x0000000306067819 */ /* 0x000fe200000012ff */
[----:B------:R-:W-:Y:S01]  /*0fb0*/  IMAD.IADD R0, R225, 0x1, -R0 ;  /* 0x00000001e1007824 */ /* 0x000fe200078e0a00 */
[----:B------:R-:W-:-:S02]  /*0fc0*/  SHF.R.U64 R8, R8, 0x3, RZ ;  /* 0x0000000308087819 */ /* 0x000fc400000012ff */
[----:B------:R-:W-:Y:S01]  /*0fd0*/  LOP3.LUT R3, R12, 0x7ffffffc, RZ, 0xc0, !PT ;  /* 0x7ffffffc0c037812 */ /* 0x000fe200078ec0ff */
[----:B------:R-:W-:Y:S01]  /*0fe0*/  IMAD R200, R0, 0x40, R13 ;  /* 0x0000004000c87824 */ /* 0x000fe200078e020d */
[----:B------:R-:W-:Y:S01]  /*0ff0*/  LOP3.LUT R4, R4, R5, RZ, 0x3c, !PT ;  /* 0x0000000504047212 */ /* 0x000fe200078e3cff */
[--C-:B------:R-:W-:Y:S01]  /*1000*/  IMAD.X R5, RZ, RZ, R179.reuse, P1 ;  /* 0x000000ffff057224 */ /* 0x100fe200008e06b3 */
[----:B------:R-:W-:Y:S01]  /*1010*/  LOP3.LUT R6, R6, R7, RZ, 0x3c, !PT ;  /* 0x0000000706067212 */ /* 0x000fe200078e3cff */
[--C-:B------:R-:W-:Y:S01]  /*1020*/  IMAD.X R7, RZ, RZ, R179.reuse, P2 ;  /* 0x000000ffff077224 */ /* 0x100fe200010e06b3 */
[----:B------:R-:W-:Y:S01]  /*1030*/  LOP3.LUT R8, R8, R9, RZ, 0x3c, !PT ;  /* 0x0000000908087212 */ /* 0x000fe200078e3cff */
[----:B------:R-:W-:Y:S01]  /*1040*/  IMAD.X R9, RZ, RZ, R179, P3 ;  /* 0x000000ffff097224 */ /* 0x000fe200018e06b3 */
[----:B------:R-:W-:Y:S01]  /*1050*/  IADD3 R22, P0, R16, 0x13c, RZ ;  /* 0x0000013c10167810 */ /* 0x000fe20007f1e0ff */
[----:B------:R-:W-:Y:S01]  /*1060*/  IMAD.IADD R3, R210, 0x1, -R3 ;  /* 0x00000001d2037824 */ /* 0x000fe200078e0a03 */
[----:B------:R-:W-:Y:S01]  /*1070*/  IADD3 R224, P1, R16, 0x230, RZ ;  /* 0x0000023010e07810 */ /* 0x000fe20007f3e0ff */
[----:B------:R-:W-:Y:S01]  /*1080*/  IMAD R232, R15, 0x8, R200 ;  /* 0x000000080fe87824 */ /* 0x000fe200078e02c8 */
[----:B------:R-:W-:Y:S01]  /*1090*/  MOV R230, R4 ;  /* 0x0000000400e67202 */ /* 0x000fe20000000f00 */
[--C-:B------:R-:W-:Y:S01]  /*10a0*/  IMAD.X R23, RZ, RZ, R17.reuse, P0 ;  /* 0x000000ffff177224 */ /* 0x100fe200000e0611 */
[----:B------:R-:W-:Y:S01]  /*10b0*/  MOV R227, R6 ;  /* 0x0000000600e37202 */ /* 0x000fe20000000f00 */
[----:B------:R-:W-:Y:S01]  /*10c0*/  IMAD.X R223, RZ, RZ, R17, P1 ;  /* 0x000000ffffdf7224 */ /* 0x000fe200008e0611 */
[----:B------:R-:W-:Y:S01]  /*10d0*/  MOV R226, R8 ;  /* 0x0000000800e27202 */ /* 0x000fe20000000f00 */
[----:B------:R-:W-:Y:S01]  /*10e0*/  IMAD.SHL.U32 R201, R3, 0x2, RZ ;  /* 0x0000000203c97824 */ /* 0x000fe200078e00ff */
[----:B------:R-:W-:-:S02]  /*10f0*/  SHF.R.S32.HI R199, RZ, 0x1f, R190 ;  /* 0x0000001fffc77819 */ /* 0x000fc400000114be */
[----:B------:R-:W-:Y:S02]  /*1100*/  SHF.R.S32.HI R198, RZ, 0x1f, R192 ;  /* 0x0000001fffc67819 */ /* 0x000fe400000114c0 */
[----:B------:R-:W-:Y:S02]  /*1110*/  SHF.R.S32.HI R197, RZ, 0x1f, R191 ;  /* 0x0000001fffc57819 */ /* 0x000fe400000114bf */
[----:B------:R-:W-:-:S07]  /*1120*/  SHF.R.S32.HI R196, RZ, 0x1f, R193 ;  /* 0x0000001fffc47819 */ /* 0x000fce00000114c1 */
.L_x_11375:
        /* <DEDUP_REMOVED lines=21> */
.L_x_11253:
[----:B------:R-:W-:Y:S01]  /*1280*/  ULDC UR7, c[0x0][0xd54] ;  /* 0x0003550000077ab9 */ /* 0x000fe20000000800 */
[----:B------:R-:W-:Y:S01]  /*1290*/  UMOV UR6, UR9 ;  /* 0x0000000900067c82 */ /* 0x000fe20008000000 */
[----:B------:R-:W-:-:S11]  /*12a0*/  UISETP.NE.AND UP0, UPT, UR7, 0x1, UPT ;  /* 0x000000010700788c */ /* 0x000fd6000bf05270 */
[----:B------:R-:W-:Y:S02]  /*12b0*/  @UP0 ULDC.64 UR10, c[0x0][0xd58] ;  /* 0x00035600000a0ab9 */ /* 0x000fe40000000a00 */
[----:B------:R-:W-:-:S04]  /*12c0*/  UIMAD.WIDE.U32 UR4, UR9, UR10, URZ ;  /* 0x0000000a090472a5 */ /* 0x000fc8000f8e003f */
[----:B------:R-:W-:-:S04]  /*12d0*/  @UP0 USHF.R.U32.HI UR6, URZ, UR11, UR5 ;  /* 0x0000000b3f060299 */ /* 0x000fc80008011605 */
[----:B------:R-:W-:-:S12]  /*12e0*/  UIMAD UR4, UR6, UR7, URZ ;  /* 0x00000007060472a4 */ /* 0x000fd8000f8e023f */
.L_x_11254:
[----:B------:R-:W0:Y:S01]  /*12f0*/  S2R R0, SR_TID.X ;  /* 0x0000000000007919 */ /* 0x000e220000002100 */
[----:B------:R-:W-:Y:S01]  /*1300*/  ULOP3.LUT UR5, URZ, UR6, URZ, 0x33, !UPT ;  /* 0x000000063f057292 */ /* 0x000fe2000f8e333f */
[----:B------:R-:W-:Y:S01]  /*1310*/  IMAD.MOV.U32 R2, RZ, RZ, 0x3000 ;  /* 0x00003000ff027424 */ /* 0x000fe200078e00ff */
[----:B------:R-:W-:Y:S01]  /*1320*/  UIADD3 UR6, UP2, UR36, 0x32450, URZ ;  /* 0x0003245024067890 */ /* 0x000fe2000ff5e03f */
[----:B------:R-:W-:Y:S01]  /*1330*/  IMAD.U32 R3, RZ, RZ, UR41 ;  /* 0x00000029ff037e24 */ /* 0x000fe2000f8e00ff */
[----:B------:R-:W-:Y:S01]  /*1340*/  ULDC UR39, c[0x0][0xd3c] ;  /* 0x00034f0000277ab9 */ /* 0x000fe20000000800 */
[----:B------:R-:W-:Y:S01]  /*1350*/  UIADD3 UR7, UP0, UR36, 0x32430, URZ ;  /* 0x0003243024077890 */ /* 0x000fe2000ff1e03f */
[----:B------:R-:W-:Y:S01]  /*1360*/  IMAD.MOV.U32 R5, RZ, RZ, 0x100 ;  /* 0x00000100ff057424 */ /* 0x000fe200078e00ff */
[----:B------:R-:W-:Y:S01]  /*1370*/  UIADD3 UR39, UR5, UR39, URZ ;  /* 0x0000002705277290 */ /* 0x000fe2000fffe03f */
[----:B------:R1:W-:Y:S01]  /*1380*/  STL.64 [R1+0x18], R2 ;  /* 0x0000180201007387 */ /* 0x0003e20000100a00 */
[----:B------:R-:W-:Y:S01]  /*1390*/  UIADD3.X UR5, URZ, UR37, URZ, UP2, !UPT ;  /* 0x000000253f057290 */ /* 0x000fe200097fe43f */
[----:B------:R-:W-:Y:S01]  /*13a0*/  IMAD.MOV.U32 R6, RZ, RZ, 0x1 ;  /* 0x00000001ff067424 */ /* 0x000fe200078e00ff */
[----:B------:R-:W-:Y:S01]  /*13b0*/  UIADD3 UR10, UP1, UR36, 0x32440, URZ ;  /* 0x00032440240a7890 */ /* 0x000fe2000ff3e03f */
[----:B------:R-:W-:Y:S01]  /*13c0*/  IMAD.MOV.U32 R7, RZ, RZ, RZ ;  /* 0x000000ffff077224 */ /* 0x000fe200078e00ff */
[----:B------:R-:W-:Y:S01]  /*13d0*/  UIADD3 UR11, UP3, UR36, 0x32460, URZ ;  /* 0x00032460240b7890 */ /* 0x000fe2000ff7e03f */
[----:B------:R-:W-:Y:S01]  /*13e0*/  IMAD.MOV.U32 R8, RZ, RZ, 0xc000 ;  /* 0x0000c000ff087424 */ /* 0x000fe200078e00ff */
[----:B------:R-:W-:Y:S01]  /*13f0*/  UIADD3 UR4, UR9, -UR4, URZ ;  /* 0x8000000409047290 */ /* 0x000fe2000fffe03f */
[----:B------:R-:W-:Y:S01]  /*1400*/  IMAD.U32 R9, RZ, RZ, UR41 ;  /* 0x00000029ff097e24 */ /* 0x000fe2000f8e00ff */
[----:B------:R-:W-:Y:S01]  /*1410*/  UIADD3.X UR12, URZ, UR37, URZ, UP3, !UPT ;  /* 0x000000253f0c7290 */ /* 0x000fe20009ffe43f */
[----:B------:R-:W-:Y:S01]  /*1420*/  IMAD.MOV.U32 R11, RZ, RZ, 0x100 ;  /* 0x00000100ff0b7424 */ /* 0x000fe200078e00ff */
[----:B------:R-:W-:Y:S01]  /*1430*/  ULDC UR42, c[0x0][0xd48] ;  /* 0x00035200002a7ab9 */ /* 0x000fe20000000800 */
[----:B-1----:R-:W-:Y:S01]  /*1440*/  IMAD.U32 R3, RZ, RZ, UR5 ;  /* 0x00000005ff037e24 */ /* 0x002fe2000f8e00ff */
[----:B------:R-:W-:Y:S01]  /*1450*/  UIADD3.X UR5, URZ, UR37, URZ, UP0, !UPT ;  /* 0x000000253f057290 */ /* 0x000fe200087fe43f */
[----:B------:R-:W-:Y:S01]  /*1460*/  IMAD.U32 R2, RZ, RZ, UR6 ;  /* 0x00000006ff027e24 */ /* 0x000fe2000f8e00ff */
[----:B------:R-:W-:Y:S01]  /*1470*/  UIADD3.X UR6, URZ, UR37, URZ, UP1, !UPT ;  /* 0x000000253f067290 */ /* 0x000fe20008ffe43f */
[----:B------:R-:W-:Y:S01]  /*1480*/  IMAD.U32 R12, RZ, RZ, UR11 ;  /* 0x0000000bff0c7e24 */ /* 0x000fe2000f8e00ff */
[----:B------:R-:W-:Y:S01]  /*1490*/  UISETP.NE.AND UP2, UPT, UR42, 0x1, UPT ;  /* 0x000000012a00788c */ /* 0x000fe2000bf45270 */
[----:B------:R-:W-:Y:S01]  /*14a0*/  IMAD.U32 R13, RZ, RZ, UR12 ;  /* 0x0000000cff0d7e24 */ /* 0x000fe2000f8e00ff */
[----:B------:R-:W-:Y:S01]  /*14b0*/  ULDC UR12, c[0x0][0xd54] ;  /* 0x00035500000c7ab9 */ /* 0x000fe20000000800 */
[----:B------:R-:W-:Y:S01]  /*14c0*/  IMAD.MOV.U32 R18, RZ, RZ, 0x1 ;  /* 0x00000001ff127424 */ /* 0x000fe200078e00ff */
[----:B------:R-:W-:Y:S01]  /*14d0*/  UIMAD UR12, UR8, UR12, UR4 ;  /* 0x0000000c080c72a4 */ /* 0x000fe2000f8e0204 */
[----:B------:R-:W-:Y:S01]  /*14e0*/  IMAD.MOV.U32 R19, RZ, RZ, RZ ;  /* 0x000000ffff137224 */ /* 0x000fe200078e00ff */
[----:B0-----:R-:W-:Y:S01]  /*14f0*/  LOP3.LUT R0, R0, 0x7f, RZ, 0xc0, !PT ;  /* 0x0000007f00007812 */ /* 0x001fe200078ec0ff */
[----:B------:R-:W-:Y:S01]  /*1500*/  IMAD.U32 R14, RZ, RZ, UR39 ;  /* 0x00000027ff0e7e24 */ /* 0x000fe2000f8e00ff */
[----:B------:R-:W-:Y:S01]  /*1510*/  USHF.L.U32 UR39, UR39, 0x7, URZ ;  /* 0x0000000727277899 */ /* 0x000fe2000800063f */
[----:B------:R-:W-:Y:S01]  /*1520*/  STL.128 [R1+0x440], RZ ;  /* 0x000440ff01007387 */ /* 0x000fe20000100c00 */
[----:B------:R-:W-:Y:S01]  /*1530*/  ISETP.NE.AND P0, PT, R0, RZ, PT ;  /* 0x000000ff0000720c */ /* 0x000fe20003f05270 */
[----:B------:R-:W-:Y:S01]  /*1540*/  ULDC UR45, c[0x0][0x424] ;  /* 0x00010900002d7ab9 */ /* 0x000fe20000000800 */
[----:B------:R-:W0:Y:S01]  /*1550*/  LDC R0, c[0x0][0xa80] ;  /* 0x0002a000ff007b82 */ /* 0x000e220000000800 */
[----:B------:R-:W-:Y:S01]  /*1560*/  STL.64 [R1+0x60], R18 ;  /* 0x0000601201007387 */ /* 0x000fe20000100a00 */
[----:B------:R-:W-:Y:S01]  /*1570*/  SEL R4, RZ, 0x1, P0 ;  /* 0x00000001ff047807 */ /* 0x000fe20000000000 */
[----:B------:R-:W-:Y:S01]  /*1580*/  ULDC UR11, c[0x0][0x2f0] ;  /* 0x0000bc00000b7ab9 */ /* 0x000fe20000000800 */
[----:B------:R-:W-:Y:S01]  /*1590*/  ULDC UR46, c[0x0][0x288] ;  /* 0x0000a200002e7ab9 */ /* 0x000fe20000000800 */
[----:B------:R-:W-:Y:S01]  /*15a0*/  STL [R1+0x70], R14 ;  /* 0x0000700e01007387 */ /* 0x000fe20000100800 */
[----:B------:R-:W-:Y:S01]  /*15b0*/  @UP2 ULDC UR13, c[0x0][0xd50] ;  /* 0x00035400000d2ab9 */ /* 0x000fe20000000800 */
[----:B------:R-:W-:Y:S01]  /*15c0*/  IMAD.MOV.U32 R10, RZ, RZ, R4 ;  /* 0x000000ffff0a7224 */ /* 0x000fe200078e0004 */
[----:B------:R-:W-:Y:S01]  /*15d0*/  UMOV UR38, UR12 ;  /* 0x0000000c00267c82 */ /* 0x000fe20008000000 */
[----:B------:R1:W-:Y:S01]  /*15e0*/  STL.128 [R1+0x20], R4 ;  /* 0x0000200401007387 */ /* 0x0003e20000100c00 */
[----:B------:R-:W-:-:S02]  /*15f0*/  IADD3 R32, P0, R16, 0x440, RZ ;  /* 0x0000044010207810 */ /* 0x000fc40007f1e0ff */
[----:B------:R-:W-:Y:S01]  /*1600*/  IADD3 R44, P1, R16, 0x38, RZ ;  /* 0x00000038102c7810 */ /* 0x000fe20007f3e0ff */
[----:B------:R2:W-:Y:S02]  /*1610*/  STL.128 [R1+0x50], R8 ;  /* 0x0000500801007387 */ /* 0x0005e40000100c00 */
[--C-:B------:R-:W-:Y:S02]  /*1620*/  IMAD.X R47, RZ, RZ, R17.reuse, P0 ;  /* 0x000000ffff2f7224 */ /* 0x100fe400000e0611 */
[----:B------:R3:W-:Y:S01]  /*1630*/  STL.128 [R1+0x450], RZ ;  /* 0x000450ff01007387 */ /* 0x0007e20000100c00 */
[----:B------:R-:W-:-:S03]  /*1640*/  IMAD.X R45, RZ, RZ, R17, P1 ;  /* 0x000000ffff2d7224 */ /* 0x000fc600008e0611 */
[----:B------:R3:W-:Y:S01]  /*1650*/  STL.128 [R1+0x230], RZ ;  /* 0x000230ff01007387 */ /* 0x0007e20000100c00 */
[----:B-1----:R-:W-:Y:S01]  /*1660*/  IMAD.U32 R5, RZ, RZ, UR5 ;  /* 0x00000005ff057e24 */ /* 0x002fe2000f8e00ff */
[----:B------:R-:W-:Y:S01]  /*1670*/  ULDC UR5, c[0x0][0x448] ;  /* 0x0001120000057ab9 */ /* 0x000fe20000000800 */
[----:B------:R-:W-:Y:S01]  /*1680*/  IMAD.U32 R4, RZ, RZ, UR7 ;  /* 0x00000007ff047e24 */ /* 0x000fe2000f8e00ff */
[----:B------:R-:W-:Y:S01]  /*1690*/  UISETP.NE.AND UP1, UPT, UR5, 0x1, UPT ;  /* 0x000000010500788c */ /* 0x000fe2000bf25270 */
[----:B--2---:R-:W-:Y:S01]  /*16a0*/  IMAD.MOV.U32 R9, RZ, RZ, R3 ;  /* 0x000000ffff097224 */ /* 0x004fe200078e0003 */
[----:B0-----:R3:W-:Y:S01]  /*16b0*/  STL [R1+0x460], R0 ;  /* 0x0004600001007387 */ /* 0x0017e20000100800 */
[----:B------:R-:W-:Y:S01]  /*16c0*/  IMAD.U32 R3, RZ, RZ, UR6 ;  /* 0x00000006ff037e24 */ /* 0x000fe2000f8e00ff */
[----:B------:R-:W-:Y:S01]  /*16d0*/  ULDC.64 UR6, c[0x0][0x418] ;  /* 0x0001060000067ab9 */ /* 0x000fe20000000a00 */
[----:B------:R-:W-:Y:S01]  /*16e0*/  IMAD.MOV.U32 R8, RZ, RZ, R2 ;  /* 0x000000ffff087224 */ /* 0x000fe200078e0002 */
[----:B------:R-:W-:Y:S01]  /*16f0*/  UISETP.NE.U32.AND UP0, UPT, UR6, URZ, UPT ;  /* 0x0000003f0600728c */ /* 0x000fe2000bf05070 */
[----:B------:R-:W-:Y:S01]  /*1700*/  IMAD.MOV.U32 R10, RZ, RZ, R12 ;  /* 0x000000ffff0a7224 */ /* 0x000fe200078e000c */
[----:B------:R-:W-:Y:S01]  /*1710*/  ULDC.64 UR4, c[0x0][0xad8] ;  /* 0x0002b60000047ab9 */ /* 0x000fe20000000a00 */
[----:B------:R-:W-:Y:S01]  /*1720*/  IMAD.MOV.U32 R11, RZ, RZ, R13 ;  /* 0x000000ffff0b7224 */ /* 0x000fe200078e000d */
[----:B------:R-:W-:Y:S01]  /*1730*/  UISETP.NE.AND.EX UP0, UPT, UR7, URZ, UPT, UP0 ;  /* 0x0000003f0700728c */ /* 0x000fe2000bf05300 */
[----:B------:R-:W-:Y:S01]  /*1740*/  IMAD.U32 R2, RZ, RZ, UR10 ;  /* 0x0000000aff027e24 */ /* 0x000fe2000f8e00ff */
[----:B------:R-:W-:Y:S01]  /*1750*/  UISETP.GE.AND UP3, UPT, UR5, 0x1, UPT ;  /* 0x000000010500788c */ /* 0x000fe2000bf66270 */
[----:B------:R3:W-:Y:S01]  /*1760*/  STL.64 [R1+0x8], R4 ;  /* 0x0000080401007387 */ /* 0x0007e20000100a00 */
[----:B------:R-:W-:-:S02]  /*1770*/  UIADD3 UR10, UR39, 0x7f, URZ ;  /* 0x0000007f270a7890 */ /* 0x000fc4000fffe03f */
[----:B------:R-:W-:Y:S01]  /*1780*/  USEL UR45, UR45, 0x1, UP0 ;  /* 0x000000012d2d7887 */ /* 0x000fe20008000000 */
[----:B------:R3:W-:Y:S01]  /*1790*/  STL.128 [R1+0x40], R8 ;  /* 0x0000400801007387 */ /* 0x0007e20000100c00 */
[----:B------:R-:W-:Y:S01]  /*17a0*/  @UP2 ULDC UR6, c[0x0][0xd4c] ;  /* 0x0003530000062ab9 */ /* 0x000fe20000000800 */
[----:B------:R-:W-:Y:S01]  /*17b0*/  @UP1 ULDC UR8, c[0x0][0x44c] ;  /* 0x0001130000081ab9 */ /* 0x000fe20000000800 */
[----:B------:R-:W-:Y:S01]  /*17c0*/  UIMAD.WIDE.U32 UR6, UR12, UR6, URZ ;  /* 0x000000060c0672a5 */ /* 0x000fe2000f8e003f */
[----:B------:R3:W-:Y:S01]  /*17d0*/  STL.64 [R1+0x68], R10 ;  /* 0x0000680a01007387 */ /* 0x0007e20000100a00 */
[----:B------:R-:W-:Y:S01]  /*17e0*/  UIMAD.WIDE.U32 UR8, UR10, UR8, URZ ;  /* 0x000000080a0872a5 */ /* 0x000fe2000f8e003f */
[----:B------:R-:W-:Y:S01]  /*17f0*/  PLOP3.LUT P2, PT, PT, PT, UP3, 0x80, 0x0 ;  /* 0x000000000000781c */ /* 0x000fe20003f4f038 */
[----:B------:R-:W-:Y:S01]  /*1800*/  UIMAD UR45, UR45, UR11, URZ ;  /* 0x0000000b2d2d72a4 */ /* 0x000fe2000f8e023f */
[----:B------:R3:W-:Y:S01]  /*1810*/  STL.64 [R1+0x10], R2 ;  /* 0x0000100201007387 */ /* 0x0007e20000100a00 */
[----:B------:R-:W-:Y:S01]  /*1820*/  @UP1 ULDC UR14, c[0x0][0x450] ;  /* 0x00011400000e1ab9 */ /* 0x000fe20000000800 */
[----:B------:R-:W-:-:S02]  /*1830*/  @UP2 USHF.R.U32.HI UR38, URZ, UR13, UR7 ;  /* 0x0000000d3f262299 */ /* 0x000fc40008011607 */
[----:B------:R3:W-:Y:S01]  /*1840*/  STL.64 [R1+0x30], R2 ;  /* 0x0000300201007387 */ /* 0x0007e20000100a00 */
[----:B------:R-:W-:Y:S02]  /*1850*/  UIADD3 UR40, UR45, 0x1, -UR46 ;  /* 0x000000012d287890 */ /* 0x000fe4000fffe82e */
[----:B------:R-:W-:Y:S01]  /*1860*/  @UP1 USHF.R.U32.HI UR10, URZ, UR14, UR9 ;  /* 0x0000000e3f0a1299 */ /* 0x000fe20008011609 */
[----:B------:R3:W-:Y:S01]  /*1870*/  STL.128 [R1+0x240], RZ ;  /* 0x000240ff01007387 */ /* 0x0007e20000100c00 */
[----:B------:R-:W-:Y:S02]  /*1880*/  UIADD3 UR6, -UR38, URZ, URZ ;  /* 0x0000003f26067290 */ /* 0x000fe4000fffe13f */
[----:B------:R-:W-:Y:S01]  /*1890*/  UIADD3 UR10, UR40, UR10, URZ ;  /* 0x0000000a280a7290 */ /* 0x000fe2000fffe03f */
[----:B------:R3:W-:Y:S01]  /*18a0*/  STL.128 [R1+0x250], RZ ;  /* 0x000250ff01007387 */ /* 0x0007e20000100c00 */
[----:B------:R-:W-:Y:S02]  /*18b0*/  UIMAD UR42, UR42, UR6, UR12 ;  /* 0x000000062a2a72a4 */ /* 0x000fe4000f8e020c */
[----:B------:R-:W-:Y:S01]  /*18c0*/  UIADD3 UR4, UR10, UR4, URZ ;  /* 0x000000040a047290 */ /* 0x000fe2000fffe03f */
        /* <DEDUP_REMOVED lines=29> */
[----:B------:R3:W-:Y:S04]  /*1aa0*/  STL.64 [R1], RZ ;  /* 0x000000ff01007387 */ /* 0x0007e80000100a00 */
[----:B------:R3:W-:Y:S01]  /*1ab0*/  STL.64 [R1+0x38], RZ ;  /* 0x000038ff01007387 */ /* 0x0007e20000100a00 */
[----:B------:R-:W-:Y:S05]  /*1ac0*/  @!P2 BRA `(.L_x_11255) ;  /* 0x000000000044a947 */ /* 0x000fea0003800000 */
        /* <DEDUP_REMOVED lines=10> */
.L_x_11256:
[----:B------:R-:W-:-:S11]  /*1b70*/  UISETP.NE.AND UP0, UPT, UR5, 0x1, UPT ;  /* 0x000000010500788c */ /* 0x000fd6000bf05270 */
[----:B------:R-:W-:Y:S02]  /*1b80*/  @UP0 ULDC.64 UR10, c[0x0][0xae0] ;  /* 0x0002b800000a0ab9 */ /* 0x000fe40000000a00 */
[----:B------:R-:W-:-:S04]  /*1b90*/  UIMAD.WIDE.U32 UR6, UR8, UR10, URZ ;  /* 0x0000000a080672a5 */ /* 0x000fc8000f8e003f */
[----:B------:R-:W-:-:S12]  /*1ba0*/  @UP0 USHF.R.U32.HI UR8, URZ, UR11, UR7 ;  /* 0x0000000b3f080299 */ /* 0x000fd80008011607 */
.L_x_11257:
[----:B------:R-:W-:-:S04]  /*1bb0*/  UIMAD UR8, UR8, UR5, UR5 ;  /* 0x00000005080872a4 */ /* 0x000fc8000f8e0205 */
[----:B------:R-:W-:-:S04]  /*1bc0*/  UISETP.LT.AND UP0, UPT, UR4, UR8, UPT ;  /* 0x000000080400728c */ /* 0x000fc8000bf01270 */
[----:B------:R-:W-:-:S12]  /*1bd0*/  USEL UR4, UR4, UR8, UP0 ;  /* 0x0000000804047287 */ /* 0x000fd80008000000 */
.L_x_11255:
[----:B------:R-:W-:Y:S02]  /*1be0*/  UIADD3 UR6, UR45, 0x5f, URZ ;  /* 0x0000005f2d067890 */ /* 0x000fe4000fffe03f */
[----:B------:R-:W-:Y:S02]  /*1bf0*/  UIADD3 UR8, UR4, 0x5f, URZ ;  /* 0x0000005f04087890 */ /* 0x000fe4000fffe03f */
[----:B------:R-:W-:Y:S02]  /*1c00*/  UIMAD.WIDE UR6, UR6, 0x2aaaaaab, URZ ;  /* 0x2aaaaaab060678a5 */ /* 0x000fe4000f8e023f */
[----:B------:R-:W-:Y:S01]  /*1c10*/  UIMAD.WIDE UR8, UR8, 0x2aaaaaab, URZ ;  /* 0x2aaaaaab080878a5 */ /* 0x000fe2000f8e023f */
[----:B------:R-:W-:Y:S01]  /*1c20*/  @UP1 ULDC UR10, c[0x0][0x44c] ;  /* 0x00011300000a1ab9 */ /* 0x000fe20000000800 */
[----:B------:R-:W-:Y:S02]  /*1c30*/  USHF.R.U32.HI UR4, URZ, 0x1f, UR7 ;  /* 0x0000001f3f047899 */ /* 0x000fe40008011607 */
[----:B------:R-:W-:-:S02]  /*1c40*/  UIMAD.WIDE.U32 UR10, UR39, UR10, URZ ;  /* 0x0000000a270a72a5 */ /* 0x000fc4000f8e003f */
[----:B------:R-:W-:Y:S01]  /*1c50*/  USHF.R.U32.HI UR6, URZ, 0x1f, UR9 ;  /* 0x0000001f3f067899 */ /* 0x000fe20008011609 */
[----:B------:R-:W-:Y:S01]  /*1c60*/  @UP1 ULDC UR13, c[0x0][0x450] ;  /* 0x00011400000d1ab9 */ /* 0x000fe20000000800 */
[----:B------:R-:W-:Y:S01]  /*1c70*/  UMOV UR12, UR39 ;  /* 0x00000027000c7c82 */ /* 0x000fe20008000000 */
[----:B------:R-:W-:Y:S02]  /*1c80*/  UIADD3 UR46, UR45, -UR46, URZ ;  /* 0x8000002e2d2e7290 */ /* 0x000fe4000fffe03f */
        /* <DEDUP_REMOVED lines=20> */
.L_x_11259:
[----:B------:R-:W-:-:S11]  /*1dd0*/  UISETP.NE.AND UP0, UPT, UR5, 0x1, UPT ;  /* 0x000000010500788c */ /* 0x000fd6000bf05270 */
[----:B------:R-:W-:Y:S02]  /*1de0*/  @UP0 ULDC.64 UR10, c[0x0][0xae0] ;  /* 0x0002b800000a0ab9 */ /* 0x000fe40000000a00 */
[----:B------:R-:W-:-:S04]  /*1df0*/  UIMAD.WIDE.U32 UR6, UR4, UR10, URZ ;  /* 0x0000000a040672a5 */ /* 0x000fc8000f8e003f */
[----:B------:R-:W-:-:S12]  /*1e00*/  @UP0 USHF.R.U32.HI UR4, URZ, UR11, UR7 ;  /* 0x0000000b3f040299 */ /* 0x000fd80008011607 */
.L_x_11260:
[----:B------:R-:W-:-:S04]  /*1e10*/  UIMAD UR4, UR4, UR5, URZ ;  /* 0x00000005040472a4 */ /* 0x000fc8000f8e023f */
[----:B------:R-:W-:-:S04]  /*1e20*/  UISETP.LT.AND UP0, UPT, UR8, UR4, UPT ;  /* 0x000000040800728c */ /* 0x000fc8000bf01270 */
[----:B------:R-:W-:-:S12]  /*1e30*/  USEL UR8, UR8, UR4, !UP0 ;  /* 0x0000000408087287 */ /* 0x000fd8000c000000 */
.L_x_11258:
[----:B------:R-:W-:Y:S01]  /*1e40*/  UIMAD.WIDE UR4, UR8, 0x2aaaaaab, URZ ;  /* 0x2aaaaaab080478a5 */ /* 0x000fe2000f8e023f */
[----:B------:R-:W-:-:S03]  /*1e50*/  PLOP3.LUT P0, PT, PT, PT, PT, 0x80, 0x0 ;  /* 0x000000000000781c */ /* 0x000fc60003f0f070 */
[----:B------:R-:W-:-:S04]  /*1e60*/  USHF.R.U32.HI UR4, URZ, 0x1f, UR5 ;  /* 0x0000001f3f047899 */ /* 0x000fc80008011605 */
[----:B------:R-:W-:-:S04]  /*1e70*/  ULEA.HI.SX32 UR4, UR5, UR4, 0x1c ;  /* 0x0000000405047291 */ /* 0x000fc8000f8fe23f */
[----:B------:R-:W-:-:S04]  /*1e80*/  UISETP.LT.AND UP0, UPT, URZ, UR4, UPT ;  /* 0x000000043f00728c */ /* 0x000fc8000bf01270 */
[----:B------:R-:W-:-:S04]  /*1e90*/  USEL UR43, URZ, UR4, !UP0 ;  /* 0x000000043f2b7287 */ /* 0x000fc8000c000000 */
[----:B------:R-:W-:-:S06]  /*1ea0*/  UISETP.GT.AND UP0, UPT, UR47, UR43, UPT ;  /* 0x0000002b2f00728c */ /* 0x000fcc000bf04270 */
[----:B------:R-:W-:-:S13]  /*1eb0*/  PLOP3.LUT P1, PT, PT, PT, UP0, 0x80, 0x0 ;  /* 0x000000000000781c */ /* 0x000fda0003f2f008 */
[----:B------:R-:W-:Y:S05]  /*1ec0*/  @!P1 BRA `(.L_x_11261) ;  /* 0x000001e0000c9947 */ /* 0x000fea0003800000 */
[----:B---3--:R-:W0:Y:S01]  /*1ed0*/  SHFL.IDX PT, R0, R225, RZ, 0x1f ;  /* 0x00001fffe1007589 */ /* 0x008e2200000e0000 */
[----:B------:R-:W-:Y:S01]  /*1ee0*/  UIADD3 UR6, UR44, 0x18400, URZ ;  /* 0x000184002c067890 */ /* 0x000fe2000fffe03f */
[----:B------:R-:W-:Y:S01]  /*1ef0*/  IMAD.MOV.U32 R12, RZ, RZ, 0x1 ;  /* 0x00000001ff0c7424 */ /* 0x000fe200078e00ff */
[----:B------:R-:W-:Y:S01]  /*1f00*/  UIADD3 UR5, UR44, 0x400, URZ ;  /* 0x000004002c057890 */ /* 0x000fe2000fffe03f */
[----:B------:R-:W-:Y:S01]  /*1f10*/  IMAD.MOV.U32 R4, RZ, RZ, 0x1 ;  /* 0x00000001ff047424 */ /* 0x000fe200078e00ff */
[----:B------:R-:W-:Y:S01]  /*1f20*/  UIADD3 UR4, UR44, 0x1c400, URZ ;  /* 0x0001c4002c047890 */ /* 0x000fe2000fffe03f */
[----:B------:R-:W-:Y:S01]  /*1f30*/  IMAD.MOV.U32 R5, RZ, RZ, RZ ;  /* 0x000000ffff057224 */ /* 0x000fe200078e00ff */
[----:B------:R-:W-:Y:S01]  /*1f40*/  USHF.R.U32.HI UR5, URZ, 0x4, UR5 ;  /* 0x000000043f057899 */ /* 0x000fe20008011605 */
[----:B------:R-:W-:Y:S01]  /*1f50*/  IMAD.MOV.U32 R6, RZ, RZ, 0x1 ;  /* 0x00000001ff067424 */ /* 0x000fe200078e00ff */
[----:B------:R-:W-:Y:S01]  /*1f60*/  USHF.R.U32.HI UR4, URZ, 0x4, UR4 ;  /* 0x000000043f047899 */ /* 0x000fe20008011604 */
[----:B------:R-:W-:Y:S01]  /*1f70*/  IMAD.MOV.U32 R7, RZ, RZ, RZ ;  /* 0x000000ffff077224 */ /* 0x000fe200078e00ff */
[----:B------:R-:W-:Y:S01]  /*1f80*/  ULOP3.LUT UR5, UR5, 0x3fff, URZ, 0xc0, !UPT ;  /* 0x00003fff05057892 */ /* 0x000fe2000f8ec03f */
[----:B------:R-:W-:Y:S01]  /*1f90*/  IMAD.MOV.U32 R13, RZ, RZ, RZ ;  /* 0x000000ffff0d7224 */ /* 0x000fe200078e00ff */
[----:B------:R-:W-:Y:S01]  /*1fa0*/  ULOP3.LUT UR4, UR4, 0x3fff, URZ, 0xc0, !UPT ;  /* 0x00003fff04047892 */ /* 0x000fe2000f8ec03f */
[----:B------:R-:W-:Y:S01]  /*1fb0*/  IMAD.MOV.U32 R9, RZ, RZ, 0x40000040 ;  /* 0x40000040ff097424 */ /* 0x000fe200078e00ff */
[----:B------:R-:W-:Y:S01]  /*1fc0*/  ULOP3.LUT UR7, UR5, 0x3000000, URZ, 0xfc, !UPT ;  /* 0x0300000005077892 */ /* 0x000fe2000f8efc3f */
[----:B------:R1:W-:Y:S01]  /*1fd0*/  STL.128 [R1+0x80], R4 ;  /* 0x0000800401007387 */ /* 0x0003e20000100c00 */
[----:B------:R-:W-:Y:S01]  /*1fe0*/  ULOP3.LUT UR4, UR4, 0x10000, URZ, 0xfc, !UPT ;  /* 0x0001000004047892 */ /* 0x000fe2000f8efc3f */
[----:B------:R-:W-:Y:S01]  /*1ff0*/  IMAD.MOV.U32 R11, RZ, RZ, 0x40000040 ;  /* 0x40000040ff0b7424 */ /* 0x000fe200078e00ff */
[----:B------:R-:W-:Y:S01]  /*2000*/  ULOP3.LUT UR5, UR5, 0x10000, URZ, 0xfc, !UPT ;  /* 0x0001000005057892 */ /* 0x000fe2000f8efc3f */
[----:B------:R2:W-:Y:S01]  /*2010*/  STL.64 [R1+0x90], R12 ;  /* 0x0000900c01007387 */ /* 0x0005e20000100a00 */
[----:B------:R-:W-:Y:S01]  /*2020*/  IMAD.U32 R10, RZ, RZ, UR7 ;  /* 0x00000007ff0a7e24 */ /* 0x000fe2000f8e00ff */
[----:B------:R-:W-:Y:S01]  /*2030*/  IADD3 R28, P1, R16, 0xa0, RZ ;  /* 0x000000a0101c7810 */ /* 0x000fe20007f3e0ff */
[----:B------:R-:W-:Y:S01]  /*2040*/  IMAD.U32 R8, RZ, RZ, UR4 ;  /* 0x00000004ff087e24 */ /* 0x000fe2000f8e00ff */
[----:B0-----:R-:W-:Y:S01]  /*2050*/  LEA.HI R2, R0, R0, RZ, 0x1 ;  /* 0x0000000000027211 */ /* 0x001fe200078f08ff */
[----:B------:R-:W-:Y:S01]  /*2060*/  IMAD.U32 R14, RZ, RZ, UR5 ;  /* 0x00000005ff0e7e24 */ /* 0x000fe2000f8e00ff */
[----:B------:R-:W-:Y:S01]  /*2070*/  ULOP3.LUT UP0, URZ, UR6, 0x1bf, URZ, 0xc0, !UPT ;  /* 0x000001bf063f7892 */ /* 0x000fe2000f80c03f */
[----:B------:R-:W-:Y:S01]  /*2080*/  IMAD.MOV.U32 R15, RZ, RZ, 0x40000040 ;  /* 0x40000040ff0f7424 */ /* 0x000fe200078e00ff */
[----:B------:R-:W-:Y:S01]  /*2090*/  LOP3.LUT R3, R2, 0x7fffe, RZ, 0xc0, !PT ;  /* 0x0007fffe02037812 */ /* 0x000fe200078ec0ff */
[----:B------:R0:W-:Y:S01]  /*20a0*/  STL.128 [R1+0xa0], R8 ;  /* 0x0000a00801007387 */ /* 0x0001e20000100c00 */
[----:B------:R-:W-:Y:S01]  /*20b0*/  IMAD.X R43, RZ, RZ, R17, P1 ;  /* 0x000000ffff2b7224 */ /* 0x000fe200008e0611 */
[----:B------:R-:W-:Y:S01]  /*20c0*/  IADD3 R30, P5, R16, 0x118, RZ ;  /* 0x00000118101e7810 */ /* 0x000fe20007fbe0ff */
[----:B-1----:R-:W-:Y:S01]  /*20d0*/  IMAD.MOV.U32 R5, RZ, RZ, 0x40000040 ;  /* 0x40000040ff057424 */ /* 0x002fe200078e00ff */
[----:B------:R0:W-:Y:S01]  /*20e0*/  STL.64 [R1+0x78], RZ ;  /* 0x000078ff01007387 */ /* 0x0001e20000100a00 */
[----:B------:R-:W-:Y:S01]  /*20f0*/  IMAD.IADD R3, R0, 0x1, -R3 ;  /* 0x0000000100037824 */ /* 0x000fe200078e0a03 */
[----:B------:R-:W-:Y:S01]  /*2100*/  PLOP3.LUT P1, PT, PT, PT, UP0, 0x80, 0x0 ;  /* 0x000000000000781c */ /* 0x000fe20003f2f008 */
[----:B--2---:R-:W-:Y:S01]  /*2110*/  IMAD.MOV.U32 R13, RZ, RZ, 0x40000040 ;  /* 0x40000040ff0d7424 */ /* 0x004fe200078e00ff */
[----:B------:R0:W-:Y:S01]  /*2120*/  STL.128 [R1+0xb0], RZ ;  /* 0x0000b0ff01007387 */ /* 0x0001e20000100c00 */
[C---:B------:R-:W-:Y:S01]  /*2130*/  IADD3 R29, P6, R16.reuse, 0x110, RZ ;  /* 0x00000110101d7810 */ /* 0x040fe20007fde0ff */
[--C-:B------:R-:W-:Y:S01]  /*2140*/  IMAD.X R31, RZ, RZ, R17.reuse, P5 ;  /* 0x000000ffff1f7224 */ /* 0x100fe200028e0611 */
[----:B------:R-:W-:Y:S01]  /*2150*/  LEA R3, R3, UR6, 0xd ;  /* 0x0000000603037c11 */ /* 0x000fe2000f8e68ff */
[----:B------:R0:W-:Y:S01]  /*2160*/  STL.128 [R1+0xc0], RZ ;  /* 0x0000c0ff01007387 */ /* 0x0001e20000100c00 */
[----:B------:R-:W-:Y:S01]  /*2170*/  IADD3 R24, P0, R16, 0xa8, RZ ;  /* 0x000000a810187810 */ /* 0x000fe20007f1e0ff */
[----:B------:R-:W-:Y:S01]  /*2180*/  IMAD.X R42, RZ, RZ, R17, P6 ;  /* 0x000000ffff2a7224 */ /* 0x000fe200030e0611 */
[----:B------:R-:W-:Y:S01]  /*2190*/  SHF.R.U32.HI R0, RZ, 0x4, R3 ;  /* 0x00000004ff007819 */ /* 0x000fe20000011603 */
[----:B------:R-:W-:Y:S01]  /*21a0*/  VIADD R2, R3, 0xa000 ;  /* 0x0000a00003027836 */ /* 0x000fe20000000000 */
[----:B------:R0:W-:Y:S01]  /*21b0*/  STL.128 [R1+0xd0], RZ ;  /* 0x0000d0ff01007387 */ /* 0x0001e20000100c00 */
[----:B------:R-:W-:Y:S01]  /*21c0*/  IMAD.X R25, RZ, RZ, R17, P0 ;  /* 0x000000ffff197224 */ /* 0x000fe200000e0611 */
[----:B------:R-:W-:-:S02]  /*21d0*/  LOP3.LUT R0, R0, 0x3fff, RZ, 0xc0, !PT ;  /* 0x00003fff00007812 */ /* 0x000fc400078ec0ff */
[----:B------:R-:W-:Y:S01]  /*21e0*/  SHF.R.U32.HI R2, RZ, 0x4, R2 ;  /* 0x00000004ff027819 */ /* 0x000fe20000011602 */
[----:B------:R0:W-:Y:S01]  /*21f0*/  STL.128 [R1+0xe0], RZ ;  /* 0x0000e0ff01007387 */ /* 0x0001e20000100c00 */
[----:B------:R-:W-:Y:S02]  /*2200*/  LOP3.LUT R4, R0, 0x10000, RZ, 0xfc, !PT ;  /* 0x0001000000047812 */ /* 0x000fe400078efcff */
[----:B------:R-:W-:Y:S01]  /*2210*/  LOP3.LUT R2, R2, 0x3fff, RZ, 0xc0, !PT ;  /* 0x00003fff02027812 */ /* 0x000fe200078ec0ff */
[----:B------:R0:W-:Y:S01]  /*2220*/  STL.128 [R1+0xf0], RZ ;  /* 0x0000f0ff01007387 */ /* 0x0001e20000100c00 */
[----:B------:R-:W-:Y:S02]  /*2230*/  IADD3 R27, P2, R16, 0x98, RZ ;  /* 0x00000098101b7810 */ /* 0x000fe40007f5e0ff */
[----:B------:R-:W-:Y:S01]  /*2240*/  LOP3.LUT R2, R2, 0x10000, RZ, 0xfc, !PT ;  /* 0x0001000002027812 */ /* 0x000fe200078efcff */
[----:B------:R0:W-:Y:S01]  /*2250*/  STL.64 [R1+0x98], R4 ;  /* 0x0000980401007387 */ /* 0x0001e20000100a00 */
[C---:B------:R-:W-:Y:S01]  /*2260*/  IADD3 R19, P3, R16.reuse, 0x90, RZ ;  /* 0x0000009010137810 */ /* 0x040fe20007f7e0ff */
[--C-:B------:R-:W-:Y:S01]  /*2270*/  IMAD.X R40, RZ, RZ, R17.reuse, P2 ;  /* 0x000000ffff287224 */ /* 0x100fe200010e0611 */
[C---:B------:R-:W-:Y:S01]  /*2280*/  IADD3 R26, P4, R16.reuse, 0x88, RZ ;  /* 0x00000088101a7810 */ /* 0x040fe20007f9e0ff */
[----:B------:R-:W-:Y:S01]  /*2290*/  IMAD.MOV.U32 R12, RZ, RZ, R2 ;  /* 0x000000ffff0c7224 */ /* 0x000fe200078e0002 */
[----:B------:R0:W-:Y:S01]  /*22a0*/  STL.128 [R1+0x100], RZ ;  /* 0x000100ff01007387 */ /* 0x0001e20000100c00 */
[C---:B------:R-:W-:Y:S01]  /*22b0*/  IADD3 R18, P5, R16.reuse, 0x80, RZ ;  /* 0x0000008010127810 */ /* 0x040fe20007fbe0ff */
[--C-:B------:R-:W-:Y:S01]  /*22c0*/  IMAD.X R38, RZ, RZ, R17.reuse, P3 ;  /* 0x000000ffff267224 */ /* 0x100fe200018e0611 */
[C---:B------:R-:W-:Y:S01]  /*22d0*/  IADD3 R34, P6, R16.reuse, 0x78, RZ ;  /* 0x0000007810227810 */ /* 0x040fe20007fde0ff */
[----:B------:R0:W-:Y:S01]  /*22e0*/  STL.128 [R1+0x110], R12 ;  /* 0x0001100c01007387 */ /* 0x0001e20000100c00 */
[----:B------:R-:W-:Y:S01]  /*22f0*/  IADD3 R36, P0, R16, 0xb0, RZ ;  /* 0x000000b010247810 */ /* 0x000fe20007f1e0ff */
[----:B------:R-:W-:-:S02]  /*2300*/  IMAD.X R41, RZ, RZ, R17, P4 ;  /* 0x000000ffff297224 */ /* 0x000fc400020e0611 */
[--C-:B------:R-:W-:Y:S02]  /*2310*/  IMAD.X R39, RZ, RZ, R17.reuse, P5 ;  /* 0x000000ffff277224 */ /* 0x100fe400028e0611 */
[--C-:B------:R-:W-:Y:S02]  /*2320*/  IMAD.X R35, RZ, RZ, R17.reuse, P6 ;  /* 0x000000ffff237224 */ /* 0x100fe400030e0611 */
[----:B------:R-:W-:Y:S01]  /*2330*/  IMAD.X R37, RZ, RZ, R17, P0 ;  /* 0x000000ffff257224 */ /* 0x000fe200000e0611 */
[----:B------:R-:W-:Y:S06]  /*2340*/  @!P1 BRA `(.L_x_11262) ;  /* 0x0000000000409947 */ /* 0x000fec0003800000 */
[----:B------:R-:W-:Y:S01]  /*2350*/  MOV R0, 0x0 ;  /* 0x0000000000007802 */ /* 0x000fe20000000f00 */
[----:B------:R-:W-:Y:S01]  /*2360*/  ULDC.64 UR4, c[0x4][0x118] ;  /* 0x0100460000047ab9 */ /* 0x000fe20000000a00 */
[----:B------:R-:W-:Y:S01]  /*2370*/  ULDC.64 UR6, c[0x4][0x38] ;  /* 0x01000e0000067ab9 */ /* 0x000fe20000000a00 */
[----:B0-----:R-:W-:Y:S01]  /*2380*/  IMAD.U32 R4, RZ, RZ, UR4 ;  /* 0x00000004ff047e24 */ /* 0x001fe2000f8e00ff */
        /* <DEDUP_REMOVED lines=12> */
.L_x_11262:
[----:B------:R-:W1:Y:S01]  /*2450*/  S2R R20, SR_TID.X ;  /* 0x0000000000147919 */ /* 0x000e620000002100 */
[----:B0-----:R-:W0:Y:S01]  /*2460*/  LDC R15, c[0x0][0x288] ;  /* 0x0000a200ff0f7b82 */ /* 0x001e220000000800 */
[----:B------:R-:W-:Y:S01]  /*2470*/  IADD3 R8, P0, R16, 0x120, RZ ;  /* 0x0000012010087810 */ /* 0x000fe20007f1e0ff */
[----:B------:R-:W-:Y:S01]  /*2480*/  ULDC UR4, c[0x0][0x20] ;  /* 0x0000080000047ab9 */ /* 0x000fe20000000800 */
[----:B------:R-:W-:Y:S01]  /*2490*/  IMAD.U32 R13, RZ, RZ, UR45 ;  /* 0x0000002dff0d7e24 */ /* 0x000fe2000f8e00ff */
[----:B------:R-:W-:Y:S01]  /*24a0*/  STL.64 [R1+0x130], R34 ;  /* 0x0001302201007387 */ /* 0x000fe20000100a00 */
[----:B------:R-:W-:Y:S02]  /*24b0*/  VIADD R194, R22, -UR4 ;  /* 0x8000000416c27c36 */ /* 0x000fe40008000000 */
[----:B------:R-:W-:Y:S01]  /*24c0*/  IMAD.X R9, RZ, RZ, R17, P0 ;  /* 0x000000ffff097224 */ /* 0x000fe200000e0611 */
[----:B------:R-:W2:Y:S01]  /*24d0*/  LDC.64 R10, c[0x0][0xad0] ;  /* 0x0002b400ff0a7b82 */ /* 0x000ea20000000a00 */
[----:B------:R-:W-:Y:S04]  /*24e0*/  STL.64 [R1+0x120], R200 ;  /* 0x000120c801007387 */ /* 0x000fe80000100a00 */
[----:B------:R-:W-:Y:S03]  /*24f0*/  STL.64 [R1+0x128], R8 ;  /* 0x0001280801007387 */ /* 0x000fe60000100a00 */
[----:B------:R-:W3:Y:S01]  /*2500*/  LDC.64 R4, c[0x0][0xad8] ;  /* 0x0002b600ff047b82 */ /* 0x000ee20000000a00 */
[----:B------:R-:W-:Y:S04]  /*2510*/  STL.U8 [R1+0x138], RZ ;  /* 0x000138ff01007387 */ /* 0x000fe80000100000 */
[----:B------:R4:W-:Y:S03]  /*2520*/  STL [R194+0x8], R13 ;  /* 0x0000080dc2007387 */ /* 0x0009e60000100800 */
[----:B------:R-:W5:Y:S01]  /*2530*/  LDC.64 R2, c[0x0][0xae0] ;  /* 0x0002b800ff027b82 */ /* 0x000f620000000a00 */
[----:B0-----:R0:W-:Y:S04]  /*2540*/  STL [R194+0x4], R15 ;  /* 0x0000040fc2007387 */ /* 0x0011e80000100800 */
[----:B------:R0:W-:Y:S01]  /*2550*/  STL [R194+0x14], RZ ;  /* 0x000014ffc2007387 */ /* 0x0001e20000100800 */
[----:B-1----:R-:W-:-:S02]  /*2560*/  VIADD R202, R20, 0xffffff80 ;  /* 0xffffff8014ca7836 */ /* 0x002fc40000000000 */
[----:B------:R-:W1:Y:S01]  /*2570*/  LDC.64 R6, c[0x0][0x448] ;  /* 0x00011200ff067b82 */ /* 0x000e620000000a00 */
[----:B--2---:R0:W-:Y:S04]  /*2580*/  STL [R194+0xc], R11 ;  /* 0x00000c0bc2007387 */ /* 0x0041e80000100800 */
[----:B------:R0:W-:Y:S03]  /*2590*/  STL [R194], R202 ;  /* 0x000000cac2007387 */ /* 0x0001e60000100800 */
[----:B------:R-:W2:Y:S01]  /*25a0*/  LDC R233, c[0x0][0x450] ;  /* 0x00011400ffe97b82 */ /* 0x000ea20000000800 */
[----:B---3--:R0:W-:Y:S04]  /*25b0*/  STL [R194+0x10], R4 ;  /* 0x00001004c2007387 */ /* 0x0081e80000100800 */
[----:B------:R0:W-:Y:S04]  /*25c0*/  STL [R194+0x18], R5 ;  /* 0x00001805c2007387 */ /* 0x0001e80000100800 */
[----:B-----5:R0:W-:Y:S04]  /*25d0*/  STL [R194+0x1c], R2 ;  /* 0x00001c02c2007387 */ /* 0x0201e80000100800 */
[----:B------:R0:W-:Y:S04]  /*25e0*/  STL [R194+0x20], R3 ;  /* 0x00002003c2007387 */ /* 0x0001e80000100800 */
[----:B-1----:R0:W-:Y:S04]  /*25f0*/  STL [R194+0x24], R6 ;  /* 0x00002406c2007387 */ /* 0x0021e80000100800 */
[----:B------:R0:W-:Y:S04]  /*2600*/  STL [R194+0x28], R7 ;  /* 0x00002807c2007387 */ /* 0x0001e80000100800 */
[----:B--2---:R0:W-:Y:S04]  /*2610*/  STL [R194+0x2c], R233 ;  /* 0x00002ce9c2007387 */ /* 0x0041e80000100800 */
[----:B----4-:R-:W2:Y:S01]  /*2620*/  LDL R13, [R1+0x224] ;  /* 0x00022400010d7983 */ /* 0x010ea20000100800 */
[----:B------:R-:W-:Y:S01]  /*2630*/  IADD3 R8, P0, R16, 0x16c, RZ ;  /* 0x0000016c10087810 */ /* 0x000fe20007f1e0ff */
[----:B------:R-:W-:Y:S02]  /*2640*/  BSSY B0, `(.L_x_11263) ;  /* 0x000000a000007945 */ /* 0x000fe40003800000 */
[----:B------:R0:W-:Y:S02]  /*2650*/  STL [R1+0x16c], R10 ;  /* 0x00016c0a01007387 */ /* 0x0001e40000100800 */
[----:B------:R-:W-:-:S05]  /*2660*/  IMAD.X R9, RZ, RZ, R17, P0 ;  /* 0x000000ffff097224 */ /* 0x000fca00000e0611 */
[----:B------:R0:W-:Y:S01]  /*2670*/  STL.64 [R1+0x170], R8 ;  /* 0x0001700801007387 */ /* 0x0001e20000100a00 */
[----:B--2---:R-:W-:-:S04]  /*2680*/  LEA.HI R0, R13, R13, RZ, 0x1 ;  /* 0x0000000d0d007211 */ /* 0x004fc800078f08ff */
[----:B------:R-:W-:-:S05]  /*2690*/  LOP3.LUT R0, R0, 0xfffffffe, RZ, 0xc0, !PT ;  /* 0xfffffffe00007812 */ /* 0x000fca00078ec0ff */
[----:B------:R-:W-:-:S05]  /*26a0*/  IMAD.IADD R0, R13, 0x1, -R0 ;  /* 0x000000010d007824 */ /* 0x000fca00078e0a00 */
[----:B------:R-:W-:-:S04]  /*26b0*/  SHF.L.U32 R0, R0, 0x1f, RZ ;  /* 0x0000001f00007819 */ /* 0x000fc800000006ff */
[----:B------:R-:W1:Y:S02]  /*26c0*/  SYNCS.PHASECHK.TRANS64.TRYWAIT P0, [UR44+0x32400], R0 ;  /* 0x03240000ff0075a7 */ /* 0x000e64000800016c */
[----:B01----:R-:W-:Y:S05]  /*26d0*/  @!P0 BRA `(.L_x_11264) ;  /* 0x0000025800948947 */ /* 0x003fea0003800000 */
.L_x_11491:
[----:B------:R-:W-:Y:S05]  /*26e0*/  BSYNC B0 ;  /* 0x0000000000007941 */ /* 0x000fea0003800000 */
.L_x_11263:
[----:B------:R-:W2:Y:S04]  /*26f0*/  LDL R33, [R1+0x1c] ;  /* 0x00001c0001217983 */ /* 0x000ea80000100800 */
[----:B------:R1:W5:Y:S01]  /*2700*/  LDL.64 R20, [R1+0x218] ;  /* 0x0002180001147983 */ /* 0x0003620000100a00 */
[----:B------:R-:W-:Y:S01]  /*2710*/  IMAD.U32 R10, RZ, RZ, UR36 ;  /* 0x00000024ff0a7e24 */ /* 0x000fe2000f8e00ff */
[C---:B------:R-:W-:Y:S01]  /*2720*/  IADD3 R14, P0, R16.reuse, 0x138, RZ ;  /* 0x00000138100e7810 */ /* 0x040fe20007f1e0ff */
[----:B------:R-:W-:Y:S01]  /*2730*/  IMAD.U32 R11, RZ, RZ, UR37 ;  /* 0x00000025ff0b7e24 */ /* 0x000fe2000f8e00ff */
[C---:B0-----:R-:W-:Y:S01]  /*2740*/  IADD3 R0, P1, R16.reuse, 0x430, RZ ;  /* 0x0000043010007810 */ /* 0x041fe20007f3e0ff */
[----:B------:R-:W-:Y:S01]  /*2750*/  IMAD.MOV.U32 R8, RZ, RZ, R28 ;  /* 0x000000ffff087224 */ /* 0x000fe200078e001c */
[----:B------:R-:W-:Y:S01]  /*2760*/  STL.64 [R1+0x210], R24 ;  /* 0x0002101801007387 */ /* 0x000fe20000100a00 */
[----:B------:R-:W-:Y:S01]  /*2770*/  IMAD.MOV.U32 R9, RZ, RZ, R43 ;  /* 0x000000ffff097224 */ /* 0x000fe200078e002b */
[----:B------:R-:W-:Y:S05]  /*2780*/  WARPSYNC.ALL ;  /* 0x0000000000007948 */ /* 0x000fea0003800000 */
[----:B------:R0:W-:Y:S01]  /*2790*/  STL.128 [R1+0x1a0], R8 ;  /* 0x0001a00801007387 */ /* 0x0001e20000100c00 */
[----:B------:R-:W-:Y:S01]  /*27a0*/  IMAD.X R15, RZ, RZ, R17, P0 ;  /* 0x000000ffff0f7224 */ /* 0x000fe200000e0611 */
[----:B------:R-:W-:Y:S01]  /*27b0*/  BSSY B0, `(.L_x_11265) ;  /* 0x000002e000007945 */ /* 0x000fe20003800000 */
[----:B------:R-:W-:Y:S01]  /*27c0*/  IMAD.MOV.U32 R12, RZ, RZ, R18 ;  /* 0x000000ffff0c7224 */ /* 0x000fe200078e0012 */
[----:B------:R1:W-:Y:S01]  /*27d0*/  BAR.SYNC.DEFER_BLOCKING R205, 0x100 ;  /* 0x000400cd0000751d */ /* 0x0003e20000010000 */
[----:B------:R-:W-:Y:S01]  /*27e0*/  IMAD.MOV.U32 R13, RZ, RZ, R39 ;  /* 0x000000ffff0d7224 */ /* 0x000fe200078e0027 */
[----:B------:R-:W-:-:S04]  /*27f0*/  IADD3 R18, P0, R16, 0x170, RZ ;  /* 0x0000017010127810 */ /* 0x000fc80007f1e0ff */
[----:B------:R3:W-:Y:S01]  /*2800*/  STL.128 [R1+0x180], R12 ;  /* 0x0001800c01007387 */ /* 0x0007e20000100c00 */
[----:B0-----:R-:W-:-:S03]  /*2810*/  IMAD.MOV.U32 R10, RZ, RZ, R44 ;  /* 0x000000ffff0a7224 */ /* 0x001fc600078e002c */
[----:B------:R-:W-:Y:S01]  /*2820*/  STL.64 [R1+0x178], R208 ;  /* 0x000178d001007387 */ /* 0x000fe20000100a00 */
[----:B------:R-:W-:Y:S02]  /*2830*/  IMAD.MOV.U32 R11, RZ, RZ, R45 ;  /* 0x000000ffff0b7224 */ /* 0x000fe400078e002d */
[----:B------:R-:W-:Y:S02]  /*2840*/  IMAD.MOV.U32 R8, RZ, RZ, R222 ;  /* 0x000000ffff087224 */ /* 0x000fe400078e00de */
[----:B------:R-:W-:-:S05]  /*2850*/  IMAD.MOV.U32 R9, RZ, RZ, R221 ;  /* 0x000000ffff097224 */ /* 0x000fca00078e00dd */
[----:B------:R0:W-:Y:S01]  /*2860*/  STL.128 [R1+0x1b0], R8 ;  /* 0x0001b00801007387 */ /* 0x0001e20000100c00 */
[----:B---3--:R-:W-:Y:S02]  /*2870*/  IMAD.X R15, RZ, RZ, R17, P0 ;  /* 0x000000ffff0f7224 */ /* 0x008fe400000e0611 */
[----:B------:R-:W-:Y:S02]  /*2880*/  IMAD.MOV.U32 R14, RZ, RZ, R224 ;  /* 0x000000ffff0e7224 */ /* 0x000fe400078e00e0 */
[----:B0-----:R-:W-:Y:S02]  /*2890*/  IMAD.MOV.U32 R8, RZ, RZ, R19 ;  /* 0x000000ffff087224 */ /* 0x001fe400078e0013 */
[----:B------:R-:W-:Y:S02]  /*28a0*/  IMAD.MOV.U32 R9, RZ, RZ, R38 ;  /* 0x000000ffff097224 */ /* 0x000fe400078e0026 */
[----:B------:R-:W-:Y:S02]  /*28b0*/  IMAD.MOV.U32 R10, RZ, RZ, R29 ;  /* 0x000000ffff0a7224 */ /* 0x000fe400078e001d */
[----:B------:R-:W-:-:S02]  /*28c0*/  IMAD.MOV.U32 R11, RZ, RZ, R42 ;  /* 0x000000ffff0b7224 */ /* 0x000fc400078e002a */
[--C-:B------:R-:W-:Y:S01]  /*28d0*/  IMAD.X R19, RZ, RZ, R17.reuse, P1 ;  /* 0x000000ffff137224 */ /* 0x100fe200008e0611 */
[----:B------:R-:W-:Y:S02]  /*28e0*/  IADD3 R12, P1, R16, 0x128, RZ ;  /* 0x00000128100c7810 */ /* 0x000fe40007f3e0ff */
[----:B------:R0:W-:Y:S03]  /*28f0*/  STL.128 [R1+0x1c0], R8 ;  /* 0x0001c00801007387 */ /* 0x0001e60000100c00 */
[----:B------:R-:W-:Y:S02]  /*2900*/  IMAD.X R13, RZ, RZ, R17, P1 ;  /* 0x000000ffff0d7224 */ /* 0x000fe400008e0611 */
[----:B0-----:R-:W-:Y:S02]  /*2910*/  IMAD.MOV.U32 R8, RZ, RZ, R30 ;  /* 0x000000ffff087224 */ /* 0x001fe400078e001e */
[----:B------:R-:W-:-:S02]  /*2920*/  IMAD.MOV.U32 R9, RZ, RZ, R31 ;  /* 0x000000ffff097224 */ /* 0x000fc400078e001f */
[----:B------:R-:W-:Y:S02]  /*2930*/  IMAD.MOV.U32 R10, RZ, RZ, R0 ;  /* 0x000000ffff0a7224 */ /* 0x000fe400078e0000 */
[----:B------:R-:W-:Y:S02]  /*2940*/  IMAD.MOV.U32 R11, RZ, RZ, R19 ;  /* 0x000000ffff0b7224 */ /* 0x000fe400078e0013 */
[----:B------:R-:W-:-:S03]  /*2950*/  IMAD.MOV.U32 R19, RZ, RZ, R40 ;  /* 0x000000ffff137224 */ /* 0x000fc600078e0028 */
[----:B------:R0:W-:Y:S02]  /*2960*/  STL.128 [R1+0x1d0], R8 ;  /* 0x0001d00801007387 */ /* 0x0001e40000100c00 */
[----:B0-----:R-:W-:Y:S02]  /*2970*/  IMAD.MOV.U32 R10, RZ, RZ, R32 ;  /* 0x000000ffff0a7224 */ /* 0x001fe400078e0020 */
[----:B------:R-:W-:Y:S02]  /*2980*/  IMAD.MOV.U32 R11, RZ, RZ, R47 ;  /* 0x000000ffff0b7224 */ /* 0x000fe400078e002f */
[----:B------:R-:W-:Y:S02]  /*2990*/  IMAD.MOV.U32 R8, RZ, RZ, R18 ;  /* 0x000000ffff087224 */ /* 0x000fe400078e0012 */
[----:B------:R-:W-:Y:S02]  /*29a0*/  IMAD.MOV.U32 R9, RZ, RZ, R15 ;  /* 0x000000ffff097224 */ /* 0x000fe400078e000f */
[----:B------:R-:W-:-:S02]  /*29b0*/  IMAD.MOV.U32 R15, RZ, RZ, R223 ;  /* 0x000000ffff0f7224 */ /* 0x000fc400078e00df */
[----:B------:R-:W-:Y:S01]  /*29c0*/  IMAD.MOV.U32 R18, RZ, RZ, R27 ;  /* 0x000000ffff127224 */ /* 0x000fe200078e001b */
[----:B------:R0:W-:Y:S04]  /*29d0*/  STL.128 [R1+0x1e0], R8 ;  /* 0x0001e00801007387 */ /* 0x0001e80000100c00 */
[----:B------:R1:W-:Y:S04]  /*29e0*/  STL.128 [R1+0x1f0], R12 ;  /* 0x0001f00c01007387 */ /* 0x0003e80000100c00 */
[----:B------:R1:W-:Y:S01]  /*29f0*/  STL.128 [R1+0x190], R16 ;  /* 0x0001901001007387 */ /* 0x0003e20000100c00 */
[----:B0-----:R-:W-:-:S02]  /*2a00*/  IMAD.MOV.U32 R8, RZ, RZ, R26 ;  /* 0x000000ffff087224 */ /* 0x001fc400078e001a */
[----:B------:R-:W-:Y:S02]  /*2a10*/  IMAD.MOV.U32 R9, RZ, RZ, R41 ;  /* 0x000000ffff097224 */ /* 0x000fe400078e0029 */
[----:B------:R-:W-:Y:S02]  /*2a20*/  IMAD.MOV.U32 R10, RZ, RZ, R36 ;  /* 0x000000ffff0a7224 */ /* 0x000fe400078e0024 */
[----:B------:R-:W-:-:S05]  /*2a30*/  IMAD.MOV.U32 R11, RZ, RZ, R37 ;  /* 0x000000ffff0b7224 */ /* 0x000fca00078e0025 */
[----:B------:R1:W-:Y:S01]  /*2a40*/  STL.128 [R1+0x200], R8 ;  /* 0x0002000801007387 */ /* 0x0003e20000100c00 */
[----:B--2---:R-:W-:-:S04]  /*2a50*/  LOP3.LUT R0, R33, 0x1, RZ, 0xfc, !PT ;  /* 0x0000000121007812 */ /* 0x004fc800078efcff */
[----:B------:R-:W-:-:S13]  /*2a60*/  ISETP.NE.AND P1, PT, R0, 0x3, PT ;  /* 0x000000030000780c */ /* 0x000fda0003f25270 */
[----:B-1----:R-:W-:Y:S05]  /*2a70*/  @!P1 BRA `(.L_x_11266) ;  /* 0x0000000000049947 */ /* 0x002fea0003800000 */
[----:B------:R-:W-:Y:S01]  /*2a80*/  BPT.TRAP 0x1 ;  /* 0x000000040000795c */ /* 0x000fe20000300000 */
.L_x_11266:
[----:B------:R-:W-:Y:S05]  /*2a90*/  BSYNC B0 ;  /* 0x0000000000007941 */ /* 0x000fea0003800000 */
.L_x_11265:
        /* <DEDUP_REMOVED lines=8> */
.L_x_11268:
[----:B------:R-:W-:Y:S05]  /*2b20*/  BSYNC B0 ;  /* 0x0000000000007941 */ /* 0x000fea0003800000 */
.L_x_11267:
[----:B------:R-:W-:Y:S04]  /*2b30*/  BSSY B0, `(.L_x_11269) ;  /* 0x0000004000007945 */ /* 0x000fe80003800000 */
[----:B-1----:R-:W-:Y:S05]  /*2b40*/  @P0 BRA `(.L_x_11270) ;  /* 0x0000000000080947 */ /* 0x002fea0003800000 */
[----:B------:R-:W1:Y:S02]  /*2b50*/  SYNCS.PHASECHK.TRANS64.TRYWAIT P0, [R20+URZ], R21 ;  /* 0x00000015140075a7 */ /* 0x000e64000800017f */
[----:B-1----:R-:W-:Y:S05]  /*2b60*/  @!P0 BRA `(.L_x_11271) ;  /* 0x0000025400888947 */ /* 0x002fea0003800000 */
.L_x_11270:
[----:B------:R-:W-:Y:S05]  /*2b70*/  BSYNC B0 ;  /* 0x0000000000007941 */ /* 0x000fea0003800000 */
.L_x_11269:
[----:B------:R-:W2:Y:S04]  /*2b80*/  LDL R13, [R1+0x218] ;  /* 0x00021800010d7983 */ /* 0x000ea80000100800 */
[----:B------:R-:W2:Y:S01]  /*2b90*/  LDL.64 R8, [R1+0xa0] ;  /* 0x0000a00001087983 */ /* 0x000ea20000100a00 */
[----:B------:R-:W-:Y:S05]  /*2ba0*/  WARPSYNC.ALL ;  /* 0x0000000000007948 */ /* 0x000fea0003800000 */
[----:B------:R-:W3:Y:S04]  /*2bb0*/  LDL.64 R24, [R1+0x98] ;  /* 0x0000980001187983 */ /* 0x000ee80000100a00 */
[----:B------:R-:W4:Y:S04]  /*2bc0*/  LDL.64 R10, [R1+0x98] ;  /* 0x00009800010a7983 */ /* 0x000f280000100a00 */
[----:B------:R-:W5:Y:S01]  /*2bd0*/  LDL.64 R14, [R1+0x98] ;  /* 0x00009800010e7983 */ /* 0x000f620000100a00 */
[----:B--2---:R-:W-:-:S03]  /*2be0*/  IMAD R8, R13, 0x300, R8 ;  /* 0x000003000d087824 */ /* 0x004fc600078e0208 */
[----:B------:R-:W2:Y:S01]  /*2bf0*/  LDL.64 R18, [R1+0x98] ;  /* 0x0000980001127983 */ /* 0x000ea20000100a00 */
[----:B------:R-:W-:Y:S02]  /*2c00*/  R2UR UR7, R9 ;  /* 0x00000000090772ca */ /* 0x000fe400000e0000 */
[C---:B------:R-:W-:Y:S01]  /*2c10*/  R2UR UR6, R8.reuse ;  /* 0x00000000080672ca */ /* 0x040fe200000e0000 */
[----:B01----:R-:W2:Y:S01]  /*2c20*/  LDL R20, [R1+0x224] ;  /* 0x0002240001147983 */ /* 0x003ea20000100800 */
[----:B------:R-:W-:Y:S01]  /*2c30*/  VIADD R12, R8, 0x2 ;  /* 0x00000002080c7836 */ /* 0x000fe20000000000 */
[----:B------:R-:W-:Y:S01]  /*2c40*/  BSSY B0, `(.L_x_11272) ;  /* 0x000002e000007945 */ /* 0x000fe20003800000 */
[----:B------:R-:W-:Y:S01]  /*2c50*/  IMAD.MOV.U32 R13, RZ, RZ, R9 ;  /* 0x000000ffff0d7224 */ /* 0x000fe200078e0009 */
[----:B------:R0:W-:Y:S01]  /*2c60*/  STL [R1+0x80], RZ ;  /* 0x000080ff01007387 */ /* 0x0001e20000100800 */
[----:B---3--:R-:W-:Y:S02]  /*2c70*/  R2UR UR4, R24 ;  /* 0x00000000180472ca */ /* 0x008fe400000e0000 */
[----:B------:R-:W-:-:S02]  /*2c80*/  R2UR UR5, R25 ;  /* 0x00000000190572ca */ /* 0x000fc400000e0000 */
[----:B------:R-:W-:Y:S01]  /*2c90*/  WARPGROUP.ARRIVE ;  /* 0x00000000000079c5 */ /* 0x000fe20000000000 */
[----:B----4-:R-:W-:Y:S02]  /*2ca0*/  VIADD R10, R10, 0x2 ;  /* 0x000000020a0a7836 */ /* 0x010fe40000000000 */
[----:B-----5:R-:W-:Y:S02]  /*2cb0*/  VIADD R14, R14, 0x4 ;  /* 0x000000040e0e7836 */ /* 0x020fe40000000000 */
[----:B--2---:R-:W-:-:S06]  /*2cc0*/  VIADD R18, R18, 0x6 ;  /* 0x0000000612127836 */ /* 0x004fcc0000000000 */
[----:B------:R-:W-:Y:S01]  /*2cd0*/  HGMMA.64x96x16.F32.BF16 R24, gdesc[UR4], RZ, !UPT, gsb0 ;  /* 0x01600000041879f0 */ /* 0x000fe2000c0018ff */
[----:B------:R-:W-:Y:S02]  /*2ce0*/  R2UR UR6, R12 ;  /* 0x000000000c0672ca */ /* 0x000fe400000e0000 */
[----:B------:R-:W-:Y:S02]  /*2cf0*/  R2UR UR7, R13 ;  /* 0x000000000d0772ca */ /* 0x000fe400000e0000 */
[----:B------:R-:W-:Y:S01]  /*2d00*/  R2UR UR4, R10 ;  /* 0x000000000a0472ca */ /* 0x000fe200000e0000 */
[----:B------:R-:W-:Y:S01]  /*2d10*/  VIADD R10, R8, 0x4 ;  /* 0x00000004080a7836 */ /* 0x000fe20000000000 */
[----:B------:R-:W-:Y:S01]  /*2d20*/  R2UR UR5, R11 ;  /* 0x000000000b0572ca */ /* 0x000fe200000e0000 */
[----:B------:R-:W-:Y:S01]  /*2d30*/  IMAD.MOV.U32 R11, RZ, RZ, R9 ;  /* 0x000000ffff0b7224 */ /* 0x000fe200078e0009 */
[----:B------:R-:W-:Y:S01]  /*2d40*/  LEA.HI R0, R20, R20, RZ, 0x1 ;  /* 0x0000001414007211 */ /* 0x000fe200078f08ff */
[----:B------:R-:W-:Y:S01]  /*2d50*/  VIADD R8, R8, 0x6 ;  /* 0x0000000608087836 */ /* 0x000fe20000000000 */
[----:B------:R-:W-:-:S02]  /*2d60*/  WARPGROUP.DEPBAR.LE gsb0, 0x0 ;  /* 0x00008000000079c5 */ /* 0x000fc40000010000 */
[----:B------:R-:W-:-:S07]  /*2d70*/  WARPGROUP.ARRIVE ;  /* 0x00000000000079c5 */ /* 0x000fce0000000000 */
[----:B------:R-:W-:Y:S01]  /*2d80*/  HGMMA.64x96x16.F32.BF16 R24, gdesc[UR4], R24, gsb0 ;  /* 0x01600000041879f0 */ /* 0x000fe20008001818 */
[----:B------:R-:W-:Y:S02]  /*2d90*/  R2UR UR6, R10 ;  /* 0x000000000a0672ca */ /* 0x000fe400000e0000 */
[----:B------:R-:W-:Y:S02]  /*2da0*/  R2UR UR7, R11 ;  /* 0x000000000b0772ca */ /* 0x000fe400000e0000 */
[----:B------:R-:W-:Y:S02]  /*2db0*/  R2UR UR4, R14 ;  /* 0x000000000e0472ca */ /* 0x000fe400000e0000 */
[----:B------:R-:W-:Y:S01]  /*2dc0*/  R2UR UR5, R15 ;  /* 0x000000000f0572ca */ /* 0x000fe200000e0000 */
[----:B------:R-:W-:Y:S02]  /*2dd0*/  WARPGROUP.DEPBAR.LE gsb0, 0x0 ;  /* 0x00008000000079c5 */ /* 0x000fe40000010000 */
[----:B------:R-:W-:-:S10]  /*2de0*/  WARPGROUP.ARRIVE ;  /* 0x00000000000079c5 */ /* 0x000fd40000000000 */
[----:B------:R-:W-:Y:S01]  /*2df0*/  HGMMA.64x96x16.F32.BF16 R24, gdesc[UR4], R24, gsb0 ;  /* 0x01600000041879f0 */ /* 0x000fe20008001818 */
        /* <DEDUP_REMOVED lines=14> */
[----:B------:R-:W-:Y:S03]  /*2ee0*/  HGMMA.64x96x16.F32.BF16 R24, gdesc[UR4], R24, gsb0 ;  /* 0x01600000041879f0 */ /* 0x000fe60008001818 */
[----:B------:R-:W-:Y:S02]  /*2ef0*/  WARPGROUP.DEPBAR.LE gsb0, 0x0 ;  /* 0x00008000000079c5 */ /* 0x000fe40000010000 */
[----:B------:R-:W1:Y:S02]  /*2f00*/  SYNCS.PHASECHK.TRANS64.TRYWAIT P0, [UR44+0x32410], R8 ;  /* 0x03241008ff0075a7 */ /* 0x000e64000800016c */
[----:B01----:R-:W-:Y:S05]  /*2f10*/  @!P0 BRA `(.L_x_11273) ;  /* 0x0000025000b08947 */ /* 0x003fea0003800000 */
.L_x_11492:
[----:B------:R-:W-:Y:S05]  /*2f20*/  BSYNC B0 ;  /* 0x0000000000007941 */ /* 0x000fea0003800000 */
.L_x_11272:
[----:B------:R-:W2:Y:S04]  /*2f30*/  LDL R10, [R1+0x54] ;  /* 0x00005400010a7983 */ /* 0x000ea80000100800 */
[----:B0-----:R0:W5:Y:S01]  /*2f40*/  LDL.64 R8, [R1+0x218] ;  /* 0x0002180001087983 */ /* 0x0011620000100a00 */
[----:B------:R-:W-:Y:S01]  /*2f50*/  BSSY B0, `(.L_x_11274) ;  /* 0x0000005000007945 */ /* 0x000fe20003800000 */
[----:B--2---:R-:W-:-:S04]  /*2f60*/  LOP3.LUT R10, R10, 0x1, RZ, 0xfc, !PT ;  /* 0x000000010a0a7812 */ /* 0x004fc800078efcff */
[----:B------:R-:W-:-:S13]  /*2f70*/  ISETP.NE.AND P1, PT, R10, 0x3, PT ;  /* 0x000000030a00780c */ /* 0x000fda0003f25270 */
[----:B0-----:R-:W-:Y:S05]  /*2f80*/  @!P1 BRA `(.L_x_11275) ;  /* 0x0000000000049947 */ /* 0x001fea0003800000 */
[----:B------:R-:W-:Y:S01]  /*2f90*/  BPT.TRAP 0x1 ;  /* 0x000000040000795c */ /* 0x000fe20000300000 */
.L_x_11275:
[----:B------:R-:W-:Y:S05]  /*2fa0*/  BSYNC B0 ;  /* 0x0000000000007941 */ /* 0x000fea0003800000 */
.L_x_11274:
        /* <DEDUP_REMOVED lines=8> */
.L_x_11277:
[----:B------:R-:W-:Y:S05]  /*3030*/  BSYNC B0 ;  /* 0x0000000000007941 */ /* 0x000fea0003800000 */
.L_x_11276:
[----:B------:R-:W-:Y:S04]  /*3040*/  BSSY B0, `(.L_x_11278) ;  /* 0x0000004000007945 */ /* 0x000fe80003800000 */
[----:B-1----:R-:W-:Y:S05]  /*3050*/  @P0 BRA `(.L_x_11279) ;  /* 0x0000000000080947 */ /* 0x002fea0003800000 */
[----:B------:R-:W1:Y:S02]  /*3060*/  SYNCS.PHASECHK.TRANS64.TRYWAIT P0, [R8+URZ], R9 ;  /* 0x00000009080075a7 */ /* 0x000e64000800017f */
[----:B-1----:R-:W-:Y:S05]  /*3070*/  @!P0 BRA `(.L_x_11280) ;  /* 0x0000025000708947 */ /* 0x002fea0003800000 */
.L_x_11279:
[----:B------:R-:W-:Y:S05]  /*3080*/  BSYNC B0 ;  /* 0x0000000000007941 */ /* 0x000fea0003800000 */
.L_x_11278:
[----:B------:R-:W2:Y:S04]  /*3090*/  LDL R13, [R1+0x218] ;  /* 0x00021800010d7983 */ /* 0x000ea80000100800 */
[----:B01----:R-:W2:Y:S04]  /*30a0*/  LDL.64 R8, [R1+0x118] ;  /* 0x0001180001087983 */ /* 0x003ea80000100a00 */
[----:B------:R-:W3:Y:S04]  /*30b0*/  LDL R12, [R1+0x90] ;  /* 0x00009000010c7983 */ /* 0x000ee80000100800 */
[----:B------:R-:W4:Y:S04]  /*30c0*/  LDL.64 R10, [R1+0x110] ;  /* 0x00011000010a7983 */ /* 0x000f280000100a00 */
[----:B------:R-:W5:Y:S04]  /*30d0*/  LDL.64 R14, [R1+0x110] ;  /* 0x00011000010e7983 */ /* 0x000f680000100a00 */
[----:B------:R-:W5:Y:S04]  /*30e0*/  LDL.64 R18, [R1+0x110] ;  /* 0x0001100001127983 */ /* 0x000f680000100a00 */
[----:B------:R-:W5:Y:S01]  /*30f0*/  LDL.64 R20, [R1+0x110] ;  /* 0x0001100001147983 */ /* 0x000f620000100a00 */
[----:B------:R-:W-:Y:S05]  /*3100*/  WARPSYNC.ALL ;  /* 0x0000000000007948 */ /* 0x000fea0003800000 */
[----:B------:R-:W-:Y:S01]  /*3110*/  WARPGROUP.ARRIVE ;  /* 0x00000000000079c5 */ /* 0x000fe20000000000 */
[----:B--2---:R-:W-:Y:S01]  /*3120*/  IMAD R8, R13, 0xc00, R8 ;  /* 0x00000c000d087824 */ /* 0x004fe200078e0208 */
[----:B------:R-:W-:-:S02]  /*3130*/  R2UR UR7, R9 ;  /* 0x00000000090772ca */ /* 0x000fc400000e0000 */
[----:B---3--:R-:W-:Y:S02]  /*3140*/  ISETP.NE.U32.AND P0, PT, R12, RZ, PT ;  /* 0x000000ff0c00720c */ /* 0x008fe40003f05070 */
[----:B------:R-:W-:Y:S01]  /*3150*/  R2UR UR6, R8 ;  /* 0x00000000080672ca */ /* 0x000fe200000e0000 */
[----:B------:R-:W2:Y:S01]  /*3160*/  LDL.64 R12, [R1+0x110] ;  /* 0x00011000010c7983 */ /* 0x000ea20000100a00 */
[----:B----4-:R-:W-:Y:S02]  /*3170*/  R2UR UR4, R10 ;  /* 0x000000000a0472ca */ /* 0x010fe400000e0000 */
[----:B------:R-:W-:-:S07]  /*3180*/  R2UR UR5, R11 ;  /* 0x000000000b0572ca */ /* 0x000fce00000e0000 */
[----:B------:R-:W-:-:S06]  /*3190*/  VOTEU.ANY UP0, P0 ;  /* 0x00000000003f7886 */ /* 0x000fcc0000000100 */
[----:B------:R-:W-:Y:S01]  /*31a0*/  HGMMA.64x96x16.F32.BF16 R24, gdesc[UR4], R24, UP0, gsb0 ;  /* 0x01600000041879f0 */ /* 0x000fe2000b801818 */
[----:B-----5:R-:W-:Y:S02]  /*31b0*/  VIADD R14, R14, 0x2 ;  /* 0x000000020e0e7836 */ /* 0x020fe40000000000 */
[----:B------:R-:W-:Y:S02]  /*31c0*/  VIADD R10, R8, 0x2 ;  /* 0x00000002080a7836 */ /* 0x000fe40000000000 */
[----:B------:R-:W-:Y:S01]  /*31d0*/  IMAD.MOV.U32 R11, RZ, RZ, R9 ;  /* 0x000000ffff0b7224 */ /* 0x000fe200078e0009 */
[----:B------:R-:W-:Y:S02]  /*31e0*/  R2UR UR4, R14 ;  /* 0x000000000e0472ca */ /* 0x000fe400000e0000 */
[----:B------:R-:W-:Y:S02]  /*31f0*/  R2UR UR6, R10 ;  /* 0x000000000a0672ca */ /* 0x000fe400000e0000 */
[----:B------:R-:W-:-:S02]  /*3200*/  R2UR UR7, R11 ;  /* 0x000000000b0772ca */ /* 0x000fc400000e0000 */
[----:B------:R-:W-:Y:S02]  /*3210*/  R2UR UR5, R15 ;  /* 0x000000000f0572ca */ /* 0x000fe400000e0000 */
[----:B------:R-:W3:Y:S01]  /*3220*/  LDL.64 R14, [R1+0x110] ;  /* 0x00011000010e7983 */ /* 0x000ee20000100a00 */
[----:B------:R-:W-:Y:S02]  /*3230*/  WARPGROUP.DEPBAR.LE gsb0, 0x0 ;  /* 0x00008000000079c5 */ /* 0x000fe40000010000 */
[----:B------:R-:W-:-:S08]  /*3240*/  WARPGROUP.ARRIVE ;  /* 0x00000000000079c5 */ /* 0x000fd00000000000 */
[----:B------:R-:W-:Y:S01]  /*3250*/  HGMMA.64x96x16.F32.BF16 R24, gdesc[UR4], R24, gsb0 ;  /* 0x01600000041879f0 */ /* 0x000fe20008001818 */
[----:B------:R-:W-:Y:S02]  /*3260*/  VIADD R18, R18, 0x4 ;  /* 0x0000000412127836 */ /* 0x000fe40000000000 */
[----:B------:R-:W-:Y:S02]  /*3270*/  VIADD R10, R8, 0x4 ;  /* 0x00000004080a7836 */ /* 0x000fe40000000000 */
[----:B------:R-:W-:Y:S01]  /*3280*/  IMAD.MOV.U32 R11, RZ, RZ, R9 ;  /* 0x000000ffff0b7224 */ /* 0x000fe200078e0009 */
[----:B------:R-:W-:Y:S02]  /*3290*/  R2UR UR4, R18 ;  /* 0x00000000120472ca */ /* 0x000fe400000e0000 */
[----:B------:R-:W-:Y:S02]  /*32a0*/  R2UR UR6, R10 ;  /* 0x000000000a0672ca */ /* 0x000fe400000e0000 */
[----:B------:R-:W-:-:S02]  /*32b0*/  R2UR UR7, R11 ;  /* 0x000000000b0772ca */ /* 0x000fc400000e0000 */
[----:B------:R-:W-:Y:S02]  /*32c0*/  R2UR UR5, R19 ;  /* 0x00000000130572ca */ /* 0x000fe400000e0000 */
[----:B------:R-:W4:Y:S01]  /*32d0*/  LDL.64 R18, [R1+0x110] ;  /* 0x0001100001127983 */ /* 0x000f220000100a00 */
        /* <DEDUP_REMOVED lines=10> */
[----:B------:R-:W5:Y:S01]  /*3380*/  LDL.64 R20, [R1+0x110] ;  /* 0x0001100001147983 */ /* 0x000f620000100a00 */
[----:B------:R-:W-:Y:S02]  /*3390*/  WARPGROUP.DEPBAR.LE gsb0, 0x0 ;  /* 0x00008000000079c5 */ /* 0x000fe40000010000 */
[----:B------:R-:W-:-:S08]  /*33a0*/  WARPGROUP.ARRIVE ;  /* 0x00000000000079c5 */ /* 0x000fd00000000000 */
[----:B------:R-:W-:Y:S01]  /*33b0*/  HGMMA.64x96x16.F32.BF16 R24, gdesc[UR4], R24, gsb0 ;  /* 0x01600000041879f0 */ /* 0x000fe20008001818 */
[----:B--2---:R-:W-:Y:S02]  /*33c0*/  VIADD R12, R12, 0x400 ;  /* 0x000004000c0c7836 */ /* 0x004fe40000000000 */
[----:B------:R-:W-:Y:S02]  /*33d0*/  VIADD R10, R8, 0x300 ;  /* 0x00000300080a7836 */ /* 0x000fe40000000000 */
[----:B------:R-:W-:Y:S01]  /*33e0*/  IMAD.MOV.U32 R11, RZ, RZ, R9 ;  /* 0x000000ffff0b7224 */ /* 0x000fe200078e0009 */
[----:B------:R-:W-:Y:S02]  /*33f0*/  R2UR UR4, R12 ;  /* 0x000000000c0472ca */ /* 0x000fe400000e0000 */
[----:B------:R-:W-:Y:S02]  /*3400*/  R2UR UR6, R10 ;  /* 0x000000000a0672ca */ /* 0x000fe400000e0000 */
[----:B------:R-:W-:-:S02]  /*3410*/  R2UR UR7, R11 ;  /* 0x000000000b0772ca */ /* 0x000fc400000e0000 */
[----:B------:R-:W-:Y:S02]  /*3420*/  R2UR UR5, R13 ;  /* 0x000000000d0572ca */ /* 0x000fe400000e0000 */
[----:B------:R-:W2:Y:S01]  /*3430*/  LDL.64 R12, [R1+0x110] ;  /* 0x00011000010c7983 */ /* 0x000ea20000100a00 */
[----:B------:R-:W-:Y:S02]  /*3440*/  WARPGROUP.DEPBAR.LE gsb0, 0x0 ;  /* 0x00008000000079c5 */ /* 0x000fe40000010000 */
[----:B------:R-:W-:-:S08]  /*3450*/  WARPGROUP.ARRIVE ;  /* 0x00000000000079c5 */ /* 0x000fd00000000000 */
[----:B------:R-:W-:Y:S01]  /*3460*/  HGMMA.64x96x16.F32.BF16 R24, gdesc[UR4], R24, gsb0 ;  /* 0x01600000041879f0 */ /* 0x000fe20008001818 */
[----:B---3--:R-:W-:Y:S02]  /*3470*/  VIADD R14, R14, 0x402 ;  /* 0x000004020e0e7836 */ /* 0x008fe40000000000 */
        /* <DEDUP_REMOVED lines=10> */
[----:B----4-:R-:W-:Y:S02]  /*3520*/  VIADD R18, R18, 0x404 ;  /* 0x0000040412127836 */ /* 0x010fe40000000000 */
        /* <DEDUP_REMOVED lines=10> */
[----:B-----5:R-:W-:Y:S02]  /*35d0*/  VIADD R20, R20, 0x406 ;  /* 0x0000040614147836 */ /* 0x020fe40000000000 */
        /* <DEDUP_REMOVED lines=60> */
[----:B------:R-:W-:Y:S01]  /*39a0*/  R2UR UR5, R13 ;  /* 0x000000000d0572ca */ /* 0x000fe200000e0000 */
[----:B------:R-:W0:Y:S01]  /*39b0*/  S2R R72, SR_TID.X ;  /* 0x0000000000487919 */ /* 0x000e220000002100 */
[----:B---3--:R-:W-:Y:S01]  /*39c0*/  VIADD R14, R14, 0xc02 ;  /* 0x00000c020e0e7836 */ /* 0x008fe20000000000 */
[----:B------:R-:W-:Y:S02]  /*39d0*/  WARPGROUP.DEPBAR.LE gsb0, 0x0 ;  /* 0x00008000000079c5 */ /* 0x000fe40000010000 */
[----:B------:R-:W-:-:S08]  /*39e0*/  WARPGROUP.ARRIVE ;  /* 0x00000000000079c5 */ /* 0x000fd00000000000 */
[----:B------:R-:W-:Y:S01]  /*39f0*/  HGMMA.64x96x16.F32.BF16 R24, gdesc[UR4], R24, gsb0 ;  /* 0x01600000041879f0 */ /* 0x000fe20008001818 */
[----:B0-----:R-:W-:-:S04]  /*3a00*/  LOP3.LUT R72, R72, 0x7f, RZ, 0xc0, !PT ;  /* 0x0000007f48487812 */ /* 0x001fc800078ec0ff */
[----:B------:R-:W-:Y:S01]  /*3a10*/  ISETP.NE.AND P0, PT, R72, RZ, PT ;  /* 0x000000ff4800720c */ /* 0x000fe20003f05270 */
[----:B------:R-:W-:Y:S02]  /*3a20*/  VIADD R10, R8, 0x902 ;  /* 0x00000902080a7836 */ /* 0x000fe40000000000 */
[----:B------:R-:W-:Y:S01]  /*3a30*/  IMAD.MOV.U32 R11, RZ, RZ, R9 ;  /* 0x000000ffff0b7224 */ /* 0x000fe200078e0009 */
[----:B------:R-:W-:-:S09]  /*3a40*/  R2UR UR4, R14 ;  /* 0x000000000e0472ca */ /* 0x000fd200000e0000 */
[----:B------:R-:W2:Y:S04]  /*3a50*/  @!P0 LDL.64 R72, [R1+0x30] ;  /* 0x0000300001488983 */ /* 0x000ea80000100a00 */
[----:B------:R-:W3:Y:S01]  /*3a60*/  @!P0 LDL R74, [R1+0x218] ;  /* 0x00021800014a8983 */ /* 0x000ee20000100800 */
[----:B------:R-:W-:Y:S02]  /*3a70*/  R2UR UR6, R10 ;  /* 0x000000000a0672ca */ /* 0x000fe400000e0000 */
[----:B------:R-:W-:Y:S02]  /*3a80*/  R2UR UR7, R11 ;  /* 0x000000000b0772ca */ /* 0x000fe400000e0000 */
[----:B------:R-:W-:Y:S01]  /*3a90*/  R2UR UR5, R15 ;  /* 0x000000000f0572ca */ /* 0x000fe200000e0000 */
[----:B------:R-:W-:-:S02]  /*3aa0*/  WARPGROUP.DEPBAR.LE gsb0, 0x0 ;  /* 0x00008000000079c5 */ /* 0x000fc40000010000 */
[----:B------:R-:W-:-:S10]  /*3ab0*/  WARPGROUP.ARRIVE ;  /* 0x00000000000079c5 */ /* 0x000fd40000000000 */
[----:B------:R-:W-:Y:S01]  /*3ac0*/  HGMMA.64x96x16.F32.BF16 R24, gdesc[UR4], R24, gsb0 ;  /* 0x01600000041879f0 */ /* 0x000fe20008001818 */
[----:B----4-:R-:W-:Y:S02]  /*3ad0*/  VIADD R18, R18, 0xc04 ;  /* 0x00000c0412127836 */ /* 0x010fe40000000000 */
[----:B------:R-:W-:Y:S02]  /*3ae0*/  VIADD R10, R8, 0x904 ;  /* 0x00000904080a7836 */ /* 0x000fe40000000000 */
[----:B------:R-:W-:Y:S01]  /*3af0*/  IMAD.MOV.U32 R11, RZ, RZ, R9 ;  /* 0x000000ffff0b7224 */ /* 0x000fe200078e0009 */
[----:B------:R-:W-:Y:S02]  /*3b00*/  R2UR UR4, R18 ;  /* 0x00000000120472ca */ /* 0x000fe400000e0000 */
[----:B------:R-:W-:Y:S02]  /*3b10*/  R2UR UR6, R10 ;  /* 0x000000000a0672ca */ /* 0x000fe400000e0000 */
[----:B------:R-:W-:-:S02]  /*3b20*/  R2UR UR7, R11 ;  /* 0x000000000b0772ca */ /* 0x000fc400000e0000 */
[----:B------:R-:W-:Y:S01]  /*3b30*/  R2UR UR5, R19 ;  /* 0x00000000130572ca */ /* 0x000fe200000e0000 */
[----:B------:R-:W-:Y:S01]  /*3b40*/  VIADD R8, R8, 0x906 ;  /* 0x0000090608087836 */ /* 0x000fe20000000000 */
[----:B------:R-:W-:Y:S02]  /*3b50*/  WARPGROUP.DEPBAR.LE gsb0, 0x0 ;  /* 0x00008000000079c5 */ /* 0x000fe40000010000 */
[----:B------:R-:W-:-:S09]  /*3b60*/  WARPGROUP.ARRIVE ;  /* 0x00000000000079c5 */ /* 0x000fd20000000000 */
[----:B------:R-:W-:Y:S01]  /*3b70*/  HGMMA.64x96x16.F32.BF16 R24, gdesc[UR4], R24, gsb0 ;  /* 0x01600000041879f0 */ /* 0x000fe20008001818 */
[----:B-----5:R-:W-:Y:S01]  /*3b80*/  VIADD R20, R20, 0xc06 ;  /* 0x00000c0614147836 */ /* 0x020fe20000000000 */
[----:B------:R-:W-:Y:S02]  /*3b90*/  R2UR UR6, R8 ;  /* 0x00000000080672ca */ /* 0x000fe400000e0000 */
[----:B------:R-:W-:Y:S02]  /*3ba0*/  R2UR UR7, R9 ;  /* 0x00000000090772ca */ /* 0x000fe400000e0000 */
[----:B------:R-:W-:Y:S02]  /*3bb0*/  R2UR UR4, R20 ;  /* 0x00000000140472ca */ /* 0x000fe400000e0000 */
[----:B------:R-:W-:Y:S01]  /*3bc0*/  R2UR UR5, R21 ;  /* 0x00000000150572ca */ /* 0x000fe200000e0000 */
[----:B------:R-:W-:Y:S04]  /*3bd0*/  STL [R1+0x90], R0 ;  /* 0x0000900001007387 */ /* 0x000fe80000100800 */
[----:B------:R-:W-:Y:S01]  /*3be0*/  STL [R1+0x90], R0 ;  /* 0x0000900001007387 */ /* 0x000fe20000100800 */
[----:B------:R-:W-:-:S02]  /*3bf0*/  WARPGROUP.DEPBAR.LE gsb0, 0x0 ;  /* 0x00008000000079c5 */ /* 0x000fc40000010000 */
[----:B------:R-:W-:-:S06]  /*3c00*/  WARPGROUP.ARRIVE ;  /* 0x00000000000079c5 */ /* 0x000fcc0000000000 */
[----:B------:R-:W-:Y:S01]  /*3c10*/  HGMMA.64x96x16.F32.BF16 R24, gdesc[UR4], R24, gsb0 ;  /* 0x01600000041879f0 */ /* 0x000fe20008001818 */
[----:B--2---:R-:W-:Y:S01]  /*3c20*/  @!P0 MOV R73, R72 ;  /* 0x0000004800498202 */ /* 0x004fe20000000f00 */
[----:B------:R-:W-:Y:S04]  /*3c30*/  STL [R1+0x90], R0 ;  /* 0x0000900001007387 */ /* 0x000fe80000100800 */
[----:B------:R-:W-:Y:S01]  /*3c40*/  STL [R1+0x90], R0 ;  /* 0x0000900001007387 */ /* 0x000fe20000100800 */
[----:B---3--:R-:W-:-:S03]  /*3c50*/  @!P0 IMAD R74, R74, 0x8, R73 ;  /* 0x000000084a4a8824 */ /* 0x008fc600078e0249 */
        /* <DEDUP_REMOVED lines=8> */
[----:B------:R-:W-:Y:S04]  /*3ce0*/  STL [R1+0x90], R0 ;  /* 0x0000900001007387 */ /* 0x000fe80000100800 */
[----:B------:R-:W-:Y:S04]  /*3cf0*/  STL [R1+0x90], R0 ;  /* 0x0000900001007387 */ /* 0x000fe80000100800 */
[----:B------:R-:W-:Y:S04]  /*3d00*/  STL [R1+0x90], R0 ;  /* 0x0000900001007387 */ /* 0x000fe80000100800 */
[----:B------:R-:W-:Y:S04]  /*3d10*/  STL [R1+0x90], R0 ;  /* 0x0000900001007387 */ /* 0x000fe80000100800 */
[----:B------:R-:W-:Y:S01]  /*3d20*/  STL [R1+0x90], R0 ;  /* 0x0000900001007387 */ /* 0x000fe20000100800 */
[----:B------:R-:W-:-:S02]  /*3d30*/  WARPGROUP.DEPBAR.LE gsb0, 0x0 ;  /* 0x00008000000079c5 */ /* 0x000fc40000010000 */
[----:B------:R0:W-:Y:S06]  /*3d40*/  BAR.ARV R204, 0x100 ;  /* 0x000400cc0000751d */ /* 0x0001ec0000002000 */
[----:B------:R1:W-:Y:S01]  /*3d50*/  @!P0 SYNCS.ARRIVE.TRANS64.RED.A1T0 RZ, [R8+URZ], RZ ;  /* 0x000000ff08ff89a7 */ /* 0x0003e2000810043f */
[----:B------:R-:W2:Y:S04]  /*3d60*/  LDL.64 R14, [R1+0x170] ;  /* 0x00017000010e7983 */ /* 0x000ea80000100a00 */
[----:B------:R-:W3:Y:S04]  /*3d70*/  LDL R18, [R194] ;  /* 0x00000000c2127983 */ /* 0x000ee80000100800 */
[----:B-1----:R-:W4:Y:S04]  /*3d80*/  LDL R8, [R194+0x24] ;  /* 0x00002400c2087983 */ /* 0x002f280000100800 */
[----:B------:R-:W5:Y:S04]  /*3d90*/  LDL R19, [R1+0x70] ;  /* 0x0000700001137983 */ /* 0x000f680000100800 */
[----:B------:R-:W5:Y:S04]  /*3da0*/  LDL R10, [R194+0x18] ;  /* 0x00001800c20a7983 */ /* 0x000f680000100800 */
[----:B------:R-:W5:Y:S04]  /*3db0*/  LDL R9, [R194+0x4] ;  /* 0x00000400c2097983 */ /* 0x000f680000100800 */
[----:B------:R-:W5:Y:S04]  /*3dc0*/  LDL R13, [R194+0xc] ;  /* 0x00000c00c20d7983 */ /* 0x000f680000100800 */
[----:B------:R-:W5:Y:S04]  /*3dd0*/  LDL R11, [R194+0x10] ;  /* 0x00001000c20b7983 */ /* 0x000f680000100800 */
[----:B------:R-:W5:Y:S04]  /*3de0*/  LDL R12, [R194+0x14] ;  /* 0x00001400c20c7983 */ /* 0x000f680000100800 */
[----:B--2---:R3:W2:Y:S01]  /*3df0*/  LD.E R14, desc[UR48][R14.64] ;  /* 0x000000300e0e7980 */ /* 0x0046a2000c101900 */
[----:B----4-:R-:W-:-:S03]  /*3e00*/  ISETP.NE.AND P1, PT, R8, 0x1, PT ;  /* 0x000000010800780c */ /* 0x010fc60003f25270 */
[----:B------:R-:W4:Y:S10]  /*3e10*/  LDL R8, [R194+0x8] ;  /* 0x00000800c2087983 */ /* 0x000f340000100800 */
[----:B------:R-:W4:Y:S04]  /*3e20*/  @P1 LDL R20, [R194+0x28] ;  /* 0x00002800c2141983 */ /* 0x000f280000100800 */
[----:B------:R-:W4:Y:S01]  /*3e30*/  @P1 LDL R21, [R194+0x2c] ;  /* 0x00002c00c2151983 */ /* 0x000f220000100800 */
[----:B---3--:R-:W-:Y:S01]  /*3e40*/  SHF.R.S32.HI R15, RZ, 0x1f, R18 ;  /* 0x0000001fff0f7819 */ /* 0x008fe20000011412 */
[----:B------:R-:W-:Y:S01]  /*3e50*/  UMOV UR4, 0xffffffa0 ;  /* 0xffffffa000047882 */ /* 0x000fe20000000000 */
[----:B-----5:R-:W-:Y:S01]  /*3e60*/  ISETP.GE.AND P2, PT, R10, 0x1, PT ;  /* 0x000000010a00780c */ /* 0x020fe20003f46270 */
[----:B------:R-:W-:Y:S01]  /*3e70*/  UIMAD UR4, UR47, UR4, 0x60 ;  /* 0x000000602f0474a4 */ /* 0x000fe2000f8e0204 */
[----:B------:R-:W-:Y:S01]  /*3e80*/  LOP3.LUT R13, RZ, R13, RZ, 0x33, !PT ;  /* 0x0000000dff0d7212 */ /* 0x000fe200078e33ff */
[----:B------:R-:W-:Y:S01]  /*3e90*/  BSSY B0, `(.L_x_11281) ;  /* 0x00000a8000007945 */ /* 0x000fe20003800000 */
[----:B--2---:R-:W-:Y:S01]  /*3ea0*/  FMUL.FTZ R109, R25, R14 ;  /* 0x0000000e196d7220 */ /* 0x004fe20000410000 */
[----:B------:R-:W-:Y:S01]  /*3eb0*/  LEA.HI R25, R15, R18, RZ, 0x7 ;  /* 0x000000120f197211 */ /* 0x000fe200078f38ff */
[----:B------:R-:W-:-:S03]  /*3ec0*/  FMUL.FTZ R97, R27, R14 ;  /* 0x0000000e1b617220 */ /* 0x000fc60000410000 */
[----:B------:R-:W-:Y:S01]  /*3ed0*/  LOP3.LUT R27, R25, 0xffffff80, RZ, 0xc0, !PT ;  /* 0xffffff80191b7812 */ /* 0x000fe200078ec0ff */
[----:B------:R-:W-:-:S04]  /*3ee0*/  FMUL.FTZ R157, R26, R14 ;  /* 0x0000000e1a9d7220 */ /* 0x000fc80000410000 */
[----:B------:R-:W-:Y:S02]  /*3ef0*/  IMAD.IADD R27, R18, 0x1, -R27 ;  /* 0x00000001121b7824 */ /* 0x000fe400078e0a1b */
[----:B------:R-:W-:Y:S01]  /*3f00*/  FMUL.FTZ R99, R29, R14 ;  /* 0x0000000e1d637220 */ /* 0x000fe20000410000 */
[----:B------:R-:W-:Y:S02]  /*3f10*/  LEA.HI R29, R15, R18, RZ, 0x2 ;  /* 0x000000120f1d7211 */ /* 0x000fe400078f10ff */
[----:B------:R-:W-:Y:S01]  /*3f20*/  SHF.R.S32.HI R26, RZ, 0x1f, R27 ;  /* 0x0000001fff1a7819 */ /* 0x000fe2000001141b */
[-C--:B------:R-:W-:Y:S01]  /*3f30*/  FMUL.FTZ R105, R28, R14.reuse ;  /* 0x0000000e1c697220 */ /* 0x080fe20000410000 */
[----:B------:R-:W-:Y:S02]  /*3f40*/  LOP3.LUT R29, R29, 0xfffffffc, RZ, 0xc0, !PT ;  /* 0xfffffffc1d1d7812 */ /* 0x000fe400078ec0ff */
[----:B------:R-:W-:Y:S01]  /*3f50*/  LEA.HI R28, R26, R27, RZ, 0x2 ;  /* 0x0000001b1a1c7211 */ /* 0x000fe200078f10ff */
[----:B------:R-:W-:-:S03]  /*3f60*/  FMUL.FTZ R159, R30, R14 ;  /* 0x0000000e1e9f7220 */ /* 0x000fc60000410000 */
[--C-:B------:R-:W-:Y:S02]  /*3f70*/  SHF.R.S32.HI R15, RZ, 0x2, R28.reuse ;  /* 0x00000002ff0f7819 */ /* 0x100fe4000001141c */
[----:B------:R-:W-:Y:S01]  /*3f80*/  SHF.R.S32.HI R30, RZ, 0x1f, R28 ;  /* 0x0000001fff1e7819 */ /* 0x000fe2000001141c */
[----:B------:R-:W-:Y:S01]  /*3f90*/  IMAD.IADD R29, R18, 0x1, -R29 ;  /* 0x00000001121d7824 */ /* 0x000fe200078e0a1d */
[----:B------:R-:W-:Y:S02]  /*3fa0*/  SHF.R.S32.HI R18, RZ, 0x7, R25 ;  /* 0x00000007ff127819 */ /* 0x000fe40000011419 */
[----:B------:R-:W-:Y:S02]  /*3fb0*/  LEA.HI R30, R30, R15, RZ, 0x3 ;  /* 0x0000000f1e1e7211 */ /* 0x000fe400078f18ff */
[----:B------:R-:W-:Y:S02]  /*3fc0*/  LEA.HI R26, R26, R27, RZ, 0x5 ;  /* 0x0000001b1a1a7211 */ /* 0x000fe400078f28ff */
[----:B------:R-:W-:-:S02]  /*3fd0*/  LOP3.LUT R30, R30, 0xfffffff8, RZ, 0xc0, !PT ;  /* 0xfffffff81e1e7812 */ /* 0x000fc400078ec0ff */
[----:B------:R-:W-:Y:S02]  /*3fe0*/  LEA.HI R25, R25, R18, RZ, 0x1 ;  /* 0x0000001219197211 */ /* 0x000fe400078f08ff */
[----:B------:R-:W-:Y:S01]  /*3ff0*/  SHF.R.S32.HI R26, RZ, 0x5, R26 ;  /* 0x00000005ff1a7819 */ /* 0x000fe2000001141a */
[----:B------:R-:W-:Y:S01]  /*4000*/  IMAD.IADD R30, R15, 0x1, -R30 ;  /* 0x000000010f1e7824 */ /* 0x000fe200078e0a1e */
[----:B------:R-:W-:Y:S02]  /*4010*/  LOP3.LUT R25, R25, 0x3fffffe, RZ, 0xc0, !PT ;  /* 0x03fffffe19197812 */ /* 0x000fe400078ec0ff */
[----:B------:R-:W-:Y:S01]  /*4020*/  LEA.HI R15, R29, R29, RZ, 0x1 ;  /* 0x0000001d1d0f7211 */ /* 0x000fe200078f08ff */
[----:B------:R-:W-:Y:S02]  /*4030*/  IMAD R19, R19, 0x8, R26 ;  /* 0x0000000813137824 */ /* 0x000fe400078e021a */
[----:B------:R-:W-:Y:S01]  /*4040*/  IMAD.IADD R25, R18, 0x1, -R25 ;  /* 0x0000000112197824 */ /* 0x000fe200078e0a19 */
[----:B------:R-:W-:Y:S01]  /*4050*/  LOP3.LUT R18, R15, 0x1ffffffe, RZ, 0xc0, !PT ;  /* 0x1ffffffe0f127812 */ /* 0x000fe200078ec0ff */
[----:B------:R-:W-:-:S04]  /*4060*/  IMAD.U32 R30, R19, 0x10, R30 ;  /* 0x00000010131e7824 */ /* 0x000fc800078e001e */
[----:B------:R-:W-:Y:S02]  /*4070*/  IMAD.IADD R18, R29, 0x1, -R18 ;  /* 0x000000011d127824 */ /* 0x000fe400078e0a12 */
[----:B------:R-:W-:-:S04]  /*4080*/  IMAD R25, R25, 0x40, R30 ;  /* 0x0000004019197824 */ /* 0x000fc800078e021e */
[----:B------:R-:W-:-:S04]  /*4090*/  IMAD R25, R18, 0x8, R25 ;  /* 0x0000000812197824 */ /* 0x000fc800078e0219 */
[----:B----4-:R-:W-:-:S05]  /*40a0*/  @P1 IMAD.HI.U32 R20, R25, R20, RZ ;  /* 0x0000001419141227 */ /* 0x010fca00078e00ff */
[----:B------:R-:W-:Y:S01]  /*40b0*/  @P1 SHF.R.U32.HI R25, RZ, R21, R20 ;  /* 0x00000015ff191219 */ /* 0x000fe20000011614 */
[----:B------:R-:W-:Y:S01]  /*40c0*/  IMAD.U32 R15, RZ, RZ, UR47 ;  /* 0x0000002fff0f7e24 */ /* 0x000fe2000f8e00ff */
[----:B------:R-:W-:-:S03]  /*40d0*/  LOP3.LUT R28, R28, 0x7ffffffc, RZ, 0xc0, !PT ;  /* 0x7ffffffc1c1c7812 */ /* 0x000fc600078ec0ff */
[----:B------:R-:W1:Y:S01]  /*40e0*/  SHFL.IDX PT, R18, R25, RZ, 0x1c1f ;  /* 0x001c1fff19127589 */ /* 0x000e6200000e0000 */
[----:B------:R-:W-:Y:S02]  /*40f0*/  IMAD R15, R15, -0x60, R8 ;  /* 0xffffffa00f0f7824 */ /* 0x000fe400078e0208 */
        /* <DEDUP_REMOVED lines=42> */
[----:B------:R-:W-:-:S02]  /*43a0*/  IMAD.IADD R28, R27, 0x1, -R28 ;  /* 0x000000011b1c7824 */ /* 0x000fc400078e0a1c */
[C---:B------:R-:W-:Y:S01]  /*43b0*/  VIADD R19, R15.reuse, 0x61 ;  /* 0x000000610f137836 */ /* 0x040fe20000000000 */
[----:B------:R-:W2:Y:S03]  /*43c0*/  MUFU.TANH R24, R24 ;  /* 0x0000001800187308 */ /* 0x000ea60000002400 */
[----:B------:R-:W-:Y:S02]  /*43d0*/  IMAD R14, R28, -0x2, R19 ;  /* 0xfffffffe1c0e7824 */ /* 0x000fe400078e0213 */
[----:B------:R-:W-:-:S03]  /*43e0*/  VIADD R15, R15, 0x60 ;  /* 0x000000600f0f7836 */ /* 0x000fc60000000000 */
[----:B------:R-:W3:Y:S01]  /*43f0*/  MUFU.TANH R109, R109 ;  /* 0x0000006d006d7308 */ /* 0x000ee20000002400 */
[----:B------:R-:W-:Y:S02]  /*4400*/  IMAD.IADD R14, R14, 0x1, -R9 ;  /* 0x000000010e0e7824 */ /* 0x000fe400078e0a09 */
[----:B------:R-:W-:-:S05]  /*4410*/  IMAD.U32 R21, RZ, RZ, UR4 ;  /* 0x00000004ff157e24 */ /* 0x000fca000f8e00ff */
[----:B------:R-:W4:Y:S01]  /*4420*/  MUFU.TANH R157, R157 ;  /* 0x0000009d009d7308 */ /* 0x000f220000002400 */
        /* <DEDUP_REMOVED lines=48> */
[----:B------:R-:W-:Y:S02]  /*4730*/  IMAD R28, R28, -0x2, R21 ;  /* 0xfffffffe1c1c7824 */ /* 0x000fe400078e0215 */
[----:B------:R-:W-:Y:S01]  /*4740*/  VIADD R21, R12, UR4 ;  /* 0x000000040c157c36 */ /* 0x000fe20008000000 */
[----:B-1----:R-:W-:Y:S01]  /*4750*/  VIADDMNMX R11, R18, R20, R15, PT ;  /* 0x00000014120b7246 */ /* 0x002fe2000380010f */
        /* <DEDUP_REMOVED lines=14> */
.L_x_11286:
[----:B------:R-:W-:Y:S05]  /*4840*/  BSYNC B2 ;  /* 0x0000000000027941 */ /* 0x000fea0003800000 */
.L_x_11285:
[----:B------:R-:W-:Y:S01]  /*4850*/  LOP3.LUT R13, RZ, R13, RZ, 0x33, !PT ;  /* 0x0000000dff0d7212 */ /* 0x000fe200078e33ff */
[----:B------:R-:W-:Y:S06]  /*4860*/  BRA `(.L_x_11287) ;  /* 0x0000000000187947 */ /* 0x000fec0003800000 */
.L_x_11284:
[----:B------:R-:W-:-:S13]  /*4870*/  ISETP.NE.AND P1, PT, R10, 0x1, PT ;  /* 0x000000010a00780c */ /* 0x000fda0003f25270 */
[----:B------:R-:W-:Y:S05]  /*4880*/  @!P1 BRA `(.L_x_11287) ;  /* 0x0000000000109947 */ /* 0x000fea0003800000 */
[----:B------:R-:W2:Y:S04]  /*4890*/  LDL R14, [R194+0x1c] ;  /* 0x00001c00c20e7983 */ /* 0x000ea80000100800 */
[----:B------:R-:W3:Y:S01]  /*48a0*/  LDL R18, [R194+0x20] ;  /* 0x00002000c2127983 */ /* 0x000ee20000100800 */
[----:B--2---:R-:W-:-:S05]  /*48b0*/  IMAD.HI.U32 R13, R13, R14, RZ ;  /* 0x0000000e0d0d7227 */ /* 0x004fca00078e00ff */
[----:B---3--:R-:W-:-:S07]  /*48c0*/  SHF.R.U32.HI R13, RZ, R18, R13 ;  /* 0x00000012ff0d7219 */ /* 0x008fce000001160d */
.L_x_11287:
[----:B------:R-:W-:Y:S05]  /*48d0*/  BSYNC B1 ;  /* 0x0000000000017941 */ /* 0x000fea0003800000 */
.L_x_11283:
[----:B------:R-:W-:-:S05]  /*48e0*/  IMAD R13, R10, R13, R28 ;  /* 0x0000000d0a0d7224 */ /* 0x000fca00078e021c */
[----:B------:R-:W-:Y:S02]  /*48f0*/  VIMNMX R12, R12, R13, !PT ;  /* 0x0000000d0c0c7248 */ /* 0x000fe40007fe0100 */
[----:B------:R-:W-:-:S07]  /*4900*/  VIADDMNMX R11, R13, R10, R11, PT ;  /* 0x0000000a0d0b7246 */ /* 0x000fce000380010b */
.L_x_11282:
[----:B------:R-:W-:Y:S05]  /*4910*/  BSYNC B0 ;  /* 0x0000000000007941 */ /* 0x000fea0003800000 */
.L_x_11281:
[C---:B------:R-:W-:Y:S01]  /*4920*/  ISETP.GE.AND P1, PT, R21.reuse, 0x2, PT ;  /* 0x000000021500780c */ /* 0x040fe20003f26270 */
[----:B------:R-:W1:Y:S01]  /*4930*/  SHFL.IDX PT, R14, R25, 0x1, 0x1c1f ;  /* 0x003c1f00190e7f89 */ /* 0x000e6200000e0000 */
        /* <DEDUP_REMOVED lines=11> */
[----:B0-----:R-:W-:-:S02]  /*49f0*/  FSEL R99, R99, -INF , !P3 ;  /* 0xff80000063637808 */ /* 0x001fc40005800000 */
        /* <DEDUP_REMOVED lines=101> */
[----:B-1----:R-:W-:-:S03]  /*5050*/  IMAD.IADD R12, R19, 0x1, R14 ;  /* 0x00000001130c7824 */ /* 0x002fc600078e020e */
        /* <DEDUP_REMOVED lines=17> */
.L_x_11293:
[----:B------:R-:W-:Y:S05]  /*5170*/  BSYNC B2 ;  /* 0x0000000000027941 */ /* 0x000fea0003800000 */
.L_x_11292:
[----:B------:R-:W-:Y:S01]  /*5180*/  LOP3.LUT R9, RZ, R9, RZ, 0x33, !PT ;  /* 0x00000009ff097212 */ /* 0x000fe200078e33ff */
[----:B------:R-:W-:Y:S06]  /*5190*/  BRA `(.L_x_11294) ;  /* 0x0000000000187947 */ /* 0x000fec0003800000 */
.L_x_11291:
[----:B------:R-:W-:-:S13]  /*51a0*/  ISETP.NE.AND P6, PT, R10, 0x1, PT ;  /* 0x000000010a00780c */ /* 0x000fda0003fc5270 */
[----:B------:R-:W-:Y:S05]  /*51b0*/  @!P6 BRA `(.L_x_11294) ;  /* 0x000000000010e947 */ /* 0x000fea0003800000 */
[----:B------:R-:W2:Y:S04]  /*51c0*/  LDL R8, [R194+0x1c] ;  /* 0x00001c00c2087983 */ /* 0x000ea80000100800 */
[----:B------:R-:W3:Y:S01]  /*51d0*/  LDL R14, [R194+0x20] ;  /* 0x00002000c20e7983 */ /* 0x000ee20000100800 */
[----:B--2---:R-:W-:-:S05]  /*51e0*/  IMAD.HI.U32 R9, R9, R8, RZ ;  /* 0x0000000809097227 */ /* 0x004fca00078e00ff */
[----:B---3--:R-:W-:-:S07]  /*51f0*/  SHF.R.U32.HI R9, RZ, R14, R9 ;  /* 0x0000000eff097219 */ /* 0x008fce0000011609 */
.L_x_11294:
[----:B------:R-:W-:Y:S05]  /*5200*/  BSYNC B1 ;  /* 0x0000000000017941 */ /* 0x000fea0003800000 */
.L_x_11290:
[----:B------:R-:W-:-:S05]  /*5210*/  IMAD R9, R10, R9, R28 ;  /* 0x000000090a097224 */ /* 0x000fca00078e021c */
[----:B------:R-:W-:Y:S02]  /*5220*/  VIADDMNMX R11, R9, R10, R11, PT ;  /* 0x0000000a090b7246 */ /* 0x000fe4000380010b */
[----:B------:R-:W-:-:S07]  /*5230*/  VIMNMX R12, R12, R9, !PT ;  /* 0x000000090c0c7248 */ /* 0x000fce0007fe0100 */
.L_x_11289:
[----:B------:R-:W-:Y:S05]  /*5240*/  BSYNC B0 ;  /* 0x0000000000007941 */ /* 0x000fea0003800000 */
.L_x_11288:
[C---:B------:R-:W-:Y:S01]  /*5250*/  ISETP.GT.AND P1, PT, R12.reuse, 0x1, !P1 ;  /* 0x000000010c00780c */ /* 0x040fe20004f24270 */
[----:B------:R-:W2:Y:S01]  /*5260*/  LDL R220, [R1+0x2b8] ;  /* 0x0002b80001dc7983 */ /* 0x000ea20000100800 */
[----:B------:R-:W-:Y:S02]  /*5270*/  ISETP.GT.AND P2, PT, R12, 0x8, !P2 ;  /* 0x000000080c00780c */ /* 0x000fe40005744270 */
[C---:B------:R-:W-:Y:S01]  /*5280*/  ISETP.LT.OR P1, PT, R11.reuse, 0x2, P1 ;  /* 0x000000020b00780c */ /* 0x040fe20000f21670 */
[----:B------:R-:W3:Y:S01]  /*5290*/  LDL R15, [R1+0x460] ;  /* 0x00046000010f7983 */ /* 0x000ee20000100800 */
[----:B------:R-:W-:Y:S02]  /*52a0*/  ISETP.LT.OR P2, PT, R11, 0x9, P2 ;  /* 0x000000090b00780c */ /* 0x000fe40001741670 */
[----:B------:R-:W-:Y:S01]  /*52b0*/  FSEL R97, R97, -INF , !P1 ;  /* 0xff80000061617808 */ /* 0x000fe20004800000 */
[----:B------:R-:W4:Y:S01]  /*52c0*/  LDL R156, [R1+0x2ac] ;  /* 0x0002ac00019c7983 */ /* 0x000f220000100800 */
[----:B------:R-:W-:-:S02]  /*52d0*/  ISETP.NE.AND P1, PT, R18, RZ, PT ;  /* 0x000000ff1200720c */ /* 0x000fc40003f25270 */
[----:B------:R-:W-:Y:S01]  /*52e0*/  FSEL R159, R159, -INF , !P2 ;  /* 0xff8000009f9f7808 */ /* 0x000fe20005000000 */
[----:B------:R-:W5:Y:S01]  /*52f0*/  LDL R18, [R1+0x33c] ;  /* 0x00033c0001127983 */ /* 0x000f620000100800 */
[----:B------:R-:W-:Y:S02]  /*5300*/  ISETP.GT.AND P1, PT, R12, 0x9, !P1 ;  /* 0x000000090c00780c */ /* 0x000fe40004f24270 */
[----:B------:R-:W-:Y:S01]  /*5310*/  ISETP.NE.AND P2, PT, R29, RZ, PT ;  /* 0x000000ff1d00720c */ /* 0x000fe20003f45270 */
[----:B------:R-:W4:Y:S01]  /*5320*/  LDL R158, [R1+0x2b0] ;  /* 0x0002b000019e7983 */ /* 0x000f220000100800 */
[----:B------:R-:W-:Y:S02]  /*5330*/  ISETP.LT.OR P1, PT, R11, 0xa, P1 ;  /* 0x0000000a0b00780c */ /* 0x000fe40000f21670 */
[----:B------:R-:W-:Y:S01]  /*5340*/  ISETP.NE.AND P6, PT, R30, RZ, PT ;  /* 0x000000ff1e00720c */ /* 0x000fe20003fc5270 */
[----:B------:R-:W4:Y:S01]  /*5350*/  LDL R160, [R1+0x2b4] ;  /* 0x0002b40001a07983 */ /* 0x000f220000100800 */
[----:B------:R-:W-:-:S02]  /*5360*/  FSEL R91, R91, -INF , !P1 ;  /* 0xff8000005b5b7808 */ /* 0x000fc40004800000 */
[----:B------:R-:W-:Y:S01]  /*5370*/  ISETP.NE.AND P1, PT, R26, RZ, PT ;  /* 0x000000ff1a00720c */ /* 0x000fe20003f25270 */
[----:B------:R-:W4:Y:S01]  /*5380*/  LDL R19, [R1+0x2bc] ;  /* 0x0002bc0001137983 */ /* 0x000f220000100800 */
[----:B------:R-:W-:Y:S02]  /*5390*/  FMNMX.FTZ R10, R113, R109, !PT ;  /* 0x0000006d710a7209 */ /* 0x000fe40007810000 */
[----:B------:R-:W-:Y:S01]  /*53a0*/  ISETP.GT.AND P1, PT, R12, 0x10, !P1 ;  /* 0x000000100c00780c */ /* 0x000fe20004f24270 */
[----:B------:R-:W4:Y:S01]  /*53b0*/  LDL R25, [R1+0x2c4] ;  /* 0x0002c40001197983 */ /* 0x000f220000100800 */
[----:B------:R-:W-:Y:S02]  /*53c0*/  FMNMX.FTZ R10, R105, R10, !PT ;  /* 0x0000000a690a7209 */ /* 0x000fe40007810000 */
[----:B------:R-:W-:Y:S01]  /*53d0*/  ISETP.LT.OR P1, PT, R11, 0x11, P1 ;  /* 0x000000110b00780c */ /* 0x000fe20000f21670 */
[----:B------:R-:W4:Y:S01]  /*53e0*/  LDL R20, [R1+0x374] ;  /* 0x0003740001147983 */ /* 0x000f220000100800 */
[----:B------:R-:W-:-:S02]  /*53f0*/  FMNMX.FTZ R10, R99, R10, !PT ;  /* 0x0000000a630a7209 */ /* 0x000fc40007810000 */
[----:B------:R-:W-:Y:S01]  /*5400*/  FSEL R164, R164, -INF , !P1 ;  /* 0xff800000a4a47808 */ /* 0x000fe20004800000 */
[----:B------:R-:W4:Y:S01]  /*5410*/  LDL R87, [R1+0x218] ;  /* 0x0002180001577983 */ /* 0x000f220000100800 */
[----:B------:R-:W-:Y:S02]  /*5420*/  ISETP.NE.AND P1, PT, R27, RZ, PT ;  /* 0x000000ff1b00720c */ /* 0x000fe40003f25270 */
[C---:B------:R-:W-:Y:S01]  /*5430*/  ISETP.GT.AND P3, PT, R12.reuse, 0x50, !P3 ;  /* 0x000000500c00780c */ /* 0x040fe20005f64270 */
[----:B------:R-:W4:Y:S01]  /*5440*/  LDL R152, [R1+0x2a4] ;  /* 0x0002a40001987983 */ /* 0x000f220000100800 */
[C---:B------:R-:W-:Y:S02]  /*5450*/  ISETP.GT.AND P1, PT, R12.reuse, 0x11, !P1 ;  /* 0x000000110c00780c */ /* 0x040fe40004f24270 */
[----:B------:R-:W-:Y:S01]  /*5460*/  ISETP.GT.AND P4, PT, R12, 0x51, !P4 ;  /* 0x000000510c00780c */ /* 0x000fe20006784270 */
[----:B------:R-:W4:Y:S01]  /*5470*/  LDL R154, [R1+0x2a8] ;  /* 0x0002a800019a7983 */ /* 0x000f220000100800 */
[----:B------:R-:W-:-:S02]  /*5480*/  ISETP.LT.OR P1, PT, R11, 0x12, P1 ;  /* 0x000000120b00780c */ /* 0x000fc40000f21670 */
[----:B------:R-:W-:Y:S01]  /*5490*/  ISETP.LT.OR P3, PT, R11, 0x51, P3 ;  /* 0x000000510b00780c */ /* 0x000fe20001f61670 */
[----:B------:R-:W4:Y:S01]  /*54a0*/  LDL R89, [R1+0x230] ;  /* 0x0002300001597983 */ /* 0x000f220000100800 */
[----:B------:R-:W-:Y:S02]  /*54b0*/  FSEL R174, R174, -INF , !P1 ;  /* 0xff800000aeae7808 */ /* 0x000fe40004800000 */
[----:B------:R-:W-:Y:S01]  /*54c0*/  ISETP.GT.AND P1, PT, R12, 0x18, !P2 ;  /* 0x000000180c00780c */ /* 0x000fe20005724270 */
[----:B------:R-:W4:Y:S01]  /*54d0*/  LDL R111, [R1+0x234] ;  /* 0x00023400016f7983 */ /* 0x000f220000100800 */
[----:B------:R-:W-:Y:S02]  /*54e0*/  ISETP.NE.AND P2, PT, R13, RZ, PT ;  /* 0x000000ff0d00720c */ /* 0x000fe40003f45270 */
[----:B------:R-:W-:Y:S01]  /*54f0*/  ISETP.LT.OR P1, PT, R11, 0x19, P1 ;  /* 0x000000190b00780c */ /* 0x000fe20000f21670 */
[----:B------:R-:W4:Y:S01]  /*5500*/  LDL R115, [R1+0x238] ;  /* 0x0002380001737983 */ /* 0x000f220000100800 */
[----:B------:R-:W-:-:S02]  /*5510*/  FMNMX.FTZ R13, R161, R10, !PT ;  /* 0x0000000aa10d7209 */ /* 0x000fc40007810000 */
[----:B------:R-:W-:Y:S01]  /*5520*/  FSEL R175, R175, -INF , !P1 ;  /* 0xff800000afaf7808 */ /* 0x000fe20004800000 */
[----:B------:R-:W4:Y:S01]  /*5530*/  LDL R117, [R1+0x23c] ;  /* 0x00023c0001757983 */ /* 0x000f220000100800 */
[----:B------:R-:W-:Y:S02]  /*5540*/  ISETP.GT.AND P1, PT, R12, 0x19, !P6 ;  /* 0x000000190c00780c */ /* 0x000fe40007724270 */
[----:B------:R-:W-:Y:S01]  /*5550*/  ISETP.NE.AND P6, PT, R40, RZ, PT ;  /* 0x000000ff2800720c */ /* 0x000fe20003fc5270 */
[----:B------:R-:W4:Y:S01]  /*5560*/  LDL R93, [R1+0x240] ;  /* 0x00024000015d7983 */ /* 0x000f220000100800 */
[----:B------:R-:W-:Y:S02]  /*5570*/  ISETP.LT.OR P1, PT, R11, 0x1a, P1 ;  /* 0x0000001a0b00780c */ /* 0x000fe40000f21670 */
[----:B------:R-:W-:Y:S01]  /*5580*/  ISETP.GT.AND P5, PT, R12, 0x58, !P5 ;  /* 0x000000580c00780c */ /* 0x000fe20006fa4270 */
[----:B------:R-:W4:Y:S01]  /*5590*/  LDL R119, [R1+0x244] ;  /* 0x0002440001777983 */ /* 0x000f220000100800 */
[----:B------:R-:W-:-:S02]  /*55a0*/  FSEL R228, R228, -INF , !P1 ;  /* 0xff800000e4e47808 */ /* 0x000fc40004800000 */
[----:B------:R-:W-:Y:S01]  /*55b0*/  ISETP.NE.AND P1, PT, R31, RZ, PT ;  /* 0x000000ff1f00720c */ /* 0x000fe20003f25270 */
[----:B------:R-:W4:Y:S01]  /*55c0*/  LDL R121, [R1+0x248] ;  /* 0x0002480001797983 */ /* 0x000f220000100800 */
[C---:B------:R-:W-:Y:S02]  /*55d0*/  ISETP.LT.OR P4, PT, R11.reuse, 0x52, P4 ;  /* 0x000000520b00780c */ /* 0x040fe40002781670 */
[----:B------:R-:W-:Y:S01]  /*55e0*/  ISETP.GT.AND P1, PT, R12, 0x20, !P1 ;  /* 0x000000200c00780c */ /* 0x000fe20004f24270 */
[----:B------:R-:W4:Y:S01]  /*55f0*/  LDL R123, [R1+0x24c] ;  /* 0x00024c00017b7983 */ /* 0x000f220000100800 */
[----:B------:R-:W-:Y:S02]  /*5600*/  FSEL R170, R170, -INF , !P3 ;  /* 0xff800000aaaa7808 */ /* 0x000fe40005800000 */
[C---:B------:R-:W-:Y:S01]  /*5610*/  ISETP.LT.OR P1, PT, R11.reuse, 0x21, P1 ;  /* 0x000000210b00780c */ /* 0x040fe20000f21670 */
[----:B------:R-:W4:Y:S01]  /*5620*/  LDL R95, [R1+0x250] ;  /* 0x00025000015f7983 */ /* 0x000f220000100800 */
[----:B------:R-:W-:-:S02]  /*5630*/  ISETP.LT.OR P5, PT, R11, 0x59, P5 ;  /* 0x000000590b00780c */ /* 0x000fc40002fa1670 */
[----:B------:R-:W-:Y:S01]  /*5640*/  FSEL R181, R181, -INF , !P1 ;  /* 0xff800000b5b57808 */ /* 0x000fe20004800000 */
[----:B------:R-:W4:Y:S01]  /*5650*/  LDL R125, [R1+0x254] ;  /* 0x00025400017d7983 */ /* 0x000f220000100800 */
[----:B------:R-:W-:Y:S02]  /*5660*/  ISETP.NE.AND P1, PT, R32, RZ, PT ;  /* 0x000000ff2000720c */ /* 0x000fe40003f25270 */
[----:B------:R-:W-:Y:S01]  /*5670*/  FSEL R171, R171, -INF , !P4 ;  /* 0xff800000abab7808 */ /* 0x000fe20006000000 */
[----:B------:R-:W4:Y:S01]  /*5680*/  LDL R127, [R1+0x258] ;  /* 0x00025800017f7983 */ /* 0x000f220000100800 */
[----:B------:R-:W-:Y:S02]  /*5690*/  ISETP.GT.AND P1, PT, R12, 0x21, !P1 ;  /* 0x000000210c00780c */ /* 0x000fe40004f24270 */
[----:B------:R-:W-:Y:S01]  /*56a0*/  FSEL R172, R172, -INF , !P5 ;  /* 0xff800000acac7808 */ /* 0x000fe20006800000 */
[----:B------:R-:W4:Y:S01]  /*56b0*/  LDL R129, [R1+0x25c] ;  /* 0x00025c0001817983 */ /* 0x000f220000100800 */
[----:B------:R-:W-:-:S03]  /*56c0*/  ISETP.LT.OR P1, PT, R11, 0x22, P1 ;  /* 0x000000220b00780c */ /* 0x000fc60000f21670 */
[----:B------:R-:W4:Y:S01]  /*56d0*/  LDL R101, [R1+0x260] ;  /* 0x0002600001657983 */ /* 0x000f220000100800 */
[----:B------:R-:W-:Y:S02]  /*56e0*/  FSEL R182, R182, -INF , !P1 ;  /* 0xff800000b6b67808 */ /* 0x000fe40004800000 */
[----:B------:R-:W-:Y:S01]  /*56f0*/  ISETP.NE.AND P1, PT, R33, RZ, PT ;  /* 0x000000ff2100720c */ /* 0x000fe20003f25270 */
[----:B------:R-:W4:Y:S03]  /*5700*/  LDL R131, [R1+0x264] ;  /* 0x0002640001837983 */ /* 0x000f260000100800 */
[----:B------:R-:W-:Y:S01]  /*5710*/  ISETP.GT.AND P1, PT, R12, 0x28, !P1 ;  /* 0x000000280c00780c */ /* 0x000fe20004f24270 */
[----:B------:R-:W4:Y:S03]  /*5720*/  LDL R133, [R1+0x268] ;  /* 0x0002680001857983 */ /* 0x000f260000100800 */
[----:B------:R-:W-:Y:S01]  /*5730*/  ISETP.LT.OR P1, PT, R11, 0x29, P1 ;  /* 0x000000290b00780c */ /* 0x000fe20000f21670 */
[----:B------:R-:W4:Y:S03]  /*5740*/  LDL R135, [R1+0x26c] ;  /* 0x00026c0001877983 */ /* 0x000f260000100800 */
[----:B------:R-:W-:Y:S01]  /*5750*/  FSEL R183, R183, -INF , !P1 ;  /* 0xff800000b7b77808 */ /* 0x000fe20004800000 */
[----:B------:R-:W4:Y:S01]  /*5760*/  LDL R103, [R1+0x270] ;  /* 0x0002700001677983 */ /* 0x000f220000100800 */
[----:B------:R-:W-:-:S03]  /*5770*/  ISETP.NE.AND P1, PT, R34, RZ, PT ;  /* 0x000000ff2200720c */ /* 0x000fc60003f25270 */
[----:B------:R-:W4:Y:S01]  /*5780*/  LDL R128, [R1+0x274] ;  /* 0x0002740001807983 */ /* 0x000f220000100800 */
[----:B------:R-:W-:-:S03]  /*5790*/  ISETP.GT.AND P1, PT, R12, 0x29, !P1 ;  /* 0x000000290c00780c */ /* 0x000fc60004f24270 */
        /* <DEDUP_REMOVED lines=42> */
[----:B------:R-:W-:-:S02]  /*5a40*/  ISETP.GT.AND P1, PT, R12, RZ, !P2 ;  /* 0x000000ff0c00720c */ /* 0x000fc40005724270 */
[----:B------:R-:W-:Y:S01]  /*5a50*/  ISETP.NE.AND P2, PT, R42, RZ, PT ;  /* 0x000000ff2a00720c */ /* 0x000fe20003f45270 */
[----:B------:R-:W4:Y:S01]  /*5a60*/  LDL R45, [R1+0x2ec] ;  /* 0x0002ec00012d7983 */ /* 0x000f220000100800 */
[----:B------:R-:W-:Y:S02]  /*5a70*/  ISETP.LT.OR P1, PT, R11, 0x1, P1 ;  /* 0x000000010b00780c */ /* 0x000fe40000f21670 */
[C---:B------:R-:W-:Y:S01]  /*5a80*/  ISETP.GT.AND P2, PT, R12.reuse, 0x49, !P2 ;  /* 0x000000490c00780c */ /* 0x040fe20005744270 */
[----:B------:R-:W4:Y:S01]  /*5a90*/  LDL R47, [R1+0x2f0] ;  /* 0x0002f000012f7983 */ /* 0x000f220000100800 */
[----:B------:R-:W-:Y:S02]  /*5aa0*/  FSEL R157, R157, -INF , !P1 ;  /* 0xff8000009d9d7808 */ /* 0x000fe40004800000 */
        /* <DEDUP_REMOVED lines=8> */
[----:B------:R-:W-:Y:S02]  /*5b30*/  FMNMX.FTZ R9, R91, R8, !PT ;  /* 0x000000085b097209 */ /* 0x000fe40007810000 */
[----:B------:R-:W-:Y:S01]  /*5b40*/  FMNMX.FTZ R8, R162, R13, !PT ;  /* 0x0000000da2087209 */ /* 0x000fe20007810000 */
[----:B------:R-:W4:Y:S01]  /*5b50*/  LDL R55, [R1+0x300] ;  /* 0x0003000001377983 */ /* 0x000f220000100800 */
[----:B------:R-:W-:-:S02]  /*5b60*/  FMNMX.FTZ R9, R164, R9, !PT ;  /* 0x00000009a4097209 */ /* 0x000fc40007810000 */
[----:B------:R-:W-:Y:S01]  /*5b70*/  FMNMX.FTZ R8, R163, R8, !PT ;  /* 0x00000008a3087209 */ /* 0x000fe20007810000 */
[----:B------:R-:W4:Y:S01]  /*5b80*/  LDL R57, [R1+0x304] ;  /* 0x0003040001397983 */ /* 0x000f220000100800 */
[----:B------:R-:W-:Y:S02]  /*5b90*/  FMNMX.FTZ R10, R174, R9, !PT ;  /* 0x00000009ae0a7209 */ /* 0x000fe40007810000 */
[----:B------:R-:W-:Y:S01]  /*5ba0*/  FMNMX.FTZ R8, R229, R8, !PT ;  /* 0x00000008e5087209 */ /* 0x000fe20007810000 */
[----:B------:R-:W4:Y:S01]  /*5bb0*/  LDL R59, [R1+0x308] ;  /* 0x00030800013b7983 */ /* 0x000f220000100800 */
[----:B------:R-:W-:Y:S02]  /*5bc0*/  FMNMX.FTZ R9, R175, R10, !PT ;  /* 0x0000000aaf097209 */ /* 0x000fe40007810000 */
[----:B------:R-:W-:Y:S01]  /*5bd0*/  ISETP.NE.AND P1, PT, R41, RZ, PT ;  /* 0x000000ff2900720c */ /* 0x000fe20003f25270 */
        /* <DEDUP_REMOVED lines=25> */
[----:B------:R-:W-:Y:S02]  /*5d70*/  ISETP.GT.AND P1, PT, R12, 0x48, !P1 ;  /* 0x000000480c00780c */ /* 0x000fe40004f24270 */
[----:B------:R-:W-:Y:S01]  /*5d80*/  FMNMX.FTZ R13, R217, R10, !PT ;  /* 0x0000000ad90d7209 */ /* 0x000fe20007810000 */
[----:B------:R-:W4:Y:S01]  /*5d90*/  LDL R77, [R1+0x32c] ;  /* 0x00032c00014d7983 */ /* 0x000f220000100800 */
[----:B------:R-:W-:-:S02]  /*5da0*/  FMNMX.FTZ R9, R212, R9, !PT ;  /* 0x00000009d4097209 */ /* 0x000fc40007810000 */
[C---:B------:R-:W-:Y:S01]  /*5db0*/  ISETP.LT.OR P1, PT, R11.reuse, 0x49, P1 ;  /* 0x000000490b00780c */ /* 0x040fe20000f21670 */
[----:B------:R-:W4:Y:S01]  /*5dc0*/  LDL R79, [R1+0x330] ;  /* 0x00033000014f7983 */ /* 0x000f220000100800 */
[----:B------:R-:W-:Y:S02]  /*5dd0*/  FMNMX.FTZ R8, R166, R13, !PT ;  /* 0x0000000da6087209 */ /* 0x000fe40007810000 */
[----:B------:R-:W-:Y:S01]  /*5de0*/  FMNMX.FTZ R10, R218, R9, !PT ;  /* 0x00000009da0a7209 */ /* 0x000fe20007810000 */
[----:B------:R-:W4:Y:S01]  /*5df0*/  LDL R81, [R1+0x334] ;  /* 0x0003340001517983 */ /* 0x000f220000100800 */
[----:B------:R-:W-:Y:S02]  /*5e00*/  ISETP.LT.OR P2, PT, R11, 0x4a, P2 ;  /* 0x0000004a0b00780c */ /* 0x000fe40001741670 */
[----:B------:R-:W-:Y:S01]  /*5e10*/  FSEL R168, R168, -INF , !P1 ;  /* 0xff800000a8a87808 */ /* 0x000fe20004800000 */
[----:B------:R-:W4:Y:S01]  /*5e20*/  LDL R83, [R1+0x338] ;  /* 0x0003380001537983 */ /* 0x000f220000100800 */
[----:B------:R-:W-:-:S02]  /*5e30*/  FMNMX.FTZ R9, R167, R8, !PT ;  /* 0x00000008a7097209 */ /* 0x000fc40007810000 */
[----:B------:R-:W-:Y:S01]  /*5e40*/  FMNMX.FTZ R10, R195, R10, !PT ;  /* 0x0000000ac30a7209 */ /* 0x000fe20007810000 */
[----:B------:R-:W4:Y:S01]  /*5e50*/  LDL R122, [R1+0x340] ;  /* 0x00034000017a7983 */ /* 0x000f220000100800 */
[----:B------:R-:W-:Y:S02]  /*5e60*/  FSEL R169, R169, -INF , !P2 ;  /* 0xff800000a9a97808 */ /* 0x000fe40005000000 */
[----:B------:R-:W-:Y:S01]  /*5e70*/  FMNMX.FTZ R8, R168, R9, !PT ;  /* 0x00000009a8087209 */ /* 0x000fe20007810000 */
[----:B------:R-:W4:Y:S01]  /*5e80*/  LDL R124, [R1+0x344] ;  /* 0x00034400017c7983 */ /* 0x000f220000100800 */
[----:B------:R-:W-:Y:S02]  /*5e90*/  FMNMX.FTZ R9, R213, R10, !PT ;  /* 0x0000000ad5097209 */ /* 0x000fe40007810000 */
[----:B------:R-:W-:Y:S01]  /*5ea0*/  ISETP.NE.AND P6, PT, R21, RZ, PT ;  /* 0x000000ff1500720c */ /* 0x000fe20003fc5270 */
[----:B------:R-:W4:Y:S01]  /*5eb0*/  LDL R126, [R1+0x348] ;  /* 0x00034800017e7983 */ /* 0x000f220000100800 */
[----:B------:R-:W-:-:S02]  /*5ec0*/  FMNMX.FTZ R13, R169, R8, !PT ;  /* 0x00000008a90d7209 */ /* 0x000fc40007810000 */
[----:B------:R-:W-:Y:S01]  /*5ed0*/  FMNMX.FTZ R9, R214, R9, !PT ;  /* 0x00000009d6097209 */ /* 0x000fe20007810000 */
[----:B------:R-:W5:Y:S01]  /*5ee0*/  LDL R21, [R1+0x2c0] ;  /* 0x0002c00001157983 */ /* 0x000f620000100800 */
[----:B------:R-:W-:Y:S02]  /*5ef0*/  ISETP.GT.AND P6, PT, R12, 0x59, !P6 ;  /* 0x000000590c00780c */ /* 0x000fe400077c4270 */
[----:B------:R-:W-:Y:S01]  /*5f00*/  FMNMX.FTZ R8, R170, R13, !PT ;  /* 0x0000000daa087209 */ /* 0x000fe20007810000 */
[----:B------:R-:W4:Y:S01]  /*5f10*/  LDL R114, [R1+0x34c] ;  /* 0x00034c0001727983 */ /* 0x000f220000100800 */
[----:B------:R-:W-:Y:S02]  /*5f20*/  FMNMX.FTZ R10, R216, R9, !PT ;  /* 0x00000009d80a7209 */ /* 0x000fe40007810000 */
[----:B------:R-:W-:Y:S01]  /*5f30*/  ISETP.LT.OR P6, PT, R11, 0x5a, P6 ;  /* 0x0000005a0b00780c */ /* 0x000fe200037c1670 */
[----:B------:R-:W4:Y:S01]  /*5f40*/  LDL R116, [R1+0x350] ;  /* 0x0003500001747983 */ /* 0x000f220000100800 */
[----:B------:R-:W-:-:S02]  /*5f50*/  FMNMX.FTZ R9, R171, R8, !PT ;  /* 0x00000008ab097209 */ /* 0x000fc40007810000 */
[----:B------:R-:W-:Y:S01]  /*5f60*/  FSEL R173, R173, -INF , !P6 ;  /* 0xff800000adad7808 */ /* 0x000fe20007000000 */
[----:B------:R-:W4:Y:S01]  /*5f70*/  LDL R118, [R1+0x354] ;  /* 0x0003540001767983 */ /* 0x000f220000100800 */
[----:B------:R-:W-:Y:S02]  /*5f80*/  FMNMX.FTZ R10, R215, R10, !PT ;  /* 0x0000000ad70a7209 */ /* 0x000fe40007810000 */
[----:B------:R-:W-:Y:S01]  /*5f90*/  FMNMX.FTZ R8, R172, R9, !PT ;  /* 0x00000009ac087209 */ /* 0x000fe20007810000 */
[----:B------:R-:W4:Y:S01]  /*5fa0*/  LDL R120, [R1+0x358] ;  /* 0x0003580001787983 */ /* 0x000f220000100800 */
[----:B------:R-:W-:Y:S02]  /*5fb0*/  FMNMX.FTZ R10, R211, R10, !PT ;  /* 0x0000000ad30a7209 */ /* 0x000fe40007810000 */
[----:B------:R-:W-:Y:S01]  /*5fc0*/  FMNMX.FTZ R11, R173, R8, !PT ;  /* 0x00000008ad0b7209 */ /* 0x000fe20007810000 */
[----:B------:R-:W4:Y:S04]  /*5fd0*/  LDL R108, [R1+0x35c] ;  /* 0x00035c00016c7983 */ /* 0x000f280000100800 */
[----:B------:R-:W-:Y:S04]  /*5fe0*/  STL.64 [R1+0x440], R10 ;  /* 0x0004400a01007387 */ /* 0x000fe80000100a00 */
[----:B------:R-:W2:Y:S04]  /*5ff0*/  LDL R107, [R1+0x444] ;  /* 0x00044400016b7983 */ /* 0x000ea80000100800 */
[----:B------:R-:W0:Y:S04]  /*6000*/  SHFL.BFLY PT, R9, R10, 0x2, 0x1f ;  /* 0x0c401f000a097f89 */ /* 0x000e2800000e0000 */
[----:B------:R-:W4:Y:S04]  /*6010*/  LDL R110, [R1+0x360] ;  /* 0x00036000016e7983 */ /* 0x000f280000100800 */
[----:B------:R-:W4:Y:S04]  /*6020*/  LDL R112, [R1+0x364] ;  /* 0x0003640001707983 */ /* 0x000f280000100800 */
[----:B------:R-:W4:Y:S04]  /*6030*/  LDL R102, [R1+0x368] ;  /* 0x0003680001667983 */ /* 0x000f280000100800 */
[----:B------:R-:W4:Y:S04]  /*6040*/  LDL R104, [R1+0x36c] ;  /* 0x00036c0001687983 */ /* 0x000f280000100800 */
[----:B------:R-:W4:Y:S01]  /*6050*/  LDL R106, [R1+0x370] ;  /* 0x00037000016a7983 */ /* 0x000f220000100800 */
[----:B0-----:R-:W-:-:S03]  /*6060*/  FMNMX.FTZ R12, R10, R9, !PT ;  /* 0x000000090a0c7209 */ /* 0x001fc60007810000 */
[----:B------:R-:W4:Y:S04]  /*6070*/  LDL R98, [R1+0x378] ;  /* 0x0003780001627983 */ /* 0x000f280000100800 */
        /* <DEDUP_REMOVED lines=8> */
[----:B------:R0:W-:Y:S04]  /*6100*/  STL [R1+0x440], R14 ;  /* 0x0004400e01007387 */ /* 0x0001e80000100800 */
[----:B------:R-:W3:Y:S04]  /*6110*/  LDL R85, [R1+0x440] ;  /* 0x0004400001557983 */ /* 0x000ee80000100800 */
[----:B------:R-:W4:Y:S04]  /*6120*/  LDL.64 R8, [R1+0xa8] ;  /* 0x0000a80001087983 */ /* 0x000f280000100a00 */
        /* <DEDUP_REMOVED lines=36> */
[----:B--2---:R-:W0:Y:S02]  /*6370*/  SHFL.BFLY PT, R10, R107, 0x2, 0x1f ;  /* 0x0c401f006b0a7f89 */ /* 0x004e2400000e0000 */
[----:B0-----:R-:W-:-:S05]  /*6380*/  FMNMX.FTZ R10, R10, R107, !PT ;  /* 0x0000006b0a0a7209 */ /* 0x001fca0007810000 */
[----:B------:R-:W0:Y:S02]  /*6390*/  SHFL.BFLY PT, R11, R10, 0x1, 0x1f ;  /* 0x0c201f000a0b7f89 */ /* 0x000e2400000e0000 */
[----:B0-----:R-:W-:Y:S02]  /*63a0*/  FMNMX.FTZ R12, R10, R11, !PT ;  /* 0x0000000b0a0c7209 */ /* 0x001fe40007810000 */
[----:B------:R-:W2:Y:S04]  /*63b0*/  LDL R10, [R1+0x424] ;  /* 0x00042400010a7983 */ /* 0x000ea80000100800 */
[----:B------:R-:W2:Y:S04]  /*63c0*/  LDL R11, [R1+0x428] ;  /* 0x00042800010b7983 */ /* 0x000ea80000100800 */
[----:B------:R0:W-:Y:S01]  /*63d0*/  STL [R1+0x2b8], R220 ;  /* 0x0002b8dc01007387 */ /* 0x0001e20000100800 */
[----:B---3--:R-:W-:Y:S01]  /*63e0*/  FSETP.NEU.FTZ.AND P1, PT, R85, -INF , PT ;  /* 0xff8000005500780b */ /* 0x008fe20003f3d000 */
[----:B0-----:R-:W-:-:S02]  /*63f0*/  FMUL.FTZ R220, R15, R85 ;  /* 0x000000550fdc7220 */ /* 0x001fc40000410000 */
[----:B-----5:R0:W-:Y:S03]  /*6400*/  STL [R1+0x2c0], R21 ;  /* 0x0002c01501007387 */ /* 0x0201e60000100800 */
[----:B------:R-:W-:Y:S01]  /*6410*/  FSEL R220, R220, RZ, P1 ;  /* 0x000000ffdcdc7208 */ /* 0x000fe20000800000 */
[----:B------:R1:W-:Y:S04]  /*6420*/  STL [R1+0x33c], R18 ;  /* 0x00033c1201007387 */ /* 0x0003e80000100800 */
[----:B0-----:R-:W-:Y:S01]  /*6430*/  FFMA.FTZ R21, R113, R15, -R220 ;  /* 0x0000000f71157223 */ /* 0x001fe200000108dc */
[----:B------:R-:W-:-:S03]  /*6440*/  FSETP.NEU.FTZ.AND P1, PT, R12, -INF , PT ;  /* 0xff8000000c00780b */ /* 0x000fc60003f3d000 */
[----:B-1----:R0:W-:Y:S02]  /*6450*/  MUFU.EX2 R18, R21 ;  /* 0x0000001500127308 */ /* 0x0021e40000000800 */
[-C--:B0-----:R-:W-:Y:S01]  /*6460*/  FMUL.FTZ R21, R12, R15.reuse ;  /* 0x0000000f0c157220 */ /* 0x081fe20000410000 */
[----:B----4-:R0:W-:Y:S04]  /*6470*/  STL [R1+0x2ac], R156 ;  /* 0x0002ac9c01007387 */ /* 0x0101e80000100800 */
[----:B------:R-:W-:Y:S01]  /*6480*/  FSEL R21, R21, RZ, P1 ;  /* 0x000000ff15157208 */ /* 0x000fe20000800000 */
[----:B------:R1:W-:Y:S04]  /*6490*/  STL [R1+0x2b0], R158 ;  /* 0x0002b09e01007387 */ /* 0x0003e80000100800 */
[----:B------:R3:W-:Y:S01]  /*64a0*/  STL [R1+0x2b4], R160 ;  /* 0x0002b4a001007387 */ /* 0x0007e20000100800 */
[-C--:B0-----:R-:W-:Y:S01]  /*64b0*/  FFMA.FTZ R156, R99, R15.reuse, -R220 ;  /* 0x0000000f639c7223 */ /* 0x081fe200000108dc */
[-CC-:B------:R-:W-:Y:S01]  /*64c0*/  FFMA.FTZ R157, R157, R15.reuse, -R21.reuse ;  /* 0x0000000f9d9d7223 */ /* 0x180fe20000010815 */
[-CC-:B------:R-:W-:Y:S01]  /*64d0*/  FFMA.FTZ R159, R159, R15.reuse, -R21.reuse ;  /* 0x0000000f9f9f7223 */ /* 0x180fe20000010815 */
[----:B------:R0:W-:Y:S01]  /*64e0*/  STL [R1+0x2bc], R19 ;  /* 0x0002bc1301007387 */ /* 0x0001e20000100800 */
[----:B-1----:R-:W-:-:S03]  /*64f0*/  FFMA.FTZ R158, R97, R15, -R21 ;  /* 0x0000000f619e7223 */ /* 0x002fc60000010815 */
[----:B------:R1:W-:Y:S01]  /*6500*/  STL [R1+0x2c4], R25 ;  /* 0x0002c41901007387 */ /* 0x0003e20000100800 */
[-C--:B---3--:R-:W-:Y:S01]  /*6510*/  FFMA.FTZ R160, R91, R15.reuse, -R21 ;  /* 0x0000000f5ba07223 */ /* 0x088fe20000010815 */
[-CC-:B0-----:R-:W-:Y:S02]  /*6520*/  FFMA.FTZ R19, R109, R15.reuse, -R220.reuse ;  /* 0x0000000f6d137223 */ /* 0x181fe400000108dc */
[----:B------:R0:W-:Y:S01]  /*6530*/  STL [R1+0x374], R20 ;  /* 0x0003741401007387 */ /* 0x0001e20000100800 */
[----:B-1----:R-:W-:Y:S01]  /*6540*/  FFMA.FTZ R25, R105, R15, -R220 ;  /* 0x0000000f69197223 */ /* 0x002fe200000108dc */
[----:B------:R-:W-:Y:S08]  /*6550*/  MUFU.EX2 R156, R156 ;  /* 0x0000009c009c7308 */ /* 0x000ff00000000800 */
[----:B------:R-:W-:Y:S08]  /*6560*/  MUFU.EX2 R19, R19 ;  /* 0x0000001300137308 */ /* 0x000ff00000000800 */
[----:B0-----:R-:W-:Y:S08]  /*6570*/  MUFU.EX2 R20, R25 ;  /* 0x0000001900147308 */ /* 0x001ff00000000800 */
[----:B------:R-:W-:Y:S08]  /*6580*/  MUFU.EX2 R157, R157 ;  /* 0x0000009d009d7308 */ /* 0x000ff00000000800 */
[----:B------:R-:W0:Y:S08]  /*6590*/  MUFU.EX2 R158, R158 ;  /* 0x0000009e009e7308 */ /* 0x000e300000000800 */
[----:B------:R-:W-:Y:S08]  /*65a0*/  MUFU.EX2 R159, R159 ;  /* 0x0000009f009f7308 */ /* 0x000ff00000000800 */
[----:B------:R-:W1:Y:S01]  /*65b0*/  MUFU.EX2 R160, R160 ;  /* 0x000000a000a07308 */ /* 0x000e620000000800 */
[----:B------:R-:W-:Y:S01]  /*65c0*/  IMAD R8, R87, 0xc00, R8 ;  /* 0x00000c0057087824 */ /* 0x000fe200078e0208 */
[----:B------:R3:W-:Y:S01]  /*65d0*/  STL [R1+0x2e0], R39 ;  /* 0x0002e02701007387 */ /* 0x0007e20000100800 */
[----:B------:R-:W-:-:S03]  /*65e0*/  R2UR UR7, R9 ;  /* 0x00000000090772ca */ /* 0x000fc600000e0000 */
[----:B------:R4:W-:Y:S01]  /*65f0*/  STL [R1+0x3ec], R38 ;  /* 0x0003ec2601007387 */ /* 0x0009e20000100800 */
[----:B------:R-:W-:Y:S02]  /*6600*/  R2UR UR6, R8 ;  /* 0x00000000080672ca */ /* 0x000fe400000e0000 */
[----:B0-----:R-:W-:Y:S01]  /*6610*/  F2FP.BF16.F32.PACK_AB R153, R158, R157 ;  /* 0x0000009d9e99723e */ /* 0x001fe200000010ff */
[----:B------:R0:W-:Y:S01]  /*6620*/  STL [R1+0x2a4], R152 ;  /* 0x0002a49801007387 */ /* 0x0001e20000100800 */
[----:B---3--:R-:W-:-:S03]  /*6630*/  IMAD.MOV.U32 R39, RZ, RZ, R9 ;  /* 0x000000ffff277224 */ /* 0x008fc600078e0009 */
[----:B------:R3:W-:Y:S01]  /*6640*/  STL [R1+0x2a8], R154 ;  /* 0x0002a89a01007387 */ /* 0x0007e20000100800 */
[----:B----4-:R-:W-:Y:S01]  /*6650*/  VIADD R38, R8, 0x80 ;  /* 0x0000008008267836 */ /* 0x010fe20000000000 */
[----:B-1----:R-:W-:Y:S02]  /*6660*/  F2FP.BF16.F32.PACK_AB R155, R160, R159 ;  /* 0x0000009fa09b723e */ /* 0x002fe400000010ff */
[----:B0-----:R-:W-:Y:S01]  /*6670*/  F2FP.BF16.F32.PACK_AB R152, R19, R18 ;  /* 0x000000121398723e */ /* 0x001fe200000010ff */
[----:B------:R-:W-:Y:S01]  /*6680*/  STL [R1+0x230], R89 ;  /* 0x0002305901007387 */ /* 0x000fe20000100800 */
[----:B---3--:R-:W-:-:S03]  /*6690*/  F2FP.BF16.F32.PACK_AB R154, R156, R20 ;  /* 0x000000149c9a723e */ /* 0x008fc600000010ff */
[----:B------:R-:W-:Y:S01]  /*66a0*/  STL [R1+0x234], R111 ;  /* 0x0002346f01007387 */ /* 0x000fe20000100800 */
        /* <DEDUP_REMOVED lines=108> */
[----:B------:R1:W-:Y:S06]  /*6d70*/  BAR.SYNC.DEFER_BLOCKING R205, 0x100 ;  /* 0x000400cd0000751d */ /* 0x0003ec0000010000 */
[----:B0-----:R-:W-:-:S06]  /*6d80*/  WARPGROUP.ARRIVE ;  /* 0x00000000000079c5 */ /* 0x001fcc0000000000 */
[----:B------:R-:W-:Y:S01]  /*6d90*/  HGMMA.64x256x16.F32.BF16 R24, R152, gdesc[UR4].tnspB, RZ, !UPT, gsb0 ;  /* 0x43e0000498187df0 */ /* 0x000fe2000c0018ff */
        /* <DEDUP_REMOVED lines=8> */
[----:B------:R0:W-:Y:S01]  /*6e20*/  STL [R1+0x420], R13 ;  /* 0x0004200d01007387 */ /* 0x0001e20000100800 */
[----:B------:R-:W-:Y:S03]  /*6e30*/  MUFU.EX2 R161, R161 ;  /* 0x000000a100a17308 */ /* 0x000fe60000000800 */
[----:B------:R3:W-:Y:S05]  /*6e40*/  STL [R1+0x42c], R14 ;  /* 0x00042c0e01007387 */ /* 0x0007ea0000100800 */
[----:B------:R-:W4:Y:S08]  /*6e50*/  MUFU.EX2 R162, R162 ;  /* 0x000000a200a27308 */ /* 0x000f300000000800 */
[----:B------:R-:W-:Y:S08]  /*6e60*/  MUFU.EX2 R163, R163 ;  /* 0x000000a300a37308 */ /* 0x000ff00000000800 */
[----:B0-----:R-:W0:Y:S08]  /*6e70*/  MUFU.EX2 R13, R229 ;  /* 0x000000e5000d7308 */ /* 0x001e300000000800 */
[----:B------:R-:W-:Y:S08]  /*6e80*/  MUFU.EX2 R164, R164 ;  /* 0x000000a400a47308 */ /* 0x000ff00000000800 */
[----:B------:R-:W5:Y:S08]  /*6e90*/  MUFU.EX2 R174, R174 ;  /* 0x000000ae00ae7308 */ /* 0x000f700000000800 */
[----:B------:R-:W-:Y:S08]  /*6ea0*/  MUFU.EX2 R175, R175 ;  /* 0x000000af00af7308 */ /* 0x000ff00000000800 */
[----:B---3--:R-:W3:Y:S01]  /*6eb0*/  MUFU.EX2 R14, R228 ;  /* 0x000000e4000e7308 */ /* 0x008ee20000000800 */
[----:B------:R-:W-:Y:S04]  /*6ec0*/  STL [R1+0x414], R234 ;  /* 0x000414ea01007387 */ /* 0x000fe80000100800 */
[----:B------:R-:W-:Y:S04]  /*6ed0*/  STL [R1+0x418], R236 ;  /* 0x000418ec01007387 */ /* 0x000fe80000100800 */
[----:B------:R-:W-:Y:S04]  /*6ee0*/  STL [R1+0x41c], R235 ;  /* 0x00041ceb01007387 */ /* 0x000fe80000100800 */
[----:B--2---:R-:W-:Y:S04]  /*6ef0*/  STL [R1+0x424], R10 ;  /* 0x0004240a01007387 */ /* 0x004fe80000100800 */
[----:B------:R-:W-:Y:S01]  /*6f00*/  STL [R1+0x428], R11 ;  /* 0x0004280b01007387 */ /* 0x000fe20000100800 */
[-CC-:B------:R-:W-:Y:S01]  /*6f10*/  FFMA.FTZ R165, R165, R15.reuse, -R220.reuse ;  /* 0x0000000fa5a57223 */ /* 0x180fe200000108dc */
[-CC-:B------:R-:W-:Y:S01]  /*6f20*/  FFMA.FTZ R176, R176, R15.reuse, -R220.reuse ;  /* 0x0000000fb0b07223 */ /* 0x180fe200000108dc */
[-CC-:B------:R-:W-:Y:S01]  /*6f30*/  FFMA.FTZ R177, R177, R15.reuse, -R220.reuse ;  /* 0x0000000fb1b17223 */ /* 0x180fe200000108dc */
[-C--:B------:R-:W-:Y:S01]  /*6f40*/  FFMA.FTZ R180, R180, R15.reuse, -R220 ;  /* 0x0000000fb4b47223 */ /* 0x080fe200000108dc */
[-CC-:B------:R-:W-:Y:S01]  /*6f50*/  FFMA.FTZ R181, R181, R15.reuse, -R21.reuse ;  /* 0x0000000fb5b57223 */ /* 0x180fe20000010815 */
[-CC-:B------:R-:W-:Y:S01]  /*6f60*/  FFMA.FTZ R182, R182, R15.reuse, -R21.reuse ;  /* 0x0000000fb6b67223 */ /* 0x180fe20000010815 */
[-CC-:B------:R-:W-:Y:S01]  /*6f70*/  FFMA.FTZ R183, R183, R15.reuse, -R21.reuse ;  /* 0x0000000fb7b77223 */ /* 0x180fe20000010815 */
[----:B------:R-:W-:Y:S01]  /*6f80*/  FFMA.FTZ R184, R184, R15, -R21 ;  /* 0x0000000fb8b87223 */ /* 0x000fe20000010815 */
[----:B------:R-:W-:Y:S08]  /*6f90*/  MUFU.EX2 R165, R165 ;  /* 0x000000a500a57308 */ /* 0x000ff00000000800 */
[----:B------:R-:W2:Y:S08]  /*6fa0*/  MUFU.EX2 R176, R176 ;  /* 0x000000b000b07308 */ /* 0x000eb00000000800 */
[----:B------:R-:W-:Y:S01]  /*6fb0*/  MUFU.EX2 R177, R177 ;  /* 0x000000b100b17308 */ /* 0x000fe20000000800 */
[----:B------:R-:W-:-:S02]  /*6fc0*/  WARPGROUP.DEPBAR.LE gsb0, 0x0 ;  /* 0x00008000000079c5 */ /* 0x000fc40000010000 */
[----:B----4-:R-:W-:Y:S02]  /*6fd0*/  F2FP.BF16.F32.PACK_AB R152, R162, R161 ;  /* 0x000000a1a298723e */ /* 0x010fe400000010ff */
[----:B0-----:R-:W-:Y:S02]  /*6fe0*/  F2FP.BF16.F32.PACK_AB R154, R13, R163 ;  /* 0x000000a30d9a723e */ /* 0x001fe400000010ff */
[----:B-----5:R-:W-:Y:S02]  /*6ff0*/  F2FP.BF16.F32.PACK_AB R153, R174, R164 ;  /* 0x000000a4ae99723e */ /* 0x020fe400000010ff */
[----:B---3--:R-:W-:Y:S01]  /*7000*/  F2FP.BF16.F32.PACK_AB R155, R14, R175 ;  /* 0x000000af0e9b723e */ /* 0x008fe200000010ff */
        /* <DEDUP_REMOVED lines=34> */
[----:B------:R-:W0:Y:S08]  /*7230*/  MUFU.EX2 R180, R180 ;  /* 0x000000b400b47308 */ /* 0x000e300000000800 */
[----:B------:R-:W-:Y:S08]  /*7240*/  MUFU.EX2 R181, R181 ;  /* 0x000000b500b57308 */ /* 0x000ff00000000800 */
[----:B------:R-:W3:Y:S08]  /*7250*/  MUFU.EX2 R182, R182 ;  /* 0x000000b600b67308 */ /* 0x000ef00000000800 */
[----:B------:R-:W-:Y:S08]  /*7260*/  MUFU.EX2 R183, R183 ;  /* 0x000000b700b77308 */ /* 0x000ff00000000800 */
[----:B------:R-:W4:Y:S01]  /*7270*/  MUFU.EX2 R184, R184 ;  /* 0x000000b800b87308 */ /* 0x000f220000000800 */
[----:B------:R-:W-:-:S02]  /*7280*/  VIADD R10, R8, 0x100 ;  /* 0x00000100080a7836 */ /* 0x000fc40000000000 */
[----:B------:R-:W-:-:S03]  /*7290*/  IMAD.MOV.U32 R11, RZ, RZ, R9 ;  /* 0x000000ffff0b7224 */ /* 0x000fc600078e0009 */
[----:B------:R-:W-:Y:S02]  /*72a0*/  R2UR UR6, R10 ;  /* 0x000000000a0672ca */ /* 0x000fe400000e0000 */
[----:B------:R-:W-:Y:S01]  /*72b0*/  R2UR UR7, R11 ;  /* 0x000000000b0772ca */ /* 0x000fe200000e0000 */
[----:B------:R-:W-:Y:S02]  /*72c0*/  IMAD.MOV.U32 R11, RZ, RZ, R9 ;  /* 0x000000ffff0b7224 */ /* 0x000fe400078e0009 */
[-CC-:B------:R-:W-:Y:S01]  /*72d0*/  FFMA.FTZ R219, R219, R15.reuse, -R220.reuse ;  /* 0x0000000fdbdb7223 */ /* 0x180fe200000108dc */
[-CC-:B------:R-:W-:Y:S01]  /*72e0*/  FFMA.FTZ R185, R185, R15.reuse, -R220.reuse ;  /* 0x0000000fb9b97223 */ /* 0x180fe200000108dc */
[-CC-:B------:R-:W-:Y:S01]  /*72f0*/  FFMA.FTZ R187, R187, R15.reuse, -R220.reuse ;  /* 0x0000000fbbbb7223 */ /* 0x180fe200000108dc */
[-C--:B------:R-:W-:Y:S01]  /*7300*/  FFMA.FTZ R189, R189, R15.reuse, -R220 ;  /* 0x0000000fbdbd7223 */ /* 0x080fe200000108dc */
[-CC-:B------:R-:W-:Y:S01]  /*7310*/  FFMA.FTZ R203, R203, R15.reuse, -R21.reuse ;  /* 0x0000000fcbcb7223 */ /* 0x180fe20000010815 */
[-CC-:B------:R-:W-:Y:S01]  /*7320*/  FFMA.FTZ R186, R186, R15.reuse, -R21.reuse ;  /* 0x0000000fbaba7223 */ /* 0x180fe20000010815 */
[----:B------:R-:W-:Y:S01]  /*7330*/  FFMA.FTZ R188, R188, R15, -R21 ;  /* 0x0000000fbcbc7223 */ /* 0x000fe20000010815 */
[----:B------:R-:W-:Y:S08]  /*7340*/  MUFU.EX2 R219, R219 ;  /* 0x000000db00db7308 */ /* 0x000ff00000000800 */
[----:B------:R-:W5:Y:S08]  /*7350*/  MUFU.EX2 R185, R185 ;  /* 0x000000b900b97308 */ /* 0x000f700000000800 */
[----:B------:R-:W-:Y:S08]  /*7360*/  MUFU.EX2 R187, R187 ;  /* 0x000000bb00bb7308 */ /* 0x000ff00000000800 */
[----:B------:R-:W1:Y:S08]  /*7370*/  MUFU.EX2 R189, R189 ;  /* 0x000000bd00bd7308 */ /* 0x000e700000000800 */
[----:B------:R-:W-:Y:S08]  /*7380*/  MUFU.EX2 R203, R203 ;  /* 0x000000cb00cb7308 */ /* 0x000ff00000000800 */
[----:B------:R-:W1:Y:S08]  /*7390*/  MUFU.EX2 R186, R186 ;  /* 0x000000ba00ba7308 */ /* 0x000e700000000800 */
[----:B------:R-:W-:Y:S01]  /*73a0*/  MUFU.EX2 R188, R188 ;  /* 0x000000bc00bc7308 */ /* 0x000fe20000000800 */
[----:B------:R-:W-:Y:S01]  /*73b0*/  VIADD R10, R8, 0x180 ;  /* 0x00000180080a7836 */ /* 0x000fe20000000000 */
[----:B------:R-:W-:-:S02]  /*73c0*/  WARPGROUP.DEPBAR.LE gsb0, 0x0 ;  /* 0x00008000000079c5 */ /* 0x000fc40000010000 */
[----:B--2---:R-:W-:Y:S02]  /*73d0*/  F2FP.BF16.F32.PACK_AB R152, R176, R165 ;  /* 0x000000a5b098723e */ /* 0x004fe400000010ff */
[----:B0-----:R-:W-:Y:S02]  /*73e0*/  F2FP.BF16.F32.PACK_AB R154, R180, R177 ;  /* 0x000000b1b49a723e */ /* 0x001fe400000010ff */
[----:B---3--:R-:W-:Y:S02]  /*73f0*/  F2FP.BF16.F32.PACK_AB R153, R182, R181 ;  /* 0x000000b5b699723e */ /* 0x008fe400000010ff */
[----:B----4-:R-:W-:Y:S01]  /*7400*/  F2FP.BF16.F32.PACK_AB R155, R184, R183 ;  /* 0x000000b7b89b723e */ /* 0x010fe200000010ff */
        /* <DEDUP_REMOVED lines=34> */
[----:B------:R-:W-:Y:S01]  /*7630*/  R2UR UR7, R11 ;  /* 0x000000000b0772ca */ /* 0x000fe200000e0000 */
[-C--:B------:R-:W-:Y:S01]  /*7640*/  FFMA.FTZ R11, R212, R15.reuse, -R220 ;  /* 0x0000000fd40b7223 */ /* 0x080fe200000108dc */
[----:B------:R-:W-:-:S06]  /*7650*/  FFMA.FTZ R212, R217, R15, -R21 ;  /* 0x0000000fd9d47223 */ /* 0x000fcc0000010815 */
[----:B------:R-:W0:Y:S01]  /*7660*/  MUFU.EX2 R212, R212 ;  /* 0x000000d400d47308 */ /* 0x000e220000000800 */
[----:B------:R-:W-:Y:S01]  /*7670*/  R2UR UR6, R10 ;  /* 0x000000000a0672ca */ /* 0x000fe200000e0000 */
[-CC-:B------:R-:W-:Y:S01]  /*7680*/  FFMA.FTZ R10, R195, R15.reuse, -R220.reuse ;  /* 0x0000000fc30a7223 */ /* 0x180fe200000108dc */
[-CC-:B------:R-:W-:Y:S01]  /*7690*/  FFMA.FTZ R213, R213, R15.reuse, -R220.reuse ;  /* 0x0000000fd5d57223 */ /* 0x180fe200000108dc */
[-C--:B------:R-:W-:Y:S01]  /*76a0*/  FFMA.FTZ R218, R218, R15.reuse, -R220 ;  /* 0x0000000fdada7223 */ /* 0x080fe200000108dc */
[----:B------:R-:W-:-:S03]  /*76b0*/  FFMA.FTZ R166, R166, R15, -R21 ;  /* 0x0000000fa6a67223 */ /* 0x000fc60000010815 */
[----:B------:R2:W-:Y:S01]  /*76c0*/  MUFU.EX2 R217, R10 ;  /* 0x0000000a00d97308 */ /* 0x0005e20000000800 */
[-CC-:B------:R-:W-:Y:S01]  /*76d0*/  FFMA.FTZ R168, R168, R15.reuse, -R21.reuse ;  /* 0x0000000fa8a87223 */ /* 0x180fe20000010815 */
[-CC-:B------:R-:W-:Y:S01]  /*76e0*/  FFMA.FTZ R169, R169, R15.reuse, -R21.reuse ;  /* 0x0000000fa9a97223 */ /* 0x180fe20000010815 */
[-CC-:B------:R-:W-:Y:S01]  /*76f0*/  FFMA.FTZ R214, R214, R15.reuse, -R220.reuse ;  /* 0x0000000fd6d67223 */ /* 0x180fe200000108dc */
[-CC-:B------:R-:W-:Y:S01]  /*7700*/  FFMA.FTZ R216, R216, R15.reuse, -R220.reuse ;  /* 0x0000000fd8d87223 */ /* 0x180fe200000108dc */
[-CC-:B------:R-:W-:Y:S01]  /*7710*/  FFMA.FTZ R215, R215, R15.reuse, -R220.reuse ;  /* 0x0000000fd7d77223 */ /* 0x180fe200000108dc */
[----:B--2---:R-:W-:Y:S02]  /*7720*/  VIADD R10, R8, 0x200 ;  /* 0x00000200080a7836 */ /* 0x004fe40000000000 */
[-CC-:B------:R-:W-:Y:S01]  /*7730*/  FFMA.FTZ R170, R170, R15.reuse, -R21.reuse ;  /* 0x0000000faaaa7223 */ /* 0x180fe20000010815 */
[-CC-:B------:R-:W-:Y:S01]  /*7740*/  FFMA.FTZ R171, R171, R15.reuse, -R21.reuse ;  /* 0x0000000fabab7223 */ /* 0x180fe20000010815 */
[-C--:B------:R-:W-:Y:S01]  /*7750*/  FFMA.FTZ R172, R172, R15.reuse, -R21 ;  /* 0x0000000facac7223 */ /* 0x080fe20000010815 */
[----:B------:R-:W-:Y:S01]  /*7760*/  FFMA.FTZ R220, R211, R15, -R220 ;  /* 0x0000000fd3dc7223 */ /* 0x000fe200000108dc */
[----:B------:R2:W-:Y:S08]  /*7770*/  MUFU.EX2 R195, R11 ;  /* 0x0000000b00c37308 */ /* 0x0005f00000000800 */
[----:B------:R-:W3:Y:S08]  /*7780*/  MUFU.EX2 R211, R218 ;  /* 0x000000da00d37308 */ /* 0x000ef00000000800 */
[----:B------:R-:W4:Y:S01]  /*7790*/  MUFU.EX2 R213, R213 ;  /* 0x000000d500d57308 */ /* 0x000f220000000800 */
[----:B--2---:R-:W-:Y:S01]  /*77a0*/  IMAD.MOV.U32 R11, RZ, RZ, R9 ;  /* 0x000000ffff0b7224 */ /* 0x004fe200078e0009 */
[----:B------:R-:W-:-:S02]  /*77b0*/  WARPGROUP.DEPBAR.LE gsb0, 0x0 ;  /* 0x00008000000079c5 */ /* 0x000fc40000010000 */
[----:B-----5:R-:W-:Y:S02]  /*77c0*/  F2FP.BF16.F32.PACK_AB R152, R185, R219 ;  /* 0x000000dbb998723e */ /* 0x020fe400000010ff */
[----:B-1----:R-:W-:Y:S02]  /*77d0*/  F2FP.BF16.F32.PACK_AB R154, R189, R187 ;  /* 0x000000bbbd9a723e */ /* 0x002fe400000010ff */
[----:B------:R-:W-:Y:S02]  /*77e0*/  F2FP.BF16.F32.PACK_AB R153, R186, R203 ;  /* 0x000000cbba99723e */ /* 0x000fe400000010ff */
[----:B0-----:R-:W-:Y:S01]  /*77f0*/  F2FP.BF16.F32.PACK_AB R155, R212, R188 ;  /* 0x000000bcd49b723e */ /* 0x001fe200000010ff */
        /* <DEDUP_REMOVED lines=35> */
[----:B------:R-:W-:Y:S01]  /*7a30*/  MUFU.EX2 R10, R169 ;  /* 0x000000a9000a7308 */ /* 0x000fe20000000800 */
[----:B------:R-:W-:Y:S01]  /*7a40*/  R2UR UR7, R11 ;  /* 0x000000000b0772ca */ /* 0x000fe200000e0000 */
[----:B------:R-:W-:-:S06]  /*7a50*/  FADD.FTZ R158, R157, R158 ;  /* 0x0000009e9d9e7221 */ /* 0x000fcc0000010000 */
[----:B------:R-:W-:Y:S08]  /*7a60*/  MUFU.EX2 R214, R214 ;  /* 0x000000d600d67308 */ /* 0x000ff00000000800 */
[----:B------:R-:W-:Y:S08]  /*7a70*/  MUFU.EX2 R11, R216 ;  /* 0x000000d8000b7308 */ /* 0x000ff00000000800 */
[----:B------:R-:W-:Y:S08]  /*7a80*/  MUFU.EX2 R215, R215 ;  /* 0x000000d700d77308 */ /* 0x000ff00000000800 */
[----:B------:R-:W-:Y:S08]  /*7a90*/  MUFU.EX2 R220, R220 ;  /* 0x000000dc00dc7308 */ /* 0x000ff00000000800 */
[----:B------:R-:W-:Y:S08]  /*7aa0*/  MUFU.EX2 R170, R170 ;  /* 0x000000aa00aa7308 */ /* 0x000ff00000000800 */
[----:B------:R-:W-:Y:S08]  /*7ab0*/  MUFU.EX2 R171, R171 ;  /* 0x000000ab00ab7308 */ /* 0x000ff00000000800 */
[----:B------:R-:W-:Y:S01]  /*7ac0*/  MUFU.EX2 R172, R172 ;  /* 0x000000ac00ac7308 */ /* 0x000fe20000000800 */
[----:B------:R-:W-:Y:S01]  /*7ad0*/  VIADD R8, R8, 0x280 ;  /* 0x0000028008087836 */ /* 0x000fe20000000000 */
[----:B------:R-:W-:-:S02]  /*7ae0*/  WARPGROUP.DEPBAR.LE gsb0, 0x0 ;  /* 0x00008000000079c5 */ /* 0x000fc40000010000 */
[----:B------:R-:W-:Y:S01]  /*7af0*/  FADD.FTZ R153, R18, R19 ;  /* 0x0000001312997221 */ /* 0x000fe20000010000 */
[-CC-:B------:R-:W-:Y:S01]  /*7b00*/  FFMA.FTZ R19, R167, R15.reuse, -R21.reuse ;  /* 0x0000000fa7137223 */ /* 0x180fe20000010815 */
[----:B------:R-:W-:Y:S02]  /*7b10*/  FFMA.FTZ R21, R173, R15, -R21 ;  /* 0x0000000fad157223 */ /* 0x000fe40000010815 */
[----:B------:R-:W-:Y:S08]  /*7b20*/  MUFU.EX2 R18, R166 ;  /* 0x000000a600127308 */ /* 0x000ff00000000800 */
[----:B------:R-:W0:Y:S08]  /*7b30*/  MUFU.EX2 R19, R19 ;  /* 0x0000001300137308 */ /* 0x000e300000000800 */
[----:B------:R-:W1:Y:S01]  /*7b40*/  MUFU.EX2 R15, R168 ;  /* 0x000000a8000f7308 */ /* 0x000e620000000800 */
[----:B------:R-:W-:Y:S01]  /*7b50*/  FADD.FTZ R153, R20, R153 ;  /* 0x0000009914997221 */ /* 0x000fe20000010000 */
[----:B---3--:R-:W-:-:S02]  /*7b60*/  F2FP.BF16.F32.PACK_AB R152, R211, R195 ;  /* 0x000000c3d398723e */ /* 0x008fc400000010ff */
[----:B----4-:R-:W-:Y:S01]  /*7b70*/  F2FP.BF16.F32.PACK_AB R154, R213, R217 ;  /* 0x000000d9d59a723e */ /* 0x010fe200000010ff */
[----:B------:R-:W-:Y:S01]  /*7b80*/  FADD.FTZ R156, R156, R153 ;  /* 0x000000999c9c7221 */ /* 0x000fe20000010000 */
[----:B------:R-:W-:Y:S01]  /*7b90*/  STL.128 [R1+0x230], R24 ;  /* 0x0002301801007387 */ /* 0x000fe20000100c00 */
[----:B0-----:R-:W-:-:S03]  /*7ba0*/  F2FP.BF16.F32.PACK_AB R153, R19, R18 ;  /* 0x000000121399723e */ /* 0x001fc600000010ff */
[----:B------:R-:W-:Y:S04]  /*7bb0*/  STL.128 [R1+0x240], R28 ;  /* 0x0002401c01007387 */ /* 0x000fe80000100c00 */
[----:B------:R-:W-:Y:S01]  /*7bc0*/  STL.128 [R1+0x250], R32 ;  /* 0x0002502001007387 */ /* 0x000fe20000100c00 */
[----:B-1----:R-:W-:-:S03]  /*7bd0*/  F2FP.BF16.F32.PACK_AB R155, R10, R15 ;  /* 0x0000000f0a9b723e */ /* 0x002fc600000010ff */
        /* <DEDUP_REMOVED lines=31> */
[----:B------:R0:W1:Y:S01]  /*7dd0*/  MUFU.EX2 R157, R21 ;  /* 0x00000015009d7308 */ /* 0x0000620000000800 */
[----:B------:R-:W-:Y:S02]  /*7de0*/  R2UR UR6, R8 ;  /* 0x00000000080672ca */ /* 0x000fe400000e0000 */
[----:B------:R-:W-:Y:S01]  /*7df0*/  R2UR UR7, R9 ;  /* 0x00000000090772ca */ /* 0x000fe200000e0000 */
[----:B------:R-:W-:Y:S01]  /*7e00*/  FADD.FTZ R159, R159, R158 ;  /* 0x0000009e9f9f7221 */ /* 0x000fe20000010000 */
[----:B------:R-:W2:Y:S03]  /*7e10*/  @!P0 LDL.64 R8, [R1+0x68] ;  /* 0x0000680001088983 */ /* 0x000ea60000100a00 */
[----:B------:R-:W-:Y:S01]  /*7e20*/  FADD.FTZ R159, R160, R159 ;  /* 0x0000009fa09f7221 */ /* 0x000fe20000010000 */
[----:B0-----:R-:W3:Y:S03]  /*7e30*/  @!P0 LDL R21, [R1+0x218] ;  /* 0x0002180001158983 */ /* 0x001ee60000100800 */
[----:B------:R-:W-:Y:S01]  /*7e40*/  FADD.FTZ R159, R164, R159 ;  /* 0x0000009fa49f7221 */ /* 0x000fe20000010000 */
[----:B------:R-:W-:-:S03]  /*7e50*/  FADD.FTZ R161, R161, R156 ;  /* 0x0000009ca1a17221 */ /* 0x000fc60000010000 */
[----:B------:R-:W-:Y:S01]  /*7e60*/  FADD.FTZ R174, R174, R159 ;  /* 0x0000009faeae7221 */ /* 0x000fe20000010000 */
[----:B------:R-:W-:-:S03]  /*7e70*/  FADD.FTZ R156, R162, R161 ;  /* 0x000000a1a29c7221 */ /* 0x000fc60000010000 */
[----:B------:R-:W-:Y:S01]  /*7e80*/  FADD.FTZ R175, R175, R174 ;  /* 0x000000aeafaf7221 */ /* 0x000fe20000010000 */
[----:B------:R-:W-:Y:S02]  /*7e90*/  WARPGROUP.DEPBAR.LE gsb0, 0x0 ;  /* 0x00008000000079c5 */ /* 0x000fe40000010000 */
[----:B------:R-:W-:Y:S02]  /*7ea0*/  F2FP.BF16.F32.PACK_AB R152, R11, R214 ;  /* 0x000000d60b98723e */ /* 0x000fe400000010ff */
[----:B------:R-:W-:Y:S02]  /*7eb0*/  F2FP.BF16.F32.PACK_AB R154, R220, R215 ;  /* 0x000000d7dc9a723e */ /* 0x000fe400000010ff */
[----:B------:R-:W-:Y:S02]  /*7ec0*/  F2FP.BF16.F32.PACK_AB R153, R171, R170 ;  /* 0x000000aaab99723e */ /* 0x000fe400000010ff */
[----:B-1----:R-:W-:Y:S01]  /*7ed0*/  F2FP.BF16.F32.PACK_AB R155, R157, R172 ;  /* 0x000000ac9d9b723e */ /* 0x002fe200000010ff */
        /* <DEDUP_REMOVED lines=78> */
[----:B------:R-:W4:Y:S04]  /*83c0*/  LDL R155, [R1+0x230] ;  /* 0x00023000019b7983 */ /* 0x000f280000100800 */
[----:B------:R-:W5:Y:S04]  /*83d0*/  LDL R153, [R1+0x234] ;  /* 0x0002340001997983 */ /* 0x000f680000100800 */
[----:B0-----:R-:W5:Y:S04]  /*83e0*/  LDL R117, [R1+0x238] ;  /* 0x0002380001757983 */ /* 0x001f680000100800 */
        /* <DEDUP_REMOVED lines=143> */
[----:B--2---:R-:W-:Y:S02]  /*8ce0*/  @!P0 MOV R8, R8 ;  /* 0x0000000800088202 */ /* 0x004fe40000000f00 */
[----:B------:R-:W-:Y:S01]  /*8cf0*/  FADD.FTZ R214, R11, R214 ;  /* 0x000000d60bd67221 */ /* 0x000fe20000010000 */
[----:B------:R-:W-:Y:S02]  /*8d00*/  FADD.FTZ R171, R171, R170 ;  /* 0x000000aaabab7221 */ /* 0x000fe40000010000 */
[----:B---3--:R-:W-:Y:S02]  /*8d10*/  @!P0 IMAD R21, R21, 0x8, R8 ;  /* 0x0000000815158824 */ /* 0x008fe400078e0208 */
[----:B------:R-:W-:Y:S01]  /*8d20*/  FADD.FTZ R215, R215, R214 ;  /* 0x000000d6d7d77221 */ /* 0x000fe20000010000 */
[----:B------:R-:W-:Y:S01]  /*8d30*/  FADD.FTZ R172, R172, R171 ;  /* 0x000000abacac7221 */ /* 0x000fe20000010000 */
[----:B------:R-:W-:Y:S02]  /*8d40*/  STL [R1+0x88], RZ ;  /* 0x000088ff01007387 */ /* 0x000fe40000100800 */
[----:B------:R-:W-:Y:S01]  /*8d50*/  FADD.FTZ R10, R220, R215 ;  /* 0x000000d7dc0a7221 */ /* 0x000fe20000010000 */
[----:B------:R-:W-:Y:S01]  /*8d60*/  FADD.FTZ R11, R157, R172 ;  /* 0x000000ac9d0b7221 */ /* 0x000fe20000010000 */
[----:B------:R-:W-:Y:S01]  /*8d70*/  STL [R1+0x88], R0 ;  /* 0x0000880001007387 */ /* 0x000fe20000100800 */
[----:B------:R-:W-:-:S03]  /*8d80*/  @!P0 PRMT R21, RZ, 0x654, R21 ;  /* 0x00000654ff158816 */ /* 0x000fc60000000015 */
[----:B------:R-:W-:Y:S04]  /*8d90*/  STL [R1+0x88], R0 ;  /* 0x0000880001007387 */ /* 0x000fe80000100800 */
[----:B------:R-:W-:Y:S04]  /*8da0*/  STL [R1+0x88], R0 ;  /* 0x0000880001007387 */ /* 0x000fe80000100800 */
[----:B------:R-:W-:Y:S04]  /*8db0*/  STL [R1+0x88], R0 ;  /* 0x0000880001007387 */ /* 0x000fe80000100800 */
[----:B------:R-:W-:Y:S04]  /*8dc0*/  STL [R1+0x88], R0 ;  /* 0x0000880001007387 */ /* 0x000fe80000100800 */
[----:B------:R0:W-:Y:S04]  /*8dd0*/  STL [R1+0x88], R0 ;  /* 0x0000880001007387 */ /* 0x0001e80000100800 */
[----:B------:R-:W-:Y:S04]  /*8de0*/  STL [R1+0x444], R12 ;  /* 0x0004440c01007387 */ /* 0x000fe80000100800 */
[----:B------:R1:W-:Y:S04]  /*8df0*/  STL.64 [R1+0x450], R10 ;  /* 0x0004500a01007387 */ /* 0x0003e80000100a00 */
[----:B----4-:R2:W-:Y:S04]  /*8e00*/  STL [R1+0x230], R155 ;  /* 0x0002309b01007387 */ /* 0x0105e80000100800 */
        /* <DEDUP_REMOVED lines=127> */
[----:B------:R2:W-:Y:S03]  /*9600*/  @!P0 SYNCS.ARRIVE.TRANS64.RED.A1T0 RZ, [R21+URZ], RZ ;  /* 0x000000ff15ff89a7 */ /* 0x0005e6000810043f */
[----:B0-----:R-:W3:Y:S01]  /*9610*/  LDL R0, [R1+0x70] ;  /* 0x0000700001007983 */ /* 0x001ee20000100800 */
[----:B------:R-:W-:Y:S01]  /*9620*/  ISETP.NE.AND P1, PT, R6, 0x1, PT ;  /* 0x000000010600780c */ /* 0x000fe20003f25270 */
[----:B------:R-:W-:-:S06]  /*9630*/  UIADD3 UR47, UR47, -0x2, URZ ;  /* 0xfffffffe2f2f7890 */ /* 0x000fcc000fffe03f */
[----:B-1----:R-:W-:Y:S02]  /*9640*/  IMAD.U32 R10, RZ, RZ, UR47 ;  /* 0x0000002fff0a7e24 */ /* 0x002fe4000f8e00ff */
[----:B---3--:R-:W-:-:S04]  /*9650*/  IMAD.SHL.U32 R0, R0, 0x80, RZ ;  /* 0x0000008000007824 */ /* 0x008fc800078e00ff */
[----:B------:R-:W-:-:S04]  /*9660*/  @P1 IMAD.HI.U32 R8, R0, R7, RZ ;  /* 0x0000000700081227 */ /* 0x000fc800078e00ff */
[----:B------:R-:W-:Y:S01]  /*9670*/  IMAD.MOV.U32 R6, RZ, RZ, R0 ;  /* 0x000000ffff067224 */ /* 0x000fe200078e0000 */
[----:B------:R-:W-:Y:S02]  /*9680*/  @P1 SHF.R.U32.HI R6, RZ, R233, R8 ;  /* 0x000000e9ff061219 */ /* 0x000fe40000011608 */
[----:B------:R-:W-:-:S03]  /*9690*/  ISETP.GE.AND P1, PT, R5, 0x1, PT ;  /* 0x000000010500780c */ /* 0x000fc60003f26270 */
[----:B------:R-:W-:-:S04]  /*96a0*/  VIADD R7, R6, UR46 ;  /* 0x0000002e06077c36 */ /* 0x000fc80008000000 */
        /* <DEDUP_REMOVED lines=12> */
.L_x_11297:
[----:B------:R-:W-:-:S13]  /*9770*/  ISETP.NE.AND P1, PT, R5, 0x1, PT ;  /* 0x000000010500780c */ /* 0x000fda0003f25270 */
[----:B------:R-:W-:-:S05]  /*9780*/  @P1 IMAD.HI.U32 R2, R6, R2, RZ ;  /* 0x0000000206021227 */ /* 0x000fca00078e00ff */
[----:B------:R-:W-:-:S07]  /*9790*/  @P1 SHF.R.U32.HI R6, RZ, R3, R2 ;  /* 0x00000003ff061219 */ /* 0x000fce0000011602 */
.L_x_11298:
[----:B------:R-:W-:Y:S05]  /*97a0*/  BSYNC B0 ;  /* 0x0000000000007941 */ /* 0x000fea0003800000 */
.L_x_11296:
[----:B------:R-:W-:-:S05]  /*97b0*/  IMAD R5, R6, R5, R5 ;  /* 0x0000000506057224 */ /* 0x000fca00078e0205 */
[----:B------:R-:W-:-:S07]  /*97c0*/  VIMNMX R4, R4, R5, PT ;  /* 0x0000000504047248 */ /* 0x000fce0003fe0100 */
.L_x_11295:
[----:B------:R-:W-:Y:S01]  /*97d0*/  IMAD.HI R4, R4, 0x2aaaaaab, RZ ;  /* 0x2aaaaaab04047827 */ /* 0x000fe200078e02ff */
[----:B------:R-:W-:Y:S04]  /*97e0*/  BSSY B2, `(.L_x_11299) ;  /* 0x0000012000027945 */ /* 0x000fe80003800000 */
[----:B------:R-:W-:-:S04]  /*97f0*/  SHF.R.U32.HI R3, RZ, 0x1f, R4 ;  /* 0x0000001fff037819 */ /* 0x000fc80000011604 */
[----:B------:R-:W-:-:S04]  /*9800*/  LEA.HI.SX32 R3, R4, R3, 0x1c ;  /* 0x0000000304037211 */ /* 0x000fc800078fe2ff */
[----:B------:R-:W-:-:S04]  /*9810*/  VIMNMX R189, R3, UR43, !PT ;  /* 0x0000002b03bd7c48 */ /* 0x000fc8000ffe0100 */
[----:B------:R-:W-:-:S13]  /*9820*/  ISETP.GE.AND P1, PT, R10, R189, PT ;  /* 0x000000bd0a00720c */ /* 0x000fda0003f26270 */
[----:B------:R-:W-:Y:S05]  /*9830*/  @!P1 BRA `(.L_x_11300) ;  /* 0x0000000000309947 */ /* 0x000fea0003800000 */
[----:B------:R-:W-:Y:S01]  /*9840*/  BSSY B1, `(.L_x_11301) ;  /* 0x0000009000017945 */ /* 0x000fe20003800000 */
.L_x_11303:
[----:B------:R-:W-:Y:S01]  /*9850*/  BSSY B0, `(.L_x_11302) ;  /* 0x0000004000007945 */ /* 0x000fe20003800000 */
[----:B------:R-:W-:Y:S01]  /*9860*/  VIADD R0, R16, 0x178 ;  /* 0x0000017810007836 */ /* 0x000fe20000000000 */
[----:B------:R-:W-:-:S07]  /*9870*/  MOV R211, 0x9890 ;  /* 0x0000989000d37802 */ /* 0x000fce0000000f00 */
[----:B------:R-:W-:Y:S05]  /*9880*/  CALL.REL.NOINC `($_ZN7cutlass13device_kernelIN5flash11enable_sm90INS1_16FlashAttnFwdSm90INS1_25CollectiveMainloopFwdSm90ILi2EN4cute5tupleIJNS5_1CILi1EEES8_S8_EEENS6_IJNS7_ILi128EEENS7_ILi96EEENS7_ILi64EEEEEELi256ENS_10bfloat16_tEfNS_4arch4Sm90ELb0ELb1ELb1ELb0ELb0ELb0ELb1ELb1ELb0ELb1ELb0ELb0EEENS1_21CollectiveEpilogueFwdINS6_IJSA_NS7_ILi256EEESB_EEES9_SE_SG_Li256ELb0ELb1ELb0ELb0EEENS1_30DynamicPersistentTileSchedulerILi256ELi128ELb0ELb1ELb1EEEEEEEEEvNT_6ParamsE$_ZZN5flash25CollectiveMainloopFwdSm90ILi2EN4cute5tupleIJNS1_1CILi1EEES4_S4_EEENS2_IJNS3_ILi128EEENS3_ILi96EEENS3_ILi64EEEEEELi256EN7cutlass10bfloat16_tEfNSA_4arch4Sm90ELb0ELb1ELb1ELb0ELb0ELb0ELb1ELb1ELb0ELb1ELb0ELb0EE3mmaINS_16FlashAttnFwdSm90ISE_NS_21CollectiveEpilogueFwdINS2_IJS6_NS3_ILi256EEES7_EEES5_SB_SD_Li256ELb0ELb1ELb0ELb0EEENS_30DynamicPersistentTileSchedulerILi256ELi128ELb0ELb1ELb1EEEE13SharedStorageENS1_6TensorINS1_11ArrayEngineIfLm128EEENS1_6LayoutINS2_IJNS2_IJNS3_ILi2EEEST_NS3_ILi32EEEEEES4_S4_EEENS2_IJNS2_IJS4_ST_NS3_ILi4EEEEEENS3_ILi0EEESZ_EEEEEEENS_7SoftmaxILi2ELi0EEEEEbRKNSE_6ParamsENSA_25PipelineTmaAsyncNoClusterILi2ENSA_16PipelineTmaAsyncILi2EEEEES1B_RNSA_13PipelineStateILj2EEERT0_RT1_iRiRKNS_16SeqlenInfoQKNewKILb0ELb0EEENS2_IJiiiiEEERT_ENKUliT_T0_T1_E_clIZSF_ISO_S12_S14_EbS17_S1B_S1B_S1E_S1G_S1I_iS1J_S1N_S1O_S1Q_EUlRS1R_iE1_NS3_ILb0EEENS3_ILb1EEEEEDaiS1R_S1S_S1T_) ;  /* 0x0000020800a07944 */ /* 0x000fea0003c00000 */
[----:B------:R-:W-:Y:S05]  /*9890*/  BSYNC B0 ;  /* 0x0000000000007941 */ /* 0x000fea0003800000 */
.L_x_11302:
[C---:B------:R-:W-:Y:S01]  /*98a0*/  ISETP.GT.AND P1, PT, R10.reuse, R189, PT ;  /* 0x000000bd0a00720c */ /* 0x040fe20003f24270 */
[----:B------:R-:W-:-:S12]  /*98b0*/  VIADD R10, R10, 0xffffffff ;  /* 0xffffffff0a0a7836 */ /* 0x000fd80000000000 */
[----:B------:R-:W-:Y:S05]  /*98c0*/  @P1 BRA `(.L_x_11303) ;  /* 0xfffffffc00e01947 */ /* 0x000fea000383ffff */
[----:B------:R-:W-:Y:S05]  /*98d0*/  BSYNC B1 ;  /* 0x0000000000017941 */ /* 0x000fea0003800000 */
.L_x_11301:
[----:B------:R-:W2:Y:S02]  /*98e0*/  LDL R0, [R1+0x70] ;  /* 0x0000700001007983 */ /* 0x000ea40000100800 */
[----:B--2---:R-:W-:-:S07]  /*98f0*/  IMAD.SHL.U32 R0, R0, 0x80, RZ ;  /* 0x0000008000007824 */ /* 0x004fce00078e00ff */
.L_x_11300:
[----:B------:R-:W-:Y:S05]  /*9900*/  BSYNC B2 ;  /* 0x0000000000027941 */ /* 0x000fea0003800000 */
.L_x_11299:
        /* <DEDUP_REMOVED lines=23> */
.L_x_11306:
[----:B------:R-:W-:-:S13]  /*9a80*/  ISETP.NE.AND P1, PT, R7, 0x1, PT ;  /* 0x000000010700780c */ /* 0x000fda0003f25270 */
[----:B------:R-:W0:Y:S02]  /*9a90*/  @P1 LDC.64 R4, c[0x0][0xae0] ;  /* 0x0002b800ff041b82 */ /* 0x000e240000000a00 */
[----:B0-----:R-:W-:-:S05]  /*9aa0*/  @P1 IMAD.HI.U32 R4, R0, R4, RZ ;  /* 0x0000000400041227 */ /* 0x001fca00078e00ff */
[----:B------:R-:W-:-:S07]  /*9ab0*/  @P1 SHF.R.U32.HI R0, RZ, R5, R4 ;  /* 0x00000005ff001219 */ /* 0x000fce0000011604 */
.L_x_11307:
[----:B------:R-:W-:Y:S05]  /*9ac0*/  BSYNC B0 ;  /* 0x0000000000007941 */ /* 0x000fea0003800000 */
.L_x_11305:
[----:B------:R-:W-:-:S05]  /*9ad0*/  IMAD R3, R0, R7, RZ ;  /* 0x0000000700037224 */ /* 0x000fca00078e02ff */
[----:B------:R-:W-:-:S07]  /*9ae0*/  VIMNMX R2, R2, R3, !PT ;  /* 0x0000000302027248 */ /* 0x000fce0007fe0100 */
.L_x_11304:
[----:B------:R-:W-:-:S04]  /*9af0*/  VIADD R2, R2, 0x5f ;  /* 0x0000005f02027836 */ /* 0x000fc80000000000 */
[----:B------:R-:W-:-:S05]  /*9b00*/  IMAD.HI R2, R2, 0x2aaaaaab, RZ ;  /* 0x2aaaaaab02027827 */ /* 0x000fca00078e02ff */
[----:B------:R-:W-:-:S04]  /*9b10*/  SHF.R.U32.HI R3, RZ, 0x1f, R2 ;  /* 0x0000001fff037819 */ /* 0x000fc80000011602 */
[----:B------:R-:W-:-:S04]  /*9b20*/  LEA.HI.SX32 R2, R2, R3, 0x1c ;  /* 0x0000000302027211 */ /* 0x000fc800078fe2ff */
[----:B------:R-:W-:-:S04]  /*9b30*/  VIMNMX R2, R2, UR43, !PT ;  /* 0x0000002b02027c48 */ /* 0x000fc8000ffe0100 */
[----:B------:R-:W-:-:S13]  /*9b40*/  ISETP.GE.AND P1, PT, R10, R2, PT ;  /* 0x000000020a00720c */ /* 0x000fda0003f26270 */
[----:B------:R-:W-:Y:S05]  /*9b50*/  @!P1 BRA `(.L_x_11308) ;  /* 0x0000009c00749947 */ /* 0x000fea0003800000 */
.L_x_11325:
[----:B0-----:R-:W2:Y:S04]  /*9b60*/  LD.E R3, desc[UR48][R16.64+0x218] ;  /* 0x0002183010037980 */ /* 0x001ea8000c101900 */
[----:B-1----:R-:W3:Y:S01]  /*9b70*/  LD.E R0, desc[UR48][R16.64+0x220] ;  /* 0x0002203010007980 */ /* 0x002ee2000c101900 */
[----:B--2---:R-:W-:-:S05]  /*9b80*/  VIADD R3, R3, 0x1 ;  /* 0x0000000103037836 */ /* 0x004fca0000000000 */
[----:B------:R-:W-:-:S13]  /*9b90*/  ISETP.NE.AND P2, PT, R3, 0x2, PT ;  /* 0x000000020300780c */ /* 0x000fda0003f45270 */
[----:B------:R0:W5:Y:S04]  /*9ba0*/  @P2 LD.E R9, desc[UR48][R16.64+0x21c] ;  /* 0x00021c3010092980 */ /* 0x000168000c101900 */
[----:B------:R-:W2:Y:S01]  /*9bb0*/  @!P2 LD.E R4, desc[UR48][R16.64+0x21c] ;  /* 0x00021c301004a980 */ /* 0x000ea2000c101900 */
[----:B---3--:R-:W-:-:S03]  /*9bc0*/  VIADD R7, R0, 0x1 ;  /* 0x0000000100077836 */ /* 0x008fc60000000000 */
[----:B------:R1:W-:Y:S04]  /*9bd0*/  ST.E desc[UR48][R16.64+0x218], R3 ;  /* 0x0002180310007985 */ /* 0x0003e8000c101930 */
[----:B------:R0:W-:Y:S04]  /*9be0*/  ST.E desc[UR48][R16.64+0x220], R7 ;  /* 0x0002200710007985 */ /* 0x0001e8000c101930 */
[----:B------:R0:W-:Y:S01]  /*9bf0*/  @!P2 ST.E desc[UR48][R16.64+0x218], RZ ;  /* 0x000218ff1000a985 */ /* 0x0001e2000c101930 */
[----:B--2---:R-:W-:-:S05]  /*9c00*/  @!P2 LOP3.LUT R9, R4, 0x1, RZ, 0x3c, !PT ;  /* 0x000000010409a812 */ /* 0x004fca00078e3cff */
[----:B------:R0:W-:Y:S04]  /*9c10*/  @!P2 ST.E desc[UR48][R16.64+0x21c], R9 ;  /* 0x00021c091000a985 */ /* 0x0001e8000c101930 */
[----:B------:R-:W2:Y:S04]  /*9c20*/  LDL.64 R20, [R1+0x190] ;  /* 0x0001900001147983 */ /* 0x000ea80000100a00 */
[----:B--2---:R-:W2:Y:S01]  /*9c30*/  LD.E R0, desc[UR48][R20.64+0x1c] ;  /* 0x00001c3014007980 */ /* 0x004ea2000c101900 */
[----:B------:R-:W-:Y:S01]  /*9c40*/  IMAD.MOV.U32 R5, RZ, RZ, R10 ;  /* 0x000000ffff057224 */ /* 0x000fe200078e000a */
[----:B------:R-:W-:Y:S05]  /*9c50*/  YIELD ;  /* 0x0000000000007946 */ /* 0x000fea0003800000 */
[----:B------:R-:W-:Y:S01]  /*9c60*/  BSSY B0, `(.L_x_11309) ;  /* 0x0000008000007945 */ /* 0x000fe20003800000 */
[----:B------:R-:W-:Y:S01]  /*9c70*/  VIADD R10, R10, 0xffffffff ;  /* 0xffffffff0a0a7836 */ /* 0x000fe20000000000 */
[----:B------:R-:W-:Y:S01]  /*9c80*/  ISETP.GT.AND P1, PT, R5, R2, PT ;  /* 0x000000020500720c */ /* 0x000fe20003f24270 */
[----:B-1----:R-:W-:Y:S01]  /*9c90*/  @!P2 IMAD.MOV.U32 R3, RZ, RZ, RZ ;  /* 0x000000ffff03a224 */ /* 0x002fe200078e00ff */
[----:B--2---:R-:W-:-:S04]  /*9ca0*/  LOP3.LUT R0, R0, 0x1, RZ, 0xfc, !PT ;  /* 0x0000000100007812 */ /* 0x004fc800078efcff */
[----:B------:R-:W-:-:S13]  /*9cb0*/  ISETP.NE.AND P3, PT, R0, 0x3, PT ;  /* 0x000000030000780c */ /* 0x000fda0003f65270 */
[----:B0-----:R-:W-:Y:S05]  /*9cc0*/  @!P3 BRA `(.L_x_11310) ;  /* 0x000000000004b947 */ /* 0x001fea0003800000 */
[----:B------:R-:W-:Y:S01]  /*9cd0*/  BPT.TRAP 0x1 ;  /* 0x000000040000795c */ /* 0x000fe20000300000 */
.L_x_11310:
[----:B------:R-:W-:Y:S05]  /*9ce0*/  BSYNC B0 ;  /* 0x0000000000007941 */ /* 0x000fea0003800000 */
.L_x_11309:
[----:B------:R-:W2:Y:S01]  /*9cf0*/  LD.E.64 R4, desc[UR48][R20.64+0x8] ;  /* 0x0000083014047980 */ /* 0x000ea2000c101b00 */
        /* <DEDUP_REMOVED lines=12> */
.L_x_11312:
[----:B------:R-:W-:Y:S05]  /*9dc0*/  BSYNC B0 ;  /* 0x0000000000007941 */ /* 0x000fea0003800000 */
.L_x_11311:
        /* <DEDUP_REMOVED lines=8> */
.L_x_11314:
[----:B------:R-:W-:Y:S05]  /*9e50*/  BSYNC B0 ;  /* 0x0000000000007941 */ /* 0x000fea0003800000 */
.L_x_11313:
[----:B------:R-:W2:Y:S04]  /*9e60*/  LD.E R5, desc[UR48][R16.64+0x218] ;  /* 0x0002183010057980 */ /* 0x000ea8000c101900 */
[----:B------:R-:W2:Y:S01]  /*9e70*/  LDL.64 R8, [R1+0xa0] ;  /* 0x0000a00001087983 */ /* 0x000ea20000100a00 */
[----:B------:R-:W-:Y:S05]  /*9e80*/  WARPSYNC.ALL ;  /* 0x0000000000007948 */ /* 0x000fea0003800000 */
[----:B------:R-:W3:Y:S04]  /*9e90*/  LDL.64 R18, [R1+0x98] ;  /* 0x0000980001127983 */ /* 0x000ee80000100a00 */
[----:B-----5:R-:W4:Y:S04]  /*9ea0*/  LDL.64 R6, [R1+0x98] ;  /* 0x0000980001067983 */ /* 0x020f280000100a00 */
[----:B------:R-:W4:Y:S01]  /*9eb0*/  LDL.64 R12, [R1+0x98] ;  /* 0x00009800010c7983 */ /* 0x000f220000100a00 */
[----:B--2---:R-:W-:-:S03]  /*9ec0*/  IMAD R4, R5, 0x300, R8 ;  /* 0x0000030005047824 */ /* 0x004fc600078e0208 */
[----:B------:R-:W2:Y:S01]  /*9ed0*/  LDL.64 R14, [R1+0x98] ;  /* 0x00009800010e7983 */ /* 0x000ea20000100a00 */
[----:B------:R-:W-:Y:S01]  /*9ee0*/  IMAD.MOV.U32 R5, RZ, RZ, R9 ;  /* 0x000000ffff057224 */ /* 0x000fe200078e0009 */
[C---:B------:R-:W-:Y:S01]  /*9ef0*/  R2UR UR6, R4.reuse ;  /* 0x00000000040672ca */ /* 0x040fe200000e0000 */
[----:B------:R-:W-:Y:S01]  /*9f00*/  WARPGROUP.ARRIVE ;  /* 0x00000000000079c5 */ /* 0x000fe20000000000 */
[----:B------:R-:W2:Y:S02]  /*9f10*/  LDL R11, [R1+0x54] ;  /* 0x00005400010b7983 */ /* 0x000ea40000100800 */
[----:B------:R-:W-:Y:S01]  /*9f20*/  R2UR UR7, R5 ;  /* 0x00000000050772ca */ /* 0x000fe200000e0000 */
[----:B------:R-:W-:Y:S02]  /*9f30*/  VIADD R8, R4, 0x2 ;  /* 0x0000000204087836 */ /* 0x000fe40000000000 */
[----:B0-----:R-:W-:Y:S01]  /*9f40*/  IMAD.MOV.U32 R0, RZ, RZ, 0x1 ;  /* 0x00000001ff007424 */ /* 0x001fe200078e00ff */
[----:B------:R0:W-:Y:S04]  /*9f50*/  STL [R1+0x80], RZ ;  /* 0x000080ff01007387 */ /* 0x0001e80000100800 */
[----:B------:R0:W-:Y:S04]  /*9f60*/  STL [R1+0x80], R0 ;  /* 0x0000800001007387 */ /* 0x0001e80000100800 */
[----:B------:R0:W-:Y:S04]  /*9f70*/  STL [R1+0x80], R0 ;  /* 0x0000800001007387 */ /* 0x0001e80000100800 */
[----:B------:R0:W-:Y:S04]  /*9f80*/  STL [R1+0x80], R0 ;  /* 0x0000800001007387 */ /* 0x0001e80000100800 */
[----:B------:R0:W-:Y:S01]  /*9f90*/  STL [R1+0x80], R0 ;  /* 0x0000800001007387 */ /* 0x0001e20000100800 */
[----:B---3--:R-:W-:-:S02]  /*9fa0*/  R2UR UR4, R18 ;  /* 0x00000000120472ca */ /* 0x008fc400000e0000 */
[----:B------:R-:W-:-:S13]  /*9fb0*/  R2UR UR5, R19 ;  /* 0x00000000130572ca */ /* 0x000fda00000e0000 */
[----:B------:R-:W-:Y:S01]  /*9fc0*/  HGMMA.64x96x16.F32.BF16 R24, gdesc[UR4], RZ, !UPT, gsb0 ;  /* 0x01600000041879f0 */ /* 0x000fe2000c0018ff */
[----:B----4-:R-:W-:Y:S01]  /*9fd0*/  VIADD R6, R6, 0x2 ;  /* 0x0000000206067836 */ /* 0x010fe20000000000 */
[----:B------:R-:W-:Y:S02]  /*9fe0*/  R2UR UR6, R8 ;  /* 0x00000000080672ca */ /* 0x000fe400000e0000 */
[----:B------:R-:W-:Y:S02]  /*9ff0*/  R2UR UR7, R9 ;  /* 0x00000000090772ca */ /* 0x000fe400000e0000 */
[----:B------:R-:W-:Y:S02]  /*a000*/  R2UR UR4, R6 ;  /* 0x00000000060472ca */ /* 0x000fe400000e0000 */
[----:B------:R-:W-:Y:S01]  /*a010*/  R2UR UR5, R7 ;  /* 0x00000000070572ca */ /* 0x000fe200000e0000 */
[----:B------:R-:W-:Y:S02]  /*a020*/  VIADD R12, R12, 0x4 ;  /* 0x000000040c0c7836 */ /* 0x000fe40000000000 */
[----:B------:R-:W-:-:S02]  /*a030*/  VIADD R6, R4, 0x4 ;  /* 0x0000000404067836 */ /* 0x000fc40000000000 */
[----:B------:R-:W-:Y:S01]  /*a040*/  IMAD.MOV.U32 R7, RZ, RZ, R9 ;  /* 0x000000ffff077224 */ /* 0x000fe200078e0009 */
[----:B------:R-:W-:Y:S02]  /*a050*/  WARPGROUP.DEPBAR.LE gsb0, 0x0 ;  /* 0x00008000000079c5 */ /* 0x000fe40000010000 */
[----:B------:R0:W5:Y:S04]  /*a060*/  LD.E R3, desc[UR48][R16.64+0x218] ;  /* 0x0002183010037980 */ /* 0x000168000c101900 */
[----:B------:R0:W5:Y:S01]  /*a070*/  LD.E R5, desc[UR48][R16.64+0x21c] ;  /* 0x00021c3010057980 */ /* 0x000162000c101900 */
[----:B------:R-:W-:-:S06]  /*a080*/  WARPGROUP.ARRIVE ;  /* 0x00000000000079c5 */ /* 0x000fcc0000000000 */
[----:B------:R-:W-:Y:S01]  /*a090*/  HGMMA.64x96x16.F32.BF16 R24, gdesc[UR4], R24, gsb0 ;  /* 0x01600000041879f0 */ /* 0x000fe20008001818 */
[----:B------:R-:W-:Y:S02]  /*a0a0*/  R2UR UR6, R6 ;  /* 0x00000000060672ca */ /* 0x000fe400000e0000 */
[----:B------:R-:W-:Y:S02]  /*a0b0*/  R2UR UR7, R7 ;  /* 0x00000000070772ca */ /* 0x000fe400000e0000 */
[----:B------:R-:W-:Y:S02]  /*a0c0*/  R2UR UR4, R12 ;  /* 0x000000000c0472ca */ /* 0x000fe400000e0000 */
[----:B------:R-:W-:Y:S01]  /*a0d0*/  R2UR UR5, R13 ;  /* 0x000000000d0572ca */ /* 0x000fe200000e0000 */
[----:B------:R-:W-:Y:S02]  /*a0e0*/  VIADD R6, R4, 0x6 ;  /* 0x0000000604067836 */ /* 0x000fe40000000000 */
[----:B--2---:R-:W-:-:S02]  /*a0f0*/  VIADD R14, R14, 0x6 ;  /* 0x000000060e0e7836 */ /* 0x004fc40000000000 */
[----:B------:R-:W-:Y:S01]  /*a100*/  IMAD.MOV.U32 R7, RZ, RZ, R9 ;  /* 0x000000ffff077224 */ /* 0x000fe200078e0009 */
[----:B------:R-:W-:Y:S02]  /*a110*/  WARPGROUP.DEPBAR.LE gsb0, 0x0 ;  /* 0x00008000000079c5 */ /* 0x000fe40000010000 */
[----:B------:R-:W-:-:S06]  /*a120*/  WARPGROUP.ARRIVE ;  /* 0x00000000000079c5 */ /* 0x000fcc0000000000 */
[----:B------:R-:W-:Y:S01]  /*a130*/  HGMMA.64x96x16.F32.BF16 R24, gdesc[UR4], R24, gsb0 ;  /* 0x01600000041879f0 */ /* 0x000fe20008001818 */
[----:B------:R-:W-:Y:S02]  /*a140*/  R2UR UR6, R6 ;  /* 0x00000000060672ca */ /* 0x000fe400000e0000 */
[----:B------:R-:W-:Y:S02]  /*a150*/  R2UR UR7, R7 ;  /* 0x00000000070772ca */ /* 0x000fe400000e0000 */
[----:B------:R-:W-:Y:S02]  /*a160*/  R2UR UR4, R14 ;  /* 0x000000000e0472ca */ /* 0x000fe400000e0000 */
[----:B------:R-:W-:Y:S02]  /*a170*/  R2UR UR5, R15 ;  /* 0x000000000f0572ca */ /* 0x000fe400000e0000 */
[----:B------:R-:W-:-:S04]  /*a180*/  LOP3.LUT R11, R11, 0x1, RZ, 0xfc, !PT ;  /* 0x000000010b0b7812 */ /* 0x000fc800078efcff */
[----:B------:R-:W-:Y:S01]  /*a190*/  ISETP.NE.AND P3, PT, R11, 0x3, PT ;  /* 0x000000030b00780c */ /* 0x000fe20003f65270 */
[----:B------:R-:W-:Y:S02]  /*a1a0*/  WARPGROUP.DEPBAR.LE gsb0, 0x0 ;  /* 0x00008000000079c5 */ /* 0x000fe40000010000 */
[----:B------:R-:W-:-:S06]  /*a1b0*/  WARPGROUP.ARRIVE ;  /* 0x00000000000079c5 */ /* 0x000fcc0000000000 */
[----:B------:R-:W-:Y:S01]  /*a1c0*/  HGMMA.64x96x16.F32.BF16 R24, gdesc[UR4], R24, gsb0 ;  /* 0x01600000041879f0 */ /* 0x000fe20008001818 */
[----:B------:R-:W-:Y:S02]  /*a1d0*/  BSSY B0, `(.L_x_11316) ;  /* 0x0000004000007945 */ /* 0x000fe40003800000 */
[----:B------:R-:W-:Y:S02]  /*a1e0*/  WARPGROUP.DEPBAR.LE gsb0, 0x0 ;  /* 0x00008000000079c5 */ /* 0x000fe40000010000 */
[----:B0-----:R-:W-:Y:S05]  /*a1f0*/  @!P3 BRA `(.L_x_11317) ;  /* 0x000000000004b947 */ /* 0x001fea0003800000 */
[----:B------:R-:W-:Y:S01]  /*a200*/  BPT.TRAP 0x1 ;  /* 0x000000040000795c */ /* 0x000fe20000300000 */
.L_x_11317:
[----:B------:R-:W-:Y:S05]  /*a210*/  BSYNC B0 ;  /* 0x0000000000007941 */ /* 0x000fea0003800000 */
.L_x_11316:
[----:B------:R-:W2:Y:S01]  /*a220*/  LDL.64 R6, [R1+0x40] ;  /* 0x0000400001067983 */ /* 0x000ea20000100a00 */
[----:B-----5:R-:W-:Y:S02]  /*a230*/  SHF.L.U32 R8, R5, 0x1f, RZ ;  /* 0x0000001f05087819 */ /* 0x020fe400000006ff */
[----:B--2---:R-:W-:-:S05]  /*a240*/  MOV R6, R6 ;  /* 0x0000000600067202 */ /* 0x004fca0000000f00 */
[----:B------:R-:W-:-:S04]  /*a250*/  IMAD R3, R3, 0x8, R6 ;  /* 0x0000000803037824 */ /* 0x000fc800078e0206 */
[----:B------:R0:W1:Y:S01]  /*a260*/  SYNCS.PHASECHK.TRANS64.TRYWAIT P2, [R3+URZ], R8 ;  /* 0x00000008030075a7 */ /* 0x000062000804017f */
[----:B------:R0:W5:Y:S04]  /*a270*/  LD.E R4, desc[UR48][R16.64+0x218] ;  /* 0x0002183010047980 */ /* 0x000168000c101900 */
[----:B------:R0:W5:Y:S01]  /*a280*/  LD.E R5, desc[UR48][R16.64+0x21c] ;  /* 0x00021c3010057980 */ /* 0x000162000c101900 */
[----:B------:R-:W-:Y:S04]  /*a290*/  BSSY B0, `(.L_x_11318) ;  /* 0x0000003000007945 */ /* 0x000fe80003800000 */
[----:B------:R-:W-:Y:S05]  /*a2a0*/  @!P3 BRA `(.L_x_11319) ;  /* 0x000000000004b947 */ /* 0x000fea0003800000 */
[----:B------:R-:W-:Y:S01]  /*a2b0*/  BPT.TRAP 0x1 ;  /* 0x000000040000795c */ /* 0x000fe20000300000 */
.L_x_11319:
[----:B------:R-:W-:Y:S05]  /*a2c0*/  BSYNC B0 ;  /* 0x0000000000007941 */ /* 0x000fea0003800000 */
.L_x_11318:
[----:B------:R-:W-:Y:S04]  /*a2d0*/  BSSY B0, `(.L_x_11320) ;  /* 0x0000006000007945 */ /* 0x000fe80003800000 */
[----:B-1----:R-:W-:Y:S05]  /*a2e0*/  @P2 BRA `(.L_x_11321) ;  /* 0x0000000000102947 */ /* 0x002fea0003800000 */
[----:B-----5:R-:W-:Y:S01]  /*a2f0*/  IMAD R4, R4, 0x8, R6 ;  /* 0x0000000804047824 */ /* 0x020fe200078e0206 */
[----:B------:R-:W-:-:S04]  /*a300*/  SHF.L.U32 R5, R5, 0x1f, RZ ;  /* 0x0000001f05057819 */ /* 0x000fc800000006ff */
[----:B------:R-:W1:Y:S02]  /*a310*/  SYNCS.PHASECHK.TRANS64.TRYWAIT P2, [R4+URZ], R5 ;  /* 0x00000005040075a7 */ /* 0x000e64000804017f */
[----:B-1----:R-:W-:Y:S05]  /*a320*/  @!P2 BRA `(.L_x_11322) ;  /* 0x000001dc00eca947 */ /* 0x002fea0003800000 */
.L_x_11321:
[----:B------:R-:W-:Y:S05]  /*a330*/  BSYNC B0 ;  /* 0x0000000000007941 */ /* 0x000fea0003800000 */
.L_x_11320:
[----:B------:R-:W2:Y:S04]  /*a340*/  LD.E R11, desc[UR48][R16.64+0x218] ;  /* 0x00021830100b7980 */ /* 0x000ea8000c101900 */
[----:B------:R-:W2:Y:S04]  /*a350*/  LDL.64 R6, [R1+0x118] ;  /* 0x0001180001067983 */ /* 0x000ea80000100a00 */
[----:B0-----:R-:W3:Y:S04]  /*a360*/  LDL R3, [R1+0x90] ;  /* 0x0000900001037983 */ /* 0x001ee80000100800 */
[----:B-1---5:R-:W4:Y:S04]  /*a370*/  LDL.64 R4, [R1+0x110] ;  /* 0x0001100001047983 */ /* 0x022f280000100a00 */
[----:B------:R-:W4:Y:S04]  /*a380*/  LDL.64 R8, [R1+0x110] ;  /* 0x0001100001087983 */ /* 0x000f280000100a00 */
[----:B------:R-:W4:Y:S04]  /*a390*/  LDL.64 R12, [R1+0x110] ;  /* 0x00011000010c7983 */ /* 0x000f280000100a00 */
[----:B------:R-:W4:Y:S01]  /*a3a0*/  LDL.64 R14, [R1+0x110] ;  /* 0x00011000010e7983 */ /* 0x000f220000100a00 */
[----:B------:R-:W-:Y:S05]  /*a3b0*/  WARPSYNC.ALL ;  /* 0x0000000000007948 */ /* 0x000fea0003800000 */
[----:B------:R-:W-:Y:S01]  /*a3c0*/  WARPGROUP.ARRIVE ;  /* 0x00000000000079c5 */ /* 0x000fe20000000000 */
[----:B------:R-:W4:Y:S01]  /*a3d0*/  LDL.64 R18, [R1+0x110] ;  /* 0x0001100001127983 */ /* 0x000f220000100a00 */
[----:B--2---:R-:W-:Y:S01]  /*a3e0*/  IMAD R6, R11, 0xc00, R6 ;  /* 0x00000c000b067824 */ /* 0x004fe200078e0206 */
[----:B------:R-:W-:-:S02]  /*a3f0*/  R2UR UR7, R7 ;  /* 0x00000000070772ca */ /* 0x000fc400000e0000 */
[----:B---3--:R-:W-:Y:S02]  /*a400*/  ISETP.NE.U32.AND P2, PT, R3, RZ, PT ;  /* 0x000000ff0300720c */ /* 0x008fe40003f45070 */
[----:B------:R-:W-:Y:S02]  /*a410*/  R2UR UR6, R6 ;  /* 0x00000000060672ca */ /* 0x000fe400000e0000 */
[----:B----4-:R-:W-:Y:S02]  /*a420*/  R2UR UR4, R4 ;  /* 0x00000000040472ca */ /* 0x010fe400000e0000 */
[----:B------:R-:W-:-:S07]  /*a430*/  R2UR UR5, R5 ;  /* 0x00000000050572ca */ /* 0x000fce00000e0000 */
[----:B------:R-:W-:-:S06]  /*a440*/  VOTEU.ANY UP0, P2 ;  /* 0x00000000003f7886 */ /* 0x000fcc0001000100 */
[----:B------:R-:W-:Y:S01]  /*a450*/  HGMMA.64x96x16.F32.BF16 R24, gdesc[UR4], R24, UP0, gsb0 ;  /* 0x01600000041879f0 */ /* 0x000fe2000b801818 */
[----:B------:R-:W-:Y:S02]  /*a460*/  VIADD R8, R8, 0x2 ;  /* 0x0000000208087836 */ /* 0x000fe40000000000 */
        /* <DEDUP_REMOVED lines=126> */
[----:B------:R-:W-:Y:S01]  /*ac50*/  R2UR UR5, R19 ;  /* 0x00000000130572ca */ /* 0x000fe200000e0000 */
[----:B--2---:R-:W-:Y:S01]  /*ac60*/  VIADD R8, R8, 0xc02 ;  /* 0x00000c0208087836 */ /* 0x004fe20000000000 */
[----:B------:R-:W-:Y:S02]  /*ac70*/  WARPGROUP.DEPBAR.LE gsb0, 0x0 ;  /* 0x00008000000079c5 */ /* 0x000fe40000010000 */
[----:B------:R-:W-:-:S09]  /*ac80*/  WARPGROUP.ARRIVE ;  /* 0x00000000000079c5 */ /* 0x000fd20000000000 */
[----:B------:R-:W-:Y:S01]  /*ac90*/  HGMMA.64x96x16.F32.BF16 R24, gdesc[UR4], R24, gsb0 ;  /* 0x01600000041879f0 */ /* 0x000fe20008001818 */
[----:B------:R-:W-:Y:S02]  /*aca0*/  VIADD R4, R6, 0x902 ;  /* 0x0000090206047836 */ /* 0x000fe40000000000 */
[----:B------:R-:W-:Y:S01]  /*acb0*/  IMAD.MOV.U32 R5, RZ, RZ, R7 ;  /* 0x000000ffff057224 */ /* 0x000fe200078e0007 */
[----:B------:R-:W-:Y:S02]  /*acc0*/  R2UR UR4, R8 ;  /* 0x00000000080472ca */ /* 0x000fe400000e0000 */
[----:B------:R-:W-:Y:S02]  /*acd0*/  R2UR UR6, R4 ;  /* 0x00000000040672ca */ /* 0x000fe400000e0000 */
[----:B------:R-:W-:Y:S02]  /*ace0*/  R2UR UR7, R5 ;  /* 0x00000000050772ca */ /* 0x000fe400000e0000 */
[----:B------:R-:W-:Y:S01]  /*acf0*/  R2UR UR5, R9 ;  /* 0x00000000090572ca */ /* 0x000fe200000e0000 */
[----:B---3--:R-:W-:-:S02]  /*ad00*/  VIADD R12, R12, 0xc04 ;  /* 0x00000c040c0c7836 */ /* 0x008fc40000000000 */
[----:B------:R-:W-:Y:S01]  /*ad10*/  VIADD R4, R6, 0x904 ;  /* 0x0000090406047836 */ /* 0x000fe20000000000 */
[----:B------:R-:W-:Y:S02]  /*ad20*/  WARPGROUP.DEPBAR.LE gsb0, 0x0 ;  /* 0x00008000000079c5 */ /* 0x000fe40000010000 */
[----:B------:R-:W-:-:S07]  /*ad30*/  WARPGROUP.ARRIVE ;  /* 0x00000000000079c5 */ /* 0x000fce0000000000 */
[----:B------:R-:W-:Y:S01]  /*ad40*/  HGMMA.64x96x16.F32.BF16 R24, gdesc[UR4], R24, gsb0 ;  /* 0x01600000041879f0 */ /* 0x000fe20008001818 */
[----:B------:R-:W-:Y:S01]  /*ad50*/  IMAD.MOV.U32 R5, RZ, RZ, R7 ;  /* 0x000000ffff057224 */ /* 0x000fe200078e0007 */
[----:B------:R-:W-:Y:S02]  /*ad60*/  R2UR UR6, R4 ;  /* 0x00000000040672ca */ /* 0x000fe400000e0000 */
[----:B------:R-:W-:Y:S02]  /*ad70*/  R2UR UR4, R12 ;  /* 0x000000000c0472ca */ /* 0x000fe400000e0000 */
[----:B------:R-:W-:Y:S02]  /*ad80*/  R2UR UR7, R5 ;  /* 0x00000000050772ca */ /* 0x000fe400000e0000 */
[----:B------:R-:W-:Y:S01]  /*ad90*/  R2UR UR5, R13 ;  /* 0x000000000d0572ca */ /* 0x000fe200000e0000 */
[----:B----4-:R-:W-:Y:S02]  /*ada0*/  VIADD R14, R14, 0xc06 ;  /* 0x00000c060e0e7836 */ /* 0x010fe40000000000 */
[----:B------:R-:W-:-:S02]  /*adb0*/  VIADD R4, R6, 0x906 ;  /* 0x0000090606047836 */ /* 0x000fc40000000000 */
[----:B------:R-:W-:Y:S01]  /*adc0*/  IMAD.MOV.U32 R5, RZ, RZ, R7 ;  /* 0x000000ffff057224 */ /* 0x000fe200078e0007 */
[----:B------:R-:W-:Y:S02]  /*add0*/  WARPGROUP.DEPBAR.LE gsb0, 0x0 ;  /* 0x00008000000079c5 */ /* 0x000fe40000010000 */
[----:B------:R-:W-:-:S06]  /*ade0*/  WARPGROUP.ARRIVE ;  /* 0x00000000000079c5 */ /* 0x000fcc0000000000 */
[----:B------:R-:W-:Y:S01]  /*adf0*/  HGMMA.64x96x16.F32.BF16 R24, gdesc[UR4], R24, gsb0 ;  /* 0x01600000041879f0 */ /* 0x000fe20008001818 */
        /* <DEDUP_REMOVED lines=25> */
[----:B------:R-:W2:Y:S04]  /*af90*/  @!P0 LD.E.64 R20, desc[UR48][R20.64+0x30] ;  /* 0x0000303014148980 */ /* 0x000ea8000c101b00 */
[----:B------:R-:W3:Y:S01]  /*afa0*/  @!P0 LD.E R3, desc[UR48][R16.64+0x218] ;  /* 0x0002183010038980 */ /* 0x000ee2000c101900 */
[----:B--2---:R-:W-:-:S05]  /*afb0*/  @!P0 MOV R4, R20 ;  /* 0x0000001400048202 */ /* 0x004fca0000000f00 */
[----:B---3--:R-:W-:-:S05]  /*afc0*/  @!P0 IMAD R3, R3, 0x8, R4 ;  /* 0x0000000803038824 */ /* 0x008fca00078e0204 */
[----:B------:R-:W-:-:S04]  /*afd0*/  @!P0 PRMT R3, RZ, 0x654, R3 ;  /* 0x00000654ff038816 */ /* 0x000fc80000000003 */
[----:B------:R1:W-:Y:S01]  /*afe0*/  @!P0 SYNCS.ARRIVE.TRANS64.RED.A1T0 RZ, [R3+URZ], RZ ;  /* 0x000000ff03ff89a7 */ /* 0x0003e2000810043f */
[----:B------:R-:W2:Y:S04]  /*aff0*/  LDL.64 R12, [R1+0x170] ;  /* 0x00017000010c7983 */ /* 0x000ea80000100a00 */
[----:B------:R-:W3:Y:S04]  /*b000*/  LD.E.64 R4, desc[UR48][R16.64+0x440] ;  /* 0x0004403010047980 */ /* 0x000ee8000c101b00 */
        /* <DEDUP_REMOVED lines=53> */
[----:B--2---:R-:W2:Y:S02]  /*b360*/  LD.E R9, desc[UR48][R12.64] ;  /* 0x000000300c097980 */ /* 0x004ea4000c101900 */
[-C--:B--2---:R-:W-:Y:S01]  /*b370*/  FMUL.FTZ R7, R24, R9.reuse ;  /* 0x0000000918077220 */ /* 0x084fe20000410000 */
[-C--:B------:R-:W-:Y:S01]  /*b380*/  FMUL.FTZ R8, R25, R9.reuse ;  /* 0x0000000919087220 */ /* 0x080fe20000410000 */
[-C--:B------:R-:W-:Y:S01]  /*b390*/  FMUL.FTZ R11, R28, R9.reuse ;  /* 0x000000091c0b7220 */ /* 0x080fe20000410000 */
[-C--:B------:R-:W-:Y:S01]  /*b3a0*/  FMUL.FTZ R13, R29, R9.reuse ;  /* 0x000000091d0d7220 */ /* 0x080fe20000410000 */
[-C--:B------:R-:W-:Y:S01]  /*b3b0*/  FMUL.FTZ R19, R32, R9.reuse ;  /* 0x0000000920137220 */ /* 0x080fe20000410000 */
[-C--:B------:R-:W-:Y:S01]  /*b3c0*/  FMUL.FTZ R99, R33, R9.reuse ;  /* 0x0000000921637220 */ /* 0x080fe20000410000 */
[----:B------:R-:W3:Y:S01]  /*b3d0*/  MUFU.TANH R7, R7 ;  /* 0x0000000700077308 */ /* 0x000ee20000002400 */
[-C--:B------:R-:W-:Y:S01]  /*b3e0*/  FMUL.FTZ R101, R36, R9.reuse ;  /* 0x0000000924657220 */ /* 0x080fe20000410000 */
[-C--:B------:R-:W-:Y:S01]  /*b3f0*/  FMUL.FTZ R105, R37, R9.reuse ;  /* 0x0000000925697220 */ /* 0x080fe20000410000 */
[-C--:B------:R-:W-:Y:S01]  /*b400*/  FMUL.FTZ R109, R40, R9.reuse ;  /* 0x00000009286d7220 */ /* 0x080fe20000410000 */
[-C--:B------:R-:W-:Y:S01]  /*b410*/  FMUL.FTZ R111, R41, R9.reuse ;  /* 0x00000009296f7220 */ /* 0x080fe20000410000 */
[-C--:B------:R-:W-:Y:S01]  /*b420*/  FMUL.FTZ R115, R44, R9.reuse ;  /* 0x000000092c737220 */ /* 0x080fe20000410000 */
[-C--:B------:R-:W-:Y:S01]  /*b430*/  FMUL.FTZ R121, R45, R9.reuse ;  /* 0x000000092d797220 */ /* 0x080fe20000410000 */
[-C--:B------:R-:W-:Y:S01]  /*b440*/  FMUL.FTZ R123, R48, R9.reuse ;  /* 0x00000009307b7220 */ /* 0x080fe20000410000 */
[----:B------:R-:W2:Y:S01]  /*b450*/  MUFU.TANH R8, R8 ;  /* 0x0000000800087308 */ /* 0x000ea20000002400 */
[-C--:B------:R-:W-:Y:S01]  /*b460*/  FMUL.FTZ R125, R49, R9.reuse ;  /* 0x00000009317d7220 */ /* 0x080fe20000410000 */
[-C--:B------:R-:W-:Y:S01]  /*b470*/  FMUL.FTZ R113, R52, R9.reuse ;  /* 0x0000000934717220 */ /* 0x080fe20000410000 */
[-C--:B------:R-:W-:Y:S01]  /*b480*/  FMUL.FTZ R119, R53, R9.reuse ;  /* 0x0000000935777220 */ /* 0x080fe20000410000 */
[-C--:B------:R-:W-:Y:S01]  /*b490*/  FMUL.FTZ R117, R56, R9.reuse ;  /* 0x0000000938757220 */ /* 0x080fe20000410000 */
[-C--:B------:R-:W-:Y:S01]  /*b4a0*/  FMUL.FTZ R107, R57, R9.reuse ;  /* 0x00000009396b7220 */ /* 0x080fe20000410000 */
[-C--:B------:R-:W-:Y:S01]  /*b4b0*/  FMUL.FTZ R97, R60, R9.reuse ;  /* 0x000000093c617220 */ /* 0x080fe20000410000 */
[-C--:B------:R-:W-:Y:S01]  /*b4c0*/  FMUL.FTZ R103, R61, R9.reuse ;  /* 0x000000093d677220 */ /* 0x080fe20000410000 */
[----:B------:R-:W0:Y:S01]  /*b4d0*/  MUFU.TANH R11, R11 ;  /* 0x0000000b000b7308 */ /* 0x000e220000002400 */
[----:B---3--:R-:W-:Y:S01]  /*b4e0*/  FMNMX.FTZ R15, R7, R4, !PT ;  /* 0x00000004070f7209 */ /* 0x008fe20007810000 */
[-C--:B------:R-:W-:Y:S01]  /*b4f0*/  FMUL.FTZ R6, R26, R9.reuse ;  /* 0x000000091a067220 */ /* 0x080fe20000410000 */
[-C--:B-1----:R-:W-:Y:S01]  /*b500*/  FMUL.FTZ R3, R27, R9.reuse ;  /* 0x000000091b037220 */ /* 0x082fe20000410000 */
[-C--:B------:R-:W-:Y:S01]  /*b510*/  FMUL.FTZ R29, R30, R9.reuse ;  /* 0x000000091e1d7220 */ /* 0x080fe20000410000 */
[-C--:B------:R-:W-:Y:S01]  /*b520*/  FMUL.FTZ R21, R46, R9.reuse ;  /* 0x000000092e157220 */ /* 0x080fe20000410000 */
[-C--:B------:R-:W-:Y:S01]  /*b530*/  FMUL.FTZ R73, R47, R9.reuse ;  /* 0x000000092f497220 */ /* 0x080fe20000410000 */
[----:B------:R-:W-:Y:S01]  /*b540*/  FMUL.FTZ R75, R50, R9 ;  /* 0x00000009324b7220 */ /* 0x000fe20000410000 */
[----:B------:R-:W1:Y:S01]  /*b550*/  MUFU.TANH R13, R13 ;  /* 0x0000000d000d7308 */ /* 0x000e620000002400 */
[----:B--2---:R-:W-:Y:S01]  /*b560*/  FMNMX.FTZ R12, R8, R15, !PT ;  /* 0x0000000f080c7209 */ /* 0x004fe20007810000 */
[-C--:B------:R-:W-:Y:S01]  /*b570*/  FMUL.FTZ R77, R51, R9.reuse ;  /* 0x00000009334d7220 */ /* 0x080fe20000410000 */
[-C--:B------:R-:W-:Y:S01]  /*b580*/  FMUL.FTZ R79, R54, R9.reuse ;  /* 0x00000009364f7220 */ /* 0x080fe20000410000 */
[-C--:B------:R-:W-:Y:S01]  /*b590*/  FMUL.FTZ R81, R55, R9.reuse ;  /* 0x0000000937517220 */ /* 0x080fe20000410000 */
[-C--:B------:R-:W-:Y:S01]  /*b5a0*/  FMUL.FTZ R83, R58, R9.reuse ;  /* 0x000000093a537220 */ /* 0x080fe20000410000 */
[-C--:B------:R-:W-:Y:S01]  /*b5b0*/  FMUL.FTZ R85, R59, R9.reuse ;  /* 0x000000093b557220 */ /* 0x080fe20000410000 */
[-C--:B------:R-:W-:Y:S01]  /*b5c0*/  FMUL.FTZ R87, R62, R9.reuse ;  /* 0x000000093e577220 */ /* 0x080fe20000410000 */
[----:B------:R-:W2:Y:S01]  /*b5d0*/  MUFU.TANH R19, R19 ;  /* 0x0000001300137308 */ /* 0x000ea20000002400 */
[----:B0-----:R-:W-:Y:S01]  /*b5e0*/  FMNMX.FTZ R12, R11, R12, !PT ;  /* 0x0000000c0b0c7209 */ /* 0x001fe20007810000 */
[-C--:B------:R-:W-:Y:S01]  /*b5f0*/  FMUL.FTZ R33, R35, R9.reuse ;  /* 0x0000000923217220 */ /* 0x080fe20000410000 */
[-C--:B------:R-:W-:Y:S01]  /*b600*/  FMUL.FTZ R89, R63, R9.reuse ;  /* 0x000000093f597220 */ /* 0x080fe20000410000 */
[-C--:B------:R-:W-:Y:S01]  /*b610*/  FMUL.FTZ R91, R66, R9.reuse ;  /* 0x00000009425b7220 */ /* 0x080fe20000410000 */
[-C--:B------:R-:W-:Y:S01]  /*b620*/  FMUL.FTZ R93, R67, R9.reuse ;  /* 0x00000009435d7220 */ /* 0x080fe20000410000 */
[-C--:B------:R-:W-:Y:S01]  /*b630*/  FMUL.FTZ R95, R70, R9.reuse ;  /* 0x00000009465f7220 */ /* 0x080fe20000410000 */
[-C--:B------:R-:W-:Y:S01]  /*b640*/  FMUL.FTZ R71, R71, R9.reuse ;  /* 0x0000000947477220 */ /* 0x080fe20000410000 */
[----:B------:R-:W0:Y:S01]  /*b650*/  MUFU.TANH R99, R99 ;  /* 0x0000006300637308 */ /* 0x000e220000002400 */
[----:B-1----:R-:W-:Y:S01]  /*b660*/  FMNMX.FTZ R12, R13, R12, !PT ;  /* 0x0000000c0d0c7209 */ /* 0x002fe20007810000 */
[----:B------:R-:W3:Y:S04]  /*b670*/  LD.E R24, desc[UR48][R16.64+0x42c] ;  /* 0x00042c3010187980 */ /* 0x000ee8000c101900 */
[----:B------:R-:W3:Y:S02]  /*b680*/  LD.E R28, desc[UR48][R16.64+0x234] ;  /* 0x00023430101c7980 */ /* 0x000ee4000c101900 */
[----:B------:R-:W1:Y:S01]  /*b690*/  MUFU.TANH R101, R101 ;  /* 0x0000006500657308 */ /* 0x000e620000002400 */
[----:B--2---:R-:W-:Y:S01]  /*b6a0*/  FMNMX.FTZ R12, R19, R12, !PT ;  /* 0x0000000c130c7209 */ /* 0x004fe20007810000 */
[----:B------:R-:W-:Y:S01]  /*b6b0*/  FMUL.FTZ R37, R34, R9 ;  /* 0x0000000922257220 */ /* 0x000fe20000410000 */
[----:B------:R-:W2:Y:S04]  /*b6c0*/  LD.E R36, desc[UR48][R16.64+0x254] ;  /* 0x0002543010247980 */ /* 0x000ea8000c101900 */
[----:B------:R-:W2:Y:S01]  /*b6d0*/  LD.E R32, desc[UR48][R16.64+0x244] ;  /* 0x0002443010207980 */ /* 0x000ea2000c101900 */
[----:B------:R-:W4:Y:S01]  /*b6e0*/  MUFU.TANH R105, R105 ;  /* 0x0000006900697308 */ /* 0x000f220000002400 */
[----:B0-----:R-:W-:-:S02]  /*b6f0*/  FMNMX.FTZ R12, R99, R12, !PT ;  /* 0x0000000c630c7209 */ /* 0x001fc40007810000 */
[----:B------:R-:W2:Y:S05]  /*b700*/  LD.E R40, desc[UR48][R16.64+0x260] ;  /* 0x0002603010287980 */ /* 0x000eaa000c101900 */
[----:B------:R-:W0:Y:S01]  /*b710*/  MUFU.TANH R109, R109 ;  /* 0x0000006d006d7308 */ /* 0x000e220000002400 */
[----:B-1----:R-:W-:Y:S01]  /*b720*/  FMNMX.FTZ R12, R101, R12, !PT ;  /* 0x0000000c650c7209 */ /* 0x002fe20007810000 */
[----:B------:R-:W-:Y:S01]  /*b730*/  FMUL.FTZ R41, R68, R9 ;  /* 0x0000000944297220 */ /* 0x000fe20000410000 */
[----:B------:R-:W2:Y:S05]  /*b740*/  LD.E R44, desc[UR48][R16.64+0x280] ;  /* 0x00028030102c7980 */ /* 0x000eaa000c101900 */
[----:B------:R-:W1:Y:S01]  /*b750*/  MUFU.TANH R111, R111 ;  /* 0x0000006f006f7308 */ /* 0x000e620000002400 */
[----:B----4-:R-:W-:-:S07]  /*b760*/  FMNMX.FTZ R12, R105, R12, !PT ;  /* 0x0000000c690c7209 */ /* 0x010fce0007810000 */
[----:B------:R-:W4:Y:S01]  /*b770*/  MUFU.TANH R115, R115 ;  /* 0x0000007300737308 */ /* 0x000f220000002400 */
[----:B0-----:R-:W-:Y:S01]  /*b780*/  FMNMX.FTZ R12, R109, R12, !PT ;  /* 0x0000000c6d0c7209 */ /* 0x001fe20007810000 */
[----:B------:R-:W-:Y:S01]  /*b790*/  FMUL.FTZ R45, R69, R9 ;  /* 0x00000009452d7220 */ /* 0x000fe20000410000 */
[----:B------:R-:W2:Y:S05]  /*b7a0*/  LD.E R48, desc[UR48][R16.64+0x284] ;  /* 0x0002843010307980 */ /* 0x000eaa000c101900 */
[----:B------:R-:W0:Y:S01]  /*b7b0*/  MUFU.TANH R121, R121 ;  /* 0x0000007900797308 */ /* 0x000e220000002400 */
[----:B-1----:R-:W-:-:S07]  /*b7c0*/  FMNMX.FTZ R12, R111, R12, !PT ;  /* 0x0000000c6f0c7209 */ /* 0x002fce0007810000 */
[----:B------:R-:W1:Y:S01]  /*b7d0*/  MUFU.TANH R123, R123 ;  /* 0x0000007b007b7308 */ /* 0x000e620000002400 */
[----:B----4-:R-:W-:Y:S01]  /*b7e0*/  FMNMX.FTZ R12, R115, R12, !PT ;  /* 0x0000000c730c7209 */ /* 0x010fe20007810000 */
[----:B------:R-:W-:Y:S01]  /*b7f0*/  FMUL.FTZ R49, R42, R9 ;  /* 0x000000092a317220 */ /* 0x000fe20000410000 */
[----:B------:R-:W4:Y:S05]  /*b800*/  LD.E R52, desc[UR48][R16.64+0x2a0] ;  /* 0x0002a03010347980 */ /* 0x000f2a000c101900 */
[----:B------:R-:W1:Y:S01]  /*b810*/  MUFU.TANH R125, R125 ;  /* 0x0000007d007d7308 */ /* 0x000e620000002400 */
[----:B0-----:R-:W-:-:S07]  /*b820*/  FMNMX.FTZ R12, R121, R12, !PT ;  /* 0x0000000c790c7209 */ /* 0x001fce0007810000 */
[----:B------:R-:W0:Y:S01]  /*b830*/  MUFU.TANH R113, R113 ;  /* 0x0000007100717308 */ /* 0x000e220000002400 */
[----:B-1----:R-:W-:Y:S01]  /*b840*/  FMNMX.FTZ R12, R123, R12, !PT ;  /* 0x0000000c7b0c7209 */ /* 0x002fe20007810000 */
[----:B------:R-:W-:Y:S01]  /*b850*/  FMUL.FTZ R53, R65, R9 ;  /* 0x0000000941357220 */ /* 0x000fe20000410000 */
[----:B------:R-:W4:Y:S05]  /*b860*/  LD.E R56, desc[UR48][R16.64+0x2a4] ;  /* 0x0002a43010387980 */ /* 0x000f2a000c101900 */
[----:B------:R-:W1:Y:S01]  /*b870*/  MUFU.TANH R119, R119 ;  /* 0x0000007700777308 */ /* 0x000e620000002400 */
[----:B------:R-:W-:-:S07]  /*b880*/  FMNMX.FTZ R12, R125, R12, !PT ;  /* 0x0000000c7d0c7209 */ /* 0x000fce0007810000 */
[----:B------:R-:W1:Y:S01]  /*b890*/  MUFU.TANH R117, R117 ;  /* 0x0000007500757308 */ /* 0x000e620000002400 */
[----:B0-----:R-:W-:Y:S01]  /*b8a0*/  FMNMX.FTZ R12, R113, R12, !PT ;  /* 0x0000000c710c7209 */ /* 0x001fe20007810000 */
[----:B------:R-:W-:Y:S01]  /*b8b0*/  FMUL.FTZ R57, R64, R9 ;  /* 0x0000000940397220 */ /* 0x000fe20000410000 */
[----:B------:R-:W4:Y:S05]  /*b8c0*/  LD.E R60, desc[UR48][R16.64+0x2b0] ;  /* 0x0002b030103c7980 */ /* 0x000f2a000c101900 */
[----:B------:R-:W0:Y:S01]  /*b8d0*/  MUFU.TANH R107, R107 ;  /* 0x0000006b006b7308 */ /* 0x000e220000002400 */
[----:B-1----:R-:W-:-:S07]  /*b8e0*/  FMNMX.FTZ R12, R119, R12, !PT ;  /* 0x0000000c770c7209 */ /* 0x002fce0007810000 */
[----:B------:R-:W1:Y:S01]  /*b8f0*/  MUFU.TANH R97, R97 ;  /* 0x0000006100617308 */ /* 0x000e620000002400 */
[----:B------:R-:W-:-:S07]  /*b900*/  FMNMX.FTZ R12, R117, R12, !PT ;  /* 0x0000000c750c7209 */ /* 0x000fce0007810000 */
[----:B------:R-:W1:Y:S01]  /*b910*/  MUFU.TANH R103, R103 ;  /* 0x0000006700677308 */ /* 0x000e620000002400 */
[----:B0-----:R-:W-:Y:S01]  /*b920*/  FMNMX.FTZ R12, R107, R12, !PT ;  /* 0x0000000c6b0c7209 */ /* 0x001fe20007810000 */
[-C--:B------:R-:W-:Y:S01]  /*b930*/  FMUL.FTZ R27, R31, R9.reuse ;  /* 0x000000091f1b7220 */ /* 0x080fe20000410000 */
[-C--:B------:R-:W-:Y:S01]  /*b940*/  FMUL.FTZ R61, R43, R9.reuse ;  /* 0x000000092b3d7220 */ /* 0x080fe20000410000 */
[----:B------:R-:W3:Y:S04]  /*b950*/  LD.E R26, desc[UR48][R16.64+0x424] ;  /* 0x00042430101a7980 */ /* 0x000ee8000c101900 */
[----:B------:R-:W0:Y:S01]  /*b960*/  MUFU.TANH R57, R57 ;  /* 0x0000003900397308 */ /* 0x000e220000002400 */
[----:B-1----:R-:W-:Y:S01]  /*b970*/  FMNMX.FTZ R12, R97, R12, !PT ;  /* 0x0000000c610c7209 */ /* 0x002fe20007810000 */
[----:B------:R-:W2:Y:S06]  /*b980*/  LD.E R30, desc[UR48][R16.64+0x240] ;  /* 0x00024030101e7980 */ /* 0x000eac000c101900 */
[----:B------:R-:W-:Y:S08]  /*b990*/  MUFU.TANH R6, R6 ;  /* 0x0000000600067308 */ /* 0x000ff00000002400 */
[----:B------:R-:W-:Y:S08]  /*b9a0*/  MUFU.TANH R3, R3 ;  /* 0x0000000300037308 */ /* 0x000ff00000002400 */
[----:B------:R-:W-:Y:S01]  /*b9b0*/  MUFU.TANH R29, R29 ;  /* 0x0000001d001d7308 */ /* 0x000fe20000002400 */
[-C--:B------:R-:W-:Y:S01]  /*b9c0*/  FMUL.FTZ R35, R39, R9.reuse ;  /* 0x0000000927237220 */ /* 0x080fe20000410000 */
[----:B------:R-:W4:Y:S04]  /*b9d0*/  LD.E R34, desc[UR48][R16.64+0x250] ;  /* 0x0002503010227980 */ /* 0x000f28000c101900 */
[----:B------:R-:W4:Y:S02]  /*b9e0*/  LD.E R46, desc[UR48][R16.64+0x264] ;  /* 0x00026430102e7980 */ /* 0x000f24000c101900 */
[----:B------:R-:W1:Y:S01]  /*b9f0*/  MUFU.TANH R53, R53 ;  /* 0x0000003500357308 */ /* 0x000e620000002400 */
[----:B------:R-:W-:Y:S01]  /*ba00*/  FMNMX.FTZ R12, R103, R12, !PT ;  /* 0x0000000c670c7209 */ /* 0x000fe20007810000 */
[----:B------:R-:W4:Y:S04]  /*ba10*/  LD.E R54, desc[UR48][R16.64+0x290] ;  /* 0x0002903010367980 */ /* 0x000f28000c101900 */
[----:B------:R-:W4:Y:S02]  /*ba20*/  LD.E R50, desc[UR48][R16.64+0x294] ;  /* 0x0002943010327980 */ /* 0x000f24000c101900 */
[----:B------:R-:W1:Y:S01]  /*ba30*/  MUFU.TANH R41, R41 ;  /* 0x0000002900297308 */ /* 0x000e620000002400 */
[----:B0-----:R-:W-:Y:S01]  /*ba40*/  FMNMX.FTZ R12, R57, R12, !PT ;  /* 0x0000000c390c7209 */ /* 0x001fe20007810000 */
[----:B------:R-:W4:Y:S04]  /*ba50*/  LD.E R58, desc[UR48][R16.64+0x2c0] ;  /* 0x0002c030103a7980 */ /* 0x000f28000c101900 */
[----:B------:R-:W4:Y:S02]  /*ba60*/  LD.E R62, desc[UR48][R16.64+0x2c4] ;  /* 0x0002c430103e7980 */ /* 0x000f24000c101900 */
[----:B------:R-:W0:Y:S01]  /*ba70*/  MUFU.TANH R45, R45 ;  /* 0x0000002d002d7308 */ /* 0x000e220000002400 */
[----:B-1----:R-:W-:Y:S01]  /*ba80*/  FMNMX.FTZ R12, R53, R12, !PT ;  /* 0x0000000c350c7209 */ /* 0x002fe20007810000 */
[----:B------:R-:W-:Y:S01]  /*ba90*/  FMUL.FTZ R31, R38, R9 ;  /* 0x00000009261f7220 */ /* 0x000fe20000410000 */
[----:B------:R-:W4:Y:S04]  /*baa0*/  LD.E R42, desc[UR48][R16.64+0x270] ;  /* 0x00027030102a7980 */ /* 0x000f28000c101900 */
[----:B------:R-:W4:Y:S01]  /*bab0*/  LD.E R38, desc[UR48][R16.64+0x274] ;  /* 0x0002743010267980 */ /* 0x000f22000c101900 */
[----:B------:R-:W-:Y:S01]  /*bac0*/  FMNMX.FTZ R12, R41, R12, !PT ;  /* 0x0000000c290c7209 */ /* 0x000fe20007810000 */
[----:B------:R-:W1:Y:S02]  /*bad0*/  MUFU.TANH R27, R27 ;  /* 0x0000001b001b7308 */ /* 0x000e640000002400 */
[----:B------:R-:W4:Y:S04]  /*bae0*/  LD.E R64, desc[UR48][R16.64+0x2b4] ;  /* 0x0002b43010407980 */ /* 0x000f28000c101900 */
[----:B------:R-:W4:Y:S01]  /*baf0*/  LD.E R66, desc[UR48][R16.64+0x2d0] ;  /* 0x0002d03010427980 */ /* 0x000f22000c101900 */
[----:B0-----:R-:W-:Y:S01]  /*bb00*/  FMNMX.FTZ R15, R45, R12, !PT ;  /* 0x0000000c2d0f7209 */ /* 0x001fe20007810000 */
[----:B------:R-:W0:Y:S02]  /*bb10*/  MUFU.TANH R37, R37 ;  /* 0x0000002500257308 */ /* 0x000e240000002400 */
[----:B------:R-:W4:Y:S04]  /*bb20*/  LD.E R68, desc[UR48][R16.64+0x2e0] ;  /* 0x0002e03010447980 */ /* 0x000f28000c101900 */
[----:B------:R-:W1:Y:S02]  /*bb30*/  SHFL.BFLY PT, R12, R15, 0x2, 0x1f ;  /* 0x0c401f000f0c7f89 */ /* 0x000e6400000e0000 */
[----:B------:R-:W0:Y:S02]  /*bb40*/  MUFU.TANH R33, R33 ;  /* 0x0000002100217308 */ /* 0x000e240000002400 */
[----:B------:R-:W4:Y:S04]  /*bb50*/  LD.E R70, desc[UR48][R16.64+0x2f4] ;  /* 0x0002f43010467980 */ /* 0x000f28000c101900 */
[----:B------:R-:W4:Y:S02]  /*bb60*/  LD.E R43, desc[UR48][R16.64+0x268] ;  /* 0x00026830102b7980 */ /* 0x000f24000c101900 */
[----:B------:R-:W0:Y:S02]  /*bb70*/  MUFU.TANH R31, R31 ;  /* 0x0000001f001f7308 */ /* 0x000e240000002400 */
[----:B------:R-:W4:Y:S04]  /*bb80*/  LD.E R55, desc[UR48][R16.64+0x298] ;  /* 0x0002983010377980 */ /* 0x000f28000c101900 */
[----:B------:R-:W4:Y:S02]  /*bb90*/  LD.E R51, desc[UR48][R16.64+0x2ac] ;  /* 0x0002ac3010337980 */ /* 0x000f24000c101900 */
[----:B------:R-:W-:Y:S02]  /*bba0*/  MUFU.TANH R49, R49 ;  /* 0x0000003100317308 */ /* 0x000fe40000002400 */
[----:B------:R-:W4:Y:S01]  /*bbb0*/  LD.E R69, desc[UR48][R16.64+0x2bc] ;  /* 0x0002bc3010457980 */ /* 0x000f22000c101900 */
[----:B-1----:R-:W-:-:S03]  /*bbc0*/  FMNMX.FTZ R14, R15, R12, !PT ;  /* 0x0000000c0f0e7209 */ /* 0x002fc60007810000 */
[----:B------:R-:W4:Y:S01]  /*bbd0*/  LD.E R67, desc[UR48][R16.64+0x2c8] ;  /* 0x0002c83010437980 */ /* 0x000f22000c101900 */
[----:B------:R-:W-:Y:S01]  /*bbe0*/  FMNMX.FTZ R12, R6, R5, !PT ;  /* 0x00000005060c7209 */ /* 0x000fe20007810000 */
[----:B------:R-:W-:Y:S02]  /*bbf0*/  MUFU.TANH R21, R21 ;  /* 0x0000001500157308 */ /* 0x000fe40000002400 */
[----:B------:R-:W4:Y:S01]  /*bc00*/  LD.E R59, desc[UR48][R16.64+0x2cc] ;  /* 0x0002cc30103b7980 */ /* 0x000f22000c101900 */
[----:B------:R-:W-:-:S03]  /*bc10*/  FMNMX.FTZ R12, R3, R12, !PT ;  /* 0x0000000c030c7209 */ /* 0x000fc60007810000 */
[----:B------:R-:W4:Y:S01]  /*bc20*/  LD.E R65, desc[UR48][R16.64+0x2d8] ;  /* 0x0002d83010417980 */ /* 0x000f22000c101900 */
[----:B------:R-:W-:Y:S01]  /*bc30*/  FMNMX.FTZ R12, R29, R12, !PT ;  /* 0x0000000c1d0c7209 */ /* 0x000fe20007810000 */
[----:B------:R-:W1:Y:S02]  /*bc40*/  MUFU.TANH R35, R35 ;  /* 0x0000002300237308 */ /* 0x000e640000002400 */
[----:B------:R-:W4:Y:S01]  /*bc50*/  LD.E R63, desc[UR48][R16.64+0x2dc] ;  /* 0x0002dc30103f7980 */ /* 0x000f22000c101900 */
[----:B------:R-:W-:-:S04]  /*bc60*/  FMNMX.FTZ R12, R27, R12, !PT ;  /* 0x0000000c1b0c7209 */ /* 0x000fc80007810000 */
[----:B0-----:R-:W-:Y:S01]  /*bc70*/  FMNMX.FTZ R12, R37, R12, !PT ;  /* 0x0000000c250c7209 */ /* 0x001fe20007810000 */
[----:B------:R-:W0:Y:S03]  /*bc80*/  MUFU.TANH R61, R61 ;  /* 0x0000003d003d7308 */ /* 0x000e260000002400 */
[----:B------:R-:W-:-:S04]  /*bc90*/  FMNMX.FTZ R12, R33, R12, !PT ;  /* 0x0000000c210c7209 */ /* 0x000fc80007810000 */
[----:B------:R-:W-:Y:S01]  /*bca0*/  FMNMX.FTZ R12, R31, R12, !PT ;  /* 0x0000000c1f0c7209 */ /* 0x000fe20007810000 */
[----:B------:R-:W0:Y:S03]  /*bcb0*/  MUFU.TANH R73, R73 ;  /* 0x0000004900497308 */ /* 0x000e260000002400 */
[----:B-1----:R-:W-:-:S04]  /*bcc0*/  FMNMX.FTZ R12, R35, R12, !PT ;  /* 0x0000000c230c7209 */ /* 0x002fc80007810000 */
[----:B------:R-:W-:Y:S01]  /*bcd0*/  FMNMX.FTZ R12, R49, R12, !PT ;  /* 0x0000000c310c7209 */ /* 0x000fe20007810000 */
[----:B------:R-:W1:Y:S03]  /*bce0*/  MUFU.TANH R75, R75 ;  /* 0x0000004b004b7308 */ /* 0x000e660000002400 */
[----:B0-----:R-:W-:-:S05]  /*bcf0*/  FMNMX.FTZ R12, R61, R12, !PT ;  /* 0x0000000c3d0c7209 */ /* 0x001fca0007810000 */
[----:B------:R-:W0:Y:S01]  /*bd00*/  MUFU.TANH R77, R77 ;  /* 0x0000004d004d7308 */ /* 0x000e220000002400 */
[----:B------:R-:W-:-:S07]  /*bd10*/  FMNMX.FTZ R12, R21, R12, !PT ;  /* 0x0000000c150c7209 */ /* 0x000fce0007810000 */
[----:B------:R-:W0:Y:S01]  /*bd20*/  MUFU.TANH R79, R79 ;  /* 0x0000004f004f7308 */ /* 0x000e220000002400 */
[----:B------:R-:W-:-:S07]  /*bd30*/  FMNMX.FTZ R12, R73, R12, !PT ;  /* 0x0000000c490c7209 */ /* 0x000fce0007810000 */
[----:B------:R-:W0:Y:S01]  /*bd40*/  MUFU.TANH R81, R81 ;  /* 0x0000005100517308 */ /* 0x000e220000002400 */
[----:B-1----:R-:W-:-:S07]  /*bd50*/  FMNMX.FTZ R12, R75, R12, !PT ;  /* 0x0000000c4b0c7209 */ /* 0x002fce0007810000 */
[----:B------:R-:W1:Y:S01]  /*bd60*/  MUFU.TANH R83, R83 ;  /* 0x0000005300537308 */ /* 0x000e620000002400 */
[----:B0-----:R-:W-:-:S07]  /*bd70*/  FMNMX.FTZ R12, R77, R12, !PT ;  /* 0x0000000c4d0c7209 */ /* 0x001fce0007810000 */
        /* <DEDUP_REMOVED lines=13> */
[----:B-1----:R-:W-:-:S04]  /*be50*/  FMNMX.FTZ R12, R91, R12, !PT ;  /* 0x0000000c5b0c7209 */ /* 0x002fc80007810000 */
[----:B0-----:R-:W-:-:S04]  /*be60*/  FMNMX.FTZ R12, R93, R12, !PT ;  /* 0x0000000c5d0c7209 */ /* 0x001fc80007810000 */
[----:B------:R-:W-:Y:S01]  /*be70*/  FMNMX.FTZ R12, R95, R12, !PT ;  /* 0x0000000c5f0c7209 */ /* 0x000fe20007810000 */
[----:B------:R-:W0:Y:S03]  /*be80*/  SHFL.BFLY PT, R25, R14, 0x1, 0x1f ;  /* 0x0c201f000e197f89 */ /* 0x000e2600000e0000 */
[----:B------:R-:W-:-:S05]  /*be90*/  FMNMX.FTZ R9, R71, R12, !PT ;  /* 0x0000000c47097209 */ /* 0x000fca0007810000 */
[----:B------:R-:W-:Y:S04]  /*bea0*/  ST.E desc[UR48][R16.64+0x444], R9 ;  /* 0x0004440910007985 */ /* 0x000fe8000c101930 */
[----:B------:R-:W3:Y:S04]  /*beb0*/  LD.E R12, desc[UR48][R16.64+0x444] ;  /* 0x00044430100c7980 */ /* 0x000ee8000c101900 */
[----:B------:R1:W-:Y:S01]  /*bec0*/  ST.E desc[UR48][R16.64+0x440], R15 ;  /* 0x0004400f10007985 */ /* 0x0003e2000c101930 */
[----:B0-----:R-:W-:-:S03]  /*bed0*/  FMNMX.FTZ R25, R14, R25, !PT ;  /* 0x000000190e197209 */ /* 0x001fc60007810000 */
[----:B------:R-:W2:Y:S04]  /*bee0*/  LD.E R14, desc[UR48][R16.64+0x454] ;  /* 0x00045430100e7980 */ /* 0x000ea8000c101900 */
[----:B------:R-:W-:Y:S04]  /*bef0*/  ST.E desc[UR48][R16.64+0x440], R25 ;  /* 0x0004401910007985 */ /* 0x000fe8000c101930 */
[----:B------:R-:W4:Y:S04]  /*bf00*/  LD.E R39, desc[UR48][R16.64+0x440] ;  /* 0x0004403010277980 */ /* 0x000f28000c101900 */
[----:B-1----:R-:W2:Y:S04]  /*bf10*/  LD.E R15, desc[UR48][R16.64+0x450] ;  /* 0x00045030100f7980 */ /* 0x002ea8000c101900 */
[----:B---3--:R-:W0:Y:S01]  /*bf20*/  SHFL.BFLY PT, R9, R12, 0x2, 0x1f ;  /* 0x0c401f000c097f89 */ /* 0x008e2200000e0000 */
[----:B----4-:R-:W-:Y:S01]  /*bf30*/  FMUL.FTZ R88, R39, R20 ;  /* 0x0000001427587220 */ /* 0x010fe20000410000 */
[----:B0-----:R-:W-:-:S03]  /*bf40*/  FMNMX.FTZ R9, R12, R9, !PT ;  /* 0x000000090c097209 */ /* 0x001fc60007810000 */
[-CC-:B------:R-:W-:Y:S02]  /*bf50*/  FFMA.FTZ R153, R8, R20.reuse, -R88.reuse ;  /* 0x0000001408997223 */ /* 0x180fe40000010858 */
[----:B------:R-:W0:Y:S01]  /*bf60*/  SHFL.BFLY PT, R8, R9, 0x1, 0x1f ;  /* 0x0c201f0009087f89 */ /* 0x000e2200000e0000 */
[----:B------:R-:W-:Y:S01]  /*bf70*/  FADD.FTZ R25, R4, -R39 ;  /* 0x8000002704197221 */ /* 0x000fe20000010000 */
[-CC-:B------:R-:W-:Y:S01]  /*bf80*/  FFMA.FTZ R152, R7, R20.reuse, -R88.reuse ;  /* 0x0000001407987223 */ /* 0x180fe20000010858 */
[-CC-:B------:R-:W-:Y:S01]  /*bf90*/  FFMA.FTZ R155, R11, R20.reuse, -R88.reuse ;  /* 0x000000140b9b7223 */ /* 0x180fe20000010858 */
[-CC-:B------:R-:W-:Y:S01]  /*bfa0*/  FFMA.FTZ R154, R13, R20.reuse, -R88.reuse ;  /* 0x000000140d9a7223 */ /* 0x180fe20000010858 */
[-C--:B------:R-:W-:Y:S01]  /*bfb0*/  FMUL.FTZ R25, R25, R20.reuse ;  /* 0x0000001419197220 */ /* 0x080fe20000410000 */
[-CC-:B------:R-:W-:Y:S01]  /*bfc0*/  FFMA.FTZ R7, R19, R20.reuse, -R88.reuse ;  /* 0x0000001413077223 */ /* 0x180fe20000010858 */
[-CC-:B------:R-:W-:Y:S01]  /*bfd0*/  FFMA.FTZ R182, R99, R20.reuse, -R88.reuse ;  /* 0x0000001463b67223 */ /* 0x180fe20000010858 */
[----:B------:R-:W-:Y:S01]  /*bfe0*/  MUFU.EX2 R152, R152 ;  /* 0x0000009800987308 */ /* 0x000fe20000000800 */
[-CC-:B------:R-:W-:Y:S01]  /*bff0*/  FFMA.FTZ R175, R101, R20.reuse, -R88.reuse ;  /* 0x0000001465af7223 */ /* 0x180fe20000010858 */
[----:B------:R-:W-:Y:S01]  /*c000*/  FFMA.FTZ R180, R105, R20, -R88 ;  /* 0x0000001469b47223 */ /* 0x000fe20000010858 */
[----:B0-----:R-:W-:-:S05]  /*c010*/  FMNMX.FTZ R47, R9, R8, !PT ;  /* 0x00000008092f7209 */ /* 0x001fca0007810000 */
[----:B------:R-:W2:Y:S01]  /*c020*/  MUFU.EX2 R25, R25 ;  /* 0x0000001900197308 */ /* 0x000ea20000000800 */
[-CC-:B------:R-:W-:Y:S01]  /*c030*/  FFMA.FTZ R172, R109, R20.reuse, -R88.reuse ;  /* 0x000000146dac7223 */ /* 0x180fe20000010858 */
[-CC-:B------:R-:W-:Y:S01]  /*c040*/  FFMA.FTZ R169, R111, R20.reuse, -R88.reuse ;  /* 0x000000146fa97223 */ /* 0x180fe20000010858 */
[-CC-:B------:R-:W-:Y:S01]  /*c050*/  FFMA.FTZ R167, R115, R20.reuse, -R88.reuse ;  /* 0x0000001473a77223 */ /* 0x180fe20000010858 */
[-C--:B------:R-:W-:Y:S01]  /*c060*/  FMUL.FTZ R166, R47, R20.reuse ;  /* 0x000000142fa67220 */ /* 0x080fe20000410000 */
[----:B------:R-:W-:Y:S01]  /*c070*/  FADD.FTZ R5, R5, -R47 ;  /* 0x8000002f05057221 */ /* 0x000fe20000010000 */
[-CC-:B------:R-:W-:Y:S01]  /*c080*/  FFMA.FTZ R170, R121, R20.reuse, -R88.reuse ;  /* 0x0000001479aa7223 */ /* 0x180fe20000010858 */
[-C--:B------:R-:W-:Y:S01]  /*c090*/  FFMA.FTZ R164, R123, R20.reuse, -R88 ;  /* 0x000000147ba47223 */ /* 0x080fe20000010858 */
[-CC-:B------:R-:W-:Y:S01]  /*c0a0*/  FFMA.FTZ R185, R6, R20.reuse, -R166.reuse ;  /* 0x0000001406b97223 */ /* 0x180fe200000108a6 */
[----:B------:R-:W-:Y:S01]  /*c0b0*/  FMUL.FTZ R5, R20, R5 ;  /* 0x0000000514057220 */ /* 0x000fe20000410000 */
[-C--:B------:R-:W-:Y:S01]  /*c0c0*/  FFMA.FTZ R188, R3, R20.reuse, -R166 ;  /* 0x0000001403bc7223 */ /* 0x080fe200000108a6 */
        /* <DEDUP_REMOVED lines=11> */
[----:B------:R-:W-:Y:S01]  /*c180*/  MUFU.EX2 R185, R185 ;  /* 0x000000b900b97308 */ /* 0x000fe20000000800 */
[-CC-:B------:R-:W-:Y:S01]  /*c190*/  FFMA.FTZ R6, R29, R20.reuse, -R166.reuse ;  /* 0x000000141d067223 */ /* 0x180fe200000108a6 */
[----:B------:R-:W-:-:S06]  /*c1a0*/  FFMA.FTZ R183, R27, R20, -R166 ;  /* 0x000000141bb77223 */ /* 0x000fcc00000108a6 */
[----:B------:R-:W-:Y:S01]  /*c1b0*/  MUFU.EX2 R153, R153 ;  /* 0x0000009900997308 */ /* 0x000fe20000000800 */
[-CC-:B------:R-:W-:Y:S01]  /*c1c0*/  FFMA.FTZ R181, R37, R20.reuse, -R166.reuse ;  /* 0x0000001425b57223 */ /* 0x180fe200000108a6 */
[----:B------:R-:W3:Y:S04]  /*c1d0*/  LD.E R4, desc[UR48][R16.64+0x230] ;  /* 0x0002303010047980 */ /* 0x000ee8000c101900 */
[----:B------:R-:W4:Y:S02]  /*c1e0*/  LD.E R39, desc[UR48][R16.64+0x278] ;  /* 0x0002783010277980 */ /* 0x000f24000c101900 */
[----:B------:R-:W0:Y:S01]  /*c1f0*/  MUFU.EX2 R88, R5 ;  /* 0x0000000500587308 */ /* 0x000e220000000800 */
[----:B------:R-:W-:-:S07]  /*c200*/  FFMA.FTZ R186, R33, R20, -R166 ;  /* 0x0000001421ba7223 */ /* 0x000fce00000108a6 */
[----:B------:R-:W-:Y:S01]  /*c210*/  MUFU.EX2 R155, R155 ;  /* 0x0000009b009b7308 */ /* 0x000fe20000000800 */
[-CC-:B------:R-:W-:Y:S01]  /*c220*/  FFMA.FTZ R171, R21, R20.reuse, -R166.reuse ;  /* 0x0000001415ab7223 */ /* 0x180fe200000108a6 */
[-CC-:B------:R-:W-:Y:S01]  /*c230*/  FFMA.FTZ R163, R79, R20.reuse, -R166.reuse ;  /* 0x000000144fa37223 */ /* 0x180fe200000108a6 */
[-CC-:B------:R-:W-:Y:S01]  /*c240*/  FFMA.FTZ R177, R31, R20.reuse, -R166.reuse ;  /* 0x000000141fb17223 */ /* 0x180fe200000108a6 */
[----:B------:R-:W-:-:S04]  /*c250*/  FFMA.FTZ R184, R35, R20, -R166 ;  /* 0x0000001423b87223 */ /* 0x000fc800000108a6 */
        /* <DEDUP_REMOVED lines=14> */
[----:B------:R-:W4:Y:S02]  /*c340*/  LD.E R101, desc[UR48][R16.64+0x348] ;  /* 0x0003483010657980 */ /* 0x000f24000c101900 */
[----:B------:R-:W1:Y:S01]  /*c350*/  MUFU.EX2 R6, R6 ;  /* 0x0000000600067308 */ /* 0x000e620000000800 */
[-CC-:B------:R-:W-:Y:S01]  /*c360*/  FFMA.FTZ R21, R87, R20.reuse, -R166.reuse ;  /* 0x0000001457157223 */ /* 0x180fe200000108a6 */
[----:B------:R-:W-:Y:S01]  /*c370*/  FFMA.FTZ R79, R71, R20, -R166 ;  /* 0x00000014474f7223 */ /* 0x000fe200000108a6 */
[----:B--2---:R-:W-:Y:S01]  /*c380*/  FFMA.FTZ R20, R25, R15, R152 ;  /* 0x0000000f19147223 */ /* 0x004fe20000010098 */
[----:B------:R-:W2:Y:S04]  /*c390*/  LD.E R105, desc[UR48][R16.64+0x358] ;  /* 0x0003583010697980 */ /* 0x000ea8000c101900 */
[----:B------:R-:W1:Y:S01]  /*c3a0*/  MUFU.EX2 R183, R183 ;  /* 0x000000b700b77308 */ /* 0x000e620000000800 */
[----:B0-----:R-:W-:Y:S01]  /*c3b0*/  FFMA.FTZ R15, R88, R14, R185 ;  /* 0x0000000e580f7223 */ /* 0x001fe200000100b9 */
[----:B------:R-:W-:Y:S01]  /*c3c0*/  FADD.FTZ R20, R153, R20 ;  /* 0x0000001499147221 */ /* 0x000fe20000010000 */
[----:B------:R-:W2:Y:S05]  /*c3d0*/  LD.E R99, desc[UR48][R16.64+0x368] ;  /* 0x0003683010637980 */ /* 0x000eaa000c101900 */
[----:B------:R-:W0:Y:S01]  /*c3e0*/  MUFU.EX2 R7, R7 ;  /* 0x0000000700077308 */ /* 0x000e220000000800 */
[----:B-1----:R-:W-:-:S07]  /*c3f0*/  FADD.FTZ R15, R188, R15 ;  /* 0x0000000fbc0f7221 */ /* 0x002fce0000010000 */
[----:B------:R-:W-:Y:S08]  /*c400*/  MUFU.EX2 R182, R182 ;  /* 0x000000b600b67308 */ /* 0x000ff00000000800 */
[----:B------:R-:W-:Y:S08]  /*c410*/  MUFU.EX2 R175, R175 ;  /* 0x000000af00af7308 */ /* 0x000ff00000000800 */
[----:B------:R-:W-:Y:S01]  /*c420*/  MUFU.EX2 R180, R180 ;  /* 0x000000b400b47308 */ /* 0x000fe20000000800 */
[----:B------:R1:W-:Y:S04]  /*c430*/  ST.E desc[UR48][R16.64+0x444], R47 ;  /* 0x0004442f10007985 */ /* 0x0003e8000c101930 */
[----:B------:R-:W4:Y:S03]  /*c440*/  LD.E R29, desc[UR48][R16.64+0x248] ;  /* 0x00024830101d7980 */ /* 0x000f26000c101900 */
[----:B------:R-:W1:Y:S01]  /*c450*/  MUFU.EX2 R181, R181 ;  /* 0x000000b500b57308 */ /* 0x000e620000000800 */
[----:B------:R-:W-:Y:S01]  /*c460*/  FADD.FTZ R119, R155, R20 ;  /* 0x000000149b777221 */ /* 0x000fe20000010000 */
[----:B------:R-:W-:Y:S01]  /*c470*/  FADD.FTZ R14, R6, R15 ;  /* 0x0000000f060e7221 */ /* 0x000fe20000010000 */
[----:B------:R-:W2:Y:S04]  /*c480*/  LD.E R33, desc[UR48][R16.64+0x238] ;  /* 0x0002383010217980 */ /* 0x000ea8000c101900 */
[----:B------:R-:W4:Y:S01]  /*c490*/  LD.E R31, desc[UR48][R16.64+0x23c] ;  /* 0x00023c30101f7980 */ /* 0x000f22000c101900 */
[----:B------:R-:W1:Y:S01]  /*c4a0*/  MUFU.EX2 R186, R186 ;  /* 0x000000ba00ba7308 */ /* 0x000e620000000800 */
[----:B------:R-:W-:Y:S01]  /*c4b0*/  FADD.FTZ R20, R154, R119 ;  /* 0x000000779a147221 */ /* 0x000fe20000010000 */
[----:B------:R-:W-:Y:S01]  /*c4c0*/  FADD.FTZ R14, R183, R14 ;  /* 0x0000000eb70e7221 */ /* 0x000fe20000010000 */
[----:B------:R-:W4:Y:S04]  /*c4d0*/  LD.E R27, desc[UR48][R16.64+0x24c] ;  /* 0x00024c30101b7980 */ /* 0x000f28000c101900 */
[----:B------:R-:W4:Y:S01]  /*c4e0*/  LD.E R5, desc[UR48][R16.64+0x258] ;  /* 0x0002583010057980 */ /* 0x000f22000c101900 */
[----:B------:R-:W1:Y:S01]  /*c4f0*/  MUFU.EX2 R177, R177 ;  /* 0x000000b100b17308 */ /* 0x000e620000000800 */
[----:B0-----:R-:W-:Y:S01]  /*c500*/  FADD.FTZ R15, R7, R20 ;  /* 0x00000014070f7221 */ /* 0x001fe20000010000 */
[----:B-1----:R-:W-:Y:S01]  /*c510*/  FADD.FTZ R127, R181, R14 ;  /* 0x0000000eb57f7221 */ /* 0x002fe20000010000 */
[----:B------:R-:W4:Y:S04]  /*c520*/  LD.E R45, desc[UR48][R16.64+0x25c] ;  /* 0x00025c30102d7980 */ /* 0x000f28000c101900 */
[----:B------:R-:W4:Y:S01]  /*c530*/  LD.E R41, desc[UR48][R16.64+0x26c] ;  /* 0x00026c3010297980 */ /* 0x000f22000c101900 */
[----:B------:R-:W0:Y:S01]  /*c540*/  MUFU.EX2 R184, R184 ;  /* 0x000000b800b87308 */ /* 0x000e220000000800 */
[----:B------:R-:W-:Y:S01]  /*c550*/  FADD.FTZ R14, R182, R15 ;  /* 0x0000000fb60e7221 */ /* 0x000fe20000010000 */
[----:B------:R-:W-:Y:S01]  /*c560*/  FADD.FTZ R20, R186, R127 ;  /* 0x0000007fba147221 */ /* 0x000fe20000010000 */
[----:B------:R-:W4:Y:S04]  /*c570*/  LD.E R35, desc[UR48][R16.64+0x27c] ;  /* 0x00027c3010237980 */ /* 0x000f28000c101900 */
[----:B------:R-:W4:Y:S01]  /*c580*/  LD.E R37, desc[UR48][R16.64+0x288] ;  /* 0x0002883010257980 */ /* 0x000f22000c101900 */
[----:B------:R-:W1:Y:S03]  /*c590*/  MUFU.EX2 R172, R172 ;  /* 0x000000ac00ac7308 */ /* 0x000e660000000800 */
[----:B------:R-:W4:Y:S04]  /*c5a0*/  LD.E R57, desc[UR48][R16.64+0x28c] ;  /* 0x00028c3010397980 */ /* 0x000f28000c101900 */
[----:B------:R-:W4:Y:S01]  /*c5b0*/  LD.E R53, desc[UR48][R16.64+0x29c] ;  /* 0x00029c3010357980 */ /* 0x000f22000c101900 */
[----:B------:R-:W1:Y:S01]  /*c5c0*/  MUFU.EX2 R173, R173 ;  /* 0x000000ad00ad7308 */ /* 0x000e620000000800 */
[----:B------:R-:W-:Y:S01]  /*c5d0*/  FADD.FTZ R15, R175, R14 ;  /* 0x0000000eaf0f7221 */ /* 0x000fe20000010000 */
[----:B------:R-:W-:Y:S01]  /*c5e0*/  FADD.FTZ R133, R177, R20 ;  /* 0x00000014b1857221 */ /* 0x000fe20000010000 */
[----:B------:R-:W4:Y:S04]  /*c5f0*/  LD.E R47, desc[UR48][R16.64+0x2a8] ;  /* 0x0002a830102f7980 */ /* 0x000f28000c101900 */
[----:B------:R-:W4:Y:S01]  /*c600*/  LD.E R49, desc[UR48][R16.64+0x2b8] ;  /* 0x0002b83010317980 */ /* 0x000f22000c101900 */
[----:B------:R-:W1:Y:S01]  /*c610*/  MUFU.EX2 R176, R176 ;  /* 0x000000b000b07308 */ /* 0x000e620000000800 */
[----:B------:R-:W-:Y:S01]  /*c620*/  FADD.FTZ R15, R180, R15 ;  /* 0x0000000fb40f7221 */ /* 0x000fe20000010000 */
[----:B0-----:R-:W-:Y:S01]  /*c630*/  FADD.FTZ R14, R184, R133 ;  /* 0x00000085b80e7221 */ /* 0x001fe20000010000 */
[----:B------:R-:W4:Y:S04]  /*c640*/  LD.E R61, desc[UR48][R16.64+0x2e8] ;  /* 0x0002e830103d7980 */ /* 0x000f28000c101900 */
[----:B------:R-:W4:Y:S01]  /*c650*/  LD.E R107, desc[UR48][R16.64+0x34c] ;  /* 0x00034c30106b7980 */ /* 0x000f22000c101900 */
[----:B------:R-:W0:Y:S01]  /*c660*/  MUFU.EX2 R171, R171 ;  /* 0x000000ab00ab7308 */ /* 0x000e220000000800 */
[----:B-1----:R-:W-:Y:S01]  /*c670*/  FADD.FTZ R20, R172, R15 ;  /* 0x0000000fac147221 */ /* 0x002fe20000010000 */
[----:B------:R-:W-:Y:S01]  /*c680*/  FADD.FTZ R15, R173, R14 ;  /* 0x0000000ead0f7221 */ /* 0x000fe20000010000 */
[----:B------:R-:W4:Y:S04]  /*c690*/  LD.E R71, desc[UR48][R16.64+0x2ec] ;  /* 0x0002ec3010477980 */ /* 0x000f28000c101900 */
[----:B------:R-:W4:Y:S01]  /*c6a0*/  LD.E R73, desc[UR48][R16.64+0x2f8] ;  /* 0x0002f83010497980 */ /* 0x000f22000c101900 */
[----:B------:R-:W1:Y:S01]  /*c6b0*/  MUFU.EX2 R174, R174 ;  /* 0x000000ae00ae7308 */ /* 0x000e620000000800 */
[----:B------:R-:W-:-:S02]  /*c6c0*/  FADD.FTZ R14, R176, R15 ;  /* 0x0000000fb00e7221 */ /* 0x000fc40000010000 */
[----:B------:R-:W4:Y:S04]  /*c6d0*/  LD.E R75, desc[UR48][R16.64+0x2fc] ;  /* 0x0002fc30104b7980 */ /* 0x000f28000c101900 */
[----:B------:R-:W4:Y:S01]  /*c6e0*/  LD.E R77, desc[UR48][R16.64+0x308] ;  /* 0x00030830104d7980 */ /* 0x000f22000c101900 */
[----:B0-----:R-:W-:Y:S01]  /*c6f0*/  FADD.FTZ R145, R171, R14 ;  /* 0x0000000eab917221 */ /* 0x001fe20000010000 */
[----:B------:R0:W-:Y:S02]  /*c700*/  MUFU.EX2 R166, R125 ;  /* 0x0000007d00a67308 */ /* 0x0001e40000000800 */
[----:B------:R-:W4:Y:S04]  /*c710*/  LD.E R95, desc[UR48][R16.64+0x30c] ;  /* 0x00030c30105f7980 */ /* 0x000f28000c101900 */
[----:B------:R-:W4:Y:S01]  /*c720*/  LD.E R91, desc[UR48][R16.64+0x318] ;  /* 0x00031830105b7980 */ /* 0x000f22000c101900 */
[----:B-1----:R-:W-:-:S03]  /*c730*/  FADD.FTZ R14, R174, R145 ;  /* 0x00000091ae0e7221 */ /* 0x002fc60000010000 */
        /* <DEDUP_REMOVED lines=14> */
[----:B0-----:R-:W4:Y:S04]  /*c820*/  LD.E R125, desc[UR48][R16.64+0x3ac] ;  /* 0x0003ac30107d7980 */ /* 0x001f28000c101900 */
[----:B------:R-:W4:Y:S04]  /*c830*/  LD.E R127, desc[UR48][R16.64+0x3b8] ;  /* 0x0003b830107f7980 */ /* 0x000f28000c101900 */
[----:B------:R-:W4:Y:S04]  /*c840*/  LD.E R133, desc[UR48][R16.64+0x3cc] ;  /* 0x0003cc3010857980 */ /* 0x000f28000c101900 */
[----:B------:R-:W4:Y:S01]  /*c850*/  LD.E R145, desc[UR48][R16.64+0x3fc] ;  /* 0x0003fc3010917980 */ /* 0x000f22000c101900 */
[----:B------:R-:W0:Y:S08]  /*c860*/  MUFU.EX2 R169, R169 ;  /* 0x000000a900a97308 */ /* 0x000e300000000800 */
[----:B------:R-:W1:Y:S08]  /*c870*/  MUFU.EX2 R167, R167 ;  /* 0x000000a700a77308 */ /* 0x000e700000000800 */
[----:B------:R-:W1:Y:S01]  /*c880*/  MUFU.EX2 R170, R170 ;  /* 0x000000aa00aa7308 */ /* 0x000e620000000800 */
[----:B0-----:R-:W-:-:S07]  /*c890*/  FADD.FTZ R20, R169, R20 ;  /* 0x00000014a9147221 */ /* 0x001fce0000010000 */
[----:B------:R-:W0:Y:S08]  /*c8a0*/  MUFU.EX2 R164, R164 ;  /* 0x000000a400a47308 */ /* 0x000e300000000800 */
[----:B------:R-:W0:Y:S01]  /*c8b0*/  MUFU.EX2 R165, R165 ;  /* 0x000000a500a57308 */ /* 0x000e220000000800 */
[----:B-1----:R-:W-:-:S07]  /*c8c0*/  FADD.FTZ R15, R167, R20 ;  /* 0x00000014a70f7221 */ /* 0x002fce0000010000 */
[----:B------:R-:W1:Y:S08]  /*c8d0*/  MUFU.EX2 R161, R161 ;  /* 0x000000a100a17308 */ /* 0x000e700000000800 */
[----:B------:R-:W3:Y:S01]  /*c8e0*/  MUFU.EX2 R168, R168 ;  /* 0x000000a800a87308 */ /* 0x000ee20000000800 */
[----:B------:R-:W-:-:S07]  /*c8f0*/  FADD.FTZ R15, R170, R15 ;  /* 0x0000000faa0f7221 */ /* 0x000fce0000010000 */
[----:B------:R-:W3:Y:S08]  /*c900*/  MUFU.EX2 R162, R162 ;  /* 0x000000a200a27308 */ /* 0x000ef00000000800 */
[----:B------:R-:W3:Y:S01]  /*c910*/  MUFU.EX2 R163, R163 ;  /* 0x000000a300a37308 */ /* 0x000ee20000000800 */
[----:B0-----:R-:W-:Y:S01]  /*c920*/  FADD.FTZ R20, R164, R15 ;  /* 0x0000000fa4147221 */ /* 0x001fe20000010000 */
[----:B------:R-:W-:-:S06]  /*c930*/  FADD.FTZ R195, R165, R14 ;  /* 0x0000000ea5c37221 */ /* 0x000fcc0000010000 */
[----:B------:R-:W0:Y:S01]  /*c940*/  MUFU.EX2 R159, R159 ;  /* 0x0000009f009f7308 */ /* 0x000e220000000800 */
[----:B-1----:R-:W-:Y:S01]  /*c950*/  FADD.FTZ R203, R161, R20 ;  /* 0x00000014a1cb7221 */ /* 0x002fe20000010000 */
[----:B---3--:R-:W-:-:S06]  /*c960*/  FADD.FTZ R14, R168, R195 ;  /* 0x000000c3a80e7221 */ /* 0x008fcc0000010000 */
[----:B------:R-:W-:Y:S08]  /*c970*/  MUFU.EX2 R19, R19 ;  /* 0x0000001300137308 */ /* 0x000ff00000000800 */
[----:B------:R-:W1:Y:S01]  /*c980*/  MUFU.EX2 R157, R157 ;  /* 0x0000009d009d7308 */ /* 0x000e620000000800 */
[----:B------:R-:W-:Y:S01]  /*c990*/  FADD.FTZ R214, R162, R203 ;  /* 0x000000cba2d67221 */ /* 0x000fe20000010000 */
[----:B------:R-:W-:-:S06]  /*c9a0*/  FADD.FTZ R195, R163, R14 ;  /* 0x0000000ea3c37221 */ /* 0x000fcc0000010000 */
[----:B------:R-:W-:Y:S08]  /*c9b0*/  MUFU.EX2 R156, R156 ;  /* 0x0000009c009c7308 */ /* 0x000ff00000000800 */
[----:B------:R-:W3:Y:S01]  /*c9c0*/  MUFU.EX2 R160, R160 ;  /* 0x000000a000a07308 */ /* 0x000ee20000000800 */
[----:B0-----:R-:W-:Y:S01]  /*c9d0*/  FADD.FTZ R214, R159, R214 ;  /* 0x000000d69fd67221 */ /* 0x001fe20000010000 */
[----:B------:R-:W-:-:S06]  /*c9e0*/  FADD.FTZ R14, R166, R195 ;  /* 0x000000c3a60e7221 */ /* 0x000fcc0000010000 */
[----:B------:R-:W0:Y:S08]  /*c9f0*/  MUFU.EX2 R18, R18 ;  /* 0x0000001200127308 */ /* 0x000e300000000800 */
[----:B------:R-:W0:Y:S01]  /*ca00*/  MUFU.EX2 R21, R21 ;  /* 0x0000001500157308 */ /* 0x000e220000000800 */
[----:B-1----:R-:W-:-:S07]  /*ca10*/  FADD.FTZ R195, R157, R14 ;  /* 0x0000000e9dc37221 */ /* 0x002fce0000010000 */
[----:B------:R-:W1:Y:S08]  /*ca20*/  MUFU.EX2 R13, R13 ;  /* 0x0000000d000d7308 */ /* 0x000e700000000800 */
[----:B------:R-:W2:Y:S01]  /*ca30*/  MUFU.EX2 R158, R158 ;  /* 0x0000009e009e7308 */ /* 0x000ea20000000800 */
[----:B---3--:R-:W-:-:S07]  /*ca40*/  FADD.FTZ R14, R160, R195 ;  /* 0x000000c3a00e7221 */ /* 0x008fce0000010000 */
[----:B------:R-:W3:Y:S08]  /*ca50*/  MUFU.EX2 R11, R11 ;  /* 0x0000000b000b7308 */ /* 0x000ef00000000800 */
[----:B------:R0:W3:Y:S02]  /*ca60*/  MUFU.EX2 R15, R109 ;  /* 0x0000006d000f7308 */ /* 0x0000e40000000800 */
[----:B0-----:R-:W-:-:S06]  /*ca70*/  FADD.FTZ R109, R19, R214 ;  /* 0x000000d6136d7221 */ /* 0x001fcc0000010000 */
[----:B------:R-:W0:Y:S01]  /*ca80*/  MUFU.EX2 R12, R12 ;  /* 0x0000000c000c7308 */ /* 0x000e220000000800 */
[----:B------:R-:W-:-:S07]  /*ca90*/  FADD.FTZ R109, R156, R109 ;  /* 0x0000006d9c6d7221 */ /* 0x000fce0000010000 */
[----:B------:R3:W0:Y:S01]  /*caa0*/  MUFU.EX2 R20, R93 ;  /* 0x0000005d00147308 */ /* 0x0006220000000800 */
[----:B------:R-:W-:Y:S01]  /*cab0*/  FADD.FTZ R214, R18, R109 ;  /* 0x0000006d12d67221 */ /* 0x000fe20000010000 */
[----:B------:R-:W-:-:S06]  /*cac0*/  FADD.FTZ R109, R21, R14 ;  /* 0x0000000e156d7221 */ /* 0x000fcc0000010000 */
[----:B------:R-:W0:Y:S01]  /*cad0*/  MUFU.EX2 R8, R8 ;  /* 0x0000000800087308 */ /* 0x000e220000000800 */
[----:B-1----:R-:W-:Y:S01]  /*cae0*/  FADD.FTZ R214, R13, R214 ;  /* 0x000000d60dd67221 */ /* 0x002fe20000010000 */
[----:B--2---:R-:W-:-:S06]  /*caf0*/  FADD.FTZ R216, R158, R109 ;  /* 0x0000006d9ed87221 */ /* 0x004fcc0000010000 */
[----:B------:R-:W1:Y:S01]  /*cb00*/  MUFU.EX2 R3, R3 ;  /* 0x0000000300037308 */ /* 0x000e620000000800 */
[----:B---3--:R-:W-:Y:S01]  /*cb10*/  FADD.FTZ R93, R11, R214 ;  /* 0x000000d60b5d7221 */ /* 0x008fe20000010000 */
[----:B------:R-:W-:-:S06]  /*cb20*/  FADD.FTZ R109, R15, R216 ;  /* 0x000000d80f6d7221 */ /* 0x000fcc0000010000 */
[----:B------:R-:W2:Y:S01]  /*cb30*/  MUFU.EX2 R14, R79 ;  /* 0x0000004f000e7308 */ /* 0x000ea20000000800 */
[----:B0-----:R-:W-:Y:S01]  /*cb40*/  FADD.FTZ R93, R12, R93 ;  /* 0x0000005d0c5d7221 */ /* 0x001fe20000010000 */
[----:B------:R-:W-:-:S06]  /*cb50*/  FADD.FTZ R214, R20, R109 ;  /* 0x0000006d14d67221 */ /* 0x000fcc0000010000 */
[----:B------:R-:W0:Y:S01]  /*cb60*/  MUFU.EX2 R9, R9 ;  /* 0x0000000900097308 */ /* 0x000e220000000800 */
[----:B------:R-:W-:Y:S01]  /*cb70*/  FADD.FTZ R216, R8, R93 ;  /* 0x0000005d08d87221 */ /* 0x000fe20000010000 */
[----:B-1----:R-:W-:Y:S01]  /*cb80*/  FADD.FTZ R93, R3, R214 ;  /* 0x000000d6035d7221 */ /* 0x002fe20000010000 */
[----:B------:R-:W-:-:S03]  /*cb90*/  FMUL.FTZ R213, R25, R26 ;  /* 0x0000001a19d57220 */ /* 0x000fc60000410000 */
[----:B--2---:R-:W-:Y:S01]  /*cba0*/  FADD.FTZ R93, R14, R93 ;  /* 0x0000005d0e5d7221 */ /* 0x004fe20000010000 */
[----:B------:R-:W-:Y:S01]  /*cbb0*/  FMUL.FTZ R215, R88, R24 ;  /* 0x0000001858d77220 */ /* 0x000fe20000410000 */
[C---:B------:R-:W-:Y:S01]  /*cbc0*/  FMUL.FTZ R79, R25.reuse, R4 ;  /* 0x00000004194f7220 */ /* 0x040fe20000410000 */
[----:B------:R-:W-:Y:S02]  /*cbd0*/  FMUL.FTZ R195, R25, R28 ;  /* 0x0000001c19c37220 */ /* 0x000fe40000410000 */
[----:B------:R1:W-:Y:S01]  /*cbe0*/  ST.E desc[UR48][R16.64+0x454], R93 ;  /* 0x0004545d10007985 */ /* 0x0003e2000c101930 */
[----:B0-----:R-:W-:-:S03]  /*cbf0*/  FADD.FTZ R109, R9, R216 ;  /* 0x000000d8096d7221 */ /* 0x001fc60000010000 */
[----:B------:R0:W-:Y:S01]  /*cc00*/  ST.E desc[UR48][R16.64+0x424], R213 ;  /* 0x000424d510007985 */ /* 0x0001e2000c101930 */
[C---:B------:R-:W-:Y:S01]  /*cc10*/  FMUL.FTZ R203, R25.reuse, R30 ;  /* 0x0000001e19cb7220 */ /* 0x040fe20000410000 */
[C---:B------:R-:W-:Y:S01]  /*cc20*/  FMUL.FTZ R211, R25.reuse, R32 ;  /* 0x0000002019d37220 */ /* 0x040fe20000410000 */
[C---:B-1----:R-:W-:Y:S01]  /*cc30*/  FMUL.FTZ R93, R25.reuse, R36 ;  /* 0x00000024195d7220 */ /* 0x042fe20000410000 */
[----:B------:R1:W-:Y:S01]  /*cc40*/  ST.E desc[UR48][R16.64+0x450], R109 ;  /* 0x0004506d10007985 */ /* 0x0003e2000c101930 */
[C---:B------:R-:W-:Y:S01]  /*cc50*/  FMUL.FTZ R217, R25.reuse, R44 ;  /* 0x0000002c19d97220 */ /* 0x040fe20000410000 */
[C---:B0-----:R-:W-:Y:S02]  /*cc60*/  FMUL.FTZ R213, R25.reuse, R40 ;  /* 0x0000002819d57220 */ /* 0x041fe40000410000 */
[----:B------:R0:W-:Y:S04]  /*cc70*/  ST.E desc[UR48][R16.64+0x42c], R215 ;  /* 0x00042cd710007985 */ /* 0x0001e8000c101930 */
[----:B------:R2:W-:Y:S04]  /*cc80*/  ST.E desc[UR48][R16.64+0x230], R79 ;  /* 0x0002304f10007985 */ /* 0x0005e8000c101930 */
[----:B------:R3:W-:Y:S01]  /*cc90*/  ST.E desc[UR48][R16.64+0x234], R195 ;  /* 0x000234c310007985 */ /* 0x0007e2000c101930 */
[----:B-1----:R-:W-:-:S03]  /*cca0*/  FMUL.FTZ R109, R25, R34 ;  /* 0x00000022196d7220 */ /* 0x002fc60000410000 */
[----:B------:R1:W-:Y:S01]  /*ccb0*/  ST.E desc[UR48][R16.64+0x254], R93 ;  /* 0x0002545d10007985 */ /* 0x0003e2000c101930 */
[C---:B0-----:R-:W-:Y:S01]  /*ccc0*/  FMUL.FTZ R215, R25.reuse, R38 ;  /* 0x0000002619d77220 */ /* 0x041fe20000410000 */
[C---:B--2---:R-:W-:Y:S01]  /*ccd0*/  FMUL.FTZ R79, R25.reuse, R46 ;  /* 0x0000002e194f7220 */ /* 0x044fe20000410000 */
[C---:B---3--:R-:W-:Y:S01]  /*cce0*/  FMUL.FTZ R195, R25.reuse, R42 ;  /* 0x0000002a19c37220 */ /* 0x048fe20000410000 */
[C---:B-1----:R-:W-:Y:S01]  /*ccf0*/  FMUL.FTZ R93, R25.reuse, R48 ;  /* 0x00000030195d7220 */ /* 0x042fe20000410000 */
[----:B------:R0:W-:Y:S01]  /*cd00*/  ST.E desc[UR48][R16.64+0x240], R203 ;  /* 0x000240cb10007985 */ /* 0x0001e2000c101930 */
[----:B------:R-:W-:-:S03]  /*cd10*/  FMUL.FTZ R219, R25, R56 ;  /* 0x0000003819db7220 */ /* 0x000fc60000410000 */
        /* <DEDUP_REMOVED lines=13> */
[C---:B-1----:R-:W-:Y:S01]  /*cdf0*/  FMUL.FTZ R195, R25.reuse, R64 ;  /* 0x0000004019c37220 */ /* 0x042fe20000410000 */
[C---:B--2---:R-:W-:Y:S01]  /*ce00*/  FMUL.FTZ R215, R25.reuse, R62 ;  /* 0x0000003e19d77220 */ /* 0x044fe20000410000 */
[C---:B---3--:R-:W-:Y:S01]  /*ce10*/  FMUL.FTZ R217, R25.reuse, R66 ;  /* 0x0000004219d97220 */ /* 0x048fe20000410000 */
[C---:B0-----:R-:W-:Y:S01]  /*ce20*/  FMUL.FTZ R93, R25.reuse, R72 ;  /* 0x00000048195d7220 */ /* 0x041fe20000410000 */
        /* <DEDUP_REMOVED lines=59> */
[----:B-1----:R-:W-:Y:S01]  /*d1e0*/  FMUL.FTZ R93, R25, R138 ;  /* 0x0000008a195d7220 */ /* 0x002fe20000410000 */
[----:B------:R0:W-:Y:S01]  /*d1f0*/  ST.E desc[UR48][R16.64+0x380], R109 ;  /* 0x0003806d10007985 */ /* 0x0001e2000c101930 */
[C---:B------:R-:W-:Y:S01]  /*d200*/  FMUL.FTZ R33, R88.reuse, R33 ;  /* 0x0000002158217220 */ /* 0x040fe20000410000 */
[C---:B----4-:R-:W-:Y:S02]  /*d210*/  FMUL.FTZ R31, R88.reuse, R31 ;  /* 0x0000001f581f7220 */ /* 0x050fe40000410000 */
[----:B------:R1:W-:Y:S01]  /*d220*/  ST.E desc[UR48][R16.64+0x384], R203 ;  /* 0x000384cb10007985 */ /* 0x0003e2000c101930 */
[C---:B------:R-:W-:Y:S01]  /*d230*/  FMUL.FTZ R29, R88.reuse, R29 ;  /* 0x0000001d581d7220 */ /* 0x040fe20000410000 */
[----:B------:R-:W-:-:S02]  /*d240*/  FMUL.FTZ R27, R88, R27 ;  /* 0x0000001b581b7220 */ /* 0x000fc40000410000 */
[----:B------:R2:W-:Y:S01]  /*d250*/  ST.E desc[UR48][R16.64+0x390], R211 ;  /* 0x000390d310007985 */ /* 0x0005e2000c101930 */
[C---:B------:R-:W-:Y:S01]  /*d260*/  FMUL.FTZ R5, R88.reuse, R5 ;  /* 0x0000000558057220 */ /* 0x040fe20000410000 */
[C---:B------:R-:W-:Y:S02]  /*d270*/  FMUL.FTZ R45, R88.reuse, R45 ;  /* 0x0000002d582d7220 */ /* 0x040fe40000410000 */
[----:B------:R3:W-:Y:S01]  /*d280*/  ST.E desc[UR48][R16.64+0x394], R219 ;  /* 0x000394db10007985 */ /* 0x0007e2000c101930 */
[C---:B0-----:R-:W-:Y:S01]  /*d290*/  FMUL.FTZ R109, R25.reuse, R130 ;  /* 0x00000082196d7220 */ /* 0x041fe20000410000 */
[C---:B------:R-:W-:Y:S02]  /*d2a0*/  FMUL.FTZ R43, R88.reuse, R43 ;  /* 0x0000002b582b7220 */ /* 0x040fe40000410000 */
[----:B------:R0:W-:Y:S01]  /*d2b0*/  ST.E desc[UR48][R16.64+0x3a0], R79 ;  /* 0x0003a04f10007985 */ /* 0x0001e2000c101930 */
[----:B-1----:R-:W-:Y:S01]  /*d2c0*/  FMUL.FTZ R203, R25, R136 ;  /* 0x0000008819cb7220 */ /* 0x002fe20000410000 */
[----:B------:R-:W-:-:S02]  /*d2d0*/  FMUL.FTZ R41, R88, R41 ;  /* 0x0000002958297220 */ /* 0x000fc40000410000 */
[----:B------:R1:W-:Y:S01]  /*d2e0*/  ST.E desc[UR48][R16.64+0x3a4], R195 ;  /* 0x0003a4c310007985 */ /* 0x0003e2000c101930 */
[C---:B--2---:R-:W-:Y:S01]  /*d2f0*/  FMUL.FTZ R211, R25.reuse, R134 ;  /* 0x0000008619d37220 */ /* 0x044fe20000410000 */
[C---:B------:R-:W-:Y:S02]  /*d300*/  FMUL.FTZ R39, R88.reuse, R39 ;  /* 0x0000002758277220 */ /* 0x040fe40000410000 */
[----:B------:R2:W-:Y:S01]  /*d310*/  ST.E desc[UR48][R16.64+0x3b0], R213 ;  /* 0x0003b0d510007985 */ /* 0x0005e2000c101930 */
[C---:B---3--:R-:W-:Y:S01]  /*d320*/  FMUL.FTZ R219, R25.reuse, R132 ;  /* 0x0000008419db7220 */ /* 0x048fe20000410000 */
[C---:B------:R-:W-:Y:S02]  /*d330*/  FMUL.FTZ R35, R88.reuse, R35 ;  /* 0x0000002358237220 */ /* 0x040fe40000410000 */
[----:B------:R3:W-:Y:S01]  /*d340*/  ST.E desc[UR48][R16.64+0x3b4], R215 ;  /* 0x0003b4d710007985 */ /* 0x0007e2000c101930 */
[----:B0-----:R-:W-:Y:S01]  /*d350*/  FMUL.FTZ R79, R25, R146 ;  /* 0x00000092194f7220 */ /* 0x001fe20000410000 */
[----:B------:R-:W-:-:S02]  /*d360*/  FMUL.FTZ R37, R88, R37 ;  /* 0x0000002558257220 */ /* 0x000fc40000410000 */
[----:B------:R0:W-:Y:S01]  /*d370*/  ST.E desc[UR48][R16.64+0x3c0], R217 ;  /* 0x0003c0d910007985 */ /* 0x0001e2000c101930 */
[C---:B-1----:R-:W-:Y:S01]  /*d380*/  FMUL.FTZ R195, R25.reuse, R140 ;  /* 0x0000008c19c37220 */ /* 0x042fe20000410000 */
[C---:B------:R-:W-:Y:S02]  /*d390*/  FMUL.FTZ R57, R88.reuse, R57 ;  /* 0x0000003958397220 */ /* 0x040fe40000410000 */
[----:B------:R1:W-:Y:S01]  /*d3a0*/  ST.E desc[UR48][R16.64+0x3c4], R93 ;  /* 0x0003c45d10007985 */ /* 0x0003e2000c101930 */
[C---:B--2---:R-:W-:Y:S01]  /*d3b0*/  FMUL.FTZ R213, R25.reuse, R144 ;  /* 0x0000009019d57220 */ /* 0x044fe20000410000 */
[C---:B------:R-:W-:Y:S01]  /*d3c0*/  FMUL.FTZ R55, R88.reuse, R55 ;  /* 0x0000003758377220 */ /* 0x040fe20000410000 */
[C---:B------:R-:W-:Y:S01]  /*d3d0*/  FMUL.FTZ R53, R88.reuse, R53 ;  /* 0x0000003558357220 */ /* 0x040fe20000410000 */
[C---:B---3--:R-:W-:Y:S01]  /*d3e0*/  FMUL.FTZ R215, R25.reuse, R142 ;  /* 0x0000008e19d77220 */ /* 0x048fe20000410000 */
[C---:B------:R-:W-:Y:S01]  /*d3f0*/  FMUL.FTZ R47, R88.reuse, R47 ;  /* 0x0000002f582f7220 */ /* 0x040fe20000410000 */
[C---:B------:R-:W-:Y:S01]  /*d400*/  FMUL.FTZ R51, R88.reuse, R51 ;  /* 0x0000003358337220 */ /* 0x040fe20000410000 */
[C---:B------:R-:W-:Y:S01]  /*d410*/  FMUL.FTZ R49, R88.reuse, R49 ;  /* 0x0000003158317220 */ /* 0x040fe20000410000 */
[C---:B0-----:R-:W-:Y:S01]  /*d420*/  FMUL.FTZ R217, R25.reuse, R212 ;  /* 0x000000d419d97220 */ /* 0x041fe20000410000 */
[C---:B------:R-:W-:Y:S01]  /*d430*/  FMUL.FTZ R69, R88.reuse, R69 ;  /* 0x0000004558457220 */ /* 0x040fe20000410000 */
[C---:B------:R-:W-:Y:S01]  /*d440*/  FMUL.FTZ R67, R88.reuse, R67 ;  /* 0x0000004358437220 */ /* 0x040fe20000410000 */
[C---:B------:R-:W-:Y:S01]  /*d450*/  FMUL.FTZ R59, R88.reuse, R59 ;  /* 0x0000003b583b7220 */ /* 0x040fe20000410000 */
[C---:B-1----:R-:W-:Y:S01]  /*d460*/  FMUL.FTZ R93, R25.reuse, R150 ;  /* 0x00000096195d7220 */ /* 0x042fe20000410000 */
        /* <DEDUP_REMOVED lines=69> */
[----:B------:R3:W-:Y:S04]  /*d8c0*/  ST.E desc[UR48][R16.64+0x2a8], R47 ;  /* 0x0002a82f10007985 */ /* 0x0007e8000c101930 */
[----:B------:R-:W-:Y:S04]  /*d8d0*/  ST.E desc[UR48][R16.64+0x2ac], R51 ;  /* 0x0002ac3310007985 */ /* 0x000fe8000c101930 */
[----:B------:R4:W-:Y:S04]  /*d8e0*/  ST.E desc[UR48][R16.64+0x2b8], R49 ;  /* 0x0002b83110007985 */ /* 0x0009e8000c101930 */
[----:B------:R-:W-:Y:S04]  /*d8f0*/  ST.E desc[UR48][R16.64+0x2bc], R69 ;  /* 0x0002bc4510007985 */ /* 0x000fe8000c101930 */
[----:B------:R-:W-:Y:S04]  /*d900*/  ST.E desc[UR48][R16.64+0x2c8], R67 ;  /* 0x0002c84310007985 */ /* 0x000fe8000c101930 */
[----:B------:R4:W-:Y:S04]  /*d910*/  ST.E desc[UR48][R16.64+0x2cc], R59 ;  /* 0x0002cc3b10007985 */ /* 0x0009e8000c101930 */
[----:B------:R-:W-:Y:S04]  /*d920*/  ST.E desc[UR48][R16.64+0x2d8], R65 ;  /* 0x0002d84110007985 */ /* 0x000fe8000c101930 */
[----:B------:R-:W-:Y:S04]  /*d930*/  ST.E desc[UR48][R16.64+0x2dc], R63 ;  /* 0x0002dc3f10007985 */ /* 0x000fe8000c101930 */
[----:B------:R4:W-:Y:S04]  /*d940*/  ST.E desc[UR48][R16.64+0x2e8], R61 ;  /* 0x0002e83d10007985 */ /* 0x0009e8000c101930 */
        /* <DEDUP_REMOVED lines=35> */
[----:B------:R-:W-:Y:S04]  /*db80*/  ST.E desc[UR48][R16.64+0x408], R189 ;  /* 0x000408bd10007985 */ /* 0x000fe8000c101930 */
[----:B------:R4:W-:Y:S04]  /*db90*/  ST.E desc[UR48][R16.64+0x40c], R147 ;  /* 0x00040c9310007985 */ /* 0x0009e8000c101930 */
[----:B------:R-:W-:Y:S04]  /*dba0*/  ST.E desc[UR48][R16.64+0x418], R187 ;  /* 0x000418bb10007985 */ /* 0x000fe8000c101930 */
[----:B------:R-:W-:Y:S04]  /*dbb0*/  ST.E desc[UR48][R16.64+0x41c], R151 ;  /* 0x00041c9710007985 */ /* 0x000fe8000c101930 */
[----:B------:R4:W-:Y:S01]  /*dbc0*/  ST.E desc[UR48][R16.64+0x428], R149 ;  /* 0x0004289510007985 */ /* 0x0009e2000c101930 */
[----:B------:R1:W-:Y:S06]  /*dbd0*/  BAR.SYNC.DEFER_BLOCKING R205, 0x100 ;  /* 0x000400cd0000751d */ /* 0x0003ec0000010000 */
[----:B0-----:R-:W4:Y:S04]  /*dbe0*/  LD.E R5, desc[UR48][R16.64+0x230] ;  /* 0x0002303010057980 */ /* 0x001f28000c101900 */
[----:B------:R-:W4:Y:S04]  /*dbf0*/  LD.E R25, desc[UR48][R16.64+0x234] ;  /* 0x0002343010197980 */ /* 0x000f28000c101900 */
[----:B------:R-:W4:Y:S04]  /*dc00*/  LD.E R27, desc[UR48][R16.64+0x238] ;  /* 0x00023830101b7980 */ /* 0x000f28000c101900 */
[----:B------:R-:W4:Y:S04]  /*dc10*/  LD.E R29, desc[UR48][R16.64+0x23c] ;  /* 0x00023c30101d7980 */ /* 0x000f28000c101900 */
[----:B------:R-:W4:Y:S04]  /*dc20*/  LD.E R31, desc[UR48][R16.64+0x240] ;  /* 0x00024030101f7980 */ /* 0x000f28000c101900 */
[----:B------:R-:W4:Y:S04]  /*dc30*/  LD.E R33, desc[UR48][R16.64+0x244] ;  /* 0x0002443010217980 */ /* 0x000f28000c101900 */
[----:B-1----:R-:W4:Y:S04]  /*dc40*/  LD.E R35, desc[UR48][R16.64+0x248] ;  /* 0x0002483010237980 */ /* 0x002f28000c101900 */
[----:B--2---:R-:W2:Y:S04]  /*dc50*/  LD.E R37, desc[UR48][R16.64+0x24c] ;  /* 0x00024c3010257980 */ /* 0x004ea8000c101900 */
[----:B------:R-:W2:Y:S04]  /*dc60*/  LD.E R39, desc[UR48][R16.64+0x250] ;  /* 0x0002503010277980 */ /* 0x000ea8000c101900 */
[----:B------:R-:W2:Y:S04]  /*dc70*/  LD.E R41, desc[UR48][R16.64+0x254] ;  /* 0x0002543010297980 */ /* 0x000ea8000c101900 */
[----:B------:R-:W2:Y:S04]  /*dc80*/  LD.E R43, desc[UR48][R16.64+0x258] ;  /* 0x00025830102b7980 */ /* 0x000ea8000c101900 */
[----:B------:R-:W2:Y:S04]  /*dc90*/  LD.E R45, desc[UR48][R16.64+0x25c] ;  /* 0x00025c30102d7980 */ /* 0x000ea8000c101900 */
[----:B---3--:R-:W3:Y:S04]  /*dca0*/  LD.E R47, desc[UR48][R16.64+0x260] ;  /* 0x00026030102f7980 */ /* 0x008ee8000c101900 */
        /* <DEDUP_REMOVED lines=128> */
[----:B----4-:R-:W-:Y:S04]  /*e4b0*/  ST.E desc[UR48][R16.64+0x264], R49 ;  /* 0x0002643110007985 */ /* 0x010fe8000c101930 */
        /* <DEDUP_REMOVED lines=114> */
[----:B0-----:R-:W4:Y:S04]  /*ebe0*/  LD.E R187, desc[UR48][R16.64+0x218] ;  /* 0x0002183010bb7980 */ /* 0x001f28000c101900 */
[----:B-1----:R-:W4:Y:S04]  /*ebf0*/  LD.E.64 R4, desc[UR48][R16.64+0xa8] ;  /* 0x0000a83010047980 */ /* 0x002f28000c101b00 */
[----:B------:R-:W4:Y:S04]  /*ec00*/  LDL R189, [R1+0x88] ;  /* 0x0000880001bd7983 */ /* 0x000f280000100800 */
[----:B--2---:R-:W2:Y:S04]  /*ec10*/  LD.E R24, desc[UR48][R16.64+0x230] ;  /* 0x0002303010187980 */ /* 0x004ea8000c101900 */
[----:B------:R-:W2:Y:S04]  /*ec20*/  LD.E R25, desc[UR48][R16.64+0x234] ;  /* 0x0002343010197980 */ /* 0x000ea8000c101900 */
[----:B---3--:R-:W2:Y:S04]  /*ec30*/  LD.E R26, desc[UR48][R16.64+0x238] ;  /* 0x00023830101a7980 */ /* 0x008ea8000c101900 */
[----:B------:R-:W2:Y:S04]  /*ec40*/  LD.E R27, desc[UR48][R16.64+0x23c] ;  /* 0x00023c30101b7980 */ /* 0x000ea8000c101900 */
[----:B----4-:R-:W2:Y:S04]  /*ec50*/  LD.E R28, desc[UR48][R16.64+0x240] ;  /* 0x00024030101c7980 */ /* 0x010ea8000c101900 */
        /* <DEDUP_REMOVED lines=124> */
[----:B------:R-:W-:-:S02]  /*f420*/  ISETP.NE.U32.AND P2, PT, R189, RZ, PT ;  /* 0x000000ffbd00720c */ /* 0x000fc40003f45070 */
[----:B------:R-:W-:Y:S02]  /*f430*/  R2UR UR7, R5 ;  /* 0x00000000050772ca */ /* 0x000fe400000e0000 */
[----:B------:R-:W-:Y:S02]  /*f440*/  R2UR UR6, R4 ;  /* 0x00000000040672ca */ /* 0x000fe400000e0000 */
[----:B------:R-:W-:Y:S02]  /*f450*/  F2FP.BF16.F32.PACK_AB R152, R153, R152 ;  /* 0x000000989998723e */ /* 0x000fe400000010ff */
[----:B------:R-:W-:Y:S02]  /*f460*/  F2FP.BF16.F32.PACK_AB R154, R154, R155 ;  /* 0x0000009b9a9a723e */ /* 0x000fe400000010ff */
[----:B------:R-:W-:Y:S02]  /*f470*/  F2FP.BF16.F32.PACK_AB R153, R188, R185 ;  /* 0x000000b9bc99723e */ /* 0x000fe400000010ff */
[----:B------:R-:W-:Y:S01]  /*f480*/  F2FP.BF16.F32.PACK_AB R155, R183, R6 ;  /* 0x00000006b79b723e */ /* 0x000fe200000010ff */
[----:B------:R-:W-:Y:S01]  /*f490*/  VOTEU.ANY UP0, P2 ;  /* 0x00000000003f7886 */ /* 0x000fe20001000100 */
[----:B------:R-:W-:-:S02]  /*f4a0*/  VIADD R6, R4, 0x80 ;  /* 0x0000008004067836 */ /* 0x000fc40000000000 */
[----:B--2---:R-:W-:-:S06]  /*f4b0*/  WARPGROUP.ARRIVE ;  /* 0x00000000000079c5 */ /* 0x004fcc0000000000 */
[----:B------:R-:W-:Y:S01]  /*f4c0*/  HGMMA.64x256x16.F32.BF16 R24, R152, gdesc[UR4].tnspB, R24, UP0, gsb0 ;  /* 0x43e0000498187df0 */ /* 0x000fe2000b801818 */
[----:B------:R-:W-:Y:S01]  /*f4d0*/  R2UR UR6, R6 ;  /* 0x00000000060672ca */ /* 0x000fe200000e0000 */
[----:B------:R-:W-:Y:S01]  /*f4e0*/  VIADD R6, R4, 0x100 ;  /* 0x0000010004067836 */ /* 0x000fe20000000000 */
[----:B------:R-:W-:Y:S02]  /*f4f0*/  WARPGROUP.DEPBAR.LE gsb0, 0x0 ;  /* 0x00008000000079c5 */ /* 0x000fe40000010000 */
[----:B------:R-:W-:Y:S01]  /*f500*/  F2FP.BF16.F32.PACK_AB R152, R182, R7 ;  /* 0x00000007b698723e */ /* 0x000fe200000010ff */
[----:B------:R-:W-:Y:S01]  /*f510*/  IMAD.MOV.U32 R7, RZ, RZ, R5 ;  /* 0x000000ffff077224 */ /* 0x000fe200078e0005 */
[----:B------:R-:W-:-:S04]  /*f520*/  F2FP.BF16.F32.PACK_AB R153, R186, R181 ;  /* 0x000000b5ba99723e */ /* 0x000fc800000010ff */
[----:B------:R-:W-:Y:S02]  /*f530*/  R2UR UR7, R7 ;  /* 0x00000000070772ca */ /* 0x000fe400000e0000 */
[----:B------:R-:W-:Y:S02]  /*f540*/  F2FP.BF16.F32.PACK_AB R154, R180, R175 ;  /* 0x000000afb49a723e */ /* 0x000fe400000010ff */
[----:B------:R-:W-:Y:S01]  /*f550*/  F2FP.BF16.F32.PACK_AB R155, R184, R177 ;  /* 0x000000b1b89b723e */ /* 0x000fe200000010ff */
        /* <DEDUP_REMOVED lines=130> */
[----:B------:R-:W-:Y:S01]  /*fd80*/  IMAD.MOV.U32 R7, RZ, RZ, R5 ;  /* 0x000000ffff077224 */ /* 0x000fe200078e0005 */
[----:B------:R-:W-:-:S04]  /*fd90*/  R2UR UR6, R6 ;  /* 0x00000000060672ca */ /* 0x000fc800000e0000 */
[----:B------:R-:W-:Y:S01]  /*fda0*/  R2UR UR7, R7 ;  /* 0x00000000070772ca */ /* 0x000fe200000e0000 */
[----:B------:R-:W-:Y:S01]  /*fdb0*/  STL [R1+0x88], R0 ;  /* 0x0000880001007387 */ /* 0x000fe20000100800 */
[----:B------:R-:W-:Y:S02]  /*fdc0*/  VIADD R6, R4, 0x180 ;  /* 0x0000018004067836 */ /* 0x000fe40000000000 */
[----:B------:R-:W-:Y:S01]  /*fdd0*/  IMAD.MOV.U32 R7, RZ, RZ, R5 ;  /* 0x000000ffff077224 */ /* 0x000fe200078e0005 */
[----:B------:R-:W-:Y:S02]  /*fde0*/  WARPGROUP.DEPBAR.LE gsb0, 0x0 ;  /* 0x00008000000079c5 */ /* 0x000fe40000010000 */
[----:B------:R-:W-:Y:S02]  /*fdf0*/  F2FP.BF16.F32.PACK_AB R152, R169, R172 ;  /* 0x000000aca998723e */ /* 0x000fe400000010ff */
[----:B------:R-:W-:Y:S02]  /*fe00*/  F2FP.BF16.F32.PACK_AB R153, R176, R173 ;  /* 0x000000adb099723e */ /* 0x000fe400000010ff */
[----:B------:R-:W-:-:S02]  /*fe10*/  F2FP.BF16.F32.PACK_AB R154, R170, R167 ;  /* 0x000000a7aa9a723e */ /* 0x000fc400000010ff */
        /* <DEDUP_REMOVED lines=133> */
[----:B------:R-:W-:Y:S01]  /*10670*/  STL [R1+0x88], R0 ;  /* 0x0000880001007387 */ /* 0x000fe20000100800 */
[----:B------:R-:W-:Y:S02]  /*10680*/  VIADD R6, R4, 0x200 ;  /* 0x0000020004067836 */ /* 0x000fe40000000000 */
[----:B------:R-:W-:Y:S01]  /*10690*/  IMAD.MOV.U32 R7, RZ, RZ, R5 ;  /* 0x000000ffff077224 */ /* 0x000fe200078e0005 */
[----:B------:R-:W-:Y:S02]  /*106a0*/  WARPGROUP.DEPBAR.LE gsb0, 0x0 ;  /* 0x00008000000079c5 */ /* 0x000fe40000010000 */
[----:B------:R-:W-:-:S02]  /*106b0*/  F2FP.BF16.F32.PACK_AB R152, R161, R164 ;  /* 0x000000a4a198723e */ /* 0x000fc400000010ff */
[----:B------:R-:W-:Y:S02]  /*106c0*/  F2FP.BF16.F32.PACK_AB R153, R168, R165 ;  /* 0x000000a5a899723e */ /* 0x000fe400000010ff */
        /* <DEDUP_REMOVED lines=135> */
[----:B------:R-:W-:Y:S01]  /*10f40*/  VIADD R4, R4, 0x280 ;  /* 0x0000028004047836 */ /* 0x000fe20000000000 */
[----:B------:R-:W-:Y:S02]  /*10f50*/  WARPGROUP.DEPBAR.LE gsb0, 0x0 ;  /* 0x00008000000079c5 */ /* 0x000fe40000010000 */
[----:B------:R-:W-:Y:S02]  /*10f60*/  F2FP.BF16.F32.PACK_AB R152, R156, R19 ;  /* 0x000000139c98723e */ /* 0x000fe400000010ff */
[----:B------:R-:W-:-:S02]  /*10f70*/  F2FP.BF16.F32.PACK_AB R153, R160, R157 ;  /* 0x0000009da099723e */ /* 0x000fc400000010ff */
        /* <DEDUP_REMOVED lines=270> */
[----:B------:R-:W-:Y:S02]  /*12060*/  STL [R1+0x88], R0 ;  /* 0x0000880001007387 */ /* 0x000fe40000100800 */
[----:B------:R-:W-:Y:S02]  /*12070*/  WARPGROUP.DEPBAR.LE gsb0, 0x0 ;  /* 0x00008000000079c5 */ /* 0x000fe40000010000 */
[----:B------:R-:W-:Y:S04]  /*12080*/  ST.E desc[UR48][R16.64+0x230], R24 ;  /* 0x0002301810007985 */ /* 0x000fe8000c101930 */
[----:B------:R0:W-:Y:S04]  /*12090*/  ST.E desc[UR48][R16.64+0x234], R25 ;  /* 0x0002341910007985 */ /* 0x0001e8000c101930 */
        /* <DEDUP_REMOVED lines=126> */
[----:B------:R4:W-:Y:S04]  /*12880*/  STL [R1+0x88], R0 ;  /* 0x0000880001007387 */ /* 0x0009e80000100800 */
        /* <DEDUP_REMOVED lines=10> */
[----:B-1----:R-:W4:Y:S04]  /*12930*/  LD.E R27, desc[UR48][R16.64+0x258] ;  /* 0x00025830101b7980 */ /* 0x002f28000c101900 */
[----:B--2---:R-:W2:Y:S04]  /*12940*/  LD.E R29, desc[UR48][R16.64+0x25c] ;  /* 0x00025c30101d7980 */ /* 0x004ea8000c101900 */
        /* <DEDUP_REMOVED lines=127> */
[----:B--2---:R0:W-:Y:S04]  /*13140*/  ST.E desc[UR48][R16.64+0x25c], R29 ;  /* 0x00025c1d10007985 */ /* 0x0041e8000c101930 */
[----:B---3--:R0:W-:Y:S04]  /*13150*/  ST.E desc[UR48][R16.64+0x260], R31 ;  /* 0x0002601f10007985 */ /* 0x0081e8000c101930 */
        /* <DEDUP_REMOVED lines=115> */
[----:B------:R-:W-:Y:S04]  /*13890*/  BSSY B0, `(.L_x_11323) ;  /* 0x0000008000007945 */ /* 0x000fe80003800000 */
[----:B------:R-:W-:Y:S05]  /*138a0*/  @P0 BRA `(.L_x_11324) ;  /* 0x0000000000180947 */ /* 0x000fea0003800000 */
[----:B0-----:R-:W2:Y:S04]  /*138b0*/  LDL.64 R4, [R1+0x68] ;  /* 0x0000680001047983 */ /* 0x001ea80000100a00 */
[----:B------:R-:W3:Y:S01]  /*138c0*/  LD.E R0, desc[UR48][R16.64+0x218] ;  /* 0x0002183010007980 */ /* 0x000ee2000c101900 */
[----:B--2---:R-:W-:-:S05]  /*138d0*/  MOV R3, R4 ;  /* 0x0000000400037202 */ /* 0x004fca0000000f00 */
[----:B---3--:R-:W-:-:S05]  /*138e0*/  IMAD R0, R0, 0x8, R3 ;  /* 0x0000000800007824 */ /* 0x008fca00078e0203 */
[----:B------:R-:W-:-:S04]  /*138f0*/  PRMT R0, RZ, 0x654, R0 ;  /* 0x00000654ff007816 */ /* 0x000fc80000000000 */
[----:B------:R1:W-:Y:S03]  /*13900*/  SYNCS.ARRIVE.TRANS64.RED.A1T0 RZ, [R0+URZ], RZ ;  /* 0x000000ff00ff79a7 */ /* 0x0003e6000810043f */
.L_x_11324:
[----:B------:R-:W-:Y:S05]  /*13910*/  BSYNC B0 ;  /* 0x0000000000007941 */ /* 0x000fea0003800000 */
.L_x_11323:
[----:B------:R-:W-:Y:S05]  /*13920*/  @P1 BRA `(.L_x_11325) ;  /* 0xffffff60008c1947 */ /* 0x000fea000383ffff */
.L_x_11308:
[----:B------:R-:W-:-:S13]  /*13930*/  ISETP.GE.AND P1, PT, R10, UR43, PT ;  /* 0x0000002b0a007c0c */ /* 0x000fda000bf26270 */
[----:B------:R-:W-:Y:S05]  /*13940*/  @!P1 BRA `(.L_x_11326) ;  /* 0x000000b000989947 */ /* 0x000fea0003800000 */
[----:B0-----:R0:W5:Y:S02]  /*13950*/  LDL.64 R2, [R1+0x178] ;  /* 0x0001780001027983 */ /* 0x0011640000100a00 */
.L_x_11357:
[----:B0----5:R-:W2:Y:S04]  /*13960*/  LD.E R5, desc[UR48][R2.64] ;  /* 0x0000003002057980 */ /* 0x021ea8000c101900 */
        /* <DEDUP_REMOVED lines=13> */
[----:B------:R-:W-:Y:S05]  /*13a40*/  YIELD ;  /* 0x0000000000007946 */ /* 0x000fea0003800000 */
[----:B------:R-:W-:Y:S01]  /*13a50*/  BSSY B0, `(.L_x_11327) ;  /* 0x0000006000007945 */ /* 0x000fe20003800000 */
[----:B---3--:R-:W-:Y:S01]  /*13a60*/  @!P1 IMAD.MOV.U32 R5, RZ, RZ, RZ ;  /* 0x000000ffff059224 */ /* 0x008fe200078e00ff */
[----:B--2---:R-:W-:-:S04]  /*13a70*/  LOP3.LUT R0, R0, 0x1, RZ, 0xfc, !PT ;  /* 0x0000000100007812 */ /* 0x004fc800078efcff */
[----:B------:R-:W-:-:S13]  /*13a80*/  ISETP.NE.AND P2, PT, R0, 0x3, PT ;  /* 0x000000030000780c */ /* 0x000fda0003f45270 */
[----:B-1----:R-:W-:Y:S05]  /*13a90*/  @!P2 BRA `(.L_x_11328) ;  /* 0x000000000004a947 */ /* 0x002fea0003800000 */
[----:B------:R-:W-:Y:S01]  /*13aa0*/  BPT.TRAP 0x1 ;  /* 0x000000040000795c */ /* 0x000fe20000300000 */
.L_x_11328:
[----:B------:R-:W-:Y:S05]  /*13ab0*/  BSYNC B0 ;  /* 0x0000000000007941 */ /* 0x000fea0003800000 */
.L_x_11327:
        /* <DEDUP_REMOVED lines=13> */
.L_x_11330:
[----:B------:R-:W-:Y:S05]  /*13b90*/  BSYNC B0 ;  /* 0x0000000000007941 */ /* 0x000fea0003800000 */
.L_x_11329:
        /* <DEDUP_REMOVED lines=8> */
.L_x_11332:
[----:B------:R-:W-:Y:S05]  /*13c20*/  BSYNC B0 ;  /* 0x0000000000007941 */ /* 0x000fea0003800000 */
.L_x_11331:
[----:B------:R-:W2:Y:S04]  /*13c30*/  LD.E R5, desc[UR48][R2.64] ;  /* 0x0000003002057980 */ /* 0x000ea8000c101900 */
[----:B------:R-:W2:Y:S01]  /*13c40*/  LDL.64 R8, [R1+0xa0] ;  /* 0x0000a00001087983 */ /* 0x000ea20000100a00 */
[----:B------:R-:W-:Y:S05]  /*13c50*/  WARPSYNC.ALL ;  /* 0x0000000000007948 */ /* 0x000fea0003800000 */
[----:B------:R-:W3:Y:S04]  /*13c60*/  LDL.64 R18, [R1+0x98] ;  /* 0x0000980001127983 */ /* 0x000ee80000100a00 */
[----:B-1---5:R-:W4:Y:S04]  /*13c70*/  LDL.64 R6, [R1+0x98] ;  /* 0x0000980001067983 */ /* 0x022f280000100a00 */
[----:B------:R-:W4:Y:S01]  /*13c80*/  LDL.64 R12, [R1+0x98] ;  /* 0x00009800010c7983 */ /* 0x000f220000100a00 */
[----:B--2---:R-:W-:-:S03]  /*13c90*/  IMAD R4, R5, 0x300, R8 ;  /* 0x0000030005047824 */ /* 0x004fc600078e0208 */
[----:B------:R-:W2:Y:S01]  /*13ca0*/  LDL.64 R14, [R1+0x98] ;  /* 0x00009800010e7983 */ /* 0x000ea20000100a00 */
[----:B------:R-:W-:Y:S01]  /*13cb0*/  IMAD.MOV.U32 R5, RZ, RZ, R9 ;  /* 0x000000ffff057224 */ /* 0x000fe200078e0009 */
[----:B------:R-:W-:Y:S01]  /*13cc0*/  R2UR UR6, R4 ;  /* 0x00000000040672ca */ /* 0x000fe200000e0000 */
[----:B------:R-:W-:-:S03]  /*13cd0*/  WARPGROUP.ARRIVE ;  /* 0x00000000000079c5 */ /* 0x000fc60000000000 */
[----:B------:R-:W-:Y:S01]  /*13ce0*/  R2UR UR7, R5 ;  /* 0x00000000050772ca */ /* 0x000fe200000e0000 */
[----:B------:R-:W-:Y:S02]  /*13cf0*/  VIADD R8, R4, 0x2 ;  /* 0x0000000204087836 */ /* 0x000fe40000000000 */
[----:B------:R-:W-:Y:S01]  /*13d00*/  IMAD.MOV.U32 R0, RZ, RZ, 0x1 ;  /* 0x00000001ff007424 */ /* 0x000fe200078e00ff */
[----:B------:R1:W-:Y:S04]  /*13d10*/  STL [R1+0x80], RZ ;  /* 0x000080ff01007387 */ /* 0x0003e80000100800 */
[----:B------:R1:W-:Y:S04]  /*13d20*/  STL [R1+0x80], R0 ;  /* 0x0000800001007387 */ /* 0x0003e80000100800 */
[----:B------:R1:W-:Y:S04]  /*13d30*/  STL [R1+0x80], R0 ;  /* 0x0000800001007387 */ /* 0x0003e80000100800 */
[----:B------:R1:W-:Y:S04]  /*13d40*/  STL [R1+0x80], R0 ;  /* 0x0000800001007387 */ /* 0x0003e80000100800 */
[----:B------:R1:W-:Y:S01]  /*13d50*/  STL [R1+0x80], R0 ;  /* 0x0000800001007387 */ /* 0x0003e20000100800 */
[----:B---3--:R-:W-:-:S02]  /*13d60*/  R2UR UR4, R18 ;  /* 0x00000000120472ca */ /* 0x008fc400000e0000 */
[----:B------:R-:W-:Y:S01]  /*13d70*/  R2UR UR5, R19 ;  /* 0x00000000130572ca */ /* 0x000fe200000e0000 */
[----:B------:R-:W3:-:S12]  /*13d80*/  LDL R18, [R1+0x54] ;  /* 0x0000540001127983 */ /* 0x000ed80000100800 */
        /* <DEDUP_REMOVED lines=31> */
[----:B---3--:R-:W-:-:S04]  /*13f80*/  LOP3.LUT R18, R18, 0x1, RZ, 0xfc, !PT ;  /* 0x0000000112127812 */ /* 0x008fc800078efcff */
[----:B------:R-:W-:Y:S01]  /*13f90*/  ISETP.NE.AND P2, PT, R18, 0x3, PT ;  /* 0x000000031200780c */ /* 0x000fe20003f45270 */
[----:B------:R-:W-:Y:S01]  /*13fa0*/  BSSY B0, `(.L_x_11334) ;  /* 0x0000004000007945 */ /* 0x000fe20003800000 */
[----:B------:R-:W-:-:S11]  /*13fb0*/  WARPGROUP.DEPBAR.LE gsb0, 0x0 ;  /* 0x00008000000079c5 */ /* 0x000fd60000010000 */
[----:B-1----:R-:W-:Y:S05]  /*13fc0*/  @!P2 BRA `(.L_x_11335) ;  /* 0x000000000004a947 */ /* 0x002fea0003800000 */
[----:B------:R-:W-:Y:S01]  /*13fd0*/  BPT.TRAP 0x1 ;  /* 0x000000040000795c */ /* 0x000fe20000300000 */
.L_x_11335:
[----:B------:R-:W-:Y:S05]  /*13fe0*/  BSYNC B0 ;  /* 0x0000000000007941 */ /* 0x000fea0003800000 */
.L_x_11334:
[----:B------:R-:W2:Y:S01]  /*13ff0*/  LDL.64 R6, [R1+0x40] ;  /* 0x0000400001067983 */ /* 0x000ea20000100a00 */
[----:B-----5:R-:W-:Y:S02]  /*14000*/  SHF.L.U32 R8, R11, 0x1f, RZ ;  /* 0x0000001f0b087819 */ /* 0x020fe400000006ff */
[----:B--2---:R-:W-:-:S05]  /*14010*/  MOV R7, R6 ;  /* 0x0000000600077202 */ /* 0x004fca0000000f00 */
[----:B------:R-:W-:-:S04]  /*14020*/  IMAD R5, R5, 0x8, R7 ;  /* 0x0000000805057824 */ /* 0x000fc800078e0207 */
[----:B------:R1:W2:Y:S01]  /*14030*/  SYNCS.PHASECHK.TRANS64.TRYWAIT P1, [R5+URZ], R8 ;  /* 0x00000008050075a7 */ /* 0x0002a2000802017f */
[----:B------:R1:W5:Y:S04]  /*14040*/  LD.E R4, desc[UR48][R2.64] ;  /* 0x0000003002047980 */ /* 0x000368000c101900 */
[----:B------:R1:W5:Y:S01]  /*14050*/  LD.E R6, desc[UR48][R2.64+0x4] ;  /* 0x0000043002067980 */ /* 0x000362000c101900 */
[----:B------:R-:W-:Y:S04]  /*14060*/  BSSY B0, `(.L_x_11336) ;  /* 0x0000003000007945 */ /* 0x000fe80003800000 */
[----:B------:R-:W-:Y:S05]  /*14070*/  @!P2 BRA `(.L_x_11337) ;  /* 0x000000000004a947 */ /* 0x000fea0003800000 */
[----:B------:R-:W-:Y:S01]  /*14080*/  BPT.TRAP 0x1 ;  /* 0x000000040000795c */ /* 0x000fe20000300000 */
.L_x_11337:
[----:B------:R-:W-:Y:S05]  /*14090*/  BSYNC B0 ;  /* 0x0000000000007941 */ /* 0x000fea0003800000 */
.L_x_11336:
[----:B------:R-:W-:Y:S04]  /*140a0*/  BSSY B0, `(.L_x_11338) ;  /* 0x0000006000007945 */ /* 0x000fe80003800000 */
[----:B--2---:R-:W-:Y:S05]  /*140b0*/  @P1 BRA `(.L_x_11339) ;  /* 0x0000000000101947 */ /* 0x004fea0003800000 */
[----:B-----5:R-:W-:Y:S01]  /*140c0*/  IMAD R4, R4, 0x8, R7 ;  /* 0x0000000804047824 */ /* 0x020fe200078e0207 */
[----:B-1----:R-:W-:-:S04]  /*140d0*/  SHF.L.U32 R5, R6, 0x1f, RZ ;  /* 0x0000001f06057819 */ /* 0x002fc800000006ff */
[----:B------:R-:W1:Y:S02]  /*140e0*/  SYNCS.PHASECHK.TRANS64.TRYWAIT P1, [R4+URZ], R5 ;  /* 0x00000005040075a7 */ /* 0x000e64000802017f */
[----:B-1----:R-:W-:Y:S05]  /*140f0*/  @!P1 BRA `(.L_x_11340) ;  /* 0x0000014000a09947 */ /* 0x002fea0003800000 */
.L_x_11339:
[----:B------:R-:W-:Y:S05]  /*14100*/  BSYNC B0 ;  /* 0x0000000000007941 */ /* 0x000fea0003800000 */
.L_x_11338:
[----:B------:R-:W2:Y:S04]  /*14110*/  LDL R7, [R1+0x90] ;  /* 0x0000900001077983 */ /* 0x000ea80000100800 */
[----:B------:R-:W3:Y:S04]  /*14120*/  LD.E R11, desc[UR48][R2.64] ;  /* 0x00000030020b7980 */ /* 0x000ee8000c101900 */
[----:B------:R-:W3:Y:S04]  /*14130*/  LDL.64 R72, [R1+0x118] ;  /* 0x0001180001487983 */ /* 0x000ee80000100a00 */
[----:B-1---5:R-:W4:Y:S04]  /*14140*/  LDL.64 R4, [R1+0x110] ;  /* 0x0001100001047983 */ /* 0x022f280000100a00 */
[----:B------:R-:W4:Y:S04]  /*14150*/  LDL.64 R8, [R1+0x110] ;  /* 0x0001100001087983 */ /* 0x000f280000100a00 */
[----:B------:R-:W4:Y:S04]  /*14160*/  LDL.64 R12, [R1+0x110] ;  /* 0x00011000010c7983 */ /* 0x000f280000100a00 */
[----:B------:R-:W4:Y:S01]  /*14170*/  LDL.64 R14, [R1+0x110] ;  /* 0x00011000010e7983 */ /* 0x000f220000100a00 */
[----:B------:R-:W-:Y:S05]  /*14180*/  WARPSYNC.ALL ;  /* 0x0000000000007948 */ /* 0x000fea0003800000 */
[----:B------:R-:W-:Y:S01]  /*14190*/  WARPGROUP.ARRIVE ;  /* 0x00000000000079c5 */ /* 0x000fe20000000000 */
[----:B------:R-:W4:Y:S01]  /*141a0*/  LDL.64 R18, [R1+0x110] ;  /* 0x0001100001127983 */ /* 0x000f220000100a00 */
[----:B--2---:R-:W-:Y:S01]  /*141b0*/  ISETP.NE.U32.AND P1, PT, R7, RZ, PT ;  /* 0x000000ff0700720c */ /* 0x004fe20003f25070 */
[----:B---3--:R-:W-:-:S02]  /*141c0*/  IMAD R6, R11, 0xc00, R72 ;  /* 0x00000c000b067824 */ /* 0x008fc400078e0248 */
[----:B------:R-:W-:Y:S01]  /*141d0*/  IMAD.MOV.U32 R7, RZ, RZ, R73 ;  /* 0x000000ffff077224 */ /* 0x000fe200078e0049 */
[----:B----4-:R-:W-:Y:S02]  /*141e0*/  R2UR UR4, R4 ;  /* 0x00000000040472ca */ /* 0x010fe400000e0000 */
[----:B------:R-:W-:Y:S02]  /*141f0*/  R2UR UR6, R6 ;  /* 0x00000000060672ca */ /* 0x000fe400000e0000 */
[----:B------:R-:W-:Y:S02]  /*14200*/  R2UR UR7, R7 ;  /* 0x00000000070772ca */ /* 0x000fe400000e0000 */
[----:B------:R-:W-:-:S03]  /*14210*/  R2UR UR5, R5 ;  /* 0x00000000050572ca */ /* 0x000fc600000e0000 */
[----:B------:R-:W-:-:S10]  /*14220*/  VOTEU.ANY UP0, P1 ;  /* 0x00000000003f7886 */ /* 0x000fd40000800100 */
        /* <DEDUP_REMOVED lines=186> */
[----:B------:R-:W3:Y:S04]  /*14dd0*/  LDL.64 R8, [R1+0x170] ;  /* 0x0001700001087983 */ /* 0x000ee80000100a00 */
[----:B------:R-:W4:Y:S04]  /*14de0*/  LDL R11, [R194] ;  /* 0x00000000c20b7983 */ /* 0x000f280000100800 */
[----:B--2---:R-:W2:Y:S04]  /*14df0*/  LDL R4, [R194+0x24] ;  /* 0x00002400c2047983 */ /* 0x004ea80000100800 */
[----:B------:R-:W4:Y:S04]  /*14e00*/  LDL R12, [R1+0x70] ;  /* 0x00007000010c7983 */ /* 0x000f280000100800 */
[----:B------:R-:W4:Y:S04]  /*14e10*/  LDL R6, [R194+0x18] ;  /* 0x00001800c2067983 */ /* 0x000f280000100800 */
[----:B------:R-:W4:Y:S04]  /*14e20*/  LDL R5, [R194+0x4] ;  /* 0x00000400c2057983 */ /* 0x000f280000100800 */
[----:B------:R-:W4:Y:S04]  /*14e30*/  LDL R18, [R194+0xc] ;  /* 0x00000c00c2127983 */ /* 0x000f280000100800 */
[----:B------:R-:W4:Y:S04]  /*14e40*/  LDL R15, [R194+0x10] ;  /* 0x00001000c20f7983 */ /* 0x000f280000100800 */
[----:B------:R-:W4:Y:S04]  /*14e50*/  LDL R7, [R194+0x14] ;  /* 0x00001400c2077983 */ /* 0x000f280000100800 */
[----:B---3--:R-:W3:Y:S01]  /*14e60*/  LD.E R8, desc[UR48][R8.64] ;  /* 0x0000003008087980 */ /* 0x008ee2000c101900 */
[----:B--2---:R-:W-:-:S03]  /*14e70*/  ISETP.NE.AND P1, PT, R4, 0x1, PT ;  /* 0x000000010400780c */ /* 0x004fc60003f25270 */
[----:B------:R-:W2:Y:S10]  /*14e80*/  LDL R4, [R194+0x8] ;  /* 0x00000800c2047983 */ /* 0x000eb40000100800 */
[----:B------:R-:W2:Y:S04]  /*14e90*/  @P1 LDL R13, [R194+0x28] ;  /* 0x00002800c20d1983 */ /* 0x000ea80000100800 */
[----:B------:R-:W2:Y:S01]  /*14ea0*/  @P1 LDL R14, [R194+0x2c] ;  /* 0x00002c00c20e1983 */ /* 0x000ea20000100800 */
[----:B----4-:R-:W-:Y:S01]  /*14eb0*/  ISETP.GE.AND P2, PT, R6, 0x1, PT ;  /* 0x000000010600780c */ /* 0x010fe20003f46270 */
[----:B------:R-:W-:Y:S01]  /*14ec0*/  BSSY B0, `(.L_x_11341) ;  /* 0x00000a6000007945 */ /* 0x000fe20003800000 */
[-C--:B---3--:R-:W-:Y:S01]  /*14ed0*/  FMUL.FTZ R9, R26, R8.reuse ;  /* 0x000000081a097220 */ /* 0x088fe20000410000 */
[----:B------:R-:W-:Y:S01]  /*14ee0*/  SHF.R.S32.HI R26, RZ, 0x1f, R11 ;  /* 0x0000001fff1a7819 */ /* 0x000fe2000001140b */
[-C--:B------:R-:W-:Y:S01]  /*14ef0*/  FMUL.FTZ R20, R30, R8.reuse ;  /* 0x000000081e147220 */ /* 0x080fe20000410000 */
[----:B------:R-:W-:-:S02]  /*14f00*/  FMUL.FTZ R30, R32, R8 ;  /* 0x00000008201e7220 */ /* 0x000fc40000410000 */
[----:B------:R-:W-:Y:S01]  /*14f10*/  LEA.HI R32, R26, R11, RZ, 0x7 ;  /* 0x0000000b1a207211 */ /* 0x000fe200078f38ff */
[----:B------:R-:W-:-:S03]  /*14f20*/  FMUL.FTZ R109, R34, R8 ;  /* 0x00000008226d7220 */ /* 0x000fc60000410000 */
[----:B------:R-:W-:Y:S01]  /*14f30*/  LOP3.LUT R34, R32, 0xffffff80, RZ, 0xc0, !PT ;  /* 0xffffff8020227812 */ /* 0x000fe200078ec0ff */
[----:B------:R-:W-:-:S04]  /*14f40*/  FMUL.FTZ R21, R31, R8 ;  /* 0x000000081f157220 */ /* 0x000fc80000410000 */
[----:B------:R-:W-:Y:S02]  /*14f50*/  IMAD.IADD R34, R11, 0x1, -R34 ;  /* 0x000000010b227824 */ /* 0x000fe400078e0a22 */
[-C--:B------:R-:W-:Y:S01]  /*14f60*/  FMUL.FTZ R31, R33, R8.reuse ;  /* 0x00000008211f7220 */ /* 0x080fe20000410000 */
[-C--:B------:R-:W-:Y:S01]  /*14f70*/  FMUL.FTZ R137, R38, R8.reuse ;  /* 0x0000000826897220 */ /* 0x080fe20000410000 */
[----:B------:R-:W-:Y:S02]  /*14f80*/  LEA.HI R38, R26, R11, RZ, 0x2 ;  /* 0x0000000b1a267211 */ /* 0x000fe400078f10ff */
[----:B------:R-:W-:Y:S01]  /*14f90*/  SHF.R.S32.HI R33, RZ, 0x1f, R34 ;  /* 0x0000001fff217819 */ /* 0x000fe20000011422 */
[-C--:B------:R-:W-:Y:S01]  /*14fa0*/  FMUL.FTZ R117, R35, R8.reuse ;  /* 0x0000000823757220 */ /* 0x080fe20000410000 */
[-C--:B------:R-:W-:Y:S01]  /*14fb0*/  FMUL.FTZ R36, R36, R8.reuse ;  /* 0x0000000824247220 */ /* 0x080fe20000410000 */
[----:B------:R-:W-:Y:S01]  /*14fc0*/  FMUL.FTZ R37, R37, R8 ;  /* 0x0000000825257220 */ /* 0x000fe20000410000 */
[----:B------:R-:W-:-:S02]  /*14fd0*/  LEA.HI R35, R33, R34, RZ, 0x2 ;  /* 0x0000002221237211 */ /* 0x000fc400078f10ff */
[----:B------:R-:W-:Y:S01]  /*14fe0*/  LOP3.LUT R38, R38, 0xfffffffc, RZ, 0xc0, !PT ;  /* 0xfffffffc26267812 */ /* 0x000fe200078ec0ff */
[----:B------:R3:W4:Y:S01]  /*14ff0*/  MUFU.TANH R75, R36 ;  /* 0x00000024004b7308 */ /* 0x0007220000002400 */
[----:B------:R-:W-:-:S03]  /*15000*/  LEA.HI R33, R33, R34, RZ, 0x5 ;  /* 0x0000002221217211 */ /* 0x000fc600078f28ff */
[----:B------:R-:W-:-:S04]  /*15010*/  IMAD.IADD R38, R11, 0x1, -R38 ;  /* 0x000000010b267824 */ /* 0x000fc800078e0a26 */
[----:B------:R0:W1:Y:S01]  /*15020*/  MUFU.TANH R76, R37 ;  /* 0x00000025004c7308 */ /* 0x0000620000002400 */
[--C-:B---3--:R-:W-:Y:S02]  /*15030*/  SHF.R.S32.HI R36, RZ, 0x2, R35.reuse ;  /* 0x00000002ff247819 */ /* 0x108fe40000011423 */
[----:B------:R-:W-:Y:S02]  /*15040*/  SHF.R.S32.HI R11, RZ, 0x7, R32 ;  /* 0x00000007ff0b7819 */ /* 0x000fe40000011420 */
[----:B0-----:R-:W-:-:S04]  /*15050*/  SHF.R.S32.HI R37, RZ, 0x1f, R35 ;  /* 0x0000001fff257819 */ /* 0x001fc80000011423 */
[----:B------:R-:W-:Y:S02]  /*15060*/  LEA.HI R37, R37, R36, RZ, 0x3 ;  /* 0x0000002425257211 */ /* 0x000fe400078f18ff */
[----:B------:R-:W-:Y:S02]  /*15070*/  LEA.HI R32, R32, R11, RZ, 0x1 ;  /* 0x0000000b20207211 */ /* 0x000fe400078f08ff */
[----:B------:R-:W-:Y:S02]  /*15080*/  LOP3.LUT R37, R37, 0xfffffff8, RZ, 0xc0, !PT ;  /* 0xfffffff825257812 */ /* 0x000fe400078ec0ff */
[----:B------:R-:W-:Y:S02]  /*15090*/  SHF.R.S32.HI R33, RZ, 0x5, R33 ;  /* 0x00000005ff217819 */ /* 0x000fe40000011421 */
[----:B------:R-:W-:Y:S01]  /*150a0*/  LOP3.LUT R32, R32, 0x3fffffe, RZ, 0xc0, !PT ;  /* 0x03fffffe20207812 */ /* 0x000fe200078ec0ff */
[----:B------:R-:W-:Y:S01]  /*150b0*/  IMAD.IADD R37, R36, 0x1, -R37 ;  /* 0x0000000124257824 */ /* 0x000fe200078e0a25 */
[----:B------:R-:W-:Y:S01]  /*150c0*/  LEA.HI R36, R38, R38, RZ, 0x1 ;  /* 0x0000002626247211 */ /* 0x000fe200078f08ff */
[----:B------:R-:W-:-:S02]  /*150d0*/  IMAD R12, R12, 0x8, R33 ;  /* 0x000000080c0c7824 */ /* 0x000fc400078e0221 */
[----:B------:R-:W-:Y:S01]  /*150e0*/  IMAD.IADD R32, R11, 0x1, -R32 ;  /* 0x000000010b207824 */ /* 0x000fe200078e0a20 */
[----:B------:R-:W-:Y:S01]  /*150f0*/  LOP3.LUT R11, R36, 0x1ffffffe, RZ, 0xc0, !PT ;  /* 0x1ffffffe240b7812 */ /* 0x000fe200078ec0ff */
[----:B------:R-:W-:-:S04]  /*15100*/  IMAD.U32 R37, R12, 0x10, R37 ;  /* 0x000000100c257824 */ /* 0x000fc800078e0025 */
[----:B------:R-:W-:Y:S02]  /*15110*/  IMAD.IADD R11, R38, 0x1, -R11 ;  /* 0x00000001260b7824 */ /* 0x000fe400078e0a0b */
[----:B------:R-:W-:-:S04]  /*15120*/  IMAD R32, R32, 0x40, R37 ;  /* 0x0000004020207824 */ /* 0x000fc800078e0225 */
[----:B------:R-:W-:-:S04]  /*15130*/  IMAD R32, R11, 0x8, R32 ;  /* 0x000000080b207824 */ /* 0x000fc800078e0220 */
[----:B--2---:R-:W-:-:S05]  /*15140*/  @P1 IMAD.HI.U32 R13, R32, R13, RZ ;  /* 0x0000000d200d1227 */ /* 0x004fca00078e00ff */
[----:B------:R-:W-:Y:S01]  /*15150*/  @P1 SHF.R.U32.HI R32, RZ, R14, R13 ;  /* 0x0000000eff201219 */ /* 0x000fe2000001160d */
[----:B------:R-:W-:Y:S01]  /*15160*/  IMAD.MOV.U32 R11, RZ, RZ, -0x60 ;  /* 0xffffffa0ff0b7424 */ /* 0x000fe200078e00ff */
[----:B------:R-:W-:-:S03]  /*15170*/  LOP3.LUT R35, R35, 0x7ffffffc, RZ, 0xc0, !PT ;  /* 0x7ffffffc23237812 */ /* 0x000fc600078ec0ff */
        /* <DEDUP_REMOVED lines=33> */
[-C--:B------:R-:W-:Y:S01]  /*15390*/  FMUL.FTZ R147, R70, R8.reuse ;  /* 0x0000000846937220 */ /* 0x080fe20000410000 */
[----:B------:R-:W-:Y:S02]  /*153a0*/  IMAD R12, R10, R11, 0x1 ;  /* 0x000000010a0c7424 */ /* 0x000fe400078e020b */
[-C--:B------:R-:W-:Y:S01]  /*153b0*/  FMUL.FTZ R149, R71, R8.reuse ;  /* 0x0000000847957220 */ /* 0x080fe20000410000 */
[-C--:B------:R-:W-:Y:S01]  /*153c0*/  FMUL.FTZ R49, R49, R8.reuse ;  /* 0x0000000831317220 */ /* 0x080fe20000410000 */
[-C--:B------:R-:W-:Y:S01]  /*153d0*/  FMUL.FTZ R53, R53, R8.reuse ;  /* 0x0000000835357220 */ /* 0x080fe20000410000 */
[-C--:B------:R-:W-:Y:S01]  /*153e0*/  FMUL.FTZ R61, R61, R8.reuse ;  /* 0x000000083d3d7220 */ /* 0x080fe20000410000 */
[-C--:B------:R-:W-:Y:S01]  /*153f0*/  FMUL.FTZ R65, R65, R8.reuse ;  /* 0x0000000841417220 */ /* 0x080fe20000410000 */
[----:B------:R-:W-:Y:S01]  /*15400*/  FMUL.FTZ R68, R68, R8 ;  /* 0x0000000844447220 */ /* 0x000fe20000410000 */
        /* <DEDUP_REMOVED lines=45> */
[----:B------:R0:W0:Y:S08]  /*156e0*/  MUFU.TANH R13, R68 ;  /* 0x00000044000d7308 */ /* 0x0000300000002400 */
[----:B------:R-:W0:Y:S08]  /*156f0*/  MUFU.TANH R69, R69 ;  /* 0x0000004500457308 */ /* 0x000e300000002400 */
[----:B------:R-:W0:Y:S08]  /*15700*/  MUFU.TANH R147, R147 ;  /* 0x0000009300937308 */ /* 0x000e300000002400 */
[----:B------:R-:W1:Y:S01]  /*15710*/  MUFU.TANH R149, R149 ;  /* 0x0000009500957308 */ /* 0x000e620000002400 */
[----:B------:R-:W-:-:S02]  /*15720*/  IMAD.IADD R18, R8, 0x1, R15 ;  /* 0x0000000108127824 */ /* 0x000fc400078e020f */
[----:B------:R-:W-:Y:S02]  /*15730*/  IMAD.IADD R34, R8, 0x1, R11 ;  /* 0x0000000108227824 */ /* 0x000fe400078e020b */
[----:B------:R-:W-:Y:S02]  /*15740*/  IMAD R36, R10, -0x60, R7 ;  /* 0xffffffa00a247824 */ /* 0x000fe400078e0207 */
[----:B------:R-:W-:Y:S02]  /*15750*/  VIADD R38, R12, 0xffffffff ;  /* 0xffffffff0c267836 */ /* 0x000fe40000000000 */
        /* <DEDUP_REMOVED lines=15> */
.L_x_11346:
[----:B------:R-:W-:Y:S05]  /*15850*/  BSYNC B2 ;  /* 0x0000000000027941 */ /* 0x000fea0003800000 */
.L_x_11345:
[----:B------:R-:W-:Y:S01]  /*15860*/  LOP3.LUT R7, RZ, R7, RZ, 0x33, !PT ;  /* 0x00000007ff077212 */ /* 0x000fe200078e33ff */
[----:B------:R-:W-:Y:S06]  /*15870*/  BRA `(.L_x_11347) ;  /* 0x0000000000187947 */ /* 0x000fec0003800000 */
.L_x_11344:
[----:B------:R-:W-:-:S13]  /*15880*/  ISETP.NE.AND P1, PT, R6, 0x1, PT ;  /* 0x000000010600780c */ /* 0x000fda0003f25270 */
[----:B------:R-:W-:Y:S05]  /*15890*/  @!P1 BRA `(.L_x_11347) ;  /* 0x0000000000109947 */ /* 0x000fea0003800000 */
[----:B------:R-:W2:Y:S04]  /*158a0*/  LDL R12, [R194+0x1c] ;  /* 0x00001c00c20c7983 */ /* 0x000ea80000100800 */
[----:B------:R-:W3:Y:S01]  /*158b0*/  LDL R14, [R194+0x20] ;  /* 0x00002000c20e7983 */ /* 0x000ee20000100800 */
[----:B--2---:R-:W-:-:S05]  /*158c0*/  IMAD.HI.U32 R7, R7, R12, RZ ;  /* 0x0000000c07077227 */ /* 0x004fca00078e00ff */
[----:B---3--:R-:W-:-:S07]  /*158d0*/  SHF.R.U32.HI R7, RZ, R14, R7 ;  /* 0x0000000eff077219 */ /* 0x008fce0000011607 */
.L_x_11347:
[----:B------:R-:W-:Y:S05]  /*158e0*/  BSYNC B1 ;  /* 0x0000000000017941 */ /* 0x000fea0003800000 */
.L_x_11343:
[----:B------:R-:W-:-:S05]  /*158f0*/  IMAD R7, R6, R7, R38 ;  /* 0x0000000706077224 */ /* 0x000fca00078e0226 */
[----:B------:R-:W-:Y:S02]  /*15900*/  VIMNMX R8, R8, R7, !PT ;  /* 0x0000000708087248 */ /* 0x000fe40007fe0100 */
[----:B------:R-:W-:-:S07]  /*15910*/  VIADDMNMX R11, R7, R6, R11, PT ;  /* 0x00000006070b7246 */ /* 0x000fce000380010b */
.L_x_11342:
[----:B------:R-:W-:Y:S05]  /*15920*/  BSYNC B0 ;  /* 0x0000000000007941 */ /* 0x000fea0003800000 */
.L_x_11341:
[C---:B------:R-:W-:Y:S01]  /*15930*/  ISETP.GE.AND P1, PT, R36.reuse, 0x2, PT ;  /* 0x000000022400780c */ /* 0x040fe20003f26270 */
[----:B------:R-:W-:Y:S01]  /*15940*/  BSSY B0, `(.L_x_11348) ;  /* 0x0000091000007945 */ /* 0x000fe20003800000 */
[----:B------:R-:W-:Y:S02]  /*15950*/  ISETP.GE.AND P5, PT, R36, 0xa, PT ;  /* 0x0000000a2400780c */ /* 0x000fe40003fa6270 */
        /* <DEDUP_REMOVED lines=30> */
[----:B-1----:R-:W-:Y:S02]  /*15b40*/  FSEL R59, R76, -INF , !P3 ;  /* 0xff8000004c3b7808 */ /* 0x002fe40005800000 */
        /* <DEDUP_REMOVED lines=83> */
[----:B------:R-:W-:Y:S01]  /*16080*/  ISETP.GE.AND P6, PT, R6, 0x1, PT ;  /* 0x000000010600780c */ /* 0x000fe20003fc6270 */
[--C-:B0-----:R-:W-:Y:S02]  /*16090*/  IMAD.IADD R69, R18, 0x1, R11.reuse ;  /* 0x0000000112457824 */ /* 0x101fe400078e020b */
[----:B------:R-:W-:-:S10]  /*160a0*/  IMAD.IADD R8, R34, 0x1, R11 ;  /* 0x0000000122087824 */ /* 0x000fd400078e020b */
        /* <DEDUP_REMOVED lines=13> */
.L_x_11353:
[----:B------:R-:W-:Y:S05]  /*16180*/  BSYNC B2 ;  /* 0x0000000000027941 */ /* 0x000fea0003800000 */
.L_x_11352:
[----:B------:R-:W-:Y:S01]  /*16190*/  LOP3.LUT R5, RZ, R5, RZ, 0x33, !PT ;  /* 0x00000005ff057212 */ /* 0x000fe200078e33ff */
[----:B------:R-:W-:Y:S06]  /*161a0*/  BRA `(.L_x_11354) ;  /* 0x0000000000187947 */ /* 0x000fec0003800000 */
.L_x_11351:
[----:B------:R-:W-:-:S13]  /*161b0*/  ISETP.NE.AND P6, PT, R6, 0x1, PT ;  /* 0x000000010600780c */ /* 0x000fda0003fc5270 */
[----:B------:R-:W-:Y:S05]  /*161c0*/  @!P6 BRA `(.L_x_11354) ;  /* 0x000000000010e947 */ /* 0x000fea0003800000 */
[----:B------:R-:W2:Y:S04]  /*161d0*/  LDL R4, [R194+0x1c] ;  /* 0x00001c00c2047983 */ /* 0x000ea80000100800 */
[----:B------:R-:W3:Y:S01]  /*161e0*/  LDL R12, [R194+0x20] ;  /* 0x00002000c20c7983 */ /* 0x000ee20000100800 */
[----:B--2---:R-:W-:-:S05]  /*161f0*/  IMAD.HI.U32 R5, R5, R4, RZ ;  /* 0x0000000405057227 */ /* 0x004fca00078e00ff */
[----:B---3--:R-:W-:-:S07]  /*16200*/  SHF.R.U32.HI R5, RZ, R12, R5 ;  /* 0x0000000cff057219 */ /* 0x008fce0000011605 */
.L_x_11354:
[----:B------:R-:W-:Y:S05]  /*16210*/  BSYNC B1 ;  /* 0x0000000000017941 */ /* 0x000fea0003800000 */
.L_x_11350:
[----:B------:R-:W-:-:S05]  /*16220*/  IMAD R5, R6, R5, R38 ;  /* 0x0000000506057224 */ /* 0x000fca00078e0226 */
[----:B------:R-:W-:Y:S02]  /*16230*/  VIADDMNMX R69, R5, R6, R69, PT ;  /* 0x0000000605457246 */ /* 0x000fe40003800145 */
[----:B------:R-:W-:-:S07]  /*16240*/  VIMNMX R8, R8, R5, !PT ;  /* 0x0000000508087248 */ /* 0x000fce0007fe0100 */
.L_x_11349:
[----:B------:R-:W-:Y:S05]  /*16250*/  BSYNC B0 ;  /* 0x0000000000007941 */ /* 0x000fea0003800000 */
.L_x_11348:
[----:B------:R-:W2:Y:S01]  /*16260*/  LD.E.64 R4, desc[UR48][R16.64+0x440] ;  /* 0x0004403010047980 */ /* 0x000ea2000c101b00 */
[C---:B------:R-:W-:Y:S02]  /*16270*/  ISETP.GT.AND P1, PT, R8.reuse, 0x1, !P1 ;  /* 0x000000010800780c */ /* 0x040fe40004f24270 */
[----:B------:R-:W-:Y:S01]  /*16280*/  ISETP.GT.AND P2, PT, R8, 0x8, !P2 ;  /* 0x000000080800780c */ /* 0x000fe20005744270 */
[----:B------:R-:W3:Y:S01]  /*16290*/  LD.E R34, desc[UR48][R16.64+0x270] ;  /* 0x0002703010227980 */ /* 0x000ee2000c101900 */
[C---:B------:R-:W-:Y:S02]  /*162a0*/  ISETP.LT.OR P1, PT, R69.reuse, 0x2, P1 ;  /* 0x000000024500780c */ /* 0x040fe40000f21670 */
[----:B------:R-:W-:Y:S01]  /*162b0*/  ISETP.LT.OR P2, PT, R69, 0x9, P2 ;  /* 0x000000094500780c */ /* 0x000fe20001741670 */
[----:B------:R-:W4:Y:S01]  /*162c0*/  LD.E R38, desc[UR48][R16.64+0x294] ;  /* 0x0002943010267980 */ /* 0x000f22000c101900 */
[----:B------:R-:W-:Y:S02]  /*162d0*/  FSEL R87, R19, -INF , !P1 ;  /* 0xff80000013577808 */ /* 0x000fe40004800000 */
[----:B------:R-:W-:Y:S01]  /*162e0*/  ISETP.NE.AND P1, PT, R46, RZ, PT ;  /* 0x000000ff2e00720c */ /* 0x000fe20003f25270 */
[----:B------:R-:W5:Y:S01]  /*162f0*/  LD.E R64, desc[UR48][R16.64+0x238] ;  /* 0x0002383010407980 */ /* 0x000f62000c101900 */
[----:B------:R-:W-:-:S02]  /*16300*/  FSEL R91, R20, -INF , !P2 ;  /* 0xff800000145b7808 */ /* 0x000fc40005000000 */
[----:B------:R-:W-:Y:S01]  /*16310*/  ISETP.GT.AND P1, PT, R8, 0x9, !P1 ;  /* 0x000000090800780c */ /* 0x000fe20004f24270 */
[----:B------:R-:W5:Y:S01]  /*16320*/  LD.E R46, desc[UR48][R16.64+0x2d0] ;  /* 0x0002d030102e7980 */ /* 0x000f62000c101900 */
[----:B------:R-:W-:Y:S02]  /*16330*/  ISETP.NE.AND P2, PT, R54, RZ, PT ;  /* 0x000000ff3600720c */ /* 0x000fe40003f45270 */
[----:B------:R-:W-:Y:S01]  /*16340*/  ISETP.LT.OR P1, PT, R69, 0xa, P1 ;  /* 0x0000000a4500780c */ /* 0x000fe20000f21670 */
[----:B------:R-:W5:Y:S01]  /*16350*/  LD.E R54, desc[UR48][R16.64+0x320] ;  /* 0x0003203010367980 */ /* 0x000f62000c101900 */
[----:B------:R-:W-:Y:S02]  /*16360*/  ISETP.NE.AND P6, PT, R58, RZ, PT ;  /* 0x000000ff3a00720c */ /* 0x000fe40003fc5270 */
[----:B------:R-:W-:Y:S01]  /*16370*/  FSEL R99, R21, -INF , !P1 ;  /* 0xff80000015637808 */ /* 0x000fe20004800000 */
[----:B------:R-:W5:Y:S01]  /*16380*/  LD.E R76, desc[UR48][R16.64+0x25c] ;  /* 0x00025c30104c7980 */ /* 0x000f62000c101900 */
[----:B------:R-:W-:-:S02]  /*16390*/  ISETP.NE.AND P1, PT, R50, RZ, PT ;  /* 0x000000ff3200720c */ /* 0x000fc40003f25270 */
[C---:B------:R-:W-:Y:S01]  /*163a0*/  ISETP.GT.AND P3, PT, R8.reuse, 0x50, !P3 ;  /* 0x000000500800780c */ /* 0x040fe20005f64270 */
[----:B------:R-:W5:Y:S01]  /*163b0*/  LD.E R50, desc[UR48][R16.64+0x2d4] ;  /* 0x0002d43010327980 */ /* 0x000f62000c101900 */
[C---:B------:R-:W-:Y:S02]  /*163c0*/  ISETP.GT.AND P1, PT, R8.reuse, 0x10, !P1 ;  /* 0x000000100800780c */ /* 0x040fe40004f24270 */
[C---:B------:R-:W-:Y:S01]  /*163d0*/  ISETP.GT.AND P4, PT, R8.reuse, 0x51, !P4 ;  /* 0x000000510800780c */ /* 0x040fe20006784270 */
[----:B------:R-:W5:Y:S01]  /*163e0*/  LD.E R74, desc[UR48][R16.64+0x268] ;  /* 0x00026830104a7980 */ /* 0x000f62000c101900 */
[----:B------:R-:W-:Y:S02]  /*163f0*/  ISETP.LT.OR P1, PT, R69, 0x11, P1 ;  /* 0x000000114500780c */ /* 0x000fe40000f21670 */
[----:B------:R-:W-:Y:S01]  /*16400*/  ISETP.GT.AND P5, PT, R8, 0x58, !P5 ;  /* 0x000000580800780c */ /* 0x000fe20006fa4270 */
[----:B------:R-:W5:Y:S01]  /*16410*/  LD.E R72, desc[UR48][R16.64+0x26c] ;  /* 0x00026c3010487980 */ /* 0x000f62000c101900 */
[----:B------:R-:W-:-:S02]  /*16420*/  FSEL R109, R109, -INF , !P1 ;  /* 0xff8000006d6d7808 */ /* 0x000fc40004800000 */
[----:B------:R-:W-:Y:S01]  /*16430*/  ISETP.NE.AND P1, PT, R30, RZ, PT ;  /* 0x000000ff1e00720c */ /* 0x000fe20003f25270 */
[----:B------:R-:W5:Y:S03]  /*16440*/  LD.E R88, desc[UR48][R16.64+0x288] ;  /* 0x0002883010587980 */ /* 0x000f66000c101900 */
[C---:B------:R-:W-:Y:S01]  /*16450*/  ISETP.GT.AND P1, PT, R8.reuse, 0x11, !P1 ;  /* 0x000000110800780c */ /* 0x040fe20004f24270 */
[----:B------:R-:W3:Y:S03]  /*16460*/  LD.E R30, desc[UR48][R16.64+0x230] ;  /* 0x00023030101e7980 */ /* 0x000ee6000c101900 */
[----:B------:R-:W-:Y:S01]  /*16470*/  ISETP.LT.OR P1, PT, R69, 0x12, P1 ;  /* 0x000000124500780c */ /* 0x000fe20000f21670 */
[----:B------:R-:W5:Y:S03]  /*16480*/  LD.E R86, desc[UR48][R16.64+0x28c] ;  /* 0x00028c3010567980 */ /* 0x000f66000c101900 */
[----:B------:R-:W-:Y:S01]  /*16490*/  FSEL R117, R117, -INF , !P1 ;  /* 0xff80000075757808 */ /* 0x000fe20004800000 */
[----:B------:R-:W5:Y:S01]  /*164a0*/  LD.E R84, desc[UR48][R16.64+0x298] ;  /* 0x0002983010547980 */ /* 0x000f62000c101900 */
[----:B------:R-:W-:-:S02]  /*164b0*/  ISETP.GT.AND P1, PT, R8, 0x18, !P2 ;  /* 0x000000180800780c */ /* 0x000fc40005724270 */
[----:B------:R-:W-:Y:S01]  /*164c0*/  ISETP.NE.AND P2, PT, R56, RZ, PT ;  /* 0x000000ff3800720c */ /* 0x000fe20003f45270 */
[----:B------:R-:W5:Y:S01]  /*164d0*/  LD.E R82, desc[UR48][R16.64+0x29c] ;  /* 0x00029c3010527980 */ /* 0x000f62000c101900 */
[C---:B------:R-:W-:Y:S02]  /*164e0*/  ISETP.LT.OR P1, PT, R69.reuse, 0x19, P1 ;  /* 0x000000194500780c */ /* 0x040fe40000f21670 */
[----:B------:R-:W-:Y:S01]  /*164f0*/  ISETP.LT.OR P3, PT, R69, 0x51, P3 ;  /* 0x000000514500780c */ /* 0x000fe20001f61670 */
[----:B------:R-:W5:Y:S01]  /*16500*/  LD.E R56, desc[UR48][R16.64+0x310] ;  /* 0x0003103010387980 */ /* 0x000f62000c101900 */
[----:B------:R-:W-:Y:S02]  /*16510*/  FSEL R137, R137, -INF , !P1 ;  /* 0xff80000089897808 */ /* 0x000fe40004800000 */
[----:B------:R-:W-:Y:S01]  /*16520*/  ISETP.GT.AND P1, PT, R8, 0x19, !P6 ;  /* 0x000000190800780c */ /* 0x000fe20007724270 */
[----:B------:R-:W5:Y:S01]  /*16530*/  LD.E R78, desc[UR48][R16.64+0x2a8] ;  /* 0x0002a830104e7980 */ /* 0x000f62000c101900 */
[----:B------:R-:W-:-:S02]  /*16540*/  ISETP.NE.AND P6, PT, R14, RZ, PT ;  /* 0x000000ff0e00720c */ /* 0x000fc40003fc5270 */
[----:B------:R-:W-:Y:S01]  /*16550*/  ISETP.LT.OR P1, PT, R69, 0x1a, P1 ;  /* 0x0000001a4500780c */ /* 0x000fe20000f21670 */
[----:B------:R-:W5:Y:S03]  /*16560*/  LD.E R80, desc[UR48][R16.64+0x2ac] ;  /* 0x0002ac3010507980 */ /* 0x000f66000c101900 */
[----:B------:R-:W-:Y:S01]  /*16570*/  FSEL R135, R135, -INF , !P1 ;  /* 0xff80000087877808 */ /* 0x000fe20004800000 */
[----:B------:R-:W5:Y:S01]  /*16580*/  LD.E R92, desc[UR48][R16.64+0x2b8] ;  /* 0x0002b830105c7980 */ /* 0x000f62000c101900 */
[----:B------:R-:W-:Y:S02]  /*16590*/  ISETP.NE.AND P1, PT, R62, RZ, PT ;  /* 0x000000ff3e00720c */ /* 0x000fe40003f25270 */
[----:B------:R-:W-:Y:S01]  /*165a0*/  ISETP.LT.OR P4, PT, R69, 0x52, P4 ;  /* 0x000000524500780c */ /* 0x000fe20002781670 */
[----:B------:R-:W5:Y:S01]  /*165b0*/  LD.E R62, desc[UR48][R16.64+0x23c] ;  /* 0x00023c30103e7980 */ /* 0x000f62000c101900 */
[----:B------:R-:W-:-:S03]  /*165c0*/  ISETP.GT.AND P1, PT, R8, 0x20, !P1 ;  /* 0x000000200800780c */ /* 0x000fc60004f24270 */
[----:B------:R-:W5:Y:S01]  /*165d0*/  LD.E R90, desc[UR48][R16.64+0x2bc] ;  /* 0x0002bc30105a7980 */ /* 0x000f62000c101900 */
[----:B------:R-:W-:-:S03]  /*165e0*/  ISETP.LT.OR P1, PT, R69, 0x21, P1 ;  /* 0x000000214500780c */ /* 0x000fc60000f21670 */
[----:B------:R-:W5:Y:S01]  /*165f0*/  LD.E R96, desc[UR48][R16.64+0x2cc] ;  /* 0x0002cc3010607980 */ /* 0x000f62000c101900 */
[----:B------:R-:W-:Y:S02]  /*16600*/  FSEL R21, R27, -INF , !P1 ;  /* 0xff8000001b157808 */ /* 0x000fe40004800000 */
[----:B------:R-:W-:Y:S01]  /*16610*/  ISETP.NE.AND P1, PT, R40, RZ, PT ;  /* 0x000000ff2800720c */ /* 0x000fe20003f25270 */
[----:B------:R-:W5:Y:S03]  /*16620*/  LD.E R98, desc[UR48][R16.64+0x2d8] ;  /* 0x0002d83010627980 */ /* 0x000f66000c101900 */
[----:B------:R-:W-:Y:S01]  /*16630*/  ISETP.GT.AND P1, PT, R8, 0x21, !P1 ;  /* 0x000000210800780c */ /* 0x000fe20004f24270 */
[----:B------:R-:W5:Y:S03]  /*16640*/  LD.E R40, desc[UR48][R16.64+0x2a0] ;  /* 0x0002a03010287980 */ /* 0x000f66000c101900 */
[----:B------:R-:W-:Y:S01]  /*16650*/  ISETP.LT.OR P1, PT, R69, 0x22, P1 ;  /* 0x000000224500780c */ /* 0x000fe20000f21670 */
[----:B------:R-:W5:Y:S03]  /*16660*/  LD.E R100, desc[UR48][R16.64+0x2dc] ;  /* 0x0002dc3010647980 */ /* 0x000f66000c101900 */
[----:B------:R-:W-:Y:S01]  /*16670*/  FSEL R11, R28, -INF , !P1 ;  /* 0xff8000001c0b7808 */ /* 0x000fe20004800000 */
[----:B------:R-:W5:Y:S01]  /*16680*/  LD.E R102, desc[UR48][R16.64+0x2e8] ;  /* 0x0002e83010667980 */ /* 0x000f62000c101900 */
[----:B------:R-:W-:-:S02]  /*16690*/  ISETP.NE.AND P1, PT, R66, RZ, PT ;  /* 0x000000ff4200720c */ /* 0x000fc40003f25270 */
[----:B------:R-:W-:Y:S01]  /*166a0*/  FSEL R143, R143, -INF , !P3 ;  /* 0xff8000008f8f7808 */ /* 0x000fe20005800000 */
[----:B------:R-:W5:Y:S01]  /*166b0*/  LD.E R66, desc[UR48][R16.64+0x27c] ;  /* 0x00027c3010427980 */ /* 0x000f62000c101900 */
[----:B------:R-:W-:Y:S02]  /*166c0*/  ISETP.GT.AND P1, PT, R8, 0x28, !P1 ;  /* 0x000000280800780c */ /* 0x000fe40004f24270 */
[C---:B------:R-:W-:Y:S01]  /*166d0*/  ISETP.LT.OR P5, PT, R69.reuse, 0x59, P5 ;  /* 0x000000594500780c */ /* 0x040fe20002fa1670 */
[----:B------:R-:W5:Y:S01]  /*166e0*/  LD.E R104, desc[UR48][R16.64+0x2ec] ;  /* 0x0002ec3010687980 */ /* 0x000f62000c101900 */
[----:B------:R-:W-:Y:S02]  /*166f0*/  ISETP.LT.OR P1, PT, R69, 0x29, P1 ;  /* 0x000000294500780c */ /* 0x000fe40000f21670 */
[----:B------:R-:W-:Y:S01]  /*16700*/  FSEL R145, R145, -INF , !P4 ;  /* 0xff80000091917808 */ /* 0x000fe20006000000 */
[----:B------:R-:W5:Y:S01]  /*16710*/  LD.E R106, desc[UR48][R16.64+0x2f8] ;  /* 0x0002f830106a7980 */ /* 0x000f62000c101900 */
[----:B------:R-:W-:-:S02]  /*16720*/  FSEL R19, R29, -INF , !P1 ;  /* 0xff8000001d137808 */ /* 0x000fc40004800000 */
[----:B------:R-:W-:Y:S01]  /*16730*/  ISETP.NE.AND P1, PT, R44, RZ, PT ;  /* 0x000000ff2c00720c */ /* 0x000fe20003f25270 */
[----:B------:R-:W4:Y:S03]  /*16740*/  LD.E R29, desc[UR48][R16.64+0x42c] ;  /* 0x00042c30101d7980 */ /* 0x000f26000c101900 */
        /* <DEDUP_REMOVED lines=22> */
[----:B------:R-:W-:-:S03]  /*168b0*/  ISETP.NE.AND P1, PT, R70, RZ, PT ;  /* 0x000000ff4600720c */ /* 0x000fc60003f25270 */
        /* <DEDUP_REMOVED lines=21> */
[----:B------:R-:W-:Y:S01]  /*16a10*/  ISETP.GT.AND P1, PT, R8, 0x41, !P2 ;  /* 0x000000410800780c */ /* 0x000fe20005724270 */
[----:B------:R-:W5:Y:S01]  /*16a20*/  LD.E R130, desc[UR48][R16.64+0x36c] ;  /* 0x00036c3010827980 */ /* 0x000f62000c101900 */
[----:B------:R-:W-:Y:S02]  /*16a30*/  ISETP.NE.AND P2, PT, R60, RZ, PT ;  /* 0x000000ff3c00720c */ /* 0x000fe40003f45270 */
[----:B------:R-:W-:Y:S01]  /*16a40*/  ISETP.LT.OR P1, PT, R69, 0x42, P1 ;  /* 0x000000424500780c */ /* 0x000fe20000f21670 */
[----:B------:R-:W5:Y:S03]  /*16a50*/  LD.E R60, desc[UR48][R16.64+0x248] ;  /* 0x00024830103c7980 */ /* 0x000f66000c101900 */
[----:B------:R-:W-:Y:S01]  /*16a60*/  FSEL R129, R129, -INF , !P1 ;  /* 0xff80000081817808 */ /* 0x000fe20004800000 */
[----:B------:R-:W5:Y:S01]  /*16a70*/  LD.E R138, desc[UR48][R16.64+0x378] ;  /* 0x00037830108a7980 */ /* 0x000f62000c101900 */
[----:B------:R-:W-:-:S03]  /*16a80*/  ISETP.GT.AND P1, PT, R8, RZ, !P6 ;  /* 0x000000ff0800720c */ /* 0x000fc60007724270 */
[----:B------:R-:W5:Y:S01]  /*16a90*/  LD.E R142, desc[UR48][R16.64+0x37c] ;  /* 0x00037c30108e7980 */ /* 0x000f62000c101900 */
[----:B------:R-:W-:-:S03]  /*16aa0*/  ISETP.LT.OR P1, PT, R69, 0x1, P1 ;  /* 0x000000014500780c */ /* 0x000fc60000f21670 */
[----:B------:R-:W5:Y:S01]  /*16ab0*/  LD.E R140, desc[UR48][R16.64+0x388] ;  /* 0x00038830108c7980 */ /* 0x000f62000c101900 */
[----:B------:R-:W-:Y:S02]  /*16ac0*/  FSEL R6, R9, -INF , !P1 ;  /* 0xff80000009067808 */ /* 0x000fe40004800000 */
[----:B------:R-:W-:Y:S01]  /*16ad0*/  ISETP.NE.AND P1, PT, R71, RZ, PT ;  /* 0x000000ff4700720c */ /* 0x000fe20003f25270 */
        /* <DEDUP_REMOVED lines=20> */
[----:B--2---:R-:W-:-:S03]  /*16c20*/  FMNMX.FTZ R12, R187, R4, !PT ;  /* 0x00000004bb0c7209 */ /* 0x004fc60007810000 */
[----:B------:R-:W2:Y:S01]  /*16c30*/  LD.E R28, desc[UR48][R16.64+0x424] ;  /* 0x00042430101c7980 */ /* 0x000ea2000c101900 */
[----:B------:R-:W-:Y:S02]  /*16c40*/  ISETP.GT.AND P2, PT, R8, 0x49, !P2 ;  /* 0x000000490800780c */ /* 0x000fe40005744270 */
[----:B------:R-:W-:Y:S01]  /*16c50*/  FMNMX.FTZ R12, R67, R12, !PT ;  /* 0x0000000c430c7209 */ /* 0x000fe20007810000 */
[----:B------:R-:W2:Y:S01]  /*16c60*/  LD.E R111, desc[UR48][R16.64+0x404] ;  /* 0x00040430106f7980 */ /* 0x000ea2000c101900 */
[----:B------:R-:W-:Y:S02]  /*16c70*/  ISETP.NE.AND P6, PT, R24, RZ, PT ;  /* 0x000000ff1800720c */ /* 0x000fe40003fc5270 */
[----:B------:R-:W-:Y:S01]  /*16c80*/  FMNMX.FTZ R12, R73, R12, !PT ;  /* 0x0000000c490c7209 */ /* 0x000fe20007810000 */
[----:B------:R-:W2:Y:S03]  /*16c90*/  LD.E R24, desc[UR48][R16.64+0x234] ;  /* 0x0002343010187980 */ /* 0x000ea6000c101900 */
        /* <DEDUP_REMOVED lines=22> */
[----:B------:R-:W-:-:S04]  /*16e00*/  FMNMX.FTZ R12, R35, R12, !PT ;  /* 0x0000000c230c7209 */ /* 0x000fc80007810000 */
[----:B------:R-:W-:-:S04]  /*16e10*/  FMNMX.FTZ R12, R31, R12, !PT ;  /* 0x0000000c1f0c7209 */ /* 0x000fc80007810000 */
        /* <DEDUP_REMOVED lines=25> */
[----:B------:R-:W-:Y:S01]  /*16fb0*/  ISETP.GT.AND P1, PT, R8, 0x48, !P1 ;  /* 0x000000480800780c */ /* 0x000fe20004f24270 */
[----:B------:R-:W0:Y:S01]  /*16fc0*/  SHFL.BFLY PT, R27, R18, 0x1, 0x1f ;  /* 0x0c201f00121b7f89 */ /* 0x000e2200000e0000 */
[----:B------:R-:W-:Y:S02]  /*16fd0*/  FMNMX.FTZ R14, R133, R14, !PT ;  /* 0x0000000e850e7209 */ /* 0x000fe40007810000 */
[----:B------:R-:W-:-:S02]  /*16fe0*/  ISETP.LT.OR P1, PT, R69, 0x49, P1 ;  /* 0x000000494500780c */ /* 0x000fc40000f21670 */
[----:B------:R-:W-:Y:S01]  /*16ff0*/  ISETP.LT.OR P2, PT, R69, 0x4a, P2 ;  /* 0x0000004a4500780c */ /* 0x000fe20001741670 */
[----:B------:R1:W-:Y:S01]  /*17000*/  ST.E desc[UR48][R16.64+0x440], R9 ;  /* 0x0004400910007985 */ /* 0x0003e2000c101930 */
[----:B------:R-:W-:Y:S02]  /*17010*/  FMNMX.FTZ R14, R131, R14, !PT ;  /* 0x0000000e830e7209 */ /* 0x000fe40007810000 */
[----:B------:R-:W-:Y:S01]  /*17020*/  FSEL R139, R25, -INF , !P1 ;  /* 0xff800000198b7808 */ /* 0x000fe20004800000 */
[----:B------:R-:W3:Y:S01]  /*17030*/  LD.E R12, desc[UR48][R16.64+0x460] ;  /* 0x00046030100c7980 */ /* 0x000ee2000c101900 */
[----:B------:R-:W-:Y:S02]  /*17040*/  FMNMX.FTZ R14, R129, R14, !PT ;  /* 0x0000000e810e7209 */ /* 0x000fe40007810000 */
[----:B------:R-:W-:Y:S02]  /*17050*/  FSEL R141, R26, -INF , !P2 ;  /* 0xff8000001a8d7808 */ /* 0x000fe40005000000 */
[----:B------:R-:W-:Y:S01]  /*17060*/  FMNMX.FTZ R14, R139, R14, !PT ;  /* 0x0000000e8b0e7209 */ /* 0x000fe20007810000 */
[----:B------:R-:W2:Y:S03]  /*17070*/  LD.E R26, desc[UR48][R16.64+0x260] ;  /* 0x00026030101a7980 */ /* 0x000ea6000c101900 */
[----:B------:R-:W-:Y:S01]  /*17080*/  FMNMX.FTZ R14, R141, R14, !PT ;  /* 0x0000000e8d0e7209 */ /* 0x000fe20007810000 */
[----:B-1----:R-:W4:Y:S01]  /*17090*/  LD.E R9, desc[UR48][R16.64+0x450] ;  /* 0x0004503010097980 */ /* 0x002f22000c101900 */
[----:B------:R-:W-:-:S02]  /*170a0*/  ISETP.GT.AND P1, PT, R8, 0x59, !P6 ;  /* 0x000000590800780c */ /* 0x000fc40007724270 */
[----:B------:R-:W-:Y:S01]  /*170b0*/  FMNMX.FTZ R14, R143, R14, !PT ;  /* 0x0000000e8f0e7209 */ /* 0x000fe20007810000 */
[----:B------:R-:W5:Y:S01]  /*170c0*/  LD.E R8, desc[UR48][R16.64+0x454] ;  /* 0x0004543010087980 */ /* 0x000f62000c101900 */
[----:B0-----:R-:W-:Y:S02]  /*170d0*/  FMNMX.FTZ R27, R18, R27, !PT ;  /* 0x0000001b121b7209 */ /* 0x001fe40007810000 */
[----:B------:R-:W-:Y:S02]  /*170e0*/  ISETP.LT.OR P1, PT, R69, 0x5a, P1 ;  /* 0x0000005a4500780c */ /* 0x000fe40000f21670 */
[----:B------:R-:W-:Y:S01]  /*170f0*/  FMNMX.FTZ R14, R145, R14, !PT ;  /* 0x0000000e910e7209 */ /* 0x000fe20007810000 */
[----:B------:R0:W-:Y:S01]  /*17100*/  ST.E desc[UR48][R16.64+0x440], R27 ;  /* 0x0004401b10007985 */ /* 0x0001e2000c101930 */
[----:B------:R-:W-:Y:S02]  /*17110*/  FSEL R149, R149, -INF , !P1 ;  /* 0xff80000095957808 */ /* 0x000fe40004800000 */
[----:B------:R-:W-:Y:S01]  /*17120*/  FMNMX.FTZ R14, R147, R14, !PT ;  /* 0x0000000e930e7209 */ /* 0x000fe20007810000 */
[----:B------:R-:W3:Y:S03]  /*17130*/  LD.E R71, desc[UR48][R16.64+0x440] ;  /* 0x0004403010477980 */ /* 0x000ee6000c101900 */
[----:B------:R-:W-:Y:S01]  /*17140*/  FMNMX.FTZ R25, R149, R14, !PT ;  /* 0x0000000e95197209 */ /* 0x000fe20007810000 */
[----:B------:R-:W2:Y:S04]  /*17150*/  LD.E R69, desc[UR48][R16.64+0x330] ;  /* 0x0003303010457980 */ /* 0x000ea8000c101900 */
[----:B------:R1:W-:Y:S04]  /*17160*/  ST.E desc[UR48][R16.64+0x444], R25 ;  /* 0x0004441910007985 */ /* 0x0003e8000c101930 */
[----:B------:R-:W4:Y:S04]  /*17170*/  LD.E R14, desc[UR48][R16.64+0x444] ;  /* 0x00044430100e7980 */ /* 0x000f28000c101900 */
[----:B0-----:R-:W2:Y:S04]  /*17180*/  LD.E R27, desc[UR48][R16.64+0x250] ;  /* 0x00025030101b7980 */ /* 0x001ea8000c101900 */
[----:B-1----:R-:W2:Y:S01]  /*17190*/  LD.E R25, desc[UR48][R16.64+0x240] ;  /* 0x0002403010197980 */ /* 0x002ea2000c101900 */
[C---:B---3--:R-:W-:Y:S01]  /*171a0*/  FMUL.FTZ R18, R71.reuse, R12 ;  /* 0x0000000c47127220 */ /* 0x048fe20000410000 */
[----:B------:R-:W-:-:S04]  /*171b0*/  FSETP.NEU.FTZ.AND P1, PT, R71, -INF , PT ;  /* 0xff8000004700780b */ /* 0x000fc80003f3d000 */
[----:B------:R-:W-:-:S05]  /*171c0*/  FSEL R20, R18, RZ, P1 ;  /* 0x000000ff12147208 */ /* 0x000fca0000800000 */
[-CC-:B------:R-:W-:Y:S02]  /*171d0*/  FFMA.FTZ R168, R45, R12.reuse, -R20.reuse ;  /* 0x0000000c2da87223 */ /* 0x180fe40000010814 */
[----:B----4-:R-:W0:Y:S01]  /*171e0*/  SHFL.BFLY PT, R45, R14, 0x2, 0x1f ;  /* 0x0c401f000e2d7f89 */ /* 0x010e2200000e0000 */
[-CC-:B------:R-:W-:Y:S01]  /*171f0*/  FFMA.FTZ R177, R59, R12.reuse, -R20.reuse ;  /* 0x0000000c3bb17223 */ /* 0x180fe20000010814 */
[----:B------:R-:W-:Y:S01]  /*17200*/  FSEL R71, R71, RZ, P1 ;  /* 0x000000ff47477208 */ /* 0x000fe20000800000 */
[----:B------:R-:W-:-:S04]  /*17210*/  FFMA.FTZ R180, R61, R12, -R20 ;  /* 0x0000000c3db47223 */ /* 0x000fc80000010814 */
[----:B------:R-:W-:Y:S01]  /*17220*/  FADD.FTZ R61, R4, -R71 ;  /* 0x80000047043d7221 */ /* 0x000fe20000010000 */
[-CC-:B------:R-:W-:Y:S01]  /*17230*/  FFMA.FTZ R187, R187, R12.reuse, -R20.reuse ;  /* 0x0000000cbbbb7223 */ /* 0x180fe20000010814 */
[----:B0-----:R-:W-:Y:S02]  /*17240*/  FMNMX.FTZ R14, R14, R45, !PT ;  /* 0x0000002d0e0e7209 */ /* 0x001fe40007810000 */
[-C--:B------:R-:W-:Y:S01]  /*17250*/  FMUL.FTZ R4, R61, R12.reuse ;  /* 0x0000000c3d047220 */ /* 0x080fe20000410000 */
[-CC-:B------:R-:W-:Y:S02]  /*17260*/  FFMA.FTZ R152, R67, R12.reuse, -R20.reuse ;  /* 0x0000000c43987223 */ /* 0x180fe40000010814 */
[----:B------:R-:W-:Y:S01]  /*17270*/  MUFU.EX2 R187, R187 ;  /* 0x000000bb00bb7308 */ /* 0x000fe20000000800 */
[-CC-:B------:R-:W-:Y:S01]  /*17280*/  FFMA.FTZ R154, R73, R12.reuse, -R20.reuse ;  /* 0x0000000c499a7223 */ /* 0x180fe20000010814 */
[----:B------:R-:W0:Y:S01]  /*17290*/  SHFL.BFLY PT, R59, R14, 0x1, 0x1f ;  /* 0x0c201f000e3b7f89 */ /* 0x000e2200000e0000 */
        /* <DEDUP_REMOVED lines=19> */
[-C--:B------:R-:W-:Y:S01]  /*173d0*/  FFMA.FTZ R20, R57, R12.reuse, -R20 ;  /* 0x0000000c39147223 */ /* 0x080fe20000010814 */
[----:B------:R-:W4:Y:S01]  /*173e0*/  LD.E R31, desc[UR48][R16.64+0x244] ;  /* 0x00024430101f7980 */ /* 0x000f22000c101900 */
[----:B------:R-:W5:Y:S01]  /*173f0*/  MUFU.EX2 R154, R154 ;  /* 0x0000009a009a7308 */ /* 0x000f620000000800 */
[----:B0-----:R-:W-:Y:S01]  /*17400*/  FMNMX.FTZ R57, R14, R59, !PT ;  /* 0x0000003b0e397209 */ /* 0x001fe20007810000 */
[----:B-1----:R-:W-:Y:S01]  /*17410*/  FFMA.FTZ R9, R4, R9, R187 ;  /* 0x0000000904097223 */ /* 0x002fe200000100bb */
[----:B------:R-:W4:Y:S02]  /*17420*/  LD.E R33, desc[UR48][R16.64+0x274] ;  /* 0x0002743010217980 */ /* 0x000f24000c101900 */
[C---:B------:R-:W-:Y:S01]  /*17430*/  FSETP.NEU.FTZ.AND P1, PT, R57.reuse, -INF , PT ;  /* 0xff8000003900780b */ /* 0x040fe20003f3d000 */
[----:B------:R-:W-:-:S02]  /*17440*/  FMUL.FTZ R58, R57, R12 ;  /* 0x0000000c393a7220 */ /* 0x000fc40000410000 */
[----:B------:R-:W0:Y:S01]  /*17450*/  MUFU.EX2 R153, R153 ;  /* 0x0000009900997308 */ /* 0x000e220000000800 */
[----:B---3--:R-:W-:Y:S01]  /*17460*/  FADD.FTZ R9, R152, R9 ;  /* 0x0000000998097221 */ /* 0x008fe20000010000 */
[----:B------:R-:W3:Y:S01]  /*17470*/  LD.E R35, desc[UR48][R16.64+0x264] ;  /* 0x0002643010237980 */ /* 0x000ee2000c101900 */
[----:B------:R-:W-:-:S03]  /*17480*/  FSEL R94, R58, RZ, P1 ;  /* 0x000000ff3a5e7208 */ /* 0x000fc60000800000 */
[----:B------:R-:W3:Y:S02]  /*17490*/  LD.E R37, desc[UR48][R16.64+0x284] ;  /* 0x0002843010257980 */ /* 0x000ee4000c101900 */
[----:B------:R1:W-:Y:S01]  /*174a0*/  MUFU.EX2 R14, R20 ;  /* 0x00000014000e7308 */ /* 0x0003e20000000800 */
[-CC-:B------:R-:W-:Y:S01]  /*174b0*/  FFMA.FTZ R185, R6, R12.reuse, -R94.reuse ;  /* 0x0000000c06b97223 */ /* 0x180fe2000001085e */
[----:B------:R-:W3:Y:S04]  /*174c0*/  LD.E R39, desc[UR48][R16.64+0x290] ;  /* 0x0002903010277980 */ /* 0x000ee8000c101900 */
[----:B------:R-:W3:Y:S02]  /*174d0*/  LD.E R41, desc[UR48][R16.64+0x2a4] ;  /* 0x0002a43010297980 */ /* 0x000ee4000c101900 */
[----:B------:R-:W2:Y:S01]  /*174e0*/  MUFU.EX2 R184, R184 ;  /* 0x000000b800b87308 */ /* 0x000ea20000000800 */
[----:B-1----:R-:W-:Y:S01]  /*174f0*/  FSEL R20, R57, RZ, P1 ;  /* 0x000000ff39147208 */ /* 0x002fe20000800000 */
[-CC-:B------:R-:W-:Y:S01]  /*17500*/  FFMA.FTZ R171, R21, R12.reuse, -R94.reuse ;  /* 0x0000000c15ab7223 */ /* 0x180fe2000001085e */
[----:B------:R-:W-:Y:S01]  /*17510*/  FFMA.FTZ R172, R11, R12, -R94 ;  /* 0x0000000c0bac7223 */ /* 0x000fe2000001085e */
[----:B------:R-:W3:Y:S02]  /*17520*/  LD.E R58, desc[UR48][R16.64+0x24c] ;  /* 0x00024c30103a7980 */ /* 0x000ee4000c101900 */
[----:B------:R-:W-:-:S02]  /*17530*/  FADD.FTZ R151, R5, -R20 ;  /* 0x8000001405977221 */ /* 0x000fc40000010000 */
        /* <DEDUP_REMOVED lines=23> */
[----:B------:R-:W-:Y:S01]  /*176b0*/  FMUL.FTZ R121, R12, R151 ;  /* 0x000000970c797220 */ /* 0x000fe20000410000 */
[----:B-----5:R-:W-:Y:S01]  /*176c0*/  FADD.FTZ R12, R154, R9 ;  /* 0x000000099a0c7221 */ /* 0x020fe20000010000 */
[----:B------:R-:W5:Y:S01]  /*176d0*/  MUFU.EX2 R177, R177 ;  /* 0x000000b100b17308 */ /* 0x000f620000000800 */
[----:B------:R-:W3:Y:S02]  /*176e0*/  LD.E R5, desc[UR48][R16.64+0x3f4] ;  /* 0x0003f43010057980 */ /* 0x000ee4000c101900 */
[----:B0-----:R-:W-:-:S02]  /*176f0*/  FADD.FTZ R123, R153, R12 ;  /* 0x0000000c997b7221 */ /* 0x001fc40000010000 */
[----:B------:R-:W3:Y:S02]  /*17700*/  LD.E R94, desc[UR48][R16.64+0x2c8] ;  /* 0x0002c830105e7980 */ /* 0x000ee4000c101900 */
[----:B--2---:R-:W-:Y:S01]  /*17710*/  FADD.FTZ R12, R184, R123 ;  /* 0x0000007bb80c7221 */ /* 0x004fe20000010000 */
[----:B------:R-:W0:Y:S01]  /*17720*/  MUFU.EX2 R175, R175 ;  /* 0x000000af00af7308 */ /* 0x000e220000000800 */
[----:B------:R-:W2:Y:S02]  /*17730*/  LD.E R45, desc[UR48][R16.64+0x2b4] ;  /* 0x0002b430102d7980 */ /* 0x000ea4000c101900 */
[----:B-1----:R-:W-:Y:S02]  /*17740*/  FADD.FTZ R123, R7, R12 ;  /* 0x0000000c077b7221 */ /* 0x002fe40000010000 */
[----:B------:R-:W2:Y:S03]  /*17750*/  LD.E R43, desc[UR48][R16.64+0x2c0] ;  /* 0x0002c030102b7980 */ /* 0x000ea6000c101900 */
[----:B------:R-:W1:Y:S01]  /*17760*/  MUFU.EX2 R176, R176 ;  /* 0x000000b000b07308 */ /* 0x000e620000000800 */
[----:B------:R-:W-:Y:S01]  /*17770*/  FADD.FTZ R12, R180, R123 ;  /* 0x0000007bb40c7221 */ /* 0x000fe20000010000 */
[----:B------:R-:W2:Y:S04]  /*17780*/  LD.E R47, desc[UR48][R16.64+0x2e0] ;  /* 0x0002e030102f7980 */ /* 0x000ea8000c101900 */
[----:B------:R-:W2:Y:S02]  /*17790*/  LD.E R49, desc[UR48][R16.64+0x2e4] ;  /* 0x0002e43010317980 */ /* 0x000ea4000c101900 */
[----:B------:R-:W1:Y:S01]  /*177a0*/  MUFU.EX2 R173, R173 ;  /* 0x000000ad00ad7308 */ /* 0x000e620000000800 */
[----:B-----5:R-:W-:Y:S01]  /*177b0*/  FADD.FTZ R12, R177, R12 ;  /* 0x0000000cb10c7221 */ /* 0x020fe20000010000 */
[----:B------:R-:W5:Y:S04]  /*177c0*/  LD.E R53, desc[UR48][R16.64+0x2f4] ;  /* 0x0002f43010357980 */ /* 0x000f68000c101900 */
[----:B------:R-:W5:Y:S02]  /*177d0*/  LD.E R55, desc[UR48][R16.64+0x314] ;  /* 0x0003143010377980 */ /* 0x000f64000c101900 */
[----:B------:R-:W1:Y:S01]  /*177e0*/  MUFU.EX2 R174, R174 ;  /* 0x000000ae00ae7308 */ /* 0x000e620000000800 */
[----:B0-----:R-:W-:Y:S01]  /*177f0*/  FADD.FTZ R123, R175, R12 ;  /* 0x0000000caf7b7221 */ /* 0x001fe20000010000 */
[----:B------:R-:W5:Y:S06]  /*17800*/  LD.E R51, desc[UR48][R16.64+0x304] ;  /* 0x0003043010337980 */ /* 0x000f6c000c101900 */
[----:B------:R-:W0:Y:S01]  /*17810*/  MUFU.EX2 R168, R168 ;  /* 0x000000a800a87308 */ /* 0x000e220000000800 */
[----:B-1----:R-:W-:Y:S01]  /*17820*/  FADD.FTZ R12, R176, R123 ;  /* 0x0000007bb00c7221 */ /* 0x002fe20000010000 */
[----:B------:R-:W5:Y:S04]  /*17830*/  LD.E R73, desc[UR48][R16.64+0x340] ;  /* 0x0003403010497980 */ /* 0x000f68000c101900 */
[----:B------:R-:W5:Y:S02]  /*17840*/  LD.E R71, desc[UR48][R16.64+0x344] ;  /* 0x0003443010477980 */ /* 0x000f64000c101900 */
[----:B------:R-:W1:Y:S01]  /*17850*/  MUFU.EX2 R167, R167 ;  /* 0x000000a700a77308 */ /* 0x000e620000000800 */
[----:B------:R-:W-:Y:S01]  /*17860*/  FADD.FTZ R123, R173, R12 ;  /* 0x0000000cad7b7221 */ /* 0x000fe20000010000 */
[----:B------:R-:W5:Y:S04]  /*17870*/  LD.E R67, desc[UR48][R16.64+0x350] ;  /* 0x0003503010437980 */ /* 0x000f68000c101900 */
[----:B------:R-:W5:Y:S02]  /*17880*/  LD.E R65, desc[UR48][R16.64+0x360] ;  /* 0x0003603010417980 */ /* 0x000f64000c101900 */
[----:B------:R-:W1:Y:S01]  /*17890*/  MUFU.EX2 R166, R166 ;  /* 0x000000a600a67308 */ /* 0x000e620000000800 */
[----:B------:R-:W-:Y:S01]  /*178a0*/  FADD.FTZ R123, R174, R123 ;  /* 0x0000007bae7b7221 */ /* 0x000fe20000010000 */
[----:B------:R-:W5:Y:S03]  /*178b0*/  LD.E R59, desc[UR48][R16.64+0x354] ;  /* 0x00035430103b7980 */ /* 0x000f66000c101900 */
[----:B0-----:R-:W-:Y:S01]  /*178c0*/  FADD.FTZ R12, R168, R123 ;  /* 0x0000007ba80c7221 */ /* 0x001fe20000010000 */
[----:B------:R-:W5:Y:S03]  /*178d0*/  LD.E R63, desc[UR48][R16.64+0x364] ;  /* 0x00036430103f7980 */ /* 0x000f66000c101900 */
[----:B-1----:R-:W-:Y:S01]  /*178e0*/  FADD.FTZ R125, R167, R12 ;  /* 0x0000000ca77d7221 */ /* 0x002fe20000010000 */
[----:B------:R-:W5:Y:S04]  /*178f0*/  LD.E R61, desc[UR48][R16.64+0x370] ;  /* 0x00037030103d7980 */ /* 0x000f68000c101900 */
[----:B------:R-:W5:Y:S01]  /*17900*/  LD.E R87, desc[UR48][R16.64+0x3a0] ;  /* 0x0003a03010577980 */ /* 0x000f62000c101900 */
[----:B------:R-:W-:-:S03]  /*17910*/  FADD.FTZ R12, R166, R125 ;  /* 0x0000007da60c7221 */ /* 0x000fc60000010000 */
        /* <DEDUP_REMOVED lines=12> */
[----:B------:R-:W-:Y:S08]  /*179e0*/  MUFU.EX2 R185, R185 ;  /* 0x000000b900b97308 */ /* 0x000ff00000000800 */
[----:B------:R-:W0:Y:S08]  /*179f0*/  MUFU.EX2 R121, R121 ;  /* 0x0000007900797308 */ /* 0x000e300000000800 */
[----:B------:R-:W1:Y:S08]  /*17a00*/  MUFU.EX2 R188, R188 ;  /* 0x000000bc00bc7308 */ /* 0x000e700000000800 */
[----:B------:R-:W1:Y:S01]  /*17a10*/  MUFU.EX2 R155, R155 ;  /* 0x0000009b009b7308 */ /* 0x000e620000000800 */
[----:B0-----:R-:W-:-:S07]  /*17a20*/  FFMA.FTZ R9, R121, R8, R185 ;  /* 0x0000000879097223 */ /* 0x001fce00000100b9 */
[----:B------:R-:W0:Y:S01]  /*17a30*/  MUFU.EX2 R6, R6 ;  /* 0x0000000600067308 */ /* 0x000e220000000800 */
[----:B-1----:R-:W-:-:S07]  /*17a40*/  FADD.FTZ R8, R188, R9 ;  /* 0x00000009bc087221 */ /* 0x002fce0000010000 */
[----:B------:R-:W1:Y:S01]  /*17a50*/  MUFU.EX2 R183, R183 ;  /* 0x000000b700b77308 */ /* 0x000e620000000800 */
[----:B------:R-:W-:-:S07]  /*17a60*/  FADD.FTZ R9, R155, R8 ;  /* 0x000000089b097221 */ /* 0x000fce0000010000 */
[----:B------:R-:W1:Y:S01]  /*17a70*/  MUFU.EX2 R186, R186 ;  /* 0x000000ba00ba7308 */ /* 0x000e620000000800 */
[----:B0-----:R-:W-:-:S07]  /*17a80*/  FADD.FTZ R8, R6, R9 ;  /* 0x0000000906087221 */ /* 0x001fce0000010000 */
        /* <DEDUP_REMOVED lines=16> */
[----:B------:R-:W4:Y:S01]  /*17b90*/  MUFU.EX2 R161, R161 ;  /* 0x000000a100a17308 */ /* 0x000f220000000800 */
[----:B0-----:R-:W-:-:S07]  /*17ba0*/  FADD.FTZ R9, R163, R8 ;  /* 0x00000008a3097221 */ /* 0x001fce0000010000 */
[----:B------:R-:W0:Y:S01]  /*17bb0*/  MUFU.EX2 R162, R162 ;  /* 0x000000a200a27308 */ /* 0x000e220000000800 */
[----:B-1----:R-:W-:-:S07]  /*17bc0*/  FADD.FTZ R8, R164, R9 ;  /* 0x00000009a4087221 */ /* 0x002fce0000010000 */
[----:B------:R-:W1:Y:S01]  /*17bd0*/  MUFU.EX2 R21, R21 ;  /* 0x0000001500157308 */ /* 0x000e620000000800 */
[----:B----4-:R-:W-:-:S07]  /*17be0*/  FADD.FTZ R9, R161, R8 ;  /* 0x00000008a1097221 */ /* 0x010fce0000010000 */
[----:B------:R-:W4:Y:S01]  /*17bf0*/  MUFU.EX2 R165, R165 ;  /* 0x000000a500a57308 */ /* 0x000f220000000800 */
[----:B0-----:R-:W-:-:S07]  /*17c00*/  FADD.FTZ R8, R162, R9 ;  /* 0x00000009a2087221 */ /* 0x001fce0000010000 */
[----:B------:R-:W0:Y:S01]  /*17c10*/  MUFU.EX2 R160, R160 ;  /* 0x000000a000a07308 */ /* 0x000e220000000800 */
[----:B-1----:R-:W-:-:S07]  /*17c20*/  FADD.FTZ R9, R21, R8 ;  /* 0x0000000815097221 */ /* 0x002fce0000010000 */
[----:B------:R-:W1:Y:S08]  /*17c30*/  MUFU.EX2 R159, R159 ;  /* 0x0000009f009f7308 */ /* 0x000e700000000800 */
[----:B------:R4:W-:Y:S01]  /*17c40*/  MUFU.EX2 R8, R147 ;  /* 0x0000009300087308 */ /* 0x0009e20000000800 */
[C---:B------:R-:W-:Y:S01]  /*17c50*/  FMUL.FTZ R25, R4.reuse, R25 ;  /* 0x0000001904197220 */ /* 0x040fe20000410000 */
[C---:B------:R-:W-:Y:S01]  /*17c60*/  FMUL.FTZ R31, R4.reuse, R31 ;  /* 0x0000001f041f7220 */ /* 0x040fe20000410000 */
[----:B----4-:R-:W-:Y:S01]  /*17c70*/  FMUL.FTZ R147, R121, R29 ;  /* 0x0000001d79937220 */ /* 0x010fe20000410000 */
[----:B------:R-:W-:-:S04]  /*17c80*/  FMUL.FTZ R29, R4, R30 ;  /* 0x0000001e041d7220 */ /* 0x000fc80000410000 */
[----:B------:R-:W4:Y:S01]  /*17c90*/  MUFU.EX2 R158, R158 ;  /* 0x0000009e009e7308 */ /* 0x000f220000000800 */
[----:B------:R-:W-:Y:S01]  /*17ca0*/  FMUL.FTZ R27, R4, R27 ;  /* 0x0000001b041b7220 */ /* 0x000fe20000410000 */
[----:B------:R-:W-:Y:S01]  /*17cb0*/  FADD.FTZ R139, R165, R12 ;  /* 0x0000000ca58b7221 */ /* 0x000fe20000010000 */
[----:B------:R1:W-:Y:S05]  /*17cc0*/  ST.E desc[UR48][R16.64+0x230], R29 ;  /* 0x0002301d10007985 */ /* 0x0003ea000c101930 */
[----:B------:R-:W2:Y:S01]  /*17cd0*/  MUFU.EX2 R157, R157 ;  /* 0x0000009d009d7308 */ /* 0x000ea20000000800 */
[----:B0-----:R-:W-:Y:S01]  /*17ce0*/  FADD.FTZ R12, R160, R139 ;  /* 0x0000008ba00c7221 */ /* 0x001fe20000010000 */
[----:B------:R0:W-:Y:S01]  /*17cf0*/  ST.E desc[UR48][R16.64+0x240], R25 ;  /* 0x0002401910007985 */ /* 0x0001e2000c101930 */
[----:B-1----:R-:W-:-:S05]  /*17d00*/  FMUL.FTZ R29, R4, R34 ;  /* 0x00000022041d7220 */ /* 0x002fca0000410000 */
[----:B------:R-:W1:Y:S01]  /*17d10*/  MUFU.EX2 R156, R156 ;  /* 0x0000009c009c7308 */ /* 0x000e620000000800 */
[----:B------:R3:W-:Y:S01]  /*17d20*/  ST.E desc[UR48][R16.64+0x244], R31 ;  /* 0x0002441f10007985 */ /* 0x0007e2000c101930 */
[----:B------:R-:W-:-:S03]  /*17d30*/  FMUL.FTZ R33, R4, R33 ;  /* 0x0000002104217220 */ /* 0x000fc60000410000 */
[----:B------:R4:W-:Y:S01]  /*17d40*/  ST.E desc[UR48][R16.64+0x250], R27 ;  /* 0x0002501b10007985 */ /* 0x0009e2000c101930 */
[C---:B0-----:R-:W-:Y:S02]  /*17d50*/  FMUL.FTZ R25, R4.reuse, R38 ;  /* 0x0000002604197220 */ /* 0x041fe40000410000 */
[----:B------:R-:W0:Y:S01]  /*17d60*/  MUFU.EX2 R15, R15 ;  /* 0x0000000f000f7308 */ /* 0x000e220000000800 */
[----:B------:R2:W-:Y:S01]  /*17d70*/  ST.E desc[UR48][R16.64+0x270], R29 ;  /* 0x0002701d10007985 */ /* 0x0005e2000c101930 */
[----:B------:R-:W-:Y:S01]  /*17d80*/  FADD.FTZ R139, R159, R12 ;  /* 0x0000000c9f8b7221 */ /* 0x000fe20000010000 */
[----:B---3--:R-:W-:-:S05]  /*17d90*/  FMUL.FTZ R31, R4, R42 ;  /* 0x0000002a041f7220 */ /* 0x008fca0000410000 */
[----:B------:R-:W3:Y:S01]  /*17da0*/  MUFU.EX2 R19, R19 ;  /* 0x0000001300137308 */ /* 0x000ee20000000800 */
[C---:B----4-:R-:W-:Y:S01]  /*17db0*/  FMUL.FTZ R27, R4.reuse, R40 ;  /* 0x00000028041b7220 */ /* 0x050fe20000410000 */
[C---:B--2---:R-:W-:Y:S01]  /*17dc0*/  FMUL.FTZ R29, R4.reuse, R44 ;  /* 0x0000002c041d7220 */ /* 0x044fe20000410000 */
[----:B------:R2:W-:Y:S05]  /*17dd0*/  ST.E desc[UR48][R16.64+0x274], R33 ;  /* 0x0002742110007985 */ /* 0x0005ea000c101930 */
[----:B------:R-:W4:Y:S01]  /*17de0*/  MUFU.EX2 R20, R20 ;  /* 0x0000001400147308 */ /* 0x000f220000000800 */
[----:B------:R-:W-:Y:S01]  /*17df0*/  FMUL.FTZ R5, R4, R5 ;  /* 0x0000000504057220 */ /* 0x000fe20000410000 */
[----:B------:R1:W-:Y:S01]  /*17e00*/  ST.E desc[UR48][R16.64+0x294], R25 ;  /* 0x0002941910007985 */ /* 0x0003e2000c101930 */
[----:B------:R-:W-:-:S03]  /*17e10*/  FADD.FTZ R139, R158, R139 ;  /* 0x0000008b9e8b7221 */ /* 0x000fc60000010000 */
[----:B------:R0:W-:Y:S02]  /*17e20*/  ST.E desc[UR48][R16.64+0x2a0], R27 ;  /* 0x0002a01b10007985 */ /* 0x0001e4000c101930 */
[----:B------:R-:W4:Y:S02]  /*17e30*/  MUFU.EX2 R11, R11 ;  /* 0x0000000b000b7308 */ /* 0x000f240000000800 */
[----:B------:R3:W-:Y:S01]  /*17e40*/  ST.E desc[UR48][R16.64+0x2b0], R29 ;  /* 0x0002b01d10007985 */ /* 0x0007e2000c101930 */
[----:B--2---:R-:W-:-:S03]  /*17e50*/  FMUL.FTZ R33, R4, R46 ;  /* 0x0000002e04217220 */ /* 0x004fc60000410000 */
[----:B------:R2:W-:Y:S01]  /*17e60*/  ST.E desc[UR48][R16.64+0x2c4], R31 ;  /* 0x0002c41f10007985 */ /* 0x0005e2000c101930 */
[C---:B-1----:R-:W-:Y:S01]  /*17e70*/  FMUL.FTZ R25, R4.reuse, R50 ;  /* 0x0000003204197220 */ /* 0x042fe20000410000 */
[C---:B0-----:R-:W-:Y:S01]  /*17e80*/  FMUL.FTZ R27, R4.reuse, R48 ;  /* 0x00000030041b7220 */ /* 0x041fe20000410000 */
[C---:B---3--:R-:W-:Y:S01]  /*17e90*/  FMUL.FTZ R29, R4.reuse, R52 ;  /* 0x00000034041d7220 */ /* 0x048fe20000410000 */
[----:B--2---:R-:W-:Y:S01]  /*17ea0*/  FMUL.FTZ R31, R4, R56 ;  /* 0x00000038041f7220 */ /* 0x004fe20000410000 */
[----:B------:R-:W0:Y:S01]  /*17eb0*/  MUFU.EX2 R18, R18 ;  /* 0x0000001200127308 */ /* 0x000e220000000800 */
[----:B------:R-:W-:Y:S01]  /*17ec0*/  FADD.FTZ R139, R157, R139 ;  /* 0x0000008b9d8b7221 */ /* 0x000fe20000010000 */
[----:B------:R1:W-:Y:S01]  /*17ed0*/  ST.E desc[UR48][R16.64+0x2d0], R33 ;  /* 0x0002d02110007985 */ /* 0x0003e2000c101930 */
[----:B------:R-:W-:Y:S01]  /*17ee0*/  FADD.FTZ R9, R156, R9 ;  /* 0x000000099c097221 */ /* 0x000fe20000010000 */
[C---:B------:R-:W-:Y:S01]  /*17ef0*/  FMUL.FTZ R35, R4.reuse, R35 ;  /* 0x0000002304237220 */ /* 0x040fe20000410000 */
[C---:B------:R-:W-:Y:S01]  /*17f00*/  FMUL.FTZ R37, R4.reuse, R37 ;  /* 0x0000002504257220 */ /* 0x040fe20000410000 */
[----:B------:R2:W-:Y:S01]  /*17f10*/  ST.E desc[UR48][R16.64+0x2d4], R25 ;  /* 0x0002d41910007985 */ /* 0x0005e2000c101930 */
[C---:B------:R-:W-:Y:S01]  /*17f20*/  FMUL.FTZ R39, R4.reuse, R39 ;  /* 0x0000002704277220 */ /* 0x040fe20000410000 */
[----:B------:R-:W3:Y:S01]  /*17f30*/  MUFU.EX2 R12, R145 ;  /* 0x00000091000c7308 */ /* 0x000ee20000000800 */
[C---:B------:R-:W-:Y:S01]  /*17f40*/  FMUL.FTZ R41, R4.reuse, R41 ;  /* 0x0000002904297220 */ /* 0x040fe20000410000 */
[----:B------:R4:W-:Y:S04]  /*17f50*/  ST.E desc[UR48][R16.64+0x2f0], R27 ;  /* 0x0002f01b10007985 */ /* 0x0009e8000c101930 */
[----:B------:R0:W-:Y:S01]  /*17f60*/  ST.E desc[UR48][R16.64+0x300], R29 ;  /* 0x0003001d10007985 */ /* 0x0001e2000c101930 */
[----:B-1----:R-:W-:-:S03]  /*17f70*/  FMUL.FTZ R33, R4, R54 ;  /* 0x0000003604217220 */ /* 0x002fc60000410000 */
[----:B------:R1:W-:Y:S01]  /*17f80*/  ST.E desc[UR48][R16.64+0x310], R31 ;  /* 0x0003101f10007985 */ /* 0x0003e2000c101930 */
[----:B--2---:R-:W-:-:S03]  /*17f90*/  FMUL.FTZ R25, R121, R64 ;  /* 0x0000004079197220 */ /* 0x004fc60000410000 */
[----:B------:R2:W-:Y:S01]  /*17fa0*/  ST.E desc[UR48][R16.64+0x3f4], R5 ;  /* 0x0003f40510007985 */ /* 0x0005e2000c101930 */
[C---:B----4-:R-:W-:Y:S01]  /*17fb0*/  FMUL.FTZ R27, R121.reuse, R62 ;  /* 0x0000003e791b7220 */ /* 0x050fe20000410000 */
[C---:B0-----:R-:W-:Y:S01]  /*17fc0*/  FMUL.FTZ R29, R121.reuse, R60 ;  /* 0x0000003c791d7220 */ /* 0x041fe20000410000 */
[----:B------:R-:W0:Y:S01]  /*17fd0*/  MUFU.EX2 R13, R13 ;  /* 0x0000000d000d7308 */ /* 0x000e220000000800 */
[----:B-1----:R-:W-:Y:S01]  /*17fe0*/  FMUL.FTZ R31, R121, R70 ;  /* 0x00000046791f7220 */ /* 0x002fe20000410000 */
[----:B------:R-:W-:Y:S01]  /*17ff0*/  FADD.FTZ R141, R15, R139 ;  /* 0x0000008b0f8d7221 */ /* 0x000fe20000010000 */
[----:B--2---:R-:W-:Y:S01]  /*18000*/  FMUL.FTZ R5, R121, R58 ;  /* 0x0000003a79057220 */ /* 0x004fe20000410000 */
[----:B------:R-:W-:Y:S01]  /*18010*/  FADD.FTZ R139, R19, R9 ;  /* 0x00000009138b7221 */ /* 0x000fe20000010000 */
[----:B------:R1:W-:Y:S03]  /*18020*/  ST.E desc[UR48][R16.64+0x264], R35 ;  /* 0x0002642310007985 */ /* 0x0003e6000c101930 */
[----:B------:R-:W2:Y:S01]  /*18030*/  MUFU.EX2 R9, R149 ;  /* 0x0000009500097308 */ /* 0x000ea20000000800 */
[----:B------:R4:W-:Y:S01]  /*18040*/  ST.E desc[UR48][R16.64+0x284], R37 ;  /* 0x0002842510007985 */ /* 0x0009e2000c101930 */
[----:B------:R-:W-:-:S03]  /*18050*/  FADD.FTZ R139, R20, R139 ;  /* 0x0000008b148b7221 */ /* 0x000fc60000010000 */
[----:B------:R3:W-:Y:S04]  /*18060*/  ST.E desc[UR48][R16.64+0x290], R39 ;  /* 0x0002902710007985 */ /* 0x0007e8000c101930 */
[----:B------:R5:W-:Y:S01]  /*18070*/  ST.E desc[UR48][R16.64+0x2a4], R41 ;  /* 0x0002a42910007985 */ /* 0x000be2000c101930 */
[----:B-1----:R-:W-:-:S03]  /*18080*/  FMUL.FTZ R35, R121, R74 ;  /* 0x0000004a79237220 */ /* 0x002fc60000410000 */
[----:B------:R1:W-:Y:S01]  /*18090*/  ST.E desc[UR48][R16.64+0x320], R33 ;  /* 0x0003202110007985 */ /* 0x0003e2000c101930 */
[----:B----4-:R-:W-:-:S03]  /*180a0*/  FMUL.FTZ R37, R121, R72 ;  /* 0x0000004879257220 */ /* 0x010fc60000410000 */
[----:B------:R4:W-:Y:S01]  /*180b0*/  ST.E desc[UR48][R16.64+0x238], R25 ;  /* 0x0002381910007985 */ /* 0x0009e2000c101930 */
[----:B---3--:R-:W-:-:S03]  /*180c0*/  FMUL.FTZ R39, R121, R86 ;  /* 0x0000005679277220 */ /* 0x008fc60000410000 */
[----:B------:R3:W-:Y:S01]  /*180d0*/  ST.E desc[UR48][R16.64+0x23c], R27 ;  /* 0x00023c1b10007985 */ /* 0x0007e2000c101930 */
[----:B-----5:R-:W-:-:S03]  /*180e0*/  FMUL.FTZ R41, R121, R84 ;  /* 0x0000005479297220 */ /* 0x020fc60000410000 */
[----:B------:R5:W-:Y:S01]  /*180f0*/  ST.E desc[UR48][R16.64+0x248], R29 ;  /* 0x0002481d10007985 */ /* 0x000be2000c101930 */
[----:B-1----:R-:W-:-:S03]  /*18100*/  FMUL.FTZ R33, R121, R76 ;  /* 0x0000004c79217220 */ /* 0x002fc60000410000 */
[----:B------:R1:W-:Y:S01]  /*18110*/  ST.E desc[UR48][R16.64+0x24c], R5 ;  /* 0x00024c0510007985 */ /* 0x0003e2000c101930 */
[----:B----4-:R-:W-:-:S03]  /*18120*/  FMUL.FTZ R25, R121, R68 ;  /* 0x0000004479197220 */ /* 0x010fc60000410000 */
[----:B------:R4:W-:Y:S01]  /*18130*/  ST.E desc[UR48][R16.64+0x258], R31 ;  /* 0x0002581f10007985 */ /* 0x0009e2000c101930 */
[C---:B---3--:R-:W-:Y:S01]  /*18140*/  FMUL.FTZ R27, R121.reuse, R66 ;  /* 0x00000042791b7220 */ /* 0x048fe20000410000 */
[C---:B-----5:R-:W-:Y:S01]  /*18150*/  FMUL.FTZ R29, R121.reuse, R88 ;  /* 0x00000058791d7220 */ /* 0x060fe20000410000 */
[C---:B-1----:R-:W-:Y:S01]  /*18160*/  FMUL.FTZ R5, R121.reuse, R82 ;  /* 0x0000005279057220 */ /* 0x042fe20000410000 */
[----:B----4-:R-:W-:Y:S01]  /*18170*/  FMUL.FTZ R31, R121, R78 ;  /* 0x0000004e791f7220 */ /* 0x010fe20000410000 */
[----:B------:R1:W-:Y:S01]  /*18180*/  ST.E desc[UR48][R16.64+0x25c], R33 ;  /* 0x00025c2110007985 */ /* 0x0003e2000c101930 */
[----:B------:R-:W-:-:S03]  /*18190*/  FADD.FTZ R139, R11, R139 ;  /* 0x0000008b0b8b7221 */ /* 0x000fc60000010000 */
[----:B------:R3:W-:Y:S04]  /*181a0*/  ST.E desc[UR48][R16.64+0x268], R35 ;  /* 0x0002682310007985 */ /* 0x0007e8000c101930 */
[----:B------:R4:W-:Y:S04]  /*181b0*/  ST.E desc[UR48][R16.64+0x26c], R37 ;  /* 0x00026c2510007985 */ /* 0x0009e8000c101930 */
[----:B------:R5:W-:Y:S01]  /*181c0*/  ST.E desc[UR48][R16.64+0x278], R25 ;  /* 0x0002781910007985 */ /* 0x000be2000c101930 */
[----:B-1----:R-:W-:-:S03]  /*181d0*/  FMUL.FTZ R33, R121, R80 ;  /* 0x0000005079217220 */ /* 0x002fc60000410000 */
[----:B------:R1:W-:Y:S01]  /*181e0*/  ST.E desc[UR48][R16.64+0x27c], R27 ;  /* 0x00027c1b10007985 */ /* 0x0003e2000c101930 */
[----:B---3--:R-:W-:-:S03]  /*181f0*/  FMUL.FTZ R35, R121, R92 ;  /* 0x0000005c79237220 */ /* 0x008fc60000410000 */
[----:B------:R3:W-:Y:S01]  /*18200*/  ST.E desc[UR48][R16.64+0x288], R29 ;  /* 0x0002881d10007985 */ /* 0x0007e2000c101930 */
[----:B----4-:R-:W-:-:S03]  /*18210*/  FMUL.FTZ R37, R121, R90 ;  /* 0x0000005a79257220 */ /* 0x010fc60000410000 */
[----:B------:R4:W-:Y:S01]  /*18220*/  ST.E desc[UR48][R16.64+0x28c], R39 ;  /* 0x00028c2710007985 */ /* 0x0009e2000c101930 */
[----:B-----5:R-:W-:-:S03]  /*18230*/  FMUL.FTZ R25, R121, R94 ;  /* 0x0000005e79197220 */ /* 0x020fc60000410000 */
[----:B------:R5:W-:Y:S01]  /*18240*/  ST.E desc[UR48][R16.64+0x298], R41 ;  /* 0x0002982910007985 */ /* 0x000be2000c101930 */
[----:B-1----:R-:W-:-:S03]  /*18250*/  FMUL.FTZ R27, R121, R96 ;  /* 0x00000060791b7220 */ /* 0x002fc60000410000 */
[----:B------:R1:W-:Y:S01]  /*18260*/  ST.E desc[UR48][R16.64+0x29c], R5 ;  /* 0x00029c0510007985 */ /* 0x0003e2000c101930 */
[----:B---3--:R-:W-:-:S03]  /*18270*/  FMUL.FTZ R29, R121, R98 ;  /* 0x00000062791d7220 */ /* 0x008fc60000410000 */
[----:B------:R3:W-:Y:S01]  /*18280*/  ST.E desc[UR48][R16.64+0x2a8], R31 ;  /* 0x0002a81f10007985 */ /* 0x0007e2000c101930 */
[C---:B----4-:R-:W-:Y:S01]  /*18290*/  FMUL.FTZ R39, R121.reuse, R100 ;  /* 0x0000006479277220 */ /* 0x050fe20000410000 */
[C---:B-----5:R-:W-:Y:S01]  /*182a0*/  FMUL.FTZ R41, R121.reuse, R102 ;  /* 0x0000006679297220 */ /* 0x060fe20000410000 */
[C---:B-1----:R-:W-:Y:S01]  /*182b0*/  FMUL.FTZ R5, R121.reuse, R104 ;  /* 0x0000006879057220 */ /* 0x042fe20000410000 */
[----:B---3--:R-:W-:Y:S01]  /*182c0*/  FMUL.FTZ R31, R121, R106 ;  /* 0x0000006a791f7220 */ /* 0x008fe20000410000 */
[----:B------:R-:W-:Y:S01]  /*182d0*/  FADD.FTZ R141, R18, R141 ;  /* 0x0000008d128d7221 */ /* 0x000fe20000010000 */
[----:B------:R-:W-:Y:S01]  /*182e0*/  FADD.FTZ R139, R12, R139 ;  /* 0x0000008b0c8b7221 */ /* 0x000fe20000010000 */
[----:B------:R1:W-:Y:S04]  /*182f0*/  ST.E desc[UR48][R16.64+0x2ac], R33 ;  /* 0x0002ac2110007985 */ /* 0x0003e8000c101930 */
[----:B------:R3:W-:Y:S01]  /*18300*/  ST.E desc[UR48][R16.64+0x2b8], R35 ;  /* 0x0002b82310007985 */ /* 0x0007e2000c101930 */
[----:B0-----:R-:W-:-:S03]  /*18310*/  FADD.FTZ R141, R13, R141 ;  /* 0x0000008d0d8d7221 */ /* 0x001fc60000010000 */
[----:B------:R0:W-:Y:S01]  /*18320*/  ST.E desc[UR48][R16.64+0x2bc], R37 ;  /* 0x0002bc2510007985 */ /* 0x0001e2000c101930 */
[----:B------:R-:W-:-:S03]  /*18330*/  FADD.FTZ R139, R8, R139 ;  /* 0x0000008b088b7221 */ /* 0x000fc60000010000 */
[----:B------:R4:W-:Y:S01]  /*18340*/  ST.E desc[UR48][R16.64+0x2c8], R25 ;  /* 0x0002c81910007985 */ /* 0x0009e2000c101930 */
[----:B-1----:R-:W-:-:S03]  /*18350*/  FMUL.FTZ R33, R121, R108 ;  /* 0x0000006c79217220 */ /* 0x002fc60000410000 */
[----:B------:R1:W-:Y:S01]  /*18360*/  ST.E desc[UR48][R16.64+0x2cc], R27 ;  /* 0x0002cc1b10007985 */ /* 0x0003e2000c101930 */
[----:B---3--:R-:W-:-:S03]  /*18370*/  FMUL.FTZ R35, R121, R110 ;  /* 0x0000006e79237220 */ /* 0x008fc60000410000 */
[----:B------:R3:W-:Y:S01]  /*18380*/  ST.E desc[UR48][R16.64+0x2d8], R29 ;  /* 0x0002d81d10007985 */ /* 0x0007e2000c101930 */
[----:B0-----:R-:W-:-:S03]  /*18390*/  FMUL.FTZ R37, R121, R112 ;  /* 0x0000007079257220 */ /* 0x001fc60000410000 */
[----:B------:R0:W-:Y:S01]  /*183a0*/  ST.E desc[UR48][R16.64+0x2dc], R39 ;  /* 0x0002dc2710007985 */ /* 0x0001e2000c101930 */
[----:B----4-:R-:W-:-:S03]  /*183b0*/  FMUL.FTZ R25, R121, R114 ;  /* 0x0000007279197220 */ /* 0x010fc60000410000 */
[----:B------:R4:W-:Y:S01]  /*183c0*/  ST.E desc[UR48][R16.64+0x2e8], R41 ;  /* 0x0002e82910007985 */ /* 0x0009e2000c101930 */
[----:B-1----:R-:W-:-:S03]  /*183d0*/  FMUL.FTZ R27, R121, R116 ;  /* 0x00000074791b7220 */ /* 0x002fc60000410000 */
[----:B------:R1:W-:Y:S01]  /*183e0*/  ST.E desc[UR48][R16.64+0x2ec], R5 ;  /* 0x0002ec0510007985 */ /* 0x0003e2000c101930 */
[----:B---3--:R-:W-:-:S03]  /*183f0*/  FMUL.FTZ R29, R121, R118 ;  /* 0x00000076791d7220 */ /* 0x008fc60000410000 */
[----:B------:R3:W-:Y:S01]  /*18400*/  ST.E desc[UR48][R16.64+0x2f8], R31 ;  /* 0x0002f81f10007985 */ /* 0x0007e2000c101930 */
[C---:B0-----:R-:W-:Y:S01]  /*18410*/  FMUL.FTZ R39, R121.reuse, R120 ;  /* 0x0000007879277220 */ /* 0x041fe20000410000 */
[C---:B----4-:R-:W-:Y:S01]  /*18420*/  FMUL.FTZ R41, R121.reuse, R122 ;  /* 0x0000007a79297220 */ /* 0x050fe20000410000 */
[C---:B-1----:R-:W-:Y:S01]  /*18430*/  FMUL.FTZ R5, R121.reuse, R124 ;  /* 0x0000007c79057220 */ /* 0x042fe20000410000 */
[----:B---3--:R-:W-:Y:S01]  /*18440*/  FMUL.FTZ R31, R121, R126 ;  /* 0x0000007e791f7220 */ /* 0x008fe20000410000 */
[----:B------:R0:W-:Y:S01]  /*18450*/  ST.E desc[UR48][R16.64+0x2fc], R33 ;  /* 0x0002fc2110007985 */ /* 0x0001e2000c101930 */
[----:B------:R-:W-:Y:S01]  /*18460*/  FADD.FTZ R141, R14, R141 ;  /* 0x0000008d0e8d7221 */ /* 0x000fe20000010000 */
[----:B--2---:R-:W-:Y:S02]  /*18470*/  FADD.FTZ R139, R9, R139 ;  /* 0x0000008b098b7221 */ /* 0x004fe40000010000 */
        /* <DEDUP_REMOVED lines=19> */
[----:B------:R0:W-:Y:S01]  /*185b0*/  ST.E desc[UR48][R16.64+0x450], R141 ;  /* 0x0004508d10007985 */ /* 0x0001e2000c101930 */
[C---:B------:R-:W-:Y:S01]  /*185c0*/  FMUL.FTZ R145, R4.reuse, R28 ;  /* 0x0000001c04917220 */ /* 0x040fe20000410000 */
[C---:B------:R-:W-:Y:S01]  /*185d0*/  FMUL.FTZ R143, R4.reuse, R24 ;  /* 0x00000018048f7220 */ /* 0x040fe20000410000 */
[C---:B------:R-:W-:Y:S01]  /*185e0*/  FMUL.FTZ R45, R4.reuse, R45 ;  /* 0x0000002d042d7220 */ /* 0x040fe20000410000 */
        /* <DEDUP_REMOVED lines=9> */
[C---:B0-----:R-:W-:Y:S01]  /*18680*/  FMUL.FTZ R141, R4.reuse, R36 ;  /* 0x00000024048d7220 */ /* 0x041fe20000410000 */
[C---:B------:R-:W-:Y:S01]  /*18690*/  FMUL.FTZ R77, R4.reuse, R77 ;  /* 0x0000004d044d7220 */ /* 0x040fe20000410000 */
[C---:B------:R-:W-:Y:S01]  /*186a0*/  FMUL.FTZ R69, R4.reuse, R69 ;  /* 0x0000004504457220 */ /* 0x040fe20000410000 */
[----:B------:R0:W-:Y:S01]  /*186b0*/  ST.E desc[UR48][R16.64+0x358], R35 ;  /* 0x0003582310007985 */ /* 0x0001e2000c101930 */
[C---:B-1----:R-:W-:Y:S01]  /*186c0*/  FMUL.FTZ R57, R4.reuse, R32 ;  /* 0x0000002004397220 */ /* 0x042fe20000410000 */
[C---:B------:R-:W-:Y:S01]  /*186d0*/  FMUL.FTZ R75, R4.reuse, R75 ;  /* 0x0000004b044b7220 */ /* 0x040fe20000410000 */
[C---:B------:R-:W-:Y:S01]  /*186e0*/  FMUL.FTZ R73, R4.reuse, R73 ;  /* 0x0000004904497220 */ /* 0x040fe20000410000 */
[----:B------:R1:W-:Y:S01]  /*186f0*/  ST.E desc[UR48][R16.64+0x35c], R37 ;  /* 0x00035c2510007985 */ /* 0x0003e2000c101930 */
[C---:B--2---:R-:W-:Y:S01]  /*18700*/  FMUL.FTZ R139, R4.reuse, R26 ;  /* 0x0000001a048b7220 */ /* 0x044fe20000410000 */
        /* <DEDUP_REMOVED lines=30> */
[C---:B------:R-:W-:Y:S01]  /*188f0*/  FMUL.FTZ R111, R4.reuse, R111 ;  /* 0x0000006f046f7220 */ /* 0x040fe20000410000 */
[C---:B------:R-:W-:Y:S01]  /*18900*/  FMUL.FTZ R109, R4.reuse, R109 ;  /* 0x0000006d046d7220 */ /* 0x040fe20000410000 */
[C---:B------:R-:W-:Y:S01]  /*18910*/  FMUL.FTZ R119, R4.reuse, R119 ;  /* 0x0000007704777220 */ /* 0x040fe20000410000 */
[----:B------:R-:W-:Y:S01]  /*18920*/  FMUL.FTZ R117, R4, R117 ;  /* 0x0000007504757220 */ /* 0x000fe20000410000 */
[C---:B---3--:R-:W-:Y:S01]  /*18930*/  FMUL.FTZ R33, R121.reuse, R148 ;  /* 0x0000009479217220 */ /* 0x048fe20000410000 */
[C---:B0-----:R-:W-:Y:S01]  /*18940*/  FMUL.FTZ R35, R121.reuse, R150 ;  /* 0x0000009679237220 */ /* 0x041fe20000410000 */
[C---:B-1----:R-:W-:Y:S01]  /*18950*/  FMUL.FTZ R37, R121.reuse, R214 ;  /* 0x000000d679257220 */ /* 0x042fe20000410000 */
[C---:B--2---:R-:W-:Y:S01]  /*18960*/  FMUL.FTZ R25, R121.reuse, R212 ;  /* 0x000000d479197220 */ /* 0x044fe20000410000 */
        /* <DEDUP_REMOVED lines=70> */
[----:B------:R3:W-:Y:S04]  /*18dd0*/  ST.E desc[UR48][R16.64+0x3fc], R125 ;  /* 0x0003fc7d10007985 */ /* 0x0007e8000c101930 */
[----:B------:R-:W-:Y:S04]  /*18de0*/  ST.E desc[UR48][R16.64+0x408], R137 ;  /* 0x0004088910007985 */ /* 0x000fe8000c101930 */
[----:B------:R4:W-:Y:S04]  /*18df0*/  ST.E desc[UR48][R16.64+0x40c], R129 ;  /* 0x00040c8110007985 */ /* 0x0009e8000c101930 */
[----:B------:R-:W-:Y:S04]  /*18e00*/  ST.E desc[UR48][R16.64+0x418], R135 ;  /* 0x0004188710007985 */ /* 0x000fe8000c101930 */
[----:B------:R-:W-:Y:S04]  /*18e10*/  ST.E desc[UR48][R16.64+0x41c], R133 ;  /* 0x00041c8510007985 */ /* 0x000fe8000c101930 */
[----:B------:R5:W-:Y:S01]  /*18e20*/  ST.E desc[UR48][R16.64+0x428], R131 ;  /* 0x0004288310007985 */ /* 0x000be2000c101930 */
[----:B------:R1:W-:Y:S06]  /*18e30*/  BAR.SYNC.DEFER_BLOCKING R205, 0x100 ;  /* 0x000400cd0000751d */ /* 0x0003ec0000010000 */
[----:B0-----:R-:W5:Y:S04]  /*18e40*/  LD.E R5, desc[UR48][R16.64+0x230] ;  /* 0x0002303010057980 */ /* 0x001f68000c101900 */
        /* <DEDUP_REMOVED lines=50> */
[----:B---3--:R-:W3:Y:S04]  /*19170*/  LD.E R125, desc[UR48][R16.64+0x2fc] ;  /* 0x0002fc30107d7980 */ /* 0x008ee8000c101900 */
[----:B------:R-:W3:Y:S04]  /*19180*/  LD.E R127, desc[UR48][R16.64+0x300] ;  /* 0x00030030107f7980 */ /* 0x000ee8000c101900 */
[----:B----4-:R-:W4:Y:S04]  /*19190*/  LD.E R129, desc[UR48][R16.64+0x304] ;  /* 0x0003043010817980 */ /* 0x010f28000c101900 */
        /* <DEDUP_REMOVED lines=126> */
[----:B---3--:R-:W-:Y:S04]  /*19980*/  ST.E desc[UR48][R16.64+0x2fc], R125 ;  /* 0x0002fc7d10007985 */ /* 0x008fe8000c101930 */
[----:B------:R-:W-:Y:S04]  /*19990*/  ST.E desc[UR48][R16.64+0x300], R127 ;  /* 0x0003007f10007985 */ /* 0x000fe8000c101930 */
        /* <DEDUP_REMOVED lines=75> */
[----:B0-----:R-:W5:Y:S04]  /*19e50*/  LD.E.64 R4, desc[UR48][R16.64+0xa8] ;  /* 0x0000a83010047980 */ /* 0x001f68000c101b00 */
[----:B------:R-:W5:Y:S04]  /*19e60*/  LDL R195, [R1+0x88] ;  /* 0x0000880001c37983 */ /* 0x000f680000100800 */
        /* <DEDUP_REMOVED lines=976> */
[----:B0-----:R-:W5:Y:S04]  /*1db70*/  LD.E R25, desc[UR48][R16.64+0x250] ;  /* 0x0002503010197980 */ /* 0x001f68000c101900 */
[----:B-1----:R-:W5:Y:S04]  /*1db80*/  LD.E R27, desc[UR48][R16.64+0x254] ;  /* 0x00025430101b7980 */ /* 0x002f68000c101900 */
[----:B--2---:R-:W2:Y:S04]  /*1db90*/  LD.E R29, desc[UR48][R16.64+0x258] ;  /* 0x00025830101d7980 */ /* 0x004ea8000c101900 */
[----:B---3--:R-:W3:Y:S04]  /*1dba0*/  LD.E R31, desc[UR48][R16.64+0x25c] ;  /* 0x00025c30101f7980 */ /* 0x008ee8000c101900 */
        /* <DEDUP_REMOVED lines=252> */
.L_x_11356:
[----:B------:R-:W-:Y:S05]  /*1eb70*/  BSYNC B0 ;  /* 0x0000000000007941 */ /* 0x000fea0003800000 */
.L_x_11355:
[C---:B------:R-:W-:Y:S01]  /*1eb80*/  ISETP.GT.AND P1, PT, R10.reuse, UR43, PT ;  /* 0x0000002b0a007c0c */ /* 0x040fe2000bf24270 */
[----:B------:R-:W-:-:S12]  /*1eb90*/  VIADD R10, R10, 0xffffffff ;  /* 0xffffffff0a0a7836 */ /* 0x000fd80000000000 */
[----:B------:R-:W-:Y:S05]  /*1eba0*/  @P1 BRA `(.L_x_11357) ;  /* 0xffffff4c006c1947 */ /* 0x000fea000383ffff */
.L_x_11326:
[----:B------:R-:W-:Y:S05]  /*1ebb0*/  WARPSYNC.ALL ;  /* 0x0000000000007948 */ /* 0x000fea0003800000 */
[----:B0-----:R-:W1:Y:S04]  /*1ebc0*/  LDL R5, [R1+0x450] ;  /* 0x0004500001057983 */ /* 0x001e680000100800 */
[----:B------:R-:W2:Y:S04]  /*1ebd0*/  LDL R6, [R1+0x454] ;  /* 0x0004540001067983 */ /* 0x000ea80000100800 */
[----:B------:R-:W3:Y:S04]  /*1ebe0*/  LDL R134, [R1+0x218] ;  /* 0x0002180001867983 */ /* 0x000ee80000100800 */
[----:B------:R-:W4:Y:S04]  /*1ebf0*/  LDL.64 R12, [R1+0x398] ;  /* 0x00039800010c7983 */ /* 0x000f280000100a00 */
[----:B------:R-:W5:Y:S04]  /*1ec00*/  LDL.64 R138, [R1+0x230] ;  /* 0x00023000018a7983 */ /* 0x000f680000100a00 */
[----:B------:R-:W4:Y:S04]  /*1ec10*/  LDL.64 R130, [R1+0x240] ;  /* 0x0002400001827983 */ /* 0x000f280000100a00 */
        /* <DEDUP_REMOVED lines=58> */
[----:B------:R-:W4:Y:S04]  /*1efc0*/  LDL R133, [R1+0x220] ;  /* 0x0002200001857983 */ /* 0x000f280000100800 */
[----:B-1----:R-:W0:Y:S02]  /*1efd0*/  SHFL.BFLY PT, R0, R5, 0x2, 0x1f ;  /* 0x0c401f0005007f89 */ /* 0x002e2400000e0000 */
[----:B0-----:R-:W-:-:S05]  /*1efe0*/  FADD.FTZ R0, R5, R0 ;  /* 0x0000000005007221 */ /* 0x001fca0000010000 */
[----:B------:R-:W0:Y:S02]  /*1eff0*/  SHFL.BFLY PT, R3, R0, 0x1, 0x1f ;  /* 0x0c201f0000037f89 */ /* 0x000e2400000e0000 */
[----:B0-----:R-:W-:Y:S01]  /*1f000*/  FADD.FTZ R2, R0, R3 ;  /* 0x0000000300027221 */ /* 0x001fe20000010000 */
[----:B---3--:R-:W-:Y:S01]  /*1f010*/  VIADD R134, R134, 0x1 ;  /* 0x0000000186867836 */ /* 0x008fe20000000000 */
[----:B------:R-:W3:Y:S04]  /*1f020*/  LDL R0, [R1+0x224] ;  /* 0x0002240001007983 */ /* 0x000ee80000100800 */
[----:B------:R-:W-:Y:S04]  /*1f030*/  STL [R1+0x450], R2 ;  /* 0x0004500201007387 */ /* 0x000fe80000100800 */
[----:B------:R-:W5:Y:S04]  /*1f040*/  LDL R147, [R1+0x450] ;  /* 0x0004500001937983 */ /* 0x000f680000100800 */
[----:B--2---:R-:W0:Y:S02]  /*1f050*/  SHFL.BFLY PT, R3, R6, 0x2, 0x1f ;  /* 0x0c401f0006037f89 */ /* 0x004e2400000e0000 */
[----:B0-----:R-:W-:Y:S01]  /*1f060*/  FADD.FTZ R3, R3, R6 ;  /* 0x0000000603037221 */ /* 0x001fe20000010000 */
[----:B------:R-:W-:Y:S01]  /*1f070*/  ISETP.NE.AND P2, PT, R134, 0x2, PT ;  /* 0x000000028600780c */ /* 0x000fe20003f45270 */
[----:B------:R-:W2:Y:S04]  /*1f080*/  LDL.64 R6, [R1+0x428] ;  /* 0x0004280001067983 */ /* 0x000ea80000100a00 */
[----:B------:R-:W0:Y:S08]  /*1f090*/  SHFL.BFLY PT, R4, R3, 0x1, 0x1f ;  /* 0x0c201f0003047f89 */ /* 0x000e3000000e0000 */
[----:B------:R-:W4:Y:S01]  /*1f0a0*/  @!P2 LDL R132, [R1+0x21c] ;  /* 0x00021c000184a983 */ /* 0x000f220000100800 */
[----:B0-----:R-:W-:-:S03]  /*1f0b0*/  FADD.FTZ R140, R3, R4 ;  /* 0x00000004038c7221 */ /* 0x001fc60000010000 */
[----:B------:R-:W2:Y:S02]  /*1f0c0*/  LDL.64 R4, [R1+0x3f8] ;  /* 0x0003f80001047983 */ /* 0x000ea40000100a00 */
[----:B------:R-:W-:Y:S02]  /*1f0d0*/  FSETP.NE.FTZ.AND P1, PT, R140, RZ, PT ;  /* 0x000000ff8c00720b */ /* 0x000fe40003f35000 */
[----:B------:R-:W2:Y:S11]  /*1f0e0*/  LDL.64 R2, [R1+0x418] ;  /* 0x0004180001027983 */ /* 0x000eb60000100a00 */
[----:B------:R-:W2:Y:S04]  /*1f0f0*/  @P1 LDL R143, [R1+0x460] ;  /* 0x00046000018f1983 */ /* 0x000ea80000100800 */
[----:B------:R-:W2:Y:S01]  /*1f100*/  @P1 LDL R145, [R1+0x444] ;  /* 0x0004440001911983 */ /* 0x000ea20000100800 */
[----:B------:R-:W-:-:S02]  /*1f110*/  IMAD.MOV.U32 R142, RZ, RZ, -0x800000 ;  /* 0xff800000ff8e7424 */ /* 0x000fc400078e00ff */
[----:B------:R-:W-:Y:S02]  /*1f120*/  IMAD.MOV.U32 R135, RZ, RZ, RZ ;  /* 0x000000ffff877224 */ /* 0x000fe400078e00ff */
[----:B------:R-:W-:Y:S01]  /*1f130*/  IMAD.MOV.U32 R144, RZ, RZ, -0x800000 ;  /* 0xff800000ff907424 */ /* 0x000fe200078e00ff */
[----:B------:R0:W-:Y:S08]  /*1f140*/  BAR.ARV R204, 0x100 ;  /* 0x000400cc0000751d */ /* 0x0001f00000002000 */
[----:B------:R-:W-:Y:S06]  /*1f150*/  BAR.ARV 0x8, 0x180 ;  /* 0x0206000000007b1d */ /* 0x000fec0000002000 */
[----:B-----5:R-:W-:-:S13]  /*1f160*/  FSETP.NE.FTZ.AND P0, PT, R147, RZ, PT ;  /* 0x000000ff9300720b */ /* 0x020fda0003f15000 */
[----:B------:R-:W5:Y:S04]  /*1f170*/  @P0 LDL R136, [R1+0x460] ;  /* 0x0004600001880983 */ /* 0x000f680000100800 */
[----:B------:R-:W2:Y:S01]  /*1f180*/  @P0 LDL R137, [R1+0x440] ;  /* 0x0004400001890983 */ /* 0x000ea20000100800 */
[----:B------:R-:W1:Y:S02]  /*1f190*/  @P0 MUFU.LG2 R141, R147 ;  /* 0x00000093008d0308 */ /* 0x000e640000000c00 */
[----:B-1----:R-:W-:-:S06]  /*1f1a0*/  @P0 FMUL.FTZ R141, R141, 0.69314718246459960938 ;  /* 0x3f3172188d8d0820 */ /* 0x002fcc0000410000 */
[----:B------:R-:W-:Y:S08]  /*1f1b0*/  @P1 MUFU.LG2 R146, R140 ;  /* 0x0000008c00921308 */ /* 0x000ff00000000c00 */
[----:B------:R-:W1:Y:S01]  /*1f1c0*/  @P0 MUFU.RCP R135, R147 ;  /* 0x0000009300870308 */ /* 0x000e620000001000 */
[----:B----4-:R-:W-:Y:S01]  /*1f1d0*/  @!P2 LOP3.LUT R132, R132, 0x1, RZ, 0x3c, !PT ;  /* 0x000000018484a812 */ /* 0x010fe200078e3cff */
[----:B---3--:R-:W-:Y:S01]  /*1f1e0*/  VIADD R0, R0, 0x1 ;  /* 0x0000000100007836 */ /* 0x008fe20000000000 */
[----:B------:R-:W-:Y:S04]  /*1f1f0*/  STL [R1+0x454], R140 ;  /* 0x0004548c01007387 */ /* 0x000fe80000100800 */
[----:B------:R-:W-:Y:S04]  /*1f200*/  STL [R1+0x218], R134 ;  /* 0x0002188601007387 */ /* 0x000fe80000100800 */
[----:B------:R-:W-:Y:S01]  /*1f210*/  @!P2 STL [R1+0x21c], R132 ;  /* 0x00021c840100a387 */ /* 0x000fe20000100800 */
        /* <DEDUP_REMOVED lines=96> */
[----:B------:R-:W-:Y:S04]  /*1f820*/  STL [R1+0x224], R0 ;  /* 0x0002240001007387 */ /* 0x000fe80000100800 */
[----:B------:R-:W-:Y:S01]  /*1f830*/  @!P2 STL [R1+0x218], RZ ;  /* 0x000218ff0100a387 */ /* 0x000fe20000100800 */
[----:B-----5:R-:W-:-:S04]  /*1f840*/  @P0 FMUL.FTZ R136, R136, 0.69314718246459960938 ;  /* 0x3f31721888880820 */ /* 0x020fc80000410000 */
[----:B--2---:R-:W-:Y:S01]  /*1f850*/  @P0 FFMA.FTZ R142, R136, R137, R141 ;  /* 0x00000089888e0223 */ /* 0x004fe2000001008d */
[----:B------:R-:W-:-:S06]  /*1f860*/  IMAD.MOV.U32 R136, RZ, RZ, RZ ;  /* 0x000000ffff887224 */ /* 0x000fcc00078e00ff */
[----:B------:R-:W1:Y:S01]  /*1f870*/  @P1 MUFU.RCP R136, R140 ;  /* 0x0000008c00881308 */ /* 0x000e620000001000 */
[----:B------:R-:W-:Y:S01]  /*1f880*/  @P1 FMUL.FTZ R137, R146, 0.69314718246459960938 ;  /* 0x3f31721892891820 */ /* 0x000fe20000410000 */
[----:B------:R-:W-:-:S04]  /*1f890*/  @P1 FMUL.FTZ R146, R143, 0.69314718246459960938 ;  /* 0x3f3172188f921820 */ /* 0x000fc80000410000 */
[----:B------:R-:W-:Y:S01]  /*1f8a0*/  @P1 FFMA.FTZ R144, R146, R145, R137 ;  /* 0x0000009192901223 */ /* 0x000fe20000010089 */
[-C--:B-1----:R-:W-:Y:S01]  /*1f8b0*/  FMUL.FTZ R13, R13, R136.reuse ;  /* 0x000000880d0d7220 */ /* 0x082fe20000410000 */
[-C--:B------:R-:W-:Y:S01]  /*1f8c0*/  FMUL.FTZ R12, R12, R136.reuse ;  /* 0x000000880c0c7220 */ /* 0x080fe20000410000 */
[-C--:B------:R-:W-:Y:S01]  /*1f8d0*/  FMUL.FTZ R71, R71, R136.reuse ;  /* 0x0000008847477220 */ /* 0x080fe20000410000 */
        /* <DEDUP_REMOVED lines=62> */
[----:B-1----:R-:W-:Y:S01]  /*1fcc0*/  VIADD R12, R133, 0x1 ;  /* 0x00000001850c7836 */ /* 0x002fe20000000000 */
[----:B------:R0:W-:Y:S04]  /*1fcd0*/  STL [R1+0x450], R142 ;  /* 0x0004508e01007387 */ /* 0x0001e80000100800 */
        /* <DEDUP_REMOVED lines=32> */
[----:B------:R0:W-:Y:S01]  /*1fee0*/  STL [R1+0x220], R12 ;  /* 0x0002200c01007387 */ /* 0x0001e20000100800 */
[----:B------:R-:W-:-:S13]  /*1fef0*/  PLOP3.LUT P0, PT, PT, PT, PT, 0x8, 0x0 ;  /* 0x000000000000781c */ /* 0x000fda0003f0e170 */
.L_x_11261:
[----:B------:R-:W1:Y:S08]  /*1ff00*/  S2UR UR4, SR_CgaCtaId ;  /* 0x00000000000479c3 */ /* 0x000e700000008800 */
[----:B------:R-:W-:Y:S06]  /*1ff10*/  BAR.SYNC.DEFER_BLOCKING 0x5, 0x180 ;  /* 0x0146000000007b1d */ /* 0x000fec0000010000 */
[----:B------:R-:W-:Y:S01]  /*1ff20*/  UMOV UR44, 0x400 ;  /* 0x00000400002c7882 */ /* 0x000fe20000000000 */
[----:B------:R-:W-:Y:S01]  /*1ff30*/  BSSY B0, `(.L_x_11358) ;  /* 0x0000293000007945 */ /* 0x000fe20003800000 */
[----:B-1----:R-:W-:-:S09]  /*1ff40*/  ULEA UR44, UR4, UR44, 0x18 ;  /* 0x0000002c042c7291 */ /* 0x002fd2000f8ec03f */
[----:B---3--:R-:W1:Y:S02]  /*1ff50*/  LDS R0, [UR44+0x324d0] ;  /* 0x0324d02cff007984 */ /* 0x008e640008000800 */
[----:B-1----:R-:W-:Y:S01]  /*1ff60*/  R2UR UR4, R0 ;  /* 0x00000000000472ca */ /* 0x002fe200000e0000 */
[----:B------:R-:W-:Y:S06]  /*1ff70*/  BAR.ARV 0x4, 0x180 ;  /* 0x0106000000007b1d */ /* 0x000fec0000002000 */
[----:B------:R-:W-:Y:S08]  /*1ff80*/  @P0 BRA `(.L_x_11359) ;  /* 0x0000001c00640947 */ /* 0x000ff00003800000 */
[----:B------:R-:W2:Y:S01]  /*1ff90*/  LDL.128 R104, [R1+0x2b0] ;  /* 0x0002b00001687983 */ /* 0x000ea20000100c00 */
[----:B0-----:R-:W0:Y:S01]  /*1ffa0*/  LDC R2, c[0x0][0xce8] ;  /* 0x00033a00ff027b82 */ /* 0x001e220000000800 */
[----:B------:R-:W-:Y:S02]  /*1ffb0*/  ULDC UR5, c[0x0][0xb88] ;  /* 0x0002e20000057ab9 */ /* 0x000fe40000000800 */
        /* <DEDUP_REMOVED lines=31> */
[----:B------:R-:W-:Y:S01]  /*201b0*/  VIADD R19, R200, UR39 ;  /* 0x00000027c8137c36 */ /* 0x000fe20008000000 */
[----:B------:R-:W-:Y:S01]  /*201c0*/  LOP3.LUT P0, RZ, R210, 0x3, RZ, 0xc0, !PT ;  /* 0x00000003d2ff7812 */ /* 0x000fe2000780c0ff */
[----:B0-----:R-:W-:Y:S01]  /*201d0*/  IMAD R0, R2, UR5, RZ ;  /* 0x0000000502007c24 */ /* 0x001fe2000f8e02ff */
[----:B------:R-:W-:-:S02]  /*201e0*/  IADD3 R141, P1, R178, 0x4020, RZ ;  /* 0x00004020b28d7810 */ /* 0x000fc40007f3e0ff */
[C---:B------:R-:W-:Y:S01]  /*201f0*/  IADD3 R21, P3, R178.reuse, 0x4000, RZ ;  /* 0x00004000b2157810 */ /* 0x040fe20007f7e0ff */
[----:B------:R-:W-:Y:S01]  /*20200*/  USHF.R.S32.HI UR12, URZ, 0x1f, UR42 ;  /* 0x0000001f3f0c7899 */ /* 0x000fe2000801142a */
[----:B------:R-:W-:Y:S01]  /*20210*/  ISETP.GE.OR P2, PT, R19, R0, P0 ;  /* 0x000000001300720c */ /* 0x000fe20000746670 */
[----:B------:R-:W-:Y:S01]  /*20220*/  ULDC.64 UR8, c[0x0][0xc90] ;  /* 0x0003240000087ab9 */ /* 0x000fe20000000a00 */
[C---:B------:R-:W-:Y:S01]  /*20230*/  IADD3 R143, P4, R178.reuse, 0x4040, RZ ;  /* 0x00004040b28f7810 */ /* 0x040fe20007f9e0ff */
[----:B------:R-:W-:Y:S01]  /*20240*/  USHF.R.S32.HI UR13, URZ, 0x1f, UR38 ;  /* 0x0000001f3f0d7899 */ /* 0x000fe20008011426 */
[----:B------:R-:W-:Y:S01]  /*20250*/  IADD3 R157, P6, R178, 0x4060, RZ ;  /* 0x00004060b29d7810 */ /* 0x000fe20007fde0ff */
[----:B------:R-:W-:-:S08]  /*20260*/  ULDC.64 UR10, c[0x0][0xc98] ;  /* 0x00032600000a7ab9 */ /* 0x000fd00000000a00 */
[----:B------:R-:W4:Y:S01]  /*20270*/  @!P2 LDL R3, [R1+0x450] ;  /* 0x000450000103a983 */ /* 0x000f220000100800 */
[----:B------:R-:W-:Y:S01]  /*20280*/  IMAD.X R151, RZ, RZ, R179, P1 ;  /* 0x000000ffff977224 */ /* 0x000fe200008e06b3 */
[----:B------:R-:W-:-:S04]  /*20290*/  IADD3 R149, P1, R178, 0x8040, RZ ;  /* 0x00008040b2957810 */ /* 0x000fc80007f3e0ff */
[----:B------:R-:W-:-:S04]  /*202a0*/  LOP3.LUT R148, R149, 0x380, RZ, 0xc0, !PT ;  /* 0x0000038095947812 */ /* 0x000fc800078ec0ff */
[----:B------:R-:W-:-:S04]  /*202b0*/  SHF.R.U64 R148, R148, 0x3, RZ ;  /* 0x0000000394947819 */ /* 0x000fc800000012ff */
[----:B------:R-:W-:Y:S01]  /*202c0*/  LOP3.LUT R148, R148, R149, RZ, 0x3c, !PT ;  /* 0x0000009594947212 */ /* 0x000fe200078e3cff */
[----:B------:R-:W-:Y:S01]  /*202d0*/  IMAD.X R149, RZ, RZ, R179, P1 ;  /* 0x000000ffff957224 */ /* 0x000fe200008e06b3 */
[----:B------:R-:W-:Y:S02]  /*202e0*/  ISETP.NE.AND P1, PT, R2, 0x1, PT ;  /* 0x000000010200780c */ /* 0x000fe40003f25270 */
[----:B------:R-:W-:-:S04]  /*202f0*/  LOP3.LUT R20, R21, 0x380, RZ, 0xc0, !PT ;  /* 0x0000038015147812 */ /* 0x000fc800078ec0ff */
[----:B------:R-:W-:-:S04]  /*20300*/  SHF.R.U64 R20, R20, 0x3, RZ ;  /* 0x0000000314147819 */ /* 0x000fc800000012ff */
[----:B------:R-:W-:Y:S01]  /*20310*/  LOP3.LUT R20, R20, R21, RZ, 0x3c, !PT ;  /* 0x0000001514147212 */ /* 0x000fe200078e3cff */
[----:B------:R-:W-:Y:S01]  /*20320*/  IMAD.X R21, RZ, RZ, R179, P3 ;  /* 0x000000ffff157224 */ /* 0x000fe200018e06b3 */
[----:B------:R-:W-:Y:S02]  /*20330*/  IADD3 R153, P3, R178, 0x8020, RZ ;  /* 0x00008020b2997810 */ /* 0x000fe40007f7e0ff */
[----:B------:R-:W-:Y:S02]  /*20340*/  LOP3.LUT R18, R141, 0x380, RZ, 0xc0, !PT ;  /* 0x000003808d127812 */ /* 0x000fe400078ec0ff */
[----:B------:R-:W-:Y:S01]  /*20350*/  LOP3.LUT R152, R153, 0x380, RZ, 0xc0, !PT ;  /* 0x0000038099987812 */ /* 0x000fe200078ec0ff */
[----:B------:R-:W-:Y:S01]  /*20360*/  UIMAD UR5, UR12, UR8, URZ ;  /* 0x000000080c0572a4 */ /* 0x000fe2000f8e023f */
[----:B------:R-:W-:Y:S02]  /*20370*/  LOP3.LUT R140, R143, 0x380, RZ, 0xc0, !PT ;  /* 0x000003808f8c7812 */ /* 0x000fe400078ec0ff */
[----:B------:R-:W-:-:S02]  /*20380*/  SHF.R.U64 R152, R152, 0x3, RZ ;  /* 0x0000000398987819 */ /* 0x000fc400000012ff */
[----:B------:R-:W-:Y:S02]  /*20390*/  SHF.R.U64 R18, R18, 0x3, RZ ;  /* 0x0000000312127819 */ /* 0x000fe400000012ff */
[----:B------:R-:W-:Y:S01]  /*203a0*/  LOP3.LUT R152, R152, R153, RZ, 0x3c, !PT ;  /* 0x0000009998987212 */ /* 0x000fe200078e3cff */
[----:B------:R-:W-:Y:S01]  /*203b0*/  IMAD.X R153, RZ, RZ, R179, P3 ;  /* 0x000000ffff997224 */ /* 0x000fe200018e06b3 */
[----:B------:R-:W-:Y:S01]  /*203c0*/  SHF.R.U64 R140, R140, 0x3, RZ ;  /* 0x000000038c8c7819 */ /* 0x000fe200000012ff */
[----:B------:R-:W-:Y:S01]  /*203d0*/  UIMAD.WIDE.U32 UR6, UR42, UR8, URZ ;  /* 0x000000082a0672a5 */ /* 0x000fe2000f8e003f */
[----:B------:R-:W-:Y:S01]  /*203e0*/  LOP3.LUT R150, R18, R141, RZ, 0x3c, !PT ;  /* 0x0000008d12967212 */ /* 0x000fe200078e3cff */
[----:B------:R-:W-:Y:S01]  /*203f0*/  UIMAD UR5, UR42, UR9, UR5 ;  /* 0x000000092a0572a4 */ /* 0x000fe2000f8e0205 */
[C---:B------:R-:W-:Y:S02]  /*20400*/  IADD3 R155, P5, R178.reuse, 0x8000, RZ ;  /* 0x00008000b29b7810 */ /* 0x040fe40007fbe0ff */
[----:B------:R-:W-:Y:S01]  /*20410*/  IADD3 R141, P3, R178, 0xc040, RZ ;  /* 0x0000c040b28d7810 */ /* 0x000fe20007f7e0ff */
[----:B------:R-:W-:Y:S01]  /*20420*/  UIMAD UR8, UR13, UR10, URZ ;  /* 0x0000000a0d0872a4 */ /* 0x000fe2000f8e023f */
[----:B------:R-:W-:Y:S01]  /*20430*/  LOP3.LUT R156, R157, 0x380, RZ, 0xc0, !PT ;  /* 0x000003809d9c7812 */ /* 0x000fe200078ec0ff */
[----:B------:R-:W-:Y:S01]  /*20440*/  UIADD3 UR7, UR7, UR5, URZ ;  /* 0x0000000507077290 */ /* 0x000fe2000fffe03f */
[----:B------:R-:W-:-:S02]  /*20450*/  LOP3.LUT R158, R140, R143, RZ, 0x3c, !PT ;  /* 0x0000008f8c9e7212 */ /* 0x000fc400078e3cff */
[----:B------:R-:W-:Y:S02]  /*20460*/  LOP3.LUT R154, R155, 0x380, RZ, 0xc0, !PT ;  /* 0x000003809b9a7812 */ /* 0x000fe400078ec0ff */
[----:B------:R-:W-:Y:S02]  /*20470*/  LOP3.LUT R161, R178, 0x380, RZ, 0xc0, !PT ;  /* 0x00000380b2a17812 */ /* 0x000fe400078ec0ff */
[----:B------:R-:W-:Y:S01]  /*20480*/  LOP3.LUT R140, R141, 0x380, RZ, 0xc0, !PT ;  /* 0x000003808d8c7812 */ /* 0x000fe200078ec0ff */
[----:B------:R-:W-:Y:S01]  /*20490*/  UIMAD UR8, UR38, UR11, UR8 ;  /* 0x0000000b260872a4 */ /* 0x000fe2000f8e0208 */
[----:B------:R-:W-:Y:S01]  /*204a0*/  SHF.R.U64 R156, R156, 0x3, RZ ;  /* 0x000000039c9c7819 */ /* 0x000fe200000012ff */
[----:B------:R-:W-:Y:S01]  /*204b0*/  UIMAD.WIDE.U32 UR6, UR38, UR10, UR6 ;  /* 0x0000000a260672a5 */ /* 0x000fe2000f8e0006 */
[----:B------:R-:W-:Y:S02]  /*204c0*/  SHF.R.U64 R154, R154, 0x3, RZ ;  /* 0x000000039a9a7819 */ /* 0x000fe400000012ff */
[----:B------:R-:W-:Y:S01]  /*204d0*/  SHF.R.U64 R161, R161, 0x3, RZ ;  /* 0x00000003a1a17819 */ /* 0x000fe200000012ff */
[--C-:B------:R-:W-:Y:S01]  /*204e0*/  IMAD.X R159, RZ, RZ, R179.reuse, P4 ;  /* 0x000000ffff9f7224 */ /* 0x100fe200020e06b3 */
[----:B------:R-:W-:Y:S01]  /*204f0*/  SHF.R.U64 R140, R140, 0x3, RZ ;  /* 0x000000038c8c7819 */ /* 0x000fe200000012ff */
[----:B------:R-:W-:Y:S01]  /*20500*/  VIADD R19, R19, 0x8 ;  /* 0x0000000813137836 */ /* 0x000fe20000000000 */
[----:B------:R-:W-:Y:S01]  /*20510*/  LOP3.LUT R156, R156, R157, RZ, 0x3c, !PT ;  /* 0x0000009d9c9c7212 */ /* 0x000fe200078e3cff */
[--C-:B------:R-:W-:Y:S01]  /*20520*/  IMAD.X R157, RZ, RZ, R179.reuse, P6 ;  /* 0x000000ffff9d7224 */ /* 0x100fe200030e06b3 */
[----:B------:R-:W-:Y:S01]  /*20530*/  LOP3.LUT R154, R154, R155, RZ, 0x3c, !PT ;  /* 0x0000009b9a9a7212 */ /* 0x000fe200078e3cff */
[----:B------:R-:W-:Y:S01]  /*20540*/  IMAD.X R155, RZ, RZ, R179, P5 ;  /* 0x000000ffff9b7224 */ /* 0x000fe200028e06b3 */
[C---:B------:R-:W-:Y:S01]  /*20550*/  IADD3 R147, P4, R178.reuse, 0x8060, RZ ;  /* 0x00008060b2937810 */ /* 0x040fe20007f9e0ff */
[----:B------:R-:W-:Y:S01]  /*20560*/  ULDC.64 UR10, c[0x0][0xbf0] ;  /* 0x0002fc00000a7ab9 */ /* 0x000fe20000000a00 */
[----:B------:R-:W-:-:S02]  /*20570*/  IADD3 R145, P6, R178, 0xc000, RZ ;  /* 0x0000c000b2917810 */ /* 0x000fc40007fde0ff */
[----:B------:R-:W-:Y:S01]  /*20580*/  LOP3.LUT R160, R161, R178, RZ, 0x3c, !PT ;  /* 0x000000b2a1a07212 */ /* 0x000fe200078e3cff */
[--C-:B------:R-:W-:Y:S01]  /*20590*/  IMAD.MOV.U32 R161, RZ, RZ, R179.reuse ;  /* 0x000000ffffa17224 */ /* 0x100fe200078e00b3 */
[----:B------:R-:W-:Y:S01]  /*205a0*/  LOP3.LUT R140, R140, R141, RZ, 0x3c, !PT ;  /* 0x0000008d8c8c7212 */ /* 0x000fe200078e3cff */
[----:B------:R-:W-:Y:S01]  /*205b0*/  IMAD.X R141, RZ, RZ, R179, P3 ;  /* 0x000000ffff8d7224 */ /* 0x000fe200018e06b3 */
[----:B------:R-:W-:Y:S02]  /*205c0*/  IADD3 R143, P5, R178, 0xc020, RZ ;  /* 0x0000c020b28f7810 */ /* 0x000fe40007fbe0ff */
[----:B------:R-:W-:Y:S02]  /*205d0*/  LOP3.LUT R146, R147, 0x380, RZ, 0xc0, !PT ;  /* 0x0000038093927812 */ /* 0x000fe400078ec0ff */
[----:B------:R-:W-:Y:S02]  /*205e0*/  LOP3.LUT R144, R145, 0x380, RZ, 0xc0, !PT ;  /* 0x0000038091907812 */ /* 0x000fe400078ec0ff */
[----:B------:R-:W-:-:S02]  /*205f0*/  LOP3.LUT R142, R143, 0x380, RZ, 0xc0, !PT ;  /* 0x000003808f8e7812 */ /* 0x000fc400078ec0ff */
[----:B------:R-:W-:Y:S02]  /*20600*/  MOV R161, R160 ;  /* 0x000000a000a17202 */ /* 0x000fe40000000f00 */
[----:B------:R-:W-:Y:S02]  /*20610*/  SHF.R.U64 R146, R146, 0x3, RZ ;  /* 0x0000000392927819 */ /* 0x000fe400000012ff */
[----:B------:R-:W-:Y:S02]  /*20620*/  SHF.R.U64 R144, R144, 0x3, RZ ;  /* 0x0000000390907819 */ /* 0x000fe400000012ff */
[----:B------:R-:W-:Y:S02]  /*20630*/  SHF.R.U64 R142, R142, 0x3, RZ ;  /* 0x000000038e8e7819 */ /* 0x000fe400000012ff */
[----:B------:R-:W-:Y:S02]  /*20640*/  MOV R160, R20 ;  /* 0x0000001400a07202 */ /* 0x000fe40000000f00 */
[----:B------:R-:W-:Y:S01]  /*20650*/  LOP3.LUT R146, R146, R147, RZ, 0x3c, !PT ;  /* 0x0000009392927212 */ /* 0x000fe200078e3cff */
[----:B------:R-:W-:Y:S01]  /*20660*/  IMAD.X R147, RZ, RZ, R179, P4 ;  /* 0x000000ffff937224 */ /* 0x000fe200020e06b3 */
[----:B------:R-:W-:-:S02]  /*20670*/  MOV R150, R150 ;  /* 0x0000009600967202 */ /* 0x000fc40000000f00 */
[----:B--2---:R-:W-:Y:S02]  /*20680*/  F2FP.BF16.F32.PACK_AB R104, R105, R104 ;  /* 0x000000686968723e */ /* 0x004fe400000010ff */
[----:B------:R-:W-:Y:S02]  /*20690*/  F2FP.BF16.F32.PACK_AB R105, R107, R106 ;  /* 0x0000006a6b69723e */ /* 0x000fe400000010ff */
[----:B---3--:R-:W-:Y:S02]  /*206a0*/  F2FP.BF16.F32.PACK_AB R106, R101, R100 ;  /* 0x00000064656a723e */ /* 0x008fe400000010ff */
[----:B------:R-:W0:Y:S01]  /*206b0*/  @P1 LDC R100, c[0x0][0xcec] ;  /* 0x00033b00ff641b82 */ /* 0x000e220000000800 */
[----:B----4-:R-:W-:Y:S02]  /*206c0*/  F2FP.BF16.F32.PACK_AB R96, R97, R96 ;  /* 0x000000606160723e */ /* 0x010fe400000010ff */
[----:B------:R-:W-:Y:S02]  /*206d0*/  F2FP.BF16.F32.PACK_AB R97, R99, R98 ;  /* 0x000000626361723e */ /* 0x000fe400000010ff */
[----:B------:R-:W-:-:S03]  /*206e0*/  F2FP.BF16.F32.PACK_AB R98, R93, R92 ;  /* 0x0000005c5d62723e */ /* 0x000fc600000010ff */
[----:B------:R-:W1:Y:S01]  /*206f0*/  @P1 LDC R92, c[0x0][0xcf0] ;  /* 0x00033c00ff5c1b82 */ /* 0x000e620000000800 */
[----:B------:R-:W-:Y:S02]  /*20700*/  F2FP.BF16.F32.PACK_AB R88, R89, R88 ;  /* 0x000000585958723e */ /* 0x000fe400000010ff */
[----:B------:R-:W-:Y:S02]  /*20710*/  F2FP.BF16.F32.PACK_AB R89, R91, R90 ;  /* 0x0000005a5b59723e */ /* 0x000fe400000010ff */
[----:B------:R-:W-:Y:S01]  /*20720*/  F2FP.BF16.F32.PACK_AB R90, R85, R84 ;  /* 0x00000054555a723e */ /* 0x000fe200000010ff */
[----:B------:R-:W-:Y:S01]  /*20730*/  VIADD R85, R232, UR39 ;  /* 0x00000027e8557c36 */ /* 0x000fe20008000000 */
[----:B------:R-:W-:Y:S02]  /*20740*/  F2FP.BF16.F32.PACK_AB R80, R81, R80 ;  /* 0x000000505150723e */ /* 0x000fe400000010ff */
[----:B------:R-:W-:Y:S02]  /*20750*/  F2FP.BF16.F32.PACK_AB R81, R83, R82 ;  /* 0x000000525351723e */ /* 0x000fe400000010ff */
[----:B------:R-:W-:Y:S01]  /*20760*/  F2FP.BF16.F32.PACK_AB R82, R77, R76 ;  /* 0x0000004c4d52723e */ /* 0x000fe200000010ff */
[----:B0-----:R-:W-:-:S04]  /*20770*/  @P1 IMAD.HI.U32 R77, R85, R100, RZ ;  /* 0x00000064554d1227 */ /* 0x001fc800078e00ff */
[----:B------:R-:W-:Y:S01]  /*20780*/  IMAD.MOV.U32 R76, RZ, RZ, R85 ;  /* 0x000000ffff4c7224 */ /* 0x000fe200078e0055 */
[----:B-1----:R-:W-:Y:S02]  /*20790*/  @P1 SHF.R.U32.HI R76, RZ, R92, R77 ;  /* 0x0000005cff4c1219 */ /* 0x002fe4000001164d */
[----:B------:R-:W-:-:S03]  /*207a0*/  F2FP.BF16.F32.PACK_AB R72, R73, R72 ;  /* 0x000000484948723e */ /* 0x000fc600000010ff */
[--C-:B------:R-:W-:Y:S01]  /*207b0*/  IMAD.MOV R77, RZ, RZ, -R76.reuse ;  /* 0x000000ffff4d7224 */ /* 0x100fe200078e0a4c */
[----:B------:R-:W-:Y:S02]  /*207c0*/  F2FP.BF16.F32.PACK_AB R73, R75, R74 ;  /* 0x0000004a4b49723e */ /* 0x000fe400000010ff */
[----:B------:R-:W-:Y:S01]  /*207d0*/  F2FP.BF16.F32.PACK_AB R75, R59, R58 ;  /* 0x0000003a3b4b723e */ /* 0x000fe200000010ff */
[----:B------:R-:W-:Y:S01]  /*207e0*/  IMAD R59, R2, R77, R85 ;  /* 0x0000004d023b7224 */ /* 0x000fe200078e0255 */
[----:B------:R-:W-:Y:S01]  /*207f0*/  F2FP.BF16.F32.PACK_AB R83, R79, R78 ;  /* 0x0000004e4f53723e */ /* 0x000fe200000010ff */
[----:B------:R-:W-:Y:S01]  /*20800*/  IMAD.U32 R78, RZ, RZ, UR8 ;  /* 0x00000008ff4e7e24 */ /* 0x000fe2000f8e00ff */
[----:B------:R-:W-:Y:S01]  /*20810*/  F2FP.BF16.F32.PACK_AB R74, R57, R56 ;  /* 0x00000038394a723e */ /* 0x000fe200000010ff */
[----:B------:R-:W-:Y:S01]  /*20820*/  ULDC.64 UR8, c[0x0][0xbe8] ;  /* 0x0002fa0000087ab9 */ /* 0x000fe20000000a00 */
[----:B------:R-:W-:Y:S02]  /*20830*/  SHF.R.S32.HI R57, RZ, 0x1f, R76 ;  /* 0x0000001fff397819 */ /* 0x000fe4000001144c */
[----:B------:R-:W-:-:S02]  /*20840*/  IADD3 R56, P3, R76, UR6, RZ ;  /* 0x000000064c387c10 */ /* 0x000fc4000ff7e0ff */
[----:B------:R-:W-:Y:S02]  /*20850*/  F2FP.BF16.F32.PACK_AB R136, R137, R136 ;  /* 0x000000888988723e */ /* 0x000fe400000010ff */
[----:B------:R-:W-:Y:S02]  /*20860*/  SHF.R.S32.HI R58, RZ, 0x1f, R59 ;  /* 0x0000001fff3a7819 */ /* 0x000fe4000001143b */
[----:B------:R-:W-:Y:S02]  /*20870*/  F2FP.BF16.F32.PACK_AB R137, R139, R138 ;  /* 0x0000008a8b89723e */ /* 0x000fe400000010ff */
[----:B------:R-:W-:Y:S02]  /*20880*/  F2FP.BF16.F32.PACK_AB R128, R129, R128 ;  /* 0x000000808180723e */ /* 0x000fe400000010ff */
[----:B------:R-:W-:Y:S02]  /*20890*/  F2FP.BF16.F32.PACK_AB R138, R133, R132 ;  /* 0x00000084858a723e */ /* 0x000fe400000010ff */
[----:B------:R-:W-:Y:S01]  /*208a0*/  F2FP.BF16.F32.PACK_AB R139, R135, R134 ;  /* 0x00000086878b723e */ /* 0x000fe200000010ff */
[----:B------:R-:W-:Y:S01]  /*208b0*/  BAR.SYNC.DEFER_BLOCKING 0x1, 0x100 ;  /* 0x0044000000007b1d */ /* 0x000fe20000010000 */
[----:B------:R-:W-:-:S02]  /*208c0*/  F2FP.BF16.F32.PACK_AB R129, R131, R130 ;  /* 0x000000828381723e */ /* 0x000fc400000010ff */
[----:B------:R-:W-:Y:S02]  /*208d0*/  F2FP.BF16.F32.PACK_AB R120, R121, R120 ;  /* 0x000000787978723e */ /* 0x000fe400000010ff */
[----:B------:R-:W-:Y:S01]  /*208e0*/  IADD3.X R57, R57, UR7, R78, P3, !PT ;  /* 0x0000000739397c10 */ /* 0x000fe20009ffe44e */
[----:B------:R-:W-:Y:S01]  /*208f0*/  ULDC.64 UR6, c[0x0][0xc88] ;  /* 0x0003220000067ab9 */ /* 0x000fe20000000a00 */
[----:B------:R-:W-:Y:S02]  /*20900*/  F2FP.BF16.F32.PACK_AB R130, R125, R124 ;  /* 0x0000007c7d82723e */ /* 0x000fe400000010ff */
[----:B------:R-:W-:Y:S02]  /*20910*/  F2FP.BF16.F32.PACK_AB R131, R127, R126 ;  /* 0x0000007e7f83723e */ /* 0x000fe400000010ff */
[----:B------:R-:W-:Y:S02]  /*20920*/  F2FP.BF16.F32.PACK_AB R121, R123, R122 ;  /* 0x0000007a7b79723e */ /* 0x000fe400000010ff */
[----:B------:R-:W-:Y:S01]  /*20930*/  F2FP.BF16.F32.PACK_AB R112, R113, R112 ;  /* 0x000000707170723e */ /* 0x000fe200000010ff */
[----:B------:R-:W-:Y:S01]  /*20940*/  IMAD R58, R58, UR6, RZ ;  /* 0x000000063a3a7c24 */ /* 0x000fe2000f8e02ff */
[----:B------:R-:W-:-:S02]  /*20950*/  F2FP.BF16.F32.PACK_AB R122, R117, R116 ;  /* 0x00000074757a723e */ /* 0x000fc400000010ff */
[----:B------:R-:W-:Y:S02]  /*20960*/  F2FP.BF16.F32.PACK_AB R123, R119, R118 ;  /* 0x00000076777b723e */ /* 0x000fe400000010ff */
[----:B------:R-:W-:Y:S02]  /*20970*/  F2FP.BF16.F32.PACK_AB R113, R115, R114 ;  /* 0x000000727371723e */ /* 0x000fe400000010ff */
[----:B------:R-:W-:Y:S02]  /*20980*/  F2FP.BF16.F32.PACK_AB R114, R109, R108 ;  /* 0x0000006c6d72723e */ /* 0x000fe400000010ff */
[----:B------:R-:W-:Y:S01]  /*20990*/  F2FP.BF16.F32.PACK_AB R115, R111, R110 ;  /* 0x0000006e6f73723e */ /* 0x000fe200000010ff */
[----:B------:R-:W-:Y:S01]  /*209a0*/  STSM.16.M88.4 [R161], R136 ;  /* 0x00000088a1007844 */ /* 0x000fe20000000200 */
[----:B------:R-:W-:Y:S01]  /*209b0*/  F2FP.BF16.F32.PACK_AB R107, R103, R102 ;  /* 0x00000066676b723e */ /* 0x000fe200000010ff */
[----:B------:R-:W-:Y:S01]  /*209c0*/  IMAD.WIDE.U32 R56, R59, UR6, R56 ;  /* 0x000000063b387c25 */ /* 0x000fe2000f8e0038 */
[----:B------:R-:W-:Y:S01]  /*209d0*/  F2FP.BF16.F32.PACK_AB R99, R95, R94 ;  /* 0x0000005e5f63723e */ /* 0x000fe200000010ff */
[----:B------:R-:W-:Y:S01]  /*209e0*/  STSM.16.M88.4 [R231], R128 ;  /* 0x00000080e7007844 */ /* 0x000fe20000000200 */
[----:B------:R-:W-:Y:S01]  /*209f0*/  LOP3.LUT R144, R144, R145, RZ, 0x3c, !PT ;  /* 0x0000009190907212 */ /* 0x000fe200078e3cff */
[--C-:B------:R-:W-:Y:S01]  /*20a00*/  IMAD.X R145, RZ, RZ, R179.reuse, P6 ;  /* 0x000000ffff917224 */ /* 0x100fe200030e06b3 */
[----:B------:R-:W-:Y:S01]  /*20a10*/  MOV R158, R158 ;  /* 0x0000009e009e7202 */ /* 0x000fe20000000f00 */
[----:B------:R-:W-:Y:S01]  /*20a20*/  STSM.16.M88.4 [R230], R120 ;  /* 0x00000078e6007844 */ /* 0x000fe20000000200 */
[----:B------:R-:W-:Y:S01]  /*20a30*/  F2FP.BF16.F32.PACK_AB R91, R87, R86 ;  /* 0x00000056575b723e */ /* 0x000fe200000010ff */
[----:B------:R-:W-:Y:S01]  /*20a40*/  IMAD R59, R59, UR7, R58 ;  /* 0x000000073b3b7c24 */ /* 0x000fe2000f8e023a */
[----:B------:R-:W-:Y:S01]  /*20a50*/  LOP3.LUT R142, R142, R143, RZ, 0x3c, !PT ;  /* 0x0000008f8e8e7212 */ /* 0x000fe200078e3cff */
[----:B------:R-:W-:Y:S01]  /*20a60*/  IMAD.X R143, RZ, RZ, R179, P5 ;  /* 0x000000ffff8f7224 */ /* 0x000fe200028e06b3 */
[----:B------:R-:W-:Y:S01]  /*20a70*/  MOV R156, R156 ;  /* 0x0000009c009c7202 */ /* 0x000fe20000000f00 */
[----:B------:R-:W-:Y:S01]  /*20a80*/  STSM.16.M88.4 [R227], R112 ;  /* 0x00000070e3007844 */ /* 0x000fe20000000200 */
[----:B------:R-:W-:Y:S01]  /*20a90*/  F2FP.BF16.F32.PACK_AB R52, R53, R52 ;  /* 0x000000343534723e */ /* 0x000fe200000010ff */
[----:B------:R-:W-:Y:S01]  /*20aa0*/  ULDC.64 UR6, c[0x0][0xc50] ;  /* 0x0003140000067ab9 */ /* 0x000fe20000000a00 */
[----:B------:R-:W-:Y:S01]  /*20ab0*/  MOV R20, R154 ;  /* 0x0000009a00147202 */ /* 0x000fe20000000f00 */
[----:B------:R-:W-:Y:S01]  /*20ac0*/  STSM.16.M88.4 [R160], R104 ;  /* 0x00000068a0007844 */ /* 0x000fe20000000200 */
        /* <DEDUP_REMOVED lines=9> */
[----:B------:R-:W-:Y:S01]  /*20b60*/  MOV R148, R148 ;  /* 0x0000009400947202 */ /* 0x000fe20000000f00 */
[----:B------:R-:W-:Y:S01]  /*20b70*/  IMAD.IADD R57, R57, 0x1, R59 ;  /* 0x0000000139397824 */ /* 0x000fe200078e023b */
[----:B------:R-:W-:-:S02]  /*20b80*/  F2FP.BF16.F32.PACK_AB R66, R61, R60 ;  /* 0x0000003c3d42723e */ /* 0x000fc400000010ff */
[----:B------:R-:W-:Y:S02]  /*20b90*/  F2FP.BF16.F32.PACK_AB R67, R63, R62 ;  /* 0x0000003e3f43723e */ /* 0x000fe400000010ff */
[----:B------:R-:W-:Y:S01]  /*20ba0*/  F2FP.BF16.F32.PACK_AB R49, R51, R50 ;  /* 0x000000323331723e */ /* 0x000fe200000010ff */
[----:B------:R-:W-:Y:S01]  /*20bb0*/  STSM.16.M88.4 [R156], R80 ;  /* 0x000000509c007844 */ /* 0x000fe20000000200 */
[----:B------:R-:W-:Y:S02]  /*20bc0*/  MOV R18, R146 ;  /* 0x0000009200127202 */ /* 0x000fe40000000f00 */
[----:B------:R-:W-:Y:S02]  /*20bd0*/  F2FP.BF16.F32.PACK_AB R50, R45, R44 ;  /* 0x0000002c2d32723e */ /* 0x000fe400000010ff */
[----:B------:R-:W-:Y:S02]  /*20be0*/  F2FP.BF16.F32.PACK_AB R51, R47, R46 ;  /* 0x0000002e2f33723e */ /* 0x000fe400000010ff */
[----:B------:R-:W-:Y:S01]  /*20bf0*/  F2FP.BF16.F32.PACK_AB R36, R37, R36 ;  /* 0x000000242524723e */ /* 0x000fe200000010ff */
[----:B------:R-:W-:Y:S01]  /*20c00*/  STSM.16.M88.4 [R20], R72 ;  /* 0x0000004814007844 */ /* 0x000fe20000000200 */
[----:B------:R-:W-:-:S02]  /*20c10*/  MOV R144, R144 ;  /* 0x0000009000907202 */ /* 0x000fc40000000f00 */
[----:B------:R-:W-:Y:S02]  /*20c20*/  LEA R58, P3, R56, UR6, 0x2 ;  /* 0x00000006383a7c11 */ /* 0x000fe4000f8610ff */
[----:B------:R-:W-:Y:S02]  /*20c30*/  F2FP.BF16.F32.PACK_AB R44, R5, R4 ;  /* 0x00000004052c723e */ /* 0x000fe400000010ff */
[----:B------:R-:W-:Y:S02]  /*20c40*/  F2FP.BF16.F32.PACK_AB R45, R7, R6 ;  /* 0x00000006072d723e */ /* 0x000fe400000010ff */
        /* <DEDUP_REMOVED lines=14> */
[----:B------:R-:W-:Y:S01]  /*20d30*/  F2FP.BF16.F32.PACK_AB R13, R15, R14 ;  /* 0x0000000e0f0d723e */ /* 0x000fe200000010ff */
[----:B------:R-:W-:Y:S01]  /*20d40*/  STSM.16.M88.4 [R18], R48 ;  /* 0x0000003012007844 */ /* 0x000fe20000000200 */
[----:B------:R-:W-:Y:S02]  /*20d50*/  F2FP.BF16.F32.PACK_AB R14, R9, R8 ;  /* 0x00000008090e723e */ /* 0x000fe400000010ff */
[----:B------:R-:W-:Y:S01]  /*20d60*/  F2FP.BF16.F32.PACK_AB R15, R11, R10 ;  /* 0x0000000a0b0f723e */ /* 0x000fe200000010ff */
[----:B------:R-:W-:Y:S01]  /*20d70*/  STSM.16.M88.4 [R144], R44 ;  /* 0x0000002c90007844 */ /* 0x000fe20000000200 */
[----:B------:R-:W-:-:S03]  /*20d80*/  LEA.HI.X R59, R56, UR7, R57, 0x2, P3 ;  /* 0x00000007383b7c11 */ /* 0x000fc600098f1439 */
[----:B------:R-:W-:Y:S04]  /*20d90*/  STSM.16.M88.4 [R142], R36 ;  /* 0x000000248e007844 */ /* 0x000fe80000000200 */
[----:B------:R-:W-:Y:S04]  /*20da0*/  STSM.16.M88.4 [R140], R28 ;  /* 0x0000001c8c007844 */ /* 0x000fe80000000200 */
[----:B------:R-:W-:Y:S04]  /*20db0*/  STSM.16.M88.4 [R226], R12 ;  /* 0x0000000ce2007844 */ /* 0x000fe80000000200 */
[----:B------:R-:W-:Y:S04]  /*20dc0*/  SHFL.IDX PT, R56, R58, RZ, 0x1c1f ;  /* 0x001c1fff3a387589 */ /* 0x000fe800000e0000 */
[----:B------:R-:W0:Y:S01]  /*20dd0*/  SHFL.IDX PT, R57, R59, RZ, 0x1c1f ;  /* 0x001c1fff3b397589 */ /* 0x000e2200000e0000 */
[----:B------:R-:W-:Y:S01]  /*20de0*/  BAR.SYNC.DEFER_BLOCKING 0x1, 0x100 ;  /* 0x0044000000007b1d */ /* 0x000fe20000010000 */
[----:B------:R-:W-:-:S05]  /*20df0*/  ISETP.GE.OR P0, PT, R19, R0, P0 ;  /* 0x000000001300720c */ /* 0x000fca0000706670 */
[----:B0-----:R0:W-:Y:S08]  /*20e00*/  @!P2 ST.E desc[UR48][R56.64], R3 ;  /* 0x000000033800a985 */ /* 0x0011f0000c101930 */
[----:B------:R-:W2:Y:S01]  /*20e10*/  @!P0 LDL R21, [R1+0x454] ;  /* 0x0004540001158983 */ /* 0x000ea20000100800 */
[----:B------:R-:W-:Y:S02]  /*20e20*/  IMAD R4, R206, 0x40, R190 ;  /* 0x00000040ce047824 */ /* 0x000fe400078e02be */
[----:B------:R-:W-:-:S04]  /*20e30*/  IMAD.MOV.U32 R5, RZ, RZ, 0x2 ;  /* 0x00000002ff057424 */ /* 0x000fc800078e00ff */
[----:B------:R-:W-:-:S03]  /*20e40*/  IMAD.WIDE R4, R4, R5, UR36 ;  /* 0x0000002404047e25 */ /* 0x000fc6000f8e0205 */
[----:B------:R-:W-:-:S04]  /*20e50*/  IADD3 R33, P6, R4, 0x5000, RZ ;  /* 0x0000500004217810 */ /* 0x000fc80007fde0ff */
[----:B------:R-:W-:-:S04]  /*20e60*/  LOP3.LUT R32, R33, 0x380, RZ, 0xc0, !PT ;  /* 0x0000038021207812 */ /* 0x000fc800078ec0ff */
[----:B------:R-:W-:-:S04]  /*20e70*/  SHF.R.U64 R32, R32, 0x3, RZ ;  /* 0x0000000320207819 */ /* 0x000fc800000012ff */
[----:B------:R-:W-:Y:S01]  /*20e80*/  LOP3.LUT R32, R32, R33, RZ, 0x3c, !PT ;  /* 0x0000002120207212 */ /* 0x000fe200078e3cff */
[----:B------:R-:W-:Y:S01]  /*20e90*/  IMAD.X R33, RZ, RZ, R5, P6 ;  /* 0x000000ffff217224 */ /* 0x000fe200030e0605 */
[C---:B------:R-:W-:Y:S02]  /*20ea0*/  IADD3 R53, P6, R4.reuse, 0xa000, RZ ;  /* 0x0000a00004357810 */ /* 0x040fe40007fde0ff */
[----:B------:R-:W-:Y:S02]  /*20eb0*/  IADD3 R7, P3, R4, 0x2000, RZ ;  /* 0x0000200004077810 */ /* 0x000fe40007f7e0ff */
[----:B------:R-:W-:Y:S02]  /*20ec0*/  LOP3.LUT R52, R53, 0x380, RZ, 0xc0, !PT ;  /* 0x0000038035347812 */ /* 0x000fe400078ec0ff */
[----:B------:R-:W-:Y:S01]  /*20ed0*/  LOP3.LUT R6, R7, 0x380, RZ, 0xc0, !PT ;  /* 0x0000038007067812 */ /* 0x000fe200078ec0ff */
[----:B------:R-:W-:Y:S01]  /*20ee0*/  SHFL.IDX PT, R18, R58, 0x1, 0x1c1f ;  /* 0x003c1f003a127f89 */ /* 0x000fe200000e0000 */
[----:B------:R-:W-:-:S02]  /*20ef0*/  SHF.R.U64 R52, R52, 0x3, RZ ;  /* 0x0000000334347819 */ /* 0x000fc400000012ff */
[----:B------:R-:W-:Y:S01]  /*20f00*/  SHF.R.U64 R6, R6, 0x3, RZ ;  /* 0x0000000306067819 */ /* 0x000fe200000012ff */
[----:B------:R-:W2:Y:S01]  /*20f10*/  SHFL.IDX PT, R19, R59, 0x1, 0x1c1f ;  /* 0x003c1f003b137f89 */ /* 0x000ea200000e0000 */
[----:B------:R-:W-:Y:S01]  /*20f20*/  LOP3.LUT R52, R52, R53, RZ, 0x3c, !PT ;  /* 0x0000003534347212 */ /* 0x000fe200078e3cff */
[----:B------:R-:W-:Y:S01]  /*20f30*/  IMAD.X R53, RZ, RZ, R5, P6 ;  /* 0x000000ffff357224 */ /* 0x000fe200030e0605 */
[----:B------:R-:W-:Y:S02]  /*20f40*/  LOP3.LUT R12, R6, R7, RZ, 0x3c, !PT ;  /* 0x00000007060c7212 */ /* 0x000fe400078e3cff */
[----:B------:R-:W-:-:S04]  /*20f50*/  IADD3 R6, P6, R4, 0xf000, RZ ;  /* 0x0000f00004067810 */ /* 0x000fc80007fde0ff */
[----:B0-----:R-:W-:Y:S02]  /*20f60*/  LOP3.LUT R3, R6, 0x380, RZ, 0xc0, !PT ;  /* 0x0000038006037812 */ /* 0x001fe400078ec0ff */
[C---:B------:R-:W-:Y:S02]  /*20f70*/  IADD3 R9, P2, R4.reuse, 0x1000, RZ ;  /* 0x0000100004097810 */ /* 0x040fe40007f5e0ff */
[C---:B------:R-:W-:Y:S02]  /*20f80*/  IADD3 R25, P4, R4.reuse, 0x3000, RZ ;  /* 0x0000300004197810 */ /* 0x040fe40007f9e0ff */
[----:B------:R-:W-:Y:S02]  /*20f90*/  IADD3 R29, P5, R4, 0x4000, RZ ;  /* 0x00004000041d7810 */ /* 0x000fe40007fbe0ff */
[----:B------:R-:W-:Y:S02]  /*20fa0*/  SHF.R.U64 R3, R3, 0x3, RZ ;  /* 0x0000000303037819 */ /* 0x000fe400000012ff */
[----:B------:R-:W-:-:S02]  /*20fb0*/  LOP3.LUT R8, R9, 0x380, RZ, 0xc0, !PT ;  /* 0x0000038009087812 */ /* 0x000fc400078ec0ff */
[----:B------:R-:W-:Y:S02]  /*20fc0*/  LOP3.LUT R24, R25, 0x380, RZ, 0xc0, !PT ;  /* 0x0000038019187812 */ /* 0x000fe400078ec0ff */
[----:B------:R-:W-:Y:S02]  /*20fd0*/  LOP3.LUT R28, R29, 0x380, RZ, 0xc0, !PT ;  /* 0x000003801d1c7812 */ /* 0x000fe400078ec0ff */
[----:B------:R-:W-:Y:S02]  /*20fe0*/  LOP3.LUT R72, R3, R6, RZ, 0x3c, !PT ;  /* 0x0000000603487212 */ /* 0x000fe400078e3cff */
[----:B------:R-:W0:Y:S01]  /*20ff0*/  @P1 LDC R3, c[0x0][0xcec] ;  /* 0x00033b00ff031b82 */ /* 0x000e220000000800 */
[----:B------:R-:W-:Y:S02]  /*21000*/  SHF.R.U64 R8, R8, 0x3, RZ ;  /* 0x0000000308087819 */ /* 0x000fe400000012ff */
[----:B------:R-:W-:Y:S02]  /*21010*/  SHF.R.U64 R24, R24, 0x3, RZ ;  /* 0x0000000318187819 */ /* 0x000fe400000012ff */
[----:B------:R-:W-:Y:S01]  /*21020*/  SHF.R.U64 R28, R28, 0x3, RZ ;  /* 0x000000031c1c7819 */ /* 0x000fe200000012ff */
        /* <DEDUP_REMOVED lines=15> */
[----:B------:R-:W-:Y:S02]  /*21120*/  SHF.R.U64 R36, R36, 0x3, RZ ;  /* 0x0000000324247819 */ /* 0x000fe400000012ff */
[----:B------:R-:W-:Y:S02]  /*21130*/  SHF.R.U64 R40, R40, 0x3, RZ ;  /* 0x0000000328287819 */ /* 0x000fe400000012ff */
[----:B------:R-:W-:Y:S02]  /*21140*/  SHF.R.U64 R44, R44, 0x3, RZ ;  /* 0x000000032c2c7819 */ /* 0x000fe400000012ff */
[----:B------:R-:W-:Y:S01]  /*21150*/  SHF.R.U64 R48, R48, 0x3, RZ ;  /* 0x0000000330307819 */ /* 0x000fe200000012ff */
[----:B------:R-:W-:Y:S01]  /*21160*/  UIMAD UR5, UR12, UR8, URZ ;  /* 0x000000080c0572a4 */ /* 0x000fe2000f8e023f */
[----:B------:R-:W-:Y:S01]  /*21170*/  LOP3.LUT R36, R36, R37, RZ, 0x3c, !PT ;  /* 0x0000002524247212 */ /* 0x000fe200078e3cff */
[----:B------:R-:W-:Y:S01]  /*21180*/  VIADD R76, R207, UR39 ;  /* 0x00000027cf4c7c36 */ /* 0x000fe20008000000 */
[----:B------:R-:W-:Y:S01]  /*21190*/  LOP3.LUT R40, R40, R41, RZ, 0x3c, !PT ;  /* 0x0000002928287212 */ /* 0x000fe200078e3cff */
[--C-:B------:R-:W-:Y:S01]  /*211a0*/  IMAD.X R37, RZ, RZ, R5.reuse, P2 ;  /* 0x000000ffff257224 */ /* 0x100fe200010e0605 */
[----:B------:R-:W-:Y:S01]  /*211b0*/  LOP3.LUT R44, R44, R45, RZ, 0x3c, !PT ;  /* 0x0000002d2c2c7212 */ /* 0x000fe200078e3cff */
[--C-:B------:R-:W-:Y:S01]  /*211c0*/  IMAD.X R41, RZ, RZ, R5.reuse, P3 ;  /* 0x000000ffff297224 */ /* 0x100fe200018e0605 */
[----:B------:R-:W-:Y:S01]  /*211d0*/  LOP3.LUT R48, R48, R49, RZ, 0x3c, !PT ;  /* 0x0000003130307212 */ /* 0x000fe200078e3cff */
[--C-:B------:R-:W-:Y:S01]  /*211e0*/  IMAD.X R45, RZ, RZ, R5.reuse, P4 ;  /* 0x000000ffff2d7224 */ /* 0x100fe200020e0605 */
[C---:B------:R-:W-:Y:S01]  /*211f0*/  IADD3 R57, P2, R4.reuse, 0xb000, RZ ;  /* 0x0000b00004397810 */ /* 0x040fe20007f5e0ff */
[----:B------:R-:W-:Y:S01]  /*21200*/  IMAD.X R49, RZ, RZ, R5, P5 ;  /* 0x000000ffff317224 */ /* 0x000fe200028e0605 */
[C---:B------:R-:W-:Y:S01]  /*21210*/  IADD3 R61, P3, R4.reuse, 0xc000, RZ ;  /* 0x0000c000043d7810 */ /* 0x040fe20007f7e0ff */
[----:B------:R-:W-:Y:S01]  /*21220*/  UIMAD.WIDE.U32 UR6, UR42, UR8, URZ ;  /* 0x000000082a0672a5 */ /* 0x000fe2000f8e003f */
[C---:B------:R-:W-:Y:S01]  /*21230*/  IADD3 R65, P4, R4.reuse, 0xd000, RZ ;  /* 0x0000d00004417810 */ /* 0x040fe20007f9e0ff */
[----:B------:R-:W-:Y:S01]  /*21240*/  UIMAD UR5, UR42, UR9, UR5 ;  /* 0x000000092a0572a4 */ /* 0x000fe2000f8e0205 */
[----:B------:R-:W-:Y:S01]  /*21250*/  IADD3 R69, P5, R4, 0xe000, RZ ;  /* 0x0000e00004457810 */ /* 0x000fe20007fbe0ff */
[----:B0-----:R-:W-:Y:S01]  /*21260*/  @P1 IMAD.HI.U32 R3, R76, R3, RZ ;  /* 0x000000034c031227 */ /* 0x001fe200078e00ff */
[----:B------:R-:W-:Y:S01]  /*21270*/  LOP3.LUT R56, R57, 0x380, RZ, 0xc0, !PT ;  /* 0x0000038039387812 */ /* 0x000fe200078ec0ff */
[----:B------:R-:W-:Y:S01]  /*21280*/  UIMAD UR8, UR13, UR10, URZ ;  /* 0x0000000a0d0872a4 */ /* 0x000fe2000f8e023f */
[----:B------:R-:W-:Y:S01]  /*21290*/  LOP3.LUT R60, R61, 0x380, RZ, 0xc0, !PT ;  /* 0x000003803d3c7812 */ /* 0x000fe200078ec0ff */
[----:B------:R-:W-:Y:S01]  /*212a0*/  UIADD3 UR7, UR7, UR5, URZ ;  /* 0x0000000507077290 */ /* 0x000fe2000fffe03f */
[----:B------:R-:W-:-:S02]  /*212b0*/  LOP3.LUT R64, R65, 0x380, RZ, 0xc0, !PT ;  /* 0x0000038041407812 */ /* 0x000fc400078ec0ff */
[----:B------:R-:W-:Y:S02]  /*212c0*/  LOP3.LUT R68, R69, 0x380, RZ, 0xc0, !PT ;  /* 0x0000038045447812 */ /* 0x000fe400078ec0ff */
[----:B------:R-:W-:Y:S01]  /*212d0*/  LOP3.LUT R7, R4, 0x380, RZ, 0xc0, !PT ;  /* 0x0000038004077812 */ /* 0x000fe200078ec0ff */
[----:B------:R-:W-:Y:S01]  /*212e0*/  UIMAD UR5, UR38, UR11, UR8 ;  /* 0x0000000b260572a4 */ /* 0x000fe2000f8e0208 */
[----:B------:R-:W-:Y:S01]  /*212f0*/  SHF.R.U64 R56, R56, 0x3, RZ ;  /* 0x0000000338387819 */ /* 0x000fe200000012ff */
[----:B------:R-:W-:Y:S01]  /*21300*/  UIMAD.WIDE.U32 UR6, UR38, UR10, UR6 ;  /* 0x0000000a260672a5 */ /* 0x000fe2000f8e0006 */
[----:B------:R-:W-:Y:S01]  /*21310*/  SHF.R.U64 R60, R60, 0x3, RZ ;  /* 0x000000033c3c7819 */ /* 0x000fe200000012ff */
[----:B------:R-:W-:Y:S01]  /*21320*/  IMAD.X R73, RZ, RZ, R5, P6 ;  /* 0x000000ffff497224 */ /* 0x000fe200030e0605 */
[----:B------:R-:W-:Y:S02]  /*21330*/  SHF.R.U64 R64, R64, 0x3, RZ ;  /* 0x0000000340407819 */ /* 0x000fe400000012ff */
[----:B------:R-:W-:-:S02]  /*21340*/  SHF.R.U64 R68, R68, 0x3, RZ ;  /* 0x0000000344447819 */ /* 0x000fc400000012ff */
[----:B------:R-:W-:Y:S01]  /*21350*/  SHF.R.U64 R7, R7, 0x3, RZ ;  /* 0x0000000307077819 */ /* 0x000fe200000012ff */
[----:B------:R-:W-:Y:S01]  /*21360*/  UIADD3 UR5, UR7, UR5, URZ ;  /* 0x0000000507057290 */ /* 0x000fe2000fffe03f */
        /* <DEDUP_REMOVED lines=9> */
[----:B------:R-:W-:Y:S01]  /*21400*/  ULDC.64 UR8, c[0x0][0xbe0] ;  /* 0x0002f80000087ab9 */ /* 0x000fe20000000a00 */
[----:B------:R-:W-:-:S05]  /*21410*/  VIADD R81, R206, UR39 ;  /* 0x00000027ce517c36 */ /* 0x000fca0008000000 */
[----:B------:R-:W-:Y:S01]  /*21420*/  ISETP.GE.AND P2, PT, R81, R0, PT ;  /* 0x000000005100720c */ /* 0x000fe20003f46270 */
[----:B------:R-:W-:Y:S01]  /*21430*/  BSSY B1, `(.L_x_11360) ;  /* 0x000004a000017945 */ /* 0x000fe20003800000 */
[----:B--2---:R0:W-:Y:S04]  /*21440*/  @!P0 ST.E desc[UR48][R18.64], R21 ;  /* 0x0000001512008985 */ /* 0x0041e8000c101930 */
[----:B------:R-:W5:Y:S04]  /*21450*/  LD.E.128 R4, desc[UR48][R4.64] ;  /* 0x0000003004047980 */ /* 0x000f68000c101d00 */
[----:B------:R-:W5:Y:S01]  /*21460*/  LD.E.128 R8, desc[UR48][R8.64] ;  /* 0x0000003008087980 */ /* 0x000f62000c101d00 */
[----:B0-----:R-:W0:Y:S01]  /*21470*/  @P1 LDC R18, c[0x0][0xcf0] ;  /* 0x00033c00ff121b82 */ /* 0x001e220000000800 */
[----:B------:R-:W-:-:S02]  /*21480*/  IMAD.MOV.U32 R21, RZ, RZ, R76 ;  /* 0x000000ffff157224 */ /* 0x000fc400078e004c */
[----:B------:R-:W5:Y:S01]  /*21490*/  LD.E.128 R12, desc[UR48][R12.64] ;  /* 0x000000300c0c7980 */ /* 0x000f62000c101d00 */
[----:B------:R-:W-:-:S03]  /*214a0*/  IMAD.U32 R19, RZ, RZ, UR7 ;  /* 0x00000007ff137e24 */ /* 0x000fc6000f8e00ff */
[----:B------:R-:W5:Y:S04]  /*214b0*/  LD.E.128 R24, desc[UR48][R24.64] ;  /* 0x0000003018187980 */ /* 0x000f68000c101d00 */
[----:B------:R-:W5:Y:S04]  /*214c0*/  LD.E.128 R28, desc[UR48][R28.64] ;  /* 0x000000301c1c7980 */ /* 0x000f68000c101d00 */
[----:B------:R-:W5:Y:S04]  /*214d0*/  LD.E.128 R32, desc[UR48][R32.64] ;  /* 0x0000003020207980 */ /* 0x000f68000c101d00 */
[----:B------:R-:W5:Y:S04]  /*214e0*/  LD.E.128 R36, desc[UR48][R36.64] ;  /* 0x0000003024247980 */ /* 0x000f68000c101d00 */
[----:B------:R-:W5:Y:S01]  /*214f0*/  LD.E.128 R40, desc[UR48][R40.64] ;  /* 0x0000003028287980 */ /* 0x000f62000c101d00 */
[----:B0-----:R-:W-:Y:S01]  /*21500*/  @P1 SHF.R.U32.HI R21, RZ, R18, R3 ;  /* 0x00000012ff151219 */ /* 0x001fe20000011603 */
[----:B------:R-:W-:-:S02]  /*21510*/  IMAD.U32 R18, RZ, RZ, UR6 ;  /* 0x00000006ff127e24 */ /* 0x000fc4000f8e00ff */
[----:B------:R-:W5:Y:S01]  /*21520*/  LD.E.128 R44, desc[UR48][R44.64] ;  /* 0x000000302c2c7980 */ /* 0x000f62000c101d00 */
[----:B------:R-:W-:Y:S01]  /*21530*/  IMAD.U32 R3, RZ, RZ, UR5 ;  /* 0x00000005ff037e24 */ /* 0x000fe2000f8e00ff */
[--C-:B------:R-:W-:Y:S01]  /*21540*/  SHF.R.S32.HI R20, RZ, 0x1f, R21.reuse ;  /* 0x0000001fff147819 */ /* 0x100fe20000011415 */
[----:B------:R-:W-:Y:S01]  /*21550*/  IMAD.MOV R77, RZ, RZ, -R21 ;  /* 0x000000ffff4d7224 */ /* 0x000fe200078e0a15 */
[----:B------:R-:W5:Y:S01]  /*21560*/  LD.E.128 R48, desc[UR48][R48.64] ;  /* 0x0000003030307980 */ /* 0x000f62000c101d00 */
[----:B------:R-:W-:Y:S02]  /*21570*/  ULDC.64 UR6, c[0x0][0xbd8] ;  /* 0x0002f60000067ab9 */ /* 0x000fe40000000a00 */
[----:B------:R-:W-:Y:S01]  /*21580*/  IMAD R19, R2, R77, R76 ;  /* 0x0000004d02137224 */ /* 0x000fe200078e024c */
[----:B------:R-:W5:Y:S01]  /*21590*/  LD.E.128 R52, desc[UR48][R52.64] ;  /* 0x0000003034347980 */ /* 0x000f62000c101d00 */
[----:B------:R-:W-:Y:S02]  /*215a0*/  IMAD R20, R20, UR8, RZ ;  /* 0x0000000814147c24 */ /* 0x000fe4000f8e02ff */
[----:B------:R-:W-:Y:S01]  /*215b0*/  IMAD.MOV.U32 R2, RZ, RZ, R18 ;  /* 0x000000ffff027224 */ /* 0x000fe200078e0012 */
[----:B------:R-:W5:Y:S01]  /*215c0*/  LD.E.128 R56, desc[UR48][R56.64] ;  /* 0x0000003038387980 */ /* 0x000f62000c101d00 */
[----:B------:R-:W-:-:S03]  /*215d0*/  SHF.R.S32.HI R18, RZ, 0x1f, R19 ;  /* 0x0000001fff127819 */ /* 0x000fc60000011413 */
[----:B------:R-:W5:Y:S01]  /*215e0*/  LD.E.128 R60, desc[UR48][R60.64] ;  /* 0x000000303c3c7980 */ /* 0x000f62000c101d00 */
[----:B------:R-:W-:-:S03]  /*215f0*/  IMAD R77, R21, UR9, R20 ;  /* 0x00000009154d7c24 */ /* 0x000fc6000f8e0214 */
[----:B------:R-:W5:Y:S01]  /*21600*/  LD.E.128 R64, desc[UR48][R64.64] ;  /* 0x0000003040407980 */ /* 0x000f62000c101d00 */
[----:B------:R-:W-:-:S03]  /*21610*/  IMAD.WIDE.U32 R2, R21, UR8, R2 ;  /* 0x0000000815027c25 */ /* 0x000fc6000f8e0002 */
        /* <DEDUP_REMOVED lines=8> */
[----:B------:R-:W-:-:S02]  /*216a0*/  IMAD.IADD R3, R3, 0x1, R77 ;  /* 0x0000000103037824 */ /* 0x000fc400078e024d */
[----:B------:R-:W-:Y:S01]  /*216b0*/  IMAD R18, R18, UR6, RZ ;  /* 0x0000000612127c24 */ /* 0x000fe2000f8e02ff */
[----:B------:R-:W-:Y:S01]  /*216c0*/  UIADD3 UR5, UR44, 0x32420, URZ ;  /* 0x000324202c057890 */ /* 0x000fe2000fffe03f */
[----:B------:R-:W-:-:S04]  /*216d0*/  IMAD.WIDE.U32 R2, R19, UR6, R2 ;  /* 0x0000000613027c25 */ /* 0x000fc8000f8e0002 */
[----:B------:R-:W-:Y:S01]  /*216e0*/  IMAD R77, R19, UR7, R18 ;  /* 0x00000007134d7c24 */ /* 0x000fe2000f8e0212 */
[----:B------:R-:W-:Y:S01]  /*216f0*/  ULDC.64 UR6, c[0x0][0xb80] ;  /* 0x0002e00000067ab9 */ /* 0x000fe20000000a00 */
[----:B------:R-:W-:Y:S01]  /*21700*/  UPRMT UR5, URZ, 0x654, UR5 ;  /* 0x000006543f057896 */ /* 0x000fe20008000005 */
[----:B------:R-:W-:Y:S01]  /*21710*/  LEA R78, P3, R2, UR6, 0x1 ;  /* 0x00000006024e7c11 */ /* 0x000fe2000f8608ff */
[----:B------:R-:W-:Y:S02]  /*21720*/  IMAD.IADD R3, R3, 0x1, R77 ;  /* 0x0000000103037824 */ /* 0x000fe400078e024d */
[----:B------:R-:W-:-:S03]  /*21730*/  VIADD R21, R81, 0x20 ;  /* 0x0000002051157836 */ /* 0x000fc60000000000 */
[----:B------:R-:W-:Y:S01]  /*21740*/  LEA.HI.X R79, R2, UR7, R3, 0x1, P3 ;  /* 0x00000007024f7c11 */ /* 0x000fe200098f0c03 */
[----:B------:R-:W-:Y:S01]  /*21750*/  VIADD R19, R81, 0x40 ;  /* 0x0000004051137836 */ /* 0x000fe20000000000 */
[----:B0-----:R0:W1:Y:S01]  /*21760*/  SHFL.IDX PT, R76, R78, RZ, 0x181f ;  /* 0x00181fff4e4c7589 */ /* 0x00106200000e0000 */
[----:B------:R-:W-:-:S03]  /*21770*/  ISETP.GE.AND P1, PT, R21, R0, PT ;  /* 0x000000001500720c */ /* 0x000fc60003f26270 */
[----:B------:R0:W2:Y:S01]  /*21780*/  SHFL.IDX PT, R77, R79, RZ, 0x181f ;  /* 0x00181fff4f4d7589 */ /* 0x0000a200000e0000 */
[----:B------:R-:W-:Y:S01]  /*21790*/  SYNCS.ARRIVE.TRANS64.RED.A1T0 RZ, [UR5], RZ ;  /* 0x000000ffffff79a7 */ /* 0x000fe20008100405 */
        /* <DEDUP_REMOVED lines=19> */
.L_x_11361:
[----:B------:R-:W-:Y:S05]  /*218d0*/  BSYNC B1 ;  /* 0x0000000000017941 */ /* 0x000fea0003800000 */
.L_x_11360:
[----:B---3--:R3:W4:Y:S01]  /*218e0*/  SHFL.IDX PT, R19, R79, 0x1, 0x181f ;  /* 0x00381f004f137f89 */ /* 0x00872200000e0000 */
        /* <DEDUP_REMOVED lines=9> */
[-C--:B-----5:R-:W-:Y:S02]  /*21980*/  @!P3 LEA R4, P5, R192, R18.reuse, 0x1 ;  /* 0x00000012c004b211 */ /* 0x0a0fe400078a08ff */
[-C--:B----4-:R-:W-:Y:S02]  /*21990*/  @!P4 LEA.HI.X R3, R190, R19.reuse, R199, 0x1, P6 ;  /* 0x00000013be03c211 */ /* 0x090fe400030f0cc7 */
[-C--:B------:R-:W-:Y:S02]  /*219a0*/  @!P2 LEA R6, P6, R191, R18.reuse, 0x1 ;  /* 0x00000012bf06a211 */ /* 0x080fe400078c08ff */
        /* <DEDUP_REMOVED lines=8> */
.L_x_11363:
[----:B------:R-:W-:Y:S05]  /*21a30*/  BSYNC B1 ;  /* 0x0000000000017941 */ /* 0x000fea0003800000 */
.L_x_11362:
[----:B0----5:R0:W0:Y:S01]  /*21a40*/  SHFL.IDX PT, R9, R79, 0x2, 0x181f ;  /* 0x00581f004f097f89 */ /* 0x02102200000e0000 */
        /* <DEDUP_REMOVED lines=9> */
[-C--:B------:R-:W-:Y:S02]  /*21ae0*/  @!P2 LEA R4, P5, R192, R8.reuse, 0x1 ;  /* 0x00000008c004a211 */ /* 0x080fe400078a08ff */
[-C--:B------:R-:W-:Y:S02]  /*21af0*/  @!P1 LEA R6, P4, R191, R8.reuse, 0x1 ;  /* 0x00000008bf069211 */ /* 0x080fe400078808ff */
[-C--:B------:R-:W-:Y:S02]  /*21b00*/  @!P3 LEA.HI.X R3, R190, R9.reuse, R199, 0x1, P6 ;  /* 0x00000009be03b211 */ /* 0x080fe400030f0cc7 */
        /* <DEDUP_REMOVED lines=8> */
.L_x_11365:
[----:B------:R-:W-:Y:S05]  /*21b90*/  BSYNC B1 ;  /* 0x0000000000017941 */ /* 0x000fea0003800000 */
.L_x_11364:
[----:B0-----:R-:W-:Y:S01]  /*21ba0*/  VIADD R3, R81, 0x60 ;  /* 0x0000006051037836 */ /* 0x001fe20000000000 */
[----:B---3--:R-:W0:Y:S04]  /*21bb0*/  SHFL.IDX PT, R79, R79, 0x3, 0x181f ;  /* 0x00781f004f4f7f89 */ /* 0x008e2800000e0000 */
[----:B------:R-:W-:Y:S01]  /*21bc0*/  ISETP.GE.AND P0, PT, R3, R0, PT ;  /* 0x000000000300720c */ /* 0x000fe20003f06270 */
[----:B------:R-:W3:-:S12]  /*21bd0*/  SHFL.IDX PT, R78, R78, 0x3, 0x181f ;  /* 0x00781f004e4e7f89 */ /* 0x000ed800000e0000 */
[----:B------:R-:W-:Y:S05]  /*21be0*/  @P0 BRA `(.L_x_11366) ;  /* 0x0000000c001c0947 */ /* 0x000fea0003800000 */
[----:B------:R-:W-:Y:S02]  /*21bf0*/  ULDC UR5, c[0x0][0xbc8] ;  /* 0x0002f20000057ab9 */ /* 0x000fe40000000800 */
[----:B------:R-:W-:Y:S02]  /*21c00*/  ISETP.GE.AND P3, PT, R190, UR5, PT ;  /* 0x00000005be007c0c */ /* 0x000fe4000bf66270 */
[----:B------:R-:W-:Y:S02]  /*21c10*/  ISETP.GE.AND P4, PT, R192, UR5, PT ;  /* 0x00000005c0007c0c */ /* 0x000fe4000bf86270 */
[----:B------:R-:W-:-:S09]  /*21c20*/  ISETP.GE.AND P5, PT, R191, UR5, PT ;  /* 0x00000005bf007c0c */ /* 0x000fd2000bfa6270 */
[-C--:B---3--:R-:W-:Y:S02]  /*21c30*/  @!P3 LEA R2, P0, R190, R78.reuse, 0x1 ;  /* 0x0000004ebe02b211 */ /* 0x088fe400078008ff */
[-C--:B------:R-:W-:Y:S02]  /*21c40*/  @!P4 LEA R4, P1, R192, R78.reuse, 0x1 ;  /* 0x0000004ec004c211 */ /* 0x080fe400078208ff */
[C---:B------:R-:W-:Y:S02]  /*21c50*/  @!P5 LEA R6, P2, R191.reuse, R78, 0x1 ;  /* 0x0000004ebf06d211 */ /* 0x040fe400078408ff */
[-C--:B0-----:R-:W-:Y:S02]  /*21c60*/  @!P3 LEA.HI.X R3, R190, R79.reuse, R199, 0x1, P0 ;  /* 0x0000004fbe03b211 */ /* 0x081fe400000f0cc7 */
        /* <DEDUP_REMOVED lines=11> */
.L_x_11359:
[----:B0-----:R-:W0:Y:S01]  /*21d20*/  LDC R6, c[0x0][0xce8] ;  /* 0x00033a00ff067b82 */ /* 0x001e220000000800 */
[----:B------:R-:W-:Y:S01]  /*21d30*/  ISETP.GE.AND P0, PT, R202, 0x80, PT ;  /* 0x00000080ca00780c */ /* 0x000fe20003f06270 */
[----:B------:R-:W-:Y:S01]  /*21d40*/  USHF.R.S32.HI UR8, URZ, 0x1f, UR42 ;  /* 0x0000001f3f087899 */ /* 0x000fe2000801142a */
[----:B------:R-:W-:Y:S01]  /*21d50*/  BSSY B1, `(.L_x_11367) ;  /* 0x000002e000017945 */ /* 0x000fe20003800000 */
        /* <DEDUP_REMOVED lines=45> */
.L_x_11368:
[----:B------:R-:W-:Y:S05]  /*22030*/  BSYNC B1 ;  /* 0x0000000000017941 */ /* 0x000fea0003800000 */
.L_x_11367:
[----:B------:R-:W-:Y:S01]  /*22040*/  ULDC.64 UR10, c[0x0][0xbe8] ;  /* 0x0002fa00000a7ab9 */ /* 0x000fe20000000a00 */
[----:B--2---:R-:W-:Y:S01]  /*22050*/  VIADD R4, R207, UR39 ;  /* 0x00000027cf047c36 */ /* 0x004fe20008000000 */
[----:B------:R-:W-:Y:S01]  /*22060*/  UIMAD UR5, UR8, UR10, URZ ;  /* 0x0000000a080572a4 */ /* 0x000fe2000f8e023f */
[----:B------:R-:W-:Y:S01]  /*22070*/  VIADD R8, R206, UR39 ;  /* 0x00000027ce087c36 */ /* 0x000fe20008000000 */
[----:B------:R-:W-:Y:S01]  /*22080*/  UIMAD.WIDE.U32 UR6, UR42, UR10, URZ ;  /* 0x0000000a2a0672a5 */ /* 0x000fe2000f8e003f */
[----:B0-----:R-:W-:Y:S01]  /*22090*/  @P1 IMAD.HI.U32 R0, R4, R9, RZ ;  /* 0x0000000904001227 */ /* 0x001fe200078e00ff */
[----:B------:R-:W-:Y:S01]  /*220a0*/  UIMAD UR5, UR42, UR11, UR5 ;  /* 0x0000000b2a0572a4 */ /* 0x000fe2000f8e0205 */
[----:B------:R-:W-:Y:S02]  /*220b0*/  BSSY B1, `(.L_x_11369) ;  /* 0x0000038000017945 */ /* 0x000fe40003800000 */
[----:B------:R-:W-:Y:S01]  /*220c0*/  ULDC.64 UR10, c[0x0][0xbf0] ;  /* 0x0002fc00000a7ab9 */ /* 0x000fe20000000a00 */
[----:B------:R-:W-:Y:S01]  /*220d0*/  UIADD3 UR7, UR7, UR5, URZ ;  /* 0x0000000507077290 */ /* 0x000fe2000fffe03f */
[----:B------:R-:W-:Y:S01]  /*220e0*/  IMAD.MOV.U32 R5, RZ, RZ, R4 ;  /* 0x000000ffff057224 */ /* 0x000fe200078e0004 */
[----:B------:R-:W-:Y:S01]  /*220f0*/  UIMAD UR5, UR9, UR10, URZ ;  /* 0x0000000a090572a4 */ /* 0x000fe2000f8e023f */
[----:B-1----:R-:W-:Y:S01]  /*22100*/  @P1 SHF.R.U32.HI R5, RZ, R11, R0 ;  /* 0x0000000bff051219 */ /* 0x002fe20000011600 */
[----:B------:R-:W-:-:S02]  /*22110*/  UIMAD.WIDE.U32 UR6, UR38, UR10, UR6 ;  /* 0x0000000a260672a5 */ /* 0x000fc4000f8e0006 */
[----:B------:R-:W-:Y:S01]  /*22120*/  UIMAD UR5, UR38, UR11, UR5 ;  /* 0x0000000b260572a4 */ /* 0x000fe2000f8e0205 */
[--C-:B------:R-:W-:Y:S01]  /*22130*/  SHF.R.S32.HI R0, RZ, 0x1f, R5.reuse ;  /* 0x0000001fff007819 */ /* 0x100fe20000011405 */
[----:B------:R-:W-:Y:S01]  /*22140*/  IMAD.MOV R7, RZ, RZ, -R5 ;  /* 0x000000ffff077224 */ /* 0x000fe200078e0a05 */
[----:B------:R-:W-:Y:S01]  /*22150*/  ULDC.64 UR8, c[0x0][0xbe0] ;  /* 0x0002f80000087ab9 */ /* 0x000fe20000000a00 */
[----:B------:R-:W-:Y:S02]  /*22160*/  UIADD3 UR5, UR7, UR5, URZ ;  /* 0x0000000507057290 */ /* 0x000fe4000fffe03f */
[----:B------:R-:W-:Y:S02]  /*22170*/  IMAD.U32 R3, RZ, RZ, UR7 ;  /* 0x00000007ff037e24 */ /* 0x000fe4000f8e00ff */
[----:B------:R-:W-:Y:S02]  /*22180*/  IMAD R0, R0, UR8, RZ ;  /* 0x0000000800007c24 */ /* 0x000fe4000f8e02ff */
[----:B------:R-:W-:-:S02]  /*22190*/  IMAD R7, R6, R7, R4 ;  /* 0x0000000706077224 */ /* 0x000fc400078e0204 */
        /* <DEDUP_REMOVED lines=41> */
.L_x_11370:
[----:B------:R-:W-:Y:S05]  /*22430*/  BSYNC B1 ;  /* 0x0000000000017941 */ /* 0x000fea0003800000 */
.L_x_11369:
        /* <DEDUP_REMOVED lines=10> */
[----:B------:R-:W-:Y:S02]  /*224e0*/  @!P3 LEA R10, P5, R192, R2, 0x1 ;  /* 0x00000002c00ab211 */ /* 0x000fe400078a08ff */
        /* <DEDUP_REMOVED lines=10> */
.L_x_11372:
[----:B------:R-:W-:Y:S05]  /*22590*/  BSYNC B1 ;  /* 0x0000000000017941 */ /* 0x000fea0003800000 */
.L_x_11371:
        /* <DEDUP_REMOVED lines=10> */
[-C--:B------:R-:W-:Y:S02]  /*22640*/  @!P2 LEA R10, P5, R192, R2.reuse, 0x1 ;  /* 0x00000002c00aa211 */ /* 0x080fe400078a08ff */
        /* <DEDUP_REMOVED lines=10> */
.L_x_11374:
[----:B------:R-:W-:Y:S05]  /*226f0*/  BSYNC B1 ;  /* 0x0000000000017941 */ /* 0x000fea0003800000 */
.L_x_11373:
        /* <DEDUP_REMOVED lines=11> */
[-C--:B------:R-:W-:Y:S02]  /*227b0*/  @!P2 LEA R6, P5, R192, R2.reuse, 0x1 ;  /* 0x00000002c006a211 */ /* 0x080fe400078a08ff */
        /* <DEDUP_REMOVED lines=10> */
.L_x_11366:
[----:B------:R-:W-:Y:S05]  /*22860*/  BSYNC B0 ;  /* 0x0000000000007941 */ /* 0x000fea0003800000 */
.L_x_11358:
[----:B------:R-:W-:Y:S02]  /*22870*/  ULDC UR5, c[0x0][0xd38] ;  /* 0x00034e0000057ab9 */ /* 0x000fe40000000800 */
[----:B------:R-:W-:-:S06]  /*22880*/  UISETP.GE.AND UP0, UPT, UR4, UR5, UPT ;  /* 0x000000050400728c */ /* 0x000fcc000bf06270 */
[----:B------:R-:W-:-:S13]  /*22890*/  PLOP3.LUT P0, PT, PT, PT, UP0, 0x80, 0x0 ;  /* 0x000000000000781c */ /* 0x000fda0003f0f008 */
[----:B------:R-:W-:Y:S05]  /*228a0*/  @!P0 BRA `(.L_x_11375) ;  /* 0xfffffde800208947 */ /* 0x000fea000383ffff */
[----:B------:R-:W-:Y:S05]  /*228b0*/  EXIT ;  /* 0x000000000000794d */ /* 0x000fea0003800000 */
.L_x_11251:
[----:B------:R-:W-:-:S08]  /*228c0*/  NOP ;  /* 0x0000000000007918 */ /* 0x000fd00000000000 */
[----:B----4-:R-:W0:-:S00]  /*228d0*/  USETMAXREG.DEALLOC.CTAPOOL 0x18 ;  /* 0x00000018000079c8 */ /* 0x010e0000080e0500 */
[----:B0-----:R-:W2:Y:S01]  /*228e0*/  LDL.LU R2, [R1+0x47c] ;  /* 0x00047c0001027983 */ /* 0x001ea20000300800 */
[----:B------:R-:W-:-:S05]  /*228f0*/  LOP3.LUT R0, R0, 0x3, RZ, 0xc0, !PT ;  /* 0x0000000300007812 */ /* 0x000fca00078ec0ff */
[----:B------:R-:W0:Y:S01]  /*22900*/  S2UR UR6, SR_CTAID.X ;  /* 0x00000000000679c3 */ /* 0x000e220000002500 */
[----:B------:R-:W-:Y:S01]  /*22910*/  IMAD.MOV.U32 R18, RZ, RZ, RZ ;  /* 0x000000ffff127224 */ /* 0x000fe200078e00ff */
[----:B------:R-:W-:Y:S04]  /*22920*/  STL [R1+0x4a8], RZ ;  /* 0x0004a8ff01007387 */ /* 0x000fe80000100800 */
[----:B------:R-:W1:Y:S02]  /*22930*/  SHFL.IDX PT, R0, R0, RZ, 0x1f ;  /* 0x00001fff00007589 */ /* 0x000e6400000e0000 */
[----:B-1----:R-:W-:Y:S02]  /*22940*/  ISETP.NE.AND P0, PT, R0, RZ, PT ;  /* 0x000000ff0000720c */ /* 0x002fe40003f05270 */
[----:B------:R-:W0:Y:S11]  /*22950*/  LDC R0, c[0x0][0xd38] ;  /* 0x00034e00ff007b82 */ /* 0x000e360000000800 */
[----:B------:R-:W-:Y:S06]  /*22960*/  @P0 BAR.ARV 0x4, 0x180 ;  /* 0x0106000000000b1d */ /* 0x000fec0000002000 */
[----:B--2---:R-:W-:-:S04]  /*22970*/  LOP3.LUT R2, R2, 0xffffff7f, RZ, 0xc0, !PT ;  /* 0xffffff7f02027812 */ /* 0x004fc800078ec0ff */
[----:B------:R-:W-:Y:S02]  /*22980*/  @P0 LOP3.LUT R2, R2, 0x80, RZ, 0xfc, !PT ;  /* 0x0000008002020812 */ /* 0x000fe400078efcff */
[----:B0-----:R-:W-:Y:S01]  /*22990*/  ISETP.LE.AND P0, PT, R0, UR6, PT ;  /* 0x0000000600007c0c */ /* 0x001fe2000bf03270 */
[----:B------:R-:W-:Y:S02]  /*229a0*/  IMAD.MOV.U32 R0, RZ, RZ, 0x1 ;  /* 0x00000001ff007424 */ /* 0x000fe400078e00ff */
[----:B------:R0:W-:Y:S04]  /*229b0*/  STL [R1+0x47c], R2 ;  /* 0x00047c0201007387 */ /* 0x0001e80000100800 */
[----:B------:R0:W-:Y:S06]  /*229c0*/  STL [R1+0x474], R0 ;  /* 0x0004740001007387 */ /* 0x0001ec0000100800 */
        /* <DEDUP_REMOVED lines=23> */
[----:B------:R-:W-:Y:S04]  /*22b40*/  STL [R1+0x470], R4 ;  /* 0x0004700401007387 */ /* 0x000fe80000100800 */
[----:B------:R0:W-:Y:S04]  /*22b50*/  STL [R1+0x484], R3 ;  /* 0x0004840301007387 */ /* 0x0001e80000100800 */
[----:B------:R1:W-:Y:S01]  /*22b60*/  STL [R1+0x474], R2 ;  /* 0x0004740201007387 */ /* 0x0003e20000100800 */
[----:B0-----:R-:W-:-:S02]  /*22b70*/  LOP3.LUT R3, R0, 0x40, RZ, 0xfc, !PT ;  /* 0x0000004000037812 */ /* 0x001fc400078efcff */
[C---:B-1----:R-:W-:Y:S02]  /*22b80*/  LOP3.LUT R2, R0.reuse, 0x80, RZ, 0xfc, !PT ;  /* 0x0000008000027812 */ /* 0x042fe400078efcff */
[----:B------:R-:W-:-:S07]  /*22b90*/  LOP3.LUT R0, R0, 0xc0, RZ, 0xfc, !PT ;  /* 0x000000c000007812 */ /* 0x000fce00078efcff */
.L_x_11478:
        /* <DEDUP_REMOVED lines=14> */
[----:B01-34-:R-:W-:Y:S05]  /*22c80*/  @!P0 BRA `(.L_x_11377) ;  /* 0x0000000000208947 */ /* 0x01bfea0003800000 */
        /* <DEDUP_REMOVED lines=8> */
.L_x_11377:
[----:B------:R-:W-:Y:S01]  /*22d10*/  ULDC UR9, c[0x0][0xd54] ;  /* 0x0003550000097ab9 */ /* 0x000fe20000000800 */
[----:B------:R-:W-:Y:S01]  /*22d20*/  UMOV UR6, UR8 ;  /* 0x0000000800067c82 */ /* 0x000fe20008000000 */
[----:B------:R-:W-:-:S11]  /*22d30*/  UISETP.NE.AND UP0, UPT, UR9, 0x1, UPT ;  /* 0x000000010900788c */ /* 0x000fd6000bf05270 */
[----:B------:R-:W-:Y:S02]  /*22d40*/  @UP0 ULDC.64 UR10, c[0x0][0xd58] ;  /* 0x00035600000a0ab9 */ /* 0x000fe40000000a00 */
[----:B------:R-:W-:-:S04]  /*22d50*/  UIMAD.WIDE.U32 UR4, UR8, UR10, URZ ;  /* 0x0000000a080472a5 */ /* 0x000fc8000f8e003f */
[----:B------:R-:W-:-:S04]  /*22d60*/  @UP0 USHF.R.U32.HI UR6, URZ, UR11, UR5 ;  /* 0x0000000b3f060299 */ /* 0x000fc80008011605 */
[----:B------:R-:W-:-:S12]  /*22d70*/  UIMAD UR4, UR6, UR9, URZ ;  /* 0x00000009060472a4 */ /* 0x000fd8000f8e023f */
.L_x_11378:
        /* <DEDUP_REMOVED lines=48> */
.L_x_11380:
[----:B------:R-:W-:-:S11]  /*23080*/  UISETP.NE.AND UP0, UPT, UR5, 0x1, UPT ;  /* 0x000000010500788c */ /* 0x000fd6000bf05270 */
[----:B------:R-:W-:Y:S02]  /*23090*/  @UP0 ULDC.64 UR12, c[0x0][0xae0] ;  /* 0x0002b800000c0ab9 */ /* 0x000fe40000000a00 */
[----:B------:R-:W-:-:S04]  /*230a0*/  UIMAD.WIDE.U32 UR8, UR10, UR12, URZ ;  /* 0x0000000c0a0872a5 */ /* 0x000fc8000f8e003f */
[----:B------:R-:W-:-:S12]  /*230b0*/  @UP0 USHF.R.U32.HI UR10, URZ, UR13, UR9 ;  /* 0x0000000d3f0a0299 */ /* 0x000fd80008011609 */
.L_x_11381:
[----:B------:R-:W-:-:S04]  /*230c0*/  UIMAD UR10, UR10, UR5, UR5 ;  /* 0x000000050a0a72a4 */ /* 0x000fc8000f8e0205 */
[----:B------:R-:W-:-:S04]  /*230d0*/  UISETP.LT.AND UP0, UPT, UR4, UR10, UPT ;  /* 0x0000000a0400728c */ /* 0x000fc8000bf01270 */
[----:B------:R-:W-:-:S12]  /*230e0*/  USEL UR4, UR4, UR10, UP0 ;  /* 0x0000000a04047287 */ /* 0x000fd80008000000 */
.L_x_11379:
        /* <DEDUP_REMOVED lines=31> */
.L_x_11383:
[----:B------:R-:W-:-:S11]  /*232e0*/  UISETP.NE.AND UP0, UPT, UR5, 0x1, UPT ;  /* 0x000000010500788c */ /* 0x000fd6000bf05270 */
[----:B------:R-:W-:Y:S02]  /*232f0*/  @UP0 ULDC.64 UR10, c[0x0][0xae0] ;  /* 0x0002b800000a0ab9 */ /* 0x000fe40000000a00 */
[----:B------:R-:W-:-:S04]  /*23300*/  UIMAD.WIDE.U32 UR6, UR4, UR10, URZ ;  /* 0x0000000a040672a5 */ /* 0x000fc8000f8e003f */
[----:B------:R-:W-:-:S12]  /*23310*/  @UP0 USHF.R.U32.HI UR4, URZ, UR11, UR7 ;  /* 0x0000000b3f040299 */ /* 0x000fd80008011607 */
.L_x_11384:
[----:B------:R-:W-:-:S04]  /*23320*/  UIMAD UR4, UR4, UR5, URZ ;  /* 0x00000005040472a4 */ /* 0x000fc8000f8e023f */
[----:B------:R-:W-:-:S04]  /*23330*/  UISETP.LT.AND UP0, UPT, UR8, UR4, UPT ;  /* 0x000000040800728c */ /* 0x000fc8000bf01270 */
[----:B------:R-:W-:-:S12]  /*23340*/  USEL UR8, UR8, UR4, !UP0 ;  /* 0x0000000408087287 */ /* 0x000fd8000c000000 */
.L_x_11382:
        /* <DEDUP_REMOVED lines=27> */
.L_x_11386:
        /* <DEDUP_REMOVED lines=20> */
.L_x_11389:
[----:B------:R-:W-:Y:S05]  /*23640*/  BSYNC B6 ;  /* 0x0000000000067941 */ /* 0x000fea0003800000 */
.L_x_11388:
        /* <DEDUP_REMOVED lines=20> */
.L_x_11392:
        /* <DEDUP_REMOVED lines=15> */
.L_x_11391:
[----:B------:R-:W-:Y:S05]  /*23880*/  BSYNC B6 ;  /* 0x0000000000067941 */ /* 0x000fea0003800000 */
.L_x_11390:
[----:B------:R-:W-:Y:S01]  /*23890*/  ULDC.64 UR4, c[0x0][0xaf0] ;  /* 0x0002bc0000047ab9 */ /* 0x000fe20000000a00 */
[----:B------:R-:W2:Y:S01]  /*238a0*/  LDL.LU R4, [R1+0x47c] ;  /* 0x00047c0001047983 */ /* 0x000ea20000300800 */
[----:B------:R-:W-:Y:S01]  /*238b0*/  UISETP.NE.U32.AND UP0, UPT, UR4, URZ, UPT ;  /* 0x0000003f0400728c */ /* 0x000fe2000bf05070 */
[----:B------:R-:W-:-:S03]  /*238c0*/  IMAD.U32 R19, RZ, RZ, UR43 ;  /* 0x0000002bff137e24 */ /* 0x000fc6000f8e00ff */
        /* <DEDUP_REMOVED lines=17> */
[----:B------:R-:W-:-:S05]  /*239e0*/  @P1 LOP3.LUT R4, R4, 0x1, RZ, 0xfc, !PT ;  /* 0x0000000104041812 */ /* 0x000fca00078efcff */
[----:B------:R0:W-:Y:S01]  /*239f0*/  STL [R1+0x47c], R4 ;  /* 0x00047c0401007387 */ /* 0x0001e20000100800 */
[----:B---3--:R-:W-:Y:S02]  /*23a00*/  SHF.R.S32.HI R7, RZ, 0x1f, R19 ;  /* 0x0000001fff077819 */ /* 0x008fe40000011413 */
[----:B------:R-:W-:-:S03]  /*23a10*/  SEL R16, R19, RZ, !P1 ;  /* 0x000000ff13107207 */ /* 0x000fc60004800000 */
[----:B------:R0:W-:Y:S01]  /*23a20*/  STL [R1+0x478], R7 ;  /* 0x0004780701007387 */ /* 0x0001e20000100800 */
[----:B------:R-:W-:Y:S05]  /*23a30*/  BRA.DIV UR4, `(.L_x_11393) ;  /* 0x0000004a04647947 */ /* 0x000fea000b800000 */
[----:B------:R1:W2:Y:S02]  /*23a40*/  SHFL.IDX PT, R14, R5, RZ, 0x1f ;  /* 0x00001fff050e7589 */ /* 0x0002a400000e0000 */
.L_x_11494:
[----:B------:R-:W-:Y:S01]  /*23a50*/  PLOP3.LUT P2, PT, PT, PT, PT, 0x8, 0x0 ;  /* 0x000000000000781c */ /* 0x000fe20003f4e170 */
[----:B------:R3:W-:Y:S01]  /*23a60*/  STL [R1+0x48c], R0 ;  /* 0x00048c0001007387 */ /* 0x0007e20000100800 */
        /* <DEDUP_REMOVED lines=8> */
.L_x_11497:
[----:B------:R-:W-:Y:S05]  /*23af0*/  @!P6 BRA `(.L_x_11394) ;  /* 0x0000000000e8e947 */ /* 0x000fea0003800000 */
[----:B------:R-:W-:Y:S01]  /*23b00*/  IMAD.MOV.U32 R16, RZ, RZ, R19 ;  /* 0x000000ffff107224 */ /* 0x000fe200078e0013 */
[----:B------:R-:W-:Y:S06]  /*23b10*/  @!P1 BRA `(.L_x_11396) ;  /* 0x00000000004c9947 */ /* 0x000fec0003800000 */
[----:B------:R-:W0:Y:S01]  /*23b20*/  LDC R6, c[0x0][0x43c] ;  /* 0x00010f00ff067b82 */ /* 0x000e220000000800 */
[----:B------:R-:W-:Y:S01]  /*23b30*/  IMAD.MOV.U32 R8, RZ, RZ, R0 ;  /* 0x000000ffff087224 */ /* 0x000fe200078e0000 */
[----:B------:R-:W-:Y:S01]  /*23b40*/  ULDC.64 UR4, c[0x0][0x428] ;  /* 0x00010a0000047ab9 */ /* 0x000fe20000000a00 */
[----:B0-----:R-:W-:-:S13]  /*23b50*/  ISETP.NE.AND P0, PT, R6, 0x1, PT ;  /* 0x000000010600780c */ /* 0x001fda0003f05270 */
[----:B-1-3--:R-:W0:Y:S02]  /*23b60*/  @P0 LDC.64 R4, c[0x0][0x440] ;  /* 0x00011000ff040b82 */ /* 0x00ae240000000a00 */
        /* <DEDUP_REMOVED lines=14> */
.L_x_11396:
[----:B0-----:R-:W2:Y:S01]  /*23c50*/  LDL R2, [R1+0x474] ;  /* 0x0004740001027983 */ /* 0x001ea20000100800 */
[----:B---3--:R-:W-:Y:S01]  /*23c60*/  IMAD R0, R18, 0x8, R17 ;  /* 0x0000000812007824 */ /* 0x008fe200078e0211 */
[----:B--2---:R-:W-:-:S04]  /*23c70*/  SHF.L.U32 R2, R2, 0x1f, RZ ;  /* 0x0000001f02027819 */ /* 0x004fc800000006ff */
[----:B------:R-:W0:Y:S02]  /*23c80*/  SYNCS.PHASECHK.TRANS64.TRYWAIT P0, [R0+URZ+0x32440], R2 ;  /* 0x03244002000075a7 */ /* 0x000e24000800017f */
[----:B0-----:R-:W-:Y:S05]  /*23c90*/  @!P0 BRA `(.L_x_11397) ;  /* 0x00000048000c8947 */ /* 0x001fea0003800000 */
.L_x_11498:
        /* <DEDUP_REMOVED lines=11> */
.L_x_11398:
[----:B------:R-:W2:Y:S04]  /*23d50*/  LDL R3, [R1+0x48c] ;  /* 0x00048c0001037983 */ /* 0x000ea80000100800 */
[----:B0-----:R-:W3:Y:S01]  /*23d60*/  LDL.LU R2, [R1+0x47c] ;  /* 0x00047c0001027983 */ /* 0x001ee20000300800 */
[----:B------:R-:W-:Y:S01]  /*23d70*/  R2UR UR33, R0 ;  /* 0x00000000002172ca */ /* 0x000fe200000e0000 */
[----:B------:R-:W-:Y:S01]  /*23d80*/  IMAD R0, R18, 0x3000, R17 ;  /* 0x0000300012007824 */ /* 0x000fe200078e0211 */
[----:B------:R-:W-:Y:S01]  /*23d90*/  PLOP3.LUT P0, PT, PT, PT, PT, 0x80, 0x0 ;  /* 0x000000000000781c */ /* 0x000fe20003f0f070 */
[----:B------:R-:W-:Y:S01]  /*23da0*/  UIADD3 UR4, UP0, UR46, 0x370, URZ ;  /* 0x000003702e047890 */ /* 0x000fe2000ff1e03f */
[----:B-----5:R-:W-:Y:S01]  /*23db0*/  R2UR UR37, R16 ;  /* 0x00000000102572ca */ /* 0x020fe200000e0000 */
[----:B------:R-:W-:Y:S01]  /*23dc0*/  UMOV UR6, 0x0 ;  /* 0x0000000000067882 */ /* 0x000fe20000000000 */
[----:B------:R-:W-:Y:S01]  /*23dd0*/  R2UR UR32, R0 ;  /* 0x00000000002072ca */ /* 0x000fe200000e0000 */
[----:B------:R-:W-:Y:S01]  /*23de0*/  UIADD3.X UR5, URZ, UR47, URZ, UP0, !UPT ;  /* 0x0000002f3f057290 */ /* 0x000fe200087fe43f */
[----:B------:R-:W-:Y:S01]  /*23df0*/  UMOV UR7, 0x14f00000 ;  /* 0x14f0000000077882 */ /* 0x000fe20000000000 */
[----:B------:R-:W-:-:S04]  /*23e00*/  UMOV UR34, URZ ;  /* 0x0000003f00227c82 */ /* 0x000fc80008000000 */
[----:B------:R-:W-:-:S06]  /*23e10*/  UIADD3 UR33, UR33, 0x32430, URZ ;  /* 0x0003243021217890 */ /* 0x000fcc000fffe03f */
[----:B------:R-:W-:Y:S01]  /*23e20*/  UIADD3 UR32, UR32, 0x1c400, URZ ;  /* 0x0001c40020207890 */ /* 0x000fe2000fffe03f */
[----:B--2---:R-:W-:Y:S02]  /*23e30*/  R2UR UR35, R3 ;  /* 0x00000000032372ca */ /* 0x004fe400000e0000 */
[----:B---3--:R-:W-:-:S04]  /*23e40*/  LOP3.LUT R2, R2, 0xfffffffd, RZ, 0xc0, !PT ;  /* 0xfffffffd02027812 */ /* 0x008fc800078ec0ff */
[----:B------:R-:W-:-:S07]  /*23e50*/  @P0 LOP3.LUT R2, R2, 0x2, RZ, 0xfc, !PT ;  /* 0x0000000202020812 */ /* 0x000fce00078efcff */
[----:B------:R-:W-:Y:S01]  /*23e60*/  UIMAD UR35, UR35, 0x60, URZ ;  /* 0x00000060232378a4 */ /* 0x000fe2000f8e023f */
[----:B------:R0:W-:Y:S08]  /*23e70*/  STL [R1+0x47c], R2 ;  /* 0x00047c0201007387 */ /* 0x0001f00000100800 */
[----:B------:R0:W-:Y:S01]  /*23e80*/  UTMALDG.4D [UR32], [UR4], desc[UR6] ;  /* 0x00000620040075b4 */ /* 0x0001e20008019000 */
[----:B------:R-:W-:-:S02]  /*23e90*/  NOP ;  /* 0x0000000000007918 */ /* 0x000fc40000000000 */
.L_x_11394:
[----:B------:R-:W-:Y:S05]  /*23ea0*/  WARPSYNC.ALL ;  /* 0x0000000000007948 */ /* 0x000fea0003800000 */
[----:B---3--:R-:W-:Y:S01]  /*23eb0*/  VIADD R0, R17, 0x18400 ;  /* 0x0001840011007836 */ /* 0x008fe20000000000 */
[----:B------:R-:W-:Y:S01]  /*23ec0*/  BAR.SYNC.DEFER_BLOCKING 0x8, 0x180 ;  /* 0x0206000000007b1d */ /* 0x000fe20000010000 */
[----:B------:R-:W-:Y:S02]  /*23ed0*/  USHF.R.S32.HI UR44, URZ, 0x1f, UR36 ;  /* 0x0000001f3f2c7899 */ /* 0x000fe40008011424 */
[----:B0-----:R-:W-:Y:S01]  /*23ee0*/  USHF.R.S32.HI UR37, URZ, 0x1f, UR43 ;  /* 0x0000001f3f257899 */ /* 0x001fe2000801142b */
[----:B------:R-:W-:-:S02]  /*23ef0*/  LOP3.LUT P0, RZ, R0, 0x3ff, RZ, 0xc0, !PT ;  /* 0x000003ff00ff7812 */ /* 0x000fc4000780c0ff */
[----:B------:R-:W-:Y:S11]  /*23f00*/  BSSY B6, `(.L_x_11399) ;  /* 0x0000012000067945 */ /* 0x000ff60003800000 */
[----:B------:R-:W-:Y:S05]  /*23f10*/  @!P0 BRA `(.L_x_11400) ;  /* 0x0000000000408947 */ /* 0x000fea0003800000 */
[----:B------:R-:W-:Y:S01]  /*23f20*/  MOV R2, 0x0 ;  /* 0x0000000000027802 */ /* 0x000fe20000000f00 */
[----:B------:R-:W-:Y:S01]  /*23f30*/  ULDC.64 UR6, c[0x4][0x118] ;  /* 0x0100460000067ab9 */ /* 0x000fe20000000a00 */
[----:B------:R-:W-:Y:S01]  /*23f40*/  ULDC.64 UR8, c[0x4][0x120] ;  /* 0x0100480000087ab9 */ /* 0x000fe20000000a00 */
[----:B------:R-:W-:Y:S01]  /*23f50*/  ULDC.64 UR4, c[0x4][0x20] ;  /* 0x0100080000047ab9 */ /* 0x000fe20000000a00 */
[----:B------:R-:W-:Y:S02]  /*23f60*/  IMAD.U32 R4, RZ, RZ, UR6 ;  /* 0x00000006ff047e24 */ /* 0x000fe4000f8e00ff */
[----:B------:R-:W0:Y:S01]  /*23f70*/  LDC.64 R2, c[0x4][R2] ;  /* 0x0100000002027b82 */ /* 0x000e220000000a00 */
[----:B-1----:R-:W-:Y:S02]  /*23f80*/  IMAD.U32 R5, RZ, RZ, UR7 ;  /* 0x00000007ff057e24 */ /* 0x002fe4000f8e00ff */
        /* <DEDUP_REMOVED lines=9> */
.L_x_11400:
[----:B------:R-:W-:Y:S05]  /*24020*/  BSYNC B6 ;  /* 0x0000000000067941 */ /* 0x000fea0003800000 */
.L_x_11399:
[----:B------:R0:W5:Y:S01]  /*24030*/  LDL R8, [R1+0x470] ;  /* 0x0004700001087983 */ /* 0x0001620000100800 */
[----:B------:R-:W2:Y:S01]  /*24040*/  LDC R6, c[0x0][0x448] ;  /* 0x00011200ff067b82 */ /* 0x000ea20000000800 */
[----:B------:R-:W-:Y:S01]  /*24050*/  ULDC.64 UR8, c[0x0][0x2d8] ;  /* 0x0000b60000087ab9 */ /* 0x000fe20000000a00 */
[----:B------:R-:W3:Y:S01]  /*24060*/  S2R R2, SR_TID.X ;  /* 0x0000000000027919 */ /* 0x000ee20000002100 */
[----:B------:R-:W-:Y:S02]  /*24070*/  UIMAD UR6, UR44, UR8, URZ ;  /* 0x000000082c0672a4 */ /* 0x000fe4000f8e023f */
[----:B------:R-:W-:Y:S01]  /*24080*/  UIMAD.WIDE.U32 UR4, UR36, UR8, URZ ;  /* 0x00000008240472a5 */ /* 0x000fe2000f8e003f */
[----:B------:R-:W4:Y:S01]  /*24090*/  S2R R0, SR_TID.X ;  /* 0x0000000000007919 */ /* 0x000f220000002100 */
[----:B------:R-:W-:-:S03]  /*240a0*/  UIMAD UR6, UR36, UR9, UR6 ;  /* 0x00000009240672a4 */ /* 0x000fc6000f8e0206 */
[----:B------:R-:W-:Y:S01]  /*240b0*/  ULDC.64 UR8, c[0x0][0x2e0] ;  /* 0x0000b80000087ab9 */ /* 0x000fe20000000a00 */
[----:B------:R-:W-:Y:S02]  /*240c0*/  UIADD3 UR5, UR5, UR6, URZ ;  /* 0x0000000605057290 */ /* 0x000fe4000fffe03f */
[----:B------:R-:W-:Y:S02]  /*240d0*/  UIMAD UR6, UR37, UR8, URZ ;  /* 0x00000008250672a4 */ /* 0x000fe4000f8e023f */
[----:B------:R-:W-:Y:S02]  /*240e0*/  UIMAD.WIDE.U32 UR4, UR43, UR8, UR4 ;  /* 0x000000082b0472a5 */ /* 0x000fe4000f8e0004 */
[----:B------:R-:W-:-:S04]  /*240f0*/  UIMAD UR6, UR43, UR9, UR6 ;  /* 0x000000092b0672a4 */ /* 0x000fc8000f8e0206 */
[----:B------:R-:W-:Y:S02]  /*24100*/  UIADD3 UR6, UR5, UR6, URZ ;  /* 0x0000000605067290 */ /* 0x000fe4000fffe03f */
[----:B-1----:R-:W-:Y:S01]  /*24110*/  IMAD.U32 R5, RZ, RZ, UR5 ;  /* 0x00000005ff057e24 */ /* 0x002fe2000f8e00ff */
[----:B--2---:R-:W-:Y:S02]  /*24120*/  ISETP.NE.AND P0, PT, R6, 0x1, PT ;  /* 0x000000010600780c */ /* 0x004fe40003f05270 */
[----:B---3--:R-:W-:-:S11]  /*24130*/  LOP3.LUT R4, R2, 0x7f, RZ, 0xc0, !PT ;  /* 0x0000007f02047812 */ /* 0x008fd600078ec0ff */
[----:B------:R-:W1:Y:S01]  /*24140*/  @P0 LDC R3, c[0x0][0x44c] ;  /* 0x00011300ff030b82 */ /* 0x000e620000000800 */
[----:B----4-:R-:W-:Y:S01]  /*24150*/  IMAD.SHL.U32 R0, R0, 0x10, RZ ;  /* 0x0000001000007824 */ /* 0x010fe200078e00ff */
[----:B------:R-:W-:-:S04]  /*24160*/  SHF.R.U32.HI R4, RZ, 0x3, R4 ;  /* 0x00000003ff047819 */ /* 0x000fc80000011604 */
[----:B------:R-:W-:Y:S02]  /*24170*/  LOP3.LUT R0, R4, 0x70, R0, 0xf8, !PT ;  /* 0x0000007004007812 */ /* 0x000fe400078ef800 */
[----:B------:R-:W2:Y:S01]  /*24180*/  @P0 LDC R2, c[0x0][0x450] ;  /* 0x00011400ff020b82 */ /* 0x000ea20000000800 */
[----:B------:R-:W-:Y:S01]  /*24190*/  IMAD.U32 R4, RZ, RZ, UR4 ;  /* 0x00000004ff047e24 */ /* 0x000fe2000f8e00ff */
[----:B------:R-:W-:Y:S01]  /*241a0*/  ULDC.64 UR4, c[0x0][0x2d0] ;  /* 0x0000b40000047ab9 */ /* 0x000fe20000000a00 */
[----:B------:R-:W-:-:S04]  /*241b0*/  VIADD R7, R0, UR40 ;  /* 0x0000002800077c36 */ /* 0x000fc80008000000 */
[----:B------:R-:W-:Y:S01]  /*241c0*/  IMAD.MOV.U32 R0, RZ, RZ, R7 ;  /* 0x000000ffff007224 */ /* 0x000fe200078e0007 */
[----:B------:R3:W-:Y:S01]  /*241d0*/  STL [R1+0x488], R7 ;  /* 0x0004880701007387 */ /* 0x0007e20000100800 */
[----:B-1----:R-:W-:-:S05]  /*241e0*/  @P0 IMAD.HI.U32 R3, R7, R3, RZ ;  /* 0x0000000307030227 */ /* 0x002fca00078e00ff */
[----:B--2---:R-:W-:Y:S01]  /*241f0*/  @P0 SHF.R.U32.HI R0, RZ, R2, R3 ;  /* 0x00000002ff000219 */ /* 0x004fe20000011603 */
        /* <DEDUP_REMOVED lines=11> */
[----:B---3--:R-:W1:Y:S03]  /*242b0*/  S2R R7, SR_TID.X ;  /* 0x0000000000077919 */ /* 0x008e660000002100 */
[----:B------:R-:W-:Y:S01]  /*242c0*/  SHF.R.S32.HI R4, RZ, 0x1f, R0 ;  /* 0x0000001fff047819 */ /* 0x000fe20000011400 */
[----:B------:R-:W-:-:S04]  /*242d0*/  IMAD.WIDE.U32 R2, R0, UR4, R2 ;  /* 0x0000000400027c25 */ /* 0x000fc8000f8e0002 */
[----:B------:R-:W-:Y:S01]  /*242e0*/  IMAD R4, R4, UR4, RZ ;  /* 0x0000000404047c24 */ /* 0x000fe2000f8e02ff */
[----:B------:R-:W-:-:S03]  /*242f0*/  ULDC UR4, c[0x0][0x2b8] ;  /* 0x0000ae0000047ab9 */ /* 0x000fc60000000800 */
[----:B------:R-:W-:Y:S01]  /*24300*/  IMAD R4, R0, UR5, R4 ;  /* 0x0000000500047c24 */ /* 0x000fe2000f8e0204 */
[----:B------:R-:W-:-:S03]  /*24310*/  LEA R0, P1, R2, UR6, 0x1 ;  /* 0x0000000602007c11 */ /* 0x000fc6000f8208ff */
[----:B------:R-:W-:Y:S02]  /*24320*/  IMAD.IADD R3, R3, 0x1, R4 ;  /* 0x0000000103037824 */ /* 0x000fe400078e0204 */
[----:B-1----:R-:W-:-:S05]  /*24330*/  IMAD.SHL.U32 R9, R7, 0x8, RZ ;  /* 0x0000000807097824 */ /* 0x002fca00078e00ff */
[----:B------:R-:W-:Y:S02]  /*24340*/  LOP3.LUT R9, R9, 0x38, RZ, 0xc0, !PT ;  /* 0x0000003809097812 */ /* 0x000fe400078ec0ff */
[----:B------:R-:W-:Y:S02]  /*24350*/  LOP3.LUT R7, R7, 0x7f, RZ, 0xc0, !PT ;  /* 0x0000007f07077812 */ /* 0x000fe400078ec0ff */
[----:B------:R-:W-:Y:S01]  /*24360*/  ISETP.GE.AND P0, PT, R9, UR4, PT ;  /* 0x0000000409007c0c */ /* 0x000fe2000bf06270 */
[----:B------:R-:W-:Y:S01]  /*24370*/  UMOV UR4, 0xffffffff ;  /* 0xffffffff00047882 */ /* 0x000fe20000000000 */
[----:B------:R-:W-:Y:S02]  /*24380*/  LEA.HI.X R3, R2, UR7, R3, 0x1, P1 ;  /* 0x0000000702037c11 */ /* 0x000fe400088f0c03 */
[----:B------:R-:W-:Y:S01]  /*24390*/  SHF.R.U32.HI R10, RZ, 0x3, R7 ;  /* 0x00000003ff0a7819 */ /* 0x000fe20000011607 */
[----:B0-----:R-:W-:Y:S08]  /*243a0*/  BRA.DIV UR4, `(.L_x_11401) ;  /* 0x00000042045c7947 */ /* 0x001ff0000b800000 */
[----:B------:R-:W0:Y:S01]  /*243b0*/  SHFL.IDX PT, R5, R0, RZ, 0x181f ;  /* 0x00181fff00057589 */ /* 0x000e2200000e0000 */
[----:B------:R-:W-:Y:S01]  /*243c0*/  ULDC UR4, c[0x0][0x288] ;  /* 0x0000a20000047ab9 */ /* 0x000fe20000000800 */
[----:B------:R-:W-:Y:S02]  /*243d0*/  VIADD R10, R10, UR40 ;  /* 0x000000280a0a7c36 */ /* 0x000fe40008000000 */
[----:B------:R-:W1:Y:S01]  /*243e0*/  SHFL.IDX PT, R4, R3, RZ, 0x181f ;  /* 0x00181fff03047589 */ /* 0x000e6200000e0000 */
[----:B------:R-:W-:Y:S02]  /*243f0*/  IMAD R2, R6, UR4, RZ ;  /* 0x0000000406027c24 */ /* 0x000fe4000f8e02ff */
[C---:B------:R-:W-:Y:S01]  /*24400*/  VIADD R11, R10.reuse, 0x10 ;  /* 0x000000100a0b7836 */ /* 0x040fe20000000000 */
[----:B------:R-:W2:Y:S02]  /*24410*/  SHFL.IDX PT, R6, R0, 0x1, 0x181f ;  /* 0x00381f0000067f89 */ /* 0x000ea400000e0000 */
[----:B------:R-:W-:-:S02]  /*24420*/  ISETP.GE.AND P3, PT, R10, R2, PT ;  /* 0x000000020a00720c */ /* 0x000fc40003f66270 */
[----:B------:R-:W3:Y:S01]  /*24430*/  SHFL.IDX PT, R7, R3, 0x1, 0x181f ;  /* 0x00381f0003077f89 */ /* 0x000ee200000e0000 */
[----:B------:R-:W-:-:S03]  /*24440*/  ISETP.GE.AND P1, PT, R11, R2, PT ;  /* 0x000000020b00720c */ /* 0x000fc60003f26270 */
[----:B------:R4:W-:Y:S04]  /*24450*/  STL [R1+0x490], R11 ;  /* 0x0004900b01007387 */ /* 0x0009e80000100800 */
[----:B------:R-:W-:Y:S03]  /*24460*/  STL [R1+0x480], R10 ;  /* 0x0004800a01007387 */ /* 0x000fe60000100800 */
[----:B0-----:R-:W-:Y:S01]  /*24470*/  @!P3 LEA R5, P2, R9, R5, 0x1 ;  /* 0x000000050905b211 */ /* 0x001fe200078408ff */
[----:B----4-:R-:W-:-:S04]  /*24480*/  VIADD R11, R10, 0x20 ;  /* 0x000000200a0b7836 */ /* 0x010fc80000000000 */
[----:B-1----:R-:W-:Y:S01]  /*24490*/  @!P3 IMAD.X R4, RZ, RZ, R4, P2 ;  /* 0x000000ffff04b224 */ /* 0x002fe200010e0604 */
[----:B------:R-:W-:Y:S04]  /*244a0*/  STL [R1+0x494], R11 ;  /* 0x0004940b01007387 */ /* 0x000fe80000100800 */
[----:B------:R-:W-:-:S04]  /*244b0*/  @!P3 LOP3.LUT R5, R5, R4, RZ, 0x3c, !PT ;  /* 0x000000040505b212 */ /* 0x000fc800078e3cff */
[----:B------:R-:W-:-:S04]  /*244c0*/  @!P3 LOP3.LUT R4, R5, R4, RZ, 0x3c, !PT ;  /* 0x000000040504b212 */ /* 0x000fc800078e3cff */
[----:B------:R-:W-:-:S05]  /*244d0*/  @!P3 LOP3.LUT R5, R5, R4, RZ, 0x3c, !PT ;  /* 0x000000040505b212 */ /* 0x000fca00078e3cff */
[----:B-----5:R2:W-:Y:S02]  /*244e0*/  @!P3 LDGSTS.E.BYPASS.LTC128B.128 [R8+0x18400], desc[UR48][R4.64], !P0 ;  /* 0x184000000408bfae */ /* 0x0205e4000c101d70 */
[----:B--2---:R-:W-:Y:S02]  /*244f0*/  @!P1 LEA R4, P2, R9, R6, 0x1 ;  /* 0x0000000609049211 */ /* 0x004fe400078408ff */
[----:B------:R-:W-:Y:S03]  /*24500*/  SHFL.IDX PT, R6, R3, 0x3, 0x181f ;  /* 0x00781f0003067f89 */ /* 0x000fe600000e0000 */
[----:B---3--:R-:W-:Y:S02]  /*24510*/  @!P1 IMAD.X R5, RZ, RZ, R7, P2 ;  /* 0x000000ffff059224 */ /* 0x008fe400010e0607 */
[----:B------:R-:W-:-:S03]  /*24520*/  VIADD R7, R10, 0x30 ;  /* 0x000000300a077836 */ /* 0x000fc60000000000 */
[----:B------:R0:W-:Y:S01]  /*24530*/  @!P1 LDGSTS.E.BYPASS.LTC128B.128 [R8+0x18c00], desc[UR48][R4.64], !P0 ;  /* 0x18c0000004089fae */ /* 0x0001e2000c101d70 */
[----:B------:R-:W-:-:S03]  /*24540*/  ISETP.GE.AND P1, PT, R11, R2, PT ;  /* 0x000000020b00720c */ /* 0x000fc60003f26270 */
[----:B------:R-:W-:Y:S04]  /*24550*/  STL [R1+0x498], R7 ;  /* 0x0004980701007387 */ /* 0x000fe80000100800 */
[----:B0-----:R-:W0:Y:S04]  /*24560*/  SHFL.IDX PT, R5, R0, 0x2, 0x181f ;  /* 0x00581f0000057f89 */ /* 0x001e2800000e0000 */
[----:B------:R-:W1:Y:S02]  /*24570*/  SHFL.IDX PT, R4, R3, 0x2, 0x181f ;  /* 0x00581f0003047f89 */ /* 0x000e6400000e0000 */
[----:B0-----:R-:W-:-:S05]  /*24580*/  @!P1 LEA R5, P2, R9, R5, 0x1 ;  /* 0x0000000509059211 */ /* 0x001fca00078408ff */
[----:B-1----:R-:W-:-:S05]  /*24590*/  @!P1 IMAD.X R4, RZ, RZ, R4, P2 ;  /* 0x000000ffff049224 */ /* 0x002fca00010e0604 */
        /* <DEDUP_REMOVED lines=33> */
[-C--:B------:R-:W-:Y:S01]  /*247b0*/  @!P1 LOP3.LUT R5, R5, R4.reuse, RZ, 0x3c, !PT ;  /* 0x0000000405059212 */ /* 0x080fe200078e3cff */
[----:B------:R-:W-:Y:S03]  /*247c0*/  SHFL.IDX PT, R3, R3, 0x7, 0x181f ;  /* 0x00f81f0003037f89 */ /* 0x000fe600000e0000 */
        /* <DEDUP_REMOVED lines=11> */
[----:B-1----:R2:W-:Y:S02]  /*24880*/  @!P1 LDGSTS.E.BYPASS.LTC128B.128 [R8+0x1b400], desc[UR48][R4.64], !P0 ;  /* 0x1b40000004089fae */ /* 0x0025e4000c101d70 */
.L_x_11515:
[----:B0-2---:R-:W2:Y:S02]  /*24890*/  LDL R4, [R1+0x480] ;  /* 0x0004800001047983 */ /* 0x005ea40000100800 */
        /* <DEDUP_REMOVED lines=11> */
.L_x_11402:
        /* <DEDUP_REMOVED lines=35> */
.L_x_11404:
[----:B------:R-:W-:Y:S05]  /*24b80*/  BSYNC B6 ;  /* 0x0000000000067941 */ /* 0x000fea0003800000 */
.L_x_11403:
[----:B0-----:R-:W2:Y:S01]  /*24b90*/  LDL.LU.64 R4, [R1+0x4b0] ;  /* 0x0004b00001047983 */ /* 0x001ea20000300a00 */
[----:B------:R-:W0:Y:S01]  /*24ba0*/  LDC R8, c[0x0][0x448] ;  /* 0x00011200ff087b82 */ /* 0x000e220000000800 */
[----:B------:R-:W-:Y:S02]  /*24bb0*/  ULDC.64 UR8, c[0x0][0x3e0] ;  /* 0x0000f80000087ab9 */ /* 0x000fe40000000a00 */
[----:B------:R-:W3:Y:S04]  /*24bc0*/  LDL.LU R2, [R1+0x4b8] ;  /* 0x0004b80001027983 */ /* 0x000ee80000300800 */
[----:B------:R-:W4:Y:S01]  /*24bd0*/  LDL.LU R3, [R1+0x488] ;  /* 0x0004880001037983 */ /* 0x000f220000300800 */
[----:B------:R-:W-:Y:S01]  /*24be0*/  UIMAD UR6, UR37, UR8, URZ ;  /* 0x00000008250672a4 */ /* 0x000fe2000f8e023f */
[----:B------:R-:W1:Y:S03]  /*24bf0*/  S2R R10, SR_TID.X ;  /* 0x00000000000a7919 */ /* 0x000e660000002100 */
[----:B------:R-:W-:Y:S01]  /*24c00*/  UIMAD UR6, UR43, UR9, UR6 ;  /* 0x000000092b0672a4 */ /* 0x000fe2000f8e0206 */
[----:B0-----:R-:W-:-:S13]  /*24c10*/  ISETP.NE.AND P0, PT, R8, 0x1, PT ;  /* 0x000000010800780c */ /* 0x001fda0003f05270 */
[----:B------:R-:W4:Y:S01]  /*24c20*/  @P0 LDC R0, c[0x0][0x44c] ;  /* 0x00011300ff000b82 */ /* 0x000f220000000800 */
[C---:B-1----:R-:W-:Y:S02]  /*24c30*/  IMAD.SHL.U32 R9, R10.reuse, 0x8, RZ ;  /* 0x000000080a097824 */ /* 0x042fe400078e00ff */
[----:B------:R-:W-:-:S03]  /*24c40*/  IMAD.SHL.U32 R10, R10, 0x8, RZ ;  /* 0x000000080a0a7824 */ /* 0x000fc600078e00ff */
[----:B------:R-:W-:Y:S02]  /*24c50*/  LOP3.LUT R9, R9, 0x38, RZ, 0xc0, !PT ;  /* 0x0000003809097812 */ /* 0x000fe400078ec0ff */
[----:B------:R-:W-:-:S04]  /*24c60*/  LOP3.LUT R10, R10, 0x38, RZ, 0xc0, !PT ;  /* 0x000000380a0a7812 */ /* 0x000fc800078ec0ff */
[C---:B------:R-:W-:Y:S02]  /*24c70*/  LOP3.LUT R12, R10.reuse, 0x40, RZ, 0xfc, !PT ;  /* 0x000000400a0c7812 */ /* 0x040fe400078efcff */
[C---:B------:R-:W-:Y:S02]  /*24c80*/  LOP3.LUT R11, R10.reuse, 0x80, RZ, 0xfc, !PT ;  /* 0x000000800a0b7812 */ /* 0x040fe400078efcff */
[----:B------:R-:W-:Y:S02]  /*24c90*/  LOP3.LUT R10, R10, 0xc0, RZ, 0xfc, !PT ;  /* 0x000000c00a0a7812 */ /* 0x000fe400078efcff */
[----:B--2---:R-:W-:Y:S02]  /*24ca0*/  R2UR UR5, R5 ;  /* 0x00000000050572ca */ /* 0x004fe400000e0000 */
[----:B------:R-:W-:Y:S02]  /*24cb0*/  R2UR UR4, R4 ;  /* 0x00000000040472ca */ /* 0x000fe400000e0000 */
[----:B---3--:R-:W-:-:S02]  /*24cc0*/  R2UR UR5, R2 ;  /* 0x00000000020572ca */ /* 0x008fc400000e0000 */
[----:B------:R-:W0:Y:S01]  /*24cd0*/  @P0 LDC R2, c[0x0][0x450] ;  /* 0x00011400ff020b82 */ /* 0x000e220000000800 */
[----:B----4-:R-:W-:-:S04]  /*24ce0*/  @P0 IMAD.HI.U32 R0, R3, R0, RZ ;  /* 0x0000000003000227 */ /* 0x010fc800078e00ff */
[----:B------:R-:W-:-:S06]  /*24cf0*/  IMAD.MOV.U32 R4, RZ, RZ, R3 ;  /* 0x000000ffff047224 */ /* 0x000fcc00078e0003 */
[----:B------:R-:W-:-:S04]  /*24d00*/  UIMAD.WIDE.U32 UR4, UR43, UR8, UR4 ;  /* 0x000000082b0472a5 */ /* 0x000fc8000f8e0004 */
[----:B------:R-:W-:Y:S02]  /*24d10*/  UIADD3 UR6, UR5, UR6, URZ ;  /* 0x0000000605067290 */ /* 0x000fe4000fffe03f */
[----:B------:R-:W-:Y:S02]  /*24d20*/  IMAD.U32 R6, RZ, RZ, UR4 ;  /* 0x00000004ff067e24 */ /* 0x000fe4000f8e00ff */
[----:B------:R-:W-:Y:S01]  /*24d30*/  IMAD.U32 R7, RZ, RZ, UR5 ;  /* 0x00000005ff077e24 */ /* 0x000fe2000f8e00ff */
[----:B------:R-:W-:Y:S01]  /*24d40*/  ULDC.64 UR4, c[0x0][0x3d0] ;  /* 0x0000f40000047ab9 */ /* 0x000fe20000000a00 */
        /* <DEDUP_REMOVED lines=17> */
[----:B------:R-:W-:Y:S01]  /*24e60*/  IMAD.IADD R0, R3, 0x1, R0 ;  /* 0x0000000103007824 */ /* 0x000fe200078e0200 */
[----:B------:R-:W-:Y:S02]  /*24e70*/  ULDC UR4, c[0x0][0x3b8] ;  /* 0x0000ee0000047ab9 */ /* 0x000fe40000000800 */
[----:B------:R-:W-:Y:S02]  /*24e80*/  ISETP.GE.AND P1, PT, R12, UR4, PT ;  /* 0x000000040c007c0c */ /* 0x000fe4000bf26270 */
[----:B------:R-:W-:Y:S02]  /*24e90*/  LEA.HI.X R4, R2, UR5, R0, 0x1, P0 ;  /* 0x0000000502047c11 */ /* 0x000fe400080f0c00 */
[----:B------:R-:W-:-:S02]  /*24ea0*/  ISETP.GE.AND P0, PT, R9, UR4, PT ;  /* 0x0000000409007c0c */ /* 0x000fc4000bf06270 */
[----:B------:R-:W-:Y:S02]  /*24eb0*/  ISETP.GE.AND P2, PT, R11, UR4, PT ;  /* 0x000000040b007c0c */ /* 0x000fe4000bf46270 */
[----:B------:R-:W-:Y:S01]  /*24ec0*/  ISETP.GE.AND P3, PT, R10, UR4, PT ;  /* 0x000000040a007c0c */ /* 0x000fe2000bf66270 */
[----:B------:R-:W-:-:S03]  /*24ed0*/  UMOV UR4, 0xffffffff ;  /* 0xffffffff00047882 */ /* 0x000fc60000000000 */
[----:B------:R-:W-:Y:S09]  /*24ee0*/  BRA.DIV UR4, `(.L_x_11405) ;  /* 0x0000004204447947 */ /* 0x000ff2000b800000 */
[----:B------:R-:W2:Y:S01]  /*24ef0*/  LDL.LU R10, [R1+0x480] ;  /* 0x00048000010a7983 */ /* 0x000ea20000300800 */
[----:B------:R-:W-:-:S03]  /*24f00*/  ULDC UR4, c[0x0][0x288] ;  /* 0x0000a20000047ab9 */ /* 0x000fc60000000800 */
[----:B------:R-:W3:Y:S04]  /*24f10*/  LDL.LU R3, [R1+0x490] ;  /* 0x0004900001037983 */ /* 0x000ee80000300800 */
[----:B------:R-:W4:Y:S04]  /*24f20*/  LDL R7, [R1+0x470] ;  /* 0x0004700001077983 */ /* 0x000f280000100800 */
[----:B------:R-:W5:Y:S01]  /*24f30*/  LDL.LU R11, [R1+0x494] ;  /* 0x00049400010b7983 */ /* 0x000f620000300800 */
[----:B------:R-:W-:-:S03]  /*24f40*/  IMAD R0, R8, UR4, RZ ;  /* 0x0000000408007c24 */ /* 0x000fc6000f8e02ff */
[----:B------:R-:W-:Y:S04]  /*24f50*/  SHFL.IDX PT, R2, R4, RZ, 0x181f ;  /* 0x00181fff04027589 */ /* 0x000fe800000e0000 */
[----:B------:R-:W5:Y:S04]  /*24f60*/  LDL.LU R12, [R1+0x49c] ;  /* 0x00049c00010c7983 */ /* 0x000f680000300800 */
[----:B------:R-:W-:Y:S01]  /*24f70*/  SHFL.IDX PT, R6, R4, 0x1, 0x181f ;  /* 0x00381f0004067f89 */ /* 0x000fe200000e0000 */
[----:B--2---:R-:W-:-:S03]  /*24f80*/  ISETP.GE.AND P5, PT, R10, R0, PT ;  /* 0x000000000a00720c */ /* 0x004fc60003fa6270 */
[----:B------:R-:W2:Y:S01]  /*24f90*/  LDL.LU R10, [R1+0x498] ;  /* 0x00049800010a7983 */ /* 0x000ea20000300800 */
[----:B---3--:R-:W-:-:S03]  /*24fa0*/  ISETP.GE.AND P4, PT, R3, R0, PT ;  /* 0x000000000300720c */ /* 0x008fc60003f86270 */
[----:B------:R-:W0:Y:S06]  /*24fb0*/  SHFL.IDX PT, R3, R5, RZ, 0x181f ;  /* 0x00181fff05037589 */ /* 0x000e2c00000e0000 */
[----:B0-----:R-:W-:-:S05]  /*24fc0*/  @!P5 LEA R3, P6, R9, R3, 0x1 ;  /* 0x000000030903d211 */ /* 0x001fca00078c08ff */
[----:B------:R-:W-:-:S05]  /*24fd0*/  @!P5 IMAD.X R2, RZ, RZ, R2, P6 ;  /* 0x000000ffff02d224 */ /* 0x000fca00030e0602 */
[----:B------:R-:W-:-:S04]  /*24fe0*/  @!P5 LOP3.LUT R3, R3, R2, RZ, 0x3c, !PT ;  /* 0x000000020303d212 */ /* 0x000fc800078e3cff */
[----:B------:R-:W-:-:S04]  /*24ff0*/  @!P5 LOP3.LUT R2, R3, R2, RZ, 0x3c, !PT ;  /* 0x000000020302d212 */ /* 0x000fc800078e3cff */
[----:B------:R-:W-:-:S05]  /*25000*/  @!P5 LOP3.LUT R3, R3, R2, RZ, 0x3c, !PT ;  /* 0x000000020303d212 */ /* 0x000fca00078e3cff */
[----:B----4-:R-:W-:Y:S04]  /*25010*/  @!P5 LDGSTS.E.BYPASS.LTC128B.128 [R7+0x22400], desc[UR48][R2.64], !P0 ;  /* 0x224000000207dfae */ /* 0x010fe8000c101d70 */
        /* <DEDUP_REMOVED lines=10> */
[----:B-----5:R-:W-:-:S03]  /*250c0*/  ISETP.GE.AND P4, PT, R11, R0, PT ;  /* 0x000000000b00720c */ /* 0x020fc60003f86270 */
[----:B------:R-:W3:Y:S04]  /*250d0*/  LDL.LU R11, [R1+0x4a0] ;  /* 0x0004a000010b7983 */ /* 0x000ee80000300800 */
        /* <DEDUP_REMOVED lines=47> */
.L_x_11533:
[----:B------:R-:W3:Y:S01]  /*253d0*/  LDL.LU R3, [R1+0x4ac] ;  /* 0x0004ac0001037983 */ /* 0x000ee20000300800 */
[----:B------:R-:W-:Y:S01]  /*253e0*/  BSSY B0, `(.L_x_11406) ;  /* 0x000000d000007945 */ /* 0x000fe20003800000 */
[----:B---3--:R-:W-:-:S13]  /*253f0*/  ISETP.GE.AND P4, PT, R3, R0, PT ;  /* 0x000000000300720c */ /* 0x008fda0003f86270 */
[----:B------:R-:W-:Y:S05]  /*25400*/  @P4 BRA `(.L_x_11407) ;  /* 0x0000000000284947 */ /* 0x000fea0003800000 */
[----:B-1----:R-:W3:Y:S01]  /*25410*/  LDL R4, [R1+0x470] ;  /* 0x0004700001047983 */ /* 0x002ee20000100800 */
        /* <DEDUP_REMOVED lines=9> */
.L_x_11407:
[----:B------:R-:W-:Y:S05]  /*254b0*/  BSYNC B0 ;  /* 0x0000000000007941 */ /* 0x000fea0003800000 */
.L_x_11406:
[----:B------:R-:W-:Y:S01]  /*254c0*/  NOP ;  /* 0x0000000000007918 */ /* 0x000fe20000000000 */
[----:B------:R-:W-:-:S13]  /*254d0*/  PLOP3.LUT P0, PT, PT, PT, PT, 0x80, 0x0 ;  /* 0x000000000000781c */ /* 0x000fda0003f0f070 */
.L_x_11408:
[----:B------:R-:W-:Y:S02]  /*254e0*/  PLOP3.LUT P1, PT, P1, P0, PT, 0xa2, 0x0 ;  /* 0x000000000000781c */ /* 0x000fe40000f21472 */
[----:B------:R-:W-:-:S08]  /*254f0*/  @P0 R2UR P1, UR4, R17 ;  /* 0x00000000110402ca */ /* 0x000fd00000020000 */
[----:B------:R-:W-:-:S05]  /*25500*/  @P0 PLOP3.LUT P0, PT, P1, PT, PT, 0x80, 0x0 ;  /* 0x000000000000081c */ /* 0x000fca0000f0f070 */
[----:B------:R-:W-:Y:S01]  /*25510*/  @!P1 SYNCS.ARRIVE.TRANS64.RED.A0T1 RZ, [UR4+0x32410], RZ ;  /* 0x032410ffffff99a7 */ /* 0x000fe20008200404 */
[----:B------:R-:W-:Y:S07]  /*25520*/  @!P1 ARRIVES.LDGSTSBAR.64.TRANSCNT [UR4+0x32410] ;  /* 0x03241000ff0099b0 */ /* 0x000fee0008000a84 */
[----:B------:R-:W-:Y:S05]  /*25530*/  @P0 BRA.U.ANY `(.L_x_11408) ;  /* 0xfffffffd00e80947 */ /* 0x000fea000393ffff */
[----:B0--3--:R-:W3:Y:S02]  /*25540*/  LDL.LU R2, [R1+0x4a8] ;  /* 0x0004a80001027983 */ /* 0x009ee40000300800 */
        /* <DEDUP_REMOVED lines=11> */
.L_x_11534:
[----:B------:R-:W-:Y:S05]  /*25600*/  BSYNC B0 ;  /* 0x0000000000007941 */ /* 0x000fea0003800000 */
.L_x_11409:
[----:B------:R-:W3:Y:S01]  /*25610*/  LDL R2, [R1+0x47c] ;  /* 0x00047c0001027983 */ /* 0x000ee20000100800 */
[----:B------:R-:W-:Y:S01]  /*25620*/  BSSY B0, `(.L_x_11411) ;  /* 0x0000059000007945 */ /* 0x000fe20003800000 */
[----:B---3--:R-:W-:-:S13]  /*25630*/  LOP3.LUT P0, RZ, R2, 0x2, RZ, 0xc0, !PT ;  /* 0x0000000202ff7812 */ /* 0x008fda000780c0ff */
[----:B------:R-:W-:Y:S05]  /*25640*/  @!P0 BRA `(.L_x_11412) ;  /* 0x0000000400588947 */ /* 0x000fea0003800000 */
[----:B-1----:R-:W0:Y:S01]  /*25650*/  LDL R4, [R1+0x474] ;  /* 0x0004740001047983 */ /* 0x002e220000100800 */
[----:B------:R-:W1:Y:S02]  /*25660*/  S2R R2, SR_TID.X ;  /* 0x0000000000027919 */ /* 0x000e640000002100 */
[----:B-1----:R-:W-:Y:S01]  /*25670*/  LOP3.LUT R3, R2, 0x7f, RZ, 0xc0, !PT ;  /* 0x0000007f02037812 */ /* 0x002fe200078ec0ff */
[----:B------:R-:W-:Y:S01]  /*25680*/  IMAD R2, R18, 0x8, R17 ;  /* 0x0000000812027824 */ /* 0x000fe200078e0211 */
[----:B------:R-:W-:Y:S02]  /*25690*/  BSSY B1, `(.L_x_11413) ;  /* 0x0000005000017945 */ /* 0x000fe40003800000 */
[----:B------:R-:W-:Y:S02]  /*256a0*/  ISETP.NE.AND P1, PT, R3, RZ, PT ;  /* 0x000000ff0300720c */ /* 0x000fe40003f25270 */
[----:B0-----:R-:W-:-:S04]  /*256b0*/  SHF.L.U32 R0, R4, 0x1f, RZ ;  /* 0x0000001f04007819 */ /* 0x001fc800000006ff */
[----:B------:R-:W0:Y:S02]  /*256c0*/  SYNCS.PHASECHK.TRANS64.TRYWAIT P0, [R2+URZ+0x32460], R0 ;  /* 0x03246000020075a7 */ /* 0x000e24000800017f */
[----:B0-----:R-:W-:Y:S05]  /*256d0*/  @!P0 BRA `(.L_x_11414) ;  /* 0x0000004400b48947 */ /* 0x001fea0003800000 */
.L_x_11535:
[----:B------:R-:W-:Y:S05]  /*256e0*/  BSYNC B1 ;  /* 0x0000000000017941 */ /* 0x000fea0003800000 */
.L_x_11413:
        /* <DEDUP_REMOVED lines=9> */
.L_x_11416:
[----:B------:R-:W-:Y:S05]  /*25780*/  BSYNC B1 ;  /* 0x0000000000017941 */ /* 0x000fea0003800000 */
.L_x_11415:
[----:B------:R-:W3:Y:S01]  /*25790*/  LDL.LU R3, [R1+0x48c] ;  /* 0x00048c0001037983 */ /* 0x000ee20000300800 */
[----:B0-----:R-:W-:Y:S01]  /*257a0*/  IMAD R0, R18, 0xc000, R17 ;  /* 0x0000c00012007824 */ /* 0x001fe200078e0211 */
        /* <DEDUP_REMOVED lines=8> */
[----:B---3--:R-:W-:-:S09]  /*25830*/  IMAD R3, R3, 0x60, RZ ;  /* 0x0000006003037824 */ /* 0x008fd200078e02ff */
.L_x_11417:
        /* <DEDUP_REMOVED lines=15> */
.L_x_11418:
        /* <DEDUP_REMOVED lines=15> */
.L_x_11419:
        /* <DEDUP_REMOVED lines=15> */
.L_x_11420:
        /* <DEDUP_REMOVED lines=9> */
[----:B---3--:R-:W-:Y:S05]  /*25ba0*/  @P0 BRA.U.ANY `(.L_x_11420) ;  /* 0xfffffffd00d80947 */ /* 0x008fea000393ffff */
.L_x_11412:
[----:B------:R-:W-:Y:S05]  /*25bb0*/  BSYNC B0 ;  /* 0x0000000000007941 */ /* 0x000fea0003800000 */
.L_x_11411:
[----:B------:R-:W-:-:S04]  /*25bc0*/  UIADD3 UR4, UR39, -0x2, URZ ;  /* 0xfffffffe27047890 */ /* 0x000fc8000fffe03f */
[----:B------:R-:W-:-:S06]  /*25bd0*/  UISETP.GE.AND UP0, UPT, UR4, UR38, UPT ;  /* 0x000000260400728c */ /* 0x000fcc000bf06270 */
[----:B------:R-:W-:-:S13]  /*25be0*/  PLOP3.LUT P0, PT, PT, PT, UP0, 0x80, 0x0 ;  /* 0x000000000000781c */ /* 0x000fda0003f0f008 */
[----:B------:R-:W-:Y:S05]  /*25bf0*/  @!P0 BRA `(.L_x_11421) ;  /* 0x0000001c00808947 */ /* 0x000fea0003800000 */
[----:B------:R-:W-:Y:S01]  /*25c00*/  IMAD R3, RZ, RZ, -UR39 ;  /* 0x80000027ff037e24 */ /* 0x000fe2000f8e02ff */
[----:B--2---:R-:W-:-:S04]  /*25c10*/  LOP3.LUT R6, RZ, UR38, RZ, 0x33, !PT ;  /* 0x00000026ff067c12 */ /* 0x004fc8000f8e33ff */
[----:B------:R-:W-:-:S05]  /*25c20*/  VIADDMNMX R6, R3, 0x1, R6, !PT ;  /* 0x0000000103067846 */ /* 0x000fca0007800106 */
[----:B0-----:R-:W-:-:S05]  /*25c30*/  VIADD R0, R6, UR39 ;  /* 0x0000002706007c36 */ /* 0x001fca0008000000 */
[----:B------:R-:W-:-:S04]  /*25c40*/  LOP3.LUT R0, R0, 0x1, RZ, 0xc0, !PT ;  /* 0x0000000100007812 */ /* 0x000fc800078ec0ff */
[----:B------:R-:W-:Y:S01]  /*25c50*/  ISETP.NE.U32.AND P0, PT, R0, 0x1, PT ;  /* 0x000000010000780c */ /* 0x000fe20003f05070 */
[----:B------:R-:W-:-:S12]  /*25c60*/  IMAD.U32 R0, RZ, RZ, UR4 ;  /* 0x00000004ff007e24 */ /* 0x000fd8000f8e00ff */
[----:B------:R-:W-:Y:S05]  /*25c70*/  @P0 BRA `(.L_x_11422) ;  /* 0x00000008006c0947 */ /* 0x000fea0003800000 */
[----:B------:R-:W2:Y:S04]  /*25c80*/  LDL.LU R8, [R1+0x474] ;  /* 0x0004740001087983 */ /* 0x000ea80000300800 */
[----:B-1----:R-:W3:Y:S01]  /*25c90*/  LDL R4, [R1+0x47c] ;  /* 0x00047c0001047983 */ /* 0x002ee20000100800 */
[----:B------:R-:W-:-:S05]  /*25ca0*/  VIADD R18, R18, 0x1 ;  /* 0x0000000112127836 */ /* 0x000fca0000000000 */
[----:B------:R-:W-:-:S04]  /*25cb0*/  ISETP.NE.AND P0, PT, R18, 0x2, PT ;  /* 0x000000021200780c */ /* 0x000fc80003f05270 */
[----:B------:R-:W-:Y:S01]  /*25cc0*/  SEL R2, RZ, 0x1, P0 ;  /* 0x00000001ff027807 */ /* 0x000fe20000000000 */
[----:B------:R-:W-:Y:S01]  /*25cd0*/  BSSY B0, `(.L_x_11423) ;  /* 0x0000093000007945 */ /* 0x000fe20003800000 */
[----:B------:R-:W-:Y:S02]  /*25ce0*/  SEL R18, R18, RZ, P0 ;  /* 0x000000ff12127207 */ /* 0x000fe40000000000 */
[----:B--2---:R-:W-:-:S05]  /*25cf0*/  LOP3.LUT R8, R8, R2, RZ, 0x3c, !PT ;  /* 0x0000000208087212 */ /* 0x004fca00078e3cff */
[----:B------:R0:W-:Y:S01]  /*25d00*/  STL [R1+0x474], R8 ;  /* 0x0004740801007387 */ /* 0x0001e20000100800 */
[----:B---3--:R-:W-:-:S13]  /*25d10*/  LOP3.LUT P2, RZ, R4, 0x2, RZ, 0xc0, !PT ;  /* 0x0000000204ff7812 */ /* 0x008fda000784c0ff */
[----:B0-----:R-:W-:Y:S05]  /*25d20*/  @!P2 BRA `(.L_x_11424) ;  /* 0x000000080034a947 */ /* 0x001fea0003800000 */
[----:B------:R-:W-:-:S13]  /*25d30*/  LOP3.LUT P2, RZ, R4, 0x1, RZ, 0xc0, !PT ;  /* 0x0000000104ff7812 */ /* 0x000fda000784c0ff */
[----:B------:R-:W-:Y:S05]  /*25d40*/  @!P2 BRA `(.L_x_11425) ;  /* 0x00000000004ca947 */ /* 0x000fea0003800000 */
[----:B------:R-:W2:Y:S01]  /*25d50*/  LDL R7, [R1+0x478] ;  /* 0x0004780001077983 */ /* 0x000ea20000100800 */
[----:B------:R-:W0:Y:S01]  /*25d60*/  LDC R5, c[0x0][0x43c] ;  /* 0x00010f00ff057b82 */ /* 0x000e220000000800 */
[----:B------:R-:W-:Y:S01]  /*25d70*/  IMAD.MOV.U32 R4, RZ, RZ, R0 ;  /* 0x000000ffff047224 */ /* 0x000fe200078e0000 */
[----:B------:R-:W-:Y:S01]  /*25d80*/  ULDC.64 UR4, c[0x0][0x428] ;  /* 0x00010a0000047ab9 */ /* 0x000fe20000000a00 */
[----:B0-----:R-:W-:-:S13]  /*25d90*/  ISETP.NE.AND P0, PT, R5, 0x1, PT ;  /* 0x000000010500780c */ /* 0x001fda0003f05270 */
[----:B------:R-:W0:Y:S02]  /*25da0*/  @P0 LDC.64 R2, c[0x0][0x440] ;  /* 0x00011000ff020b82 */ /* 0x000e240000000a00 */
[----:B0-----:R-:W-:-:S05]  /*25db0*/  @P0 IMAD.HI.U32 R2, R0, R2, RZ ;  /* 0x0000000200020227 */ /* 0x001fca00078e00ff */
[----:B------:R-:W-:-:S05]  /*25dc0*/  @P0 SHF.R.U32.HI R4, RZ, R3, R2 ;  /* 0x00000003ff040219 */ /* 0x000fca0000011602 */
[----:B------:R-:W-:-:S04]  /*25dd0*/  IMAD.MOV R2, RZ, RZ, -R4 ;  /* 0x000000ffff027224 */ /* 0x000fc800078e0a04 */
[----:B------:R-:W-:Y:S01]  /*25de0*/  IMAD R0, R5, R2, R0 ;  /* 0x0000000205007224 */ /* 0x000fe200078e0200 */
[--C-:B------:R-:W-:Y:S01]  /*25df0*/  SHF.R.S32.HI R5, RZ, 0x1f, R4.reuse ;  /* 0x0000001fff057819 */ /* 0x100fe20000011404 */
[----:B------:R-:W0:Y:S02]  /*25e00*/  LDC.64 R2, c[0x0][0x418] ;  /* 0x00010600ff027b82 */ /* 0x000e240000000a00 */
[----:B------:R-:W-:-:S03]  /*25e10*/  IMAD.WIDE.U32 R4, R19, UR4, R4 ;  /* 0x0000000413047c25 */ /* 0x000fc6000f8e0004 */
[----:B0-----:R-:W-:Y:S01]  /*25e20*/  LEA R2, P0, R4, R2, 0x2 ;  /* 0x0000000204027211 */ /* 0x001fe200078010ff */
[----:B--2---:R-:W-:-:S04]  /*25e30*/  IMAD R7, R7, UR4, RZ ;  /* 0x0000000407077c24 */ /* 0x004fc8000f8e02ff */
[----:B------:R-:W-:-:S04]  /*25e40*/  IMAD R7, R19, UR5, R7 ;  /* 0x0000000513077c24 */ /* 0x000fc8000f8e0207 */
[----:B------:R-:W-:-:S05]  /*25e50*/  IMAD.IADD R7, R7, 0x1, R5 ;  /* 0x0000000107077824 */ /* 0x000fca00078e0205 */
[----:B------:R-:W-:-:S05]  /*25e60*/  LEA.HI.X R3, R4, R3, R7, 0x2, P0 ;  /* 0x0000000304037211 */ /* 0x000fca00000f1407 */
[----:B------:R0:W5:Y:S02]  /*25e70*/  LDG.E R16, desc[UR48][R2.64] ;  /* 0x0000003002107981 */ /* 0x000164000c1e1900 */
.L_x_11425:
[----:B0-----:R-:W0:Y:S01]  /*25e80*/  S2R R2, SR_TID.X ;  /* 0x0000000000027919 */ /* 0x001e220000002100 */
[----:B------:R-:W-:Y:S01]  /*25e90*/  IMAD R3, R18, 0x8, R17 ;  /* 0x0000000812037824 */ /* 0x000fe200078e0211 */
[----:B------:R-:W-:Y:S01]  /*25ea0*/  BSSY B1, `(.L_x_11426) ;  /* 0x0000006000017945 */ /* 0x000fe20003800000 */
[----:B0-----:R-:W-:Y:S02]  /*25eb0*/  LOP3.LUT R4, R2, 0x7f, RZ, 0xc0, !PT ;  /* 0x0000007f02047812 */ /* 0x001fe400078ec0ff */
[----:B------:R-:W-:Y:S02]  /*25ec0*/  SHF.L.U32 R2, R8, 0x1f, RZ ;  /* 0x0000001f08027819 */ /* 0x000fe400000006ff */
[----:B------:R-:W-:Y:S02]  /*25ed0*/  ISETP.NE.AND P1, PT, R4, RZ, PT ;  /* 0x000000ff0400720c */ /* 0x000fe40003f25270 */
[----:B------:R-:W0:Y:S02]  /*25ee0*/  SYNCS.PHASECHK.TRANS64.TRYWAIT P0, [R3+URZ+0x32440], R2 ;  /* 0x03244002030075a7 */ /* 0x000e24000800017f */
[----:B0-----:R-:W-:Y:S09]  /*25ef0*/  @!P0 BRA `(.L_x_11427) ;  /* 0x0000003c00c08947 */ /* 0x001ff20003800000 */
.L_x_11536:
[----:B------:R-:W-:Y:S05]  /*25f00*/  BSYNC B1 ;  /* 0x0000000000017941 */ /* 0x000fea0003800000 */
.L_x_11426:
        /* <DEDUP_REMOVED lines=9> */
.L_x_11429:
[----:B------:R-:W-:Y:S05]  /*25fa0*/  BSYNC B1 ;  /* 0x0000000000017941 */ /* 0x000fea0003800000 */
.L_x_11428:
        /* <DEDUP_REMOVED lines=11> */
.L_x_11430:
        /* <DEDUP_REMOVED lines=13> */
.L_x_11537:
[----:B------:R-:W-:Y:S05]  /*26130*/  BSYNC B1 ;  /* 0x0000000000017941 */ /* 0x000fea0003800000 */
.L_x_11431:
        /* <DEDUP_REMOVED lines=11> */
.L_x_11434:
[----:B------:R-:W-:Y:S05]  /*261f0*/  BSYNC B1 ;  /* 0x0000000000017941 */ /* 0x000fea0003800000 */
.L_x_11433:
        /* <DEDUP_REMOVED lines=9> */
.L_x_11435:
        /* <DEDUP_REMOVED lines=15> */
.L_x_11436:
        /* <DEDUP_REMOVED lines=15> */
.L_x_11437:
        /* <DEDUP_REMOVED lines=15> */
.L_x_11438:
        /* <DEDUP_REMOVED lines=10> */
.L_x_11424:
[----:B------:R-:W-:Y:S05]  /*26600*/  BSYNC B0 ;  /* 0x0000000000007941 */ /* 0x000fea0003800000 */
.L_x_11423:
[----:B------:R-:W-:-:S06]  /*26610*/  UIADD3 UR4, UR39, -0x3, URZ ;  /* 0xfffffffd27047890 */ /* 0x000fcc000fffe03f */
[----:B------:R-:W-:-:S07]  /*26620*/  IMAD.U32 R0, RZ, RZ, UR4 ;  /* 0x00000004ff007e24 */ /* 0x000fce000f8e00ff */
.L_x_11422:
[----:B------:R-:W-:Y:S01]  /*26630*/  ULOP3.LUT UR4, URZ, UR39, URZ, 0x33, !UPT ;  /* 0x000000273f047292 */ /* 0x000fe2000f8e333f */
[----:B------:R-:W-:Y:S01]  /*26640*/  VIADD R6, R6, 0xfffffffe ;  /* 0xfffffffe06067836 */ /* 0x000fe20000000000 */
[----:B------:R-:W-:Y:S04]  /*26650*/  BSSY B0, `(.L_x_11421) ;  /* 0x000013a000007945 */ /* 0x000fe80003800000 */
[----:B------:R-:W-:-:S13]  /*26660*/  ISETP.NE.AND P0, PT, R6, UR4, PT ;  /* 0x0000000406007c0c */ /* 0x000fda000bf05270 */
[----:B------:R-:W-:Y:S05]  /*26670*/  @!P0 BRA `(.L_x_11439) ;  /* 0x0000001000dc8947 */ /* 0x000fea0003800000 */
.L_x_11472:
[----:B------:R-:W2:Y:S04]  /*26680*/  LDL R2, [R1+0x47c] ;  /* 0x00047c0001027983 */ /* 0x000ea80000100800 */
[----:B------:R-:W3:Y:S01]  /*26690*/  LDL.LU R3, [R1+0x474] ;  /* 0x0004740001037983 */ /* 0x000ee20000300800 */
        /* <DEDUP_REMOVED lines=12> */
[----:B-1----:R-:W2:Y:S01]  /*26760*/  LDL R5, [R1+0x478] ;  /* 0x0004780001057983 */ /* 0x002ea20000100800 */
        /* <DEDUP_REMOVED lines=18> */
.L_x_11442:
[----:B------:R-:W2:Y:S01]  /*26890*/  S2R R2, SR_TID.X ;  /* 0x0000000000027919 */ /* 0x000ea20000002100 */
[----:B01----:R-:W-:Y:S01]  /*268a0*/  IMAD R4, R6, 0x8, R17 ;  /* 0x0000000806047824 */ /* 0x003fe200078e0211 */
[----:B------:R-:W-:Y:S01]  /*268b0*/  BSSY B2, `(.L_x_11443) ;  /* 0x0000006000027945 */ /* 0x000fe20003800000 */
[----:B--2---:R-:W-:Y:S02]  /*268c0*/  LOP3.LUT R3, R2, 0x7f, RZ, 0xc0, !PT ;  /* 0x0000007f02037812 */ /* 0x004fe400078ec0ff */
[----:B------:R-:W-:Y:S02]  /*268d0*/  SHF.L.U32 R2, R7, 0x1f, RZ ;  /* 0x0000001f07027819 */ /* 0x000fe400000006ff */
[----:B------:R-:W-:Y:S02]  /*268e0*/  ISETP.NE.AND P1, PT, R3, RZ, PT ;  /* 0x000000ff0300720c */ /* 0x000fe40003f25270 */
[----:B------:R-:W0:Y:S02]  /*268f0*/  SYNCS.PHASECHK.TRANS64.TRYWAIT P0, [R4+URZ+0x32440], R2 ;  /* 0x03244002040075a7 */ /* 0x000e24000800017f */
[----:B0-----:R-:W-:Y:S09]  /*26900*/  @!P0 BRA `(.L_x_11444) ;  /* 0x0000003400648947 */ /* 0x001ff20003800000 */
.L_x_11538:
[----:B------:R-:W-:Y:S05]  /*26910*/  BSYNC B2 ;  /* 0x0000000000027941 */ /* 0x000fea0003800000 */
.L_x_11443:
        /* <DEDUP_REMOVED lines=9> */
.L_x_11446:
[----:B------:R-:W-:Y:S05]  /*269b0*/  BSYNC B2 ;  /* 0x0000000000027941 */ /* 0x000fea0003800000 */
.L_x_11445:
        /* <DEDUP_REMOVED lines=11> */
.L_x_11447:
        /* <DEDUP_REMOVED lines=13> */
.L_x_11539:
[----:B------:R-:W-:Y:S05]  /*26b40*/  BSYNC B2 ;  /* 0x0000000000027941 */ /* 0x000fea0003800000 */
.L_x_11448:
        /* <DEDUP_REMOVED lines=11> */
.L_x_11451:
[----:B------:R-:W-:Y:S05]  /*26c00*/  BSYNC B2 ;  /* 0x0000000000027941 */ /* 0x000fea0003800000 */
.L_x_11450:
        /* <DEDUP_REMOVED lines=9> */
.L_x_11452:
        /* <DEDUP_REMOVED lines=15> */
.L_x_11453:
        /* <DEDUP_REMOVED lines=15> */
.L_x_11454:
        /* <DEDUP_REMOVED lines=15> */
.L_x_11455:
        /* <DEDUP_REMOVED lines=10> */
.L_x_11441:
[----:B------:R-:W-:Y:S05]  /*27010*/  BSYNC B1 ;  /* 0x0000000000017941 */ /* 0x000fea0003800000 */
.L_x_11440:
[----:B------:R-:W2:Y:S01]  /*27020*/  LDL R3, [R1+0x47c] ;  /* 0x00047c0001037983 */ /* 0x000ea20000100800 */
[----:B------:R-:W-:Y:S01]  /*27030*/  VIADD R6, R6, 0x1 ;  /* 0x0000000106067836 */ /* 0x000fe20000000000 */
[----:B------:R-:W-:Y:S04]  /*27040*/  BSSY B1, `(.L_x_11456) ;  /* 0x0000097000017945 */ /* 0x000fe80003800000 */
[----:B------:R-:W-:-:S04]  /*27050*/  ISETP.NE.AND P0, PT, R6, 0x2, PT ;  /* 0x000000020600780c */ /* 0x000fc80003f05270 */
[----:B------:R-:W-:Y:S02]  /*27060*/  SEL R2, RZ, 0x1, P0 ;  /* 0x00000001ff027807 */ /* 0x000fe40000000000 */
[----:B------:R-:W-:Y:S01]  /*27070*/  SEL R18, R6, RZ, P0 ;  /* 0x000000ff06127207 */ /* 0x000fe20000000000 */
[----:B------:R-:W-:Y:S01]  /*27080*/  VIADD R6, R0, 0xffffffff ;  /* 0xffffffff00067836 */ /* 0x000fe20000000000 */
[----:B------:R-:W-:-:S05]  /*27090*/  LOP3.LUT R8, R7, R2, RZ, 0x3c, !PT ;  /* 0x0000000207087212 */ /* 0x000fca00078e3cff */
[----:B------:R0:W-:Y:S01]  /*270a0*/  STL [R1+0x474], R8 ;  /* 0x0004740801007387 */ /* 0x0001e20000100800 */
[----:B--2---:R-:W-:-:S13]  /*270b0*/  LOP3.LUT P2, RZ, R3, 0x2, RZ, 0xc0, !PT ;  /* 0x0000000203ff7812 */ /* 0x004fda000784c0ff */
[----:B0-----:R-:W-:Y:S05]  /*270c0*/  @!P2 BRA `(.L_x_11457) ;  /* 0x000000080038a947 */ /* 0x001fea0003800000 */
[----:B------:R-:W-:Y:S01]  /*270d0*/  LOP3.LUT P2, RZ, R3, 0x1, RZ, 0xc0, !PT ;  /* 0x0000000103ff7812 */ /* 0x000fe2000784c0ff */
[----:B------:R-:W-:-:S12]  /*270e0*/  IMAD.MOV.U32 R7, RZ, RZ, R6 ;  /* 0x000000ffff077224 */ /* 0x000fd800078e0006 */
        /* <DEDUP_REMOVED lines=20> */
.L_x_11458:
        /* <DEDUP_REMOVED lines=8> */
.L_x_11540:
[----:B------:R-:W-:Y:S05]  /*272b0*/  BSYNC B2 ;  /* 0x0000000000027941 */ /* 0x000fea0003800000 */
.L_x_11459:
        /* <DEDUP_REMOVED lines=9> */
.L_x_11462:
[----:B------:R-:W-:Y:S05]  /*27350*/  BSYNC B2 ;  /* 0x0000000000027941 */ /* 0x000fea0003800000 */
.L_x_11461:
        /* <DEDUP_REMOVED lines=11> */
.L_x_11463:
        /* <DEDUP_REMOVED lines=13> */
.L_x_11541:
[----:B------:R-:W-:Y:S05]  /*274e0*/  BSYNC B2 ;  /* 0x0000000000027941 */ /* 0x000fea0003800000 */
.L_x_11464:
        /* <DEDUP_REMOVED lines=11> */
.L_x_11467:
[----:B------:R-:W-:Y:S05]  /*275a0*/  BSYNC B2 ;  /* 0x0000000000027941 */ /* 0x000fea0003800000 */
.L_x_11466:
        /* <DEDUP_REMOVED lines=9> */
.L_x_11468:
        /* <DEDUP_REMOVED lines=15> */
.L_x_11469:
        /* <DEDUP_REMOVED lines=15> */
.L_x_11470:
        /* <DEDUP_REMOVED lines=15> */
.L_x_11471:
        /* <DEDUP_REMOVED lines=10> */
.L_x_11457:
[----:B------:R-:W-:Y:S05]  /*279b0*/  BSYNC B1 ;  /* 0x0000000000017941 */ /* 0x000fea0003800000 */
.L_x_11456:
[----:B------:R-:W-:Y:S01]  /*279c0*/  ISETP.GT.AND P0, PT, R6, UR38, PT ;  /* 0x0000002606007c0c */ /* 0x000fe2000bf04270 */
[----:B------:R-:W-:-:S12]  /*279d0*/  VIADD R0, R0, 0xfffffffe ;  /* 0xfffffffe00007836 */ /* 0x000fd80000000000 */
[----:B------:R-:W-:Y:S05]  /*279e0*/  @P0 BRA `(.L_x_11472) ;  /* 0xffffffec00240947 */ /* 0x000fea000383ffff */
.L_x_11439:
[----:B------:R-:W-:Y:S05]  /*279f0*/  BSYNC B0 ;  /* 0x0000000000007941 */ /* 0x000fea0003800000 */
.L_x_11421:
[----:B------:R-:W3:Y:S01]  /*27a00*/  LDL.LU R2, [R1+0x474] ;  /* 0x0004740001027983 */ /* 0x000ee20000300800 */
[----:B0-----:R-:W0:Y:S01]  /*27a10*/  S2R R0, SR_TID.X ;  /* 0x0000000000007919 */ /* 0x001e220000002100 */
[----:B------:R-:W-:-:S05]  /*27a20*/  VIADD R18, R18, 0x1 ;  /* 0x0000000112127836 */ /* 0x000fca0000000000 */
[----:B------:R-:W-:Y:S02]  /*27a30*/  ISETP.NE.AND P0, PT, R18, 0x2, PT ;  /* 0x000000021200780c */ /* 0x000fe40003f05270 */
[----:B0-----:R-:W-:-:S04]  /*27a40*/  LOP3.LUT R0, R0, 0x7f, RZ, 0xc0, !PT ;  /* 0x0000007f00007812 */ /* 0x001fc800078ec0ff */
[----:B------:R-:W-:Y:S02]  /*27a50*/  ISETP.NE.AND P2, PT, R0, RZ, PT ;  /* 0x000000ff0000720c */ /* 0x000fe40003f45270 */
[----:B------:R-:W-:Y:S01]  /*27a60*/  SEL R0, RZ, 0x1, P0 ;  /* 0x00000001ff007807 */ /* 0x000fe20000000000 */
[----:B------:R-:W-:Y:S03]  /*27a70*/  BSSY B0, `(.L_x_11473) ;  /* 0x0000011000007945 */ /* 0x000fe60003800000 */
[----:B---3--:R-:W-:-:S05]  /*27a80*/  LOP3.LUT R2, R2, R0, RZ, 0x3c, !PT ;  /* 0x0000000002027212 */ /* 0x008fca00078e3cff */
[----:B------:R0:W-:Y:S02]  /*27a90*/  STL [R1+0x474], R2 ;  /* 0x0004740201007387 */ /* 0x0001e40000100800 */
[----:B------:R-:W-:Y:S05]  /*27aa0*/  @P2 BRA `(.L_x_11474) ;  /* 0x0000000000342947 */ /* 0x000fea0003800000 */
[----:B-1----:R-:W1:Y:S01]  /*27ab0*/  S2R R5, SR_LANEID ;  /* 0x0000000000057919 */ /* 0x002e620000000000 */
[----:B------:R-:W-:Y:S01]  /*27ac0*/  VOTEU.ANY UR4, UPT, PT ;  /* 0x0000000000047886 */ /* 0x000fe200038e0100 */
[----:B0-----:R-:W0:Y:S01]  /*27ad0*/  LDC.64 R2, c[0x0][0xd80] ;  /* 0x00036000ff027b82 */ /* 0x001e220000000a00 */
[----:B------:R-:W1:Y:S02]  /*27ae0*/  FLO.U32 R0, UR4 ;  /* 0x0000000400007d00 */ /* 0x000e6400080e0000 */
[----:B-1----:R-:W-:-:S06]  /*27af0*/  ISETP.EQ.U32.AND P1, PT, R0, R5, PT ;  /* 0x000000050000720c */ /* 0x002fcc0003f22070 */
[----:B------:R-:W0:Y:S07]  /*27b00*/  POPC R5, UR4 ;  /* 0x0000000400057d09 */ /* 0x000e2e0008000000 */
[----:B0-----:R-:W3:Y:S01]  /*27b10*/  @P1 ATOMG.E.ADD.STRONG.GPU PT, R3, desc[UR48][R2.64], R5 ;  /* 0x00000005020319a8 */ /* 0x001ee200081ee1f0 */
[----:B------:R-:W0:Y:S02]  /*27b20*/  S2R R4, SR_LTMASK ;  /* 0x0000000000047919 */ /* 0x000e240000003900 */
[----:B0-----:R-:W-:-:S04]  /*27b30*/  LOP3.LUT R4, R4, UR4, RZ, 0xc0, !PT ;  /* 0x0000000404047c12 */ /* 0x001fc8000f8ec0ff */
[----:B------:R-:W0:Y:S01]  /*27b40*/  POPC R7, R4 ;  /* 0x0000000400077309 */ /* 0x000e220000000000 */
[----:B---3--:R-:W0:Y:S02]  /*27b50*/  SHFL.IDX PT, R0, R3, R0, 0x1f ;  /* 0x00001f0003007589 */ /* 0x008e2400000e0000 */
[----:B0-----:R-:W-:-:S05]  /*27b60*/  IADD3 R0, R0, UR42, R7 ;  /* 0x0000002a00007c10 */ /* 0x001fca000fffe007 */
[----:B------:R3:W-:Y:S02]  /*27b70*/  STL [R1+0x484], R0 ;  /* 0x0004840001007387 */ /* 0x0007e40000100800 */
.L_x_11474:
[----:B------:R-:W-:Y:S05]  /*27b80*/  BSYNC B0 ;  /* 0x0000000000007941 */ /* 0x000fea0003800000 */
.L_x_11473:
[----:B------:R-:W-:-:S07]  /*27b90*/  SEL R18, R18, RZ, P0 ;  /* 0x000000ff12127207 */ /* 0x000fce0000000000 */
.L_x_11387:
[----:B------:R-:W-:Y:S05]  /*27ba0*/  BSYNC B7 ;  /* 0x0000000000077941 */ /* 0x000fea0003800000 */
.L_x_11385:
[----:B---34-:R-:W3:Y:S04]  /*27bb0*/  LDL R0, [R1+0x47c] ;  /* 0x00047c0001007983 */ /* 0x018ee80000100800 */
[----:B0-----:R0:W5:Y:S01]  /*27bc0*/  LDL R2, [R1+0x484] ;  /* 0x0004840001027983 */ /* 0x0011620000100800 */
[----:B---3--:R-:W-:-:S13]  /*27bd0*/  LOP3.LUT P0, RZ, R0, 0x80, RZ, 0xc0, !PT ;  /* 0x0000008000ff7812 */ /* 0x008fda000780c0ff */
        /* <DEDUP_REMOVED lines=11> */
.L_x_11475:
[----:B------:R-:W-:-:S03]  /*27c90*/  UMOV UR4, 0xffffffff ;  /* 0xffffffff00047882 */ /* 0x000fc60000000000 */
[----:B------:R-:W-:Y:S05]  /*27ca0*/  BRA.DIV UR4, `(.L_x_11477) ;  /* 0x0000002204cc7947 */ /* 0x000fea000b800000 */
[----:B-----5:R0:W3:Y:S02]  /*27cb0*/  SHFL.IDX PT, R14, R2, RZ, 0x1f ;  /* 0x00001fff020e7589 */ /* 0x0200e400000e0000 */
.L_x_11544:
[----:B------:R-:W4:Y:S01]  /*27cc0*/  @!P2 S2R R3, SR_CgaCtaId ;  /* 0x000000000003a919 */ /* 0x000f220000008800 */
[----:B------:R-:W-:Y:S05]  /*27cd0*/  WARPSYNC.ALL ;  /* 0x0000000000007948 */ /* 0x000fea0003800000 */
[----:B------:R-:W-:Y:S01]  /*27ce0*/  BAR.SYNC.DEFER_BLOCKING 0x4, 0x180 ;  /* 0x0106000000007b1d */ /* 0x000fe20000010000 */
[----:B------:R-:W-:-:S05]  /*27cf0*/  @!P2 MOV R0, 0x400 ;  /* 0x000004000000a802 */ /* 0x000fca0000000f00 */
[----:B---3--:R3:W-:Y:S01]  /*27d00*/  STL [R1+0x484], R14 ;  /* 0x0004840e01007387 */ /* 0x0087e20000100800 */
[----:B----4-:R-:W-:-:S05]  /*27d10*/  @!P2 LEA R17, R3, R0, 0x18 ;  /* 0x000000000311a211 */ /* 0x010fca00078ec0ff */
[----:B------:R3:W-:Y:S01]  /*27d20*/  @!P2 STS [R17+0x324d0], R2 ;  /* 0x0324d0021100a388 */ /* 0x0007e20000000800 */
[----:B------:R-:W-:Y:S06]  /*27d30*/  BAR.ARV 0x5, 0x180 ;  /* 0x0146000000007b1d */ /* 0x000fec0000002000 */
.L_x_11476:
[----:B------:R-:W5:Y:S01]  /*27d40*/  LDL R0, [R1+0x484] ;  /* 0x0004840001007983 */ /* 0x000f620000100800 */
[----:B------:R-:W-:Y:S02]  /*27d50*/  ULDC UR4, c[0x0][0xd38] ;  /* 0x00034e0000047ab9 */ /* 0x000fe40000000800 */
[----:B-----5:R-:W-:-:S13]  /*27d60*/  ISETP.GE.AND P0, PT, R0, UR4, PT ;  /* 0x0000000400007c0c */ /* 0x020fda000bf06270 */
[----:B------:R-:W-:Y:S05]  /*27d70*/  @!P0 BRA `(.L_x_11478) ;  /* 0xffffffac00888947 */ /* 0x000fea000383ffff */
.L_x_11376:
[----:B0-----:R-:W5:Y:S01]  /*27d80*/  LDL.LU R0, [R1+0x4a8] ;  /* 0x0004a80001007983 */ /* 0x001f620000300800 */
[----:B------:R-:W-:Y:S01]  /*27d90*/  BSSY B0, `(.L_x_11479) ;  /* 0x000000b000007945 */ /* 0x000fe20003800000 */
[----:B-1----:R-:W0:Y:S01]  /*27da0*/  S2R R5, SR_CgaCtaId ;  /* 0x0000000000057919 */ /* 0x002e220000008800 */
[----:B-----5:R-:W-:-:S05]  /*27db0*/  VIADD R0, R0, 0x1 ;  /* 0x0000000100007836 */ /* 0x020fca0000000000 */
[----:B---34-:R-:W-:-:S04]  /*27dc0*/  LEA.HI R2, R0, R0, RZ, 0x1 ;  /* 0x0000000000027211 */ /* 0x018fc800078f08ff */
[----:B------:R-:W-:-:S05]  /*27dd0*/  LOP3.LUT R3, R2, 0xfffffffe, RZ, 0xc0, !PT ;  /* 0xfffffffe02037812 */ /* 0x000fca00078ec0ff */
[----:B------:R-:W-:Y:S01]  /*27de0*/  IMAD.IADD R3, R0, 0x1, -R3 ;  /* 0x0000000100037824 */ /* 0x000fe200078e0a03 */
[----:B------:R-:W-:-:S04]  /*27df0*/  MOV R0, 0x400 ;  /* 0x0000040000007802 */ /* 0x000fc80000000f00 */
[----:B0-----:R-:W-:Y:S02]  /*27e00*/  LEA R0, R5, R0, 0x18 ;  /* 0x0000000005007211 */ /* 0x001fe400078ec0ff */
[----:B------:R-:W-:-:S04]  /*27e10*/  SHF.L.U32 R3, R3, 0x1f, RZ ;  /* 0x0000001f03037819 */ /* 0x000fc800000006ff */
[----:B------:R-:W0:Y:S02]  /*27e20*/  SYNCS.PHASECHK.TRANS64.TRYWAIT P0, [R0+URZ+0x32420], R3 ;  /* 0x03242003000075a7 */ /* 0x000e24000800017f */
[----:B0-----:R-:W-:Y:S05]  /*27e30*/  @!P0 BRA `(.L_x_11480) ;  /* 0x0000002000908947 */ /* 0x001fea0003800000 */
.L_x_11545:
[----:B------:R-:W-:Y:S05]  /*27e40*/  BSYNC B0 ;  /* 0x0000000000007941 */ /* 0x000fea0003800000 */
.L_x_11479:
[----:B------:R-:W-:-:S03]  /*27e50*/  UMOV UR4, 0xffffffff ;  /* 0xffffffff00047882 */ /* 0x000fc60000000000 */
[----:B------:R-:W-:Y:S05]  /*27e60*/  BRA.DIV UR4, `(.L_x_11481) ;  /* 0x0000002204987947 */ /* 0x000fea000b800000 */
[----:B------:R-:W1:Y:S02]  /*27e70*/  S2R R2, SR_TID.X ;  /* 0x0000000000027919 */ /* 0x000e640000002100 */
[----:B-1----:R-:W-:-:S04]  /*27e80*/  SHF.R.U32.HI R2, RZ, 0x5, R2 ;  /* 0x00000005ff027819 */ /* 0x002fc80000011602 */
[----:B------:R-:W-:-:S05]  /*27e90*/  LOP3.LUT R2, R2, 0x3, RZ, 0xc0, !PT ;  /* 0x0000000302027812 */ /* 0x000fca00078ec0ff */
[----:B------:R1:W3:Y:S02]  /*27ea0*/  SHFL.IDX PT, R14, R2, RZ, 0x1f ;  /* 0x00001fff020e7589 */ /* 0x0002e400000e0000 */
.L_x_11548:
[----:B---3--:R-:W-:Y:S01]  /*27eb0*/  ISETP.NE.AND P0, PT, R14, RZ, PT ;  /* 0x000000ff0e00720c */ /* 0x008fe20003f05270 */
[----:B------:R-:W-:-:S12]  /*27ec0*/  BSSY B0, `(.L_x_11482) ;  /* 0x0000025000007945 */ /* 0x000fd80003800000 */
[----:B------:R-:W-:Y:S05]  /*27ed0*/  @P0 BRA `(.L_x_11483) ;  /* 0x00000000008c0947 */ /* 0x000fea0003800000 */
[----:B------:R-:W-:-:S03]  /*27ee0*/  UMOV UR4, 0xffffffff ;  /* 0xffffffff00047882 */ /* 0x000fc60000000000 */
[----:B------:R-:W-:Y:S05]  /*27ef0*/  BRA.DIV UR4, `(.L_x_11484) ;  /* 0x0000002204a87947 */ /* 0x000fea000b800000 */
[----:B------:R-:W-:-:S13]  /*27f00*/  ELECT P6, URZ, PT ;  /* 0x00000000003f782f */ /* 0x000fda00038c0000 */
.L_x_11551:
[----:B------:R-:W-:Y:S05]  /*27f10*/  @!P6 BRA `(.L_x_11483) ;  /* 0x00000000007ce947 */ /* 0x000fea0003800000 */
[----:B------:R-:W-:-:S06]  /*27f20*/  ULOP3.LUT UR4, UR41, 0x2, URZ, 0xfc, !UPT ;  /* 0x0000000229047892 */ /* 0x000fcc000f8efc3f */
[----:B-1----:R-:W-:-:S05]  /*27f30*/  IMAD.U32 R2, RZ, RZ, UR4 ;  /* 0x00000004ff027e24 */ /* 0x002fca000f8e00ff */
[----:B------:R-:W-:-:S13]  /*27f40*/  ISETP.NE.AND P2, PT, R2, 0x3, PT ;  /* 0x000000030200780c */ /* 0x000fda0003f45270 */
[----:B------:R-:W-:Y:S05]  /*27f50*/  @!P2 BRA `(.L_x_11485) ;  /* 0x000000000004a947 */ /* 0x000fea0003800000 */
[----:B------:R-:W-:Y:S01]  /*27f60*/  BPT.TRAP 0x1 ;  /* 0x000000040000795c */ /* 0x000fe20000300000 */
.L_x_11485:
[----:B------:R-:W3:Y:S01]  /*27f70*/  LDL.LU R7, [R1+0x474] ;  /* 0x0004740001077983 */ /* 0x000ee20000300800 */
[----:B0-----:R-:W-:Y:S02]  /*27f80*/  VIADD R3, R0, 0x32440 ;  /* 0x0003244000037836 */ /* 0x001fe40000000000 */
[C---:B------:R-:W-:Y:S02]  /*27f90*/  VIADD R2, R18.reuse, 0x1 ;  /* 0x0000000112027836 */ /* 0x040fe40000000000 */
[----:B--2---:R-:W-:-:S03]  /*27fa0*/  IMAD R6, R18, 0x8, R3 ;  /* 0x0000000812067824 */ /* 0x004fc600078e0203 */
        /* <DEDUP_REMOVED lines=9> */
.L_x_11552:
[----:B------:R-:W1:Y:S02]  /*28040*/  SYNCS.PHASECHK.TRANS64.TRYWAIT P0, [R3+URZ], R2 ;  /* 0x00000002030075a7 */ /* 0x000e64000800017f */
[----:B-1----:R-:W-:Y:S05]  /*28050*/  @!P0 BRA `(.L_x_11487) ;  /* 0x0000002000848947 */ /* 0x002fea0003800000 */
.L_x_11553:
[----:B------:R-:W-:Y:S05]  /*28060*/  @!P2 BRA `(.L_x_11488) ;  /* 0x000000000004a947 */ /* 0x000fea0003800000 */
[----:B------:R-:W-:Y:S01]  /*28070*/  BPT.TRAP 0x1 ;  /* 0x000000040000795c */ /* 0x000fe20000300000 */
.L_x_11488:
[----:B-1----:R-:W-:-:S04]  /*28080*/  VIADD R3, R0, 0x32460 ;  /* 0x0003246000037836 */ /* 0x002fc80000000000 */
[----:B------:R-:W-:-:S04]  /*28090*/  IMAD R18, R18, 0x8, R3 ;  /* 0x0000000812127824 */ /* 0x000fc800078e0203 */
[----:B------:R-:W1:Y:S02]  /*280a0*/  SYNCS.PHASECHK.TRANS64.TRYWAIT P0, [R18+URZ], R5 ;  /* 0x00000005120075a7 */ /* 0x000e64000800017f */
[----:B-1----:R-:W-:Y:S05]  /*280b0*/  @!P0 BRA `(.L_x_11489) ;  /* 0x0000002000808947 */ /* 0x002fea0003800000 */
.L_x_11554:
[----:B------:R-:W-:-:S07]  /*280c0*/  IMAD R3, R4, 0x8, R3 ;  /* 0x0000000804037824 */ /* 0x000fce00078e0203 */
.L_x_11490:
[----:B--2---:R2:W3:Y:S02]  /*280d0*/  SYNCS.PHASECHK.TRANS64.TRYWAIT P0, [R3+URZ], R2 ;  /* 0x00000002030075a7 */ /* 0x0044e4000800017f */
[----:B---3--:R-:W-:Y:S05]  /*280e0*/  @!P0 NANOSLEEP.SYNCS 0x989680 ;  /* 0x009896800000895d */ /* 0x008fea0003900000 */
[----:B------:R-:W3:Y:S02]  /*280f0*/  @!P0 SYNCS.PHASECHK.TRANS64 P0, [R3+URZ], R2 ;  /* 0x00000002030085a7 */ /* 0x000ee4000800007f */
[----:B---3--:R-:W-:Y:S05]  /*28100*/  @!P0 BRA `(.L_x_11490) ;  /* 0xfffffffc00f08947 */ /* 0x008fea000383ffff */
.L_x_11483:
[----:B------:R-:W-:Y:S05]  /*28110*/  BSYNC B0 ;  /* 0x0000000000007941 */ /* 0x000fea0003800000 */
.L_x_11482:
[----:B------:R-:W-:Y:S05]  /*28120*/  EXIT ;  /* 0x000000000000794d */ /* 0x000fea0003800000 */
.L_x_11264:
[----:B0-----:R-:W-:-:S04]  /*28130*/  IMAD.U32 R9, RZ, RZ, UR44 ;  /* 0x0000002cff097e24 */ /* 0x001fc8000f8e00ff */
[----:B------:R0:W1:Y:S03]  /*28140*/  SYNCS.PHASECHK.TRANS64.TRYWAIT P0, [R9+URZ+0x32400], R0 ;  /* 0x03240000090075a7 */ /* 0x000066000800017f */
[----:B-1----:R-:W-:Y:S05]  /*28150*/  @!P0 NANOSLEEP.SYNCS 0x989680 ;  /* 0x009896800000895d */ /* 0x002fea0003900000 */
[----:B------:R-:W1:Y:S02]  /*28160*/  @!P0 SYNCS.PHASECHK.TRANS64 P0, [R9+URZ+0x32400], R0 ;  /* 0x03240000090085a7 */ /* 0x000e64000800007f */
[----:B-1----:R-:W-:Y:S05]  /*28170*/  @!P0 BRA `(.L_x_11264) ;  /* 0xfffffffc00ec8947 */ /* 0x002fea000383ffff */
[----:B------:R-:W-:Y:S05]  /*28180*/  BRA `(.L_x_11491) ;  /* 0xfffffda400547947 */ /* 0x000fea000383ffff */
.L_x_11271:
[----:B-1----:R1:W2:Y:S02]  /*28190*/  SYNCS.PHASECHK.TRANS64.TRYWAIT P0, [R20+URZ], R21 ;  /* 0x00000015140075a7 */ /* 0x0022a4000800017f */
[----:B--2---:R-:W-:Y:S05]  /*281a0*/  @!P0 NANOSLEEP.SYNCS 0x989680 ;  /* 0x009896800000895d */ /* 0x004fea0003900000 */
[----:B------:R-:W2:Y:S02]  /*281b0*/  @!P0 SYNCS.PHASECHK.TRANS64 P0, [R20+URZ], R21 ;  /* 0x00000015140085a7 */ /* 0x000ea4000800007f */
[----:B--2---:R-:W-:Y:S05]  /*281c0*/  @!P0 BRA `(.L_x_11271) ;  /* 0xfffffffc00f08947 */ /* 0x004fea000383ffff */
[----:B------:R-:W-:Y:S05]  /*281d0*/  BRA `(.L_x_11270) ;  /* 0xfffffda800647947 */ /* 0x000fea000383ffff */
.L_x_11273:
[----:B0-----:R-:W-:-:S04]  /*281e0*/  IMAD.U32 R9, RZ, RZ, UR44 ;  /* 0x0000002cff097e24 */ /* 0x001fc8000f8e00ff */
[----:B------:R0:W1:Y:S03]  /*281f0*/  SYNCS.PHASECHK.TRANS64.TRYWAIT P0, [R9+URZ+0x32410], R8 ;  /* 0x03241008090075a7 */ /* 0x000066000800017f */
[----:B-1----:R-:W-:Y:S05]  /*28200*/  @!P0 NANOSLEEP.SYNCS 0x989680 ;  /* 0x009896800000895d */ /* 0x002fea0003900000 */
[----:B------:R-:W1:Y:S02]  /*28210*/  @!P0 SYNCS.PHASECHK.TRANS64 P0, [R9+URZ+0x32410], R8 ;  /* 0x03241008090085a7 */ /* 0x000e64000800007f */
[----:B-1----:R-:W-:Y:S05]  /*28220*/  @!P0 BRA `(.L_x_11273) ;  /* 0xfffffffc00ec8947 */ /* 0x002fea000383ffff */
[----:B------:R-:W-:Y:S05]  /*28230*/  BRA `(.L_x_11492) ;  /* 0xfffffdac00387947 */ /* 0x000fea000383ffff */
.L_x_11280:
[----:B-1----:R1:W2:Y:S02]  /*28240*/  SYNCS.PHASECHK.TRANS64.TRYWAIT P0, [R8+URZ], R9 ;  /* 0x00000009080075a7 */ /* 0x0022a4000800017f */
[----:B--2---:R-:W-:Y:S05]  /*28250*/  @!P0 NANOSLEEP.SYNCS 0x989680 ;  /* 0x009896800000895d */ /* 0x004fea0003900000 */
[----:B------:R-:W2:Y:S02]  /*28260*/  @!P0 SYNCS.PHASECHK.TRANS64 P0, [R8+URZ], R9 ;  /* 0x00000009080085a7 */ /* 0x000ea4000800007f */
[----:B--2---:R-:W-:Y:S05]  /*28270*/  @!P0 BRA `(.L_x_11280) ;  /* 0xfffffffc00f08947 */ /* 0x004fea000383ffff */
[----:B------:R-:W-:Y:S05]  /*28280*/  BRA `(.L_x_11279) ;  /* 0xfffffdac007c7947 */ /* 0x000fea000383ffff */
.L_x_11315:
[----:B0-----:R0:W1:Y:S02]  /*28290*/  SYNCS.PHASECHK.TRANS64.TRYWAIT P2, [R0+URZ], R3 ;  /* 0x00000003000075a7 */ /* 0x001064000804017f */
[----:B-1----:R-:W-:Y:S05]  /*282a0*/  @!P2 NANOSLEEP.SYNCS 0x989680 ;  /* 0x009896800000a95d */ /* 0x002fea0003900000 */
[----:B------:R-:W1:Y:S02]  /*282b0*/  @!P2 SYNCS.PHASECHK.TRANS64 P2, [R0+URZ], R3 ;  /* 0x000000030000a5a7 */ /* 0x000e64000804007f */
[----:B-1----:R-:W-:Y:S05]  /*282c0*/  @!P2 BRA `(.L_x_11315) ;  /* 0xfffffffc00f0a947 */ /* 0x002fea000383ffff */
[----:B------:R-:W-:Y:S05]  /*282d0*/  BRA `(.L_x_11314) ;  /* 0xfffffe1800dc7947 */ /* 0x000fea000383ffff */
.L_x_11322:
[----:B-1----:R1:W2:Y:S02]  /*282e0*/  SYNCS.PHASECHK.TRANS64.TRYWAIT P2, [R4+URZ], R5 ;  /* 0x00000005040075a7 */ /* 0x0022a4000804017f */
[----:B--2---:R-:W-:Y:S05]  /*282f0*/  @!P2 NANOSLEEP.SYNCS 0x989680 ;  /* 0x009896800000a95d */ /* 0x004fea0003900000 */
[----:B------:R-:W2:Y:S02]  /*28300*/  @!P2 SYNCS.PHASECHK.TRANS64 P2, [R4+URZ], R5 ;  /* 0x000000050400a5a7 */ /* 0x000ea4000804007f */
[----:B--2---:R-:W-:Y:S05]  /*28310*/  @!P2 BRA `(.L_x_11322) ;  /* 0xfffffffc00f0a947 */ /* 0x004fea000383ffff */
[----:B------:R-:W-:Y:S05]  /*28320*/  BRA `(.L_x_11321) ;  /* 0xfffffe2000007947 */ /* 0x000fea000383ffff */
.L_x_11333:
[----:B-1----:R1:W2:Y:S02]  /*28330*/  SYNCS.PHASECHK.TRANS64.TRYWAIT P1, [R0+URZ], R7 ;  /* 0x00000007000075a7 */ /* 0x0022a4000802017f */
[----:B--2---:R-:W-:Y:S05]  /*28340*/  @!P1 NANOSLEEP.SYNCS 0x989680 ;  /* 0x009896800000995d */ /* 0x004fea0003900000 */
[----:B------:R-:W2:Y:S02]  /*28350*/  @!P1 SYNCS.PHASECHK.TRANS64 P1, [R0+URZ], R7 ;  /* 0x00000007000095a7 */ /* 0x000ea4000802007f */
[----:B--2---:R-:W-:Y:S05]  /*28360*/  @!P1 BRA `(.L_x_11333) ;  /* 0xfffffffc00f09947 */ /* 0x004fea000383ffff */
[----:B------:R-:W-:Y:S05]  /*28370*/  BRA `(.L_x_11332) ;  /* 0xfffffeb800287947 */ /* 0x000fea000383ffff */
.L_x_11340:
[----:B-1----:R1:W2:Y:S02]  /*28380*/  SYNCS.PHASECHK.TRANS64.TRYWAIT P1, [R4+URZ], R5 ;  /* 0x00000005040075a7 */ /* 0x0022a4000802017f */
[----:B--2---:R-:W-:Y:S05]  /*28390*/  @!P1 NANOSLEEP.SYNCS 0x989680 ;  /* 0x009896800000995d */ /* 0x004fea0003900000 */
[----:B------:R-:W2:Y:S02]  /*283a0*/  @!P1 SYNCS.PHASECHK.TRANS64 P1, [R4+URZ], R5 ;  /* 0x00000005040095a7 */ /* 0x000ea4000802007f */
[----:B--2---:R-:W-:Y:S05]  /*283b0*/  @!P1 BRA `(.L_x_11340) ;  /* 0xfffffffc00f09947 */ /* 0x004fea000383ffff */
[----:B------:R-:W-:Y:S05]  /*283c0*/  BRA `(.L_x_11339) ;  /* 0xfffffebc004c7947 */ /* 0x000fea000383ffff */
.L_x_11393:
[----:B------:R-:W-:Y:S02]  /*283d0*/  IMAD.MOV.U32 R13, RZ, RZ, R5 ;  /* 0x000000ffff0d7224 */ /* 0x000fe400078e0005 */
[----:B------:R-:W-:Y:S02]  /*283e0*/  IMAD.MOV.U32 R12, RZ, RZ, RZ ;  /* 0x000000ffff0c7224 */ /* 0x000fe400078e00ff */
[----:B------:R-:W-:Y:S02]  /*283f0*/  IMAD.MOV.U32 R11, RZ, RZ, 0x1f ;  /* 0x0000001fff0b7424 */ /* 0x000fe400078e00ff */
[----:B------:R-:W-:-:S07]  /*28400*/  IMAD.MOV.U32 R15, RZ, RZ, -0x1 ;  /* 0xffffffffff0f7424 */ /* 0x000fce00078e00ff */
[----:B0-----:R-:W-:Y:S05]  /*28410*/  WARPSYNC.COLLECTIVE R15, `(.L_x_11493) ;  /* 0x000000000f087348 */ /* 0x001fea0003c00000 */
[----:B------:R1:W2:Y:S02]  /*28420*/  SHFL.IDX P6, R14, R13, R12, R11 ;  /* 0x0000000c0d0e7389 */ /* 0x0002a400000c000b */
[----:B012---:R-:W-:Y:S01]  /*28430*/  ENDCOLLECTIVE ;  /* 0x000000000000791b */ /* 0x007fe20003800000 */
.L_x_11493:
[----:B------:R-:W-:Y:S05]  /*28440*/  BRA `(.L_x_11494) ;  /* 0xffffffb400807947 */ /* 0x000fea000383ffff */
.L_x_11395:
[----:B------:R-:W-:Y:S01]  /*28450*/  BSSY B0, `(.L_x_11495) ;  /* 0x0000006000007945 */ /* 0x000fe20003800000 */
[----:B------:R-:W-:-:S07]  /*28460*/  IMAD.MOV.U32 R15, RZ, RZ, -0x1 ;  /* 0xffffffffff0f7424 */ /* 0x000fce00078e00ff */
[----:B-1-3--:R-:W-:Y:S05]  /*28470*/  WARPSYNC.COLLECTIVE R15, `(.L_x_11496) ;  /* 0x000000000f0c7348 */ /* 0x00afea0003c00000 */
[----:B------:R-:W-:Y:S02]  /*28480*/  ELECT P6, UR62, PT ;  /* 0x00000000003e782f */ /* 0x000fe400038c0000 */
[----:B------:R-:W-:Y:S01]  /*28490*/  MOV R14, UR62 ;  /* 0x0000003e000e7c02 */ /* 0x000fe20008000f00 */
[----:B-1-3--:R-:W-:Y:S10]  /*284a0*/  ENDCOLLECTIVE ;  /* 0x000000000000791b */ /* 0x00aff40003800000 */
.L_x_11496:
[----:B------:R-:W-:Y:S05]  /*284b0*/  BSYNC B0 ;  /* 0x0000000000007941 */ /* 0x000fea0003800000 */
.L_x_11495:
[----:B------:R-:W-:Y:S05]  /*284c0*/  BRA `(.L_x_11497) ;  /* 0xffffffb400887947 */ /* 0x000fea000383ffff */
.L_x_11397:
[----:B0-----:R0:W2:Y:S02]  /*284d0*/  SYNCS.PHASECHK.TRANS64.TRYWAIT P0, [R0+URZ+0x32440], R2 ;  /* 0x03244002000075a7 */ /* 0x0010a4000800017f */
[----:B--2---:R-:W-:Y:S05]  /*284e0*/  @!P0 NANOSLEEP.SYNCS 0x989680 ;  /* 0x009896800000895d */ /* 0x004fea0003900000 */
[----:B------:R-:W2:Y:S02]  /*284f0*/  @!P0 SYNCS.PHASECHK.TRANS64 P0, [R0+URZ+0x32440], R2 ;  /* 0x03244002000085a7 */ /* 0x000ea4000800007f */
[----:B--2---:R-:W-:Y:S05]  /*28500*/  @!P0 BRA `(.L_x_11397) ;  /* 0xfffffffc00f08947 */ /* 0x004fea000383ffff */
[----:B------:R-:W-:Y:S05]  /*28510*/  BRA `(.L_x_11498) ;  /* 0xffffffb400e07947 */ /* 0x000fea000383ffff */
.L_x_11401:
        /* <DEDUP_REMOVED lines=8> */
.L_x_11499:
[----:B------:R0:W-:Y:S01]  /*285a0*/  STL [R1+0x480], R10 ;  /* 0x0004800a01007387 */ /* 0x0001e20000100800 */
[----:B------:R-:W-:Y:S02]  /*285b0*/  IMAD.MOV.U32 R13, RZ, RZ, R0 ;  /* 0x000000ffff0d7224 */ /* 0x000fe400078e0000 */
[----:B------:R-:W-:-:S07]  /*285c0*/  IMAD.MOV.U32 R4, RZ, RZ, R14 ;  /* 0x000000ffff047224 */ /* 0x000fce00078e000e */
[----:B0-----:R-:W-:Y:S05]  /*285d0*/  WARPSYNC.COLLECTIVE R15, `(.L_x_11500) ;  /* 0x000000000f087348 */ /* 0x001fea0003c00000 */
[----:B------:R1:W2:Y:S02]  /*285e0*/  SHFL.IDX P6, R14, R13, R12, R11 ;  /* 0x0000000c0d0e7389 */ /* 0x0002a400000c000b */
[----:B012---:R-:W-:Y:S01]  /*285f0*/  ENDCOLLECTIVE ;  /* 0x000000000000791b */ /* 0x007fe20003800000 */
.L_x_11500:
        /* <DEDUP_REMOVED lines=9> */
.L_x_11501:
        /* <DEDUP_REMOVED lines=10> */
.L_x_11502:
        /* <DEDUP_REMOVED lines=8> */
[----:B------:R0:W-:Y:S01]  /*287b0*/  STL [R1+0x490], R5 ;  /* 0x0004900501007387 */ /* 0x0001e20000100800 */
[----:B------:R-:W-:-:S11]  /*287c0*/  IMAD.MOV.U32 R6, RZ, RZ, R14 ;  /* 0x000000ffff067224 */ /* 0x000fd600078e000e */
[----:B0-----:R-:W-:Y:S05]  /*287d0*/  WARPSYNC.COLLECTIVE R15, `(.L_x_11503) ;  /* 0x000000000f087348 */ /* 0x001fea0003c00000 */
[----:B------:R1:W2:Y:S02]  /*287e0*/  SHFL.IDX P6, R14, R13, R12, R11 ;  /* 0x0000000c0d0e7389 */ /* 0x0002a400000c000b */
[----:B012---:R-:W-:Y:S01]  /*287f0*/  ENDCOLLECTIVE ;  /* 0x000000000000791b */ /* 0x007fe20003800000 */
.L_x_11503:
[----:B------:R-:W-:Y:S01]  /*28800*/  @!P1 LEA R4, P2, R9, R6, 0x1 ;  /* 0x0000000609049211 */ /* 0x000fe200078408ff */
[----:B------:R-:W-:-:S04]  /*28810*/  VIADD R6, R10, 0x20 ;  /* 0x000000200a067836 */ /* 0x000fc80000000000 */
[----:B------:R-:W-:Y:S01]  /*28820*/  @!P1 IMAD.X R5, RZ, RZ, R7, P2 ;  /* 0x000000ffff059224 */ /* 0x000fe200010e0607 */
[----:B------:R0:W-:Y:S01]  /*28830*/  STL [R1+0x494], R6 ;  /* 0x0004940601007387 */ /* 0x0001e20000100800 */
[----:B------:R-:W-:Y:S02]  /*28840*/  IMAD.MOV.U32 R13, RZ, RZ, R0 ;  /* 0x000000ffff0d7224 */ /* 0x000fe400078e0000 */
[----:B------:R-:W-:Y:S01]  /*28850*/  VIADD R7, R10, 0x30 ;  /* 0x000000300a077836 */ /* 0x000fe20000000000 */
[----:B------:R-:W-:Y:S01]  /*28860*/  @!PT LDS RZ, [RZ] ;  /* 0x00000000fffff984 */ /* 0x000fe20000000800 */
[----:B------:R-:W-:Y:S01]  /*28870*/  @!PT LDS RZ, [RZ] ;  /* 0x00000000fffff984 */ /* 0x000fe20000000800 */
[----:B------:R-:W-:Y:S01]  /*28880*/  @!PT LDS RZ, [RZ] ;  /* 0x00000000fffff984 */ /* 0x000fe20000000800 */
[----:B------:R1:W-:Y:S01]  /*28890*/  @!P1 LDGSTS.E.BYPASS.LTC128B.128 [R8+0x18c00], desc[UR48][R4.64], !P0 ;  /* 0x18c0000004089fae */ /* 0x0003e2000c101d70 */
[----:B------:R-:W-:-:S03]  /*288a0*/  ISETP.GE.AND P1, PT, R6, R2, PT ;  /* 0x000000020600720c */ /* 0x000fc60003f26270 */
[----:B------:R0:W-:Y:S01]  /*288b0*/  STL [R1+0x498], R7 ;  /* 0x0004980701007387 */ /* 0x0001e20000100800 */
[----:B-1----:R-:W-:-:S09]  /*288c0*/  IMAD.MOV.U32 R4, RZ, RZ, R14 ;  /* 0x000000ffff047224 */ /* 0x002fd200078e000e */
[----:B0-----:R-:W-:Y:S05]  /*288d0*/  WARPSYNC.COLLECTIVE R15, `(.L_x_11504) ;  /* 0x000000000f087348 */ /* 0x001fea0003c00000 */
[----:B------:R1:W2:Y:S02]  /*288e0*/  SHFL.IDX P6, R14, R13, R12, R11 ;  /* 0x0000000c0d0e7389 */ /* 0x0002a400000c000b */
[----:B012---:R-:W-:Y:S01]  /*288f0*/  ENDCOLLECTIVE ;  /* 0x000000000000791b */ /* 0x007fe20003800000 */
.L_x_11504:
[----:B------:R-:W-:Y:S02]  /*28900*/  IMAD.MOV.U32 R13, RZ, RZ, R3 ;  /* 0x000000ffff0d7224 */ /* 0x000fe400078e0003 */
[----:B------:R-:W-:Y:S02]  /*28910*/  IMAD.MOV.U32 R12, RZ, RZ, 0x3 ;  /* 0x00000003ff0c7424 */ /* 0x000fe400078e00ff */
[----:B------:R-:W-:-:S07]  /*28920*/  IMAD.MOV.U32 R5, RZ, RZ, R14 ;  /* 0x000000ffff057224 */ /* 0x000fce00078e000e */
[----:B------:R-:W-:Y:S05]  /*28930*/  WARPSYNC.COLLECTIVE R15, `(.L_x_11505) ;  /* 0x000000000f087348 */ /* 0x000fea0003c00000 */
[----:B------:R0:W1:Y:S02]  /*28940*/  SHFL.IDX P6, R14, R13, R12, R11 ;  /* 0x0000000c0d0e7389 */ /* 0x00006400000c000b */
[----:B01----:R-:W-:Y:S01]  /*28950*/  ENDCOLLECTIVE ;  /* 0x000000000000791b */ /* 0x003fe20003800000 */
.L_x_11505:
        /* <DEDUP_REMOVED lines=10> */
.L_x_11506:
        /* <DEDUP_REMOVED lines=13> */
.L_x_11507:
        /* <DEDUP_REMOVED lines=10> */
.L_x_11508:
        /* <DEDUP_REMOVED lines=13> */
.L_x_11509:
        /* <DEDUP_REMOVED lines=10> */
.L_x_11510:
        /* <DEDUP_REMOVED lines=13> */
.L_x_11511:
        /* <DEDUP_REMOVED lines=10> */
.L_x_11512:
        /* <DEDUP_REMOVED lines=11> */
.L_x_11513:
        /* <DEDUP_REMOVED lines=10> */
.L_x_11514:
[----:B------:R-:W-:Y:S01]  /*28fa0*/  @!PT LDS RZ, [RZ] ;  /* 0x00000000fffff984 */ /* 0x000fe20000000800 */
[----:B------:R-:W-:Y:S01]  /*28fb0*/  @!PT LDS RZ, [RZ] ;  /* 0x00000000fffff984 */ /* 0x000fe20000000800 */
[----:B------:R-:W-:Y:S01]  /*28fc0*/  @!PT LDS RZ, [RZ] ;  /* 0x00000000fffff984 */ /* 0x000fe20000000800 */
[----:B------:R0:W-:Y:S01]  /*28fd0*/  @!P1 LDGSTS.E.BYPASS.LTC128B.128 [R8+0x1b400], desc[UR48][R4.64], !P0 ;  /* 0x1b40000004089fae */ /* 0x0001e2000c101d70 */
[----:B------:R-:W-:Y:S01]  /*28fe0*/  IMAD.MOV.U32 R0, RZ, RZ, R14 ;  /* 0x000000ffff007224 */ /* 0x000fe200078e000e */
[----:B------:R-:W-:Y:S06]  /*28ff0*/  BRA `(.L_x_11515) ;  /* 0xffffffb800247947 */ /* 0x000fec000383ffff */
.L_x_11405:
        /* <DEDUP_REMOVED lines=8> */
.L_x_11517:
[----:B------:R-:W-:Y:S05]  /*29080*/  BSYNC B0 ;  /* 0x0000000000007941 */ /* 0x000fea0003800000 */
.L_x_11516:
[----:B------:R-:W-:Y:S01]  /*29090*/  IMAD.MOV.U32 R13, RZ, RZ, R5 ;  /* 0x000000ffff0d7224 */ /* 0x000fe200078e0005 */
[----:B------:R0:W5:Y:S01]  /*290a0*/  LDL.LU R10, [R1+0x47c] ;  /* 0x00047c00010a7983 */ /* 0x0001620000300800 */
[----:B------:R-:W-:Y:S02]  /*290b0*/  IMAD.MOV.U32 R12, RZ, RZ, RZ ;  /* 0x000000ffff0c7224 */ /* 0x000fe400078e00ff */
[----:B------:R-:W-:Y:S01]  /*290c0*/  IMAD.MOV.U32 R11, RZ, RZ, 0x181f ;  /* 0x0000181fff0b7424 */ /* 0x000fe200078e00ff */
[----:B------:R0:W5:Y:S01]  /*290d0*/  LDL.LU R7, [R1+0x498] ;  /* 0x0004980001077983 */ /* 0x0001620000300800 */
[----:B------:R-:W-:Y:S02]  /*290e0*/  IMAD.MOV.U32 R15, RZ, RZ, -0x1 ;  /* 0xffffffffff0f7424 */ /* 0x000fe400078e00ff */
[----:B------:R-:W-:Y:S01]  /*290f0*/  IMAD.MOV.U32 R2, RZ, RZ, R14 ;  /* 0x000000ffff027224 */ /* 0x000fe200078e000e */
[----:B------:R0:W5:Y:S06]  /*29100*/  LDL.LU R6, [R1+0x4a4] ;  /* 0x0004a40001067983 */ /* 0x00016c0000300800 */
[----:B0----5:R-:W-:Y:S05]  /*29110*/  WARPSYNC.COLLECTIVE R15, `(.L_x_11518) ;  /* 0x000000000f087348 */ /* 0x021fea0003c00000 */
[----:B------:R1:W2:Y:S02]  /*29120*/  SHFL.IDX P6, R14, R13, R12, R11 ;  /* 0x0000000c0d0e7389 */ /* 0x0002a400000c000b */
[----:B012--5:R-:W-:Y:S01]  /*29130*/  ENDCOLLECTIVE ;  /* 0x000000000000791b */ /* 0x027fe20003800000 */
.L_x_11518:
[----:B------:R-:W-:Y:S01]  /*29140*/  ULDC UR4, c[0x0][0x288] ;  /* 0x0000a20000047ab9 */ /* 0x000fe20000000800 */
[----:B------:R-:W2:Y:S04]  /*29150*/  LDL.LU R13, [R1+0x490] ;  /* 0x00049000010d7983 */ /* 0x000ea80000300800 */
[----:B------:R-:W3:Y:S04]  /*29160*/  LDL.LU R12, [R1+0x494] ;  /* 0x00049400010c7983 */ /* 0x000ee80000300800 */
[----:B------:R-:W4:Y:S01]  /*29170*/  LDL.LU R11, [R1+0x49c] ;  /* 0x00049c00010b7983 */ /* 0x000f220000300800 */
[----:B------:R-:W-:-:S03]  /*29180*/  IMAD.MOV.U32 R3, RZ, RZ, R14 ;  /* 0x000000ffff037224 */ /* 0x000fc600078e000e */
[----:B------:R-:W4:Y:S04]  /*29190*/  LDL.LU R15, [R1+0x4a0] ;  /* 0x0004a000010f7983 */ /* 0x000f280000300800 */
[----:B------:R-:W4:Y:S01]  /*291a0*/  LDL.LU R14, [R1+0x480] ;  /* 0x00048000010e7983 */ /* 0x000f220000300800 */
[----:B------:R-:W-:Y:S01]  /*291b0*/  IMAD R0, R8, UR4, RZ ;  /* 0x0000000408007c24 */ /* 0x000fe2000f8e02ff */
[----:B------:R-:W-:-:S04]  /*291c0*/  LOP3.LUT R10, R10, 0xffffffbf, RZ, 0xc0, !PT ;  /* 0xffffffbf0a0a7812 */ /* 0x000fc800078ec0ff */
[----:B--2---:R-:W-:-:S13]  /*291d0*/  ISETP.GE.AND P6, PT, R13, R0, PT ;  /* 0x000000000d00720c */ /* 0x004fda0003fc6270 */
[----:B------:R-:W-:Y:S02]  /*291e0*/  @P6 LOP3.LUT R10, R10, 0x40, RZ, 0xfc, !PT ;  /* 0x000000400a0a6812 */ /* 0x000fe400078efcff */
[-C--:B------:R-:W-:Y:S02]  /*291f0*/  ISETP.GE.AND P6, PT, R7, R0.reuse, PT ;  /* 0x000000000700720c */ /* 0x080fe40003fc6270 */
[----:B------:R0:W5:Y:S01]  /*29200*/  LDL R7, [R1+0x470] ;  /* 0x0004700001077983 */ /* 0x0001620000100800 */
[----:B---3--:R-:W-:Y:S02]  /*29210*/  ISETP.GE.AND P5, PT, R12, R0, PT ;  /* 0x000000000c00720c */ /* 0x008fe40003fa6270 */
[----:B------:R-:W-:-:S11]  /*29220*/  LOP3.LUT R10, R10, 0xffffffdf, RZ, 0xc0, !PT ;  /* 0xffffffdf0a0a7812 */ /* 0x000fd600078ec0ff */
[----:B------:R-:W-:Y:S02]  /*29230*/  @P5 LOP3.LUT R10, R10, 0x20, RZ, 0xfc, !PT ;  /* 0x000000200a0a5812 */ /* 0x000fe400078efcff */
[----:B----4-:R-:W-:Y:S02]  /*29240*/  ISETP.GE.AND P5, PT, R11, R0, PT ;  /* 0x000000000b00720c */ /* 0x010fe40003fa6270 */
[----:B------:R-:W-:-:S04]  /*29250*/  LOP3.LUT R10, R10, 0xffffffef, RZ, 0xc0, !PT ;  /* 0xffffffef0a0a7812 */ /* 0x000fc800078ec0ff */
[----:B------:R-:W-:-:S04]  /*29260*/  @P6 LOP3.LUT R10, R10, 0x10, RZ, 0xfc, !PT ;  /* 0x000000100a0a6812 */ /* 0x000fc800078efcff */
[----:B------:R-:W-:Y:S02]  /*29270*/  LOP3.LUT R10, R10, 0xfffffff7, RZ, 0xc0, !PT ;  /* 0xfffffff70a0a7812 */ /* 0x000fe400078ec0ff */
[-C--:B------:R-:W-:Y:S02]  /*29280*/  ISETP.GE.AND P6, PT, R15, R0.reuse, PT ;  /* 0x000000000f00720c */ /* 0x080fe40003fc6270 */
[----:B------:R-:W-:Y:S02]  /*29290*/  ISETP.GE.AND P4, PT, R14, R0, PT ;  /* 0x000000000e00720c */ /* 0x000fe40003f86270 */
[----:B------:R-:W-:-:S04]  /*292a0*/  @P5 LOP3.LUT R10, R10, 0x8, RZ, 0xfc, !PT ;  /* 0x000000080a0a5812 */ /* 0x000fc800078efcff */
[----:B------:R-:W-:-:S04]  /*292b0*/  LOP3.LUT R10, R10, 0xffdfffff, RZ, 0xc0, !PT ;  /* 0xffdfffff0a0a7812 */ /* 0x000fc800078ec0ff */
[----:B------:R-:W-:-:S04]  /*292c0*/  LOP3.LUT R10, R10, 0xfffffffb, RZ, 0xc0, !PT ;  /* 0xfffffffb0a0a7812 */ /* 0x000fc800078ec0ff */
[----:B------:R-:W-:Y:S02]  /*292d0*/  @P6 LOP3.LUT R10, R10, 0x4, RZ, 0xfc, !PT ;  /* 0x000000040a0a6812 */ /* 0x000fe400078efcff */
[----:B------:R-:W-:Y:S01]  /*292e0*/  @!P4 LEA R3, P6, R9, R3, 0x1 ;  /* 0x000000030903c211 */ /* 0x000fe200078c08ff */
[----:B------:R-:W-:Y:S02]  /*292f0*/  IMAD.MOV.U32 R13, RZ, RZ, R4 ;  /* 0x000000ffff0d7224 */ /* 0x000fe400078e0004 */
[----:B------:R-:W-:Y:S02]  /*29300*/  IMAD.MOV.U32 R12, RZ, RZ, 0x1 ;  /* 0x00000001ff0c7424 */ /* 0x000fe400078e00ff */
[----:B------:R-:W-:Y:S02]  /*29310*/  IMAD.MOV.U32 R11, RZ, RZ, 0x181f ;  /* 0x0000181fff0b7424 */ /* 0x000fe400078e00ff */
[----:B------:R-:W-:Y:S02]  /*29320*/  IMAD.MOV.U32 R15, RZ, RZ, -0x1 ;  /* 0xffffffffff0f7424 */ /* 0x000fe400078e00ff */
[----:B0-----:R-:W-:-:S07]  /*29330*/  @!P4 IMAD.X R2, RZ, RZ, R2, P6 ;  /* 0x000000ffff02c224 */ /* 0x001fce00030e0602 */
[----:B-----5:R-:W-:Y:S05]  /*29340*/  WARPSYNC.COLLECTIVE R15, `(.L_x_11519) ;  /* 0x000000000f087348 */ /* 0x020fea0003c00000 */
[----:B------:R0:W1:Y:S02]  /*29350*/  SHFL.IDX P6, R14, R13, R12, R11 ;  /* 0x0000000c0d0e7389 */ /* 0x00006400000c000b */
[----:B01---5:R-:W-:Y:S01]  /*29360*/  ENDCOLLECTIVE ;  /* 0x000000000000791b */ /* 0x023fe20003800000 */
.L_x_11519:
[----:B------:R-:W-:Y:S02]  /*29370*/  ISETP.GE.AND P5, PT, R6, R0, PT ;  /* 0x000000000600720c */ /* 0x000fe40003fa6270 */
[----:B------:R-:W-:Y:S01]  /*29380*/  @!P4 LOP3.LUT R3, R3, R2, RZ, 0x3c, !PT ;  /* 0x000000020303c212 */ /* 0x000fe200078e3cff */
[----:B------:R-:W-:-:S03]  /*29390*/  IMAD.MOV.U32 R13, RZ, RZ, R5 ;  /* 0x000000ffff0d7224 */ /* 0x000fc600078e0005 */
[----:B------:R-:W-:Y:S01]  /*293a0*/  @!P4 LOP3.LUT R2, R3, R2, RZ, 0x3c, !PT ;  /* 0x000000020302c212 */ /* 0x000fe200078e3cff */
[----:B------:R-:W-:-:S07]  /*293b0*/  IMAD.MOV.U32 R6, RZ, RZ, R14 ;  /* 0x000000ffff067224 */ /* 0x000fce00078e000e */
[----:B------:R-:W-:Y:S05]  /*293c0*/  WARPSYNC.COLLECTIVE R15, `(.L_x_11520) ;  /* 0x000000000f087348 */ /* 0x000fea0003c00000 */
[----:B------:R0:W1:Y:S02]  /*293d0*/  SHFL.IDX P6, R14, R13, R12, R11 ;  /* 0x0000000c0d0e7389 */ /* 0x00006400000c000b */
[----:B01----:R-:W-:Y:S01]  /*293e0*/  ENDCOLLECTIVE ;  /* 0x000000000000791b */ /* 0x003fe20003800000 */
.L_x_11520:
[----:B------:R-:W-:Y:S02]  /*293f0*/  @!P4 LOP3.LUT R3, R3, R2, RZ, 0x3c, !PT ;  /* 0x000000020303c212 */ /* 0x000fe400078e3cff */
[----:B------:R-:W-:Y:S01]  /*29400*/  @P5 LOP3.LUT R10, R10, 0x200000, RZ, 0xfc, !PT ;  /* 0x002000000a0a5812 */ /* 0x000fe200078efcff */
[----:B------:R-:W-:Y:S02]  /*29410*/  IMAD.MOV.U32 R13, RZ, RZ, R4 ;  /* 0x000000ffff0d7224 */ /* 0x000fe400078e0004 */
[----:B------:R-:W-:Y:S01]  /*29420*/  IMAD.MOV.U32 R12, RZ, RZ, 0x2 ;  /* 0x00000002ff0c7424 */ /* 0x000fe200078e00ff */
[C---:B------:R-:W-:Y:S01]  /*29430*/  LOP3.LUT P5, RZ, R10.reuse, 0x20, RZ, 0xc0, !PT ;  /* 0x000000200aff7812 */ /* 0x040fe200078ac0ff */
        /* <DEDUP_REMOVED lines=8> */
[----:B0-----:R-:W-:-:S12]  /*294c0*/  IMAD.MOV.U32 R2, RZ, RZ, R14 ;  /* 0x000000ffff027224 */ /* 0x001fd800078e000e */
[----:B------:R-:W-:-:S05]  /*294d0*/  @!P4 LEA R2, P6, R9, R2, 0x1 ;  /* 0x000000020902c211 */ /* 0x000fca00078c08ff */
[----:B------:R-:W-:-:S05]  /*294e0*/  @!P4 IMAD.X R3, RZ, RZ, R6, P6 ;  /* 0x000000ffff03c224 */ /* 0x000fca00030e0606 */
[----:B------:R0:W-:Y:S03]  /*294f0*/  @!P4 LDGSTS.E.BYPASS.LTC128B.128 [R7+0x22c00], desc[UR48][R2.64], !P0 ;  /* 0x22c000000207cfae */ /* 0x0001e6000c101d70 */
[----:B0-----:R-:W-:Y:S05]  /*29500*/  WARPSYNC.COLLECTIVE R15, `(.L_x_11521) ;  /* 0x000000000f087348 */ /* 0x001fea0003c00000 */
[----:B------:R1:W2:Y:S02]  /*29510*/  SHFL.IDX P6, R14, R13, R12, R11 ;  /* 0x0000000c0d0e7389 */ /* 0x0002a400000c000b */
[----:B012---:R-:W-:Y:S01]  /*29520*/  ENDCOLLECTIVE ;  /* 0x000000000000791b */ /* 0x007fe20003800000 */
.L_x_11521:
        /* <DEDUP_REMOVED lines=11> */
.L_x_11522:
[----:B------:R-:W-:-:S05]  /*295e0*/  IMAD.MOV.U32 R2, RZ, RZ, R14 ;  /* 0x000000ffff027224 */ /* 0x000fca00078e000e */
[----:B------:R-:W-:Y:S01]  /*295f0*/  @!P5 LEA R2, P6, R9, R2, 0x1 ;  /* 0x000000020902d211 */ /* 0x000fe200078c08ff */
[----:B------:R-:W-:Y:S02]  /*29600*/  IMAD.MOV.U32 R13, RZ, RZ, R4 ;  /* 0x000000ffff0d7224 */ /* 0x000fe400078e0004 */
[----:B------:R-:W-:Y:S02]  /*29610*/  IMAD.MOV.U32 R12, RZ, RZ, 0x3 ;  /* 0x00000003ff0c7424 */ /* 0x000fe400078e00ff */
[----:B------:R-:W-:Y:S01]  /*29620*/  @!P5 IMAD.X R3, RZ, RZ, R6, P6 ;  /* 0x000000ffff03d224 */ /* 0x000fe200030e0606 */
[----:B------:R-:W-:-:S04]  /*29630*/  LOP3.LUT P4, RZ, R10, 0x10, RZ, 0xc0, !PT ;  /* 0x000000100aff7812 */ /* 0x000fc8000788c0ff */
[----:B------:R-:W-:Y:S01]  /*29640*/  @!PT LDS RZ, [RZ] ;  /* 0x00000000fffff984 */ /* 0x000fe20000000800 */
[----:B------:R-:W-:Y:S01]  /*29650*/  @!PT LDS RZ, [RZ] ;  /* 0x00000000fffff984 */ /* 0x000fe20000000800 */
[----:B------:R-:W-:Y:S01]  /*29660*/  @!PT LDS RZ, [RZ] ;  /* 0x00000000fffff984 */ /* 0x000fe20000000800 */
[----:B------:R0:W-:Y:S09]  /*29670*/  @!P5 LDGSTS.E.BYPASS.LTC128B.128 [R7+0x23400], desc[UR48][R2.64], !P0 ;  /* 0x234000000207dfae */ /* 0x0001f2000c101d70 */
[----:B0-----:R-:W-:Y:S05]  /*29680*/  WARPSYNC.COLLECTIVE R15, `(.L_x_11523) ;  /* 0x000000000f087348 */ /* 0x001fea0003c00000 */
[----:B------:R1:W2:Y:S02]  /*29690*/  SHFL.IDX P6, R14, R13, R12, R11 ;  /* 0x0000000c0d0e7389 */ /* 0x0002a400000c000b */
[----:B012---:R-:W-:Y:S01]  /*296a0*/  ENDCOLLECTIVE ;  /* 0x000000000000791b */ /* 0x007fe20003800000 */
.L_x_11523:
        /* <DEDUP_REMOVED lines=11> */
.L_x_11524:
        /* <DEDUP_REMOVED lines=13> */
.L_x_11525:
        /* <DEDUP_REMOVED lines=11> */
.L_x_11526:
[----:B------:R-:W-:-:S05]  /*298e0*/  IMAD.MOV.U32 R2, RZ, RZ, R14 ;  /* 0x000000ffff027224 */ /* 0x000fca00078e000e */
[----:B------:R-:W-:-:S05]  /*298f0*/  @!P5 LEA R2, P6, R9, R2, 0x1 ;  /* 0x000000020902d211 */ /* 0x000fca00078c08ff */
[----:B------:R-:W-:Y:S01]  /*29900*/  @!P5 IMAD.X R3, RZ, RZ, R6, P6 ;  /* 0x000000ffff03d224 */ /* 0x000fe200030e0606 */
[----:B------:R-:W-:Y:S01]  /*29910*/  LOP3.LUT P6, RZ, R10, 0x8, RZ, 0xc0, !PT ;  /* 0x000000080aff7812 */ /* 0x000fe200078cc0ff */
[----:B------:R-:W-:Y:S02]  /*29920*/  IMAD.MOV.U32 R13, RZ, RZ, R4 ;  /* 0x000000ffff0d7224 */ /* 0x000fe400078e0004 */
[----:B------:R-:W-:-:S10]  /*29930*/  IMAD.MOV.U32 R12, RZ, RZ, 0x5 ;  /* 0x00000005ff0c7424 */ /* 0x000fd400078e00ff */
        /* <DEDUP_REMOVED lines=10> */
.L_x_11527:
[----:B------:R-:W-:Y:S02]  /*299e0*/  IMAD.MOV.U32 R13, RZ, RZ, R5 ;  /* 0x000000ffff0d7224 */ /* 0x000fe400078e0005 */
[----:B------:R-:W-:-:S07]  /*299f0*/  IMAD.MOV.U32 R6, RZ, RZ, R14 ;  /* 0x000000ffff067224 */ /* 0x000fce00078e000e */
[----:B------:R-:W-:Y:S05]  /*29a00*/  WARPSYNC.COLLECTIVE R15, `(.L_x_11528) ;  /* 0x000000000f087348 */ /* 0x000fea0003c00000 */
[----:B------:R0:W1:Y:S02]  /*29a10*/  SHFL.IDX P6, R14, R13, R12, R11 ;  /* 0x0000000c0d0e7389 */ /* 0x00006400000c000b */
[----:B01----:R-:W-:Y:S01]  /*29a20*/  ENDCOLLECTIVE ;  /* 0x000000000000791b */ /* 0x003fe20003800000 */
.L_x_11528:
[----:B------:R-:W-:Y:S01]  /*29a30*/  LOP3.LUT P4, RZ, R10, 0x4, RZ, 0xc0, !PT ;  /* 0x000000040aff7812 */ /* 0x000fe2000788c0ff */
[----:B------:R-:W-:-:S12]  /*29a40*/  IMAD.MOV.U32 R2, RZ, RZ, R14 ;  /* 0x000000ffff027224 */ /* 0x000fd800078e000e */
        /* <DEDUP_REMOVED lines=12> */
.L_x_11529:
        /* <DEDUP_REMOVED lines=11> */
.L_x_11530:
[----:B------:R-:W-:-:S05]  /*29bc0*/  IMAD.MOV.U32 R2, RZ, RZ, R14 ;  /* 0x000000ffff027224 */ /* 0x000fca00078e000e */
[----:B------:R-:W-:Y:S01]  /*29bd0*/  @!P5 LEA R2, P6, R9, R2, 0x1 ;  /* 0x000000020902d211 */ /* 0x000fe200078c08ff */
[----:B------:R-:W-:Y:S02]  /*29be0*/  IMAD.MOV.U32 R13, RZ, RZ, R4 ;  /* 0x000000ffff0d7224 */ /* 0x000fe400078e0004 */
[----:B------:R-:W-:Y:S02]  /*29bf0*/  IMAD.MOV.U32 R12, RZ, RZ, 0x7 ;  /* 0x00000007ff0c7424 */ /* 0x000fe400078e00ff */
[----:B------:R-:W-:Y:S01]  /*29c00*/  @!P5 IMAD.X R3, RZ, RZ, R6, P6 ;  /* 0x000000ffff03d224 */ /* 0x000fe200030e0606 */
[----:B------:R0:W-:Y:S04]  /*29c10*/  STL [R1+0x47c], R10 ;  /* 0x00047c0a01007387 */ /* 0x0001e80000100800 */
[----:B------:R-:W-:Y:S01]  /*29c20*/  @!PT LDS RZ, [RZ] ;  /* 0x00000000fffff984 */ /* 0x000fe20000000800 */
[----:B------:R-:W-:Y:S01]  /*29c30*/  @!PT LDS RZ, [RZ] ;  /* 0x00000000fffff984 */ /* 0x000fe20000000800 */
[----:B------:R-:W-:Y:S01]  /*29c40*/  @!PT LDS RZ, [RZ] ;  /* 0x00000000fffff984 */ /* 0x000fe20000000800 */
[----:B------:R0:W-:Y:S03]  /*29c50*/  @!P5 LDGSTS.E.BYPASS.LTC128B.128 [R7+0x25400], desc[UR48][R2.64], !P0 ;  /* 0x254000000207dfae */ /* 0x0001e6000c101d70 */
[----:B0-----:R-:W-:Y:S05]  /*29c60*/  WARPSYNC.COLLECTIVE R15, `(.L_x_11531) ;  /* 0x000000000f087348 */ /* 0x001fea0003c00000 */
[----:B------:R1:W2:Y:S02]  /*29c70*/  SHFL.IDX P6, R14, R13, R12, R11 ;  /* 0x0000000c0d0e7389 */ /* 0x0002a400000c000b */
[----:B012---:R-:W-:Y:S01]  /*29c80*/  ENDCOLLECTIVE ;  /* 0x000000000000791b */ /* 0x007fe20003800000 */
.L_x_11531:
        /* <DEDUP_REMOVED lines=11> */
.L_x_11532:
[----:B------:R-:W-:Y:S01]  /*29d40*/  IMAD.MOV.U32 R2, RZ, RZ, R14 ;  /* 0x000000ffff027224 */ /* 0x000fe200078e000e */
[----:B------:R-:W-:Y:S06]  /*29d50*/  BRA `(.L_x_11533) ;  /* 0xffffffb4009c7947 */ /* 0x000fec000383ffff */
.L_x_11410:
[----:B0-----:R0:W3:Y:S02]  /*29d60*/  SYNCS.PHASECHK.TRANS64.TRYWAIT P0, [R17+URZ+0x32420], R0 ;  /* 0x03242000110075a7 */ /* 0x0010e4000800017f */
[----:B---3--:R-:W-:Y:S05]  /*29d70*/  @!P0 NANOSLEEP.SYNCS 0x989680 ;  /* 0x009896800000895d */ /* 0x008fea0003900000 */
[----:B------:R-:W3:Y:S02]  /*29d80*/  @!P0 SYNCS.PHASECHK.TRANS64 P0, [R17+URZ+0x32420], R0 ;  /* 0x03242000110085a7 */ /* 0x000ee4000800007f */
[----:B---3--:R-:W-:Y:S05]  /*29d90*/  @!P0 BRA `(.L_x_11410) ;  /* 0xfffffffc00f08947 */ /* 0x008fea000383ffff */
[----:B------:R-:W-:Y:S05]  /*29da0*/  BRA `(.L_x_11534) ;  /* 0xffffffb800147947 */ /* 0x000fea000383ffff */
.L_x_11414:
[----:B0-----:R0:W1:Y:S02]  /*29db0*/  SYNCS.PHASECHK.TRANS64.TRYWAIT P0, [R2+URZ+0x32460], R0 ;  /* 0x03246000020075a7 */ /* 0x001064000800017f */
[----:B-1----:R-:W-:Y:S05]  /*29dc0*/  @!P0 NANOSLEEP.SYNCS 0x989680 ;  /* 0x009896800000895d */ /* 0x002fea0003900000 */
[----:B------:R-:W1:Y:S02]  /*29dd0*/  @!P0 SYNCS.PHASECHK.TRANS64 P0, [R2+URZ+0x32460], R0 ;  /* 0x03246000020085a7 */ /* 0x000e64000800007f */
[----:B-1----:R-:W-:Y:S05]  /*29de0*/  @!P0 BRA `(.L_x_11414) ;  /* 0xfffffffc00f08947 */ /* 0x002fea000383ffff */
[----:B------:R-:W-:Y:S05]  /*29df0*/  BRA `(.L_x_11535) ;  /* 0xffffffb800387947 */ /* 0x000fea000383ffff */
.L_x_11427:
[----:B0-----:R0:W1:Y:S02]  /*29e00*/  SYNCS.PHASECHK.TRANS64.TRYWAIT P0, [R3+URZ+0x32440], R2 ;  /* 0x03244002030075a7 */ /* 0x001064000800017f */
[----:B-1----:R-:W-:Y:S05]  /*29e10*/  @!P0 NANOSLEEP.SYNCS 0x989680 ;  /* 0x009896800000895d */ /* 0x002fea0003900000 */
[----:B------:R-:W1:Y:S02]  /*29e20*/  @!P0 SYNCS.PHASECHK.TRANS64 P0, [R3+URZ+0x32440], R2 ;  /* 0x03244002030085a7 */ /* 0x000e64000800007f */
[----:B-1----:R-:W-:Y:S05]  /*29e30*/  @!P0 BRA `(.L_x_11427) ;  /* 0xfffffffc00f08947 */ /* 0x002fea000383ffff */
[----:B------:R-:W-:Y:S05]  /*29e40*/  BRA `(.L_x_11536) ;  /* 0xffffffc0002c7947 */ /* 0x000fea000383ffff */
.L_x_11432:
[----:B-1----:R1:W2:Y:S02]  /*29e50*/  SYNCS.PHASECHK.TRANS64.TRYWAIT P0, [R3+URZ+0x32460], R2 ;  /* 0x03246002030075a7 */ /* 0x0022a4000800017f */
[----:B--2---:R-:W-:Y:S05]  /*29e60*/  @!P0 NANOSLEEP.SYNCS 0x989680 ;  /* 0x009896800000895d */ /* 0x004fea0003900000 */
[----:B------:R-:W2:Y:S02]  /*29e70*/  @!P0 SYNCS.PHASECHK.TRANS64 P0, [R3+URZ+0x32460], R2 ;  /* 0x03246002030085a7 */ /* 0x000ea4000800007f */
[----:B--2---:R-:W-:Y:S05]  /*29e80*/  @!P0 BRA `(.L_x_11432) ;  /* 0xfffffffc00f08947 */ /* 0x004fea000383ffff */
[----:B------:R-:W-:Y:S05]  /*29e90*/  BRA `(.L_x_11537) ;  /* 0xffffffc000a47947 */ /* 0x000fea000383ffff */
.L_x_11444:
[----:B0-----:R0:W1:Y:S02]  /*29ea0*/  SYNCS.PHASECHK.TRANS64.TRYWAIT P0, [R4+URZ+0x32440], R2 ;  /* 0x03244002040075a7 */ /* 0x001064000800017f */
[----:B-1----:R-:W-:Y:S05]  /*29eb0*/  @!P0 NANOSLEEP.SYNCS 0x989680 ;  /* 0x009896800000895d */ /* 0x002fea0003900000 */
[----:B------:R-:W1:Y:S02]  /*29ec0*/  @!P0 SYNCS.PHASECHK.TRANS64 P0, [R4+URZ+0x32440], R2 ;  /* 0x03244002040085a7 */ /* 0x000e64000800007f */
[----:B-1----:R-:W-:Y:S05]  /*29ed0*/  @!P0 BRA `(.L_x_11444) ;  /* 0xfffffffc00f08947 */ /* 0x002fea000383ffff */
[----:B------:R-:W-:Y:S05]  /*29ee0*/  BRA `(.L_x_11538) ;  /* 0xffffffc800887947 */ /* 0x000fea000383ffff */
.L_x_11449:
[----:B-1----:R1:W2:Y:S02]  /*29ef0*/  SYNCS.PHASECHK.TRANS64.TRYWAIT P0, [R4+URZ+0x32460], R2 ;  /* 0x03246002040075a7 */ /* 0x0022a4000800017f */
[----:B--2---:R-:W-:Y:S05]  /*29f00*/  @!P0 NANOSLEEP.SYNCS 0x989680 ;  /* 0x009896800000895d */ /* 0x004fea0003900000 */
[----:B------:R-:W2:Y:S02]  /*29f10*/  @!P0 SYNCS.PHASECHK.TRANS64 P0, [R4+URZ+0x32460], R2 ;  /* 0x03246002040085a7 */ /* 0x000ea4000800007f */
[----:B--2---:R-:W-:Y:S05]  /*29f20*/  @!P0 BRA `(.L_x_11449) ;  /* 0xfffffffc00f08947 */ /* 0x004fea000383ffff */
[----:B------:R-:W-:Y:S05]  /*29f30*/  BRA `(.L_x_11539) ;  /* 0xffffffcc00007947 */ /* 0x000fea000383ffff */
.L_x_11460:
[----:B0-----:R0:W1:Y:S02]  /*29f40*/  SYNCS.PHASECHK.TRANS64.TRYWAIT P0, [R4+URZ+0x32440], R2 ;  /* 0x03244002040075a7 */ /* 0x001064000800017f */
[----:B-1----:R-:W-:Y:S05]  /*29f50*/  @!P0 NANOSLEEP.SYNCS 0x989680 ;  /* 0x009896800000895d */ /* 0x002fea0003900000 */
[----:B------:R-:W1:Y:S02]  /*29f60*/  @!P0 SYNCS.PHASECHK.TRANS64 P0, [R4+URZ+0x32440], R2 ;  /* 0x03244002040085a7 */ /* 0x000e64000800007f */
[----:B-1----:R-:W-:Y:S05]  /*29f70*/  @!P0 BRA `(.L_x_11460) ;  /* 0xfffffffc00f08947 */ /* 0x002fea000383ffff */
[----:B------:R-:W-:Y:S05]  /*29f80*/  BRA `(.L_x_11540) ;  /* 0xffffffd000c87947 */ /* 0x000fea000383ffff */
.L_x_11465:
[----:B-1----:R1:W2:Y:S02]  /*29f90*/  SYNCS.PHASECHK.TRANS64.TRYWAIT P0, [R4+URZ+0x32460], R2 ;  /* 0x03246002040075a7 */ /* 0x0022a4000800017f */
[----:B--2---:R-:W-:Y:S05]  /*29fa0*/  @!P0 NANOSLEEP.SYNCS 0x989680 ;  /* 0x009896800000895d */ /* 0x004fea0003900000 */
[----:B------:R-:W2:Y:S02]  /*29fb0*/  @!P0 SYNCS.PHASECHK.TRANS64 P0, [R4+URZ+0x32460], R2 ;  /* 0x03246002040085a7 */ /* 0x000ea4000800007f */
[----:B--2---:R-:W-:Y:S05]  /*29fc0*/  @!P0 BRA `(.L_x_11465) ;  /* 0xfffffffc00f08947 */ /* 0x004fea000383ffff */
[----:B------:R-:W-:Y:S05]  /*29fd0*/  BRA `(.L_x_11541) ;  /* 0xffffffd400407947 */ /* 0x000fea000383ffff */
.L_x_11477:
        /* <DEDUP_REMOVED lines=8> */
.L_x_11543:
[----:B------:R-:W-:Y:S05]  /*2a060*/  BSYNC B0 ;  /* 0x0000000000007941 */ /* 0x000fea0003800000 */
.L_x_11542:
[----:B------:R-:W-:Y:S05]  /*2a070*/  BRA `(.L_x_11544) ;  /* 0xffffffdc00107947 */ /* 0x000fea000383ffff */
.L_x_11480:
[----:B0-----:R0:W1:Y:S02]  /*2a080*/  SYNCS.PHASECHK.TRANS64.TRYWAIT P0, [R0+URZ+0x32420], R3 ;  /* 0x03242003000075a7 */ /* 0x001064000800017f */
[----:B-1----:R-:W-:Y:S05]  /*2a090*/  @!P0 NANOSLEEP.SYNCS 0x989680 ;  /* 0x009896800000895d */ /* 0x002fea0003900000 */
[----:B------:R-:W1:Y:S02]  /*2a0a0*/  @!P0 SYNCS.PHASECHK.TRANS64 P0, [R0+URZ+0x32420], R3 ;  /* 0x03242003000085a7 */ /* 0x000e64000800007f */
[----:B-1----:R-:W-:Y:S05]  /*2a0b0*/  @!P0 BRA `(.L_x_11480) ;  /* 0xfffffffc00f08947 */ /* 0x002fea000383ffff */
[----:B------:R-:W-:Y:S05]  /*2a0c0*/  BRA `(.L_x_11545) ;  /* 0xffffffdc005c7947 */ /* 0x000fea000383ffff */
.L_x_11481:
        /* <DEDUP_REMOVED lines=11> */
.L_x_11547:
[----:B------:R-:W-:Y:S05]  /*2a180*/  BSYNC B0 ;  /* 0x0000000000007941 */ /* 0x000fea0003800000 */
.L_x_11546:
[----:B------:R-:W-:Y:S05]  /*2a190*/  BRA `(.L_x_11548) ;  /* 0xffffffdc00447947 */ /* 0x000fea000383ffff */
.L_x_11484:
[----:B------:R-:W-:Y:S01]  /*2a1a0*/  BSSY B1, `(.L_x_11549) ;  /* 0x0000006000017945 */ /* 0x000fe20003800000 */
[----:B------:R-:W-:-:S07]  /*2a1b0*/  IMAD.MOV.U32 R15, RZ, RZ, -0x1 ;  /* 0xffffffffff0f7424 */ /* 0x000fce00078e00ff */
[----:B012---:R-:W-:Y:S05]  /*2a1c0*/  WARPSYNC.COLLECTIVE R15, `(.L_x_11550) ;  /* 0x000000000f0c7348 */ /* 0x007fea0003c00000 */
[----:B------:R-:W-:Y:S02]  /*2a1d0*/  ELECT P6, UR62, PT ;  /* 0x00000000003e782f */ /* 0x000fe400038c0000 */
[----:B------:R-:W-:Y:S01]  /*2a1e0*/  MOV R14, UR62 ;  /* 0x0000003e000e7c02 */ /* 0x000fe20008000f00 */
[----:B012---:R-:W-:Y:S10]  /*2a1f0*/  ENDCOLLECTIVE ;  /* 0x000000000000791b */ /* 0x007ff40003800000 */
.L_x_11550:
[----:B------:R-:W-:Y:S05]  /*2a200*/  BSYNC B1 ;  /* 0x0000000000017941 */ /* 0x000fea0003800000 */
.L_x_11549:
[----:B------:R-:W-:Y:S05]  /*2a210*/  BRA `(.L_x_11551) ;  /* 0xffffffdc003c7947 */ /* 0x000fea000383ffff */
.L_x_11486:
[----:B0-----:R0:W1:Y:S02]  /*2a220*/  SYNCS.PHASECHK.TRANS64.TRYWAIT P0, [R6+URZ], R5 ;  /* 0x00000005060075a7 */ /* 0x001064000800017f */
[----:B-1----:R-:W-:Y:S05]  /*2a230*/  @!P0 NANOSLEEP.SYNCS 0x989680 ;  /* 0x009896800000895d */ /* 0x002fea0003900000 */
[----:B------:R-:W1:Y:S02]  /*2a240*/  @!P0 SYNCS.PHASECHK.TRANS64 P0, [R6+URZ], R5 ;  /* 0x00000005060085a7 */ /* 0x000e64000800007f */
[----:B-1----:R-:W-:Y:S05]  /*2a250*/  @!P0 BRA `(.L_x_11486) ;  /* 0xfffffffc00f08947 */ /* 0x002fea000383ffff */
[----:B------:R-:W-:Y:S05]  /*2a260*/  BRA `(.L_x_11552) ;  /* 0xffffffdc00747947 */ /* 0x000fea000383ffff */
.L_x_11487:
[----:B-1----:R1:W2:Y:S02]  /*2a270*/  SYNCS.PHASECHK.TRANS64.TRYWAIT P0, [R3+URZ], R2 ;  /* 0x00000002030075a7 */ /* 0x0022a4000800017f */
[----:B--2---:R-:W-:Y:S05]  /*2a280*/  @!P0 NANOSLEEP.SYNCS 0x989680 ;  /* 0x009896800000895d */ /* 0x004fea0003900000 */
[----:B------:R-:W2:Y:S02]  /*2a290*/  @!P0 SYNCS.PHASECHK.TRANS64 P0, [R3+URZ], R2 ;  /* 0x00000002030085a7 */ /* 0x000ea4000800007f */
[----:B--2---:R-:W-:Y:S05]  /*2a2a0*/  @!P0 BRA `(.L_x_11487) ;  /* 0xfffffffc00f08947 */ /* 0x004fea000383ffff */
[----:B------:R-:W-:Y:S05]  /*2a2b0*/  BRA `(.L_x_11553) ;  /* 0xffffffdc00687947 */ /* 0x000fea000383ffff */
.L_x_11489:
[----:B-1----:R1:W2:Y:S02]  /*2a2c0*/  SYNCS.PHASECHK.TRANS64.TRYWAIT P0, [R18+URZ], R5 ;  /* 0x00000005120075a7 */ /* 0x0022a4000800017f */
[----:B--2---:R-:W-:Y:S05]  /*2a2d0*/  @!P0 NANOSLEEP.SYNCS 0x989680 ;  /* 0x009896800000895d */ /* 0x004fea0003900000 */
[----:B------:R-:W2:Y:S02]  /*2a2e0*/  @!P0 SYNCS.PHASECHK.TRANS64 P0, [R18+URZ], R5 ;  /* 0x00000005120085a7 */ /* 0x000ea4000800007f */
[----:B--2---:R-:W-:Y:S05]  /*2a2f0*/  @!P0 BRA `(.L_x_11489) ;  /* 0xfffffffc00f08947 */ /* 0x004fea000383ffff */
[----:B------:R-:W-:Y:S05]  /*2a300*/  BRA `(.L_x_11554) ;  /* 0xffffffdc006c7947 */ /* 0x000fea000383ffff */
        .type           $_ZN7cutlass13device_kernelIN5flash11enable_sm90INS1_16FlashAttnFwdSm90INS1_25CollectiveMainloopFwdSm90ILi2EN4cute5tupleIJNS5_1CILi1EEES8_S8_EEENS6_IJNS7_ILi128EEENS7_ILi96EEENS7_ILi64EEEEEELi256ENS_10bfloat16_tEfNS_4arch4Sm90ELb0ELb1ELb1ELb0ELb0ELb0ELb1ELb1ELb0ELb1ELb0ELb0EEENS1_21CollectiveEpilogueFwdINS6_IJSA_NS7_ILi256EEESB_EEES9_SE_SG_Li256ELb0ELb1ELb0ELb0EEENS1_30DynamicPersistentTileSchedulerILi256ELi128ELb0ELb1ELb1EEEEEEEEEvNT_6ParamsE$_ZZN5flash25CollectiveMainloopFwdSm90ILi2EN4cute5tupleIJNS1_1CILi1EEES4_S4_EEENS2_IJNS3_ILi128EEENS3_ILi96EEENS3_ILi64EEEEEELi256EN7cutlass10bfloat16_tEfNSA_4arch4Sm90ELb0ELb1ELb1ELb0ELb0ELb0ELb1ELb1ELb0ELb1ELb0ELb0EE3mmaINS_16FlashAttnFwdSm90ISE_NS_21CollectiveEpilogueFwdINS2_IJS6_NS3_ILi256EEES7_EEES5_SB_SD_Li256ELb0ELb1ELb0ELb0EEENS_30DynamicPersistentTileSchedulerILi256ELi128ELb0ELb1ELb1EEEE13SharedStorageENS1_6TensorINS1_11ArrayEngineIfLm128EEENS1_6LayoutINS2_IJNS2_IJNS3_ILi2EEEST_NS3_ILi32EEEEEES4_S4_EEENS2_IJNS2_IJS4_ST_NS3_ILi4EEEEEENS3_ILi0EEESZ_EEEEEEENS_7SoftmaxILi2ELi0EEEEEbRKNSE_6ParamsENSA_25PipelineTmaAsyncNoClusterILi2ENSA_16PipelineTmaAsyncILi2EEEEES1B_RNSA_13PipelineStateILj2EEERT0_RT1_iRiRKNS_16SeqlenInfoQKNewKILb0ELb0EEENS2_IJiiiiEEERT_ENKUliT_T0_T1_E_clIZSF_ISO_S12_S14_EbS17_S1B_S1B_S1E_S1G_S1I_iS1J_S1N_S1O_S1Q_EUlRS1R_iE1_NS3_ILb0EEENS3_ILb1EEEEEDaiS1R_S1S_S1T_,@function
        .size           $_ZN7cutlass13device_kernelIN5flash11enable_sm90INS1_16FlashAttnFwdSm90INS1_25CollectiveMainloopFwdSm90ILi2EN4cute5tupleIJNS5_1CILi1EEES8_S8_EEENS6_IJNS7_ILi128EEENS7_ILi96EEENS7_ILi64EEEEEELi256ENS_10bfloat16_tEfNS_4arch4Sm90ELb0ELb1ELb1ELb0ELb0ELb0ELb1ELb1ELb0ELb1ELb0ELb0EEENS1_21CollectiveEpilogueFwdINS6_IJSA_NS7_ILi256EEESB_EEES9_SE_SG_Li256ELb0ELb1ELb0ELb0EEENS1_30DynamicPersistentTileSchedulerILi256ELi128ELb0ELb1ELb1EEEEEEEEEvNT_6ParamsE$_ZZN5flash25CollectiveMainloopFwdSm90ILi2EN4cute5tupleIJNS1_1CILi1EEES4_S4_EEENS2_IJNS3_ILi128EEENS3_ILi96EEENS3_ILi64EEEEEELi256EN7cutlass10bfloat16_tEfNSA_4arch4Sm90ELb0ELb1ELb1ELb0ELb0ELb0ELb1ELb1ELb0ELb1ELb0ELb0EE3mmaINS_16FlashAttnFwdSm90ISE_NS_21CollectiveEpilogueFwdINS2_IJS6_NS3_ILi256EEES7_EEES5_SB_SD_Li256ELb0ELb1ELb0ELb0EEENS_30DynamicPersistentTileSchedulerILi256ELi128ELb0ELb1ELb1EEEE13SharedStorageENS1_6TensorINS1_11ArrayEngineIfLm128EEENS1_6LayoutINS2_IJNS2_IJNS3_ILi2EEEST_NS3_ILi32EEEEEES4_S4_EEENS2_IJNS2_IJS4_ST_NS3_ILi4EEEEEENS3_ILi0EEESZ_EEEEEEENS_7SoftmaxILi2ELi0EEEEEbRKNSE_6ParamsENSA_25PipelineTmaAsyncNoClusterILi2ENSA_16PipelineTmaAsyncILi2EEEEES1B_RNSA_13PipelineStateILj2EEERT0_RT1_iRiRKNS_16SeqlenInfoQKNewKILb0ELb0EEENS2_IJiiiiEEERT_ENKUliT_T0_T1_E_clIZSF_ISO_S12_S14_EbS17_S1B_S1B_S1E_S1G_S1I_iS1J_S1N_S1O_S1Q_EUlRS1R_iE1_NS3_ILb0EEENS3_ILb1EEEEEDaiS1R_S1S_S1T_,(.L_x_15312 - $_ZN7cutlass13device_kernelIN5flash11enable_sm90INS1_16FlashAttnFwdSm90INS1_25CollectiveMainloopFwdSm90ILi2EN4cute5tupleIJNS5_1CILi1EEES8_S8_EEENS6_IJNS7_ILi128EEENS7_ILi96EEENS7_ILi64EEEEEELi256ENS_10bfloat16_tEfNS_4arch4Sm90ELb0ELb1ELb1ELb0ELb0ELb0ELb1ELb1ELb0ELb1ELb0ELb0EEENS1_21CollectiveEpilogueFwdINS6_IJSA_NS7_ILi256EEESB_EEES9_SE_SG_Li256ELb0ELb1ELb0ELb0EEENS1_30DynamicPersistentTileSchedulerILi256ELi128ELb0ELb1ELb1EEEEEEEEEvNT_6ParamsE$_ZZN5flash25CollectiveMainloopFwdSm90ILi2EN4cute5tupleIJNS1_1CILi1EEES4_S4_EEENS2_IJNS3_ILi128EEENS3_ILi96EEENS3_ILi64EEEEEELi256EN7cutlass10bfloat16_tEfNSA_4arch4Sm90ELb0ELb1ELb1ELb0ELb0ELb0ELb1ELb1ELb0ELb1ELb0ELb0EE3mmaINS_16FlashAttnFwdSm90ISE_NS_21CollectiveEpilogueFwdINS2_IJS6_NS3_ILi256EEES7_EEES5_SB_SD_Li256ELb0ELb1ELb0ELb0EEENS_30DynamicPersistentTileSchedulerILi256ELi128ELb0ELb1ELb1EEEE13SharedStorageENS1_6TensorINS1_11ArrayEngineIfLm128EEENS1_6LayoutINS2_IJNS2_IJNS3_ILi2EEEST_NS3_ILi32EEEEEES4_S4_EEENS2_IJNS2_IJS4_ST_NS3_ILi4EEEEEENS3_ILi0EEESZ_EEEEEEENS_7SoftmaxILi2ELi0EEEEEbRKNSE_6ParamsENSA_25PipelineTmaAsyncNoClusterILi2ENSA_16PipelineTmaAsyncILi2EEEEES1B_RNSA_13PipelineStateILj2EEERT0_RT1_iRiRKNS_16SeqlenInfoQKNewKILb0ELb0EEENS2_IJiiiiEEERT_ENKUliT_T0_T1_E_clIZSF_ISO_S12_S14_EbS17_S1B_S1B_S1E_S1G_S1I_iS1J_S1N_S1O_S1Q_EUlRS1R_iE1_NS3_ILb0EEENS3_ILb1EEEEEDaiS1R_S1S_S1T_)
$_ZN7cutlass13device_kernelIN5flash11enable_sm90INS1_16FlashAttnFwdSm90INS1_25CollectiveMainloopFwdSm90ILi2EN4cute5tupleIJNS5_1CILi1EEES8_S8_EEENS6_IJNS7_ILi128EEENS7_ILi96EEENS7_ILi64EEEEEELi256ENS_10bfloat16_tEfNS_4arch4Sm90ELb0ELb1ELb1ELb0ELb0ELb0ELb1ELb1ELb0ELb1ELb0ELb0EEENS1_21CollectiveEpilogueFwdINS6_IJSA_NS7_ILi256EEESB_EEES9_SE_SG_Li256ELb0ELb1ELb0ELb0EEENS1_30DynamicPersistentTileSchedulerILi256ELi128ELb0ELb1ELb1EEEEEEEEEvNT_6ParamsE$_ZZN5flash25CollectiveMainloopFwdSm90ILi2EN4cute5tupleIJNS1_1CILi1EEES4_S4_EEENS2_IJNS3_ILi128EEENS3_ILi96EEENS3_ILi64EEEEEELi256EN7cutlass10bfloat16_tEfNSA_4arch4Sm90ELb0ELb1ELb1ELb0ELb0ELb0ELb1ELb1ELb0ELb1ELb0ELb0EE3mmaINS_16FlashAttnFwdSm90ISE_NS_21CollectiveEpilogueFwdINS2_IJS6_NS3_ILi256EEES7_EEES5_SB_SD_Li256ELb0ELb1ELb0ELb0EEENS_30DynamicPersistentTileSchedulerILi256ELi128ELb0ELb1ELb1EEEE13SharedStorageENS1_6TensorINS1_11ArrayEngineIfLm128EEENS1_6LayoutINS2_IJNS2_IJNS3_ILi2EEEST_NS3_ILi32EEEEEES4_S4_EEENS2_IJNS2_IJS4_ST_NS3_ILi4EEEEEENS3_ILi0EEESZ_EEEEEEENS_7SoftmaxILi2ELi0EEEEEbRKNSE_6ParamsENSA_25PipelineTmaAsyncNoClusterILi2ENSA_16PipelineTmaAsyncILi2EEEEES1B_RNSA_13PipelineStateILj2EEERT0_RT1_iRiRKNS_16SeqlenInfoQKNewKILb0ELb0EEENS2_IJiiiiEEERT_ENKUliT_T0_T1_E_clIZSF_ISO_S12_S14_EbS17_S1B_S1B_S1E_S1G_S1I_iS1J_S1N_S1O_S1Q_EUlRS1R_iE1_NS3_ILb0EEENS3_ILb1EEEEEDaiS1R_S1S_S1T_:
        /* <DEDUP_REMOVED lines=9> */
[----:B------:R-:W-:Y:S01]  /*2a3a0*/  R2UR UR5, R5 ;  /* 0x00000000050572ca */ /* 0x000fe200000e0000 */
[----:B--2---:R-:W-:-:S12]  /*2a3b0*/  VIADD R11, R6, 0x1 ;  /* 0x00000001060b7836 */ /* 0x004fd80000000000 */
[----:B------:R-:W2:Y:S01]  /*2a3c0*/  LD.E R6, desc[UR4][R2.64+0x8] ;  /* 0x0000080402067980 */ /* 0x000ea2000c101900 */
[----:B------:R-:W-:-:S13]  /*2a3d0*/  ISETP.NE.AND P1, PT, R11, 0x2, PT ;  /* 0x000000020b00780c */ /* 0x000fda0003f25270 */
[----:B------:R-:W-:Y:S02]  /*2a3e0*/  @!P1 R2UR UR6, R4 ;  /* 0x00000000040692ca */ /* 0x000fe400000e0000 */
[----:B------:R-:W-:-:S13]  /*2a3f0*/  @!P1 R2UR UR7, R5 ;  /* 0x00000000050792ca */ /* 0x000fda00000e0000 */
[----:B------:R-:W3:Y:S01]  /*2a400*/  @!P1 LD.E R7, desc[UR6][R2.64+0x4] ;  /* 0x0000040602079980 */ /* 0x000ee2000c101900 */
        /* <DEDUP_REMOVED lines=8> */
[----:B------:R0:W-:Y:S08]  /*2a490*/  ST.E desc[UR4][R2.64], R11 ;  /* 0x0000000b02007985 */ /* 0x0001f0000c101904 */
[----:B------:R1:W-:Y:S01]  /*2a4a0*/  @!P1 ST.E desc[UR8][R2.64], RZ ;  /* 0x000000ff02009985 */ /* 0x0003e2000c101908 */
[----:B--2---:R-:W-:-:S05]  /*2a4b0*/  VIADD R13, R6, 0x1 ;  /* 0x00000001060d7836 */ /* 0x004fca0000000000 */
[----:B------:R1:W-:Y:S01]  /*2a4c0*/  ST.E desc[UR6][R2.64+0x8], R13 ;  /* 0x0000080d02007985 */ /* 0x0003e2000c101906 */
[----:B---3--:R-:W-:-:S05]  /*2a4d0*/  @!P1 LOP3.LUT R15, R7, 0x1, RZ, 0x3c, !PT ;  /* 0x00000001070f9812 */ /* 0x008fca00078e3cff */
        /* <DEDUP_REMOVED lines=12> */
[----:B0-----:R1:W5:Y:S01]  /*2a5a0*/  LD.E R11, desc[UR6][R6.64+0x4] ;  /* 0x00000406060b7980 */ /* 0x001362000c101900 */
[----:B--2---:R-:W-:-:S04]  /*2a5b0*/  LOP3.LUT R14, R14, 0x1, RZ, 0xfc, !PT ;  /* 0x000000010e0e7812 */ /* 0x004fc800078efcff */
[----:B------:R-:W-:-:S13]  /*2a5c0*/  ISETP.NE.AND P1, PT, R14, 0x3, PT ;  /* 0x000000030e00780c */ /* 0x000fda0003f25270 */
[----:B-1----:R-:W-:Y:S05]  /*2a5d0*/  @!P1 BRA `(.L_x_11556) ;  /* 0x0000000000049947 */ /* 0x002fea0003800000 */
[----:B------:R-:W-:Y:S01]  /*2a5e0*/  BPT.TRAP 0x1 ;  /* 0x000000040000795c */ /* 0x000fe20000300000 */
.L_x_11556:
[----:B------:R-:W-:Y:S05]  /*2a5f0*/  BSYNC B3 ;  /* 0x0000000000037941 */ /* 0x000fea0003800000 */
.L_x_11555:
        /* <DEDUP_REMOVED lines=17> */
.L_x_11558:
[----:B------:R-:W-:Y:S05]  /*2a710*/  BSYNC B3 ;  /* 0x0000000000037941 */ /* 0x000fea0003800000 */
.L_x_11557:
        /* <DEDUP_REMOVED lines=10> */
.L_x_11560:
[----:B------:R-:W-:Y:S05]  /*2a7c0*/  BSYNC B3 ;  /* 0x0000000000037941 */ /* 0x000fea0003800000 */
.L_x_11559:
[----:B------:R-:W2:Y:S04]  /*2a7d0*/  LDL.64 R8, [R0] ;  /* 0x0000000000087983 */ /* 0x000ea80000100a00 */
[----:B------:R-:W3:Y:S01]  /*2a7e0*/  LDL.64 R6, [R0+0x28] ;  /* 0x0000280000067983 */ /* 0x000ee20000100a00 */
[C---:B------:R-:W-:Y:S02]  /*2a7f0*/  R2UR UR6, R4.reuse ;  /* 0x00000000040672ca */ /* 0x040fe400000e0000 */
[C---:B------:R-:W-:Y:S01]  /*2a800*/  R2UR UR7, R5.reuse ;  /* 0x00000000050772ca */ /* 0x040fe200000e0000 */
[----:B0----5:R-:W4:Y:S01]  /*2a810*/  LDL.64 R2, [R0+0x20] ;  /* 0x0000200000027983 */ /* 0x021f220000100a00 */
        /* <DEDUP_REMOVED lines=24> */
[----:B------:R-:W-:Y:S03]  /*2a9a0*/  HGMMA.64x96x16.F32.BF16 R24, gdesc[UR4], RZ, !UPT, gsb0 ;  /* 0x01600000041879f0 */ /* 0x000fe6000c0018ff */
        /* <DEDUP_REMOVED lines=14> */
[----:B------:R-:W-:Y:S03]  /*2aa90*/  HGMMA.64x96x16.F32.BF16 R24, gdesc[UR4], R24, gsb0 ;  /* 0x01600000041879f0 */ /* 0x000fe60008001818 */
        /* <DEDUP_REMOVED lines=47> */
.L_x_11563:
[----:B------:R-:W-:Y:S05]  /*2ad90*/  BSYNC B3 ;  /* 0x0000000000037941 */ /* 0x000fea0003800000 */
.L_x_11562:
        /* <DEDUP_REMOVED lines=17> */
.L_x_11565:
[----:B------:R-:W-:Y:S05]  /*2aeb0*/  BSYNC B3 ;  /* 0x0000000000037941 */ /* 0x000fea0003800000 */
.L_x_11564:
        /* <DEDUP_REMOVED lines=10> */
.L_x_11567:
[----:B------:R-:W-:Y:S05]  /*2af60*/  BSYNC B3 ;  /* 0x0000000000037941 */ /* 0x000fea0003800000 */
.L_x_11566:
[----:B------:R-:W2:Y:S04]  /*2af70*/  LDL.64 R14, [R0] ;  /* 0x00000000000e7983 */ /* 0x000ea80000100a00 */
[----:B------:R-:W3:Y:S04]  /*2af80*/  LDL.64 R12, [R0+0x58] ;  /* 0x00005800000c7983 */ /* 0x000ee80000100a00 */
[----:B------:R-:W4:Y:S04]  /*2af90*/  LDL.64 R2, [R0+0x48] ;  /* 0x0000480000027983 */ /* 0x000f280000100a00 */
[----:B0----5:R-:W4:Y:S01]  /*2afa0*/  LDL.64 R8, [R0+0x50] ;  /* 0x0000500000087983 */ /* 0x021f220000100a00 */
[----:B------:R-:W-:-:S02]  /*2afb0*/  R2UR UR6, R4 ;  /* 0x00000000040672ca */ /* 0x000fc400000e0000 */
[C---:B------:R-:W-:Y:S01]  /*2afc0*/  R2UR UR7, R5.reuse ;  /* 0x00000000050772ca */ /* 0x040fe200000e0000 */
[----:B------:R-:W4:Y:S01]  /*2afd0*/  LDL R21, [R1+0x470] ;  /* 0x0004700001157983 */ /* 0x000f220000100800 */
[C---:B------:R-:W-:Y:S02]  /*2afe0*/  R2UR UR4, R4.reuse ;  /* 0x00000000040472ca */ /* 0x040fe400000e0000 */
[----:B------:R-:W-:Y:S01]  /*2aff0*/  R2UR UR5, R5 ;  /* 0x00000000050572ca */ /* 0x000fe200000e0000 */
[----:B------:R-:W4:Y:S04]  /*2b000*/  LDL R20, [R1+0x474] ;  /* 0x0004740001147983 */ /* 0x000f280000100800 */
[----:B------:R-:W4:Y:S04]  /*2b010*/  LDL.LU R72, [R1+0x47c] ;  /* 0x00047c0001487983 */ /* 0x000f280000300800 */
[----:B--2---:R-:W2:Y:S04]  /*2b020*/  LD.E R15, desc[UR6][R14.64] ;  /* 0x000000060e0f7980 */ /* 0x004ea8000c101900 */
[----:B---3--:R-:W2:Y:S01]  /*2b030*/  LD.E.64 R6, desc[UR4][R12.64] ;  /* 0x000000040c067980 */ /* 0x008ea2000c101b00 */
[----:B------:R-:W-:Y:S05]  /*2b040*/  WARPSYNC.ALL ;  /* 0x0000000000007948 */ /* 0x000fea0003800000 */
[----:B------:R-:W-:-:S02]  /*2b050*/  R2UR UR6, R4 ;  /* 0x00000000040672ca */ /* 0x000fc400000e0000 */
[C---:B------:R-:W-:Y:S02]  /*2b060*/  R2UR UR7, R5.reuse ;  /* 0x00000000050772ca */ /* 0x040fe400000e0000 */
[----:B------:R-:W-:Y:S02]  /*2b070*/  R2UR UR4, R4 ;  /* 0x00000000040472ca */ /* 0x000fe400000e0000 */
[----:B------:R-:W-:-:S09]  /*2b080*/  R2UR UR5, R5 ;  /* 0x00000000050572ca */ /* 0x000fd200000e0000 */
[----:B----4-:R-:W3:Y:S04]  /*2b090*/  LD.E R11, desc[UR6][R2.64] ;  /* 0x00000006020b7980 */ /* 0x010ee8000c101900 */
[----:B------:R-:W4:Y:S01]  /*2b0a0*/  LD.E.64 R18, desc[UR4][R8.64] ;  /* 0x0000000408127980 */ /* 0x000f22000c101b00 */
        /* <DEDUP_REMOVED lines=12> */
[----:B------:R-:W-:Y:S03]  /*2b170*/  HGMMA.64x96x16.F32.BF16 R24, gdesc[UR4], R24, UP0, gsb0 ;  /* 0x01600000041879f0 */ /* 0x000fe6000b801818 */
[----:B------:R-:W-:Y:S02]  /*2b180*/  WARPGROUP.DEPBAR.LE gsb0, 0x0 ;  /* 0x00008000000079c5 */ /* 0x000fe40000010000 */
[----:B------:R-:W-:Y:S04]  /*2b190*/  ST.E desc[UR8][R2.64], R195 ;  /* 0x000000c302007985 */ /* 0x000fe8000c101908 */
[----:B------:R-:W2:Y:S01]  /*2b1a0*/  LD.E.64 R12, desc[UR10][R8.64] ;  /* 0x0000000a080c7980 */ /* 0x000ea2000c101b00 */
[----:B------:R-:W-:-:S02]  /*2b1b0*/  VIADD R14, R6, 0x2 ;  /* 0x00000002060e7836 */ /* 0x000fc40000000000 */
[----:B------:R-:W-:-:S03]  /*2b1c0*/  IMAD.MOV.U32 R15, RZ, RZ, R7 ;  /* 0x000000ffff0f7224 */ /* 0x000fc600078e0007 */
[----:B------:R-:W-:Y:S02]  /*2b1d0*/  R2UR UR6, R14 ;  /* 0x000000000e0672ca */ /* 0x000fe400000e0000 */
[----:B------:R-:W-:Y:S01]  /*2b1e0*/  R2UR UR7, R15 ;  /* 0x000000000f0772ca */ /* 0x000fe200000e0000 */
[----:B------:R-:W-:Y:S01]  /*2b1f0*/  WARPGROUP.ARRIVE ;  /* 0x00000000000079c5 */ /* 0x000fe20000000000 */
[C---:B------:R-:W-:Y:S02]  /*2b200*/  R2UR UR8, R4.reuse ;  /* 0x00000000040872ca */ /* 0x040fe400000e0000 */
        /* <DEDUP_REMOVED lines=222> */
[----:B------:R-:W-:-:S06]  /*2bff0*/  WARPGROUP.ARRIVE ;  /* 0x00000000000079c5 */ /* 0x000fcc0000000000 */
[----:B------:R-:W0:Y:S01]  /*2c000*/  S2R R203, SR_TID.X ;  /* 0x0000000000cb7919 */ /* 0x000e220000002100 */
[----:B------:R-:W-:Y:S02]  /*2c010*/  R2UR UR8, R4 ;  /* 0x00000000040872ca */ /* 0x000fe400000e0000 */
[----:B------:R-:W-:Y:S02]  /*2c020*/  R2UR UR9, R5 ;  /* 0x00000000050972ca */ /* 0x000fe400000e0000 */
[----:B0-----:R-:W-:Y:S01]  /*2c030*/  LOP3.LUT P2, RZ, R203, 0x7f, RZ, 0xc0, !PT ;  /* 0x0000007fcbff7812 */ /* 0x001fe2000784c0ff */
[----:B--2---:R-:W-:Y:S02]  /*2c040*/  VIADD R6, R8, 0xc06 ;  /* 0x00000c0608067836 */ /* 0x004fe40000000000 */
[----:B------:R-:W-:-:S03]  /*2c050*/  IMAD.MOV.U32 R7, RZ, RZ, R9 ;  /* 0x000000ffff077224 */ /* 0x000fc600078e0009 */
[----:B------:R-:W-:Y:S02]  /*2c060*/  R2UR UR4, R6 ;  /* 0x00000000060472ca */ /* 0x000fe400000e0000 */
[----:B------:R-:W-:-:S13]  /*2c070*/  R2UR UR5, R7 ;  /* 0x00000000070572ca */ /* 0x000fda00000e0000 */
[----:B------:R-:W-:Y:S03]  /*2c080*/  HGMMA.64x96x16.F32.BF16 R24, gdesc[UR4], R24, gsb0 ;  /* 0x01600000041879f0 */ /* 0x000fe60008001818 */
[----:B------:R-:W-:Y:S02]  /*2c090*/  WARPGROUP.DEPBAR.LE gsb0, 0x0 ;  /* 0x00008000000079c5 */ /* 0x000fe40000010000 */
[----:B------:R0:W-:Y:S04]  /*2c0a0*/  ST.E desc[UR8][R2.64], R195 ;  /* 0x000000c302007985 */ /* 0x0001e8000c101908 */
[----:B------:R-:W2:Y:S04]  /*2c0b0*/  @!P2 LDL.64 R6, [R0+0x18] ;  /* 0x000018000006a983 */ /* 0x000ea80000100a00 */
[----:B------:R-:W3:Y:S01]  /*2c0c0*/  @!P2 LDL.64 R8, [R0] ;  /* 0x000000000008a983 */ /* 0x000ee20000100a00 */
[----:B------:R-:W-:-:S02]  /*2c0d0*/  @!P2 R2UR UR4, R4 ;  /* 0x000000000404a2ca */ /* 0x000fc400000e0000 */
[C---:B------:R-:W-:Y:S02]  /*2c0e0*/  @!P2 R2UR UR5, R5.reuse ;  /* 0x000000000505a2ca */ /* 0x040fe400000e0000 */
[----:B------:R-:W-:Y:S02]  /*2c0f0*/  SHF.R.U32.HI R11, RZ, 0x7, R203 ;  /* 0x00000007ff0b7819 */ /* 0x000fe400000116cb */
[----:B------:R-:W-:Y:S02]  /*2c100*/  @!P2 R2UR UR6, R4 ;  /* 0x000000000406a2ca */ /* 0x000fe400000e0000 */
[----:B------:R-:W-:Y:S02]  /*2c110*/  @!P2 R2UR UR7, R5 ;  /* 0x000000000507a2ca */ /* 0x000fe400000e0000 */
[----:B------:R-:W-:-:S05]  /*2c120*/  IADD3 R11, -R11, 0xb, RZ ;  /* 0x0000000b0b0b7810 */ /* 0x000fca0007ffe1ff */
[----:B------:R1:W-:Y:S06]  /*2c130*/  BAR.ARV R11, 0x100 ;  /* 0x0004000b0000751d */ /* 0x0003ec0000002000 */
[----:B--2---:R-:W2:Y:S04]  /*2c140*/  @!P2 LD.E.64 R6, desc[UR4][R6.64+0x30] ;  /* 0x000030040606a980 */ /* 0x004ea8000c101b00 */
[----:B---3--:R-:W0:Y:S01]  /*2c150*/  @!P2 LD.E R8, desc[UR6][R8.64] ;  /* 0x000000060808a980 */ /* 0x008e22000c101900 */
[----:B--2---:R-:W-:-:S05]  /*2c160*/  @!P2 MOV R13, R6 ;  /* 0x00000006000da202 */ /* 0x004fca0000000f00 */
[----:B0-----:R-:W-:-:S05]  /*2c170*/  @!P2 IMAD R2, R8, 0x8, R13 ;  /* 0x000000080802a824 */ /* 0x001fca00078e020d */
[----:B------:R-:W-:-:S04]  /*2c180*/  @!P2 PRMT R2, RZ, 0x654, R2 ;  /* 0x00000654ff02a816 */ /* 0x000fc80000000002 */
[----:B------:R0:W-:Y:S02]  /*2c190*/  @!P2 SYNCS.ARRIVE.TRANS64.RED.A1T0 RZ, [R2+URZ], RZ ;  /* 0x000000ff02ffa9a7 */ /* 0x0001e4000810043f */
[----:B0-----:R-:W2:Y:S01]  /*2c1a0*/  LDL.64 R2, [R0+0x68] ;  /* 0x0000680000027983 */ /* 0x001ea20000100a00 */
[----:B------:R-:W-:Y:S02]  /*2c1b0*/  R2UR UR4, R4 ;  /* 0x00000000040472ca */ /* 0x000fe400000e0000 */
[----:B------:R-:W-:-:S13]  /*2c1c0*/  R2UR UR5, R5 ;  /* 0x00000000050572ca */ /* 0x000fda00000e0000 */
[----:B--2---:R-:W2:Y:S01]  /*2c1d0*/  LD.E.64 R2, desc[UR4][R2.64] ;  /* 0x0000000402027980 */ /* 0x004ea2000c101b00 */
[----:B------:R-:W-:Y:S02]  /*2c1e0*/  R2UR UR4, R4 ;  /* 0x00000000040472ca */ /* 0x000fe400000e0000 */
[----:B------:R-:W-:-:S13]  /*2c1f0*/  R2UR UR5, R5 ;  /* 0x00000000050572ca */ /* 0x000fda00000e0000 */
[----:B-1----:R-:W3:Y:S01]  /*2c200*/  LD.E R11, desc[UR4][R22.64+0x24] ;  /* 0x00002404160b7980 */ /* 0x002ee2000c101900 */
[C---:B------:R-:W-:Y:S02]  /*2c210*/  R2UR UR4, R4.reuse ;  /* 0x00000000040472ca */ /* 0x040fe400000e0000 */
[C---:B------:R-:W-:Y:S02]  /*2c220*/  R2UR UR5, R5.reuse ;  /* 0x00000000050572ca */ /* 0x040fe400000e0000 */
[C---:B------:R-:W-:Y:S02]  /*2c230*/  R2UR UR14, R4.reuse ;  /* 0x00000000040e72ca */ /* 0x040fe400000e0000 */
[C---:B------:R-:W-:Y:S02]  /*2c240*/  R2UR UR15, R5.reuse ;  /* 0x00000000050f72ca */ /* 0x040fe400000e0000 */
[----:B------:R-:W-:Y:S02]  /*2c250*/  R2UR UR10, R4 ;  /* 0x00000000040a72ca */ /* 0x000fe400000e0000 */
[----:B------:R-:W-:-:S02]  /*2c260*/  R2UR UR11, R5 ;  /* 0x00000000050b72ca */ /* 0x000fc400000e0000 */
[----:B------:R-:W-:Y:S02]  /*2c270*/  R2UR UR8, R4 ;  /* 0x00000000040872ca */ /* 0x000fe400000e0000 */
[----:B------:R-:W-:Y:S02]  /*2c280*/  R2UR UR9, R5 ;  /* 0x00000000050972ca */ /* 0x000fe400000e0000 */
[----:B------:R-:W-:-:S03]  /*2c290*/  LOP3.LUT R72, R72, 0xfff7ffff, RZ, 0xc0, !PT ;  /* 0xfff7ffff48487812 */ /* 0x000fc600078ec0ff */
[----:B------:R-:W4:Y:S01]  /*2c2a0*/  LD.E R7, desc[UR14][R22.64+0x18] ;  /* 0x0000180e16077980 */ /* 0x000f22000c101900 */
[----:B------:R-:W-:Y:S02]  /*2c2b0*/  R2UR UR12, R4 ;  /* 0x00000000040c72ca */ /* 0x000fe400000e0000 */
[----:B------:R-:W-:Y:S01]  /*2c2c0*/  R2UR UR13, R5 ;  /* 0x00000000050d72ca */ /* 0x000fe200000e0000 */
[----:B------:R-:W4:Y:S01]  /*2c2d0*/  LD.E R74, desc[UR10][R22.64+0xc] ;  /* 0x00000c0a164a7980 */ /* 0x000f22000c101900 */
[----:B------:R-:W-:-:S05]  /*2c2e0*/  @P2 LOP3.LUT R72, R72, 0x80000, RZ, 0xfc, !PT ;  /* 0x0008000048482812 */ /* 0x000fca00078efcff */
[----:B------:R0:W-:Y:S06]  /*2c2f0*/  STL [R1+0x47c], R72 ;  /* 0x00047c4801007387 */ /* 0x0001ec0000100800 */
[----:B------:R-:W4:Y:S04]  /*2c300*/  LD.E R73, desc[UR12][R22.64+0x14] ;  /* 0x0000140c16497980 */ /* 0x000f28000c101900 */
[----:B0-----:R-:W4:Y:S04]  /*2c310*/  LD.E R72, desc[UR8][R22.64+0x10] ;  /* 0x0000100816487980 */ /* 0x001f28000c101900 */
[----:B--2---:R0:W2:Y:S01]  /*2c320*/  LD.E R75, desc[UR4][R2.64] ;  /* 0x00000004024b7980 */ /* 0x0040a2000c101900 */
[----:B------:R-:W-:-:S02]  /*2c330*/  R2UR UR4, R4 ;  /* 0x00000000040472ca */ /* 0x000fc400000e0000 */
[----:B------:R-:W-:-:S13]  /*2c340*/  R2UR UR5, R5 ;  /* 0x00000000050572ca */ /* 0x000fda00000e0000 */
[----:B------:R-:W2:Y:S01]  /*2c350*/  LD.E R76, desc[UR4][R22.64] ;  /* 0x00000004164c7980 */ /* 0x000ea2000c101900 */
[----:B------:R-:W-:Y:S02]  /*2c360*/  R2UR UR4, R4 ;  /* 0x00000000040472ca */ /* 0x000fe400000e0000 */
[----:B------:R-:W-:Y:S02]  /*2c370*/  R2UR UR5, R5 ;  /* 0x00000000050572ca */ /* 0x000fe400000e0000 */
[----:B---3--:R-:W-:Y:S01]  /*2c380*/  ISETP.NE.AND P1, PT, R11, 0x1, PT ;  /* 0x000000010b00780c */ /* 0x008fe20003f25270 */
[----:B0-----:R-:W-:Y:S02]  /*2c390*/  IMAD.MOV.U32 R2, RZ, RZ, R20 ;  /* 0x000000ffff027224 */ /* 0x001fe400078e0014 */
[----:B------:R-:W-:-:S08]  /*2c3a0*/  IMAD.MOV.U32 R3, RZ, RZ, R21 ;  /* 0x000000ffff037224 */ /* 0x000fd000078e0015 */
[----:B------:R0:W3:Y:S02]  /*2c3b0*/  LD.E R78, desc[UR4][R2.64] ;  /* 0x00000004024e7980 */ /* 0x0000e4000c101900 */
[C---:B------:R-:W-:Y:S02]  /*2c3c0*/  @P1 R2UR UR4, R4.reuse ;  /* 0x00000000040412ca */ /* 0x040fe400000e0000 */
[C---:B------:R-:W-:Y:S02]  /*2c3d0*/  @P1 R2UR UR5, R5.reuse ;  /* 0x00000000050512ca */ /* 0x040fe400000e0000 */
[----:B------:R-:W-:Y:S02]  /*2c3e0*/  @P1 R2UR UR6, R4 ;  /* 0x00000000040612ca */ /* 0x000fe400000e0000 */
[----:B------:R-:W-:-:S09]  /*2c3f0*/  @P1 R2UR UR7, R5 ;  /* 0x00000000050712ca */ /* 0x000fd200000e0000 */
[----:B------:R-:W3:Y:S04]  /*2c400*/  @P1 LD.E R80, desc[UR4][R22.64+0x28] ;  /* 0x0000280416501980 */ /* 0x000ee8000c101900 */
[----:B------:R-:W3:Y:S01]  /*2c410*/  @P1 LD.E R77, desc[UR6][R22.64+0x2c] ;  /* 0x00002c06164d1980 */ /* 0x000ee2000c101900 */
[C---:B------:R-:W-:Y:S02]  /*2c420*/  R2UR UR4, R4.reuse ;  /* 0x00000000040472ca */ /* 0x040fe400000e0000 */
[C---:B------:R-:W-:Y:S02]  /*2c430*/  R2UR UR5, R5.reuse ;  /* 0x00000000050572ca */ /* 0x040fe400000e0000 */
[----:B------:R-:W-:Y:S02]  /*2c440*/  R2UR UR6, R4 ;  /* 0x00000000040672ca */ /* 0x000fe400000e0000 */
[----:B------:R-:W-:-:S09]  /*2c450*/  R2UR UR7, R5 ;  /* 0x00000000050772ca */ /* 0x000fd200000e0000 */
[----:B------:R-:W3:Y:S04]  /*2c460*/  LD.E R3, desc[UR4][R22.64+0x8] ;  /* 0x0000080416037980 */ /* 0x000ee8000c101900 */
[----:B------:R-:W3:Y:S01]  /*2c470*/  LD.E R6, desc[UR6][R22.64+0x4] ;  /* 0x0000040616067980 */ /* 0x000ee2000c101900 */
[----:B----4-:R-:W-:Y:S02]  /*2c480*/  ISETP.GE.AND P2, PT, R7, 0x1, PT ;  /* 0x000000010700780c */ /* 0x010fe40003f46270 */
[----:B------:R-:W-:Y:S01]  /*2c490*/  LOP3.LUT R74, RZ, R74, RZ, 0x33, !PT ;  /* 0x0000004aff4a7212 */ /* 0x000fe200078e33ff */
[----:B------:R-:W-:Y:S01]  /*2c4a0*/  BSSY B3, `(.L_x_11569) ;  /* 0x00000ad000037945 */ /* 0x000fe20003800000 */
[----:B------:R-:W-:Y:S02]  /*2c4b0*/  IMAD R73, R10, -0x60, R73 ;  /* 0xffffffa00a497824 */ /* 0x000fe400078e0249 */
[-C--:B--2---:R-:W-:Y:S01]  /*2c4c0*/  FMUL.FTZ R19, R48, R75.reuse ;  /* 0x0000004b30137220 */ /* 0x084fe20000410000 */
[-C--:B------:R-:W-:Y:S01]  /*2c4d0*/  FMUL.FTZ R21, R28, R75.reuse ;  /* 0x0000004b1c157220 */ /* 0x080fe20000410000 */
[-C--:B------:R-:W-:Y:S01]  /*2c4e0*/  FMUL.FTZ R9, R27, R75.reuse ;  /* 0x0000004b1b097220 */ /* 0x080fe20000410000 */
[-C--:B------:R-:W-:Y:S01]  /*2c4f0*/  FMUL.FTZ R28, R42, R75.reuse ;  /* 0x0000004b2a1c7220 */ /* 0x080fe20000410000 */
[-C--:B------:R-:W-:Y:S01]  /*2c500*/  FMUL.FTZ R27, R49, R75.reuse ;  /* 0x0000004b311b7220 */ /* 0x080fe20000410000 */
[----:B------:R1:W2:Y:S01]  /*2c510*/  MUFU.TANH R42, R19 ;  /* 0x00000013002a7308 */ /* 0x0002a20000002400 */
[-C--:B------:R-:W-:Y:S01]  /*2c520*/  FMUL.FTZ R8, R24, R75.reuse ;  /* 0x0000004b18087220 */ /* 0x080fe20000410000 */
[-C--:B------:R-:W-:Y:S01]  /*2c530*/  FMUL.FTZ R24, R29, R75.reuse ;  /* 0x0000004b1d187220 */ /* 0x080fe20000410000 */
[-C--:B------:R-:W-:Y:S01]  /*2c540*/  FMUL.FTZ R44, R44, R75.reuse ;  /* 0x0000004b2c2c7220 */ /* 0x080fe20000410000 */
[-C--:B------:R-:W-:Y:S01]  /*2c550*/  FMUL.FTZ R12, R31, R75.reuse ;  /* 0x0000004b1f0c7220 */ /* 0x080fe20000410000 */
[-C--:B------:R-:W-:Y:S01]  /*2c560*/  FMUL.FTZ R29, R43, R75.reuse ;  /* 0x0000004b2b1d7220 */ /* 0x080fe20000410000 */
[-C--:B------:R-:W-:Y:S01]  /*2c570*/  FMUL.FTZ R31, R52, R75.reuse ;  /* 0x0000004b341f7220 */ /* 0x080fe20000410000 */
[-C--:B------:R-:W-:Y:S01]  /*2c580*/  FMUL.FTZ R15, R38, R75.reuse ;  /* 0x0000004b260f7220 */ /* 0x080fe20000410000 */
[----:B------:R4:W0:Y:S01]  /*2c590*/  MUFU.TANH R43, R27 ;  /* 0x0000001b002b7308 */ /* 0x0008220000002400 */
[----:B-1----:R-:W-:Y:S01]  /*2c5a0*/  SHF.R.S32.HI R19, RZ, 0x1f, R76 ;  /* 0x0000001fff137819 */ /* 0x002fe2000001144c */
[----:B------:R-:W-:-:S03]  /*2c5b0*/  FMUL.FTZ R38, R40, R75 ;  /* 0x0000004b28267220 */ /* 0x000fc60000410000 */
[----:B----4-:R-:W-:-:S03]  /*2c5c0*/  LEA.HI R27, R19, R76, RZ, 0x7 ;  /* 0x0000004c131b7211 */ /* 0x010fc600078f38ff */
[----:B------:R-:W1:Y:S01]  /*2c5d0*/  MUFU.TANH R40, R44 ;  /* 0x0000002c00287308 */ /* 0x000e620000002400 */
[-C--:B------:R-:W-:Y:S01]  /*2c5e0*/  FMUL.FTZ R20, R25, R75.reuse ;  /* 0x0000004b19147220 */ /* 0x080fe20000410000 */
[----:B------:R-:W-:-:S06]  /*2c5f0*/  FMUL.FTZ R25, R32, R75 ;  /* 0x0000004b20197220 */ /* 0x000fcc0000410000 */
[----:B------:R4:W1:Y:S01]  /*2c600*/  MUFU.TANH R44, R31 ;  /* 0x0000001f002c7308 */ /* 0x0008620000002400 */
[-C--:B------:R-:W-:Y:S01]  /*2c610*/  FMUL.FTZ R32, R53, R75.reuse ;  /* 0x0000004b35207220 */ /* 0x080fe20000410000 */
[-C--:B0-----:R-:W-:Y:S01]  /*2c620*/  FMUL.FTZ R2, R26, R75.reuse ;  /* 0x0000004b1a027220 */ /* 0x081fe20000410000 */
[----:B----4-:R-:W-:Y:S01]  /*2c630*/  LOP3.LUT R31, R27, 0xffffff80, RZ, 0xc0, !PT ;  /* 0xffffff801b1f7812 */ /* 0x010fe200078ec0ff */
[-C--:B------:R-:W-:Y:S01]  /*2c640*/  FMUL.FTZ R11, R30, R75.reuse ;  /* 0x0000004b1e0b7220 */ /* 0x080fe20000410000 */
[----:B------:R-:W-:-:S03]  /*2c650*/  FMUL.FTZ R26, R33, R75 ;  /* 0x0000004b211a7220 */ /* 0x000fc60000410000 */
[----:B------:R-:W-:Y:S02]  /*2c660*/  IMAD.IADD R31, R76, 0x1, -R31 ;  /* 0x000000014c1f7824 */ /* 0x000fe400078e0a1f */
[-C--:B------:R-:W-:Y:S01]  /*2c670*/  FMUL.FTZ R30, R46, R75.reuse ;  /* 0x0000004b2e1e7220 */ /* 0x080fe20000410000 */
[----:B------:R-:W-:Y:S01]  /*2c680*/  LEA.HI R33, R19, R76, RZ, 0x2 ;  /* 0x0000004c13217211 */ /* 0x000fe200078f10ff */
[----:B------:R0:W4:Y:S01]  /*2c690*/  MUFU.TANH R46, R32 ;  /* 0x00000020002e7308 */ /* 0x0001220000002400 */
[-C--:B------:R-:W-:Y:S02]  /*2c6a0*/  FMUL.FTZ R14, R35, R75.reuse ;  /* 0x0000004b230e7220 */ /* 0x080fe40000410000 */
[----:B------:R-:W-:Y:S02]  /*2c6b0*/  LOP3.LUT R35, R33, 0xfffffffc, RZ, 0xc0, !PT ;  /* 0xfffffffc21237812 */ /* 0x000fe400078ec0ff */
[----:B0-----:R-:W-:Y:S01]  /*2c6c0*/  SHF.R.S32.HI R32, RZ, 0x1f, R31 ;  /* 0x0000001fff207819 */ /* 0x001fe2000001141f */
[----:B------:R-:W-:-:S03]  /*2c6d0*/  FMUL.FTZ R18, R39, R75 ;  /* 0x0000004b27127220 */ /* 0x000fc60000410000 */
[----:B------:R-:W-:Y:S01]  /*2c6e0*/  LEA.HI R33, R32, R31, RZ, 0x2 ;  /* 0x0000001f20217211 */ /* 0x000fe200078f10ff */
[-C--:B------:R-:W-:Y:S01]  /*2c6f0*/  FMUL.FTZ R13, R34, R75.reuse ;  /* 0x0000004b220d7220 */ /* 0x080fe20000410000 */
[----:B------:R-:W-:Y:S01]  /*2c700*/  FMUL.FTZ R39, R41, R75 ;  /* 0x0000004b29277220 */ /* 0x000fe20000410000 */
[----:B------:R-:W-:Y:S01]  /*2c710*/  IMAD.IADD R76, R76, 0x1, -R35 ;  /* 0x000000014c4c7824 */ /* 0x000fe200078e0a23 */
[--C-:B------:R-:W-:Y:S02]  /*2c720*/  SHF.R.S32.HI R34, RZ, 0x2, R33.reuse ;  /* 0x00000002ff227819 */ /* 0x100fe40000011421 */
[----:B------:R-:W-:Y:S02]  /*2c730*/  SHF.R.S32.HI R41, RZ, 0x1f, R33 ;  /* 0x0000001fff297819 */ /* 0x000fe40000011421 */
[----:B------:R-:W-:Y:S02]  /*2c740*/  LEA.HI R35, R32, R31, RZ, 0x5 ;  /* 0x0000001f20237211 */ /* 0x000fe400078f28ff */
[----:B------:R-:W-:-:S02]  /*2c750*/  SHF.R.S32.HI R32, RZ, 0x7, R27 ;  /* 0x00000007ff207819 */ /* 0x000fc4000001141b */
[----:B------:R-:W-:Y:S02]  /*2c760*/  LEA.HI R41, R41, R34, RZ, 0x3 ;  /* 0x0000002229297211 */ /* 0x000fe400078f18ff */
[----:B------:R-:W-:Y:S02]  /*2c770*/  SHF.R.S32.HI R35, RZ, 0x5, R35 ;  /* 0x00000005ff237819 */ /* 0x000fe40000011423 */
[----:B------:R-:W-:Y:S02]  /*2c780*/  LEA.HI R27, R27, R32, RZ, 0x1 ;  /* 0x000000201b1b7211 */ /* 0x000fe400078f08ff */
[----:B------:R-:W-:Y:S01]  /*2c790*/  LOP3.LUT R41, R41, 0xfffffff8, RZ, 0xc0, !PT ;  /* 0xfffffff829297812 */ /* 0x000fe200078ec0ff */
[----:B---3--:R-:W-:Y:S01]  /*2c7a0*/  IMAD R78, R78, 0x8, R35 ;  /* 0x000000084e4e7824 */ /* 0x008fe200078e0223 */
[----:B------:R-:W-:Y:S02]  /*2c7b0*/  LOP3.LUT R27, R27, 0x3fffffe, RZ, 0xc0, !PT ;  /* 0x03fffffe1b1b7812 */ /* 0x000fe400078ec0ff */
[----:B------:R-:W-:Y:S01]  /*2c7c0*/  LEA.HI R35, R76, R76, RZ, 0x1 ;  /* 0x0000004c4c237211 */ /* 0x000fe200078f08ff */
[----:B------:R-:W-:-:S02]  /*2c7d0*/  IMAD.IADD R41, R34, 0x1, -R41 ;  /* 0x0000000122297824 */ /* 0x000fc400078e0a29 */
[----:B------:R-:W-:Y:S01]  /*2c7e0*/  IMAD.IADD R27, R32, 0x1, -R27 ;  /* 0x00000001201b7824 */ /* 0x000fe200078e0a1b */
[----:B------:R-:W-:Y:S01]  /*2c7f0*/  LOP3.LUT R35, R35, 0x1ffffffe, RZ, 0xc0, !PT ;  /* 0x1ffffffe23237812 */ /* 0x000fe200078ec0ff */
[----:B------:R-:W-:Y:S02]  /*2c800*/  IMAD.U32 R32, R78, 0x10, R41 ;  /* 0x000000104e207824 */ /* 0x000fe400078e0029 */
[-C--:B------:R-:W-:Y:S02]  /*2c810*/  FMUL.FTZ R53, R55, R75.reuse ;  /* 0x0000004b37357220 */ /* 0x080fe40000410000 */
[----:B------:R-:W-:Y:S02]  /*2c820*/  IMAD.IADD R35, R76, 0x1, -R35 ;  /* 0x000000014c237824 */ /* 0x000fe400078e0a23 */
[----:B------:R-:W-:Y:S02]  /*2c830*/  IMAD R32, R27, 0x40, R32 ;  /* 0x000000401b207824 */ /* 0x000fe400078e0220 */
[----:B------:R-:W-:-:S02]  /*2c840*/  FMUL.FTZ R55, R59, R75 ;  /* 0x0000004b3b377220 */ /* 0x000fc40000410000 */
[----:B------:R-:W-:-:S04]  /*2c850*/  IMAD R59, R35, 0x8, R32 ;  /* 0x00000008233b7824 */ /* 0x000fc800078e0220 */
[----:B------:R-:W-:-:S05]  /*2c860*/  @P1 IMAD.HI.U32 R80, R59, R80, RZ ;  /* 0x000000503b501227 */ /* 0x000fca00078e00ff */
[----:B------:R-:W-:Y:S01]  /*2c870*/  @P1 SHF.R.U32.HI R59, RZ, R77, R80 ;  /* 0x0000004dff3b1219 */ /* 0x000fe20000011650 */
[-C--:B------:R-:W-:Y:S01]  /*2c880*/  FMUL.FTZ R56, R56, R75.reuse ;  /* 0x0000004b38387220 */ /* 0x080fe20000410000 */
[-C--:B------:R-:W-:Y:S01]  /*2c890*/  FMUL.FTZ R57, R57, R75.reuse ;  /* 0x0000004b39397220 */ /* 0x080fe20000410000 */
[----:B------:R-:W-:Y:S02]  /*2c8a0*/  LOP3.LUT R32, R33, 0x7ffffffc, RZ, 0xc0, !PT ;  /* 0x7ffffffc21207812 */ /* 0x000fe400078ec0ff */
[----:B------:R-:W0:Y:S01]  /*2c8b0*/  SHFL.IDX PT, R35, R59, RZ, 0x1c1f ;  /* 0x001c1fff3b237589 */ /* 0x000e2200000e0000 */
[----:B------:R-:W-:Y:S02]  /*2c8c0*/  IMAD.MOV.U32 R27, RZ, RZ, -0x60 ;  /* 0xffffffa0ff1b7424 */ /* 0x000fe400078e00ff */
[-C--:B------:R-:W-:Y:S01]  /*2c8d0*/  FMUL.FTZ R52, R54, R75.reuse ;  /* 0x0000004b36347220 */ /* 0x080fe20000410000 */
        /* <DEDUP_REMOVED lines=18> */
[----:B---3--:R-:W-:Y:S01]  /*2ca00*/  FMUL.FTZ R56, R70, R75 ;  /* 0x0000004b46387220 */ /* 0x008fe20000410000 */
[----:B------:R-:W-:-:S02]  /*2ca10*/  IMAD.IADD R32, R31, 0x1, -R32 ;  /* 0x000000011f207824 */ /* 0x000fc400078e0a20 */
[----:B--2---:R-:W-:Y:S01]  /*2ca20*/  FMUL.FTZ R57, R71, R75 ;  /* 0x0000004b47397220 */ /* 0x004fe20000410000 */
[----:B------:R-:W-:Y:S01]  /*2ca30*/  IMAD R27, R10, R27, 0x1 ;  /* 0x000000010a1b7424 */ /* 0x000fe200078e021b */
[----:B------:R-:W2:Y:S03]  /*2ca40*/  MUFU.TANH R8, R8 ;  /* 0x0000000800087308 */ /* 0x000ea60000002400 */
[----:B------:R-:W-:-:S05]  /*2ca50*/  IMAD R27, R32, -0x2, R27 ;  /* 0xfffffffe201b7824 */ /* 0x000fca00078e021b */
[----:B------:R-:W3:Y:S01]  /*2ca60*/  MUFU.TANH R20, R20 ;  /* 0x0000001400147308 */ /* 0x000ee20000002400 */
[----:B------:R-:W-:-:S07]  /*2ca70*/  IADD3 R31, -R6, R27, R3 ;  /* 0x0000001b061f7210 */ /* 0x000fce0007ffe103 */
[----:B------:R-:W0:Y:S01]  /*2ca80*/  MUFU.TANH R2, R2 ;  /* 0x0000000200027308 */ /* 0x000e220000002400 */
[----:B------:R-:W-:-:S07]  /*2ca90*/  FMUL.FTZ R60, R60, R75 ;  /* 0x0000004b3c3c7220 */ /* 0x000fce0000410000 */
        /* <DEDUP_REMOVED lines=37> */
[----:B------:R-:W-:-:S02]  /*2ccf0*/  IMAD.IADD R72, R31, 0x1, R72 ;  /* 0x000000011f487824 */ /* 0x000fc400078e0248 */
[----:B------:R-:W-:Y:S02]  /*2cd00*/  IMAD.IADD R74, R31, 0x1, R74 ;  /* 0x000000011f4a7824 */ /* 0x000fe400078e024a */
[----:B------:R-:W-:Y:S02]  /*2cd10*/  VIADD R66, R27, 0xffffffff ;  /* 0xffffffff1b427836 */ /* 0x000fe40000000000 */
[--C-:B0-----:R-:W-:Y:S01]  /*2cd20*/  IMAD.IADD R62, R74, 0x1, R35.reuse ;  /* 0x000000014a3e7824 */ /* 0x101fe200078e0223 */
[----:B------:R0:W1:Y:S02]  /*2cd30*/  MUFU.TANH R82, R60 ;  /* 0x0000003c00527308 */ /* 0x0000640000002400 */
[----:B0-----:R-:W-:Y:S01]  /*2cd40*/  IMAD.IADD R60, R72, 0x1, R35 ;  /* 0x00000001483c7824 */ /* 0x001fe200078e0223 */
        /* <DEDUP_REMOVED lines=17> */
.L_x_11574:
[----:B------:R-:W-:Y:S05]  /*2ce60*/  BSYNC B5 ;  /* 0x0000000000057941 */ /* 0x000fea0003800000 */
.L_x_11573:
[----:B------:R-:W-:Y:S01]  /*2ce70*/  LOP3.LUT R32, RZ, R32, RZ, 0x33, !PT ;  /* 0x00000020ff207212 */ /* 0x000fe200078e33ff */
[----:B------:R-:W-:Y:S06]  /*2ce80*/  BRA `(.L_x_11575) ;  /* 0x0000000000287947 */ /* 0x000fec0003800000 */
.L_x_11572:
        /* <DEDUP_REMOVED lines=10> */
.L_x_11575:
[----:B------:R-:W-:Y:S05]  /*2cf30*/  BSYNC B4 ;  /* 0x0000000000047941 */ /* 0x000fea0003800000 */
.L_x_11571:
[----:B------:R-:W-:-:S05]  /*2cf40*/  IMAD R27, R7, R32, R66 ;  /* 0x00000020071b7224 */ /* 0x000fca00078e0242 */
[----:B------:R-:W-:Y:S02]  /*2cf50*/  VIMNMX R62, R62, R27, !PT ;  /* 0x0000001b3e3e7248 */ /* 0x000fe40007fe0100 */
[----:B------:R-:W-:-:S07]  /*2cf60*/  VIADDMNMX R60, R27, R7, R60, PT ;  /* 0x000000071b3c7246 */ /* 0x000fce000380013c */
.L_x_11570:
[----:B------:R-:W-:Y:S05]  /*2cf70*/  BSYNC B3 ;  /* 0x0000000000037941 */ /* 0x000fea0003800000 */
.L_x_11569:
        /* <DEDUP_REMOVED lines=14> */
[----:B------:R-:W-:Y:S01]  /*2d060*/  FSEL R33, R24, -INF , !P3 ;  /* 0xff80000018217808 */ /* 0x000fe20005800000 */
[----:B0-----:R-:W-:Y:S01]  /*2d070*/  IMAD.IADD R63, R74, 0x1, R59 ;  /* 0x000000014a3f7824 */ /* 0x001fe200078e023b */
        /* <DEDUP_REMOVED lines=121> */
.L_x_11581:
[----:B------:R-:W-:Y:S05]  /*2d810*/  BSYNC B5 ;  /* 0x0000000000057941 */ /* 0x000fea0003800000 */
.L_x_11580:
[----:B------:R-:W-:Y:S01]  /*2d820*/  LOP3.LUT R6, RZ, R6, RZ, 0x33, !PT ;  /* 0x00000006ff067212 */ /* 0x000fe200078e33ff */
[----:B------:R-:W-:Y:S06]  /*2d830*/  BRA `(.L_x_11582) ;  /* 0x0000000000287947 */ /* 0x000fec0003800000 */
.L_x_11579:
        /* <DEDUP_REMOVED lines=10> */
.L_x_11582:
[----:B------:R-:W-:Y:S05]  /*2d8e0*/  BSYNC B4 ;  /* 0x0000000000047941 */ /* 0x000fea0003800000 */
.L_x_11578:
[----:B------:R-:W-:-:S05]  /*2d8f0*/  IMAD R6, R7, R6, R66 ;  /* 0x0000000607067224 */ /* 0x000fca00078e0242 */
[----:B------:R-:W-:Y:S02]  /*2d900*/  VIADDMNMX R62, R6, R7, R62, PT ;  /* 0x00000007063e7246 */ /* 0x000fe4000380013e */
[----:B------:R-:W-:-:S07]  /*2d910*/  VIMNMX R63, R63, R6, !PT ;  /* 0x000000063f3f7248 */ /* 0x000fce0007fe0100 */
.L_x_11577:
[----:B------:R-:W-:Y:S05]  /*2d920*/  BSYNC B3 ;  /* 0x0000000000037941 */ /* 0x000fea0003800000 */
.L_x_11576:
        /* <DEDUP_REMOVED lines=74> */
[----:B------:R-:W-:Y:S02]  /*2ddd0*/  ISETP.GT.AND P1, PT, R63, RZ, !P6 ;  /* 0x000000ff3f00720c */ /* 0x000fe40007724270 */
[----:B------:R-:W-:Y:S02]  /*2dde0*/  ISETP.NE.AND P6, PT, R65, RZ, PT ;  /* 0x000000ff4100720c */ /* 0x000fe40003fc5270 */
[----:B------:R-:W-:Y:S02]  /*2ddf0*/  ISETP.LT.OR P1, PT, R62, 0x1, P1 ;  /* 0x000000013e00780c */ /* 0x000fe40000f21670 */
[----:B------:R-:W-:Y:S02]  /*2de00*/  ISETP.NE.AND P2, PT, R82, RZ, PT ;  /* 0x000000ff5200720c */ /* 0x000fe40003f45270 */
[----:B------:R-:W-:Y:S02]  /*2de10*/  FSEL R54, R2, -INF , !P1 ;  /* 0xff80000002367808 */ /* 0x000fe40004800000 */
[----:B--2---:R-:W2:Y:S01]  /*2de20*/  LD.E.64 R2, desc[UR4][R6.64] ;  /* 0x0000000406027980 */ /* 0x004ea2000c101b00 */
[----:B------:R-:W-:-:S02]  /*2de30*/  ISETP.GT.AND P1, PT, R63, 0x49, !P2 ;  /* 0x000000493f00780c */ /* 0x000fc40005724270 */
[C---:B------:R-:W-:Y:S02]  /*2de40*/  ISETP.GT.AND P3, PT, R63.reuse, 0x50, !P3 ;  /* 0x000000503f00780c */ /* 0x040fe40005f64270 */
[C---:B------:R-:W-:Y:S02]  /*2de50*/  ISETP.GT.AND P4, PT, R63.reuse, 0x51, !P4 ;  /* 0x000000513f00780c */ /* 0x040fe40006784270 */
[C---:B------:R-:W-:Y:S02]  /*2de60*/  ISETP.GT.AND P5, PT, R63.reuse, 0x58, !P5 ;  /* 0x000000583f00780c */ /* 0x040fe40006fa4270 */
[----:B------:R-:W-:Y:S02]  /*2de70*/  ISETP.GT.AND P2, PT, R63, 0x59, !P6 ;  /* 0x000000593f00780c */ /* 0x000fe40007744270 */
[C---:B------:R-:W-:Y:S02]  /*2de80*/  ISETP.LT.OR P1, PT, R62.reuse, 0x4a, P1 ;  /* 0x0000004a3e00780c */ /* 0x040fe40000f21670 */
[----:B------:R-:W-:-:S02]  /*2de90*/  ISETP.LT.OR P3, PT, R62, 0x51, P3 ;  /* 0x000000513e00780c */ /* 0x000fc40001f61670 */
[----:B------:R-:W-:Y:S02]  /*2dea0*/  FSEL R19, R19, -INF , !P1 ;  /* 0xff80000013137808 */ /* 0x000fe40004800000 */
[----:B------:R-:W-:Y:S02]  /*2deb0*/  ISETP.LT.OR P4, PT, R62, 0x52, P4 ;  /* 0x000000523e00780c */ /* 0x000fe40002781670 */
[----:B------:R-:W-:Y:S02]  /*2dec0*/  FSEL R50, R50, -INF , !P3 ;  /* 0xff80000032327808 */ /* 0x000fe40005800000 */
[C---:B------:R-:W-:Y:S02]  /*2ded0*/  ISETP.LT.OR P5, PT, R62.reuse, 0x59, P5 ;  /* 0x000000593e00780c */ /* 0x040fe40002fa1670 */
[----:B------:R-:W-:Y:S02]  /*2dee0*/  ISETP.LT.OR P2, PT, R62, 0x5a, P2 ;  /* 0x0000005a3e00780c */ /* 0x000fe40001741670 */
[----:B------:R-:W-:-:S02]  /*2def0*/  FSEL R51, R51, -INF , !P4 ;  /* 0xff80000033337808 */ /* 0x000fc40006000000 */
[----:B------:R-:W-:Y:S02]  /*2df00*/  FSEL R56, R56, -INF , !P5 ;  /* 0xff80000038387808 */ /* 0x000fe40006800000 */
[----:B------:R-:W-:Y:S02]  /*2df10*/  R2UR UR6, R4 ;  /* 0x00000000040672ca */ /* 0x000fe400000e0000 */
        /* <DEDUP_REMOVED lines=51> */
[----:B------:R-:W-:-:S03]  /*2e250*/  FMNMX.FTZ R63, R57, R28, !PT ;  /* 0x0000001c393f7209 */ /* 0x000fc60007810000 */
[----:B------:R-:W0:Y:S04]  /*2e260*/  SHFL.BFLY PT, R9, R62, 0x2, 0x1f ;  /* 0x0c401f003e097f89 */ /* 0x000e2800000e0000 */
[----:B------:R1:W-:Y:S04]  /*2e270*/  ST.E.64 desc[UR4][R6.64], R62 ;  /* 0x0000003e06007985 */ /* 0x0003e8000c101b04 */
[----:B------:R-:W4:Y:S01]  /*2e280*/  LD.E R70, desc[UR6][R6.64+0x4] ;  /* 0x0000040606467980 */ /* 0x000f22000c101900 */
[----:B0-----:R-:W-:-:S03]  /*2e290*/  FMNMX.FTZ R9, R62, R9, !PT ;  /* 0x000000093e097209 */ /* 0x001fc60007810000 */
[----:B-1----:R-:W5:Y:S04]  /*2e2a0*/  LD.E R62, desc[UR4][R6.64+0x10] ;  /* 0x00001004063e7980 */ /* 0x002f68000c101900 */
        /* <DEDUP_REMOVED lines=10> */
[----:B---3--:R-:W-:Y:S02]  /*2e350*/  FSETP.NEU.FTZ.AND P1, PT, R67, -INF , PT ;  /* 0xff8000004300780b */ /* 0x008fe40003f3d000 */
[----:B------:R-:W-:Y:S02]  /*2e360*/  FSETP.NEU.FTZ.AND P2, PT, R63, -INF , PT ;  /* 0xff8000003f00780b */ /* 0x000fe40003f5d000 */
        /* <DEDUP_REMOVED lines=11> */
[----:B------:R-:W-:Y:S04]  /*2e420*/  ST.E desc[UR6][R6.64+0x10], R65 ;  /* 0x0000104106007985 */ /* 0x000fe8000c101906 */
[----:B------:R0:W-:Y:S04]  /*2e430*/  ST.E desc[UR8][R6.64+0x14], R67 ;  /* 0x0000144306007985 */ /* 0x0001e8000c101908 */
[----:B------:R-:W2:Y:S04]  /*2e440*/  LDL.64 R2, [R0+0x70] ;  /* 0x0000700000027983 */ /* 0x000ea80000100a00 */
[----:B--2---:R-:W0:Y:S04]  /*2e450*/  LD.E R69, desc[UR6][R2.64+0x20] ;  /* 0x0000200602457980 */ /* 0x004e28000c101900 */
[----:B------:R-:W0:Y:S04]  /*2e460*/  LD.E R62, desc[UR4][R2.64] ;  /* 0x00000004023e7980 */ /* 0x000e28000c101900 */
[----:B------:R-:W2:Y:S04]  /*2e470*/  LD.E R66, desc[UR8][R2.64+0x4] ;  /* 0x0000040802427980 */ /* 0x000ea8000c101900 */
[----:B-1----:R-:W3:Y:S04]  /*2e480*/  LD.E R63, desc[UR4][R2.64+0x10] ;  /* 0x00001004023f7980 */ /* 0x002ee8000c101900 */
[----:B------:R-:W4:Y:S01]  /*2e490*/  LD.E R68, desc[UR6][R2.64+0x14] ;  /* 0x0000140602447980 */ /* 0x000f22000c101900 */
[C---:B0-----:R-:W-:Y:S01]  /*2e4a0*/  FMUL.FTZ R6, R62.reuse, R69 ;  /* 0x000000453e067220 */ /* 0x041fe20000410000 */
[----:B------:R-:W-:-:S02]  /*2e4b0*/  FSETP.NEU.FTZ.AND P1, PT, R62, -INF , PT ;  /* 0xff8000003e00780b */ /* 0x000fc40003f3d000 */
[----:B--2---:R-:W-:Y:S01]  /*2e4c0*/  FSETP.NEU.FTZ.AND P2, PT, R66, -INF , PT ;  /* 0xff8000004200780b */ /* 0x004fe20003f5d000 */
[----:B------:R-:W-:Y:S01]  /*2e4d0*/  FMUL.FTZ R66, R69, R66 ;  /* 0x0000004245427220 */ /* 0x000fe20000410000 */
[----:B------:R-:W-:-:S04]  /*2e4e0*/  FSEL R6, R6, RZ, P1 ;  /* 0x000000ff06067208 */ /* 0x000fc80000800000 */
[----:B------:R-:W-:Y:S01]  /*2e4f0*/  FSEL R66, R66, RZ, P2 ;  /* 0x000000ff42427208 */ /* 0x000fe20001000000 */
[-CC-:B------:R-:W-:Y:S01]  /*2e500*/  FFMA.FTZ R152, R61, R69.reuse, -R6.reuse ;  /* 0x000000453d987223 */ /* 0x180fe20000010806 */
[----:B------:R-:W-:-:S03]  /*2e510*/  FFMA.FTZ R215, R31, R69, -R6 ;  /* 0x000000451fd77223 */ /* 0x000fc60000010806 */
[-CC-:B------:R-:W-:Y:S01]  /*2e520*/  FFMA.FTZ R153, R54, R69.reuse, -R66.reuse ;  /* 0x0000004536997223 */ /* 0x180fe20000010842 */
[-C--:B------:R-:W-:Y:S01]  /*2e530*/  FFMA.FTZ R212, R59, R69.reuse, -R66 ;  /* 0x000000453bd47223 */ /* 0x080fe20000010842 */
[----:B------:R-:W3:Y:S01]  /*2e540*/  MUFU.EX2 R152, R152 ;  /* 0x0000009800987308 */ /* 0x000ee20000000800 */
[-C--:B------:R-:W-:Y:S01]  /*2e550*/  FFMA.FTZ R154, R32, R69.reuse, -R6 ;  /* 0x00000045209a7223 */ /* 0x080fe20000010806 */
[-C--:B------:R-:W-:Y:S01]  /*2e560*/  FFMA.FTZ R155, R11, R69.reuse, -R66 ;  /* 0x000000450b9b7223 */ /* 0x080fe20000010842 */
[----:B------:R-:W-:-:S05]  /*2e570*/  FFMA.FTZ R213, R33, R69, -R6 ;  /* 0x0000004521d57223 */ /* 0x000fca0000010806 */
[----:B------:R-:W4:Y:S01]  /*2e580*/  MUFU.EX2 R153, R153 ;  /* 0x0000009900997308 */ /* 0x000f220000000800 */
[----:B------:R-:W-:-:S07]  /*2e590*/  FFMA.FTZ R214, R12, R69, -R66 ;  /* 0x000000450cd67223 */ /* 0x000fce0000010842 */
[----:B------:R-:W0:Y:S01]  /*2e5a0*/  MUFU.EX2 R215, R215 ;  /* 0x000000d700d77308 */ /* 0x000e220000000800 */
[----:B------:R-:W-:-:S07]  /*2e5b0*/  FFMA.FTZ R34, R34, R69, -R6 ;  /* 0x0000004522227223 */ /* 0x000fce0000010806 */
[----:B------:R-:W1:Y:S01]  /*2e5c0*/  MUFU.EX2 R212, R212 ;  /* 0x000000d400d47308 */ /* 0x000e620000000800 */
[-CC-:B------:R-:W-:Y:S01]  /*2e5d0*/  FFMA.FTZ R35, R35, R69.reuse, -R6.reuse ;  /* 0x0000004523237223 */ /* 0x180fe20000010806 */
[-CC-:B------:R-:W-:Y:S01]  /*2e5e0*/  FFMA.FTZ R36, R36, R69.reuse, -R6.reuse ;  /* 0x0000004524247223 */ /* 0x180fe20000010806 */
[-CC-:B------:R-:W-:Y:S01]  /*2e5f0*/  FFMA.FTZ R37, R37, R69.reuse, -R6.reuse ;  /* 0x0000004525257223 */ /* 0x180fe20000010806 */
[----:B------:R-:W-:-:S04]  /*2e600*/  FFMA.FTZ R163, R38, R69, -R6 ;  /* 0x0000004526a37223 */ /* 0x000fc80000010806 */
[----:B------:R-:W2:Y:S01]  /*2e610*/  MUFU.EX2 R154, R154 ;  /* 0x0000009a009a7308 */ /* 0x000ea20000000800 */
[-CC-:B------:R-:W-:Y:S01]  /*2e620*/  FFMA.FTZ R162, R39, R69.reuse, -R6.reuse ;  /* 0x0000004527a27223 */ /* 0x180fe20000010806 */
[-CC-:B------:R-:W-:Y:S01]  /*2e630*/  FFMA.FTZ R165, R40, R69.reuse, -R6.reuse ;  /* 0x0000004528a57223 */ /* 0x180fe20000010806 */
[-CC-:B------:R-:W-:Y:S01]  /*2e640*/  FFMA.FTZ R164, R41, R69.reuse, -R6.reuse ;  /* 0x0000004529a47223 */ /* 0x180fe20000010806 */
[-CC-:B------:R-:W-:Y:S01]  /*2e650*/  FFMA.FTZ R170, R42, R69.reuse, -R6.reuse ;  /* 0x000000452aaa7223 */ /* 0x180fe20000010806 */
[----:B------:R-:W-:-:S03]  /*2e660*/  FFMA.FTZ R169, R43, R69, -R6 ;  /* 0x000000452ba97223 */ /* 0x000fc60000010806 */
        /* <DEDUP_REMOVED lines=11> */
[----:B------:R-:W5:Y:S01]  /*2e720*/  MUFU.EX2 R213, R213 ;  /* 0x000000d500d57308 */ /* 0x000f620000000800 */
[-CC-:B------:R-:W-:Y:S01]  /*2e730*/  FFMA.FTZ R6, R13, R69.reuse, -R66.reuse ;  /* 0x000000450d067223 */ /* 0x180fe20000010842 */
[-CC-:B------:R-:W-:Y:S01]  /*2e740*/  FFMA.FTZ R14, R14, R69.reuse, -R66.reuse ;  /* 0x000000450e0e7223 */ /* 0x180fe20000010842 */
[----:B------:R-:W-:Y:S01]  /*2e750*/  FFMA.FTZ R13, R15, R69, -R66 ;  /* 0x000000450f0d7223 */ /* 0x000fe20000010842 */
[----:B---3--:R-:W-:-:S04]  /*2e760*/  FADD.FTZ R8, R152, R63 ;  /* 0x0000003f98087221 */ /* 0x008fc80000010000 */
[----:B------:R-:W3:Y:S01]  /*2e770*/  MUFU.EX2 R214, R214 ;  /* 0x000000d600d67308 */ /* 0x000ee20000000800 */
[----:B----4-:R-:W-:Y:S01]  /*2e780*/  FADD.FTZ R7, R153, R68 ;  /* 0x0000004499077221 */ /* 0x010fe20000010000 */
[----:B0-----:R-:W-:-:S06]  /*2e790*/  FADD.FTZ R25, R215, R8 ;  /* 0x00000008d7197221 */ /* 0x001fcc0000010000 */
[----:B------:R-:W0:Y:S01]  /*2e7a0*/  MUFU.EX2 R21, R34 ;  /* 0x0000002200157308 */ /* 0x000e220000000800 */
[----:B-1----:R-:W-:Y:S01]  /*2e7b0*/  FADD.FTZ R8, R212, R7 ;  /* 0x00000007d4087221 */ /* 0x002fe20000010000 */
[----:B------:R-:W-:-:S06]  /*2e7c0*/  FFMA.FTZ R12, R18, R69, -R66 ;  /* 0x00000045120c7223 */ /* 0x000fcc0000010842 */
[----:B------:R-:W1:Y:S01]  /*2e7d0*/  MUFU.EX2 R15, R6 ;  /* 0x00000006000f7308 */ /* 0x000e620000000800 */
[----:B------:R-:W-:Y:S01]  /*2e7e0*/  FFMA.FTZ R156, R19, R69, -R66 ;  /* 0x00000045139c7223 */ /* 0x000fe20000010842 */
[----:B--2---:R-:W-:-:S06]  /*2e7f0*/  FADD.FTZ R24, R154, R25 ;  /* 0x000000199a187221 */ /* 0x004fcc0000010000 */
[----:B------:R-:W2:Y:S01]  /*2e800*/  MUFU.EX2 R20, R35 ;  /* 0x0000002300147308 */ /* 0x000ea20000000800 */
[----:B-----5:R-:W-:Y:S01]  /*2e810*/  FADD.FTZ R7, R155, R8 ;  /* 0x000000089b077221 */ /* 0x020fe20000010000 */
[----:B------:R-:W-:-:S06]  /*2e820*/  FFMA.FTZ R11, R60, R69, -R66 ;  /* 0x000000453c0b7223 */ /* 0x000fcc0000010842 */
[----:B------:R-:W4:Y:S01]  /*2e830*/  MUFU.EX2 R14, R14 ;  /* 0x0000000e000e7308 */ /* 0x000f220000000800 */
[----:B------:R-:W-:Y:S01]  /*2e840*/  FADD.FTZ R24, R213, R24 ;  /* 0x00000018d5187221 */ /* 0x000fe20000010000 */
[----:B---3--:R-:W-:-:S06]  /*2e850*/  FADD.FTZ R8, R214, R7 ;  /* 0x00000007d6087221 */ /* 0x008fcc0000010000 */
[----:B------:R-:W3:Y:S01]  /*2e860*/  MUFU.EX2 R19, R36 ;  /* 0x0000002400137308 */ /* 0x000ee20000000800 */
[----:B------:R-:W-:-:S07]  /*2e870*/  FFMA.FTZ R166, R29, R69, -R66 ;  /* 0x000000451da67223 */ /* 0x000fce0000010842 */
[----:B------:R-:W5:Y:S01]  /*2e880*/  MUFU.EX2 R13, R13 ;  /* 0x0000000d000d7308 */ /* 0x000f620000000800 */
[----:B0-----:R-:W-:Y:S01]  /*2e890*/  FADD.FTZ R7, R21, R24 ;  /* 0x0000001815077221 */ /* 0x001fe20000010000 */
[----:B-1----:R-:W-:-:S06]  /*2e8a0*/  FADD.FTZ R25, R15, R8 ;  /* 0x000000080f197221 */ /* 0x002fcc0000010000 */
[----:B------:R-:W0:Y:S01]  /*2e8b0*/  MUFU.EX2 R18, R37 ;  /* 0x0000002500127308 */ /* 0x000e220000000800 */
[----:B------:R-:W-:-:S07]  /*2e8c0*/  FFMA.FTZ R168, R30, R69, -R66 ;  /* 0x000000451ea87223 */ /* 0x000fce0000010842 */
[----:B------:R-:W1:Y:S01]  /*2e8d0*/  MUFU.EX2 R12, R12 ;  /* 0x0000000c000c7308 */ /* 0x000e620000000800 */
[----:B--2---:R-:W-:Y:S01]  /*2e8e0*/  FADD.FTZ R6, R20, R7 ;  /* 0x0000000714067221 */ /* 0x004fe20000010000 */
[----:B----4-:R-:W-:-:S06]  /*2e8f0*/  FADD.FTZ R8, R14, R25 ;  /* 0x000000190e087221 */ /* 0x010fcc0000010000 */
[----:B------:R-:W2:Y:S01]  /*2e900*/  MUFU.EX2 R163, R163 ;  /* 0x000000a300a37308 */ /* 0x000ea20000000800 */
[----:B------:R-:W-:-:S07]  /*2e910*/  FFMA.FTZ R167, R47, R69, -R66 ;  /* 0x000000452fa77223 */ /* 0x000fce0000010842 */
[----:B------:R-:W4:Y:S01]  /*2e920*/  MUFU.EX2 R11, R11 ;  /* 0x0000000b000b7308 */ /* 0x000f220000000800 */
[----:B---3--:R-:W-:Y:S01]  /*2e930*/  FADD.FTZ R7, R19, R6 ;  /* 0x0000000613077221 */ /* 0x008fe20000010000 */
[----:B-----5:R-:W-:-:S06]  /*2e940*/  FADD.FTZ R25, R13, R8 ;  /* 0x000000080d197221 */ /* 0x020fcc0000010000 */
        /* <DEDUP_REMOVED lines=35> */
[----:B------:R-:W0:Y:S08]  /*2eb80*/  MUFU.EX2 R180, R180 ;  /* 0x000000b400b47308 */ /* 0x000e300000000800 */
        /* <DEDUP_REMOVED lines=23> */
[----:B------:R-:W3:Y:S08]  /*2ed00*/  MUFU.EX2 R187, R187 ;  /* 0x000000bb00bb7308 */ /* 0x000ef00000000800 */
[----:B------:R-:W5:Y:S01]  /*2ed10*/  MUFU.EX2 R160, R160 ;  /* 0x000000a000a07308 */ /* 0x000f620000000800 */
[----:B0-----:R-:W-:Y:S01]  /*2ed20*/  FADD.FTZ R7, R181, R6 ;  /* 0x00000006b5077221 */ /* 0x001fe20000010000 */
[----:B-1----:R-:W-:-:S06]  /*2ed30*/  FADD.FTZ R6, R156, R25 ;  /* 0x000000199c067221 */ /* 0x002fcc0000010000 */
[----:B------:R-:W0:Y:S08]  /*2ed40*/  MUFU.EX2 R186, R186 ;  /* 0x000000ba00ba7308 */ /* 0x000e300000000800 */
[----:B------:R-:W1:Y:S01]  /*2ed50*/  MUFU.EX2 R159, R159 ;  /* 0x0000009f009f7308 */ /* 0x000e620000000800 */
[----:B--2---:R-:W-:Y:S01]  /*2ed60*/  FADD.FTZ R8, R188, R7 ;  /* 0x00000007bc087221 */ /* 0x004fe20000010000 */
[----:B----4-:R-:W-:-:S06]  /*2ed70*/  FADD.FTZ R7, R161, R6 ;  /* 0x00000006a1077221 */ /* 0x010fcc0000010000 */
[----:B------:R-:W2:Y:S08]  /*2ed80*/  MUFU.EX2 R185, R185 ;  /* 0x000000b900b97308 */ /* 0x000eb00000000800 */
[----:B------:R-:W4:Y:S01]  /*2ed90*/  MUFU.EX2 R158, R158 ;  /* 0x0000009e009e7308 */ /* 0x000f220000000800 */
[----:B---3--:R-:W-:Y:S01]  /*2eda0*/  FADD.FTZ R25, R187, R8 ;  /* 0x00000008bb197221 */ /* 0x008fe20000010000 */
[----:B-----5:R-:W-:-:S03]  /*2edb0*/  FADD.FTZ R6, R160, R7 ;  /* 0x00000007a0067221 */ /* 0x020fc60000010000 */
[----:B0-----:R-:W-:Y:S01]  /*2edc0*/  FADD.FTZ R8, R186, R25 ;  /* 0x00000019ba087221 */ /* 0x001fe20000010000 */
[----:B-1----:R-:W-:-:S03]  /*2edd0*/  FADD.FTZ R7, R159, R6 ;  /* 0x000000069f077221 */ /* 0x002fc60000010000 */
[----:B--2---:R-:W-:Y:S01]  /*2ede0*/  FADD.FTZ R25, R185, R8 ;  /* 0x00000008b9197221 */ /* 0x004fe20000010000 */
[----:B----4-:R-:W-:-:S04]  /*2edf0*/  FADD.FTZ R27, R158, R7 ;  /* 0x000000079e1b7221 */ /* 0x010fc80000010000 */
[----:B------:R-:W-:Y:S04]  /*2ee00*/  ST.E desc[UR4][R2.64+0x10], R25 ;  /* 0x0000101902007985 */ /* 0x000fe8000c101904 */
[----:B------:R0:W-:Y:S04]  /*2ee10*/  ST.E desc[UR6][R2.64+0x14], R27 ;  /* 0x0000141b02007985 */ /* 0x0001e8000c101906 */
[----:B------:R-:W0:Y:S01]  /*2ee20*/  LDL.64 R6, [R0+0x80] ;  /* 0x0000800000067983 */ /* 0x000e220000100a00 */
[----:B------:R-:W-:Y:S02]  /*2ee30*/  R2UR UR10, R4 ;  /* 0x00000000040a72ca */ /* 0x000fe400000e0000 */
[----:B------:R-:W-:-:S02]  /*2ee40*/  R2UR UR11, R5 ;  /* 0x00000000050b72ca */ /* 0x000fc400000e0000 */
[----:B------:R-:W-:Y:S02]  /*2ee50*/  R2UR UR18, R4 ;  /* 0x00000000041272ca */ /* 0x000fe400000e0000 */
[----:B------:R-:W-:-:S09]  /*2ee60*/  R2UR UR19, R5 ;  /* 0x00000000051372ca */ /* 0x000fd200000e0000 */
        /* <DEDUP_REMOVED lines=19> */
[----:B------:R-:W-:-:S02]  /*2efa0*/  R2UR UR12, R4 ;  /* 0x00000000040c72ca */ /* 0x000fc400000e0000 */
[C---:B------:R-:W-:Y:S01]  /*2efb0*/  R2UR UR13, R5.reuse ;  /* 0x00000000050d72ca */ /* 0x040fe200000e0000 */
[----:B------:R-:W5:Y:S01]  /*2efc0*/  LD.E R40, desc[UR10][R6.64+0x44] ;  /* 0x0000440a06287980 */ /* 0x000f62000c101900 */
[C---:B------:R-:W-:Y:S02]  /*2efd0*/  R2UR UR14, R4.reuse ;  /* 0x00000000040e72ca */ /* 0x040fe400000e0000 */
        /* <DEDUP_REMOVED lines=25> */
[----:B--2---:R-:W-:-:S03]  /*2f170*/  FMUL.FTZ R29, R9, R2 ;  /* 0x00000002091d7220 */ /* 0x004fc60000410000 */
[----:B------:R-:W2:Y:S01]  /*2f180*/  LD.E R2, desc[UR18][R6.64+0x150] ;  /* 0x0001501206027980 */ /* 0x000ea2000c101900 */
[----:B---3--:R-:W-:-:S05]  /*2f190*/  FMUL.FTZ R3, R9, R8 ;  /* 0x0000000809037220 */ /* 0x008fca0000410000 */
[----:B------:R4:W-:Y:S02]  /*2f1a0*/  ST.E desc[UR4][R6.64], R3 ;  /* 0x0000000306007985 */ /* 0x0009e4000c101904 */
[----:B----4-:R-:W-:-:S05]  /*2f1b0*/  FMUL.FTZ R3, R9, R34 ;  /* 0x0000002209037220 */ /* 0x010fca0000410000 */
[----:B------:R5:W-:Y:S02]  /*2f1c0*/  ST.E desc[UR4][R6.64+0x30], R3 ;  /* 0x0000300306007985 */ /* 0x000be4000c101904 */
[----:B-----5:R-:W-:-:S05]  /*2f1d0*/  FMUL.FTZ R3, R9, R46 ;  /* 0x0000002e09037220 */ /* 0x020fca0000410000 */
[----:B------:R0:W-:Y:S02]  /*2f1e0*/  ST.E desc[UR4][R6.64+0x60], R3 ;  /* 0x0000600306007985 */ /* 0x0001e4000c101904 */
[----:B0-----:R-:W-:-:S05]  /*2f1f0*/  FMUL.FTZ R3, R9, R60 ;  /* 0x0000003c09037220 */ /* 0x001fca0000410000 */
[----:B------:R0:W-:Y:S02]  /*2f200*/  ST.E desc[UR4][R6.64+0x94], R3 ;  /* 0x0000940306007985 */ /* 0x0001e4000c101904 */
[----:B0-----:R-:W-:-:S05]  /*2f210*/  FMUL.FTZ R3, R9, R76 ;  /* 0x0000004c09037220 */ /* 0x001fca0000410000 */
[----:B------:R0:W-:Y:S02]  /*2f220*/  ST.E desc[UR4][R6.64+0xd4], R3 ;  /* 0x0000d40306007985 */ /* 0x0001e4000c101904 */
[----:B0-----:R-:W-:-:S05]  /*2f230*/  FMUL.FTZ R3, R9, R92 ;  /* 0x0000005c09037220 */ /* 0x001fca0000410000 */
[----:B------:R2:W-:Y:S02]  /*2f240*/  ST.E desc[UR4][R6.64+0x114], R3 ;  /* 0x0001140306007985 */ /* 0x0005e4000c101904 */
[C---:B--2---:R-:W-:Y:S02]  /*2f250*/  FMUL.FTZ R3, R9.reuse, R2 ;  /* 0x0000000209037220 */ /* 0x044fe40000410000 */
[----:B------:R-:W2:Y:S01]  /*2f260*/  LD.E R2, desc[UR6][R6.64+0x154] ;  /* 0x0001540606027980 */ /* 0x000ea2000c101900 */
[----:B------:R-:W-:-:S05]  /*2f270*/  FMUL.FTZ R25, R9, R24 ;  /* 0x0000001809197220 */ /* 0x000fca0000410000 */
[----:B------:R0:W-:Y:S02]  /*2f280*/  ST.E desc[UR6][R6.64+0x4], R25 ;  /* 0x0000041906007985 */ /* 0x0001e4000c101906 */
[----:B0-----:R-:W-:-:S05]  /*2f290*/  FMUL.FTZ R25, R9, R36 ;  /* 0x0000002409197220 */ /* 0x001fca0000410000 */
        /* <DEDUP_REMOVED lines=76> */
[----:B------:R-:W-:Y:S04]  /*2f760*/  ST.E desc[UR4][R6.64+0x1d4], R27 ;  /* 0x0001d41b06007985 */ /* 0x000fe8000c101904 */
[----:B------:R0:W-:Y:S04]  /*2f770*/  ST.E desc[UR4][R6.64+0x1e0], R3 ;  /* 0x0001e00306007985 */ /* 0x0001e8000c101904 */
[----:B------:R1:W-:Y:S04]  /*2f780*/  ST.E desc[UR4][R6.64+0x1e4], R25 ;  /* 0x0001e41906007985 */ /* 0x0003e8000c101904 */
[----:B0-----:R-:W3:Y:S04]  /*2f790*/  LD.E R3, desc[UR6][R6.64+0x8] ;  /* 0x0000080606037980 */ /* 0x001ee8000c101900 */
[----:B-1----:R-:W4:Y:S01]  /*2f7a0*/  LD.E R25, desc[UR6][R6.64+0xc] ;  /* 0x00000c0606197980 */ /* 0x002f22000c101900 */
[C---:B------:R-:W-:Y:S01]  /*2f7b0*/  FMUL.FTZ R31, R9.reuse, R30 ;  /* 0x0000001e091f7220 */ /* 0x040fe20000410000 */
[----:B--2---:R-:W-:-:S02]  /*2f7c0*/  FMUL.FTZ R27, R9, R2 ;  /* 0x00000002091b7220 */ /* 0x004fc40000410000 */
[----:B------:R-:W2:Y:S01]  /*2f7d0*/  LD.E R2, desc[UR6][R6.64+0x1f4] ;  /* 0x0001f40606027980 */ /* 0x000ea2000c101900 */
[C---:B------:R-:W-:Y:S01]  /*2f7e0*/  FMUL.FTZ R33, R9.reuse, R32 ;  /* 0x0000002009217220 */ /* 0x040fe20000410000 */
[C---:B------:R-:W-:Y:S02]  /*2f7f0*/  FMUL.FTZ R35, R9.reuse, R42 ;  /* 0x0000002a09237220 */ /* 0x040fe40000410000 */
[----:B------:R0:W-:Y:S04]  /*2f800*/  ST.E desc[UR10][R6.64+0x14], R29 ;  /* 0x0000141d06007985 */ /* 0x0001e8000c10190a */
[----:B------:R1:W-:Y:S01]  /*2f810*/  ST.E desc[UR12][R6.64+0x20], R31 ;  /* 0x0000201f06007985 */ /* 0x0003e2000c10190c */
[C---:B0-----:R-:W-:Y:S01]  /*2f820*/  FMUL.FTZ R29, R9.reuse, R40 ;  /* 0x00000028091d7220 */ /* 0x041fe20000410000 */
[----:B-1----:R-:W-:-:S02]  /*2f830*/  FMUL.FTZ R31, R9, R44 ;  /* 0x0000002c091f7220 */ /* 0x002fc40000410000 */
[----:B------:R0:W-:Y:S04]  /*2f840*/  ST.E desc[UR14][R6.64+0x24], R33 ;  /* 0x0000242106007985 */ /* 0x0001e8000c10190e */
[----:B------:R1:W-:Y:S04]  /*2f850*/  ST.E desc[UR10][R6.64+0x44], R29 ;  /* 0x0000441d06007985 */ /* 0x0003e8000c10190a */
[----:B------:R5:W-:Y:S04]  /*2f860*/  ST.E desc[UR16][R6.64+0x50], R35 ;  /* 0x0000502306007985 */ /* 0x000be8000c101910 */
[----:B------:R3:W-:Y:S01]  /*2f870*/  ST.E desc[UR12][R6.64+0x54], R31 ;  /* 0x0000541f06007985 */ /* 0x0007e2000c10190c */
[C---:B0-----:R-:W-:Y:S01]  /*2f880*/  FMUL.FTZ R33, R9.reuse, R54 ;  /* 0x0000003609217220 */ /* 0x041fe20000410000 */
[C---:B-1----:R-:W-:Y:S01]  /*2f890*/  FMUL.FTZ R29, R9.reuse, R52 ;  /* 0x00000034091d7220 */ /* 0x042fe20000410000 */
[C---:B-----5:R-:W-:Y:S01]  /*2f8a0*/  FMUL.FTZ R35, R9.reuse, R58 ;  /* 0x0000003a09237220 */ /* 0x060fe20000410000 */
[----:B---3--:R-:W-:-:S03]  /*2f8b0*/  FMUL.FTZ R31, R9, R56 ;  /* 0x00000038091f7220 */ /* 0x008fc60000410000 */
[----:B------:R0:W-:Y:S04]  /*2f8c0*/  ST.E desc[UR10][R6.64+0x74], R29 ;  /* 0x0000741d06007985 */ /* 0x0001e8000c10190a */
[----:B------:R1:W-:Y:S04]  /*2f8d0*/  ST.E desc[UR14][R6.64+0x80], R33 ;  /* 0x0000802106007985 */ /* 0x0003e8000c10190e */
[----:B------:R3:W-:Y:S04]  /*2f8e0*/  ST.E desc[UR12][R6.64+0x84], R31 ;  /* 0x0000841f06007985 */ /* 0x0007e8000c10190c */
[----:B------:R5:W-:Y:S01]  /*2f8f0*/  ST.E desc[UR16][R6.64+0x90], R35 ;  /* 0x0000902306007985 */ /* 0x000be2000c101910 */
[C---:B0-----:R-:W-:Y:S01]  /*2f900*/  FMUL.FTZ R29, R9.reuse, R66 ;  /* 0x00000042091d7220 */ /* 0x041fe20000410000 */
[C---:B-1----:R-:W-:Y:S01]  /*2f910*/  FMUL.FTZ R33, R9.reuse, R70 ;  /* 0x0000004609217220 */ /* 0x042fe20000410000 */
[C---:B---3--:R-:W-:Y:S01]  /*2f920*/  FMUL.FTZ R31, R9.reuse, R68 ;  /* 0x00000044091f7220 */ /* 0x048fe20000410000 */
[----:B-----5:R-:W-:-:S02]  /*2f930*/  FMUL.FTZ R35, R9, R72 ;  /* 0x0000004809237220 */ /* 0x020fc40000410000 */
[----:B------:R0:W-:Y:S01]  /*2f940*/  ST.E desc[UR10][R6.64+0xb0], R29 ;  /* 0x0000b01d06007985 */ /* 0x0001e2000c10190a */
[----:B------:R-:W-:-:S03]  /*2f950*/  FMUL.FTZ R37, R9, R74 ;  /* 0x0000004a09257220 */ /* 0x000fc60000410000 */
[----:B------:R1:W-:Y:S04]  /*2f960*/  ST.E desc[UR12][R6.64+0xb4], R31 ;  /* 0x0000b41f06007985 */ /* 0x0003e8000c10190c */
[----:B------:R3:W-:Y:S04]  /*2f970*/  ST.E desc[UR14][R6.64+0xc0], R33 ;  /* 0x0000c02106007985 */ /* 0x0007e8000c10190e */
[----:B------:R5:W-:Y:S01]  /*2f980*/  ST.E desc[UR16][R6.64+0xc4], R35 ;  /* 0x0000c42306007985 */ /* 0x000be2000c101910 */
[C---:B0-----:R-:W-:Y:S01]  /*2f990*/  FMUL.FTZ R29, R9.reuse, R82 ;  /* 0x00000052091d7220 */ /* 0x041fe20000410000 */
[C---:B-1----:R-:W-:Y:S01]  /*2f9a0*/  FMUL.FTZ R31, R9.reuse, R84 ;  /* 0x00000054091f7220 */ /* 0x042fe20000410000 */
[C---:B---3--:R-:W-:Y:S01]  /*2f9b0*/  FMUL.FTZ R33, R9.reuse, R86 ;  /* 0x0000005609217220 */ /* 0x048fe20000410000 */
[----:B-----5:R-:W-:Y:S01]  /*2f9c0*/  FMUL.FTZ R35, R9, R88 ;  /* 0x0000005809237220 */ /* 0x020fe20000410000 */
[----:B------:R0:W-:Y:S01]  /*2f9d0*/  ST.E desc[UR18][R6.64+0xd0], R37 ;  /* 0x0000d02506007985 */ /* 0x0001e2000c101912 */
[----:B------:R-:W-:-:S03]  /*2f9e0*/  FMUL.FTZ R3, R28, R3 ;  /* 0x000000031c037220 */ /* 0x000fc60000410000 */
[----:B------:R1:W-:Y:S01]  /*2f9f0*/  ST.E desc[UR10][R6.64+0xf0], R29 ;  /* 0x0000f01d06007985 */ /* 0x0003e2000c10190a */
[----:B----4-:R-:W-:-:S03]  /*2fa00*/  FMUL.FTZ R25, R28, R25 ;  /* 0x000000191c197220 */ /* 0x010fc60000410000 */
[----:B------:R3:W-:Y:S04]  /*2fa10*/  ST.E desc[UR12][R6.64+0xf4], R31 ;  /* 0x0000f41f06007985 */ /* 0x0007e8000c10190c */
[----:B------:R4:W-:Y:S01]  /*2fa20*/  ST.E desc[UR14][R6.64+0x100], R33 ;  /* 0x0001002106007985 */ /* 0x0009e2000c10190e */
[----:B0-----:R-:W-:-:S03]  /*2fa30*/  FMUL.FTZ R37, R9, R90 ;  /* 0x0000005a09257220 */ /* 0x001fc60000410000 */
[----:B------:R0:W-:Y:S01]  /*2fa40*/  ST.E desc[UR16][R6.64+0x104], R35 ;  /* 0x0001042306007985 */ /* 0x0001e2000c101910 */
[C---:B-1----:R-:W-:Y:S01]  /*2fa50*/  FMUL.FTZ R29, R9.reuse, R98 ;  /* 0x00000062091d7220 */ /* 0x042fe20000410000 */
[C---:B---3--:R-:W-:Y:S01]  /*2fa60*/  FMUL.FTZ R31, R9.reuse, R100 ;  /* 0x00000064091f7220 */ /* 0x048fe20000410000 */
[C---:B----4-:R-:W-:Y:S01]  /*2fa70*/  FMUL.FTZ R33, R9.reuse, R102 ;  /* 0x0000006609217220 */ /* 0x050fe20000410000 */
[C---:B0-----:R-:W-:Y:S01]  /*2fa80*/  FMUL.FTZ R35, R9.reuse, R104 ;  /* 0x0000006809237220 */ /* 0x041fe20000410000 */
        /* <DEDUP_REMOVED lines=51> */
[----:B0-----:R-:W2:Y:S04]  /*2fdc0*/  LD.E R9, desc[UR6][R6.64+0x8c] ;  /* 0x00008c0606097980 */ /* 0x001ea8000c101900 */
[----:B------:R-:W-:Y:S04]  /*2fdd0*/  ST.E desc[UR18][R6.64+0x110], R37 ;  /* 0x0001102506007985 */ /* 0x000fe8000c101912 */
[----:B------:R-:W-:Y:S04]  /*2fde0*/  ST.E desc[UR10][R6.64+0x130], R29 ;  /* 0x0001301d06007985 */ /* 0x000fe8000c10190a */
[----:B------:R-:W-:Y:S04]  /*2fdf0*/  ST.E desc[UR12][R6.64+0x134], R31 ;  /* 0x0001341f06007985 */ /* 0x000fe8000c10190c */
[----:B------:R-:W-:Y:S04]  /*2fe00*/  ST.E desc[UR14][R6.64+0x140], R33 ;  /* 0x0001402106007985 */ /* 0x000fe8000c10190e */
[----:B------:R-:W-:Y:S04]  /*2fe10*/  ST.E desc[UR16][R6.64+0x144], R35 ;  /* 0x0001442306007985 */ /* 0x000fe8000c101910 */
[----:B------:R-:W-:Y:S01]  /*2fe20*/  ST.E desc[UR4][R6.64+0x1f0], R27 ;  /* 0x0001f01b06007985 */ /* 0x000fe2000c101904 */
[C---:B---3--:R-:W-:Y:S01]  /*2fe30*/  FMUL.FTZ R3, R28.reuse, R3 ;  /* 0x000000031c037220 */ /* 0x048fe20000410000 */
[----:B----4-:R-:W-:-:S04]  /*2fe40*/  FMUL.FTZ R25, R28, R25 ;  /* 0x000000191c197220 */ /* 0x010fc80000410000 */
[----:B------:R-:W-:Y:S01]  /*2fe50*/  ST.E desc[UR4][R6.64+0x98], R3 ;  /* 0x0000980306007985 */ /* 0x000fe2000c101904 */
[----:B--2---:R-:W-:-:S05]  /*2fe60*/  FMUL.FTZ R9, R28, R9 ;  /* 0x000000091c097220 */ /* 0x004fca0000410000 */
[----:B------:R0:W-:Y:S04]  /*2fe70*/  ST.E desc[UR4][R6.64+0x8c], R9 ;  /* 0x00008c0906007985 */ /* 0x0001e8000c101904 */
[----:B------:R1:W-:Y:S04]  /*2fe80*/  ST.E desc[UR4][R6.64+0x9c], R25 ;  /* 0x00009c1906007985 */ /* 0x0003e8000c101904 */
[----:B0-----:R-:W2:Y:S02]  /*2fe90*/  LD.E R9, desc[UR6][R6.64+0xa8] ;  /* 0x0000a80606097980 */ /* 0x001ea4000c101900 */
[----:B--2---:R-:W-:-:S05]  /*2fea0*/  FMUL.FTZ R9, R28, R9 ;  /* 0x000000091c097220 */ /* 0x004fca0000410000 */
[----:B------:R0:W-:Y:S04]  /*2feb0*/  ST.E desc[UR4][R6.64+0xa8], R9 ;  /* 0x0000a80906007985 */ /* 0x0001e8000c101904 */
[----:B------:R-:W2:Y:S02]  /*2fec0*/  LD.E R3, desc[UR6][R6.64+0xac] ;  /* 0x0000ac0606037980 */ /* 0x000ea4000c101900 */
[----:B--2---:R-:W-:-:S05]  /*2fed0*/  FMUL.FTZ R3, R28, R3 ;  /* 0x000000031c037220 */ /* 0x004fca0000410000 */
[----:B------:R2:W-:Y:S04]  /*2fee0*/  ST.E desc[UR4][R6.64+0xac], R3 ;  /* 0x0000ac0306007985 */ /* 0x0005e8000c101904 */
[----:B-1----:R-:W3:Y:S02]  /*2fef0*/  LD.E R25, desc[UR6][R6.64+0xb8] ;  /* 0x0000b80606197980 */ /* 0x002ee4000c101900 */
[----:B---3--:R-:W-:-:S05]  /*2ff00*/  FMUL.FTZ R25, R28, R25 ;  /* 0x000000191c197220 */ /* 0x008fca0000410000 */
[----:B------:R1:W-:Y:S04]  /*2ff10*/  ST.E desc[UR4][R6.64+0xb8], R25 ;  /* 0x0000b81906007985 */ /* 0x0003e8000c101904 */
[----:B0-----:R-:W3:Y:S02]  /*2ff20*/  LD.E R9, desc[UR6][R6.64+0xbc] ;  /* 0x0000bc0606097980 */ /* 0x001ee4000c101900 */
[----:B---3--:R-:W-:-:S05]  /*2ff30*/  FMUL.FTZ R9, R28, R9 ;  /* 0x000000091c097220 */ /* 0x008fca0000410000 */
[----:B------:R0:W-:Y:S04]  /*2ff40*/  ST.E desc[UR4][R6.64+0xbc], R9 ;  /* 0x0000bc0906007985 */ /* 0x0001e8000c101904 */
[----:B--2---:R-:W2:Y:S02]  /*2ff50*/  LD.E R3, desc[UR6][R6.64+0xc8] ;  /* 0x0000c80606037980 */ /* 0x004ea4000c101900 */
        /* <DEDUP_REMOVED lines=119> */
[----:B------:R-:W3:Y:S01]  /*306d0*/  LDL.64 R2, [R0+0x80] ;  /* 0x0000800000027983 */ /* 0x000ee20000100a00 */
[----:B------:R-:W-:-:S03]  /*306e0*/  LEA.HI R28, R203, 0x8, RZ, 0x19 ;  /* 0x00000008cb1c7811 */ /* 0x000fc600078fc8ff */
[----:B------:R-:W4:Y:S02]  /*306f0*/  LDL.64 R26, [R0] ;  /* 0x00000000001a7983 */ /* 0x000f240000100a00 */
[----:B------:R5:W-:Y:S06]  /*30700*/  BAR.SYNC.DEFER_BLOCKING R28, 0x100 ;  /* 0x0004001c0000751d */ /* 0x000bec0000010000 */
[----:B-1----:R-:W2:Y:S04]  /*30710*/  LDL.64 R24, [R0+0x98] ;  /* 0x0000980000187983 */ /* 0x002ea80000100a00 */
[----:B0-----:R-:W5:Y:S04]  /*30720*/  LDL.64 R8, [R0+0x88] ;  /* 0x0000880000087983 */ /* 0x001f680000100a00 */
[----:B---3--:R-:W3:Y:S04]  /*30730*/  LD.E R31, desc[UR4][R2.64] ;  /* 0x00000004021f7980 */ /* 0x008ee8000c101900 */
[----:B----4-:R-:W4:Y:S04]  /*30740*/  LD.E R217, desc[UR6][R26.64] ;  /* 0x000000061ad97980 */ /* 0x010f28000c101900 */
[----:B--2---:R-:W4:Y:S04]  /*30750*/  LD.E.64 R6, desc[UR4][R24.64] ;  /* 0x0000000418067980 */ /* 0x004f28000c101b00 */
[----:B---3--:R-:W-:Y:S04]  /*30760*/  ST.E desc[UR8][R2.64], R31 ;  /* 0x0000001f02007985 */ /* 0x008fe8000c101908 */
[----:B------:R-:W2:Y:S04]  /*30770*/  LD.E R29, desc[UR10][R2.64+0x4] ;  /* 0x0000040a021d7980 */ /* 0x000ea8000c101900 */
[----:B--2---:R0:W-:Y:S04]  /*30780*/  ST.E desc[UR4][R2.64+0x4], R29 ;  /* 0x0000041d02007985 */ /* 0x0041e8000c101904 */
[----:B------:R-:W2:Y:S04]  /*30790*/  LD.E R33, desc[UR6][R2.64+0x8] ;  /* 0x0000080602217980 */ /* 0x000ea8000c101900 */
[----:B--2---:R-:W-:Y:S04]  /*307a0*/  ST.E desc[UR4][R2.64+0x8], R33 ;  /* 0x0000082102007985 */ /* 0x004fe8000c101904 */
[----:B------:R-:W2:Y:S04]  /*307b0*/  LD.E R27, desc[UR6][R2.64+0xc] ;  /* 0x00000c06021b7980 */ /* 0x000ea8000c101900 */
[----:B--2---:R1:W-:Y:S04]  /*307c0*/  ST.E desc[UR4][R2.64+0xc], R27 ;  /* 0x00000c1b02007985 */ /* 0x0043e8000c101904 */
[----:B------:R-:W2:Y:S04]  /*307d0*/  LD.E R25, desc[UR6][R2.64+0x10] ;  /* 0x0000100602197980 */ /* 0x000ea8000c101900 */
[----:B--2---:R2:W-:Y:S04]  /*307e0*/  ST.E desc[UR4][R2.64+0x10], R25 ;  /* 0x0000101902007985 */ /* 0x0045e8000c101904 */
[----:B0-----:R-:W3:Y:S04]  /*307f0*/  LD.E R29, desc[UR6][R2.64+0x14] ;  /* 0x00001406021d7980 */ /* 0x001ee8000c101900 */
[----:B---3--:R0:W-:Y:S04]  /*30800*/  ST.E desc[UR4][R2.64+0x14], R29 ;  /* 0x0000141d02007985 */ /* 0x0081e8000c101904 */
[----:B------:R-:W3:Y:S04]  /*30810*/  LD.E R31, desc[UR6][R2.64+0x18] ;  /* 0x00001806021f7980 */ /* 0x000ee8000c101900 */
[----:B---3--:R3:W-:Y:S04]  /*30820*/  ST.E desc[UR4][R2.64+0x18], R31 ;  /* 0x0000181f02007985 */ /* 0x0087e8000c101904 */
[----:B-1----:R-:W5:Y:S04]  /*30830*/  LD.E R27, desc[UR6][R2.64+0x1c] ;  /* 0x00001c06021b7980 */ /* 0x002f68000c101900 */
[----:B-----5:R1:W-:Y:S04]  /*30840*/  ST.E desc[UR4][R2.64+0x1c], R27 ;  /* 0x00001c1b02007985 */ /* 0x0203e8000c101904 */
[----:B--2---:R-:W2:Y:S04]  /*30850*/  LD.E R25, desc[UR6][R2.64+0x20] ;  /* 0x0000200602197980 */ /* 0x004ea8000c101900 */
[----:B--2---:R2:W-:Y:S04]  /*30860*/  ST.E desc[UR4][R2.64+0x20], R25 ;  /* 0x0000201902007985 */ /* 0x0045e8000c101904 */
[----:B0-----:R-:W5:Y:S04]  /*30870*/  LD.E R29, desc[UR6][R2.64+0x24] ;  /* 0x00002406021d7980 */ /* 0x001f68000c101900 */
[----:B-----5:R0:W-:Y:S04]  /*30880*/  ST.E desc[UR4][R2.64+0x24], R29 ;  /* 0x0000241d02007985 */ /* 0x0201e8000c101904 */
[----:B---3--:R-:W3:Y:S04]  /*30890*/  LD.E R31, desc[UR6][R2.64+0x28] ;  /* 0x00002806021f7980 */ /* 0x008ee8000c101900 */
        /* <DEDUP_REMOVED lines=230> */
[----:B-----5:R-:W-:Y:S04]  /*31700*/  ST.E desc[UR4][R2.64+0x1f4], R29 ;  /* 0x0001f41d02007985 */ /* 0x020fe8000c101904 */
[----:B---3--:R-:W3:Y:S01]  /*31710*/  LD.E R31, desc[UR6][R2.64+0x1f8] ;  /* 0x0001f806021f7980 */ /* 0x008ee2000c101900 */
[----:B------:R-:W-:-:S02]  /*31720*/  R2UR UR28, R4 ;  /* 0x00000000041c72ca */ /* 0x000fc400000e0000 */
[C---:B------:R-:W-:Y:S01]  /*31730*/  R2UR UR29, R5.reuse ;  /* 0x00000000051d72ca */ /* 0x040fe200000e0000 */
[----:B---3--:R-:W-:Y:S04]  /*31740*/  ST.E desc[UR4][R2.64+0x1f8], R31 ;  /* 0x0001f81f02007985 */ /* 0x008fe8000c101904 */
[----:B-1----:R-:W3:Y:S01]  /*31750*/  LD.E R27, desc[UR6][R2.64+0x1fc] ;  /* 0x0001fc06021b7980 */ /* 0x002ee2000c101900 */
        /* <DEDUP_REMOVED lines=30> */
[----:B---3--:R0:W-:Y:S04]  /*31940*/  ST.E desc[UR4][R2.64+0x1fc], R27 ;  /* 0x0001fc1b02007985 */ /* 0x0081e8000c101904 */
[----:B------:R-:W3:Y:S04]  /*31950*/  LD.E R216, desc[UR28][R8.64] ;  /* 0x0000001c08d87980 */ /* 0x000ee8000c101900 */
[----:B------:R-:W5:Y:S04]  /*31960*/  LD.E R24, desc[UR30][R2.64] ;  /* 0x0000001e02187980 */ /* 0x000f68000c101900 */
[----:B--2---:R-:W5:Y:S04]  /*31970*/  LD.E R25, desc[UR32][R2.64+0x4] ;  /* 0x0000042002197980 */ /* 0x004f68000c101900 */
[----:B------:R-:W5:Y:S04]  /*31980*/  LD.E R26, desc[UR34][R2.64+0x8] ;  /* 0x00000822021a7980 */ /* 0x000f68000c101900 */
[----:B0-----:R-:W5:Y:S04]  /*31990*/  LD.E R27, desc[UR44][R2.64+0xc] ;  /* 0x00000c2c021b7980 */ /* 0x001f68000c101900 */
        /* <DEDUP_REMOVED lines=124> */
[----:B----4-:R-:W-:Y:S01]  /*32160*/  IMAD R6, R217, 0xc00, R6 ;  /* 0x00000c00d9067824 */ /* 0x010fe200078e0206 */
[----:B---3--:R-:W-:-:S02]  /*32170*/  ISETP.NE.U32.AND P1, PT, R216, RZ, PT ;  /* 0x000000ffd800720c */ /* 0x008fc40003f25070 */
[----:B------:R-:W-:Y:S02]  /*32180*/  R2UR UR7, R7 ;  /* 0x00000000070772ca */ /* 0x000fe400000e0000 */
[----:B------:R-:W-:Y:S02]  /*32190*/  R2UR UR6, R6 ;  /* 0x00000000060672ca */ /* 0x000fe400000e0000 */
[----:B------:R-:W-:Y:S02]  /*321a0*/  F2FP.BF16.F32.PACK_AB R152, R215, R152 ;  /* 0x00000098d798723e */ /* 0x000fe400000010ff */
[----:B------:R-:W-:Y:S02]  /*321b0*/  F2FP.BF16.F32.PACK_AB R154, R213, R154 ;  /* 0x0000009ad59a723e */ /* 0x000fe400000010ff */
[----:B------:R-:W-:Y:S02]  /*321c0*/  F2FP.BF16.F32.PACK_AB R153, R212, R153 ;  /* 0x00000099d499723e */ /* 0x000fe400000010ff */
[----:B------:R-:W-:Y:S01]  /*321d0*/  F2FP.BF16.F32.PACK_AB R155, R214, R155 ;  /* 0x0000009bd69b723e */ /* 0x000fe200000010ff */
[----:B------:R-:W-:Y:S01]  /*321e0*/  VOTEU.ANY UP0, P1 ;  /* 0x00000000003f7886 */ /* 0x000fe20000800100 */
        /* <DEDUP_REMOVED lines=20> */
[----:B-----5:R-:W-:-:S06]  /*32330*/  WARPGROUP.ARRIVE ;  /* 0x00000000000079c5 */ /* 0x020fcc0000000000 */
[----:B------:R-:W-:Y:S01]  /*32340*/  HGMMA.64x256x16.F32.BF16 R24, R152, gdesc[UR4].tnspB, R24, UP0, gsb0 ;  /* 0x43e0000498187df0 */ /* 0x000fe2000b801818 */
        /* <DEDUP_REMOVED lines=16> */
[C---:B------:R-:W-:Y:S01]  /*32450*/  R2UR UR52, R4.reuse ;  /* 0x00000000043472ca */ /* 0x040fe200000e0000 */
[----:B------:R-:W-:Y:S02]  /*32460*/  WARPGROUP.DEPBAR.LE gsb0, 0x0 ;  /* 0x00008000000079c5 */ /* 0x000fe40000010000 */
[----:B------:R0:W-:Y:S01]  /*32470*/  ST.E desc[UR4][R2.64], R24 ;  /* 0x0000001802007985 */ /* 0x0001e2000c101904 */
[----:B------:R-:W-:-:S02]  /*32480*/  R2UR UR4, R4 ;  /* 0x00000000040472ca */ /* 0x000fc400000e0000 */
[----:B------:R-:W-:-:S13]  /*32490*/  R2UR UR5, R5 ;  /* 0x00000000050572ca */ /* 0x000fda00000e0000 */
[----:B------:R1:W-:Y:S01]  /*324a0*/  ST.E desc[UR4][R2.64+0x4], R25 ;  /* 0x0000041902007985 */ /* 0x0003e2000c101904 */
[C---:B------:R-:W-:Y:S02]  /*324b0*/  R2UR UR4, R4.reuse ;  /* 0x00000000040472ca */ /* 0x040fe400000e0000 */
[C---:B------:R-:W-:Y:S01]  /*324c0*/  R2UR UR5, R5.reuse ;  /* 0x00000000050572ca */ /* 0x040fe200000e0000 */
[----:B------:R2:W-:Y:S01]  /*324d0*/  ST.E desc[UR6][R2.64+0x8], R26 ;  /* 0x0000081a02007985 */ /* 0x0005e2000c101906 */
[C---:B------:R-:W-:Y:S02]  /*324e0*/  R2UR UR6, R4.reuse ;  /* 0x00000000040672ca */ /* 0x040fe400000e0000 */
[C---:B------:R-:W-:Y:S01]  /*324f0*/  R2UR UR7, R5.reuse ;  /* 0x00000000050772ca */ /* 0x040fe200000e0000 */
[----:B------:R3:W-:Y:S01]  /*32500*/  ST.E desc[UR8][R2.64+0xc], R27 ;  /* 0x00000c1b02007985 */ /* 0x0007e2000c101908 */
[C---:B------:R-:W-:Y:S02]  /*32510*/  R2UR UR8, R4.reuse ;  /* 0x00000000040872ca */ /* 0x040fe400000e0000 */
[----:B------:R-:W-:Y:S01]  /*32520*/  R2UR UR9, R5 ;  /* 0x00000000050972ca */ /* 0x000fe200000e0000 */
[----:B------:R4:W-:Y:S01]  /*32530*/  ST.E desc[UR10][R2.64+0x10], R28 ;  /* 0x0000101c02007985 */ /* 0x0009e2000c10190a */
[----:B------:R-:W-:-:S02]  /*32540*/  R2UR UR10, R4 ;  /* 0x00000000040a72ca */ /* 0x000fc400000e0000 */
        /* <DEDUP_REMOVED lines=25> */
[----:B------:R5:W-:Y:S04]  /*326e0*/  ST.E desc[UR8][R2.64+0x34], R37 ;  /* 0x0000342502007985 */ /* 0x000be8000c101908 */
[----:B------:R5:W-:Y:S04]  /*326f0*/  ST.E desc[UR10][R2.64+0x38], R38 ;  /* 0x0000382602007985 */ /* 0x000be8000c10190a */
[----:B------:R5:W-:Y:S01]  /*32700*/  ST.E desc[UR12][R2.64+0x3c], R39 ;  /* 0x00003c2702007985 */ /* 0x000be2000c10190c */
[----:B------:R-:W-:-:S03]  /*32710*/  R2UR UR8, R4 ;  /* 0x00000000040872ca */ /* 0x000fc600000e0000 */
[----:B------:R5:W-:Y:S01]  /*32720*/  ST.E desc[UR14][R2.64+0x40], R40 ;  /* 0x0000402802007985 */ /* 0x000be2000c10190e */
[----:B------:R-:W-:-:S03]  /*32730*/  R2UR UR9, R5 ;  /* 0x00000000050972ca */ /* 0x000fc600000e0000 */
[----:B------:R5:W-:Y:S04]  /*32740*/  ST.E desc[UR16][R2.64+0x44], R41 ;  /* 0x0000442902007985 */ /* 0x000be8000c101910 */
[----:B------:R5:W-:Y:S04]  /*32750*/  ST.E desc[UR18][R2.64+0x48], R42 ;  /* 0x0000482a02007985 */ /* 0x000be8000c101912 */
[----:B------:R5:W-:Y:S04]  /*32760*/  ST.E desc[UR20][R2.64+0x4c], R43 ;  /* 0x00004c2b02007985 */ /* 0x000be8000c101914 */
[----:B------:R5:W-:Y:S04]  /*32770*/  ST.E desc[UR22][R2.64+0x50], R44 ;  /* 0x0000502c02007985 */ /* 0x000be8000c101916 */
[----:B------:R5:W-:Y:S01]  /*32780*/  ST.E desc[UR24][R2.64+0x54], R45 ;  /* 0x0000542d02007985 */ /* 0x000be2000c101918 */
[----:B------:R-:W-:-:S03]  /*32790*/  R2UR UR10, R4 ;  /* 0x00000000040a72ca */ /* 0x000fc600000e0000 */
[----:B------:R5:W-:Y:S01]  /*327a0*/  ST.E desc[UR4][R2.64+0x58], R46 ;  /* 0x0000582e02007985 */ /* 0x000be2000c101904 */
[C---:B------:R-:W-:Y:S02]  /*327b0*/  R2UR UR4, R4.reuse ;  /* 0x00000000040472ca */ /* 0x040fe400000e0000 */
[C---:B------:R-:W-:Y:S01]  /*327c0*/  R2UR UR5, R5.reuse ;  /* 0x00000000050572ca */ /* 0x040fe200000e0000 */
[----:B------:R5:W-:Y:S01]  /*327d0*/  ST.E desc[UR6][R2.64+0x5c], R47 ;  /* 0x00005c2f02007985 */ /* 0x000be2000c101906 */
        /* <DEDUP_REMOVED lines=13> */
[----:B------:R5:W-:Y:S01]  /*328b0*/  ST.E desc[UR8][R2.64+0x60], R48 ;  /* 0x0000603002007985 */ /* 0x000be2000c101908 */
        /* <DEDUP_REMOVED lines=8> */
[----:B------:R-:W-:Y:S01]  /*32940*/  R2UR UR5, R5 ;  /* 0x00000000050572ca */ /* 0x000fe200000e0000 */
[----:B------:R5:W-:Y:S04]  /*32950*/  ST.E desc[UR6][R2.64+0x68], R50 ;  /* 0x0000683202007985 */ /* 0x000be8000c101906 */
[----:B------:R5:W-:Y:S04]  /*32960*/  ST.E desc[UR10][R2.64+0x6c], R51 ;  /* 0x00006c3302007985 */ /* 0x000be8000c10190a */
[----:B------:R5:W-:Y:S04]  /*32970*/  ST.E desc[UR12][R2.64+0x70], R52 ;  /* 0x0000703402007985 */ /* 0x000be8000c10190c */
        /* <DEDUP_REMOVED lines=8> */
[----:B------:R5:W-:Y:S01]  /*32a00*/  ST.E desc[UR8][R2.64+0x8c], R59 ;  /* 0x00008c3b02007985 */ /* 0x000be2000c101908 */
[C---:B------:R-:W-:Y:S02]  /*32a10*/  R2UR UR8, R4.reuse ;  /* 0x00000000040872ca */ /* 0x040fe400000e0000 */
[----:B------:R-:W-:Y:S01]  /*32a20*/  R2UR UR9, R5 ;  /* 0x00000000050972ca */ /* 0x000fe200000e0000 */
[----:B------:R5:W-:Y:S01]  /*32a30*/  ST.E desc[UR4][R2.64+0x90], R60 ;  /* 0x0000903c02007985 */ /* 0x000be2000c101904 */
        /* <DEDUP_REMOVED lines=14> */
[----:B------:R5:W-:Y:S01]  /*32b20*/  ST.E desc[UR6][R2.64+0x94], R61 ;  /* 0x0000943d02007985 */ /* 0x000be2000c101906 */
        /* <DEDUP_REMOVED lines=245> */
[C---:B------:R-:W-:Y:S02]  /*33a80*/  R2UR UR54, R4.reuse ;  /* 0x00000000043672ca */ /* 0x040fe400000e0000 */
[----:B------:R-:W-:Y:S01]  /*33a90*/  R2UR UR55, R5 ;  /* 0x00000000053772ca */ /* 0x000fe200000e0000 */
        /* <DEDUP_REMOVED lines=12> */
[----:B------:R-:W-:Y:S01]  /*33b60*/  ST.E desc[UR28][R8.64], R195 ;  /* 0x000000c308007985 */ /* 0x000fe2000c10191c */
[C---:B------:R-:W-:Y:S02]  /*33b70*/  R2UR UR58, R4.reuse ;  /* 0x00000000043a72ca */ /* 0x040fe400000e0000 */
[C---:B------:R-:W-:Y:S01]  /*33b80*/  R2UR UR59, R5.reuse ;  /* 0x00000000053b72ca */ /* 0x040fe200000e0000 */
[----:B0-----:R-:W5:Y:S01]  /*33b90*/  LD.E R24, desc[UR30][R2.64] ;  /* 0x0000001e02187980 */ /* 0x001f62000c101900 */
[C---:B------:R-:W-:Y:S02]  /*33ba0*/  R2UR UR56, R4.reuse ;  /* 0x00000000043872ca */ /* 0x040fe400000e0000 */
[C---:B------:R-:W-:Y:S01]  /*33bb0*/  R2UR UR57, R5.reuse ;  /* 0x00000000053972ca */ /* 0x040fe200000e0000 */
[----:B-1----:R-:W5:Y:S01]  /*33bc0*/  LD.E R25, desc[UR32][R2.64+0x4] ;  /* 0x0000042002197980 */ /* 0x002f62000c101900 */
[C---:B------:R-:W-:Y:S02]  /*33bd0*/  R2UR UR4, R4.reuse ;  /* 0x00000000040472ca */ /* 0x040fe400000e0000 */
[----:B------:R-:W-:Y:S01]  /*33be0*/  R2UR UR5, R5 ;  /* 0x00000000050572ca */ /* 0x000fe200000e0000 */
[----:B--2---:R-:W2:Y:S01]  /*33bf0*/  LD.E R26, desc[UR34][R2.64+0x8] ;  /* 0x00000822021a7980 */ /* 0x004ea2000c101900 */
[----:B------:R-:W-:-:S02]  /*33c00*/  R2UR UR6, R4 ;  /* 0x00000000040672ca */ /* 0x000fc400000e0000 */
[C---:B------:R-:W-:Y:S01]  /*33c10*/  R2UR UR7, R5.reuse ;  /* 0x00000000050772ca */ /* 0x040fe200000e0000 */
[----:B---3--:R-:W2:Y:S01]  /*33c20*/  LD.E R27, desc[UR44][R2.64+0xc] ;  /* 0x00000c2c021b7980 */ /* 0x008ea2000c101900 */
[C---:B------:R-:W-:Y:S02]  /*33c30*/  R2UR UR8, R4.reuse ;  /* 0x00000000040872ca */ /* 0x040fe400000e0000 */
[C---:B------:R-:W-:Y:S01]  /*33c40*/  R2UR UR9, R5.reuse ;  /* 0x00000000050972ca */ /* 0x040fe200000e0000 */
[----:B----4-:R-:W2:Y:S01]  /*33c50*/  LD.E R28, desc[UR46][R2.64+0x10] ;  /* 0x0000102e021c7980 */ /* 0x010ea2000c101900 */
[C---:B------:R-:W-:Y:S02]  /*33c60*/  R2UR UR10, R4.reuse ;  /* 0x00000000040a72ca */ /* 0x040fe400000e0000 */
[----:B------:R-:W-:Y:S01]  /*33c70*/  R2UR UR11, R5 ;  /* 0x00000000050b72ca */ /* 0x000fe200000e0000 */
[----:B-----5:R-:W2:Y:S01]  /*33c80*/  LD.E R29, desc[UR50][R2.64+0x14] ;  /* 0x00001432021d7980 */ /* 0x020ea2000c101900 */
[----:B------:R-:W-:-:S02]  /*33c90*/  R2UR UR12, R4 ;  /* 0x00000000040c72ca */ /* 0x000fc400000e0000 */
[C---:B------:R-:W-:Y:S01]  /*33ca0*/  R2UR UR13, R5.reuse ;  /* 0x00000000050d72ca */ /* 0x040fe200000e0000 */
[----:B------:R-:W2:Y:S01]  /*33cb0*/  LD.E R30, desc[UR52][R2.64+0x18] ;  /* 0x00001834021e7980 */ /* 0x000ea2000c101900 */
[C---:B------:R-:W-:Y:S02]  /*33cc0*/  R2UR UR14, R4.reuse ;  /* 0x00000000040e72ca */ /* 0x040fe400000e0000 */
[C---:B------:R-:W-:Y:S01]  /*33cd0*/  R2UR UR15, R5.reuse ;  /* 0x00000000050f72ca */ /* 0x040fe200000e0000 */
[----:B------:R-:W2:Y:S01]  /*33ce0*/  LD.E R31, desc[UR54][R2.64+0x1c] ;  /* 0x00001c36021f7980 */ /* 0x000ea2000c101900 */
[C---:B------:R-:W-:Y:S02]  /*33cf0*/  R2UR UR16, R4.reuse ;  /* 0x00000000041072ca */ /* 0x040fe400000e0000 */
[----:B------:R-:W-:Y:S01]  /*33d00*/  R2UR UR17, R5 ;  /* 0x00000000051172ca */ /* 0x000fe200000e0000 */
[----:B------:R-:W2:Y:S01]  /*33d10*/  LD.E R32, desc[UR60][R2.64+0x20] ;  /* 0x0000203c02207980 */ /* 0x000ea2000c101900 */
        /* <DEDUP_REMOVED lines=327> */
[----:B------:R-:W-:Y:S02]  /*35190*/  R2UR UR54, R4 ;  /* 0x00000000043672ca */ /* 0x000fe400000e0000 */
[----:B------:R-:W-:Y:S01]  /*351a0*/  R2UR UR55, R5 ;  /* 0x00000000053772ca */ /* 0x000fe200000e0000 */
        /* <DEDUP_REMOVED lines=10> */
[----:B------:R-:W-:-:S02]  /*35250*/  VIADD R152, R6, 0x80 ;  /* 0x0000008006987836 */ /* 0x000fc40000000000 */
[----:B------:R-:W-:-:S03]  /*35260*/  IMAD.MOV.U32 R153, RZ, RZ, R7 ;  /* 0x000000ffff997224 */ /* 0x000fc600078e0007 */
[----:B------:R-:W-:Y:S02]  /*35270*/  R2UR UR6, R152 ;  /* 0x00000000980672ca */ /* 0x000fe400000e0000 */
[----:B------:R-:W-:Y:S02]  /*35280*/  R2UR UR7, R153 ;  /* 0x00000000990772ca */ /* 0x000fe400000e0000 */
[----:B------:R-:W-:Y:S02]  /*35290*/  F2FP.BF16.F32.PACK_AB R152, R20, R21 ;  /* 0x000000151498723e */ /* 0x000fe400000010ff */
[----:B------:R-:W-:Y:S02]  /*352a0*/  F2FP.BF16.F32.PACK_AB R154, R18, R19 ;  /* 0x00000013129a723e */ /* 0x000fe400000010ff */
[----:B------:R-:W-:Y:S02]  /*352b0*/  F2FP.BF16.F32.PACK_AB R153, R14, R15 ;  /* 0x0000000f0e99723e */ /* 0x000fe400000010ff */
[----:B------:R-:W-:-:S02]  /*352c0*/  F2FP.BF16.F32.PACK_AB R155, R12, R13 ;  /* 0x0000000d0c9b723e */ /* 0x000fc400000010ff */
        /* <DEDUP_REMOVED lines=20> */
[----:B--2---:R-:W-:-:S06]  /*35410*/  WARPGROUP.ARRIVE ;  /* 0x00000000000079c5 */ /* 0x004fcc0000000000 */
        /* <DEDUP_REMOVED lines=20> */
[C---:B------:R-:W-:Y:S01]  /*35560*/  R2UR UR55, R5.reuse ;  /* 0x00000000053772ca */ /* 0x040fe200000e0000 */
[----:B------:R-:W-:Y:S02]  /*35570*/  WARPGROUP.DEPBAR.LE gsb0, 0x0 ;  /* 0x00008000000079c5 */ /* 0x000fe40000010000 */
        /* <DEDUP_REMOVED lines=2670> */
[----:B------:R5:W-:Y:S04]  /*3fc60*/  ST.E desc[UR6][R2.64+0x1b4], R133 ;  /* 0x0001b48502007985 */ /* 0x000be8000c101906 */
[----:B------:R5:W-:Y:S04]  /*3fc70*/  ST.E desc[UR8][R2.64+0x1b8], R134 ;  /* 0x0001b88602007985 */ /* 0x000be8000c101908 */
[----:B------:R5:W-:Y:S04]  /*3fc80*/  ST.E desc[UR4][R2.64+0x1bc], R135 ;  /* 0x0001bc8702007985 */ /* 0x000be8000c101904 */
[----:B------:R5:W-:Y:S01]  /*3fc90*/  ST.E desc[UR10][R2.64+0x1c0], R136 ;  /* 0x0001c08802007985 */ /* 0x000be2000c10190a */
[----:B------:R-:W-:-:S03]  /*3fca0*/  R2UR UR6, R4 ;  /* 0x00000000040672ca */ /* 0x000fc600000e0000 */
[----:B------:R5:W-:Y:S01]  /*3fcb0*/  ST.E desc[UR12][R2.64+0x1c4], R137 ;  /* 0x0001c48902007985 */ /* 0x000be2000c10190c */
[----:B------:R-:W-:-:S03]  /*3fcc0*/  R2UR UR7, R5 ;  /* 0x00000000050772ca */ /* 0x000fc600000e0000 */
[----:B------:R5:W-:Y:S01]  /*3fcd0*/  ST.E desc[UR14][R2.64+0x1c8], R138 ;  /* 0x0001c88a02007985 */ /* 0x000be2000c10190e */
[----:B------:R-:W-:-:S03]  /*3fce0*/  R2UR UR8, R4 ;  /* 0x00000000040872ca */ /* 0x000fc600000e0000 */
[----:B------:R5:W-:Y:S01]  /*3fcf0*/  ST.E desc[UR16][R2.64+0x1cc], R139 ;  /* 0x0001cc8b02007985 */ /* 0x000be2000c101910 */
[----:B------:R-:W-:-:S03]  /*3fd00*/  R2UR UR9, R5 ;  /* 0x00000000050972ca */ /* 0x000fc600000e0000 */
        /* <DEDUP_REMOVED lines=13> */
[----:B------:R-:W-:-:S03]  /*3fde0*/  R2UR UR51, R5 ;  /* 0x00000000053372ca */ /* 0x000fc600000e0000 */
[----:B------:R5:W-:Y:S01]  /*3fdf0*/  ST.E desc[UR28][R2.64+0x1e4], R145 ;  /* 0x0001e49102007985 */ /* 0x000be2000c10191c */
[C---:B------:R-:W-:Y:S02]  /*3fe00*/  R2UR UR28, R4.reuse ;  /* 0x00000000041c72ca */ /* 0x040fe400000e0000 */
[C---:B------:R-:W-:Y:S02]  /*3fe10*/  R2UR UR29, R5.reuse ;  /* 0x00000000051d72ca */ /* 0x040fe400000e0000 */
[C---:B------:R-:W-:Y:S02]  /*3fe20*/  R2UR UR52, R4.reuse ;  /* 0x00000000043472ca */ /* 0x040fe400000e0000 */
[C---:B------:R-:W-:Y:S02]  /*3fe30*/  R2UR UR53, R5.reuse ;  /* 0x00000000053572ca */ /* 0x040fe400000e0000 */
[C---:B------:R-:W-:Y:S02]  /*3fe40*/  R2UR UR54, R4.reuse ;  /* 0x00000000043672ca */ /* 0x040fe400000e0000 */
[----:B------:R-:W-:Y:S01]  /*3fe50*/  R2UR UR55, R5 ;  /* 0x00000000053772ca */ /* 0x000fe200000e0000 */
[----:B------:R-:W-:Y:S04]  /*3fe60*/  ST.E desc[UR6][R2.64+0x1ec], R147 ;  /* 0x0001ec9302007985 */ /* 0x000fe8000c101906 */
[----:B------:R-:W-:Y:S04]  /*3fe70*/  ST.E desc[UR8][R2.64+0x1f0], R148 ;  /* 0x0001f09402007985 */ /* 0x000fe8000c101908 */
[----:B------:R-:W-:Y:S04]  /*3fe80*/  ST.E desc[UR10][R2.64+0x1f4], R149 ;  /* 0x0001f49502007985 */ /* 0x000fe8000c10190a */
[----:B------:R-:W-:Y:S04]  /*3fe90*/  ST.E desc[UR12][R2.64+0x1f8], R150 ;  /* 0x0001f89602007985 */ /* 0x000fe8000c10190c */
[----:B------:R-:W-:Y:S01]  /*3fea0*/  ST.E desc[UR14][R2.64+0x1fc], R151 ;  /* 0x0001fc9702007985 */ /* 0x000fe2000c10190e */
        /* <DEDUP_REMOVED lines=370> */
[----:B------:R-:W-:Y:S01]  /*415d0*/  VIADD R6, R6, 0x280 ;  /* 0x0000028006067836 */ /* 0x000fe20000000000 */
[----:B------:R-:W-:-:S02]  /*415e0*/  R2UR UR7, R7 ;  /* 0x00000000070772ca */ /* 0x000fc400000e0000 */
[----:B------:R-:W-:Y:S02]  /*415f0*/  F2FP.BF16.F32.PACK_AB R184, R187, R188 ;  /* 0x000000bcbbb8723e */ /* 0x000fe400000010ff */
[----:B------:R-:W-:Y:S02]  /*41600*/  R2UR UR6, R6 ;  /* 0x00000000060672ca */ /* 0x000fe400000e0000 */
[----:B------:R-:W-:Y:S02]  /*41610*/  F2FP.BF16.F32.PACK_AB R186, R185, R186 ;  /* 0x000000bab9ba723e */ /* 0x000fe400000010ff */
[----:B------:R-:W-:Y:S02]  /*41620*/  F2FP.BF16.F32.PACK_AB R185, R160, R161 ;  /* 0x000000a1a0b9723e */ /* 0x000fe400000010ff */
[----:B------:R-:W-:Y:S02]  /*41630*/  F2FP.BF16.F32.PACK_AB R187, R158, R159 ;  /* 0x0000009f9ebb723e */ /* 0x000fe400000010ff */
        /* <DEDUP_REMOVED lines=27> */
[----:B------:R-:W-:Y:S01]  /*417f0*/  R2UR UR29, R5 ;  /* 0x00000000051d72ca */ /* 0x000fe200000e0000 */
[----:B------:R-:W-:-:S02]  /*41800*/  WARPGROUP.DEPBAR.LE gsb0, 0x0 ;  /* 0x00008000000079c5 */ /* 0x000fc40000010000 */
[----:B------:R-:W-:Y:S01]  /*41810*/  ST.E desc[UR4][R2.64], R24 ;  /* 0x0000001802007985 */ /* 0x000fe2000c101904 */
[C---:B------:R-:W-:Y:S02]  /*41820*/  R2UR UR4, R4.reuse ;  /* 0x00000000040472ca */ /* 0x040fe400000e0000 */
[C---:B------:R-:W-:Y:S01]  /*41830*/  R2UR UR5, R5.reuse ;  /* 0x00000000050572ca */ /* 0x040fe200000e0000 */
[----:B------:R-:W-:Y:S01]  /*41840*/  ST.E desc[UR6][R2.64+0x4], R25 ;  /* 0x0000041902007985 */ /* 0x000fe2000c101906 */
        /* <DEDUP_REMOVED lines=1116> */
[C---:B------:R-:W-:Y:S02]  /*45e10*/  R2UR UR4, R4.reuse ;  /* 0x00000000040472ca */ /* 0x040fe400000e0000 */
[C---:B------:R-:W-:Y:S02]  /*45e20*/  R2UR UR5, R5.reuse ;  /* 0x00000000050572ca */ /* 0x040fe400000e0000 */
[----:B------:R-:W-:Y:S02]  /*45e30*/  R2UR UR6, R4 ;  /* 0x00000000040672ca */ /* 0x000fe400000e0000 */
[----:B------:R-:W-:-:S02]  /*45e40*/  R2UR UR7, R5 ;  /* 0x00000000050772ca */ /* 0x000fc400000e0000 */
[----:B------:R-:W-:-:S07]  /*45e50*/  LOP3.LUT P6, RZ, R203, 0x7f, RZ, 0xc0, !PT ;  /* 0x0000007fcbff7812 */ /* 0x000fce00078cc0ff */
[----:B--2---:R1:W-:Y:S04]  /*45e60*/  ST.E desc[UR4][R2.64+0x1f8], R13 ;  /* 0x0001f80d02007985 */ /* 0x0043e8000c101904 */
[----:B0-----:R-:W2:Y:S01]  /*45e70*/  LD.E R9, desc[UR6][R2.64+0x1fc] ;  /* 0x0001fc0602097980 */ /* 0x001ea2000c101900 */
[----:B------:R-:W-:Y:S02]  /*45e80*/  R2UR UR4, R4 ;  /* 0x00000000040472ca */ /* 0x000fe400000e0000 */
[----:B------:R-:W-:-:S13]  /*45e90*/  R2UR UR5, R5 ;  /* 0x00000000050572ca */ /* 0x000fda00000e0000 */
[----:B--2---:R1:W-:Y:S01]  /*45ea0*/  ST.E desc[UR4][R2.64+0x1fc], R9 ;  /* 0x0001fc0902007985 */ /* 0x0043e2000c101904 */
[----:B------:R-:W-:Y:S05]  /*45eb0*/  @P6 BRA `(.L_x_11583) ;  /* 0x0000000000306947 */ /* 0x000fea0003800000 */
[----:B-1----:R-:W2:Y:S04]  /*45ec0*/  LDL.64 R2, [R0+0x40] ;  /* 0x0000400000027983 */ /* 0x002ea80000100a00 */
        /* <DEDUP_REMOVED lines=11> */
.L_x_11583:
[----:B-1----:R-:W-:Y:S02]  /*45f80*/  IMAD.MOV.U32 R2, RZ, RZ, R211 ;  /* 0x000000ffff027224 */ /* 0x002fe400078e00d3 */
[----:B------:R-:W-:-:S04]  /*45f90*/  IMAD.MOV.U32 R3, RZ, RZ, 0x0 ;  /* 0x00000000ff037424 */ /* 0x000fc800078e00ff */
[----:B0-----:R-:W-:Y:S05]  /*45fa0*/  RET.REL.NODEC R2 `(_ZN7cutlass13device_kernelIN5flash11enable_sm90INS1_16FlashAttnFwdSm90INS1_25CollectiveMainloopFwdSm90ILi2EN4cute5tupleIJNS5_1CILi1EEES8_S8_EEENS6_IJNS7_ILi128EEENS7_ILi96EEENS7_ILi64EEEEEELi256ENS_10bfloat16_tEfNS_4arch4Sm90ELb0ELb1ELb1ELb0ELb0ELb0ELb1ELb1ELb0ELb1ELb0ELb0EEENS1_21CollectiveEpilogueFwdINS6_IJSA_NS7_ILi256EEESB_EEES9_SE_SG_Li256ELb0ELb1ELb0ELb0EEENS1_30DynamicPersistentTileSchedulerILi256ELi128ELb0ELb1ELb1EEEEEEEEEvNT_6ParamsE) ;  /* 0xfffffba002147950 */ /* 0x001fea0003c3ffff */
.L_x_11561:
[----:B0-----:R0:W1:Y:S02]  /*45fb0*/  SYNCS.PHASECHK.TRANS64.TRYWAIT P1, [R2+URZ], R3 ;  /* 0x00000003020075a7 */ /* 0x001064000802017f */
[----:B-1----:R-:W-:Y:S05]  /*45fc0*/  @!P1 NANOSLEEP.SYNCS 0x989680 ;  /* 0x009896800000995d */ /* 0x002fea0003900000 */
[----:B------:R-:W1:Y:S02]  /*45fd0*/  @!P1 SYNCS.PHASECHK.TRANS64 P1, [R2+URZ], R3 ;  /* 0x00000003020095a7 */ /* 0x000e64000802007f */
[----:B-1----:R-:W-:Y:S05]  /*45fe0*/  @!P1 BRA `(.L_x_11561) ;  /* 0xfffffffc00f09947 */ /* 0x002fea000383ffff */
[----:B------:R-:W-:Y:S05]  /*45ff0*/  BRA `(.L_x_11560) ;  /* 0xfffffe4400f07947 */ /* 0x000fea000383ffff */
.L_x_11568:
[----:B0-----:R0:W1:Y:S02]  /*46000*/  SYNCS.PHASECHK.TRANS64.TRYWAIT P1, [R8+URZ], R9 ;  /* 0x00000009080075a7 */ /* 0x001064000802017f */
[----:B-1----:R-:W-:Y:S05]  /*46010*/  @!P1 NANOSLEEP.SYNCS 0x989680 ;  /* 0x009896800000995d */ /* 0x002fea0003900000 */
[----:B------:R-:W1:Y:S02]  /*46020*/  @!P1 SYNCS.PHASECHK.TRANS64 P1, [R8+URZ], R9 ;  /* 0x00000009080095a7 */ /* 0x000e64000802007f */
[----:B-1----:R-:W-:Y:S05]  /*46030*/  @!P1 BRA `(.L_x_11568) ;  /* 0xfffffffc00f09947 */ /* 0x002fea000383ffff */
[----:B------:R-:W-:Y:S05]  /*46040*/  BRA `(.L_x_11567) ;  /* 0xfffffe4c00c47947 */ /* 0x000fea000383ffff */
.L_x_11584:
        /* <DEDUP_REMOVED lines=11> */
.L_x_15312:


//--------------------- .text._ZN7cutlass13device_kernelIN5flash11enable_sm90INS1_16FlashAttnFwdSm90INS1_25CollectiveMainloopFwdSm90ILi2EN4cute5tupleIJNS5_1CILi1EEES8_S8_EEENS6_IJNS7_ILi128EEENS7_ILi96EEENS7_ILi64EEEEEELi256ENS_10bfloat16_tEfNS_4arch4Sm90ELb0ELb1ELb1ELb1ELb0ELb0ELb0ELb1ELb0ELb1ELb0ELb0EEENS1_21CollectiveEpilogueFwdINS6_IJSA_NS7_ILi256EEESB_EEES9_SE_SG_Li256ELb1ELb1ELb0ELb0EEENS1_36VarlenDynamicPersistentTileSchedulerILi128ELi96ELi256ELi128ELb0ELb1ELb1ELb1ELb0ELb1EEEEEEEEEvNT_6ParamsE --------------------------
	.section	.text._ZN7cutlass13device_kernelIN5flash11enable_sm90INS1_16FlashAttnFwdSm90INS1_25CollectiveMainloopFwdSm90ILi2EN4cute5tupleIJNS5_1CILi1EEES8_S8_EEENS6_IJNS7_ILi128EEENS7_ILi96EEENS7_ILi64EEEEEELi256ENS_10bfloat16_tEfNS_4arch4Sm90ELb0ELb1ELb1ELb1ELb0ELb0ELb0ELb1ELb0ELb1ELb0ELb0EEENS1_21CollectiveEpilogueFwdINS6_IJSA_NS7_ILi256EEESB_EEES9_SE_SG_Li256ELb1ELb1ELb0ELb0EEENS1_36VarlenDynamicPersistentTileSchedulerILi128ELi96ELi256ELi128ELb0ELb1ELb1ELb1ELb0ELb1EEEEEEEEEvNT_6ParamsE,"ax",@progbits
	.align	128
.text._ZN7cutlass13device_kernelIN5flash11enable_sm90INS1_16FlashAttnFwdSm90INS1_25CollectiveMainloopFwdSm90ILi2EN4cute5tupleIJNS5_1CILi1EEES8_S8_EEENS6_IJNS7_ILi128EEENS7_ILi96EEENS7_ILi64EEEEEELi256ENS_10bfloat16_tEfNS_4arch4Sm90ELb0ELb1ELb1ELb1ELb0ELb0ELb0ELb1ELb0ELb1ELb0ELb0EEENS1_21CollectiveEpilogueFwdINS6_IJSA_NS7_ILi256EEESB_EEES9_SE_SG_Li256ELb1ELb1ELb0ELb0EEENS1_36VarlenDynamicPersistentTileSchedulerILi128ELi96ELi256ELi128ELb0ELb1ELb1ELb1ELb0ELb1EEEEEEEEEvNT_6ParamsE:
        .type           _ZN7cutlass13device_kernelIN5flash11enable_sm90INS1_16FlashAttnFwdSm90INS1_25CollectiveMainloopFwdSm90ILi2EN4cute5tupleIJNS5_1CILi1EEES8_S8_EEENS6_IJNS7_ILi128EEENS7_ILi96EEENS7_ILi64EEEEEELi256ENS_10bfloat16_tEfNS_4arch4Sm90ELb0ELb1ELb1ELb1ELb0ELb0ELb0ELb1ELb0ELb1ELb0ELb0EEENS1_21CollectiveEpilogueFwdINS6_IJSA_NS7_ILi256EEESB_EEES9_SE_SG_Li256ELb1ELb1ELb0ELb0EEENS1_36VarlenDynamicPersistentTileSchedulerILi128ELi96ELi256ELi128ELb0ELb1ELb1ELb1ELb0ELb1EEEEEEEEEvNT_6ParamsE,@function
        .size           _ZN7cutlass13device_kernelIN5flash11enable_sm90INS1_16FlashAttnFwdSm90INS1_25CollectiveMainloopFwdSm90ILi2EN4cute5tupleIJNS5_1CILi1EEES8_S8_EEENS6_IJNS7_ILi128EEENS7_ILi96EEENS7_ILi64EEEEEELi256ENS_10bfloat16_tEfNS_4arch4Sm90ELb0ELb1ELb1ELb1ELb0ELb0ELb0ELb1ELb0ELb1ELb0ELb0EEENS1_21CollectiveEpilogueFwdINS6_IJSA_NS7_ILi256EEESB_EEES9_SE_SG_Li256ELb1ELb1ELb0ELb0EEENS1_36VarlenDynamicPersistentTileSchedulerILi128ELi96ELi256ELi128ELb0ELb1ELb1ELb1ELb0ELb1EEEEEEEEEvNT_6ParamsE,(.L_x_15314 - _ZN7cutlass13device_kernelIN5flash11enable_sm90INS1_16FlashAttnFwdSm90INS1_25CollectiveMainloopFwdSm90ILi2EN4cute5tupleIJNS5_1CILi1EEES8_S8_EEENS6_IJNS7_ILi128EEENS7_ILi96EEENS7_ILi64EEEEEELi256ENS_10bfloat16_tEfNS_4arch4Sm90ELb0ELb1ELb1ELb1ELb0ELb0ELb0ELb1ELb0ELb1ELb0ELb0EEENS1_21CollectiveEpilogueFwdINS6_IJSA_NS7_ILi256EEESB_EEES9_SE_SG_Li256ELb1ELb1ELb0ELb0EEENS1_36VarlenDynamicPersistentTileSchedulerILi128ELi96ELi256ELi128ELb0ELb1ELb1ELb1ELb0ELb1EEEEEEEEEvNT_6ParamsE)
        .other          _ZN7cutlass13device_kernelIN5flash11enable_sm90INS1_16FlashAttnFwdSm90INS1_25CollectiveMainloopFwdSm90ILi2EN4cute5tupleIJNS5_1CILi1EEES8_S8_EEENS6_IJNS7_ILi128EEENS7_ILi96EEENS7_ILi64EEEEEELi256ENS_10bfloat16_tEfNS_4arch4Sm90ELb0ELb1ELb1ELb1ELb0ELb0ELb0ELb1ELb0ELb1ELb0ELb0EEENS1_21CollectiveEpilogueFwdINS6_IJSA_NS7_ILi256EEESB_EEES9_SE_SG_Li256ELb1ELb1ELb0ELb0EEENS1_36VarlenDynamicPersistentTileSchedulerILi128ELi96ELi256ELi128ELb0ELb1ELb1ELb1ELb0ELb1EEEEEEEEEvNT_6ParamsE,@"STO_CUDA_ENTRY STV_DEFAULT"
_ZN7cutlass13device_kernelIN5flash11enable_sm90INS1_16FlashAttnFwdSm90INS1_25CollectiveMainloopFwdSm90ILi2EN4cute5tupleIJNS5_1CILi1EEES8_S8_EEENS6_IJNS7_ILi128EEENS7_ILi96EEENS7_ILi64EEEEEELi256ENS_10bfloat16_tEfNS_4arch4Sm90ELb0ELb1ELb1ELb1ELb0ELb0ELb0ELb1ELb0ELb1ELb0ELb0EEENS1_21CollectiveEpilogueFwdINS6_IJSA_NS7_ILi256EEESB_EEES9_SE_SG_Li256ELb1ELb1ELb0ELb0EEENS1_36VarlenDynamicPersistentTileSchedulerILi128ELi96ELi256ELi128ELb0ELb1ELb1ELb1ELb0ELb1EEEEEEEEEvNT_6ParamsE:
        /* <DEDUP_REMOVED lines=18> */
.L_x_11586:
[----:B------:R-:W-:Y:S05]  /*0120*/  BSYNC B0 ;  /* 0x0000000000007941 */ /* 0x000fea0003800000 */
.L_x_11585:
        /* <DEDUP_REMOVED lines=41> */
.L_x_11587:
        /* <DEDUP_REMOVED lines=22> */
.L_x_11588:
        /* <DEDUP_REMOVED lines=18> */
.L_x_11589:
        /* <DEDUP_REMOVED lines=22> */
.L_x_11590:
        /* <DEDUP_REMOVED lines=22> */
.L_x_11591:
[----:B------:R-:W-:Y:S01]  /*0900*/  PLOP3.LUT P0, PT, PT, PT, UP0, 0x80, 0x0 ;  /* 0x000000000000781c */ /* 0x000fe20003f0f008 */
[----:B------:R-:W-:Y:S01]  /*0910*/  UMOV UR36, 0x1 ;  /* 0x0000000100247882 */ /* 0x000fe20000000000 */
[----:B------:R-:W-:Y:S01]  /*0920*/  NOP ;  /* 0x0000000000007918 */ /* 0x000fe20000000000 */
[----:B------:R-:W-:Y:S01]  /*0930*/  USEL UR36, UR36, 0x2, !UP0 ;  /* 0x0000000224247887 */ /* 0x000fe2000c000000 */
[----:B------:R-:W-:Y:S01]  /*0940*/  ULDC.64 UR40, c[0x0][0x208] ;  /* 0x0000820000287ab9 */ /* 0x000fe20000000a00 */
[----:B012-4-:R-:W-:Y:S08]  /*0950*/  BAR.SYNC.DEFER_BLOCKING 0x0 ;  /* 0x0000000000007b1d */ /* 0x017ff00000010000 */
[----:B------:R-:W-:Y:S05]  /*0960*/  @!P0 BRA `(.L_x_11592) ;  /* 0x0000010c00648947 */ /* 0x000fea0003800000 */
.L_x_11593:
        /* <DEDUP_REMOVED lines=23> */
[----:B------:R-:W-:Y:S01]  /*0ae0*/  R2UR UR6, R11 ;  /* 0x000000000b0672ca */ /* 0x000fe200000e0000 */
[----:B------:R-:W-:Y:S01]  /*0af0*/  UMOV UR38, URZ ;  /* 0x0000003f00267c82 */ /* 0x000fe20008000000 */
[----:B------:R-:W-:Y:S01]  /*0b00*/  UMOV UR37, URZ ;  /* 0x0000003f00257c82 */ /* 0x000fe20008000000 */
[----:B0-----:R-:W-:-:S05]  /*0b10*/  VIADD R212, R0, 0xffffff80 ;  /* 0xffffff8000d47836 */ /* 0x001fca0000000000 */
[----:B------:R-:W-:-:S04]  /*0b20*/  SHF.R.S32.HI R3, RZ, 0x1f, R212 ;  /* 0x0000001fff037819 */ /* 0x000fc800000114d4 */
[CC--:B------:R-:W-:Y:S02]  /*0b30*/  LEA.HI R0, R3.reuse, R212.reuse, RZ, 0x7 ;  /* 0x000000d403007211 */ /* 0x0c0fe400078f38ff */
[CC--:B------:R-:W-:Y:S02]  /*0b40*/  LEA.HI R2, R3.reuse, R212.reuse, RZ, 0x4 ;  /* 0x000000d403027211 */ /* 0x0c0fe400078f20ff */
[----:B------:R-:W-:Y:S02]  /*0b50*/  LOP3.LUT R5, R0, 0xffffff80, RZ, 0xc0, !PT ;  /* 0xffffff8000057812 */ /* 0x000fe400078ec0ff */
[----:B------:R-:W-:Y:S02]  /*0b60*/  SHF.R.S32.HI R7, RZ, 0x4, R2 ;  /* 0x00000004ff077819 */ /* 0x000fe40000011402 */
        /* <DEDUP_REMOVED lines=34> */
[----:B------:R-:W-:Y:S01]  /*0d90*/  SHF.R.S32.HI R203, RZ, 0x3, R3 ;  /* 0x00000003ffcb7819 */ /* 0x000fe20000011403 */
[----:B------:R-:W-:Y:S01]  /*0da0*/  IMAD.IADD R0, R205, 0x1, -R0 ;  /* 0x00000001cd007824 */ /* 0x000fe200078e0a00 */
[----:B------:R-:W-:Y:S01]  /*0db0*/  LOP3.LUT R3, R6, 0x7ffffffc, RZ, 0xc0, !PT ;  /* 0x7ffffffc06037812 */ /* 0x000fe200078ec0ff */
        /* <DEDUP_REMOVED lines=8> */
[----:B------:R-:W-:-:S02]  /*0e40*/  IMAD.IADD R18, R204, 0x1, -R3 ;  /* 0x00000001cc127824 */ /* 0x000fc400078e0a03 */
[----:B------:R-:W-:-:S07]  /*0e50*/  IMAD R22, R11, 0x8, R206 ;  /* 0x000000080b167824 */ /* 0x000fce00078e02ce */
.L_x_11693:
[----:B------:R-:W-:Y:S01]  /*0e60*/  ULDC.64 UR8, c[0x0][0xa28] ;  /* 0x00028a0000087ab9 */ /* 0x000fe20000000a00 */
[----:B------:R-:W-:Y:S01]  /*0e70*/  IMAD.MOV.U32 R0, RZ, RZ, RZ ;  /* 0x000000ffff007224 */ /* 0x000fe200078e00ff */
        /* <DEDUP_REMOVED lines=12> */
[----:B------:R-:W-:Y:S01]  /*0f40*/  @UP1 UIMAD.WIDE UR8, UR6, 0x4, UR10 ;  /* 0x00000004060818a5 */ /* 0x000fe2000f8e020a */
[----:B------:R-:W-:Y:S02]  /*0f50*/  ULDC UR4, c[0x0][0x288] ;  /* 0x0000a20000047ab9 */ /* 0x000fe40000000800 */
[----:B------:R-:W-:Y:S01]  /*0f60*/  IMAD.U32 R16, RZ, RZ, UR4 ;  /* 0x00000004ff107e24 */ /* 0x000fe2000f8e00ff */
[----:B------:R0:W5:Y:S02]  /*0f70*/  @P0 LDG.E R0, desc[UR40][R2.64] ;  /* 0x0000002802000981 */ /* 0x000164000c1e1900 */
[----:B--2---:R-:W-:Y:S01]  /*0f80*/  IMAD.U32 R4, RZ, RZ, UR8 ;  /* 0x00000008ff047e24 */ /* 0x004fe2000f8e00ff */
[----:B------:R-:W-:Y:S01]  /*0f90*/  ULDC UR4, c[0x0][0x424] ;  /* 0x0001090000047ab9 */ /* 0x000fe20000000800 */
[----:B------:R-:W-:Y:S01]  /*0fa0*/  IMAD.U32 R5, RZ, RZ, UR9 ;  /* 0x00000009ff057e24 */ /* 0x000fe2000f8e00ff */
[----:B------:R-:W-:-:S04]  /*0fb0*/  ULDC.64 UR8, c[0x0][0x418] ;  /* 0x0001060000087ab9 */ /* 0x000fc80000000a00 */
[----:B------:R0:W5:Y:S01]  /*0fc0*/  @P2 LDG.E R16, desc[UR40][R4.64] ;  /* 0x0000002804102981 */ /* 0x000162000c1e1900 */
[----:B------:R-:W-:Y:S01]  /*0fd0*/  UISETP.NE.U32.AND UP0, UPT, UR8, URZ, UPT ;  /* 0x0000003f0800728c */ /* 0x000fe2000bf05070 */
[----:B------:R-:W-:-:S03]  /*0fe0*/  UMOV UR45, UR7 ;  /* 0x00000007002d7c82 */ /* 0x000fc60008000000 */
[----:B------:R-:W-:-:S03]  /*0ff0*/  UISETP.NE.AND.EX UP0, UPT, UR9, URZ, UPT, UP0 ;  /* 0x0000003f0900728c */ /* 0x000fc6000bf05300 */
[----:B------:R-:W-:Y:S01]  /*1000*/  ULDC.64 UR8, c[0x0][0xa20] ;  /* 0x0002880000087ab9 */ /* 0x000fe20000000a00 */
[----:B------:R-:W-:Y:S01]  /*1010*/  USEL UR4, UR4, 0x1, UP0 ;  /* 0x0000000104047887 */ /* 0x000fe20008000000 */
[----:B------:R-:W-:Y:S01]  /*1020*/  ISETP.NE.U32.AND P1, PT, RZ, UR8, PT ;  /* 0x00000008ff007c0c */ /* 0x000fe2000bf25070 */
[----:B------:R-:W-:Y:S02]  /*1030*/  ULDC UR8, c[0x0][0x2f0] ;  /* 0x0000bc0000087ab9 */ /* 0x000fe40000000800 */
[----:B------:R-:W-:Y:S01]  /*1040*/  UIMAD UR4, UR4, UR8, URZ ;  /* 0x00000008040472a4 */ /* 0x000fe2000f8e023f */
[----:B------:R-:W-:Y:S01]  /*1050*/  ISETP.NE.AND.EX P1, PT, RZ, UR9, PT, P1 ;  /* 0x00000009ff007c0c */ /* 0x000fe2000bf25310 */
[----:B0--3--:R-:W-:-:S12]  /*1060*/  @P2 BRA `(.L_x_11594) ;  /* 0x00000000002c2947 */ /* 0x009fd80003800000 */
        /* <DEDUP_REMOVED lines=11> */
.L_x_11594:
[----:B------:R-:W-:Y:S01]  /*1120*/  IMAD.U32 R17, RZ, RZ, UR4 ;  /* 0x00000004ff117e24 */ /* 0x000fe2000f8e00ff */
[----:B------:R-:W-:Y:S01]  /*1130*/  UMOV UR44, UR6 ;  /* 0x00000006002c7c82 */ /* 0x000fe20008000000 */
[----:B------:R-:W-:Y:S05]  /*1140*/  @!P1 BRA `(.L_x_11595) ;  /* 0x0000000000189947 */ /* 0x000fea0003800000 */
[----:B------:R-:W-:Y:S02]  /*1150*/  ULDC.64 UR8, c[0x0][0xa20] ;  /* 0x0002880000087ab9 */ /* 0x000fe40000000a00 */
[----:B------:R-:W-:-:S06]  /*1160*/  UIMAD.WIDE UR6, UR6, 0x4, UR8 ;  /* 0x00000004060678a5 */ /* 0x000fcc000f8e0208 */
[----:B------:R-:W-:Y:S02]  /*1170*/  IMAD.U32 R2, RZ, RZ, UR6 ;  /* 0x00000006ff027e24 */ /* 0x000fe4000f8e00ff */
[----:B------:R-:W-:-:S05]  /*1180*/  IMAD.U32 R3, RZ, RZ, UR7 ;  /* 0x00000007ff037e24 */ /* 0x000fca000f8e00ff */
[----:B------:R0:W5:Y:S01]  /*1190*/  LDG.E R17, desc[UR40][R2.64] ;  /* 0x0000002802117981 */ /* 0x000162000c1e1900 */
[----:B------:R-:W-:Y:S05]  /*11a0*/  BRA `(.L_x_11596) ;  /* 0x00000000002c7947 */ /* 0x000fea0003800000 */
.L_x_11595:
        /* <DEDUP_REMOVED lines=11> */
.L_x_11596:
[----:B0-----:R-:W0:Y:S01]  /*1260*/  LDC R2, c[0x0][0x448] ;  /* 0x00011200ff027b82 */ /* 0x001e220000000800 */
[----:B------:R-:W-:Y:S01]  /*1270*/  USHF.L.U32 UR43, UR5, 0x7, URZ ;  /* 0x00000007052b7899 */ /* 0x000fe2000800063f */
[----:B-----5:R-:W-:-:S03]  /*1280*/  IMAD.IADD R17, R17, 0x1, -R0 ;  /* 0x0000000111117824 */ /* 0x020fc600078e0a00 */
[----:B------:R-:W-:Y:S02]  /*1290*/  UIADD3 UR4, UR43, 0x7f, URZ ;  /* 0x0000007f2b047890 */ /* 0x000fe4000fffe03f */
[----:B------:R-:W-:Y:S01]  /*12a0*/  IADD3 R3, R17, 0x1, -R16 ;  /* 0x0000000111037810 */ /* 0x000fe20007ffe810 */
[----:B------:R-:W1:Y:S03]  /*12b0*/  LDC.64 R6, c[0x0][0x9e0] ;  /* 0x00027800ff067b82 */ /* 0x000e660000000a00 */
[----:B------:R-:W-:Y:S01]  /*12c0*/  IMAD.U32 R0, RZ, RZ, UR4 ;  /* 0x00000004ff007e24 */ /* 0x000fe2000f8e00ff */
[----:B0-----:R-:W-:Y:S02]  /*12d0*/  ISETP.NE.AND P1, PT, R2, 0x1, PT ;  /* 0x000000010200780c */ /* 0x001fe40003f25270 */
[----:B-1----:R-:W-:-:S11]  /*12e0*/  ISETP.GE.AND P2, PT, R7, 0x1, PT ;  /* 0x000000010700780c */ /* 0x002fd60003f46270 */
[----:B------:R-:W0:Y:S08]  /*12f0*/  @P1 LDC R2, c[0x0][0x44c] ;  /* 0x00011300ff021b82 */ /* 0x000e300000000800 */
[----:B------:R-:W1:Y:S01]  /*1300*/  @P1 LDC R5, c[0x0][0x450] ;  /* 0x00011400ff051b82 */ /* 0x000e620000000800 */
[----:B0-----:R-:W-:-:S05]  /*1310*/  @P1 IMAD.HI.U32 R2, R2, UR4, RZ ;  /* 0x0000000402021c27 */ /* 0x001fca000f8e00ff */
        /* <DEDUP_REMOVED lines=14> */
.L_x_11598:
[----:B------:R-:W-:-:S13]  /*1400*/  ISETP.NE.AND P0, PT, R7, 0x1, PT ;  /* 0x000000010700780c */ /* 0x000fda0003f05270 */
[----:B------:R-:W0:Y:S02]  /*1410*/  @P0 LDC.64 R4, c[0x0][0x9e8] ;  /* 0x00027a00ff040b82 */ /* 0x000e240000000a00 */
[----:B0-----:R-:W-:-:S05]  /*1420*/  @P0 IMAD.HI.U32 R4, R2, R4, RZ ;  /* 0x0000000402040227 */ /* 0x001fca00078e00ff */
[----:B------:R-:W-:-:S07]  /*1430*/  @P0 SHF.R.U32.HI R2, RZ, R5, R4 ;  /* 0x00000005ff020219 */ /* 0x000fce0000011604 */
.L_x_11599:
[----:B------:R-:W-:-:S05]  /*1440*/  IMAD R3, R2, R7, R7 ;  /* 0x0000000702037224 */ /* 0x000fca00078e0207 */
[----:B------:R-:W-:-:S07]  /*1450*/  VIMNMX R0, R0, R3, PT ;  /* 0x0000000300007248 */ /* 0x000fce0003fe0100 */
.L_x_11597:
[----:B------:R-:W0:Y:S01]  /*1460*/  @P1 LDC R4, c[0x0][0x44c] ;  /* 0x00011300ff041b82 */ /* 0x000e220000000800 */
[----:B------:R-:W-:Y:S01]  /*1470*/  IMAD.U32 R3, RZ, RZ, UR43 ;  /* 0x0000002bff037e24 */ /* 0x000fe2000f8e00ff */
[----:B------:R-:W-:Y:S01]  /*1480*/  ULDC UR4, c[0x0][0x9dc] ;  /* 0x0002770000047ab9 */ /* 0x000fe20000000800 */
[----:B------:R-:W-:Y:S02]  /*1490*/  VIADD R2, R0, 0x5f ;  /* 0x0000005f00027836 */ /* 0x000fe40000000000 */
[----:B------:R-:W-:Y:S02]  /*14a0*/  VIADD R0, R17, 0x5f ;  /* 0x0000005f11007836 */ /* 0x000fe40000000000 */
[----:B------:R-:W-:Y:S01]  /*14b0*/  IMAD.HI R2, R2, 0x2aaaaaab, RZ ;  /* 0x2aaaaaab02027827 */ /* 0x000fe200078e02ff */
[----:B------:R-:W1:Y:S03]  /*14c0*/  @P1 LDC R5, c[0x0][0x450] ;  /* 0x00011400ff051b82 */ /* 0x000e660000000800 */
[----:B------:R-:W-:-:S04]  /*14d0*/  IMAD.HI R0, R0, 0x2aaaaaab, RZ ;  /* 0x2aaaaaab00007827 */ /* 0x000fc800078e02ff */
[----:B0-----:R-:W-:-:S05]  /*14e0*/  @P1 IMAD.HI.U32 R4, R4, UR43, RZ ;  /* 0x0000002b04041c27 */ /* 0x001fca000f8e00ff */
[----:B-1----:R-:W-:Y:S02]  /*14f0*/  @P1 SHF.R.U32.HI R3, RZ, R5, R4 ;  /* 0x00000005ff031219 */ /* 0x002fe40000011604 */
[----:B------:R-:W-:Y:S02]  /*1500*/  SHF.R.U32.HI R5, RZ, 0x1f, R2 ;  /* 0x0000001fff057819 */ /* 0x000fe40000011602 */
[----:B------:R-:W-:Y:S02]  /*1510*/  IADD3 R4, R3, R17, -R16 ;  /* 0x0000001103047210 */ /* 0x000fe40007ffe810 */
        /* <DEDUP_REMOVED lines=16> */
.L_x_11601:
[----:B------:R-:W-:-:S13]  /*1620*/  ISETP.NE.AND P0, PT, R7, 0x1, PT ;  /* 0x000000010700780c */ /* 0x000fda0003f05270 */
[----:B------:R-:W0:Y:S02]  /*1630*/  @P0 LDC.64 R2, c[0x0][0x9e8] ;  /* 0x00027a00ff020b82 */ /* 0x000e240000000a00 */
[----:B0-----:R-:W-:-:S05]  /*1640*/  @P0 IMAD.HI.U32 R0, R4, R2, RZ ;  /* 0x0000000204000227 */ /* 0x001fca00078e00ff */
[----:B------:R-:W-:-:S07]  /*1650*/  @P0 SHF.R.U32.HI R4, RZ, R3, R0 ;  /* 0x00000003ff040219 */ /* 0x000fce0000011600 */
.L_x_11602:
[----:B------:R-:W-:-:S05]  /*1660*/  IMAD R4, R4, R7, RZ ;  /* 0x0000000704047224 */ /* 0x000fca00078e02ff */
[----:B------:R-:W-:-:S13]  /*1670*/  R2UR UR5, R4 ;  /* 0x00000000040572ca */ /* 0x000fda00000e0000 */
[----:B------:R-:W-:-:S04]  /*1680*/  UISETP.LT.AND UP0, UPT, UR4, UR5, UPT ;  /* 0x000000050400728c */ /* 0x000fc8000bf01270 */
[----:B------:R-:W-:-:S12]  /*1690*/  USEL UR4, UR4, UR5, !UP0 ;  /* 0x0000000504047287 */ /* 0x000fd8000c000000 */
.L_x_11600:
[----:B------:R-:W-:Y:S01]  /*16a0*/  UIMAD.WIDE UR4, UR4, 0x2aaaaaab, URZ ;  /* 0x2aaaaaab040478a5 */ /* 0x000fe2000f8e023f */
[----:B------:R-:W-:Y:S02]  /*16b0*/  PLOP3.LUT P0, PT, PT, PT, PT, 0x80, 0x0 ;  /* 0x000000000000781c */ /* 0x000fe40003f0f070 */
[----:B------:R-:W-:Y:S01]  /*16c0*/  CS2R R2, SRZ ;  /* 0x0000000000027805 */ /* 0x000fe2000001ff00 */
[----:B------:R-:W-:Y:S01]  /*16d0*/  IMAD.MOV.U32 R0, RZ, RZ, RZ ;  /* 0x000000ffff007224 */ /* 0x000fe200078e00ff */
[----:B------:R-:W-:Y:S01]  /*16e0*/  USHF.R.U32.HI UR4, URZ, 0x1f, UR5 ;  /* 0x0000001f3f047899 */ /* 0x000fe20008011605 */
[----:B------:R-:W-:Y:S01]  /*16f0*/  IMAD.MOV.U32 R150, RZ, RZ, RZ ;  /* 0x000000ffff967224 */ /* 0x000fe200078e00ff */
        /* <DEDUP_REMOVED lines=100> */
.L_x_11604:
        /* <DEDUP_REMOVED lines=13> */
.L_x_11826:
[----:B------:R-:W-:Y:S01]  /*1e10*/  IMAD.U32 R0, RZ, RZ, UR46 ;  /* 0x0000002eff007e24 */ /* 0x000fe2000f8e00ff */
[----:B------:R-:W-:Y:S05]  /*1e20*/  WARPSYNC.ALL ;  /* 0x0000000000007948 */ /* 0x000fea0003800000 */
[----:B------:R1:W-:Y:S01]  /*1e30*/  BAR.SYNC.DEFER_BLOCKING R9, 0x100 ;  /* 0x000400090000751d */ /* 0x0003e20000010000 */
[----:B------:R-:W-:-:S13]  /*1e40*/  ISETP.NE.AND P0, PT, R0, 0x3, PT ;  /* 0x000000030000780c */ /* 0x000fda0003f05270 */
[----:B-1----:R-:W-:Y:S05]  /*1e50*/  @!P0 BRA `(.L_x_11606) ;  /* 0x0000000000048947 */ /* 0x002fea0003800000 */
[----:B------:R-:W-:Y:S01]  /*1e60*/  BPT.TRAP 0x1 ;  /* 0x000000040000795c */ /* 0x000fe20000300000 */
.L_x_11606:
[----:B------:R-:W-:Y:S02]  /*1e70*/  IMAD.U32 R10, RZ, RZ, UR38 ;  /* 0x00000026ff0a7e24 */ /* 0x000fe4000f8e00ff */
[----:B0-----:R-:W-:-:S03]  /*1e80*/  IMAD.U32 R3, RZ, RZ, UR37 ;  /* 0x00000025ff037e24 */ /* 0x001fc6000f8e00ff */
[----:B------:R-:W-:Y:S01]  /*1e90*/  SHF.L.U32 R10, R10, 0x1f, RZ ;  /* 0x0000001f0a0a7819 */ /* 0x000fe200000006ff */
[----:B------:R-:W-:-:S04]  /*1ea0*/  IMAD R3, R3, 0x8, R8 ;  /* 0x0000000803037824 */ /* 0x000fc800078e0208 */
[----:B------:R0:W1:Y:S01]  /*1eb0*/  SYNCS.PHASECHK.TRANS64.TRYWAIT P1, [R3+URZ+0x22830], R10 ;  /* 0x0228300a030075a7 */ /* 0x000062000802017f */
[----:B------:R-:W-:Y:S05]  /*1ec0*/  @!P0 BRA `(.L_x_11607) ;  /* 0x0000000000048947 */ /* 0x000fea0003800000 */
[----:B------:R-:W-:Y:S01]  /*1ed0*/  BPT.TRAP 0x1 ;  /* 0x000000040000795c */ /* 0x000fe20000300000 */
.L_x_11607:
[----:B-1----:R-:W-:Y:S05]  /*1ee0*/  @P1 BRA `(.L_x_11608) ;  /* 0x0000000000081947 */ /* 0x002fea0003800000 */
[----:B------:R-:W1:Y:S02]  /*1ef0*/  SYNCS.PHASECHK.TRANS64.TRYWAIT P1, [R3+URZ+0x22830], R10 ;  /* 0x0228300a030075a7 */ /* 0x000e64000802017f */
[----:B-1----:R-:W-:Y:S05]  /*1f00*/  @!P1 BRA `(.L_x_11609) ;  /* 0x0000015c005c9947 */ /* 0x002fea0003800000 */
.L_x_11608:
[----:B------:R-:W-:Y:S01]  /*1f10*/  R2UR UR4, R8 ;  /* 0x00000000080472ca */ /* 0x000fe200000e0000 */
[----:B------:R-:W-:Y:S01]  /*1f20*/  ULOP3.LUT UR16, UR47, 0x10000, URZ, 0xfc, !UPT ;  /* 0x000100002f107892 */ /* 0x000fe2000f8efc3f */
[----:B------:R-:W-:Y:S01]  /*1f30*/  WARPGROUP.ARRIVE ;  /* 0x00000000000079c5 */ /* 0x000fe20000000000 */
[----:B------:R-:W-:Y:S01]  /*1f40*/  UMOV UR17, 0x40000040 ;  /* 0x4000004000117882 */ /* 0x000fe20000000000 */
[----:B------:R-:W-:Y:S01]  /*1f50*/  UMOV UR19, 0x40000040 ;  /* 0x4000004000137882 */ /* 0x000fe20000000000 */
[----:B------:R-:W2:Y:S01]  /*1f60*/  LDL.LU R13, [R1] ;  /* 0x00000000010d7983 */ /* 0x000ea20000300800 */
[----:B------:R-:W-:Y:S01]  /*1f70*/  UMOV UR5, 0x40000040 ;  /* 0x4000004000057882 */ /* 0x000fe20000000000 */
[----:B------:R-:W-:Y:S01]  /*1f80*/  UMOV UR7, 0x40000040 ;  /* 0x4000004000077882 */ /* 0x000fe20000000000 */
[----:B------:R-:W-:Y:S01]  /*1f90*/  UIADD3 UR8, UR16, 0x4, URZ ;  /* 0x0000000410087890 */ /* 0x000fe2000fffe03f */
[----:B------:R-:W3:Y:S01]  /*1fa0*/  LDC R6, c[0x0][0x448] ;  /* 0x00011200ff067b82 */ /* 0x000ee20000000800 */
[----:B------:R-:W-:Y:S01]  /*1fb0*/  UMOV UR9, 0x40000040 ;  /* 0x4000004000097882 */ /* 0x000fe20000000000 */
[----:B------:R-:W-:Y:S01]  /*1fc0*/  UMOV UR11, 0x40000040 ;  /* 0x40000040000b7882 */ /* 0x000fe20000000000 */
[----:B------:R-:W-:Y:S01]  /*1fd0*/  UIADD3 UR12, UR16, 0x6, URZ ;  /* 0x00000006100c7890 */ /* 0x000fe2000fffe03f */
[----:B------:R-:W4:Y:S01]  /*1fe0*/  S2R R7, SR_TID.X ;  /* 0x0000000000077919 */ /* 0x000f220000002100 */
[----:B------:R-:W-:Y:S01]  /*1ff0*/  UIADD3 UR4, UR4, 0x1c400, URZ ;  /* 0x0001c40004047890 */ /* 0x000fe2000fffe03f */
[----:B------:R-:W-:Y:S01]  /*2000*/  VIADD R2, R22, UR43 ;  /* 0x0000002b16027c36 */ /* 0x000fe20008000000 */
[----:B------:R-:W-:Y:S01]  /*2010*/  UMOV UR13, 0x40000040 ;  /* 0x40000040000d7882 */ /* 0x000fe20000000000 */
[----:B------:R-:W-:Y:S01]  /*2020*/  UMOV UR15, 0x40000040 ;  /* 0x40000040000f7882 */ /* 0x000fe20000000000 */
[----:B------:R-:W-:Y:S01]  /*2030*/  USHF.R.U32.HI UR4, URZ, 0x4, UR4 ;  /* 0x000000043f047899 */ /* 0x000fe20008011604 */
[----:B------:R-:W-:-:S03]  /*2040*/  ULDC UR22, c[0x0][0x9dc] ;  /* 0x0002770000167ab9 */ /* 0x000fc60000000800 */
[----:B------:R-:W-:Y:S02]  /*2050*/  ULOP3.LUT UR4, UR4, 0x3fff, URZ, 0xc0, !UPT ;  /* 0x00003fff04047892 */ /* 0x000fe4000f8ec03f */
[----:B------:R-:W-:Y:S02]  /*2060*/  ULOP3.LUT UR22, URZ, UR22, URZ, 0x33, !UPT ;  /* 0x000000163f167292 */ /* 0x000fe4000f8e333f */
[----:B------:R-:W-:Y:S02]  /*2070*/  ULOP3.LUT UR20, UR4, 0x10000, URZ, 0xfc, !UPT ;  /* 0x0001000004147892 */ /* 0x000fe4000f8efc3f */
[----:B------:R-:W-:Y:S02]  /*2080*/  UIADD3 UR4, UR16, 0x2, URZ ;  /* 0x0000000210047890 */ /* 0x000fe4000fffe03f */
[----:B------:R-:W-:Y:S01]  /*2090*/  UIMAD UR18, UR37, 0x300, UR20 ;  /* 0x00000300251278a4 */ /* 0x000fe2000f8e0214 */
[----:B---3--:R-:W-:-:S03]  /*20a0*/  ISETP.NE.AND P2, PT, R6, 0x1, PT ;  /* 0x000000010600780c */ /* 0x008fc60003f45270 */
[----:B------:R-:W-:Y:S02]  /*20b0*/  UIADD3 UR6, UR18, 0x2, URZ ;  /* 0x0000000212067890 */ /* 0x000fe4000fffe03f */
[----:B------:R-:W-:Y:S02]  /*20c0*/  UIADD3 UR10, UR18, 0x4, URZ ;  /* 0x00000004120a7890 */ /* 0x000fe4000fffe03f */
[----:B------:R-:W-:Y:S02]  /*20d0*/  UIADD3 UR14, UR18, 0x6, URZ ;  /* 0x00000006120e7890 */ /* 0x000fe4000fffe03f */
[----:B------:R-:W-:Y:S01]  /*20e0*/  HGMMA.64x96x16.F32.BF16 R24, gdesc[UR16], RZ, !UPT, gsb0 ;  /* 0x01600000101879f0 */ /* 0x000fe2000c0018ff */
[----:B----4-:R-:W-:-:S03]  /*20f0*/  LOP3.LUT P1, RZ, R7, 0x7f, RZ, 0xc0, !PT ;  /* 0x0000007f07ff7812 */ /* 0x010fc6000782c0ff */
[----:B------:R-:W3:Y:S01]  /*2100*/  @P2 LDC R5, c[0x0][0x44c] ;  /* 0x00011300ff052b82 */ /* 0x000ee20000000800 */
[----:B------:R-:W-:-:S04]  /*2110*/  SHF.R.U32.HI R7, RZ, 0x7, R7 ;  /* 0x00000007ff077819 */ /* 0x000fc80000011607 */
[----:B------:R-:W-:-:S03]  /*2120*/  IADD3 R7, -R7, 0xb, RZ ;  /* 0x0000000b07077810 */ /* 0x000fc60007ffe1ff */
[----:B------:R-:W4:Y:S01]  /*2130*/  @P2 LDC R14, c[0x0][0x450] ;  /* 0x00011400ff0e2b82 */ /* 0x000f220000000800 */
[----:B---3--:R-:W-:Y:S01]  /*2140*/  @P2 IMAD.HI.U32 R5, R2, R5, RZ ;  /* 0x0000000502052227 */ /* 0x008fe200078e00ff */
[----:B------:R-:W-:Y:S02]  /*2150*/  WARPGROUP.DEPBAR.LE gsb0, 0x0 ;  /* 0x00008000000079c5 */ /* 0x000fe40000010000 */
[----:B------:R-:W-:-:S06]  /*2160*/  WARPGROUP.ARRIVE ;  /* 0x00000000000079c5 */ /* 0x000fcc0000000000 */
[----:B------:R-:W-:Y:S01]  /*2170*/  HGMMA.64x96x16.F32.BF16 R24, gdesc[UR4], R24, gsb0 ;  /* 0x01600000041879f0 */ /* 0x000fe20008001818 */
[----:B------:R-:W-:Y:S02]  /*2180*/  ULDC UR6, c[0x0][0x9d8] ;  /* 0x0002760000067ab9 */ /* 0x000fe40000000800 */
[----:B------:R-:W-:Y:S02]  /*2190*/  WARPGROUP.DEPBAR.LE gsb0, 0x0 ;  /* 0x00008000000079c5 */ /* 0x000fe40000010000 */
[----:B------:R-:W-:-:S06]  /*21a0*/  WARPGROUP.ARRIVE ;  /* 0x00000000000079c5 */ /* 0x000fcc0000000000 */
[----:B------:R-:W-:Y:S01]  /*21b0*/  HGMMA.64x96x16.F32.BF16 R24, gdesc[UR8], R24, gsb0 ;  /* 0x01600000081879f0 */ /* 0x000fe20008001818 */
[----:B--2---:R-:W-:-:S04]  /*21c0*/  LOP3.LUT R13, R13, 0xffefffff, RZ, 0xc0, !PT ;  /* 0xffefffff0d0d7812 */ /* 0x004fc800078ec0ff */
[----:B------:R-:W-:-:S04]  /*21d0*/  @P2 LOP3.LUT R13, R13, 0x100000, RZ, 0xfc, !PT ;  /* 0x001000000d0d2812 */ /* 0x000fc800078efcff */
[----:B------:R-:W-:-:S04]  /*21e0*/  LOP3.LUT R13, R13, 0xfff7ffff, RZ, 0xc0, !PT ;  /* 0xfff7ffff0d0d7812 */ /* 0x000fc800078ec0ff */
[----:B------:R-:W-:-:S05]  /*21f0*/  @P1 LOP3.LUT R13, R13, 0x80000, RZ, 0xfc, !PT ;  /* 0x000800000d0d1812 */ /* 0x000fca00078efcff */
[----:B------:R2:W-:Y:S02]  /*2200*/  STL [R1], R13 ;  /* 0x0000000d01007387 */ /* 0x0005e40000100800 */
[----:B--2---:R-:W-:Y:S01]  /*2210*/  IMAD.MOV.U32 R13, RZ, RZ, R2 ;  /* 0x000000ffff0d7224 */ /* 0x004fe200078e0002 */
[----:B----4-:R-:W-:Y:S01]  /*2220*/  @P2 SHF.R.U32.HI R13, RZ, R14, R5 ;  /* 0x0000000eff0d2219 */ /* 0x010fe20000011605 */
[----:B------:R-:W-:Y:S02]  /*2230*/  @!P1 VIADD R2, R3, 0x22840 ;  /* 0x0002284003029836 */ /* 0x000fe40000000000 */
[----:B------:R-:W-:Y:S02]  /*2240*/  IMAD R5, R176, -0x60, R17 ;  /* 0xffffffa0b0057824 */ /* 0x000fe400078e0211 */
[----:B------:R-:W2:Y:S01]  /*2250*/  SHFL.IDX PT, R73, R13, RZ, 0x1c1f ;  /* 0x001c1fff0d497589 */ /* 0x000ea200000e0000 */
[----:B------:R-:W-:Y:S01]  /*2260*/  @!P1 PRMT R2, RZ, 0x654, R2 ;  /* 0x00000654ff029816 */ /* 0x000fe20000000002 */
[----:B------:R-:W-:-:S02]  /*2270*/  VIADD R21, R5, 0x61 ;  /* 0x0000006105157836 */ /* 0x000fc40000000000 */
[----:B------:R-:W-:Y:S02]  /*2280*/  VIADD R5, R5, 0x60 ;  /* 0x0000006005057836 */ /* 0x000fe40000000000 */
[----:B------:R-:W-:-:S04]  /*2290*/  IMAD R21, R18, -0x2, R21 ;  /* 0xfffffffe12157824 */ /* 0x000fc800078e0215 */
[----:B------:R-:W-:Y:S01]  /*22a0*/  IMAD.IADD R21, R21, 0x1, -R16 ;  /* 0x0000000115157824 */ /* 0x000fe200078e0a10 */
        /* <DEDUP_REMOVED lines=52> */
[----:B------:R3:W-:Y:S06]  /*25f0*/  BAR.ARV R7, 0x100 ;  /* 0x000400070000751d */ /* 0x0007ec0000002000 */
[----:B------:R2:W-:Y:S01]  /*2600*/  @!P1 SYNCS.ARRIVE.TRANS64.RED.A1T0 RZ, [R2+URZ], RZ ;  /* 0x000000ff02ff99a7 */ /* 0x0005e2000810043f */
[----:B------:R-:W-:Y:S01]  /*2610*/  FMUL.FTZ R25, R25, UR6 ;  /* 0x0000000619197c20 */ /* 0x000fe20008410000 */
[----:B------:R-:W-:Y:S01]  /*2620*/  PLOP3.LUT P1, PT, PT, PT, UP0, 0x40, 0x0 ;  /* 0x000000000000781c */ /* 0x000fe20003f2e808 */
[----:B------:R-:W4:Y:S01]  /*2630*/  MUFU.TANH R24, R24 ;  /* 0x0000001800187308 */ /* 0x000f220000002400 */
[----:B------:R-:W-:Y:S01]  /*2640*/  FMUL.FTZ R30, R30, UR6 ;  /* 0x000000061e1e7c20 */ /* 0x000fe20008410000 */
[----:B------:R-:W-:-:S06]  /*2650*/  VIADD R26, R21, UR14 ;  /* 0x0000000e151a7c36 */ /* 0x000fcc0008000000 */
        /* <DEDUP_REMOVED lines=47> */
[----:B-----5:R-:W-:-:S04]  /*2950*/  IMAD.MOV.U32 R25, RZ, RZ, -0x60 ;  /* 0xffffffa0ff197424 */ /* 0x020fc800078e00ff */
[----:B------:R-:W-:Y:S02]  /*2960*/  IMAD R67, R176, R25, 0x60 ;  /* 0x00000060b0437424 */ /* 0x000fe400078e0219 */
[C---:B------:R-:W-:Y:S02]  /*2970*/  IMAD R25, R18.reuse, -0x2, R5 ;  /* 0xfffffffe12197824 */ /* 0x040fe400078e0205 */
[----:B-1----:R-:W-:Y:S02]  /*2980*/  VIADD R30, R21, UR22 ;  /* 0x00000016151e7c36 */ /* 0x002fe40008000000 */
[----:B------:R-:W-:Y:S01]  /*2990*/  IMAD R71, R18, -0x2, R67 ;  /* 0xfffffffe12477824 */ /* 0x000fe200078e0243 */
[----:B--2---:R-:W-:Y:S01]  /*29a0*/  VIADDMNMX R2, R73, R26, R25, PT ;  /* 0x0000001a49027246 */ /* 0x004fe20003800119 */
[----:B------:R-:W-:Y:S01]  /*29b0*/  IMAD.IADD R5, R30, 0x1, R73 ;  /* 0x000000011e057824 */ /* 0x000fe200078e0249 */
[----:B---34-:R-:W-:Y:S06]  /*29c0*/  @P1 BRA `(.L_x_11610) ;  /* 0x0000000000541947 */ /* 0x018fec0003800000 */
        /* <DEDUP_REMOVED lines=12> */
.L_x_11612:
[----:B------:R-:W-:-:S06]  /*2a90*/  UISETP.NE.AND UP1, UPT, UR15, 0x1, UPT ;  /* 0x000000010f00788c */ /* 0x000fcc000bf25270 */
[----:B------:R-:W-:-:S05]  /*2aa0*/  PLOP3.LUT P1, PT, PT, PT, UP1, 0x80, 0x0 ;  /* 0x000000000000781c */ /* 0x000fca0003f2f018 */
[----:B------:R-:W-:-:S08]  /*2ab0*/  @UP1 ULDC.64 UR6, c[0x0][0x9e8] ;  /* 0x00027a0000061ab9 */ /* 0x000fd00000000a00 */
[----:B------:R-:W-:-:S05]  /*2ac0*/  @P1 IMAD.HI.U32 R21, R20, UR6, RZ ;  /* 0x0000000614151c27 */ /* 0x000fca000f8e00ff */
[----:B------:R-:W-:-:S07]  /*2ad0*/  @P1 SHF.R.U32.HI R20, RZ, UR7, R21 ;  /* 0x00000007ff141c19 */ /* 0x000fce0008011615 */
.L_x_11613:
[----:B------:R-:W-:Y:S05]  /*2ae0*/  BSYNC B0 ;  /* 0x0000000000007941 */ /* 0x000fea0003800000 */
.L_x_11611:
[----:B------:R-:W-:-:S05]  /*2af0*/  IMAD R20, R20, UR15, R71 ;  /* 0x0000000f14147c24 */ /* 0x000fca000f8e0247 */
[----:B------:R-:W-:Y:S02]  /*2b00*/  VIMNMX R5, R5, R20, !PT ;  /* 0x0000001405057248 */ /* 0x000fe40007fe0100 */
[----:B------:R-:W-:-:S07]  /*2b10*/  VIADDMNMX R2, R20, UR15, R2, PT ;  /* 0x0000000f14027c46 */ /* 0x000fce000b800102 */
.L_x_11610:
[C---:B------:R-:W-:Y:S01]  /*2b20*/  ISETP.GE.AND P6, PT, R67.reuse, 0x9, PT ;  /* 0x000000094300780c */ /* 0x040fe20003fc6270 */
[----:B------:R-:W1:Y:S01]  /*2b30*/  SHFL.IDX PT, R13, R13, 0x1, 0x1c1f ;  /* 0x003c1f000d0d7f89 */ /* 0x000e6200000e0000 */
[----:B------:R-:W-:Y:S02]  /*2b40*/  ISETP.GE.AND P1, PT, R67, 0x2, PT ;  /* 0x000000024300780c */ /* 0x000fe40003f26270 */
        /* <DEDUP_REMOVED lines=98> */
[----:B------:R-:W-:Y:S02]  /*3170*/  ISETP.GT.AND P3, PT, R5, 0x51, !P2 ;  /* 0x000000510500780c */ /* 0x000fe40005764270 */
[----:B-1----:R-:W-:-:S02]  /*3180*/  VIADDMNMX R21, R13, R26, R25, PT ;  /* 0x0000001a0d157246 */ /* 0x002fc40003800119 */
        /* <DEDUP_REMOVED lines=15> */
[----:B------:R-:W-:-:S13]  /*3280*/  PLOP3.LUT P4, PT, PT, PT, UP0, 0x40, 0x0 ;  /* 0x000000000000781c */ /* 0x000fda0003f8e808 */
        /* <DEDUP_REMOVED lines=14> */
.L_x_11616:
[----:B------:R-:W-:-:S06]  /*3370*/  UISETP.NE.AND UP1, UPT, UR15, 0x1, UPT ;  /* 0x000000010f00788c */ /* 0x000fcc000bf25270 */
[----:B------:R-:W-:-:S05]  /*3380*/  PLOP3.LUT P4, PT, PT, PT, UP1, 0x80, 0x0 ;  /* 0x000000000000781c */ /* 0x000fca0003f8f018 */
[----:B------:R-:W-:-:S08]  /*3390*/  @UP1 ULDC.64 UR6, c[0x0][0x9e8] ;  /* 0x00027a0000061ab9 */ /* 0x000fd00000000a00 */
[----:B------:R-:W-:Y:S01]  /*33a0*/  @P4 IMAD.HI.U32 R5, R2, UR6, RZ ;  /* 0x0000000602054c27 */ /* 0x000fe2000f8e00ff */
[----:B------:R-:W-:-:S13]  /*33b0*/  PLOP3.LUT P4, PT, PT, PT, UP1, 0x80, 0x0 ;  /* 0x000000000000781c */ /* 0x000fda0003f8f018 */
[----:B------:R-:W-:-:S07]  /*33c0*/  @P4 SHF.R.U32.HI R2, RZ, UR7, R5 ;  /* 0x00000007ff024c19 */ /* 0x000fce0008011605 */
.L_x_11617:
[----:B------:R-:W-:Y:S05]  /*33d0*/  BSYNC B0 ;  /* 0x0000000000007941 */ /* 0x000fea0003800000 */
.L_x_11615:
[----:B------:R-:W-:-:S05]  /*33e0*/  IMAD R2, R2, UR15, R71 ;  /* 0x0000000f02027c24 */ /* 0x000fca000f8e0247 */
[----:B------:R-:W-:Y:S02]  /*33f0*/  VIMNMX R24, R24, R2, !PT ;  /* 0x0000000218187248 */ /* 0x000fe40007fe0100 */
[----:B------:R-:W-:-:S07]  /*3400*/  VIADDMNMX R21, R2, UR15, R21, PT ;  /* 0x0000000f02157c46 */ /* 0x000fce000b800115 */
.L_x_11614:
        /* <DEDUP_REMOVED lines=11> */
[----:B------:R-:W-:Y:S02]  /*34c0*/  ISETP.GT.AND P6, PT, R24, 0x8, !P6 ;  /* 0x000000081800780c */ /* 0x000fe400077c4270 */
[----:B------:R-:W-:-:S02]  /*34d0*/  FSEL R28, R31, -INF , !P1 ;  /* 0xff8000001f1c7808 */ /* 0x000fc40004800000 */
[----:B------:R-:W-:Y:S02]  /*34e0*/  ISETP.NE.AND P1, PT, R29, RZ, PT ;  /* 0x000000ff1d00720c */ /* 0x000fe40003f25270 */
[----:B------:R-:W-:Y:S02]  /*34f0*/  FMNMX.FTZ R4, R66, R4, !PT ;  /* 0x0000000442047209 */ /* 0x000fe40007810000 */
[----:B------:R-:W-:Y:S02]  /*3500*/  ISETP.GT.AND P1, PT, R24, 0x10, !P1 ;  /* 0x000000101800780c */ /* 0x000fe40004f24270 */
[C---:B------:R-:W-:Y:S02]  /*3510*/  ISETP.LT.OR P6, PT, R21.reuse, 0x9, P6 ;  /* 0x000000091500780c */ /* 0x040fe400037c1670 */
[----:B------:R-:W-:Y:S02]  /*3520*/  ISETP.LT.OR P1, PT, R21, 0x11, P1 ;  /* 0x000000111500780c */ /* 0x000fe40000f21670 */
[----:B------:R-:W-:-:S02]  /*3530*/  FMNMX.FTZ R4, R70, R4, !PT ;  /* 0x0000000446047209 */ /* 0x000fc40007810000 */
[----:B------:R-:W-:Y:S02]  /*3540*/  FSEL R29, R34, -INF , !P1 ;  /* 0xff800000221d7808 */ /* 0x000fe40004800000 */
[----:B------:R-:W-:Y:S02]  /*3550*/  ISETP.NE.AND P1, PT, R32, RZ, PT ;  /* 0x000000ff2000720c */ /* 0x000fe40003f25270 */
[----:B------:R-:W-:Y:S02]  /*3560*/  FSEL R27, R27, -INF , !P6 ;  /* 0xff8000001b1b7808 */ /* 0x000fe40007000000 */
[----:B------:R-:W-:Y:S02]  /*3570*/  ISETP.GT.AND P1, PT, R24, 0x11, !P1 ;  /* 0x000000111800780c */ /* 0x000fe40004f24270 */
[----:B------:R-:W-:Y:S02]  /*3580*/  ISETP.NE.AND P6, PT, R33, RZ, PT ;  /* 0x000000ff2100720c */ /* 0x000fe40003fc5270 */
[----:B------:R-:W-:-:S02]  /*3590*/  ISETP.LT.OR P1, PT, R21, 0x12, P1 ;  /* 0x000000121500780c */ /* 0x000fc40000f21670 */
[----:B------:R-:W-:Y:S02]  /*35a0*/  FMNMX.FTZ R4, R74, R4, !PT ;  /* 0x000000044a047209 */ /* 0x000fe40007810000 */
[----:B------:R-:W-:Y:S02]  /*35b0*/  FSEL R30, R35, -INF , !P1 ;  /* 0xff800000231e7808 */ /* 0x000fe40004800000 */
[----:B------:R-:W-:Y:S02]  /*35c0*/  ISETP.GT.AND P1, PT, R24, 0x18, !P6 ;  /* 0x000000181800780c */ /* 0x000fe40007724270 */
[----:B------:R-:W-:Y:S02]  /*35d0*/  FMNMX.FTZ R4, R76, R4, !PT ;  /* 0x000000044c047209 */ /* 0x000fe40007810000 */
[----:B------:R-:W-:Y:S02]  /*35e0*/  ISETP.LT.OR P1, PT, R21, 0x19, P1 ;  /* 0x000000191500780c */ /* 0x000fe40000f21670 */
[----:B------:R-:W-:-:S02]  /*35f0*/  ISETP.NE.AND P4, PT, R36, RZ, PT ;  /* 0x000000ff2400720c */ /* 0x000fc40003f85270 */
[----:B------:R-:W-:Y:S02]  /*3600*/  FMNMX.FTZ R4, R78, R4, !PT ;  /* 0x000000044e047209 */ /* 0x000fe40007810000 */
[----:B------:R-:W-:Y:S02]  /*3610*/  FSEL R31, R38, -INF , !P1 ;  /* 0xff800000261f7808 */ /* 0x000fe40004800000 */
[----:B------:R-:W-:Y:S02]  /*3620*/  ISETP.GT.AND P1, PT, R24, 0x19, !P4 ;  /* 0x000000191800780c */ /* 0x000fe40006724270 */
[----:B------:R-:W-:Y:S02]  /*3630*/  FMNMX.FTZ R4, R80, R4, !PT ;  /* 0x0000000450047209 */ /* 0x000fe40007810000 */
[----:B------:R-:W-:Y:S02]  /*3640*/  ISETP.LT.OR P1, PT, R21, 0x1a, P1 ;  /* 0x0000001a1500780c */ /* 0x000fe40000f21670 */
[----:B------:R-:W-:-:S02]  /*3650*/  FMNMX.FTZ R4, R82, R4, !PT ;  /* 0x0000000452047209 */ /* 0x000fc40007810000 */
        /* <DEDUP_REMOVED lines=34> */
[----:B------:R-:W-:Y:S01]  /*3880*/  ISETP.NE.AND P6, PT, R56, RZ, PT ;  /* 0x000000ff3800720c */ /* 0x000fe20003fc5270 */
[----:B------:R-:W0:Y:S01]  /*3890*/  SHFL.BFLY PT, R5, R4, 0x2, 0x1f ;  /* 0x0c401f0004057f89 */ /* 0x000e2200000e0000 */
[----:B------:R-:W-:-:S02]  /*38a0*/  ISETP.LT.OR P1, PT, R21, 0x31, P1 ;  /* 0x000000311500780c */ /* 0x000fc40000f21670 */
[----:B------:R-:W-:Y:S02]  /*38b0*/  ISETP.NE.AND P4, PT, R57, RZ, PT ;  /* 0x000000ff3900720c */ /* 0x000fe40003f85270 */
[----:B------:R-:W-:Y:S02]  /*38c0*/  FSEL R37, R50, -INF , !P1 ;  /* 0xff80000032257808 */ /* 0x000fe40004800000 */
[----:B------:R-:W-:Y:S02]  /*38d0*/  ISETP.NE.AND P1, PT, R48, RZ, PT ;  /* 0x000000ff3000720c */ /* 0x000fe40003f25270 */
[C---:B------:R-:W-:Y:S02]  /*38e0*/  ISETP.GT.AND P2, PT, R24.reuse, 0x51, !P2 ;  /* 0x000000511800780c */ /* 0x040fe40005744270 */
[C---:B------:R-:W-:Y:S02]  /*38f0*/  ISETP.GT.AND P1, PT, R24.reuse, 0x31, !P1 ;  /* 0x000000311800780c */ /* 0x040fe40004f24270 */
[----:B------:R-:W-:-:S02]  /*3900*/  ISETP.GT.AND P3, PT, R24, 0x58, !P3 ;  /* 0x000000581800780c */ /* 0x000fc40005f64270 */
[C---:B------:R-:W-:Y:S02]  /*3910*/  ISETP.LT.OR P1, PT, R21.reuse, 0x32, P1 ;  /* 0x000000321500780c */ /* 0x040fe40000f21670 */
[----:B------:R-:W-:Y:S02]  /*3920*/  ISETP.LT.OR P2, PT, R21, 0x52, P2 ;  /* 0x000000521500780c */ /* 0x000fe40001741670 */
[----:B------:R-:W-:Y:S02]  /*3930*/  FSEL R38, R51, -INF , !P1 ;  /* 0xff80000033267808 */ /* 0x000fe40004800000 */
[----:B------:R-:W-:Y:S02]  /*3940*/  ISETP.NE.AND P1, PT, R49, RZ, PT ;  /* 0x000000ff3100720c */ /* 0x000fe40003f25270 */
[----:B------:R-:W-:Y:S02]  /*3950*/  ISETP.LT.OR P3, PT, R21, 0x59, P3 ;  /* 0x000000591500780c */ /* 0x000fe40001f61670 */
[----:B------:R-:W-:-:S02]  /*3960*/  ISETP.GT.AND P1, PT, R24, 0x38, !P1 ;  /* 0x000000381800780c */ /* 0x000fc40004f24270 */
[----:B0-----:R-:W-:Y:S02]  /*3970*/  FMNMX.FTZ R42, R4, R5, !PT ;  /* 0x00000005042a7209 */ /* 0x001fe40007810000 */
[----:B------:R-:W-:Y:S02]  /*3980*/  FMNMX.FTZ R4, R25, R26, !PT ;  /* 0x0000001a19047209 */ /* 0x000fe40007810000 */
[----:B------:R-:W-:Y:S01]  /*3990*/  ISETP.LT.OR P1, PT, R21, 0x39, P1 ;  /* 0x000000391500780c */ /* 0x000fe20000f21670 */
[----:B------:R-:W0:Y:S01]  /*39a0*/  SHFL.BFLY PT, R5, R42, 0x1, 0x1f ;  /* 0x0c201f002a057f89 */ /* 0x000e2200000e0000 */
        /* <DEDUP_REMOVED lines=22> */
[----:B------:R-:W-:Y:S02]  /*3b10*/  ISETP.GT.AND P1, PT, R24, 0x48, !P4 ;  /* 0x000000481800780c */ /* 0x000fe40006724270 */
[----:B0-----:R-:W-:Y:S02]  /*3b20*/  FMNMX.FTZ R5, R42, R5, !PT ;  /* 0x000000052a057209 */ /* 0x001fe40007810000 */
[----:B------:R-:W-:Y:S02]  /*3b30*/  FMNMX.FTZ R43, R37, R4, !PT ;  /* 0x00000004252b7209 */ /* 0x000fe40007810000 */
[----:B------:R-:W-:Y:S01]  /*3b40*/  ISETP.LT.OR P1, PT, R21, 0x49, P1 ;  /* 0x000000491500780c */ /* 0x000fe20000f21670 */
[----:B------:R-:W-:Y:S01]  /*3b50*/  FMUL.FTZ R41, R5, UR10 ;  /* 0x0000000a05297c20 */ /* 0x000fe20008410000 */
[----:B------:R-:W-:-:S02]  /*3b60*/  FMNMX.FTZ R4, R38, R43, !PT ;  /* 0x0000002b26047209 */ /* 0x000fc40007810000 */
[----:B------:R-:W-:Y:S02]  /*3b70*/  FSEL R0, R62, -INF , !P1 ;  /* 0xff8000003e007808 */ /* 0x000fe40004800000 */
[----:B------:R-:W-:Y:S02]  /*3b80*/  FSETP.NEU.FTZ.AND P1, PT, R5, -INF , PT ;  /* 0xff8000000500780b */ /* 0x000fe40003f3d000 */
[----:B------:R-:W-:Y:S02]  /*3b90*/  ISETP.NE.AND P4, PT, R60, RZ, PT ;  /* 0x000000ff3c00720c */ /* 0x000fe40003f85270 */
[----:B------:R-:W-:Y:S02]  /*3ba0*/  FMNMX.FTZ R43, R39, R4, !PT ;  /* 0x00000004272b7209 */ /* 0x000fe40007810000 */
[----:B------:R-:W-:Y:S02]  /*3bb0*/  FSEL R45, R41, RZ, P1 ;  /* 0x000000ff292d7208 */ /* 0x000fe40000800000 */
[----:B------:R-:W-:-:S02]  /*3bc0*/  ISETP.GT.AND P1, PT, R24, 0x49, !P4 ;  /* 0x000000491800780c */ /* 0x000fc40006724270 */
        /* <DEDUP_REMOVED lines=26> */
[----:B------:R-:W-:Y:S01]  /*3d70*/  FSEL R11, R11, -INF , !P2 ;  /* 0xff8000000b0b7808 */ /* 0x000fe20005000000 */
[--C-:B------:R-:W-:Y:S01]  /*3d80*/  FFMA.FTZ R24, R82, UR10, -R45.reuse ;  /* 0x0000000a52187c23 */ /* 0x100fe2000801082d */
[----:B------:R-:W-:Y:S01]  /*3d90*/  FMNMX.FTZ R4, R12, R43, !PT ;  /* 0x0000002b0c047209 */ /* 0x000fe20007810000 */
[----:B------:R-:W-:Y:S01]  /*3da0*/  FFMA.FTZ R58, R94, UR10, -R45 ;  /* 0x0000000a5e3a7c23 */ /* 0x000fe2000801082d */
[----:B------:R-:W-:Y:S01]  /*3db0*/  ISETP.LT.OR P4, PT, R21, 0x5a, P4 ;  /* 0x0000005a1500780c */ /* 0x000fe20002781670 */
[----:B------:R0:W2:Y:S01]  /*3dc0*/  MUFU.EX2 R49, R48 ;  /* 0x0000003000317308 */ /* 0x0000a20000000800 */
[----:B------:R-:W-:Y:S01]  /*3dd0*/  FSEL R14, R14, -INF , !P3 ;  /* 0xff8000000e0e7808 */ /* 0x000fe20005800000 */
[----:B-1----:R-:W-:Y:S01]  /*3de0*/  FADD.FTZ R67, R44, R47 ;  /* 0x0000002f2c437221 */ /* 0x002fe20000010000 */
[----:B------:R-:W-:Y:S01]  /*3df0*/  FMNMX.FTZ R21, R11, R4, !PT ;  /* 0x000000040b157209 */ /* 0x000fe20007810000 */
[--C-:B------:R-:W-:Y:S01]  /*3e00*/  FFMA.FTZ R59, R96, UR10, -R45.reuse ;  /* 0x0000000a603b7c23 */ /* 0x100fe2000801082d */
[----:B------:R-:W-:Y:S01]  /*3e10*/  FSEL R15, R15, -INF , !P4 ;  /* 0xff8000000f0f7808 */ /* 0x000fe20006000000 */
[--C-:B------:R-:W-:Y:S01]  /*3e20*/  FFMA.FTZ R60, R98, UR10, -R45.reuse ;  /* 0x0000000a623c7c23 */ /* 0x100fe2000801082d */
[----:B------:R-:W-:Y:S01]  /*3e30*/  FMNMX.FTZ R4, R14, R21, !PT ;  /* 0x000000150e047209 */ /* 0x000fe20007810000 */
[----:B------:R-:W-:Y:S01]  /*3e40*/  MUFU.EX2 R50, R50 ;  /* 0x0000003200327308 */ /* 0x000fe20000000800 */
[--C-:B0-----:R-:W-:Y:S01]  /*3e50*/  FFMA.FTZ R48, R80, UR10, -R45.reuse ;  /* 0x0000000a50307c23 */ /* 0x101fe2000801082d */
[--C-:B------:R-:W-:Y:S01]  /*3e60*/  FFMA.FTZ R64, R64, UR10, -R45.reuse ;  /* 0x0000000a40407c23 */ /* 0x100fe2000801082d */
[----:B------:R-:W-:Y:S01]  /*3e70*/  FMNMX.FTZ R4, R15, R4, !PT ;  /* 0x000000040f047209 */ /* 0x000fe20007810000 */
[--C-:B------:R-:W-:Y:S01]  /*3e80*/  FFMA.FTZ R65, R106, UR10, -R45.reuse ;  /* 0x0000000a6a417c23 */ /* 0x100fe2000801082d */
[----:B------:R-:W-:Y:S01]  /*3e90*/  F2FP.BF16.F32.PACK_AB R152, R47, R44 ;  /* 0x0000002c2f98723e */ /* 0x000fe200000010ff */
[----:B------:R-:W-:-:S02]  /*3ea0*/  FFMA.FTZ R20, R20, UR10, -R45 ;  /* 0x0000000a14147c23 */ /* 0x000fc4000801082d */
[----:B------:R-:W0:Y:S01]  /*3eb0*/  SHFL.BFLY PT, R21, R4, 0x2, 0x1f ;  /* 0x0c401f0004157f89 */ /* 0x000e2200000e0000 */
[----:B------:R1:W-:Y:S01]  /*3ec0*/  MUFU.EX2 R55, R54 ;  /* 0x0000003600377308 */ /* 0x0003e20000000800 */
[----:B--2---:R-:W-:-:S07]  /*3ed0*/  F2FP.BF16.F32.PACK_AB R154, R49, R46 ;  /* 0x0000002e319a723e */ /* 0x004fce00000010ff */
[----:B------:R2:W3:Y:S01]  /*3ee0*/  MUFU.EX2 R51, R42 ;  /* 0x0000002a00337308 */ /* 0x0004e20000000800 */
[----:B-1----:R-:W-:-:S07]  /*3ef0*/  FFMA.FTZ R54, R100, UR10, -R45 ;  /* 0x0000000a64367c23 */ /* 0x002fce000801082d */
[----:B------:R-:W-:Y:S01]  /*3f00*/  MUFU.EX2 R52, R52 ;  /* 0x0000003400347308 */ /* 0x000fe20000000800 */
[----:B--2---:R-:W-:Y:S01]  /*3f10*/  FFMA.FTZ R42, R84, UR10, -R45 ;  /* 0x0000000a542a7c23 */ /* 0x004fe2000801082d */
[----:B0-----:R-:W-:-:S06]  /*3f20*/  FMNMX.FTZ R21, R4, R21, !PT ;  /* 0x0000001504157209 */ /* 0x001fcc0007810000 */
[----:B------:R0:W-:Y:S01]  /*3f30*/  MUFU.EX2 R61, R54 ;  /* 0x00000036003d7308 */ /* 0x0001e20000000800 */
[----:B---3--:R-:W-:Y:S01]  /*3f40*/  F2FP.BF16.F32.PACK_AB R156, R51, R50 ;  /* 0x00000032339c723e */ /* 0x008fe200000010ff */
[----:B------:R-:W1:Y:S06]  /*3f50*/  SHFL.BFLY PT, R4, R21, 0x1, 0x1f ;  /* 0x0c201f0015047f89 */ /* 0x000e6c00000e0000 */
[----:B------:R2:W3:Y:S01]  /*3f60*/  MUFU.EX2 R53, R48 ;  /* 0x0000003000357308 */ /* 0x0004e20000000800 */
[----:B0-----:R-:W-:-:S04]  /*3f70*/  FADD.FTZ R54, R46, R67 ;  /* 0x000000432e367221 */ /* 0x001fc80000010000 */
[----:B------:R-:W-:-:S03]  /*3f80*/  FADD.FTZ R67, R49, R54 ;  /* 0x0000003631437221 */ /* 0x000fc60000010000 */
[----:B------:R-:W0:Y:S01]  /*3f90*/  MUFU.EX2 R24, R24 ;  /* 0x0000001800187308 */ /* 0x000e220000000800 */
[----:B--2---:R-:W-:-:S07]  /*3fa0*/  FFMA.FTZ R48, R86, UR10, -R45 ;  /* 0x0000000a56307c23 */ /* 0x004fce000801082d */
[----:B------:R2:W-:Y:S01]  /*3fb0*/  MUFU.EX2 R63, R62 ;  /* 0x0000003e003f7308 */ /* 0x0005e20000000800 */
[----:B---3--:R-:W-:Y:S02]  /*3fc0*/  F2FP.BF16.F32.PACK_AB R158, R53, R52 ;  /* 0x00000034359e723e */ /* 0x008fe400000010ff */
[----:B-1----:R-:W-:-:S04]  /*3fd0*/  FMNMX.FTZ R4, R21, R4, !PT ;  /* 0x0000000415047209 */ /* 0x002fc80007810000 */
[C---:B------:R-:W-:Y:S01]  /*3fe0*/  FSETP.NEU.FTZ.AND P1, PT, R4.reuse, -INF , PT ;  /* 0xff8000000400780b */ /* 0x040fe20003f3d000 */
[----:B------:R-:W-:Y:S01]  /*3ff0*/  FMUL.FTZ R21, R4, UR10 ;  /* 0x0000000a04157c20 */ /* 0x000fe20008410000 */
[----:B--2---:R-:W-:Y:S01]  /*4000*/  FADD.FTZ R62, R50, R67 ;  /* 0x00000043323e7221 */ /* 0x004fe20000010000 */
[----:B------:R1:W2:Y:S03]  /*4010*/  MUFU.EX2 R43, R42 ;  /* 0x0000002a002b7308 */ /* 0x0002a60000000800 */
[----:B------:R-:W-:Y:S01]  /*4020*/  FSEL R21, R21, RZ, P1 ;  /* 0x000000ff15157208 */ /* 0x000fe20000800000 */
[----:B------:R-:W-:-:S04]  /*4030*/  FADD.FTZ R69, R51, R62 ;  /* 0x0000003e33457221 */ /* 0x000fc80000010000 */
        /* <DEDUP_REMOVED lines=9> */
[----:B------:R-:W-:Y:S01]  /*40d0*/  FFMA.FTZ R33, R33, UR10, -R21 ;  /* 0x0000000a21217c23 */ /* 0x000fe20008010815 */
[----:B------:R-:W-:Y:S01]  /*40e0*/  FADD.FTZ R62, R52, R69 ;  /* 0x00000045343e7221 */ /* 0x000fe20000010000 */
[--C-:B------:R-:W-:Y:S01]  /*40f0*/  FFMA.FTZ R34, R34, UR10, -R21.reuse ;  /* 0x0000000a22227c23 */ /* 0x100fe20008010815 */
[----:B------:R-:W-:Y:S01]  /*4100*/  FFMA.FTZ R35, R35, UR10, -R21 ;  /* 0x0000000a23237c23 */ /* 0x000fe20008010815 */
[----:B-1----:R-:W-:Y:S01]  /*4110*/  FFMA.FTZ R42, R92, UR10, -R45 ;  /* 0x0000000a5c2a7c23 */ /* 0x002fe2000801082d */
[----:B------:R-:W1:Y:S01]  /*4120*/  MUFU.EX2 R26, R26 ;  /* 0x0000001a001a7308 */ /* 0x000e620000000800 */
[----:B------:R-:W-:Y:S01]  /*4130*/  FADD.FTZ R69, R53, R62 ;  /* 0x0000003e35457221 */ /* 0x000fe20000010000 */
[--C-:B------:R-:W-:Y:S01]  /*4140*/  FFMA.FTZ R36, R36, UR10, -R21.reuse ;  /* 0x0000000a24247c23 */ /* 0x100fe20008010815 */
[--C-:B------:R-:W-:Y:S01]  /*4150*/  FFMA.FTZ R37, R37, UR10, -R21.reuse ;  /* 0x0000000a25257c23 */ /* 0x100fe20008010815 */
[----:B------:R-:W-:Y:S01]  /*4160*/  FFMA.FTZ R38, R38, UR10, -R21 ;  /* 0x0000000a26267c23 */ /* 0x000fe20008010815 */
[----:B0-----:R-:W-:Y:S01]  /*4170*/  FADD.FTZ R62, R24, R69 ;  /* 0x00000045183e7221 */ /* 0x001fe20000010000 */
[--C-:B------:R-:W-:Y:S01]  /*4180*/  FFMA.FTZ R39, R39, UR10, -R21.reuse ;  /* 0x0000000a27277c23 */ /* 0x100fe20008010815 */
[--C-:B------:R-:W-:Y:S01]  /*4190*/  FFMA.FTZ R40, R40, UR10, -R21.reuse ;  /* 0x0000000a28287c23 */ /* 0x100fe20008010815 */
[----:B------:R-:W0:Y:S01]  /*41a0*/  MUFU.EX2 R27, R27 ;  /* 0x0000001b001b7308 */ /* 0x000e220000000800 */
[----:B--2---:R-:W-:Y:S01]  /*41b0*/  FADD.FTZ R69, R43, R62 ;  /* 0x0000003e2b457221 */ /* 0x004fe20000010000 */
[--C-:B------:R-:W-:Y:S01]  /*41c0*/  FFMA.FTZ R2, R2, UR10, -R21.reuse ;  /* 0x0000000a02027c23 */ /* 0x100fe20008010815 */
[--C-:B------:R-:W-:Y:S01]  /*41d0*/  FFMA.FTZ R13, R13, UR10, -R21.reuse ;  /* 0x0000000a0d0d7c23 */ /* 0x100fe20008010815 */
[--C-:B------:R-:W-:Y:S01]  /*41e0*/  FFMA.FTZ R0, R0, UR10, -R21.reuse ;  /* 0x0000000a00007c23 */ /* 0x100fe20008010815 */
[--C-:B------:R-:W-:Y:S01]  /*41f0*/  FFMA.FTZ R41, R41, UR10, -R21.reuse ;  /* 0x0000000a29297c23 */ /* 0x100fe20008010815 */
[--C-:B------:R-:W-:Y:S01]  /*4200*/  FFMA.FTZ R12, R12, UR10, -R21.reuse ;  /* 0x0000000a0c0c7c23 */ /* 0x100fe20008010815 */
[--C-:B------:R-:W-:Y:S01]  /*4210*/  FFMA.FTZ R11, R11, UR10, -R21.reuse ;  /* 0x0000000a0b0b7c23 */ /* 0x100fe20008010815 */
[----:B------:R-:W2:Y:S01]  /*4220*/  MUFU.EX2 R28, R28 ;  /* 0x0000001c001c7308 */ /* 0x000ea20000000800 */
[----:B-1----:R-:W-:Y:S01]  /*4230*/  FADD.FTZ R54, R25, R26 ;  /* 0x0000001a19367221 */ /* 0x002fe20000010000 */
[--C-:B------:R-:W-:Y:S01]  /*4240*/  FFMA.FTZ R14, R14, UR10, -R21.reuse ;  /* 0x0000000a0e0e7c23 */ /* 0x100fe20008010815 */
[----:B------:R-:W-:Y:S01]  /*4250*/  FFMA.FTZ R15, R15, UR10, -R21 ;  /* 0x0000000a0f0f7c23 */ /* 0x000fe20008010815 */
[----:B------:R-:W-:-:S02]  /*4260*/  F2FP.BF16.F32.PACK_AB R160, R43, R24 ;  /* 0x000000182ba0723e */ /* 0x000fc400000010ff */
[----:B------:R-:W-:Y:S02]  /*4270*/  F2FP.BF16.F32.PACK_AB R153, R26, R25 ;  /* 0x000000191a99723e */ /* 0x000fe400000010ff */
        /* <DEDUP_REMOVED lines=13> */
[----:B-1----:R-:W-:Y:S01]  /*4350*/  FADD.FTZ R66, R48, R69 ;  /* 0x0000004530427221 */ /* 0x002fe20000010000 */
[----:B------:R-:W-:-:S03]  /*4360*/  F2FP.BF16.F32.PACK_AB R162, R55, R48 ;  /* 0x0000003037a2723e */ /* 0x000fc600000010ff */
[----:B------:R-:W-:-:S03]  /*4370*/  FADD.FTZ R69, R55, R66 ;  /* 0x0000004237457221 */ /* 0x000fc60000010000 */
[----:B------:R-:W1:Y:S01]  /*4380*/  MUFU.EX2 R56, R56 ;  /* 0x0000003800387308 */ /* 0x000e620000000800 */
[C---:B0-----:R-:W-:Y:S01]  /*4390*/  FADD.FTZ R62, R32.reuse, R67 ;  /* 0x00000043203e7221 */ /* 0x041fe20000010000 */
[----:B------:R-:W-:-:S06]  /*43a0*/  F2FP.BF16.F32.PACK_AB R159, R32, R31 ;  /* 0x0000001f209f723e */ /* 0x000fcc00000010ff */
[----:B------:R-:W0:Y:S01]  /*43b0*/  MUFU.EX2 R34, R34 ;  /* 0x0000002200227308 */ /* 0x000e220000000800 */
[----:B--2---:R-:W-:-:S07]  /*43c0*/  FADD.FTZ R67, R33, R62 ;  /* 0x0000003e21437221 */ /* 0x004fce0000010000 */
[----:B------:R2:W3:Y:S01]  /*43d0*/  MUFU.EX2 R57, R42 ;  /* 0x0000002a00397308 */ /* 0x0004e20000000800 */
[----:B-1----:R-:W-:-:S07]  /*43e0*/  FADD.FTZ R66, R56, R69 ;  /* 0x0000004538427221 */ /* 0x002fce0000010000 */
[----:B------:R-:W1:Y:S01]  /*43f0*/  MUFU.EX2 R35, R35 ;  /* 0x0000002300237308 */ /* 0x000e620000000800 */
[----:B--2---:R-:W-:Y:S01]  /*4400*/  FFMA.FTZ R42, R102, UR10, -R45 ;  /* 0x0000000a662a7c23 */ /* 0x004fe2000801082d */
[----:B0-----:R-:W-:Y:S01]  /*4410*/  FADD.FTZ R62, R34, R67 ;  /* 0x00000043223e7221 */ /* 0x001fe20000010000 */
[----:B------:R-:W-:Y:S01]  /*4420*/  FFMA.FTZ R45, R68, UR10, -R45 ;  /* 0x0000000a442d7c23 */ /* 0x000fe2000801082d */
[----:B------:R-:W-:-:S04]  /*4430*/  F2FP.BF16.F32.PACK_AB R161, R34, R33 ;  /* 0x0000002122a1723e */ /* 0x000fc800000010ff */
[----:B------:R-:W0:Y:S01]  /*4440*/  MUFU.EX2 R58, R58 ;  /* 0x0000003a003a7308 */ /* 0x000e220000000800 */
[C---:B---3--:R-:W-:Y:S01]  /*4450*/  FADD.FTZ R69, R57.reuse, R66 ;  /* 0x0000004239457221 */ /* 0x048fe20000010000 */
[----:B------:R-:W-:-:S06]  /*4460*/  F2FP.BF16.F32.PACK_AB R164, R57, R56 ;  /* 0x0000003839a4723e */ /* 0x000fcc00000010ff */
[----:B------:R-:W2:Y:S01]  /*4470*/  MUFU.EX2 R36, R36 ;  /* 0x0000002400247308 */ /* 0x000ea20000000800 */
[----:B-1----:R-:W-:-:S07]  /*4480*/  FADD.FTZ R67, R35, R62 ;  /* 0x0000003e23437221 */ /* 0x002fce0000010000 */
[----:B------:R-:W1:Y:S01]  /*4490*/  MUFU.EX2 R59, R59 ;  /* 0x0000003b003b7308 */ /* 0x000e620000000800 */
[----:B0-----:R-:W-:-:S07]  /*44a0*/  FADD.FTZ R62, R58, R69 ;  /* 0x000000453a3e7221 */ /* 0x001fce0000010000 */
[----:B------:R-:W-:Y:S01]  /*44b0*/  MUFU.EX2 R37, R37 ;  /* 0x0000002500257308 */ /* 0x000fe20000000800 */
[----:B--2---:R-:W-:-:S07]  /*44c0*/  F2FP.BF16.F32.PACK_AB R163, R36, R35 ;  /* 0x0000002324a3723e */ /* 0x004fce00000010ff */
[----:B------:R-:W0:Y:S01]  /*44d0*/  MUFU.EX2 R60, R60 ;  /* 0x0000003c003c7308 */ /* 0x000e220000000800 */
[----:B-1----:R-:W-:-:S07]  /*44e0*/  F2FP.BF16.F32.PACK_AB R166, R59, R58 ;  /* 0x0000003a3ba6723e */ /* 0x002fce00000010ff */
[----:B------:R-:W1:Y:S08]  /*44f0*/  MUFU.EX2 R38, R38 ;  /* 0x0000002600267308 */ /* 0x000e700000000800 */
[----:B------:R-:W-:Y:S01]  /*4500*/  MUFU.EX2 R39, R39 ;  /* 0x0000002700277308 */ /* 0x000fe20000000800 */
[----:B0-----:R-:W-:-:S07]  /*4510*/  F2FP.BF16.F32.PACK_AB R168, R61, R60 ;  /* 0x0000003c3da8723e */ /* 0x001fce00000010ff */
[----:B------:R-:W0:Y:S01]  /*4520*/  MUFU.EX2 R42, R42 ;  /* 0x0000002a002a7308 */ /* 0x000e220000000800 */
[----:B-1----:R-:W-:-:S07]  /*4530*/  F2FP.BF16.F32.PACK_AB R165, R38, R37 ;  /* 0x0000002526a5723e */ /* 0x002fce00000010ff */
[----:B------:R-:W1:Y:S08]  /*4540*/  MUFU.EX2 R40, R40 ;  /* 0x0000002800287308 */ /* 0x000e700000000800 */
[----:B------:R2:W-:Y:S01]  /*4550*/  MUFU.EX2 R54, R2 ;  /* 0x0000000200367308 */ /* 0x0005e20000000800 */
[----:B0-----:R-:W-:-:S07]  /*4560*/  F2FP.BF16.F32.PACK_AB R170, R63, R42 ;  /* 0x0000002a3faa723e */ /* 0x001fce00000010ff */
[----:B------:R-:W0:Y:S01]  /*4570*/  MUFU.EX2 R13, R13 ;  /* 0x0000000d000d7308 */ /* 0x000e220000000800 */
[----:B--2---:R-:W-:Y:S01]  /*4580*/  FADD.FTZ R2, R36, R67 ;  /* 0x0000004324027221 */ /* 0x004fe20000010000 */
[----:B------:R-:W-:Y:S01]  /*4590*/  FADD.FTZ R67, R59, R62 ;  /* 0x0000003e3b437221 */ /* 0x000fe20000010000 */
[----:B-1----:R-:W-:Y:S02]  /*45a0*/  F2FP.BF16.F32.PACK_AB R167, R40, R39 ;  /* 0x0000002728a7723e */ /* 0x002fe400000010ff */
[----:B------:R-:W-:Y:S01]  /*45b0*/  FADD.FTZ R21, R37, R2 ;  /* 0x0000000225157221 */ /* 0x000fe20000010000 */
[----:B------:R-:W-:Y:S02]  /*45c0*/  FADD.FTZ R44, R60, R67 ;  /* 0x000000433c2c7221 */ /* 0x000fe40000010000 */
[----:B------:R-:W1:Y:S01]  /*45d0*/  MUFU.EX2 R64, R64 ;  /* 0x0000004000407308 */ /* 0x000e620000000800 */
[----:B------:R-:W-:Y:S01]  /*45e0*/  FADD.FTZ R2, R38, R21 ;  /* 0x0000001526027221 */ /* 0x000fe20000010000 */
[----:B------:R-:W-:-:S03]  /*45f0*/  FADD.FTZ R47, R61, R44 ;  /* 0x0000002c3d2f7221 */ /* 0x000fc60000010000 */
[----:B------:R-:W-:Y:S01]  /*4600*/  FADD.FTZ R21, R39, R2 ;  /* 0x0000000227157221 */ /* 0x000fe20000010000 */
[----:B------:R-:W-:Y:S02]  /*4610*/  FADD.FTZ R44, R42, R47 ;  /* 0x0000002f2a2c7221 */ /* 0x000fe40000010000 */
[----:B------:R-:W2:Y:S01]  /*4620*/  MUFU.EX2 R65, R65 ;  /* 0x0000004100417308 */ /* 0x000ea20000000800 */
[----:B------:R-:W-:Y:S01]  /*4630*/  FADD.FTZ R2, R40, R21 ;  /* 0x0000001528027221 */ /* 0x000fe20000010000 */
[----:B------:R-:W-:Y:S01]  /*4640*/  FADD.FTZ R43, R63, R44 ;  /* 0x0000002c3f2b7221 */ /* 0x000fe20000010000 */
[----:B0-----:R-:W-:Y:S02]  /*4650*/  F2FP.BF16.F32.PACK_AB R169, R54, R13 ;  /* 0x0000000d36a9723e */ /* 0x001fe400000010ff */
[----:B------:R-:W-:-:S03]  /*4660*/  FADD.FTZ R21, R13, R2 ;  /* 0x000000020d157221 */ /* 0x000fc60000010000 */
[----:B------:R-:W0:Y:S01]  /*4670*/  MUFU.EX2 R0, R0 ;  /* 0x0000000000007308 */ /* 0x000e220000000800 */
[----:B-1----:R-:W-:Y:S01]  /*4680*/  FADD.FTZ R2, R64, R43 ;  /* 0x0000002b40027221 */ /* 0x002fe20000010000 */
[----:B------:R-:W-:-:S06]  /*4690*/  FADD.FTZ R21, R54, R21 ;  /* 0x0000001536157221 */ /* 0x000fcc0000010000 */
        /* <DEDUP_REMOVED lines=11> */
[C---:B0-----:R-:W-:Y:S01]  /*4750*/  F2FP.BF16.F32.PACK_AB R174, R45.reuse, R20 ;  /* 0x000000142dae723e */ /* 0x041fe200000010ff */
[----:B------:R-:W-:-:S06]  /*4760*/  FADD.FTZ R2, R45, R24 ;  /* 0x000000182d027221 */ /* 0x000fcc0000010000 */
[----:B------:R-:W0:Y:S01]  /*4770*/  MUFU.EX2 R14, R14 ;  /* 0x0000000e000e7308 */ /* 0x000e220000000800 */
[----:B-1----:R-:W-:-:S07]  /*4780*/  FADD.FTZ R20, R12, R21 ;  /* 0x000000150c147221 */ /* 0x002fce0000010000 */
[----:B------:R-:W1:Y:S01]  /*4790*/  MUFU.EX2 R15, R15 ;  /* 0x0000000f000f7308 */ /* 0x000e620000000800 */
[C---:B--2---:R-:W-:Y:S01]  /*47a0*/  FADD.FTZ R21, R11.reuse, R20 ;  /* 0x000000140b157221 */ /* 0x044fe20000010000 */
[----:B------:R-:W-:-:S03]  /*47b0*/  F2FP.BF16.F32.PACK_AB R173, R11, R12 ;  /* 0x0000000c0bad723e */ /* 0x000fc600000010ff */
[----:B0-----:R-:W-:-:S04]  /*47c0*/  FADD.FTZ R20, R14, R21 ;  /* 0x000000150e147221 */ /* 0x001fc80000010000 */
[C---:B-1----:R-:W-:Y:S01]  /*47d0*/  FADD.FTZ R0, R15.reuse, R20 ;  /* 0x000000140f007221 */ /* 0x042fe20000010000 */
[----:B------:R-:W-:Y:S01]  /*47e0*/  F2FP.BF16.F32.PACK_AB R175, R15, R14 ;  /* 0x0000000e0faf723e */ /* 0x000fe200000010ff */
[----:B------:R-:W-:Y:S06]  /*47f0*/  @!P0 BRA `(.L_x_11618) ;  /* 0x0000000000048947 */ /* 0x000fec0003800000 */
[----:B------:R-:W-:Y:S01]  /*4800*/  BPT.TRAP 0x1 ;  /* 0x000000040000795c */ /* 0x000fe20000300000 */
.L_x_11618:
[----:B------:R0:W1:Y:S01]  /*4810*/  SYNCS.PHASECHK.TRANS64.TRYWAIT P1, [R3+URZ+0x22850], R10 ;  /* 0x0228500a030075a7 */ /* 0x000062000802017f */
[----:B------:R-:W-:Y:S05]  /*4820*/  @!P0 BRA `(.L_x_11619) ;  /* 0x0000000000048947 */ /* 0x000fea0003800000 */
[----:B------:R-:W-:Y:S01]  /*4830*/  BPT.TRAP 0x1 ;  /* 0x000000040000795c */ /* 0x000fe20000300000 */
.L_x_11619:
[----:B-1----:R-:W-:Y:S05]  /*4840*/  @P1 BRA `(.L_x_11620) ;  /* 0x0000000000081947 */ /* 0x002fea0003800000 */
[----:B------:R-:W1:Y:S02]  /*4850*/  SYNCS.PHASECHK.TRANS64.TRYWAIT P1, [R3+URZ+0x22850], R10 ;  /* 0x0228500a030075a7 */ /* 0x000e64000802017f */
[----:B-1----:R-:W-:Y:S05]  /*4860*/  @!P1 BRA `(.L_x_11621) ;  /* 0x0000013400189947 */ /* 0x002fea0003800000 */
.L_x_11620:
[----:B------:R-:W-:Y:S01]  /*4870*/  R2UR UR6, R8 ;  /* 0x00000000080672ca */ /* 0x000fe200000e0000 */
[----:B------:R2:W-:Y:S01]  /*4880*/  BAR.SYNC.DEFER_BLOCKING R9, 0x100 ;  /* 0x000400090000751d */ /* 0x0005e20000010000 */
[----:B------:R-:W-:-:S05]  /*4890*/  ISETP.NE.AND P2, PT, R6, 0x1, PT ;  /* 0x000000010600780c */ /* 0x000fca0003f45270 */
[----:B------:R-:W-:Y:S01]  /*48a0*/  UMOV UR7, 0x40000040 ;  /* 0x4000004000077882 */ /* 0x000fe20000000000 */
[----:B------:R-:W3:Y:S05]  /*48b0*/  S2R R11, SR_TID.X ;  /* 0x00000000000b7919 */ /* 0x000eea0000002100 */
[----:B------:R-:W-:Y:S02]  /*48c0*/  UIADD3 UR6, UR6, 0x400, URZ ;  /* 0x0000040006067890 */ /* 0x000fe4000fffe03f */
[----:B------:R-:W2:Y:S02]  /*48d0*/  @P2 LDC R8, c[0x0][0x44c] ;  /* 0x00011300ff082b82 */ /* 0x000ea40000000800 */
[----:B------:R-:W-:-:S04]  /*48e0*/  USHF.R.U32.HI UR6, URZ, 0x4, UR6 ;  /* 0x000000043f067899 */ /* 0x000fc80008011606 */
[----:B------:R-:W-:Y:S02]  /*48f0*/  ULOP3.LUT UR6, UR6, 0x3fff, URZ, 0xc0, !UPT ;  /* 0x00003fff06067892 */ /* 0x000fe4000f8ec03f */
[----:B01----:R-:W0:Y:S02]  /*4900*/  @P2 LDC R10, c[0x0][0x450] ;  /* 0x00011400ff0a2b82 */ /* 0x003e240000000800 */
        /* <DEDUP_REMOVED lines=8> */
[----:B---3--:R-:W-:Y:S02]  /*4990*/  LOP3.LUT P1, RZ, R11, 0x7f, RZ, 0xc0, !PT ;  /* 0x0000007f0bff7812 */ /* 0x008fe4000782c0ff */
[----:B------:R-:W-:Y:S01]  /*49a0*/  IMAD.U32 R8, RZ, RZ, UR43 ;  /* 0x0000002bff087e24 */ /* 0x000fe2000f8e00ff */
[----:B0-----:R-:W-:-:S04]  /*49b0*/  @P2 SHF.R.U32.HI R8, RZ, R10, R9 ;  /* 0x0000000aff082219 */ /* 0x001fc80000011609 */
[----:B------:R-:W-:-:S06]  /*49c0*/  IADD3 R8, R8, R17, -R16 ;  /* 0x0000001108087210 */ /* 0x000fcc0007ffe810 */
        /* <DEDUP_REMOVED lines=47> */
.L_x_11623:
[----:B------:R-:W-:-:S11]  /*4cc0*/  UISETP.NE.AND UP1, UPT, UR15, 0x1, UPT ;  /* 0x000000010f00788c */ /* 0x000fd6000bf25270 */
[----:B------:R-:W-:Y:S02]  /*4cd0*/  @UP1 ULDC.64 UR18, c[0x0][0x9e8] ;  /* 0x00027a0000121ab9 */ /* 0x000fe40000000a00 */
[----:B------:R-:W-:-:S04]  /*4ce0*/  UIMAD.WIDE.U32 UR6, UR11, UR18, URZ ;  /* 0x000000120b0672a5 */ /* 0x000fc8000f8e003f */
[----:B------:R-:W-:-:S12]  /*4cf0*/  @UP1 USHF.R.U32.HI UR11, URZ, UR19, UR7 ;  /* 0x000000133f0b1299 */ /* 0x000fd80008011607 */
.L_x_11624:
[----:B------:R-:W-:-:S04]  /*4d00*/  UIMAD UR11, UR11, UR15, UR15 ;  /* 0x0000000f0b0b72a4 */ /* 0x000fc8000f8e020f */
[----:B------:R-:W-:-:S04]  /*4d10*/  UISETP.LT.AND UP1, UPT, UR14, UR11, UPT ;  /* 0x0000000b0e00728c */ /* 0x000fc8000bf21270 */
[----:B------:R-:W-:-:S12]  /*4d20*/  USEL UR14, UR14, UR11, UP1 ;  /* 0x0000000b0e0e7287 */ /* 0x000fd80008800000 */
.L_x_11622:
        /* <DEDUP_REMOVED lines=11> */
.L_x_11642:
[----:B------:R-:W-:-:S04]  /*4de0*/  UIADD3 UR37, UR37, 0x1, URZ ;  /* 0x0000000125257890 */ /* 0x000fc8000fffe03f */
[----:B------:R-:W-:-:S04]  /*4df0*/  UISETP.NE.AND UP1, UPT, UR37, 0x2, UPT ;  /* 0x000000022500788c */ /* 0x000fc8000bf25270 */
[----:B------:R-:W-:Y:S02]  /*4e00*/  USEL UR6, URZ, 0x1, UP1 ;  /* 0x000000013f067887 */ /* 0x000fe40008800000 */
[----:B------:R-:W-:Y:S02]  /*4e10*/  USEL UR37, UR37, URZ, UP1 ;  /* 0x0000003f25257287 */ /* 0x000fe40008800000 */
[----:B------:R-:W-:Y:S01]  /*4e20*/  ULOP3.LUT UR38, UR38, UR6, URZ, 0x3c, !UPT ;  /* 0x0000000626267292 */ /* 0x000fe2000f8e3c3f */
[----:B0-----:R-:W-:Y:S11]  /*4e30*/  @!P0 BRA `(.L_x_11626) ;  /* 0x0000000000048947 */ /* 0x001ff60003800000 */
[----:B------:R-:W-:Y:S01]  /*4e40*/  BPT.TRAP 0x1 ;  /* 0x000000040000795c */ /* 0x000fe20000300000 */
.L_x_11626:
        /* <DEDUP_REMOVED lines=9> */
.L_x_11627:
[----:B-1----:R-:W-:Y:S05]  /*4ee0*/  @P1 BRA `(.L_x_11628) ;  /* 0x0000000000081947 */ /* 0x002fea0003800000 */
[----:B------:R-:W1:Y:S02]  /*4ef0*/  SYNCS.PHASECHK.TRANS64.TRYWAIT P1, [UR28+0x22830], R8 ;  /* 0x02283008ff0075a7 */ /* 0x000e64000802015c */
[----:B-1----:R-:W-:Y:S05]  /*4f00*/  @!P1 BRA `(.L_x_11629) ;  /* 0x0000012c00849947 */ /* 0x002fea0003800000 */
.L_x_11628:
        /* <DEDUP_REMOVED lines=14> */
[----:B--2---:R-:W-:Y:S02]  /*4ff0*/  LOP3.LUT P1, RZ, R11, 0x7f, RZ, 0xc0, !PT ;  /* 0x0000007f0bff7812 */ /* 0x004fe4000782c0ff */
[----:B------:R-:W-:Y:S01]  /*5000*/  SHF.R.U32.HI R11, RZ, 0x7, R11 ;  /* 0x00000007ff0b7819 */ /* 0x000fe2000001160b */
        /* <DEDUP_REMOVED lines=24> */
[----:B------:R-:W-:Y:S01]  /*5190*/  IMAD.U32 R177, RZ, RZ, UR28 ;  /* 0x0000001cffb17e24 */ /* 0x000fe2000f8e00ff */
[----:B---3--:R-:W-:Y:S01]  /*51a0*/  @P2 SHF.R.U32.HI R194, RZ, R10, R7 ;  /* 0x0000000affc22219 */ /* 0x008fe20000011607 */
        /* <DEDUP_REMOVED lines=46> */
[----:B------:R-:W3:Y:S04]  /*5490*/  MUFU.TANH R13, R13 ;  /* 0x0000000d000d7308 */ /* 0x000ee80000002400 */
[----:B------:R-:W-:-:S04]  /*54a0*/  IADD3 R11, -R16, R11, R17 ;  /* 0x0000000b100b7210 */ /* 0x000fc80007ffe111 */
        /* <DEDUP_REMOVED lines=64> */
.L_x_11632:
[----:B------:R-:W-:-:S05]  /*58b0*/  IMAD.U32 R214, RZ, RZ, UR25 ;  /* 0x00000019ffd67e24 */ /* 0x000fca000f8e00ff */
[----:B------:R-:W-:-:S13]  /*58c0*/  ISETP.NE.AND P1, PT, R214, 0x1, PT ;  /* 0x00000001d600780c */ /* 0x000fda0003f25270 */
[----:B------:R-:W1:Y:S02]  /*58d0*/  @P1 LDC.64 R10, c[0x0][0x9e8] ;  /* 0x00027a00ff0a1b82 */ /* 0x000e640000000a00 */
[----:B-1----:R-:W-:-:S05]  /*58e0*/  @P1 IMAD.HI.U32 R10, R213, R10, RZ ;  /* 0x0000000ad50a1227 */ /* 0x002fca00078e00ff */
[----:B------:R-:W-:-:S07]  /*58f0*/  @P1 SHF.R.U32.HI R213, RZ, R11, R10 ;  /* 0x0000000bffd51219 */ /* 0x000fce000001160a */
.L_x_11633:
[----:B------:R-:W-:Y:S05]  /*5900*/  BSYNC B0 ;  /* 0x0000000000007941 */ /* 0x000fea0003800000 */
.L_x_11631:
[----:B------:R-:W-:-:S04]  /*5910*/  IMAD R10, R18, -0x2, R189 ;  /* 0xfffffffe120a7824 */ /* 0x000fc800078e02bd */
[----:B------:R-:W-:-:S05]  /*5920*/  IMAD R10, R213, R214, R10 ;  /* 0x000000d6d50a7224 */ /* 0x000fca00078e020a */
[----:B------:R-:W-:Y:S02]  /*5930*/  VIADDMNMX R197, R10, R214, R197, PT ;  /* 0x000000d60ac57246 */ /* 0x000fe400038001c5 */
[----:B------:R-:W-:-:S07]  /*5940*/  VIMNMX R196, R196, R10, !PT ;  /* 0x0000000ac4c47248 */ /* 0x000fce0007fe0100 */
.L_x_11630:
[----:B------:R-:W2:Y:S01]  /*5950*/  LDL.LU R213, [R1] ;  /* 0x0000000001d57983 */ /* 0x000ea20000300800 */
[C---:B------:R-:W-:Y:S02]  /*5960*/  ISETP.GE.AND P2, PT, R189.reuse, 0x1, PT ;  /* 0x00000001bd00780c */ /* 0x040fe40003f46270 */
[C---:B------:R-:W-:Y:S02]  /*5970*/  ISETP.GE.AND P1, PT, R189.reuse, 0x2, PT ;  /* 0x00000002bd00780c */ /* 0x040fe40003f26270 */
[----:B------:R-:W-:Y:S02]  /*5980*/  ISETP.GT.AND P3, PT, R196, RZ, !P2 ;  /* 0x000000ffc400720c */ /* 0x000fe40005764270 */
[----:B------:R-:W-:Y:S02]  /*5990*/  ISETP.GE.AND P4, PT, R189, 0x9, PT ;  /* 0x00000009bd00780c */ /* 0x000fe40003f86270 */
[----:B------:R-:W-:-:S04]  /*59a0*/  ISETP.LT.OR P3, PT, R197, 0x1, P3 ;  /* 0x00000001c500780c */ /* 0x000fc80001f61670 */
[----:B------:R-:W-:Y:S02]  /*59b0*/  FSEL R214, R13, -INF , !P3 ;  /* 0xff8000000dd67808 */ /* 0x000fe40005800000 */
[----:B------:R-:W-:Y:S01]  /*59c0*/  ISETP.GE.AND P3, PT, R189, 0xa, PT ;  /* 0x0000000abd00780c */ /* 0x000fe20003f66270 */
[----:B------:R-:W1:Y:S02]  /*59d0*/  SHFL.IDX PT, R13, R194, 0x1, 0x1c1f ;  /* 0x003c1f00c20d7f89 */ /* 0x000e6400000e0000 */
[--C-:B-1----:R-:W-:Y:S02]  /*59e0*/  IMAD.IADD R199, R199, 0x1, R13.reuse ;  /* 0x00000001c7c77824 */ /* 0x102fe400078e020d */
[----:B------:R-:W-:Y:S01]  /*59f0*/  IMAD.IADD R198, R198, 0x1, R13 ;  /* 0x00000001c6c67824 */ /* 0x000fe200078e020d */
[----:B--2---:R-:W-:-:S04]  /*5a00*/  LOP3.LUT R213, R213, 0xfffbffff, RZ, 0xc0, !PT ;  /* 0xfffbffffd5d57812 */ /* 0x004fc800078ec0ff */
[----:B------:R-:W-:Y:S02]  /*5a10*/  @P2 LOP3.LUT R213, R213, 0x40000, RZ, 0xfc, !PT ;  /* 0x00040000d5d52812 */ /* 0x000fe400078efcff */
[----:B------:R-:W-:Y:S02]  /*5a20*/  ISETP.GT.AND P2, PT, R196, 0x1, !P1 ;  /* 0x00000001c400780c */ /* 0x000fe40004f44270 */
[----:B------:R-:W-:Y:S02]  /*5a30*/  LOP3.LUT R213, R213, 0xfffffffd, RZ, 0xc0, !PT ;  /* 0xfffffffdd5d57812 */ /* 0x000fe400078ec0ff */
[----:B------:R-:W-:Y:S02]  /*5a40*/  ISETP.LT.OR P2, PT, R197, 0x2, P2 ;  /* 0x00000002c500780c */ /* 0x000fe40001741670 */
[----:B------:R-:W-:Y:S02]  /*5a50*/  @P4 LOP3.LUT R213, R213, 0x2, RZ, 0xfc, !PT ;  /* 0x00000002d5d54812 */ /* 0x000fe400078efcff */
[----:B------:R-:W-:-:S02]  /*5a60*/  FSEL R14, R14, -INF , !P2 ;  /* 0xff8000000e0e7808 */ /* 0x000fc40005000000 */
[C---:B------:R-:W-:Y:S02]  /*5a70*/  ISETP.GT.AND P2, PT, R196.reuse, 0x8, !P4 ;  /* 0x00000008c400780c */ /* 0x040fe40006744270 */
[----:B------:R-:W-:Y:S02]  /*5a80*/  LOP3.LUT R213, R213, 0xfffffffb, RZ, 0xc0, !PT ;  /* 0xfffffffbd5d57812 */ /* 0x000fe400078ec0ff */
[----:B------:R-:W-:Y:S02]  /*5a90*/  ISETP.LT.OR P2, PT, R197, 0x9, P2 ;  /* 0x00000009c500780c */ /* 0x000fe40001741670 */
[----:B------:R-:W-:Y:S02]  /*5aa0*/  @P3 LOP3.LUT R213, R213, 0x4, RZ, 0xfc, !PT ;  /* 0x00000004d5d53812 */ /* 0x000fe400078efcff */
[----:B0-----:R-:W-:Y:S02]  /*5ab0*/  FSEL R21, R21, -INF , !P2 ;  /* 0xff80000015157808 */ /* 0x001fe40005000000 */
[----:B------:R-:W-:-:S02]  /*5ac0*/  ISETP.GT.AND P2, PT, R196, 0x9, !P3 ;  /* 0x00000009c400780c */ /* 0x000fc40005f44270 */
[----:B------:R-:W-:Y:S02]  /*5ad0*/  ISETP.GE.AND P3, PT, R189, 0x11, PT ;  /* 0x00000011bd00780c */ /* 0x000fe40003f66270 */
[----:B------:R-:W-:Y:S02]  /*5ae0*/  ISETP.LT.OR P2, PT, R197, 0xa, P2 ;  /* 0x0000000ac500780c */ /* 0x000fe40001741670 */
[----:B------:R-:W-:Y:S02]  /*5af0*/  LOP3.LUT R213, R213, 0xfffffff7, RZ, 0xc0, !PT ;  /* 0xfffffff7d5d57812 */ /* 0x000fe400078ec0ff */
        /* <DEDUP_REMOVED lines=108> */
[----:B------:R-:W-:-:S03]  /*61c0*/  ISETP.GT.AND P6, PT, R196, 0x59, !P6 ;  /* 0x00000059c400780c */ /* 0x000fc600077c4270 */
[----:B------:R0:W-:Y:S01]  /*61d0*/  STL [R1], R213 ;  /* 0x000000d501007387 */ /* 0x0001e20000100800 */
[----:B------:R-:W-:-:S04]  /*61e0*/  ISETP.LT.OR P6, PT, R197, 0x5a, P6 ;  /* 0x0000005ac500780c */ /* 0x000fc800037c1670 */
[----:B------:R-:W-:Y:S02]  /*61f0*/  FSEL R195, R195, -INF , !P6 ;  /* 0xff800000c3c37808 */ /* 0x000fe40007000000 */
[----:B------:R-:W-:-:S13]  /*6200*/  PLOP3.LUT P6, PT, PT, PT, UP0, 0x40, 0x0 ;  /* 0x000000000000781c */ /* 0x000fda0003fce808 */
[----:B0-----:R-:W-:Y:S05]  /*6210*/  @P6 BRA `(.L_x_11634) ;  /* 0x0000000000586947 */ /* 0x001fea0003800000 */
        /* <DEDUP_REMOVED lines=12> */
.L_x_11636:
[----:B------:R-:W-:-:S05]  /*62e0*/  IMAD.U32 R194, RZ, RZ, UR25 ;  /* 0x00000019ffc27e24 */ /* 0x000fca000f8e00ff */
[----:B------:R-:W-:-:S13]  /*62f0*/  ISETP.NE.AND P6, PT, R194, 0x1, PT ;  /* 0x00000001c200780c */ /* 0x000fda0003fc5270 */
[----:B------:R-:W0:Y:S02]  /*6300*/  @P6 LDC.64 R10, c[0x0][0x9e8] ;  /* 0x00027a00ff0a6b82 */ /* 0x000e240000000a00 */
[----:B0-----:R-:W-:-:S05]  /*6310*/  @P6 IMAD.HI.U32 R10, R13, R10, RZ ;  /* 0x0000000a0d0a6227 */ /* 0x001fca00078e00ff */
[----:B------:R-:W-:-:S07]  /*6320*/  @P6 SHF.R.U32.HI R13, RZ, R11, R10 ;  /* 0x0000000bff0d6219 */ /* 0x000fce000001160a */
.L_x_11637:
[----:B------:R-:W-:Y:S05]  /*6330*/  BSYNC B0 ;  /* 0x0000000000007941 */ /* 0x000fea0003800000 */
.L_x_11635:
[----:B------:R-:W-:-:S04]  /*6340*/  IMAD R189, R18, -0x2, R189 ;  /* 0xfffffffe12bd7824 */ /* 0x000fc800078e02bd */
[----:B------:R-:W-:-:S05]  /*6350*/  IMAD R13, R13, R194, R189 ;  /* 0x000000c20d0d7224 */ /* 0x000fca00078e02bd */
[----:B------:R-:W-:Y:S02]  /*6360*/  VIADDMNMX R199, R13, R194, R199, PT ;  /* 0x000000c20dc77246 */ /* 0x000fe400038001c7 */
[----:B------:R-:W-:-:S07]  /*6370*/  VIMNMX R198, R198, R13, !PT ;  /* 0x0000000dc6c67248 */ /* 0x000fce0007fe0100 */
.L_x_11634:
        /* <DEDUP_REMOVED lines=156> */
[----:B------:R-:W-:Y:S01]  /*6d40*/  FFMA.FTZ R193, R193, UR10, -R11 ;  /* 0x0000000ac1c17c23 */ /* 0x000fe2000801080b */
        /* <DEDUP_REMOVED lines=17> */
[----:B------:R-:W-:Y:S01]  /*6e60*/  MUFU.EX2 R164, R164 ;  /* 0x000000a400a47308 */ /* 0x000fe20000000800 */
[----:B------:R-:W-:Y:S01]  /*6e70*/  FSEL R152, R192, -INF , !P2 ;  /* 0xff800000c0987808 */ /* 0x000fe20005000000 */
[--C-:B------:R-:W-:Y:S01]  /*6e80*/  FFMA.FTZ R192, R176, UR10, -R11.reuse ;  /* 0x0000000ab0c07c23 */ /* 0x100fe2000801080b */
[----:B------:R-:W-:Y:S02]  /*6e90*/  FMNMX.FTZ R189, R191, R196, !PT ;  /* 0x000000c4bfbd7209 */ /* 0x000fe40007810000 */
[----:B------:R-:W-:Y:S02]  /*6ea0*/  FSEL R176, R10, RZ, P1 ;  /* 0x000000ff0ab07208 */ /* 0x000fe40000800000 */
[----:B------:R-:W-:Y:S01]  /*6eb0*/  FMNMX.FTZ R189, R152, R189, !PT ;  /* 0x000000bd98bd7209 */ /* 0x000fe20007810000 */
[----:B------:R-:W-:Y:S04]  /*6ec0*/  MUFU.EX2 R167, R167 ;  /* 0x000000a700a77308 */ /* 0x000fe80000000800 */
[----:B------:R-:W0:Y:S04]  /*6ed0*/  SHFL.BFLY PT, R196, R189, 0x2, 0x1f ;  /* 0x0c401f00bdc47f89 */ /* 0x000e2800000e0000 */
[----:B------:R-:W-:Y:S08]  /*6ee0*/  MUFU.EX2 R168, R168 ;  /* 0x000000a800a87308 */ /* 0x000ff00000000800 */
[----:B------:R-:W-:Y:S08]  /*6ef0*/  MUFU.EX2 R171, R171 ;  /* 0x000000ab00ab7308 */ /* 0x000ff00000000800 */
[----:B------:R-:W-:Y:S01]  /*6f00*/  MUFU.EX2 R172, R172 ;  /* 0x000000ac00ac7308 */ /* 0x000fe20000000800 */
[----:B0-----:R-:W-:Y:S01]  /*6f10*/  FMNMX.FTZ R196, R189, R196, !PT ;  /* 0x000000c4bdc47209 */ /* 0x001fe20007810000 */
[----:B------:R-:W-:Y:S01]  /*6f20*/  FFMA.FTZ R189, R190, UR10, -R11 ;  /* 0x0000000abebd7c23 */ /* 0x000fe2000801080b */
[----:B------:R-:W-:-:S05]  /*6f30*/  FADD.FTZ R190, -R176, R5 ;  /* 0x00000005b0be7221 */ /* 0x000fca0000010100 */
[----:B------:R-:W-:Y:S01]  /*6f40*/  MUFU.EX2 R5, R193 ;  /* 0x000000c100057308 */ /* 0x000fe20000000800 */
[----:B------:R-:W0:Y:S01]  /*6f50*/  SHFL.BFLY PT, R197, R196, 0x1, 0x1f ;  /* 0x0c201f00c4c57f89 */ /* 0x000e2200000e0000 */
[----:B------:R-:W-:-:S06]  /*6f60*/  FMUL.FTZ R190, R190, UR10 ;  /* 0x0000000abebe7c20 */ /* 0x000fcc0008410000 */
[----:B------:R-:W1:Y:S08]  /*6f70*/  MUFU.EX2 R190, R190 ;  /* 0x000000be00be7308 */ /* 0x000e700000000800 */
[----:B------:R-:W2:Y:S08]  /*6f80*/  MUFU.EX2 R175, R175 ;  /* 0x000000af00af7308 */ /* 0x000eb00000000800 */
[----:B------:R-:W3:Y:S01]  /*6f90*/  MUFU.EX2 R192, R192 ;  /* 0x000000c000c07308 */ /* 0x000ee20000000800 */
[----:B0-----:R-:W-:Y:S01]  /*6fa0*/  FMNMX.FTZ R176, R196, R197, !PT ;  /* 0x000000c5c4b07209 */ /* 0x001fe20007810000 */
[----:B------:R-:W-:Y:S01]  /*6fb0*/  FFMA.FTZ R196, R195, UR10, -R11 ;  /* 0x0000000ac3c47c23 */ /* 0x000fe2000801080b */
[----:B-1----:R-:W-:Y:S01]  /*6fc0*/  FFMA.FTZ R11, R190, R2, R13 ;  /* 0x00000002be0b7223 */ /* 0x002fe2000001000d */
[-C--:B------:R-:W-:Y:S01]  /*6fd0*/  FMUL.FTZ R24, R24, R190.reuse ;  /* 0x000000be18187220 */ /* 0x080fe20000410000 */
[C---:B------:R-:W-:Y:S01]  /*6fe0*/  FSETP.NEU.FTZ.AND P1, PT, R176.reuse, -INF , PT ;  /* 0xff800000b000780b */ /* 0x040fe20003f3d000 */
[----:B------:R-:W-:Y:S01]  /*6ff0*/  FMUL.FTZ R197, R176, UR10 ;  /* 0x0000000ab0c57c20 */ /* 0x000fe20008410000 */
[----:B------:R-:W-:Y:S01]  /*7000*/  FADD.FTZ R2, R14, R11 ;  /* 0x0000000b0e027221 */ /* 0x000fe20000010000 */
[----:B------:R-:W0:Y:S01]  /*7010*/  MUFU.EX2 R180, R180 ;  /* 0x000000b400b47308 */ /* 0x000e220000000800 */
[-C--:B------:R-:W-:Y:S01]  /*7020*/  FMUL.FTZ R25, R25, R190.reuse ;  /* 0x000000be19197220 */ /* 0x080fe20000410000 */
[-C--:B------:R-:W-:Y:S01]  /*7030*/  FMUL.FTZ R28, R28, R190.reuse ;  /* 0x000000be1c1c7220 */ /* 0x080fe20000410000 */
[----:B------:R-:W-:Y:S01]  /*7040*/  FSEL R195, R197, RZ, P1 ;  /* 0x000000ffc5c37208 */ /* 0x000fe20000800000 */
[-C--:B------:R-:W-:Y:S01]  /*7050*/  FMUL.FTZ R29, R29, R190.reuse ;  /* 0x000000be1d1d7220 */ /* 0x080fe20000410000 */
[-C--:B------:R-:W-:Y:S01]  /*7060*/  FMUL.FTZ R32, R32, R190.reuse ;  /* 0x000000be20207220 */ /* 0x080fe20000410000 */
[-C--:B------:R-:W-:Y:S01]  /*7070*/  FMUL.FTZ R33, R33, R190.reuse ;  /* 0x000000be21217220 */ /* 0x080fe20000410000 */
[-C--:B------:R-:W-:Y:S01]  /*7080*/  FMUL.FTZ R36, R36, R190.reuse ;  /* 0x000000be24247220 */ /* 0x080fe20000410000 */
[--C-:B------:R-:W-:Y:S01]  /*7090*/  FFMA.FTZ R11, R15, UR10, -R195.reuse ;  /* 0x0000000a0f0b7c23 */ /* 0x100fe200080108c3 */
[----:B------:R-:W-:Y:S01]  /*70a0*/  FADD.FTZ R15, R21, R2 ;  /* 0x00000002150f7221 */ /* 0x000fe20000010000 */
[--C-:B------:R-:W-:Y:S01]  /*70b0*/  FFMA.FTZ R193, R157, UR10, -R195.reuse ;  /* 0x0000000a9dc17c23 */ /* 0x100fe200080108c3 */
[----:B------:R-:W-:Y:S01]  /*70c0*/  FFMA.FTZ R198, R154, UR10, -R195 ;  /* 0x0000000a9ac67c23 */ /* 0x000fe200080108c3 */
[----:B------:R-:W1:Y:S01]  /*70d0*/  MUFU.EX2 R181, R181 ;  /* 0x000000b500b57308 */ /* 0x000e620000000800 */
[----:B------:R-:W-:Y:S01]  /*70e0*/  FADD.FTZ R2, R194, R15 ;  /* 0x0000000fc2027221 */ /* 0x000fe20000010000 */
[--C-:B------:R-:W-:Y:S01]  /*70f0*/  FFMA.FTZ R199, R165, UR10, -R195.reuse ;  /* 0x0000000aa5c77c23 */ /* 0x100fe200080108c3 */
[--C-:B------:R-:W-:Y:S01]  /*7100*/  FFMA.FTZ R162, R162, UR10, -R195.reuse ;  /* 0x0000000aa2a27c23 */ /* 0x100fe200080108c3 */
[--C-:B------:R-:W-:Y:S01]  /*7110*/  FFMA.FTZ R9, R9, UR10, -R195.reuse ;  /* 0x0000000a09097c23 */ /* 0x100fe200080108c3 */
[----:B------:R-:W-:Y:S01]  /*7120*/  FADD.FTZ R15, R155, R2 ;  /* 0x000000029b0f7221 */ /* 0x000fe20000010000 */
[--C-:B------:R-:W-:Y:S01]  /*7130*/  FFMA.FTZ R12, R12, UR10, -R195.reuse ;  /* 0x0000000a0c0c7c23 */ /* 0x100fe200080108c3 */
[----:B------:R-:W-:Y:S01]  /*7140*/  FFMA.FTZ R20, R20, UR10, -R195 ;  /* 0x0000000a14147c23 */ /* 0x000fe200080108c3 */
[----:B------:R-:W-:Y:S01]  /*7150*/  MUFU.EX2 R184, R184 ;  /* 0x000000b800b87308 */ /* 0x000fe20000000800 */
        /* <DEDUP_REMOVED lines=17> */
[----:B------:R-:W-:Y:S01]  /*7270*/  FSEL R153, R176, RZ, P1 ;  /* 0x000000ffb0997208 */ /* 0x000fe20000800000 */
[----:B------:R-:W-:Y:S01]  /*7280*/  FFMA.FTZ R191, R191, UR10, -R195 ;  /* 0x0000000abfbf7c23 */ /* 0x000fe200080108c3 */
[----:B------:R-:W-:Y:S01]  /*7290*/  F2FP.BF16.F32.PACK_AB R156, R156, R155 ;  /* 0x0000009b9c9c723e */ /* 0x000fe200000010ff */
[----:B------:R-:W-:Y:S01]  /*72a0*/  FADD.FTZ R157, R167, R2 ;  /* 0x00000002a79d7221 */ /* 0x000fe20000010000 */
[-C--:B------:R-:W-:Y:S01]  /*72b0*/  FMUL.FTZ R37, R37, R190.reuse ;  /* 0x000000be25257220 */ /* 0x080fe20000410000 */
[----:B------:R-:W-:Y:S01]  /*72c0*/  FADD.FTZ R2, -R153, R4 ;  /* 0x0000000499027221 */ /* 0x000fe20000010100 */
[----:B------:R-:W-:Y:S01]  /*72d0*/  MUFU.EX2 R189, R189 ;  /* 0x000000bd00bd7308 */ /* 0x000fe20000000800 */
[----:B------:R-:W-:Y:S01]  /*72e0*/  FADD.FTZ R154, R168, R157 ;  /* 0x0000009da89a7221 */ /* 0x000fe20000010000 */
[--C-:B------:R-:W-:Y:S01]  /*72f0*/  FFMA.FTZ R4, R158, UR10, -R195.reuse ;  /* 0x0000000a9e047c23 */ /* 0x100fe200080108c3 */
[----:B------:R-:W-:Y:S01]  /*7300*/  FFMA.FTZ R157, R174, UR10, -R195 ;  /* 0x0000000aae9d7c23 */ /* 0x000fe200080108c3 */
[-C--:B------:R-:W-:Y:S01]  /*7310*/  FMUL.FTZ R40, R40, R190.reuse ;  /* 0x000000be28287220 */ /* 0x080fe20000410000 */
[----:B------:R-:W-:Y:S01]  /*7320*/  FADD.FTZ R153, R171, R154 ;  /* 0x0000009aab997221 */ /* 0x000fe20000010000 */
[-C--:B------:R-:W-:Y:S01]  /*7330*/  FMUL.FTZ R41, R41, R190.reuse ;  /* 0x000000be29297220 */ /* 0x080fe20000410000 */
[-C--:B------:R-:W-:Y:S01]  /*7340*/  FMUL.FTZ R44, R44, R190.reuse ;  /* 0x000000be2c2c7220 */ /* 0x080fe20000410000 */
[----:B------:R-:W4:Y:S01]  /*7350*/  MUFU.EX2 R196, R196 ;  /* 0x000000c400c47308 */ /* 0x000f220000000800 */
[----:B------:R-:W-:Y:S01]  /*7360*/  FADD.FTZ R154, R172, R153 ;  /* 0x00000099ac9a7221 */ /* 0x000fe20000010000 */
[----:B------:R-:W-:Y:S01]  /*7370*/  FFMA.FTZ R153, R170, UR10, -R195 ;  /* 0x0000000aaa997c23 */ /* 0x000fe200080108c3 */
[-C--:B------:R-:W-:Y:S01]  /*7380*/  FMUL.FTZ R45, R45, R190.reuse ;  /* 0x000000be2d2d7220 */ /* 0x080fe20000410000 */
[-C--:B------:R-:W-:Y:S01]  /*7390*/  FMUL.FTZ R48, R48, R190.reuse ;  /* 0x000000be30307220 */ /* 0x080fe20000410000 */
[----:B--2---:R-:W-:Y:S01]  /*73a0*/  FADD.FTZ R165, R175, R154 ;  /* 0x0000009aafa57221 */ /* 0x004fe20000010000 */
[-C--:B------:R-:W-:Y:S01]  /*73b0*/  FMUL.FTZ R49, R49, R190.reuse ;  /* 0x000000be31317220 */ /* 0x080fe20000410000 */
[-C--:B------:R-:W-:Y:S01]  /*73c0*/  FMUL.FTZ R52, R52, R190.reuse ;  /* 0x000000be34347220 */ /* 0x080fe20000410000 */
[----:B------:R-:W-:Y:S01]  /*73d0*/  MUFU.EX2 R9, R9 ;  /* 0x0000000900097308 */ /* 0x000fe20000000800 */
[----:B---3--:R-:W-:Y:S01]  /*73e0*/  FADD.FTZ R213, R192, R165 ;  /* 0x000000a5c0d57221 */ /* 0x008fe20000010000 */
[--C-:B------:R-:W-:Y:S01]  /*73f0*/  FFMA.FTZ R165, R182, UR10, -R195.reuse ;  /* 0x0000000ab6a57c23 */ /* 0x100fe200080108c3 */
[----:B------:R-:W-:Y:S01]  /*7400*/  FFMA.FTZ R195, R152, UR10, -R195 ;  /* 0x0000000a98c37c23 */ /* 0x000fe200080108c3 */
[----:B------:R-:W-:Y:S01]  /*7410*/  F2FP.BF16.F32.PACK_AB R152, R14, R13 ;  /* 0x0000000d0e98723e */ /* 0x000fe200000010ff */
[----:B0-----:R-:W-:Y:S01]  /*7420*/  FADD.FTZ R154, R180, R213 ;  /* 0x000000d5b49a7221 */ /* 0x001fe20000010000 */
[-C--:B------:R-:W-:Y:S01]  /*7430*/  FMUL.FTZ R53, R53, R190.reuse ;  /* 0x000000be35357220 */ /* 0x080fe20000410000 */
[-C--:B------:R-:W-:Y:S01]  /*7440*/  FMUL.FTZ R56, R56, R190.reuse ;  /* 0x000000be38387220 */ /* 0x080fe20000410000 */
[----:B------:R0:W-:Y:S01]  /*7450*/  MUFU.EX2 R182, R162 ;  /* 0x000000a200b67308 */ /* 0x0001e20000000800 */
[----:B-1----:R-:W-:Y:S01]  /*7460*/  FADD.FTZ R213, R181, R154 ;  /* 0x0000009ab5d57221 */ /* 0x002fe20000010000 */
[----:B------:R-:W-:Y:S01]  /*7470*/  F2FP.BF16.F32.PACK_AB R154, R194, R21 ;  /* 0x00000015c29a723e */ /* 0x000fe200000010ff */
[-C--:B------:R-:W-:Y:S01]  /*7480*/  FMUL.FTZ R57, R57, R190.reuse ;  /* 0x000000be39397220 */ /* 0x080fe20000410000 */
[----:B----4-:R-:W-:Y:S01]  /*7490*/  F2FP.BF16.F32.PACK_AB R174, R196, R5 ;  /* 0x00000005c4ae723e */ /* 0x010fe200000010ff */
[----:B------:R-:W-:Y:S01]  /*74a0*/  FADD.FTZ R158, R184, R213 ;  /* 0x000000d5b89e7221 */ /* 0x000fe20000010000 */
[-C--:B------:R-:W-:Y:S01]  /*74b0*/  FMUL.FTZ R60, R60, R190.reuse ;  /* 0x000000be3c3c7220 */ /* 0x080fe20000410000 */
[----:B------:R-:W-:Y:S01]  /*74c0*/  FMUL.FTZ R61, R61, R190 ;  /* 0x000000be3d3d7220 */ /* 0x000fe20000410000 */
[----:B------:R-:W-:Y:S01]  /*74d0*/  MUFU.EX2 R12, R12 ;  /* 0x0000000c000c7308 */ /* 0x000fe20000000800 */
[----:B0-----:R-:W-:Y:S01]  /*74e0*/  F2FP.BF16.F32.PACK_AB R162, R168, R167 ;  /* 0x000000a7a8a2723e */ /* 0x001fe200000010ff */
[----:B------:R-:W-:Y:S01]  /*74f0*/  FADD.FTZ R21, R185, R158 ;  /* 0x0000009eb9157221 */ /* 0x000fe20000010000 */
[----:B------:R-:W-:Y:S01]  /*7500*/  F2FP.BF16.F32.PACK_AB R168, R181, R180 ;  /* 0x000000b4b5a8723e */ /* 0x000fe200000010ff */
[----:B------:R-:W-:Y:S01]  /*7510*/  FMUL.FTZ R180, R2, UR10 ;  /* 0x0000000a02b47c20 */ /* 0x000fe20008410000 */
[----:B------:R-:W-:Y:S01]  /*7520*/  F2FP.BF16.F32.PACK_AB R158, R160, R159 ;  /* 0x0000009fa09e723e */ /* 0x000fe200000010ff */
[----:B------:R-:W-:Y:S01]  /*7530*/  FADD.FTZ R166, R188, R21 ;  /* 0x00000015bca67221 */ /* 0x000fe20000010000 */
[----:B------:R-:W-:Y:S01]  /*7540*/  F2FP.BF16.F32.PACK_AB R160, R164, R163 ;  /* 0x000000a3a4a0723e */ /* 0x000fe200000010ff */
[----:B------:R-:W-:Y:S01]  /*7550*/  MUFU.EX2 R11, R11 ;  /* 0x0000000b000b7308 */ /* 0x000fe20000000800 */
[----:B------:R-:W-:Y:S01]  /*7560*/  F2FP.BF16.F32.PACK_AB R164, R172, R171 ;  /* 0x000000abaca4723e */ /* 0x000fe200000010ff */
[C---:B------:R-:W-:Y:S01]  /*7570*/  FADD.FTZ R170, R189.reuse, R166 ;  /* 0x000000a6bdaa7221 */ /* 0x040fe20000010000 */
[----:B------:R-:W-:Y:S01]  /*7580*/  F2FP.BF16.F32.PACK_AB R172, R189, R188 ;  /* 0x000000bcbdac723e */ /* 0x000fe200000010ff */
[----:B------:R-:W-:Y:S01]  /*7590*/  FMUL.FTZ R64, R64, R190 ;  /* 0x000000be40407220 */ /* 0x000fe20000410000 */
[----:B------:R-:W-:Y:S01]  /*75a0*/  F2FP.BF16.F32.PACK_AB R166, R192, R175 ;  /* 0x000000afc0a6723e */ /* 0x000fe200000010ff */
[----:B------:R-:W-:Y:S01]  /*75b0*/  FADD.FTZ R21, R5, R170 ;  /* 0x000000aa05157221 */ /* 0x000fe20000010000 */
[----:B------:R-:W-:Y:S01]  /*75c0*/  F2FP.BF16.F32.PACK_AB R170, R185, R184 ;  /* 0x000000b8b9aa723e */ /* 0x000fe200000010ff */
[----:B------:R-:W0:Y:S01]  /*75d0*/  MUFU.EX2 R180, R180 ;  /* 0x000000b400b47308 */ /* 0x000e220000000800 */
[-C--:B------:R-:W-:Y:S01]  /*75e0*/  FMUL.FTZ R65, R65, R190.reuse ;  /* 0x000000be41417220 */ /* 0x080fe20000410000 */
[----:B------:R-:W-:Y:S01]  /*75f0*/  FADD.FTZ R2, R196, R21 ;  /* 0x00000015c4027221 */ /* 0x000fe20000010000 */
        /* <DEDUP_REMOVED lines=15> */
[-C--:B------:R-:W-:Y:S01]  /*76f0*/  FMUL.FTZ R92, R92, R190.reuse ;  /* 0x000000be5c5c7220 */ /* 0x080fe20000410000 */
[-C--:B------:R-:W-:Y:S01]  /*7700*/  FMUL.FTZ R93, R93, R190.reuse ;  /* 0x000000be5d5d7220 */ /* 0x080fe20000410000 */
[-C--:B------:R-:W-:Y:S01]  /*7710*/  FMUL.FTZ R96, R96, R190.reuse ;  /* 0x000000be60607220 */ /* 0x080fe20000410000 */
[----:B------:R-:W-:Y:S01]  /*7720*/  FADD.FTZ R0, R12, R5 ;  /* 0x000000050c007221 */ /* 0x000fe20000010000 */
[-C--:B------:R-:W-:Y:S01]  /*7730*/  FMUL.FTZ R97, R97, R190.reuse ;  /* 0x000000be61617220 */ /* 0x080fe20000410000 */
[-C--:B------:R-:W-:Y:S01]  /*7740*/  FMUL.FTZ R100, R100, R190.reuse ;  /* 0x000000be64647220 */ /* 0x080fe20000410000 */
[----:B------:R-:W0:Y:S01]  /*7750*/  MUFU.EX2 R198, R198 ;  /* 0x000000c600c67308 */ /* 0x000e220000000800 */
[----:B------:R-:W-:Y:S01]  /*7760*/  FADD.FTZ R5, R11, R0 ;  /* 0x000000000b057221 */ /* 0x000fe20000010000 */
[-C--:B------:R-:W-:Y:S01]  /*7770*/  FMUL.FTZ R101, R101, R190.reuse ;  /* 0x000000be65657220 */ /* 0x080fe20000410000 */
[-C--:B------:R-:W-:Y:S01]  /*7780*/  FMUL.FTZ R104, R104, R190.reuse ;  /* 0x000000be68687220 */ /* 0x080fe20000410000 */
[-C--:B------:R-:W-:Y:S01]  /*7790*/  FMUL.FTZ R105, R105, R190.reuse ;  /* 0x000000be69697220 */ /* 0x080fe20000410000 */
[----:B-1----:R-:W-:Y:S01]  /*77a0*/  FADD.FTZ R188, R20, R5 ;  /* 0x0000000514bc7221 */ /* 0x002fe20000010000 */
        /* <DEDUP_REMOVED lines=30> */
[----:B------:R-:W-:Y:S01]  /*7990*/  FMUL.FTZ R149, R149, R190 ;  /* 0x000000be95957220 */ /* 0x000fe20000410000 */
[----:B------:R-:W-:Y:S01]  /*79a0*/  F2FP.BF16.F32.PACK_AB R155, R20, R11 ;  /* 0x0000000b149b723e */ /* 0x000fe200000010ff */
[-C--:B------:R-:W-:Y:S01]  /*79b0*/  FMUL.FTZ R26, R26, R180.reuse ;  /* 0x000000b41a1a7220 */ /* 0x080fe20000410000 */
[-C--:B------:R-:W-:Y:S01]  /*79c0*/  FMUL.FTZ R27, R27, R180.reuse ;  /* 0x000000b41b1b7220 */ /* 0x080fe20000410000 */
[----:B------:R-:W2:Y:S01]  /*79d0*/  MUFU.EX2 R14, R197 ;  /* 0x000000c5000e7308 */ /* 0x000ea20000000800 */
[----:B0-----:R-:W-:Y:S01]  /*79e0*/  FADD.FTZ R5, R161, R188 ;  /* 0x000000bca1057221 */ /* 0x001fe20000010000 */
[----:B------:R-:W-:Y:S01]  /*79f0*/  F2FP.BF16.F32.PACK_AB R161, R182, R161 ;  /* 0x000000a1b6a1723e */ /* 0x000fe200000010ff */
[-C--:B------:R-:W-:Y:S01]  /*7a00*/  FMUL.FTZ R30, R30, R180.reuse ;  /* 0x000000b41e1e7220 */ /* 0x080fe20000410000 */
[-C--:B------:R-:W-:Y:S01]  /*7a10*/  FMUL.FTZ R31, R31, R180.reuse ;  /* 0x000000b41f1f7220 */ /* 0x080fe20000410000 */
[----:B------:R-:W-:Y:S01]  /*7a20*/  FADD.FTZ R188, R182, R5 ;  /* 0x00000005b6bc7221 */ /* 0x000fe20000010000 */
        /* <DEDUP_REMOVED lines=22> */
[-C--:B------:R-:W-:Y:S01]  /*7b90*/  FMUL.FTZ R62, R62, R180.reuse ;  /* 0x000000b43e3e7220 */ /* 0x080fe20000410000 */
[-C--:B------:R-:W-:Y:S01]  /*7ba0*/  FMUL.FTZ R63, R63, R180.reuse ;  /* 0x000000b43f3f7220 */ /* 0x080fe20000410000 */
[-C--:B------:R-:W-:Y:S01]  /*7bb0*/  FMUL.FTZ R66, R66, R180.reuse ;  /* 0x000000b442427220 */ /* 0x080fe20000410000 */
[-C--:B------:R-:W-:Y:S01]  /*7bc0*/  FMUL.FTZ R67, R67, R180.reuse ;  /* 0x000000b443437220 */ /* 0x080fe20000410000 */
[----:B------:R0:W1:Y:S01]  /*7bd0*/  MUFU.EX2 R0, R157 ;  /* 0x0000009d00007308 */ /* 0x0000620000000800 */
[----:B---3--:R-:W-:Y:S01]  /*7be0*/  FADD.FTZ R192, R184, R5 ;  /* 0x00000005b8c07221 */ /* 0x008fe20000010000 */
        /* <DEDUP_REMOVED lines=15> */
[C---:B-1----:R-:W-:Y:S01]  /*7ce0*/  FADD.FTZ R5, R0.reuse, R5 ;  /* 0x0000000500057221 */ /* 0x042fe20000010000 */
[----:B------:R-:W-:Y:S01]  /*7cf0*/  F2FP.BF16.F32.PACK_AB R167, R0, R167 ;  /* 0x000000a700a7723e */ /* 0x000fe200000010ff */
        /* <DEDUP_REMOVED lines=14> */
[----:B-1----:R-:W-:Y:S01]  /*7de0*/  F2FP.BF16.F32.PACK_AB R165, R184, R169 ;  /* 0x000000a9b8a5723e */ /* 0x002fe200000010ff */
[----:B------:R-:W-:Y:S01]  /*7df0*/  FMUL.FTZ R115, R115, R180 ;  /* 0x000000b473737220 */ /* 0x000fe20000410000 */
[----:B0-----:R-:W-:Y:S01]  /*7e00*/  F2FP.BF16.F32.PACK_AB R169, R179, R178 ;  /* 0x000000b2b3a9723e */ /* 0x001fe200000010ff */
        /* <DEDUP_REMOVED lines=21> */
[----:B--2---:R-:W-:Y:S01]  /*7f60*/  FADD.FTZ R5, R171, R186 ;  /* 0x000000baab057221 */ /* 0x004fe20000010000 */
[----:B---3--:R-:W-:Y:S01]  /*7f70*/  F2FP.BF16.F32.PACK_AB R171, R188, R171 ;  /* 0x000000abbcab723e */ /* 0x008fe200000010ff */
[-C--:B------:R-:W-:Y:S01]  /*7f80*/  FMUL.FTZ R150, R150, R180.reuse ;  /* 0x000000b496967220 */ /* 0x080fe20000410000 */
[----:B------:R-:W-:Y:S01]  /*7f90*/  FMUL.FTZ R151, R151, R180 ;  /* 0x000000b497977220 */ /* 0x000fe20000410000 */
[----:B------:R-:W-:-:S03]  /*7fa0*/  FADD.FTZ R194, R188, R5 ;  /* 0x00000005bcc27221 */ /* 0x000fc60000010000 */
[----:B------:R-:W2:Y:S01]  /*7fb0*/  MUFU.EX2 R186, R195 ;  /* 0x000000c300ba7308 */ /* 0x000ea20000000800 */
[----:B-1----:R-:W-:Y:S01]  /*7fc0*/  FADD.FTZ R5, R173, R194 ;  /* 0x000000c2ad057221 */ /* 0x002fe20000010000 */
[----:B----4-:R-:W-:-:S03]  /*7fd0*/  F2FP.BF16.F32.PACK_AB R173, R192, R173 ;  /* 0x000000adc0ad723e */ /* 0x010fc600000010ff */
[----:B------:R-:W-:-:S04]  /*7fe0*/  FADD.FTZ R4, R192, R5 ;  /* 0x00000005c0047221 */ /* 0x000fc80000010000 */
[----:B0-----:R-:W-:-:S04]  /*7ff0*/  FADD.FTZ R5, R175, R4 ;  /* 0x00000004af057221 */ /* 0x001fc80000010000 */
[C---:B--2---:R-:W-:Y:S01]  /*8000*/  FADD.FTZ R0, R186.reuse, R5 ;  /* 0x00000005ba007221 */ /* 0x044fe20000010000 */
[----:B------:R-:W-:Y:S01]  /*8010*/  F2FP.BF16.F32.PACK_AB R175, R186, R175 ;  /* 0x000000afbaaf723e */ /* 0x000fe200000010ff */
[----:B------:R-:W-:Y:S06]  /*8020*/  @!P0 BRA `(.L_x_11638) ;  /* 0x0000000000048947 */ /* 0x000fec0003800000 */
[----:B------:R-:W-:Y:S01]  /*8030*/  BPT.TRAP 0x1 ;  /* 0x000000040000795c */ /* 0x000fe20000300000 */
.L_x_11638:
[----:B------:R0:W1:Y:S01]  /*8040*/  SYNCS.PHASECHK.TRANS64.TRYWAIT P1, [UR28+0x22850], R8 ;  /* 0x02285008ff0075a7 */ /* 0x000062000802015c */
[----:B------:R-:W-:Y:S05]  /*8050*/  @!P0 BRA `(.L_x_11639) ;  /* 0x0000000000048947 */ /* 0x000fea0003800000 */
[----:B------:R-:W-:Y:S01]  /*8060*/  BPT.TRAP 0x1 ;  /* 0x000000040000795c */ /* 0x000fe20000300000 */
.L_x_11639:
[----:B-1----:R-:W-:Y:S05]  /*8070*/  @P1 BRA `(.L_x_11640) ;  /* 0x0000000000081947 */ /* 0x002fea0003800000 */
[----:B------:R-:W1:Y:S02]  /*8080*/  SYNCS.PHASECHK.TRANS64.TRYWAIT P1, [UR28+0x22850], R8 ;  /* 0x02285008ff0075a7 */ /* 0x000e64000802015c */
[----:B-1----:R-:W-:Y:S05]  /*8090*/  @!P1 BRA `(.L_x_11641) ;  /* 0x000000fc00389947 */ /* 0x002fea0003800000 */
.L_x_11640:
        /* <DEDUP_REMOVED lines=52> */
.L_x_11625:
        /* <DEDUP_REMOVED lines=26> */
.L_x_11644:
[----:B------:R-:W-:-:S11]  /*8580*/  UISETP.NE.AND UP2, UPT, UR15, 0x1, UPT ;  /* 0x000000010f00788c */ /* 0x000fd6000bf45270 */
[----:B------:R-:W-:Y:S02]  /*8590*/  @UP2 ULDC.64 UR18, c[0x0][0x9e8] ;  /* 0x00027a0000122ab9 */ /* 0x000fe40000000a00 */
[----:B------:R-:W-:-:S04]  /*85a0*/  UIMAD.WIDE.U32 UR6, UR11, UR18, URZ ;  /* 0x000000120b0672a5 */ /* 0x000fc8000f8e003f */
[----:B------:R-:W-:-:S12]  /*85b0*/  @UP2 USHF.R.U32.HI UR11, URZ, UR19, UR7 ;  /* 0x000000133f0b2299 */ /* 0x000fd80008011607 */
.L_x_11645:
[----:B------:R-:W-:-:S04]  /*85c0*/  UIMAD UR11, UR11, UR15, URZ ;  /* 0x0000000f0b0b72a4 */ /* 0x000fc8000f8e023f */
[----:B------:R-:W-:-:S04]  /*85d0*/  UISETP.LT.AND UP2, UPT, UR14, UR11, UPT ;  /* 0x0000000b0e00728c */ /* 0x000fc8000bf41270 */
[----:B------:R-:W-:-:S12]  /*85e0*/  USEL UR14, UR14, UR11, !UP2 ;  /* 0x0000000b0e0e7287 */ /* 0x000fd8000d000000 */
.L_x_11643:
        /* <DEDUP_REMOVED lines=8> */
[----:B------:R-:W-:Y:S01]  /*8670*/  IMAD.MOV.U32 R9, RZ, RZ, R4 ;  /* 0x000000ffff097224 */ /* 0x000fe200078e0004 */
[----:B------:R-:W-:Y:S01]  /*8680*/  ULDC UR25, c[0x0][0x9d8] ;  /* 0x0002760000197ab9 */ /* 0x000fe20000000800 */
[----:B0-----:R-:W-:Y:S01]  /*8690*/  IMAD.MOV.U32 R8, RZ, RZ, R5 ;  /* 0x000000ffff087224 */ /* 0x001fe200078e0005 */
[----:B------:R-:W-:Y:S01]  /*86a0*/  ULDC UR24, c[0x0][0x988] ;  /* 0x0002620000187ab9 */ /* 0x000fe20000000800 */
[----:B------:R-:W-:-:S07]  /*86b0*/  IMAD.MOV.U32 R6, RZ, RZ, R3 ;  /* 0x000000ffff067224 */ /* 0x000fce00078e0003 */
.L_x_11655:
        /* <DEDUP_REMOVED lines=9> */
.L_x_11647:
        /* <DEDUP_REMOVED lines=9> */
.L_x_11648:
[----:B-1----:R-:W-:Y:S05]  /*87e0*/  @P2 BRA `(.L_x_11649) ;  /* 0x0000000000082947 */ /* 0x002fea0003800000 */
[----:B------:R-:W1:Y:S02]  /*87f0*/  SYNCS.PHASECHK.TRANS64.TRYWAIT P2, [UR26+0x22830], R3 ;  /* 0x02283003ff0075a7 */ /* 0x000e64000804015a */
[----:B-1----:R-:W-:Y:S05]  /*8800*/  @!P2 BRA `(.L_x_11650) ;  /* 0x000000f40070a947 */ /* 0x002fea0003800000 */
.L_x_11649:
        /* <DEDUP_REMOVED lines=25> */
[----:B-1----:R-:W-:Y:S01]  /*89a0*/  FMUL.FTZ R4, R153, UR25 ;  /* 0x0000001999047c20 */ /* 0x002fe20008410000 */
        /* <DEDUP_REMOVED lines=57> */
[----:B------:R-:W-:-:S05]  /*8d40*/  FMUL.FTZ R189, R199, UR25 ;  /* 0x00000019c7bd7c20 */ /* 0x000fca0008410000 */
        /* <DEDUP_REMOVED lines=14> */
[----:B---3--:R-:W-:Y:S01]  /*8e30*/  FMNMX.FTZ R5, R167, R176, !PT ;  /* 0x000000b0a7057209 */ /* 0x008fe20007810000 */
[----:B------:R-:W-:-:S06]  /*8e40*/  FMUL.FTZ R176, R196, UR25 ;  /* 0x00000019c4b07c20 */ /* 0x000fcc0008410000 */
        /* <DEDUP_REMOVED lines=22> */
[----:B------:R-:W4:Y:S08]  /*8fb0*/  MUFU.TANH R13, R13 ;  /* 0x0000000d000d7308 */ /* 0x000f300000002400 */
[----:B------:R-:W5:Y:S08]  /*8fc0*/  MUFU.TANH R15, R15 ;  /* 0x0000000f000f7308 */ /* 0x000f700000002400 */
[----:B------:R-:W0:Y:S01]  /*8fd0*/  MUFU.TANH R21, R21 ;  /* 0x0000001500157308 */ /* 0x000e220000002400 */
[----:B---3--:R-:W-:Y:S01]  /*8fe0*/  FMNMX.FTZ R192, R5, R184, !PT ;  /* 0x000000b805c07209 */ /* 0x008fe20007810000 */
[----:B------:R-:W-:-:S06]  /*8ff0*/  FMUL.FTZ R184, R190, UR25 ;  /* 0x00000019beb87c20 */ /* 0x000fcc0008410000 */
[----:B------:R-:W3:Y:S01]  /*9000*/  MUFU.TANH R153, R153 ;  /* 0x0000009900997308 */ /* 0x000ee20000002400 */
[----:B------:R-:W1:Y:S07]  /*9010*/  SHFL.BFLY PT, R5, R192, 0x1, 0x1f ;  /* 0x0c201f00c0057f89 */ /* 0x000e6e00000e0000 */
[----:B------:R-:W3:Y:S08]  /*9020*/  MUFU.TANH R156, R156 ;  /* 0x0000009c009c7308 */ /* 0x000ef00000002400 */
[----:B------:R-:W3:Y:S08]  /*9030*/  MUFU.TANH R157, R157 ;  /* 0x0000009d009d7308 */ /* 0x000ef00000002400 */
[----:B------:R-:W3:Y:S01]  /*9040*/  MUFU.TANH R160, R160 ;  /* 0x000000a000a07308 */ /* 0x000ee20000002400 */
[----:B-1----:R-:W-:-:S05]  /*9050*/  FMNMX.FTZ R5, R192, R5, !PT ;  /* 0x00000005c0057209 */ /* 0x002fca0007810000 */
[C---:B------:R-:W-:Y:S01]  /*9060*/  FADD.FTZ R8, -R5.reuse, R8 ;  /* 0x0000000805087221 */ /* 0x040fe20000010100 */
[----:B------:R-:W-:Y:S01]  /*9070*/  FMUL.FTZ R213, R5, UR10 ;  /* 0x0000000a05d57c20 */ /* 0x000fe20008410000 */
[----:B------:R-:W1:Y:S02]  /*9080*/  MUFU.TANH R161, R161 ;  /* 0x000000a100a17308 */ /* 0x000e640000002400 */
[----:B------:R-:W-:Y:S01]  /*9090*/  FMUL.FTZ R191, R8, UR10 ;  /* 0x0000000a08bf7c20 */ /* 0x000fe20008410000 */
[----:B------:R-:W-:Y:S01]  /*90a0*/  FMNMX.FTZ R8, R10, R9, !PT ;  /* 0x000000090a087209 */ /* 0x000fe20007810000 */
[--C-:B------:R-:W-:Y:S01]  /*90b0*/  FFMA.FTZ R192, R7, UR10, -R213.reuse ;  /* 0x0000000a07c07c23 */ /* 0x100fe200080108d5 */
[--C-:B------:R-:W-:Y:S01]  /*90c0*/  FFMA.FTZ R193, R4, UR10, -R213.reuse ;  /* 0x0000000a04c17c23 */ /* 0x100fe200080108d5 */
[--C-:B------:R-:W-:Y:S01]  /*90d0*/  FFMA.FTZ R197, R152, UR10, -R213.reuse ;  /* 0x0000000a98c57c23 */ /* 0x100fe200080108d5 */
[----:B--2---:R-:W-:Y:S01]  /*90e0*/  FMNMX.FTZ R190, R11, R8, !PT ;  /* 0x000000080bbe7209 */ /* 0x004fe20007810000 */
[----:B------:R-:W2:Y:S01]  /*90f0*/  MUFU.TANH R163, R163 ;  /* 0x000000a300a37308 */ /* 0x000ea20000002400 */
[--C-:B------:R-:W-:Y:S01]  /*9100*/  FFMA.FTZ R12, R12, UR10, -R213.reuse ;  /* 0x0000000a0c0c7c23 */ /* 0x100fe200080108d5 */
[--C-:B------:R-:W-:Y:S01]  /*9110*/  FFMA.FTZ R195, R14, UR10, -R213.reuse ;  /* 0x0000000a0ec37c23 */ /* 0x100fe200080108d5 */
[----:B----4-:R-:W-:Y:S01]  /*9120*/  FMNMX.FTZ R190, R13, R190, !PT ;  /* 0x000000be0dbe7209 */ /* 0x010fe20007810000 */
[--C-:B------:R-:W-:Y:S01]  /*9130*/  FFMA.FTZ R14, R20, UR10, -R213.reuse ;  /* 0x0000000a140e7c23 */ /* 0x100fe200080108d5 */
[--C-:B------:R-:W-:Y:S01]  /*9140*/  FFMA.FTZ R20, R154, UR10, -R213.reuse ;  /* 0x0000000a9a147c23 */ /* 0x100fe200080108d5 */
[--C-:B------:R-:W-:Y:S01]  /*9150*/  FFMA.FTZ R155, R155, UR10, -R213.reuse ;  /* 0x0000000a9b9b7c23 */ /* 0x100fe200080108d5 */
[----:B-----5:R-:W-:Y:S01]  /*9160*/  FMNMX.FTZ R190, R15, R190, !PT ;  /* 0x000000be0fbe7209 */ /* 0x020fe20007810000 */
[----:B------:R-:W4:Y:S01]  /*9170*/  MUFU.TANH R175, R175 ;  /* 0x000000af00af7308 */ /* 0x000f220000002400 */
[--C-:B------:R-:W-:Y:S01]  /*9180*/  FFMA.FTZ R159, R159, UR10, -R213.reuse ;  /* 0x0000000a9f9f7c23 */ /* 0x100fe200080108d5 */
[--C-:B------:R-:W-:Y:S01]  /*9190*/  FFMA.FTZ R162, R162, UR10, -R213.reuse ;  /* 0x0000000aa2a27c23 */ /* 0x100fe200080108d5 */
[----:B0-----:R-:W-:Y:S01]  /*91a0*/  FMNMX.FTZ R190, R21, R190, !PT ;  /* 0x000000be15be7209 */ /* 0x001fe20007810000 */
[--C-:B------:R-:W-:Y:S01]  /*91b0*/  FFMA.FTZ R199, R164, UR10, -R213.reuse ;  /* 0x0000000aa4c77c23 */ /* 0x100fe200080108d5 */
[--C-:B------:R-:W-:Y:S01]  /*91c0*/  FFMA.FTZ R164, R165, UR10, -R213.reuse ;  /* 0x0000000aa5a47c23 */ /* 0x100fe200080108d5 */
[--C-:B------:R-:W-:Y:S01]  /*91d0*/  FFMA.FTZ R165, R166, UR10, -R213.reuse ;  /* 0x0000000aa6a57c23 */ /* 0x100fe200080108d5 */
[----:B---3--:R-:W-:Y:S01]  /*91e0*/  FMNMX.FTZ R7, R153, R190, !PT ;  /* 0x000000be99077209 */ /* 0x008fe20007810000 */
[----:B------:R-:W0:Y:S01]  /*91f0*/  MUFU.TANH R178, R178 ;  /* 0x000000b200b27308 */ /* 0x000e220000002400 */
[--C-:B------:R-:W-:Y:S01]  /*9200*/  FFMA.FTZ R190, R158, UR10, -R213.reuse ;  /* 0x0000000a9ebe7c23 */ /* 0x100fe200080108d5 */
[--C-:B------:R-:W-:Y:S01]  /*9210*/  FFMA.FTZ R166, R167, UR10, -R213.reuse ;  /* 0x0000000aa7a67c23 */ /* 0x100fe200080108d5 */
[----:B------:R-:W-:Y:S01]  /*9220*/  FMNMX.FTZ R4, R156, R7, !PT ;  /* 0x000000079c047209 */ /* 0x000fe20007810000 */
[--C-:B------:R-:W-:Y:S01]  /*9230*/  FFMA.FTZ R167, R168, UR10, -R213.reuse ;  /* 0x0000000aa8a77c23 */ /* 0x100fe200080108d5 */
[--C-:B------:R-:W-:Y:S01]  /*9240*/  FFMA.FTZ R168, R169, UR10, -R213.reuse ;  /* 0x0000000aa9a87c23 */ /* 0x100fe200080108d5 */
[--C-:B------:R-:W-:Y:S01]  /*9250*/  FFMA.FTZ R169, R170, UR10, -R213.reuse ;  /* 0x0000000aaaa97c23 */ /* 0x100fe200080108d5 */
[----:B------:R-:W-:Y:S01]  /*9260*/  FMNMX.FTZ R7, R157, R4, !PT ;  /* 0x000000049d077209 */ /* 0x000fe20007810000 */
[----:B------:R-:W3:Y:S01]  /*9270*/  MUFU.TANH R179, R179 ;  /* 0x000000b300b37308 */ /* 0x000ee20000002400 */
[--C-:B------:R-:W-:Y:S01]  /*9280*/  FFMA.FTZ R170, R171, UR10, -R213.reuse ;  /* 0x0000000aabaa7c23 */ /* 0x100fe200080108d5 */
[--C-:B------:R-:W-:Y:S01]  /*9290*/  FFMA.FTZ R171, R172, UR10, -R213.reuse ;  /* 0x0000000aacab7c23 */ /* 0x100fe200080108d5 */
[----:B------:R-:W-:Y:S01]  /*92a0*/  FMNMX.FTZ R4, R160, R7, !PT ;  /* 0x00000007a0047209 */ /* 0x000fe20007810000 */
[--C-:B------:R-:W-:Y:S01]  /*92b0*/  FFMA.FTZ R172, R173, UR10, -R213.reuse ;  /* 0x0000000aadac7c23 */ /* 0x100fe200080108d5 */
[--C-:B------:R-:W-:Y:S01]  /*92c0*/  FFMA.FTZ R173, R174, UR10, -R213.reuse ;  /* 0x0000000aaead7c23 */ /* 0x100fe200080108d5 */
[--C-:B------:R-:W-:Y:S01]  /*92d0*/  FFMA.FTZ R174, R176, UR10, -R213.reuse ;  /* 0x0000000ab0ae7c23 */ /* 0x100fe200080108d5 */
[----:B-1----:R-:W-:Y:S01]  /*92e0*/  FMNMX.FTZ R4, R161, R4, !PT ;  /* 0x00000004a1047209 */ /* 0x002fe20007810000 */
[----:B------:R-:W1:Y:S01]  /*92f0*/  MUFU.TANH R180, R180 ;  /* 0x000000b400b47308 */ /* 0x000e620000002400 */
[----:B------:R-:W-:-:S02]  /*9300*/  FFMA.FTZ R177, R177, UR10, -R213 ;  /* 0x0000000ab1b17c23 */ /* 0x000fc400080108d5 */
[----:B--2---:R-:W-:-:S04]  /*9310*/  FMNMX.FTZ R4, R163, R4, !PT ;  /* 0x00000004a3047209 */ /* 0x004fc80007810000 */
[----:B----4-:R-:W-:Y:S01]  /*9320*/  FMNMX.FTZ R7, R175, R4, !PT ;  /* 0x00000004af077209 */ /* 0x010fe20007810000 */
[----:B------:R-:W2:Y:S03]  /*9330*/  MUFU.TANH R181, R181 ;  /* 0x000000b500b57308 */ /* 0x000ea60000002400 */
[----:B0-----:R-:W-:-:S04]  /*9340*/  FMNMX.FTZ R4, R178, R7, !PT ;  /* 0x00000007b2047209 */ /* 0x001fc80007810000 */
[----:B---3--:R-:W-:Y:S01]  /*9350*/  FMNMX.FTZ R7, R179, R4, !PT ;  /* 0x00000004b3077209 */ /* 0x008fe20007810000 */
[----:B------:R-:W0:Y:S03]  /*9360*/  MUFU.TANH R182, R182 ;  /* 0x000000b600b67308 */ /* 0x000e260000002400 */
        /* <DEDUP_REMOVED lines=15> */
[----:B------:R-:W2:Y:S01]  /*9460*/  MUFU.EX2 R191, R191 ;  /* 0x000000bf00bf7308 */ /* 0x000ea20000000800 */
[----:B0-----:R-:W-:-:S07]  /*9470*/  FMNMX.FTZ R4, R188, R7, !PT ;  /* 0x00000007bc047209 */ /* 0x001fce0007810000 */
[----:B------:R-:W0:Y:S01]  /*9480*/  MUFU.EX2 R8, R192 ;  /* 0x000000c000087308 */ /* 0x000e220000000800 */
[----:B-1----:R-:W-:-:S05]  /*9490*/  FMNMX.FTZ R4, R189, R4, !PT ;  /* 0x00000004bd047209 */ /* 0x002fca0007810000 */
[----:B------:R-:W1:Y:S02]  /*94a0*/  SHFL.BFLY PT, R7, R4, 0x2, 0x1f ;  /* 0x0c401f0004077f89 */ /* 0x000e6400000e0000 */
[----:B------:R-:W3:Y:S01]  /*94b0*/  MUFU.EX2 R193, R193 ;  /* 0x000000c100c17308 */ /* 0x000ee20000000800 */
        /* <DEDUP_REMOVED lines=20> */
[----:B------:R-:W-:Y:S01]  /*9600*/  FMUL.FTZ R57, R57, R191 ;  /* 0x000000bf39397220 */ /* 0x000fe20000410000 */
        /* <DEDUP_REMOVED lines=39> */
[----:B------:R-:W-:Y:S01]  /*9880*/  FFMA.FTZ R175, R178, UR10, -R152 ;  /* 0x0000000ab2af7c23 */ /* 0x000fe20008010898 */
[----:B------:R-:W-:-:S02]  /*9890*/  IMAD.U32 R178, RZ, RZ, UR26 ;  /* 0x0000001affb27e24 */ /* 0x000fc4000f8e00ff */
[----:B------:R-:W-:Y:S01]  /*98a0*/  FMUL.FTZ R7, R7, UR10 ;  /* 0x0000000a07077c20 */ /* 0x000fe20008410000 */
[--C-:B------:R-:W-:Y:S01]  /*98b0*/  FFMA.FTZ R192, R153, UR10, -R152.reuse ;  /* 0x0000000a99c07c23 */ /* 0x100fe20008010898 */
[--C-:B------:R-:W-:Y:S01]  /*98c0*/  FFMA.FTZ R10, R10, UR10, -R152.reuse ;  /* 0x0000000a0a0a7c23 */ /* 0x100fe20008010898 */
[----:B------:R-:W-:Y:S01]  /*98d0*/  @!P2 VIADD R153, R178, 0x22840 ;  /* 0x00022840b299a836 */ /* 0x000fe20000000000 */
[----:B------:R1:W4:Y:S01]  /*98e0*/  MUFU.EX2 R9, R7 ;  /* 0x0000000700097308 */ /* 0x0003220000000800 */
[--C-:B------:R-:W-:Y:S01]  /*98f0*/  FFMA.FTZ R11, R11, UR10, -R152.reuse ;  /* 0x0000000a0b0b7c23 */ /* 0x100fe20008010898 */
[--C-:B------:R-:W-:Y:S01]  /*9900*/  FFMA.FTZ R13, R13, UR10, -R152.reuse ;  /* 0x0000000a0d0d7c23 */ /* 0x100fe20008010898 */
[--C-:B------:R-:W-:Y:S01]  /*9910*/  FFMA.FTZ R176, R15, UR10, -R152.reuse ;  /* 0x0000000a0fb07c23 */ /* 0x100fe20008010898 */
[----:B------:R-:W-:Y:S01]  /*9920*/  @!P2 PRMT R153, RZ, 0x654, R153 ;  /* 0x00000654ff99a816 */ /* 0x000fe20000000099 */
[--C-:B------:R-:W-:Y:S01]  /*9930*/  FFMA.FTZ R15, R21, UR10, -R152.reuse ;  /* 0x0000000a150f7c23 */ /* 0x100fe20008010898 */
[--C-:B------:R-:W-:Y:S01]  /*9940*/  FFMA.FTZ R21, R156, UR10, -R152.reuse ;  /* 0x0000000a9c157c23 */ /* 0x100fe20008010898 */
[--C-:B------:R-:W-:Y:S01]  /*9950*/  FFMA.FTZ R194, R157, UR10, -R152.reuse ;  /* 0x0000000a9dc27c23 */ /* 0x100fe20008010898 */
[----:B------:R-:W5:Y:S01]  /*9960*/  MUFU.EX2 R159, R159 ;  /* 0x0000009f009f7308 */ /* 0x000f620000000800 */
[----:B-1----:R-:W-:Y:S01]  /*9970*/  IADD3 R7, -R215, 0xb, RZ ;  /* 0x0000000bd7077810 */ /* 0x002fe20007ffe1ff */
[--C-:B------:R-:W-:Y:S01]  /*9980*/  FFMA.FTZ R196, R160, UR10, -R152.reuse ;  /* 0x0000000aa0c47c23 */ /* 0x100fe20008010898 */
[--C-:B------:R-:W-:Y:S01]  /*9990*/  FFMA.FTZ R161, R161, UR10, -R152.reuse ;  /* 0x0000000aa1a17c23 */ /* 0x100fe20008010898 */
[--C-:B------:R-:W-:Y:S01]  /*99a0*/  FFMA.FTZ R163, R163, UR10, -R152.reuse ;  /* 0x0000000aa3a37c23 */ /* 0x100fe20008010898 */
[--C-:B------:R-:W-:Y:S01]  /*99b0*/  FFMA.FTZ R214, R179, UR10, -R152.reuse ;  /* 0x0000000ab3d67c23 */ /* 0x100fe20008010898 */
[----:B------:R1:W-:Y:S06]  /*99c0*/  BAR.ARV R7, 0x100 ;  /* 0x000400070000751d */ /* 0x0003ec0000002000 */
[----:B------:R3:W-:Y:S01]  /*99d0*/  @!P2 SYNCS.ARRIVE.TRANS64.RED.A1T0 RZ, [R153+URZ], RZ ;  /* 0x000000ff99ffa9a7 */ /* 0x0007e2000810043f */
[----:B------:R-:W1:Y:S01]  /*99e0*/  MUFU.EX2 R162, R162 ;  /* 0x000000a200a27308 */ /* 0x000e620000000800 */
[--C-:B------:R-:W-:Y:S01]  /*99f0*/  FFMA.FTZ R179, R180, UR10, -R152.reuse ;  /* 0x0000000ab4b37c23 */ /* 0x100fe20008010898 */
[--C-:B------:R-:W-:Y:S01]  /*9a00*/  FFMA.FTZ R180, R181, UR10, -R152.reuse ;  /* 0x0000000ab5b47c23 */ /* 0x100fe20008010898 */
[--C-:B------:R-:W-:Y:S01]  /*9a10*/  FFMA.FTZ R181, R182, UR10, -R152.reuse ;  /* 0x0000000ab6b57c23 */ /* 0x100fe20008010898 */
[--C-:B------:R-:W-:Y:S01]  /*9a20*/  FFMA.FTZ R182, R183, UR10, -R152.reuse ;  /* 0x0000000ab7b67c23 */ /* 0x100fe20008010898 */
[--C-:B------:R-:W-:Y:S01]  /*9a30*/  FFMA.FTZ R183, R184, UR10, -R152.reuse ;  /* 0x0000000ab8b77c23 */ /* 0x100fe20008010898 */
[----:B------:R-:W-:Y:S01]  /*9a40*/  FFMA.FTZ R184, R185, UR10, -R152 ;  /* 0x0000000ab9b87c23 */ /* 0x000fe20008010898 */
[----:B---3--:R-:W-:Y:S01]  /*9a50*/  FADD.FTZ R153, R193, R2 ;  /* 0x00000002c1997221 */ /* 0x008fe20000010000 */
[----:B------:R-:W3:Y:S01]  /*9a60*/  MUFU.EX2 R199, R199 ;  /* 0x000000c700c77308 */ /* 0x000ee20000000800 */
[--C-:B------:R-:W-:Y:S01]  /*9a70*/  FFMA.FTZ R185, R186, UR10, -R152.reuse ;  /* 0x0000000abab97c23 */ /* 0x100fe20008010898 */
[--C-:B------:R-:W-:Y:S01]  /*9a80*/  FFMA.FTZ R187, R187, UR10, -R152.reuse ;  /* 0x0000000abbbb7c23 */ /* 0x100fe20008010898 */
[----:B--2---:R-:W-:Y:S01]  /*9a90*/  FADD.FTZ R2, R12, R153 ;  /* 0x000000990c027221 */ /* 0x004fe20000010000 */
[--C-:B------:R-:W-:Y:S01]  /*9aa0*/  FFMA.FTZ R188, R188, UR10, -R152.reuse ;  /* 0x0000000abcbc7c23 */ /* 0x100fe20008010898 */
[----:B------:R-:W-:Y:S01]  /*9ab0*/  FFMA.FTZ R189, R189, UR10, -R152 ;  /* 0x0000000abdbd7c23 */ /* 0x000fe20008010898 */
[----:B------:R-:W-:Y:S01]  /*9ac0*/  F2FP.BF16.F32.PACK_AB R152, R193, R8 ;  /* 0x00000008c198723e */ /* 0x000fe200000010ff */
[----:B0-----:R-:W-:Y:S01]  /*9ad0*/  FADD.FTZ R153, R195, R2 ;  /* 0x00000002c3997221 */ /* 0x001fe20000010000 */
[----:B------:R-:W0:Y:S01]  /*9ae0*/  MUFU.EX2 R164, R164 ;  /* 0x000000a400a47308 */ /* 0x000e220000000800 */
[-C--:B----4-:R-:W-:Y:S01]  /*9af0*/  FMUL.FTZ R26, R26, R9.reuse ;  /* 0x000000091a1a7220 */ /* 0x090fe20000410000 */
[-C--:B------:R-:W-:Y:S01]  /*9b00*/  FMUL.FTZ R27, R27, R9.reuse ;  /* 0x000000091b1b7220 */ /* 0x080fe20000410000 */
[----:B------:R-:W-:Y:S01]  /*9b10*/  FADD.FTZ R2, R14, R153 ;  /* 0x000000990e027221 */ /* 0x000fe20000010000 */
[-C--:B------:R-:W-:Y:S01]  /*9b20*/  FMUL.FTZ R30, R30, R9.reuse ;  /* 0x000000091e1e7220 */ /* 0x080fe20000410000 */
[-C--:B------:R-:W-:Y:S01]  /*9b30*/  FMUL.FTZ R31, R31, R9.reuse ;  /* 0x000000091f1f7220 */ /* 0x080fe20000410000 */
[-C--:B------:R-:W-:Y:S01]  /*9b40*/  FMUL.FTZ R34, R34, R9.reuse ;  /* 0x0000000922227220 */ /* 0x080fe20000410000 */
[----:B------:R-:W-:Y:S01]  /*9b50*/  FADD.FTZ R153, R197, R2 ;  /* 0x00000002c5997221 */ /* 0x000fe20000010000 */
[----:B------:R-:W2:Y:S01]  /*9b60*/  MUFU.EX2 R165, R165 ;  /* 0x000000a500a57308 */ /* 0x000ea20000000800 */
[-C--:B------:R-:W-:Y:S01]  /*9b70*/  FMUL.FTZ R35, R35, R9.reuse ;  /* 0x0000000923237220 */ /* 0x080fe20000410000 */
        /* <DEDUP_REMOVED lines=12> */
[-C--:B------:R-:W-:Y:S01]  /*9c40*/  FMUL.FTZ R54, R54, R9.reuse ;  /* 0x0000000936367220 */ /* 0x080fe20000410000 */
[----:B-----5:R-:W-:Y:S01]  /*9c50*/  FADD.FTZ R153, R159, R2 ;  /* 0x000000029f997221 */ /* 0x020fe20000010000 */
[----:B------:R-:W5:Y:S01]  /*9c60*/  MUFU.EX2 R167, R167 ;  /* 0x000000a700a77308 */ /* 0x000f620000000800 */
[-C--:B------:R-:W-:Y:S01]  /*9c70*/  FMUL.FTZ R55, R55, R9.reuse ;  /* 0x0000000937377220 */ /* 0x080fe20000410000 */
[-C--:B------:R-:W-:Y:S01]  /*9c80*/  FMUL.FTZ R58, R58, R9.reuse ;  /* 0x000000093a3a7220 */ /* 0x080fe20000410000 */
[----:B-1----:R-:W-:Y:S01]  /*9c90*/  FADD.FTZ R2, R162, R153 ;  /* 0x00000099a2027221 */ /* 0x002fe20000010000 */
[-C--:B------:R-:W-:Y:S01]  /*9ca0*/  FMUL.FTZ R59, R59, R9.reuse ;  /* 0x000000093b3b7220 */ /* 0x080fe20000410000 */
[-C--:B------:R-:W-:Y:S01]  /*9cb0*/  FMUL.FTZ R62, R62, R9.reuse ;  /* 0x000000093e3e7220 */ /* 0x080fe20000410000 */
[-C--:B------:R-:W-:Y:S01]  /*9cc0*/  FMUL.FTZ R63, R63, R9.reuse ;  /* 0x000000093f3f7220 */ /* 0x080fe20000410000 */
[----:B---3--:R-:W-:Y:S01]  /*9cd0*/  FADD.FTZ R153, R199, R2 ;  /* 0x00000002c7997221 */ /* 0x008fe20000010000 */
[----:B------:R-:W1:Y:S01]  /*9ce0*/  MUFU.EX2 R168, R168 ;  /* 0x000000a800a87308 */ /* 0x000e620000000800 */
[-C--:B------:R-:W-:Y:S01]  /*9cf0*/  FMUL.FTZ R66, R66, R9.reuse ;  /* 0x0000000942427220 */ /* 0x080fe20000410000 */
[-C--:B------:R-:W-:Y:S01]  /*9d00*/  FMUL.FTZ R67, R67, R9.reuse ;  /* 0x0000000943437220 */ /* 0x080fe20000410000 */
[----:B0-----:R-:W-:Y:S01]  /*9d10*/  FADD.FTZ R2, R164, R153 ;  /* 0x00000099a4027221 */ /* 0x001fe20000010000 */
[-C--:B------:R-:W-:Y:S01]  /*9d20*/  FMUL.FTZ R70, R70, R9.reuse ;  /* 0x0000000946467220 */ /* 0x080fe20000410000 */
[-C--:B------:R-:W-:Y:S01]  /*9d30*/  FMUL.FTZ R71, R71, R9.reuse ;  /* 0x0000000947477220 */ /* 0x080fe20000410000 */
[-C--:B------:R-:W-:Y:S01]  /*9d40*/  FMUL.FTZ R74, R74, R9.reuse ;  /* 0x000000094a4a7220 */ /* 0x080fe20000410000 */
[----:B--2---:R-:W-:Y:S01]  /*9d50*/  FADD.FTZ R153, R165, R2 ;  /* 0x00000002a5997221 */ /* 0x004fe20000010000 */
[----:B------:R-:W0:Y:S01]  /*9d60*/  MUFU.EX2 R169, R169 ;  /* 0x000000a900a97308 */ /* 0x000e220000000800 */
[-C--:B------:R-:W-:Y:S01]  /*9d70*/  FMUL.FTZ R75, R75, R9.reuse ;  /* 0x000000094b4b7220 */ /* 0x080fe20000410000 */
[-C--:B------:R-:W-:Y:S01]  /*9d80*/  FMUL.FTZ R78, R78, R9.reuse ;  /* 0x000000094e4e7220 */ /* 0x080fe20000410000 */
[----:B----4-:R-:W-:Y:S01]  /*9d90*/  FADD.FTZ R2, R166, R153 ;  /* 0x00000099a6027221 */ /* 0x010fe20000010000 */
[-C--:B------:R-:W-:Y:S01]  /*9da0*/  FMUL.FTZ R79, R79, R9.reuse ;  /* 0x000000094f4f7220 */ /* 0x080fe20000410000 */
[-C--:B------:R-:W-:Y:S01]  /*9db0*/  FMUL.FTZ R82, R82, R9.reuse ;  /* 0x0000000952527220 */ /* 0x080fe20000410000 */
[-C--:B------:R-:W-:Y:S01]  /*9dc0*/  FMUL.FTZ R83, R83, R9.reuse ;  /* 0x0000000953537220 */ /* 0x080fe20000410000 */
[----:B-----5:R-:W-:Y:S01]  /*9dd0*/  FADD.FTZ R153, R167, R2 ;  /* 0x00000002a7997221 */ /* 0x020fe20000010000 */
[----:B------:R-:W2:Y:S01]  /*9de0*/  MUFU.EX2 R170, R170 ;  /* 0x000000aa00aa7308 */ /* 0x000ea20000000800 */
        /* <DEDUP_REMOVED lines=44> */
[----:B------:R-:W-:Y:S01]  /*a0b0*/  FMUL.FTZ R151, R151, R9 ;  /* 0x0000000997977220 */ /* 0x000fe20000410000 */
[----:B------:R-:W-:Y:S01]  /*a0c0*/  F2FP.BF16.F32.PACK_AB R164, R165, R164 ;  /* 0x000000a4a5a4723e */ /* 0x000fe200000010ff */
[-C--:B------:R-:W-:Y:S01]  /*a0d0*/  FMUL.FTZ R116, R116, R191.reuse ;  /* 0x000000bf74747220 */ /* 0x080fe20000410000 */
[----:B------:R-:W2:Y:S01]  /*a0e0*/  MUFU.EX2 R174, R174 ;  /* 0x000000ae00ae7308 */ /* 0x000ea20000000800 */
[----:B-1----:R-:W-:Y:S01]  /*a0f0*/  FADD.FTZ R153, R173, R2 ;  /* 0x00000002ad997221 */ /* 0x002fe20000010000 */
[----:B------:R-:W-:Y:S01]  /*a100*/  F2FP.BF16.F32.PACK_AB R158, R155, R20 ;  /* 0x000000149b9e723e */ /* 0x000fe200000010ff */
[-C--:B------:R-:W-:Y:S01]  /*a110*/  FMUL.FTZ R117, R117, R191.reuse ;  /* 0x000000bf75757220 */ /* 0x080fe20000410000 */
[----:B------:R-:W-:Y:S01]  /*a120*/  F2FP.BF16.F32.PACK_AB R160, R159, R190 ;  /* 0x000000be9fa0723e */ /* 0x000fe200000010ff */
[-C--:B------:R-:W-:Y:S01]  /*a130*/  FMUL.FTZ R120, R120, R191.reuse ;  /* 0x000000bf78787220 */ /* 0x080fe20000410000 */
[----:B------:R-:W-:Y:S01]  /*a140*/  F2FP.BF16.F32.PACK_AB R166, R167, R166 ;  /* 0x000000a6a7a6723e */ /* 0x000fe200000010ff */
[-C--:B------:R-:W-:Y:S01]  /*a150*/  FMUL.FTZ R121, R121, R191.reuse ;  /* 0x000000bf79797220 */ /* 0x080fe20000410000 */
[----:B------:R-:W1:Y:S01]  /*a160*/  MUFU.EX2 R13, R13 ;  /* 0x0000000d000d7308 */ /* 0x000e620000000800 */
[----:B0-----:R-:W-:Y:S01]  /*a170*/  FADD.FTZ R0, R11, R0 ;  /* 0x000000000b007221 */ /* 0x001fe20000010000 */
[----:B------:R-:W-:Y:S01]  /*a180*/  F2FP.BF16.F32.PACK_AB R168, R169, R168 ;  /* 0x000000a8a9a8723e */ /* 0x000fe200000010ff */
[-C--:B------:R-:W-:Y:S01]  /*a190*/  FMUL.FTZ R124, R124, R191.reuse ;  /* 0x000000bf7c7c7220 */ /* 0x080fe20000410000 */
[----:B------:R-:W-:Y:S01]  /*a1a0*/  F2FP.BF16.F32.PACK_AB R170, R171, R170 ;  /* 0x000000aaabaa723e */ /* 0x000fe200000010ff */
[-C--:B------:R-:W-:Y:S01]  /*a1b0*/  FMUL.FTZ R125, R125, R191.reuse ;  /* 0x000000bf7d7d7220 */ /* 0x080fe20000410000 */
[----:B------:R-:W-:Y:S01]  /*a1c0*/  F2FP.BF16.F32.PACK_AB R172, R173, R172 ;  /* 0x000000acadac723e */ /* 0x000fe200000010ff */
        /* <DEDUP_REMOVED lines=19> */
[----:B------:R-:W-:-:S02]  /*a300*/  F2FP.BF16.F32.PACK_AB R156, R197, R14 ;  /* 0x0000000ec59c723e */ /* 0x000fc400000010ff */
[----:B------:R-:W-:Y:S02]  /*a310*/  F2FP.BF16.F32.PACK_AB R162, R199, R162 ;  /* 0x000000a2c7a2723e */ /* 0x000fe400000010ff */
[----:B------:R-:W-:Y:S02]  /*a320*/  F2FP.BF16.F32.PACK_AB R155, R176, R13 ;  /* 0x0000000db09b723e */ /* 0x000fe400000010ff */
        /* <DEDUP_REMOVED lines=39> */
[----:B------:R-:W-:Y:S02]  /*a5a0*/  F2FP.BF16.F32.PACK_AB R153, R11, R10 ;  /* 0x0000000a0b99723e */ /* 0x000fe400000010ff */
[----:B------:R-:W-:-:S04]  /*a5b0*/  F2FP.BF16.F32.PACK_AB R171, R184, R183 ;  /* 0x000000b7b8ab723e */ /* 0x000fc800000010ff */
        /* <DEDUP_REMOVED lines=13> */
.L_x_11651:
[----:B------:R0:W1:Y:S01]  /*a690*/  SYNCS.PHASECHK.TRANS64.TRYWAIT P2, [UR26+0x22850], R3 ;  /* 0x02285003ff0075a7 */ /* 0x000062000804015a */
[----:B------:R-:W-:Y:S05]  /*a6a0*/  @!P0 BRA `(.L_x_11652) ;  /* 0x0000000000048947 */ /* 0x000fea0003800000 */
[----:B------:R-:W-:Y:S01]  /*a6b0*/  BPT.TRAP 0x1 ;  /* 0x000000040000795c */ /* 0x000fe20000300000 */
.L_x_11652:
[----:B-1----:R-:W-:Y:S05]  /*a6c0*/  @P2 BRA `(.L_x_11653) ;  /* 0x0000000000082947 */ /* 0x002fea0003800000 */
[----:B------:R-:W1:Y:S02]  /*a6d0*/  SYNCS.PHASECHK.TRANS64.TRYWAIT P2, [UR26+0x22850], R3 ;  /* 0x02285003ff0075a7 */ /* 0x000e64000804015a */
[----:B-1----:R-:W-:Y:S05]  /*a6e0*/  @!P2 BRA `(.L_x_11654) ;  /* 0x000000d400d0a947 */ /* 0x002fea0003800000 */
.L_x_11653:
        /* <DEDUP_REMOVED lines=48> */
.L_x_11646:
[----:B------:R-:W-:-:S13]  /*a9f0*/  ISETP.GE.AND P1, PT, R3, UR42, PT ;  /* 0x0000002a03007c0c */ /* 0x000fda000bf26270 */
[----:B------:R-:W-:Y:S05]  /*aa00*/  @!P1 BRA `(.L_x_11656) ;  /* 0x00000034003c9947 */ /* 0x000fea0003800000 */
[----:B------:R-:W-:Y:S01]  /*aa10*/  IMAD.MOV.U32 R9, RZ, RZ, R4 ;  /* 0x000000ffff097224 */ /* 0x000fe200078e0004 */
[----:B------:R-:W-:Y:S01]  /*aa20*/  ULDC UR24, c[0x0][0x9e4] ;  /* 0x0002790000187ab9 */ /* 0x000fe20000000800 */
[----:B0-----:R-:W-:Y:S01]  /*aa30*/  IMAD.MOV.U32 R8, RZ, RZ, R5 ;  /* 0x000000ffff087224 */ /* 0x001fe200078e0005 */
[----:B------:R-:W-:Y:S01]  /*aa40*/  ULDC UR25, c[0x0][0x9d8] ;  /* 0x0002760000197ab9 */ /* 0x000fe20000000800 */
[----:B------:R-:W-:Y:S01]  /*aa50*/  ULDC UR23, c[0x0][0x988] ;  /* 0x0002620000177ab9 */ /* 0x000fe20000000800 */
[----:B------:R-:W-:-:S05]  /*aa60*/  ULDC UR26, c[0x0][0x9e0] ;  /* 0x00027800001a7ab9 */ /* 0x000fca0000000800 */
.L_x_11673:
[----:B------:R-:W-:-:S04]  /*aa70*/  UIADD3 UR37, UR37, 0x1, URZ ;  /* 0x0000000125257890 */ /* 0x000fc8000fffe03f */
[----:B------:R-:W-:-:S04]  /*aa80*/  UISETP.NE.AND UP2, UPT, UR37, 0x2, UPT ;  /* 0x000000022500788c */ /* 0x000fc8000bf45270 */
[----:B------:R-:W-:Y:S02]  /*aa90*/  USEL UR6, URZ, 0x1, UP2 ;  /* 0x000000013f067887 */ /* 0x000fe40009000000 */
[----:B------:R-:W-:Y:S02]  /*aaa0*/  USEL UR37, UR37, URZ, UP2 ;  /* 0x0000003f25257287 */ /* 0x000fe40009000000 */
[----:B------:R-:W-:Y:S01]  /*aab0*/  ULOP3.LUT UR38, UR38, UR6, URZ, 0x3c, !UPT ;  /* 0x0000000626267292 */ /* 0x000fe2000f8e3c3f */
[----:B------:R-:W-:Y:S11]  /*aac0*/  @!P0 BRA `(.L_x_11657) ;  /* 0x0000000000048947 */ /* 0x000ff60003800000 */
[----:B------:R-:W-:Y:S01]  /*aad0*/  BPT.TRAP 0x1 ;  /* 0x000000040000795c */ /* 0x000fe20000300000 */
.L_x_11657:
        /* <DEDUP_REMOVED lines=9> */
.L_x_11658:
[----:B-1----:R-:W-:Y:S05]  /*ab70*/  @P1 BRA `(.L_x_11659) ;  /* 0x0000000000081947 */ /* 0x002fea0003800000 */
[----:B------:R-:W1:Y:S02]  /*ab80*/  SYNCS.PHASECHK.TRANS64.TRYWAIT P1, [UR27+0x22830], R6 ;  /* 0x02283006ff0075a7 */ /* 0x000e64000802015b */
[----:B-1----:R-:W-:Y:S05]  /*ab90*/  @!P1 BRA `(.L_x_11660) ;  /* 0x000000d000b89947 */ /* 0x002fea0003800000 */
.L_x_11659:
        /* <DEDUP_REMOVED lines=87> */
[----:B------:R-:W-:Y:S02]  /*b110*/  IADD3 R5, -R16, R5, R17 ;  /* 0x0000000510057210 */ /* 0x000fe40007ffe111 */
        /* <DEDUP_REMOVED lines=67> */
.L_x_11663:
[----:B------:R-:W-:-:S05]  /*b550*/  IMAD.U32 R213, RZ, RZ, UR24 ;  /* 0x00000018ffd57e24 */ /* 0x000fca000f8e00ff */
[----:B------:R-:W-:-:S13]  /*b560*/  ISETP.NE.AND P1, PT, R213, 0x1, PT ;  /* 0x00000001d500780c */ /* 0x000fda0003f25270 */
[----:B------:R-:W1:Y:S02]  /*b570*/  @P1 LDC.64 R4, c[0x0][0x9e8] ;  /* 0x00027a00ff041b82 */ /* 0x000e640000000a00 */
[----:B-1----:R-:W-:-:S05]  /*b580*/  @P1 IMAD.HI.U32 R4, R195, R4, RZ ;  /* 0x00000004c3041227 */ /* 0x002fca00078e00ff */
[----:B------:R-:W-:-:S07]  /*b590*/  @P1 SHF.R.U32.HI R195, RZ, R5, R4 ;  /* 0x00000005ffc31219 */ /* 0x000fce0000011604 */
.L_x_11664:
[----:B------:R-:W-:Y:S05]  /*b5a0*/  BSYNC B0 ;  /* 0x0000000000007941 */ /* 0x000fea0003800000 */
.L_x_11662:
[----:B------:R-:W-:-:S04]  /*b5b0*/  IMAD R4, R18, -0x2, R187 ;  /* 0xfffffffe12047824 */ /* 0x000fc800078e02bb */
[----:B------:R-:W-:-:S05]  /*b5c0*/  IMAD R4, R195, R213, R4 ;  /* 0x000000d5c3047224 */ /* 0x000fca00078e0204 */
[----:B------:R-:W-:Y:S02]  /*b5d0*/  VIADDMNMX R197, R4, R213, R197, PT ;  /* 0x000000d504c57246 */ /* 0x000fe400038001c5 */
[----:B------:R-:W-:-:S07]  /*b5e0*/  VIMNMX R196, R196, R4, !PT ;  /* 0x00000004c4c47248 */ /* 0x000fce0007fe0100 */
.L_x_11661:
[C---:B------:R-:W-:Y:S01]  /*b5f0*/  ISETP.GE.AND P1, PT, R187.reuse, 0x1, PT ;  /* 0x00000001bb00780c */ /* 0x040fe20003f26270 */
[----:B------:R-:W1:Y:S01]  /*b600*/  SHFL.IDX PT, R193, R193, 0x1, 0x1c1f ;  /* 0x003c1f00c1c17f89 */ /* 0x000e6200000e0000 */
[----:B------:R-:W-:Y:S02]  /*b610*/  ISETP.GE.AND P4, PT, R187, 0x9, PT ;  /* 0x00000009bb00780c */ /* 0x000fe40003f86270 */
[----:B------:R-:W-:Y:S02]  /*b620*/  ISETP.GT.AND P2, PT, R196, RZ, !P1 ;  /* 0x000000ffc400720c */ /* 0x000fe40004f44270 */
[----:B------:R-:W-:Y:S02]  /*b630*/  P2R R213, PR, RZ, 0x2 ;  /* 0x00000002ffd57803 */ /* 0x000fe40000000000 */
[----:B------:R-:W-:Y:S02]  /*b640*/  ISETP.LT.OR P2, PT, R197, 0x1, P2 ;  /* 0x00000001c500780c */ /* 0x000fe40001741670 */
[----:B------:R-:W-:-:S02]  /*b650*/  ISETP.GE.AND P1, PT, R187, 0x2, PT ;  /* 0x00000002bb00780c */ /* 0x000fc40003f26270 */
[----:B------:R-:W-:Y:S02]  /*b660*/  FSEL R195, R12, -INF , !P2 ;  /* 0xff8000000cc37808 */ /* 0x000fe40005000000 */
[C---:B------:R-:W-:Y:S02]  /*b670*/  ISETP.GT.AND P2, PT, R196.reuse, 0x8, !P4 ;  /* 0x00000008c400780c */ /* 0x040fe40006744270 */
[----:B------:R-:W-:Y:S02]  /*b680*/  P2R R12, PR, RZ, 0x10 ;  /* 0x00000010ff0c7803 */ /* 0x000fe40000000000 */
[----:B------:R-:W-:Y:S02]  /*b690*/  ISETP.LT.OR P2, PT, R197, 0x9, P2 ;  /* 0x00000009c500780c */ /* 0x000fe40001741670 */
[----:B------:R-:W-:Y:S02]  /*b6a0*/  ISETP.GT.AND P3, PT, R196, 0x1, !P1 ;  /* 0x00000001c400780c */ /* 0x000fe40004f64270 */
[----:B------:R-:W-:-:S02]  /*b6b0*/  ISETP.GE.AND P4, PT, R187, 0xa, PT ;  /* 0x0000000abb00780c */ /* 0x000fc40003f86270 */
[----:B0-----:R-:W-:Y:S01]  /*b6c0*/  FSEL R20, R20, -INF , !P2 ;  /* 0xff80000014147808 */ /* 0x001fe20005000000 */
[--C-:B-1----:R-:W-:Y:S01]  /*b6d0*/  IMAD.IADD R199, R199, 0x1, R193.reuse ;  /* 0x00000001c7c77824 */ /* 0x102fe200078e02c1 */
[----:B------:R-:W-:Y:S01]  /*b6e0*/  ISETP.LT.OR P3, PT, R197, 0x2, P3 ;  /* 0x00000002c500780c */ /* 0x000fe20001f61670 */
[----:B------:R-:W-:Y:S01]  /*b6f0*/  IMAD.IADD R198, R198, 0x1, R193 ;  /* 0x00000001c6c67824 */ /* 0x000fe200078e02c1 */
        /* <DEDUP_REMOVED lines=115> */
.L_x_11667:
[----:B------:R-:W-:-:S05]  /*be30*/  IMAD.U32 R196, RZ, RZ, UR24 ;  /* 0x00000018ffc47e24 */ /* 0x000fca000f8e00ff */
[----:B------:R-:W-:-:S13]  /*be40*/  ISETP.NE.AND P6, PT, R196, 0x1, PT ;  /* 0x00000001c400780c */ /* 0x000fda0003fc5270 */
[----:B------:R-:W0:Y:S02]  /*be50*/  @P6 LDC.64 R4, c[0x0][0x9e8] ;  /* 0x00027a00ff046b82 */ /* 0x000e240000000a00 */
[----:B0-----:R-:W-:-:S05]  /*be60*/  @P6 IMAD.HI.U32 R4, R193, R4, RZ ;  /* 0x00000004c1046227 */ /* 0x001fca00078e00ff */
[----:B------:R-:W-:-:S07]  /*be70*/  @P6 SHF.R.U32.HI R193, RZ, R5, R4 ;  /* 0x00000005ffc16219 */ /* 0x000fce0000011604 */
.L_x_11668:
[----:B------:R-:W-:Y:S05]  /*be80*/  BSYNC B0 ;  /* 0x0000000000007941 */ /* 0x000fea0003800000 */
.L_x_11666:
[----:B------:R-:W-:-:S04]  /*be90*/  IMAD R187, R18, -0x2, R187 ;  /* 0xfffffffe12bb7824 */ /* 0x000fc800078e02bb */
[----:B------:R-:W-:-:S05]  /*bea0*/  IMAD R193, R193, R196, R187 ;  /* 0x000000c4c1c17224 */ /* 0x000fca00078e02bb */
[----:B------:R-:W-:Y:S02]  /*beb0*/  VIADDMNMX R199, R193, R196, R199, PT ;  /* 0x000000c4c1c77246 */ /* 0x000fe400038001c7 */
[----:B------:R-:W-:-:S07]  /*bec0*/  VIMNMX R198, R198, R193, !PT ;  /* 0x000000c1c6c67248 */ /* 0x000fce0007fe0100 */
.L_x_11665:
[----:B------:R-:W-:Y:S01]  /*bed0*/  ISETP.GT.AND P1, PT, R198, 0x1, !P1 ;  /* 0x00000001c600780c */ /* 0x000fe20004f24270 */
[----:B------:R-:W-:Y:S01]  /*bee0*/  UMOV UR10, UR23 ;  /* 0x00000017000a7c82 */ /* 0x000fe20008000000 */
[----:B------:R-:W-:Y:S02]  /*bef0*/  ISETP.NE.AND P6, PT, R218, RZ, PT ;  /* 0x000000ffda00720c */ /* 0x000fe40003fc5270 */
        /* <DEDUP_REMOVED lines=57> */
[----:B------:R-:W-:Y:S01]  /*c290*/  ISETP.NE.AND P1, PT, R221, RZ, PT ;  /* 0x000000ffdd00720c */ /* 0x000fe20003f25270 */
[----:B------:R-:W0:Y:S01]  /*c2a0*/  SHFL.BFLY PT, R5, R4, 0x2, 0x1f ;  /* 0x0c401f0004057f89 */ /* 0x000e2200000e0000 */
[----:B------:R-:W-:-:S02]  /*c2b0*/  ISETP.NE.AND P6, PT, R229, RZ, PT ;  /* 0x000000ffe500720c */ /* 0x000fc40003fc5270 */
[C---:B------:R-:W-:Y:S02]  /*c2c0*/  ISETP.GT.AND P1, PT, R198.reuse, 0x28, !P1 ;  /* 0x00000028c600780c */ /* 0x040fe40004f24270 */
[----:B------:R-:W-:Y:S02]  /*c2d0*/  ISETP.GT.AND P2, PT, R198, 0x49, !P2 ;  /* 0x00000049c600780c */ /* 0x000fe40005744270 */
        /* <DEDUP_REMOVED lines=8> */
[----:B------:R-:W-:Y:S02]  /*c360*/  ISETP.GT.AND P4, PT, R198, 0x51, !P4 ;  /* 0x00000051c600780c */ /* 0x000fe40006784270 */
[----:B------:R-:W-:-:S02]  /*c370*/  FSEL R165, R165, -INF , !P1 ;  /* 0xff800000a5a57808 */ /* 0x000fc40004800000 */
[----:B------:R-:W-:Y:S02]  /*c380*/  ISETP.NE.AND P1, PT, R223, RZ, PT ;  /* 0x000000ffdf00720c */ /* 0x000fe40003f25270 */
[----:B0-----:R-:W-:Y:S02]  /*c390*/  FMNMX.FTZ R193, R4, R5, !PT ;  /* 0x0000000504c17209 */ /* 0x001fe40007810000 */
[C---:B------:R-:W-:Y:S02]  /*c3a0*/  ISETP.GT.AND P1, PT, R198.reuse, 0x30, !P1 ;  /* 0x00000030c600780c */ /* 0x040fe40004f24270 */
[C---:B------:R-:W-:Y:S01]  /*c3b0*/  ISETP.LT.OR P3, PT, R199.reuse, 0x51, P3 ;  /* 0x00000051c700780c */ /* 0x040fe20001f61670 */
[----:B------:R-:W0:Y:S01]  /*c3c0*/  SHFL.BFLY PT, R12, R193, 0x1, 0x1f ;  /* 0x0c201f00c10c7f89 */ /* 0x000e2200000e0000 */
[----:B------:R-:W-:Y:S02]  /*c3d0*/  ISETP.LT.OR P1, PT, R199, 0x31, P1 ;  /* 0x00000031c700780c */ /* 0x000fe40000f21670 */
[----:B------:R-:W-:-:S02]  /*c3e0*/  ISETP.GT.AND P5, PT, R198, 0x58, !P5 ;  /* 0x00000058c600780c */ /* 0x000fc40006fa4270 */
[----:B------:R-:W-:Y:S02]  /*c3f0*/  FSEL R168, R168, -INF , !P1 ;  /* 0xff800000a8a87808 */ /* 0x000fe40004800000 */
[----:B------:R-:W-:Y:S02]  /*c400*/  ISETP.NE.AND P1, PT, R224, RZ, PT ;  /* 0x000000ffe000720c */ /* 0x000fe40003f25270 */
[C---:B------:R-:W-:Y:S02]  /*c410*/  ISETP.LT.OR P4, PT, R199.reuse, 0x52, P4 ;  /* 0x00000052c700780c */ /* 0x040fe40002781670 */
[----:B------:R-:W-:Y:S02]  /*c420*/  ISETP.GT.AND P1, PT, R198, 0x31, !P1 ;  /* 0x00000031c600780c */ /* 0x000fe40004f24270 */
[----:B------:R-:W-:Y:S02]  /*c430*/  FSEL R184, R184, -INF , !P3 ;  /* 0xff800000b8b87808 */ /* 0x000fe40005800000 */
[----:B------:R-:W-:-:S02]  /*c440*/  ISETP.LT.OR P1, PT, R199, 0x32, P1 ;  /* 0x00000032c700780c */ /* 0x000fc40000f21670 */
[----:B------:R-:W-:Y:S02]  /*c450*/  ISETP.LT.OR P5, PT, R199, 0x59, P5 ;  /* 0x00000059c700780c */ /* 0x000fe40002fa1670 */
[----:B------:R-:W-:Y:S02]  /*c460*/  FSEL R169, R169, -INF , !P1 ;  /* 0xff800000a9a97808 */ /* 0x000fe40004800000 */
[----:B------:R-:W-:Y:S02]  /*c470*/  ISETP.NE.AND P1, PT, R225, RZ, PT ;  /* 0x000000ffe100720c */ /* 0x000fe40003f25270 */
[----:B------:R-:W-:Y:S02]  /*c480*/  FSEL R186, R186, -INF , !P4 ;  /* 0xff800000baba7808 */ /* 0x000fe40006000000 */
[----:B------:R-:W-:Y:S02]  /*c490*/  ISETP.GT.AND P1, PT, R198, 0x38, !P1 ;  /* 0x00000038c600780c */ /* 0x000fe40004f24270 */
[----:B0-----:R-:W-:-:S02]  /*c4a0*/  FMNMX.FTZ R5, R193, R12, !PT ;  /* 0x0000000cc1057209 */ /* 0x001fc40007810000 */
[----:B------:R-:W-:Y:S02]  /*c4b0*/  ISETP.LT.OR P1, PT, R199, 0x39, P1 ;  /* 0x00000039c700780c */ /* 0x000fe40000f21670 */
[----:B------:R-:W-:Y:S01]  /*c4c0*/  FSEL R189, R189, -INF , !P5 ;  /* 0xff800000bdbd7808 */ /* 0x000fe20006800000 */
[----:B------:R-:W-:Y:S01]  /*c4d0*/  FMUL.FTZ R12, R5, UR10 ;  /* 0x0000000a050c7c20 */ /* 0x000fe20008410000 */
        /* <DEDUP_REMOVED lines=21> */
[----:B------:R-:W-:-:S02]  /*c630*/  FSEL R10, R10, -INF , !P1 ;  /* 0xff8000000a0a7808 */ /* 0x000fc40004800000 */
[----:B------:R-:W-:Y:S02]  /*c640*/  FSETP.NEU.FTZ.AND P1, PT, R5, -INF , PT ;  /* 0xff8000000500780b */ /* 0x000fe40003f3d000 */
[----:B------:R-:W-:Y:S02]  /*c650*/  FMNMX.FTZ R4, R10, R9, !PT ;  /* 0x000000090a047209 */ /* 0x000fe40007810000 */
[----:B------:R-:W-:Y:S02]  /*c660*/  FSEL R12, R12, RZ, P1 ;  /* 0x000000ff0c0c7208 */ /* 0x000fe40000800000 */
[----:B------:R-:W-:-:S03]  /*c670*/  ISETP.LT.OR P2, PT, R199, 0x5a, P2 ;  /* 0x0000005ac700780c */ /* 0x000fc60001741670 */
[--C-:B------:R-:W-:Y:S01]  /*c680*/  FFMA.FTZ R196, R13, UR10, -R12.reuse ;  /* 0x0000000a0dc47c23 */ /* 0x100fe2000801080c */
[----:B------:R-:W-:Y:S01]  /*c690*/  FMNMX.FTZ R13, R11, R4, !PT ;  /* 0x000000040b0d7209 */ /* 0x000fe20007810000 */
[--C-:B------:R-:W-:Y:S01]  /*c6a0*/  FFMA.FTZ R214, R155, UR10, -R12.reuse ;  /* 0x0000000a9bd67c23 */ /* 0x100fe2000801080c */
[----:B------:R-:W-:Y:S01]  /*c6b0*/  FSEL R191, R191, -INF , !P2 ;  /* 0xff800000bfbf7808 */ /* 0x000fe20005000000 */
[--C-:B------:R-:W-:Y:S01]  /*c6c0*/  FFMA.FTZ R198, R185, UR10, -R12.reuse ;  /* 0x0000000ab9c67c23 */ /* 0x100fe2000801080c */
[----:B------:R-:W-:Y:S01]  /*c6d0*/  FMNMX.FTZ R4, R14, R13, !PT ;  /* 0x0000000d0e047209 */ /* 0x000fe20007810000 */
[--C-:B------:R-:W-:Y:S01]  /*c6e0*/  FFMA.FTZ R13, R20, UR10, -R12.reuse ;  /* 0x0000000a140d7c23 */ /* 0x100fe2000801080c */
[--C-:B------:R-:W-:Y:S01]  /*c6f0*/  FFMA.FTZ R20, R21, UR10, -R12.reuse ;  /* 0x0000000a15147c23 */ /* 0x100fe2000801080c */
[----:B------:R-:W-:Y:S01]  /*c700*/  FSEL R185, R5, RZ, P1 ;  /* 0x000000ff05b97208 */ /* 0x000fe20000800000 */
[--C-:B------:R-:W-:Y:S01]  /*c710*/  FFMA.FTZ R187, R195, UR10, -R12.reuse ;  /* 0x0000000ac3bb7c23 */ /* 0x100fe2000801080c */
[----:B------:R-:W-:Y:S01]  /*c720*/  FMNMX.FTZ R193, R15, R4, !PT ;  /* 0x000000040fc17209 */ /* 0x000fe20007810000 */
[----:B------:R-:W-:Y:S01]  /*c730*/  MUFU.EX2 R196, R196 ;  /* 0x000000c400c47308 */ /* 0x000fe20000000800 */
[----:B------:R-:W-:Y:S01]  /*c740*/  FFMA.FTZ R158, R158, UR10, -R12 ;  /* 0x0000000a9e9e7c23 */ /* 0x000fe2000801080c */
[----:B------:R-:W-:Y:S01]  /*c750*/  FADD.FTZ R8, -R185, R8 ;  /* 0x00000008b9087221 */ /* 0x000fe20000010100 */
[----:B------:R-:W-:Y:S01]  /*c760*/  FMNMX.FTZ R4, R152, R193, !PT ;  /* 0x000000c198047209 */ /* 0x000fe20007810000 */
[--C-:B------:R-:W-:Y:S01]  /*c770*/  FFMA.FTZ R180, R180, UR10, -R12.reuse ;  /* 0x0000000ab4b47c23 */ /* 0x100fe2000801080c */
[--C-:B------:R-:W-:Y:S01]  /*c780*/  FFMA.FTZ R192, R192, UR10, -R12.reuse ;  /* 0x0000000ac0c07c23 */ /* 0x100fe2000801080c */
[----:B------:R-:W-:Y:S01]  /*c790*/  FMUL.FTZ R8, R8, UR10 ;  /* 0x0000000a08087c20 */ /* 0x000fe20008410000 */
[----:B------:R-:W-:Y:S01]  /*c7a0*/  FMNMX.FTZ R21, R153, R4, !PT ;  /* 0x0000000499157209 */ /* 0x000fe20007810000 */
[----:B------:R-:W-:Y:S03]  /*c7b0*/  MUFU.EX2 R187, R187 ;  /* 0x000000bb00bb7308 */ /* 0x000fe60000000800 */
[----:B------:R-:W-:Y:S01]  /*c7c0*/  FMNMX.FTZ R4, R156, R21, !PT ;  /* 0x000000159c047209 */ /* 0x000fe20007810000 */
[--C-:B------:R-:W-:Y:S01]  /*c7d0*/  FFMA.FTZ R21, R154, UR10, -R12.reuse ;  /* 0x0000000a9a157c23 */ /* 0x100fe2000801080c */
[--C-:B------:R-:W-:Y:S01]  /*c7e0*/  FFMA.FTZ R154, R166, UR10, -R12.reuse ;  /* 0x0000000aa69a7c23 */ /* 0x100fe2000801080c */
[--C-:B------:R-:W-:Y:S01]  /*c7f0*/  FFMA.FTZ R166, R167, UR10, -R12.reuse ;  /* 0x0000000aa7a67c23 */ /* 0x100fe2000801080c */
[----:B------:R-:W-:Y:S01]  /*c800*/  FMNMX.FTZ R193, R157, R4, !PT ;  /* 0x000000049dc17209 */ /* 0x000fe20007810000 */
[----:B------:R-:W0:Y:S01]  /*c810*/  MUFU.EX2 R8, R8 ;  /* 0x0000000800087308 */ /* 0x000e220000000800 */
        /* <DEDUP_REMOVED lines=11> */
[----:B------:R-:W-:-:S03]  /*c8d0*/  FFMA.FTZ R188, R190, UR10, -R12 ;  /* 0x0000000abebc7c23 */ /* 0x000fc6000801080c */
[----:B------:R-:W-:Y:S01]  /*c8e0*/  FMNMX.FTZ R155, R165, R4, !PT ;  /* 0x00000004a59b7209 */ /* 0x000fe20007810000 */
[----:B------:R-:W1:Y:S01]  /*c8f0*/  MUFU.EX2 R20, R20 ;  /* 0x0000001400147308 */ /* 0x000e620000000800 */
[-C--:B0-----:R-:W-:Y:S01]  /*c900*/  FMUL.FTZ R24, R24, R8.reuse ;  /* 0x0000000818187220 */ /* 0x081fe20000410000 */
[-C--:B------:R-:W-:Y:S01]  /*c910*/  FMUL.FTZ R25, R25, R8.reuse ;  /* 0x0000000819197220 */ /* 0x080fe20000410000 */
[----:B------:R-:W-:Y:S01]  /*c920*/  FMNMX.FTZ R4, R168, R155, !PT ;  /* 0x0000009ba8047209 */ /* 0x000fe20007810000 */
[--C-:B------:R-:W-:Y:S01]  /*c930*/  FFMA.FTZ R155, R159, UR10, -R12.reuse ;  /* 0x0000000a9f9b7c23 */ /* 0x100fe2000801080c */
[-C--:B------:R-:W-:Y:S01]  /*c940*/  FMUL.FTZ R28, R28, R8.reuse ;  /* 0x000000081c1c7220 */ /* 0x080fe20000410000 */
[----:B------:R-:W-:Y:S01]  /*c950*/  FMUL.FTZ R29, R29, R8 ;  /* 0x000000081d1d7220 */ /* 0x000fe20000410000 */
[----:B------:R-:W-:Y:S01]  /*c960*/  FMNMX.FTZ R159, R169, R4, !PT ;  /* 0x00000004a99f7209 */ /* 0x000fe20007810000 */
[----:B------:R-:W0:Y:S01]  /*c970*/  MUFU.EX2 R21, R21 ;  /* 0x0000001500157308 */ /* 0x000e220000000800 */
[-C--:B------:R-:W-:Y:S01]  /*c980*/  FMUL.FTZ R32, R32, R8.reuse ;  /* 0x0000000820207220 */ /* 0x080fe20000410000 */
[----:B------:R-:W-:Y:S01]  /*c990*/  FMUL.FTZ R33, R33, R8 ;  /* 0x0000000821217220 */ /* 0x000fe20000410000 */
[----:B------:R-:W-:Y:S01]  /*c9a0*/  FMNMX.FTZ R4, R172, R159, !PT ;  /* 0x0000009fac047209 */ /* 0x000fe20007810000 */
[--C-:B------:R-:W-:Y:S01]  /*c9b0*/  FFMA.FTZ R159, R162, UR10, -R12.reuse ;  /* 0x0000000aa29f7c23 */ /* 0x100fe2000801080c */
[--C-:B------:R-:W-:Y:S01]  /*c9c0*/  FFMA.FTZ R162, R163, UR10, -R12.reuse ;  /* 0x0000000aa3a27c23 */ /* 0x100fe2000801080c */
[----:B------:R-:W-:Y:S01]  /*c9d0*/  FFMA.FTZ R12, R194, UR10, -R12 ;  /* 0x0000000ac20c7c23 */ /* 0x000fe2000801080c */
[----:B------:R-:W-:Y:S01]  /*c9e0*/  FMNMX.FTZ R193, R173, R4, !PT ;  /* 0x00000004adc17209 */ /* 0x000fe20007810000 */
[----:B------:R-:W2:Y:S01]  /*c9f0*/  MUFU.EX2 R214, R214 ;  /* 0x000000d600d67308 */ /* 0x000ea20000000800 */
[-C--:B------:R-:W-:Y:S01]  /*ca00*/  FMUL.FTZ R36, R36, R8.reuse ;  /* 0x0000000824247220 */ /* 0x080fe20000410000 */
[-C--:B------:R-:W-:Y:S01]  /*ca10*/  FMUL.FTZ R37, R37, R8.reuse ;  /* 0x0000000825257220 */ /* 0x080fe20000410000 */
[----:B------:R-:W-:Y:S01]  /*ca20*/  FMNMX.FTZ R193, R176, R193, !PT ;  /* 0x000000c1b0c17209 */ /* 0x000fe20007810000 */
[-C--:B------:R-:W-:Y:S01]  /*ca30*/  FMUL.FTZ R40, R40, R8.reuse ;  /* 0x0000000828287220 */ /* 0x080fe20000410000 */
[-C--:B------:R-:W-:Y:S01]  /*ca40*/  FMUL.FTZ R41, R41, R8.reuse ;  /* 0x0000000829297220 */ /* 0x080fe20000410000 */
[-C--:B------:R-:W-:Y:S01]  /*ca50*/  FMUL.FTZ R44, R44, R8.reuse ;  /* 0x000000082c2c7220 */ /* 0x080fe20000410000 */
[----:B------:R-:W-:Y:S01]  /*ca60*/  FMNMX.FTZ R4, R178, R193, !PT ;  /* 0x000000c1b2047209 */ /* 0x000fe20007810000 */
[----:B------:R-:W3:Y:S01]  /*ca70*/  MUFU.EX2 R158, R158 ;  /* 0x0000009e009e7308 */ /* 0x000ee20000000800 */
[-C--:B------:R-:W-:Y:S01]  /*ca80*/  FMUL.FTZ R45, R45, R8.reuse ;  /* 0x000000082d2d7220 */ /* 0x080fe20000410000 */
[----:B------:R-:W-:Y:S01]  /*ca90*/  FMUL.FTZ R48, R48, R8 ;  /* 0x0000000830307220 */ /* 0x000fe20000410000 */
[----:B------:R-:W-:Y:S01]  /*caa0*/  FMNMX.FTZ R163, R181, R4, !PT ;  /* 0x00000004b5a37209 */ /* 0x000fe20007810000 */
[-C--:B------:R-:W-:Y:S01]  /*cab0*/  FMUL.FTZ R49, R49, R8.reuse ;  /* 0x0000000831317220 */ /* 0x080fe20000410000 */
[-C--:B------:R-:W-:Y:S01]  /*cac0*/  FMUL.FTZ R52, R52, R8.reuse ;  /* 0x0000000834347220 */ /* 0x080fe20000410000 */
[-C--:B------:R-:W-:Y:S01]  /*cad0*/  FMUL.FTZ R53, R53, R8.reuse ;  /* 0x0000000835357220 */ /* 0x080fe20000410000 */
[----:B------:R-:W-:Y:S01]  /*cae0*/  FMNMX.FTZ R193, R182, R163, !PT ;  /* 0x000000a3b6c17209 */ /* 0x000fe20007810000 */
[----:B------:R-:W4:Y:S01]  /*caf0*/  MUFU.EX2 R155, R155 ;  /* 0x0000009b009b7308 */ /* 0x000f220000000800 */
[-C--:B------:R-:W-:Y:S01]  /*cb00*/  FMUL.FTZ R56, R56, R8.reuse ;  /* 0x0000000838387220 */ /* 0x080fe20000410000 */
[-C--:B------:R-:W-:Y:S01]  /*cb10*/  FMUL.FTZ R57, R57, R8.reuse ;  /* 0x0000000839397220 */ /* 0x080fe20000410000 */
[----:B------:R-:W-:Y:S01]  /*cb20*/  FMNMX.FTZ R193, R184, R193, !PT ;  /* 0x000000c1b8c17209 */ /* 0x000fe20007810000 */
[-C--:B------:R-:W-:Y:S01]  /*cb30*/  FMUL.FTZ R60, R60, R8.reuse ;  /* 0x000000083c3c7220 */ /* 0x080fe20000410000 */
[-C--:B------:R-:W-:Y:S01]  /*cb40*/  FMUL.FTZ R61, R61, R8.reuse ;  /* 0x000000083d3d7220 */ /* 0x080fe20000410000 */
[-C--:B------:R-:W-:Y:S01]  /*cb50*/  FMUL.FTZ R64, R64, R8.reuse ;  /* 0x0000000840407220 */ /* 0x080fe20000410000 */
[----:B------:R-:W-:Y:S01]  /*cb60*/  FMNMX.FTZ R4, R186, R193, !PT ;  /* 0x000000c1ba047209 */ /* 0x000fe20007810000 */
[----:B------:R-:W-:Y:S01]  /*cb70*/  MUFU.EX2 R159, R159 ;  /* 0x0000009f009f7308 */ /* 0x000fe20000000800 */
[-C--:B------:R-:W-:Y:S01]  /*cb80*/  FMUL.FTZ R65, R65, R8.reuse ;  /* 0x0000000841417220 */ /* 0x080fe20000410000 */
[----:B------:R-:W-:Y:S01]  /*cb90*/  FMUL.FTZ R68, R68, R8 ;  /* 0x0000000844447220 */ /* 0x000fe20000410000 */
[----:B------:R-:W-:Y:S01]  /*cba0*/  FMNMX.FTZ R4, R189, R4, !PT ;  /* 0x00000004bd047209 */ /* 0x000fe20007810000 */
[-C--:B------:R-:W-:Y:S01]  /*cbb0*/  FMUL.FTZ R69, R69, R8.reuse ;  /* 0x0000000845457220 */ /* 0x080fe20000410000 */
[-C--:B------:R-:W-:Y:S01]  /*cbc0*/  FMUL.FTZ R72, R72, R8.reuse ;  /* 0x0000000848487220 */ /* 0x080fe20000410000 */
[----:B------:R-:W-:Y:S01]  /*cbd0*/  FMUL.FTZ R73, R73, R8 ;  /* 0x0000000849497220 */ /* 0x000fe20000410000 */
[----:B------:R-:W-:Y:S01]  /*cbe0*/  FMNMX.FTZ R4, R191, R4, !PT ;  /* 0x00000004bf047209 */ /* 0x000fe20007810000 */
[----:B------:R-:W-:Y:S01]  /*cbf0*/  MUFU.EX2 R162, R162 ;  /* 0x000000a200a27308 */ /* 0x000fe20000000800 */
[-C--:B------:R-:W-:Y:S01]  /*cc00*/  FMUL.FTZ R76, R76, R8.reuse ;  /* 0x000000084c4c7220 */ /* 0x080fe20000410000 */
[-C--:B------:R-:W-:Y:S01]  /*cc10*/  FMUL.FTZ R77, R77, R8.reuse ;  /* 0x000000084d4d7220 */ /* 0x080fe20000410000 */
[-C--:B------:R-:W-:Y:S01]  /*cc20*/  FMUL.FTZ R80, R80, R8.reuse ;  /* 0x0000000850507220 */ /* 0x080fe20000410000 */
[----:B------:R-:W5:Y:S01]  /*cc30*/  SHFL.BFLY PT, R193, R4, 0x2, 0x1f ;  /* 0x0c401f0004c17f89 */ /* 0x000f6200000e0000 */
        /* <DEDUP_REMOVED lines=23> */
[----:B-----5:R-:W-:Y:S01]  /*cdb0*/  FMNMX.FTZ R193, R4, R193, !PT ;  /* 0x000000c104c17209 */ /* 0x020fe20007810000 */
[-C--:B------:R-:W-:Y:S01]  /*cdc0*/  FMUL.FTZ R120, R120, R8.reuse ;  /* 0x0000000878787220 */ /* 0x080fe20000410000 */
[-C--:B------:R-:W-:Y:S01]  /*cdd0*/  FMUL.FTZ R121, R121, R8.reuse ;  /* 0x0000000879797220 */ /* 0x080fe20000410000 */
[-C--:B------:R-:W-:Y:S01]  /*cde0*/  FMUL.FTZ R124, R124, R8.reuse ;  /* 0x000000087c7c7220 */ /* 0x080fe20000410000 */
[----:B------:R-:W1:Y:S01]  /*cdf0*/  MUFU.EX2 R170, R170 ;  /* 0x000000aa00aa7308 */ /* 0x000e620000000800 */
[----:B------:R-:W5:Y:S01]  /*ce00*/  SHFL.BFLY PT, R4, R193, 0x1, 0x1f ;  /* 0x0c201f00c1047f89 */ /* 0x000f6200000e0000 */
        /* <DEDUP_REMOVED lines=14> */
[----:B------:R-:W-:Y:S08]  /*cef0*/  MUFU.EX2 R174, R174 ;  /* 0x000000ae00ae7308 */ /* 0x000ff00000000800 */
[----:B------:R-:W-:Y:S01]  /*cf00*/  MUFU.EX2 R175, R175 ;  /* 0x000000af00af7308 */ /* 0x000fe20000000800 */
[----:B-----5:R-:W-:-:S04]  /*cf10*/  FMNMX.FTZ R4, R193, R4, !PT ;  /* 0x00000004c1047209 */ /* 0x020fc80007810000 */
[C---:B------:R-:W-:Y:S01]  /*cf20*/  FSETP.NEU.FTZ.AND P1, PT, R4.reuse, -INF , PT ;  /* 0xff8000000400780b */ /* 0x040fe20003f3d000 */
[----:B------:R-:W-:Y:S02]  /*cf30*/  FMUL.FTZ R195, R4, UR10 ;  /* 0x0000000a04c37c20 */ /* 0x000fe40008410000 */
[----:B------:R-:W-:Y:S03]  /*cf40*/  MUFU.EX2 R180, R180 ;  /* 0x000000b400b47308 */ /* 0x000fe60000000800 */
[----:B------:R-:W-:-:S05]  /*cf50*/  FSEL R195, R195, RZ, P1 ;  /* 0x000000ffc3c37208 */ /* 0x000fca0000800000 */
[--C-:B------:R-:W-:Y:S01]  /*cf60*/  FFMA.FTZ R193, R10, UR10, -R195.reuse ;  /* 0x0000000a0ac17c23 */ /* 0x100fe200080108c3 */
[----:B------:R-:W-:Y:S01]  /*cf70*/  FFMA.FTZ R10, R11, UR10, -R195 ;  /* 0x0000000a0b0a7c23 */ /* 0x000fe200080108c3 */
[----:B------:R-:W-:Y:S01]  /*cf80*/  FFMA.FTZ R11, R8, R2, R187 ;  /* 0x00000002080b7223 */ /* 0x000fe200000100bb */
[--C-:B------:R-:W-:Y:S01]  /*cf90*/  FFMA.FTZ R190, R153, UR10, -R195.reuse ;  /* 0x0000000a99be7c23 */ /* 0x100fe200080108c3 */
[----:B------:R-:W-:Y:S01]  /*cfa0*/  MUFU.EX2 R179, R179 ;  /* 0x000000b300b37308 */ /* 0x000fe20000000800 */
[----:B------:R-:W-:Y:S01]  /*cfb0*/  FFMA.FTZ R194, R165, UR10, -R195 ;  /* 0x0000000aa5c27c23 */ /* 0x000fe200080108c3 */
[----:B------:R-:W-:Y:S01]  /*cfc0*/  FADD.FTZ R2, R196, R11 ;  /* 0x0000000bc4027221 */ /* 0x000fe20000010000 */
[--C-:B------:R-:W-:Y:S01]  /*cfd0*/  FFMA.FTZ R11, R14, UR10, -R195.reuse ;  /* 0x0000000a0e0b7c23 */ /* 0x100fe200080108c3 */
[--C-:B------:R-:W-:Y:S01]  /*cfe0*/  FFMA.FTZ R14, R15, UR10, -R195.reuse ;  /* 0x0000000a0f0e7c23 */ /* 0x100fe200080108c3 */
[--C-:B------:R-:W-:Y:S01]  /*cff0*/  FFMA.FTZ R160, R160, UR10, -R195.reuse ;  /* 0x0000000aa0a07c23 */ /* 0x100fe200080108c3 */
[----:B------:R-:W-:Y:S01]  /*d000*/  FADD.FTZ R197, R13, R2 ;  /* 0x000000020dc57221 */ /* 0x000fe20000010000 */
[--C-:B------:R-:W-:Y:S01]  /*d010*/  FFMA.FTZ R199, R164, UR10, -R195.reuse ;  /* 0x0000000aa4c77c23 */ /* 0x100fe200080108c3 */
[----:B------:R-:W-:Y:S01]  /*d020*/  MUFU.EX2 R198, R198 ;  /* 0x000000c600c67308 */ /* 0x000fe20000000800 */
[----:B------:R-:W-:Y:S01]  /*d030*/  FFMA.FTZ R169, R169, UR10, -R195 ;  /* 0x0000000aa9a97c23 */ /* 0x000fe200080108c3 */
[----:B------:R-:W-:Y:S01]  /*d040*/  FADD.FTZ R2, R20, R197 ;  /* 0x000000c514027221 */ /* 0x000fe20000010000 */
[--C-:B------:R-:W-:Y:S01]  /*d050*/  FFMA.FTZ R173, R173, UR10, -R195.reuse ;  /* 0x0000000aadad7c23 */ /* 0x100fe200080108c3 */
[--C-:B------:R-:W-:Y:S01]  /*d060*/  FFMA.FTZ R178, R178, UR10, -R195.reuse ;  /* 0x0000000ab2b27c23 */ /* 0x100fe200080108c3 */
[--C-:B------:R-:W-:Y:S01]  /*d070*/  FFMA.FTZ R181, R181, UR10, -R195.reuse ;  /* 0x0000000ab5b57c23 */ /* 0x100fe200080108c3 */
[----:B0-----:R-:W-:Y:S01]  /*d080*/  FADD.FTZ R15, R21, R2 ;  /* 0x00000002150f7221 */ /* 0x001fe20000010000 */
[--C-:B------:R-:W-:Y:S01]  /*d090*/  FFMA.FTZ R182, R182, UR10, -R195.reuse ;  /* 0x0000000ab6b67c23 */ /* 0x100fe200080108c3 */
[----:B------:R-:W-:Y:S01]  /*d0a0*/  MUFU.EX2 R183, R183 ;  /* 0x000000b700b77308 */ /* 0x000fe20000000800 */
[----:B------:R-:W-:Y:S01]  /*d0b0*/  FFMA.FTZ R184, R184, UR10, -R195 ;  /* 0x0000000ab8b87c23 */ /* 0x000fe200080108c3 */
[----:B--2---:R-:W-:Y:S01]  /*d0c0*/  FADD.FTZ R197, R214, R15 ;  /* 0x0000000fd6c57221 */ /* 0x004fe20000010000 */
[--C-:B------:R-:W-:Y:S01]  /*d0d0*/  FFMA.FTZ R15, R152, UR10, -R195.reuse ;  /* 0x0000000a980f7c23 */ /* 0x100fe200080108c3 */
[--C-:B------:R-:W-:Y:S01]  /*d0e0*/  FFMA.FTZ R186, R186, UR10, -R195.reuse ;  /* 0x0000000ababa7c23 */ /* 0x100fe200080108c3 */
[----:B------:R-:W-:Y:S01]  /*d0f0*/  FFMA.FTZ R189, R189, UR10, -R195 ;  /* 0x0000000abdbd7c23 */ /* 0x000fe200080108c3 */
[----:B---3--:R-:W-:Y:S01]  /*d100*/  FADD.FTZ R2, R158, R197 ;  /* 0x000000c59e027221 */ /* 0x008fe20000010000 */
[--C-:B------:R-:W-:Y:S01]  /*d110*/  FFMA.FTZ R197, R161, UR10, -R195.reuse ;  /* 0x0000000aa1c57c23 */ /* 0x100fe200080108c3 */
[----:B------:R-:W0:Y:S01]  /*d120*/  MUFU.EX2 R188, R188 ;  /* 0x000000bc00bc7308 */ /* 0x000e220000000800 */
[----:B------:R-:W-:Y:S01]  /*d130*/  FFMA.FTZ R191, R191, UR10, -R195 ;  /* 0x0000000abfbf7c23 */ /* 0x000fe200080108c3 */
[----:B----4-:R-:W-:Y:S01]  /*d140*/  FADD.FTZ R2, R155, R2 ;  /* 0x000000029b027221 */ /* 0x010fe20000010000 */
[----:B-1----:R-:W-:-:S02]  /*d150*/  F2FP.BF16.F32.PACK_AB R164, R170, R167 ;  /* 0x000000a7aaa4723e */ /* 0x002fc400000010ff */
[----:B------:R-:W-:Y:S01]  /*d160*/  F2FP.BF16.F32.PACK_AB R158, R155, R158 ;  /* 0x0000009e9b9e723e */ /* 0x000fe200000010ff */
[----:B------:R-:W-:Y:S01]  /*d170*/  FADD.FTZ R153, R159, R2 ;  /* 0x000000029f997221 */ /* 0x000fe20000010000 */
[----:B------:R-:W-:Y:S01]  /*d180*/  FSEL R2, R4, RZ, P1 ;  /* 0x000000ff04027208 */ /* 0x000fe20000800000 */
[----:B------:R1:W2:Y:S02]  /*d190*/  MUFU.EX2 R185, R192 ;  /* 0x000000c000b97308 */ /* 0x0002a40000000800 */
[----:B------:R-:W-:Y:S02]  /*d1a0*/  FADD.FTZ R152, R162, R153 ;  /* 0x00000099a2987221 */ /* 0x000fe40000010000 */
[----:B------:R-:W-:Y:S01]  /*d1b0*/  FADD.FTZ R2, -R2, R9 ;  /* 0x0000000902027221 */ /* 0x000fe20000010100 */
[--C-:B------:R-:W-:Y:S01]  /*d1c0*/  FFMA.FTZ R9, R157, UR10, -R195.reuse ;  /* 0x0000000a9d097c23 */ /* 0x100fe200080108c3 */
[----:B------:R-:W-:Y:S01]  /*d1d0*/  FADD.FTZ R153, R163, R152 ;  /* 0x00000098a3997221 */ /* 0x000fe20000010000 */
[--C-:B------:R-:W-:Y:S01]  /*d1e0*/  FFMA.FTZ R157, R172, UR10, -R195.reuse ;  /* 0x0000000aac9d7c23 */ /* 0x100fe200080108c3 */
[----:B------:R-:W-:Y:S01]  /*d1f0*/  MUFU.EX2 R12, R12 ;  /* 0x0000000c000c7308 */ /* 0x000fe20000000800 */
[----:B-1----:R-:W-:Y:S01]  /*d200*/  FFMA.FTZ R192, R156, UR10, -R195 ;  /* 0x0000000a9cc07c23 */ /* 0x002fe200080108c3 */
[----:B------:R-:W-:Y:S01]  /*d210*/  FADD.FTZ R152, R166, R153 ;  /* 0x00000099a6987221 */ /* 0x000fe20000010000 */
[----:B------:R-:W-:-:S02]  /*d220*/  F2FP.BF16.F32.PACK_AB R156, R214, R21 ;  /* 0x00000015d69c723e */ /* 0x000fc400000010ff */
[----:B0-----:R-:W-:Y:S01]  /*d230*/  F2FP.BF16.F32.PACK_AB R172, R188, R183 ;  /* 0x000000b7bcac723e */ /* 0x001fe200000010ff */
[----:B------:R-:W-:Y:S02]  /*d240*/  FADD.FTZ R153, R167, R152 ;  /* 0x00000098a7997221 */ /* 0x000fe40000010000 */
[----:B------:R-:W-:Y:S02]  /*d250*/  MUFU.EX2 R193, R193 ;  /* 0x000000c100c17308 */ /* 0x000fe40000000800 */
[----:B------:R-:W-:Y:S01]  /*d260*/  FADD.FTZ R152, R170, R153 ;  /* 0x00000099aa987221 */ /* 0x000fe20000010000 */
[----:B------:R-:W-:Y:S01]  /*d270*/  FFMA.FTZ R153, R168, UR10, -R195 ;  /* 0x0000000aa8997c23 */ /* 0x000fe200080108c3 */
[----:B------:R-:W-:Y:S02]  /*d280*/  F2FP.BF16.F32.PACK_AB R168, R180, R175 ;  /* 0x000000afb4a8723e */ /* 0x000fe400000010ff */
[----:B------:R-:W-:Y:S02]  /*d290*/  FADD.FTZ R165, R171, R152 ;  /* 0x00000098aba57221 */ /* 0x000fe40000010000 */
[----:B------:R-:W-:Y:S02]  /*d2a0*/  MUFU.EX2 R10, R10 ;  /* 0x0000000a000a7308 */ /* 0x000fe40000000800 */
[----:B------:R-:W-:Y:S01]  /*d2b0*/  FADD.FTZ R152, R174, R165 ;  /* 0x000000a5ae987221 */ /* 0x000fe20000010000 */
[----:B------:R-:W-:-:S03]  /*d2c0*/  FFMA.FTZ R165, R176, UR10, -R195 ;  /* 0x0000000ab0a57c23 */ /* 0x000fc600080108c3 */
[----:B------:R-:W-:Y:S02]  /*d2d0*/  FADD.FTZ R213, R175, R152 ;  /* 0x00000098afd57221 */ /* 0x000fe40000010000 */
[----:B------:R-:W-:Y:S02]  /*d2e0*/  MUFU.EX2 R11, R11 ;  /* 0x0000000b000b7308 */ /* 0x000fe40000000800 */
[----:B------:R-:W-:Y:S01]  /*d2f0*/  FADD.FTZ R152, R180, R213 ;  /* 0x000000d5b4987221 */ /* 0x000fe20000010000 */
[----:B------:R-:W-:-:S03]  /*d300*/  FMUL.FTZ R180, R2, UR10 ;  /* 0x0000000a02b47c20 */ /* 0x000fc60008410000 */
[----:B------:R-:W-:Y:S01]  /*d310*/  FADD.FTZ R195, R179, R152 ;  /* 0x00000098b3c37221 */ /* 0x000fe20000010000 */
[----:B------:R-:W-:Y:S01]  /*d320*/  F2FP.BF16.F32.PACK_AB R152, R196, R187 ;  /* 0x000000bbc498723e */ /* 0x000fe200000010ff */
[----:B------:R-:W0:Y:S02]  /*d330*/  MUFU.EX2 R14, R14 ;  /* 0x0000000e000e7308 */ /* 0x000e240000000800 */
[----:B------:R-:W-:-:S04]  /*d340*/  FADD.FTZ R20, R198, R195 ;  /* 0x000000c3c6147221 */ /* 0x000fc80000010000 */
[----:B------:R-:W-:Y:S02]  /*d350*/  FADD.FTZ R21, R183, R20 ;  /* 0x00000014b7157221 */ /* 0x000fe40000010000 */
[----:B------:R-:W1:Y:S02]  /*d360*/  MUFU.EX2 R180, R180 ;  /* 0x000000b400b47308 */ /* 0x000e640000000800 */
[----:B------:R-:W-:-:S04]  /*d370*/  FADD.FTZ R170, R188, R21 ;  /* 0x00000015bcaa7221 */ /* 0x000fc80000010000 */
[----:B--2---:R-:W-:Y:S01]  /*d380*/  FADD.FTZ R21, R185, R170 ;  /* 0x000000aab9157221 */ /* 0x004fe20000010000 */
[----:B------:R-:W-:Y:S01]  /*d390*/  F2FP.BF16.F32.PACK_AB R170, R198, R179 ;  /* 0x000000b3c6aa723e */ /* 0x000fe200000010ff */
[----:B------:R-:W-:Y:S01]  /*d3a0*/  MUFU.EX2 R15, R15 ;  /* 0x0000000f000f7308 */ /* 0x000fe20000000800 */
[----:B0-----:R-:W-:Y:S01]  /*d3b0*/  F2FP.BF16.F32.PACK_AB R155, R14, R11 ;  /* 0x0000000b0e9b723e */ /* 0x001fe200000010ff */
[----:B------:R-:W-:-:S06]  /*d3c0*/  FADD.FTZ R2, R12, R21 ;  /* 0x000000150c027221 */ /* 0x000fcc0000010000 */
[----:B------:R-:W-:Y:S01]  /*d3d0*/  MUFU.EX2 R190, R190 ;  /* 0x000000be00be7308 */ /* 0x000fe20000000800 */
[----:B-1----:R-:W-:Y:S01]  /*d3e0*/  FFMA.FTZ R21, R180, R0, R193 ;  /* 0x00000000b4157223 */ /* 0x002fe200000100c1 */
[-C--:B------:R-:W-:Y:S01]  /*d3f0*/  FMUL.FTZ R26, R26, R180.reuse ;  /* 0x000000b41a1a7220 */ /* 0x080fe20000410000 */
[-C--:B------:R-:W-:Y:S01]  /*d400*/  FMUL.FTZ R27, R27, R180.reuse ;  /* 0x000000b41b1b7220 */ /* 0x080fe20000410000 */
[-C--:B------:R-:W-:Y:S01]  /*d410*/  FMUL.FTZ R30, R30, R180.reuse ;  /* 0x000000b41e1e7220 */ /* 0x080fe20000410000 */
[----:B------:R-:W-:Y:S01]  /*d420*/  FADD.FTZ R0, R10, R21 ;  /* 0x000000150a007221 */ /* 0x000fe20000010000 */
[-C--:B------:R-:W-:Y:S01]  /*d430*/  FMUL.FTZ R31, R31, R180.reuse ;  /* 0x000000b41f1f7220 */ /* 0x080fe20000410000 */
[-C--:B------:R-:W-:Y:S01]  /*d440*/  FMUL.FTZ R34, R34, R180.reuse ;  /* 0x000000b422227220 */ /* 0x080fe20000410000 */
[----:B------:R-:W-:Y:S01]  /*d450*/  MUFU.EX2 R192, R192 ;  /* 0x000000c000c07308 */ /* 0x000fe20000000800 */
[----:B------:R-:W-:Y:S01]  /*d460*/  FADD.FTZ R21, R11, R0 ;  /* 0x000000000b157221 */ /* 0x000fe20000010000 */
[-C--:B------:R-:W-:Y:S01]  /*d470*/  FMUL.FTZ R35, R35, R180.reuse ;  /* 0x000000b423237220 */ /* 0x080fe20000410000 */
[-C--:B------:R-:W-:Y:S01]  /*d480*/  FMUL.FTZ R38, R38, R180.reuse ;  /* 0x000000b426267220 */ /* 0x080fe20000410000 */
[-C--:B------:R-:W-:Y:S01]  /*d490*/  FMUL.FTZ R39, R39, R180.reuse ;  /* 0x000000b427277220 */ /* 0x080fe20000410000 */
[----:B------:R-:W-:Y:S01]  /*d4a0*/  FADD.FTZ R188, R14, R21 ;  /* 0x000000150ebc7221 */ /* 0x000fe20000010000 */
        /* <DEDUP_REMOVED lines=13> */
[----:B------:R-:W-:Y:S01]  /*d580*/  F2FP.BF16.F32.PACK_AB R162, R166, R163 ;  /* 0x000000a3a6a2723e */ /* 0x000fe200000010ff */
[-C--:B------:R-:W-:Y:S01]  /*d590*/  FMUL.FTZ R62, R62, R180.reuse ;  /* 0x000000b43e3e7220 */ /* 0x080fe20000410000 */
[----:B------:R-:W-:Y:S01]  /*d5a0*/  F2FP.BF16.F32.PACK_AB R166, R174, R171 ;  /* 0x000000abaea6723e */ /* 0x000fe200000010ff */
[-C--:B------:R-:W-:Y:S01]  /*d5b0*/  FMUL.FTZ R63, R63, R180.reuse ;  /* 0x000000b43f3f7220 */ /* 0x080fe20000410000 */
[----:B------:R-:W-:Y:S01]  /*d5c0*/  F2FP.BF16.F32.PACK_AB R174, R12, R185 ;  /* 0x000000b90cae723e */ /* 0x000fe200000010ff */
[----:B------:R-:W0:Y:S01]  /*d5d0*/  MUFU.EX2 R176, R197 ;  /* 0x000000c500b07308 */ /* 0x000e220000000800 */
[-C--:B------:R-:W-:Y:S01]  /*d5e0*/  FMUL.FTZ R66, R66, R180.reuse ;  /* 0x000000b442427220 */ /* 0x080fe20000410000 */
[-C--:B------:R-:W-:Y:S01]  /*d5f0*/  FMUL.FTZ R67, R67, R180.reuse ;  /* 0x000000b443437220 */ /* 0x080fe20000410000 */
[-C--:B------:R-:W-:Y:S01]  /*d600*/  FMUL.FTZ R70, R70, R180.reuse ;  /* 0x000000b446467220 */ /* 0x080fe20000410000 */
[-C--:B------:R-:W-:Y:S01]  /*d610*/  FMUL.FTZ R71, R71, R180.reuse ;  /* 0x000000b447477220 */ /* 0x080fe20000410000 */
[-C--:B------:R-:W-:Y:S01]  /*d620*/  FMUL.FTZ R74, R74, R180.reuse ;  /* 0x000000b44a4a7220 */ /* 0x080fe20000410000 */
[-C--:B------:R-:W-:Y:S01]  /*d630*/  FMUL.FTZ R75, R75, R180.reuse ;  /* 0x000000b44b4b7220 */ /* 0x080fe20000410000 */
[----:B------:R-:W-:Y:S01]  /*d640*/  FMUL.FTZ R78, R78, R180 ;  /* 0x000000b44e4e7220 */ /* 0x000fe20000410000 */
[----:B------:R2:W-:Y:S01]  /*d650*/  MUFU.EX2 R12, R153 ;  /* 0x00000099000c7308 */ /* 0x0005e20000000800 */
        /* <DEDUP_REMOVED lines=12> */
[----:B------:R-:W-:Y:S01]  /*d720*/  FADD.FTZ R153, R190, R153 ;  /* 0x00000099be997221 */ /* 0x000fe20000010000 */
[-C--:B------:R-:W-:Y:S01]  /*d730*/  FMUL.FTZ R98, R98, R180.reuse ;  /* 0x000000b462627220 */ /* 0x080fe20000410000 */
        /* <DEDUP_REMOVED lines=8> */
[-C--:B------:R-:W-:Y:S01]  /*d7c0*/  FMUL.FTZ R110, R110, R180.reuse ;  /* 0x000000b46e6e7220 */ /* 0x080fe20000410000 */
[----:B------:R-:W3:Y:S01]  /*d7d0*/  MUFU.EX2 R169, R169 ;  /* 0x000000a900a97308 */ /* 0x000ee20000000800 */
[----:B------:R-:W-:Y:S01]  /*d7e0*/  FADD.FTZ R153, R161, R188 ;  /* 0x000000bca1997221 */ /* 0x000fe20000010000 */
[----:B0-----:R-:W-:Y:S01]  /*d7f0*/  F2FP.BF16.F32.PACK_AB R161, R176, R161 ;  /* 0x000000a1b0a1723e */ /* 0x001fe200000010ff */
[-C--:B------:R-:W-:Y:S01]  /*d800*/  FMUL.FTZ R111, R111, R180.reuse ;  /* 0x000000b46f6f7220 */ /* 0x080fe20000410000 */
[-C--:B------:R-:W-:Y:S01]  /*d810*/  FMUL.FTZ R114, R114, R180.reuse ;  /* 0x000000b472727220 */ /* 0x080fe20000410000 */
[----:B------:R-:W-:Y:S01]  /*d820*/  FADD.FTZ R188, R176, R153 ;  /* 0x00000099b0bc7221 */ /* 0x000fe20000010000 */
[-C--:B------:R-:W-:Y:S01]  /*d830*/  FMUL.FTZ R115, R115, R180.reuse ;  /* 0x000000b473737220 */ /* 0x080fe20000410000 */
[-C--:B------:R-:W-:Y:S01]  /*d840*/  FMUL.FTZ R118, R118, R180.reuse ;  /* 0x000000b476767220 */ /* 0x080fe20000410000 */
[----:B------:R0:W4:Y:S01]  /*d850*/  MUFU.EX2 R167, R157 ;  /* 0x0000009d00a77308 */ /* 0x0001220000000800 */
[----:B-1----:R-:W-:Y:S01]  /*d860*/  FADD.FTZ R153, R13, R188 ;  /* 0x000000bc0d997221 */ /* 0x002fe20000010000 */
[----:B--2---:R-:W-:Y:S01]  /*d870*/  F2FP.BF16.F32.PACK_AB R163, R20, R13 ;  /* 0x0000000d14a3723e */ /* 0x004fe200000010ff */
[-C--:B------:R-:W-:Y:S01]  /*d880*/  FMUL.FTZ R119, R119, R180.reuse ;  /* 0x000000b477777220 */ /* 0x080fe20000410000 */
[-C--:B------:R-:W-:Y:S01]  /*d890*/  FMUL.FTZ R122, R122, R180.reuse ;  /* 0x000000b47a7a7220 */ /* 0x080fe20000410000 */
[----:B------:R-:W-:Y:S01]  /*d8a0*/  FADD.FTZ R153, R20, R153 ;  /* 0x0000009914997221 */ /* 0x000fe20000010000 */
[-C--:B------:R-:W-:Y:S01]  /*d8b0*/  FMUL.FTZ R123, R123, R180.reuse ;  /* 0x000000b47b7b7220 */ /* 0x080fe20000410000 */
[-C--:B------:R-:W-:Y:S01]  /*d8c0*/  FMUL.FTZ R126, R126, R180.reuse ;  /* 0x000000b47e7e7220 */ /* 0x080fe20000410000 */
[----:B------:R-:W1:Y:S01]  /*d8d0*/  MUFU.EX2 R0, R173 ;  /* 0x000000ad00007308 */ /* 0x000e620000000800 */
[----:B------:R-:W-:Y:S01]  /*d8e0*/  FADD.FTZ R188, R12, R153 ;  /* 0x000000990cbc7221 */ /* 0x000fe20000010000 */
[----:B0-----:R-:W-:Y:S01]  /*d8f0*/  F2FP.BF16.F32.PACK_AB R157, R190, R15 ;  /* 0x0000000fbe9d723e */ /* 0x001fe200000010ff */
[-C--:B------:R-:W-:Y:S01]  /*d900*/  FMUL.FTZ R127, R127, R180.reuse ;  /* 0x000000b47f7f7220 */ /* 0x080fe20000410000 */
[-C--:B------:R-:W-:Y:S01]  /*d910*/  FMUL.FTZ R130, R130, R180.reuse ;  /* 0x000000b482827220 */ /* 0x080fe20000410000 */
[----:B---3--:R-:W-:Y:S01]  /*d920*/  FADD.FTZ R188, R169, R188 ;  /* 0x000000bca9bc7221 */ /* 0x008fe20000010000 */
[-C--:B------:R-:W-:Y:S01]  /*d930*/  FMUL.FTZ R131, R131, R180.reuse ;  /* 0x000000b483837220 */ /* 0x080fe20000410000 */
[-C--:B------:R-:W-:Y:S01]  /*d940*/  FMUL.FTZ R134, R134, R180.reuse ;  /* 0x000000b486867220 */ /* 0x080fe20000410000 */
[----:B------:R0:W2:Y:S01]  /*d950*/  MUFU.EX2 R21, R165 ;  /* 0x000000a500157308 */ /* 0x0000a20000000800 */
[----:B----4-:R-:W-:Y:S01]  /*d960*/  FADD.FTZ R153, R167, R188 ;  /* 0x000000bca7997221 */ /* 0x010fe20000010000 */
[-C--:B------:R-:W-:Y:S01]  /*d970*/  FMUL.FTZ R135, R135, R180.reuse ;  /* 0x000000b487877220 */ /* 0x080fe20000410000 */
[-C--:B------:R-:W-:Y:S01]  /*d980*/  FMUL.FTZ R138, R138, R180.reuse ;  /* 0x000000b48a8a7220 */ /* 0x080fe20000410000 */
[-C--:B------:R-:W-:Y:S01]  /*d990*/  FMUL.FTZ R139, R139, R180.reuse ;  /* 0x000000b48b8b7220 */ /* 0x080fe20000410000 */
[-C--:B------:R-:W-:Y:S01]  /*d9a0*/  FMUL.FTZ R142, R142, R180.reuse ;  /* 0x000000b48e8e7220 */ /* 0x080fe20000410000 */
[-C--:B------:R-:W-:Y:S01]  /*d9b0*/  FMUL.FTZ R143, R143, R180.reuse ;  /* 0x000000b48f8f7220 */ /* 0x080fe20000410000 */
[----:B------:R-:W-:Y:S01]  /*d9c0*/  FMUL.FTZ R146, R146, R180 ;  /* 0x000000b492927220 */ /* 0x000fe20000410000 */
[----:B------:R-:W3:Y:S01]  /*d9d0*/  MUFU.EX2 R178, R178 ;  /* 0x000000b200b27308 */ /* 0x000ee20000000800 */
[C---:B-1----:R-:W-:Y:S01]  /*d9e0*/  FADD.FTZ R188, R0.reuse, R153 ;  /* 0x0000009900bc7221 */ /* 0x042fe20000010000 */
[----:B0-----:R-:W-:Y:S01]  /*d9f0*/  F2FP.BF16.F32.PACK_AB R165, R169, R12 ;  /* 0x0000000ca9a5723e */ /* 0x001fe200000010ff */
[-C--:B------:R-:W-:Y:S01]  /*da00*/  FMUL.FTZ R147, R147, R180.reuse ;  /* 0x000000b493937220 */ /* 0x080fe20000410000 */
[----:B------:R-:W-:Y:S01]  /*da10*/  F2FP.BF16.F32.PACK_AB R167, R0, R167 ;  /* 0x000000a700a7723e */ /* 0x000fe200000010ff */
[-C--:B------:R-:W-:Y:S01]  /*da20*/  FMUL.FTZ R150, R150, R180.reuse ;  /* 0x000000b496967220 */ /* 0x080fe20000410000 */
[----:B------:R-:W-:-:S02]  /*da30*/  FMUL.FTZ R151, R151, R180 ;  /* 0x000000b497977220 */ /* 0x000fc40000410000 */
[----:B------:R-:W0:Y:S01]  /*da40*/  MUFU.EX2 R171, R181 ;  /* 0x000000b500ab7308 */ /* 0x000e220000000800 */
[----:B--2---:R-:W-:-:S07]  /*da50*/  FADD.FTZ R153, R21, R188 ;  /* 0x000000bc15997221 */ /* 0x004fce0000010000 */
[----:B------:R-:W1:Y:S01]  /*da60*/  MUFU.EX2 R182, R182 ;  /* 0x000000b600b67308 */ /* 0x000e620000000800 */
[----:B---3--:R-:W-:-:S07]  /*da70*/  F2FP.BF16.F32.PACK_AB R169, R178, R21 ;  /* 0x00000015b2a9723e */ /* 0x008fce00000010ff */
[----:B------:R2:W3:Y:S08]  /*da80*/  MUFU.EX2 R173, R184 ;  /* 0x000000b800ad7308 */ /* 0x0004f00000000800 */
[----:B------:R-:W4:Y:S01]  /*da90*/  MUFU.EX2 R186, R186 ;  /* 0x000000ba00ba7308 */ /* 0x000f220000000800 */
[----:B--2---:R-:W-:-:S04]  /*daa0*/  FADD.FTZ R184, R178, R153 ;  /* 0x00000099b2b87221 */ /* 0x004fc80000010000 */
[----:B0-----:R-:W-:Y:S01]  /*dab0*/  FADD.FTZ R153, R171, R184 ;  /* 0x000000b8ab997221 */ /* 0x001fe20000010000 */
[C---:B-1----:R-:W-:Y:S02]  /*dac0*/  F2FP.BF16.F32.PACK_AB R171, R182.reuse, R171 ;  /* 0x000000abb6ab723e */ /* 0x042fe400000010ff */
[----:B------:R-:W0:Y:S01]  /*dad0*/  MUFU.EX2 R175, R189 ;  /* 0x000000bd00af7308 */ /* 0x000e220000000800 */
[----:B------:R-:W-:Y:S01]  /*dae0*/  FADD.FTZ R188, R182, R153 ;  /* 0x00000099b6bc7221 */ /* 0x000fe20000010000 */
[----:B------:R-:W-:-:S03]  /*daf0*/  F2FP.BF16.F32.PACK_AB R153, R10, R193 ;  /* 0x000000c10a99723e */ /* 0x000fc600000010ff */
[----:B---3--:R-:W-:-:S03]  /*db00*/  FADD.FTZ R11, R173, R188 ;  /* 0x000000bcad0b7221 */ /* 0x008fc60000010000 */
[----:B------:R-:W1:Y:S01]  /*db10*/  MUFU.EX2 R184, R191 ;  /* 0x000000bf00b87308 */ /* 0x000e620000000800 */
[C---:B----4-:R-:W-:Y:S01]  /*db20*/  FADD.FTZ R8, R186.reuse, R11 ;  /* 0x0000000bba087221 */ /* 0x050fe20000010000 */
[----:B------:R-:W-:-:S03]  /*db30*/  F2FP.BF16.F32.PACK_AB R173, R186, R173 ;  /* 0x000000adbaad723e */ /* 0x000fc600000010ff */
[----:B0-----:R-:W-:-:S04]  /*db40*/  FADD.FTZ R9, R175, R8 ;  /* 0x00000008af097221 */ /* 0x001fc80000010000 */
[C---:B-1----:R-:W-:Y:S01]  /*db50*/  FADD.FTZ R0, R184.reuse, R9 ;  /* 0x00000009b8007221 */ /* 0x042fe20000010000 */
[----:B------:R-:W-:Y:S01]  /*db60*/  F2FP.BF16.F32.PACK_AB R175, R184, R175 ;  /* 0x000000afb8af723e */ /* 0x000fe200000010ff */
[----:B------:R-:W-:Y:S06]  /*db70*/  @!P0 BRA `(.L_x_11669) ;  /* 0x0000000000048947 */ /* 0x000fec0003800000 */
[----:B------:R-:W-:Y:S01]  /*db80*/  BPT.TRAP 0x1 ;  /* 0x000000040000795c */ /* 0x000fe20000300000 */
.L_x_11669:
[----:B------:R0:W1:Y:S01]  /*db90*/  SYNCS.PHASECHK.TRANS64.TRYWAIT P1, [UR27+0x22850], R6 ;  /* 0x02285006ff0075a7 */ /* 0x000062000802015b */
[----:B------:R-:W-:Y:S05]  /*dba0*/  @!P0 BRA `(.L_x_11670) ;  /* 0x0000000000048947 */ /* 0x000fea0003800000 */
[----:B------:R-:W-:Y:S01]  /*dbb0*/  BPT.TRAP 0x1 ;  /* 0x000000040000795c */ /* 0x000fe20000300000 */
.L_x_11670:
[----:B-1----:R-:W-:Y:S05]  /*dbc0*/  @P1 BRA `(.L_x_11671) ;  /* 0x0000000000081947 */ /* 0x002fea0003800000 */
[----:B------:R-:W1:Y:S02]  /*dbd0*/  SYNCS.PHASECHK.TRANS64.TRYWAIT P1, [UR27+0x22850], R6 ;  /* 0x02285006ff0075a7 */ /* 0x000e64000802015b */
[----:B-1----:R-:W-:Y:S05]  /*dbe0*/  @!P1 BRA `(.L_x_11672) ;  /* 0x000000a000bc9947 */ /* 0x002fea0003800000 */
.L_x_11671:
        /* <DEDUP_REMOVED lines=49> */
.L_x_11656:
[----:B------:R-:W1:Y:S01]  /*df00*/  SHFL.BFLY PT, R3, R2, 0x2, 0x1f ;  /* 0x0c401f0002037f89 */ /* 0x000e6200000e0000 */
[----:B0-----:R-:W-:Y:S01]  /*df10*/  IMAD.MOV.U32 R8, RZ, RZ, RZ ;  /* 0x000000ffff087224 */ /* 0x001fe200078e00ff */
[----:B------:R-:W-:Y:S01]  /*df20*/  UIADD3 UR37, UR37, 0x1, URZ ;  /* 0x0000000125257890 */ /* 0x000fe2000fffe03f */
[----:B------:R-:W-:Y:S01]  /*df30*/  IMAD.U32 R14, RZ, RZ, UR10 ;  /* 0x0000000aff0e7e24 */ /* 0x000fe2000f8e00ff */
[----:B------:R-:W0:Y:S01]  /*df40*/  SHFL.BFLY PT, R9, R0, 0x2, 0x1f ;  /* 0x0c401f0000097f89 */ /* 0x000e2200000e0000 */
[----:B------:R2:W-:Y:S06]  /*df50*/  BAR.ARV R7, 0x100 ;  /* 0x000400070000751d */ /* 0x0005ec0000002000 */
[----:B------:R-:W-:-:S02]  /*df60*/  UISETP.NE.AND UP0, UPT, UR37, 0x2, UPT ;  /* 0x000000022500788c */ /* 0x000fc4000bf05270 */
[----:B------:R-:W-:Y:S06]  /*df70*/  BAR.ARV 0x8, 0x180 ;  /* 0x0206000000007b1d */ /* 0x000fec0000002000 */
[----:B------:R-:W-:Y:S01]  /*df80*/  USEL UR4, URZ, 0x1, UP0 ;  /* 0x000000013f047887 */ /* 0x000fe20008000000 */
[----:B------:R-:W-:Y:S01]  /*df90*/  PLOP3.LUT P0, PT, PT, PT, PT, 0x8, 0x0 ;  /* 0x000000000000781c */ /* 0x000fe20003f0e170 */
[----:B-1----:R-:W-:Y:S01]  /*dfa0*/  FADD.FTZ R3, R3, R2 ;  /* 0x0000000203037221 */ /* 0x002fe20000010000 */
[----:B------:R-:W-:Y:S01]  /*dfb0*/  IMAD.MOV.U32 R2, RZ, RZ, -0x800000 ;  /* 0xff800000ff027424 */ /* 0x000fe200078e00ff */
[----:B------:R-:W-:Y:S01]  /*dfc0*/  UIADD3 UR39, UR39, 0x1, URZ ;  /* 0x0000000127277890 */ /* 0x000fe2000fffe03f */
[----:B0-----:R-:W-:-:S02]  /*dfd0*/  FADD.FTZ R9, R9, R0 ;  /* 0x0000000009097221 */ /* 0x001fc40000010000 */
[----:B------:R-:W0:Y:S01]  /*dfe0*/  SHFL.BFLY PT, R6, R3, 0x1, 0x1f ;  /* 0x0c201f0003067f89 */ /* 0x000e2200000e0000 */
[----:B------:R-:W-:Y:S01]  /*dff0*/  IMAD.MOV.U32 R0, RZ, RZ, RZ ;  /* 0x000000ffff007224 */ /* 0x000fe200078e00ff */
[----:B------:R-:W-:Y:S02]  /*e000*/  USEL UR37, UR37, URZ, UP0 ;  /* 0x0000003f25257287 */ /* 0x000fe40008000000 */
[----:B------:R-:W-:Y:S01]  /*e010*/  ULOP3.LUT UR38, UR38, UR4, URZ, 0x3c, !UPT ;  /* 0x0000000426267292 */ /* 0x000fe2000f8e3c3f */
[----:B0-----:R-:W-:Y:S01]  /*e020*/  FADD.FTZ R12, R3, R6 ;  /* 0x00000006030c7221 */ /* 0x001fe20000010000 */
[----:B------:R-:W-:Y:S01]  /*e030*/  IMAD.MOV.U32 R3, RZ, RZ, -0x800000 ;  /* 0xff800000ff037424 */ /* 0x000fe200078e00ff */
[----:B------:R-:W0:Y:S03]  /*e040*/  SHFL.BFLY PT, R6, R9, 0x1, 0x1f ;  /* 0x0c201f0009067f89 */ /* 0x000e2600000e0000 */
[----:B------:R-:W-:-:S13]  /*e050*/  FSETP.NE.FTZ.AND P1, PT, R12, RZ, PT ;  /* 0x000000ff0c00720b */ /* 0x000fda0003f35000 */
[----:B------:R-:W1:Y:S01]  /*e060*/  @P1 MUFU.RCP R8, R12 ;  /* 0x0000000c00081308 */ /* 0x000e620000001000 */
[----:B0-----:R-:W-:-:S07]  /*e070*/  FADD.FTZ R11, R9, R6 ;  /* 0x00000006090b7221 */ /* 0x001fce0000010000 */
[----:B--2---:R-:W0:Y:S01]  /*e080*/  @P1 MUFU.LG2 R7, R12 ;  /* 0x0000000c00071308 */ /* 0x004e220000000c00 */
[----:B------:R-:W-:Y:S01]  /*e090*/  IMAD.U32 R6, RZ, RZ, UR10 ;  /* 0x0000000aff067e24 */ /* 0x000fe2000f8e00ff */
[----:B------:R-:W-:-:S03]  /*e0a0*/  FSETP.NE.FTZ.AND P2, PT, R11, RZ, PT ;  /* 0x000000ff0b00720b */ /* 0x000fc60003f55000 */
[----:B------:R-:W-:Y:S01]  /*e0b0*/  @P1 FMUL.FTZ R6, R6, 0.69314718246459960938 ;  /* 0x3f31721806061820 */ /* 0x000fe20000410000 */
        /* <DEDUP_REMOVED lines=9> */
[----:B------:R-:W-:Y:S01]  /*e150*/  @P2 MUFU.RCP R0, R11 ;  /* 0x0000000b00002308 */ /* 0x000fe20000001000 */
[-C--:B------:R-:W-:Y:S01]  /*e160*/  FMUL.FTZ R41, R41, R8.reuse ;  /* 0x0000000829297220 */ /* 0x080fe20000410000 */
        /* <DEDUP_REMOVED lines=55> */
[----:B------:R-:W-:Y:S01]  /*e4e0*/  @P2 FMUL.FTZ R14, R14, 0.69314718246459960938 ;  /* 0x3f3172180e0e2820 */ /* 0x000fe20000410000 */
[----:B0-----:R-:W-:Y:S01]  /*e4f0*/  @P1 FMUL.FTZ R7, R7, 0.69314718246459960938 ;  /* 0x3f31721807071820 */ /* 0x001fe20000410000 */
        /* <DEDUP_REMOVED lines=67> */
.L_x_11603:
[----:B------:R-:W0:Y:S01]  /*e930*/  S2R R4, SR_CgaCtaId ;  /* 0x0000000000047919 */ /* 0x000e220000008800 */
[----:B------:R-:W-:Y:S01]  /*e940*/  MOV R151, 0x400 ;  /* 0x0000040000977802 */ /* 0x000fe20000000f00 */
[----:B------:R-:W-:Y:S01]  /*e950*/  BSSY B0, `(.L_x_11674) ;  /* 0x00002d5000007945 */ /* 0x000fe20003800000 */
[----:B------:R-:W-:Y:S02]  /*e960*/  BAR.SYNC.DEFER_BLOCKING 0x5, 0x180 ;  /* 0x0146000000007b1d */ /* 0x000fe40000010000 */
[----:B0-----:R-:W-:-:S05]  /*e970*/  LEA R151, R4, R151, 0x18 ;  /* 0x0000009704977211 */ /* 0x001fca00078ec0ff */
[----:B------:R-:W0:Y:S02]  /*e980*/  LDS.128 R4, [R151+0x228d0] ;  /* 0x0228d00097047984 */ /* 0x000e240000000c00 */
[----:B0-----:R-:W-:Y:S02]  /*e990*/  R2UR UR5, R5 ;  /* 0x00000000050572ca */ /* 0x001fe400000e0000 */
[----:B------:R-:W-:Y:S02]  /*e9a0*/  R2UR UR7, R6 ;  /* 0x00000000060772ca */ /* 0x000fe400000e0000 */
        /* <DEDUP_REMOVED lines=58> */
[----:B------:R-:W-:Y:S02]  /*ed50*/  LOP3.LUT R162, R169, 0x380, RZ, 0xc0, !PT ;  /* 0x00000380a9a27812 */ /* 0x000fe400078ec0ff */
        /* <DEDUP_REMOVED lines=10> */
[----:B------:R-:W-:Y:S01]  /*ee00*/  IADD3 R170, P2, R106, 0xc040, RZ ;  /* 0x0000c0406aaa7810 */ /* 0x000fe20007f5e0ff */
[--C-:B------:R-:W-:Y:S01]  /*ee10*/  IMAD.X R95, RZ, RZ, R107.reuse, P3 ;  /* 0x000000ffff5f7224 */ /* 0x100fe200018e066b */
[----:B------:R-:W-:Y:S01]  /*ee20*/  SHF.R.U64 R16, R16, 0x3, RZ ;  /* 0x0000000310107819 */ /* 0x000fe200000012ff */
[----:B------:R-:W-:Y:S01]  /*ee30*/  IMAD.X R103, RZ, RZ, R107, P5 ;  /* 0x000000ffff677224 */ /* 0x000fe200028e066b */
[----:B------:R-:W-:-:S02]  /*ee40*/  LOP3.LUT R46, R183, 0x380, RZ, 0xc0, !PT ;  /* 0x00000380b72e7812 */ /* 0x000fc400078ec0ff */
[----:B------:R-:W-:Y:S01]  /*ee50*/  LOP3.LUT R106, R7, R106, RZ, 0x3c, !PT ;  /* 0x0000006a076a7212 */ /* 0x000fe200078e3cff */
[----:B------:R-:W-:Y:S01]  /*ee60*/  IMAD.X R7, RZ, RZ, R107, P2 ;  /* 0x000000ffff077224 */ /* 0x000fe200010e066b */
[----:B------:R-:W-:Y:S02]  /*ee70*/  SHF.R.U64 R20, R20, 0x3, RZ ;  /* 0x0000000314147819 */ /* 0x000fe400000012ff */
[----:B------:R-:W-:Y:S02]  /*ee80*/  LOP3.LUT R54, R185, 0x380, RZ, 0xc0, !PT ;  /* 0x00000380b9367812 */ /* 0x000fe400078ec0ff */
[----:B------:R-:W-:Y:S02]  /*ee90*/  LOP3.LUT R98, R193, 0x380, RZ, 0xc0, !PT ;  /* 0x00000380c1627812 */ /* 0x000fe400078ec0ff */
[----:B------:R-:W-:Y:S02]  /*eea0*/  SHF.R.U64 R28, R162, 0x3, RZ ;  /* 0x00000003a21c7819 */ /* 0x000fe400000012ff */
        /* <DEDUP_REMOVED lines=9> */
[----:B------:R-:W-:Y:S02]  /*ef40*/  LOP3.LUT R20, R20, R177, RZ, 0x3c, !PT ;  /* 0x000000b114147212 */ /* 0x000fe400078e3cff */
[----:B------:R-:W-:Y:S02]  /*ef50*/  SHF.R.U64 R54, R54, 0x3, RZ ;  /* 0x0000000336367819 */ /* 0x000fe400000012ff */
[----:B------:R-:W-:Y:S02]  /*ef60*/  SHF.R.U64 R98, R98, 0x3, RZ ;  /* 0x0000000362627819 */ /* 0x000fe400000012ff */
[----:B------:R-:W-:Y:S01]  /*ef70*/  MOV R106, R106 ;  /* 0x0000006a006a7202 */ /* 0x000fe20000000f00 */
[----:B------:R-:W-:Y:S01]  /*ef80*/  BAR.SYNC.DEFER_BLOCKING 0x1, 0x100 ;  /* 0x0044000000007b1d */ /* 0x000fe20000010000 */
[----:B------:R-:W-:-:S02]  /*ef90*/  LOP3.LUT R102, R6, 0x380, RZ, 0xc0, !PT ;  /* 0x0000038006667812 */ /* 0x000fc400078ec0ff */
[----:B------:R-:W-:Y:S02]  /*efa0*/  LOP3.LUT R10, R28, R169, RZ, 0x3c, !PT ;  /* 0x000000a91c0a7212 */ /* 0x000fe400078e3cff */
[----:B------:R-:W-:Y:S02]  /*efb0*/  LOP3.LUT R30, R30, R179, RZ, 0x3c, !PT ;  /* 0x000000b31e1e7212 */ /* 0x000fe400078e3cff */
[----:B------:R-:W-:Y:S02]  /*efc0*/  SHF.R.U64 R62, R62, 0x3, RZ ;  /* 0x000000033e3e7819 */ /* 0x000fe400000012ff */
[----:B------:R-:W-:Y:S02]  /*efd0*/  LOP3.LUT R107, R170, 0x380, RZ, 0xc0, !PT ;  /* 0x00000380aa6b7812 */ /* 0x000fe400078ec0ff */
[----:B------:R-:W-:Y:S02]  /*efe0*/  MOV R28, R12 ;  /* 0x0000000c001c7202 */ /* 0x000fe40000000f00 */
[----:B------:R-:W-:-:S02]  /*eff0*/  LOP3.LUT R38, R38, R181, RZ, 0x3c, !PT ;  /* 0x000000b526267212 */ /* 0x000fc400078e3cff */
[----:B------:R-:W-:Y:S02]  /*f000*/  SHF.R.U64 R70, R70, 0x3, RZ ;  /* 0x0000000346467819 */ /* 0x000fe400000012ff */
[----:B------:R-:W-:Y:S02]  /*f010*/  MOV R14, R14 ;  /* 0x0000000e000e7202 */ /* 0x000fe40000000f00 */
[----:B------:R-:W-:Y:S02]  /*f020*/  LOP3.LUT R46, R46, R183, RZ, 0x3c, !PT ;  /* 0x000000b72e2e7212 */ /* 0x000fe400078e3cff */
[----:B------:R-:W-:Y:S02]  /*f030*/  SHF.R.U64 R94, R94, 0x3, RZ ;  /* 0x000000035e5e7819 */ /* 0x000fe400000012ff */
[----:B------:R-:W-:Y:S01]  /*f040*/  MOV R16, R16 ;  /* 0x0000001000107202 */ /* 0x000fe20000000f00 */
[----:B------:R0:W-:Y:S01]  /*f050*/  STSM.16.M88.4 [R106], R24 ;  /* 0x000000186a007844 */ /* 0x0001e20000000200 */
[----:B------:R-:W-:-:S02]  /*f060*/  LOP3.LUT R54, R54, R185, RZ, 0x3c, !PT ;  /* 0x000000b936367212 */ /* 0x000fc400078e3cff */
[----:B------:R-:W-:Y:S01]  /*f070*/  LOP3.LUT R98, R98, R193, RZ, 0x3c, !PT ;  /* 0x000000c162627212 */ /* 0x000fe200078e3cff */
[----:B------:R-:W-:Y:S01]  /*f080*/  STSM.16.M88.4 [R28], R32 ;  /* 0x000000201c007844 */ /* 0x000fe20000000200 */
[----:B------:R-:W-:Y:S02]  /*f090*/  SHF.R.U64 R29, R102, 0x3, RZ ;  /* 0x00000003661d7819 */ /* 0x000fe400000012ff */
[----:B------:R-:W-:Y:S01]  /*f0a0*/  MOV R20, R20 ;  /* 0x0000001400147202 */ /* 0x000fe20000000f00 */
[----:B------:R1:W-:Y:S01]  /*f0b0*/  STSM.16.M88.4 [R14], R40 ;  /* 0x000000280e007844 */ /* 0x0003e20000000200 */
[----:B------:R-:W-:Y:S02]  /*f0c0*/  F2FP.BF16.F32.PACK_AB R59, R154, R59 ;  /* 0x0000003b9a3b723e */ /* 0x000fe400000010ff */
[----:B------:R-:W-:Y:S01]  /*f0d0*/  F2FP.BF16.F32.PACK_AB R65, R153, R66 ;  /* 0x000000429941723e */ /* 0x000fe200000010ff */
[----:B------:R-:W-:Y:S01]  /*f0e0*/  STSM.16.M88.4 [R16], R48 ;  /* 0x0000003010007844 */ /* 0x000fe20000000200 */
[----:B------:R-:W-:-:S02]  /*f0f0*/  F2FP.BF16.F32.PACK_AB R72, R73, R72 ;  /* 0x000000484948723e */ /* 0x000fc400000010ff */
[----:B------:R-:W-:Y:S01]  /*f100*/  LOP3.LUT R62, R62, R187, RZ, 0x3c, !PT ;  /* 0x000000bb3e3e7212 */ /* 0x000fe200078e3cff */
[----:B------:R-:W-:Y:S01]  /*f110*/  STSM.16.M88.4 [R20], R56 ;  /* 0x0000003814007844 */ /* 0x000fe20000000200 */
[----:B------:R-:W-:Y:S02]  /*f120*/  SHF.R.U64 R107, R107, 0x3, RZ ;  /* 0x000000036b6b7819 */ /* 0x000fe400000012ff */
[----:B------:R-:W-:Y:S02]  /*f130*/  MOV R30, R30 ;  /* 0x0000001e001e7202 */ /* 0x000fe40000000f00 */
        /* <DEDUP_REMOVED lines=20> */
[----:B------:R-:W-:Y:S01]  /*f280*/  ULDC UR10, c[0x0][0xa88] ;  /* 0x0002a200000a7ab9 */ /* 0x000fe20000000800 */
[----:B------:R-:W-:Y:S01]  /*f290*/  LOP3.LUT R94, R94, R191, RZ, 0x3c, !PT ;  /* 0x000000bf5e5e7212 */ /* 0x000fe200078e3cff */
[----:B------:R-:W-:Y:S01]  /*f2a0*/  UMOV UR4, URZ ;  /* 0x0000003f00047c82 */ /* 0x000fe20008000000 */
[----:B------:R-:W-:Y:S01]  /*f2b0*/  MOV R46, R46 ;  /* 0x0000002e002e7202 */ /* 0x000fe20000000f00 */
[----:B------:R-:W2:Y:S01]  /*f2c0*/  LDC R77, c[0x0][0xbe8] ;  /* 0x0002fa00ff4d7b82 */ /* 0x000ea20000000800 */
[----:B------:R-:W-:-:S02]  /*f2d0*/  F2FP.BF16.F32.PACK_AB R82, R85, R84 ;  /* 0x000000545552723e */ /* 0x000fc400000010ff */
[----:B------:R-:W-:Y:S02]  /*f2e0*/  LOP3.LUT R102, R29, R6, RZ, 0x3c, !PT ;  /* 0x000000061d667212 */ /* 0x000fe400078e3cff */
[----:B------:R-:W-:Y:S01]  /*f2f0*/  MOV R54, R54 ;  /* 0x0000003600367202 */ /* 0x000fe20000000f00 */
[----:B------:R-:W-:Y:S01]  /*f300*/  STSM.16.M88.4 [R46], R80 ;  /* 0x000000502e007844 */ /* 0x000fe20000000200 */
[----:B------:R-:W-:Y:S02]  /*f310*/  MOV R13, R98 ;  /* 0x00000062000d7202 */ /* 0x000fe40000000f00 */
[----:B------:R-:W-:Y:S02]  /*f320*/  F2FP.BF16.F32.PACK_AB R84, R89, R88 ;  /* 0x000000585954723e */ /* 0x000fe400000010ff */
[----:B------:R-:W-:Y:S02]  /*f330*/  F2FP.BF16.F32.PACK_AB R85, R91, R90 ;  /* 0x0000005a5b55723e */ /* 0x000fe400000010ff */
[----:B------:R-:W-:-:S02]  /*f340*/  F2FP.BF16.F32.PACK_AB R86, R93, R92 ;  /* 0x0000005c5d56723e */ /* 0x000fc400000010ff */
[----:B------:R-:W-:Y:S02]  /*f350*/  LOP3.LUT R6, R107, R170, RZ, 0x3c, !PT ;  /* 0x000000aa6b067212 */ /* 0x000fe400078e3cff */
[----:B------:R-:W-:Y:S01]  /*f360*/  MOV R62, R62 ;  /* 0x0000003e003e7202 */ /* 0x000fe20000000f00 */
[----:B------:R-:W-:Y:S01]  /*f370*/  STSM.16.M88.4 [R54], R84 ;  /* 0x0000005436007844 */ /* 0x000fe20000000200 */
[----:B------:R-:W-:Y:S02]  /*f380*/  F2FP.BF16.F32.PACK_AB R97, R164, R163 ;  /* 0x000000a3a461723e */ /* 0x000fe400000010ff */
[----:B------:R-:W-:Y:S02]  /*f390*/  F2FP.BF16.F32.PACK_AB R98, R101, R100 ;  /* 0x000000646562723e */ /* 0x000fe400000010ff */
[----:B------:R-:W-:Y:S02]  /*f3a0*/  F2FP.BF16.F32.PACK_AB R99, R166, R165 ;  /* 0x000000a5a663723e */ /* 0x000fe400000010ff */
[----:B------:R-:W-:-:S02]  /*f3b0*/  MOV R70, R70 ;  /* 0x0000004600467202 */ /* 0x000fc40000000f00 */
[----:B------:R-:W-:Y:S01]  /*f3c0*/  F2FP.BF16.F32.PACK_AB R105, R168, R167 ;  /* 0x000000a7a869723e */ /* 0x000fe200000010ff */
[----:B------:R-:W-:Y:S01]  /*f3d0*/  STSM.16.M88.4 [R62], R96 ;  /* 0x000000603e007844 */ /* 0x000fe20000000200 */
[----:B0-----:R-:W-:Y:S02]  /*f3e0*/  F2FP.BF16.F32.PACK_AB R106, R109, R108 ;  /* 0x0000006c6d6a723e */ /* 0x001fe400000010ff */
        /* <DEDUP_REMOVED lines=18> */
[----:B------:R-:W-:Y:S01]  /*f510*/  F2FP.BF16.F32.PACK_AB R138, R141, R140 ;  /* 0x0000008c8d8a723e */ /* 0x000fe200000010ff */
[----:B------:R-:W-:Y:S01]  /*f520*/  IMAD.U32 R6, RZ, RZ, UR8 ;  /* 0x00000008ff067e24 */ /* 0x000fe2000f8e00ff */
[----:B------:R-:W-:Y:S01]  /*f530*/  F2FP.BF16.F32.PACK_AB R139, R143, R142 ;  /* 0x0000008e8f8b723e */ /* 0x000fe200000010ff */
[----:B------:R-:W-:Y:S01]  /*f540*/  IMAD.U32 R7, RZ, RZ, UR9 ;  /* 0x00000009ff077e24 */ /* 0x000fe2000f8e00ff */
[----:B------:R-:W-:Y:S01]  /*f550*/  F2FP.BF16.F32.PACK_AB R145, R147, R146 ;  /* 0x000000929391723e */ /* 0x000fe200000010ff */
[----:B------:R-:W-:Y:S01]  /*f560*/  ULDC.64 UR8, c[0x0][0xc08] ;  /* 0x0003020000087ab9 */ /* 0x000fe20000000a00 */
[----:B------:R-:W-:Y:S01]  /*f570*/  MOV R10, R10 ;  /* 0x0000000a000a7202 */ /* 0x000fe20000000f00 */
[----:B------:R-:W-:Y:S01]  /*f580*/  STSM.16.M88.4 [R12], R136 ;  /* 0x000000880c007844 */ /* 0x000fe20000000200 */
[----:B------:R-:W-:-:S02]  /*f590*/  F2FP.BF16.F32.PACK_AB R146, R149, R148 ;  /* 0x000000949592723e */ /* 0x000fc400000010ff */
[----:B------:R-:W-:Y:S02]  /*f5a0*/  F2FP.BF16.F32.PACK_AB R147, R0, R150 ;  /* 0x000000960093723e */ /* 0x000fe400000010ff */
[----:B------:R-:W-:-:S03]  /*f5b0*/  PLOP3.LUT P0, PT, PT, PT, UP0, 0x80, 0x0 ;  /* 0x000000000000781c */ /* 0x000fc60003f0f008 */
[----:B------:R0:W-:Y:S01]  /*f5c0*/  STSM.16.M88.4 [R10], R144 ;  /* 0x000000900a007844 */ /* 0x0001e20000000200 */
[----:B------:R-:W-:Y:S09]  /*f5d0*/  BAR.SYNC.DEFER_BLOCKING 0x1, 0x100 ;  /* 0x0044000000007b1d */ /* 0x000ff20000010000 */
[----:B------:R-:W3:Y:S01]  /*f5e0*/  @P0 LDG.E R0, desc[UR40][R6.64] ;  /* 0x0000002806000981 */ /* 0x000ee2000c1e1900 */
[----:B------:R-:W-:Y:S01]  /*f5f0*/  UISETP.NE.U32.AND UP1, UPT, UR8, URZ, UPT ;  /* 0x0000003f0800728c */ /* 0x000fe2000bf25070 */
[----:B--2---:R-:W-:-:S03]  /*f600*/  ISETP.NE.AND P1, PT, R77, 0x1, PT ;  /* 0x000000014d00780c */ /* 0x004fc60003f25270 */
[----:B------:R-:W-:-:S06]  /*f610*/  UISETP.NE.AND.EX UP1, UPT, UR9, URZ, UPT, UP1 ;  /* 0x0000003f0900728c */ /* 0x000fcc000bf25310 */
[----:B------:R-:W-:-:S04]  /*f620*/  PLOP3.LUT P2, PT, PT, PT, UP1, 0x80, 0x0 ;  /* 0x000000000000781c */ /* 0x000fc80003f4f018 */
[----:B------:R-:W2:Y:S01]  /*f630*/  @P1 LDC R8, c[0x0][0xbec] ;  /* 0x0002fb00ff081b82 */ /* 0x000ea20000000800 */
[----:B------:R-:W-:Y:S02]  /*f640*/  @UP1 ULDC.64 UR8, c[0x0][0xc08] ;  /* 0x0003020000081ab9 */ /* 0x000fe40000000a00 */
[----:B------:R-:W-:-:S05]  /*f650*/  @UP1 UIMAD.WIDE UR8, UR44, 0x4, UR8 ;  /* 0x000000042c0818a5 */ /* 0x000fca000f8e0208 */
[----:B-1----:R-:W1:Y:S01]  /*f660*/  @P1 LDC R14, c[0x0][0xbf0] ;  /* 0x0002fc00ff0e1b82 */ /* 0x002e620000000800 */
[----:B0-----:R-:W-:Y:S02]  /*f670*/  IMAD.U32 R10, RZ, RZ, UR8 ;  /* 0x00000008ff0a7e24 */ /* 0x001fe4000f8e00ff */
[----:B------:R-:W-:Y:S01]  /*f680*/  IMAD.U32 R11, RZ, RZ, UR9 ;  /* 0x00000009ff0b7e24 */ /* 0x000fe2000f8e00ff */
[----:B---3--:R-:W-:Y:S01]  /*f690*/  @P0 R2UR UR4, R0 ;  /* 0x00000000000402ca */ /* 0x008fe200000e0000 */
[----:B------:R-:W-:-:S06]  /*f6a0*/  IMAD.U32 R0, RZ, RZ, UR10 ;  /* 0x0000000aff007e24 */ /* 0x000fcc000f8e00ff */
[----:B------:R0:W5:Y:S01]  /*f6b0*/  @P2 LDG.E R0, desc[UR40][R10.64] ;  /* 0x000000280a002981 */ /* 0x000162000c1e1900 */
[----:B-12---:R-:W-:Y:S07]  /*f6c0*/  @P2 BRA `(.L_x_11676) ;  /* 0x0000000000102947 */ /* 0x006fee0003800000 */
[----:B------:R-:W-:Y:S05]  /*f6d0*/  @!P0 BRA `(.L_x_11676) ;  /* 0x00000000000c8947 */ /* 0x000fea0003800000 */
[----:B------:R-:W2:Y:S04]  /*f6e0*/  LDG.E R9, desc[UR40][R6.64] ;  /* 0x0000002806097981 */ /* 0x000ea8000c1e1900 */
[----:B-----5:R-:W2:Y:S02]  /*f6f0*/  LDG.E R0, desc[UR40][R6.64+0x4] ;  /* 0x0000042806007981 */ /* 0x020ea4000c1e1900 */
[----:B--2---:R-:W-:-:S07]  /*f700*/  IMAD.IADD R0, R0, 0x1, -R9 ;  /* 0x0000000100007824 */ /* 0x004fce00078e0a09 */
.L_x_11676:
[----:B------:R-:W-:Y:S01]  /*f710*/  USHF.R.S32.HI UR9, URZ, 0x1f, UR4 ;  /* 0x0000001f3f097899 */ /* 0x000fe20008011404 */
[----:B------:R-:W-:Y:S01]  /*f720*/  VIADD R9, R22, UR43 ;  /* 0x0000002b16097c36 */ /* 0x000fe20008000000 */
[----:B------:R-:W-:Y:S01]  /*f730*/  USHF.R.S32.HI UR16, URZ, 0x1f, UR45 ;  /* 0x0000001f3f107899 */ /* 0x000fe2000801142d */
[----:B------:R-:W-:Y:S01]  /*f740*/  VIADD R26, R206, UR43 ;  /* 0x0000002bce1a7c36 */ /* 0x000fe20008000000 */
[----:B------:R-:W-:Y:S01]  /*f750*/  ULDC.64 UR14, c[0x0][0xb90] ;  /* 0x0002e400000e7ab9 */ /* 0x000fe20000000a00 */
[----:B------:R-:W-:Y:S01]  /*f760*/  UMOV UR8, UR4 ;  /* 0x0000000400087c82 */ /* 0x000fe20008000000 */
[----:B------:R-:W-:Y:S01]  /*f770*/  UIMAD UR12, UR16, UR14, URZ ;  /* 0x0000000e100c72a4 */ /* 0x000fe2000f8e023f */
[----:B------:R-:W-:Y:S01]  /*f780*/  @P1 IMAD.HI.U32 R7, R9, R8, RZ ;  /* 0x0000000809071227 */ /* 0x000fe200078e00ff */
[----:B------:R-:W-:Y:S02]  /*f790*/  UIMAD.WIDE.U32 UR10, UR45, UR14, UR8 ;  /* 0x0000000e2d0a72a5 */ /* 0x000fe4000f8e0008 */
[----:B------:R-:W-:Y:S01]  /*f7a0*/  USHF.R.S32.HI UR8, URZ, 0x1f, UR44 ;  /* 0x0000001f3f087899 */ /* 0x000fe2000801142c */
[----:B------:R-:W-:Y:S01]  /*f7b0*/  IMAD.MOV.U32 R6, RZ, RZ, R9 ;  /* 0x000000ffff067224 */ /* 0x000fe200078e0009 */
[----:B------:R-:W-:Y:S01]  /*f7c0*/  UIMAD UR12, UR45, UR15, UR12 ;  /* 0x0000000f2d0c72a4 */ /* 0x000fe2000f8e020c */
[----:B------:R-:W-:Y:S01]  /*f7d0*/  @P1 SHF.R.U32.HI R6, RZ, R14, R7 ;  /* 0x0000000eff061219 */ /* 0x000fe20000011607 */
[----:B------:R-:W-:Y:S01]  /*f7e0*/  USEL UR18, UR8, URZ, !UP0 ;  /* 0x0000003f08127287 */ /* 0x000fe2000c000000 */
[----:B------:R-:W-:Y:S01]  /*f7f0*/  IMAD R7, R203, 0x40, R19 ;  /* 0x00000040cb077824 */ /* 0x000fe200078e0213 */
[----:B------:R-:W-:Y:S01]  /*f800*/  ULDC.64 UR14, c[0x0][0xb98] ;  /* 0x0002e600000e7ab9 */ /* 0x000fe20000000a00 */
[----:B------:R-:W-:Y:S01]  /*f810*/  USEL UR17, UR44, URZ, !UP0 ;  /* 0x0000003f2c117287 */ /* 0x000fe2000c000000 */
[----:B------:R-:W-:Y:S01]  /*f820*/  IMAD.MOV R8, RZ, RZ, -R6 ;  /* 0x000000ffff087224 */ /* 0x000fe200078e0a06 */
[----:B------:R-:W-:Y:S01]  /*f830*/  UIMAD UR8, UR18, UR14, URZ ;  /* 0x0000000e120872a4 */ /* 0x000fe2000f8e023f */
[----:B------:R-:W-:Y:S01]  /*f840*/  IMAD.WIDE R4, R7, 0x2, R4 ;  /* 0x0000000207047825 */ /* 0x000fe200078e0204 */
[----:B------:R-:W-:Y:S01]  /*f850*/  UIADD3 UR11, UR11, UR12, URZ ;  /* 0x0000000c0b0b7290 */ /* 0x000fe2000fffe03f */
[----:B------:R-:W-:Y:S01]  /*f860*/  SHF.R.S32.HI R7, RZ, 0x1f, R6 ;  /* 0x0000001fff077819 */ /* 0x000fe20000011406 */
[----:B------:R-:W-:Y:S01]  /*f870*/  UIMAD UR8, UR17, UR15, UR8 ;  /* 0x0000000f110872a4 */ /* 0x000fe2000f8e0208 */
[----:B------:R-:W-:Y:S01]  /*f880*/  IMAD R9, R77, R8, R9 ;  /* 0x000000084d097224 */ /* 0x000fe200078e0209 */
[----:B------:R-:W-:Y:S01]  /*f890*/  UIMAD.WIDE.U32 UR10, UR17, UR14, UR10 ;  /* 0x0000000e110a72a5 */ /* 0x000fe2000f8e000a */
[----:B------:R-:W-:Y:S01]  /*f8a0*/  IADD3 R29, P2, R4, 0x5000, RZ ;  /* 0x00005000041d7810 */ /* 0x000fe20007f5e0ff */
[----:B-----5:R-:W-:Y:S01]  /*f8b0*/  IMAD R79, R0, R77, RZ ;  /* 0x0000004d004f7224 */ /* 0x020fe200078e02ff */
[----:B------:R-:W-:Y:S01]  /*f8c0*/  IADD3 R53, P3, R4, 0x4000, RZ ;  /* 0x0000400004357810 */ /* 0x000fe20007f7e0ff */
[----:B0-----:R-:W-:Y:S01]  /*f8d0*/  IMAD.U32 R10, RZ, RZ, UR8 ;  /* 0x00000008ff0a7e24 */ /* 0x001fe2000f8e00ff */
[----:B------:R-:W-:Y:S01]  /*f8e0*/  SHF.R.S32.HI R8, RZ, 0x1f, R9 ;  /* 0x0000001fff087819 */ /* 0x000fe20000011409 */
[----:B------:R-:W-:Y:S01]  /*f8f0*/  ULDC.64 UR12, c[0x0][0xaa0] ;  /* 0x0002a800000c7ab9 */ /* 0x000fe20000000a00 */
[----:B------:R-:W-:-:S02]  /*f900*/  IADD3 R6, P0, R6, UR10, RZ ;  /* 0x0000000a06067c10 */ /* 0x000fc4000ff1e0ff */
[----:B------:R-:W-:Y:S02]  /*f910*/  LOP3.LUT R28, R29, 0x380, RZ, 0xc0, !PT ;  /* 0x000003801d1c7812 */ /* 0x000fe400078ec0ff */
[----:B------:R-:W-:Y:S01]  /*f920*/  IADD3.X R7, R7, UR11, R10, P0, !PT ;  /* 0x0000000b07077c10 */ /* 0x000fe200087fe40a */
[----:B------:R-:W-:Y:S01]  /*f930*/  ULDC.64 UR10, c[0x0][0xb88] ;  /* 0x0002e200000a7ab9 */ /* 0x000fe20000000a00 */
[----:B------:R-:W-:Y:S01]  /*f940*/  SHF.R.U64 R28, R28, 0x3, RZ ;  /* 0x000000031c1c7819 */ /* 0x000fe200000012ff */
[----:B------:R-:W-:Y:S01]  /*f950*/  IMAD R10, R8, UR10, RZ ;  /* 0x0000000a080a7c24 */ /* 0x000fe2000f8e02ff */
[----:B------:R-:W-:Y:S01]  /*f960*/  LOP3.LUT R52, R53, 0x380, RZ, 0xc0, !PT ;  /* 0x0000038035347812 */ /* 0x000fe200078ec0ff */
[C---:B------:R-:W-:Y:S01]  /*f970*/  IMAD.WIDE.U32 R6, R9.reuse, UR10, R6 ;  /* 0x0000000a09067c25 */ /* 0x040fe2000f8e0006 */
[----:B------:R-:W-:Y:S02]  /*f980*/  LOP3.LUT R28, R28, R29, RZ, 0x3c, !PT ;  /* 0x0000001d1c1c7212 */ /* 0x000fe400078e3cff */
[----:B------:R-:W-:Y:S01]  /*f990*/  SHF.R.U64 R52, R52, 0x3, RZ ;  /* 0x0000000334347819 */ /* 0x000fe200000012ff */
[----:B------:R-:W-:Y:S01]  /*f9a0*/  IMAD R15, R9, UR11, R10 ;  /* 0x0000000b090f7c24 */ /* 0x000fe2000f8e020a */
[----:B------:R-:W-:Y:S01]  /*f9b0*/  ULDC.64 UR10, c[0x0][0xb50] ;  /* 0x0002d400000a7ab9 */ /* 0x000fe20000000a00 */
[----:B------:R-:W-:Y:S01]  /*f9c0*/  IMAD.X R29, RZ, RZ, R5, P2 ;  /* 0x000000ffff1d7224 */ /* 0x000fe200010e0605 */
[----:B------:R-:W-:Y:S01]  /*f9d0*/  LEA R10, P0, R6, UR10, 0x2 ;  /* 0x0000000a060a7c11 */ /* 0x000fe2000f8010ff */
[----:B------:R-:W-:Y:S01]  /*f9e0*/  IMAD.IADD R7, R7, 0x1, R15 ;  /* 0x0000000107077824 */ /* 0x000fe200078e020f */
[----:B------:R-:W-:-:S02]  /*f9f0*/  IADD3 R41, P2, R4, 0xb000, RZ ;  /* 0x0000b00004297810 */ /* 0x000fc40007f5e0ff */
[----:B------:R-:W-:Y:S01]  /*fa00*/  LOP3.LUT R52, R52, R53, RZ, 0x3c, !PT ;  /* 0x0000003534347212 */ /* 0x000fe200078e3cff */
[----:B------:R-:W-:Y:S01]  /*fa10*/  SHFL.IDX PT, R16, R10, RZ, 0x1c1f ;  /* 0x001c1fff0a107589 */ /* 0x000fe200000e0000 */
[----:B------:R-:W-:Y:S01]  /*fa20*/  LEA.HI.X R14, R6, UR11, R7, 0x2, P0 ;  /* 0x0000000b060e7c11 */ /* 0x000fe200080f1407 */
[----:B------:R-:W-:Y:S01]  /*fa30*/  VIADD R6, R26, 0x8 ;  /* 0x000000081a067836 */ /* 0x000fe20000000000 */
[----:B------:R-:W-:Y:S01]  /*fa40*/  IADD3 R25, P0, R4, 0x3000, RZ ;  /* 0x0000300004197810 */ /* 0x000fe20007f1e0ff */
[----:B------:R-:W-:Y:S01]  /*fa50*/  SHFL.IDX PT, R20, R10, 0x1, 0x1c1f ;  /* 0x003c1f000a147f89 */ /* 0x000fe200000e0000 */
[----:B------:R-:W-:Y:S01]  /*fa60*/  LOP3.LUT R40, R41, 0x380, RZ, 0xc0, !PT ;  /* 0x0000038029287812 */ /* 0x000fe200078ec0ff */
[----:B------:R-:W-:Y:S01]  /*fa70*/  IMAD.X R53, RZ, RZ, R5, P3 ;  /* 0x000000ffff357224 */ /* 0x000fe200018e0605 */
[----:B------:R-:W-:Y:S01]  /*fa80*/  LOP3.LUT R24, R25, 0x380, RZ, 0xc0, !PT ;  /* 0x0000038019187812 */ /* 0x000fe200078ec0ff */
[----:B------:R-:W0:Y:S01]  /*fa90*/  SHFL.IDX PT, R17, R14, RZ, 0x1c1f ;  /* 0x001c1fff0e117589 */ /* 0x000e2200000e0000 */
[----:B------:R-:W-:-:S02]  /*faa0*/  SHF.R.U64 R40, R40, 0x3, RZ ;  /* 0x0000000328287819 */ /* 0x000fc400000012ff */
[----:B------:R-:W-:Y:S01]  /*fab0*/  SHF.R.U64 R24, R24, 0x3, RZ ;  /* 0x0000000318187819 */ /* 0x000fe200000012ff */
[----:B------:R-:W1:Y:S01]  /*fac0*/  SHFL.IDX PT, R21, R14, 0x1, 0x1c1f ;  /* 0x003c1f000e157f89 */ /* 0x000e6200000e0000 */
[----:B------:R-:W-:Y:S01]  /*fad0*/  LOP3.LUT R40, R40, R41, RZ, 0x3c, !PT ;  /* 0x0000002928287212 */ /* 0x000fe200078e3cff */
[--C-:B------:R-:W-:Y:S01]  /*fae0*/  IMAD.X R41, RZ, RZ, R5.reuse, P2 ;  /* 0x000000ffff297224 */ /* 0x100fe200010e0605 */
[----:B------:R-:W-:Y:S01]  /*faf0*/  LOP3.LUT R24, R24, R25, RZ, 0x3c, !PT ;  /* 0x0000001918187212 */ /* 0x000fe200078e3cff */
[----:B------:R-:W-:Y:S01]  /*fb00*/  IMAD.X R25, RZ, RZ, R5, P0 ;  /* 0x000000ffff197224 */ /* 0x000fe200000e0605 */
[C---:B------:R-:W-:Y:S02]  /*fb10*/  IADD3 R57, P0, R4.reuse, 0x9000, RZ ;  /* 0x0000900004397810 */ /* 0x040fe40007f1e0ff */
[----:B------:R-:W-:Y:S02]  /*fb20*/  IADD3 R45, P3, R4, 0xa000, RZ ;  /* 0x0000a000042d7810 */ /* 0x000fe40007f7e0ff */
[----:B------:R-:W-:-:S02]  /*fb30*/  LOP3.LUT R56, R57, 0x380, RZ, 0xc0, !PT ;  /* 0x0000038039387812 */ /* 0x000fc400078ec0ff */
[----:B------:R-:W-:Y:S02]  /*fb40*/  LOP3.LUT R44, R45, 0x380, RZ, 0xc0, !PT ;  /* 0x000003802d2c7812 */ /* 0x000fe400078ec0ff */
[----:B------:R-:W-:Y:S02]  /*fb50*/  SHF.R.U64 R56, R56, 0x3, RZ ;  /* 0x0000000338387819 */ /* 0x000fe400000012ff */
[----:B------:R-:W-:Y:S02]  /*fb60*/  IADD3 R13, P4, R4, 0x2000, RZ ;  /* 0x00002000040d7810 */ /* 0x000fe40007f9e0ff */
[----:B------:R-:W-:Y:S01]  /*fb70*/  LOP3.LUT R56, R56, R57, RZ, 0x3c, !PT ;  /* 0x0000003938387212 */ /* 0x000fe200078e3cff */
[----:B------:R-:W-:Y:S01]  /*fb80*/  IMAD.X R57, RZ, RZ, R5, P0 ;  /* 0x000000ffff397224 */ /* 0x000fe200000e0605 */
[----:B------:R-:W-:Y:S02]  /*fb90*/  LOP3.LUT P0, RZ, R204, 0x3, RZ, 0xc0, !PT ;  /* 0x00000003ccff7812 */ /* 0x000fe4000780c0ff */
[----:B------:R-:W-:-:S02]  /*fba0*/  SHF.R.U64 R44, R44, 0x3, RZ ;  /* 0x000000032c2c7819 */ /* 0x000fc400000012ff */
[-C--:B------:R-:W-:Y:S02]  /*fbb0*/  ISETP.GE.OR P2, PT, R26, R79.reuse, P0 ;  /* 0x0000004f1a00720c */ /* 0x080fe40000746670 */
[----:B------:R-:W-:Y:S02]  /*fbc0*/  ISETP.GE.OR P0, PT, R6, R79, P0 ;  /* 0x0000004f0600720c */ /* 0x000fe40000706670 */
[----:B------:R-:W-:Y:S02]  /*fbd0*/  LOP3.LUT R12, R13, 0x380, RZ, 0xc0, !PT ;  /* 0x000003800d0c7812 */ /* 0x000fe400078ec0ff */
[----:B------:R-:W-:Y:S01]  /*fbe0*/  LOP3.LUT R44, R44, R45, RZ, 0x3c, !PT ;  /* 0x0000002d2c2c7212 */ /* 0x000fe200078e3cff */
[----:B------:R-:W-:Y:S01]  /*fbf0*/  IMAD.X R45, RZ, RZ, R5, P3 ;  /* 0x000000ffff2d7224 */ /* 0x000fe200018e0605 */
[----:B------:R-:W-:Y:S02]  /*fc00*/  IADD3 R11, P5, R4, 0x1000, RZ ;  /* 0x00001000040b7810 */ /* 0x000fe40007fbe0ff */
[----:B------:R-:W-:-:S02]  /*fc10*/  SHF.R.U64 R12, R12, 0x3, RZ ;  /* 0x000000030c0c7819 */ /* 0x000fc400000012ff */
[----:B------:R-:W-:Y:S01]  /*fc20*/  IADD3 R7, P3, R4, 0xf000, RZ ;  /* 0x0000f00004077810 */ /* 0x000fe20007f7e0ff */
[----:B0-----:R0:W-:Y:S01]  /*fc30*/  @!P2 ST.E desc[UR40][R16.64], R3 ;  /* 0x000000031000a985 */ /* 0x0011e2000c101928 */
[----:B------:R-:W-:Y:S01]  /*fc40*/  LOP3.LUT R12, R12, R13, RZ, 0x3c, !PT ;  /* 0x0000000d0c0c7212 */ /* 0x000fe200078e3cff */
[--C-:B------:R-:W-:Y:S01]  /*fc50*/  IMAD.X R9, RZ, RZ, R5.reuse, P5 ;  /* 0x000000ffff097224 */ /* 0x100fe200028e0605 */
[----:B------:R-:W-:Y:S01]  /*fc60*/  LOP3.LUT R0, R7, 0x380, RZ, 0xc0, !PT ;  /* 0x0000038007007812 */ /* 0x000fe200078ec0ff */
[----:B-1----:R1:W-:Y:S01]  /*fc70*/  @!P0 ST.E desc[UR40][R20.64], R2 ;  /* 0x0000000214008985 */ /* 0x0023e2000c101928 */
[--C-:B------:R-:W-:Y:S01]  /*fc80*/  IMAD.X R13, RZ, RZ, R5.reuse, P4 ;  /* 0x000000ffff0d7224 */ /* 0x100fe200020e0605 */
[C---:B------:R-:W-:Y:S01]  /*fc90*/  IADD3 R33, P6, R4.reuse, 0x6000, RZ ;  /* 0x0000600004217810 */ /* 0x040fe20007fde0ff */
[----:B------:R-:W-:Y:S01]  /*fca0*/  UIMAD UR10, UR9, UR12, URZ ;  /* 0x0000000c090a72a4 */ /* 0x000fe2000f8e023f */
[C---:B------:R-:W-:Y:S01]  /*fcb0*/  IADD3 R37, P5, R4.reuse, 0x7000, RZ ;  /* 0x0000700004257810 */ /* 0x040fe20007fbe0ff */
[----:B------:R-:W-:Y:S01]  /*fcc0*/  IMAD.X R49, RZ, RZ, R5, P3 ;  /* 0x000000ffff317224 */ /* 0x000fe200018e0605 */
[----:B------:R-:W-:Y:S01]  /*fcd0*/  IADD3 R65, P4, R4, 0x8000, RZ ;  /* 0x0000800004417810 */ /* 0x000fe20007f9e0ff */
[----:B0-----:R-:W0:Y:S01]  /*fce0*/  @P1 LDC R3, c[0x0][0xbec] ;  /* 0x0002fb00ff031b82 */ /* 0x001e220000000800 */
[----:B------:R-:W-:-:S02]  /*fcf0*/  SHF.R.U64 R0, R0, 0x3, RZ ;  /* 0x0000000300007819 */ /* 0x000fc400000012ff */
[----:B------:R-:W-:-:S05]  /*fd00*/  LOP3.LUT R8, R11, 0x380, RZ, 0xc0, !PT ;  /* 0x000003800b087812 */ /* 0x000fca00078ec0ff */
[----:B-1----:R-:W1:Y:S01]  /*fd10*/  @P1 LDC R21, c[0x0][0xbf0] ;  /* 0x0002fc00ff151b82 */ /* 0x002e620000000800 */
[----:B------:R-:W-:Y:S01]  /*fd20*/  LOP3.LUT R32, R33, 0x380, RZ, 0xc0, !PT ;  /* 0x0000038021207812 */ /* 0x000fe200078ec0ff */
[----:B------:R-:W-:Y:S01]  /*fd30*/  UIMAD.WIDE.U32 UR8, UR4, UR12, URZ ;  /* 0x0000000c040872a5 */ /* 0x000fe2000f8e003f */
[----:B------:R-:W-:Y:S01]  /*fd40*/  LOP3.LUT R36, R37, 0x380, RZ, 0xc0, !PT ;  /* 0x0000038025247812 */ /* 0x000fe200078ec0ff */
[----:B------:R-:W-:Y:S01]  /*fd50*/  UIMAD UR10, UR4, UR13, UR10 ;  /* 0x0000000d040a72a4 */ /* 0x000fe2000f8e020a */
[----:B------:R-:W-:Y:S01]  /*fd60*/  LOP3.LUT R64, R65, 0x380, RZ, 0xc0, !PT ;  /* 0x0000038041407812 */ /* 0x000fe200078ec0ff */
[----:B------:R-:W5:Y:S01]  /*fd70*/  LD.E.128 R12, desc[UR40][R12.64] ;  /* 0x000000280c0c7980 */ /* 0x000f62000c101d00 */
[----:B------:R-:W-:Y:S01]  /*fd80*/  LOP3.LUT R48, R0, R7, RZ, 0x3c, !PT ;  /* 0x0000000700307212 */ /* 0x000fe200078e3cff */
[----:B------:R-:W-:Y:S01]  /*fd90*/  ULDC.64 UR12, c[0x0][0xae8] ;  /* 0x0002ba00000c7ab9 */ /* 0x000fe20000000a00 */
[----:B------:R-:W-:Y:S01]  /*fda0*/  SHF.R.U64 R32, R32, 0x3, RZ ;  /* 0x0000000320207819 */ /* 0x000fe200000012ff */
[----:B------:R-:W-:Y:S01]  /*fdb0*/  IMAD R0, R202, 0x20, R203 ;  /* 0x00000020ca007824 */ /* 0x000fe200078e02cb */
[----:B------:R-:W-:Y:S01]  /*fdc0*/  SHF.R.U64 R36, R36, 0x3, RZ ;  /* 0x0000000324247819 */ /* 0x000fe200000012ff */
[----:B------:R-:W-:Y:S01]  /*fdd0*/  UIADD3 UR9, UR9, UR10, URZ ;  /* 0x0000000a09097290 */ /* 0x000fe2000fffe03f */
        /* <DEDUP_REMOVED lines=8> */
[----:B------:R-:W-:Y:S01]  /*fe60*/  UIMAD UR4, UR45, UR13, UR4 ;  /* 0x0000000d2d0472a4 */ /* 0x000fe2000f8e0204 */
[----:B------:R-:W-:Y:S01]  /*fe70*/  IMAD.X R65, RZ, RZ, R5, P4 ;  /* 0x000000ffff417224 */ /* 0x000fe200020e0605 */
[----:B------:R-:W-:Y:S01]  /*fe80*/  UIMAD.WIDE.U32 UR8, UR45, UR12, UR8 ;  /* 0x0000000c2d0872a5 */ /* 0x000fe2000f8e0008 */
[----:B------:R-:W-:Y:S01]  /*fe90*/  SHF.R.U64 R8, R8, 0x3, RZ ;  /* 0x0000000308087819 */ /* 0x000fe200000012ff */
[----:B------:R-:W-:Y:S01]  /*fea0*/  ULDC.64 UR10, c[0x0][0xaf0] ;  /* 0x0002bc00000a7ab9 */ /* 0x000fe20000000a00 */
[----:B------:R-:W-:Y:S01]  /*feb0*/  IADD3 R73, P6, R4, 0xc000, RZ ;  /* 0x0000c00004497810 */ /* 0x000fe20007fde0ff */
[----:B0-----:R-:W-:Y:S01]  /*fec0*/  @P1 IMAD.HI.U32 R0, R20, R3, RZ ;  /* 0x0000000314001227 */ /* 0x001fe200078e00ff */
[C---:B------:R-:W-:Y:S01]  /*fed0*/  IADD3 R69, P5, R4.reuse, 0xd000, RZ ;  /* 0x0000d00004457810 */ /* 0x040fe20007fbe0ff */
[----:B------:R-:W5:Y:S01]  /*fee0*/  LD.E.128 R24, desc[UR40][R24.64] ;  /* 0x0000002818187980 */ /* 0x000f62000c101d00 */
[----:B------:R-:W-:Y:S01]  /*fef0*/  IADD3 R61, P4, R4, 0xe000, RZ ;  /* 0x0000e000043d7810 */ /* 0x000fe20007f9e0ff */
[----:B------:R-:W-:Y:S01]  /*ff00*/  UIADD3 UR9, UR9, UR4, URZ ;  /* 0x0000000409097290 */ /* 0x000fe2000fffe03f */
[----:B------:R-:W-:Y:S01]  /*ff10*/  LOP3.LUT R8, R8, R11, RZ, 0x3c, !PT ;  /* 0x0000000b08087212 */ /* 0x000fe200078e3cff */
[----:B------:R-:W-:Y:S01]  /*ff20*/  UIMAD UR4, UR18, UR10, URZ ;  /* 0x0000000a120472a4 */ /* 0x000fe2000f8e023f */
[----:B------:R-:W-:Y:S01]  /*ff30*/  LOP3.LUT R72, R73, 0x380, RZ, 0xc0, !PT ;  /* 0x0000038049487812 */ /* 0x000fe200078ec0ff */
[----:B------:R-:W-:Y:S01]  /*ff40*/  IMAD.MOV.U32 R17, RZ, RZ, R20 ;  /* 0x000000ffff117224 */ /* 0x000fe200078e0014 */
[----:B------:R-:W-:Y:S01]  /*ff50*/  LOP3.LUT R68, R69, 0x380, RZ, 0xc0, !PT ;  /* 0x0000038045447812 */ /* 0x000fe200078ec0ff */
[----:B------:R-:W5:Y:S01]  /*ff60*/  LD.E.128 R52, desc[UR40][R52.64] ;  /* 0x0000002834347980 */ /* 0x000f62000c101d00 */
[----:B------:R-:W-:-:S02]  /*ff70*/  LOP3.LUT R60, R61, 0x380, RZ, 0xc0, !PT ;  /* 0x000003803d3c7812 */ /* 0x000fc400078ec0ff */
[----:B------:R-:W-:Y:S01]  /*ff80*/  LOP3.LUT R11, R4, 0x380, RZ, 0xc0, !PT ;  /* 0x00000380040b7812 */ /* 0x000fe200078ec0ff */
[----:B------:R-:W-:Y:S01]  /*ff90*/  UIMAD UR4, UR17, UR11, UR4 ;  /* 0x0000000b110472a4 */ /* 0x000fe2000f8e0204 */
[----:B-1----:R-:W-:Y:S01]  /*ffa0*/  @P1 SHF.R.U32.HI R17, RZ, R21, R0 ;  /* 0x00000015ff111219 */ /* 0x002fe20000011600 */
[----:B------:R-:W-:Y:S01]  /*ffb0*/  UIMAD.WIDE.U32 UR8, UR17, UR10, UR8 ;  /* 0x0000000a110872a5 */ /* 0x000fe2000f8e0008 */
[----:B------:R-:W-:Y:S01]  /*ffc0*/  SHF.R.U64 R72, R72, 0x3, RZ ;  /* 0x0000000348487819 */ /* 0x000fe200000012ff */
[----:B------:R-:W5:Y:S01]  /*ffd0*/  LD.E.128 R28, desc[UR40][R28.64] ;  /* 0x000000281c1c7980 */ /* 0x000f62000c101d00 */
[----:B------:R-:W-:Y:S02]  /*ffe0*/  SHF.R.U64 R68, R68, 0x3, RZ ;  /* 0x0000000344447819 */ /* 0x000fe400000012ff */
[----:B------:R-:W-:Y:S01]  /*fff0*/  SHF.R.U64 R60, R60, 0x3, RZ ;  /* 0x000000033c3c7819 */ /* 0x000fe200000012ff */
[----:B------:R-:W5:Y:S01]  /*10000*/  LD.E.128 R32, desc[UR40][R32.64] ;  /* 0x0000002820207980 */ /* 0x000f62000c101d00 */
[----:B------:R-:W-:Y:S01]  /*10010*/  SHF.R.U64 R11, R11, 0x3, RZ ;  /* 0x000000030b0b7819 */ /* 0x000fe200000012ff */
[----:B------:R-:W-:Y:S01]  /*10020*/  UIADD3 UR4, UR9, UR4, URZ ;  /* 0x0000000409047290 */ /* 0x000fe2000fffe03f */
[--C-:B------:R-:W-:Y:S01]  /*10030*/  SHF.R.S32.HI R0, RZ, 0x1f, R17.reuse ;  /* 0x0000001fff007819 */ /* 0x100fe20000011411 */
[----:B------:R-:W-:Y:S01]  /*10040*/  IMAD.MOV R16, RZ, RZ, -R17 ;  /* 0x000000ffff107224 */ /* 0x000fe200078e0a11 */
        /* <DEDUP_REMOVED lines=8> */
[----:B------:R-:W-:Y:S01]  /*100d0*/  IMAD R21, R77, R16, R20 ;  /* 0x000000104d157224 */ /* 0x000fe200078e0214 */
[----:B------:R-:W5:Y:S01]  /*100e0*/  LD.E.128 R8, desc[UR40][R8.64] ;  /* 0x0000002808087980 */ /* 0x000f62000c101d00 */
[----:B------:R-:W-:-:S02]  /*100f0*/  IMAD R0, R0, UR10, RZ ;  /* 0x0000000a00007c24 */ /* 0x000fc4000f8e02ff */
[----:B------:R-:W-:Y:S01]  /*10100*/  IMAD.U32 R3, RZ, RZ, UR9 ;  /* 0x00000009ff037e24 */ /* 0x000fe2000f8e00ff */
[----:B------:R-:W5:Y:S01]  /*10110*/  LD.E.128 R4, desc[UR40][R4.64] ;  /* 0x0000002804047980 */ /* 0x000f62000c101d00 */
[----:B------:R-:W-:Y:S01]  /*10120*/  IMAD.U32 R2, RZ, RZ, UR8 ;  /* 0x00000008ff027e24 */ /* 0x000fe2000f8e00ff */
[----:B------:R-:W-:Y:S01]  /*10130*/  ULDC.64 UR8, c[0x0][0xad8] ;  /* 0x0002b60000087ab9 */ /* 0x000fe20000000a00 */
[----:B------:R-:W-:Y:S01]  /*10140*/  IMAD.U32 R3, RZ, RZ, UR4 ;  /* 0x00000004ff037e24 */ /* 0x000fe2000f8e00ff */
[----:B------:R-:W5:Y:S01]  /*10150*/  LD.E.128 R36, desc[UR40][R36.64] ;  /* 0x0000002824247980 */ /* 0x000f62000c101d00 */
[C---:B------:R-:W-:Y:S01]  /*10160*/  IMAD R77, R17.reuse, UR11, R0 ;  /* 0x0000000b114d7c24 */ /* 0x040fe2000f8e0200 */
[----:B------:R-:W-:Y:S02]  /*10170*/  SHF.R.S32.HI R0, RZ, 0x1f, R21 ;  /* 0x0000001fff007819 */ /* 0x000fe40000011415 */
[----:B------:R-:W5:Y:S01]  /*10180*/  LD.E.128 R64, desc[UR40][R64.64] ;  /* 0x0000002840407980 */ /* 0x000f62000c101d00 */
[----:B------:R-:W-:-:S03]  /*10190*/  IMAD.WIDE.U32 R2, R17, UR10, R2 ;  /* 0x0000000a11027c25 */ /* 0x000fc6000f8e0002 */
[----:B------:R-:W5:Y:S04]  /*101a0*/  LD.E.128 R56, desc[UR40][R56.64] ;  /* 0x0000002838387980 */ /* 0x000f68000c101d00 */
[----:B------:R-:W5:Y:S04]  /*101b0*/  LD.E.128 R44, desc[UR40][R44.64] ;  /* 0x000000282c2c7980 */ /* 0x000f68000c101d00 */
[----:B------:R-:W5:Y:S04]  /*101c0*/  LD.E.128 R40, desc[UR40][R40.64] ;  /* 0x0000002828287980 */ /* 0x000f68000c101d00 */
[----:B------:R-:W5:Y:S04]  /*101d0*/  LD.E.128 R72, desc[UR40][R72.64] ;  /* 0x0000002848487980 */ /* 0x000f68000c101d00 */
[----:B------:R-:W5:Y:S04]  /*101e0*/  LD.E.128 R68, desc[UR40][R68.64] ;  /* 0x0000002844447980 */ /* 0x000f68000c101d00 */
        /* <DEDUP_REMOVED lines=10> */
[----:B------:R-:W-:Y:S02]  /*10290*/  VIADD R82, R203, UR43 ;  /* 0x0000002bcb527c36 */ /* 0x000fe40008000000 */
        /* <DEDUP_REMOVED lines=35> */
.L_x_11678:
[----:B------:R-:W-:Y:S05]  /*104d0*/  BSYNC B1 ;  /* 0x0000000000017941 */ /* 0x000fea0003800000 */
.L_x_11677:
[----:B--2---:R2:W4:Y:S01]  /*104e0*/  SHFL.IDX PT, R0, R80, 0x1, 0x181f ;  /* 0x00381f0050007f89 */ /* 0x00452200000e0000 */
        /* <DEDUP_REMOVED lines=9> */
[C---:B-----5:R-:W-:Y:S02]  /*10580*/  @!P3 LEA R4, P5, R200.reuse, R16, 0x1 ;  /* 0x00000010c804b211 */ /* 0x060fe400078a08ff */
        /* <DEDUP_REMOVED lines=10> */
.L_x_11680:
[----:B------:R-:W-:Y:S05]  /*10630*/  BSYNC B1 ;  /* 0x0000000000017941 */ /* 0x000fea0003800000 */
.L_x_11679:
[----:B----4-:R4:W0:Y:S01]  /*10640*/  SHFL.IDX PT, R0, R80, 0x2, 0x181f ;  /* 0x00581f0050007f89 */ /* 0x01082200000e0000 */
        /* <DEDUP_REMOVED lines=8> */
[-C--:B---3--:R-:W-:Y:S02]  /*106d0*/  @!P3 LEA R2, P6, R19, R8.reuse, 0x1 ;  /* 0x000000081302b211 */ /* 0x088fe400078c08ff */
[CC--:B------:R-:W-:Y:S02]  /*106e0*/  @!P2 LEA R4, P5, R200.reuse, R8.reuse, 0x1 ;  /* 0x00000008c804a211 */ /* 0x0c0fe400078a08ff */
[----:B------:R-:W-:Y:S02]  /*106f0*/  @!P1 LEA R6, P4, R23, R8, 0x1 ;  /* 0x0000000817069211 */ /* 0x000fe400078808ff */
[----:B0-----:R-:W-:Y:S02]  /*10700*/  @!P3 LEA.HI.X R3, R19, R0, R211, 0x1, P6 ;  /* 0x000000001303b211 */ /* 0x001fe400030f0cd3 */
        /* <DEDUP_REMOVED lines=8> */
.L_x_11682:
[----:B------:R-:W-:Y:S05]  /*10790*/  BSYNC B1 ;  /* 0x0000000000017941 */ /* 0x000fea0003800000 */
.L_x_11681:
[----:B0-----:R-:W-:Y:S01]  /*107a0*/  VIADD R0, R82, 0x60 ;  /* 0x0000006052007836 */ /* 0x001fe20000000000 */
[----:B--2-4-:R-:W0:Y:S04]  /*107b0*/  SHFL.IDX PT, R80, R80, 0x3, 0x181f ;  /* 0x00781f0050507f89 */ /* 0x014e2800000e0000 */
[----:B------:R-:W-:Y:S01]  /*107c0*/  ISETP.GE.AND P0, PT, R0, R79, PT ;  /* 0x0000004f0000720c */ /* 0x000fe20003f06270 */
[----:B------:R-:W2:-:S12]  /*107d0*/  SHFL.IDX PT, R78, R78, 0x3, 0x181f ;  /* 0x00781f004e4e7f89 */ /* 0x000e9800000e0000 */
[----:B------:R-:W-:Y:S05]  /*107e0*/  @P0 BRA `(.L_x_11683) ;  /* 0x0000000c00ac0947 */ /* 0x000fea0003800000 */
[----:B------:R-:W-:Y:S02]  /*107f0*/  ULDC UR4, c[0x0][0xac8] ;  /* 0x0002b20000047ab9 */ /* 0x000fe40000000800 */
[----:B------:R-:W-:Y:S02]  /*10800*/  ISETP.GE.AND P3, PT, R19, UR4, PT ;  /* 0x0000000413007c0c */ /* 0x000fe4000bf66270 */
[----:B------:R-:W-:Y:S02]  /*10810*/  ISETP.GE.AND P4, PT, R200, UR4, PT ;  /* 0x00000004c8007c0c */ /* 0x000fe4000bf86270 */
[----:B------:R-:W-:-:S09]  /*10820*/  ISETP.GE.AND P5, PT, R23, UR4, PT ;  /* 0x0000000417007c0c */ /* 0x000fd2000bfa6270 */
[-C--:B--2---:R-:W-:Y:S02]  /*10830*/  @!P3 LEA R2, P0, R19, R78.reuse, 0x1 ;  /* 0x0000004e1302b211 */ /* 0x084fe400078008ff */
[CC--:B------:R-:W-:Y:S02]  /*10840*/  @!P4 LEA R4, P1, R200.reuse, R78.reuse, 0x1 ;  /* 0x0000004ec804c211 */ /* 0x0c0fe400078208ff */
[----:B------:R-:W-:Y:S02]  /*10850*/  @!P5 LEA R6, P2, R23, R78, 0x1 ;  /* 0x0000004e1706d211 */ /* 0x000fe400078408ff */
        /* <DEDUP_REMOVED lines=12> */
.L_x_11675:
        /* <DEDUP_REMOVED lines=21> */
[----:B0-----:R-:W-:Y:S01]  /*10a70*/  ISETP.NE.AND P0, PT, R11, 0x1, PT ;  /* 0x000000010b00780c */ /* 0x001fe20003f05270 */
[----:B------:R-:W-:Y:S01]  /*10a80*/  UMOV UR4, URZ ;  /* 0x0000003f00047c82 */ /* 0x000fe20008000000 */
[----:B------:R-:W-:Y:S01]  /*10a90*/  USHF.R.S32.HI UR12, URZ, 0x1f, UR45 ;  /* 0x0000001f3f0c7899 */ /* 0x000fe2000801142d */
[----:B------:R-:W-:-:S10]  /*10aa0*/  ISETP.GE.AND P1, PT, R212, 0x80, PT ;  /* 0x00000080d400780c */ /* 0x000fd40003f26270 */
[----:B------:R-:W0:Y:S01]  /*10ab0*/  @P0 LDC R9, c[0x0][0xbec] ;  /* 0x0002fb00ff090b82 */ /* 0x000e220000000800 */
[----:B--2---:R-:W-:Y:S01]  /*10ac0*/  @P2 R2UR UR4, R6 ;  /* 0x00000000060422ca */ /* 0x004fe200000e0000 */
[----:B01----:R-:W-:-:S14]  /*10ad0*/  @P3 BRA `(.L_x_11684) ;  /* 0x0000000000103947 */ /* 0x003fdc0003800000 */
[----:B------:R-:W-:Y:S05]  /*10ae0*/  @!P2 BRA `(.L_x_11684) ;  /* 0x00000000000ca947 */ /* 0x000fea0003800000 */
[----:B------:R-:W2:Y:S04]  /*10af0*/  LDG.E R5, desc[UR40][R2.64] ;  /* 0x0000002802057981 */ /* 0x000ea8000c1e1900 */
[----:B-----5:R-:W2:Y:S02]  /*10b00*/  LDG.E R0, desc[UR40][R2.64+0x4] ;  /* 0x0000042802007981 */ /* 0x020ea4000c1e1900 */
[----:B--2---:R-:W-:-:S07]  /*10b10*/  IMAD.IADD R0, R0, 0x1, -R5 ;  /* 0x0000000100007824 */ /* 0x004fce00078e0a05 */
.L_x_11684:
        /* <DEDUP_REMOVED lines=31> */
[----:B------:R-:W-:-:S03]  /*10d10*/  IMAD.U32 R6, RZ, RZ, UR10 ;  /* 0x0000000aff067e24 */ /* 0x000fc6000f8e00ff */
[--C-:B------:R-:W-:Y:S01]  /*10d20*/  SHF.R.S32.HI R3, RZ, 0x1f, R2.reuse ;  /* 0x0000001fff037819 */ /* 0x100fe20000011402 */
[----:B------:R-:W-:Y:S01]  /*10d30*/  IMAD.MOV R5, RZ, RZ, -R2 ;  /* 0x000000ffff057224 */ /* 0x000fe200078e0a02 */
[----:B------:R-:W-:-:S03]  /*10d40*/  IADD3 R2, P1, R2, UR8, RZ ;  /* 0x0000000802027c10 */ /* 0x000fc6000ff3e0ff */
[----:B------:R-:W-:Y:S01]  /*10d50*/  IMAD R5, R7, R5, R4 ;  /* 0x0000000507057224 */ /* 0x000fe200078e0204 */
[----:B------:R-:W-:Y:S01]  /*10d60*/  IADD3.X R3, R3, UR9, R6, P1, !PT ;  /* 0x0000000903037c10 */ /* 0x000fe20008ffe406 */
[----:B------:R-:W-:-:S03]  /*10d70*/  ULDC.64 UR8, c[0x0][0xb50] ;  /* 0x0002d40000087ab9 */ /* 0x000fc60000000a00 */
[----:B------:R-:W-:Y:S01]  /*10d80*/  SHF.R.S32.HI R4, RZ, 0x1f, R5 ;  /* 0x0000001fff047819 */ /* 0x000fe20000011405 */
[----:B------:R-:W-:-:S04]  /*10d90*/  IMAD.WIDE.U32 R2, R5, UR16, R2 ;  /* 0x0000001005027c25 */ /* 0x000fc8000f8e0002 */
[----:B------:R-:W-:-:S04]  /*10da0*/  IMAD R4, R4, UR16, RZ ;  /* 0x0000001004047c24 */ /* 0x000fc8000f8e02ff */
[----:B------:R-:W-:Y:S01]  /*10db0*/  IMAD R7, R5, UR17, R4 ;  /* 0x0000001105077c24 */ /* 0x000fe2000f8e0204 */
[----:B------:R-:W-:-:S03]  /*10dc0*/  LEA R4, P1, R2, UR8, 0x2 ;  /* 0x0000000802047c11 */ /* 0x000fc6000f8210ff */
[----:B------:R-:W-:-:S05]  /*10dd0*/  IMAD.IADD R3, R3, 0x1, R7 ;  /* 0x0000000103037824 */ /* 0x000fca00078e0207 */
[----:B------:R-:W-:Y:S01]  /*10de0*/  LEA.HI.X R5, R2, UR9, R3, 0x2, P1 ;  /* 0x0000000902057c11 */ /* 0x000fe200088f1403 */
[----:B------:R-:W-:-:S05]  /*10df0*/  IMAD.MOV.U32 R3, RZ, RZ, -0x800000 ;  /* 0xff800000ff037424 */ /* 0x000fca00078e00ff */
[----:B------:R0:W-:Y:S02]  /*10e00*/  STG.E desc[UR40][R4.64], R3 ;  /* 0x0000000304007986 */ /* 0x0001e4000c101928 */
.L_x_11686:
[----:B------:R-:W-:Y:S05]  /*10e10*/  BSYNC B1 ;  /* 0x0000000000017941 */ /* 0x000fea0003800000 */
.L_x_11685:
[----:B0-----:R-:W0:Y:S01]  /*10e20*/  @P0 LDC R3, c[0x0][0xbf0] ;  /* 0x0002fc00ff030b82 */ /* 0x001e220000000800 */
[----:B------:R-:W-:Y:S01]  /*10e30*/  ULDC.64 UR16, c[0x0][0xaa0] ;  /* 0x0002a80000107ab9 */ /* 0x000fe20000000a00 */
[----:B------:R-:W-:Y:S01]  /*10e40*/  IMAD R2, R202, 0x20, R203 ;  /* 0x00000020ca027824 */ /* 0x000fe200078e02cb */
[----:B------:R-:W-:Y:S01]  /*10e50*/  UIMAD UR10, UR11, UR16, URZ ;  /* 0x000000100b0a72a4 */ /* 0x000fe2000f8e023f */
[----:B------:R-:W-:Y:S01]  /*10e60*/  VIADD R8, R203, UR43 ;  /* 0x0000002bcb087c36 */ /* 0x000fe20008000000 */
[----:B------:R-:W-:Y:S01]  /*10e70*/  UIMAD.WIDE.U32 UR8, UR4, UR16, URZ ;  /* 0x00000010040872a5 */ /* 0x000fe2000f8e003f */
[----:B------:R-:W-:Y:S01]  /*10e80*/  VIADD R6, R2, UR43 ;  /* 0x0000002b02067c36 */ /* 0x000fe20008000000 */
[----:B------:R-:W-:Y:S01]  /*10e90*/  UIMAD UR10, UR4, UR17, UR10 ;  /* 0x00000011040a72a4 */ /* 0x000fe2000f8e020a */
[----:B------:R-:W-:Y:S02]  /*10ea0*/  BSSY B1, `(.L_x_11687) ;  /* 0x000003d000017945 */ /* 0x000fe40003800000 */
        /* <DEDUP_REMOVED lines=10> */
[----:B0-----:R-:W-:Y:S01]  /*10f50*/  @P0 SHF.R.U32.HI R5, RZ, R3, R2 ;  /* 0x00000003ff050219 */ /* 0x001fe20000011602 */
        /* <DEDUP_REMOVED lines=49> */
.L_x_11688:
[----:B------:R-:W-:Y:S05]  /*11270*/  BSYNC B1 ;  /* 0x0000000000017941 */ /* 0x000fea0003800000 */
.L_x_11687:
        /* <DEDUP_REMOVED lines=21> */
.L_x_11690:
[----:B------:R-:W-:Y:S05]  /*113d0*/  BSYNC B1 ;  /* 0x0000000000017941 */ /* 0x000fea0003800000 */
.L_x_11689:
        /* <DEDUP_REMOVED lines=21> */
.L_x_11692:
[----:B------:R-:W-:Y:S05]  /*11530*/  BSYNC B1 ;  /* 0x0000000000017941 */ /* 0x000fea0003800000 */
.L_x_11691:
[----:B0-----:R-:W-:Y:S01]  /*11540*/  VIADD R0, R8, 0x60 ;  /* 0x0000006008007836 */ /* 0x001fe20000000000 */
[----:B---3--:R0:W3:Y:S04]  /*11550*/  SHFL.IDX PT, R6, R5, 0x3, 0x181f ;  /* 0x00781f0005067f89 */ /* 0x0080e800000e0000 */
        /* <DEDUP_REMOVED lines=20> */
.L_x_11683:
[----:B------:R-:W-:Y:S05]  /*116a0*/  BSYNC B0 ;  /* 0x0000000000007941 */ /* 0x000fea0003800000 */
.L_x_11674:
[----:B------:R-:W-:Y:S02]  /*116b0*/  ULDC UR4, c[0x0][0xc3c] ;  /* 0x00030f0000047ab9 */ /* 0x000fe40000000800 */
[----:B------:R-:W-:-:S06]  /*116c0*/  UISETP.GE.AND UP0, UPT, UR6, UR4, UPT ;  /* 0x000000040600728c */ /* 0x000fcc000bf06270 */
[----:B------:R-:W-:-:S13]  /*116d0*/  PLOP3.LUT P0, PT, PT, PT, UP0, 0x80, 0x0 ;  /* 0x000000000000781c */ /* 0x000fda0003f0f008 */
[----:B------:R-:W-:Y:S05]  /*116e0*/  @!P0 BRA `(.L_x_11693) ;  /* 0xfffffef400dc8947 */ /* 0x000fea000383ffff */
[----:B------:R-:W-:Y:S05]  /*116f0*/  EXIT ;  /* 0x000000000000794d */ /* 0x000fea0003800000 */
.L_x_11592:
[----:B------:R-:W-:-:S08]  /*11700*/  NOP ;  /* 0x0000000000007918 */ /* 0x000fd00000000000 */
[----:B------:R-:W0:-:S00]  /*11710*/  USETMAXREG.DEALLOC.CTAPOOL 0x18 ;  /* 0x00000018000079c8 */ /* 0x000e0000080e0500 */
[----:B0-----:R-:W2:Y:S01]  /*11720*/  LDL.LU R2, [R1] ;  /* 0x0000000001027983 */ /* 0x001ea20000300800 */
[----:B------:R-:W-:Y:S01]  /*11730*/  LOP3.LUT R0, R0, 0x3, RZ, 0xc0, !PT ;  /* 0x0000000300007812 */ /* 0x000fe200078ec0ff */
[----:B------:R-:W-:-:S05]  /*11740*/  IMAD.MOV.U32 R4, RZ, RZ, RZ ;  /* 0x000000ffff047224 */ /* 0x000fca00078e00ff */
[----:B------:R-:W0:Y:S02]  /*11750*/  SHFL.IDX PT, R0, R0, RZ, 0x1f ;  /* 0x00001fff00007589 */ /* 0x000e2400000e0000 */
[----:B0-----:R-:W-:Y:S02]  /*11760*/  ISETP.NE.AND P0, PT, R0, RZ, PT ;  /* 0x000000ff0000720c */ /* 0x001fe40003f05270 */
[----:B--2---:R-:W-:-:S11]  /*11770*/  LOP3.LUT R2, R2, 0xfffffffd, RZ, 0xc0, !PT ;  /* 0xfffffffd02027812 */ /* 0x004fd600078ec0ff */
[----:B------:R-:W-:-:S05]  /*11780*/  @P0 LOP3.LUT R2, R2, 0x2, RZ, 0xfc, !PT ;  /* 0x0000000202020812 */ /* 0x000fca00078efcff */
[----:B------:R0:W-:Y:S01]  /*11790*/  STL [R1], R2 ;  /* 0x0000000201007387 */ /* 0x0001e20000100800 */
        /* <DEDUP_REMOVED lines=8> */
.L_x_11694:
        /* <DEDUP_REMOVED lines=42> */
.L_x_11700:
        /* <DEDUP_REMOVED lines=12> */
.L_x_11699:
[----:B------:R-:W-:Y:S05]  /*11b80*/  BSYNC B0 ;  /* 0x0000000000007941 */ /* 0x000fea0003800000 */
.L_x_11698:
        /* <DEDUP_REMOVED lines=21> */
.L_x_11696:
        /* <DEDUP_REMOVED lines=20> */
.L_x_11701:
        /* <DEDUP_REMOVED lines=56> */
.L_x_11697:
[----:B------:R-:W-:Y:S02]  /*121a0*/  IMAD.MOV.U32 R17, RZ, RZ, RZ ;  /* 0x000000ffff117224 */ /* 0x000fe400078e00ff */
[----:B------:R-:W-:Y:S02]  /*121b0*/  IMAD.U32 R16, RZ, RZ, UR6 ;  /* 0x00000006ff107e24 */ /* 0x000fe4000f8e00ff */
[----:B------:R-:W-:-:S07]  /*121c0*/  IMAD.MOV.U32 R18, RZ, RZ, RZ ;  /* 0x000000ffff127224 */ /* 0x000fce00078e00ff */
.L_x_11702:
[----:B------:R-:W-:-:S13]  /*121d0*/  ISETP.NE.AND P0, PT, R0, RZ, PT ;  /* 0x000000ff0000720c */ /* 0x000fda0003f05270 */
[----:B------:R-:W1:Y:S01]  /*121e0*/  @!P0 S2R R3, SR_CgaCtaId ;  /* 0x0000000000038919 */ /* 0x000e620000008800 */
[----:B------:R-:W-:-:S04]  /*121f0*/  @!P0 MOV R0, 0x400 ;  /* 0x0000040000008802 */ /* 0x000fc80000000f00 */
[----:B-1----:R-:W-:-:S05]  /*12200*/  @!P0 LEA R0, R3, R0, 0x18 ;  /* 0x0000000003008211 */ /* 0x002fca00078ec0ff */
[----:B------:R1:W-:Y:S01]  /*12210*/  @!P0 STS.128 [R0+0x228d0], R16 ;  /* 0x0228d01000008388 */ /* 0x0003e20000000c00 */
[----:B------:R-:W-:Y:S06]  /*12220*/  BAR.ARV 0x5, 0x180 ;  /* 0x0146000000007b1d */ /* 0x000fec0000002000 */
.L_x_11695:
        /* <DEDUP_REMOVED lines=31> */
.L_x_11813:
        /* <DEDUP_REMOVED lines=45> */
.L_x_11704:
        /* <DEDUP_REMOVED lines=10> */
.L_x_11705:
[----:B------:R-:W-:Y:S05]  /*12790*/  @!P1 BRA `(.L_x_11706) ;  /* 0x00000000000c9947 */ /* 0x000fea0003800000 */
[----:B------:R-:W2:Y:S04]  /*127a0*/  LDG.E R6, desc[UR40][R2.64] ;  /* 0x0000002802067981 */ /* 0x000ea8000c1e1900 */
[----:B------:R-:W2:Y:S02]  /*127b0*/  LDG.E R2, desc[UR40][R2.64+0x4] ;  /* 0x0000042802027981 */ /* 0x000ea4000c1e1900 */
[----:B--2---:R-:W-:-:S07]  /*127c0*/  IMAD.IADD R6, R2, 0x1, -R6 ;  /* 0x0000000102067824 */ /* 0x004fce00078e0a06 */
.L_x_11706:
        /* <DEDUP_REMOVED lines=28> */
.L_x_11709:
[----:B------:R-:W-:-:S13]  /*12990*/  ISETP.NE.AND P0, PT, R3, 0x1, PT ;  /* 0x000000010300780c */ /* 0x000fda0003f05270 */
[----:B------:R-:W2:Y:S02]  /*129a0*/  @P0 LDC.64 R4, c[0x0][0x9e8] ;  /* 0x00027a00ff040b82 */ /* 0x000ea40000000a00 */
[----:B--2---:R-:W-:-:S05]  /*129b0*/  @P0 IMAD.HI.U32 R4, R7, R4, RZ ;  /* 0x0000000407040227 */ /* 0x004fca00078e00ff */
[----:B------:R-:W-:-:S07]  /*129c0*/  @P0 SHF.R.U32.HI R7, RZ, R5, R4 ;  /* 0x00000005ff070219 */ /* 0x000fce0000011604 */
.L_x_11710:
[----:B------:R-:W-:Y:S05]  /*129d0*/  BSYNC B0 ;  /* 0x0000000000007941 */ /* 0x000fea0003800000 */
.L_x_11708:
[----:B------:R-:W-:-:S05]  /*129e0*/  IMAD R7, R7, R3, R3 ;  /* 0x0000000307077224 */ /* 0x000fca00078e0203 */
[----:B------:R-:W-:-:S07]  /*129f0*/  VIMNMX R2, R2, R7, PT ;  /* 0x0000000702027248 */ /* 0x000fce0003fe0100 */
.L_x_11707:
        /* <DEDUP_REMOVED lines=29> */
.L_x_11713:
[----:B------:R-:W-:-:S13]  /*12bd0*/  ISETP.NE.AND P0, PT, R3, 0x1, PT ;  /* 0x000000010300780c */ /* 0x000fda0003f05270 */
[----:B------:R-:W3:Y:S02]  /*12be0*/  @P0 LDC.64 R4, c[0x0][0x9e8] ;  /* 0x00027a00ff040b82 */ /* 0x000ee40000000a00 */
[----:B---3--:R-:W-:-:S05]  /*12bf0*/  @P0 IMAD.HI.U32 R4, R2, R4, RZ ;  /* 0x0000000402040227 */ /* 0x008fca00078e00ff */
[----:B------:R-:W-:-:S07]  /*12c00*/  @P0 SHF.R.U32.HI R2, RZ, R5, R4 ;  /* 0x00000005ff020219 */ /* 0x000fce0000011604 */
.L_x_11714:
[----:B------:R-:W-:Y:S05]  /*12c10*/  BSYNC B0 ;  /* 0x0000000000007941 */ /* 0x000fea0003800000 */
.L_x_11712:
[----:B------:R-:W-:-:S05]  /*12c20*/  IMAD R2, R2, R3, RZ ;  /* 0x0000000302027224 */ /* 0x000fca00078e02ff */
[----:B------:R-:W-:-:S07]  /*12c30*/  VIMNMX R0, R0, R2, !PT ;  /* 0x0000000200007248 */ /* 0x000fce0007fe0100 */
.L_x_11711:
        /* <DEDUP_REMOVED lines=25> */
.L_x_11716:
        /* <DEDUP_REMOVED lines=21> */
.L_x_11719:
[----:B------:R-:W-:Y:S05]  /*12f20*/  BSYNC B6 ;  /* 0x0000000000067941 */ /* 0x000fea0003800000 */
.L_x_11718:
        /* <DEDUP_REMOVED lines=20> */
.L_x_11722:
        /* <DEDUP_REMOVED lines=15> */
.L_x_11721:
[----:B------:R-:W-:Y:S05]  /*13160*/  BSYNC B6 ;  /* 0x0000000000067941 */ /* 0x000fea0003800000 */
.L_x_11720:
        /* <DEDUP_REMOVED lines=23> */
.L_x_11829:
[----:B---3--:R-:W3:Y:S01]  /*132e0*/  LDL.LU R4, [R1] ;  /* 0x0000000001047983 */ /* 0x008ee20000300800 */
[----:B------:R-:W-:Y:S02]  /*132f0*/  PLOP3.LUT P1, PT, PT, PT, PT, 0x8, 0x0 ;  /* 0x000000000000781c */ /* 0x000fe40003f2e170 */
[----:B----4-:R-:W-:Y:S01]  /*13300*/  ISETP.NE.AND P0, PT, R14, RZ, PT ;  /* 0x000000ff0e00720c */ /* 0x010fe20003f05270 */
[----:B------:R4:W-:Y:S01]  /*13310*/  STL [R1+0x28], R0 ;  /* 0x0000280001007387 */ /* 0x0009e20000100800 */
[----:B---3--:R-:W-:-:S09]  /*13320*/  LOP3.LUT R4, R4, 0xfffffffe, RZ, 0xc0, !PT ;  /* 0xfffffffe04047812 */ /* 0x008fd200078ec0ff */
[----:B------:R-:W-:-:S05]  /*13330*/  @P1 LOP3.LUT R4, R4, 0x1, RZ, 0xfc, !PT ;  /* 0x0000000104041812 */ /* 0x000fca00078efcff */
[----:B------:R4:W-:Y:S01]  /*13340*/  STL [R1], R4 ;  /* 0x0000000401007387 */ /* 0x0009e20000100800 */
[----:B------:R-:W-:Y:S05]  /*13350*/  @P0 BRA `(.L_x_11724) ;  /* 0x00000004001c0947 */ /* 0x000fea0003800000 */
[----:B------:R-:W-:-:S03]  /*13360*/  UMOV UR4, 0xffffffff ;  /* 0xffffffff00047882 */ /* 0x000fc60000000000 */
[----:B------:R-:W-:Y:S05]  /*13370*/  BRA.DIV UR4, `(.L_x_11725) ;  /* 0x0000004e04207947 */ /* 0x000fea000b800000 */
[----:B------:R-:W-:-:S13]  /*13380*/  ELECT P6, URZ, PT ;  /* 0x00000000003f782f */ /* 0x000fda00038c0000 */
.L_x_11832:
        /* <DEDUP_REMOVED lines=24> */
.L_x_11726:
[----:B--2---:R-:W2:Y:S04]  /*13510*/  LDL R7, [R1+0x4] ;  /* 0x0000040001077983 */ /* 0x004ea80000100800 */
[----:B----4-:R-:W2:Y:S04]  /*13520*/  LDL R0, [R1+0x8] ;  /* 0x0000080001007983 */ /* 0x010ea80000100800 */
[----:B---3--:R-:W3:Y:S01]  /*13530*/  LDL R2, [R1+0x10] ;  /* 0x0000100001027983 */ /* 0x008ee20000100800 */
[----:B--2---:R-:W-:Y:S01]  /*13540*/  IMAD R0, R0, 0x8, R7 ;  /* 0x0000000800007824 */ /* 0x004fe200078e0207 */
[----:B---3--:R-:W-:-:S04]  /*13550*/  SHF.L.U32 R2, R2, 0x1f, RZ ;  /* 0x0000001f02027819 */ /* 0x008fc800000006ff */
[----:B------:R-:W2:Y:S02]  /*13560*/  SYNCS.PHASECHK.TRANS64.TRYWAIT P0, [R0+URZ+0x22840], R2 ;  /* 0x02284002000075a7 */ /* 0x000ea4000800017f */
[----:B--2---:R-:W-:Y:S05]  /*13570*/  @!P0 BRA `(.L_x_11727) ;  /* 0x0000004800c08947 */ /* 0x004fea0003800000 */
.L_x_11833:
        /* <DEDUP_REMOVED lines=11> */
.L_x_11728:
[----:B------:R-:W3:Y:S04]  /*13630*/  LDL R6, [R1+0x4] ;  /* 0x0000040001067983 */ /* 0x000ee80000100800 */
[----:B------:R-:W3:Y:S04]  /*13640*/  LDL R5, [R1+0x8] ;  /* 0x0000080001057983 */ /* 0x000ee80000100800 */
[----:B------:R-:W4:Y:S04]  /*13650*/  LDL R4, [R1+0x28] ;  /* 0x0000280001047983 */ /* 0x000f280000100800 */
[----:B------:R-:W4:Y:S04]  /*13660*/  LDL R3, [R1+0x18] ;  /* 0x0000180001037983 */ /* 0x000f280000100800 */
[----:B--2---:R-:W2:Y:S01]  /*13670*/  LDL.LU R2, [R1] ;  /* 0x0000000001027983 */ /* 0x004ea20000300800 */
[----:B------:R-:W-:Y:S01]  /*13680*/  R2UR UR9, R0 ;  /* 0x00000000000972ca */ /* 0x000fe200000e0000 */
[----:B------:R-:W-:Y:S01]  /*13690*/  UIADD3 UR6, UP0, UR38, 0x370, URZ ;  /* 0x0000037026067890 */ /* 0x000fe2000ff1e03f */
[----:B------:R-:W-:Y:S01]  /*136a0*/  PLOP3.LUT P0, PT, PT, PT, PT, 0x80, 0x0 ;  /* 0x000000000000781c */ /* 0x000fe20003f0f070 */
[----:B------:R-:W-:Y:S01]  /*136b0*/  UMOV UR5, 0x14f00000 ;  /* 0x14f0000000057882 */ /* 0x000fe20000000000 */
[----:B------:R-:W-:Y:S01]  /*136c0*/  R2UR UR12, R18 ;  /* 0x00000000120c72ca */ /* 0x000fe200000e0000 */
[----:B------:R-:W-:Y:S01]  /*136d0*/  UIADD3.X UR7, URZ, UR39, URZ, UP0, !UPT ;  /* 0x000000273f077290 */ /* 0x000fe200087fe43f */
[----:B-----5:R-:W-:Y:S01]  /*136e0*/  R2UR UR13, R17 ;  /* 0x00000000110d72ca */ /* 0x020fe200000e0000 */
[----:B------:R-:W-:-:S06]  /*136f0*/  UMOV UR10, URZ ;  /* 0x0000003f000a7c82 */ /* 0x000fcc0008000000 */
        /* <DEDUP_REMOVED lines=9> */
[----:B------:R3:W-:Y:S02]  /*13790*/  STL [R1], R2 ;  /* 0x0000000201007387 */ /* 0x0007e40000100800 */
[----:B------:R-:W-:-:S06]  /*137a0*/  UMOV UR4, 0x0 ;  /* 0x0000000000047882 */ /* 0x000fcc0000000000 */
[----:B------:R3:W-:Y:S01]  /*137b0*/  UTMALDG.4D [UR8], [UR6], desc[UR4] ;  /* 0x00000408060075b4 */ /* 0x0007e20008019000 */
[----:B------:R-:W-:Y:S02]  /*137c0*/  NOP ;  /* 0x0000000000007918 */ /* 0x000fe40000000000 */
.L_x_11724:
[----:B----4-:R-:W4:Y:S04]  /*137d0*/  LDL R0, [R1+0x4] ;  /* 0x0000040001007983 */ /* 0x010f280000100800 */
        /* <DEDUP_REMOVED lines=31> */
.L_x_11730:
[----:B------:R-:W-:Y:S05]  /*139d0*/  BSYNC B6 ;  /* 0x0000000000067941 */ /* 0x000fea0003800000 */
.L_x_11729:
        /* <DEDUP_REMOVED lines=26> */
[----:B--2---:R-:W-:-:S13]  /*13b80*/  ISETP.NE.AND P0, PT, R7, 0x1, PT ;  /* 0x000000010700780c */ /* 0x004fda0003f05270 */
[----:B------:R-:W0:Y:S08]  /*13b90*/  @P0 LDC R5, c[0x0][0x44c] ;  /* 0x00011300ff050b82 */ /* 0x000e300000000800 */
[----:B------:R-:W1:Y:S01]  /*13ba0*/  @P0 LDC R6, c[0x0][0x450] ;  /* 0x00011400ff060b82 */ /* 0x000e620000000800 */
[----:B------:R-:W-:Y:S02]  /*13bb0*/  IMAD R4, R4, UR4, RZ ;  /* 0x0000000404047c24 */ /* 0x000fe4000f8e02ff */
[----:B------:R-:W-:-:S04]  /*13bc0*/  IMAD.WIDE.U32 R2, R0, UR4, R2 ;  /* 0x0000000400027c25 */ /* 0x000fc8000f8e0002 */
[----:B------:R-:W-:Y:S01]  /*13bd0*/  IMAD R0, R0, UR5, R4 ;  /* 0x0000000500007c24 */ /* 0x000fe2000f8e0204 */
[----:B------:R-:W-:Y:S01]  /*13be0*/  ULDC.64 UR4, c[0x0][0x2d0] ;  /* 0x0000b40000047ab9 */ /* 0x000fe20000000a00 */
[----:B----4-:R-:W-:Y:S02]  /*13bf0*/  IMAD.IADD R4, R8, 0x1, R12 ;  /* 0x0000000108047824 */ /* 0x010fe400078e020c */
[----:B------:R-:W-:Y:S02]  /*13c00*/  IMAD.IADD R3, R3, 0x1, R0 ;  /* 0x0000000103037824 */ /* 0x000fe400078e0200 */
[----:B0-----:R-:W-:Y:S01]  /*13c10*/  @P0 IMAD.HI.U32 R5, R4, R5, RZ ;  /* 0x0000000504050227 */ /* 0x001fe200078e00ff */
[----:B------:R-:W0:Y:S03]  /*13c20*/  S2R R8, SR_TID.X ;  /* 0x0000000000087919 */ /* 0x000e260000002100 */
        /* <DEDUP_REMOVED lines=95> */
.L_x_11850:
        /* <DEDUP_REMOVED lines=11> */
.L_x_11732:
        /* <DEDUP_REMOVED lines=19> */
.L_x_11851:
[----:B------:R-:W-:Y:S05]  /*14400*/  BSYNC B0 ;  /* 0x0000000000007941 */ /* 0x000fea0003800000 */
.L_x_11733:
[----:B0-----:R-:W2:Y:S01]  /*14410*/  LDL R2, [R1] ;  /* 0x0000000001027983 */ /* 0x001ea20000100800 */
        /* <DEDUP_REMOVED lines=15> */
.L_x_11852:
[----:B------:R-:W-:Y:S05]  /*14510*/  BSYNC B1 ;  /* 0x0000000000017941 */ /* 0x000fea0003800000 */
.L_x_11737:
        /* <DEDUP_REMOVED lines=9> */
.L_x_11740:
[----:B------:R-:W-:Y:S05]  /*145b0*/  BSYNC B1 ;  /* 0x0000000000017941 */ /* 0x000fea0003800000 */
.L_x_11739:
[----:B------:R-:W2:Y:S04]  /*145c0*/  LDL R5, [R1+0x4] ;  /* 0x0000040001057983 */ /* 0x000ea80000100800 */
[----:B0-----:R-:W2:Y:S04]  /*145d0*/  LDL R0, [R1+0x8] ;  /* 0x0000080001007983 */ /* 0x001ea80000100800 */
[----:B------:R-:W3:Y:S04]  /*145e0*/  LDL R4, [R1+0x18] ;  /* 0x0000180001047983 */ /* 0x000ee80000100800 */
[----:B------:R-:W3:Y:S01]  /*145f0*/  LDL.LU R3, [R1+0x28] ;  /* 0x0000280001037983 */ /* 0x000ee20000300800 */
        /* <DEDUP_REMOVED lines=10> */
.L_x_11741:
        /* <DEDUP_REMOVED lines=15> */
.L_x_11742:
        /* <DEDUP_REMOVED lines=15> */
.L_x_11743:
        /* <DEDUP_REMOVED lines=15> */
.L_x_11744:
        /* <DEDUP_REMOVED lines=10> */
.L_x_11736:
[----:B------:R-:W-:Y:S05]  /*14a10*/  BSYNC B0 ;  /* 0x0000000000007941 */ /* 0x000fea0003800000 */
.L_x_11735:
        /* <DEDUP_REMOVED lines=14> */
[----:B------:R-:W2:Y:S04]  /*14b00*/  LDL R5, [R1] ;  /* 0x0000000001057983 */ /* 0x000ea80000100800 */
        /* <DEDUP_REMOVED lines=35> */
.L_x_11751:
[----:B------:R-:W2:Y:S01]  /*14d40*/  LDL R2, [R1+0x4] ;  /* 0x0000040001027983 */ /* 0x000ea20000100800 */
        /* <DEDUP_REMOVED lines=8> */
.L_x_11853:
[----:B------:R-:W-:Y:S05]  /*14dd0*/  BSYNC B3 ;  /* 0x0000000000037941 */ /* 0x000fea0003800000 */
.L_x_11752:
        /* <DEDUP_REMOVED lines=9> */
.L_x_11755:
[----:B------:R-:W-:Y:S05]  /*14e70*/  BSYNC B3 ;  /* 0x0000000000037941 */ /* 0x000fea0003800000 */
.L_x_11754:
        /* <DEDUP_REMOVED lines=14> */
.L_x_11756:
        /* <DEDUP_REMOVED lines=13> */
.L_x_11854:
[----:B------:R-:W-:Y:S05]  /*15030*/  BSYNC B3 ;  /* 0x0000000000037941 */ /* 0x000fea0003800000 */
.L_x_11757:
        /* <DEDUP_REMOVED lines=11> */
.L_x_11760:
[----:B------:R-:W-:Y:S05]  /*150f0*/  BSYNC B3 ;  /* 0x0000000000037941 */ /* 0x000fea0003800000 */
.L_x_11759:
        /* <DEDUP_REMOVED lines=11> */
.L_x_11761:
        /* <DEDUP_REMOVED lines=15> */
.L_x_11762:
        /* <DEDUP_REMOVED lines=15> */
.L_x_11763:
        /* <DEDUP_REMOVED lines=15> */
.L_x_11764:
        /* <DEDUP_REMOVED lines=10> */
.L_x_11750:
[----:B------:R-:W-:Y:S05]  /*15520*/  BSYNC B1 ;  /* 0x0000000000017941 */ /* 0x000fea0003800000 */
.L_x_11749:
[----:B------:R-:W2:Y:S02]  /*15530*/  LDL R4, [R1+0x20] ;  /* 0x0000200001047983 */ /* 0x000ea40000100800 */
[----:B--2---:R-:W-:-:S07]  /*15540*/  VIADD R0, R4, 0xfffffffd ;  /* 0xfffffffd04007836 */ /* 0x004fce0000000000 */
.L_x_11748:
[----:B------:R-:W-:Y:S05]  /*15550*/  BSYNC B2 ;  /* 0x0000000000027941 */ /* 0x000fea0003800000 */
.L_x_11747:
[----:B------:R-:W2:Y:S01]  /*15560*/  LDL.LU R2, [R1+0x20] ;  /* 0x0000200001027983 */ /* 0x000ea20000300800 */
[----:B------:R-:W-:Y:S01]  /*15570*/  VIADD R6, R6, 0xfffffffe ;  /* 0xfffffffe06067836 */ /* 0x000fe20000000000 */
[----:B--2---:R-:W-:-:S04]  /*15580*/  LOP3.LUT R2, RZ, R2, RZ, 0x33, !PT ;  /* 0x00000002ff027212 */ /* 0x004fc800078e33ff */
[----:B------:R-:W-:-:S13]  /*15590*/  ISETP.NE.AND P0, PT, R6, R2, PT ;  /* 0x000000020600720c */ /* 0x000fda0003f05270 */
[----:B------:R-:W-:Y:S05]  /*155a0*/  @!P0 BRA `(.L_x_11746) ;  /* 0x0000001400208947 */ /* 0x000fea0003800000 */
.L_x_11797:
[----:B------:R-:W2:Y:S04]  /*155b0*/  LDL R4, [R1] ;  /* 0x0000000001047983 */ /* 0x000ea80000100800 */
        /* <DEDUP_REMOVED lines=35> */
.L_x_11767:
[----:B------:R-:W2:Y:S01]  /*157f0*/  LDL R2, [R1+0x4] ;  /* 0x0000040001027983 */ /* 0x000ea20000100800 */
        /* <DEDUP_REMOVED lines=8> */
.L_x_11855:
[----:B------:R-:W-:Y:S05]  /*15880*/  BSYNC B2 ;  /* 0x0000000000027941 */ /* 0x000fea0003800000 */
.L_x_11768:
        /* <DEDUP_REMOVED lines=9> */
.L_x_11771:
[----:B------:R-:W-:Y:S05]  /*15920*/  BSYNC B2 ;  /* 0x0000000000027941 */ /* 0x000fea0003800000 */
.L_x_11770:
        /* <DEDUP_REMOVED lines=13> */
.L_x_11772:
        /* <DEDUP_REMOVED lines=13> */
.L_x_11856:
[----:B------:R-:W-:Y:S05]  /*15ad0*/  BSYNC B2 ;  /* 0x0000000000027941 */ /* 0x000fea0003800000 */
.L_x_11773:
        /* <DEDUP_REMOVED lines=11> */
.L_x_11776:
[----:B------:R-:W-:Y:S05]  /*15b90*/  BSYNC B2 ;  /* 0x0000000000027941 */ /* 0x000fea0003800000 */
.L_x_11775:
        /* <DEDUP_REMOVED lines=10> */
.L_x_11777:
        /* <DEDUP_REMOVED lines=15> */
.L_x_11778:
        /* <DEDUP_REMOVED lines=15> */
.L_x_11779:
        /* <DEDUP_REMOVED lines=15> */
.L_x_11780:
        /* <DEDUP_REMOVED lines=10> */
.L_x_11766:
[----:B------:R-:W-:Y:S05]  /*15fb0*/  BSYNC B1 ;  /* 0x0000000000017941 */ /* 0x000fea0003800000 */
.L_x_11765:
[----:B------:R-:W2:Y:S01]  /*15fc0*/  LDL R5, [R1] ;  /* 0x0000000001057983 */ /* 0x000ea20000100800 */
        /* <DEDUP_REMOVED lines=35> */
.L_x_11783:
[----:B------:R-:W2:Y:S01]  /*16200*/  LDL R2, [R1+0x4] ;  /* 0x0000040001027983 */ /* 0x000ea20000100800 */
        /* <DEDUP_REMOVED lines=8> */
.L_x_11857:
[----:B------:R-:W-:Y:S05]  /*16290*/  BSYNC B2 ;  /* 0x0000000000027941 */ /* 0x000fea0003800000 */
.L_x_11784:
        /* <DEDUP_REMOVED lines=9> */
.L_x_11787:
[----:B------:R-:W-:Y:S05]  /*16330*/  BSYNC B2 ;  /* 0x0000000000027941 */ /* 0x000fea0003800000 */
.L_x_11786:
        /* <DEDUP_REMOVED lines=14> */
.L_x_11788:
        /* <DEDUP_REMOVED lines=13> */
.L_x_11858:
[----:B------:R-:W-:Y:S05]  /*164f0*/  BSYNC B2 ;  /* 0x0000000000027941 */ /* 0x000fea0003800000 */
.L_x_11789:
        /* <DEDUP_REMOVED lines=11> */
.L_x_11792:
[----:B------:R-:W-:Y:S05]  /*165b0*/  BSYNC B2 ;  /* 0x0000000000027941 */ /* 0x000fea0003800000 */
.L_x_11791:
        /* <DEDUP_REMOVED lines=11> */
.L_x_11793:
        /* <DEDUP_REMOVED lines=15> */
.L_x_11794:
        /* <DEDUP_REMOVED lines=15> */
.L_x_11795:
        /* <DEDUP_REMOVED lines=15> */
.L_x_11796:
        /* <DEDUP_REMOVED lines=10> */
.L_x_11782:
[----:B------:R-:W-:Y:S05]  /*169e0*/  BSYNC B1 ;  /* 0x0000000000017941 */ /* 0x000fea0003800000 */
.L_x_11781:
[----:B------:R-:W2:Y:S01]  /*169f0*/  LDL R5, [R1+0x1c] ;  /* 0x00001c0001057983 */ /* 0x000ea20000100800 */
[----:B------:R-:W-:Y:S01]  /*16a00*/  VIADD R0, R0, 0xfffffffe ;  /* 0xfffffffe00007836 */ /* 0x000fe20000000000 */
[----:B--2---:R-:W-:-:S13]  /*16a10*/  ISETP.GT.AND P0, PT, R6, R5, PT ;  /* 0x000000050600720c */ /* 0x004fda0003f04270 */
[----:B------:R-:W-:Y:S05]  /*16a20*/  @P0 BRA `(.L_x_11797) ;  /* 0xffffffe800e00947 */ /* 0x000fea000383ffff */
.L_x_11746:
[----:B------:R-:W-:Y:S05]  /*16a30*/  BSYNC B0 ;  /* 0x0000000000007941 */ /* 0x000fea0003800000 */
.L_x_11745:
        /* <DEDUP_REMOVED lines=24> */
.L_x_11799:
[----:B------:R-:W-:Y:S05]  /*16bc0*/  BSYNC B0 ;  /* 0x0000000000007941 */ /* 0x000fea0003800000 */
.L_x_11798:
[----:B------:R-:W-:-:S05]  /*16bd0*/  SEL R0, R0, RZ, P0 ;  /* 0x000000ff00007207 */ /* 0x000fca0000000000 */
[----:B------:R3:W-:Y:S02]  /*16be0*/  STL [R1+0x8], R0 ;  /* 0x0000080001007387 */ /* 0x0007e40000100800 */
.L_x_11717:
[----:B------:R-:W-:Y:S05]  /*16bf0*/  BSYNC B7 ;  /* 0x0000000000077941 */ /* 0x000fea0003800000 */
.L_x_11715:
[----:B---3--:R-:W3:Y:S02]  /*16c00*/  LDL R0, [R1] ;  /* 0x0000000001007983 */ /* 0x008ee40000100800 */
        /* <DEDUP_REMOVED lines=12> */
.L_x_11800:
        /* <DEDUP_REMOVED lines=16> */
[----:B-1----:R-:W-:Y:S02]  /*16dd0*/  IMAD.MOV.U32 R2, RZ, RZ, RZ ;  /* 0x000000ffff027224 */ /* 0x002fe400078e00ff */
[----:B---3--:R-:W-:Y:S01]  /*16de0*/  @!P1 IMAD.MOV.U32 R2, RZ, RZ, R3 ;  /* 0x000000ffff029224 */ /* 0x008fe200078e0003 */
[----:B------:R-:W-:-:S04]  /*16df0*/  ISETP.NE.AND P1, PT, R4, RZ, PT ;  /* 0x000000ff0400720c */ /* 0x000fc80003f25270 */
[----:B------:R-:W1:Y:S02]  /*16e00*/  SHFL.UP PT, R14, R2, 0x1, RZ ;  /* 0x04200000020e7989 */ /* 0x000e6400000e00ff */
[----:B-1----:R-:W-:-:S05]  /*16e10*/  SEL R5, R14, RZ, P1 ;  /* 0x000000ff0e057207 */ /* 0x002fca0000800000 */
[----:B------:R-:W-:Y:S02]  /*16e20*/  IMAD.IADD R3, R2, 0x1, R5 ;  /* 0x0000000102037824 */ /* 0x000fe400078e0205 */
[----:B------:R-:W-:Y:S04]  /*16e30*/  SHFL.IDX PT, R5, R16, 0x1, 0x1f ;  /* 0x00201f0010057f89 */ /* 0x000fe800000e0000 */
        /* <DEDUP_REMOVED lines=13> */
.L_x_11868:
[----:B------:R-:W-:Y:S02]  /*16f10*/  ULDC UR4, c[0x0][0xc38] ;  /* 0x00030e0000047ab9 */ /* 0x000fe40000000800 */
[----:B------:R-:W-:-:S04]  /*16f20*/  IMAD.U32 R4, RZ, RZ, UR4 ;  /* 0x00000004ff047e24 */ /* 0x000fc8000f8e00ff */
[----:B---3--:R-:W-:-:S04]  /*16f30*/  IMAD R14, R14, R4, RZ ;  /* 0x000000040e0e7224 */ /* 0x008fc800078e02ff */
[----:B------:R-:W-:-:S05]  /*16f40*/  IMAD.IADD R5, R5, 0x1, R14 ;  /* 0x0000000105057824 */ /* 0x000fca00078e020e */
[----:B------:R-:W-:-:S13]  /*16f50*/  ISETP.GT.AND P6, PT, R5, R0, PT ;  /* 0x000000000500720c */ /* 0x000fda0003fc4270 */
[----:B------:R-:W-:Y:S05]  /*16f60*/  @P6 BRA `(.L_x_11803) ;  /* 0x00000000009c6947 */ /* 0x000fea0003800000 */
.L_x_11808:
[----:B------:R-:W3:Y:S01]  /*16f70*/  LDC R4, c[0x0][0xc3c] ;  /* 0x00030f00ff047b82 */ /* 0x000ee20000000800 */
[----:B------:R-:W-:-:S05]  /*16f80*/  VIADD R19, R19, 0x1f ;  /* 0x0000001f13137836 */ /* 0x000fca0000000000 */
[----:B---3--:R-:W-:-:S13]  /*16f90*/  ISETP.GE.AND P6, PT, R19, R4, PT ;  /* 0x000000041300720c */ /* 0x008fda0003fc6270 */
[----:B0-----:R-:W-:Y:S05]  /*16fa0*/  @P6 BRA `(.L_x_11804) ;  /* 0x0000000400d06947 */ /* 0x001fea0003800000 */
[----:B------:R-:W3:Y:S01]  /*16fb0*/  S2R R2, SR_TID.X ;  /* 0x0000000000027919 */ /* 0x000ee20000002100 */
[----:B------:R-:W-:Y:S01]  /*16fc0*/  BSSY B0, `(.L_x_11805) ;  /* 0x0000009000007945 */ /* 0x000fe20003800000 */
[----:B---3--:R-:W-:-:S05]  /*16fd0*/  LOP3.LUT R2, R2, 0x1f, RZ, 0xc0, !PT ;  /* 0x0000001f02027812 */ /* 0x008fca00078ec0ff */
[----:B0-2---:R-:W-:Y:S02]  /*16fe0*/  IMAD.IADD R7, R19, 0x1, R2 ;  /* 0x0000000113077824 */ /* 0x005fe400078e0202 */
[----:B------:R-:W-:-:S03]  /*16ff0*/  IMAD.MOV.U32 R2, RZ, RZ, RZ ;  /* 0x000000ffff027224 */ /* 0x000fc600078e00ff */
[----:B------:R-:W-:-:S13]  /*17000*/  ISETP.GE.OR P6, PT, R7, R4, !P0 ;  /* 0x000000040700720c */ /* 0x000fda00047c6670 */
[----:B------:R-:W-:Y:S05]  /*17010*/  @P6 BRA `(.L_x_11806) ;  /* 0x00000000000c6947 */ /* 0x000fea0003800000 */
[----:B-1----:R-:W0:Y:S02]  /*17020*/  LDC.64 R2, c[0x0][0xc80] ;  /* 0x00032000ff027b82 */ /* 0x002e240000000a00 */
[----:B0-----:R-:W-:-:S06]  /*17030*/  IMAD.WIDE R2, R7, 0x4, R2 ;  /* 0x0000000407027825 */ /* 0x001fcc00078e0202 */
[----:B------:R0:W5:Y:S02]  /*17040*/  LDG.E R2, desc[UR40][R2.64] ;  /* 0x0000002802027981 */ /* 0x000164000c1e1900 */
.L_x_11806:
[----:B------:R-:W-:Y:S05]  /*17050*/  BSYNC B0 ;  /* 0x0000000000007941 */ /* 0x000fea0003800000 */
.L_x_11805:
[----:B------:R-:W-:-:S03]  /*17060*/  UMOV UR4, 0xffffffff ;  /* 0xffffffff00047882 */ /* 0x000fc60000000000 */
[----:B------:R-:W-:Y:S05]  /*17070*/  BRA.DIV UR4, `(.L_x_11807) ;  /* 0x0000002204707947 */ /* 0x000fea000b800000 */
[----:B-----5:R-:W2:Y:S02]  /*17080*/  SHFL.UP PT, R14, R2, 0x1, RZ ;  /* 0x04200000020e7989 */ /* 0x020ea400000e00ff */
[----:B--2---:R-:W-:-:S05]  /*17090*/  SEL R13, R14, RZ, P1 ;  /* 0x000000ff0e0d7207 */ /* 0x004fca0000800000 */
[----:B------:R-:W-:-:S05]  /*170a0*/  IMAD.IADD R13, R2, 0x1, R13 ;  /* 0x00000001020d7824 */ /* 0x000fca00078e020d */
[----:B------:R-:W2:Y:S02]  /*170b0*/  SHFL.UP PT, R14, R13, 0x2, RZ ;  /* 0x044000000d0e7989 */ /* 0x000ea400000e00ff */
[----:B--2---:R-:W-:-:S05]  /*170c0*/  SEL R4, R14, RZ, P2 ;  /* 0x000000ff0e047207 */ /* 0x004fca0001000000 */
[----:B------:R-:W-:-:S05]  /*170d0*/  IMAD.IADD R4, R13, 0x1, R4 ;  /* 0x000000010d047824 */ /* 0x000fca00078e0204 */
[----:B------:R-:W0:Y:S02]  /*170e0*/  SHFL.UP PT, R14, R4, 0x4, RZ ;  /* 0x04800000040e7989 */ /* 0x000e2400000e00ff */
[----:B01----:R-:W-:-:S05]  /*170f0*/  SEL R3, R14, RZ, P3 ;  /* 0x000000ff0e037207 */ /* 0x003fca0001800000 */
        /* <DEDUP_REMOVED lines=8> */
.L_x_11876:
[----:B------:R-:W-:Y:S02]  /*17180*/  ULDC UR4, c[0x0][0xc38] ;  /* 0x00030e0000047ab9 */ /* 0x000fe40000000800 */
[----:B------:R-:W-:-:S04]  /*17190*/  IMAD.U32 R4, RZ, RZ, UR4 ;  /* 0x00000004ff047e24 */ /* 0x000fc8000f8e00ff */
[----:B-1----:R-:W-:-:S04]  /*171a0*/  IMAD R14, R14, R4, RZ ;  /* 0x000000040e0e7224 */ /* 0x002fc800078e02ff */
[----:B------:R-:W-:-:S05]  /*171b0*/  IMAD.IADD R5, R14, 0x1, R5 ;  /* 0x000000010e057824 */ /* 0x000fca00078e0205 */
[----:B------:R-:W-:-:S13]  /*171c0*/  ISETP.GT.AND P6, PT, R5, R0, PT ;  /* 0x000000000500720c */ /* 0x000fda0003fc4270 */
[----:B------:R-:W-:Y:S05]  /*171d0*/  @!P6 BRA `(.L_x_11808) ;  /* 0xfffffffc0064e947 */ /* 0x000fea000383ffff */
.L_x_11803:
        /* <DEDUP_REMOVED lines=8> */
.L_x_11880:
[----:B------:R-:W-:Y:S01]  /*17260*/  ISETP.NE.AND P0, PT, R5, RZ, PT ;  /* 0x000000ff0500720c */ /* 0x000fe20003f05270 */
[----:B------:R-:W-:-:S12]  /*17270*/  IMAD.MOV.U32 R5, RZ, RZ, RZ ;  /* 0x000000ffff057224 */ /* 0x000fd800078e00ff */
[----:B------:R-:W-:Y:S05]  /*17280*/  @!P0 BRA `(.L_x_11810) ;  /* 0x0000000000108947 */ /* 0x000fea0003800000 */
[----:B------:R-:W-:Y:S01]  /*17290*/  UMOV UR4, 0xffffffff ;  /* 0xffffffff00047882 */ /* 0x000fe20000000000 */
[----:B------:R-:W-:Y:S02]  /*172a0*/  VIADD R12, R6, 0xffffffff ;  /* 0xffffffff060c7836 */ /* 0x000fe40000000000 */
[----:B------:R-:W-:Y:S05]  /*172b0*/  BRA.DIV UR4, `(.L_x_11811) ;  /* 0x0000002204e47947 */ /* 0x000fea000b800000 */
[----:B------:R0:W0:Y:S02]  /*172c0*/  SHFL.IDX PT, R5, R3, R12, 0x1f ;  /* 0x00001f0c03057589 */ /* 0x00002400000e0000 */
.L_x_11810:
[----:B01-3--:R-:W0:Y:S01]  /*172d0*/  LDC.64 R2, c[0x0][0xc90] ;  /* 0x00032400ff027b82 */ /* 0x00be220000000a00 */
[----:B------:R-:W-:-:S04]  /*172e0*/  IMAD.IADD R19, R6, 0x1, R19 ;  /* 0x0000000106137824 */ /* 0x000fc800078e0213 */
[----:B0-----:R-:W-:-:S05]  /*172f0*/  IMAD.WIDE R2, R19, 0x4, R2 ;  /* 0x0000000413027825 */ /* 0x001fca00078e0202 */
[----:B--2---:R-:W4:Y:S01]  /*17300*/  LDG.E R7, desc[UR40][R2.64] ;  /* 0x0000002802077981 */ /* 0x004f22000c1e1900 */
[----:B------:R-:W-:-:S04]  /*17310*/  IMAD R16, R5, R4, R16 ;  /* 0x0000000405107224 */ /* 0x000fc800078e0210 */
[----:B------:R-:W-:Y:S02]  /*17320*/  IMAD.IADD R0, R0, 0x1, -R16 ;  /* 0x0000000100007824 */ /* 0x000fe400078e0a10 */
[----:B----4-:R-:W-:-:S05]  /*17330*/  IMAD R6, R17, R7, RZ ;  /* 0x0000000711067224 */ /* 0x010fca00078e02ff */
        /* <DEDUP_REMOVED lines=59> */
.L_x_11804:
[----:B------:R-:W-:Y:S01]  /*176f0*/  UMOV UR4, URZ ;  /* 0x0000003f00047c82 */ /* 0x000fe20008000000 */
[----:B------:R-:W-:Y:S01]  /*17700*/  UMOV UR5, URZ ;  /* 0x0000003f00057c82 */ /* 0x000fe20008000000 */
[----:B------:R-:W-:Y:S01]  /*17710*/  ULDC UR6, c[0x0][0xc3c] ;  /* 0x00030f0000067ab9 */ /* 0x000fe20000000800 */
[----:B------:R-:W-:Y:S02]  /*17720*/  IMAD.MOV.U32 R16, RZ, RZ, R0 ;  /* 0x000000ffff107224 */ /* 0x000fe400078e0000 */
[----:B------:R-:W-:Y:S02]  /*17730*/  IMAD.U32 R17, RZ, RZ, UR4 ;  /* 0x00000004ff117e24 */ /* 0x000fe4000f8e00ff */
[----:B------:R-:W-:Y:S02]  /*17740*/  IMAD.U32 R18, RZ, RZ, UR5 ;  /* 0x00000005ff127e24 */ /* 0x000fe4000f8e00ff */
[----:B------:R-:W-:-:S07]  /*17750*/  IMAD.U32 R19, RZ, RZ, UR6 ;  /* 0x00000006ff137e24 */ /* 0x000fce000f8e00ff */
.L_x_11812:
[----:B------:R3:W4:Y:S01]  /*17760*/  LDL R2, [R1+0x4] ;  /* 0x0000040001027983 */ /* 0x0007220000100800 */
[----:B------:R-:W0:Y:S01]  /*17770*/  S2R R0, SR_TID.X ;  /* 0x0000000000007919 */ /* 0x000e220000002100 */
[----:B------:R-:W-:Y:S05]  /*17780*/  WARPSYNC.ALL ;  /* 0x0000000000007948 */ /* 0x000fea0003800000 */
[----:B0-----:R-:W-:Y:S01]  /*17790*/  LOP3.LUT R0, R0, 0x1f, RZ, 0xc0, !PT ;  /* 0x0000001f00007812 */ /* 0x001fe200078ec0ff */
[----:B------:R-:W-:Y:S03]  /*177a0*/  BAR.SYNC.DEFER_BLOCKING 0x4, 0x180 ;  /* 0x0106000000007b1d */ /* 0x000fe60000010000 */
[----:B------:R-:W-:-:S13]  /*177b0*/  ISETP.NE.AND P0, PT, R0, RZ, PT ;  /* 0x000000ff0000720c */ /* 0x000fda0003f05270 */
[----:B-1----:R-:W4:Y:S01]  /*177c0*/  @!P0 S2R R3, SR_CgaCtaId ;  /* 0x0000000000038919 */ /* 0x002f220000008800 */
[----:B------:R-:W-:-:S04]  /*177d0*/  @!P0 MOV R0, 0x400 ;  /* 0x0000040000008802 */ /* 0x000fc80000000f00 */
[----:B----4-:R-:W-:-:S05]  /*177e0*/  @!P0 LEA R2, R3, R0, 0x18 ;  /* 0x0000000003028211 */ /* 0x010fca00078ec0ff */
[----:B------:R3:W-:Y:S04]  /*177f0*/  @!P0 STS.128 [R2+0x228d0], R16 ;  /* 0x0228d01002008388 */ /* 0x0007e80000000c00 */
[----:B------:R3:W-:Y:S01]  /*17800*/  @!P0 STL [R1+0x4], R2 ;  /* 0x0000040201008387 */ /* 0x0007e20000100800 */
[----:B------:R-:W-:Y:S06]  /*17810*/  BAR.ARV 0x5, 0x180 ;  /* 0x0146000000007b1d */ /* 0x000fec0000002000 */
.L_x_11801:
[----:B------:R-:W-:Y:S02]  /*17820*/  ULDC UR4, c[0x0][0xc3c] ;  /* 0x00030f0000047ab9 */ /* 0x000fe40000000800 */
[----:B----4-:R-:W-:-:S13]  /*17830*/  ISETP.GE.AND P0, PT, R19, UR4, PT ;  /* 0x0000000413007c0c */ /* 0x010fda000bf06270 */
[----:B------:R-:W-:Y:S05]  /*17840*/  @!P0 BRA `(.L_x_11813) ;  /* 0xffffffa800f48947 */ /* 0x000fea000383ffff */
[----:B------:R-:W-:Y:S05]  /*17850*/  BSYNC B8 ;  /* 0x0000000000087941 */ /* 0x000fea0003800000 */
.L_x_11703:
        /* <DEDUP_REMOVED lines=12> */
.L_x_11883:
[----:B------:R-:W-:Y:S05]  /*17920*/  BSYNC B0 ;  /* 0x0000000000007941 */ /* 0x000fea0003800000 */
.L_x_11814:
[----:B------:R-:W-:-:S03]  /*17930*/  UMOV UR4, 0xffffffff ;  /* 0xffffffff00047882 */ /* 0x000fc60000000000 */
[----:B------:R-:W-:Y:S05]  /*17940*/  BRA.DIV UR4, `(.L_x_11816) ;  /* 0x0000001e047c7947 */ /* 0x000fea000b800000 */
[----:B------:R-:W1:Y:S02]  /*17950*/  S2R R2, SR_TID.X ;  /* 0x0000000000027919 */ /* 0x000e640000002100 */
[----:B-1----:R-:W-:-:S04]  /*17960*/  SHF.R.U32.HI R2, RZ, 0x5, R2 ;  /* 0x00000005ff027819 */ /* 0x002fc80000011602 */
[----:B------:R-:W-:-:S05]  /*17970*/  LOP3.LUT R2, R2, 0x3, RZ, 0xc0, !PT ;  /* 0x0000000302027812 */ /* 0x000fca00078ec0ff */
[----:B------:R1:W3:Y:S02]  /*17980*/  SHFL.IDX PT, R14, R2, RZ, 0x1f ;  /* 0x00001fff020e7589 */ /* 0x0002e400000e0000 */
.L_x_11886:
[----:B---3--:R-:W-:Y:S01]  /*17990*/  ISETP.NE.AND P0, PT, R14, RZ, PT ;  /* 0x000000ff0e00720c */ /* 0x008fe20003f05270 */
[----:B------:R-:W-:-:S12]  /*179a0*/  BSSY B0, `(.L_x_11817) ;  /* 0x0000027000007945 */ /* 0x000fd80003800000 */
[----:B------:R-:W-:Y:S05]  /*179b0*/  @P0 BRA `(.L_x_11818) ;  /* 0x0000000000940947 */ /* 0x000fea0003800000 */
[----:B------:R-:W-:-:S03]  /*179c0*/  UMOV UR4, 0xffffffff ;  /* 0xffffffff00047882 */ /* 0x000fc60000000000 */
[----:B------:R-:W-:Y:S05]  /*179d0*/  BRA.DIV UR4, `(.L_x_11819) ;  /* 0x0000001e048c7947 */ /* 0x000fea000b800000 */
[----:B------:R-:W-:-:S13]  /*179e0*/  ELECT P6, URZ, PT ;  /* 0x00000000003f782f */ /* 0x000fda00038c0000 */
.L_x_11889:
[----:B------:R-:W-:Y:S05]  /*179f0*/  @!P6 BRA `(.L_x_11818) ;  /* 0x000000000084e947 */ /* 0x000fea0003800000 */
[----:B------:R-:W-:-:S06]  /*17a00*/  ULOP3.LUT UR4, UR36, 0x2, URZ, 0xfc, !UPT ;  /* 0x0000000224047892 */ /* 0x000fcc000f8efc3f */
[----:B-1----:R-:W-:-:S05]  /*17a10*/  IMAD.U32 R2, RZ, RZ, UR4 ;  /* 0x00000004ff027e24 */ /* 0x002fca000f8e00ff */
[----:B------:R-:W-:-:S13]  /*17a20*/  ISETP.NE.AND P2, PT, R2, 0x3, PT ;  /* 0x000000030200780c */ /* 0x000fda0003f45270 */
[----:B------:R-:W-:Y:S05]  /*17a30*/  @!P2 BRA `(.L_x_11820) ;  /* 0x000000000004a947 */ /* 0x000fea0003800000 */
[----:B------:R-:W-:Y:S01]  /*17a40*/  BPT.TRAP 0x1 ;  /* 0x000000040000795c */ /* 0x000fe20000300000 */
.L_x_11820:
        /* <DEDUP_REMOVED lines=14> */
.L_x_11890:
[----:B------:R-:W1:Y:S02]  /*17b30*/  SYNCS.PHASECHK.TRANS64.TRYWAIT P0, [R7+URZ], R2 ;  /* 0x00000002070075a7 */ /* 0x000e64000800017f */
[----:B-1----:R-:W-:Y:S05]  /*17b40*/  @!P0 BRA `(.L_x_11822) ;  /* 0x0000001c00648947 */ /* 0x002fea0003800000 */
.L_x_11891:
[----:B------:R-:W-:Y:S05]  /*17b50*/  @!P2 BRA `(.L_x_11823) ;  /* 0x000000000004a947 */ /* 0x000fea0003800000 */
[----:B------:R-:W-:Y:S01]  /*17b60*/  BPT.TRAP 0x1 ;  /* 0x000000040000795c */ /* 0x000fe20000300000 */
.L_x_11823:
[----:B------:R-:W2:Y:S01]  /*17b70*/  LDL.LU R4, [R1+0x8] ;  /* 0x0000080001047983 */ /* 0x000ea20000300800 */
[----:B------:R-:W-:-:S04]  /*17b80*/  VIADD R0, R0, 0x22860 ;  /* 0x0002286000007836 */ /* 0x000fc80000000000 */
[----:B--2---:R-:W-:-:S04]  /*17b90*/  IMAD R4, R4, 0x8, R0 ;  /* 0x0000000804047824 */ /* 0x004fc800078e0200 */
[----:B------:R-:W2:Y:S02]  /*17ba0*/  SYNCS.PHASECHK.TRANS64.TRYWAIT P0, [R4+URZ], R5 ;  /* 0x00000005040075a7 */ /* 0x000ea4000800017f */
[----:B--2---:R-:W-:Y:S05]  /*17bb0*/  @!P0 BRA `(.L_x_11824) ;  /* 0x0000001c005c8947 */ /* 0x004fea0003800000 */
.L_x_11892:
[----:B------:R-:W-:-:S07]  /*17bc0*/  IMAD R3, R3, 0x8, R0 ;  /* 0x0000000803037824 */ /* 0x000fce00078e0200 */
.L_x_11825:
[----:B---3--:R3:W4:Y:S02]  /*17bd0*/  SYNCS.PHASECHK.TRANS64.TRYWAIT P0, [R3+URZ], R2 ;  /* 0x00000002030075a7 */ /* 0x008724000800017f */
[----:B----4-:R-:W-:Y:S05]  /*17be0*/  @!P0 NANOSLEEP.SYNCS 0x989680 ;  /* 0x009896800000895d */ /* 0x010fea0003900000 */
[----:B------:R-:W4:Y:S02]  /*17bf0*/  @!P0 SYNCS.PHASECHK.TRANS64 P0, [R3+URZ], R2 ;  /* 0x00000002030085a7 */ /* 0x000f24000800007f */
[----:B----4-:R-:W-:Y:S05]  /*17c00*/  @!P0 BRA `(.L_x_11825) ;  /* 0xfffffffc00f08947 */ /* 0x010fea000383ffff */
.L_x_11818:
[----:B------:R-:W-:Y:S05]  /*17c10*/  BSYNC B0 ;  /* 0x0000000000007941 */ /* 0x000fea0003800000 */
.L_x_11817:
[----:B------:R-:W-:Y:S05]  /*17c20*/  EXIT ;  /* 0x000000000000794d */ /* 0x000fea0003800000 */
.L_x_11605:
[----:B0-----:R0:W1:Y:S02]  /*17c30*/  SYNCS.PHASECHK.TRANS64.TRYWAIT P0, [R8+URZ+0x22800], R3 ;  /* 0x02280003080075a7 */ /* 0x001064000800017f */
[----:B-1----:R-:W-:Y:S05]  /*17c40*/  @!P0 NANOSLEEP.SYNCS 0x989680 ;  /* 0x009896800000895d */ /* 0x002fea0003900000 */
[----:B------:R-:W1:Y:S02]  /*17c50*/  @!P0 SYNCS.PHASECHK.TRANS64 P0, [R8+URZ+0x22800], R3 ;  /* 0x02280003080085a7 */ /* 0x000e64000800007f */
[----:B-1----:R-:W-:Y:S05]  /*17c60*/  @!P0 BRA `(.L_x_11605) ;  /* 0xfffffffc00f08947 */ /* 0x002fea000383ffff */
[----:B------:R-:W-:Y:S05]  /*17c70*/  BRA `(.L_x_11826) ;  /* 0xfffffea000647947 */ /* 0x000fea000383ffff */
.L_x_11609:
[----:B-1----:R1:W2:Y:S02]  /*17c80*/  SYNCS.PHASECHK.TRANS64.TRYWAIT P1, [R3+URZ+0x22830], R10 ;  /* 0x0228300a030075a7 */ /* 0x0022a4000802017f */
[----:B--2---:R-:W-:Y:S05]  /*17c90*/  @!P1 NANOSLEEP.SYNCS 0x989680 ;  /* 0x009896800000995d */ /* 0x004fea0003900000 */
[----:B------:R-:W2:Y:S02]  /*17ca0*/  @!P1 SYNCS.PHASECHK.TRANS64 P1, [R3+URZ+0x22830], R10 ;  /* 0x0228300a030095a7 */ /* 0x000ea4000802007f */
[----:B--2---:R-:W-:Y:S05]  /*17cb0*/  @!P1 BRA `(.L_x_11609) ;  /* 0xfffffffc00f09947 */ /* 0x004fea000383ffff */
[----:B------:R-:W-:Y:S05]  /*17cc0*/  BRA `(.L_x_11608) ;  /* 0xfffffea000907947 */ /* 0x000fea000383ffff */
.L_x_11621:
[----:B-1----:R1:W2:Y:S02]  /*17cd0*/  SYNCS.PHASECHK.TRANS64.TRYWAIT P1, [R3+URZ+0x22850], R10 ;  /* 0x0228500a030075a7 */ /* 0x0022a4000802017f */
[----:B--2---:R-:W-:Y:S05]  /*17ce0*/  @!P1 NANOSLEEP.SYNCS 0x989680 ;  /* 0x009896800000995d */ /* 0x004fea0003900000 */
[----:B------:R-:W2:Y:S02]  /*17cf0*/  @!P1 SYNCS.PHASECHK.TRANS64 P1, [R3+URZ+0x22850], R10 ;  /* 0x0228500a030095a7 */ /* 0x000ea4000802007f */
[----:B--2---:R-:W-:Y:S05]  /*17d00*/  @!P1 BRA `(.L_x_11621) ;  /* 0xfffffffc00f09947 */ /* 0x004fea000383ffff */
[----:B------:R-:W-:Y:S05]  /*17d10*/  BRA `(.L_x_11620) ;  /* 0xfffffec800d47947 */ /* 0x000fea000383ffff */
.L_x_11629:
[----:B-1----:R-:W-:-:S04]  /*17d20*/  IMAD.U32 R7, RZ, RZ, UR28 ;  /* 0x0000001cff077e24 */ /* 0x002fc8000f8e00ff */
[----:B------:R1:W2:Y:S03]  /*17d30*/  SYNCS.PHASECHK.TRANS64.TRYWAIT P1, [R7+URZ+0x22830], R8 ;  /* 0x02283008070075a7 */ /* 0x0002a6000802017f */
[----:B--2---:R-:W-:Y:S05]  /*17d40*/  @!P1 NANOSLEEP.SYNCS 0x989680 ;  /* 0x009896800000995d */ /* 0x004fea0003900000 */
[----:B------:R-:W2:Y:S02]  /*17d50*/  @!P1 SYNCS.PHASECHK.TRANS64 P1, [R7+URZ+0x22830], R8 ;  /* 0x02283008070095a7 */ /* 0x000ea4000802007f */
[----:B--2---:R-:W-:Y:S05]  /*17d60*/  @!P1 BRA `(.L_x_11629) ;  /* 0xfffffffc00ec9947 */ /* 0x004fea000383ffff */
[----:B------:R-:W-:Y:S05]  /*17d70*/  BRA `(.L_x_11628) ;  /* 0xfffffed000647947 */ /* 0x000fea000383ffff */
.L_x_11641:
[----:B-1----:R1:W2:Y:S02]  /*17d80*/  SYNCS.PHASECHK.TRANS64.TRYWAIT P1, [R177+URZ+0x22850], R8 ;  /* 0x02285008b10075a7 */ /* 0x0022a4000802017f */
[----:B--2---:R-:W-:Y:S05]  /*17d90*/  @!P1 NANOSLEEP.SYNCS 0x989680 ;  /* 0x009896800000995d */ /* 0x004fea0003900000 */
[----:B------:R-:W2:Y:S02]  /*17da0*/  @!P1 SYNCS.PHASECHK.TRANS64 P1, [R177+URZ+0x22850], R8 ;  /* 0x02285008b10095a7 */ /* 0x000ea4000802007f */
[----:B--2---:R-:W-:Y:S05]  /*17db0*/  @!P1 BRA `(.L_x_11641) ;  /* 0xfffffffc00f09947 */ /* 0x004fea000383ffff */
[----:B------:R-:W-:Y:S05]  /*17dc0*/  BRA `(.L_x_11640) ;  /* 0xffffff0000b47947 */ /* 0x000fea000383ffff */
.L_x_11650:
[----:B-1----:R-:W-:-:S04]  /*17dd0*/  IMAD.U32 R4, RZ, RZ, UR26 ;  /* 0x0000001aff047e24 */ /* 0x002fc8000f8e00ff */
[----:B------:R1:W2:Y:S03]  /*17de0*/  SYNCS.PHASECHK.TRANS64.TRYWAIT P2, [R4+URZ+0x22830], R3 ;  /* 0x02283003040075a7 */ /* 0x0002a6000804017f */
[----:B--2---:R-:W-:Y:S05]  /*17df0*/  @!P2 NANOSLEEP.SYNCS 0x989680 ;  /* 0x009896800000a95d */ /* 0x004fea0003900000 */
[----:B------:R-:W2:Y:S02]  /*17e00*/  @!P2 SYNCS.PHASECHK.TRANS64 P2, [R4+URZ+0x22830], R3 ;  /* 0x022830030400a5a7 */ /* 0x000ea4000804007f */
[----:B--2---:R-:W-:Y:S05]  /*17e10*/  @!P2 BRA `(.L_x_11650) ;  /* 0xfffffffc00eca947 */ /* 0x004fea000383ffff */
[----:B------:R-:W-:Y:S05]  /*17e20*/  BRA `(.L_x_11649) ;  /* 0xffffff0800787947 */ /* 0x000fea000383ffff */
.L_x_11654:
[----:B-1----:R1:W2:Y:S02]  /*17e30*/  SYNCS.PHASECHK.TRANS64.TRYWAIT P2, [R178+URZ+0x22850], R3 ;  /* 0x02285003b20075a7 */ /* 0x0022a4000804017f */
[----:B--2---:R-:W-:Y:S05]  /*17e40*/  @!P2 NANOSLEEP.SYNCS 0x989680 ;  /* 0x009896800000a95d */ /* 0x004fea0003900000 */
[----:B------:R-:W2:Y:S02]  /*17e50*/  @!P2 SYNCS.PHASECHK.TRANS64 P2, [R178+URZ+0x22850], R3 ;  /* 0x02285003b200a5a7 */ /* 0x000ea4000804007f */
[----:B--2---:R-:W-:Y:S05]  /*17e60*/  @!P2 BRA `(.L_x_11654) ;  /* 0xfffffffc00f0a947 */ /* 0x004fea000383ffff */
[----:B------:R-:W-:Y:S05]  /*17e70*/  BRA `(.L_x_11653) ;  /* 0xffffff28001c7947 */ /* 0x000fea000383ffff */
.L_x_11660:
[----:B-1----:R-:W-:-:S04]  /*17e80*/  IMAD.U32 R5, RZ, RZ, UR27 ;  /* 0x0000001bff057e24 */ /* 0x002fc8000f8e00ff */
[----:B------:R1:W2:Y:S03]  /*17e90*/  SYNCS.PHASECHK.TRANS64.TRYWAIT P1, [R5+URZ+0x22830], R6 ;  /* 0x02283006050075a7 */ /* 0x0002a6000802017f */
[----:B--2---:R-:W-:Y:S05]  /*17ea0*/  @!P1 NANOSLEEP.SYNCS 0x989680 ;  /* 0x009896800000995d */ /* 0x004fea0003900000 */
[----:B------:R-:W2:Y:S02]  /*17eb0*/  @!P1 SYNCS.PHASECHK.TRANS64 P1, [R5+URZ+0x22830], R6 ;  /* 0x02283006050095a7 */ /* 0x000ea4000802007f */
[----:B--2---:R-:W-:Y:S05]  /*17ec0*/  @!P1 BRA `(.L_x_11660) ;  /* 0xfffffffc00ec9947 */ /* 0x004fea000383ffff */
[----:B------:R-:W-:Y:S05]  /*17ed0*/  BRA `(.L_x_11659) ;  /* 0xffffff2c00307947 */ /* 0x000fea000383ffff */
.L_x_11672:
[----:B-1----:R1:W2:Y:S02]  /*17ee0*/  SYNCS.PHASECHK.TRANS64.TRYWAIT P1, [R177+URZ+0x22850], R6 ;  /* 0x02285006b10075a7 */ /* 0x0022a4000802017f */
[----:B--2---:R-:W-:Y:S05]  /*17ef0*/  @!P1 NANOSLEEP.SYNCS 0x989680 ;  /* 0x009896800000995d */ /* 0x004fea0003900000 */
[----:B------:R-:W2:Y:S02]  /*17f00*/  @!P1 SYNCS.PHASECHK.TRANS64 P1, [R177+URZ+0x22850], R6 ;  /* 0x02285006b10095a7 */ /* 0x000ea4000802007f */
[----:B--2---:R-:W-:Y:S05]  /*17f10*/  @!P1 BRA `(.L_x_11672) ;  /* 0xfffffffc00f09947 */ /* 0x004fea000383ffff */
[----:B------:R-:W-:Y:S05]  /*17f20*/  BRA `(.L_x_11671) ;  /* 0xffffff5c00307947 */ /* 0x000fea000383ffff */
.L_x_11723:
        /* <DEDUP_REMOVED lines=11> */
.L_x_11828:
[----:B------:R-:W-:Y:S05]  /*17fe0*/  BSYNC B0 ;  /* 0x0000000000007941 */ /* 0x000fea0003800000 */
.L_x_11827:
[----:B------:R-:W-:Y:S05]  /*17ff0*/  BRA `(.L_x_11829) ;  /* 0xffffffb000b87947 */ /* 0x000fea000383ffff */
.L_x_11725:
[----:B------:R-:W-:Y:S01]  /*18000*/  BSSY B0, `(.L_x_11830) ;  /* 0x0000006000007945 */ /* 0x000fe20003800000 */
[----:B------:R-:W-:-:S07]  /*18010*/  IMAD.MOV.U32 R15, RZ, RZ, -0x1 ;  /* 0xffffffffff0f7424 */ /* 0x000fce00078e00ff */
[----:B012-4-:R-:W-:Y:S05]  /*18020*/  WARPSYNC.COLLECTIVE R15, `(.L_x_11831) ;  /* 0x000000000f0c7348 */ /* 0x017fea0003c00000 */
[----:B------:R-:W-:Y:S02]  /*18030*/  ELECT P6, UR62, PT ;  /* 0x00000000003e782f */ /* 0x000fe400038c0000 */
[----:B------:R-:W-:Y:S01]  /*18040*/  MOV R14, UR62 ;  /* 0x0000003e000e7c02 */ /* 0x000fe20008000f00 */
[----:B012-4-:R-:W-:Y:S10]  /*18050*/  ENDCOLLECTIVE ;  /* 0x000000000000791b */ /* 0x017ff40003800000 */
.L_x_11831:
[----:B------:R-:W-:Y:S05]  /*18060*/  BSYNC B0 ;  /* 0x0000000000007941 */ /* 0x000fea0003800000 */
.L_x_11830:
[----:B------:R-:W-:Y:S05]  /*18070*/  BRA `(.L_x_11832) ;  /* 0xffffffb000c47947 */ /* 0x000fea000383ffff */
.L_x_11727:
[----:B--2---:R2:W3:Y:S02]  /*18080*/  SYNCS.PHASECHK.TRANS64.TRYWAIT P0, [R0+URZ+0x22840], R2 ;  /* 0x02284002000075a7 */ /* 0x0044e4000800017f */
[----:B---3--:R-:W-:Y:S05]  /*18090*/  @!P0 NANOSLEEP.SYNCS 0x989680 ;  /* 0x009896800000895d */ /* 0x008fea0003900000 */
[----:B------:R-:W3:Y:S02]  /*180a0*/  @!P0 SYNCS.PHASECHK.TRANS64 P0, [R0+URZ+0x22840], R2 ;  /* 0x02284002000085a7 */ /* 0x000ee4000800007f */
[----:B---3--:R-:W-:Y:S05]  /*180b0*/  @!P0 BRA `(.L_x_11727) ;  /* 0xfffffffc00f08947 */ /* 0x008fea000383ffff */
[----:B------:R-:W-:Y:S05]  /*180c0*/  BRA `(.L_x_11833) ;  /* 0xffffffb4002c7947 */ /* 0x000fea000383ffff */
.L_x_11731:
        /* <DEDUP_REMOVED lines=13> */
.L_x_11834:
[----:B------:R-:W-:Y:S02]  /*181a0*/  IMAD.MOV.U32 R13, RZ, RZ, R0 ;  /* 0x000000ffff0d7224 */ /* 0x000fe400078e0000 */
[----:B------:R-:W-:-:S07]  /*181b0*/  IMAD.MOV.U32 R6, RZ, RZ, R14 ;  /* 0x000000ffff067224 */ /* 0x000fce00078e000e */
[----:B------:R-:W-:Y:S05]  /*181c0*/  WARPSYNC.COLLECTIVE R15, `(.L_x_11835) ;  /* 0x000000000f087348 */ /* 0x000fea0003c00000 */
[----:B------:R0:W1:Y:S02]  /*181d0*/  SHFL.IDX P6, R14, R13, R12, R11 ;  /* 0x0000000c0d0e7389 */ /* 0x00006400000c000b */
[----:B01----:R-:W-:Y:S01]  /*181e0*/  ENDCOLLECTIVE ;  /* 0x000000000000791b */ /* 0x003fe20003800000 */
.L_x_11835:
[----:B------:R-:W-:Y:S02]  /*181f0*/  IMAD.MOV.U32 R13, RZ, RZ, R2 ;  /* 0x000000ffff0d7224 */ /* 0x000fe400078e0002 */
[----:B------:R-:W-:Y:S02]  /*18200*/  IMAD.MOV.U32 R12, RZ, RZ, 0x1 ;  /* 0x00000001ff0c7424 */ /* 0x000fe400078e00ff */
[----:B------:R-:W-:-:S07]  /*18210*/  IMAD.MOV.U32 R7, RZ, RZ, R14 ;  /* 0x000000ffff077224 */ /* 0x000fce00078e000e */
[----:B------:R-:W-:Y:S05]  /*18220*/  WARPSYNC.COLLECTIVE R15, `(.L_x_11836) ;  /* 0x000000000f087348 */ /* 0x000fea0003c00000 */
[----:B------:R0:W1:Y:S02]  /*18230*/  SHFL.IDX P6, R14, R13, R12, R11 ;  /* 0x0000000c0d0e7389 */ /* 0x00006400000c000b */
[----:B01----:R-:W-:Y:S01]  /*18240*/  ENDCOLLECTIVE ;  /* 0x000000000000791b */ /* 0x003fe20003800000 */
.L_x_11836:
        /* <DEDUP_REMOVED lines=15> */
.L_x_11837:
[----:B------:R-:W-:Y:S02]  /*18340*/  IMAD.MOV.U32 R13, RZ, RZ, R2 ;  /* 0x000000ffff0d7224 */ /* 0x000fe400078e0002 */
[----:B------:R-:W-:Y:S02]  /*18350*/  IMAD.MOV.U32 R12, RZ, RZ, 0x2 ;  /* 0x00000002ff0c7424 */ /* 0x000fe400078e00ff */
[----:B------:R-:W-:-:S07]  /*18360*/  IMAD.MOV.U32 R5, RZ, RZ, R14 ;  /* 0x000000ffff057224 */ /* 0x000fce00078e000e */
[----:B------:R-:W-:Y:S05]  /*18370*/  WARPSYNC.COLLECTIVE R15, `(.L_x_11838) ;  /* 0x000000000f087348 */ /* 0x000fea0003c00000 */
[----:B------:R0:W1:Y:S02]  /*18380*/  SHFL.IDX P6, R14, R13, R12, R11 ;  /* 0x0000000c0d0e7389 */ /* 0x00006400000c000b */
[----:B01----:R-:W-:Y:S01]  /*18390*/  ENDCOLLECTIVE ;  /* 0x000000000000791b */ /* 0x003fe20003800000 */
.L_x_11838:
        /* <DEDUP_REMOVED lines=15> */
.L_x_11839:
[----:B------:R-:W-:Y:S02]  /*18490*/  IMAD.MOV.U32 R13, RZ, RZ, R2 ;  /* 0x000000ffff0d7224 */ /* 0x000fe400078e0002 */
[----:B------:R-:W-:Y:S02]  /*184a0*/  IMAD.MOV.U32 R12, RZ, RZ, 0x3 ;  /* 0x00000003ff0c7424 */ /* 0x000fe400078e00ff */
[----:B------:R-:W-:-:S07]  /*184b0*/  IMAD.MOV.U32 R5, RZ, RZ, R14 ;  /* 0x000000ffff057224 */ /* 0x000fce00078e000e */
[----:B------:R-:W-:Y:S05]  /*184c0*/  WARPSYNC.COLLECTIVE R15, `(.L_x_11840) ;  /* 0x000000000f087348 */ /* 0x000fea0003c00000 */
[----:B------:R0:W1:Y:S02]  /*184d0*/  SHFL.IDX P6, R14, R13, R12, R11 ;  /* 0x0000000c0d0e7389 */ /* 0x00006400000c000b */
[----:B01----:R-:W-:Y:S01]  /*184e0*/  ENDCOLLECTIVE ;  /* 0x000000000000791b */ /* 0x003fe20003800000 */
.L_x_11840:
        /* <DEDUP_REMOVED lines=15> */
.L_x_11841:
[----:B------:R-:W-:Y:S02]  /*185e0*/  IMAD.MOV.U32 R13, RZ, RZ, R2 ;  /* 0x000000ffff0d7224 */ /* 0x000fe400078e0002 */
[----:B------:R-:W-:Y:S02]  /*185f0*/  IMAD.MOV.U32 R12, RZ, RZ, 0x4 ;  /* 0x00000004ff0c7424 */ /* 0x000fe400078e00ff */
[----:B------:R-:W-:-:S07]  /*18600*/  IMAD.MOV.U32 R5, RZ, RZ, R14 ;  /* 0x000000ffff057224 */ /* 0x000fce00078e000e */
[----:B------:R-:W-:Y:S05]  /*18610*/  WARPSYNC.COLLECTIVE R15, `(.L_x_11842) ;  /* 0x000000000f087348 */ /* 0x000fea0003c00000 */
[----:B------:R0:W1:Y:S02]  /*18620*/  SHFL.IDX P6, R14, R13, R12, R11 ;  /* 0x0000000c0d0e7389 */ /* 0x00006400000c000b */
[----:B01----:R-:W-:Y:S01]  /*18630*/  ENDCOLLECTIVE ;  /* 0x000000000000791b */ /* 0x003fe20003800000 */
.L_x_11842:
        /* <DEDUP_REMOVED lines=15> */
.L_x_11843:
[----:B------:R-:W-:Y:S02]  /*18730*/  IMAD.MOV.U32 R13, RZ, RZ, R2 ;  /* 0x000000ffff0d7224 */ /* 0x000fe400078e0002 */
[----:B------:R-:W-:Y:S02]  /*18740*/  IMAD.MOV.U32 R12, RZ, RZ, 0x5 ;  /* 0x00000005ff0c7424 */ /* 0x000fe400078e00ff */
[----:B------:R-:W-:-:S07]  /*18750*/  IMAD.MOV.U32 R5, RZ, RZ, R14 ;  /* 0x000000ffff057224 */ /* 0x000fce00078e000e */
[----:B------:R-:W-:Y:S05]  /*18760*/  WARPSYNC.COLLECTIVE R15, `(.L_x_11844) ;  /* 0x000000000f087348 */ /* 0x000fea0003c00000 */
[----:B------:R0:W1:Y:S02]  /*18770*/  SHFL.IDX P6, R14, R13, R12, R11 ;  /* 0x0000000c0d0e7389 */ /* 0x00006400000c000b */
[----:B01----:R-:W-:Y:S01]  /*18780*/  ENDCOLLECTIVE ;  /* 0x000000000000791b */ /* 0x003fe20003800000 */
.L_x_11844:
        /* <DEDUP_REMOVED lines=15> */
.L_x_11845:
[----:B------:R-:W-:Y:S02]  /*18880*/  IMAD.MOV.U32 R13, RZ, RZ, R2 ;  /* 0x000000ffff0d7224 */ /* 0x000fe400078e0002 */
[----:B------:R-:W-:Y:S02]  /*18890*/  IMAD.MOV.U32 R12, RZ, RZ, 0x6 ;  /* 0x00000006ff0c7424 */ /* 0x000fe400078e00ff */
[----:B------:R-:W-:-:S07]  /*188a0*/  IMAD.MOV.U32 R5, RZ, RZ, R14 ;  /* 0x000000ffff057224 */ /* 0x000fce00078e000e */
[----:B------:R-:W-:Y:S05]  /*188b0*/  WARPSYNC.COLLECTIVE R15, `(.L_x_11846) ;  /* 0x000000000f087348 */ /* 0x000fea0003c00000 */
[----:B------:R0:W1:Y:S02]  /*188c0*/  SHFL.IDX P6, R14, R13, R12, R11 ;  /* 0x0000000c0d0e7389 */ /* 0x00006400000c000b */
[----:B01----:R-:W-:Y:S01]  /*188d0*/  ENDCOLLECTIVE ;  /* 0x000000000000791b */ /* 0x003fe20003800000 */
.L_x_11846:
        /* <DEDUP_REMOVED lines=13> */
.L_x_11847:
        /* <DEDUP_REMOVED lines=8> */
.L_x_11848:
        /* <DEDUP_REMOVED lines=13> */
.L_x_11849:
[----:B------:R-:W-:Y:S01]  /*18b00*/  IMAD.MOV.U32 R0, RZ, RZ, R14 ;  /* 0x000000ffff007224 */ /* 0x000fe200078e000e */
[----:B------:R-:W-:Y:S06]  /*18b10*/  BRA `(.L_x_11850) ;  /* 0xffffffb400c07947 */ /* 0x000fec000383ffff */
.L_x_11734:
[----:B0-----:R-:W2:Y:S02]  /*18b20*/  LDL R2, [R1+0x4] ;  /* 0x0000040001027983 */ /* 0x001ea40000100800 */
[----:B--2---:R0:W1:Y:S02]  /*18b30*/  SYNCS.PHASECHK.TRANS64.TRYWAIT P0, [R2+URZ+0x22820], R0 ;  /* 0x02282000020075a7 */ /* 0x004064000800017f */
[----:B-1----:R-:W-:Y:S05]  /*18b40*/  @!P0 NANOSLEEP.SYNCS 0x989680 ;  /* 0x009896800000895d */ /* 0x002fea0003900000 */
[----:B------:R-:W1:Y:S02]  /*18b50*/  @!P0 SYNCS.PHASECHK.TRANS64 P0, [R2+URZ+0x22820], R0 ;  /* 0x02282000020085a7 */ /* 0x000e64000800007f */
[----:B-1----:R-:W-:Y:S05]  /*18b60*/  @!P0 BRA `(.L_x_11734) ;  /* 0xfffffffc00ec8947 */ /* 0x002fea000383ffff */
[----:B------:R-:W-:Y:S05]  /*18b70*/  BRA `(.L_x_11851) ;  /* 0xffffffb800207947 */ /* 0x000fea000383ffff */
.L_x_11738:
[----:B0-----:R0:W1:Y:S02]  /*18b80*/  SYNCS.PHASECHK.TRANS64.TRYWAIT P0, [R2+URZ+0x22860], R0 ;  /* 0x02286000020075a7 */ /* 0x001064000800017f */
[----:B-1----:R-:W-:Y:S05]  /*18b90*/  @!P0 NANOSLEEP.SYNCS 0x989680 ;  /* 0x009896800000895d */ /* 0x002fea0003900000 */
[----:B------:R-:W1:Y:S02]  /*18ba0*/  @!P0 SYNCS.PHASECHK.TRANS64 P0, [R2+URZ+0x22860], R0 ;  /* 0x02286000020085a7 */ /* 0x000e64000800007f */
[----:B-1----:R-:W-:Y:S05]  /*18bb0*/  @!P0 BRA `(.L_x_11738) ;  /* 0xfffffffc00f08947 */ /* 0x002fea000383ffff */
[----:B------:R-:W-:Y:S05]  /*18bc0*/  BRA `(.L_x_11852) ;  /* 0xffffffb800507947 */ /* 0x000fea000383ffff */
.L_x_11753:
[----:B-1----:R1:W2:Y:S02]  /*18bd0*/  SYNCS.PHASECHK.TRANS64.TRYWAIT P0, [R3+URZ+0x22840], R2 ;  /* 0x02284002030075a7 */ /* 0x0022a4000800017f */
[----:B--2---:R-:W-:Y:S05]  /*18be0*/  @!P0 NANOSLEEP.SYNCS 0x989680 ;  /* 0x009896800000895d */ /* 0x004fea0003900000 */
[----:B------:R-:W2:Y:S02]  /*18bf0*/  @!P0 SYNCS.PHASECHK.TRANS64 P0, [R3+URZ+0x22840], R2 ;  /* 0x02284002030085a7 */ /* 0x000ea4000800007f */
[----:B--2---:R-:W-:Y:S05]  /*18c00*/  @!P0 BRA `(.L_x_11753) ;  /* 0xfffffffc00f08947 */ /* 0x004fea000383ffff */
[----:B------:R-:W-:Y:S05]  /*18c10*/  BRA `(.L_x_11853) ;  /* 0xffffffc0006c7947 */ /* 0x000fea000383ffff */
.L_x_11758:
[----:B0-----:R0:W2:Y:S02]  /*18c20*/  SYNCS.PHASECHK.TRANS64.TRYWAIT P0, [R3+URZ+0x22860], R2 ;  /* 0x02286002030075a7 */ /* 0x0010a4000800017f */
[----:B--2---:R-:W-:Y:S05]  /*18c30*/  @!P0 NANOSLEEP.SYNCS 0x989680 ;  /* 0x009896800000895d */ /* 0x004fea0003900000 */
[----:B------:R-:W2:Y:S02]  /*18c40*/  @!P0 SYNCS.PHASECHK.TRANS64 P0, [R3+URZ+0x22860], R2 ;  /* 0x02286002030085a7 */ /* 0x000ea4000800007f */
[----:B--2---:R-:W-:Y:S05]  /*18c50*/  @!P0 BRA `(.L_x_11758) ;  /* 0xfffffffc00f08947 */ /* 0x004fea000383ffff */
[----:B------:R-:W-:Y:S05]  /*18c60*/  BRA `(.L_x_11854) ;  /* 0xffffffc000f07947 */ /* 0x000fea000383ffff */
.L_x_11769:
[----:B0-----:R0:W1:Y:S02]  /*18c70*/  SYNCS.PHASECHK.TRANS64.TRYWAIT P0, [R2+URZ+0x22840], R3 ;  /* 0x02284003020075a7 */ /* 0x001064000800017f */
[----:B-1----:R-:W-:Y:S05]  /*18c80*/  @!P0 NANOSLEEP.SYNCS 0x989680 ;  /* 0x009896800000895d */ /* 0x002fea0003900000 */
[----:B------:R-:W1:Y:S02]  /*18c90*/  @!P0 SYNCS.PHASECHK.TRANS64 P0, [R2+URZ+0x22840], R3 ;  /* 0x02284003020085a7 */ /* 0x000e64000800007f */
[----:B-1----:R-:W-:Y:S05]  /*18ca0*/  @!P0 BRA `(.L_x_11769) ;  /* 0xfffffffc00f08947 */ /* 0x002fea000383ffff */
[----:B------:R-:W-:Y:S05]  /*18cb0*/  BRA `(.L_x_11855) ;  /* 0xffffffc800f07947 */ /* 0x000fea000383ffff */
.L_x_11774:
[----:B-1----:R1:W2:Y:S02]  /*18cc0*/  SYNCS.PHASECHK.TRANS64.TRYWAIT P0, [R2+URZ+0x22860], R3 ;  /* 0x02286003020075a7 */ /* 0x0022a4000800017f */
[----:B--2---:R-:W-:Y:S05]  /*18cd0*/  @!P0 NANOSLEEP.SYNCS 0x989680 ;  /* 0x009896800000895d */ /* 0x004fea0003900000 */
[----:B------:R-:W2:Y:S02]  /*18ce0*/  @!P0 SYNCS.PHASECHK.TRANS64 P0, [R2+URZ+0x22860], R3 ;  /* 0x02286003020085a7 */ /* 0x000ea4000800007f */
[----:B--2---:R-:W-:Y:S05]  /*18cf0*/  @!P0 BRA `(.L_x_11774) ;  /* 0xfffffffc00f08947 */ /* 0x004fea000383ffff */
[----:B------:R-:W-:Y:S05]  /*18d00*/  BRA `(.L_x_11856) ;  /* 0xffffffcc00707947 */ /* 0x000fea000383ffff */
.L_x_11785:
[----:B0-----:R0:W1:Y:S02]  /*18d10*/  SYNCS.PHASECHK.TRANS64.TRYWAIT P0, [R3+URZ+0x22840], R2 ;  /* 0x02284002030075a7 */ /* 0x001064000800017f */
[----:B-1----:R-:W-:Y:S05]  /*18d20*/  @!P0 NANOSLEEP.SYNCS 0x989680 ;  /* 0x009896800000895d */ /* 0x002fea0003900000 */
[----:B------:R-:W1:Y:S02]  /*18d30*/  @!P0 SYNCS.PHASECHK.TRANS64 P0, [R3+URZ+0x22840], R2 ;  /* 0x02284002030085a7 */ /* 0x000e64000800007f */
[----:B-1----:R-:W-:Y:S05]  /*18d40*/  @!P0 BRA `(.L_x_11785) ;  /* 0xfffffffc00f08947 */ /* 0x002fea000383ffff */
[----:B------:R-:W-:Y:S05]  /*18d50*/  BRA `(.L_x_11857) ;  /* 0xffffffd4004c7947 */ /* 0x000fea000383ffff */
.L_x_11790:
[----:B-1----:R1:W2:Y:S02]  /*18d60*/  SYNCS.PHASECHK.TRANS64.TRYWAIT P0, [R3+URZ+0x22860], R2 ;  /* 0x02286002030075a7 */ /* 0x0022a4000800017f */
[----:B--2---:R-:W-:Y:S05]  /*18d70*/  @!P0 NANOSLEEP.SYNCS 0x989680 ;  /* 0x009896800000895d */ /* 0x004fea0003900000 */
[----:B------:R-:W2:Y:S02]  /*18d80*/  @!P0 SYNCS.PHASECHK.TRANS64 P0, [R3+URZ+0x22860], R2 ;  /* 0x02286002030085a7 */ /* 0x000ea4000800007f */
[----:B--2---:R-:W-:Y:S05]  /*18d90*/  @!P0 BRA `(.L_x_11790) ;  /* 0xfffffffc00f08947 */ /* 0x004fea000383ffff */
[----:B------:R-:W-:Y:S05]  /*18da0*/  BRA `(.L_x_11858) ;  /* 0xffffffd400d07947 */ /* 0x000fea000383ffff */
.L_x_11802:
[----:B------:R-:W-:Y:S01]  /*18db0*/  BSSY B0, `(.L_x_11859) ;  /* 0x0000008000007945 */ /* 0x000fe20003800000 */
[----:B------:R-:W-:Y:S02]  /*18dc0*/  IMAD.MOV.U32 R13, RZ, RZ, R16 ;  /* 0x000000ffff0d7224 */ /* 0x000fe400078e0010 */
[----:B------:R-:W-:Y:S02]  /*18dd0*/  IMAD.MOV.U32 R12, RZ, RZ, RZ ;  /* 0x000000ffff0c7224 */ /* 0x000fe400078e00ff */
[----:B------:R-:W-:Y:S02]  /*18de0*/  IMAD.MOV.U32 R11, RZ, RZ, 0x1f ;  /* 0x0000001fff0b7424 */ /* 0x000fe400078e00ff */
[----:B------:R-:W-:-:S07]  /*18df0*/  IMAD.MOV.U32 R15, RZ, RZ, -0x1 ;  /* 0xffffffffff0f7424 */ /* 0x000fce00078e00ff */
[----:B012--5:R-:W-:Y:S05]  /*18e00*/  WARPSYNC.COLLECTIVE R15, `(.L_x_11860) ;  /* 0x000000000f087348 */ /* 0x027fea0003c00000 */
[----:B------:R3:W4:Y:S02]  /*18e10*/  SHFL.IDX P6, R14, R13, R12, R11 ;  /* 0x0000000c0d0e7389 */ /* 0x00072400000c000b */
[----:B012345:R-:W-:Y:S01]  /*18e20*/  ENDCOLLECTIVE ;  /* 0x000000000000791b */ /* 0x03ffe20003800000 */
.L_x_11860:
[----:B------:R-:W-:Y:S05]  /*18e30*/  BSYNC B0 ;  /* 0x0000000000007941 */ /* 0x000fea0003800000 */
.L_x_11859:
        /* <DEDUP_REMOVED lines=9> */
.L_x_11861:
        /* <DEDUP_REMOVED lines=18> */
.L_x_11862:
[----:B------:R-:W-:Y:S01]  /*18ff0*/  IMAD.MOV.U32 R12, RZ, RZ, 0x2 ;  /* 0x00000002ff0c7424 */ /* 0x000fe200078e00ff */
[----:B------:R-:W-:-:S05]  /*19000*/  SEL R7, R14, RZ, P1 ;  /* 0x000000ff0e077207 */ /* 0x000fca0000800000 */
[----:B------:R-:W-:-:S04]  /*19010*/  IMAD.IADD R3, R2, 0x1, R7 ;  /* 0x0000000102037824 */ /* 0x000fc800078e0207 */
[----:B------:R-:W-:-:S07]  /*19020*/  IMAD.MOV.U32 R13, RZ, RZ, R3 ;  /* 0x000000ffff0d7224 */ /* 0x000fce00078e0003 */
[----:B------:R-:W-:Y:S05]  /*19030*/  WARPSYNC.COLLECTIVE R15, `(.L_x_11863) ;  /* 0x000000000f087348 */ /* 0x000fea0003c00000 */
[----:B------:R0:W1:Y:S02]  /*19040*/  SHFL.UP P6, R14, R13, R12, R11 ;  /* 0x0400000c0d0e7389 */ /* 0x00006400000c000b */
[----:B01----:R-:W-:Y:S01]  /*19050*/  ENDCOLLECTIVE ;  /* 0x000000000000791b */ /* 0x003fe20003800000 */
.L_x_11863:
[----:B------:R-:W-:Y:S01]  /*19060*/  IMAD.MOV.U32 R12, RZ, RZ, 0x4 ;  /* 0x00000004ff0c7424 */ /* 0x000fe200078e00ff */
[----:B------:R-:W-:-:S05]  /*19070*/  SEL R14, R14, RZ, P2 ;  /* 0x000000ff0e0e7207 */ /* 0x000fca0001000000 */
[----:B------:R-:W-:-:S04]  /*19080*/  IMAD.IADD R3, R3, 0x1, R14 ;  /* 0x0000000103037824 */ /* 0x000fc800078e020e */
[----:B------:R-:W-:-:S07]  /*19090*/  IMAD.MOV.U32 R13, RZ, RZ, R3 ;  /* 0x000000ffff0d7224 */ /* 0x000fce00078e0003 */
[----:B------:R-:W-:Y:S05]  /*190a0*/  WARPSYNC.COLLECTIVE R15, `(.L_x_11864) ;  /* 0x000000000f087348 */ /* 0x000fea0003c00000 */
[----:B------:R0:W1:Y:S02]  /*190b0*/  SHFL.UP P6, R14, R13, R12, R11 ;  /* 0x0400000c0d0e7389 */ /* 0x00006400000c000b */
[----:B01----:R-:W-:Y:S01]  /*190c0*/  ENDCOLLECTIVE ;  /* 0x000000000000791b */ /* 0x003fe20003800000 */
.L_x_11864:
[----:B------:R-:W-:Y:S01]  /*190d0*/  IMAD.MOV.U32 R12, RZ, RZ, 0x8 ;  /* 0x00000008ff0c7424 */ /* 0x000fe200078e00ff */
[----:B------:R-:W-:-:S05]  /*190e0*/  SEL R14, R14, RZ, P3 ;  /* 0x000000ff0e0e7207 */ /* 0x000fca0001800000 */
[----:B------:R-:W-:-:S04]  /*190f0*/  IMAD.IADD R3, R3, 0x1, R14 ;  /* 0x0000000103037824 */ /* 0x000fc800078e020e */
[----:B------:R-:W-:-:S07]  /*19100*/  IMAD.MOV.U32 R13, RZ, RZ, R3 ;  /* 0x000000ffff0d7224 */ /* 0x000fce00078e0003 */
[----:B------:R-:W-:Y:S05]  /*19110*/  WARPSYNC.COLLECTIVE R15, `(.L_x_11865) ;  /* 0x000000000f087348 */ /* 0x000fea0003c00000 */
[----:B------:R0:W1:Y:S02]  /*19120*/  SHFL.UP P6, R14, R13, R12, R11 ;  /* 0x0400000c0d0e7389 */ /* 0x00006400000c000b */
[----:B01----:R-:W-:Y:S01]  /*19130*/  ENDCOLLECTIVE ;  /* 0x000000000000791b */ /* 0x003fe20003800000 */
.L_x_11865:
[----:B------:R-:W-:Y:S01]  /*19140*/  IMAD.MOV.U32 R12, RZ, RZ, 0x10 ;  /* 0x00000010ff0c7424 */ /* 0x000fe200078e00ff */
[----:B------:R-:W-:-:S05]  /*19150*/  SEL R14, R14, RZ, P4 ;  /* 0x000000ff0e0e7207 */ /* 0x000fca0002000000 */
[----:B------:R-:W-:-:S04]  /*19160*/  IMAD.IADD R3, R3, 0x1, R14 ;  /* 0x0000000103037824 */ /* 0x000fc800078e020e */
[----:B------:R-:W-:-:S07]  /*19170*/  IMAD.MOV.U32 R13, RZ, RZ, R3 ;  /* 0x000000ffff0d7224 */ /* 0x000fce00078e0003 */
[----:B------:R-:W-:Y:S05]  /*19180*/  WARPSYNC.COLLECTIVE R15, `(.L_x_11866) ;  /* 0x000000000f087348 */ /* 0x000fea0003c00000 */
[----:B------:R0:W1:Y:S02]  /*19190*/  SHFL.UP P6, R14, R13, R12, R11 ;  /* 0x0400000c0d0e7389 */ /* 0x00006400000c000b */
[----:B01----:R-:W-:Y:S01]  /*191a0*/  ENDCOLLECTIVE ;  /* 0x000000000000791b */ /* 0x003fe20003800000 */
.L_x_11866:
        /* <DEDUP_REMOVED lines=8> */
.L_x_11867:
[----:B------:R-:W-:Y:S05]  /*19230*/  BRA `(.L_x_11868) ;  /* 0xffffffdc00347947 */ /* 0x000fea000383ffff */
.L_x_11807:
        /* <DEDUP_REMOVED lines=8> */
.L_x_11870:
[----:B------:R-:W-:Y:S05]  /*192c0*/  BSYNC B0 ;  /* 0x0000000000007941 */ /* 0x000fea0003800000 */
.L_x_11869:
        /* <DEDUP_REMOVED lines=8> */
.L_x_11871:
[----:B------:R-:W-:Y:S01]  /*19350*/  IMAD.MOV.U32 R12, RZ, RZ, 0x4 ;  /* 0x00000004ff0c7424 */ /* 0x000fe200078e00ff */
[----:B------:R-:W-:-:S05]  /*19360*/  SEL R4, R14, RZ, P2 ;  /* 0x000000ff0e047207 */ /* 0x000fca0001000000 */
[----:B------:R-:W-:-:S04]  /*19370*/  IMAD.IADD R4, R13, 0x1, R4 ;  /* 0x000000010d047824 */ /* 0x000fc800078e0204 */
[----:B------:R-:W-:-:S07]  /*19380*/  IMAD.MOV.U32 R13, RZ, RZ, R4 ;  /* 0x000000ffff0d7224 */ /* 0x000fce00078e0004 */
[----:B------:R-:W-:Y:S05]  /*19390*/  WARPSYNC.COLLECTIVE R15, `(.L_x_11872) ;  /* 0x000000000f087348 */ /* 0x000fea0003c00000 */
[----:B------:R0:W1:Y:S02]  /*193a0*/  SHFL.UP P6, R14, R13, R12, R11 ;  /* 0x0400000c0d0e7389 */ /* 0x00006400000c000b */
[----:B01----:R-:W-:Y:S01]  /*193b0*/  ENDCOLLECTIVE ;  /* 0x000000000000791b */ /* 0x003fe20003800000 */
.L_x_11872:
[----:B------:R-:W-:Y:S01]  /*193c0*/  IMAD.MOV.U32 R12, RZ, RZ, 0x8 ;  /* 0x00000008ff0c7424 */ /* 0x000fe200078e00ff */
[----:B------:R-:W-:-:S05]  /*193d0*/  SEL R3, R14, RZ, P3 ;  /* 0x000000ff0e037207 */ /* 0x000fca0001800000 */
[----:B------:R-:W-:-:S04]  /*193e0*/  IMAD.IADD R6, R4, 0x1, R3 ;  /* 0x0000000104067824 */ /* 0x000fc800078e0203 */
[----:B------:R-:W-:-:S07]  /*193f0*/  IMAD.MOV.U32 R13, RZ, RZ, R6 ;  /* 0x000000ffff0d7224 */ /* 0x000fce00078e0006 */
[----:B------:R-:W-:Y:S05]  /*19400*/  WARPSYNC.COLLECTIVE R15, `(.L_x_11873) ;  /* 0x000000000f087348 */ /* 0x000fea0003c00000 */
[----:B------:R0:W1:Y:S02]  /*19410*/  SHFL.UP P6, R14, R13, R12, R11 ;  /* 0x0400000c0d0e7389 */ /* 0x00006400000c000b */
[----:B01----:R-:W-:Y:S01]  /*19420*/  ENDCOLLECTIVE ;  /* 0x000000000000791b */ /* 0x003fe20003800000 */
.L_x_11873:
[----:B------:R-:W-:Y:S01]  /*19430*/  IMAD.MOV.U32 R12, RZ, RZ, 0x10 ;  /* 0x00000010ff0c7424 */ /* 0x000fe200078e00ff */
[----:B------:R-:W-:-:S05]  /*19440*/  SEL R7, R14, RZ, P4 ;  /* 0x000000ff0e077207 */ /* 0x000fca0002000000 */
[----:B------:R-:W-:-:S04]  /*19450*/  IMAD.IADD R7, R6, 0x1, R7 ;  /* 0x0000000106077824 */ /* 0x000fc800078e0207 */
[----:B------:R-:W-:-:S07]  /*19460*/  IMAD.MOV.U32 R13, RZ, RZ, R7 ;  /* 0x000000ffff0d7224 */ /* 0x000fce00078e0007 */
[----:B------:R-:W-:Y:S05]  /*19470*/  WARPSYNC.COLLECTIVE R15, `(.L_x_11874) ;  /* 0x000000000f087348 */ /* 0x000fea0003c00000 */
[----:B------:R0:W1:Y:S02]  /*19480*/  SHFL.UP P6, R14, R13, R12, R11 ;  /* 0x0400000c0d0e7389 */ /* 0x00006400000c000b */
[----:B01----:R-:W-:Y:S01]  /*19490*/  ENDCOLLECTIVE ;  /* 0x000000000000791b */ /* 0x003fe20003800000 */
.L_x_11874:
        /* <DEDUP_REMOVED lines=8> */
.L_x_11875:
[----:B------:R-:W-:Y:S05]  /*19520*/  BRA `(.L_x_11876) ;  /* 0xffffffdc00147947 */ /* 0x000fea000383ffff */
.L_x_11809:
[----:B------:R-:W-:Y:S01]  /*19530*/  BSSY B0, `(.L_x_11877) ;  /* 0x0000006000007945 */ /* 0x000fe20003800000 */
[----:B------:R-:W-:Y:S01]  /*19540*/  PLOP3.LUT P6, PT, P6, PT, PT, 0x8, 0x0 ;  /* 0x000000000000781c */ /* 0x000fe200037ce170 */
[----:B------:R-:W-:-:S12]  /*19550*/  IMAD.MOV.U32 R15, RZ, RZ, -0x1 ;  /* 0xffffffffff0f7424 */ /* 0x000fd800078e00ff */
[----:B012--5:R-:W-:Y:S05]  /*19560*/  WARPSYNC.COLLECTIVE R15, `(.L_x_11878) ;  /* 0x000000000f087348 */ /* 0x027fea0003c00000 */
[----:B------:R-:W-:Y:S01]  /*19570*/  VOTE.ANY R14, PT, P6 ;  /* 0x00000000000e7806 */ /* 0x000fe200030e0100 */
[----:B012--5:R-:W-:Y:S06]  /*19580*/  ENDCOLLECTIVE ;  /* 0x000000000000791b */ /* 0x027fec0003800000 */
.L_x_11878:
[----:B------:R-:W-:Y:S05]  /*19590*/  BSYNC B0 ;  /* 0x0000000000007941 */ /* 0x000fea0003800000 */
.L_x_11877:
        /* <DEDUP_REMOVED lines=9> */
.L_x_11879:
[----:B------:R-:W-:Y:S01]  /*19630*/  IMAD.MOV.U32 R17, RZ, RZ, R14 ;  /* 0x000000ffff117224 */ /* 0x000fe200078e000e */
[----:B------:R-:W-:Y:S06]  /*19640*/  BRA `(.L_x_11880) ;  /* 0xffffffdc00047947 */ /* 0x000fec000383ffff */
.L_x_11811:
[----:B------:R-:W-:Y:S01]  /*19650*/  BSSY B0, `(.L_x_11881) ;  /* 0x0000007000007945 */ /* 0x000fe20003800000 */
[----:B------:R-:W-:Y:S02]  /*19660*/  IMAD.MOV.U32 R13, RZ, RZ, R3 ;  /* 0x000000ffff0d7224 */ /* 0x000fe400078e0003 */
[----:B------:R-:W-:Y:S02]  /*19670*/  IMAD.MOV.U32 R11, RZ, RZ, 0x1f ;  /* 0x0000001fff0b7424 */ /* 0x000fe400078e00ff */
[----:B------:R-:W-:-:S07]  /*19680*/  IMAD.MOV.U32 R15, RZ, RZ, -0x1 ;  /* 0xffffffffff0f7424 */ /* 0x000fce00078e00ff */
[----:B012345:R-:W-:Y:S05]  /*19690*/  WARPSYNC.COLLECTIVE R15, `(.L_x_11882) ;  /* 0x000000000f087348 */ /* 0x03ffea0003c00000 */
[----:B------:R0:W0:Y:S02]  /*196a0*/  SHFL.IDX P6, R14, R13, R12, R11 ;  /* 0x0000000c0d0e7389 */ /* 0x00002400000c000b */
[----:B012345:R-:W-:Y:S01]  /*196b0*/  ENDCOLLECTIVE ;  /* 0x000000000000791b */ /* 0x03ffe20003800000 */
.L_x_11882:
[----:B------:R-:W-:Y:S05]  /*196c0*/  BSYNC B0 ;  /* 0x0000000000007941 */ /* 0x000fea0003800000 */
.L_x_11881:
[----:B------:R-:W-:Y:S01]  /*196d0*/  IMAD.MOV.U32 R5, RZ, RZ, R14 ;  /* 0x000000ffff057224 */ /* 0x000fe200078e000e */
[----:B------:R-:W-:Y:S06]  /*196e0*/  BRA `(.L_x_11810) ;  /* 0xffffffd800f87947 */ /* 0x000fec000383ffff */
.L_x_11815:
[----:B0-----:R0:W1:Y:S02]  /*196f0*/  SYNCS.PHASECHK.TRANS64.TRYWAIT P0, [R0+URZ+0x22820], R3 ;  /* 0x02282003000075a7 */ /* 0x001064000800017f */
[----:B-1----:R-:W-:Y:S05]  /*19700*/  @!P0 NANOSLEEP.SYNCS 0x989680 ;  /* 0x009896800000895d */ /* 0x002fea0003900000 */
[----:B------:R-:W1:Y:S02]  /*19710*/  @!P0 SYNCS.PHASECHK.TRANS64 P0, [R0+URZ+0x22820], R3 ;  /* 0x02282003000085a7 */ /* 0x000e64000800007f */
[----:B-1----:R-:W-:Y:S05]  /*19720*/  @!P0 BRA `(.L_x_11815) ;  /* 0xfffffffc00f08947 */ /* 0x002fea000383ffff */
[----:B------:R-:W-:Y:S05]  /*19730*/  BRA `(.L_x_11883) ;  /* 0xffffffe000787947 */ /* 0x000fea000383ffff */
.L_x_11816:
        /* <DEDUP_REMOVED lines=8> */
[----:B0-2--5:R-:W-:Y:S05]  /*197c0*/  WARPSYNC.COLLECTIVE R15, `(.L_x_11885) ;  /* 0x000000000f087348 */ /* 0x025fea0003c00000 */
[----:B------:R1:W3:Y:S02]  /*197d0*/  SHFL.IDX P6, R14, R13, R12, R11 ;  /* 0x0000000c0d0e7389 */ /* 0x0002e400000c000b */
[----:B0123-5:R-:W-:Y:S01]  /*197e0*/  ENDCOLLECTIVE ;  /* 0x000000000000791b */ /* 0x02ffe20003800000 */
.L_x_11885:
[----:B------:R-:W-:Y:S05]  /*197f0*/  BSYNC B0 ;  /* 0x0000000000007941 */ /* 0x000fea0003800000 */
.L_x_11884:
[----:B------:R-:W-:Y:S05]  /*19800*/  BRA `(.L_x_11886) ;  /* 0xffffffe000607947 */ /* 0x000fea000383ffff */
.L_x_11819:
[----:B------:R-:W-:Y:S01]  /*19810*/  BSSY B1, `(.L_x_11887) ;  /* 0x0000006000017945 */ /* 0x000fe20003800000 */
[----:B------:R-:W-:-:S07]  /*19820*/  IMAD.MOV.U32 R15, RZ, RZ, -0x1 ;  /* 0xffffffffff0f7424 */ /* 0x000fce00078e00ff */
[----:B012--5:R-:W-:Y:S05]  /*19830*/  WARPSYNC.COLLECTIVE R15, `(.L_x_11888) ;  /* 0x000000000f0c7348 */ /* 0x027fea0003c00000 */
[----:B------:R-:W-:Y:S02]  /*19840*/  ELECT P6, UR62, PT ;  /* 0x00000000003e782f */ /* 0x000fe400038c0000 */
[----:B------:R-:W-:Y:S01]  /*19850*/  MOV R14, UR62 ;  /* 0x0000003e000e7c02 */ /* 0x000fe20008000f00 */
[----:B012--5:R-:W-:Y:S10]  /*19860*/  ENDCOLLECTIVE ;  /* 0x000000000000791b */ /* 0x027ff40003800000 */
.L_x_11888:
[----:B------:R-:W-:Y:S05]  /*19870*/  BSYNC B1 ;  /* 0x0000000000017941 */ /* 0x000fea0003800000 */
.L_x_11887:
[----:B------:R-:W-:Y:S05]  /*19880*/  BRA `(.L_x_11889) ;  /* 0xffffffe000587947 */ /* 0x000fea000383ffff */
.L_x_11821:
[----:B0-----:R0:W1:Y:S02]  /*19890*/  SYNCS.PHASECHK.TRANS64.TRYWAIT P0, [R6+URZ], R5 ;  /* 0x00000005060075a7 */ /* 0x001064000800017f */
[----:B-1----:R-:W-:Y:S05]  /*198a0*/  @!P0 NANOSLEEP.SYNCS 0x989680 ;  /* 0x009896800000895d */ /* 0x002fea0003900000 */
[----:B------:R-:W1:Y:S02]  /*198b0*/  @!P0 SYNCS.PHASECHK.TRANS64 P0, [R6+URZ], R5 ;  /* 0x00000005060085a7 */ /* 0x000e64000800007f */
[----:B-1----:R-:W-:Y:S05]  /*198c0*/  @!P0 BRA `(.L_x_11821) ;  /* 0xfffffffc00f08947 */ /* 0x002fea000383ffff */
[----:B------:R-:W-:Y:S05]  /*198d0*/  BRA `(.L_x_11890) ;  /* 0xffffffe000947947 */ /* 0x000fea000383ffff */
.L_x_11822:
[----:B-1----:R1:W2:Y:S02]  /*198e0*/  SYNCS.PHASECHK.TRANS64.TRYWAIT P0, [R7+URZ], R2 ;  /* 0x00000002070075a7 */ /* 0x0022a4000800017f */
[----:B--2---:R-:W-:Y:S05]  /*198f0*/  @!P0 NANOSLEEP.SYNCS 0x989680 ;  /* 0x009896800000895d */ /* 0x004fea0003900000 */
[----:B------:R-:W2:Y:S02]  /*19900*/  @!P0 SYNCS.PHASECHK.TRANS64 P0, [R7+URZ], R2 ;  /* 0x00000002070085a7 */ /* 0x000ea4000800007f */
[----:B--2---:R-:W-:Y:S05]  /*19910*/  @!P0 BRA `(.L_x_11822) ;  /* 0xfffffffc00f08947 */ /* 0x004fea000383ffff */
[----:B------:R-:W-:Y:S05]  /*19920*/  BRA `(.L_x_11891) ;  /* 0xffffffe000887947 */ /* 0x000fea000383ffff */
.L_x_11824:
[----:B--2---:R2:W3:Y:S02]  /*19930*/  SYNCS.PHASECHK.TRANS64.TRYWAIT P0, [R4+URZ], R5 ;  /* 0x00000005040075a7 */ /* 0x0044e4000800017f */
[----:B---3--:R-:W-:Y:S05]  /*19940*/  @!P0 NANOSLEEP.SYNCS 0x989680 ;  /* 0x009896800000895d */ /* 0x008fea0003900000 */
[----:B------:R-:W3:Y:S02]  /*19950*/  @!P0 SYNCS.PHASECHK.TRANS64 P0, [R4+URZ], R5 ;  /* 0x00000005040085a7 */ /* 0x000ee4000800007f */
[----:B---3--:R-:W-:Y:S05]  /*19960*/  @!P0 BRA `(.L_x_11824) ;  /* 0xfffffffc00f08947 */ /* 0x008fea000383ffff */
[----:B------:R-:W-:Y:S05]  /*19970*/  BRA `(.L_x_11892) ;  /* 0xffffffe000907947 */ /* 0x000fea000383ffff */
.L_x_11893:
        /* <DEDUP_REMOVED lines=16> */
.L_x_15314:


//--------------------- .text._ZN7cutlass13device_kernelIN5flash11enable_sm90INS1_16FlashAttnFwdSm90INS1_25CollectiveMainloopFwdSm90ILi2EN4cute5tupleIJNS5_1CILi1EEES8_S8_EEENS6_IJNS7_ILi128EEENS7_ILi96EEENS7_ILi64EEEEEELi256ENS_10bfloat16_tEfNS_4arch4Sm90ELb0ELb1ELb1ELb1ELb0ELb1ELb0ELb1ELb0ELb1ELb0ELb0EEENS1_21CollectiveEpilogueFwdINS6_IJSA_NS7_ILi256EEESB_EEES9_SE_SG_Li256ELb1ELb1ELb0ELb0EEENS1_36VarlenDynamicPersistentTileSchedulerILi128ELi96ELi256ELi128ELb0ELb1ELb1ELb1ELb0ELb1EEEEEEEEEvNT_6ParamsE --------------------------
	.section	.text._ZN7cutlass13device_kernelIN5flash11enable_sm90INS1_16FlashAttnFwdSm90INS1_25CollectiveMainloopFwdSm90ILi2EN4cute5tupleIJNS5_1CILi1EEES8_S8_EEENS6_IJNS7_ILi128EEENS7_ILi96EEENS7_ILi64EEEEEELi256ENS_10bfloat16_tEfNS_4arch4Sm90ELb0ELb1ELb1ELb1ELb0ELb1ELb0ELb1ELb0ELb1ELb0ELb0EEENS1_21CollectiveEpilogueFwdINS6_IJSA_NS7_ILi256EEESB_EEES9_SE_SG_Li256ELb1ELb1ELb0ELb0EEENS1_36VarlenDynamicPersistentTileSchedulerILi128ELi96ELi256ELi128ELb0ELb1ELb1ELb1ELb0ELb1EEEEEEEEEvNT_6ParamsE,"ax",@progbits
	.align	128
.text._ZN7cutlass13device_kernelIN5flash11enable_sm90INS1_16FlashAttnFwdSm90INS1_25CollectiveMainloopFwdSm90ILi2EN4cute5tupleIJNS5_1CILi1EEES8_S8_EEENS6_IJNS7_ILi128EEENS7_ILi96EEENS7_ILi64EEEEEELi256ENS_10bfloat16_tEfNS_4arch4Sm90ELb0ELb1ELb1ELb1ELb0ELb1ELb0ELb1ELb0ELb1ELb0ELb0EEENS1_21CollectiveEpilogueFwdINS6_IJSA_NS7_ILi256EEESB_EEES9_SE_SG_Li256ELb1ELb1ELb0ELb0EEENS1_36VarlenDynamicPersistentTileSchedulerILi128ELi96ELi256ELi128ELb0ELb1ELb1ELb1ELb0ELb1EEEEEEEEEvNT_6ParamsE:
        .type           _ZN7cutlass13device_kernelIN5flash11enable_sm90INS1_16FlashAttnFwdSm90INS1_25CollectiveMainloopFwdSm90ILi2EN4cute5tupleIJNS5_1CILi1EEES8_S8_EEENS6_IJNS7_ILi128EEENS7_ILi96EEENS7_ILi64EEEEEELi256ENS_10bfloat16_tEfNS_4arch4Sm90ELb0ELb1ELb1ELb1ELb0ELb1ELb0ELb1ELb0ELb1ELb0ELb0EEENS1_21CollectiveEpilogueFwdINS6_IJSA_NS7_ILi256EEESB_EEES9_SE_SG_Li256ELb1ELb1ELb0ELb0EEENS1_36VarlenDynamicPersistentTileSchedulerILi128ELi96ELi256ELi128ELb0ELb1ELb1ELb1ELb0ELb1EEEEEEEEEvNT_6ParamsE,@function
        .size           _ZN7cutlass13device_kernelIN5flash11enable_sm90INS1_16FlashAttnFwdSm90INS1_25CollectiveMainloopFwdSm90ILi2EN4cute5tupleIJNS5_1CILi1EEES8_S8_EEENS6_IJNS7_ILi128EEENS7_ILi96EEENS7_ILi64EEEEEELi256ENS_10bfloat16_tEfNS_4arch4Sm90ELb0ELb1ELb1ELb1ELb0ELb1ELb0ELb1ELb0ELb1ELb0ELb0EEENS1_21CollectiveEpilogueFwdINS6_IJSA_NS7_ILi256EEESB_EEES9_SE_SG_Li256ELb1ELb1ELb0ELb0EEENS1_36VarlenDynamicPersistentTileSchedulerILi128ELi96ELi256ELi128ELb0ELb1ELb1ELb1ELb0ELb1EEEEEEEEEvNT_6ParamsE,(.L_x_15315 - _ZN7cutlass13device_kernelIN5flash11enable_sm90INS1_16FlashAttnFwdSm90INS1_25CollectiveMainloopFwdSm90ILi2EN4cute5tupleIJNS5_1CILi1EEES8_S8_EEENS6_IJNS7_ILi128EEENS7_ILi96EEENS7_ILi64EEEEEELi256ENS_10bfloat16_tEfNS_4arch4Sm90ELb0ELb1ELb1ELb1ELb0ELb1ELb0ELb1ELb0ELb1ELb0ELb0EEENS1_21CollectiveEpilogueFwdINS6_IJSA_NS7_ILi256EEESB_EEES9_SE_SG_Li256ELb1ELb1ELb0ELb0EEENS1_36VarlenDynamicPersistentTileSchedulerILi128ELi96ELi256ELi128ELb0ELb1ELb1ELb1ELb0ELb1EEEEEEEEEvNT_6ParamsE)
        .other          _ZN7cutlass13device_kernelIN5flash11enable_sm90INS1_16FlashAttnFwdSm90INS1_25CollectiveMainloopFwdSm90ILi2EN4cute5tupleIJNS5_1CILi1EEES8_S8_EEENS6_IJNS7_ILi128EEENS7_ILi96EEENS7_ILi64EEEEEELi256ENS_10bfloat16_tEfNS_4arch4Sm90ELb0ELb1ELb1ELb1ELb0ELb1ELb0ELb1ELb0ELb1ELb0ELb0EEENS1_21CollectiveEpilogueFwdINS6_IJSA_NS7_ILi256EEESB_EEES9_SE_SG_Li256ELb1ELb1ELb0ELb0EEENS1_36VarlenDynamicPersistentTileSchedulerILi128ELi96ELi256ELi128ELb0ELb1ELb1ELb1ELb0ELb1EEEEEEEEEvNT_6ParamsE,@"STO_CUDA_ENTRY STV_DEFAULT"
_ZN7cutlass13device_kernelIN5flash11enable_sm90INS1_16FlashAttnFwdSm90INS1_25CollectiveMainloopFwdSm90ILi2EN4cute5tupleIJNS5_1CILi1EEES8_S8_EEENS6_IJNS7_ILi128EEENS7_ILi96EEENS7_ILi64EEEEEELi256ENS_10bfloat16_tEfNS_4arch4Sm90ELb0ELb1ELb1ELb1ELb0ELb1ELb0ELb1ELb0ELb1ELb0ELb0EEENS1_21CollectiveEpilogueFwdINS6_IJSA_NS7_ILi256EEESB_EEES9_SE_SG_Li256ELb1ELb1ELb0ELb0EEENS1_36VarlenDynamicPersistentTileSchedulerILi128ELi96ELi256ELi128ELb0ELb1ELb1ELb1ELb0ELb1EEEEEEEEEvNT_6ParamsE:
        /* <DEDUP_REMOVED lines=23> */
.L_x_11895:
[----:B------:R-:W-:Y:S05]  /*0170*/  BSYNC B0 ;  /* 0x0000000000007941 */ /* 0x000fea0003800000 */
.L_x_11894:
        /* <DEDUP_REMOVED lines=40> */
.L_x_11896:
        /* <DEDUP_REMOVED lines=22> */
.L_x_11897:
        /* <DEDUP_REMOVED lines=18> */
.L_x_11898:
        /* <DEDUP_REMOVED lines=22> */
.L_x_11899:
        /* <DEDUP_REMOVED lines=22> */
.L_x_11900:
        /* <DEDUP_REMOVED lines=9> */
.L_x_11903:
[----:B------:R-:W-:-:S08]  /*09d0*/  NOP ;  /* 0x0000000000007918 */ /* 0x000fd00000000000 */
[----:B------:R-:W0:Y:S02]  /*09e0*/  USETMAXREG.TRY_ALLOC.CTAPOOL UP0, 0xf0 ;  /* 0x000000f0000079c8 */ /* 0x000e240008000600 */
[----:B0-----:R-:W-:-:S13]  /*09f0*/  PLOP3.LUT P0, PT, PT, PT, UP0, 0x80, 0x0 ;  /* 0x000000000000781c */ /* 0x001fda0003f0f008 */
[----:B------:R-:W-:Y:S05]  /*0a00*/  @!P0 BRA `(.L_x_11903) ;  /* 0xfffffffc00f08947 */ /* 0x000fea000383ffff */
[----:B------:R-:W3:Y:S01]  /*0a10*/  LDL.LU R0, [R1] ;  /* 0x0000000001007983 */ /* 0x000ee20000300800 */
[----:B--2---:R-:W-:Y:S01]  /*0a20*/  SHF.R.U32.HI R2, RZ, 0x7, R4 ;  /* 0x00000007ff027819 */ /* 0x004fe20000011604 */
[----:B------:R-:W0:Y:S01]  /*0a30*/  S2UR UR5, SR_CgaCtaId ;  /* 0x00000000000579c3 */ /* 0x000e220000008800 */
[----:B------:R-:W-:-:S07]  /*0a40*/  UMOV UR4, 0x400 ;  /* 0x0000040000047882 */ /* 0x000fce0000000000 */
[----:B------:R-:W-:Y:S06]  /*0a50*/  BAR.ARV 0x8, 0x180 ;  /* 0x0206000000007b1d */ /* 0x000fec0000002000 */
[----:B------:R-:W-:-:S13]  /*0a60*/  ISETP.NE.AND P0, PT, R2, 0x1, PT ;  /* 0x000000010200780c */ /* 0x000fda0003f05270 */
[----:B------:R-:W-:Y:S06]  /*0a70*/  @!P0 BAR.ARV 0x9, 0x100 ;  /* 0x0244000000008b1d */ /* 0x000fec0000002000 */
[----:B0-----:R-:W-:Y:S02]  /*0a80*/  ULEA UR4, UR5, UR4, 0x18 ;  /* 0x0000000405047291 */ /* 0x001fe4000f8ec03f */
[----:B------:R-:W-:Y:S04]  /*0a90*/  BAR.SYNC.DEFER_BLOCKING 0x5, 0x180 ;  /* 0x0146000000007b1d */ /* 0x000fe80000010000 */
[----:B------:R-:W-:-:S02]  /*0aa0*/  IMAD.U32 R16, RZ, RZ, UR4 ;  /* 0x00000004ff107e24 */ /* 0x000fc4000f8e00ff */
[----:B------:R-:W-:-:S03]  /*0ab0*/  ULDC UR4, c[0x0][0xc3c] ;  /* 0x00030f0000047ab9 */ /* 0x000fc60000000800 */
[----:B------:R-:W0:Y:S01]  /*0ac0*/  LDS.128 R80, [R16+0x228d0] ;  /* 0x0228d00010507984 */ /* 0x000e220000000c00 */
[----:B------:R-:W-:Y:S06]  /*0ad0*/  BAR.ARV 0x4, 0x180 ;  /* 0x0106000000007b1d */ /* 0x000fec0000002000 */
[----:B---3--:R-:W-:-:S04]  /*0ae0*/  LOP3.LUT R0, R0, 0xffbfffff, RZ, 0xc0, !PT ;  /* 0xffbfffff00007812 */ /* 0x008fc800078ec0ff */
[----:B------:R-:W-:Y:S02]  /*0af0*/  @P0 LOP3.LUT R0, R0, 0x400000, RZ, 0xfc, !PT ;  /* 0x0040000000000812 */ /* 0x000fe400078efcff */
[----:B0-----:R-:W-:-:S03]  /*0b00*/  ISETP.GE.AND P0, PT, R83, UR4, PT ;  /* 0x0000000453007c0c */ /* 0x001fc6000bf06270 */
[----:B------:R0:W-:Y:S10]  /*0b10*/  STL [R1], R0 ;  /* 0x0000000001007387 */ /* 0x0001f40000100800 */
[----:B0-----:R-:W-:Y:S05]  /*0b20*/  @P0 BRA `(.L_x_11904) ;  /* 0x0000020800ec0947 */ /* 0x001fea0003800000 */
[----:B------:R-:W2:Y:S01]  /*0b30*/  LDL.LU R11, [R1+0x50] ;  /* 0x00005000010b7983 */ /* 0x000ea20000300800 */
[----:B------:R-:W-:Y:S02]  /*0b40*/  VIADD R10, R4, 0xffffff80 ;  /* 0xffffff80040a7836 */ /* 0x000fe40000000000 */
[----:B------:R-:W-:Y:S02]  /*0b50*/  IMAD.MOV.U32 R234, RZ, RZ, RZ ;  /* 0x000000ffffea7224 */ /* 0x000fe400078e00ff */
[----:B------:R-:W-:Y:S01]  /*0b60*/  IMAD.MOV.U32 R17, RZ, RZ, RZ ;  /* 0x000000ffff117224 */ /* 0x000fe200078e00ff */
[----:B------:R-:W-:Y:S01]  /*0b70*/  SHF.R.S32.HI R0, RZ, 0x1f, R10 ;  /* 0x0000001fff007819 */ /* 0x000fe2000001140a */
[----:B------:R-:W-:Y:S02]  /*0b80*/  IMAD.MOV.U32 R204, RZ, RZ, RZ ;  /* 0x000000ffffcc7224 */ /* 0x000fe400078e00ff */
[----:B------:R-:W-:Y:S01]  /*0b90*/  IMAD.MOV.U32 R19, RZ, RZ, RZ ;  /* 0x000000ffff137224 */ /* 0x000fe200078e00ff */
[----:B------:R-:W-:-:S02]  /*0ba0*/  LEA.HI R2, R0, R10, RZ, 0x7 ;  /* 0x0000000a00027211 */ /* 0x000fc400078f38ff */
[----:B------:R-:W-:Y:S02]  /*0bb0*/  LEA.HI R219, R0, R10, RZ, 0x5 ;  /* 0x0000000a00db7211 */ /* 0x000fe400078f28ff */
[----:B------:R-:W-:Y:S02]  /*0bc0*/  LOP3.LUT R237, R2, 0xffffff80, RZ, 0xc0, !PT ;  /* 0xffffff8002ed7812 */ /* 0x000fe400078ec0ff */
[----:B------:R-:W-:Y:S02]  /*0bd0*/  SHF.R.S32.HI R219, RZ, 0x5, R219 ;  /* 0x00000005ffdb7819 */ /* 0x000fe400000114db */
        /* <DEDUP_REMOVED lines=12> */
[----:B------:R-:W-:Y:S02]  /*0ca0*/  LEA.HI R3, R0, R10, RZ, 0x4 ;  /* 0x0000000a00037211 */ /* 0x000fe400078f20ff */
[----:B------:R-:W-:Y:S02]  /*0cb0*/  LOP3.LUT R5, R5, 0xfffffff8, RZ, 0xc0, !PT ;  /* 0xfffffff805057812 */ /* 0x000fe400078ec0ff */
[----:B------:R-:W-:-:S02]  /*0cc0*/  SHF.R.S32.HI R6, RZ, 0x4, R3 ;  /* 0x00000004ff067819 */ /* 0x000fc40000011403 */
[----:B------:R-:W-:Y:S01]  /*0cd0*/  LOP3.LUT R202, R7, 0x7ffffffc, RZ, 0xc0, !PT ;  /* 0x7ffffffc07ca7812 */ /* 0x000fe200078ec0ff */
[----:B------:R-:W-:Y:S01]  /*0ce0*/  IMAD.IADD R5, R4, 0x1, -R5 ;  /* 0x0000000104057824 */ /* 0x000fe200078e0a05 */
[C---:B------:R-:W-:Y:S02]  /*0cf0*/  LOP3.LUT R4, R3.reuse, 0x3fffff0, RZ, 0xc0, !PT ;  /* 0x03fffff003047812 */ /* 0x040fe400078ec0ff */
[----:B------:R-:W-:Y:S01]  /*0d00*/  LEA.HI R3, R3, R6, RZ, 0x1 ;  /* 0x0000000603037211 */ /* 0x000fe200078f08ff */
[----:B------:R-:W-:Y:S02]  /*0d10*/  IMAD R5, R8, 0x10, R5 ;  /* 0x0000001008057824 */ /* 0x000fe400078e0205 */
[----:B------:R-:W-:Y:S01]  /*0d20*/  IMAD.IADD R4, R10, 0x1, -R4 ;  /* 0x000000010a047824 */ /* 0x000fe200078e0a04 */
[----:B------:R-:W-:Y:S01]  /*0d30*/  LOP3.LUT R3, R3, 0x1ffffffe, RZ, 0xc0, !PT ;  /* 0x1ffffffe03037812 */ /* 0x000fe200078ec0ff */
[----:B------:R-:W-:Y:S02]  /*0d40*/  IMAD R9, R2, 0x40, R5 ;  /* 0x0000004002097824 */ /* 0x000fe400078e0205 */
[----:B------:R-:W-:-:S02]  /*0d50*/  IMAD R4, R219, 0x10, R4 ;  /* 0x00000010db047824 */ /* 0x000fc400078e0204 */
[----:B------:R-:W-:Y:S01]  /*0d60*/  IMAD.IADD R3, R6, 0x1, -R3 ;  /* 0x0000000106037824 */ /* 0x000fe200078e0a03 */
[----:B------:R0:W-:Y:S01]  /*0d70*/  STL [R1+0x14], R9 ;  /* 0x0000140901007387 */ /* 0x0001e20000100800 */
[----:B------:R-:W-:Y:S02]  /*0d80*/  IMAD.MOV.U32 R2, RZ, RZ, RZ ;  /* 0x000000ffff027224 */ /* 0x000fe400078e00ff */
[----:B------:R-:W-:Y:S01]  /*0d90*/  IMAD R8, R4, 0x8, R3 ;  /* 0x0000000804087824 */ /* 0x000fe200078e0203 */
[CC--:B------:R-:W-:Y:S01]  /*0da0*/  LEA.HI R3, R0.reuse, R10.reuse, RZ, 0x2 ;  /* 0x0000000a00037211 */ /* 0x0c0fe200078f10ff */
[----:B------:R-:W-:Y:S01]  /*0db0*/  IMAD.IADD R202, R237, 0x1, -R202 ;  /* 0x00000001edca7824 */ /* 0x000fe200078e0aca */
[----:B------:R-:W-:Y:S02]  /*0dc0*/  LEA.HI R0, R0, R10, RZ, 0x3 ;  /* 0x0000000a00007211 */ /* 0x000fe400078f18ff */
[----:B------:R-:W-:Y:S02]  /*0dd0*/  SHF.R.S32.HI R18, RZ, 0x2, R3 ;  /* 0x00000002ff127819 */ /* 0x000fe40000011403 */
[----:B------:R-:W-:-:S02]  /*0de0*/  LOP3.LUT R231, R3, 0xfffffffc, RZ, 0xc0, !PT ;  /* 0xfffffffc03e77812 */ /* 0x000fc400078ec0ff */
[----:B------:R-:W-:Y:S01]  /*0df0*/  LOP3.LUT R224, R0, 0xfffffff8, RZ, 0xc0, !PT ;  /* 0xfffffff800e07812 */ /* 0x000fe200078ec0ff */
[----:B------:R-:W-:Y:S01]  /*0e00*/  VIADD R233, R18, 0x40 ;  /* 0x0000004012e97836 */ /* 0x000fe20000000000 */
[----:B------:R-:W-:Y:S01]  /*0e10*/  SHF.R.S32.HI R5, RZ, 0x1f, R3 ;  /* 0x0000001fff057819 */ /* 0x000fe20000011403 */
[C---:B------:R-:W-:Y:S01]  /*0e20*/  IMAD.IADD R231, R10.reuse, 0x1, -R231 ;  /* 0x000000010ae77824 */ /* 0x040fe200078e0ae7 */
[----:B------:R-:W-:Y:S01]  /*0e30*/  SHF.R.S32.HI R235, RZ, 0x3, R0 ;  /* 0x00000003ffeb7819 */ /* 0x000fe20000011400 */
[----:B------:R-:W-:Y:S01]  /*0e40*/  IMAD.IADD R224, R10, 0x1, -R224 ;  /* 0x000000010ae07824 */ /* 0x000fe200078e0ae0 */
[----:B------:R-:W-:Y:S01]  /*0e50*/  SHF.R.S32.HI R6, RZ, 0x1f, R233 ;  /* 0x0000001fff067819 */ /* 0x000fe200000114e9 */
[----:B------:R-:W-:Y:S01]  /*0e60*/  IMAD.SHL.U32 R217, R233, 0x40, RZ ;  /* 0x00000040e9d97824 */ /* 0x000fe200078e00ff */
[----:B------:R-:W-:Y:S01]  /*0e70*/  LEA.HI R5, R5, R18, RZ, 0x3 ;  /* 0x0000001205057211 */ /* 0x000fe200078f18ff */
[----:B------:R-:W-:Y:S01]  /*0e80*/  IMAD.SHL.U32 R208, R224, 0x8, RZ ;  /* 0x00000008e0d07824 */ /* 0x000fe200078e00ff */
[----:B------:R-:W-:Y:S01]  /*0e90*/  LEA.HI R6, R6, R233, RZ, 0x3 ;  /* 0x000000e906067211 */ /* 0x000fe200078f18ff */
[----:B------:R-:W-:Y:S01]  /*0ea0*/  IMAD.SHL.U32 R0, R231, 0x8, RZ ;  /* 0x00000008e7007824 */ /* 0x000fe200078e00ff */
[----:B------:R-:W-:Y:S01]  /*0eb0*/  LOP3.LUT R5, R5, 0xfffffff8, RZ, 0xc0, !PT ;  /* 0xfffffff805057812 */ /* 0x000fe200078ec0ff */
[----:B------:R-:W-:Y:S01]  /*0ec0*/  VIADD R222, R208, 0x40 ;  /* 0x00000040d0de7836 */ /* 0x000fe20000000000 */
[----:B------:R-:W-:Y:S01]  /*0ed0*/  LEA.HI R3, R231, R231, RZ, 0x1 ;  /* 0x000000e7e7037211 */ /* 0x000fe200078f08ff */
[----:B------:R-:W-:Y:S01]  /*0ee0*/  IMAD.SHL.U32 R6, R6, 0x40, RZ ;  /* 0x0000004006067824 */ /* 0x000fe200078e00ff */
[----:B------:R-:W-:Y:S01]  /*0ef0*/  LOP3.LUT R217, R217, 0x1c0, RZ, 0xc0, !PT ;  /* 0x000001c0d9d97812 */ /* 0x000fe200078ec0ff */
[----:B------:R-:W-:Y:S01]  /*0f00*/  IMAD.IADD R236, R18, 0x1, -R5 ;  /* 0x0000000112ec7824 */ /* 0x000fe200078e0a05 */
[----:B------:R-:W-:Y:S01]  /*0f10*/  LOP3.LUT R4, R3, 0x1ffffffe, RZ, 0xc0, !PT ;  /* 0x1ffffffe03047812 */ /* 0x000fe200078ec0ff */
[C---:B------:R-:W-:Y:S01]  /*0f20*/  VIADD R223, R208.reuse, 0xc0 ;  /* 0x000000c0d0df7836 */ /* 0x040fe20000000000 */
[----:B------:R-:W-:Y:S01]  /*0f30*/  SHF.R.S32.HI R3, RZ, 0x1f, R208 ;  /* 0x0000001fff037819 */ /* 0x000fe200000114d0 */
[----:B------:R-:W-:Y:S01]  /*0f40*/  VIADD R221, R208, 0x80 ;  /* 0x00000080d0dd7836 */ /* 0x000fe20000000000 */
[----:B------:R-:W-:Y:S01]  /*0f50*/  LOP3.LUT R3, R217, 0x38, R0, 0xf8, !PT ;  /* 0x00000038d9037812 */ /* 0x000fe200078ef800 */
[C---:B------:R-:W-:Y:S01]  /*0f60*/  IMAD.SHL.U32 R22, R231.reuse, 0x4, RZ ;  /* 0x00000004e7167824 */ /* 0x040fe200078e00ff */
[----:B------:R-:W-:Y:S01]  /*0f70*/  SHF.R.U32.HI R5, RZ, 0x3, R217 ;  /* 0x00000003ff057819 */ /* 0x000fe200000116d9 */
[----:B------:R-:W-:Y:S01]  /*0f80*/  IMAD.IADD R4, R231, 0x1, -R4 ;  /* 0x00000001e7047824 */ /* 0x000fe200078e0a04 */
[----:B------:R-:W-:Y:S01]  /*0f90*/  LOP3.LUT R220, R6, 0xfffffe00, RZ, 0xc0, !PT ;  /* 0xfffffe0006dc7812 */ /* 0x000fe200078ec0ff */
[----:B------:R-:W-:Y:S01]  /*0fa0*/  VIADD R205, R22, 0x10 ;  /* 0x0000001016cd7836 */ /* 0x000fe20000000000 */
[----:B------:R-:W-:Y:S01]  /*0fb0*/  SHF.R.S32.HI R0, RZ, 0x1f, R222 ;  /* 0x0000001fff007819 */ /* 0x000fe200000114de */
[----:B------:R-:W-:Y:S01]  /*0fc0*/  IMAD R211, R4, 0x8, R9 ;  /* 0x0000000804d37824 */ /* 0x000fe200078e0209 */
[----:B------:R-:W-:Y:S01]  /*0fd0*/  LOP3.LUT R3, R220, R3, R5, 0xf6, !PT ;  /* 0x00000003dc037212 */ /* 0x000fe200078ef605 */
[----:B------:R-:W-:Y:S01]  /*0fe0*/  IMAD.SHL.U32 R5, R8, 0x8, RZ ;  /* 0x0000000808057824 */ /* 0x000fe200078e00ff */
[----:B------:R-:W-:-:S02]  /*0ff0*/  SHF.R.S32.HI R0, RZ, 0x1f, R223 ;  /* 0x0000001fff007819 */ /* 0x000fc400000114df */
[----:B------:R-:W-:Y:S01]  /*1000*/  SHF.R.S32.HI R6, RZ, 0x1f, R221 ;  /* 0x0000001fff067819 */ /* 0x000fe200000114dd */
[----:B------:R-:W-:Y:S01]  /*1010*/  IMAD R0, R3, 0x2, R16 ;  /* 0x0000000203007824 */ /* 0x000fe200078e0210 */
[----:B------:R0:W-:Y:S04]  /*1020*/  STL [R1+0x18], R5 ;  /* 0x0000180501007387 */ /* 0x0001e80000100800 */
[----:B------:R0:W-:Y:S02]  /*1030*/  STL [R1+0x8], R0 ;  /* 0x0000080001007387 */ /* 0x0001e40000100800 */
[----:B0-2---:R-:W-:-:S07]  /*1040*/  LOP3.LUT R203, R11, 0x1, RZ, 0xfc, !PT ;  /* 0x000000010bcb7812 */ /* 0x005fce00078efcff */
.L_x_12110:
[----:B------:R-:W-:Y:S05]  /*1050*/  YIELD ;  /* 0x0000000000007946 */ /* 0x000fea0003800000 */
[----:B------:R-:W-:Y:S01]  /*1060*/  ULDC.64 UR4, c[0x0][0xa28] ;  /* 0x00028a0000047ab9 */ /* 0x000fe20000000a00 */
[----:B0-----:R-:W0:Y:S01]  /*1070*/  LDC.64 R6, c[0x0][0xa08] ;  /* 0x00028200ff067b82 */ /* 0x001e220000000a00 */
[----:B------:R-:W-:Y:S01]  /*1080*/  ISETP.NE.U32.AND P1, PT, RZ, UR4, PT ;  /* 0x00000004ff007c0c */ /* 0x000fe2000bf25070 */
[----:B------:R-:W-:Y:S02]  /*1090*/  IMAD.MOV.U32 R0, RZ, RZ, RZ ;  /* 0x000000ffff007224 */ /* 0x000fe400078e00ff */
[----:B------:R-:W-:Y:S01]  /*10a0*/  IMAD.MOV.U32 R32, RZ, RZ, RZ ;  /* 0x000000ffff207224 */ /* 0x000fe200078e00ff */
[----:B------:R-:W-:Y:S01]  /*10b0*/  ISETP.NE.AND.EX P1, PT, RZ, UR5, PT, P1 ;  /* 0x00000005ff007c0c */ /* 0x000fe2000bf25310 */
[----:B------:R-:W-:-:S02]  /*10c0*/  ULDC.64 UR4, c[0x0][0xa18] ;  /* 0x0002860000047ab9 */ /* 0x000fc40000000a00 */
[----:B------:R-:W-:-:S04]  /*10d0*/  ISETP.NE.U32.AND P2, PT, RZ, UR4, PT ;  /* 0x00000004ff007c0c */ /* 0x000fc8000bf45070 */
[----:B------:R-:W-:Y:S01]  /*10e0*/  ISETP.NE.AND.EX P2, PT, RZ, UR5, PT, P2 ;  /* 0x00000005ff007c0c */ /* 0x000fe2000bf45320 */
[----:B------:R-:W-:Y:S02]  /*10f0*/  ULDC.64 UR4, c[0x0][0xa08] ;  /* 0x0002820000047ab9 */ /* 0x000fe40000000a00 */
[----:B------:R-:W-:-:S03]  /*1100*/  ISETP.NE.U32.AND P0, PT, RZ, UR4, PT ;  /* 0x00000004ff007c0c */ /* 0x000fc6000bf05070 */
[----:B-1----:R-:W1:Y:S01]  /*1110*/  @P1 LDC.64 R4, c[0x0][0xa28] ;  /* 0x00028a00ff041b82 */ /* 0x002e620000000a00 */
        /* <DEDUP_REMOVED lines=19> */
[----:B------:R-:W-:Y:S01]  /*1250*/  IMAD.U32 R31, RZ, RZ, UR4 ;  /* 0x00000004ff1f7e24 */ /* 0x000fe2000f8e00ff */
[----:B--2-4-:R-:W-:Y:S06]  /*1260*/  @P2 BRA `(.L_x_11905) ;  /* 0x0000000000242947 */ /* 0x014fec0003800000 */
        /* <DEDUP_REMOVED lines=9> */
.L_x_11905:
[----:B------:R-:W-:Y:S01]  /*1300*/  ULDC.64 UR4, c[0x0][0xa20] ;  /* 0x0002880000047ab9 */ /* 0x000fe20000000a00 */
[----:B------:R-:W-:Y:S01]  /*1310*/  IMAD.MOV.U32 R225, RZ, RZ, R82 ;  /* 0x000000ffffe17224 */ /* 0x000fe200078e0052 */
[----:B------:R-:W-:Y:S01]  /*1320*/  ISETP.NE.U32.AND P1, PT, RZ, UR4, PT ;  /* 0x00000004ff007c0c */ /* 0x000fe2000bf25070 */
[----:B------:R-:W-:-:S03]  /*1330*/  IMAD.MOV.U32 R232, RZ, RZ, R83 ;  /* 0x000000ffffe87224 */ /* 0x000fc600078e0053 */
[----:B------:R-:W-:-:S13]  /*1340*/  ISETP.NE.AND.EX P1, PT, RZ, UR5, PT, P1 ;  /* 0x00000005ff007c0c */ /* 0x000fda000bf25310 */
[----:B------:R-:W-:Y:S05]  /*1350*/  @!P1 BRA `(.L_x_11906) ;  /* 0x0000000000109947 */ /* 0x000fea0003800000 */
[----:B------:R-:W0:Y:S02]  /*1360*/  LDC.64 R4, c[0x0][0xa20] ;  /* 0x00028800ff047b82 */ /* 0x000e240000000a00 */
[----:B0-----:R-:W-:-:S05]  /*1370*/  IMAD.WIDE R4, R83, 0x4, R4 ;  /* 0x0000000453047825 */ /* 0x001fca00078e0204 */
[----:B------:R0:W5:Y:S01]  /*1380*/  LDG.E R31, desc[UR38][R4.64] ;  /* 0x00000026041f7981 */ /* 0x000162000c1e1900 */
[----:B------:R-:W-:Y:S05]  /*1390*/  BRA `(.L_x_11907) ;  /* 0x0000000000107947 */ /* 0x000fea0003800000 */
.L_x_11906:
[----:B------:R-:W-:Y:S05]  /*13a0*/  @!P0 BRA `(.L_x_11907) ;  /* 0x00000000000c8947 */ /* 0x000fea0003800000 */
[----:B------:R-:W2:Y:S04]  /*13b0*/  LDG.E R4, desc[UR38][R10.64] ;  /* 0x000000260a047981 */ /* 0x000ea8000c1e1900 */
[----:B------:R-:W2:Y:S02]  /*13c0*/  LDG.E R31, desc[UR38][R10.64+0x4] ;  /* 0x000004260a1f7981 */ /* 0x000ea4000c1e1900 */
[----:B--2---:R-:W-:-:S07]  /*13d0*/  IMAD.IADD R31, R31, 0x1, -R4 ;  /* 0x000000011f1f7824 */ /* 0x004fce00078e0a04 */
.L_x_11907:
        /* <DEDUP_REMOVED lines=18> */
[----:B--2---:R-:W-:-:S11]  /*1500*/  ISETP.GE.AND P2, PT, R15, 0x1, PT ;  /* 0x000000010f00780c */ /* 0x004fd60003f46270 */
[----:B------:R-:W1:Y:S08]  /*1510*/  @P1 LDC R10, c[0x0][0x44c] ;  /* 0x00011300ff0a1b82 */ /* 0x000e700000000800 */
[----:B------:R-:W2:Y:S01]  /*1520*/  @P1 LDC R12, c[0x0][0x450] ;  /* 0x00011400ff0c1b82 */ /* 0x000ea20000000800 */
[----:B----4-:R-:W-:Y:S02]  /*1530*/  @P0 IMAD.IADD R24, R8, 0x1, -R3 ;  /* 0x0000000108180824 */ /* 0x010fe400078e0a03 */
[----:B------:R-:W-:-:S02]  /*1540*/  IMAD.IADD R8, R31, 0x1, -R0 ;  /* 0x000000011f087824 */ /* 0x000fc400078e0a00 */
[----:B------:R-:W-:Y:S02]  /*1550*/  VIADD R3, R206, 0x7f ;  /* 0x0000007fce037836 */ /* 0x000fe40000000000 */
[----:B------:R-:W-:Y:S02]  /*1560*/  IMAD.IADD R201, R8, 0x1, R24 ;  /* 0x0000000108c97824 */ /* 0x000fe400078e0218 */
[----:B-1----:R-:W-:-:S04]  /*1570*/  @P1 IMAD.HI.U32 R5, R3, R10, RZ ;  /* 0x0000000a03051227 */ /* 0x002fc800078e00ff */
[C---:B------:R-:W-:Y:S02]  /*1580*/  VIADD R0, R201.reuse, 0x5f ;  /* 0x0000005fc9007836 */ /* 0x040fe40000000000 */
[----:B------:R-:W-:Y:S01]  /*1590*/  IMAD.MOV.U32 R4, RZ, RZ, R3 ;  /* 0x000000ffff047224 */ /* 0x000fe200078e0003 */
[----:B--2---:R-:W-:Y:S01]  /*15a0*/  @P1 SHF.R.U32.HI R4, RZ, R12, R5 ;  /* 0x0000000cff041219 */ /* 0x004fe20000011605 */
[----:B------:R-:W-:Y:S01]  /*15b0*/  IMAD.HI R0, R0, 0x2aaaaaab, RZ ;  /* 0x2aaaaaab00007827 */ /* 0x000fe200078e02ff */
[----:B------:R-:W-:-:S04]  /*15c0*/  IADD3 R5, R201, 0x1, -R200 ;  /* 0x00000001c9057810 */ /* 0x000fc80007ffe8c8 */
[----:B------:R-:W-:Y:S01]  /*15d0*/  SHF.R.U32.HI R3, RZ, 0x1f, R0 ;  /* 0x0000001fff037819 */ /* 0x000fe20000011600 */
[----:B0-----:R-:W-:-:S03]  /*15e0*/  IMAD.IADD R7, R5, 0x1, R4 ;  /* 0x0000000105077824 */ /* 0x001fc600078e0204 */
[----:B------:R-:W-:Y:S01]  /*15f0*/  LEA.HI.SX32 R178, R0, R3, 0x1c ;  /* 0x0000000300b27211 */ /* 0x000fe200078fe2ff */
        /* <DEDUP_REMOVED lines=13> */
.L_x_11910:
[----:B------:R-:W-:-:S13]  /*16d0*/  ISETP.NE.AND P0, PT, R15, 0x1, PT ;  /* 0x000000010f00780c */ /* 0x000fda0003f05270 */
[----:B------:R-:W0:Y:S02]  /*16e0*/  @P0 LDC.64 R4, c[0x0][0x9e8] ;  /* 0x00027a00ff040b82 */ /* 0x000e240000000a00 */
[----:B0-----:R-:W-:-:S05]  /*16f0*/  @P0 IMAD.HI.U32 R4, R3, R4, RZ ;  /* 0x0000000403040227 */ /* 0x001fca00078e00ff */
[----:B------:R-:W-:-:S07]  /*1700*/  @P0 SHF.R.U32.HI R3, RZ, R5, R4 ;  /* 0x00000005ff030219 */ /* 0x000fce0000011604 */
.L_x_11911:
[----:B------:R-:W-:Y:S05]  /*1710*/  BSYNC B0 ;  /* 0x0000000000007941 */ /* 0x000fea0003800000 */
.L_x_11909:
[----:B------:R-:W-:-:S05]  /*1720*/  IMAD R3, R3, R15, R15 ;  /* 0x0000000f03037224 */ /* 0x000fca00078e020f */
[----:B------:R-:W-:-:S07]  /*1730*/  VIMNMX R0, R0, R3, PT ;  /* 0x0000000300007248 */ /* 0x000fce0003fe0100 */
.L_x_11908:
        /* <DEDUP_REMOVED lines=19> */
.L_x_11914:
[----:B------:R-:W-:-:S13]  /*1870*/  ISETP.NE.AND P0, PT, R15, 0x1, PT ;  /* 0x000000010f00780c */ /* 0x000fda0003f05270 */
[----:B------:R-:W0:Y:S02]  /*1880*/  @P0 LDC.64 R6, c[0x0][0x9e8] ;  /* 0x00027a00ff060b82 */ /* 0x000e240000000a00 */
[----:B0-----:R-:W-:-:S05]  /*1890*/  @P0 IMAD.HI.U32 R6, R3, R6, RZ ;  /* 0x0000000603060227 */ /* 0x001fca00078e00ff */
[----:B------:R-:W-:-:S07]  /*18a0*/  @P0 SHF.R.U32.HI R3, RZ, R7, R6 ;  /* 0x00000007ff030219 */ /* 0x000fce0000011606 */
.L_x_11915:
[----:B------:R-:W-:Y:S05]  /*18b0*/  BSYNC B0 ;  /* 0x0000000000007941 */ /* 0x000fea0003800000 */
.L_x_11913:
[----:B------:R-:W-:-:S05]  /*18c0*/  IMAD R3, R3, R15, RZ ;  /* 0x0000000f03037224 */ /* 0x000fca00078e02ff */
[----:B------:R-:W-:-:S07]  /*18d0*/  VIMNMX R4, R4, R3, !PT ;  /* 0x0000000304047248 */ /* 0x000fce0007fe0100 */
.L_x_11912:
[----:B------:R-:W-:Y:S02]  /*18e0*/  VIADD R0, R0, 0x5f ;  /* 0x0000005f00007836 */ /* 0x000fe40000000000 */
        /* <DEDUP_REMOVED lines=19> */
[----:B------:R-:W-:Y:S02]  /*1a20*/  @P0 LEA.HI.SX32 R27, R0, R3, 0x1c ;  /* 0x00000003001b0211 */ /* 0x000fe400078fe2ff */
        /* <DEDUP_REMOVED lines=23> */
.L_x_11918:
[----:B------:R-:W-:Y:S05]  /*1ba0*/  BSYNC B6 ;  /* 0x0000000000067941 */ /* 0x000fea0003800000 */
.L_x_11917:
        /* <DEDUP_REMOVED lines=20> */
.L_x_11920:
[----:B------:R-:W-:Y:S05]  /*1cf0*/  BSYNC B6 ;  /* 0x0000000000067941 */ /* 0x000fea0003800000 */
.L_x_11919:
[----:B------:R-:W-:Y:S01]  /*1d00*/  ULDC.64 UR4, c[0x0][0x9f8] ;  /* 0x00027e0000047ab9 */ /* 0x000fe20000000a00 */
[----:B------:R-:W0:Y:S01]  /*1d10*/  S2R R38, SR_TID.X ;  /* 0x0000000000267919 */ /* 0x000e220000002100 */
[----:B------:R-:W-:Y:S01]  /*1d20*/  ISETP.NE.U32.AND P0, PT, RZ, UR4, PT ;  /* 0x00000004ff007c0c */ /* 0x000fe2000bf05070 */
[----:B------:R-:W1:Y:S01]  /*1d30*/  LDC.64 R10, c[0x0][0x300] ;  /* 0x0000c000ff0a7b82 */ /* 0x000e620000000a00 */
[----:B------:R-:W-:Y:S01]  /*1d40*/  IMAD.IADD R63, R32, 0x1, R31 ;  /* 0x00000001203f7824 */ /* 0x000fe200078e021f */
[----:B------:R-:W-:Y:S01]  /*1d50*/  ULDC.64 UR6, c[0x0][0xa08] ;  /* 0x0002820000067ab9 */ /* 0x000fe20000000a00 */
[----:B------:R-:W-:Y:S01]  /*1d60*/  ISETP.NE.AND.EX P0, PT, RZ, UR5, PT, P0 ;  /* 0x00000005ff007c0c */ /* 0x000fe2000bf05300 */
[----:B------:R-:W-:Y:S01]  /*1d70*/  ULDC.64 UR4, c[0x0][0x308] ;  /* 0x0000c20000047ab9 */ /* 0x000fe20000000a00 */
[----:B------:R-:W-:Y:S02]  /*1d80*/  SHF.R.S32.HI R12, RZ, 0x1f, R82 ;  /* 0x0000001fff0c7819 */ /* 0x000fe40000011452 */
[----:B------:R-:W-:Y:S01]  /*1d90*/  SHF.R.S32.HI R64, RZ, 0x1f, R18 ;  /* 0x0000001fff407819 */ /* 0x000fe20000011412 */
[----:B------:R-:W2:Y:S08]  /*1da0*/  LDC.64 R60, c[0x0][0x3f8] ;  /* 0x0000fe00ff3c7b82 */ /* 0x000eb00000000a00 */
[----:B------:R-:W3:Y:S08]  /*1db0*/  @P0 LDC.64 R4, c[0x0][0x9f8] ;  /* 0x00027e00ff040b82 */ /* 0x000ef00000000a00 */
[----:B------:R-:W4:Y:S01]  /*1dc0*/  LDC R41, c[0x0][0x3f4] ;  /* 0x0000fd00ff297b82 */ /* 0x000f220000000800 */
[----:B---3--:R-:W-:-:S05]  /*1dd0*/  @P0 IMAD.WIDE R4, R83, 0x4, R4 ;  /* 0x0000000453040825 */ /* 0x008fca00078e0204 */
[----:B------:R3:W4:Y:S01]  /*1de0*/  @P0 LDG.E R83, desc[UR38][R4.64] ;  /* 0x0000002604530981 */ /* 0x000722000c1e1900 */
[----:B------:R-:W-:Y:S01]  /*1df0*/  SHF.R.S32.HI R43, RZ, 0x1f, R63 ;  /* 0x0000001fff2b7819 */ /* 0x000fe2000001143f */
[-C--:B-1----:R-:W-:Y:S01]  /*1e00*/  IMAD.WIDE.U32 R6, R63, R10.reuse, RZ ;  /* 0x0000000a3f067225 */ /* 0x082fe200078e00ff */
[----:B------:R-:W-:Y:S02]  /*1e10*/  ISETP.NE.U32.AND P0, PT, RZ, UR6, PT ;  /* 0x00000006ff007c0c */ /* 0x000fe4000bf05070 */
[----:B0-----:R-:W-:Y:S01]  /*1e20*/  SHF.R.U32.HI R38, RZ, 0x7, R38 ;  /* 0x00000007ff267819 */ /* 0x001fe20000011626 */
[----:B------:R-:W-:Y:S01]  /*1e30*/  IMAD R0, R43, R10, RZ ;  /* 0x0000000a2b007224 */ /* 0x000fe200078e02ff */
[----:B------:R-:W-:Y:S01]  /*1e40*/  ISETP.NE.AND.EX P0, PT, RZ, UR7, PT, P0 ;  /* 0x00000007ff007c0c */ /* 0x000fe2000bf05300 */
[----:B------:R-:W-:Y:S01]  /*1e50*/  IMAD.SHL.U32 R73, R236, 0x40, RZ ;  /* 0x00000040ec497824 */ /* 0x000fe200078e00ff */
[----:B------:R-:W-:Y:S01]  /*1e60*/  ISETP.NE.AND P6, PT, R38, 0x1, PT ;  /* 0x000000012600780c */ /* 0x000fe20003fc5270 */
[----:B------:R-:W-:Y:S01]  /*1e70*/  IMAD R3, R63, R11, R0 ;  /* 0x0000000b3f037224 */ /* 0x000fe200078e0200 */
[----:B------:R-:W-:Y:S01]  /*1e80*/  SHF.R.S32.HI R23, RZ, 0x1f, R22 ;  /* 0x0000001fff177819 */ /* 0x000fe20000011416 */
[----:B---3--:R-:W-:Y:S01]  /*1e90*/  IMAD.SHL.U32 R4, R231, 0x8, RZ ;  /* 0x00000008e7047824 */ /* 0x008fe200078e00ff */
[----:B------:R-:W-:Y:S01]  /*1ea0*/  LOP3.LUT R73, R73, 0x1c0, RZ, 0xc0, !PT ;  /* 0x000001c049497812 */ /* 0x000fe200078ec0ff */
[----:B------:R-:W-:Y:S01]  /*1eb0*/  IMAD.IADD R7, R7, 0x1, R3 ;  /* 0x0000000107077824 */ /* 0x000fe200078e0203 */
[----:B------:R-:W-:Y:S01]  /*1ec0*/  SHF.L.U64.HI R69, R10, 0x6, R11 ;  /* 0x000000060a457819 */ /* 0x000fe2000001020b */
[----:B------:R-:W-:Y:S01]  /*1ed0*/  IMAD R3, R12, UR4, RZ ;  /* 0x000000040c037c24 */ /* 0x000fe2000f8e02ff */
[----:B------:R-:W-:Y:S01]  /*1ee0*/  SHF.R.S32.HI R5, RZ, 0x1f, R4 ;  /* 0x0000001fff057819 */ /* 0x000fe20000011404 */
[----:B------:R-:W-:Y:S01]  /*1ef0*/  IMAD.WIDE.U32 R6, R82, UR4, R6 ;  /* 0x0000000452067c25 */ /* 0x000fe2000f8e0006 */
[----:B------:R-:W-:-:S02]  /*1f00*/  SHF.R.U32.HI R76, RZ, 0x3, R73 ;  /* 0x00000003ff4c7819 */ /* 0x000fc40000011649 */
[----:B--2---:R-:W-:Y:S01]  /*1f10*/  SHF.L.U64.HI R74, R60, 0x6, R61 ;  /* 0x000000063c4a7819 */ /* 0x004fe2000001023d */
[----:B------:R-:W-:Y:S01]  /*1f20*/  IMAD R3, R82, UR5, R3 ;  /* 0x0000000552037c24 */ /* 0x000fe2000f8e0203 */
[----:B------:R-:W-:Y:S01]  /*1f30*/  ULDC.64 UR4, c[0x0][0x310] ;  /* 0x0000c40000047ab9 */ /* 0x000fe20000000a00 */
[----:B------:R-:W-:Y:S01]  /*1f40*/  IMAD.WIDE.U32 R8, R18, R10, R4 ;  /* 0x0000000a12087225 */ /* 0x000fe200078e0004 */
[----:B------:R-:W-:-:S03]  /*1f50*/  SHF.R.S32.HI R77, RZ, 0x1f, R233 ;  /* 0x0000001fff4d7819 */ /* 0x000fc600000114e9 */
[----:B------:R-:W-:Y:S02]  /*1f60*/  IMAD.IADD R7, R7, 0x1, R3 ;  /* 0x0000000107077824 */ /* 0x000fe400078e0203 */
[C---:B------:R-:W-:Y:S02]  /*1f70*/  VIADD R31, R4.reuse, 0x20 ;  /* 0x00000020041f7836 */ /* 0x040fe40000000000 */
[C---:B------:R-:W-:Y:S02]  /*1f80*/  VIADD R13, R4.reuse, 0xc0 ;  /* 0x000000c0040d7836 */ /* 0x040fe40000000000 */
[C---:B------:R-:W-:Y:S02]  /*1f90*/  VIADD R65, R4.reuse, 0x40 ;  /* 0x0000004004417836 */ /* 0x040fe40000000000 */
[C---:B------:R-:W-:Y:S02]  /*1fa0*/  VIADD R66, R4.reuse, 0x60 ;  /* 0x0000006004427836 */ /* 0x040fe40000000000 */
[----:B------:R-:W-:-:S02]  /*1fb0*/  VIADD R14, R4, 0xe0 ;  /* 0x000000e0040e7836 */ /* 0x000fc40000000000 */
[C---:B------:R-:W-:Y:S02]  /*1fc0*/  VIADD R67, R4.reuse, 0x80 ;  /* 0x0000008004437836 */ /* 0x040fe40000000000 */
[----:B------:R-:W-:Y:S02]  /*1fd0*/  VIADD R68, R4, 0xa0 ;  /* 0x000000a004447836 */ /* 0x000fe40000000000 */
[----:B------:R-:W-:Y:S02]  /*1fe0*/  IMAD.MOV.U32 R79, RZ, RZ, 0x20 ;  /* 0x00000020ff4f7424 */ /* 0x000fe400078e00ff */
[----:B------:R-:W-:Y:S01]  /*1ff0*/  VIADD R78, R38, 0x8 ;  /* 0x00000008264e7836 */ /* 0x000fe20000000000 */
[----:B------:R-:W-:Y:S01]  /*2000*/  SHF.R.U32.HI R38, RZ, 0x3, R217 ;  /* 0x00000003ff267819 */ /* 0x000fe200000116d9 */
[----:B------:R-:W-:Y:S02]  /*2010*/  IMAD.SHL.U32 R70, R10, 0x40, RZ ;  /* 0x000000400a467824 */ /* 0x000fe400078e00ff */
[----:B------:R-:W-:-:S02]  /*2020*/  IMAD R39, R61, 0x60, RZ ;  /* 0x000000603d277824 */ /* 0x000fc400078e02ff */
[----:B------:R-:W-:Y:S02]  /*2030*/  IMAD.SHL.U32 R75, R60, 0x40, RZ ;  /* 0x000000403c4b7824 */ /* 0x000fe400078e00ff */
[----:B----4-:R-:W-:Y:S01]  /*2040*/  IMAD.SHL.U32 R80, R41, 0x2, RZ ;  /* 0x0000000229507824 */ /* 0x010fe200078e00ff */
[----:B------:R-:W-:Y:S02]  /*2050*/  SHF.R.S32.HI R0, RZ, 0x1f, R83 ;  /* 0x0000001fff007819 */ /* 0x000fe40000011453 */
[----:B------:R-:W-:Y:S02]  /*2060*/  SEL R21, R83, RZ, !P0 ;  /* 0x000000ff53157207 */ /* 0x000fe40004000000 */
[----:B------:R-:W-:-:S03]  /*2070*/  SEL R20, R0, RZ, !P0 ;  /* 0x000000ff00147207 */ /* 0x000fc60004000000 */
[----:B------:R-:W-:-:S04]  /*2080*/  IMAD.WIDE.U32 R6, R21, UR4, R6 ;  /* 0x0000000415067c25 */ /* 0x000fc8000f8e0006 */
[----:B------:R-:W-:Y:S01]  /*2090*/  IMAD R0, R20, UR4, RZ ;  /* 0x0000000414007c24 */ /* 0x000fe2000f8e02ff */
[----:B------:R-:W-:-:S03]  /*20a0*/  IADD3 R3, P0, R6, R8, RZ ;  /* 0x0000000806037210 */ /* 0x000fc60007f1e0ff */
[----:B------:R-:W-:Y:S01]  /*20b0*/  IMAD R29, R21, UR5, R0 ;  /* 0x00000005151d7c24 */ /* 0x000fe2000f8e0200 */
[----:B------:R-:W-:Y:S05]  /*20c0*/  @!P6 WARPSYNC.ALL ;  /* 0x000000000000e948 */ /* 0x000fea0003800000 */
[----:B------:R-:W-:Y:S01]  /*20d0*/  IMAD R0, R64, R10, RZ ;  /* 0x0000000a40007224 */ /* 0x000fe200078e02ff */
[----:B------:R-:W-:Y:S01]  /*20e0*/  ULDC UR4, c[0x0][0x320] ;  /* 0x0000c80000047ab9 */ /* 0x000fe20000000800 */
[----:B------:R-:W-:Y:S01]  /*20f0*/  IMAD.IADD R29, R7, 0x1, R29 ;  /* 0x00000001071d7824 */ /* 0x000fe200078e021d */
[----:B------:R-:W-:Y:S01]  /*2100*/  @!P6 BAR.SYNC.DEFER_BLOCKING 0x9, 0x100 ;  /* 0x024400000000eb1d */ /* 0x000fe20000010000 */
[----:B------:R-:W-:Y:S01]  /*2110*/  IMAD R0, R18, R11, R0 ;  /* 0x0000000b12007224 */ /* 0x000fe200078e0200 */
[----:B------:R-:W-:-:S02]  /*2120*/  ISETP.GE.AND P2, PT, R31, UR4, PT ;  /* 0x000000041f007c0c */ /* 0x000fc4000bf46270 */
[----:B------:R-:W-:Y:S02]  /*2130*/  ISETP.GE.AND P1, PT, R4, UR4, PT ;  /* 0x0000000404007c0c */ /* 0x000fe4000bf26270 */
[----:B------:R-:W-:Y:S01]  /*2140*/  ULDC.64 UR6, c[0x0][0x330] ;  /* 0x0000cc0000067ab9 */ /* 0x000fe20000000a00 */
[----:B------:R-:W-:Y:S01]  /*2150*/  IADD3.X R0, R29, R9, R0, P0, !PT ;  /* 0x000000091d007210 */ /* 0x000fe200007fe400 */
[----:B------:R-:W-:Y:S01]  /*2160*/  IMAD R9, R12, UR6, RZ ;  /* 0x000000060c097c24 */ /* 0x000fe2000f8e02ff */
[----:B------:R-:W-:Y:S02]  /*2170*/  SEL R8, RZ, 0xffffffff, P2 ;  /* 0xffffffffff087807 */ /* 0x000fe40001000000 */
[----:B------:R-:W-:Y:S01]  /*2180*/  ISETP.GE.AND P0, PT, R13, UR4, PT ;  /* 0x000000040d007c0c */ /* 0x000fe2000bf06270 */
[----:B------:R-:W-:Y:S01]  /*2190*/  IMAD R15, R82, UR7, R9 ;  /* 0x00000007520f7c24 */ /* 0x000fe2000f8e0209 */
[----:B------:R-:W-:Y:S01]  /*21a0*/  SEL R12, RZ, 0x1, P1 ;  /* 0x00000001ff0c7807 */ /* 0x000fe20000800000 */
[----:B------:R-:W-:Y:S01]  /*21b0*/  IMAD.SHL.U32 R13, R8, 0x2, RZ ;  /* 0x00000002080d7824 */ /* 0x000fe200078e00ff */
[----:B------:R-:W-:Y:S01]  /*21c0*/  ISETP.GE.AND P1, PT, R65, UR4, PT ;  /* 0x0000000441007c0c */ /* 0x000fe2000bf26270 */
[----:B------:R-:W-:Y:S01]  /*21d0*/  IMAD.WIDE.U32 R8, R82, UR6, R4 ;  /* 0x0000000652087c25 */ /* 0x000fe2000f8e0004 */
[----:B------:R-:W-:Y:S01]  /*21e0*/  ISETP.GE.AND P2, PT, R66, UR4, PT ;  /* 0x0000000442007c0c */ /* 0x000fe2000bf46270 */
[----:B------:R-:W0:Y:S01]  /*21f0*/  LDC.64 R82, c[0x0][0x408] ;  /* 0x00010200ff527b82 */ /* 0x000e220000000a00 */
[----:B------:R-:W-:Y:S01]  /*2200*/  ISETP.GE.AND P3, PT, R14, UR4, PT ;  /* 0x000000040e007c0c */ /* 0x000fe2000bf66270 */
[----:B------:R-:W-:Y:S01]  /*2210*/  IMAD.IADD R9, R9, 0x1, R15 ;  /* 0x0000000109097824 */ /* 0x000fe200078e020f */
[----:B------:R-:W-:-:S02]  /*2220*/  LOP3.LUT R12, R13, 0x2, R12, 0xe2, !PT ;  /* 0x000000020d0c7812 */ /* 0x000fc400078ee20c */
[----:B------:R-:W-:Y:S02]  /*2230*/  SEL R13, RZ, 0x4, P1 ;  /* 0x00000004ff0d7807 */ /* 0x000fe40000800000 */
[----:B------:R-:W-:Y:S02]  /*2240*/  SEL R14, RZ, 0x8, P2 ;  /* 0x00000008ff0e7807 */ /* 0x000fe40001000000 */
[----:B------:R-:W-:Y:S02]  /*2250*/  ISETP.GE.AND P1, PT, R67, UR4, PT ;  /* 0x0000000443007c0c */ /* 0x000fe4000bf26270 */
[----:B------:R-:W-:Y:S01]  /*2260*/  ISETP.GE.AND P2, PT, R68, UR4, PT ;  /* 0x0000000444007c0c */ /* 0x000fe2000bf46270 */
[----:B------:R-:W-:Y:S01]  /*2270*/  ULDC.64 UR4, c[0x0][0x338] ;  /* 0x0000ce0000047ab9 */ /* 0x000fe20000000a00 */
[----:B------:R-:W-:Y:S01]  /*2280*/  LOP3.LUT R12, R14, R12, R13, 0xfe, !PT ;  /* 0x0000000c0e0c7212 */ /* 0x000fe200078efe0d */
[----:B------:R-:W-:Y:S01]  /*2290*/  IMAD R15, R20, UR4, RZ ;  /* 0x00000004140f7c24 */ /* 0x000fe2000f8e02ff */
[----:B------:R-:W-:Y:S01]  /*22a0*/  SEL R13, RZ, 0x10, P1 ;  /* 0x00000010ff0d7807 */ /* 0x000fe20000800000 */
[----:B------:R-:W-:Y:S01]  /*22b0*/  IMAD R20, R64, R60, RZ ;  /* 0x0000003c40147224 */ /* 0x000fe200078e02ff */
[----:B------:R-:W-:Y:S01]  /*22c0*/  SEL R14, RZ, 0x20, P2 ;  /* 0x00000020ff0e7807 */ /* 0x000fe20001000000 */
[C---:B------:R-:W-:Y:S01]  /*22d0*/  IMAD R95, R21.reuse, UR5, R15 ;  /* 0x00000005155f7c24 */ /* 0x040fe2000f8e020f */
[----:B------:R-:W-:Y:S01]  /*22e0*/  LOP3.LUT P1, RZ, R236, 0x4, RZ, 0xc0, !PT ;  /* 0x00000004ecff7812 */ /* 0x000fe2000782c0ff */
[----:B------:R-:W-:Y:S01]  /*22f0*/  IMAD R59, R18, R61, R20 ;  /* 0x0000003d123b7224 */ /* 0x000fe200078e0214 */
[----:B------:R-:W-:Y:S01]  /*2300*/  LOP3.LUT R13, R14, R12, R13, 0xfe, !PT ;  /* 0x0000000c0e0d7212 */ /* 0x000fe200078efe0d */
[----:B------:R-:W-:Y:S01]  /*2310*/  IMAD.WIDE.U32 R8, R21, UR4, R8 ;  /* 0x0000000415087c25 */ /* 0x000fe2000f8e0008 */
[----:B------:R-:W-:Y:S01]  /*2320*/  SEL R12, RZ, 0x40, P0 ;  /* 0x00000040ff0c7807 */ /* 0x000fe20000000000 */
[----:B------:R-:W-:Y:S01]  /*2330*/  ULDC UR4, c[0x0][0x2f4] ;  /* 0x0000bd0000047ab9 */ /* 0x000fe20000000800 */
[----:B------:R-:W-:Y:S01]  /*2340*/  ISETP.GE.AND P0, PT, R4, R41, PT ;  /* 0x000000290400720c */ /* 0x000fe20003f06270 */
[----:B0-----:R-:W-:Y:S01]  /*2350*/  IMAD.WIDE.U32 R14, R18, R82, R22 ;  /* 0x00000052120e7225 */ /* 0x001fe200078e0016 */
[----:B------:R-:W-:-:S02]  /*2360*/  LOP3.LUT R97, R13, R12, RZ, 0xfc, !PT ;  /* 0x0000000c0d617212 */ /* 0x000fc400078efcff */
[----:B------:R-:W-:Y:S01]  /*2370*/  SEL R35, R41, RZ, P0 ;  /* 0x000000ff29237207 */ /* 0x000fe20000000000 */
[-C--:B------:R-:W-:Y:S01]  /*2380*/  IMAD R12, R64, R82.reuse, RZ ;  /* 0x00000052400c7224 */ /* 0x080fe200078e02ff */
[C---:B------:R-:W-:Y:S01]  /*2390*/  IADD3 R62, P2, R18.reuse, R63, RZ ;  /* 0x0000003f123e7210 */ /* 0x040fe20007f5e0ff */
[----:B------:R-:W-:Y:S01]  /*23a0*/  IMAD.WIDE.U32 R32, R18, R82, R4 ;  /* 0x0000005212207225 */ /* 0x000fe200078e0004 */
[----:B------:R-:W-:Y:S02]  /*23b0*/  SHF.L.U64.HI R71, R82, 0x6, R83 ;  /* 0x0000000652477819 */ /* 0x000fe40000010253 */
[----:B------:R-:W-:Y:S01]  /*23c0*/  SEL R79, R79, 0xffffffe0, !P1 ;  /* 0xffffffe04f4f7807 */ /* 0x000fe20004800000 */
[C---:B------:R-:W-:Y:S01]  /*23d0*/  IMAD R37, R18.reuse, R83, R12 ;  /* 0x0000005312257224 */ /* 0x040fe200078e020c */
[----:B------:R-:W-:Y:S01]  /*23e0*/  SEL R96, RZ, 0xffffff80, P3 ;  /* 0xffffff80ff607807 */ /* 0x000fe20001800000 */
[----:B------:R-:W-:Y:S01]  /*23f0*/  IMAD.WIDE.U32 R12, R18, R60, R22 ;  /* 0x0000003c120c7225 */ /* 0x000fe200078e0016 */
[----:B------:R-:W-:-:S02]  /*2400*/  ISETP.GE.AND P1, PT, R4, UR4, PT ;  /* 0x0000000404007c0c */ /* 0x000fc4000bf26270 */
[----:B------:R-:W-:Y:S01]  /*2410*/  LOP3.LUT R96, R97, 0x80, R96, 0xc8, !PT ;  /* 0x0000008061607812 */ /* 0x000fe200078ec860 */
[----:B------:R-:W-:Y:S01]  /*2420*/  IMAD.IADD R57, R13, 0x1, R59 ;  /* 0x000000010d397824 */ /* 0x000fe200078e023b */
[----:B-----5:R-:W-:Y:S01]  /*2430*/  SHF.R.S32.HI R13, RZ, 0x1f, R30 ;  /* 0x0000001fff0d7819 */ /* 0x020fe2000001141e */
[----:B------:R-:W-:Y:S01]  /*2440*/  IMAD.MOV.U32 R56, RZ, RZ, R12 ;  /* 0x000000ffff387224 */ /* 0x000fe200078e000c */
[----:B------:R-:W-:Y:S01]  /*2450*/  LOP3.LUT R97, R97, 0x40, RZ, 0xc0, !PT ;  /* 0x0000004061617812 */ /* 0x000fe200078ec0ff */
[----:B------:R-:W-:Y:S02]  /*2460*/  IMAD.IADD R35, R4, 0x1, R35 ;  /* 0x0000000104237824 */ /* 0x000fe400078e0223 */
[----:B------:R-:W-:Y:S02]  /*2470*/  IMAD R12, R13, R82, RZ ;  /* 0x000000520d0c7224 */ /* 0x000fe400078e02ff */
[----:B------:R-:W-:Y:S01]  /*2480*/  IMAD.IADD R15, R15, 0x1, R37 ;  /* 0x000000010f0f7824 */ /* 0x000fe200078e0225 */
[----:B------:R-:W-:Y:S01]  /*2490*/  SHF.R.S32.HI R34, RZ, 0x1f, R35 ;  /* 0x0000001fff227819 */ /* 0x000fe20000011423 */
[----:B------:R-:W-:-:S02]  /*24a0*/  IMAD.IADD R33, R37, 0x1, R33 ;  /* 0x0000000125217824 */ /* 0x000fc400078e0221 */
[----:B------:R-:W-:Y:S01]  /*24b0*/  IMAD R37, R30, R83, R12 ;  /* 0x000000531e257224 */ /* 0x000fe200078e020c */
[----:B------:R-:W-:Y:S01]  /*24c0*/  LEA.HI R34, R34, R35, RZ, 0x3 ;  /* 0x0000002322227211 */ /* 0x000fe200078f18ff */
[----:B------:R-:W-:Y:S02]  /*24d0*/  IMAD R36, R13, R60, RZ ;  /* 0x0000003c0d247224 */ /* 0x000fe400078e02ff */
[-C--:B------:R-:W-:Y:S01]  /*24e0*/  IMAD.WIDE.U32 R12, R30, R82.reuse, R14 ;  /* 0x000000521e0c7225 */ /* 0x080fe200078e000e */
[----:B------:R-:W-:Y:S02]  /*24f0*/  SHF.R.S32.HI R88, RZ, 0x3, R34 ;  /* 0x00000003ff587819 */ /* 0x000fe40000011422 */
[----:B------:R-:W-:Y:S01]  /*2500*/  LOP3.LUT R89, R34, 0xfffffff8, RZ, 0xc0, !PT ;  /* 0xfffffff822597812 */ /* 0x000fe200078ec0ff */
[----:B------:R-:W-:Y:S01]  /*2510*/  IMAD.WIDE.U32 R14, R30, R82, R32 ;  /* 0x000000521e0e7225 */ /* 0x000fe200078e0020 */
[--C-:B------:R-:W-:Y:S02]  /*2520*/  LOP3.LUT R33, R73, 0x18, R4.reuse, 0xf8, !PT ;  /* 0x0000001849217812 */ /* 0x100fe400078ef804 */
[----:B------:R-:W-:Y:S01]  /*2530*/  SHF.R.S32.HI R92, RZ, 0x1f, R89 ;  /* 0x0000001fff5c7819 */ /* 0x000fe20000011459 */
[----:B------:R-:W-:Y:S01]  /*2540*/  IMAD.WIDE.U32 R20, R18, R60, R4 ;  /* 0x0000003c12147225 */ /* 0x000fe200078e0004 */
[----:B------:R-:W-:-:S02]  /*2550*/  LOP3.LUT R32, R33, R76, RZ, 0x3c, !PT ;  /* 0x0000004c21207212 */ /* 0x000fc400078e3cff */
[--C-:B------:R-:W-:Y:S01]  /*2560*/  LOP3.LUT R33, R73, 0x38, R34.reuse, 0xf8, !PT ;  /* 0x0000003849217812 */ /* 0x100fe200078ef822 */
[----:B------:R-:W-:Y:S01]  /*2570*/  IMAD.IADD R59, R59, 0x1, R21 ;  /* 0x000000013b3b7824 */ /* 0x000fe200078e0215 */
[----:B------:R-:W-:Y:S01]  /*2580*/  LOP3.LUT R34, R217, 0x38, R34, 0xf8, !PT ;  /* 0x00000038d9227812 */ /* 0x000fe200078ef822 */
[----:B------:R-:W-:Y:S02]  /*2590*/  IMAD.MOV.U32 R58, RZ, RZ, R20 ;  /* 0x000000ffff3a7224 */ /* 0x000fe400078e0014 */
[----:B------:R-:W-:Y:S01]  /*25a0*/  IMAD R81, R219, 0x200, R32 ;  /* 0x00000200db517824 */ /* 0x000fe200078e0220 */
[----:B------:R-:W-:Y:S01]  /*25b0*/  LOP3.LUT R32, R33, R76, RZ, 0x3c, !PT ;  /* 0x0000004c21207212 */ /* 0x000fe200078e3cff */
[----:B------:R-:W-:Y:S01]  /*25c0*/  IMAD R35, R11, 0x60, RZ ;  /* 0x000000600b237824 */ /* 0x000fe200078e02ff */
[----:B------:R-:W-:Y:S01]  /*25d0*/  LOP3.LUT R33, R34, R38, RZ, 0x3c, !PT ;  /* 0x0000002622217212 */ /* 0x000fe200078e3cff */
[C---:B------:R-:W-:Y:S02]  /*25e0*/  IMAD R91, R30.reuse, R61, R36 ;  /* 0x0000003d1e5b7224 */ /* 0x040fe400078e0224 */
[----:B------:R-:W-:-:S04]  /*25f0*/  IMAD.WIDE.U32 R56, R30, R60, R56 ;  /* 0x0000003c1e387225 */ /* 0x000fc800078e0038 */
[----:B------:R-:W-:-:S04]  /*2600*/  IMAD.WIDE.U32 R58, R30, R60, R58 ;  /* 0x0000003c1e3a7225 */ /* 0x000fc800078e003a */
[----:B------:R-:W-:-:S04]  /*2610*/  IMAD.WIDE.U32 R10, R10, 0x60, RZ ;  /* 0x000000600a0a7825 */ /* 0x000fc800078e00ff */
[----:B------:R-:W-:Y:S02]  /*2620*/  IMAD R83, R83, 0x60, RZ ;  /* 0x0000006053537824 */ /* 0x000fe400078e02ff */
[----:B------:R-:W-:-:S04]  /*2630*/  IMAD.WIDE.U32 R20, R82, 0x60, RZ ;  /* 0x0000006052147825 */ /* 0x000fc800078e00ff */
[----:B------:R-:W-:-:S04]  /*2640*/  IMAD.WIDE.U32 R60, R60, 0x60, RZ ;  /* 0x000000603c3c7825 */ /* 0x000fc800078e00ff */
[----:B------:R-:W-:Y:S02]  /*2650*/  IMAD.SHL.U32 R72, R82, 0x40, RZ ;  /* 0x0000004052487824 */ /* 0x000fe400078e00ff */
[----:B------:R-:W-:Y:S01]  /*2660*/  IMAD.X R63, R64, 0x1, R43, P2 ;  /* 0x00000001403f7824 */ /* 0x000fe200010e062b */
[----:B------:R-:W-:Y:S01]  /*2670*/  ISETP.GE.AND P2, PT, R31, UR4, PT ;  /* 0x000000041f007c0c */ /* 0x000fe2000bf46270 */
[----:B------:R-:W-:Y:S02]  /*2680*/  IMAD.IADD R87, R57, 0x1, R91 ;  /* 0x0000000139577824 */ /* 0x000fe400078e025b */
[----:B------:R-:W-:Y:S02]  /*2690*/  IMAD.IADD R82, R11, 0x1, R35 ;  /* 0x000000010b527824 */ /* 0x000fe400078e0223 */
[----:B------:R-:W-:Y:S02]  /*26a0*/  IMAD.IADD R83, R21, 0x1, R83 ;  /* 0x0000000115537824 */ /* 0x000fe400078e0253 */
[----:B------:R-:W-:-:S02]  /*26b0*/  IMAD.IADD R84, R61, 0x1, R39 ;  /* 0x000000013d547824 */ /* 0x000fc400078e0227 */
[----:B------:R-:W-:Y:S02]  /*26c0*/  IMAD.IADD R85, R79, 0x1, R81 ;  /* 0x000000014f557824 */ /* 0x000fe400078e0251 */
[----:B------:R-:W-:Y:S02]  /*26d0*/  IMAD.IADD R86, R13, 0x1, R37 ;  /* 0x000000010d567824 */ /* 0x000fe400078e0225 */
[----:B------:R-:W-:Y:S02]  /*26e0*/  IMAD.IADD R90, R37, 0x1, R15 ;  /* 0x00000001255a7824 */ /* 0x000fe400078e020f */
[----:B------:R-:W-:Y:S02]  /*26f0*/  IMAD.IADD R91, R91, 0x1, R59 ;  /* 0x000000015b5b7824 */ /* 0x000fe400078e023b */
[----:B------:R-:W-:Y:S02]  /*2700*/  IMAD R93, R219, 0x200, R32 ;  /* 0x00000200db5d7824 */ /* 0x000fe400078e0220 */
[----:B------:R-:W-:-:S02]  /*2710*/  IMAD.IADD R94, R220, 0x1, R33 ;  /* 0x00000001dc5e7824 */ /* 0x000fc400078e0221 */
[----:B------:R-:W-:-:S07]  /*2720*/  IMAD.IADD R95, R9, 0x1, R95 ;  /* 0x00000001095f7824 */ /* 0x000fce00078e025f */
.L_x_11968:
        /* <DEDUP_REMOVED lines=9> */
[----:B------:R-:W-:-:S03]  /*27c0*/  IADD3 R33, P5, R3, R104, RZ ;  /* 0x0000006803217210 */ /* 0x000fc60007fbe0ff */
[----:B------:R-:W-:Y:S01]  /*27d0*/  IMAD.IADD R109, R105, 0x1, R27 ;  /* 0x00000001696d7824 */ /* 0x000fe200078e021b */
[----:B------:R-:W-:-:S03]  /*27e0*/  IADD3 R27, P3, P4, R3, R104, R70 ;  /* 0x00000068031b7210 */ /* 0x000fc60007c7e046 */
[----:B------:R-:W-:Y:S01]  /*27f0*/  IMAD.X R34, R109, 0x1, R0, P5 ;  /* 0x000000016d227824 */ /* 0x000fe200028e0600 */
[----:B------:R-:W-:Y:S02]  /*2800*/  IADD3.X R32, R0, R109, R69, P3, P4 ;  /* 0x0000006d00207210 */ /* 0x000fe40001fe8445 */
[-C--:B0-----:R-:W-:Y:S02]  /*2810*/  LEA R40, P3, R27, R100.reuse, 0x1 ;  /* 0x000000641b287211 */ /* 0x081fe400078608ff */
[----:B------:R-:W-:Y:S02]  /*2820*/  LEA R42, P5, R33, R100, 0x1 ;  /* 0x00000064212a7211 */ /* 0x000fe400078a08ff */
[-C--:B------:R-:W-:Y:S01]  /*2830*/  LEA.HI.X R41, R27, R101.reuse, R32, 0x1, P3 ;  /* 0x000000651b297211 */ /* 0x080fe200018f0c20 */
[----:B------:R-:W-:Y:S01]  /*2840*/  IMAD R27, R17, 0x1800, R81 ;  /* 0x00001800111b7824 */ /* 0x000fe200078e0251 */
[----:B-1----:R-:W-:Y:S02]  /*2850*/  ISETP.GE.AND P3, PT, R107, 0x1, PT ;  /* 0x000000016b00780c */ /* 0x002fe40003f66270 */
[----:B------:R-:W-:Y:S01]  /*2860*/  LEA.HI.X R43, R33, R101, R34, 0x1, P5 ;  /* 0x00000065212b7211 */ /* 0x000fe200028f0c22 */
[----:B------:R-:W-:Y:S01]  /*2870*/  IMAD R33, R17, 0x1800, R85 ;  /* 0x0000180011217824 */ /* 0x000fe200078e0255 */
[----:B------:R-:W-:Y:S01]  /*2880*/  ISETP.GT.AND P4, PT, R45, R28, PT ;  /* 0x0000001c2d00720c */ /* 0x000fe20003f84270 */
[----:B------:R-:W-:-:S02]  /*2890*/  IMAD R108, R27, 0x2, R26 ;  /* 0x000000021b6c7824 */ /* 0x000fc400078e021a */
[----:B------:R-:W-:Y:S01]  /*28a0*/  IMAD R106, R33, 0x2, R26 ;  /* 0x00000002216a7824 */ /* 0x000fe200078e021a */
[----:B------:R-:W-:Y:S01]  /*28b0*/  P2R R99, PR, RZ, 0x10 ;  /* 0x00000010ff637803 */ /* 0x000fe20000000000 */
[----:B------:R-:W-:-:S04]  /*28c0*/  IMAD.MOV.U32 R27, RZ, RZ, R45 ;  /* 0x000000ffff1b7224 */ /* 0x000fc800078e002d */
        /* <DEDUP_REMOVED lines=42> */
.L_x_11925:
[----:B------:R-:W-:Y:S05]  /*2b70*/  BSYNC B1 ;  /* 0x0000000000017941 */ /* 0x000fea0003800000 */
.L_x_11924:
[----:B------:R-:W-:Y:S01]  /*2b80*/  ISETP.GE.AND P5, PT, R233, R102, PT ;  /* 0x00000066e900720c */ /* 0x000fe20003fa6270 */
[----:B------:R-:W-:Y:S01]  /*2b90*/  BSSY B1, `(.L_x_11926) ;  /* 0x000001b000017945 */ /* 0x000fe20003800000 */
[----:B------:R-:W-:Y:S02]  /*2ba0*/  CS2R R46, SRZ ;  /* 0x00000000002e7805 */ /* 0x000fe4000001ff00 */
[----:B0-----:R-:W-:Y:S01]  /*2bb0*/  CS2R R38, SRZ ;  /* 0x0000000000267805 */ /* 0x001fe2000001ff00 */
        /* <DEDUP_REMOVED lines=24> */
.L_x_11927:
[----:B------:R-:W-:Y:S05]  /*2d40*/  BSYNC B1 ;  /* 0x0000000000017941 */ /* 0x000fea0003800000 */
.L_x_11926:
        /* <DEDUP_REMOVED lines=33> */
.L_x_11928:
[----:B------:R-:W-:Y:S01]  /*2f60*/  IMAD R98, R17, 0x8, R16 ;  /* 0x0000000811627824 */ /* 0x000fe200078e0210 */
[----:B------:R-:W-:Y:S01]  /*2f70*/  SHF.L.U32 R103, R204, 0x1f, RZ ;  /* 0x0000001fcc677819 */ /* 0x000fe200000006ff */
[----:B------:R-:W-:Y:S03]  /*2f80*/  BSSY B1, `(.L_x_11929) ;  /* 0x0000003000017945 */ /* 0x000fe60003800000 */
[----:B------:R-:W0:Y:S02]  /*2f90*/  SYNCS.PHASECHK.TRANS64.TRYWAIT P6, [R98+URZ+0x22890], R103 ;  /* 0x02289067620075a7 */ /* 0x000e2400080c017f */
[----:B0-----:R-:W-:Y:S05]  /*2fa0*/  @!P6 BRA `(.L_x_11930) ;  /* 0x000001e400d4e947 */ /* 0x001fea0003800000 */
.L_x_12287:
[----:B------:R-:W-:Y:S05]  /*2fb0*/  BSYNC B1 ;  /* 0x0000000000017941 */ /* 0x000fea0003800000 */
.L_x_11929:
        /* <DEDUP_REMOVED lines=29> */
[----:B------:R-:W-:Y:S01]  /*3190*/  FMUL.FTZ R35, R35, R114 ;  /* 0x0000007223237220 */ /* 0x000fe20000410000 */
        /* <DEDUP_REMOVED lines=24> */
.L_x_11936:
[----:B------:R-:W-:Y:S05]  /*3320*/  BSYNC B3 ;  /* 0x0000000000037941 */ /* 0x000fea0003800000 */
.L_x_11935:
[----:B--2---:R1:W-:Y:S02]  /*3330*/  STG.E.128 desc[UR38][R42.64], R32 ;  /* 0x000000202a007986 */ /* 0x0043e4000c101d26 */
.L_x_11934:
[----:B------:R-:W-:Y:S05]  /*3340*/  BSYNC B2 ;  /* 0x0000000000027941 */ /* 0x000fea0003800000 */
.L_x_11933:
[----:B------:R-:W-:Y:S05]  /*3350*/  @P2 BRA `(.L_x_11932) ;  /* 0x0000000000d02947 */ /* 0x000fea0003800000 */
[----:B-1----:R1:W2:Y:S01]  /*3360*/  LDS.128 R32, [R106] ;  /* 0x000000006a207984 */ /* 0x0022a20000000c00 */
        /* <DEDUP_REMOVED lines=49> */
.L_x_11938:
[----:B------:R-:W-:Y:S05]  /*3680*/  BSYNC B2 ;  /* 0x0000000000027941 */ /* 0x000fea0003800000 */
.L_x_11937:
[----:B--2---:R2:W-:Y:S02]  /*3690*/  STG.E.128 desc[UR38][R42.64+0x40], R32 ;  /* 0x000040202a007986 */ /* 0x0045e4000c101d26 */
.L_x_11932:
[----:B------:R-:W-:Y:S05]  /*36a0*/  BSYNC B1 ;  /* 0x0000000000017941 */ /* 0x000fea0003800000 */
.L_x_11931:
[----:B------:R-:W-:Y:S05]  /*36b0*/  @P5 BRA `(.L_x_11939) ;  /* 0x0000001c00705947 */ /* 0x000fea0003800000 */
[----:B------:R-:W-:Y:S04]  /*36c0*/  BSSY B1, `(.L_x_11940) ;  /* 0x0000036000017945 */ /* 0x000fe80003800000 */
[----:B------:R-:W-:Y:S05]  /*36d0*/  @P1 BRA `(.L_x_11941) ;  /* 0x0000000000d01947 */ /* 0x000fea0003800000 */
[----:B-12---:R1:W2:Y:S01]  /*36e0*/  LDS.128 R32, [R108+0x2000] ;  /* 0x002000006c207984 */ /* 0x0062a20000000c00 */
[----:B------:R-:W-:Y:S01]  /*36f0*/  ISETP.GE.AND P4, PT, R22, R107, PT ;  /* 0x0000006b1600720c */ /* 0x000fe20003f86270 */
[----:B------:R-:W-:-:S12]  /*3700*/  BSSY B2, `(.L_x_11942) ;  /* 0x0000030000027945 */ /* 0x000fd80003800000 */
[----:B-1----:R-:W-:Y:S05]  /*3710*/  @P4 BRA `(.L_x_11943) ;  /* 0x0000000000b84947 */ /* 0x002fea0003800000 */
        /* <DEDUP_REMOVED lines=46> */
.L_x_11943:
[----:B------:R-:W-:Y:S05]  /*3a00*/  BSYNC B2 ;  /* 0x0000000000027941 */ /* 0x000fea0003800000 */
.L_x_11942:
[----:B--2---:R3:W-:Y:S02]  /*3a10*/  STG.E.128 desc[UR38][R40.64], R32 ;  /* 0x0000002028007986 */ /* 0x0047e4000c101d26 */
.L_x_11941:
[----:B------:R-:W-:Y:S05]  /*3a20*/  BSYNC B1 ;  /* 0x0000000000017941 */ /* 0x000fea0003800000 */
.L_x_11940:
        /* <DEDUP_REMOVED lines=51> */
.L_x_11945:
[----:B------:R-:W-:Y:S05]  /*3d60*/  BSYNC B1 ;  /* 0x0000000000017941 */ /* 0x000fea0003800000 */
.L_x_11944:
[----:B--2---:R4:W-:Y:S01]  /*3d70*/  STG.E.128 desc[UR38][R40.64+0x40], R32 ;  /* 0x0000402028007986 */ /* 0x0049e2000c101d26 */
[----:B------:R-:W-:Y:S05]  /*3d80*/  BRA `(.L_x_11939) ;  /* 0x0000001400bc7947 */ /* 0x000fea0003800000 */
.L_x_11923:
        /* <DEDUP_REMOVED lines=18> */
[----:B------:R-:W-:Y:S02]  /*3eb0*/  CS2R R34, SRZ ;  /* 0x0000000000227805 */ /* 0x000fe4000001ff00 */
[----:B------:R-:W-:-:S05]  /*3ec0*/  @!P4 IADD3 R32, P5, R14, R32, RZ ;  /* 0x000000200e20c210 */ /* 0x000fca0007fbe0ff */
[----:B------:R-:W-:Y:S01]  /*3ed0*/  @!P4 IMAD.X R33, R103, 0x1, R90, P5 ;  /* 0x000000016721c824 */ /* 0x000fe200028e065a */
[----:B---3--:R-:W-:-:S04]  /*3ee0*/  @!P4 LEA R50, P5, R32, R50, 0x1 ;  /* 0x000000322032c211 */ /* 0x008fc800078a08ff */
[----:B------:R-:W-:Y:S02]  /*3ef0*/  @!P4 LEA.HI.X R51, R32, R51, R33, 0x1, P5 ;  /* 0x000000332033c211 */ /* 0x000fe400028f0c21 */
[----:B------:R-:W-:-:S03]  /*3f00*/  CS2R R32, SRZ ;  /* 0x0000000000207805 */ /* 0x000fc6000001ff00 */
[----:B------:R2:W3:Y:S04]  /*3f10*/  @!P4 LDG.E.128 R36, desc[UR38][R50.64] ;  /* 0x000000263224c981 */ /* 0x0004e8000c1e1d00 */
[----:B------:R-:W4:Y:S01]  /*3f20*/  @!P4 LDG.E.128 R32, desc[UR38][R48.64] ;  /* 0x000000263020c981 */ /* 0x000f22000c1e1d00 */
[C---:B0-----:R-:W-:Y:S02]  /*3f30*/  @!P3 LEA R52, P4, R40.reuse, R52, 0x1 ;  /* 0x000000342834b211 */ /* 0x041fe400078808ff */
[----:B------:R-:W-:Y:S02]  /*3f40*/  CS2R R42, SRZ ;  /* 0x00000000002a7805 */ /* 0x000fe4000001ff00 */
[----:B------:R-:W-:Y:S02]  /*3f50*/  @!P3 LEA.HI.X R53, R40, R53, R41, 0x1, P4 ;  /* 0x000000352835b211 */ /* 0x000fe400020f0c29 */
[----:B------:R-:W-:-:S02]  /*3f60*/  CS2R R40, SRZ ;  /* 0x0000000000287805 */ /* 0x000fc4000001ff00 */
[----:B-1----:R-:W-:-:S04]  /*3f70*/  @!P3 LEA R54, P4, R46, R44, 0x1 ;  /* 0x0000002c2e36b211 */ /* 0x002fc800078808ff */
[----:B------:R-:W-:Y:S01]  /*3f80*/  @!P3 LEA.HI.X R55, R46, R45, R47, 0x1, P4 ;  /* 0x0000002d2e37b211 */ /* 0x000fe200020f0c2f */
[----:B------:R-:W5:Y:S01]  /*3f90*/  @!P3 LDG.E.128 R40, desc[UR38][R52.64] ;  /* 0x000000263428b981 */ /* 0x000f62000c1e1d00 */
[----:B------:R-:W-:Y:S02]  /*3fa0*/  CS2R R46, SRZ ;  /* 0x00000000002e7805 */ /* 0x000fe4000001ff00 */
[----:B------:R-:W-:-:S06]  /*3fb0*/  CS2R R44, SRZ ;  /* 0x00000000002c7805 */ /* 0x000fcc000001ff00 */
[----:B------:R-:W5:Y:S01]  /*3fc0*/  @!P3 LDG.E.128 R44, desc[UR38][R54.64] ;  /* 0x00000026362cb981 */ /* 0x000f62000c1e1d00 */
[----:B------:R-:W-:Y:S02]  /*3fd0*/  ISETP.NE.AND P3, PT, R203, 0x3, PT ;  /* 0x00000003cb00780c */ /* 0x000fe40003f65270 */
[----:B------:R-:W-:Y:S01]  /*3fe0*/  ISETP.GE.AND P4, PT, R4, R107, PT ;  /* 0x0000006b0400720c */ /* 0x000fe20003f86270 */
[----:B----4-:R-:W-:Y:S02]  /*3ff0*/  IMAD.MOV.U32 R48, RZ, RZ, R34 ;  /* 0x000000ffff307224 */ /* 0x010fe400078e0022 */
[----:B------:R-:W-:Y:S02]  /*4000*/  IMAD.MOV.U32 R49, RZ, RZ, R35 ;  /* 0x000000ffff317224 */ /* 0x000fe400078e0023 */
[----:B--2---:R-:W-:Y:S02]  /*4010*/  IMAD.MOV.U32 R50, RZ, RZ, R32 ;  /* 0x000000ffff327224 */ /* 0x004fe400078e0020 */
[----:B------:R-:W-:Y:S01]  /*4020*/  IMAD.MOV.U32 R51, RZ, RZ, R33 ;  /* 0x000000ffff337224 */ /* 0x000fe200078e0021 */
[----:B------:R-:W-:Y:S01]  /*4030*/  PRMT R126, R48, 0x7610, R126 ;  /* 0x00007610307e7816 */ /* 0x000fe2000000007e */
        /* <DEDUP_REMOVED lines=29> */
.L_x_11946:
        /* <DEDUP_REMOVED lines=9> */
.L_x_12288:
[----:B------:R-:W-:Y:S05]  /*42a0*/  BSYNC B1 ;  /* 0x0000000000017941 */ /* 0x000fea0003800000 */
.L_x_11947:
        /* <DEDUP_REMOVED lines=29> */
[----:B------:R-:W-:Y:S02]  /*4480*/  PRMT R130, R117, 0x5432, R130 ;  /* 0x0000543275827816 */ /* 0x000fe40000000082 */
[----:B------:R-:W-:-:S02]  /*4490*/  SHF.R.U32.HI R133, RZ, 0x10, R39 ;  /* 0x00000010ff857819 */ /* 0x000fc40000011627 */
[----:B------:R-:W-:Y:S01]  /*44a0*/  SHF.R.U64 R129, R36, 0x10, R37 ;  /* 0x0000001024817819 */ /* 0x000fe20000001225 */
[----:B------:R-:W-:Y:S01]  /*44b0*/  IMAD.U32 R132, R130, 0x10000, RZ ;  /* 0x0001000082847824 */ /* 0x000fe200078e00ff */
[----:B------:R-:W-:Y:S01]  /*44c0*/  SHF.R.U64 R131, R38, 0x10, R39 ;  /* 0x0000001026837819 */ /* 0x000fe20000001227 */
[----:B--2---:R-:W-:Y:S01]  /*44d0*/  IMAD.U32 R39, R53, 0x10000, RZ ;  /* 0x0001000035277824 */ /* 0x004fe200078e00ff */
[----:B------:R-:W-:Y:S01]  /*44e0*/  PRMT R127, R126, 0x5410, R127 ;  /* 0x000054107e7f7816 */ /* 0x000fe2000000007f */
[----:B------:R-:W-:Y:S01]  /*44f0*/  IMAD.U32 R126, R125, 0x10000, RZ ;  /* 0x000100007d7e7824 */ /* 0x000fe200078e00ff */
[----:B------:R-:W-:Y:S01]  /*4500*/  SHF.R.U64 R124, R32, 0x10, R33 ;  /* 0x00000010207c7819 */ /* 0x000fe20000001221 */
[----:B-1----:R-:W-:Y:S01]  /*4510*/  IMAD.U32 R33, R49, 0x10000, RZ ;  /* 0x0001000031217824 */ /* 0x002fe200078e00ff */
[----:B------:R-:W-:Y:S01]  /*4520*/  SHF.R.U32.HI R128, RZ, 0x10, R35 ;  /* 0x00000010ff807819 */ /* 0x000fe20000011623 */
        /* <DEDUP_REMOVED lines=8> */
[----:B------:R-:W-:Y:S01]  /*45b0*/  IMAD.U32 R35, R50, 0x10000, RZ ;  /* 0x0001000032237824 */ /* 0x000fe200078e00ff */
[----:B------:R-:W-:Y:S01]  /*45c0*/  PRMT R129, R136, 0x5410, R129 ;  /* 0x0000541088817816 */ /* 0x000fe20000000081 */
[C---:B------:R-:W-:Y:S01]  /*45d0*/  FMUL.FTZ R136, R39.reuse, R126 ;  /* 0x0000007e27887220 */ /* 0x040fe20000410000 */
[----:B------:R-:W-:Y:S01]  /*45e0*/  PRMT R131, R134, 0x5410, R131 ;  /* 0x0000541086837816 */ /* 0x000fe20000000083 */
[----:B------:R-:W-:Y:S01]  /*45f0*/  FMUL.FTZ R134, R39, R132 ;  /* 0x0000008427867220 */ /* 0x000fe20000410000 */
[----:B------:R-:W-:Y:S01]  /*4600*/  LOP3.LUT R125, R125, 0xffff0000, RZ, 0xc0, !PT ;  /* 0xffff00007d7d7812 */ /* 0x000fe200078ec0ff */
[----:B------:R-:W-:Y:S01]  /*4610*/  IMAD.U32 R39, R133, 0x10000, RZ ;  /* 0x0001000085277824 */ /* 0x000fe200078e00ff */
[----:B------:R-:W-:Y:S01]  /*4620*/  PRMT R128, R115, 0x5432, R128 ;  /* 0x0000543273807816 */ /* 0x000fe20000000080 */
[----:B------:R-:W-:Y:S01]  /*4630*/  FMUL.FTZ R135, R49, R130 ;  /* 0x0000008231877220 */ /* 0x000fe20000410000 */
[C---:B------:R-:W-:Y:S01]  /*4640*/  FFMA.FTZ R134, R33.reuse, R126, -R134 ;  /* 0x0000007e21867223 */ /* 0x040fe20000010886 */
[----:B------:R-:W-:Y:S01]  /*4650*/  FFMA.FTZ R136, R33, R132, R136 ;  /* 0x0000008421887223 */ /* 0x000fe20000010088 */
[----:B------:R-:W-:Y:S01]  /*4660*/  FMUL.FTZ R49, R49, R125 ;  /* 0x0000007d31317220 */ /* 0x000fe20000410000 */
[----:B------:R-:W-:Y:S01]  /*4670*/  PRMT R124, R116, 0x5432, R124 ;  /* 0x00005432747c7816 */ /* 0x000fe2000000007c */
[----:B------:R-:W-:-:S02]  /*4680*/  IMAD.U32 R33, R128, 0x10000, RZ ;  /* 0x0001000080217824 */ /* 0x000fc400078e00ff */
        /* <DEDUP_REMOVED lines=54> */
.L_x_11952:
[----:B------:R-:W-:Y:S05]  /*49f0*/  BSYNC B2 ;  /* 0x0000000000027941 */ /* 0x000fea0003800000 */
.L_x_11951:
        /* <DEDUP_REMOVED lines=12> */
.L_x_11950:
[----:B------:R-:W-:Y:S05]  /*4ac0*/  BSYNC B1 ;  /* 0x0000000000017941 */ /* 0x000fea0003800000 */
.L_x_11949:
        /* <DEDUP_REMOVED lines=119> */
.L_x_11954:
[----:B------:R-:W-:Y:S05]  /*5240*/  BSYNC B1 ;  /* 0x0000000000017941 */ /* 0x000fea0003800000 */
.L_x_11953:
[----:B-1----:R1:W-:Y:S01]  /*5250*/  STG.E.128 desc[UR38][R48.64], R32 ;  /* 0x0000002030007986 */ /* 0x0023e2000c101d26 */
[----:B------:R-:W-:-:S13]  /*5260*/  ISETP.GE.AND P4, PT, R51, R111, PT ;  /* 0x0000006f3300720c */ /* 0x000fda0003f86270 */
[----:B------:R-:W-:Y:S05]  /*5270*/  @P4 BRA `(.L_x_11939) ;  /* 0x0000000000804947 */ /* 0x000fea0003800000 */
[--C-:B-1----:R-:W-:Y:S02]  /*5280*/  SHF.R.S32.HI R32, RZ, 0x1f, R51.reuse ;  /* 0x0000001fff207819 */ /* 0x102fe40000011433 */
[----:B------:R-:W-:-:S04]  /*5290*/  IADD3 R51, P4, P5, R6, R104, R51 ;  /* 0x0000006806337210 */ /* 0x000fc80007d9e033 */
[----:B------:R-:W-:Y:S02]  /*52a0*/  IADD3.X R50, R29, R50, R32, P4, P5 ;  /* 0x000000321d327210 */ /* 0x000fe400027ea420 */
[----:B------:R-:W-:-:S04]  /*52b0*/  LEA R100, P4, R51, R100, 0x1 ;  /* 0x0000006433647211 */ /* 0x000fc800078808ff */
[----:B------:R-:W-:-:S05]  /*52c0*/  LEA.HI.X R101, R51, R101, R50, 0x1, P4 ;  /* 0x0000006533657211 */ /* 0x000fca00020f0c32 */
[----:B--2---:R1:W-:Y:S01]  /*52d0*/  STG.E.128 desc[UR38][R100.64], R36 ;  /* 0x0000002464007986 */ /* 0x0043e2000c101d26 */
[----:B------:R-:W-:Y:S05]  /*52e0*/  BRA `(.L_x_11939) ;  /* 0x0000000000647947 */ /* 0x000fea0003800000 */
.L_x_11922:
[----:B------:R-:W-:-:S13]  /*52f0*/  ISETP.NE.AND P3, PT, R203, 0x3, PT ;  /* 0x00000003cb00780c */ /* 0x000fda0003f65270 */
[----:B------:R-:W-:Y:S05]  /*5300*/  @!P3 BRA `(.L_x_11955) ;  /* 0x000000000004b947 */ /* 0x000fea0003800000 */
[----:B------:R-:W-:Y:S01]  /*5310*/  BPT.TRAP 0x1 ;  /* 0x000000040000795c */ /* 0x000fe20000300000 */
.L_x_11955:
[----:B------:R-:W-:Y:S01]  /*5320*/  IMAD R98, R17, 0x8, R16 ;  /* 0x0000000811627824 */ /* 0x000fe200078e0210 */
[----:B------:R-:W-:Y:S01]  /*5330*/  SHF.L.U32 R103, R204, 0x1f, RZ ;  /* 0x0000001fcc677819 */ /* 0x000fe200000006ff */
[----:B------:R-:W-:Y:S01]  /*5340*/  IMAD R102, R27, -0x60, R24 ;  /* 0xffffffa01b667824 */ /* 0x000fe200078e0218 */
[----:B------:R-:W-:Y:S02]  /*5350*/  BSSY B1, `(.L_x_11956) ;  /* 0x0000004000017945 */ /* 0x000fe40003800000 */
[----:B------:R-:W0:Y:S02]  /*5360*/  SYNCS.PHASECHK.TRANS64.TRYWAIT P4, [R98+URZ+0x22890], R103 ;  /* 0x02289067620075a7 */ /* 0x000e24000808017f */
[----:B------:R-:W-:Y:S01]  /*5370*/  VIMNMX R102, R102, 0x60, PT ;  /* 0x0000006066667848 */ /* 0x000fe20003fe0100 */
[----:B0-----:R-:W-:Y:S06]  /*5380*/  @!P4 BRA `(.L_x_11957) ;  /* 0x000001c40004c947 */ /* 0x001fec0003800000 */
.L_x_12289:
[----:B------:R-:W-:Y:S05]  /*5390*/  BSYNC B1 ;  /* 0x0000000000017941 */ /* 0x000fea0003800000 */
.L_x_11956:
        /* <DEDUP_REMOVED lines=8> */
.L_x_11959:
[----:B------:R-:W-:Y:S05]  /*5420*/  BSYNC B1 ;  /* 0x0000000000017941 */ /* 0x000fea0003800000 */
.L_x_11958:
[----:B------:R-:W-:Y:S05]  /*5430*/  @P4 BRA `(.L_x_11939) ;  /* 0x0000000000104947 */ /* 0x000fea0003800000 */
[----:B-1----:R-:W1:Y:S04]  /*5440*/  @!P1 LDS.128 R32, [R108+0x2000] ;  /* 0x002000006c209984 */ /* 0x002e680000000c00 */
[----:B------:R-:W2:Y:S04]  /*5450*/  @!P2 LDS.128 R36, [R106+0x2000] ;  /* 0x002000006a24a984 */ /* 0x000ea80000000c00 */
[----:B-1----:R1:W-:Y:S04]  /*5460*/  @!P1 STG.E.128 desc[UR38][R40.64], R32 ;  /* 0x0000002028009986 */ /* 0x0023e8000c101d26 */
[----:B--2---:R1:W-:Y:S02]  /*5470*/  @!P2 STG.E.128 desc[UR38][R40.64+0x40], R36 ;  /* 0x000040242800a986 */ /* 0x0043e4000c101d26 */
.L_x_11939:
[----:B------:R-:W-:Y:S05]  /*5480*/  BSYNC B0 ;  /* 0x0000000000007941 */ /* 0x000fea0003800000 */
.L_x_11921:
        /* <DEDUP_REMOVED lines=17> */
.L_x_11961:
[----:B------:R-:W-:Y:S05]  /*55a0*/  BSYNC B0 ;  /* 0x0000000000007941 */ /* 0x000fea0003800000 */
.L_x_11960:
[----:B------:R-:W2:Y:S01]  /*55b0*/  SYNCS.PHASECHK.TRANS64.TRYWAIT P3, [R98+URZ+0x228b0], R103 ;  /* 0x0228b067620075a7 */ /* 0x000ea2000806017f */
[----:B------:R-:W-:Y:S01]  /*55c0*/  ULDC UR52, c[0x0][0x320] ;  /* 0x0000c80000347ab9 */ /* 0x000fe20000000800 */
[----:B------:R-:W-:Y:S01]  /*55d0*/  ULDC.64 UR48, c[0x0][0x328] ;  /* 0x0000ca0000307ab9 */ /* 0x000fe20000000a00 */
[----:B------:R-:W-:Y:S01]  /*55e0*/  ULDC.64 UR46, c[0x0][0x318] ;  /* 0x0000c600002e7ab9 */ /* 0x000fe20000000a00 */
[----:B------:R-:W-:Y:S01]  /*55f0*/  BSSY B0, `(.L_x_11962) ;  /* 0x0000003000007945 */ /* 0x000fe20003800000 */
[----:B-1----:R-:W-:-:S03]  /*5600*/  IMAD R32, R17, 0x6000, R81 ;  /* 0x0000600011207824 */ /* 0x002fc600078e0251 */
[----:B--2---:R-:W-:Y:S05]  /*5610*/  @!P3 BRA `(.L_x_11963) ;  /* 0x000001c00074b947 */ /* 0x004fea0003800000 */
.L_x_12290:
[----:B------:R-:W-:Y:S05]  /*5620*/  BSYNC B0 ;  /* 0x0000000000007941 */ /* 0x000fea0003800000 */
.L_x_11962:
        /* <DEDUP_REMOVED lines=39> */
.L_x_11965:
[----:B------:R-:W-:Y:S05]  /*58a0*/  BSYNC B0 ;  /* 0x0000000000007941 */ /* 0x000fea0003800000 */
.L_x_11964:
        /* <DEDUP_REMOVED lines=37> */
.L_x_11967:
[----:B------:R-:W-:Y:S05]  /*5b00*/  BSYNC B0 ;  /* 0x0000000000007941 */ /* 0x000fea0003800000 */
.L_x_11966:
        /* <DEDUP_REMOVED lines=22> */
.L_x_11916:
[----:B------:R-:W0:Y:S01]  /*5c70*/  LDC R0, c[0x0][0x448] ;  /* 0x00011200ff007b82 */ /* 0x000e220000000800 */
[----:B------:R-:W-:-:S07]  /*5c80*/  IADD3 R5, R201, 0x1, -R200 ;  /* 0x00000001c9057810 */ /* 0x000fce0007ffe8c8 */
[----:B------:R-:W1:Y:S01]  /*5c90*/  LDC.64 R6, c[0x0][0x9e0] ;  /* 0x00027800ff067b82 */ /* 0x000e620000000a00 */
[----:B0-----:R-:W-:Y:S01]  /*5ca0*/  ISETP.NE.AND P1, PT, R0, 0x1, PT ;  /* 0x000000010000780c */ /* 0x001fe20003f25270 */
[----:B------:R-:W-:Y:S01]  /*5cb0*/  VIADD R0, R206, 0x7f ;  /* 0x0000007fce007836 */ /* 0x000fe20000000000 */
[----:B-1----:R-:W-:-:S11]  /*5cc0*/  ISETP.GE.AND P2, PT, R7, 0x1, PT ;  /* 0x000000010700780c */ /* 0x002fd60003f46270 */
[----:B------:R-:W0:Y:S08]  /*5cd0*/  @P1 LDC R3, c[0x0][0x44c] ;  /* 0x00011300ff031b82 */ /* 0x000e300000000800 */
[----:B------:R-:W1:Y:S01]  /*5ce0*/  @P1 LDC R4, c[0x0][0x450] ;  /* 0x00011400ff041b82 */ /* 0x000e620000000800 */
[----:B0-----:R-:W-:-:S05]  /*5cf0*/  @P1 IMAD.HI.U32 R3, R0, R3, RZ ;  /* 0x0000000300031227 */ /* 0x001fca00078e00ff */
[----:B-1----:R-:W-:-:S05]  /*5d00*/  @P1 SHF.R.U32.HI R0, RZ, R4, R3 ;  /* 0x00000004ff001219 */ /* 0x002fca0000011603 */
[----:B------:R-:W-:Y:S01]  /*5d10*/  IMAD.IADD R5, R5, 0x1, R0 ;  /* 0x0000000105057824 */ /* 0x000fe200078e0200 */
[----:B------:R-:W-:Y:S06]  /*5d20*/  @P0 BRA `(.L_x_11969) ;  /* 0x00000000000c0947 */ /* 0x000fec0003800000 */
[----:B------:R-:W0:Y:S01]  /*5d30*/  FENCE.VIEW.ASYNC.G ;  /* 0x00000000000073c6 */ /* 0x000e220000000100 */
[----:B------:R-:W-:Y:S05]  /*5d40*/  WARPSYNC.ALL ;  /* 0x0000000000007948 */ /* 0x000fea0003800000 */
[----:B0-----:R-:W-:Y:S06]  /*5d50*/  BAR.ARV 0xc, 0x180 ;  /* 0x0306000000007b1d */ /* 0x001fec0000002000 */
.L_x_11969:
        /* <DEDUP_REMOVED lines=13> */
.L_x_11972:
[----:B------:R-:W-:-:S13]  /*5e30*/  ISETP.NE.AND P0, PT, R7, 0x1, PT ;  /* 0x000000010700780c */ /* 0x000fda0003f05270 */
[----:B------:R-:W0:Y:S02]  /*5e40*/  @P0 LDC.64 R4, c[0x0][0x9e8] ;  /* 0x00027a00ff040b82 */ /* 0x000e240000000a00 */
[----:B0-----:R-:W-:-:S05]  /*5e50*/  @P0 IMAD.HI.U32 R4, R3, R4, RZ ;  /* 0x0000000403040227 */ /* 0x001fca00078e00ff */
[----:B------:R-:W-:-:S07]  /*5e60*/  @P0 SHF.R.U32.HI R3, RZ, R5, R4 ;  /* 0x00000005ff030219 */ /* 0x000fce0000011604 */
.L_x_11973:
[----:B------:R-:W-:Y:S05]  /*5e70*/  BSYNC B0 ;  /* 0x0000000000007941 */ /* 0x000fea0003800000 */
.L_x_11971:
[----:B------:R-:W-:-:S05]  /*5e80*/  IMAD R3, R3, R7, R7 ;  /* 0x0000000703037224 */ /* 0x000fca00078e0207 */
[----:B------:R-:W-:-:S07]  /*5e90*/  VIMNMX R0, R0, R3, PT ;  /* 0x0000000300007248 */ /* 0x000fce0003fe0100 */
.L_x_11970:
[----:B------:R-:W0:Y:S01]  /*5ea0*/  @P1 LDC R3, c[0x0][0x44c] ;  /* 0x00011300ff031b82 */ /* 0x000e220000000800 */
[----:B------:R-:W-:Y:S01]  /*5eb0*/  VIADD R0, R0, 0x5f ;  /* 0x0000005f00007836 */ /* 0x000fe20000000000 */
[----:B------:R-:W-:Y:S01]  /*5ec0*/  ULDC UR4, c[0x0][0x9dc] ;  /* 0x0002770000047ab9 */ /* 0x000fe20000000800 */
[----:B------:R-:W-:Y:S02]  /*5ed0*/  IMAD.MOV.U32 R4, RZ, RZ, R206 ;  /* 0x000000ffff047224 */ /* 0x000fe400078e00ce */
[----:B------:R-:W-:-:S03]  /*5ee0*/  IMAD.HI R0, R0, 0x2aaaaaab, RZ ;  /* 0x2aaaaaab00007827 */ /* 0x000fc600078e02ff */
[----:B------:R-:W1:Y:S01]  /*5ef0*/  @P1 LDC R6, c[0x0][0x450] ;  /* 0x00011400ff061b82 */ /* 0x000e620000000800 */
[----:B0-----:R-:W-:Y:S01]  /*5f00*/  @P1 IMAD.HI.U32 R5, R206, R3, RZ ;  /* 0x00000003ce051227 */ /* 0x001fe200078e00ff */
[----:B------:R-:W-:-:S04]  /*5f10*/  SHF.R.U32.HI R3, RZ, 0x1f, R0 ;  /* 0x0000001fff037819 */ /* 0x000fc80000011600 */
[----:B------:R-:W-:Y:S02]  /*5f20*/  LEA.HI.SX32 R3, R0, R3, 0x1c ;  /* 0x0000000300037211 */ /* 0x000fe400078fe2ff */
[----:B-1----:R-:W-:Y:S02]  /*5f30*/  @P1 SHF.R.U32.HI R4, RZ, R6, R5 ;  /* 0x00000006ff041219 */ /* 0x002fe40000011605 */
[----:B------:R-:W-:Y:S02]  /*5f40*/  VIMNMX R178, R178, R3, PT ;  /* 0x00000003b2b27248 */ /* 0x000fe40003fe0100 */
        /* <DEDUP_REMOVED lines=13> */
.L_x_11976:
[----:B------:R-:W-:-:S13]  /*6020*/  ISETP.NE.AND P0, PT, R7, 0x1, PT ;  /* 0x000000010700780c */ /* 0x000fda0003f05270 */
[----:B------:R-:W0:Y:S02]  /*6030*/  @P0 LDC.64 R4, c[0x0][0x9e8] ;  /* 0x00027a00ff040b82 */ /* 0x000e240000000a00 */
[----:B0-----:R-:W-:-:S05]  /*6040*/  @P0 IMAD.HI.U32 R4, R0, R4, RZ ;  /* 0x0000000400040227 */ /* 0x001fca00078e00ff */
[----:B------:R-:W-:-:S07]  /*6050*/  @P0 SHF.R.U32.HI R0, RZ, R5, R4 ;  /* 0x00000005ff000219 */ /* 0x000fce0000011604 */
.L_x_11977:
[----:B------:R-:W-:Y:S05]  /*6060*/  BSYNC B0 ;  /* 0x0000000000007941 */ /* 0x000fea0003800000 */
.L_x_11975:
[----:B------:R-:W-:-:S05]  /*6070*/  IMAD R0, R0, R7, RZ ;  /* 0x0000000700007224 */ /* 0x000fca00078e02ff */
[----:B------:R-:W-:-:S07]  /*6080*/  VIMNMX R3, R3, R0, !PT ;  /* 0x0000000003037248 */ /* 0x000fce0007fe0100 */
.L_x_11974:
[----:B------:R-:W-:Y:S01]  /*6090*/  IMAD.HI R3, R3, 0x2aaaaaab, RZ ;  /* 0x2aaaaaab03037827 */ /* 0x000fe200078e02ff */
[----:B------:R-:W-:Y:S02]  /*60a0*/  PLOP3.LUT P0, PT, PT, PT, PT, 0x80, 0x0 ;  /* 0x000000000000781c */ /* 0x000fe40003f0f070 */
[----:B------:R-:W-:Y:S02]  /*60b0*/  CS2R R4, SRZ ;  /* 0x0000000000047805 */ /* 0x000fe4000001ff00 */
[----:B------:R-:W-:Y:S01]  /*60c0*/  CS2R R148, SRZ ;  /* 0x0000000000947805 */ /* 0x000fe2000001ff00 */
[----:B------:R-:W-:Y:S01]  /*60d0*/  IMAD.MOV.U32 R6, RZ, RZ, RZ ;  /* 0x000000ffff067224 */ /* 0x000fe200078e00ff */
[----:B------:R-:W-:Y:S01]  /*60e0*/  SHF.R.U32.HI R0, RZ, 0x1f, R3 ;  /* 0x0000001fff007819 */ /* 0x000fe20000011603 */
[----:B------:R-:W-:Y:S01]  /*60f0*/  IMAD.MOV.U32 R150, RZ, RZ, RZ ;  /* 0x000000ffff967224 */ /* 0x000fe200078e00ff */
[----:B------:R-:W-:Y:S02]  /*6100*/  CS2R R146, SRZ ;  /* 0x0000000000927805 */ /* 0x000fe4000001ff00 */
[----:B------:R-:W-:-:S02]  /*6110*/  CS2R R144, SRZ ;  /* 0x0000000000907805 */ /* 0x000fc4000001ff00 */
[----:B------:R-:W-:Y:S01]  /*6120*/  LEA.HI.SX32 R218, R3, R0, 0x1c ;  /* 0x0000000003da7211 */ /* 0x000fe200078fe2ff */
[----:B------:R-:W-:Y:S01]  /*6130*/  IMAD.MOV.U32 R0, RZ, RZ, RZ ;  /* 0x000000ffff007224 */ /* 0x000fe200078e00ff */
[----:B------:R-:W-:Y:S02]  /*6140*/  CS2R R142, SRZ ;  /* 0x00000000008e7805 */ /* 0x000fe4000001ff00 */
[----:B------:R-:W-:Y:S02]  /*6150*/  CS2R R140, SRZ ;  /* 0x00000000008c7805 */ /* 0x000fe4000001ff00 */
[----:B------:R-:W-:Y:S02]  /*6160*/  VIMNMX R218, RZ, R218, !PT ;  /* 0x000000daffda7248 */ /* 0x000fe40007fe0100 */
[----:B------:R-:W-:Y:S02]  /*6170*/  CS2R R138, SRZ ;  /* 0x00000000008a7805 */ /* 0x000fe4000001ff00 */
[----:B------:R-:W-:-:S02]  /*6180*/  CS2R R136, SRZ ;  /* 0x0000000000887805 */ /* 0x000fc4000001ff00 */
[----:B------:R-:W-:Y:S02]  /*6190*/  CS2R R134, SRZ ;  /* 0x0000000000867805 */ /* 0x000fe4000001ff00 */
[----:B------:R-:W-:Y:S02]  /*61a0*/  ISETP.GT.AND P1, PT, R178, R218, PT ;  /* 0x000000dab200720c */ /* 0x000fe40003f24270 */
        /* <DEDUP_REMOVED lines=32> */
[----:B----4-:R-:W-:Y:S02]  /*63b0*/  CS2R R78, SRZ ;  /* 0x00000000004e7805 */ /* 0x010fe4000001ff00 */
        /* <DEDUP_REMOVED lines=31> */
.L_x_12293:
[----:B01----:R-:W-:Y:S01]  /*65b0*/  LEA.HI R0, R14, R14, RZ, 0x1 ;  /* 0x0000000e0e007211 */ /* 0x003fe200078f08ff */
        /* <DEDUP_REMOVED lines=25> */
.L_x_11981:
[----:B------:R-:W-:Y:S05]  /*6750*/  BSYNC B6 ;  /* 0x0000000000067941 */ /* 0x000fea0003800000 */
.L_x_11980:
        /* <DEDUP_REMOVED lines=12> */
.L_x_11985:
[----:B-1----:R1:W2:Y:S02]  /*6820*/  SYNCS.PHASECHK.TRANS64.TRYWAIT P0, [R16+URZ+0x22800], R3 ;  /* 0x02280003100075a7 */ /* 0x0022a4000800017f */
[----:B--2---:R-:W-:Y:S05]  /*6830*/  @!P0 NANOSLEEP.SYNCS 0x989680 ;  /* 0x009896800000895d */ /* 0x004fea0003900000 */
[----:B------:R-:W2:Y:S02]  /*6840*/  @!P0 SYNCS.PHASECHK.TRANS64 P0, [R16+URZ+0x22800], R3 ;  /* 0x02280003100085a7 */ /* 0x000ea4000800007f */
[----:B--2---:R-:W-:Y:S05]  /*6850*/  @!P0 BRA `(.L_x_11985) ;  /* 0xfffffffc00f08947 */ /* 0x004fea000383ffff */
.L_x_11984:
[----:B------:R-:W-:Y:S05]  /*6860*/  BSYNC B0 ;  /* 0x0000000000007941 */ /* 0x000fea0003800000 */
.L_x_11983:
[----:B------:R-:W-:Y:S05]  /*6870*/  BRA `(.L_x_11986) ;  /* 0x0000002c008c7947 */ /* 0x000fea0003800000 */
.L_x_11982:
[----:B------:R-:W-:Y:S01]  /*6880*/  LOP3.LUT P0, RZ, R24, 0x3ff, RZ, 0xc0, !PT ;  /* 0x000003ff18ff7812 */ /* 0x000fe2000780c0ff */
[----:B------:R-:W-:Y:S01]  /*6890*/  ULDC.64 UR4, c[0x0][0x3f8] ;  /* 0x0000fe0000047ab9 */ /* 0x000fe20000000a00 */
[----:B-----5:R-:W-:Y:S01]  /*68a0*/  SHF.R.S32.HI R0, RZ, 0x1f, R30 ;  /* 0x0000001fff007819 */ /* 0x020fe2000001141e */
[----:B------:R-:W-:Y:S01]  /*68b0*/  ULDC.64 UR6, c[0x0][0x408] ;  /* 0x0001020000067ab9 */ /* 0x000fe20000000a00 */
[----:B------:R-:W-:Y:S01]  /*68c0*/  IMAD.WIDE.U32 R24, R30, UR4, RZ ;  /* 0x000000041e187c25 */ /* 0x000fe2000f8e00ff */
[----:B------:R-:W-:Y:S03]  /*68d0*/  BSSY B6, `(.L_x_11987) ;  /* 0x0000019000067945 */ /* 0x000fe60003800000 */
        /* <DEDUP_REMOVED lines=24> */
.L_x_11988:
[----:B------:R-:W-:Y:S05]  /*6a60*/  BSYNC B6 ;  /* 0x0000000000067941 */ /* 0x000fea0003800000 */
.L_x_11987:
[----:B------:R-:W-:Y:S01]  /*6a70*/  ULDC.U8 UR4, c[0x0][0x410] ;  /* 0x0001040000047ab9 */ /* 0x000fe20000000000 */
[----:B------:R-:W-:Y:S01]  /*6a80*/  BSSY B0, `(.L_x_11989) ;  /* 0x00002ba000007945 */ /* 0x000fe20003800000 */
[----:B------:R-:W-:Y:S01]  /*6a90*/  ISETP.NE.AND P0, PT, RZ, UR4, PT ;  /* 0x00000004ff007c0c */ /* 0x000fe2000bf05270 */
[----:B------:R-:W-:Y:S02]  /*6aa0*/  IMAD.SHL.U32 R37, R231, 0x8, RZ ;  /* 0x00000008e7257824 */ /* 0x000fe400078e00ff */
[----:B------:R-:W-:-:S10]  /*6ab0*/  IMAD.IADD R34, R18, 0x1, R206 ;  /* 0x0000000112227824 */ /* 0x000fd400078e02ce */
[----:B------:R-:W-:Y:S05]  /*6ac0*/  @!P0 BRA `(.L_x_11990) ;  /* 0x0000001400a08947 */ /* 0x000fea0003800000 */
[----:B------:R-:W0:Y:S01]  /*6ad0*/  LDC R39, c[0x0][0x448] ;  /* 0x00011200ff277b82 */ /* 0x000e220000000800 */
[----:B------:R-:W-:Y:S01]  /*6ae0*/  IMAD R3, R231, 0x40, R34 ;  /* 0x00000040e7037824 */ /* 0x000fe200078e0222 */
[----:B------:R-:W-:Y:S01]  /*6af0*/  ULDC.64 UR4, c[0x0][0x3f8] ;  /* 0x0000fe0000047ab9 */ /* 0x000fe20000000a00 */
[----:B------:R-:W-:Y:S01]  /*6b00*/  ULDC.64 UR6, c[0x0][0x408] ;  /* 0x0001020000067ab9 */ /* 0x000fe20000000a00 */
[----:B------:R-:W-:Y:S01]  /*6b10*/  IMAD.MOV.U32 R6, RZ, RZ, R24 ;  /* 0x000000ffff067224 */ /* 0x000fe200078e0018 */
[----:B------:R-:W-:Y:S01]  /*6b20*/  SHF.R.S32.HI R38, RZ, 0x1f, R205 ;  /* 0x0000001fff267819 */ /* 0x000fe200000114cd */
        /* <DEDUP_REMOVED lines=29> */
.L_x_12299:
        /* <DEDUP_REMOVED lines=15> */
[C---:B------:R-:W-:Y:S01]  /*6df0*/  @!P3 IMAD.SHL.U32 R33, R205.reuse, 0x2, RZ ;  /* 0x00000002cd21b824 */ /* 0x040fe200078e00ff */
[----:B------:R-:W-:Y:S02]  /*6e00*/  @!P3 SHF.L.U64.HI R24, R205, 0x1, R38 ;  /* 0x00000001cd18b819 */ /* 0x000fe40000010226 */
[----:B------:R-:W-:Y:S02]  /*6e10*/  CS2R R30, SRZ ;  /* 0x00000000001e7805 */ /* 0x000fe4000001ff00 */
[----:B------:R-:W-:Y:S01]  /*6e20*/  CS2R R20, SRZ ;  /* 0x0000000000147805 */ /* 0x000fe2000001ff00 */
[----:B------:R-:W-:Y:S01]  /*6e30*/  @!P2 IMAD.WIDE R10, R22, 0x2, R10 ;  /* 0x00000002160aa825 */ /* 0x000fe200078e020a */
[-C--:B------:R-:W-:Y:S02]  /*6e40*/  @!P3 IADD3 R26, P0, R0, R33.reuse, RZ ;  /* 0x00000021001ab210 */ /* 0x080fe40007f1e0ff */
[----:B----4-:R-:W-:Y:S01]  /*6e50*/  @!P3 IADD3 R32, P1, R14, R33, RZ ;  /* 0x000000210e20b210 */ /* 0x010fe20007f3e0ff */
        /* <DEDUP_REMOVED lines=8> */
.L_x_11993:
[----:B------:R-:W-:Y:S05]  /*6ee0*/  BSYNC B1 ;  /* 0x0000000000017941 */ /* 0x000fea0003800000 */
.L_x_11992:
        /* <DEDUP_REMOVED lines=21> */
[----:B------:R1:W0:Y:S04]  /*7040*/  SHFL.IDX PT, R5, R8, 0x1, 0x1c1f ;  /* 0x003c1f0008057f89 */ /* 0x00022800000e0000 */
[----:B----4-:R1:W4:Y:S02]  /*7050*/  SHFL.IDX PT, R14, R7, 0x1, 0x1c1f ;  /* 0x003c1f00070e7f89 */ /* 0x01032400000e0000 */
.L_x_12305:
        /* <DEDUP_REMOVED lines=17> */
[----:B------:R-:W-:Y:S01]  /*7170*/  IMAD.MOV.U32 R15, RZ, RZ, R5 ;  /* 0x000000ffff0f7224 */ /* 0x000fe200078e0005 */
        /* <DEDUP_REMOVED lines=16> */
.L_x_11996:
[----:B------:R-:W-:Y:S05]  /*7280*/  BSYNC B1 ;  /* 0x0000000000017941 */ /* 0x000fea0003800000 */
.L_x_11995:
[----:B------:R-:W1:Y:S01]  /*7290*/  SYNCS.PHASECHK.TRANS64.TRYWAIT P0, [R16+URZ+0x22800], R35 ;  /* 0x02280023100075a7 */ /* 0x000e62000800017f */
[----:B------:R-:W-:Y:S01]  /*72a0*/  LOP3.LUT R34, R34, 0x1c0, RZ, 0xc0, !PT ;  /* 0x000001c022227812 */ /* 0x000fe200078ec0ff */
[----:B---3-5:R-:W-:Y:S01]  /*72b0*/  IMAD.MOV.U32 R0, RZ, RZ, R26 ;  /* 0x000000ffff007224 */ /* 0x028fe200078e001a */
[----:B------:R-:W-:Y:S01]  /*72c0*/  VIADDMNMX R40, R39, -R206, 0x80, PT ;  /* 0x0000008027287446 */ /* 0x000fe200038009ce */
[----:B--2---:R-:W-:Y:S01]  /*72d0*/  IMAD.MOV.U32 R3, RZ, RZ, R10 ;  /* 0x000000ffff037224 */ /* 0x004fe200078e000a */
[----:B------:R-:W-:Y:S01]  /*72e0*/  LOP3.LUT R37, R34, 0x18, R37, 0xf8, !PT ;  /* 0x0000001822257812 */ /* 0x000fe200078ef825 */
[----:B0-----:R-:W-:Y:S01]  /*72f0*/  IMAD.MOV.U32 R4, RZ, RZ, R11 ;  /* 0x000000ffff047224 */ /* 0x001fe200078e000b */
[----:B------:R-:W-:Y:S01]  /*7300*/  SHF.R.U32.HI R34, RZ, 0x3, R34 ;  /* 0x00000003ff227819 */ /* 0x000fe20000011622 */
[----:B------:R-:W-:Y:S01]  /*7310*/  IMAD.MOV.U32 R5, RZ, RZ, R8 ;  /* 0x000000ffff057224 */ /* 0x000fe200078e0008 */
[----:B------:R-:W-:Y:S01]  /*7320*/  PRMT R43, R0, 0x7610, R43 ;  /* 0x00007610002b7816 */ /* 0x000fe2000000002b */
[----:B------:R-:W-:Y:S01]  /*7330*/  IMAD.MOV.U32 R0, RZ, RZ, R27 ;  /* 0x000000ffff007224 */ /* 0x000fe200078e001b */
[----:B------:R-:W-:Y:S01]  /*7340*/  LOP3.LUT R34, R37, R34, RZ, 0x3c, !PT ;  /* 0x0000002225227212 */ /* 0x000fe200078e3cff */
[----:B------:R-:W-:Y:S01]  /*7350*/  BSSY B1, `(.L_x_11997) ;  /* 0x0000011000017945 */ /* 0x000fe20003800000 */
[----:B------:R-:W-:-:S02]  /*7360*/  PRMT R48, R48, 0x5410, R3 ;  /* 0x0000541030307816 */ /* 0x000fc40000000003 */
        /* <DEDUP_REMOVED lines=8> */
[----:B------:R-:W-:Y:S01]  /*73f0*/  PRMT R45, R0, 0x7610, R45 ;  /* 0x00007610002d7816 */ /* 0x000fe2000000002d */
[----:B------:R-:W-:Y:S01]  /*7400*/  IMAD.MOV.U32 R5, RZ, RZ, R13 ;  /* 0x000000ffff057224 */ /* 0x000fe200078e000d */
[----:B------:R-:W-:Y:S01]  /*7410*/  PRMT R46, R4, 0x7610, R46 ;  /* 0x00007610042e7816 */ /* 0x000fe2000000002e */
[C---:B------:R-:W-:Y:S01]  /*7420*/  VIADD R4, R3.reuse, 0x18400 ;  /* 0x0001840003047836 */ /* 0x040fe20000000000 */
[----:B------:R-:W-:Y:S01]  /*7430*/  ISETP.GE.AND P1, PT, R18, R40, PT ;  /* 0x000000281200720c */ /* 0x000fe20003f26270 */
[----:B------:R-:W-:Y:S01]  /*7440*/  VIADD R0, R3, 0x18440 ;  /* 0x0001844003007836 */ /* 0x000fe20000000000 */
[----:B-1----:R-:W-:Y:S11]  /*7450*/  @!P0 BRA `(.L_x_11998) ;  /* 0x000001a800148947 */ /* 0x002ff60003800000 */
.L_x_12306:
[----:B------:R-:W-:Y:S05]  /*7460*/  BSYNC B1 ;  /* 0x0000000000017941 */ /* 0x000fea0003800000 */
.L_x_11997:
        /* <DEDUP_REMOVED lines=10> */
[----:B----4-:R-:W-:Y:S02]  /*7510*/  SHF.R.U64 R14, R28, 0x10, R29 ;  /* 0x000000101c0e7819 */ /* 0x010fe4000000121d */
        /* <DEDUP_REMOVED lines=44> */
.L_x_12002:
[----:B------:R-:W-:Y:S05]  /*77e0*/  BSYNC B2 ;  /* 0x0000000000027941 */ /* 0x000fea0003800000 */
.L_x_12001:
[----:B------:R-:W-:Y:S05]  /*77f0*/  @P1 BRA `(.L_x_12000) ;  /* 0x0000000000b81947 */ /* 0x000fea0003800000 */
[----:B-1----:R-:W1:Y:S01]  /*7800*/  LDS.128 R4, [R0] ;  /* 0x0000000000047984 */ /* 0x002e620000000c00 */
[----:B----4-:R-:W-:Y:S02]  /*7810*/  SHF.R.U64 R14, R20, 0x10, R21 ;  /* 0x00000010140e7819 */ /* 0x010fe40000001215 */
        /* <DEDUP_REMOVED lines=44> */
.L_x_12000:
[----:B------:R-:W-:Y:S05]  /*7ae0*/  BSYNC B1 ;  /* 0x0000000000017941 */ /* 0x000fea0003800000 */
.L_x_11999:
        /* <DEDUP_REMOVED lines=12> */
[----:B----4-:R-:W-:Y:S01]  /*7bb0*/  SHF.R.U64 R14, R10, 0x10, R11 ;  /* 0x000000100a0e7819 */ /* 0x010fe2000000120b */
        /* <DEDUP_REMOVED lines=40> */
.L_x_12005:
[----:B------:R-:W-:Y:S05]  /*7e40*/  BSYNC B1 ;  /* 0x0000000000017941 */ /* 0x000fea0003800000 */
.L_x_12004:
[----:B------:R-:W-:Y:S05]  /*7e50*/  @P1 BRA `(.L_x_12003) ;  /* 0x0000001400f01947 */ /* 0x000fea0003800000 */
[----:B-1----:R-:W1:Y:S01]  /*7e60*/  LDS.128 R4, [R0+0x2000] ;  /* 0x0020000000047984 */ /* 0x002e620000000c00 */
        /* <DEDUP_REMOVED lines=46> */
.L_x_11990:
[----:B------:R-:W0:Y:S01]  /*8150*/  LDC R31, c[0x0][0x448] ;  /* 0x00011200ff1f7b82 */ /* 0x000e220000000800 */
[----:B------:R-:W-:Y:S01]  /*8160*/  IMAD R3, R231, 0x40, R34 ;  /* 0x00000040e7037824 */ /* 0x000fe200078e0222 */
[----:B------:R-:W-:Y:S01]  /*8170*/  ULDC.64 UR4, c[0x0][0x3f8] ;  /* 0x0000fe0000047ab9 */ /* 0x000fe20000000a00 */
[----:B------:R-:W-:Y:S01]  /*8180*/  ULDC.64 UR6, c[0x0][0x408] ;  /* 0x0001020000067ab9 */ /* 0x000fe20000000a00 */
[----:B------:R-:W-:Y:S02]  /*8190*/  IMAD.MOV.U32 R20, RZ, RZ, R24 ;  /* 0x000000ffff147224 */ /* 0x000fe400078e0018 */
[----:B------:R-:W-:Y:S02]  /*81a0*/  IMAD.MOV.U32 R21, RZ, RZ, R27 ;  /* 0x000000ffff157224 */ /* 0x000fe400078e001b */
[----:B------:R-:W-:Y:S01]  /*81b0*/  IMAD.MOV.U32 R4, RZ, RZ, R30 ;  /* 0x000000ffff047224 */ /* 0x000fe200078e001e */
[----:B------:R-:W-:Y:S02]  /*81c0*/  SHF.R.S32.HI R30, RZ, 0x1f, R37 ;  /* 0x0000001fff1e7819 */ /* 0x000fe40000011425 */
        /* <DEDUP_REMOVED lines=34> */
[----:B--2---:R-:W-:-:S06]  /*83f0*/  @!P1 IMAD.X R5, R0, 0x1, R21, P2 ;  /* 0x0000000100059824 */ /* 0x004fcc00010e0615 */
[----:B------:R-:W2:Y:S01]  /*8400*/  @!P1 LD.E.128 R4, desc[UR38][R4.64] ;  /* 0x0000002604049980 */ /* 0x000ea2000c101d00 */
[----:B---3--:R-:W-:-:S05]  /*8410*/  @!P1 IADD3 R14, P2, R14, R9, RZ ;  /* 0x000000090e0e9210 */ /* 0x008fca0007f5e0ff */
[----:B----4-:R-:W-:-:S04]  /*8420*/  @!P1 IMAD.X R3, R8, 0x1, R21, P2 ;  /* 0x0000000108039824 */ /* 0x010fc800010e0615 */
[----:B------:R-:W-:-:S05]  /*8430*/  @!P1 IMAD.MOV.U32 R15, RZ, RZ, R3 ;  /* 0x000000ffff0f9224 */ /* 0x000fca00078e0003 */
[----:B------:R0:W3:Y:S01]  /*8440*/  @!P1 LD.E.128 R24, desc[UR38][R14.64] ;  /* 0x000000260e189980 */ /* 0x0000e2000c101d00 */
[----:B------:R-:W-:Y:S02]  /*8450*/  CS2R R42, SRZ ;  /* 0x00000000002a7805 */ /* 0x000fe4000001ff00 */
[----:B------:R-:W-:Y:S01]  /*8460*/  CS2R R40, SRZ ;  /* 0x0000000000287805 */ /* 0x000fe2000001ff00 */
[----:B------:R-:W1:Y:S04]  /*8470*/  SHFL.IDX PT, R8, R29, 0x1, 0x1c1f ;  /* 0x003c1f001d087f89 */ /* 0x000e6800000e0000 */
[----:B0-----:R-:W0:Y:S01]  /*8480*/  SHFL.IDX PT, R14, R28, 0x1, 0x1c1f ;  /* 0x003c1f001c0e7f89 */ /* 0x001e2200000e0000 */
[----:B--2---:R-:W-:Y:S02]  /*8490*/  @!P1 IMAD.MOV.U32 R42, RZ, RZ, R4 ;  /* 0x000000ffff2a9224 */ /* 0x004fe400078e0004 */
[----:B------:R-:W-:Y:S01]  /*84a0*/  @!P1 IMAD.MOV.U32 R43, RZ, RZ, R5 ;  /* 0x000000ffff2b9224 */ /* 0x000fe200078e0005 */
[----:B------:R-:W-:Y:S01]  /*84b0*/  CS2R R4, SRZ ;  /* 0x0000000000047805 */ /* 0x000fe2000001ff00 */
[----:B------:R-:W-:-:S02]  /*84c0*/  IMAD.MOV.U32 R0, RZ, RZ, R42 ;  /* 0x000000ffff007224 */ /* 0x000fc400078e002a */
[----:B------:R-:W-:Y:S02]  /*84d0*/  @!P1 IMAD.MOV.U32 R41, RZ, RZ, R7 ;  /* 0x000000ffff299224 */ /* 0x000fe400078e0007 */
[----:B------:R-:W-:Y:S01]  /*84e0*/  IMAD.MOV.U32 R3, RZ, RZ, R43 ;  /* 0x000000ffff037224 */ /* 0x000fe200078e002b */
[----:B------:R-:W-:Y:S01]  /*84f0*/  PRMT R46, R46, 0x5410, R0 ;  /* 0x000054102e2e7816 */ /* 0x000fe20000000000 */
[----:B------:R-:W-:Y:S01]  /*8500*/  @!P1 IMAD.MOV.U32 R40, RZ, RZ, R6 ;  /* 0x000000ffff289224 */ /* 0x000fe200078e0006 */
[----:B------:R-:W2:Y:S01]  /*8510*/  SHFL.IDX PT, R0, R20, 0x1, 0x1c1f ;  /* 0x003c1f0014007f89 */ /* 0x000ea200000e0000 */
[----:B------:R-:W-:Y:S01]  /*8520*/  CS2R R6, SRZ ;  /* 0x0000000000067805 */ /* 0x000fe2000001ff00 */
[----:B------:R-:W-:Y:S01]  /*8530*/  IMAD.MOV.U32 R11, RZ, RZ, R41 ;  /* 0x000000ffff0b7224 */ /* 0x000fe200078e0029 */
[----:B------:R-:W-:Y:S01]  /*8540*/  PRMT R47, R3, 0x7610, R47 ;  /* 0x00007610032f7816 */ /* 0x000fe2000000002f */
[----:B---3--:R-:W-:Y:S01]  /*8550*/  @!P1 IMAD.MOV.U32 R6, RZ, RZ, R24 ;  /* 0x000000ffff069224 */ /* 0x008fe200078e0018 */
[----:B------:R3:W4:Y:S01]  /*8560*/  SHFL.IDX PT, R3, R10, 0x1, 0x1c1f ;  /* 0x003c1f000a037f89 */ /* 0x00072200000e0000 */
[----:B------:R-:W-:Y:S01]  /*8570*/  @!P1 IMAD.MOV.U32 R7, RZ, RZ, R25 ;  /* 0x000000ffff079224 */ /* 0x000fe200078e0019 */
[----:B------:R-:W-:Y:S01]  /*8580*/  CS2R R24, SRZ ;  /* 0x0000000000187805 */ /* 0x000fe2000001ff00 */
[----:B------:R-:W-:-:S02]  /*8590*/  @!P1 IMAD.MOV.U32 R4, RZ, RZ, R26 ;  /* 0x000000ffff049224 */ /* 0x000fc400078e001a */
[----:B------:R-:W-:Y:S02]  /*85a0*/  @!P1 IMAD.MOV.U32 R5, RZ, RZ, R27 ;  /* 0x000000ffff059224 */ /* 0x000fe400078e001b */
[----:B------:R-:W-:Y:S01]  /*85b0*/  IMAD.MOV.U32 R9, RZ, RZ, R40 ;  /* 0x000000ffff097224 */ /* 0x000fe200078e0028 */
[----:B---3--:R-:W-:Y:S01]  /*85c0*/  PRMT R10, R11, 0x7610, R10 ;  /* 0x000076100b0a7816 */ /* 0x008fe2000000000a */
[----:B------:R-:W-:Y:S02]  /*85d0*/  IMAD.MOV.U32 R11, RZ, RZ, R6 ;  /* 0x000000ffff0b7224 */ /* 0x000fe400078e0006 */
[----:B------:R-:W-:Y:S02]  /*85e0*/  IMAD.MOV.U32 R12, RZ, RZ, R7 ;  /* 0x000000ffff0c7224 */ /* 0x000fe400078e0007 */
[----:B------:R-:W-:Y:S01]  /*85f0*/  IMAD.MOV.U32 R13, RZ, RZ, R4 ;  /* 0x000000ffff0d7224 */ /* 0x000fe200078e0004 */
[----:B------:R-:W-:Y:S01]  /*8600*/  PRMT R9, R9, 0x5410, R11 ;  /* 0x0000541009097816 */ /* 0x000fe2000000000b */
[----:B------:R-:W-:Y:S01]  /*8610*/  IMAD.MOV.U32 R15, RZ, RZ, R5 ;  /* 0x000000ffff0f7224 */ /* 0x000fe200078e0005 */
[----:B------:R-:W-:-:S02]  /*8620*/  PRMT R21, R12, 0x7610, R21 ;  /* 0x000076100c157816 */ /* 0x000fc40000000015 */
[----:B------:R-:W-:Y:S02]  /*8630*/  PRMT R10, R10, 0x5410, R13 ;  /* 0x000054100a0a7816 */ /* 0x000fe4000000000d */
[----:B012---:R-:W-:-:S07]  /*8640*/  PRMT R46, R15, 0x7610, R46 ;  /* 0x000076100f2e7816 */ /* 0x007fce000000002e */
.L_x_12316:
[----:B------:R-:W-:Y:S01]  /*8650*/  VIADD R34, R34, 0x40 ;  /* 0x0000004022227836 */ /* 0x000fe20000000000 */
[----:B------:R-:W-:Y:S01]  /*8660*/  LEA.HI R11, R234, R234, RZ, 0x1 ;  /* 0x000000eaea0b7211 */ /* 0x000fe200078f08ff */
[----:B------:R-:W-:Y:S01]  /*8670*/  BSSY B1, `(.L_x_12007) ;  /* 0x0000015000017945 */ /* 0x000fe20003800000 */
[----:B------:R-:W-:Y:S02]  /*8680*/  CS2R R26, SRZ ;  /* 0x00000000001a7805 */ /* 0x000fe4000001ff00 */
[----:B------:R-:W-:Y:S02]  /*8690*/  CS2R R32, SRZ ;  /* 0x0000000000207805 */ /* 0x000fe4000001ff00 */
[----:B------:R-:W-:Y:S02]  /*86a0*/  ISETP.GE.AND P1, PT, R34, R31, PT ;  /* 0x0000001f2200720c */ /* 0x000fe40003f26270 */
[----:B------:R-:W-:Y:S02]  /*86b0*/  CS2R R34, SRZ ;  /* 0x0000000000227805 */ /* 0x000fe4000001ff00 */
[----:B------:R-:W-:-:S05]  /*86c0*/  LOP3.LUT R11, R11, 0xfffffffe, RZ, 0xc0, !PT ;  /* 0xfffffffe0b0b7812 */ /* 0x000fca00078ec0ff */
[----:B------:R-:W-:-:S05]  /*86d0*/  IMAD.IADD R11, R234, 0x1, -R11 ;  /* 0x00000001ea0b7824 */ /* 0x000fca00078e0a0b */
        /* <DEDUP_REMOVED lines=8> */
[-C--:B----4-:R-:W-:Y:S02]  /*8760*/  IADD3 R32, P1, R3, R15.reuse, RZ ;  /* 0x0000000f03207210 */ /* 0x090fe40007f3e0ff */
[----:B------:R-:W-:-:S03]  /*8770*/  IADD3 R14, P2, R14, R15, RZ ;  /* 0x0000000f0e0e7210 */ /* 0x000fc60007f5e0ff */
[--C-:B------:R-:W-:Y:S02]  /*8780*/  IMAD.X R33, R0, 0x1, R13.reuse, P1 ;  /* 0x0000000100217824 */ /* 0x100fe400008e060d */
[----:B------:R-:W-:-:S04]  /*8790*/  IMAD.X R15, R8, 0x1, R13, P2 ;  /* 0x00000001080f7824 */ /* 0x000fc800010e060d */
[----:B------:R-:W5:Y:S04]  /*87a0*/  LD.E.128 R32, desc[UR38][R32.64] ;  /* 0x0000002620207980 */ /* 0x000f68000c101d00 */
[----:B------:R0:W5:Y:S02]  /*87b0*/  LD.E.128 R24, desc[UR38][R14.64] ;  /* 0x000000260e187980 */ /* 0x000164000c101d00 */
.L_x_12008:
[----:B------:R-:W-:Y:S05]  /*87c0*/  BSYNC B1 ;  /* 0x0000000000017941 */ /* 0x000fea0003800000 */
.L_x_12007:
[----:B------:R-:W1:Y:S01]  /*87d0*/  SYNCS.PHASECHK.TRANS64.TRYWAIT P1, [R16+URZ+0x22800], R11 ;  /* 0x0228000b100075a7 */ /* 0x000e62000802017f */
[----:B-----5:R-:W-:Y:S01]  /*87e0*/  IMAD.MOV.U32 R0, RZ, RZ, R24 ;  /* 0x000000ffff007224 */ /* 0x020fe200078e0018 */
[----:B------:R-:W-:Y:S01]  /*87f0*/  VIADDMNMX R31, R31, -R206, 0x80, PT ;  /* 0x000000801f1f7446 */ /* 0x000fe200038009ce */
[----:B----4-:R-:W-:Y:S01]  /*8800*/  IMAD.MOV.U32 R3, RZ, RZ, R25 ;  /* 0x000000ffff037224 */ /* 0x010fe200078e0019 */
[----:B------:R-:W-:Y:S01]  /*8810*/  BSSY B1, `(.L_x_12009) ;  /* 0x0000010000017945 */ /* 0x000fe20003800000 */
[----:B------:R-:W-:Y:S01]  /*8820*/  IMAD.MOV.U32 R8, RZ, RZ, R32 ;  /* 0x000000ffff087224 */ /* 0x000fe200078e0020 */
[----:B------:R-:W-:Y:S01]  /*8830*/  PRMT R52, R52, 0x5410, R0 ;  /* 0x0000541034347816 */ /* 0x000fe20000000000 */
[----:B------:R-:W-:Y:S01]  /*8840*/  IMAD.MOV.U32 R0, RZ, RZ, R26 ;  /* 0x000000ffff007224 */ /* 0x000fe200078e001a */
[----:B------:R-:W-:Y:S01]  /*8850*/  PRMT R53, R53, 0x5410, R3 ;  /* 0x0000541035357816 */ /* 0x000fe20000000003 */
[----:B------:R-:W-:Y:S01]  /*8860*/  IMAD.MOV.U32 R3, RZ, RZ, R27 ;  /* 0x000000ffff037224 */ /* 0x000fe200078e001b */
[-C--:B------:R-:W-:Y:S01]  /*8870*/  ISETP.GE.OR P2, PT, R18, R31.reuse, P0 ;  /* 0x0000001f1200720c */ /* 0x080fe20000746670 */
        /* <DEDUP_REMOVED lines=8> */
[----:B-1----:R-:W-:Y:S06]  /*8900*/  @!P1 BRA `(.L_x_12010) ;  /* 0x0000019800689947 */ /* 0x002fec0003800000 */
.L_x_12317:
[----:B------:R-:W-:Y:S05]  /*8910*/  BSYNC B1 ;  /* 0x0000000000017941 */ /* 0x000fea0003800000 */
.L_x_12009:
[----:B------:R-:W-:Y:S04]  /*8920*/  BSSY B1, `(.L_x_12011) ;  /* 0x000006a000017945 */ /* 0x000fe80003800000 */
[----:B------:R-:W-:Y:S05]  /*8930*/  @P2 BRA `(.L_x_12012) ;  /* 0x0000000400a02947 */ /* 0x000fea0003800000 */
[----:B------:R-:W-:Y:S01]  /*8940*/  IMAD.SHL.U32 R0, R236, 0x40, RZ ;  /* 0x00000040ec007824 */ /* 0x000fe200078e00ff */
[----:B------:R-:W-:Y:S01]  /*8950*/  SHF.R.U64 R20, R42, 0x10, R43 ;  /* 0x000000102a147819 */ /* 0x000fe2000000122b */
[----:B------:R-:W-:Y:S01]  /*8960*/  IMAD.IADD R3, R37, 0x1, R38 ;  /* 0x0000000125037824 */ /* 0x000fe200078e0226 */
[----:B------:R-:W-:Y:S02]  /*8970*/  SHF.R.U64 R42, R6, 0x10, R7 ;  /* 0x00000010062a7819 */ /* 0x000fe40000001207 */
[----:B------:R-:W-:Y:S02]  /*8980*/  LOP3.LUT R8, R0, 0x1c0, RZ, 0xc0, !PT ;  /* 0x000001c000087812 */ /* 0x000fe400078ec0ff */
[----:B------:R-:W-:Y:S02]  /*8990*/  SHF.R.U64 R40, R40, 0x10, R41 ;  /* 0x0000001028287819 */ /* 0x000fe40000001229 */
[----:B------:R-:W-:Y:S02]  /*89a0*/  LOP3.LUT R0, R8, 0x38, R37, 0xf8, !PT ;  /* 0x0000003808007812 */ /* 0x000fe400078ef825 */
[----:B-1----:R-:W-:-:S02]  /*89b0*/  SHF.R.U32.HI R11, RZ, 0x3, R8 ;  /* 0x00000003ff0b7819 */ /* 0x002fc40000011608 */
[----:B------:R-:W-:Y:S02]  /*89c0*/  LOP3.LUT R8, R8, 0x38, R3, 0xf8, !PT ;  /* 0x0000003808087812 */ /* 0x000fe400078ef803 */
[-C--:B------:R-:W-:Y:S02]  /*89d0*/  LOP3.LUT R0, R0, R11.reuse, RZ, 0x3c, !PT ;  /* 0x0000000b00007212 */ /* 0x080fe400078e3cff */
[----:B------:R-:W-:Y:S02]  /*89e0*/  LOP3.LUT R8, R8, R11, RZ, 0x3c, !PT ;  /* 0x0000000b08087212 */ /* 0x000fe400078e3cff */
[----:B------:R-:W-:Y:S01]  /*89f0*/  SHF.R.U32.HI R41, RZ, 0x10, R41 ;  /* 0x00000010ff297819 */ /* 0x000fe20000011629 */
[----:B------:R-:W-:Y:S01]  /*8a00*/  IMAD R3, R219, 0x200, R0 ;  /* 0x00000200db037824 */ /* 0x000fe200078e0200 */
[----:B------:R-:W-:Y:S02]  /*8a10*/  SHF.R.U64 R44, R4, 0x10, R5 ;  /* 0x00000010042c7819 */ /* 0x000fe40000001205 */
[----:B------:R-:W-:Y:S01]  /*8a20*/  SHF.R.U32.HI R39, RZ, 0x10, R43 ;  /* 0x00000010ff277819 */ /* 0x000fe2000001162b */
[----:B------:R-:W-:Y:S01]  /*8a30*/  IMAD R50, R3, 0x2, R16 ;  /* 0x0000000203327824 */ /* 0x000fe200078e0210 */
[----:B------:R-:W-:Y:S01]  /*8a40*/  PRMT R42, R9, 0x5432, R42 ;  /* 0x00005432092a7816 */ /* 0x000fe2000000002a */
[----:B------:R-:W-:Y:S01]  /*8a50*/  IMAD R3, R219, 0x200, R8 ;  /* 0x00000200db037824 */ /* 0x000fe200078e0208 */
[----:B------:R-:W-:-:S02]  /*8a60*/  SHF.R.U32.HI R43, RZ, 0x10, R7 ;  /* 0x00000010ff2b7819 */ /* 0x000fc40000011607 */
[----:B0-----:R-:W0:Y:S01]  /*8a70*/  LDS.128 R12, [R50+0x18400] ;  /* 0x01840000320c7984 */ /* 0x001e220000000c00 */
[----:B------:R-:W-:Y:S01]  /*8a80*/  IMAD R51, R3, 0x2, R16 ;  /* 0x0000000203337824 */ /* 0x000fe200078e0210 */
[----:B------:R-:W-:Y:S02]  /*8a90*/  PRMT R20, R46, 0x5432, R20 ;  /* 0x000054322e147816 */ /* 0x000fe40000000014 */
[----:B------:R-:W-:Y:S02]  /*8aa0*/  PRMT R40, R9, 0x5410, R40 ;  /* 0x0000541009287816 */ /* 0x000fe40000000028 */
[----:B------:R-:W1:Y:S01]  /*8ab0*/  LDS.128 R28, [R51+0x18400] ;  /* 0x01840000331c7984 */ /* 0x000e620000000c00 */
[C---:B------:R-:W-:Y:S02]  /*8ac0*/  PRMT R41, R10.reuse, 0x5410, R41 ;  /* 0x000054100a297816 */ /* 0x040fe40000000029 */
[----:B------:R-:W-:Y:S02]  /*8ad0*/  PRMT R44, R10, 0x5432, R44 ;  /* 0x000054320a2c7816 */ /* 0x000fe4000000002c */
[----:B------:R-:W-:Y:S01]  /*8ae0*/  PRMT R43, R21, 0x5410, R43 ;  /* 0x00005410152b7816 */ /* 0x000fe2000000002b */
[----:B------:R-:W-:Y:S01]  /*8af0*/  IMAD.U32 R21, R20, 0x10000, RZ ;  /* 0x0001000014157824 */ /* 0x000fe200078e00ff */
[----:B------:R-:W-:-:S02]  /*8b00*/  PRMT R39, R47, 0x5410, R39 ;  /* 0x000054102f277816 */ /* 0x000fc40000000027 */
[----:B------:R-:W-:Y:S02]  /*8b10*/  SHF.R.U32.HI R45, RZ, 0x10, R5 ;  /* 0x00000010ff2d7819 */ /* 0x000fe40000011605 */
        /* <DEDUP_REMOVED lines=14> */
[----:B------:R-:W-:Y:S01]  /*8c00*/  FMUL.FTZ R49, R8, R21 ;  /* 0x0000001508317220 */ /* 0x000fe20000410000 */
[----:B------:R-:W-:-:S02]  /*8c10*/  IMAD.U32 R7, R15, 0x10000, RZ ;  /* 0x000100000f077824 */ /* 0x000fc400078e00ff */
[----:B------:R-:W-:Y:S01]  /*8c20*/  FMUL.FTZ R47, R8, R29 ;  /* 0x0000001d082f7220 */ /* 0x000fe20000410000 */
[----:B------:R-:W-:Y:S01]  /*8c30*/  LOP3.LUT R14, R15, 0xffff0000, RZ, 0xc0, !PT ;  /* 0xffff00000f0e7812 */ /* 0x000fe200078ec0ff */
[C---:B------:R-:W-:Y:S01]  /*8c40*/  IMAD.U32 R11, R30.reuse, 0x10000, RZ ;  /* 0x000100001e0b7824 */ /* 0x040fe200078e00ff */
[----:B------:R-:W-:Y:S01]  /*8c50*/  LOP3.LUT R13, R30, 0xffff0000, RZ, 0xc0, !PT ;  /* 0xffff00001e0d7812 */ /* 0x000fe200078ec0ff */
[C---:B------:R-:W-:Y:S01]  /*8c60*/  IMAD.U32 R15, R31.reuse, 0x10000, RZ ;  /* 0x000100001f0f7824 */ /* 0x040fe200078e00ff */
[----:B------:R-:W-:Y:S01]  /*8c70*/  LOP3.LUT R30, R31, 0xffff0000, RZ, 0xc0, !PT ;  /* 0xffff00001f1e7812 */ /* 0x000fe200078ec0ff */
[C---:B------:R-:W-:Y:S01]  /*8c80*/  FFMA.FTZ R47, R0.reuse, R21, -R47 ;  /* 0x00000015002f7223 */ /* 0x040fe2000001082f */
[----:B------:R-:W-:Y:S02]  /*8c90*/  IMAD.U32 R31, R43, 0x10000, RZ ;  /* 0x000100002b1f7824 */ /* 0x000fe400078e00ff */
[----:B------:R-:W-:Y:S01]  /*8ca0*/  FMUL.FTZ R8, R9, R42 ;  /* 0x0000002a09087220 */ /* 0x000fe20000410000 */
[----:B------:R-:W-:Y:S01]  /*8cb0*/  FFMA.FTZ R49, R0, R29, R49 ;  /* 0x0000001d00317223 */ /* 0x000fe20000010031 */
[----:B------:R-:W-:-:S02]  /*8cc0*/  IMAD.U32 R21, R39, 0x10000, RZ ;  /* 0x0001000027157824 */ /* 0x000fc400078e00ff */
[-C--:B------:R-:W-:Y:S01]  /*8cd0*/  FMUL.FTZ R0, R9, R20.reuse ;  /* 0x0000001409007220 */ /* 0x080fe20000410000 */
[C---:B------:R-:W-:Y:S01]  /*8ce0*/  FMUL.FTZ R9, R10.reuse, R31 ;  /* 0x0000001f0a097220 */ /* 0x040fe20000410000 */
[----:B------:R-:W-:Y:S01]  /*8cf0*/  FFMA.FTZ R20, R3, R20, -R8 ;  /* 0x0000001403147223 */ /* 0x000fe20000010808 */
[----:B------:R-:W-:Y:S01]  /*8d00*/  LOP3.LUT R43, R43, 0xffff0000, RZ, 0xc0, !PT ;  /* 0xffff00002b2b7812 */ /* 0x000fe200078ec0ff */
[----:B------:R-:W-:Y:S01]  /*8d10*/  FMUL.FTZ R10, R10, R21 ;  /* 0x000000150a0a7220 */ /* 0x000fe20000410000 */
[----:B------:R-:W-:Y:S01]  /*8d20*/  FFMA.FTZ R42, R3, R42, R0 ;  /* 0x0000002a032a7223 */ /* 0x000fe20000010000 */
[----:B------:R-:W-:Y:S01]  /*8d30*/  IMAD.U32 R8, R44, 0x10000, RZ ;  /* 0x000100002c087824 */ /* 0x000fe200078e00ff */
[----:B------:R-:W-:Y:S01]  /*8d40*/  LOP3.LUT R39, R39, 0xffff0000, RZ, 0xc0, !PT ;  /* 0xffff000027277812 */ /* 0x000fe200078ec0ff */
[----:B------:R-:W-:Y:S02]  /*8d50*/  IMAD.U32 R0, R40, 0x10000, RZ ;  /* 0x0001000028007824 */ /* 0x000fe400078e00ff */
[C---:B------:R-:W-:Y:S01]  /*8d60*/  FFMA.FTZ R31, R4.reuse, R31, R10 ;  /* 0x0000001f041f7223 */ /* 0x040fe2000001000a */
[----:B------:R-:W-:Y:S01]  /*8d70*/  FFMA.FTZ R9, R4, R21, -R9 ;  /* 0x0000001504097223 */ /* 0x000fe20000010809 */
[----:B------:R-:W-:Y:S01]  /*8d80*/  FMUL.FTZ R3, R28, R43 ;  /* 0x0000002b1c037220 */ /* 0x000fe20000410000 */
[----:B------:R-:W-:-:S02]  /*8d90*/  IMAD.U32 R10, R45, 0x10000, RZ ;  /* 0x000100002d0a7824 */ /* 0x000fc400078e00ff */
[----:B------:R-:W-:Y:S01]  /*8da0*/  FMUL.FTZ R46, R11, R8 ;  /* 0x000000080b2e7220 */ /* 0x000fe20000410000 */
[----:B------:R-:W-:Y:S01]  /*8db0*/  LOP3.LUT R44, R44, 0xffff0000, RZ, 0xc0, !PT ;  /* 0xffff00002c2c7812 */ /* 0x000fe200078ec0ff */
[----:B------:R-:W-:Y:S02]  /*8dc0*/  IMAD.U32 R4, R41, 0x10000, RZ ;  /* 0x0001000029047824 */ /* 0x000fe400078e00ff */
[-C--:B------:R-:W-:Y:S01]  /*8dd0*/  FMUL.FTZ R11, R11, R0.reuse ;  /* 0x000000000b0b7220 */ /* 0x080fe20000410000 */
[----:B------:R-:W-:Y:S01]  /*8de0*/  LOP3.LUT R40, R40, 0xffff0000, RZ, 0xc0, !PT ;  /* 0xffff000028287812 */ /* 0x000fe200078ec0ff */
[-C--:B------:R-:W-:Y:S01]  /*8df0*/  FMUL.FTZ R21, R28, R39.reuse ;  /* 0x000000271c157220 */ /* 0x080fe20000410000 */
[----:B------:R-:W-:Y:S01]  /*8e00*/  LOP3.LUT R45, R45, 0xffff0000, RZ, 0xc0, !PT ;  /* 0xffff00002d2d7812 */ /* 0x000fe200078ec0ff */
[----:B------:R-:W-:Y:S01]  /*8e10*/  FFMA.FTZ R28, R12, R39, -R3 ;  /* 0x000000270c1c7223 */ /* 0x000fe20000010803 */
[----:B------:R-:W-:Y:S01]  /*8e20*/  LOP3.LUT R41, R41, 0xffff0000, RZ, 0xc0, !PT ;  /* 0xffff000029297812 */ /* 0x000fe200078ec0ff */
[----:B------:R-:W-:Y:S01]  /*8e30*/  FFMA.FTZ R46, R5, R0, -R46 ;  /* 0x00000000052e7223 */ /* 0x000fe2000001082e */
[----:B------:R-:W-:Y:S01]  /*8e40*/  FMUL.FTZ R48, R15, R10 ;  /* 0x0000000a0f307220 */ /* 0x000fe20000410000 */
[----:B------:R-:W-:Y:S01]  /*8e50*/  FFMA.FTZ R11, R5, R8, R11 ;  /* 0x00000008050b7223 */ /* 0x000fe2000001000b */
[----:B------:R-:W-:Y:S01]  /*8e60*/  FMUL.FTZ R0, R15, R4 ;  /* 0x000000040f007220 */ /* 0x000fe20000410000 */
[C---:B------:R-:W-:Y:S01]  /*8e70*/  FMUL.FTZ R3, R13.reuse, R44 ;  /* 0x0000002c0d037220 */ /* 0x040fe20000410000 */
[----:B------:R-:W-:Y:S01]  /*8e80*/  FMUL.FTZ R13, R13, R40 ;  /* 0x000000280d0d7220 */ /* 0x000fe20000410000 */
[C---:B------:R-:W-:Y:S01]  /*8e90*/  FMUL.FTZ R5, R30.reuse, R45 ;  /* 0x0000002d1e057220 */ /* 0x040fe20000410000 */
[-C--:B------:R-:W-:Y:S01]  /*8ea0*/  FMUL.FTZ R30, R30, R41.reuse ;  /* 0x000000291e1e7220 */ /* 0x080fe20000410000 */
[C---:B------:R-:W-:Y:S01]  /*8eb0*/  FFMA.FTZ R48, R7.reuse, R4, -R48 ;  /* 0x0000000407307223 */ /* 0x040fe20000010830 */
[----:B------:R-:W-:Y:S01]  /*8ec0*/  FFMA.FTZ R0, R7, R10, R0 ;  /* 0x0000000a07007223 */ /* 0x000fe20000010000 */
        /* <DEDUP_REMOVED lines=15> */
.L_x_12012:
[----:B------:R-:W-:Y:S05]  /*8fc0*/  BSYNC B1 ;  /* 0x0000000000017941 */ /* 0x000fea0003800000 */
.L_x_12011:
[----:B------:R-:W-:Y:S01]  /*8fd0*/  PRMT R12, R57, 0x5410, R56 ;  /* 0x00005410390c7816 */ /* 0x000fe20000000038 */
[----:B------:R-:W-:Y:S06]  /*8fe0*/  @P0 BRA `(.L_x_12003) ;  /* 0x00000004008c0947 */ /* 0x000fec0003800000 */
[----:B------:R-:W3:Y:S01]  /*8ff0*/  LDL R40, [R1+0x8] ;  /* 0x0000080001287983 */ /* 0x000ee20000100800 */
[----:B------:R-:W-:Y:S01]  /*9000*/  IMAD.IADD R0, R37, 0x1, R38 ;  /* 0x0000000125007824 */ /* 0x000fe200078e0226 */
[----:B------:R-:W-:-:S04]  /*9010*/  SHF.R.U32.HI R3, RZ, 0x3, R217 ;  /* 0x00000003ff037819 */ /* 0x000fc800000116d9 */
[----:B------:R-:W-:-:S04]  /*9020*/  LOP3.LUT R0, R217, 0x38, R0, 0xf8, !PT ;  /* 0x00000038d9007812 */ /* 0x000fc800078ef800 */
[----:B------:R-:W-:-:S05]  /*9030*/  LOP3.LUT R3, R0, R3, RZ, 0x3c, !PT ;  /* 0x0000000300037212 */ /* 0x000fca00078e3cff */
[----:B------:R-:W-:-:S04]  /*9040*/  IMAD.IADD R3, R220, 0x1, R3 ;  /* 0x00000001dc037824 */ /* 0x000fc800078e0203 */
[----:B------:R-:W-:-:S05]  /*9050*/  IMAD R3, R3, 0x2, R16 ;  /* 0x0000000203037824 */ /* 0x000fca00078e0210 */
[----:B-12---:R-:W0:Y:S01]  /*9060*/  LDS.128 R8, [R3+0x18400] ;  /* 0x0184000003087984 */ /* 0x006e220000000c00 */
[----:B------:R-:W-:Y:S02]  /*9070*/  SHF.R.U64 R30, R24, 0x10, R25 ;  /* 0x00000010181e7819 */ /* 0x000fe40000001219 */
[----:B------:R-:W-:Y:S02]  /*9080*/  SHF.R.U64 R0, R32, 0x10, R33 ;  /* 0x0000001020007819 */ /* 0x000fe40000001221 */
[----:B------:R-:W-:Y:S02]  /*9090*/  SHF.R.U32.HI R32, RZ, 0x10, R25 ;  /* 0x00000010ff207819 */ /* 0x000fe40000011619 */
[----:B------:R-:W-:Y:S02]  /*90a0*/  PRMT R30, R52, 0x5432, R30 ;  /* 0x00005432341e7816 */ /* 0x000fe4000000001e */
[----:B------:R-:W-:Y:S02]  /*90b0*/  PRMT R25, R55, 0x5432, R0 ;  /* 0x0000543237197816 */ /* 0x000fe40000000000 */
[----:B------:R-:W-:Y:S01]  /*90c0*/  SHF.R.U32.HI R33, RZ, 0x10, R33 ;  /* 0x00000010ff217819 */ /* 0x000fe20000011621 */
[----:B------:R-:W-:Y:S01]  /*90d0*/  IMAD.U32 R31, R30, 0x10000, RZ ;  /* 0x000100001e1f7824 */ /* 0x000fe200078e00ff */
[----:B------:R-:W-:-:S02]  /*90e0*/  SHF.R.U64 R28, R34, 0x10, R35 ;  /* 0x00000010221c7819 */ /* 0x000fc40000001223 */
[----:B------:R-:W-:Y:S02]  /*90f0*/  SHF.R.U32.HI R29, RZ, 0x10, R35 ;  /* 0x00000010ff1d7819 */ /* 0x000fe40000011623 */
[----:B------:R-:W-:Y:S02]  /*9100*/  PRMT R32, R53, 0x5432, R32 ;  /* 0x0000543235207816 */ /* 0x000fe40000000020 */
[--C-:B------:R-:W-:Y:S02]  /*9110*/  SHF.R.U32.HI R35, RZ, 0x10, R27.reuse ;  /* 0x00000010ff237819 */ /* 0x100fe4000001161b */
[----:B------:R-:W-:Y:S01]  /*9120*/  SHF.R.U64 R34, R26, 0x10, R27 ;  /* 0x000000101a227819 */ /* 0x000fe2000000121b */
[----:B------:R-:W-:Y:S01]  /*9130*/  IMAD.U32 R26, R25, 0x10000, RZ ;  /* 0x00010000191a7824 */ /* 0x000fe200078e00ff */
[----:B------:R-:W-:Y:S01]  /*9140*/  PRMT R27, R53, 0x5410, R33 ;  /* 0x00005410351b7816 */ /* 0x000fe20000000021 */
[----:B------:R-:W-:Y:S01]  /*9150*/  IMAD.U32 R33, R32, 0x10000, RZ ;  /* 0x0001000020217824 */ /* 0x000fe200078e00ff */
[----:B------:R-:W-:-:S02]  /*9160*/  PRMT R35, R52, 0x5410, R35 ;  /* 0x0000541034237816 */ /* 0x000fc40000000023 */
[C---:B------:R-:W-:Y:S02]  /*9170*/  PRMT R28, R12.reuse, 0x5432, R28 ;  /* 0x000054320c1c7816 */ /* 0x040fe4000000001c */
[----:B------:R-:W-:Y:S01]  /*9180*/  PRMT R29, R12, 0x5410, R29 ;  /* 0x000054100c1d7816 */ /* 0x000fe2000000001d */
[----:B0-----:R-:W-:Y:S02]  /*9190*/  IMAD.U32 R15, R8, 0x10000, RZ ;  /* 0x00010000080f7824 */ /* 0x001fe400078e00ff */
[----:B------:R-:W-:Y:S02]  /*91a0*/  IMAD.U32 R20, R9, 0x10000, RZ ;  /* 0x0001000009147824 */ /* 0x000fe400078e00ff */
[C---:B------:R-:W-:Y:S01]  /*91b0*/  FMUL.FTZ R37, R15.reuse, R31 ;  /* 0x0000001f0f257220 */ /* 0x040fe20000410000 */
[----:B------:R-:W-:Y:S01]  /*91c0*/  FMUL.FTZ R39, R15, R26 ;  /* 0x0000001a0f277220 */ /* 0x000fe20000410000 */
[----:B------:R-:W-:Y:S02]  /*91d0*/  IMAD.U32 R15, R27, 0x10000, RZ ;  /* 0x000100001b0f7824 */ /* 0x000fe400078e00ff */
[----:B------:R-:W-:Y:S01]  /*91e0*/  FMUL.FTZ R41, R20, R33 ;  /* 0x0000002114297220 */ /* 0x000fe20000410000 */
[----:B------:R-:W-:Y:S01]  /*91f0*/  IMAD.U32 R24, R11, 0x10000, RZ ;  /* 0x000100000b187824 */ /* 0x000fe200078e00ff */
[----:B------:R-:W-:Y:S01]  /*9200*/  LOP3.LUT R8, R8, 0xffff0000, RZ, 0xc0, !PT ;  /* 0xffff000008087812 */ /* 0x000fe200078ec0ff */
[----:B------:R-:W-:Y:S01]  /*9210*/  FMUL.FTZ R43, R20, R15 ;  /* 0x0000000f142b7220 */ /* 0x000fe20000410000 */
[----:B------:R-:W-:-:S02]  /*9220*/  LOP3.LUT R25, R25, 0xffff0000, RZ, 0xc0, !PT ;  /* 0xffff000019197812 */ /* 0x000fc400078ec0ff */
[----:B------:R-:W-:Y:S02]  /*9230*/  PRMT R34, R54, 0x5432, R34 ;  /* 0x0000543236227816 */ /* 0x000fe40000000022 */
[----:B------:R-:W-:Y:S02]  /*9240*/  LOP3.LUT R9, R9, 0xffff0000, RZ, 0xc0, !PT ;  /* 0xffff000009097812 */ /* 0x000fe400078ec0ff */
[----:B------:R-:W-:Y:S01]  /*9250*/  LOP3.LUT R32, R32, 0xffff0000, RZ, 0xc0, !PT ;  /* 0xffff000020207812 */ /* 0x000fe200078ec0ff */
[----:B------:R-:W-:-:S04]  /*9260*/  IMAD.U32 R21, R10, 0x10000, RZ ;  /* 0x000100000a157824 */ /* 0x000fc800078e00ff */
[----:B------:R-:W-:Y:S01]  /*9270*/  FMUL.FTZ R20, R9, R32 ;  /* 0x0000002009147220 */ /* 0x000fe20000410000 */
[----:B------:R-:W-:Y:S02]  /*9280*/  LOP3.LUT R10, R10, 0xffff0000, RZ, 0xc0, !PT ;  /* 0xffff00000a0a7812 */ /* 0x000fe400078ec0ff */
[----:B------:R-:W-:Y:S01]  /*9290*/  LOP3.LUT R11, R11, 0xffff0000, RZ, 0xc0, !PT ;  /* 0xffff00000b0b7812 */ /* 0x000fe200078ec0ff */
[----:B---3--:R-:W0:Y:S02]  /*92a0*/  LDS.128 R4, [R40+0x18400] ;  /* 0x0184000028047984 */ /* 0x008e240000000c00 */
[----:B0-----:R-:W-:Y:S02]  /*92b0*/  IMAD.U32 R0, R4, 0x10000, RZ ;  /* 0x0001000004007824 */ /* 0x001fe400078e00ff */
[----:B------:R-:W-:Y:S02]  /*92c0*/  IMAD.U32 R12, R5, 0x10000, RZ ;  /* 0x00010000050c7824 */ /* 0x000fe400078e00ff */
[----:B------:R-:W-:Y:S01]  /*92d0*/  FFMA.FTZ R26, R0, R26, -R37 ;  /* 0x0000001a001a7223 */ /* 0x000fe20000010825 */
[----:B------:R-:W-:-:S02]  /*92e0*/  IMAD.U32 R37, R35, 0x10000, RZ ;  /* 0x0001000023257824 */ /* 0x000fc400078e00ff */
[----:B------:R-:W-:Y:S01]  /*92f0*/  FFMA.FTZ R39, R0, R31, R39 ;  /* 0x0000001f00277223 */ /* 0x000fe20000010027 */
[----:B------:R-:W-:Y:S01]  /*9300*/  FFMA.FTZ R41, R12, R15, -R41 ;  /* 0x0000000f0c297223 */ /* 0x000fe20000010829 */
[----:B------:R-:W-:Y:S02]  /*9310*/  IMAD.U32 R14, R7, 0x10000, RZ ;  /* 0x00010000070e7824 */ /* 0x000fe400078e00ff */
[----:B------:R-:W-:Y:S01]  /*9320*/  FMUL.FTZ R45, R24, R37 ;  /* 0x00000025182d7220 */ /* 0x000fe20000410000 */
[----:B------:R-:W-:Y:S01]  /*9330*/  IMAD.U32 R31, R29, 0x10000, RZ ;  /* 0x000100001d1f7824 */ /* 0x000fe200078e00ff */
[----:B------:R-:W-:Y:S01]  /*9340*/  LOP3.LUT R15, R30, 0xffff0000, RZ, 0xc0, !PT ;  /* 0xffff00001e0f7812 */ /* 0x000fe200078ec0ff */
[----:B------:R-:W-:Y:S01]  /*9350*/  FFMA.FTZ R43, R12, R33, R43 ;  /* 0x000000210c2b7223 */ /* 0x000fe2000001002b */
[----:B------:R-:W-:Y:S01]  /*9360*/  LOP3.LUT R4, R4, 0xffff0000, RZ, 0xc0, !PT ;  /* 0xffff000004047812 */ /* 0x000fe200078ec0ff */
[-C--:B------:R-:W-:Y:S01]  /*9370*/  FMUL.FTZ R24, R24, R31.reuse ;  /* 0x0000001f18187220 */ /* 0x080fe20000410000 */
[----:B------:R-:W-:Y:S01]  /*9380*/  FFMA.FTZ R45, R14, R31, -R45 ;  /* 0x0000001f0e2d7223 */ /* 0x000fe2000001082d */
[----:B------:R-:W-:Y:S01]  /*9390*/  LOP3.LUT R0, R27, 0xffff0000, RZ, 0xc0, !PT ;  /* 0xffff00001b007812 */ /* 0x000fe200078ec0ff */
[C---:B------:R-:W-:Y:S01]  /*93a0*/  FMUL.FTZ R31, R8.reuse, R15 ;  /* 0x0000000f081f7220 */ /* 0x040fe20000410000 */
[----:B------:R-:W-:Y:S01]  /*93b0*/  FMUL.FTZ R27, R8, R25 ;  /* 0x00000019081b7220 */ /* 0x000fe20000410000 */
[----:B------:R-:W-:Y:S01]  /*93c0*/  IMAD.U32 R12, R34, 0x10000, RZ ;  /* 0x00010000220c7824 */ /* 0x000fe200078e00ff */
[----:B------:R-:W-:Y:S01]  /*93d0*/  LOP3.LUT R5, R5, 0xffff0000, RZ, 0xc0, !PT ;  /* 0xffff000005057812 */ /* 0x000fe200078ec0ff */
[----:B------:R-:W-:Y:S01]  /*93e0*/  FFMA.FTZ R37, R14, R37, R24 ;  /* 0x000000250e257223 */ /* 0x000fe20000010018 */
[C---:B------:R-:W-:Y:S01]  /*93f0*/  FFMA.FTZ R31, R4.reuse, R25, -R31 ;  /* 0x00000019041f7223 */ /* 0x040fe2000001081f */
[----:B------:R-:W-:Y:S01]  /*9400*/  FMUL.FTZ R9, R9, R0 ;  /* 0x0000000009097220 */ /* 0x000fe20000410000 */
[----:B------:R-:W-:Y:S01]  /*9410*/  FFMA.FTZ R14, R4, R15, R27 ;  /* 0x0000000f040e7223 */ /* 0x000fe2000001001b */
[----:B------:R-:W-:-:S02]  /*9420*/  IMAD.U32 R13, R6, 0x10000, RZ ;  /* 0x00010000060d7824 */ /* 0x000fc400078e00ff */
[----:B------:R-:W-:Y:S01]  /*9430*/  FMUL.FTZ R4, R21, R12 ;  /* 0x0000000c15047220 */ /* 0x000fe20000410000 */
[----:B------:R-:W-:Y:S02]  /*9440*/  IMAD.U32 R8, R28, 0x10000, RZ ;  /* 0x000100001c087824 */ /* 0x000fe400078e00ff */
[C---:B------:R-:W-:Y:S01]  /*9450*/  FFMA.FTZ R32, R5.reuse, R32, R9 ;  /* 0x0000002005207223 */ /* 0x040fe20000010009 */
[----:B------:R-:W-:Y:S01]  /*9460*/  FFMA.FTZ R20, R5, R0, -R20 ;  /* 0x0000000005147223 */ /* 0x000fe20000010814 */
[----:B------:R-:W-:Y:S01]  /*9470*/  LOP3.LUT R9, R34, 0xffff0000, RZ, 0xc0, !PT ;  /* 0xffff000022097812 */ /* 0x000fe200078ec0ff */
[-C--:B------:R-:W-:Y:S01]  /*9480*/  FMUL.FTZ R24, R21, R8.reuse ;  /* 0x0000000815187220 */ /* 0x080fe20000410000 */
[----:B------:R-:W-:Y:S01]  /*9490*/  FFMA.FTZ R15, R13, R8, -R4 ;  /* 0x000000080d0f7223 */ /* 0x000fe20000010804 */
[----:B------:R-:W-:Y:S02]  /*94a0*/  LOP3.LUT R5, R28, 0xffff0000, RZ, 0xc0, !PT ;  /* 0xffff00001c057812 */ /* 0x000fe400078ec0ff */
[----:B------:R-:W-:-:S02]  /*94b0*/  LOP3.LUT R4, R35, 0xffff0000, RZ, 0xc0, !PT ;  /* 0xffff000023047812 */ /* 0x000fc400078ec0ff */
[----:B------:R-:W-:Y:S01]  /*94c0*/  LOP3.LUT R0, R29, 0xffff0000, RZ, 0xc0, !PT ;  /* 0xffff00001d007812 */ /* 0x000fe200078ec0ff */
[----:B------:R-:W-:Y:S01]  /*94d0*/  FFMA.FTZ R24, R13, R12, R24 ;  /* 0x0000000c0d187223 */ /* 0x000fe20000010018 */
[----:B------:R-:W-:Y:S01]  /*94e0*/  LOP3.LUT R6, R6, 0xffff0000, RZ, 0xc0, !PT ;  /* 0xffff000006067812 */ /* 0x000fe200078ec0ff */
[C---:B------:R-:W-:Y:S01]  /*94f0*/  FMUL.FTZ R13, R10.reuse, R9 ;  /* 0x000000090a0d7220 */ /* 0x040fe20000410000 */
[----:B------:R-:W-:Y:S01]  /*9500*/  LOP3.LUT R7, R7, 0xffff0000, RZ, 0xc0, !PT ;  /* 0xffff000007077812 */ /* 0x000fe200078ec0ff */
        /* <DEDUP_REMOVED lines=17> */
.L_x_12003:
[----:B------:R-:W-:Y:S05]  /*9620*/  BSYNC B0 ;  /* 0x0000000000007941 */ /* 0x000fea0003800000 */
.L_x_11989:
        /* <DEDUP_REMOVED lines=8> */
.L_x_11986:
[----:B-12---:R-:W1:Y:S01]  /*96b0*/  S2R R0, SR_TID.X ;  /* 0x0000000000007919 */ /* 0x006e620000002100 */
[----:B------:R-:W-:Y:S01]  /*96c0*/  ISETP.NE.AND P0, PT, R203, 0x3, PT ;  /* 0x00000003cb00780c */ /* 0x000fe20003f05270 */
[----:B------:R-:W-:Y:S05]  /*96d0*/  WARPSYNC.ALL ;  /* 0x0000000000007948 */ /* 0x000fea0003800000 */
[----:B-1----:R-:W-:-:S05]  /*96e0*/  SHF.R.U32.HI R0, RZ, 0x7, R0 ;  /* 0x00000007ff007819 */ /* 0x002fca0000011600 */
[----:B------:R-:W-:-:S05]  /*96f0*/  VIADD R179, R0, 0x8 ;  /* 0x0000000800b37836 */ /* 0x000fca0000000000 */
[----:B------:R1:W-:Y:S06]  /*9700*/  BAR.SYNC.DEFER_BLOCKING R179, 0x100 ;  /* 0x000400b30000751d */ /* 0x0003ec0000010000 */
[----:B------:R-:W-:Y:S05]  /*9710*/  @!P0 BRA `(.L_x_12013) ;  /* 0x0000000000048947 */ /* 0x000fea0003800000 */
[----:B------:R-:W-:Y:S01]  /*9720*/  BPT.TRAP 0x1 ;  /* 0x000000040000795c */ /* 0x000fe20000300000 */
.L_x_12013:
[----:B---3--:R-:W-:Y:S01]  /*9730*/  IMAD R6, R2, 0x8, R16 ;  /* 0x0000000802067824 */ /* 0x008fe200078e0210 */
[----:B------:R-:W-:-:S04]  /*9740*/  SHF.L.U32 R21, R19, 0x1f, RZ ;  /* 0x0000001f13157819 */ /* 0x000fc800000006ff */
[----:B------:R2:W3:Y:S01]  /*9750*/  SYNCS.PHASECHK.TRANS64.TRYWAIT P2, [R6+URZ+0x22830], R21 ;  /* 0x02283015060075a7 */ /* 0x0004e2000804017f */
[----:B------:R-:W-:Y:S05]  /*9760*/  @!P0 BRA `(.L_x_12014) ;  /* 0x0000000000048947 */ /* 0x000fea0003800000 */
[----:B------:R-:W-:Y:S01]  /*9770*/  BPT.TRAP 0x1 ;  /* 0x000000040000795c */ /* 0x000fe20000300000 */
.L_x_12014:
[----:B0-----:R-:W0:Y:S01]  /*9780*/  S2R R3, SR_TID.X ;  /* 0x0000000000037919 */ /* 0x001e220000002100 */
[----:B------:R-:W-:-:S05]  /*9790*/  VIADD R0, R16, 0x1c400 ;  /* 0x0001c40010007836 */ /* 0x000fca0000000000 */
[----:B------:R-:W-:-:S04]  /*97a0*/  SHF.R.U32.HI R0, RZ, 0x4, R0 ;  /* 0x00000004ff007819 */ /* 0x000fc80000011600 */
[----:B------:R-:W-:Y:S02]  /*97b0*/  LOP3.LUT R0, R0, 0x3fff, RZ, 0xc0, !PT ;  /* 0x00003fff00007812 */ /* 0x000fe400078ec0ff */
[----:B0-----:R-:W-:-:S04]  /*97c0*/  LOP3.LUT R3, R3, 0x7f, RZ, 0xc0, !PT ;  /* 0x0000007f03037812 */ /* 0x001fc800078ec0ff */
[----:B------:R-:W-:Y:S01]  /*97d0*/  ISETP.NE.AND P1, PT, R3, RZ, PT ;  /* 0x000000ff0300720c */ /* 0x000fe20003f25270 */
[----:B---3--:R-:W-:-:S12]  /*97e0*/  @P2 BRA `(.L_x_12015) ;  /* 0x0000000000082947 */ /* 0x008fd80003800000 */
[----:B------:R-:W0:Y:S02]  /*97f0*/  SYNCS.PHASECHK.TRANS64.TRYWAIT P2, [R6+URZ+0x22830], R21 ;  /* 0x02283015060075a7 */ /* 0x000e24000804017f */
[----:B0-----:R-:W-:Y:S05]  /*9800*/  @!P2 BRA `(.L_x_12016) ;  /* 0x0000018800bca947 */ /* 0x001fea0003800000 */
.L_x_12015:
[----:B------:R-:W-:Y:S05]  /*9810*/  WARPSYNC.ALL ;  /* 0x0000000000007948 */ /* 0x000fea0003800000 */
[----:B------:R-:W-:-:S05]  /*9820*/  LOP3.LUT R207, R0, 0x10000, RZ, 0xfc, !PT ;  /* 0x0001000000cf7812 */ /* 0x000fca00078efcff */
[----:B------:R-:W-:Y:S01]  /*9830*/  IMAD R8, R2, 0x300, R207 ;  /* 0x0000030002087824 */ /* 0x000fe200078e02cf */
[----:B------:R-:W-:Y:S01]  /*9840*/  LOP3.LUT R4, R36, 0x10000, RZ, 0xfc, !PT ;  /* 0x0001000024047812 */ /* 0x000fe200078efcff */
[----:B------:R-:W-:Y:S01]  /*9850*/  IMAD.MOV.U32 R9, RZ, RZ, 0x40000040 ;  /* 0x40000040ff097424 */ /* 0x000fe200078e00ff */
[----:B------:R-:W3:Y:S01]  /*9860*/  LDL.LU R76, [R1] ;  /* 0x00000000014c7983 */ /* 0x000ee20000300800 */
[----:B------:R-:W-:Y:S01]  /*9870*/  IMAD.MOV.U32 R5, RZ, RZ, 0x40000040 ;  /* 0x40000040ff057424 */ /* 0x000fe200078e00ff */
[C---:B------:R-:W-:Y:S01]  /*9880*/  R2UR UR6, R8.reuse ;  /* 0x00000000080672ca */ /* 0x040fe200000e0000 */
[----:B-----5:R-:W-:Y:S01]  /*9890*/  WARPGROUP.ARRIVE ;  /* 0x00000000000079c5 */ /* 0x020fe20000000000 */
[----:B------:R-:W-:Y:S01]  /*98a0*/  R2UR UR7, R9 ;  /* 0x00000000090772ca */ /* 0x000fe200000e0000 */
[----:B------:R-:W-:Y:S01]  /*98b0*/  VIADD R10, R8, 0x2 ;  /* 0x00000002080a7836 */ /* 0x000fe20000000000 */
[C---:B------:R-:W-:Y:S01]  /*98c0*/  R2UR UR4, R4.reuse ;  /* 0x00000000040472ca */ /* 0x040fe200000e0000 */
[----:B----4-:R-:W-:Y:S01]  /*98d0*/  VIADD R14, R4, 0x2 ;  /* 0x00000002040e7836 */ /* 0x010fe20000000000 */
[----:B------:R-:W-:Y:S01]  /*98e0*/  R2UR UR5, R5 ;  /* 0x00000000050572ca */ /* 0x000fe200000e0000 */
[----:B------:R-:W-:Y:S01]  /*98f0*/  IMAD.MOV.U32 R11, RZ, RZ, 0x40000040 ;  /* 0x40000040ff0b7424 */ /* 0x000fe200078e00ff */
[----:B------:R-:W4:Y:S01]  /*9900*/  LDC R20, c[0x0][0x448] ;  /* 0x00011200ff147b82 */ /* 0x000f220000000800 */
[----:B------:R-:W-:Y:S01]  /*9910*/  IMAD.MOV.U32 R15, RZ, RZ, 0x40000040 ;  /* 0x40000040ff0f7424 */ /* 0x000fe200078e00ff */
[----:B------:R-:W0:Y:S01]  /*9920*/  S2R R77, SR_TID.X ;  /* 0x00000000004d7919 */ /* 0x000e220000002100 */
[----:B------:R-:W-:Y:S01]  /*9930*/  VIADD R12, R8, 0x4 ;  /* 0x00000004080c7836 */ /* 0x000fe20000000000 */
[----:B------:R-:W-:Y:S01]  /*9940*/  ULDC UR53, c[0x0][0x9dc] ;  /* 0x0002770000357ab9 */ /* 0x000fe20000000800 */
[----:B------:R-:W-:Y:S01]  /*9950*/  IMAD.MOV.U32 R13, RZ, RZ, 0x40000040 ;  /* 0x40000040ff0d7424 */ /* 0x000fe200078e00ff */
[----:B------:R-:W-:Y:S01]  /*9960*/  ULOP3.LUT UR53, URZ, UR53, URZ, 0x33, !UPT ;  /* 0x000000353f357292 */ /* 0x000fe2000f8e333f */
[----:B------:R-:W-:Y:S01]  /*9970*/  IMAD.MOV.U32 R9, RZ, RZ, 0x40000040 ;  /* 0x40000040ff097424 */ /* 0x000fe200078e00ff */
[----:B------:R-:W1:Y:S03]  /*9980*/  LDC.64 R176, c[0x0][0x9e0] ;  /* 0x00027800ffb07b82 */ /* 0x000e660000000a00 */
[----:B------:R-:W-:Y:S01]  /*9990*/  HGMMA.64x96x16.F32.BF16 R24, gdesc[UR4], RZ, !UPT, gsb0 ;  /* 0x01600000041879f0 */ /* 0x000fe2000c0018ff */
[----:B------:R-:W-:Y:S01]  /*99a0*/  R2UR UR6, R10 ;  /* 0x000000000a0672ca */ /* 0x000fe200000e0000 */
[----:B------:R-:W-:Y:S01]  /*99b0*/  VIADD R10, R4, 0x4 ;  /* 0x00000004040a7836 */ /* 0x000fe20000000000 */
[----:B------:R-:W-:Y:S01]  /*99c0*/  R2UR UR7, R11 ;  /* 0x000000000b0772ca */ /* 0x000fe200000e0000 */
[----:B------:R-:W-:Y:S01]  /*99d0*/  IMAD.MOV.U32 R11, RZ, RZ, 0x40000040 ;  /* 0x40000040ff0b7424 */ /* 0x000fe200078e00ff */
[----:B------:R-:W-:-:S02]  /*99e0*/  R2UR UR4, R14 ;  /* 0x000000000e0472ca */ /* 0x000fc400000e0000 */
[----:B------:R-:W-:Y:S02]  /*99f0*/  R2UR UR5, R15 ;  /* 0x000000000f0572ca */ /* 0x000fe400000e0000 */
[----:B----4-:R-:W-:Y:S02]  /*9a00*/  ISETP.NE.AND P2, PT, R20, 0x1, PT ;  /* 0x000000011400780c */ /* 0x010fe40003f45270 */
[----:B0-----:R-:W-:Y:S01]  /*9a10*/  SHF.R.U32.HI R77, RZ, 0x7, R77 ;  /* 0x00000007ff4d7819 */ /* 0x001fe2000001164d */
[----:B------:R-:W-:Y:S02]  /*9a20*/  WARPGROUP.DEPBAR.LE gsb0, 0x0 ;  /* 0x00008000000079c5 */ /* 0x000fe40000010000 */
[----:B------:R-:W-:-:S06]  /*9a30*/  WARPGROUP.ARRIVE ;  /* 0x00000000000079c5 */ /* 0x000fcc0000000000 */
[----:B------:R-:W-:Y:S01]  /*9a40*/  HGMMA.64x96x16.F32.BF16 R24, gdesc[UR4], R24, gsb0 ;  /* 0x01600000041879f0 */ /* 0x000fe20008001818 */
        /* <DEDUP_REMOVED lines=14> */
[----:B---3--:R-:W-:-:S04]  /*9b30*/  LOP3.LUT R76, R76, 0xffdfffff, RZ, 0xc0, !PT ;  /* 0xffdfffff4c4c7812 */ /* 0x008fc800078ec0ff */
[----:B------:R-:W-:-:S04]  /*9b40*/  @P2 LOP3.LUT R76, R76, 0x200000, RZ, 0xfc, !PT ;  /* 0x002000004c4c2812 */ /* 0x000fc800078efcff */
[----:B------:R-:W-:Y:S01]  /*9b50*/  LOP3.LUT R76, R76, 0xffefffff, RZ, 0xc0, !PT ;  /* 0xffefffff4c4c7812 */ /* 0x000fe200078ec0ff */
        /* <DEDUP_REMOVED lines=8> */
[----:B------:R-:W0:Y:S01]  /*9be0*/  @P2 LDC R31, c[0x0][0x450] ;  /* 0x00011400ff1f2b82 */ /* 0x000e220000000800 */
        /* <DEDUP_REMOVED lines=8> */
[----:B------:R2:W0:Y:S01]  /*9c70*/  MUFU.TANH R80, R12 ;  /* 0x0000000c00507308 */ /* 0x0004220000002400 */
[----:B---3--:R-:W3:Y:S01]  /*9c80*/  @P2 LDC R29, c[0x0][0x44c] ;  /* 0x00011300ff1d2b82 */ /* 0x008ee20000000800 */
[----:B------:R-:W-:Y:S01]  /*9c90*/  FMUL.FTZ R40, R40, UR4 ;  /* 0x0000000428287c20 */ /* 0x000fe20008410000 */
[----:B------:R-:W-:Y:S01]  /*9ca0*/  FMUL.FTZ R25, R25, UR4 ;  /* 0x0000000419197c20 */ /* 0x000fe20008410000 */
[----:B------:R-:W-:Y:S01]  /*9cb0*/  FMUL.FTZ R33, R33, UR4 ;  /* 0x0000000421217c20 */ /* 0x000fe20008410000 */
[----:B------:R-:W-:Y:S01]  /*9cc0*/  FMUL.FTZ R73, R24, UR4 ;  /* 0x0000000418497c20 */ /* 0x000fe20008410000 */
[----:B------:R-:W-:-:S02]  /*9cd0*/  IMAD R24, R178, -0x60, R201 ;  /* 0xffffffa0b2187824 */ /* 0x000fc400078e02c9 */
[----:B------:R-:W-:Y:S01]  /*9ce0*/  FMUL.FTZ R3, R27, UR4 ;  /* 0x000000041b037c20 */ /* 0x000fe20008410000 */
[----:B------:R1:W0:Y:S01]  /*9cf0*/  MUFU.TANH R84, R48 ;  /* 0x0000003000547308 */ /* 0x0002220000002400 */
[----:B--2---:R-:W-:Y:S02]  /*9d00*/  IMAD.IADD R12, R211, 0x1, R206 ;  /* 0x00000001d30c7824 */ /* 0x004fe400078e02ce */
[----:B------:R-:W-:Y:S01]  /*9d10*/  FMUL.FTZ R0, R26, UR4 ;  /* 0x000000041a007c20 */ /* 0x000fe20008410000 */
[----:B------:R-:W-:Y:S01]  /*9d20*/  FMUL.FTZ R37, R37, UR4 ;  /* 0x0000000425257c20 */ /* 0x000fe20008410000 */
[----:B------:R-:W-:Y:S01]  /*9d30*/  FMUL.FTZ R41, R41, UR4 ;  /* 0x0000000429297c20 */ /* 0x000fe20008410000 */
[----:B------:R-:W-:Y:S02]  /*9d40*/  IMAD.MOV.U32 R35, RZ, RZ, R12 ;  /* 0x000000ffff237224 */ /* 0x000fe400078e000c */
[----:B------:R-:W-:Y:S01]  /*9d50*/  FMUL.FTZ R44, R44, UR4 ;  /* 0x000000042c2c7c20 */ /* 0x000fe20008410000 */
[----:B------:R-:W-:Y:S01]  /*9d60*/  FMUL.FTZ R45, R45, UR4 ;  /* 0x000000042d2d7c20 */ /* 0x000fe20008410000 */
[----:B------:R2:W0:Y:S01]  /*9d70*/  MUFU.TANH R74, R28 ;  /* 0x0000001c004a7308 */ /* 0x0004220000002400 */
[----:B-1----:R-:W-:Y:S01]  /*9d80*/  FMUL.FTZ R48, R54, UR4 ;  /* 0x0000000436307c20 */ /* 0x002fe20008410000 */
[----:B------:R-:W-:Y:S01]  /*9d90*/  FMUL.FTZ R49, R49, UR4 ;  /* 0x0000000431317c20 */ /* 0x000fe20008410000 */
[----:B------:R-:W-:Y:S01]  /*9da0*/  FMUL.FTZ R27, R50, UR4 ;  /* 0x00000004321b7c20 */ /* 0x000fe20008410000 */
[----:B------:R-:W-:Y:S01]  /*9db0*/  FMUL.FTZ R53, R53, UR4 ;  /* 0x0000000435357c20 */ /* 0x000fe20008410000 */
[----:B------:R-:W-:Y:S01]  /*9dc0*/  FMUL.FTZ R52, R55, UR4 ;  /* 0x0000000437347c20 */ /* 0x000fe20008410000 */
[----:B------:R-:W-:Y:S01]  /*9dd0*/  FMUL.FTZ R56, R56, UR4 ;  /* 0x0000000438387c20 */ /* 0x000fe20008410000 */
[----:B------:R-:W-:Y:S01]  /*9de0*/  FMUL.FTZ R57, R57, UR4 ;  /* 0x0000000439397c20 */ /* 0x000fe20008410000 */
[----:B------:R1:W0:Y:S01]  /*9df0*/  MUFU.TANH R54, R66 ;  /* 0x0000004200367308 */ /* 0x0002220000002400 */
[----:B---3--:R-:W-:-:S04]  /*9e00*/  @P2 IMAD.HI.U32 R20, R12, R29, RZ ;  /* 0x0000001d0c142227 */ /* 0x008fc800078e00ff */
[----:B--2---:R-:W-:Y:S01]  /*9e10*/  FMUL.FTZ R28, R34, UR4 ;  /* 0x00000004221c7c20 */ /* 0x004fe20008410000 */
[----:B------:R-:W-:Y:S01]  /*9e20*/  FMUL.FTZ R34, R39, UR4 ;  /* 0x0000000427227c20 */ /* 0x000fe20008410000 */
[----:B------:R-:W-:Y:S01]  /*9e30*/  FMUL.FTZ R58, R58, UR4 ;  /* 0x000000043a3a7c20 */ /* 0x000fe20008410000 */
[----:B------:R-:W-:Y:S01]  /*9e40*/  FMUL.FTZ R59, R59, UR4 ;  /* 0x000000043b3b7c20 */ /* 0x000fe20008410000 */
[----:B0-----:R-:W-:Y:S01]  /*9e50*/  @P2 SHF.R.U32.HI R35, RZ, R31, R20 ;  /* 0x0000001fff232219 */ /* 0x001fe20000011614 */
[----:B------:R-:W-:Y:S01]  /*9e60*/  FMUL.FTZ R60, R60, UR4 ;  /* 0x000000043c3c7c20 */ /* 0x000fe20008410000 */
[----:B------:R-:W-:Y:S01]  /*9e70*/  ISETP.GE.AND P2, PT, R177, 0x1, PT ;  /* 0x00000001b100780c */ /* 0x000fe20003f46270 */
[----:B------:R0:W2:Y:S01]  /*9e80*/  MUFU.TANH R100, R32 ;  /* 0x0000002000647308 */ /* 0x0000a20000002400 */
[----:B------:R-:W-:Y:S01]  /*9e90*/  FMUL.FTZ R61, R61, UR4 ;  /* 0x000000043d3d7c20 */ /* 0x000fe20008410000 */
[----:B-1----:R-:W1:Y:S01]  /*9ea0*/  SHFL.IDX PT, R66, R35, RZ, 0x1c1f ;  /* 0x001c1fff23427589 */ /* 0x002e6200000e0000 */
[----:B------:R-:W-:Y:S01]  /*9eb0*/  FMUL.FTZ R64, R64, UR4 ;  /* 0x0000000440407c20 */ /* 0x000fe20008410000 */
[----:B------:R-:W-:Y:S01]  /*9ec0*/  FMUL.FTZ R65, R65, UR4 ;  /* 0x0000000441417c20 */ /* 0x000fe20008410000 */
[----:B------:R-:W-:Y:S01]  /*9ed0*/  FMUL.FTZ R68, R68, UR4 ;  /* 0x0000000444447c20 */ /* 0x000fe20008410000 */
[----:B------:R-:W-:Y:S01]  /*9ee0*/  FMUL.FTZ R69, R69, UR4 ;  /* 0x0000000445457c20 */ /* 0x000fe20008410000 */
[----:B------:R-:W-:Y:S01]  /*9ef0*/  FMUL.FTZ R31, R70, UR4 ;  /* 0x00000004461f7c20 */ /* 0x000fe20008410000 */
[----:B------:R3:W1:Y:S01]  /*9f00*/  MUFU.TANH R96, R36 ;  /* 0x0000002400607308 */ /* 0x0006620000002400 */
[----:B0-----:R-:W-:Y:S01]  /*9f10*/  FMUL.FTZ R32, R38, UR4 ;  /* 0x0000000426207c20 */ /* 0x001fe20008410000 */
[----:B------:R-:W-:Y:S01]  /*9f20*/  FMUL.FTZ R38, R43, UR4 ;  /* 0x000000042b267c20 */ /* 0x000fe20008410000 */
[----:B------:R-:W-:Y:S01]  /*9f30*/  VIADD R29, R24, 0x61 ;  /* 0x00000061181d7836 */ /* 0x000fe20000000000 */
[----:B------:R-:W-:Y:S01]  /*9f40*/  @P2 LOP3.LUT R76, R76, 0x100000, RZ, 0xfc, !PT ;  /* 0x001000004c4c2812 */ /* 0x000fe200078efcff */
[----:B------:R-:W-:Y:S01]  /*9f50*/  FMUL.FTZ R63, R63, UR4 ;  /* 0x000000043f3f7c20 */ /* 0x000fe20008410000 */
[----:B------:R-:W-:Y:S01]  /*9f60*/  @!P1 VIADD R12, R6, 0x22840 ;  /* 0x00022840060c9836 */ /* 0x000fe20000000000 */
[----:B------:R-:W-:Y:S01]  /*9f70*/  IADD3 R20, -R77, 0xb, RZ ;  /* 0x0000000b4d147810 */ /* 0x000fe20007ffe1ff */
[----:B------:R0:W1:Y:S01]  /*9f80*/  MUFU.TANH R92, R40 ;  /* 0x00000028005c7308 */ /* 0x0000620000002400 */
[----:B------:R1:W-:Y:S01]  /*9f90*/  STL [R1], R76 ;  /* 0x0000004c01007387 */ /* 0x0003e20000100800 */
[----:B---3--:R-:W-:Y:S01]  /*9fa0*/  FMUL.FTZ R36, R42, UR4 ;  /* 0x000000042a247c20 */ /* 0x008fe20008410000 */
[----:B------:R-:W-:Y:S01]  /*9fb0*/  FMUL.FTZ R42, R47, UR4 ;  /* 0x000000042f2a7c20 */ /* 0x000fe20008410000 */
[----:B------:R-:W-:Y:S01]  /*9fc0*/  IMAD.MOV.U32 R39, RZ, RZ, -0x60 ;  /* 0xffffffa0ff277424 */ /* 0x000fe200078e00ff */
[----:B------:R-:W-:Y:S01]  /*9fd0*/  @!P1 PRMT R12, RZ, 0x654, R12 ;  /* 0x00000654ff0c9816 */ /* 0x000fe2000000000c */
[----:B------:R-:W-:Y:S01]  /*9fe0*/  FMUL.FTZ R62, R62, UR4 ;  /* 0x000000043e3e7c20 */ /* 0x000fe20008410000 */
[----:B------:R3:W-:Y:S06]  /*9ff0*/  BAR.ARV R20, 0x100 ;  /* 0x000400140000751d */ /* 0x0007ec0000002000 */
[----:B------:R4:W1:Y:S01]  /*a000*/  MUFU.TANH R72, R25 ;  /* 0x0000001900487308 */ /* 0x0008620000002400 */
[----:B0-----:R-:W-:Y:S01]  /*a010*/  FMUL.FTZ R40, R46, UR4 ;  /* 0x000000042e287c20 */ /* 0x001fe20008410000 */
[----:B------:R-:W-:Y:S01]  /*a020*/  FMUL.FTZ R46, R51, UR4 ;  /* 0x00000004332e7c20 */ /* 0x000fe20008410000 */
[----:B------:R-:W-:Y:S01]  /*a030*/  IMAD R51, R178, R39, 0x60 ;  /* 0x00000060b2337424 */ /* 0x000fe200078e0227 */
[----:B------:R3:W-:Y:S04]  /*a040*/  @!P1 SYNCS.ARRIVE.TRANS64.RED.A1T0 RZ, [R12+URZ], RZ ;  /* 0x000000ff0cff99a7 */ /* 0x0007e8000810043f */
[----:B------:R0:W1:Y:S01]  /*a050*/  MUFU.TANH R98, R33 ;  /* 0x0000002100627308 */ /* 0x0000620000002400 */
[----:B----4-:R-:W-:-:S07]  /*a060*/  FMUL.FTZ R25, R67, UR4 ;  /* 0x0000000443197c20 */ /* 0x010fce0008410000 */
[----:B------:R4:W1:Y:S01]  /*a070*/  MUFU.TANH R94, R37 ;  /* 0x00000025005e7308 */ /* 0x0008620000002400 */
[----:B0-----:R-:W-:-:S07]  /*a080*/  FMUL.FTZ R33, R71, UR4 ;  /* 0x0000000447217c20 */ /* 0x001fce0008410000 */
[----:B------:R-:W0:Y:S01]  /*a090*/  MUFU.TANH R73, R73 ;  /* 0x0000004900497308 */ /* 0x000e220000002400 */
[----:B----4-:R-:W-:Y:S02]  /*a0a0*/  IMAD R37, R202, -0x2, R29 ;  /* 0xfffffffeca257824 */ /* 0x010fe400078e021d */
[----:B------:R-:W-:Y:S02]  /*a0b0*/  VIADD R29, R24, 0x60 ;  /* 0x00000060181d7836 */ /* 0x000fe40000000000 */
[----:B------:R-:W-:Y:S02]  /*a0c0*/  IMAD.IADD R37, R37, 0x1, -R200 ;  /* 0x0000000125257824 */ /* 0x000fe400078e0ac8 */
[----:B------:R-:W-:Y:S01]  /*a0d0*/  IMAD R102, R202, -0x2, R29 ;  /* 0xfffffffeca667824 */ /* 0x000fe200078e021d */
[----:B------:R-:W4:Y:S01]  /*a0e0*/  MUFU.TANH R0, R0 ;  /* 0x0000000000007308 */ /* 0x000f220000002400 */
[C---:B------:R-:W-:Y:S02]  /*a0f0*/  IMAD.IADD R39, R37.reuse, 0x1, R176 ;  /* 0x0000000125277824 */ /* 0x040fe400078e02b0 */
[----:B------:R-:W-:-:S03]  /*a100*/  VIADD R47, R37, UR53 ;  /* 0x00000035252f7c36 */ /* 0x000fc60008000000 */
[----:B-1----:R-:W-:Y:S01]  /*a110*/  VIADDMNMX R26, R66, R39, R102, PT ;  /* 0x00000027421a7246 */ /* 0x002fe20003800166 */
        /* <DEDUP_REMOVED lines=35> */
[----:B------:R2:W0:Y:S02]  /*a350*/  MUFU.TANH R43, R62 ;  /* 0x0000003e002b7308 */ /* 0x0004240000002400 */
[----:B--2---:R-:W-:Y:S01]  /*a360*/  IMAD R62, R202, -0x2, R51 ;  /* 0xfffffffeca3e7824 */ /* 0x004fe200078e0233 */
        /* <DEDUP_REMOVED lines=12> */
.L_x_12019:
[----:B------:R-:W-:-:S13]  /*a430*/  ISETP.NE.AND P2, PT, R177, 0x1, PT ;  /* 0x00000001b100780c */ /* 0x000fda0003f45270 */
[----:B------:R-:W1:Y:S02]  /*a440*/  @P2 LDC.64 R66, c[0x0][0x9e8] ;  /* 0x00027a00ff422b82 */ /* 0x000e640000000a00 */
[----:B-1----:R-:W-:-:S05]  /*a450*/  @P2 IMAD.HI.U32 R24, R12, R66, RZ ;  /* 0x000000420c182227 */ /* 0x002fca00078e00ff */
[----:B------:R-:W-:-:S07]  /*a460*/  @P2 SHF.R.U32.HI R12, RZ, R67, R24 ;  /* 0x00000043ff0c2219 */ /* 0x000fce0000011618 */
.L_x_12020:
[----:B------:R-:W-:Y:S05]  /*a470*/  BSYNC B0 ;  /* 0x0000000000007941 */ /* 0x000fea0003800000 */
.L_x_12018:
[----:B------:R-:W-:-:S05]  /*a480*/  IMAD R12, R12, R177, R62 ;  /* 0x000000b10c0c7224 */ /* 0x000fca00078e023e */
[----:B------:R-:W-:Y:S02]  /*a490*/  VIMNMX R29, R29, R12, !PT ;  /* 0x0000000c1d1d7248 */ /* 0x000fe40007fe0100 */
[----:B------:R-:W-:-:S07]  /*a4a0*/  VIADDMNMX R26, R12, R177, R26, PT ;  /* 0x000000b10c1a7246 */ /* 0x000fce000380011a */
.L_x_12017:
[C---:B------:R-:W-:Y:S02]  /*a4b0*/  ISETP.GE.AND P2, PT, R51.reuse, 0x2, PT ;  /* 0x000000023300780c */ /* 0x040fe40003f46270 */
[----:B------:R-:W-:Y:S02]  /*a4c0*/  ISETP.GE.AND P6, PT, R51, 0x9, PT ;  /* 0x000000093300780c */ /* 0x000fe40003fc6270 */
[----:B------:R-:W-:Y:S02]  /*a4d0*/  ISETP.GT.AND P3, PT, R29, 0x1, !P2 ;  /* 0x000000011d00780c */ /* 0x000fe40005764270 */
[----:B------:R-:W-:Y:S02]  /*a4e0*/  ISETP.GE.AND P4, PT, R51, 0xa, PT ;  /* 0x0000000a3300780c */ /* 0x000fe40003f86270 */
[----:B------:R-:W-:Y:S02]  /*a4f0*/  ISETP.LT.OR P3, PT, R26, 0x2, P3 ;  /* 0x000000021a00780c */ /* 0x000fe40001f61670 */
[----:B------:R-:W-:-:S02]  /*a500*/  P2R R55, PR, RZ, 0x10 ;  /* 0x00000010ff377803 */ /* 0x000fc40000000000 */
        /* <DEDUP_REMOVED lines=37> */
[----:B0-----:R-:W-:Y:S02]  /*a760*/  FSEL R90, R41, -INF , !P3 ;  /* 0xff800000295a7808 */ /* 0x001fe40005800000 */
[----:B------:R-:W-:Y:S02]  /*a770*/  ISETP.GT.AND P3, PT, R29, 0x28, !P4 ;  /* 0x000000281d00780c */ /* 0x000fe40006764270 */
[----:B------:R-:W-:Y:S02]  /*a780*/  P2R R41, PR, RZ, 0x10 ;  /* 0x00000010ff297803 */ /* 0x000fe40000000000 */
[----:B------:R-:W-:Y:S02]  /*a790*/  ISETP.LT.OR P3, PT, R26, 0x29, P3 ;  /* 0x000000291a00780c */ /* 0x000fe40001f61670 */
[----:B------:R-:W-:Y:S02]  /*a7a0*/  ISETP.GE.AND P4, PT, R51, 0x2a, PT ;  /* 0x0000002a3300780c */ /* 0x000fe40003f86270 */
[----:B------:R-:W-:-:S02]  /*a7b0*/  FSEL R88, R44, -INF , !P3 ;  /* 0xff8000002c587808 */ /* 0x000fc40005800000 */
[----:B------:R-:W-:Y:S01]  /*a7c0*/  ISETP.GT.AND P3, PT, R29, 0x29, !P4 ;  /* 0x000000291d00780c */ /* 0x000fe20006764270 */
[----:B------:R-:W0:Y:S01]  /*a7d0*/  SHFL.IDX PT, R44, R35, 0x1, 0x1c1f ;  /* 0x003c1f00232c7f89 */ /* 0x000e2200000e0000 */
        /* <DEDUP_REMOVED lines=11> */
[C---:B------:R-:W-:Y:S01]  /*a890*/  ISETP.LT.OR P3, PT, R26.reuse, 0x32, P3 ;  /* 0x000000321a00780c */ /* 0x040fe20001f61670 */
[----:B0-----:R-:W-:Y:S01]  /*a8a0*/  IMAD.IADD R37, R47, 0x1, R44 ;  /* 0x000000012f257824 */ /* 0x001fe200078e022c */
        /* <DEDUP_REMOVED lines=40> */
[----:B------:R-:W-:-:S02]  /*ab30*/  VIADDMNMX R102, R44, R39, R102, PT ;  /* 0x000000272c667246 */ /* 0x000fc40003800166 */
        /* <DEDUP_REMOVED lines=27> */
.L_x_12023:
[----:B------:R-:W-:-:S13]  /*acf0*/  ISETP.NE.AND P5, PT, R177, 0x1, PT ;  /* 0x00000001b100780c */ /* 0x000fda0003fa5270 */
[----:B------:R-:W0:Y:S02]  /*ad00*/  @P5 LDC.64 R44, c[0x0][0x9e8] ;  /* 0x00027a00ff2c5b82 */ /* 0x000e240000000a00 */
[----:B0-----:R-:W-:-:S05]  /*ad10*/  @P5 IMAD.HI.U32 R44, R29, R44, RZ ;  /* 0x0000002c1d2c5227 */ /* 0x001fca00078e00ff */
[----:B------:R-:W-:-:S07]  /*ad20*/  @P5 SHF.R.U32.HI R29, RZ, R45, R44 ;  /* 0x0000002dff1d5219 */ /* 0x000fce000001162c */
.L_x_12024:
[----:B------:R-:W-:Y:S05]  /*ad30*/  BSYNC B0 ;  /* 0x0000000000007941 */ /* 0x000fea0003800000 */
.L_x_12022:
[----:B------:R-:W-:-:S05]  /*ad40*/  IMAD R44, R29, R177, R62 ;  /* 0x000000b11d2c7224 */ /* 0x000fca00078e023e */
[----:B------:R-:W-:Y:S02]  /*ad50*/  VIMNMX R37, R37, R44, !PT ;  /* 0x0000002c25257248 */ /* 0x000fe40007fe0100 */
[----:B------:R-:W-:-:S07]  /*ad60*/  VIADDMNMX R102, R44, R177, R102, PT ;  /* 0x000000b12c667246 */ /* 0x000fce0003800166 */
.L_x_12021:
[C---:B------:R-:W-:Y:S01]  /*ad70*/  ISETP.GT.AND P2, PT, R37.reuse, 0x1, !P2 ;  /* 0x000000012500780c */ /* 0x040fe20005744270 */
[----:B------:R-:W-:Y:S01]  /*ad80*/  ULDC UR4, c[0x0][0x988] ;  /* 0x0002620000047ab9 */ /* 0x000fe20000000800 */
[----:B------:R-:W-:Y:S02]  /*ad90*/  ISETP.GT.AND P6, PT, R37, 0x8, !P6 ;  /* 0x000000082500780c */ /* 0x000fe400077c4270 */
[C---:B------:R-:W-:Y:S02]  /*ada0*/  ISETP.LT.OR P2, PT, R102.reuse, 0x2, P2 ;  /* 0x000000026600780c */ /* 0x040fe40001741670 */
[----:B------:R-:W-:Y:S02]  /*adb0*/  ISETP.LT.OR P6, PT, R102, 0x9, P6 ;  /* 0x000000096600780c */ /* 0x000fe400037c1670 */
[----:B------:R-:W-:Y:S02]  /*adc0*/  FSEL R68, R3, -INF , !P2 ;  /* 0xff80000003447808 */ /* 0x000fe40005000000 */
[----:B------:R-:W-:-:S02]  /*add0*/  ISETP.NE.AND P2, PT, R55, RZ, PT ;  /* 0x000000ff3700720c */ /* 0x000fc40003f45270 */
[C---:B------:R-:W-:Y:S02]  /*ade0*/  ISETP.GT.AND P4, PT, R37.reuse, RZ, !P4 ;  /* 0x000000ff2500720c */ /* 0x040fe40006784270 */
[----:B------:R-:W-:Y:S02]  /*adf0*/  ISETP.GT.AND P2, PT, R37, 0x9, !P2 ;  /* 0x000000092500780c */ /* 0x000fe40005744270 */
[----:B------:R-:W-:Y:S02]  /*ae00*/  ISETP.NE.AND P5, PT, R66, RZ, PT ;  /* 0x000000ff4200720c */ /* 0x000fe40003fa5270 */
[----:B------:R-:W-:Y:S02]  /*ae10*/  ISETP.LT.OR P2, PT, R102, 0xa, P2 ;  /* 0x0000000a6600780c */ /* 0x000fe40001741670 */
[----:B------:R-:W-:Y:S02]  /*ae20*/  FSEL R66, R7, -INF , !P6 ;  /* 0xff80000007427808 */ /* 0x000fe40007000000 */
[----:B------:R-:W-:Y:S01]  /*ae30*/  FSEL R62, R13, -INF , !P2 ;  /* 0xff8000000d3e7808 */ /* 0x000fe20005000000 */
[----:B------:R-:W-:Y:S01]  /*ae40*/  IMAD.U32 R13, RZ, RZ, UR4 ;  /* 0x00000004ff0d7e24 */ /* 0x000fe2000f8e00ff */
[----:B------:R-:W-:-:S02]  /*ae50*/  ISETP.NE.AND P2, PT, R63, RZ, PT ;  /* 0x000000ff3f00720c */ /* 0x000fc40003f45270 */
[----:B------:R-:W-:Y:S02]  /*ae60*/  ISETP.NE.AND P6, PT, R77, RZ, PT ;  /* 0x000000ff4d00720c */ /* 0x000fe40003fc5270 */
[----:B------:R-:W-:Y:S02]  /*ae70*/  ISETP.GT.AND P2, PT, R37, 0x10, !P2 ;  /* 0x000000102500780c */ /* 0x000fe40005744270 */
[C---:B------:R-:W-:Y:S02]  /*ae80*/  ISETP.LT.OR P4, PT, R102.reuse, 0x1, P4 ;  /* 0x000000016600780c */ /* 0x040fe40002781670 */
[----:B------:R-:W-:Y:S02]  /*ae90*/  ISETP.LT.OR P2, PT, R102, 0x11, P2 ;  /* 0x000000116600780c */ /* 0x000fe40001741670 */
[----:B------:R-:W-:Y:S02]  /*aea0*/  FSEL R35, R0, -INF , !P4 ;  /* 0xff80000000237808 */ /* 0x000fe40006000000 */
        /* <DEDUP_REMOVED lines=56> */
[----:B------:R-:W-:Y:S01]  /*b230*/  ISETP.NE.AND P6, PT, R60, RZ, PT ;  /* 0x000000ff3c00720c */ /* 0x000fe20003fc5270 */
[----:B------:R-:W0:Y:S01]  /*b240*/  SHFL.BFLY PT, R0, R3, 0x2, 0x1f ;  /* 0x0c401f0003007f89 */ /* 0x000e2200000e0000 */
[----:B------:R-:W-:Y:S02]  /*b250*/  ISETP.LT.OR P2, PT, R102, 0x32, P2 ;  /* 0x000000326600780c */ /* 0x000fe40001741670 */
[----:B------:R-:W-:Y:S02]  /*b260*/  ISETP.NE.AND P5, PT, R61, RZ, PT ;  /* 0x000000ff3d00720c */ /* 0x000fe40003fa5270 */
[----:B------:R-:W-:Y:S02]  /*b270*/  FSEL R46, R46, -INF , !P2 ;  /* 0xff8000002e2e7808 */ /* 0x000fe40005000000 */
[----:B------:R-:W-:-:S02]  /*b280*/  ISETP.NE.AND P2, PT, R49, RZ, PT ;  /* 0x000000ff3100720c */ /* 0x000fc40003f45270 */
[C---:B------:R-:W-:Y:S02]  /*b290*/  ISETP.GT.AND P3, PT, R37.reuse, 0x58, !P3 ;  /* 0x000000582500780c */ /* 0x040fe40005f64270 */
[----:B------:R-:W-:Y:S02]  /*b2a0*/  ISETP.GT.AND P2, PT, R37, 0x38, !P2 ;  /* 0x000000382500780c */ /* 0x000fe40005744270 */
[C---:B------:R-:W-:Y:S02]  /*b2b0*/  ISETP.LT.OR P3, PT, R102.reuse, 0x59, P3 ;  /* 0x000000596600780c */ /* 0x040fe40001f61670 */
[----:B------:R-:W-:-:S04]  /*b2c0*/  ISETP.LT.OR P2, PT, R102, 0x39, P2 ;  /* 0x000000396600780c */ /* 0x000fc80001741670 */
[----:B------:R-:W-:Y:S02]  /*b2d0*/  FSEL R48, R48, -INF , !P2 ;  /* 0xff80000030307808 */ /* 0x000fe40005000000 */
[----:B------:R-:W-:Y:S02]  /*b2e0*/  ISETP.NE.AND P2, PT, R85, RZ, PT ;  /* 0x000000ff5500720c */ /* 0x000fe40003f45270 */
[----:B0-----:R-:W-:Y:S02]  /*b2f0*/  FMNMX.FTZ R27, R3, R0, !PT ;  /* 0x00000000031b7209 */ /* 0x001fe40007810000 */
[----:B------:R-:W-:Y:S02]  /*b300*/  ISETP.GT.AND P2, PT, R37, 0x39, !P2 ;  /* 0x000000392500780c */ /* 0x000fe40005744270 */
[----:B------:R-:W-:Y:S01]  /*b310*/  FMNMX.FTZ R3, R35, R68, !PT ;  /* 0x0000004423037209 */ /* 0x000fe20007810000 */
[----:B------:R-:W0:Y:S01]  /*b320*/  SHFL.BFLY PT, R0, R27, 0x1, 0x1f ;  /* 0x0c201f001b007f89 */ /* 0x000e2200000e0000 */
[----:B------:R-:W-:-:S02]  /*b330*/  ISETP.LT.OR P2, PT, R102, 0x3a, P2 ;  /* 0x0000003a6600780c */ /* 0x000fc40001741670 */
[----:B------:R-:W-:Y:S02]  /*b340*/  FMNMX.FTZ R3, R66, R3, !PT ;  /* 0x0000000342037209 */ /* 0x000fe40007810000 */
[----:B------:R-:W-:Y:S02]  /*b350*/  FSEL R52, R52, -INF , !P2 ;  /* 0xff80000034347808 */ /* 0x000fe40005000000 */
[----:B------:R-:W-:Y:S02]  /*b360*/  ISETP.NE.AND P2, PT, R53, RZ, PT ;  /* 0x000000ff3500720c */ /* 0x000fe40003f45270 */
[----:B------:R-:W-:Y:S02]  /*b370*/  FMNMX.FTZ R3, R62, R3, !PT ;  /* 0x000000033e037209 */ /* 0x000fe40007810000 */
[----:B------:R-:W-:-:S04]  /*b380*/  ISETP.GT.AND P2, PT, R37, 0x40, !P2 ;  /* 0x000000402500780c */ /* 0x000fc80005744270 */
[----:B------:R-:W-:-:S04]  /*b390*/  ISETP.LT.OR P2, PT, R102, 0x41, P2 ;  /* 0x000000416600780c */ /* 0x000fc80001741670 */
[----:B------:R-:W-:Y:S02]  /*b3a0*/  FSEL R60, R58, -INF , !P2 ;  /* 0xff8000003a3c7808 */ /* 0x000fe40005000000 */
[----:B------:R-:W-:Y:S02]  /*b3b0*/  ISETP.NE.AND P2, PT, R56, RZ, PT ;  /* 0x000000ff3800720c */ /* 0x000fe40003f45270 */
[----:B0-----:R-:W-:Y:S02]  /*b3c0*/  FMNMX.FTZ R7, R27, R0, !PT ;  /* 0x000000001b077209 */ /* 0x001fe40007810000 */
[----:B------:R-:W-:-:S03]  /*b3d0*/  ISETP.GT.AND P2, PT, R37, 0x41, !P2 ;  /* 0x000000412500780c */ /* 0x000fc60005744270 */
[----:B------:R-:W-:Y:S01]  /*b3e0*/  FMUL.FTZ R0, R7, R13 ;  /* 0x0000000d07007220 */ /* 0x000fe20000410000 */
[----:B------:R-:W-:-:S04]  /*b3f0*/  ISETP.LT.OR P2, PT, R102, 0x42, P2 ;  /* 0x000000426600780c */ /* 0x000fc80001741670 */
        /* <DEDUP_REMOVED lines=12> */
[----:B------:R-:W-:-:S04]  /*b4c0*/  FSETP.NEU.FTZ.AND P2, PT, R7, -INF , PT ;  /* 0xff8000000700780b */ /* 0x000fc80003f5d000 */
[----:B------:R-:W-:Y:S02]  /*b4d0*/  FSEL R41, R0, RZ, P2 ;  /* 0x000000ff00297208 */ /* 0x000fe40001000000 */
[----:B------:R-:W-:Y:S02]  /*b4e0*/  ISETP.GT.AND P2, PT, R37, 0x51, !P5 ;  /* 0x000000512500780c */ /* 0x000fe40006f44270 */
[----:B------:R-:W-:Y:S01]  /*b4f0*/  ISETP.NE.AND P5, PT, R51, RZ, PT ;  /* 0x000000ff3300720c */ /* 0x000fe20003fa5270 */
[-CC-:B------:R-:W-:Y:S01]  /*b500*/  FFMA.FTZ R29, R104, R13.reuse, -R41.reuse ;  /* 0x0000000d681d7223 */ /* 0x180fe20000010829 */
[----:B------:R-:W-:Y:S01]  /*b510*/  ISETP.LT.OR P2, PT, R102, 0x52, P2 ;  /* 0x000000526600780c */ /* 0x000fe20001741670 */
[-CC-:B------:R-:W-:Y:S01]  /*b520*/  FFMA.FTZ R39, R106, R13.reuse, -R41.reuse ;  /* 0x0000000d6a277223 */ /* 0x180fe20000010829 */
[-CC-:B------:R-:W-:Y:S01]  /*b530*/  FFMA.FTZ R160, R92, R13.reuse, -R41.reuse ;  /* 0x0000000d5ca07223 */ /* 0x180fe20000010829 */
[-CC-:B------:R-:W-:Y:S01]  /*b540*/  FFMA.FTZ R49, R12, R13.reuse, -R41.reuse ;  /* 0x0000000d0c317223 */ /* 0x180fe20000010829 */
[----:B------:R-:W-:Y:S01]  /*b550*/  FSEL R0, R25, -INF , !P2 ;  /* 0xff80000019007808 */ /* 0x000fe20005000000 */
[--C-:B------:R-:W-:Y:S01]  /*b560*/  FFMA.FTZ R152, R152, R13, -R41.reuse ;  /* 0x0000000d98987223 */ /* 0x100fe20000010829 */
[----:B------:R-:W-:Y:S01]  /*b570*/  FMNMX.FTZ R25, R28, R3, !PT ;  /* 0x000000031c197209 */ /* 0x000fe20007810000 */
[-CC-:B------:R-:W-:Y:S01]  /*b580*/  FFMA.FTZ R154, R154, R13.reuse, -R41.reuse ;  /* 0x0000000d9a9a7223 */ /* 0x180fe20000010829 */
[----:B------:R0:W-:Y:S01]  /*b590*/  MUFU.EX2 R3, R29 ;  /* 0x0000001d00037308 */ /* 0x0001e20000000800 */
[----:B------:R-:W-:Y:S01]  /*b5a0*/  ISETP.GT.AND P2, PT, R37, 0x59, !P5 ;  /* 0x000000592500780c */ /* 0x000fe20006f44270 */
[--C-:B------:R-:W-:Y:S01]  /*b5b0*/  FFMA.FTZ R37, R90, R13, -R41.reuse ;  /* 0x0000000d5a257223 */ /* 0x100fe20000010829 */
[----:B------:R-:W-:Y:S01]  /*b5c0*/  FMNMX.FTZ R25, R30, R25, !PT ;  /* 0x000000191e197209 */ /* 0x000fe20007810000 */
[-CC-:B------:R-:W-:Y:S01]  /*b5d0*/  FFMA.FTZ R156, R100, R13.reuse, -R41.reuse ;  /* 0x0000000d649c7223 */ /* 0x180fe20000010829 */
[----:B------:R-:W-:Y:S01]  /*b5e0*/  ISETP.LT.OR P2, PT, R102, 0x5a, P2 ;  /* 0x0000005a6600780c */ /* 0x000fe20001741670 */
[--C-:B------:R-:W-:Y:S01]  /*b5f0*/  FFMA.FTZ R98, R98, R13, -R41.reuse ;  /* 0x0000000d62627223 */ /* 0x100fe20000010829 */
[----:B------:R-:W-:Y:S01]  /*b600*/  FMNMX.FTZ R25, R32, R25, !PT ;  /* 0x0000001920197209 */ /* 0x000fe20007810000 */
[----:B------:R-:W1:Y:S01]  /*b610*/  MUFU.EX2 R152, R152 ;  /* 0x0000009800987308 */ /* 0x000e620000000800 */
[----:B------:R-:W-:Y:S01]  /*b620*/  FSEL R90, R31, -INF , !P3 ;  /* 0xff8000001f5a7808 */ /* 0x000fe20005800000 */
        /* <DEDUP_REMOVED lines=21> */
[----:B0-----:R-:W-:Y:S01]  /*b780*/  FMNMX.FTZ R29, R44, R27, !PT ;  /* 0x0000001b2c1d7209 */ /* 0x001fe20007810000 */
[-CC-:B------:R-:W-:Y:S01]  /*b790*/  FFMA.FTZ R24, R24, R13.reuse, -R41.reuse ;  /* 0x0000000d18187223 */ /* 0x180fe20000010829 */
[----:B------:R-:W-:Y:S01]  /*b7a0*/  FFMA.FTZ R26, R26, R13, -R41 ;  /* 0x0000000d1a1a7223 */ /* 0x000fe20000010829 */
[----:B------:R-:W-:Y:S01]  /*b7b0*/  MUFU.EX2 R154, R154 ;  /* 0x0000009a009a7308 */ /* 0x000fe20000000800 */
[----:B------:R-:W-:Y:S01]  /*b7c0*/  FMNMX.FTZ R29, R46, R29, !PT ;  /* 0x0000001d2e1d7209 */ /* 0x000fe20007810000 */
[----:B-1----:R-:W-:Y:S01]  /*b7d0*/  FADD.FTZ R51, R152, R3 ;  /* 0x0000000398337221 */ /* 0x002fe20000010000 */
[----:B------:R-:W-:-:S02]  /*b7e0*/  F2FP.BF16.F32.PACK_AB R152, R3, R152 ;  /* 0x000000980398723e */ /* 0x000fc400000010ff */
[----:B------:R-:W-:-:S03]  /*b7f0*/  FMNMX.FTZ R29, R48, R29, !PT ;  /* 0x0000001d301d7209 */ /* 0x000fc60007810000 */
[----:B------:R-:W-:Y:S01]  /*b800*/  MUFU.EX2 R156, R156 ;  /* 0x0000009c009c7308 */ /* 0x000fe20000000800 */
[----:B------:R-:W-:-:S04]  /*b810*/  FMNMX.FTZ R29, R52, R29, !PT ;  /* 0x0000001d341d7209 */ /* 0x000fc80007810000 */
[----:B--2---:R-:W-:-:S03]  /*b820*/  FMNMX.FTZ R39, R60, R29, !PT ;  /* 0x0000001d3c277209 */ /* 0x004fc60007810000 */
        /* <DEDUP_REMOVED lines=13> */
[----:B------:R-:W1:Y:S08]  /*b900*/  MUFU.EX2 R88, R88 ;  /* 0x0000005800587308 */ /* 0x000e700000000800 */
[----:B------:R-:W-:Y:S01]  /*b910*/  MUFU.EX2 R84, R84 ;  /* 0x0000005400547308 */ /* 0x000fe20000000800 */
[----:B0-----:R-:W-:-:S07]  /*b920*/  FMNMX.FTZ R86, R39, R86, !PT ;  /* 0x0000005627567209 */ /* 0x001fce0007810000 */
[----:B------:R-:W0:Y:S01]  /*b930*/  MUFU.EX2 R43, R82 ;  /* 0x00000052002b7308 */ /* 0x000e220000000800 */
[----:B-1----:R-:W-:Y:S01]  /*b940*/  F2FP.BF16.F32.PACK_AB R162, R33, R88 ;  /* 0x0000005821a2723e */ /* 0x002fe200000010ff */
[----:B------:R-:W1:Y:S06]  /*b950*/  SHFL.BFLY PT, R31, R86, 0x1, 0x1f ;  /* 0x0c201f00561f7f89 */ /* 0x000e6c00000e0000 */
[----:B------:R-:W-:Y:S08]  /*b960*/  MUFU.EX2 R80, R80 ;  /* 0x0000005000507308 */ /* 0x000ff00000000800 */
[----:B------:R-:W2:Y:S01]  /*b970*/  MUFU.EX2 R45, R78 ;  /* 0x0000004e002d7308 */ /* 0x000ea20000000800 */
[----:B0-----:R-:W-:-:S07]  /*b980*/  F2FP.BF16.F32.PACK_AB R164, R43, R84 ;  /* 0x000000542ba4723e */ /* 0x001fce00000010ff */
[----:B------:R-:W-:Y:S01]  /*b990*/  MUFU.EX2 R76, R76 ;  /* 0x0000004c004c7308 */ /* 0x000fe20000000800 */
[----:B-1----:R-:W-:-:S04]  /*b9a0*/  FMNMX.FTZ R12, R86, R31, !PT ;  /* 0x0000001f560c7209 */ /* 0x002fc80007810000 */
[C---:B------:R-:W-:Y:S01]  /*b9b0*/  FSETP.NEU.FTZ.AND P2, PT, R12.reuse, -INF , PT ;  /* 0xff8000000c00780b */ /* 0x040fe20003f5d000 */
[----:B------:R-:W-:Y:S02]  /*b9c0*/  FMUL.FTZ R31, R12, R13 ;  /* 0x0000000d0c1f7220 */ /* 0x000fe40000410000 */
[----:B------:R-:W-:Y:S01]  /*b9d0*/  MUFU.EX2 R39, R74 ;  /* 0x0000004a00277308 */ /* 0x000fe20000000800 */
[----:B--2---:R-:W-:Y:S02]  /*b9e0*/  F2FP.BF16.F32.PACK_AB R166, R45, R80 ;  /* 0x000000502da6723e */ /* 0x004fe400000010ff */
[----:B------:R-:W-:-:S05]  /*b9f0*/  FSEL R41, R31, RZ, P2 ;  /* 0x000000ff1f297208 */ /* 0x000fca0001000000 */
        /* <DEDUP_REMOVED lines=9> */
[----:B0-----:R-:W-:Y:S01]  /*ba90*/  FADD.FTZ R26, R154, R51 ;  /* 0x000000339a1a7221 */ /* 0x001fe20000010000 */
[-CC-:B------:R-:W-:Y:S01]  /*baa0*/  FFMA.FTZ R34, R34, R13.reuse, -R41.reuse ;  /* 0x0000000d22227223 */ /* 0x180fe20000010829 */
[-CC-:B------:R-:W-:Y:S01]  /*bab0*/  FFMA.FTZ R36, R36, R13.reuse, -R41.reuse ;  /* 0x0000000d24247223 */ /* 0x180fe20000010829 */
[-CC-:B------:R-:W-:Y:S01]  /*bac0*/  FFMA.FTZ R38, R38, R13.reuse, -R41.reuse ;  /* 0x0000000d26267223 */ /* 0x180fe20000010829 */
[----:B------:R-:W-:Y:S01]  /*bad0*/  FADD.FTZ R51, R25, R26 ;  /* 0x0000001a19337221 */ /* 0x000fe20000010000 */
[-CC-:B------:R-:W-:Y:S01]  /*bae0*/  FFMA.FTZ R40, R40, R13.reuse, -R41.reuse ;  /* 0x0000000d28287223 */ /* 0x180fe20000010829 */
[-C--:B------:R-:W-:Y:S01]  /*baf0*/  FFMA.FTZ R42, R42, R13.reuse, -R41 ;  /* 0x0000000d2a2a7223 */ /* 0x080fe20000010829 */
[----:B------:R-:W0:Y:S01]  /*bb00*/  MUFU.EX2 R68, R68 ;  /* 0x0000004400447308 */ /* 0x000e220000000800 */
[----:B------:R-:W-:Y:S01]  /*bb10*/  FADD.FTZ R26, R156, R51 ;  /* 0x000000339c1a7221 */ /* 0x000fe20000010000 */
        /* <DEDUP_REMOVED lines=8> */
[-CC-:B------:R-:W-:Y:S01]  /*bba0*/  FFMA.FTZ R58, R58, R13.reuse, -R41.reuse ;  /* 0x0000000d3a3a7223 */ /* 0x180fe20000010829 */
[----:B------:R-:W-:Y:S01]  /*bbb0*/  F2FP.BF16.F32.PACK_AB R154, R25, R154 ;  /* 0x0000009a199a723e */ /* 0x000fe200000010ff */
[-CC-:B------:R-:W-:Y:S01]  /*bbc0*/  FFMA.FTZ R50, R50, R13.reuse, -R41.reuse ;  /* 0x0000000d32327223 */ /* 0x180fe20000010829 */
[-CC-:B------:R-:W-:Y:S01]  /*bbd0*/  FFMA.FTZ R54, R54, R13.reuse, -R41.reuse ;  /* 0x0000000d36367223 */ /* 0x180fe20000010829 */
[-CC-:B------:R-:W-:Y:S01]  /*bbe0*/  FFMA.FTZ R0, R0, R13.reuse, -R41.reuse ;  /* 0x0000000d00007223 */ /* 0x180fe20000010829 */
[-CC-:B------:R-:W-:Y:S01]  /*bbf0*/  FFMA.FTZ R90, R90, R13.reuse, -R41.reuse ;  /* 0x0000000d5a5a7223 */ /* 0x180fe20000010829 */
[----:B------:R-:W2:Y:S01]  /*bc00*/  MUFU.EX2 R155, R62 ;  /* 0x0000003e009b7308 */ /* 0x000ea20000000800 */
[----:B0-----:R-:W-:Y:S01]  /*bc10*/  FADD.FTZ R51, R35, R68 ;  /* 0x0000004423337221 */ /* 0x001fe20000010000 */
[----:B------:R-:W-:Y:S01]  /*bc20*/  FFMA.FTZ R41, R92, R13, -R41 ;  /* 0x0000000d5c297223 */ /* 0x000fe20000010829 */
[----:B------:R-:W-:-:S02]  /*bc30*/  F2FP.BF16.F32.PACK_AB R156, R27, R156 ;  /* 0x0000009c1b9c723e */ /* 0x000fc400000010ff */
[----:B------:R-:W-:Y:S02]  /*bc40*/  F2FP.BF16.F32.PACK_AB R168, R39, R76 ;  /* 0x0000004c27a8723e */ /* 0x000fe400000010ff */
[----:B------:R-:W-:Y:S01]  /*bc50*/  F2FP.BF16.F32.PACK_AB R153, R68, R35 ;  /* 0x000000234499723e */ /* 0x000fe200000010ff */
[----:B------:R-:W0:Y:S01]  /*bc60*/  MUFU.EX2 R28, R28 ;  /* 0x0000001c001c7308 */ /* 0x000e220000000800 */
[----:B-1----:R-:W-:-:S07]  /*bc70*/  FADD.FTZ R26, R66, R51 ;  /* 0x00000033421a7221 */ /* 0x002fce0000010000 */
[----:B------:R1:W3:Y:S01]  /*bc80*/  MUFU.EX2 R157, R30 ;  /* 0x0000001e009d7308 */ /* 0x0002e20000000800 */
[C---:B--2---:R-:W-:Y:S01]  /*bc90*/  FADD.FTZ R51, R155.reuse, R26 ;  /* 0x0000001a9b337221 */ /* 0x044fe20000010000 */
[----:B------:R-:W-:-:S06]  /*bca0*/  F2FP.BF16.F32.PACK_AB R155, R155, R66 ;  /* 0x000000429b9b723e */ /* 0x000fcc00000010ff */
[----:B------:R-:W2:Y:S01]  /*bcb0*/  MUFU.EX2 R32, R32 ;  /* 0x0000002000207308 */ /* 0x000ea20000000800 */
[----:B-1----:R-:W-:Y:S01]  /*bcc0*/  FADD.FTZ R30, R158, R53 ;  /* 0x000000359e1e7221 */ /* 0x002fe20000010000 */
[----:B0-----:R-:W-:Y:S01]  /*bcd0*/  FADD.FTZ R26, R28, R51 ;  /* 0x000000331c1a7221 */ /* 0x001fe20000010000 */
[C---:B------:R-:W-:Y:S02]  /*bce0*/  F2FP.BF16.F32.PACK_AB R158, R29.reuse, R158 ;  /* 0x0000009e1d9e723e */ /* 0x040fe400000010ff */
[----:B------:R-:W-:-:S03]  /*bcf0*/  FADD.FTZ R53, R29, R30 ;  /* 0x0000001e1d357221 */ /* 0x000fc60000010000 */
[----:B------:R-:W0:Y:S01]  /*bd00*/  MUFU.EX2 R159, R34 ;  /* 0x00000022009f7308 */ /* 0x000e220000000800 */
[----:B------:R-:W-:Y:S01]  /*bd10*/  FADD.FTZ R30, R160, R53 ;  /* 0x00000035a01e7221 */ /* 0x000fe20000010000 */
[----:B---3--:R-:W-:Y:S01]  /*bd20*/  FADD.FTZ R51, R157, R26 ;  /* 0x0000001a9d337221 */ /* 0x008fe20000010000 */
[C---:B------:R-:W-:Y:S02]  /*bd30*/  F2FP.BF16.F32.PACK_AB R160, R37.reuse, R160 ;  /* 0x000000a025a0723e */ /* 0x040fe400000010ff */
[----:B------:R-:W-:Y:S01]  /*bd40*/  FADD.FTZ R53, R37, R30 ;  /* 0x0000001e25357221 */ /* 0x000fe20000010000 */
[----:B------:R-:W-:Y:S02]  /*bd50*/  F2FP.BF16.F32.PACK_AB R157, R157, R28 ;  /* 0x0000001c9d9d723e */ /* 0x000fe400000010ff */
[----:B------:R-:W1:Y:S01]  /*bd60*/  MUFU.EX2 R36, R36 ;  /* 0x0000002400247308 */ /* 0x000e620000000800 */
[----:B--2---:R-:W-:Y:S01]  /*bd70*/  FADD.FTZ R26, R32, R51 ;  /* 0x00000033201a7221 */ /* 0x004fe20000010000 */
[----:B------:R-:W-:-:S04]  /*bd80*/  FADD.FTZ R30, R88, R53 ;  /* 0x00000035581e7221 */ /* 0x000fc80000010000 */
[----:B------:R-:W-:Y:S02]  /*bd90*/  FADD.FTZ R53, R33, R30 ;  /* 0x0000001e21357221 */ /* 0x000fe40000010000 */
[----:B------:R-:W2:Y:S01]  /*bda0*/  MUFU.EX2 R161, R38 ;  /* 0x0000002600a17308 */ /* 0x000ea20000000800 */
[C---:B0-----:R-:W-:Y:S01]  /*bdb0*/  FADD.FTZ R51, R159.reuse, R26 ;  /* 0x0000001a9f337221 */ /* 0x041fe20000010000 */
[----:B------:R-:W-:Y:S01]  /*bdc0*/  FADD.FTZ R30, R84, R53 ;  /* 0x00000035541e7221 */ /* 0x000fe20000010000 */
[----:B------:R-:W-:-:S03]  /*bdd0*/  F2FP.BF16.F32.PACK_AB R159, R159, R32 ;  /* 0x000000209f9f723e */ /* 0x000fc600000010ff */
[----:B------:R-:W-:Y:S02]  /*bde0*/  FADD.FTZ R53, R43, R30 ;  /* 0x0000001e2b357221 */ /* 0x000fe40000010000 */
[----:B------:R-:W0:Y:S01]  /*bdf0*/  MUFU.EX2 R40, R40 ;  /* 0x0000002800287308 */ /* 0x000e220000000800 */
[----:B-1----:R-:W-:Y:S01]  /*be00*/  FADD.FTZ R26, R36, R51 ;  /* 0x00000033241a7221 */ /* 0x002fe20000010000 */
[----:B------:R-:W-:-:S04]  /*be10*/  FADD.FTZ R30, R80, R53 ;  /* 0x00000035501e7221 */ /* 0x000fc80000010000 */
[----:B------:R-:W-:Y:S02]  /*be20*/  FADD.FTZ R53, R45, R30 ;  /* 0x0000001e2d357221 */ /* 0x000fe40000010000 */
[----:B------:R-:W1:Y:S01]  /*be30*/  MUFU.EX2 R163, R42 ;  /* 0x0000002a00a37308 */ /* 0x000e620000000800 */
[C---:B--2---:R-:W-:Y:S01]  /*be40*/  FADD.FTZ R51, R161.reuse, R26 ;  /* 0x0000001aa1337221 */ /* 0x044fe20000010000 */
[----:B------:R-:W-:Y:S01]  /*be50*/  FADD.FTZ R30, R76, R53 ;  /* 0x000000354c1e7221 */ /* 0x000fe20000010000 */
[----:B------:R-:W-:-:S03]  /*be60*/  F2FP.BF16.F32.PACK_AB R161, R161, R36 ;  /* 0x00000024a1a1723e */ /* 0x000fc600000010ff */
[----:B------:R-:W-:Y:S02]  /*be70*/  FADD.FTZ R25, R39, R30 ;  /* 0x0000001e27197221 */ /* 0x000fe40000010000 */
        /* <DEDUP_REMOVED lines=24> */
[----:B------:R-:W-:Y:S01]  /*c000*/  MUFU.EX2 R58, R58 ;  /* 0x0000003a003a7308 */ /* 0x000fe20000000800 */
[C---:B-1----:R-:W-:Y:S01]  /*c010*/  FADD.FTZ R3, R169.reuse, R26 ;  /* 0x0000001aa9037221 */ /* 0x042fe20000010000 */
[----:B------:R-:W-:-:S06]  /*c020*/  F2FP.BF16.F32.PACK_AB R169, R169, R60 ;  /* 0x0000003ca9a9723e */ /* 0x000fcc00000010ff */
[----:B------:R-:W0:Y:S01]  /*c030*/  MUFU.EX2 R24, R24 ;  /* 0x0000001800187308 */ /* 0x000e220000000800 */
[C---:B--2---:R-:W-:Y:S01]  /*c040*/  FADD.FTZ R25, R49.reuse, R30 ;  /* 0x0000001e31197221 */ /* 0x044fe20000010000 */
[----:B------:R-:W-:-:S06]  /*c050*/  F2FP.BF16.F32.PACK_AB R172, R49, R64 ;  /* 0x0000004031ac723e */ /* 0x000fcc00000010ff */
[----:B------:R-:W1:Y:S08]  /*c060*/  MUFU.EX2 R171, R50 ;  /* 0x0000003200ab7308 */ /* 0x000e700000000800 */
[----:B------:R-:W2:Y:S01]  /*c070*/  MUFU.EX2 R54, R54 ;  /* 0x0000003600367308 */ /* 0x000ea20000000800 */
[----:B0-----:R-:W-:Y:S01]  /*c080*/  FADD.FTZ R26, R24, R25 ;  /* 0x00000019181a7221 */ /* 0x001fe20000010000 */
[----:B------:R-:W-:-:S06]  /*c090*/  F2FP.BF16.F32.PACK_AB R174, R31, R24 ;  /* 0x000000181fae723e */ /* 0x000fcc00000010ff */
[----:B------:R0:W3:Y:S08]  /*c0a0*/  MUFU.EX2 R173, R0 ;  /* 0x0000000000ad7308 */ /* 0x0000f00000000800 */
[----:B------:R-:W4:Y:S01]  /*c0b0*/  MUFU.EX2 R90, R90 ;  /* 0x0000005a005a7308 */ /* 0x000f220000000800 */
[----:B0-----:R-:W-:Y:S01]  /*c0c0*/  FADD.FTZ R0, R58, R3 ;  /* 0x000000033a007221 */ /* 0x001fe20000010000 */
[----:B------:R-:W-:-:S03]  /*c0d0*/  FADD.FTZ R3, R31, R26 ;  /* 0x0000001a1f037221 */ /* 0x000fc60000010000 */
[C---:B-1----:R-:W-:Y:S01]  /*c0e0*/  FADD.FTZ R25, R171.reuse, R0 ;  /* 0x00000000ab197221 */ /* 0x042fe20000010000 */
[----:B------:R-:W-:Y:S02]  /*c0f0*/  F2FP.BF16.F32.PACK_AB R171, R171, R58 ;  /* 0x0000003aabab723e */ /* 0x000fe400000010ff */
[----:B------:R-:W0:Y:S01]  /*c100*/  MUFU.EX2 R41, R41 ;  /* 0x0000002900297308 */ /* 0x000e220000000800 */
[----:B--2---:R-:W-:-:S04]  /*c110*/  FADD.FTZ R0, R54, R25 ;  /* 0x0000001936007221 */ /* 0x004fc80000010000 */
[C---:B---3--:R-:W-:Y:S01]  /*c120*/  FADD.FTZ R25, R173.reuse, R0 ;  /* 0x00000000ad197221 */ /* 0x048fe20000010000 */
[----:B------:R-:W-:-:S03]  /*c130*/  F2FP.BF16.F32.PACK_AB R173, R173, R54 ;  /* 0x00000036adad723e */ /* 0x000fc600000010ff */
[----:B----4-:R-:W-:-:S04]  /*c140*/  FADD.FTZ R0, R90, R25 ;  /* 0x000000195a007221 */ /* 0x010fc80000010000 */
[C---:B0-----:R-:W-:Y:S01]  /*c150*/  FADD.FTZ R0, R41.reuse, R0 ;  /* 0x0000000029007221 */ /* 0x041fe20000010000 */
[----:B------:R-:W-:Y:S01]  /*c160*/  F2FP.BF16.F32.PACK_AB R175, R41, R90 ;  /* 0x0000005a29af723e */ /* 0x000fe200000010ff */
[----:B------:R-:W-:Y:S06]  /*c170*/  @!P0 BRA `(.L_x_12025) ;  /* 0x0000000000048947 */ /* 0x000fec0003800000 */
[----:B------:R-:W-:Y:S01]  /*c180*/  BPT.TRAP 0x1 ;  /* 0x000000040000795c */ /* 0x000fe20000300000 */
.L_x_12025:
[----:B------:R0:W1:Y:S01]  /*c190*/  SYNCS.PHASECHK.TRANS64.TRYWAIT P2, [R6+URZ+0x22850], R21 ;  /* 0x02285015060075a7 */ /* 0x000062000804017f */
[----:B------:R-:W-:Y:S05]  /*c1a0*/  @!P0 BRA `(.L_x_12026) ;  /* 0x0000000000048947 */ /* 0x000fea0003800000 */
[----:B------:R-:W-:Y:S01]  /*c1b0*/  BPT.TRAP 0x1 ;  /* 0x000000040000795c */ /* 0x000fe20000300000 */
.L_x_12026:
[----:B------:R-:W-:Y:S04]  /*c1c0*/  BSSY B0, `(.L_x_12027) ;  /* 0x0000004000007945 */ /* 0x000fe80003800000 */
[----:B-1----:R-:W-:Y:S05]  /*c1d0*/  @P2 BRA `(.L_x_12028) ;  /* 0x0000000000082947 */ /* 0x002fea0003800000 */
[----:B------:R-:W1:Y:S02]  /*c1e0*/  SYNCS.PHASECHK.TRANS64.TRYWAIT P2, [R6+URZ+0x22850], R21 ;  /* 0x02285015060075a7 */ /* 0x000e64000804017f */
[----:B-1----:R-:W-:Y:S05]  /*c1f0*/  @!P2 BRA `(.L_x_12029) ;  /* 0x000001600054a947 */ /* 0x002fea0003800000 */
.L_x_12028:
[----:B------:R-:W-:Y:S05]  /*c200*/  BSYNC B0 ;  /* 0x0000000000007941 */ /* 0x000fea0003800000 */
.L_x_12027:
[----:B------:R-:W-:Y:S05]  /*c210*/  WARPSYNC.ALL ;  /* 0x0000000000007948 */ /* 0x000fea0003800000 */
[----:B01----:R-:W-:Y:S01]  /*c220*/  VIADD R21, R16, 0x400 ;  /* 0x0000040010157836 */ /* 0x003fe20000000000 */
[----:B------:R0:W-:Y:S01]  /*c230*/  BAR.SYNC.DEFER_BLOCKING R179, 0x100 ;  /* 0x000400b30000751d */ /* 0x0001e20000010000 */
[----:B------:R-:W-:Y:S02]  /*c240*/  IMAD.MOV.U32 R181, RZ, RZ, 0x40000040 ;  /* 0x40000040ffb57424 */ /* 0x000fe400078e00ff */
[----:B------:R-:W-:Y:S01]  /*c250*/  @!P1 VIADD R6, R6, 0x22860 ;  /* 0x0002286006069836 */ /* 0x000fe20000000000 */
[----:B------:R-:W-:-:S02]  /*c260*/  SHF.R.U32.HI R21, RZ, 0x4, R21 ;  /* 0x00000004ff157819 */ /* 0x000fc40000011615 */
[----:B------:R-:W-:Y:S01]  /*c270*/  R2UR UR7, R181 ;  /* 0x00000000b50772ca */ /* 0x000fe200000e0000 */
[----:B------:R-:W-:Y:S01]  /*c280*/  IMAD.MOV.U32 R181, RZ, RZ, 0x40000040 ;  /* 0x40000040ffb57424 */ /* 0x000fe200078e00ff */
[----:B------:R-:W-:Y:S01]  /*c290*/  LOP3.LUT R21, R21, 0x3fff, RZ, 0xc0, !PT ;  /* 0x00003fff15157812 */ /* 0x000fe200078ec0ff */
[----:B------:R-:W1:Y:S01]  /*c2a0*/  LDC R182, c[0x0][0x448] ;  /* 0x00011200ffb67b82 */ /* 0x000e620000000800 */
[----:B------:R-:W-:Y:S02]  /*c2b0*/  @!P1 PRMT R6, RZ, 0x654, R6 ;  /* 0x00000654ff069816 */ /* 0x000fe40000000006 */
[----:B------:R-:W-:-:S05]  /*c2c0*/  LOP3.LUT R21, R21, 0x3000000, RZ, 0xfc, !PT ;  /* 0x0300000015157812 */ /* 0x000fca00078efcff */
[----:B------:R-:W-:-:S05]  /*c2d0*/  IMAD R180, R2, 0xc00, R21 ;  /* 0x00000c0002b47824 */ /* 0x000fca00078e0215 */
[----:B------:R-:W-:Y:S01]  /*c2e0*/  R2UR UR6, R180 ;  /* 0x00000000b40672ca */ /* 0x000fe200000e0000 */
[----:B------:R-:W-:Y:S01]  /*c2f0*/  WARPGROUP.ARRIVE ;  /* 0x00000000000079c5 */ /* 0x000fe20000000000 */
[----:B-1----:R-:W-:-:S11]  /*c300*/  ISETP.NE.AND P2, PT, R182, 0x1, PT ;  /* 0x00000001b600780c */ /* 0x002fd60003f45270 */
        /* <DEDUP_REMOVED lines=29> */
[----:B------:R-:W1:Y:S08]  /*c4e0*/  @P2 LDC R152, c[0x0][0x450] ;  /* 0x00011400ff982b82 */ /* 0x000e700000000800 */
[----:B------:R-:W2:Y:S02]  /*c4f0*/  @P2 LDC R153, c[0x0][0x44c] ;  /* 0x00011300ff992b82 */ /* 0x000ea40000000800 */
[----:B--2---:R-:W-:Y:S01]  /*c500*/  @P2 IMAD.HI.U32 R153, R206, R153, RZ ;  /* 0x00000099ce992227 */ /* 0x004fe200078e00ff */
[----:B------:R-:W-:-:S02]  /*c510*/  WARPGROUP.DEPBAR.LE gsb0, 0x0 ;  /* 0x00008000000079c5 */ /* 0x000fc40000010000 */
[----:B------:R-:W-:-:S11]  /*c520*/  WARPGROUP.ARRIVE ;  /* 0x00000000000079c5 */ /* 0x000fd60000000000 */
        /* <DEDUP_REMOVED lines=8> */
[----:B------:R2:W-:Y:S02]  /*c5b0*/  @!P1 SYNCS.ARRIVE.TRANS64.RED.A1T0 RZ, [R6+URZ], RZ ;  /* 0x000000ff06ff99a7 */ /* 0x0005e4000810043f */
[----:B--2---:R-:W-:Y:S01]  /*c5c0*/  IMAD.MOV.U32 R6, RZ, RZ, R206 ;  /* 0x000000ffff067224 */ /* 0x004fe200078e00ce */
[----:B-1----:R-:W-:Y:S02]  /*c5d0*/  @P2 SHF.R.U32.HI R6, RZ, R152, R153 ;  /* 0x00000098ff062219 */ /* 0x002fe40000011699 */
[----:B------:R-:W-:-:S02]  /*c5e0*/  ISETP.GE.AND P2, PT, R177, 0x1, PT ;  /* 0x00000001b100780c */ /* 0x000fc40003f46270 */
[----:B------:R-:W-:Y:S01]  /*c5f0*/  IADD3 R155, R6, R201, -R200 ;  /* 0x000000c9069b7210 */ /* 0x000fe20007ffe8c8 */
[----:B------:R-:W-:-:S04]  /*c600*/  VIADD R6, R178, 0xfffffffe ;  /* 0xfffffffeb2067836 */ /* 0x000fc80000000000 */
[----:B------:R-:W-:-:S06]  /*c610*/  IMAD.IADD R176, R155, 0x1, R176 ;  /* 0x000000019bb07824 */ /* 0x000fcc00078e02b0 */
[----:B0-----:R-:W-:Y:S05]  /*c620*/  @!P2 BRA `(.L_x_12030) ;  /* 0x000000000048a947 */ /* 0x001fea0003800000 */
        /* <DEDUP_REMOVED lines=11> */
.L_x_12032:
[----:B------:R-:W-:-:S13]  /*c6e0*/  ISETP.NE.AND P2, PT, R177, 0x1, PT ;  /* 0x00000001b100780c */ /* 0x000fda0003f45270 */
[----:B------:R-:W0:Y:S02]  /*c6f0*/  @P2 LDC.64 R152, c[0x0][0x9e8] ;  /* 0x00027a00ff982b82 */ /* 0x000e240000000a00 */
[----:B0-----:R-:W-:-:S05]  /*c700*/  @P2 IMAD.HI.U32 R152, R154, R152, RZ ;  /* 0x000000989a982227 */ /* 0x001fca00078e00ff */
[----:B------:R-:W-:-:S07]  /*c710*/  @P2 SHF.R.U32.HI R154, RZ, R153, R152 ;  /* 0x00000099ff9a2219 */ /* 0x000fce0000011698 */
.L_x_12033:
[----:B------:R-:W-:Y:S05]  /*c720*/  BSYNC B0 ;  /* 0x0000000000007941 */ /* 0x000fea0003800000 */
.L_x_12031:
[----:B------:R-:W-:-:S05]  /*c730*/  IMAD R177, R154, R177, R177 ;  /* 0x000000b19ab17224 */ /* 0x000fca00078e02b1 */
[----:B------:R-:W-:-:S07]  /*c740*/  VIMNMX R176, R176, R177, PT ;  /* 0x000000b1b0b07248 */ /* 0x000fce0003fe0100 */
.L_x_12030:
        /* <DEDUP_REMOVED lines=13> */
[----:B------:R-:W-:-:S04]  /*c820*/  VIMNMX R216, R218, R153, !PT ;  /* 0x00000099dad87248 */ /* 0x000fc80007fe0100 */
[----:B------:R-:W-:-:S13]  /*c830*/  ISETP.GE.AND P2, PT, R6, R216, PT ;  /* 0x000000d80600720c */ /* 0x000fda0003f46270 */
[----:B------:R-:W-:Y:S05]  /*c840*/  @!P2 BRA `(.L_x_12034) ;  /* 0x0000003400f0a947 */ /* 0x000fea0003800000 */
.L_x_12052:
[----:B------:R-:W-:Y:S01]  /*c850*/  VIADD R2, R2, 0x1 ;  /* 0x0000000102027836 */ /* 0x000fe20000000000 */
[----:B------:R-:W-:Y:S05]  /*c860*/  YIELD ;  /* 0x0000000000007946 */ /* 0x000fea0003800000 */
[----:B------:R-:W-:-:S04]  /*c870*/  ISETP.NE.AND P2, PT, R2, 0x2, PT ;  /* 0x000000020200780c */ /* 0x000fc80003f45270 */
[----:B------:R-:W-:Y:S02]  /*c880*/  SEL R20, RZ, 0x1, P2 ;  /* 0x00000001ff147807 */ /* 0x000fe40001000000 */
[----:B------:R-:W-:Y:S02]  /*c890*/  SEL R2, R2, RZ, P2 ;  /* 0x000000ff02027207 */ /* 0x000fe40001000000 */
[----:B------:R-:W-:Y:S01]  /*c8a0*/  LOP3.LUT R19, R19, R20, RZ, 0x3c, !PT ;  /* 0x0000001413137212 */ /* 0x000fe200078e3cff */
[----:B0-----:R-:W-:Y:S06]  /*c8b0*/  @!P0 BRA `(.L_x_12035) ;  /* 0x0000000000048947 */ /* 0x001fec0003800000 */
[----:B------:R-:W-:Y:S01]  /*c8c0*/  BPT.TRAP 0x1 ;  /* 0x000000040000795c */ /* 0x000fe20000300000 */
.L_x_12035:
[----:B------:R-:W-:Y:S01]  /*c8d0*/  IMAD R210, R2, 0x8, R16 ;  /* 0x0000000802d27824 */ /* 0x000fe200078e0210 */
[----:B------:R-:W-:-:S04]  /*c8e0*/  SHF.L.U32 R209, R19, 0x1f, RZ ;  /* 0x0000001f13d17819 */ /* 0x000fc800000006ff */
[----:B------:R0:W1:Y:S01]  /*c8f0*/  SYNCS.PHASECHK.TRANS64.TRYWAIT P2, [R210+URZ+0x22830], R209 ;  /* 0x022830d1d20075a7 */ /* 0x000062000804017f */
[----:B------:R-:W-:Y:S05]  /*c900*/  @!P0 BRA `(.L_x_12036) ;  /* 0x0000000000048947 */ /* 0x000fea0003800000 */
[----:B------:R-:W-:Y:S01]  /*c910*/  BPT.TRAP 0x1 ;  /* 0x000000040000795c */ /* 0x000fe20000300000 */
.L_x_12036:
[----:B------:R-:W-:Y:S02]  /*c920*/  IMAD R212, R2, 0x300, R207 ;  /* 0x0000030002d47824 */ /* 0x000fe400078e02cf */
[----:B------:R-:W-:Y:S01]  /*c930*/  IMAD.MOV.U32 R213, RZ, RZ, 0x40000040 ;  /* 0x40000040ffd57424 */ /* 0x000fe200078e00ff */
[----:B-1----:R-:W-:Y:S06]  /*c940*/  @P2 BRA `(.L_x_12037) ;  /* 0x0000000000082947 */ /* 0x002fec0003800000 */
[----:B------:R-:W1:Y:S02]  /*c950*/  SYNCS.PHASECHK.TRANS64.TRYWAIT P2, [R210+URZ+0x22830], R209 ;  /* 0x022830d1d20075a7 */ /* 0x000e64000804017f */
[----:B-1----:R-:W-:Y:S05]  /*c960*/  @!P2 BRA `(.L_x_12038) ;  /* 0x00000158008ca947 */ /* 0x002fea0003800000 */
.L_x_12037:
[----:B------:R-:W-:Y:S05]  /*c970*/  WARPSYNC.ALL ;  /* 0x0000000000007948 */ /* 0x000fea0003800000 */
[C---:B------:R-:W-:Y:S01]  /*c980*/  R2UR UR6, R212.reuse ;  /* 0x00000000d40672ca */ /* 0x040fe200000e0000 */
[----:B------:R-:W-:Y:S01]  /*c990*/  VIADD R214, R212, 0x2 ;  /* 0x00000002d4d67836 */ /* 0x000fe20000000000 */
[----:B------:R-:W-:Y:S01]  /*c9a0*/  R2UR UR7, R213 ;  /* 0x00000000d50772ca */ /* 0x000fe200000e0000 */
[----:B------:R-:W-:Y:S01]  /*c9b0*/  IMAD.MOV.U32 R215, RZ, RZ, 0x40000040 ;  /* 0x40000040ffd77424 */ /* 0x000fe200078e00ff */
[----:B------:R-:W-:Y:S01]  /*c9c0*/  R2UR UR4, R4 ;  /* 0x00000000040472ca */ /* 0x000fe200000e0000 */
[----:B------:R-:W2:Y:S01]  /*c9d0*/  LDL R226, [R1] ;  /* 0x0000000001e27983 */ /* 0x000ea20000100800 */
[----:B------:R-:W-:Y:S01]  /*c9e0*/  R2UR UR5, R5 ;  /* 0x00000000050572ca */ /* 0x000fe200000e0000 */
[----:B------:R-:W-:Y:S01]  /*c9f0*/  WARPGROUP.ARRIVE ;  /* 0x00000000000079c5 */ /* 0x000fe20000000000 */
[----:B------:R-:W-:Y:S01]  /*ca00*/  IMAD.MOV.U32 R213, RZ, RZ, 0x40000040 ;  /* 0x40000040ffd57424 */ /* 0x000fe200078e00ff */
[----:B------:R-:W3:Y:S10]  /*ca10*/  LDC R13, c[0x0][0x448] ;  /* 0x00011200ff0d7b82 */ /* 0x000ef40000000800 */
[----:B------:R-:W-:Y:S01]  /*ca20*/  HGMMA.64x96x16.F32.BF16 R152, gdesc[UR4], RZ, !UPT, gsb0 ;  /* 0x01600000049879f0 */ /* 0x000fe2000c0018ff */
[----:B------:R-:W-:Y:S01]  /*ca30*/  R2UR UR6, R214 ;  /* 0x00000000d60672ca */ /* 0x000fe200000e0000 */
[----:B------:R-:W-:Y:S01]  /*ca40*/  VIADD R214, R212, 0x4 ;  /* 0x00000004d4d67836 */ /* 0x000fe20000000000 */
[----:B------:R-:W-:Y:S01]  /*ca50*/  R2UR UR7, R215 ;  /* 0x00000000d70772ca */ /* 0x000fe200000e0000 */
[----:B------:R-:W-:Y:S01]  /*ca60*/  IMAD.MOV.U32 R215, RZ, RZ, 0x40000040 ;  /* 0x40000040ffd77424 */ /* 0x000fe200078e00ff */
[----:B------:R-:W-:Y:S01]  /*ca70*/  R2UR UR4, R14 ;  /* 0x000000000e0472ca */ /* 0x000fe200000e0000 */
[----:B------:R-:W-:Y:S01]  /*ca80*/  VIADD R212, R212, 0x6 ;  /* 0x00000006d4d47836 */ /* 0x000fe20000000000 */
[----:B------:R-:W-:-:S02]  /*ca90*/  R2UR UR5, R15 ;  /* 0x000000000f0572ca */ /* 0x000fc400000e0000 */
[----:B---3--:R-:W-:Y:S01]  /*caa0*/  ISETP.NE.AND P2, PT, R13, 0x1, PT ;  /* 0x000000010d00780c */ /* 0x008fe20003f45270 */
[----:B------:R-:W-:-:S12]  /*cab0*/  IMAD.IADD R13, R211, 0x1, R206 ;  /* 0x00000001d30d7824 */ /* 0x000fd800078e02ce */
[----:B------:R-:W3:Y:S01]  /*cac0*/  @P2 LDC R20, c[0x0][0x450] ;  /* 0x00011400ff142b82 */ /* 0x000ee20000000800 */
        /* <DEDUP_REMOVED lines=11> */
[----:B------:R-:W-:Y:S01]  /*cb80*/  R2UR UR7, R213 ;  /* 0x00000000d50772ca */ /* 0x000fe200000e0000 */
[----:B------:R-:W4:Y:S01]  /*cb90*/  @P2 LDC R212, c[0x0][0x44c] ;  /* 0x00011300ffd42b82 */ /* 0x000f220000000800 */
[----:B------:R-:W-:Y:S02]  /*cba0*/  R2UR UR4, R8 ;  /* 0x00000000080472ca */ /* 0x000fe400000e0000 */
[----:B------:R-:W-:Y:S01]  /*cbb0*/  R2UR UR5, R9 ;  /* 0x00000000090572ca */ /* 0x000fe200000e0000 */
[----:B----4-:R-:W-:-:S05]  /*cbc0*/  @P2 IMAD.HI.U32 R212, R13, R212, RZ ;  /* 0x000000d40dd42227 */ /* 0x010fca00078e00ff */
[----:B---3--:R-:W-:Y:S02]  /*cbd0*/  @P2 SHF.R.U32.HI R13, RZ, R20, R212 ;  /* 0x00000014ff0d2219 */ /* 0x008fe400000116d4 */
[----:B------:R-:W3:Y:S03]  /*cbe0*/  S2R R20, SR_TID.X ;  /* 0x0000000000147919 */ /* 0x000ee60000002100 */
[----:B------:R-:W4:Y:S01]  /*cbf0*/  SHFL.IDX PT, R229, R13, RZ, 0x1c1f ;  /* 0x001c1fff0de57589 */ /* 0x000f2200000e0000 */
[----:B--2---:R-:W-:Y:S02]  /*cc00*/  LOP3.LUT P2, RZ, R226, 0x100000, RZ, 0xc0, !PT ;  /* 0x00100000e2ff7812 */ /* 0x004fe4000784c0ff */
[----:B---3--:R-:W-:-:S04]  /*cc10*/  SHF.R.U32.HI R20, RZ, 0x7, R20 ;  /* 0x00000007ff147819 */ /* 0x008fc80000011614 */
[----:B------:R-:W-:Y:S01]  /*cc20*/  IADD3 R20, -R20, 0xb, RZ ;  /* 0x0000000b14147810 */ /* 0x000fe20007ffe1ff */
        /* <DEDUP_REMOVED lines=27> */
[----:B------:R-:W-:Y:S02]  /*cde0*/  IMAD R194, R6, -0x60, RZ ;  /* 0xffffffa006c27824 */ /* 0x000fe400078e02ff */
[----:B------:R-:W-:Y:S01]  /*cdf0*/  FMUL.FTZ R182, R186, UR51 ;  /* 0x00000033bab67c20 */ /* 0x000fe20008410000 */
[----:B------:R-:W-:Y:S01]  /*ce00*/  FMUL.FTZ R186, R190, UR51 ;  /* 0x00000033beba7c20 */ /* 0x000fe20008410000 */
[----:B------:R2:W-:Y:S06]  /*ce10*/  BAR.ARV R20, 0x100 ;  /* 0x000400140000751d */ /* 0x0005ec0000002000 */
        /* <DEDUP_REMOVED lines=25> */
[----:B---3--:R-:W-:-:S02]  /*cfb0*/  VIADD R164, R194, 0x1 ;  /* 0x00000001c2a47836 */ /* 0x008fc40000000000 */
[----:B------:R-:W-:Y:S01]  /*cfc0*/  FMUL.FTZ R193, R199, UR51 ;  /* 0x00000033c7c17c20 */ /* 0x000fe20008410000 */
[----:B------:R-:W3:Y:S01]  /*cfd0*/  MUFU.TANH R152, R152 ;  /* 0x0000009800987308 */ /* 0x000ee20000002400 */
[----:B------:R-:W-:-:S05]  /*cfe0*/  IMAD R164, R202, -0x2, R164 ;  /* 0xfffffffecaa47824 */ /* 0x000fca00078e02a4 */
[----:B------:R-:W-:Y:S02]  /*cff0*/  IADD3 R164, -R200, R164, R201 ;  /* 0x000000a4c8a47210 */ /* 0x000fe40007ffe1c9 */
[----:B------:R-:W0:Y:S03]  /*d000*/  MUFU.TANH R212, R212 ;  /* 0x000000d400d47308 */ /* 0x000e260000002400 */
[C---:B------:R-:W-:Y:S02]  /*d010*/  VIADD R228, R164.reuse, UR50 ;  /* 0x00000032a4e47c36 */ /* 0x040fe40008000000 */
[----:B------:R-:W-:-:S03]  /*d020*/  VIADD R199, R164, UR53 ;  /* 0x00000035a4c77c36 */ /* 0x000fc60008000000 */
[----:B------:R-:W0:Y:S01]  /*d030*/  MUFU.TANH R153, R153 ;  /* 0x0000009900997308 */ /* 0x000e220000002400 */
[C---:B----4-:R-:W-:Y:S02]  /*d040*/  IMAD.IADD R198, R229.reuse, 0x1, R228 ;  /* 0x00000001e5c67824 */ /* 0x050fe400078e02e4 */
[----:B------:R-:W-:-:S05]  /*d050*/  IMAD.IADD R197, R229, 0x1, R199 ;  /* 0x00000001e5c57824 */ /* 0x000fca00078e02c7 */
        /* <DEDUP_REMOVED lines=58> */
.L_x_12041:
[----:B------:R-:W-:-:S05]  /*d400*/  IMAD.U32 R230, RZ, RZ, UR42 ;  /* 0x0000002affe67e24 */ /* 0x000fca000f8e00ff */
[----:B------:R-:W-:-:S13]  /*d410*/  ISETP.NE.AND P2, PT, R230, 0x1, PT ;  /* 0x00000001e600780c */ /* 0x000fda0003f45270 */
[----:B------:R-:W2:Y:S02]  /*d420*/  @P2 LDC.64 R164, c[0x0][0x9e8] ;  /* 0x00027a00ffa42b82 */ /* 0x000ea40000000a00 */
[----:B--2---:R-:W-:-:S05]  /*d430*/  @P2 IMAD.HI.U32 R164, R229, R164, RZ ;  /* 0x000000a4e5a42227 */ /* 0x004fca00078e00ff */
[----:B------:R-:W-:-:S07]  /*d440*/  @P2 SHF.R.U32.HI R229, RZ, R165, R164 ;  /* 0x000000a5ffe52219 */ /* 0x000fce00000116a4 */
.L_x_12042:
[----:B------:R-:W-:Y:S05]  /*d450*/  BSYNC B0 ;  /* 0x0000000000007941 */ /* 0x000fea0003800000 */
.L_x_12040:
[----:B------:R-:W-:-:S04]  /*d460*/  IMAD R164, R202, -0x2, R194 ;  /* 0xfffffffecaa47824 */ /* 0x000fc800078e02c2 */
[----:B------:R-:W-:-:S05]  /*d470*/  IMAD R164, R229, R230, R164 ;  /* 0x000000e6e5a47224 */ /* 0x000fca00078e02a4 */
[----:B------:R-:W-:Y:S02]  /*d480*/  VIMNMX R197, R197, R164, !PT ;  /* 0x000000a4c5c57248 */ /* 0x000fe40007fe0100 */
[----:B------:R-:W-:-:S07]  /*d490*/  VIADDMNMX R198, R164, R230, R198, PT ;  /* 0x000000e6a4c67246 */ /* 0x000fce00038001c6 */
.L_x_12039:
[----:B------:R-:W2:Y:S01]  /*d4a0*/  LDL.LU R229, [R1] ;  /* 0x0000000001e57983 */ /* 0x000ea20000300800 */
[C---:B------:R-:W-:Y:S02]  /*d4b0*/  ISETP.GE.AND P2, PT, R194.reuse, 0x1, PT ;  /* 0x00000001c200780c */ /* 0x040fe40003f46270 */
[----:B------:R-:W-:Y:S01]  /*d4c0*/  ISETP.GE.AND P4, PT, R194, 0x9, PT ;  /* 0x00000009c200780c */ /* 0x000fe20003f86270 */
[----:B------:R-:W3:Y:S02]  /*d4d0*/  SHFL.IDX PT, R13, R13, 0x1, 0x1c1f ;  /* 0x003c1f000d0d7f89 */ /* 0x000ee400000e0000 */
[--C-:B---3--:R-:W-:Y:S02]  /*d4e0*/  IMAD.IADD R228, R228, 0x1, R13.reuse ;  /* 0x00000001e4e47824 */ /* 0x108fe400078e020d */
[----:B------:R-:W-:Y:S01]  /*d4f0*/  IMAD.IADD R199, R199, 0x1, R13 ;  /* 0x00000001c7c77824 */ /* 0x000fe200078e020d */
[----:B--2---:R-:W-:-:S05]  /*d500*/  LOP3.LUT R229, R229, 0xfff7ffff, RZ, 0xc0, !PT ;  /* 0xfff7ffffe5e57812 */ /* 0x004fca00078ec0ff */
[----:B------:R-:W-:Y:S02]  /*d510*/  @P2 LOP3.LUT R229, R229, 0x80000, RZ, 0xfc, !PT ;  /* 0x00080000e5e52812 */ /* 0x000fe400078efcff */
[----:B------:R-:W-:Y:S02]  /*d520*/  ISETP.GT.AND P2, PT, R197, RZ, !P2 ;  /* 0x000000ffc500720c */ /* 0x000fe40005744270 */
[----:B------:R-:W-:Y:S02]  /*d530*/  LOP3.LUT R229, R229, 0xfffffffd, RZ, 0xc0, !PT ;  /* 0xfffffffde5e57812 */ /* 0x000fe400078ec0ff */
[----:B------:R-:W-:Y:S02]  /*d540*/  ISETP.LT.OR P2, PT, R198, 0x1, P2 ;  /* 0x00000001c600780c */ /* 0x000fe40001741670 */
[----:B------:R-:W-:Y:S02]  /*d550*/  @P4 LOP3.LUT R229, R229, 0x2, RZ, 0xfc, !PT ;  /* 0x00000002e5e54812 */ /* 0x000fe400078efcff */
[----:B------:R-:W-:-:S02]  /*d560*/  FSEL R152, R152, -INF , !P2 ;  /* 0xff80000098987808 */ /* 0x000fc40005000000 */
[----:B------:R-:W-:Y:S02]  /*d570*/  ISETP.GE.AND P2, PT, R194, 0x2, PT ;  /* 0x00000002c200780c */ /* 0x000fe40003f46270 */
[----:B------:R-:W-:Y:S02]  /*d580*/  LOP3.LUT R229, R229, 0xfffffffb, RZ, 0xc0, !PT ;  /* 0xfffffffbe5e57812 */ /* 0x000fe400078ec0ff */
[----:B------:R-:W-:-:S04]  /*d590*/  ISETP.GT.AND P3, PT, R197, 0x1, !P2 ;  /* 0x00000001c500780c */ /* 0x000fc80005764270 */
[----:B------:R-:W-:-:S04]  /*d5a0*/  ISETP.LT.OR P3, PT, R198, 0x2, P3 ;  /* 0x00000002c600780c */ /* 0x000fc80001f61670 */
[----:B0-----:R-:W-:Y:S02]  /*d5b0*/  FSEL R212, R212, -INF , !P3 ;  /* 0xff800000d4d47808 */ /* 0x001fe40005800000 */
[----:B------:R-:W-:Y:S02]  /*d5c0*/  ISETP.GT.AND P3, PT, R197, 0x8, !P4 ;  /* 0x00000008c500780c */ /* 0x000fe40006764270 */
[----:B------:R-:W-:Y:S02]  /*d5d0*/  ISETP.GE.AND P4, PT, R194, 0xa, PT ;  /* 0x0000000ac200780c */ /* 0x000fe40003f86270 */
[----:B------:R-:W-:-:S04]  /*d5e0*/  ISETP.LT.OR P3, PT, R198, 0x9, P3 ;  /* 0x00000009c600780c */ /* 0x000fc80001f61670 */
        /* <DEDUP_REMOVED lines=120> */
[----:B------:R-:W-:-:S13]  /*dd70*/  LOP3.LUT P6, RZ, R229, 0x100000, RZ, 0xc0, !PT ;  /* 0x00100000e5ff7812 */ /* 0x000fda00078cc0ff */
[----:B0-----:R-:W-:Y:S05]  /*dd80*/  @!P6 BRA `(.L_x_12043) ;  /* 0x000000000058e947 */ /* 0x001fea0003800000 */
        /* <DEDUP_REMOVED lines=12> */
.L_x_12045:
[----:B------:R-:W-:-:S05]  /*de50*/  IMAD.U32 R197, RZ, RZ, UR42 ;  /* 0x0000002affc57e24 */ /* 0x000fca000f8e00ff */
[----:B------:R-:W-:-:S13]  /*de60*/  ISETP.NE.AND P6, PT, R197, 0x1, PT ;  /* 0x00000001c500780c */ /* 0x000fda0003fc5270 */
[----:B------:R-:W0:Y:S02]  /*de70*/  @P6 LDC.64 R164, c[0x0][0x9e8] ;  /* 0x00027a00ffa46b82 */ /* 0x000e240000000a00 */
[----:B0-----:R-:W-:-:S05]  /*de80*/  @P6 IMAD.HI.U32 R164, R13, R164, RZ ;  /* 0x000000a40da46227 */ /* 0x001fca00078e00ff */
[----:B------:R-:W-:-:S07]  /*de90*/  @P6 SHF.R.U32.HI R13, RZ, R165, R164 ;  /* 0x000000a5ff0d6219 */ /* 0x000fce00000116a4 */
.L_x_12046:
[----:B------:R-:W-:Y:S05]  /*dea0*/  BSYNC B0 ;  /* 0x0000000000007941 */ /* 0x000fea0003800000 */
.L_x_12044:
[----:B------:R-:W-:-:S04]  /*deb0*/  IMAD R194, R202, -0x2, R194 ;  /* 0xfffffffecac27824 */ /* 0x000fc800078e02c2 */
[----:B------:R-:W-:-:S05]  /*dec0*/  IMAD R194, R13, R197, R194 ;  /* 0x000000c50dc27224 */ /* 0x000fca00078e02c2 */
[----:B------:R-:W-:Y:S02]  /*ded0*/  VIMNMX R199, R199, R194, !PT ;  /* 0x000000c2c7c77248 */ /* 0x000fe40007fe0100 */
[----:B------:R-:W-:-:S07]  /*dee0*/  VIADDMNMX R228, R194, R197, R228, PT ;  /* 0x000000c5c2e47246 */ /* 0x000fce00038001e4 */
.L_x_12043:
[----:B------:R-:W-:Y:S02]  /*def0*/  ISETP.GT.AND P2, PT, R199, 0x1, !P2 ;  /* 0x00000001c700780c */ /* 0x000fe40005744270 */
[----:B------:R-:W-:Y:S02]  /*df00*/  FMNMX.FTZ R13, R152, R7, !PT ;  /* 0x00000007980d7209 */ /* 0x000fe40007810000 */
[----:B------:R-:W-:Y:S02]  /*df10*/  ISETP.LT.OR P2, PT, R228, 0x2, P2 ;  /* 0x00000002e400780c */ /* 0x000fe40001741670 */
[C---:B------:R-:W-:Y:S02]  /*df20*/  LOP3.LUT P6, RZ, R229.reuse, 0x8000, RZ, 0xc0, !PT ;  /* 0x00008000e5ff7812 */ /* 0x040fe400078cc0ff */
        /* <DEDUP_REMOVED lines=64> */
[----:B------:R-:W-:Y:S02]  /*e330*/  FSEL R191, R191, -INF , !P3 ;  /* 0xff800000bfbf7808 */ /* 0x000fe40005800000 */
[----:B------:R-:W-:Y:S02]  /*e340*/  ISETP.GT.AND P2, PT, R199, 0x29, !P2 ;  /* 0x00000029c700780c */ /* 0x000fe40005744270 */
[----:B------:R-:W-:Y:S02]  /*e350*/  LOP3.LUT P3, RZ, R229, 0x80000, RZ, 0xc0, !PT ;  /* 0x00080000e5ff7812 */ /* 0x000fe4000786c0ff */
[----:B------:R-:W-:Y:S02]  /*e360*/  ISETP.LT.OR P2, PT, R228, 0x2a, P2 ;  /* 0x0000002ae400780c */ /* 0x000fe40001741670 */
[----:B------:R-:W-:Y:S02]  /*e370*/  ISETP.GT.AND P4, PT, R199, 0x51, !P4 ;  /* 0x00000051c700780c */ /* 0x000fe40006784270 */
[----:B------:R-:W-:-:S02]  /*e380*/  FSEL R175, R175, -INF , !P2 ;  /* 0xff800000afaf7808 */ /* 0x000fc40005000000 */
[----:B------:R-:W-:Y:S02]  /*e390*/  LOP3.LUT P2, RZ, R229, 0x800, RZ, 0xc0, !PT ;  /* 0x00000800e5ff7812 */ /* 0x000fe4000784c0ff */
[----:B0-----:R-:W-:Y:S02]  /*e3a0*/  FMNMX.FTZ R165, R13, R165, !PT ;  /* 0x000000a50da57209 */ /* 0x001fe40007810000 */
[C---:B------:R-:W-:Y:S02]  /*e3b0*/  ISETP.GT.AND P2, PT, R199.reuse, 0x30, !P2 ;  /* 0x00000030c700780c */ /* 0x040fe40005744270 */
[C---:B------:R-:W-:Y:S02]  /*e3c0*/  ISETP.LT.OR P4, PT, R228.reuse, 0x52, P4 ;  /* 0x00000052e400780c */ /* 0x040fe40002781670 */
[----:B------:R-:W-:Y:S02]  /*e3d0*/  ISETP.LT.OR P2, PT, R228, 0x31, P2 ;  /* 0x00000031e400780c */ /* 0x000fe40001741670 */
[----:B------:R-:W-:-:S02]  /*e3e0*/  ISETP.GT.AND P5, PT, R199, 0x58, !P5 ;  /* 0x00000058c700780c */ /* 0x000fc40006fa4270 */
[----:B------:R-:W-:Y:S02]  /*e3f0*/  FSEL R164, R176, -INF , !P2 ;  /* 0xff800000b0a47808 */ /* 0x000fe40005000000 */
[----:B------:R-:W-:Y:S01]  /*e400*/  LOP3.LUT P2, RZ, R229, 0x400, RZ, 0xc0, !PT ;  /* 0x00000400e5ff7812 */ /* 0x000fe2000784c0ff */
[----:B------:R-:W0:Y:S01]  /*e410*/  SHFL.BFLY PT, R176, R165, 0x1, 0x1f ;  /* 0x0c201f00a5b07f89 */ /* 0x000e2200000e0000 */
[----:B------:R-:W-:Y:S02]  /*e420*/  FSEL R190, R190, -INF , !P4 ;  /* 0xff800000bebe7808 */ /* 0x000fe40006000000 */
[----:B------:R-:W-:Y:S02]  /*e430*/  ISETP.GT.AND P2, PT, R199, 0x31, !P2 ;  /* 0x00000031c700780c */ /* 0x000fe40005744270 */
[C---:B------:R-:W-:Y:S02]  /*e440*/  ISETP.LT.OR P5, PT, R228.reuse, 0x59, P5 ;  /* 0x00000059e400780c */ /* 0x040fe40002fa1670 */
[----:B------:R-:W-:-:S02]  /*e450*/  ISETP.LT.OR P2, PT, R228, 0x32, P2 ;  /* 0x00000032e400780c */ /* 0x000fc40001741670 */
[----:B------:R-:W-:Y:S02]  /*e460*/  FSEL R192, R192, -INF , !P5 ;  /* 0xff800000c0c07808 */ /* 0x000fe40006800000 */
[----:B------:R-:W-:Y:S02]  /*e470*/  FSEL R177, R177, -INF , !P2 ;  /* 0xff800000b1b17808 */ /* 0x000fe40005000000 */
[----:B------:R-:W-:-:S04]  /*e480*/  LOP3.LUT P2, RZ, R229, 0x200, RZ, 0xc0, !PT ;  /* 0x00000200e5ff7812 */ /* 0x000fc8000784c0ff */
[----:B------:R-:W-:-:S04]  /*e490*/  ISETP.GT.AND P2, PT, R199, 0x38, !P2 ;  /* 0x00000038c700780c */ /* 0x000fc80005744270 */
[----:B------:R-:W-:Y:S02]  /*e4a0*/  ISETP.LT.OR P2, PT, R228, 0x39, P2 ;  /* 0x00000039e400780c */ /* 0x000fe40001741670 */
[----:B0-----:R-:W-:Y:S02]  /*e4b0*/  FMNMX.FTZ R176, R165, R176, !PT ;  /* 0x000000b0a5b07209 */ /* 0x001fe40007810000 */
        /* <DEDUP_REMOVED lines=21> */
[----:B------:R-:W-:-:S04]  /*e610*/  FSETP.NEU.FTZ.AND P2, PT, R176, -INF , PT ;  /* 0xff800000b000780b */ /* 0x000fc80003f5d000 */
[----:B------:R-:W-:-:S05]  /*e620*/  FSEL R13, R176, RZ, P2 ;  /* 0x000000ffb00d7208 */ /* 0x000fca0001000000 */
[----:B------:R-:W-:Y:S01]  /*e630*/  FADD.FTZ R7, -R13, R7 ;  /* 0x000000070d077221 */ /* 0x000fe20000010100 */
[----:B------:R-:W-:-:S04]  /*e640*/  IMAD.U32 R13, RZ, RZ, UR41 ;  /* 0x00000029ff0d7e24 */ /* 0x000fc8000f8e00ff */
[-C--:B------:R-:W-:Y:S01]  /*e650*/  FMUL.FTZ R194, R176, R13.reuse ;  /* 0x0000000db0c27220 */ /* 0x080fe20000410000 */
[----:B------:R-:W-:-:S04]  /*e660*/  FMUL.FTZ R7, R7, R13 ;  /* 0x0000000d07077220 */ /* 0x000fc80000410000 */
[----:B------:R-:W-:Y:S02]  /*e670*/  FSEL R194, R194, RZ, P2 ;  /* 0x000000ffc2c27208 */ /* 0x000fe40001000000 */
[----:B------:R-:W-:Y:S01]  /*e680*/  ISETP.GT.AND P2, PT, R199, RZ, !P3 ;  /* 0x000000ffc700720c */ /* 0x000fe20005f44270 */
[----:B------:R-:W0:Y:S02]  /*e690*/  MUFU.EX2 R7, R7 ;  /* 0x0000000700077308 */ /* 0x000e240000000800 */
[-CC-:B------:R-:W-:Y:S01]  /*e6a0*/  FFMA.FTZ R152, R152, R13.reuse, -R194.reuse ;  /* 0x0000000d98987223 */ /* 0x180fe200000108c2 */
[----:B------:R-:W-:Y:S01]  /*e6b0*/  ISETP.LT.OR P2, PT, R228, 0x1, P2 ;  /* 0x00000001e400780c */ /* 0x000fe20001741670 */
[-CC-:B------:R-:W-:Y:S01]  /*e6c0*/  FFMA.FTZ R212, R212, R13.reuse, -R194.reuse ;  /* 0x0000000dd4d47223 */ /* 0x180fe200000108c2 */
[-CC-:B------:R-:W-:Y:S01]  /*e6d0*/  FFMA.FTZ R155, R155, R13.reuse, -R194.reuse ;  /* 0x0000000d9b9b7223 */ /* 0x180fe200000108c2 */
[-CC-:B------:R-:W-:Y:S01]  /*e6e0*/  FFMA.FTZ R156, R156, R13.reuse, -R194.reuse ;  /* 0x0000000d9c9c7223 */ /* 0x180fe200000108c2 */
[----:B------:R-:W-:Y:S01]  /*e6f0*/  FSEL R153, R153, -INF , !P2 ;  /* 0xff80000099997808 */ /* 0x000fe20005000000 */
[-CC-:B------:R-:W-:Y:S01]  /*e700*/  FFMA.FTZ R159, R159, R13.reuse, -R194.reuse ;  /* 0x0000000d9f9f7223 */ /* 0x180fe200000108c2 */
[----:B------:R-:W-:Y:S01]  /*e710*/  ISETP.GT.AND P2, PT, R199, 0x59, !P6 ;  /* 0x00000059c700780c */ /* 0x000fe20007744270 */
[-CC-:B------:R-:W-:Y:S01]  /*e720*/  FFMA.FTZ R160, R160, R13.reuse, -R194.reuse ;  /* 0x0000000da0a07223 */ /* 0x180fe200000108c2 */
[----:B------:R-:W-:Y:S01]  /*e730*/  FMNMX.FTZ R165, R153, R12, !PT ;  /* 0x0000000c99a57209 */ /* 0x000fe20007810000 */
[-CC-:B------:R-:W-:Y:S01]  /*e740*/  FFMA.FTZ R163, R163, R13.reuse, -R194.reuse ;  /* 0x0000000da3a37223 */ /* 0x180fe200000108c2 */
[----:B------:R-:W-:Y:S01]  /*e750*/  ISETP.LT.OR P2, PT, R228, 0x5a, P2 ;  /* 0x0000005ae400780c */ /* 0x000fe20001741670 */
        /* <DEDUP_REMOVED lines=24> */
[----:B------:R-:W2:Y:S01]  /*e8e0*/  MUFU.EX2 R152, R152 ;  /* 0x0000009800987308 */ /* 0x000ea20000000800 */
[----:B------:R-:W-:Y:S01]  /*e8f0*/  FMNMX.FTZ R165, R167, R165, !PT ;  /* 0x000000a5a7a57209 */ /* 0x000fe20007810000 */
[-C--:B0-----:R-:W-:Y:S01]  /*e900*/  FMUL.FTZ R24, R24, R7.reuse ;  /* 0x0000000718187220 */ /* 0x081fe20000410000 */
[-C--:B------:R-:W-:Y:S01]  /*e910*/  FMUL.FTZ R25, R25, R7.reuse ;  /* 0x0000000719197220 */ /* 0x080fe20000410000 */
[----:B------:R-:W-:Y:S01]  /*e920*/  FMUL.FTZ R28, R28, R7 ;  /* 0x000000071c1c7220 */ /* 0x000fe20000410000 */
[----:B------:R-:W-:Y:S01]  /*e930*/  FMNMX.FTZ R165, R170, R165, !PT ;  /* 0x000000a5aaa57209 */ /* 0x000fe20007810000 */
[-C--:B------:R-:W-:Y:S01]  /*e940*/  FMUL.FTZ R29, R29, R7.reuse ;  /* 0x000000071d1d7220 */ /* 0x080fe20000410000 */
[----:B------:R-:W-:Y:S01]  /*e950*/  FMUL.FTZ R32, R32, R7 ;  /* 0x0000000720207220 */ /* 0x000fe20000410000 */
[----:B------:R-:W0:Y:S01]  /*e960*/  MUFU.EX2 R212, R212 ;  /* 0x000000d400d47308 */ /* 0x000e220000000800 */
[----:B------:R-:W-:Y:S01]  /*e970*/  FMNMX.FTZ R165, R171, R165, !PT ;  /* 0x000000a5aba57209 */ /* 0x000fe20007810000 */
[-C--:B------:R-:W-:Y:S01]  /*e980*/  FMUL.FTZ R33, R33, R7.reuse ;  /* 0x0000000721217220 */ /* 0x080fe20000410000 */
[-C--:B------:R-:W-:Y:S01]  /*e990*/  FMUL.FTZ R36, R36, R7.reuse ;  /* 0x0000000724247220 */ /* 0x080fe20000410000 */
[----:B------:R-:W-:Y:S01]  /*e9a0*/  FMUL.FTZ R37, R37, R7 ;  /* 0x0000000725257220 */ /* 0x000fe20000410000 */
[----:B------:R-:W-:Y:S01]  /*e9b0*/  FMNMX.FTZ R165, R174, R165, !PT ;  /* 0x000000a5aea57209 */ /* 0x000fe20007810000 */
[-C--:B------:R-:W-:Y:S01]  /*e9c0*/  FMUL.FTZ R40, R40, R7.reuse ;  /* 0x0000000728287220 */ /* 0x080fe20000410000 */
[----:B------:R-:W-:Y:S01]  /*e9d0*/  FMUL.FTZ R41, R41, R7 ;  /* 0x0000000729297220 */ /* 0x000fe20000410000 */
[----:B------:R-:W3:Y:S01]  /*e9e0*/  MUFU.EX2 R155, R155 ;  /* 0x0000009b009b7308 */ /* 0x000ee20000000800 */
[----:B------:R-:W-:Y:S01]  /*e9f0*/  FMNMX.FTZ R165, R175, R165, !PT ;  /* 0x000000a5afa57209 */ /* 0x000fe20007810000 */
[----:B--2---:R-:W-:Y:S01]  /*ea00*/  FFMA.FTZ R3, R7, R3, R152 ;  /* 0x0000000307037223 */ /* 0x004fe20000010098 */
[-C--:B------:R-:W-:Y:S01]  /*ea10*/  FMUL.FTZ R44, R44, R7.reuse ;  /* 0x000000072c2c7220 */ /* 0x080fe20000410000 */
[----:B------:R-:W-:Y:S01]  /*ea20*/  FMUL.FTZ R45, R45, R7 ;  /* 0x000000072d2d7220 */ /* 0x000fe20000410000 */
[----:B------:R-:W-:Y:S01]  /*ea30*/  FMNMX.FTZ R165, R164, R165, !PT ;  /* 0x000000a5a4a57209 */ /* 0x000fe20007810000 */
[-C--:B------:R-:W-:Y:S01]  /*ea40*/  FMUL.FTZ R48, R48, R7.reuse ;  /* 0x0000000730307220 */ /* 0x080fe20000410000 */
[----:B------:R-:W-:Y:S01]  /*ea50*/  FMUL.FTZ R49, R49, R7 ;  /* 0x0000000731317220 */ /* 0x000fe20000410000 */
[----:B------:R-:W2:Y:S01]  /*ea60*/  MUFU.EX2 R156, R156 ;  /* 0x0000009c009c7308 */ /* 0x000ea20000000800 */
[----:B------:R-:W-:Y:S01]  /*ea70*/  FMNMX.FTZ R165, R177, R165, !PT ;  /* 0x000000a5b1a57209 */ /* 0x000fe20007810000 */
[C---:B0-----:R-:W-:Y:S01]  /*ea80*/  FADD.FTZ R3, R212.reuse, R3 ;  /* 0x00000003d4037221 */ /* 0x041fe20000010000 */
[----:B------:R-:W-:Y:S01]  /*ea90*/  F2FP.BF16.F32.PACK_AB R152, R212, R152 ;  /* 0x00000098d498723e */ /* 0x000fe200000010ff */
[----:B------:R-:W-:Y:S01]  /*eaa0*/  FMUL.FTZ R52, R52, R7 ;  /* 0x0000000734347220 */ /* 0x000fe20000410000 */
[----:B------:R-:W-:Y:S01]  /*eab0*/  FMNMX.FTZ R165, R178, R165, !PT ;  /* 0x000000a5b2a57209 */ /* 0x000fe20007810000 */
[-C--:B------:R-:W-:Y:S01]  /*eac0*/  FMUL.FTZ R53, R53, R7.reuse ;  /* 0x0000000735357220 */ /* 0x080fe20000410000 */
[----:B------:R-:W-:Y:S01]  /*ead0*/  FMUL.FTZ R56, R56, R7 ;  /* 0x0000000738387220 */ /* 0x000fe20000410000 */
[----:B------:R-:W0:Y:S01]  /*eae0*/  MUFU.EX2 R159, R159 ;  /* 0x0000009f009f7308 */ /* 0x000e220000000800 */
        /* <DEDUP_REMOVED lines=35> */
[-C--:B------:R-:W-:Y:S01]  /*ed20*/  FMUL.FTZ R92, R92, R7.reuse ;  /* 0x000000075c5c7220 */ /* 0x080fe20000410000 */
[-C--:B------:R-:W-:Y:S01]  /*ed30*/  FMUL.FTZ R93, R93, R7.reuse ;  /* 0x000000075d5d7220 */ /* 0x080fe20000410000 */
[----:B------:R-:W2:Y:S01]  /*ed40*/  SHFL.BFLY PT, R195, R165, 0x2, 0x1f ;  /* 0x0c401f00a5c37f89 */ /* 0x000ea200000e0000 */
        /* <DEDUP_REMOVED lines=23> */
[----:B--2---:R-:W-:Y:S01]  /*eec0*/  FMNMX.FTZ R165, R165, R195, !PT ;  /* 0x000000c3a5a57209 */ /* 0x004fe20007810000 */
[-C--:B------:R-:W-:Y:S01]  /*eed0*/  FMUL.FTZ R132, R132, R7.reuse ;  /* 0x0000000784847220 */ /* 0x080fe20000410000 */
[----:B------:R-:W2:Y:S01]  /*eee0*/  MUFU.EX2 R173, R173 ;  /* 0x000000ad00ad7308 */ /* 0x000ea20000000800 */
[----:B0-----:R-:W-:Y:S01]  /*eef0*/  FADD.FTZ R3, R169, R3 ;  /* 0x00000003a9037221 */ /* 0x001fe20000010000 */
[-C--:B------:R-:W-:Y:S01]  /*ef00*/  FMUL.FTZ R133, R133, R7.reuse ;  /* 0x0000000785857220 */ /* 0x080fe20000410000 */
[----:B------:R-:W0:Y:S01]  /*ef10*/  SHFL.BFLY PT, R195, R165, 0x1, 0x1f ;  /* 0x0c201f00a5c37f89 */ /* 0x000e2200000e0000 */
[-C--:B------:R-:W-:Y:S01]  /*ef20*/  FMUL.FTZ R136, R136, R7.reuse ;  /* 0x0000000788887220 */ /* 0x080fe20000410000 */
[-C--:B------:R-:W-:Y:S01]  /*ef30*/  FMUL.FTZ R137, R137, R7.reuse ;  /* 0x0000000789897220 */ /* 0x080fe20000410000 */
[-C--:B------:R-:W-:Y:S01]  /*ef40*/  FMUL.FTZ R140, R140, R7.reuse ;  /* 0x000000078c8c7220 */ /* 0x080fe20000410000 */
[-C--:B------:R-:W-:Y:S01]  /*ef50*/  FMUL.FTZ R141, R141, R7.reuse ;  /* 0x000000078d8d7220 */ /* 0x080fe20000410000 */
[----:B------:R-:W4:Y:S01]  /*ef60*/  MUFU.EX2 R214, R214 ;  /* 0x000000d600d67308 */ /* 0x000f220000000800 */
[----:B---3--:R-:W-:Y:S01]  /*ef70*/  FADD.FTZ R3, R172, R3 ;  /* 0x00000003ac037221 */ /* 0x008fe20000010000 */
[-C--:B------:R-:W-:Y:S01]  /*ef80*/  FMUL.FTZ R144, R144, R7.reuse ;  /* 0x0000000790907220 */ /* 0x080fe20000410000 */
[-C--:B------:R-:W-:Y:S01]  /*ef90*/  FMUL.FTZ R145, R145, R7.reuse ;  /* 0x0000000791917220 */ /* 0x080fe20000410000 */
[-C--:B------:R-:W-:Y:S01]  /*efa0*/  FMUL.FTZ R148, R148, R7.reuse ;  /* 0x0000000794947220 */ /* 0x080fe20000410000 */
[----:B------:R-:W-:-:S03]  /*efb0*/  FMUL.FTZ R149, R149, R7 ;  /* 0x0000000795957220 */ /* 0x000fc60000410000 */
[----:B------:R-:W3:Y:S01]  /*efc0*/  MUFU.EX2 R215, R215 ;  /* 0x000000d700d77308 */ /* 0x000ee20000000800 */
[----:B--2---:R-:W-:-:S07]  /*efd0*/  FADD.FTZ R3, R173, R3 ;  /* 0x00000003ad037221 */ /* 0x004fce0000010000 */
[----:B------:R-:W2:Y:S01]  /*efe0*/  MUFU.EX2 R181, R181 ;  /* 0x000000b500b57308 */ /* 0x000ea20000000800 */
[----:B----4-:R-:W-:Y:S01]  /*eff0*/  FADD.FTZ R3, R214, R3 ;  /* 0x00000003d6037221 */ /* 0x010fe20000010000 */
[----:B0-----:R-:W-:-:S04]  /*f000*/  FMNMX.FTZ R180, R165, R195, !PT ;  /* 0x000000c3a5b47209 */ /* 0x001fc80007810000 */
[C---:B------:R-:W-:Y:S01]  /*f010*/  FSETP.NEU.FTZ.AND P2, PT, R180.reuse, -INF , PT ;  /* 0xff800000b400780b */ /* 0x040fe20003f5d000 */
[----:B------:R-:W-:Y:S01]  /*f020*/  FMUL.FTZ R198, R180, R13 ;  /* 0x0000000db4c67220 */ /* 0x000fe20000410000 */
[----:B------:R-:W0:Y:S01]  /*f030*/  MUFU.EX2 R184, R184 ;  /* 0x000000b800b87308 */ /* 0x000e220000000800 */
[----:B---3--:R-:W-:-:S03]  /*f040*/  FADD.FTZ R3, R215, R3 ;  /* 0x00000003d7037221 */ /* 0x008fc60000010000 */
[----:B------:R-:W-:Y:S01]  /*f050*/  FSEL R198, R198, RZ, P2 ;  /* 0x000000ffc6c67208 */ /* 0x000fe20001000000 */
[----:B------:R-:W-:-:S03]  /*f060*/  FADD.FTZ R3, R197, R3 ;  /* 0x00000003c5037221 */ /* 0x000fc60000010000 */
[----:B------:R-:W3:Y:S01]  /*f070*/  MUFU.EX2 R185, R185 ;  /* 0x000000b900b97308 */ /* 0x000ee20000000800 */
[--C-:B------:R-:W-:Y:S01]  /*f080*/  FFMA.FTZ R165, R154, R13, -R198.reuse ;  /* 0x0000000d9aa57223 */ /* 0x100fe200000108c6 */
[----:B------:R-:W-:Y:S01]  /*f090*/  F2FP.BF16.F32.PACK_AB R154, R156, R155 ;  /* 0x0000009b9c9a723e */ /* 0x000fe200000010ff */
[--C-:B------:R-:W-:Y:S01]  /*f0a0*/  FFMA.FTZ R229, R153, R13, -R198.reuse ;  /* 0x0000000d99e57223 */ /* 0x100fe200000108c6 */
[----:B------:R-:W-:Y:S01]  /*f0b0*/  F2FP.BF16.F32.PACK_AB R156, R160, R159 ;  /* 0x0000009fa09c723e */ /* 0x000fe200000010ff */
[-CC-:B------:R-:W-:Y:S01]  /*f0c0*/  FFMA.FTZ R228, R157, R13.reuse, -R198.reuse ;  /* 0x0000000d9de47223 */ /* 0x180fe200000108c6 */
[----:B------:R-:W-:Y:S01]  /*f0d0*/  F2FP.BF16.F32.PACK_AB R160, R169, R168 ;  /* 0x000000a8a9a0723e */ /* 0x000fe200000010ff */
[-CC-:B------:R-:W-:Y:S01]  /*f0e0*/  FFMA.FTZ R157, R158, R13.reuse, -R198.reuse ;  /* 0x0000000d9e9d7223 */ /* 0x180fe200000108c6 */
[----:B------:R-:W-:Y:S01]  /*f0f0*/  FSEL R169, R180, RZ, P2 ;  /* 0x000000ffb4a97208 */ /* 0x000fe20001000000 */
[----:B------:R-:W-:Y:S01]  /*f100*/  MUFU.EX2 R229, R229 ;  /* 0x000000e500e57308 */ /* 0x000fe20000000800 */
[-CC-:B------:R-:W-:Y:S01]  /*f110*/  FFMA.FTZ R212, R161, R13.reuse, -R198.reuse ;  /* 0x0000000da1d47223 */ /* 0x180fe200000108c6 */
[-CC-:B------:R-:W-:Y:S01]  /*f120*/  FFMA.FTZ R161, R162, R13.reuse, -R198.reuse ;  /* 0x0000000da2a17223 */ /* 0x180fe200000108c6 */
[-C--:B------:R-:W-:Y:S01]  /*f130*/  FFMA.FTZ R199, R166, R13.reuse, -R198 ;  /* 0x0000000da6c77223 */ /* 0x080fe200000108c6 */
[----:B------:R-:W-:Y:S01]  /*f140*/  FADD.FTZ R12, -R169, R12 ;  /* 0x0000000ca90c7221 */ /* 0x000fe20000010100 */
[-CC-:B------:R-:W-:Y:S01]  /*f150*/  FFMA.FTZ R167, R167, R13.reuse, -R198.reuse ;  /* 0x0000000da7a77223 */ /* 0x180fe200000108c6 */
[-CC-:B------:R-:W-:Y:S01]  /*f160*/  FFMA.FTZ R153, R174, R13.reuse, -R198.reuse ;  /* 0x0000000dae997223 */ /* 0x180fe200000108c6 */
[-CC-:B------:R-:W-:Y:S01]  /*f170*/  FFMA.FTZ R195, R170, R13.reuse, -R198.reuse ;  /* 0x0000000daac37223 */ /* 0x180fe200000108c6 */
[----:B------:R-:W-:Y:S01]  /*f180*/  FMUL.FTZ R12, R12, R13 ;  /* 0x0000000d0c0c7220 */ /* 0x000fe20000410000 */
[----:B------:R-:W-:Y:S01]  /*f190*/  MUFU.EX2 R165, R165 ;  /* 0x000000a500a57308 */ /* 0x000fe20000000800 */
[----:B------:R-:W-:Y:S01]  /*f1a0*/  F2FP.BF16.F32.PACK_AB R158, R213, R163 ;  /* 0x000000a3d59e723e */ /* 0x000fe200000010ff */
        /* <DEDUP_REMOVED lines=10> */
[-CC-:B------:R-:W-:Y:S01]  /*f250*/  FFMA.FTZ R187, R187, R13.reuse, -R198.reuse ;  /* 0x0000000dbbbb7223 */ /* 0x180fe200000108c6 */
[-CC-:B------:R-:W-:Y:S01]  /*f260*/  FFMA.FTZ R191, R191, R13.reuse, -R198.reuse ;  /* 0x0000000dbfbf7223 */ /* 0x180fe200000108c6 */
[----:B--2---:R-:W-:Y:S01]  /*f270*/  FADD.FTZ R3, R181, R3 ;  /* 0x00000003b5037221 */ /* 0x004fe20000010000 */
[-CC-:B------:R-:W-:Y:S01]  /*f280*/  FFMA.FTZ R190, R190, R13.reuse, -R198.reuse ;  /* 0x0000000dbebe7223 */ /* 0x180fe200000108c6 */
[----:B------:R-:W2:Y:S01]  /*f290*/  MUFU.EX2 R155, R228 ;  /* 0x000000e4009b7308 */ /* 0x000ea20000000800 */
[----:B------:R-:W-:Y:S01]  /*f2a0*/  F2FP.BF16.F32.PACK_AB R162, R173, R172 ;  /* 0x000000acada2723e */ /* 0x000fe200000010ff */
[----:B0-----:R-:W-:Y:S01]  /*f2b0*/  FADD.FTZ R168, R184, R3 ;  /* 0x00000003b8a87221 */ /* 0x001fe20000010000 */
[-CC-:B------:R-:W-:Y:S01]  /*f2c0*/  FFMA.FTZ R192, R192, R13.reuse, -R198.reuse ;  /* 0x0000000dc0c07223 */ /* 0x180fe200000108c6 */
[----:B------:R-:W-:Y:S01]  /*f2d0*/  FFMA.FTZ R193, R193, R13, -R198 ;  /* 0x0000000dc1c17223 */ /* 0x000fe200000108c6 */
[----:B------:R-:W-:Y:S01]  /*f2e0*/  F2FP.BF16.F32.PACK_AB R164, R215, R214 ;  /* 0x000000d6d7a4723e */ /* 0x000fe200000010ff */
[----:B---3--:R-:W-:Y:S01]  /*f2f0*/  FADD.FTZ R3, R185, R168 ;  /* 0x000000a8b9037221 */ /* 0x008fe20000010000 */
[----:B------:R-:W-:Y:S01]  /*f300*/  F2FP.BF16.F32.PACK_AB R166, R181, R197 ;  /* 0x000000c5b5a6723e */ /* 0x000fe200000010ff */
[----:B------:R-:W0:Y:S01]  /*f310*/  MUFU.EX2 R157, R157 ;  /* 0x0000009d009d7308 */ /* 0x000e220000000800 */
[----:B----4-:R-:W-:Y:S01]  /*f320*/  FFMA.FTZ R0, R12, R0, R229 ;  /* 0x000000000c007223 */ /* 0x010fe200000100e5 */
[----:B------:R-:W-:Y:S01]  /*f330*/  F2FP.BF16.F32.PACK_AB R168, R185, R184 ;  /* 0x000000b8b9a8723e */ /* 0x000fe200000010ff */
[-C--:B------:R-:W-:Y:S01]  /*f340*/  FMUL.FTZ R26, R26, R12.reuse ;  /* 0x0000000c1a1a7220 */ /* 0x080fe20000410000 */
[-C--:B------:R-:W-:Y:S01]  /*f350*/  FMUL.FTZ R27, R27, R12.reuse ;  /* 0x0000000c1b1b7220 */ /* 0x080fe20000410000 */
[----:B------:R-:W-:Y:S01]  /*f360*/  FADD.FTZ R0, R165, R0 ;  /* 0x00000000a5007221 */ /* 0x000fe20000010000 */
        /* <DEDUP_REMOVED lines=41> */
[----:B------:R-:W-:Y:S01]  /*f600*/  FMUL.FTZ R98, R98, R12 ;  /* 0x0000000c62627220 */ /* 0x000fe20000410000 */
[----:B------:R-:W5:Y:S01]  /*f610*/  MUFU.EX2 R195, R195 ;  /* 0x000000c300c37308 */ /* 0x000f620000000800 */
[----:B----4-:R-:W-:Y:S01]  /*f620*/  FADD.FTZ R153, R157, R0 ;  /* 0x000000009d997221 */ /* 0x010fe20000010000 */
[----:B--2---:R-:W-:Y:S01]  /*f630*/  F2FP.BF16.F32.PACK_AB R157, R161, R212 ;  /* 0x000000d4a19d723e */ /* 0x004fe200000010ff */
        /* <DEDUP_REMOVED lines=10> */
[----:B0-----:R-:W-:Y:S01]  /*f6e0*/  FADD.FTZ R0, R159, R0 ;  /* 0x000000009f007221 */ /* 0x001fe20000010000 */
[C---:B---3--:R-:W-:Y:S01]  /*f6f0*/  F2FP.BF16.F32.PACK_AB R159, R167.reuse, R159 ;  /* 0x0000009fa79f723e */ /* 0x048fe200000010ff */
[-C--:B------:R-:W-:Y:S01]  /*f700*/  FMUL.FTZ R114, R114, R12.reuse ;  /* 0x0000000c72727220 */ /* 0x080fe20000410000 */
[----:B------:R-:W0:Y:S01]  /*f710*/  MUFU.EX2 R175, R175 ;  /* 0x000000af00af7308 */ /* 0x000e220000000800 */
[----:B------:R-:W-:Y:S01]  /*f720*/  FADD.FTZ R0, R167, R0 ;  /* 0x00000000a7007221 */ /* 0x000fe20000010000 */
[-C--:B------:R-:W-:Y:S01]  /*f730*/  FMUL.FTZ R115, R115, R12.reuse ;  /* 0x0000000c73737220 */ /* 0x080fe20000410000 */
[-C--:B------:R-:W-:Y:S01]  /*f740*/  FMUL.FTZ R118, R118, R12.reuse ;  /* 0x0000000c76767220 */ /* 0x080fe20000410000 */
[-C--:B------:R-:W-:Y:S01]  /*f750*/  FMUL.FTZ R119, R119, R12.reuse ;  /* 0x0000000c77777220 */ /* 0x080fe20000410000 */
[----:B-----5:R-:W-:Y:S01]  /*f760*/  FADD.FTZ R0, R195, R0 ;  /* 0x00000000c3007221 */ /* 0x020fe20000010000 */
[-C--:B------:R-:W-:Y:S01]  /*f770*/  FMUL.FTZ R122, R122, R12.reuse ;  /* 0x0000000c7a7a7220 */ /* 0x080fe20000410000 */
[-C--:B------:R-:W-:Y:S01]  /*f780*/  FMUL.FTZ R123, R123, R12.reuse ;  /* 0x0000000c7b7b7220 */ /* 0x080fe20000410000 */
[----:B------:R-:W3:Y:S01]  /*f790*/  MUFU.EX2 R230, R230 ;  /* 0x000000e600e67308 */ /* 0x000ee20000000800 */
[C---:B--2---:R-:W-:Y:S01]  /*f7a0*/  FADD.FTZ R0, R171.reuse, R0 ;  /* 0x00000000ab007221 */ /* 0x044fe20000010000 */
[----:B------:R-:W-:Y:S01]  /*f7b0*/  F2FP.BF16.F32.PACK_AB R161, R171, R195 ;  /* 0x000000c3aba1723e */ /* 0x000fe200000010ff */
[-C--:B------:R-:W-:Y:S01]  /*f7c0*/  FMUL.FTZ R126, R126, R12.reuse ;  /* 0x0000000c7e7e7220 */ /* 0x080fe20000410000 */
[-C--:B------:R-:W-:Y:S01]  /*f7d0*/  FMUL.FTZ R127, R127, R12.reuse ;  /* 0x0000000c7f7f7220 */ /* 0x080fe20000410000 */
[----:B------:R-:W-:Y:S01]  /*f7e0*/  FADD.FTZ R0, R163, R0 ;  /* 0x00000000a3007221 */ /* 0x000fe20000010000 */
        /* <DEDUP_REMOVED lines=16> */
[----:B------:R-:W-:-:S02]  /*f8f0*/  FMUL.FTZ R151, R151, R12 ;  /* 0x0000000c97977220 */ /* 0x000fc40000410000 */
[----:B------:R-:W3:Y:S01]  /*f900*/  MUFU.EX2 R179, R179 ;  /* 0x000000b300b37308 */ /* 0x000ee20000000800 */
[----:B--2---:R-:W-:-:S07]  /*f910*/  FADD.FTZ R153, R177, R0 ;  /* 0x00000000b1997221 */ /* 0x004fce0000010000 */
[----:B------:R-:W2:Y:S01]  /*f920*/  MUFU.EX2 R169, R182 ;  /* 0x000000b600a97308 */ /* 0x000ea20000000800 */
[----:B0-----:R-:W-:Y:S01]  /*f930*/  FADD.FTZ R0, R178, R153 ;  /* 0x00000099b2007221 */ /* 0x001fe20000010000 */
[----:B------:R-:W-:Y:S02]  /*f940*/  F2FP.BF16.F32.PACK_AB R153, R165, R229 ;  /* 0x000000e5a599723e */ /* 0x000fe400000010ff */
[----:B------:R-:W-:-:S04]  /*f950*/  F2FP.BF16.F32.PACK_AB R165, R177, R230 ;  /* 0x000000e6b1a5723e */ /* 0x000fc800000010ff */
        /* <DEDUP_REMOVED lines=11> */
[----:B--2---:R-:W-:-:S07]  /*fa10*/  FADD.FTZ R0, R186, R7 ;  /* 0x00000007ba007221 */ /* 0x004fce0000010000 */
[----:B------:R-:W2:Y:S01]  /*fa20*/  MUFU.EX2 R226, R226 ;  /* 0x000000e200e27308 */ /* 0x000ea20000000800 */
[C---:B0-----:R-:W-:Y:S01]  /*fa30*/  FADD.FTZ R3, R189.reuse, R170 ;  /* 0x000000aabd037221 */ /* 0x041fe20000010000 */
[----:B------:R-:W-:-:S06]  /*fa40*/  F2FP.BF16.F32.PACK_AB R170, R189, R188 ;  /* 0x000000bcbdaa723e */ /* 0x000fcc00000010ff */
[----:B------:R-:W0:Y:S01]  /*fa50*/  MUFU.EX2 R173, R191 ;  /* 0x000000bf00ad7308 */ /* 0x000e220000000800 */
[C---:B---3--:R-:W-:Y:S01]  /*fa60*/  FADD.FTZ R0, R187.reuse, R0 ;  /* 0x00000000bb007221 */ /* 0x048fe20000010000 */
[----:B------:R-:W-:-:S06]  /*fa70*/  F2FP.BF16.F32.PACK_AB R171, R187, R186 ;  /* 0x000000babbab723e */ /* 0x000fcc00000010ff */
[----:B------:R-:W3:Y:S01]  /*fa80*/  MUFU.EX2 R227, R227 ;  /* 0x000000e300e37308 */ /* 0x000ee20000000800 */
[----:B--2---:R-:W-:-:S07]  /*fa90*/  FADD.FTZ R172, R226, R3 ;  /* 0x00000003e2ac7221 */ /* 0x004fce0000010000 */
[----:B------:R-:W2:Y:S01]  /*faa0*/  MUFU.EX2 R190, R190 ;  /* 0x000000be00be7308 */ /* 0x000ea20000000800 */
[----:B0-----:R-:W-:-:S07]  /*fab0*/  FADD.FTZ R7, R173, R0 ;  /* 0x00000000ad077221 */ /* 0x001fce0000010000 */
[----:B------:R-:W0:Y:S01]  /*fac0*/  MUFU.EX2 R196, R196 ;  /* 0x000000c400c47308 */ /* 0x000e220000000800 */
[C---:B---3--:R-:W-:Y:S01]  /*fad0*/  FADD.FTZ R3, R227.reuse, R172 ;  /* 0x000000ace3037221 */ /* 0x048fe20000010000 */
[----:B------:R-:W-:-:S06]  /*fae0*/  F2FP.BF16.F32.PACK_AB R172, R227, R226 ;  /* 0x000000e2e3ac723e */ /* 0x000fcc00000010ff */
[----:B------:R-:W3:Y:S01]  /*faf0*/  MUFU.EX2 R192, R192 ;  /* 0x000000c000c07308 */ /* 0x000ee20000000800 */
[C---:B--2---:R-:W-:Y:S01]  /*fb00*/  FADD.FTZ R7, R190.reuse, R7 ;  /* 0x00000007be077221 */ /* 0x044fe20000010000 */
[----:B------:R-:W-:-:S06]  /*fb10*/  F2FP.BF16.F32.PACK_AB R173, R190, R173 ;  /* 0x000000adbead723e */ /* 0x000fcc00000010ff */
[----:B------:R-:W2:Y:S01]  /*fb20*/  MUFU.EX2 R174, R194 ;  /* 0x000000c200ae7308 */ /* 0x000ea20000000800 */
[----:B0-----:R-:W-:-:S07]  /*fb30*/  FADD.FTZ R3, R196, R3 ;  /* 0x00000003c4037221 */ /* 0x001fce0000010000 */
[----:B------:R-:W0:Y:S01]  /*fb40*/  MUFU.EX2 R193, R193 ;  /* 0x000000c100c17308 */ /* 0x000e220000000800 */
[----:B---3--:R-:W-:Y:S01]  /*fb50*/  FADD.FTZ R0, R192, R7 ;  /* 0x00000007c0007221 */ /* 0x008fe20000010000 */
[C---:B--2---:R-:W-:Y:S01]  /*fb60*/  FADD.FTZ R3, R174.reuse, R3 ;  /* 0x00000003ae037221 */ /* 0x044fe20000010000 */
[----:B------:R-:W-:Y:S02]  /*fb70*/  F2FP.BF16.F32.PACK_AB R174, R174, R196 ;  /* 0x000000c4aeae723e */ /* 0x000fe400000010ff */
[C---:B0-----:R-:W-:Y:S01]  /*fb80*/  FADD.FTZ R0, R193.reuse, R0 ;  /* 0x00000000c1007221 */ /* 0x041fe20000010000 */
[----:B------:R-:W-:Y:S01]  /*fb90*/  F2FP.BF16.F32.PACK_AB R175, R193, R192 ;  /* 0x000000c0c1af723e */ /* 0x000fe200000010ff */
[----:B------:R-:W-:Y:S06]  /*fba0*/  @!P0 BRA `(.L_x_12047) ;  /* 0x0000000000048947 */ /* 0x000fec0003800000 */
[----:B------:R-:W-:Y:S01]  /*fbb0*/  BPT.TRAP 0x1 ;  /* 0x000000040000795c */ /* 0x000fe20000300000 */
.L_x_12047:
[----:B------:R0:W2:Y:S01]  /*fbc0*/  SYNCS.PHASECHK.TRANS64.TRYWAIT P2, [R210+URZ+0x22850], R209 ;  /* 0x022850d1d20075a7 */ /* 0x0000a2000804017f */
[----:B------:R-:W-:Y:S05]  /*fbd0*/  @!P0 BRA `(.L_x_12048) ;  /* 0x0000000000048947 */ /* 0x000fea0003800000 */
[----:B------:R-:W-:Y:S01]  /*fbe0*/  BPT.TRAP 0x1 ;  /* 0x000000040000795c */ /* 0x000fe20000300000 */
.L_x_12048:
[----:B------:R-:W-:Y:S04]  /*fbf0*/  BSSY B0, `(.L_x_12049) ;  /* 0x0000004000007945 */ /* 0x000fe80003800000 */
[----:B--2---:R-:W-:Y:S05]  /*fc00*/  @P2 BRA `(.L_x_12050) ;  /* 0x0000000000082947 */ /* 0x004fea0003800000 */
[----:B------:R-:W2:Y:S02]  /*fc10*/  SYNCS.PHASECHK.TRANS64.TRYWAIT P2, [R210+URZ+0x22850], R209 ;  /* 0x022850d1d20075a7 */ /* 0x000ea4000804017f */
[----:B--2---:R-:W-:Y:S05]  /*fc20*/  @!P2 BRA `(.L_x_12051) ;  /* 0x0000012400f0a947 */ /* 0x004fea0003800000 */
.L_x_12050:
[----:B------:R-:W-:Y:S05]  /*fc30*/  BSYNC B0 ;  /* 0x0000000000007941 */ /* 0x000fea0003800000 */
.L_x_12049:
[----:B------:R-:W3:Y:S01]  /*fc40*/  S2R R7, SR_TID.X ;  /* 0x0000000000077919 */ /* 0x000ee20000002100 */
[----:B------:R-:W-:Y:S05]  /*fc50*/  WARPSYNC.ALL ;  /* 0x0000000000007948 */ /* 0x000fea0003800000 */
[----:B------:R-:W-:Y:S01]  /*fc60*/  IMAD R178, R2, 0xc00, R21 ;  /* 0x00000c0002b27824 */ /* 0x000fe200078e0215 */
[----:B------:R-:W-:Y:S01]  /*fc70*/  ISETP.GT.AND P2, PT, R6, R216, PT ;  /* 0x000000d80600720c */ /* 0x000fe20003f44270 */
[----:B------:R-:W-:Y:S02]  /*fc80*/  IMAD.MOV.U32 R179, RZ, RZ, 0x40000040 ;  /* 0x40000040ffb37424 */ /* 0x000fe400078e00ff */
[----:B012---:R-:W-:Y:S01]  /*fc90*/  @!P1 VIADD R210, R210, 0x22860 ;  /* 0x00022860d2d29836 */ /* 0x007fe20000000000 */
[----:B------:R-:W-:Y:S01]  /*fca0*/  R2UR UR6, R178 ;  /* 0x00000000b20672ca */ /* 0x000fe200000e0000 */
[----:B------:R-:W-:Y:S01]  /*fcb0*/  VIADD R6, R6, 0xffffffff ;  /* 0xffffffff06067836 */ /* 0x000fe20000000000 */
[----:B------:R-:W-:Y:S01]  /*fcc0*/  R2UR UR7, R179 ;  /* 0x00000000b30772ca */ /* 0x000fe200000e0000 */
[----:B------:R-:W-:Y:S01]  /*fcd0*/  IMAD.MOV.U32 R179, RZ, RZ, 0x40000040 ;  /* 0x40000040ffb37424 */ /* 0x000fe200078e00ff */
[----:B------:R-:W-:Y:S01]  /*fce0*/  @!P1 PRMT R210, RZ, 0x654, R210 ;  /* 0x00000654ffd29816 */ /* 0x000fe200000000d2 */
[----:B------:R-:W-:Y:S01]  /*fcf0*/  IMAD.MOV.U32 R12, RZ, RZ, R180 ;  /* 0x000000ffff0c7224 */ /* 0x000fe200078e00b4 */
[----:B---3--:R-:W-:-:S05]  /*fd00*/  SHF.R.U32.HI R7, RZ, 0x7, R7 ;  /* 0x00000007ff077819 */ /* 0x008fca0000011607 */
[----:B------:R-:W-:-:S05]  /*fd10*/  VIADD R7, R7, 0x8 ;  /* 0x0000000807077836 */ /* 0x000fca0000000000 */
[----:B------:R0:W-:Y:S02]  /*fd20*/  BAR.SYNC.DEFER_BLOCKING R7, 0x100 ;  /* 0x000400070000751d */ /* 0x0001e40000010000 */
[----:B0-----:R-:W-:-:S04]  /*fd30*/  IMAD.MOV.U32 R7, RZ, RZ, R176 ;  /* 0x000000ffff077224 */ /* 0x001fc800078e00b0 */
        /* <DEDUP_REMOVED lines=43> */
[----:B------:R-:W-:Y:S02]  /*fff0*/  IMAD.MOV.U32 R12, RZ, RZ, R180 ;  /* 0x000000ffff0c7224 */ /* 0x000fe400078e00b4 */
[----:B------:R-:W-:-:S07]  /*10000*/  IMAD.MOV.U32 R7, RZ, RZ, R176 ;  /* 0x000000ffff077224 */ /* 0x000fce00078e00b0 */
.L_x_12034:
[----:B------:R-:W2:Y:S01]  /*10010*/  LDL.LU R156, [R1] ;  /* 0x00000000019c7983 */ /* 0x000ea20000300800 */
[----:B------:R-:W1:Y:S01]  /*10020*/  LDC R152, c[0x0][0x448] ;  /* 0x00011200ff987b82 */ /* 0x000e620000000800 */
[----:B------:R-:W-:Y:S01]  /*10030*/  IADD3 R155, R201, 0x1, -R200 ;  /* 0x00000001c99b7810 */ /* 0x000fe20007ffe8c8 */
[----:B------:R-:W-:-:S06]  /*10040*/  ULDC UR4, c[0x0][0x9dc] ;  /* 0x0002770000047ab9 */ /* 0x000fcc0000000800 */
[----:B------:R-:W3:Y:S01]  /*10050*/  LDC R230, c[0x0][0x9e4] ;  /* 0x00027900ffe67b82 */ /* 0x000ee20000000800 */
[----:B-1----:R-:W-:Y:S01]  /*10060*/  ISETP.NE.AND P2, PT, R152, 0x1, PT ;  /* 0x000000019800780c */ /* 0x002fe20003f45270 */
[----:B------:R-:W-:-:S12]  /*10070*/  VIADD R152, R206, 0x7f ;  /* 0x0000007fce987836 */ /* 0x000fd80000000000 */
[----:B------:R-:W1:Y:S08]  /*10080*/  @P2 LDC R153, c[0x0][0x44c] ;  /* 0x00011300ff992b82 */ /* 0x000e700000000800 */
[----:B------:R-:W4:Y:S01]  /*10090*/  @P2 LDC R154, c[0x0][0x450] ;  /* 0x00011400ff9a2b82 */ /* 0x000f220000000800 */
[----:B-1----:R-:W-:-:S05]  /*100a0*/  @P2 IMAD.HI.U32 R153, R152, R153, RZ ;  /* 0x0000009998992227 */ /* 0x002fca00078e00ff */
[----:B----4-:R-:W-:-:S05]  /*100b0*/  @P2 SHF.R.U32.HI R152, RZ, R154, R153 ;  /* 0x0000009aff982219 */ /* 0x010fca0000011699 */
[----:B------:R-:W-:-:S04]  /*100c0*/  IMAD.IADD R152, R155, 0x1, R152 ;  /* 0x000000019b987824 */ /* 0x000fc800078e0298 */
[----:B------:R-:W-:Y:S01]  /*100d0*/  VIADD R154, R152, -UR4 ;  /* 0x80000004989a7c36 */ /* 0x000fe20008000000 */
[----:B--2---:R-:W-:-:S04]  /*100e0*/  LOP3.LUT R156, R156, 0xffefffff, RZ, 0xc0, !PT ;  /* 0xffefffff9c9c7812 */ /* 0x004fc800078ec0ff */
[----:B------:R-:W-:Y:S02]  /*100f0*/  @P2 LOP3.LUT R156, R156, 0x100000, RZ, 0xfc, !PT ;  /* 0x001000009c9c2812 */ /* 0x000fe400078efcff */
[----:B---3--:R-:W-:Y:S02]  /*10100*/  ISETP.GE.AND P2, PT, R230, 0x1, PT ;  /* 0x00000001e600780c */ /* 0x008fe40003f46270 */
[----:B------:R-:W-:-:S11]  /*10110*/  LOP3.LUT R156, R156, 0xffdfffff, RZ, 0xc0, !PT ;  /* 0xffdfffff9c9c7812 */ /* 0x000fd600078ec0ff */
[----:B------:R-:W-:-:S05]  /*10120*/  @P2 LOP3.LUT R156, R156, 0x200000, RZ, 0xfc, !PT ;  /* 0x002000009c9c2812 */ /* 0x000fca00078efcff */
[----:B------:R1:W-:Y:S01]  /*10130*/  STL [R1], R156 ;  /* 0x0000009c01007387 */ /* 0x0003e20000100800 */
[----:B------:R-:W-:Y:S05]  /*10140*/  @!P2 BRA `(.L_x_12053) ;  /* 0x000000000048a947 */ /* 0x000fea0003800000 */
[----:B------:R-:W-:Y:S01]  /*10150*/  IMAD.MOV.U32 R155, RZ, RZ, R152 ;  /* 0x000000ffff9b7224 */ /* 0x000fe200078e0098 */
[----:B------:R-:W-:Y:S04]  /*10160*/  BSSY B0, `(.L_x_12054) ;  /* 0x000000e000007945 */ /* 0x000fe80003800000 */
[----:B------:R-:W-:-:S13]  /*10170*/  ISETP.GT.AND P2, PT, R155, -0x1, PT ;  /* 0xffffffff9b00780c */ /* 0x000fda0003f44270 */
[----:B------:R-:W-:Y:S05]  /*10180*/  @P2 BRA `(.L_x_12055) ;  /* 0x00000000001c2947 */ /* 0x000fea0003800000 */
[----:B------:R-:W-:Y:S02]  /*10190*/  ISETP.NE.AND P2, PT, R230, 0x1, PT ;  /* 0x00000001e600780c */ /* 0x000fe40003f45270 */
[----:B------:R-:W-:-:S11]  /*101a0*/  LOP3.LUT R155, RZ, R155, RZ, 0x33, !PT ;  /* 0x0000009bff9b7212 */ /* 0x000fd600078e33ff */
[----:B------:R-:W2:Y:S02]  /*101b0*/  @P2 LDC.64 R152, c[0x0][0x9e8] ;  /* 0x00027a00ff982b82 */ /* 0x000ea40000000a00 */
[----:B--2---:R-:W-:-:S05]  /*101c0*/  @P2 IMAD.HI.U32 R152, R155, R152, RZ ;  /* 0x000000989b982227 */ /* 0x004fca00078e00ff */
[----:B------:R-:W-:-:S04]  /*101d0*/  @P2 SHF.R.U32.HI R155, RZ, R153, R152 ;  /* 0x00000099ff9b2219 */ /* 0x000fc80000011698 */
[----:B------:R-:W-:Y:S01]  /*101e0*/  LOP3.LUT R155, RZ, R155, RZ, 0x33, !PT ;  /* 0x0000009bff9b7212 */ /* 0x000fe200078e33ff */
[----:B------:R-:W-:Y:S06]  /*101f0*/  BRA `(.L_x_12056) ;  /* 0x0000000000107947 */ /* 0x000fec0003800000 */
.L_x_12055:
[----:B------:R-:W-:-:S13]  /*10200*/  ISETP.NE.AND P2, PT, R230, 0x1, PT ;  /* 0x00000001e600780c */ /* 0x000fda0003f45270 */
[----:B------:R-:W2:Y:S02]  /*10210*/  @P2 LDC.64 R152, c[0x0][0x9e8] ;  /* 0x00027a00ff982b82 */ /* 0x000ea40000000a00 */
[----:B--2---:R-:W-:-:S05]  /*10220*/  @P2 IMAD.HI.U32 R152, R155, R152, RZ ;  /* 0x000000989b982227 */ /* 0x004fca00078e00ff */
[----:B------:R-:W-:-:S07]  /*10230*/  @P2 SHF.R.U32.HI R155, RZ, R153, R152 ;  /* 0x00000099ff9b2219 */ /* 0x000fce0000011698 */
.L_x_12056:
[----:B------:R-:W-:Y:S05]  /*10240*/  BSYNC B0 ;  /* 0x0000000000007941 */ /* 0x000fea0003800000 */
.L_x_12054:
[----:B------:R-:W-:-:S05]  /*10250*/  IMAD R155, R155, R230, RZ ;  /* 0x000000e69b9b7224 */ /* 0x000fca00078e02ff */
[----:B------:R-:W-:-:S07]  /*10260*/  VIMNMX R154, R154, R155, !PT ;  /* 0x0000009b9a9a7248 */ /* 0x000fce0007fe0100 */
.L_x_12053:
[----:B------:R-:W-:-:S04]  /*10270*/  VIADD R154, R154, 0x5f ;  /* 0x0000005f9a9a7836 */ /* 0x000fc80000000000 */
[----:B------:R-:W-:-:S05]  /*10280*/  IMAD.HI R154, R154, 0x2aaaaaab, RZ ;  /* 0x2aaaaaab9a9a7827 */ /* 0x000fca00078e02ff */
[----:B------:R-:W-:-:S04]  /*10290*/  SHF.R.U32.HI R153, RZ, 0x1f, R154 ;  /* 0x0000001fff997819 */ /* 0x000fc8000001169a */
[----:B------:R-:W-:-:S04]  /*102a0*/  LEA.HI.SX32 R153, R154, R153, 0x1c ;  /* 0x000000999a997211 */ /* 0x000fc800078fe2ff */
[----:B------:R-:W-:-:S04]  /*102b0*/  VIMNMX R209, R218, R153, !PT ;  /* 0x00000099dad17248 */ /* 0x000fc80007fe0100 */
[----:B------:R-:W-:-:S13]  /*102c0*/  ISETP.GE.AND P2, PT, R6, R209, PT ;  /* 0x000000d10600720c */ /* 0x000fda0003f46270 */
[----:B------:R-:W-:Y:S05]  /*102d0*/  @!P2 BRA `(.L_x_12057) ;  /* 0x00000024003ca947 */ /* 0x000fea0003800000 */
[----:B------:R-:W-:Y:S02]  /*102e0*/  IMAD.MOV.U32 R213, RZ, RZ, R12 ;  /* 0x000000ffffd57224 */ /* 0x000fe400078e000c */
[----:B------:R-:W-:Y:S02]  /*102f0*/  IMAD.MOV.U32 R214, RZ, RZ, R7 ;  /* 0x000000ffffd67224 */ /* 0x000fe400078e0007 */
[----:B------:R-:W-:-:S07]  /*10300*/  IMAD.MOV.U32 R212, RZ, RZ, R6 ;  /* 0x000000ffffd47224 */ /* 0x000fce00078e0006 */
.L_x_12067:
[----:B--2---:R-:W-:Y:S01]  /*10310*/  VIADD R6, R2, 0x1 ;  /* 0x0000000102067836 */ /* 0x004fe20000000000 */
[----:B------:R-:W-:Y:S05]  /*10320*/  YIELD ;  /* 0x0000000000007946 */ /* 0x000fea0003800000 */
[----:B------:R-:W-:Y:S01]  /*10330*/  ISETP.NE.AND P3, PT, R6, 0x2, PT ;  /* 0x000000020600780c */ /* 0x000fe20003f65270 */
[----:B------:R-:W-:Y:S02]  /*10340*/  IMAD.MOV.U32 R2, RZ, RZ, R212 ;  /* 0x000000ffff027224 */ /* 0x000fe400078e00d4 */
[----:B------:R-:W-:Y:S01]  /*10350*/  VIADD R212, R212, 0xffffffff ;  /* 0xffffffffd4d47836 */ /* 0x000fe20000000000 */
[----:B------:R-:W-:-:S02]  /*10360*/  SEL R12, RZ, 0x1, P3 ;  /* 0x00000001ff0c7807 */ /* 0x000fc40001800000 */
[----:B------:R-:W-:Y:S02]  /*10370*/  ISETP.GT.AND P2, PT, R2, R209, PT ;  /* 0x000000d10200720c */ /* 0x000fe40003f44270 */
[----:B------:R-:W-:Y:S02]  /*10380*/  LOP3.LUT R19, R19, R12, RZ, 0x3c, !PT ;  /* 0x0000000c13137212 */ /* 0x000fe400078e3cff */
[----:B------:R-:W-:Y:S01]  /*10390*/  SEL R2, R6, RZ, P3 ;  /* 0x000000ff06027207 */ /* 0x000fe20001800000 */
[----:B------:R-:W-:Y:S08]  /*103a0*/  @!P0 BRA `(.L_x_12058) ;  /* 0x0000000000048947 */ /* 0x000ff00003800000 */
[----:B------:R-:W-:Y:S01]  /*103b0*/  BPT.TRAP 0x1 ;  /* 0x000000040000795c */ /* 0x000fe20000300000 */
.L_x_12058:
[----:B------:R-:W-:Y:S01]  /*103c0*/  IMAD R6, R2, 0x8, R16 ;  /* 0x0000000802067824 */ /* 0x000fe200078e0210 */
[----:B0-----:R-:W-:-:S04]  /*103d0*/  SHF.L.U32 R210, R19, 0x1f, RZ ;  /* 0x0000001f13d27819 */ /* 0x001fc800000006ff */
[----:B------:R0:W2:Y:S01]  /*103e0*/  SYNCS.PHASECHK.TRANS64.TRYWAIT P3, [R6+URZ+0x22830], R210 ;  /* 0x022830d2060075a7 */ /* 0x0000a2000806017f */
[----:B------:R-:W-:Y:S05]  /*103f0*/  @!P0 BRA `(.L_x_12059) ;  /* 0x0000000000048947 */ /* 0x000fea0003800000 */
[----:B------:R-:W-:Y:S01]  /*10400*/  BPT.TRAP 0x1 ;  /* 0x000000040000795c */ /* 0x000fe20000300000 */
.L_x_12059:
[----:B------:R-:W-:Y:S02]  /*10410*/  IMAD R154, R2, 0x300, R207 ;  /* 0x00000300029a7824 */ /* 0x000fe400078e02cf */
[----:B------:R-:W-:Y:S01]  /*10420*/  IMAD.MOV.U32 R155, RZ, RZ, 0x40000040 ;  /* 0x40000040ff9b7424 */ /* 0x000fe200078e00ff */
[----:B--2---:R-:W-:Y:S06]  /*10430*/  @P3 BRA `(.L_x_12060) ;  /* 0x0000000000083947 */ /* 0x004fec0003800000 */
[----:B------:R-:W2:Y:S02]  /*10440*/  SYNCS.PHASECHK.TRANS64.TRYWAIT P3, [R6+URZ+0x22830], R210 ;  /* 0x022830d2060075a7 */ /* 0x000ea4000806017f */
[----:B--2---:R-:W-:Y:S05]  /*10450*/  @!P3 BRA `(.L_x_12061) ;  /* 0x0000011c00f8b947 */ /* 0x004fea0003800000 */
.L_x_12060:
        /* <DEDUP_REMOVED lines=13> */
[----:B------:R-:W-:Y:S01]  /*10530*/  R2UR UR11, R153 ;  /* 0x00000000990b72ca */ /* 0x000fe200000e0000 */
[----:B------:R-:W3:Y:S01]  /*10540*/  S2R R216, SR_TID.X ;  /* 0x0000000000d87919 */ /* 0x000ee20000002100 */
[----:B------:R-:W-:-:S02]  /*10550*/  R2UR UR19, R155 ;  /* 0x000000009b1372ca */ /* 0x000fc400000e0000 */
[----:B-1----:R-:W-:Y:S01]  /*10560*/  WARPGROUP.ARRIVE ;  /* 0x00000000000079c5 */ /* 0x002fe20000000000 */
[----:B------:R-:W-:Y:S02]  /*10570*/  R2UR UR8, R14 ;  /* 0x000000000e0872ca */ /* 0x000fe400000e0000 */
[----:B------:R-:W-:Y:S02]  /*10580*/  R2UR UR9, R15 ;  /* 0x000000000f0972ca */ /* 0x000fe400000e0000 */
[----:B------:R-:W-:Y:S01]  /*10590*/  R2UR UR14, R12 ;  /* 0x000000000c0e72ca */ /* 0x000fe200000e0000 */
[----:B------:R-:W-:Y:S01]  /*105a0*/  HGMMA.64x96x16.F32.BF16 R152, gdesc[UR4], RZ, !UPT, gsb0 ;  /* 0x01600000049879f0 */ /* 0x000fe2000c0018ff */
[----:B------:R-:W-:Y:S02]  /*105b0*/  R2UR UR15, R13 ;  /* 0x000000000d0f72ca */ /* 0x000fe400000e0000 */
[----:B------:R-:W-:Y:S02]  /*105c0*/  R2UR UR12, R10 ;  /* 0x000000000a0c72ca */ /* 0x000fe400000e0000 */
[----:B------:R-:W-:-:S02]  /*105d0*/  R2UR UR13, R11 ;  /* 0x000000000b0d72ca */ /* 0x000fc400000e0000 */
[----:B------:R-:W-:Y:S02]  /*105e0*/  R2UR UR16, R8 ;  /* 0x00000000081072ca */ /* 0x000fe400000e0000 */
[----:B------:R-:W-:Y:S02]  /*105f0*/  R2UR UR17, R9 ;  /* 0x00000000091172ca */ /* 0x000fe400000e0000 */
[----:B---3--:R-:W-:Y:S01]  /*10600*/  SHF.R.U32.HI R216, RZ, 0x7, R216 ;  /* 0x00000007ffd87819 */ /* 0x008fe200000116d8 */
        /* <DEDUP_REMOVED lines=51> */
[----:B-1----:R-:W-:-:S07]  /*10940*/  FMNMX.FTZ R7, R153, R7, !PT ;  /* 0x0000000799077209 */ /* 0x002fce0007810000 */
[----:B------:R-:W1:Y:S01]  /*10950*/  MUFU.TANH R160, R160 ;  /* 0x000000a000a07308 */ /* 0x000e620000002400 */
[----:B---3--:R-:W-:-:S07]  /*10960*/  FMNMX.FTZ R7, R156, R7, !PT ;  /* 0x000000079c077209 */ /* 0x008fce0007810000 */
        /* <DEDUP_REMOVED lines=34> */
[----:B------:R-:W-:Y:S01]  /*10b90*/  MUFU.TANH R192, R192 ;  /* 0x000000c000c07308 */ /* 0x000fe20000002400 */
[----:B---3--:R-:W-:-:S07]  /*10ba0*/  FMNMX.FTZ R7, R193, R7, !PT ;  /* 0x00000007c1077209 */ /* 0x008fce0007810000 */
[----:B------:R-:W-:Y:S01]  /*10bb0*/  MUFU.TANH R155, R155 ;  /* 0x0000009b009b7308 */ /* 0x000fe20000002400 */
[----:B----4-:R-:W-:-:S05]  /*10bc0*/  FMNMX.FTZ R7, R196, R7, !PT ;  /* 0x00000007c4077209 */ /* 0x010fca0007810000 */
[----:B------:R-:W1:Y:S02]  /*10bd0*/  SHFL.BFLY PT, R13, R7, 0x2, 0x1f ;  /* 0x0c401f00070d7f89 */ /* 0x000e6400000e0000 */
[----:B------:R-:W-:Y:S08]  /*10be0*/  MUFU.TANH R158, R158 ;  /* 0x0000009e009e7308 */ /* 0x000ff00000002400 */
[----:B------:R-:W-:Y:S08]  /*10bf0*/  MUFU.TANH R159, R159 ;  /* 0x0000009f009f7308 */ /* 0x000ff00000002400 */
[----:B------:R-:W-:Y:S01]  /*10c00*/  MUFU.TANH R162, R162 ;  /* 0x000000a200a27308 */ /* 0x000fe20000002400 */
[----:B-1----:R-:W-:-:S07]  /*10c10*/  FMNMX.FTZ R7, R7, R13, !PT ;  /* 0x0000000d07077209 */ /* 0x002fce0007810000 */
[----:B------:R-:W-:Y:S01]  /*10c20*/  MUFU.TANH R163, R163 ;  /* 0x000000a300a37308 */ /* 0x000fe20000002400 */
[----:B------:R-:W1:Y:S07]  /*10c30*/  SHFL.BFLY PT, R13, R7, 0x1, 0x1f ;  /* 0x0c201f00070d7f89 */ /* 0x000e6e00000e0000 */
[----:B------:R-:W-:Y:S08]  /*10c40*/  MUFU.TANH R166, R166 ;  /* 0x000000a600a67308 */ /* 0x000ff00000002400 */
[----:B------:R-:W-:Y:S01]  /*10c50*/  MUFU.TANH R167, R167 ;  /* 0x000000a700a77308 */ /* 0x000fe20000002400 */
[----:B-1----:R-:W-:Y:S01]  /*10c60*/  FMNMX.FTZ R7, R7, R13, !PT ;  /* 0x0000000d07077209 */ /* 0x002fe20007810000 */
[----:B------:R-:W-:-:S04]  /*10c70*/  IMAD.U32 R13, RZ, RZ, UR40 ;  /* 0x00000028ff0d7e24 */ /* 0x000fc8000f8e00ff */
[C---:B------:R-:W-:Y:S01]  /*10c80*/  FMUL.FTZ R154, R7.reuse, R13 ;  /* 0x0000000d079a7220 */ /* 0x040fe20000410000 */
[----:B------:R-:W-:-:S03]  /*10c90*/  FADD.FTZ R214, -R7, R214 ;  /* 0x000000d607d67221 */ /* 0x000fc60000010100 */
[-CC-:B------:R-:W-:Y:S01]  /*10ca0*/  FFMA.FTZ R12, R12, R13.reuse, -R154.reuse ;  /* 0x0000000d0c0c7223 */ /* 0x180fe2000001089a */
[-C--:B------:R-:W-:Y:S01]  /*10cb0*/  FMUL.FTZ R214, R214, R13.reuse ;  /* 0x0000000dd6d67220 */ /* 0x080fe20000410000 */
        /* <DEDUP_REMOVED lines=25> */
[-C--:B-1----:R-:W-:Y:S01]  /*10e50*/  FMUL.FTZ R24, R24, R152.reuse ;  /* 0x0000009818187220 */ /* 0x082fe20000410000 */
        /* <DEDUP_REMOVED lines=65> */
[----:B------:R-:W-:Y:S01]  /*11270*/  FMUL.FTZ R3, R170, UR45 ;  /* 0x0000002daa037c20 */ /* 0x000fe20008410000 */
[----:B------:R-:W-:Y:S01]  /*11280*/  FMUL.FTZ R170, R174, UR45 ;  /* 0x0000002daeaa7c20 */ /* 0x000fe20008410000 */
[----:B-1----:R-:W-:Y:S01]  /*11290*/  FMUL.FTZ R20, R171, UR45 ;  /* 0x0000002dab147c20 */ /* 0x002fe20008410000 */
[C---:B----4-:R-:W-:Y:S01]  /*112a0*/  FADD.FTZ R174, R154.reuse, R152 ;  /* 0x000000989aae7221 */ /* 0x050fe20000010000 */
[----:B------:R-:W-:Y:S01]  /*112b0*/  F2FP.BF16.F32.PACK_AB R152, R154, R12 ;  /* 0x0000000c9a98723e */ /* 0x000fe200000010ff */
[----:B------:R-:W-:Y:S01]  /*112c0*/  FMUL.FTZ R171, R178, UR45 ;  /* 0x0000002db2ab7c20 */ /* 0x000fe20008410000 */
[----:B------:R-:W1:Y:S01]  /*112d0*/  MUFU.EX2 R154, R197 ;  /* 0x000000c5009a7308 */ /* 0x000e620000000800 */
[----:B------:R-:W-:Y:S01]  /*112e0*/  FMUL.FTZ R178, R182, UR45 ;  /* 0x0000002db6b27c20 */ /* 0x000fe20008410000 */
[----:B------:R-:W-:Y:S01]  /*112f0*/  FMUL.FTZ R182, R186, UR45 ;  /* 0x0000002dbab67c20 */ /* 0x000fe20008410000 */
[----:B------:R-:W-:Y:S01]  /*11300*/  FMUL.FTZ R186, R190, UR45 ;  /* 0x0000002dbeba7c20 */ /* 0x000fe20008410000 */
[----:B------:R-:W-:Y:S01]  /*11310*/  FMUL.FTZ R190, R194, UR45 ;  /* 0x0000002dc2be7c20 */ /* 0x000fe20008410000 */
[----:B------:R-:W-:-:S03]  /*11320*/  FMUL.FTZ R194, R198, UR45 ;  /* 0x0000002dc6c27c20 */ /* 0x000fc60008410000 */
[----:B------:R3:W4:Y:S08]  /*11330*/  MUFU.EX2 R12, R153 ;  /* 0x00000099000c7308 */ /* 0x0007300000000800 */
[----:B------:R-:W5:Y:S01]  /*11340*/  MUFU.TANH R3, R3 ;  /* 0x0000000300037308 */ /* 0x000f620000002400 */
[----:B-1----:R-:W-:Y:S01]  /*11350*/  FADD.FTZ R174, R154, R174 ;  /* 0x000000ae9aae7221 */ /* 0x002fe20000010000 */
[----:B---3--:R-:W-:Y:S01]  /*11360*/  FMUL.FTZ R153, R175, UR45 ;  /* 0x0000002daf997c20 */ /* 0x008fe20008410000 */
[----:B------:R-:W-:Y:S01]  /*11370*/  FMUL.FTZ R175, R179, UR45 ;  /* 0x0000002db3af7c20 */ /* 0x000fe20008410000 */
[----:B------:R-:W-:Y:S01]  /*11380*/  FMUL.FTZ R179, R183, UR45 ;  /* 0x0000002db7b37c20 */ /* 0x000fe20008410000 */
[----:B------:R-:W-:Y:S01]  /*11390*/  FMUL.FTZ R183, R187, UR45 ;  /* 0x0000002dbbb77c20 */ /* 0x000fe20008410000 */
[----:B------:R-:W-:Y:S01]  /*113a0*/  FMUL.FTZ R187, R191, UR45 ;  /* 0x0000002dbfbb7c20 */ /* 0x000fe20008410000 */
[----:B------:R-:W-:Y:S01]  /*113b0*/  FMUL.FTZ R191, R195, UR45 ;  /* 0x0000002dc3bf7c20 */ /* 0x000fe20008410000 */
[----:B------:R-:W1:Y:S01]  /*113c0*/  MUFU.TANH R20, R20 ;  /* 0x0000001400147308 */ /* 0x000e620000002400 */
[C---:B----4-:R-:W-:Y:S01]  /*113d0*/  FADD.FTZ R174, R12.reuse, R174 ;  /* 0x000000ae0cae7221 */ /* 0x050fe20000010000 */
[----:B------:R-:W-:Y:S01]  /*113e0*/  F2FP.BF16.F32.PACK_AB R154, R12, R154 ;  /* 0x0000009a0c9a723e */ /* 0x000fe200000010ff */
[----:B------:R-:W-:Y:S01]  /*113f0*/  FMUL.FTZ R195, R199, UR45 ;  /* 0x0000002dc7c37c20 */ /* 0x000fe20008410000 */
[----:B------:R-:W-:-:S04]  /*11400*/  FMNMX.FTZ R12, R192, R213, !PT ;  /* 0x000000d5c00c7209 */ /* 0x000fc80007810000 */
[----:B------:R-:W-:Y:S01]  /*11410*/  FMNMX.FTZ R12, R155, R12, !PT ;  /* 0x0000000c9b0c7209 */ /* 0x000fe20007810000 */
[----:B------:R-:W3:Y:S03]  /*11420*/  MUFU.TANH R170, R170 ;  /* 0x000000aa00aa7308 */ /* 0x000ee60000002400 */
[----:B------:R-:W-:-:S04]  /*11430*/  FMNMX.FTZ R12, R158, R12, !PT ;  /* 0x0000000c9e0c7209 */ /* 0x000fc80007810000 */
[----:B------:R-:W-:Y:S01]  /*11440*/  FMNMX.FTZ R12, R159, R12, !PT ;  /* 0x0000000c9f0c7209 */ /* 0x000fe20007810000 */
[----:B------:R-:W4:Y:S03]  /*11450*/  MUFU.TANH R153, R153 ;  /* 0x0000009900997308 */ /* 0x000f260000002400 */
[----:B------:R-:W-:-:S04]  /*11460*/  FMNMX.FTZ R12, R162, R12, !PT ;  /* 0x0000000ca20c7209 */ /* 0x000fc80007810000 */
[----:B------:R-:W-:Y:S01]  /*11470*/  FMNMX.FTZ R12, R163, R12, !PT ;  /* 0x0000000ca30c7209 */ /* 0x000fe20007810000 */
[----:B------:R-:W0:Y:S03]  /*11480*/  MUFU.TANH R171, R171 ;  /* 0x000000ab00ab7308 */ /* 0x000e260000002400 */
[----:B------:R-:W-:-:S04]  /*11490*/  FMNMX.FTZ R12, R166, R12, !PT ;  /* 0x0000000ca60c7209 */ /* 0x000fc80007810000 */
[----:B------:R-:W-:Y:S01]  /*114a0*/  FMNMX.FTZ R12, R167, R12, !PT ;  /* 0x0000000ca70c7209 */ /* 0x000fe20007810000 */
[----:B------:R-:W2:Y:S03]  /*114b0*/  MUFU.TANH R175, R175 ;  /* 0x000000af00af7308 */ /* 0x000ea60000002400 */
[----:B-----5:R-:W-:-:S04]  /*114c0*/  FMNMX.FTZ R12, R3, R12, !PT ;  /* 0x0000000c030c7209 */ /* 0x020fc80007810000 */
[----:B-1----:R-:W-:Y:S01]  /*114d0*/  FMNMX.FTZ R12, R20, R12, !PT ;  /* 0x0000000c140c7209 */ /* 0x002fe20007810000 */
[----:B------:R-:W1:Y:S03]  /*114e0*/  MUFU.TANH R178, R178 ;  /* 0x000000b200b27308 */ /* 0x000e660000002400 */
[----:B---3--:R-:W-:-:S04]  /*114f0*/  FMNMX.FTZ R12, R170, R12, !PT ;  /* 0x0000000caa0c7209 */ /* 0x008fc80007810000 */
[----:B----4-:R-:W-:Y:S01]  /*11500*/  FMNMX.FTZ R12, R153, R12, !PT ;  /* 0x0000000c990c7209 */ /* 0x010fe20007810000 */
[----:B------:R-:W3:Y:S03]  /*11510*/  MUFU.TANH R179, R179 ;  /* 0x000000b300b37308 */ /* 0x000ee60000002400 */
[----:B0-----:R-:W-:-:S04]  /*11520*/  FMNMX.FTZ R12, R171, R12, !PT ;  /* 0x0000000cab0c7209 */ /* 0x001fc80007810000 */
[----:B--2---:R-:W-:Y:S01]  /*11530*/  FMNMX.FTZ R12, R175, R12, !PT ;  /* 0x0000000caf0c7209 */ /* 0x004fe20007810000 */
[----:B------:R-:W0:Y:S03]  /*11540*/  MUFU.TANH R182, R182 ;  /* 0x000000b600b67308 */ /* 0x000e260000002400 */
[----:B-1----:R-:W-:-:S05]  /*11550*/  FMNMX.FTZ R12, R178, R12, !PT ;  /* 0x0000000cb20c7209 */ /* 0x002fca0007810000 */
[----:B------:R-:W1:Y:S01]  /*11560*/  MUFU.TANH R183, R183 ;  /* 0x000000b700b77308 */ /* 0x000e620000002400 */
[----:B---3--:R-:W-:-:S07]  /*11570*/  FMNMX.FTZ R12, R179, R12, !PT ;  /* 0x0000000cb30c7209 */ /* 0x008fce0007810000 */
        /* <DEDUP_REMOVED lines=12> */
[----:B------:R-:W-:Y:S01]  /*11640*/  MUFU.EX2 R156, R156 ;  /* 0x0000009c009c7308 */ /* 0x000fe20000000800 */
[----:B0-----:R-:W-:-:S07]  /*11650*/  FMNMX.FTZ R12, R194, R12, !PT ;  /* 0x0000000cc20c7209 */ /* 0x001fce0007810000 */
[----:B------:R-:W-:Y:S01]  /*11660*/  MUFU.EX2 R157, R157 ;  /* 0x0000009d009d7308 */ /* 0x000fe20000000800 */
[----:B-1----:R-:W-:-:S05]  /*11670*/  FMNMX.FTZ R12, R195, R12, !PT ;  /* 0x0000000cc30c7209 */ /* 0x002fca0007810000 */
        /* <DEDUP_REMOVED lines=41> */
[----:B------:R-:W-:Y:S01]  /*11910*/  FFMA.FTZ R195, R195, R13, -R198 ;  /* 0x0000000dc3c37223 */ /* 0x000fe200000108c6 */
[-C--:B0-----:R-:W-:Y:S01]  /*11920*/  FMUL.FTZ R26, R26, R197.reuse ;  /* 0x000000c51a1a7220 */ /* 0x081fe20000410000 */
[-C--:B------:R-:W-:Y:S01]  /*11930*/  FMUL.FTZ R27, R27, R197.reuse ;  /* 0x000000c51b1b7220 */ /* 0x080fe20000410000 */
[----:B------:R0:W3:Y:S01]  /*11940*/  MUFU.EX2 R198, R158 ;  /* 0x0000009e00c67308 */ /* 0x0000e20000000800 */
[----:B-1----:R-:W-:Y:S01]  /*11950*/  FFMA.FTZ R0, R197, R0, R192 ;  /* 0x00000000c5007223 */ /* 0x002fe200000100c0 */
        /* <DEDUP_REMOVED lines=8> */
[----:B------:R-:W-:Y:S01]  /*119e0*/  F2FP.BF16.F32.PACK_AB R156, R157, R156 ;  /* 0x0000009c9d9c723e */ /* 0x000fe200000010ff */
[-C--:B------:R-:W-:Y:S01]  /*119f0*/  FMUL.FTZ R42, R42, R197.reuse ;  /* 0x000000c52a2a7220 */ /* 0x080fe20000410000 */
[-C--:B------:R-:W-:Y:S01]  /*11a00*/  FMUL.FTZ R43, R43, R197.reuse ;  /* 0x000000c52b2b7220 */ /* 0x080fe20000410000 */
[----:B------:R-:W-:Y:S01]  /*11a10*/  FADD.FTZ R158, R157, R158 ;  /* 0x0000009e9d9e7221 */ /* 0x000fe20000010000 */
[-C--:B------:R-:W-:Y:S01]  /*11a20*/  FMUL.FTZ R46, R46, R197.reuse ;  /* 0x000000c52e2e7220 */ /* 0x080fe20000410000 */
[-C--:B------:R-:W-:Y:S01]  /*11a30*/  FMUL.FTZ R47, R47, R197.reuse ;  /* 0x000000c52f2f7220 */ /* 0x080fe20000410000 */
[----:B------:R0:W4:Y:S01]  /*11a40*/  MUFU.EX2 R199, R162 ;  /* 0x000000a200c77308 */ /* 0x0001220000000800 */
        /* <DEDUP_REMOVED lines=8> */
[----:B0-----:R-:W-:Y:S01]  /*11ad0*/  F2FP.BF16.F32.PACK_AB R162, R169, R168 ;  /* 0x000000a8a9a2723e */ /* 0x001fe200000010ff */
        /* <DEDUP_REMOVED lines=19> */
[----:B---3--:R-:W-:Y:S01]  /*11c10*/  FADD.FTZ R0, R198, R153 ;  /* 0x00000099c6007221 */ /* 0x008fe20000010000 */
[-C--:B------:R-:W-:Y:S01]  /*11c20*/  FMUL.FTZ R91, R91, R197.reuse ;  /* 0x000000c55b5b7220 */ /* 0x080fe20000410000 */
[-C--:B------:R-:W-:Y:S01]  /*11c30*/  FMUL.FTZ R94, R94, R197.reuse ;  /* 0x000000c55e5e7220 */ /* 0x080fe20000410000 */
[----:B------:R-:W2:Y:S01]  /*11c40*/  MUFU.EX2 R167, R167 ;  /* 0x000000a700a77308 */ /* 0x000ea20000000800 */
[----:B-1----:R-:W-:Y:S01]  /*11c50*/  FADD.FTZ R0, R159, R0 ;  /* 0x000000009f007221 */ /* 0x002fe20000010000 */
[-C--:B------:R-:W-:Y:S01]  /*11c60*/  FMUL.FTZ R95, R95, R197.reuse ;  /* 0x000000c55f5f7220 */ /* 0x080fe20000410000 */
[-C--:B------:R-:W-:Y:S01]  /*11c70*/  FMUL.FTZ R98, R98, R197.reuse ;  /* 0x000000c562627220 */ /* 0x080fe20000410000 */
[-C--:B------:R-:W-:Y:S01]  /*11c80*/  FMUL.FTZ R99, R99, R197.reuse ;  /* 0x000000c563637220 */ /* 0x080fe20000410000 */
[----:B----4-:R-:W-:Y:S01]  /*11c90*/  FADD.FTZ R0, R199, R0 ;  /* 0x00000000c7007221 */ /* 0x010fe20000010000 */
[-C--:B------:R-:W-:Y:S01]  /*11ca0*/  FMUL.FTZ R102, R102, R197.reuse ;  /* 0x000000c566667220 */ /* 0x080fe20000410000 */
[-C--:B------:R-:W-:Y:S01]  /*11cb0*/  FMUL.FTZ R103, R103, R197.reuse ;  /* 0x000000c567677220 */ /* 0x080fe20000410000 */
[----:B------:R1:W3:Y:S01]  /*11cc0*/  MUFU.EX2 R214, R3 ;  /* 0x0000000300d67308 */ /* 0x0002e20000000800 */
[----:B-----5:R-:W-:Y:S01]  /*11cd0*/  FADD.FTZ R0, R163, R0 ;  /* 0x00000000a3007221 */ /* 0x020fe20000010000 */
[-C--:B------:R-:W-:Y:S01]  /*11ce0*/  FMUL.FTZ R106, R106, R197.reuse ;  /* 0x000000c56a6a7220 */ /* 0x080fe20000410000 */
[-C--:B------:R-:W-:Y:S01]  /*11cf0*/  FMUL.FTZ R107, R107, R197.reuse ;  /* 0x000000c56b6b7220 */ /* 0x080fe20000410000 */
[-C--:B------:R-:W-:Y:S01]  /*11d00*/  FMUL.FTZ R110, R110, R197.reuse ;  /* 0x000000c56e6e7220 */ /* 0x080fe20000410000 */
[----:B0-----:R-:W-:Y:S01]  /*11d10*/  FADD.FTZ R0, R213, R0 ;  /* 0x00000000d5007221 */ /* 0x001fe20000010000 */
[-C--:B------:R-:W-:Y:S01]  /*11d20*/  FMUL.FTZ R111, R111, R197.reuse ;  /* 0x000000c56f6f7220 */ /* 0x080fe20000410000 */
[----:B------:R-:W-:Y:S01]  /*11d30*/  FMUL.FTZ R114, R114, R197 ;  /* 0x000000c572727220 */ /* 0x000fe20000410000 */
[----:B------:R0:W4:Y:S01]  /*11d40*/  MUFU.EX2 R215, R20 ;  /* 0x0000001400d77308 */ /* 0x0001220000000800 */
[----:B-1----:R-:W-:-:S02]  /*11d50*/  @!P1 VIADD R3, R6, 0x22840 ;  /* 0x0002284006039836 */ /* 0x002fc40000000000 */
[----:B--2---:R-:W-:Y:S01]  /*11d60*/  FADD.FTZ R153, R167, R0 ;  /* 0x00000000a7997221 */ /* 0x004fe20000010000 */
[-C--:B------:R-:W-:Y:S01]  /*11d70*/  FMUL.FTZ R115, R115, R197.reuse ;  /* 0x000000c573737220 */ /* 0x080fe20000410000 */
[-C--:B------:R-:W-:Y:S01]  /*11d80*/  FMUL.FTZ R118, R118, R197.reuse ;  /* 0x000000c576767220 */ /* 0x080fe20000410000 */
[-C--:B------:R-:W-:Y:S01]  /*11d90*/  FMUL.FTZ R119, R119, R197.reuse ;  /* 0x000000c577777220 */ /* 0x080fe20000410000 */
[----:B------:R-:W-:Y:S01]  /*11da0*/  @!P1 PRMT R3, RZ, 0x654, R3 ;  /* 0x00000654ff039816 */ /* 0x000fe20000000003 */
[-C--:B------:R-:W-:Y:S01]  /*11db0*/  FMUL.FTZ R122, R122, R197.reuse ;  /* 0x000000c57a7a7220 */ /* 0x080fe20000410000 */
[----:B------:R-:W-:Y:S01]  /*11dc0*/  MUFU.EX2 R175, R175 ;  /* 0x000000af00af7308 */ /* 0x000fe20000000800 */
[----:B0-----:R-:W-:Y:S01]  /*11dd0*/  IADD3 R20, -R216, 0xb, RZ ;  /* 0x0000000bd8147810 */ /* 0x001fe20007ffe1ff */
[----:B---3--:R-:W-:Y:S01]  /*11de0*/  FADD.FTZ R0, R214, R153 ;  /* 0x00000099d6007221 */ /* 0x008fe20000010000 */
[-C--:B------:R-:W-:Y:S01]  /*11df0*/  FMUL.FTZ R123, R123, R197.reuse ;  /* 0x000000c57b7b7220 */ /* 0x080fe20000410000 */
[-C--:B------:R-:W-:Y:S01]  /*11e00*/  FMUL.FTZ R126, R126, R197.reuse ;  /* 0x000000c57e7e7220 */ /* 0x080fe20000410000 */
[-C--:B------:R-:W-:Y:S01]  /*11e10*/  FMUL.FTZ R127, R127, R197.reuse ;  /* 0x000000c57f7f7220 */ /* 0x080fe20000410000 */
[----:B------:R0:W-:Y:S06]  /*11e20*/  BAR.ARV R20, 0x100 ;  /* 0x000400140000751d */ /* 0x0001ec0000002000 */
[----:B------:R-:W1:Y:S01]  /*11e30*/  MUFU.EX2 R216, R170 ;  /* 0x000000aa00d87308 */ /* 0x000e620000000800 */
[----:B------:R2:W-:Y:S01]  /*11e40*/  @!P1 SYNCS.ARRIVE.TRANS64.RED.A1T0 RZ, [R3+URZ], RZ ;  /* 0x000000ff03ff99a7 */ /* 0x0005e2000810043f */
[----:B----4-:R-:W-:Y:S01]  /*11e50*/  FADD.FTZ R153, R215, R0 ;  /* 0x00000000d7997221 */ /* 0x010fe20000010000 */
[-C--:B------:R-:W-:Y:S01]  /*11e60*/  FMUL.FTZ R130, R130, R197.reuse ;  /* 0x000000c582827220 */ /* 0x080fe20000410000 */
[-C--:B------:R-:W-:Y:S01]  /*11e70*/  FMUL.FTZ R131, R131, R197.reuse ;  /* 0x000000c583837220 */ /* 0x080fe20000410000 */
[-C--:B------:R-:W-:Y:S01]  /*11e80*/  FMUL.FTZ R134, R134, R197.reuse ;  /* 0x000000c586867220 */ /* 0x080fe20000410000 */
[-C--:B------:R-:W-:Y:S01]  /*11e90*/  FMUL.FTZ R135, R135, R197.reuse ;  /* 0x000000c587877220 */ /* 0x080fe20000410000 */
[-C--:B------:R-:W-:Y:S01]  /*11ea0*/  FMUL.FTZ R138, R138, R197.reuse ;  /* 0x000000c58a8a7220 */ /* 0x080fe20000410000 */
[----:B------:R-:W-:Y:S01]  /*11eb0*/  MUFU.EX2 R176, R176 ;  /* 0x000000b000b07308 */ /* 0x000fe20000000800 */
[----:B--2---:R-:W-:Y:S01]  /*11ec0*/  FADD.FTZ R3, R164, R158 ;  /* 0x0000009ea4037221 */ /* 0x004fe20000010000 */
[----:B------:R-:W-:Y:S01]  /*11ed0*/  F2FP.BF16.F32.PACK_AB R158, R161, R160 ;  /* 0x000000a0a19e723e */ /* 0x000fe200000010ff */
[-C--:B------:R-:W-:Y:S01]  /*11ee0*/  FMUL.FTZ R139, R139, R197.reuse ;  /* 0x000000c58b8b7220 */ /* 0x080fe20000410000 */
[C---:B------:R-:W-:Y:S01]  /*11ef0*/  F2FP.BF16.F32.PACK_AB R160, R165.reuse, R164 ;  /* 0x000000a4a5a0723e */ /* 0x040fe200000010ff */
[----:B------:R-:W-:Y:S01]  /*11f00*/  FADD.FTZ R3, R165, R3 ;  /* 0x00000003a5037221 */ /* 0x000fe20000010000 */
[----:B------:R-:W-:Y:S01]  /*11f10*/  F2FP.BF16.F32.PACK_AB R164, R173, R172 ;  /* 0x000000acada4723e */ /* 0x000fe200000010ff */
[-C--:B------:R-:W-:Y:S01]  /*11f20*/  FMUL.FTZ R142, R142, R197.reuse ;  /* 0x000000c58e8e7220 */ /* 0x080fe20000410000 */
[----:B------:R-:W2:Y:S01]  /*11f30*/  MUFU.EX2 R165, R171 ;  /* 0x000000ab00a57308 */ /* 0x000ea20000000800 */
[----:B------:R-:W-:Y:S01]  /*11f40*/  FADD.FTZ R3, R168, R3 ;  /* 0x00000003a8037221 */ /* 0x000fe20000010000 */
[----:B-1----:R-:W-:Y:S01]  /*11f50*/  FADD.FTZ R153, R216, R153 ;  /* 0x00000099d8997221 */ /* 0x002fe20000010000 */
[-C--:B------:R-:W-:Y:S01]  /*11f60*/  FMUL.FTZ R143, R143, R197.reuse ;  /* 0x000000c58f8f7220 */ /* 0x080fe20000410000 */
[-C--:B------:R-:W-:Y:S01]  /*11f70*/  FMUL.FTZ R146, R146, R197.reuse ;  /* 0x000000c592927220 */ /* 0x080fe20000410000 */
[----:B------:R-:W-:Y:S01]  /*11f80*/  FADD.FTZ R3, R169, R3 ;  /* 0x00000003a9037221 */ /* 0x000fe20000010000 */
[----:B------:R-:W-:Y:S01]  /*11f90*/  FADD.FTZ R0, R226, R153 ;  /* 0x00000099e2007221 */ /* 0x000fe20000010000 */
[----:B------:R-:W-:Y:S01]  /*11fa0*/  F2FP.BF16.F32.PACK_AB R153, R155, R192 ;  /* 0x000000c09b99723e */ /* 0x000fe200000010ff */
[----:B------:R-:W1:Y:S01]  /*11fb0*/  MUFU.EX2 R177, R177 ;  /* 0x000000b100b17308 */ /* 0x000e620000000800 */
[----:B------:R-:W-:Y:S01]  /*11fc0*/  FADD.FTZ R3, R172, R3 ;  /* 0x00000003ac037221 */ /* 0x000fe20000010000 */
[----:B------:R-:W-:Y:S01]  /*11fd0*/  F2FP.BF16.F32.PACK_AB R155, R159, R198 ;  /* 0x000000c69f9b723e */ /* 0x000fe200000010ff */
[----:B------:R-:W-:Y:S01]  /*11fe0*/  FMUL.FTZ R147, R147, R197 ;  /* 0x000000c593937220 */ /* 0x000fe20000410000 */
[----:B------:R-:W-:Y:S01]  /*11ff0*/  F2FP.BF16.F32.PACK_AB R159, R167, R213 ;  /* 0x000000d5a79f723e */ /* 0x000fe200000010ff */
[----:B------:R-:W-:Y:S01]  /*12000*/  FADD.FTZ R3, R173, R3 ;  /* 0x00000003ad037221 */ /* 0x000fe20000010000 */
[-C--:B------:R-:W-:Y:S01]  /*12010*/  FMUL.FTZ R150, R150, R197.reuse ;  /* 0x000000c596967220 */ /* 0x080fe20000410000 */
[----:B------:R-:W-:Y:S01]  /*12020*/  FMUL.FTZ R151, R151, R197 ;  /* 0x000000c597977220 */ /* 0x000fe20000410000 */
[----:B------:R-:W3:Y:S01]  /*12030*/  MUFU.EX2 R178, R178 ;  /* 0x000000b200b27308 */ /* 0x000ee20000000800 */
[----:B--2---:R-:W-:Y:S01]  /*12040*/  FADD.FTZ R0, R165, R0 ;  /* 0x00000000a5007221 */ /* 0x004fe20000010000 */
[----:B------:R-:W-:Y:S01]  /*12050*/  FADD.FTZ R3, R176, R3 ;  /* 0x00000003b0037221 */ /* 0x000fe20000010000 */
[----:B------:R-:W-:-:S02]  /*12060*/  F2FP.BF16.F32.PACK_AB R165, R175, R165 ;  /* 0x000000a5afa5723e */ /* 0x000fc400000010ff */
[----:B------:R-:W-:Y:S01]  /*12070*/  FADD.FTZ R157, R175, R0 ;  /* 0x00000000af9d7221 */ /* 0x000fe20000010000 */
[----:B------:R-:W-:Y:S02]  /*12080*/  F2FP.BF16.F32.PACK_AB R161, R215, R214 ;  /* 0x000000d6d7a1723e */ /* 0x000fe400000010ff */
[----:B------:R-:W2:Y:S01]  /*12090*/  MUFU.EX2 R179, R179 ;  /* 0x000000b300b37308 */ /* 0x000ea20000000800 */
[C---:B-1----:R-:W-:Y:S01]  /*120a0*/  F2FP.BF16.F32.PACK_AB R166, R177.reuse, R176 ;  /* 0x000000b0b1a6723e */ /* 0x042fe200000010ff */
[----:B------:R-:W-:-:S06]  /*120b0*/  FADD.FTZ R3, R177, R3 ;  /* 0x00000003b1037221 */ /* 0x000fcc0000010000 */
[----:B------:R-:W1:Y:S01]  /*120c0*/  MUFU.EX2 R180, R180 ;  /* 0x000000b400b47308 */ /* 0x000e620000000800 */
[----:B---3--:R-:W-:Y:S01]  /*120d0*/  FADD.FTZ R176, R178, R157 ;  /* 0x0000009db2b07221 */ /* 0x008fe20000010000 */
[----:B------:R-:W-:Y:S02]  /*120e0*/  F2FP.BF16.F32.PACK_AB R157, R163, R199 ;  /* 0x000000c7a39d723e */ /* 0x000fe400000010ff */
[----:B------:R-:W-:-:S04]  /*120f0*/  F2FP.BF16.F32.PACK_AB R163, R226, R216 ;  /* 0x000000d8e2a3723e */ /* 0x000fc800000010ff */
[----:B------:R-:W3:Y:S01]  /*12100*/  MUFU.EX2 R169, R182 ;  /* 0x000000b600a97308 */ /* 0x000ee20000000800 */
[----:B--2---:R-:W-:-:S07]  /*12110*/  FADD.FTZ R176, R179, R176 ;  /* 0x000000b0b3b07221 */ /* 0x004fce0000010000 */
[----:B------:R-:W2:Y:S01]  /*12120*/  MUFU.EX2 R181, R181 ;  /* 0x000000b500b57308 */ /* 0x000ea20000000800 */
[----:B-1----:R-:W-:-:S07]  /*12130*/  FADD.FTZ R3, R180, R3 ;  /* 0x00000003b4037221 */ /* 0x002fce0000010000 */
[----:B------:R-:W1:Y:S01]  /*12140*/  MUFU.EX2 R183, R183 ;  /* 0x000000b700b77308 */ /* 0x000e620000000800 */
[----:B---3--:R-:W-:-:S07]  /*12150*/  FADD.FTZ R176, R169, R176 ;  /* 0x000000b0a9b07221 */ /* 0x008fce0000010000 */
[----:B------:R-:W3:Y:S01]  /*12160*/  MUFU.EX2 R184, R184 ;  /* 0x000000b800b87308 */ /* 0x000ee20000000800 */
[C---:B--2---:R-:W-:Y:S01]  /*12170*/  FADD.FTZ R3, R181.reuse, R3 ;  /* 0x00000003b5037221 */ /* 0x044fe20000010000 */
[----:B------:R-:W-:-:S06]  /*12180*/  F2FP.BF16.F32.PACK_AB R168, R181, R180 ;  /* 0x000000b4b5a8723e */ /* 0x000fcc00000010ff */
[----:B------:R-:W2:Y:S01]  /*12190*/  MUFU.EX2 R171, R186 ;  /* 0x000000ba00ab7308 */ /* 0x000ea20000000800 */
[C---:B-1----:R-:W-:Y:S01]  /*121a0*/  FADD.FTZ R176, R183.reuse, R176 ;  /* 0x000000b0b7b07221 */ /* 0x042fe20000010000 */
[----:B------:R-:W-:-:S06]  /*121b0*/  F2FP.BF16.F32.PACK_AB R169, R183, R169 ;  /* 0x000000a9b7a9723e */ /* 0x000fcc00000010ff */
[----:B------:R-:W1:Y:S01]  /*121c0*/  MUFU.EX2 R185, R185 ;  /* 0x000000b900b97308 */ /* 0x000e620000000800 */
[----:B---3--:R-:W-:-:S07]  /*121d0*/  FADD.FTZ R3, R184, R3 ;  /* 0x00000003b8037221 */ /* 0x008fce0000010000 */
[----:B------:R-:W3:Y:S01]  /*121e0*/  MUFU.EX2 R187, R187 ;  /* 0x000000bb00bb7308 */ /* 0x000ee20000000800 */
[----:B--2---:R-:W-:-:S07]  /*121f0*/  FADD.FTZ R176, R171, R176 ;  /* 0x000000b0abb07221 */ /* 0x004fce0000010000 */
[----:B------:R-:W2:Y:S01]  /*12200*/  MUFU.EX2 R188, R188 ;  /* 0x000000bc00bc7308 */ /* 0x000ea20000000800 */
[C---:B-1----:R-:W-:Y:S01]  /*12210*/  FADD.FTZ R3, R185.reuse, R3 ;  /* 0x00000003b9037221 */ /* 0x042fe20000010000 */
[----:B------:R-:W-:-:S06]  /*12220*/  F2FP.BF16.F32.PACK_AB R170, R185, R184 ;  /* 0x000000b8b9aa723e */ /* 0x000fcc00000010ff */
[----:B------:R-:W1:Y:S01]  /*12230*/  MUFU.EX2 R173, R190 ;  /* 0x000000be00ad7308 */ /* 0x000e620000000800 */
[C---:B---3--:R-:W-:Y:S01]  /*12240*/  FADD.FTZ R176, R187.reuse, R176 ;  /* 0x000000b0bbb07221 */ /* 0x048fe20000010000 */
[----:B------:R-:W-:-:S06]  /*12250*/  F2FP.BF16.F32.PACK_AB R171, R187, R171 ;  /* 0x000000abbbab723e */ /* 0x000fcc00000010ff */
        /* <DEDUP_REMOVED lines=8> */
[----:B------:R-:W-:Y:S02]  /*122e0*/  F2FP.BF16.F32.PACK_AB R173, R0, R173 ;  /* 0x000000ad00ad723e */ /* 0x000fe400000010ff */
[----:B------:R-:W-:-:S04]  /*122f0*/  F2FP.BF16.F32.PACK_AB R167, R179, R178 ;  /* 0x000000b2b3a7723e */ /* 0x000fc800000010ff */
[----:B------:R-:W2:Y:S01]  /*12300*/  MUFU.EX2 R196, R196 ;  /* 0x000000c400c47308 */ /* 0x000ea20000000800 */
[----:B-1----:R-:W-:Y:S01]  /*12310*/  FADD.FTZ R3, R193, R172 ;  /* 0x000000acc1037221 */ /* 0x002fe20000010000 */
[----:B------:R-:W-:-:S06]  /*12320*/  F2FP.BF16.F32.PACK_AB R172, R189, R188 ;  /* 0x000000bcbdac723e */ /* 0x000fcc00000010ff */
[----:B------:R-:W1:Y:S01]  /*12330*/  MUFU.EX2 R195, R195 ;  /* 0x000000c300c37308 */ /* 0x000e620000000800 */
[----:B---3--:R-:W-:Y:S01]  /*12340*/  FADD.FTZ R176, R194, R177 ;  /* 0x000000b1c2b07221 */ /* 0x008fe20000010000 */
[C---:B--2---:R-:W-:Y:S01]  /*12350*/  FADD.FTZ R3, R196.reuse, R3 ;  /* 0x00000003c4037221 */ /* 0x044fe20000010000 */
[----:B------:R-:W-:Y:S02]  /*12360*/  F2FP.BF16.F32.PACK_AB R174, R196, R193 ;  /* 0x000000c1c4ae723e */ /* 0x000fe400000010ff */
[C---:B-1----:R-:W-:Y:S01]  /*12370*/  FADD.FTZ R0, R195.reuse, R176 ;  /* 0x000000b0c3007221 */ /* 0x042fe20000010000 */
[----:B------:R-:W-:Y:S01]  /*12380*/  F2FP.BF16.F32.PACK_AB R175, R195, R194 ;  /* 0x000000c2c3af723e */ /* 0x000fe200000010ff */
[----:B0-----:R-:W-:Y:S06]  /*12390*/  @!P0 BRA `(.L_x_12062) ;  /* 0x0000000000048947 */ /* 0x001fec0003800000 */
[----:B------:R-:W-:Y:S01]  /*123a0*/  BPT.TRAP 0x1 ;  /* 0x000000040000795c */ /* 0x000fe20000300000 */
.L_x_12062:
[----:B------:R0:W1:Y:S01]  /*123b0*/  SYNCS.PHASECHK.TRANS64.TRYWAIT P3, [R6+URZ+0x22850], R210 ;  /* 0x022850d2060075a7 */ /* 0x000062000806017f */
[----:B------:R-:W-:Y:S05]  /*123c0*/  @!P0 BRA `(.L_x_12063) ;  /* 0x0000000000048947 */ /* 0x000fea0003800000 */
[----:B------:R-:W-:Y:S01]  /*123d0*/  BPT.TRAP 0x1 ;  /* 0x000000040000795c */ /* 0x000fe20000300000 */
.L_x_12063:
[----:B------:R-:W-:Y:S04]  /*123e0*/  BSSY B0, `(.L_x_12064) ;  /* 0x0000004000007945 */ /* 0x000fe80003800000 */
[----:B-1----:R-:W-:Y:S05]  /*123f0*/  @P3 BRA `(.L_x_12065) ;  /* 0x0000000000083947 */ /* 0x002fea0003800000 */
[----:B------:R-:W1:Y:S02]  /*12400*/  SYNCS.PHASECHK.TRANS64.TRYWAIT P3, [R6+URZ+0x22850], R210 ;  /* 0x022850d2060075a7 */ /* 0x000e64000806017f */
[----:B-1----:R-:W-:Y:S05]  /*12410*/  @!P3 BRA `(.L_x_12066) ;  /* 0x00000100001cb947 */ /* 0x002fea0003800000 */
.L_x_12065:
[----:B------:R-:W-:Y:S05]  /*12420*/  BSYNC B0 ;  /* 0x0000000000007941 */ /* 0x000fea0003800000 */
.L_x_12064:
[----:B------:R-:W2:Y:S01]  /*12430*/  S2R R178, SR_TID.X ;  /* 0x0000000000b27919 */ /* 0x000ea20000002100 */
[----:B------:R-:W-:Y:S01]  /*12440*/  IMAD.MOV.U32 R177, RZ, RZ, 0x40000040 ;  /* 0x40000040ffb17424 */ /* 0x000fe200078e00ff */
[----:B------:R-:W-:Y:S05]  /*12450*/  WARPSYNC.ALL ;  /* 0x0000000000007948 */ /* 0x000fea0003800000 */
[----:B------:R-:W-:Y:S01]  /*12460*/  R2UR UR7, R177 ;  /* 0x00000000b10772ca */ /* 0x000fe200000e0000 */
[----:B------:R-:W-:Y:S02]  /*12470*/  IMAD R176, R2, 0xc00, R21 ;  /* 0x00000c0002b07824 */ /* 0x000fe400078e0215 */
[----:B01----:R-:W-:-:S02]  /*12480*/  @!P1 VIADD R6, R6, 0x22860 ;  /* 0x0002286006069836 */ /* 0x003fc40000000000 */
[----:B------:R-:W-:Y:S01]  /*12490*/  IMAD.MOV.U32 R213, RZ, RZ, R12 ;  /* 0x000000ffffd57224 */ /* 0x000fe200078e000c */
[----:B------:R-:W-:Y:S01]  /*124a0*/  R2UR UR6, R176 ;  /* 0x00000000b00672ca */ /* 0x000fe200000e0000 */
[----:B------:R-:W-:Y:S01]  /*124b0*/  IMAD.MOV.U32 R214, RZ, RZ, R7 ;  /* 0x000000ffffd67224 */ /* 0x000fe200078e0007 */
[----:B------:R-:W-:Y:S02]  /*124c0*/  @!P1 PRMT R6, RZ, 0x654, R6 ;  /* 0x00000654ff069816 */ /* 0x000fe40000000006 */
[----:B--2---:R-:W-:-:S05]  /*124d0*/  SHF.R.U32.HI R178, RZ, 0x7, R178 ;  /* 0x00000007ffb27819 */ /* 0x004fca00000116b2 */
[----:B------:R-:W-:-:S05]  /*124e0*/  VIADD R177, R178, 0x8 ;  /* 0x00000008b2b17836 */ /* 0x000fca0000000000 */
[----:B------:R0:W-:Y:S02]  /*124f0*/  BAR.SYNC.DEFER_BLOCKING R177, 0x100 ;  /* 0x000400b10000751d */ /* 0x0001e40000010000 */
[----:B0-----:R-:W-:-:S04]  /*12500*/  IMAD.MOV.U32 R177, RZ, RZ, 0x40000040 ;  /* 0x40000040ffb17424 */ /* 0x001fc800078e00ff */
        /* <DEDUP_REMOVED lines=43> */
[----:B--2---:R-:W-:-:S07]  /*127c0*/  IMAD.MOV.U32 R6, RZ, RZ, R212 ;  /* 0x000000ffff067224 */ /* 0x004fce00078e00d4 */
.L_x_12057:
[----:B------:R-:W-:-:S13]  /*127d0*/  ISETP.GE.AND P2, PT, R6, R218, PT ;  /* 0x000000da0600720c */ /* 0x000fda0003f46270 */
[----:B------:R-:W-:Y:S05]  /*127e0*/  @!P2 BRA `(.L_x_12068) ;  /* 0x0000003400eca947 */ /* 0x000fea0003800000 */
[----:B------:R-:W-:Y:S02]  /*127f0*/  IMAD.MOV.U32 R214, RZ, RZ, R12 ;  /* 0x000000ffffd67224 */ /* 0x000fe400078e000c */
[----:B------:R-:W-:-:S07]  /*12800*/  IMAD.MOV.U32 R215, RZ, RZ, R7 ;  /* 0x000000ffffd77224 */ /* 0x000fce00078e0007 */
.L_x_12086:
[----:B------:R-:W-:Y:S01]  /*12810*/  VIADD R2, R2, 0x1 ;  /* 0x0000000102027836 */ /* 0x000fe20000000000 */
[----:B------:R-:W-:Y:S05]  /*12820*/  YIELD ;  /* 0x0000000000007946 */ /* 0x000fea0003800000 */
[----:B------:R-:W-:-:S04]  /*12830*/  ISETP.NE.AND P2, PT, R2, 0x2, PT ;  /* 0x000000020200780c */ /* 0x000fc80003f45270 */
[----:B------:R-:W-:Y:S02]  /*12840*/  SEL R12, RZ, 0x1, P2 ;  /* 0x00000001ff0c7807 */ /* 0x000fe40001000000 */
[----:B------:R-:W-:Y:S02]  /*12850*/  SEL R2, R2, RZ, P2 ;  /* 0x000000ff02027207 */ /* 0x000fe40001000000 */
[----:B------:R-:W-:Y:S01]  /*12860*/  LOP3.LUT R19, R19, R12, RZ, 0x3c, !PT ;  /* 0x0000000c13137212 */ /* 0x000fe200078e3cff */
[----:B--2---:R-:W-:Y:S06]  /*12870*/  @!P0 BRA `(.L_x_12069) ;  /* 0x0000000000048947 */ /* 0x004fec0003800000 */
[----:B------:R-:W-:Y:S01]  /*12880*/  BPT.TRAP 0x1 ;  /* 0x000000040000795c */ /* 0x000fe20000300000 */
.L_x_12069:
[----:B0-----:R-:W-:Y:S01]  /*12890*/  IMAD R210, R2, 0x8, R16 ;  /* 0x0000000802d27824 */ /* 0x001fe200078e0210 */
[----:B------:R-:W-:-:S04]  /*128a0*/  SHF.L.U32 R209, R19, 0x1f, RZ ;  /* 0x0000001f13d17819 */ /* 0x000fc800000006ff */
[----:B------:R0:W2:Y:S01]  /*128b0*/  SYNCS.PHASECHK.TRANS64.TRYWAIT P2, [R210+URZ+0x22830], R209 ;  /* 0x022830d1d20075a7 */ /* 0x0000a2000804017f */
[----:B------:R-:W-:Y:S05]  /*128c0*/  @!P0 BRA `(.L_x_12070) ;  /* 0x0000000000048947 */ /* 0x000fea0003800000 */
[----:B------:R-:W-:Y:S01]  /*128d0*/  BPT.TRAP 0x1 ;  /* 0x000000040000795c */ /* 0x000fe20000300000 */
.L_x_12070:
[----:B------:R-:W-:Y:S02]  /*128e0*/  IMAD R12, R2, 0x300, R207 ;  /* 0x00000300020c7824 */ /* 0x000fe400078e02cf */
[----:B------:R-:W-:Y:S01]  /*128f0*/  IMAD.MOV.U32 R13, RZ, RZ, 0x40000040 ;  /* 0x40000040ff0d7424 */ /* 0x000fe200078e00ff */
[----:B--2---:R-:W-:Y:S06]  /*12900*/  @P2 BRA `(.L_x_12071) ;  /* 0x0000000000082947 */ /* 0x004fec0003800000 */
[----:B------:R-:W2:Y:S02]  /*12910*/  SYNCS.PHASECHK.TRANS64.TRYWAIT P2, [R210+URZ+0x22830], R209 ;  /* 0x022830d1d20075a7 */ /* 0x000ea4000804017f */
[----:B--2---:R-:W-:Y:S05]  /*12920*/  @!P2 BRA `(.L_x_12072) ;  /* 0x000000f800eca947 */ /* 0x004fea0003800000 */
.L_x_12071:
[----:B------:R-:W-:Y:S05]  /*12930*/  WARPSYNC.ALL ;  /* 0x0000000000007948 */ /* 0x000fea0003800000 */
[C---:B------:R-:W-:Y:S01]  /*12940*/  R2UR UR6, R12.reuse ;  /* 0x000000000c0672ca */ /* 0x040fe200000e0000 */
[----:B-1----:R-:W-:Y:S01]  /*12950*/  WARPGROUP.ARRIVE ;  /* 0x00000000000079c5 */ /* 0x002fe20000000000 */
[----:B------:R-:W-:Y:S01]  /*12960*/  R2UR UR7, R13 ;  /* 0x000000000d0772ca */ /* 0x000fe200000e0000 */
[----:B------:R-:W-:Y:S01]  /*12970*/  VIADD R212, R12, 0x2 ;  /* 0x000000020cd47836 */ /* 0x000fe20000000000 */
[----:B------:R-:W-:Y:S01]  /*12980*/  R2UR UR4, R4 ;  /* 0x00000000040472ca */ /* 0x000fe200000e0000 */
[----:B------:R-:W-:Y:S01]  /*12990*/  IMAD.MOV.U32 R213, RZ, RZ, 0x40000040 ;  /* 0x40000040ffd57424 */ /* 0x000fe200078e00ff */
[----:B------:R-:W-:Y:S01]  /*129a0*/  R2UR UR5, R5 ;  /* 0x00000000050572ca */ /* 0x000fe200000e0000 */
[----:B------:R-:W-:Y:S01]  /*129b0*/  IMAD.MOV.U32 R13, RZ, RZ, 0x40000040 ;  /* 0x40000040ff0d7424 */ /* 0x000fe200078e00ff */
[----:B------:R-:W1:Y:S01]  /*129c0*/  LDC R7, c[0x0][0x448] ;  /* 0x00011200ff077b82 */ /* 0x000e620000000800 */
[----:B------:R-:W3:Y:S10]  /*129d0*/  S2R R20, SR_TID.X ;  /* 0x0000000000147919 */ /* 0x000ef40000002100 */
        /* <DEDUP_REMOVED lines=8> */
[----:B-1----:R-:W-:Y:S01]  /*12a60*/  ISETP.NE.AND P2, PT, R7, 0x1, PT ;  /* 0x000000010700780c */ /* 0x002fe20003f45270 */
[----:B------:R-:W-:Y:S01]  /*12a70*/  IMAD.IADD R7, R211, 0x1, R206 ;  /* 0x00000001d3077824 */ /* 0x000fe200078e02ce */
[----:B---3--:R-:W-:-:S04]  /*12a80*/  SHF.R.U32.HI R20, RZ, 0x7, R20 ;  /* 0x00000007ff147819 */ /* 0x008fc80000011614 */
[----:B------:R-:W-:Y:S01]  /*12a90*/  IADD3 R20, -R20, 0xb, RZ ;  /* 0x0000000b14147810 */ /* 0x000fe20007ffe1ff */
        /* <DEDUP_REMOVED lines=12> */
[----:B------:R-:W1:Y:S01]  /*12b60*/  @P2 LDC R12, c[0x0][0x450] ;  /* 0x00011400ff0c2b82 */ /* 0x000e620000000800 */
[----:B------:R-:W-:Y:S02]  /*12b70*/  R2UR UR4, R8 ;  /* 0x00000000080472ca */ /* 0x000fe400000e0000 */
[----:B------:R-:W-:-:S05]  /*12b80*/  R2UR UR5, R9 ;  /* 0x00000000090572ca */ /* 0x000fca00000e0000 */
[----:B------:R-:W3:Y:S02]  /*12b90*/  @P2 LDC R13, c[0x0][0x44c] ;  /* 0x00011300ff0d2b82 */ /* 0x000ee40000000800 */
[----:B---3--:R-:W-:-:S05]  /*12ba0*/  @P2 IMAD.HI.U32 R13, R7, R13, RZ ;  /* 0x0000000d070d2227 */ /* 0x008fca00078e00ff */
[----:B-1----:R-:W-:Y:S02]  /*12bb0*/  @P2 SHF.R.U32.HI R7, RZ, R12, R13 ;  /* 0x0000000cff072219 */ /* 0x002fe4000001160d */
[----:B------:R-:W-:-:S03]  /*12bc0*/  ISETP.GE.AND P2, PT, R230, 0x1, PT ;  /* 0x00000001e600780c */ /* 0x000fc60003f46270 */
[----:B------:R-:W1:Y:S01]  /*12bd0*/  SHFL.IDX PT, R228, R7, RZ, 0x1c1f ;  /* 0x001c1fff07e47589 */ /* 0x000e6200000e0000 */
        /* <DEDUP_REMOVED lines=24> */
[----:B------:R-:W-:-:S02]  /*12d60*/  IMAD R194, R6, -0x60, RZ ;  /* 0xffffffa006c27824 */ /* 0x000fc400078e02ff */
[----:B------:R-:W-:Y:S01]  /*12d70*/  FMUL.FTZ R155, R157, UR44 ;  /* 0x0000002c9d9b7c20 */ /* 0x000fe20008410000 */
[----:B------:R-:W-:Y:S01]  /*12d80*/  FMUL.FTZ R186, R190, UR44 ;  /* 0x0000002cbeba7c20 */ /* 0x000fe20008410000 */
[----:B------:R-:W-:Y:S01]  /*12d90*/  FMUL.FTZ R157, R159, UR44 ;  /* 0x0000002c9f9d7c20 */ /* 0x000fe20008410000 */
[----:B------:R-:W-:Y:S01]  /*12da0*/  FMUL.FTZ R190, R195, UR44 ;  /* 0x0000002cc3be7c20 */ /* 0x000fe20008410000 */
[----:B------:R3:W-:Y:S06]  /*12db0*/  BAR.ARV R20, 0x100 ;  /* 0x000400140000751d */ /* 0x0007ec0000002000 */
[----:B------:R-:W-:Y:S01]  /*12dc0*/  FMUL.FTZ R159, R161, UR44 ;  /* 0x0000002ca19f7c20 */ /* 0x000fe20008410000 */
        /* <DEDUP_REMOVED lines=24> */
[----:B----4-:R-:W-:-:S02]  /*12f50*/  VIADD R162, R194, 0x1 ;  /* 0x00000001c2a27836 */ /* 0x010fc40000000000 */
[----:B------:R-:W-:Y:S01]  /*12f60*/  FMUL.FTZ R192, R198, UR44 ;  /* 0x0000002cc6c07c20 */ /* 0x000fe20008410000 */
[----:B------:R-:W-:Y:S01]  /*12f70*/  FMUL.FTZ R193, R199, UR44 ;  /* 0x0000002cc7c17c20 */ /* 0x000fe20008410000 */
[----:B------:R-:W4:Y:S01]  /*12f80*/  MUFU.TANH R13, R13 ;  /* 0x0000000d000d7308 */ /* 0x000f220000002400 */
[----:B------:R-:W-:-:S05]  /*12f90*/  IMAD R162, R202, -0x2, R162 ;  /* 0xfffffffecaa27824 */ /* 0x000fca00078e02a2 */
[----:B------:R-:W-:Y:S02]  /*12fa0*/  IADD3 R162, -R200, R162, R201 ;  /* 0x000000a2c8a27210 */ /* 0x000fe40007ffe1c9 */
[----:B------:R-:W0:Y:S03]  /*12fb0*/  MUFU.TANH R152, R152 ;  /* 0x0000009800987308 */ /* 0x000e260000002400 */
[C---:B------:R-:W-:Y:S02]  /*12fc0*/  VIADD R227, R162.reuse, UR43 ;  /* 0x0000002ba2e37c36 */ /* 0x040fe40008000000 */
[----:B------:R-:W-:Y:S02]  /*12fd0*/  VIADD R199, R162, UR53 ;  /* 0x00000035a2c77c36 */ /* 0x000fe40008000000 */
[C---:B-1----:R-:W-:Y:S01]  /*12fe0*/  IMAD.IADD R198, R228.reuse, 0x1, R227 ;  /* 0x00000001e4c67824 */ /* 0x042fe200078e02e3 */
[----:B------:R-:W1:Y:S01]  /*12ff0*/  MUFU.TANH R12, R12 ;  /* 0x0000000c000c7308 */ /* 0x000e620000002400 */
        /* <DEDUP_REMOVED lines=46> */
[----:B-1-34-:R-:W-:Y:S05]  /*132e0*/  @!P2 BRA `(.L_x_12073) ;  /* 0x000000000058a947 */ /* 0x01afea0003800000 */
        /* <DEDUP_REMOVED lines=12> */
.L_x_12075:
[----:B------:R-:W-:-:S05]  /*133b0*/  IMAD.U32 R229, RZ, RZ, UR37 ;  /* 0x00000025ffe57e24 */ /* 0x000fca000f8e00ff */
[----:B------:R-:W-:-:S13]  /*133c0*/  ISETP.NE.AND P2, PT, R229, 0x1, PT ;  /* 0x00000001e500780c */ /* 0x000fda0003f45270 */
[----:B------:R-:W1:Y:S02]  /*133d0*/  @P2 LDC.64 R162, c[0x0][0x9e8] ;  /* 0x00027a00ffa22b82 */ /* 0x000e640000000a00 */
[----:B-1----:R-:W-:-:S05]  /*133e0*/  @P2 IMAD.HI.U32 R162, R228, R162, RZ ;  /* 0x000000a2e4a22227 */ /* 0x002fca00078e00ff */
[----:B------:R-:W-:-:S07]  /*133f0*/  @P2 SHF.R.U32.HI R228, RZ, R163, R162 ;  /* 0x000000a3ffe42219 */ /* 0x000fce00000116a2 */
.L_x_12076:
[----:B------:R-:W-:Y:S05]  /*13400*/  BSYNC B0 ;  /* 0x0000000000007941 */ /* 0x000fea0003800000 */
.L_x_12074:
[----:B------:R-:W-:-:S04]  /*13410*/  IMAD R162, R202, -0x2, R194 ;  /* 0xfffffffecaa27824 */ /* 0x000fc800078e02c2 */
[----:B------:R-:W-:-:S05]  /*13420*/  IMAD R162, R228, R229, R162 ;  /* 0x000000e5e4a27224 */ /* 0x000fca00078e02a2 */
[----:B------:R-:W-:Y:S02]  /*13430*/  VIMNMX R197, R197, R162, !PT ;  /* 0x000000a2c5c57248 */ /* 0x000fe40007fe0100 */
[----:B------:R-:W-:-:S07]  /*13440*/  VIADDMNMX R198, R162, R229, R198, PT ;  /* 0x000000e5a2c67246 */ /* 0x000fce00038001c6 */
.L_x_12073:
[----:B------:R-:W3:Y:S01]  /*13450*/  LDL.LU R229, [R1] ;  /* 0x0000000001e57983 */ /* 0x000ee20000300800 */
[C---:B------:R-:W-:Y:S02]  /*13460*/  ISETP.GE.AND P2, PT, R194.reuse, 0x1, PT ;  /* 0x00000001c200780c */ /* 0x040fe40003f46270 */
[----:B------:R-:W-:Y:S01]  /*13470*/  ISETP.GE.AND P4, PT, R194, 0x9, PT ;  /* 0x00000009c200780c */ /* 0x000fe20003f86270 */
[----:B------:R-:W1:Y:S02]  /*13480*/  SHFL.IDX PT, R7, R7, 0x1, 0x1c1f ;  /* 0x003c1f0007077f89 */ /* 0x000e6400000e0000 */
[--C-:B-1----:R-:W-:Y:S02]  /*13490*/  IMAD.IADD R227, R227, 0x1, R7.reuse ;  /* 0x00000001e3e37824 */ /* 0x102fe400078e0207 */
[----:B------:R-:W-:Y:S01]  /*134a0*/  IMAD.IADD R199, R199, 0x1, R7 ;  /* 0x00000001c7c77824 */ /* 0x000fe200078e0207 */
[----:B---3--:R-:W-:-:S05]  /*134b0*/  LOP3.LUT R229, R229, 0xfff7ffff, RZ, 0xc0, !PT ;  /* 0xfff7ffffe5e57812 */ /* 0x008fca00078ec0ff */
        /* <DEDUP_REMOVED lines=134> */
[----:B------:R-:W-:-:S13]  /*13d20*/  ISETP.GE.AND P6, PT, R230, 0x1, PT ;  /* 0x00000001e600780c */ /* 0x000fda0003fc6270 */
        /* <DEDUP_REMOVED lines=13> */
.L_x_12079:
[----:B------:R-:W-:-:S05]  /*13e00*/  IMAD.U32 R13, RZ, RZ, UR37 ;  /* 0x00000025ff0d7e24 */ /* 0x000fca000f8e00ff */
[----:B------:R-:W-:-:S13]  /*13e10*/  ISETP.NE.AND P6, PT, R13, 0x1, PT ;  /* 0x000000010d00780c */ /* 0x000fda0003fc5270 */
[----:B------:R-:W0:Y:S02]  /*13e20*/  @P6 LDC.64 R154, c[0x0][0x9e8] ;  /* 0x00027a00ff9a6b82 */ /* 0x000e240000000a00 */
[----:B0-----:R-:W-:-:S05]  /*13e30*/  @P6 IMAD.HI.U32 R154, R7, R154, RZ ;  /* 0x0000009a079a6227 */ /* 0x001fca00078e00ff */
[----:B------:R-:W-:-:S07]  /*13e40*/  @P6 SHF.R.U32.HI R7, RZ, R155, R154 ;  /* 0x0000009bff076219 */ /* 0x000fce000001169a */
.L_x_12080:
[----:B------:R-:W-:Y:S05]  /*13e50*/  BSYNC B0 ;  /* 0x0000000000007941 */ /* 0x000fea0003800000 */
.L_x_12078:
[----:B------:R-:W-:-:S04]  /*13e60*/  IMAD R194, R202, -0x2, R194 ;  /* 0xfffffffecac27824 */ /* 0x000fc800078e02c2 */
[----:B------:R-:W-:-:S05]  /*13e70*/  IMAD R194, R7, R13, R194 ;  /* 0x0000000d07c27224 */ /* 0x000fca00078e02c2 */
[----:B------:R-:W-:Y:S02]  /*13e80*/  VIMNMX R199, R199, R194, !PT ;  /* 0x000000c2c7c77248 */ /* 0x000fe40007fe0100 */
[----:B------:R-:W-:-:S07]  /*13e90*/  VIADDMNMX R227, R194, R13, R227, PT ;  /* 0x0000000dc2e37246 */ /* 0x000fce00038001e3 */
.L_x_12077:
[----:B------:R-:W-:Y:S02]  /*13ea0*/  ISETP.GT.AND P2, PT, R199, 0x1, !P2 ;  /* 0x00000001c700780c */ /* 0x000fe40005744270 */
[----:B------:R-:W-:Y:S02]  /*13eb0*/  FMNMX.FTZ R7, R162, R215, !PT ;  /* 0x000000d7a2077209 */ /* 0x000fe40007810000 */
[----:B------:R-:W-:Y:S02]  /*13ec0*/  ISETP.LT.OR P2, PT, R227, 0x2, P2 ;  /* 0x00000002e300780c */ /* 0x000fe40001741670 */
[----:B------:R-:W-:Y:S02]  /*13ed0*/  LOP3.LUT P6, RZ, R229, 0x8000, RZ, 0xc0, !PT ;  /* 0x00008000e5ff7812 */ /* 0x000fe400078cc0ff */
        /* <DEDUP_REMOVED lines=72> */
[----:B------:R-:W-:Y:S02]  /*14360*/  ISETP.GT.AND P2, PT, R199, 0x30, !P2 ;  /* 0x00000030c700780c */ /* 0x000fe40005744270 */
[C---:B------:R-:W-:Y:S01]  /*14370*/  ISETP.LT.OR P4, PT, R227.reuse, 0x52, P4 ;  /* 0x00000052e300780c */ /* 0x040fe20002781670 */
[----:B------:R-:W0:Y:S01]  /*14380*/  SHFL.BFLY PT, R13, R7, 0x1, 0x1f ;  /* 0x0c201f00070d7f89 */ /* 0x000e2200000e0000 */
[----:B------:R-:W-:Y:S02]  /*14390*/  ISETP.LT.OR P2, PT, R227, 0x31, P2 ;  /* 0x00000031e300780c */ /* 0x000fe40001741670 */
[----:B------:R-:W-:-:S02]  /*143a0*/  ISETP.GT.AND P5, PT, R199, 0x58, !P5 ;  /* 0x00000058c700780c */ /* 0x000fc40006fa4270 */
[----:B------:R-:W-:Y:S02]  /*143b0*/  FSEL R176, R176, -INF , !P2 ;  /* 0xff800000b0b07808 */ /* 0x000fe40005000000 */
[----:B------:R-:W-:Y:S02]  /*143c0*/  LOP3.LUT P2, RZ, R229, 0x400, RZ, 0xc0, !PT ;  /* 0x00000400e5ff7812 */ /* 0x000fe4000784c0ff */
[----:B------:R-:W-:Y:S02]  /*143d0*/  FSEL R190, R190, -INF , !P4 ;  /* 0xff800000bebe7808 */ /* 0x000fe40006000000 */
[----:B------:R-:W-:Y:S02]  /*143e0*/  ISETP.GT.AND P2, PT, R199, 0x31, !P2 ;  /* 0x00000031c700780c */ /* 0x000fe40005744270 */
[C---:B------:R-:W-:Y:S02]  /*143f0*/  ISETP.LT.OR P5, PT, R227.reuse, 0x59, P5 ;  /* 0x00000059e300780c */ /* 0x040fe40002fa1670 */
[----:B------:R-:W-:-:S02]  /*14400*/  ISETP.LT.OR P2, PT, R227, 0x32, P2 ;  /* 0x00000032e300780c */ /* 0x000fc40001741670 */
[----:B------:R-:W-:Y:S02]  /*14410*/  FSEL R192, R192, -INF , !P5 ;  /* 0xff800000c0c07808 */ /* 0x000fe40006800000 */
[----:B------:R-:W-:Y:S02]  /*14420*/  FSEL R177, R177, -INF , !P2 ;  /* 0xff800000b1b17808 */ /* 0x000fe40005000000 */
[----:B------:R-:W-:Y:S02]  /*14430*/  LOP3.LUT P2, RZ, R229, 0x200, RZ, 0xc0, !PT ;  /* 0x00000200e5ff7812 */ /* 0x000fe4000784c0ff */
[----:B0-----:R-:W-:Y:S01]  /*14440*/  FMNMX.FTZ R7, R7, R13, !PT ;  /* 0x0000000d07077209 */ /* 0x001fe20007810000 */
[----:B------:R-:W-:Y:S01]  /*14450*/  IMAD.U32 R13, RZ, RZ, UR36 ;  /* 0x00000024ff0d7e24 */ /* 0x000fe2000f8e00ff */
[----:B------:R-:W-:-:S03]  /*14460*/  ISETP.GT.AND P2, PT, R199, 0x38, !P2 ;  /* 0x00000038c700780c */ /* 0x000fc60005744270 */
[----:B------:R-:W-:Y:S01]  /*14470*/  FMUL.FTZ R154, R7, R13 ;  /* 0x0000000d079a7220 */ /* 0x000fe20000410000 */
        /* <DEDUP_REMOVED lines=23> */
[----:B------:R-:W-:Y:S02]  /*145f0*/  FSEL R155, R7, RZ, P2 ;  /* 0x000000ff079b7208 */ /* 0x000fe40001000000 */
[----:B------:R-:W-:Y:S02]  /*14600*/  FSEL R154, R154, RZ, P2 ;  /* 0x000000ff9a9a7208 */ /* 0x000fe40001000000 */
[----:B------:R-:W-:Y:S01]  /*14610*/  ISETP.GT.AND P2, PT, R199, RZ, !P3 ;  /* 0x000000ffc700720c */ /* 0x000fe20005f44270 */
[----:B------:R-:W-:Y:S02]  /*14620*/  FADD.FTZ R155, -R155, R215 ;  /* 0x000000d79b9b7221 */ /* 0x000fe40000010100 */
[-CC-:B------:R-:W-:Y:S01]  /*14630*/  FFMA.FTZ R162, R162, R13.reuse, -R154.reuse ;  /* 0x0000000da2a27223 */ /* 0x180fe2000001089a */
[----:B------:R-:W-:Y:S01]  /*14640*/  ISETP.LT.OR P2, PT, R227, 0x1, P2 ;  /* 0x00000001e300780c */ /* 0x000fe20001741670 */
[-C--:B------:R-:W-:Y:S01]  /*14650*/  FMUL.FTZ R155, R155, R13.reuse ;  /* 0x0000000d9b9b7220 */ /* 0x080fe20000410000 */
[-CC-:B------:R-:W-:Y:S01]  /*14660*/  FFMA.FTZ R152, R152, R13.reuse, -R154.reuse ;  /* 0x0000000d98987223 */ /* 0x180fe2000001089a */
[-CC-:B------:R-:W-:Y:S01]  /*14670*/  FFMA.FTZ R163, R163, R13.reuse, -R154.reuse ;  /* 0x0000000da3a37223 */ /* 0x180fe2000001089a */
[----:B------:R-:W-:Y:S01]  /*14680*/  FSEL R194, R12, -INF , !P2 ;  /* 0xff8000000cc27808 */ /* 0x000fe20005000000 */
[----:B------:R-:W-:Y:S01]  /*14690*/  MUFU.EX2 R162, R162 ;  /* 0x000000a200a27308 */ /* 0x000fe20000000800 */
[----:B------:R-:W-:Y:S01]  /*146a0*/  ISETP.GT.AND P2, PT, R199, 0x59, !P6 ;  /* 0x00000059c700780c */ /* 0x000fe20007744270 */
[-CC-:B------:R-:W-:Y:S01]  /*146b0*/  FFMA.FTZ R228, R228, R13.reuse, -R154.reuse ;  /* 0x0000000de4e47223 */ /* 0x180fe2000001089a */
[----:B------:R-:W-:Y:S01]  /*146c0*/  FMNMX.FTZ R12, R194, R214, !PT ;  /* 0x000000d6c20c7209 */ /* 0x000fe20007810000 */
[-CC-:B------:R-:W-:Y:S01]  /*146d0*/  FFMA.FTZ R158, R158, R13.reuse, -R154.reuse ;  /* 0x0000000d9e9e7223 */ /* 0x180fe2000001089a */
[----:B------:R-:W-:Y:S01]  /*146e0*/  ISETP.LT.OR P2, PT, R227, 0x5a, P2 ;  /* 0x0000005ae300780c */ /* 0x000fe20001741670 */
[-CC-:B------:R-:W-:Y:S01]  /*146f0*/  FFMA.FTZ R159, R159, R13.reuse, -R154.reuse ;  /* 0x0000000d9f9f7223 */ /* 0x180fe2000001089a */
[----:B------:R-:W-:Y:S01]  /*14700*/  FMNMX.FTZ R12, R153, R12, !PT ;  /* 0x0000000c990c7209 */ /* 0x000fe20007810000 */
[----:B------:R-:W0:Y:S01]  /*14710*/  MUFU.EX2 R155, R155 ;  /* 0x0000009b009b7308 */ /* 0x000e220000000800 */
[----:B------:R-:W-:Y:S01]  /*14720*/  FSEL R193, R193, -INF , !P2 ;  /* 0xff800000c1c17808 */ /* 0x000fe20005000000 */
[-CC-:B------:R-:W-:Y:S01]  /*14730*/  FFMA.FTZ R164, R164, R13.reuse, -R154.reuse ;  /* 0x0000000da4a47223 */ /* 0x180fe2000001089a */
[----:B------:R-:W-:Y:S01]  /*14740*/  FMNMX.FTZ R12, R156, R12, !PT ;  /* 0x0000000c9c0c7209 */ /* 0x000fe20007810000 */
[-CC-:B------:R-:W-:Y:S01]  /*14750*/  FFMA.FTZ R165, R165, R13.reuse, -R154.reuse ;  /* 0x0000000da5a57223 */ /* 0x180fe2000001089a */
[-CC-:B------:R-:W-:Y:S01]  /*14760*/  FFMA.FTZ R168, R168, R13.reuse, -R154.reuse ;  /* 0x0000000da8a87223 */ /* 0x180fe2000001089a */
[-CC-:B------:R-:W-:Y:S01]  /*14770*/  FFMA.FTZ R169, R169, R13.reuse, -R154.reuse ;  /* 0x0000000da9a97223 */ /* 0x180fe2000001089a */
[----:B------:R-:W-:Y:S01]  /*14780*/  FMNMX.FTZ R12, R157, R12, !PT ;  /* 0x0000000c9d0c7209 */ /* 0x000fe20007810000 */
[----:B------:R-:W1:Y:S01]  /*14790*/  MUFU.EX2 R152, R152 ;  /* 0x0000009800987308 */ /* 0x000e620000000800 */
[-CC-:B------:R-:W-:Y:S01]  /*147a0*/  FFMA.FTZ R172, R172, R13.reuse, -R154.reuse ;  /* 0x0000000dacac7223 */ /* 0x180fe2000001089a */
[-CC-:B------:R-:W-:Y:S01]  /*147b0*/  FFMA.FTZ R173, R173, R13.reuse, -R154.reuse ;  /* 0x0000000dadad7223 */ /* 0x180fe2000001089a */
[----:B------:R-:W-:Y:S01]  /*147c0*/  FMNMX.FTZ R12, R160, R12, !PT ;  /* 0x0000000ca00c7209 */ /* 0x000fe20007810000 */
[-CC-:B------:R-:W-:Y:S01]  /*147d0*/  FFMA.FTZ R212, R212, R13.reuse, -R154.reuse ;  /* 0x0000000dd4d47223 */ /* 0x180fe2000001089a */
[-CC-:B------:R-:W-:Y:S01]  /*147e0*/  FFMA.FTZ R213, R213, R13.reuse, -R154.reuse ;  /* 0x0000000dd5d57223 */ /* 0x180fe2000001089a */
[----:B------:R-:W-:Y:S01]  /*147f0*/  FFMA.FTZ R180, R180, R13, -R154 ;  /* 0x0000000db4b47223 */ /* 0x000fe2000001089a */
[----:B------:R-:W-:Y:S01]  /*14800*/  FMNMX.FTZ R12, R161, R12, !PT ;  /* 0x0000000ca10c7209 */ /* 0x000fe20007810000 */
[----:B------:R-:W3:Y:S01]  /*14810*/  MUFU.EX2 R163, R163 ;  /* 0x000000a300a37308 */ /* 0x000ee20000000800 */
[----:B0-----:R-:W-:Y:S01]  /*14820*/  FFMA.FTZ R3, R155, R3, R162 ;  /* 0x000000039b037223 */ /* 0x001fe200000100a2 */
[-CC-:B------:R-:W-:Y:S01]  /*14830*/  FFMA.FTZ R181, R181, R13.reuse, -R154.reuse ;  /* 0x0000000db5b57223 */ /* 0x180fe2000001089a */
[----:B------:R-:W-:Y:S01]  /*14840*/  FMNMX.FTZ R12, R166, R12, !PT ;  /* 0x0000000ca60c7209 */ /* 0x000fe20007810000 */
[-CC-:B------:R-:W-:Y:S01]  /*14850*/  FFMA.FTZ R184, R184, R13.reuse, -R154.reuse ;  /* 0x0000000db8b87223 */ /* 0x180fe2000001089a */
[-CC-:B------:R-:W-:Y:S01]  /*14860*/  FFMA.FTZ R185, R185, R13.reuse, -R154.reuse ;  /* 0x0000000db9b97223 */ /* 0x180fe2000001089a */
[-CC-:B------:R-:W-:Y:S01]  /*14870*/  FFMA.FTZ R188, R188, R13.reuse, -R154.reuse ;  /* 0x0000000dbcbc7223 */ /* 0x180fe2000001089a */
[----:B------:R-:W-:Y:S01]  /*14880*/  FMNMX.FTZ R12, R167, R12, !PT ;  /* 0x0000000ca70c7209 */ /* 0x000fe20007810000 */
[----:B------:R-:W0:Y:S01]  /*14890*/  MUFU.EX2 R228, R228 ;  /* 0x000000e400e47308 */ /* 0x000e220000000800 */
[C---:B-1----:R-:W-:Y:S01]  /*148a0*/  FADD.FTZ R3, R152.reuse, R3 ;  /* 0x0000000398037221 */ /* 0x042fe20000010000 */
[----:B------:R-:W-:Y:S01]  /*148b0*/  F2FP.BF16.F32.PACK_AB R152, R152, R162 ;  /* 0x000000a29898723e */ /* 0x000fe200000010ff */
[-CC-:B------:R-:W-:Y:S01]  /*148c0*/  FFMA.FTZ R189, R189, R13.reuse, -R154.reuse ;  /* 0x0000000dbdbd7223 */ /* 0x180fe2000001089a */
[----:B------:R-:W-:Y:S01]  /*148d0*/  FMNMX.FTZ R12, R170, R12, !PT ;  /* 0x0000000caa0c7209 */ /* 0x000fe20007810000 */
[-CC-:B------:R-:W-:Y:S01]  /*148e0*/  FFMA.FTZ R216, R216, R13.reuse, -R154.reuse ;  /* 0x0000000dd8d87223 */ /* 0x180fe2000001089a */
[-CC-:B------:R-:W-:Y:S01]  /*148f0*/  FFMA.FTZ R226, R226, R13.reuse, -R154.reuse ;  /* 0x0000000de2e27223 */ /* 0x180fe2000001089a */
[-CC-:B------:R-:W-:Y:S01]  /*14900*/  FFMA.FTZ R195, R195, R13.reuse, -R154.reuse ;  /* 0x0000000dc3c37223 */ /* 0x180fe2000001089a */
[----:B------:R-:W-:Y:S01]  /*14910*/  FMNMX.FTZ R12, R171, R12, !PT ;  /* 0x0000000cab0c7209 */ /* 0x000fe20007810000 */
[----:B------:R-:W1:Y:S01]  /*14920*/  MUFU.EX2 R158, R158 ;  /* 0x0000009e009e7308 */ /* 0x000e620000000800 */
[----:B---3--:R-:W-:Y:S01]  /*14930*/  FADD.FTZ R3, R163, R3 ;  /* 0x00000003a3037221 */ /* 0x008fe20000010000 */
[----:B------:R-:W-:Y:S01]  /*14940*/  FFMA.FTZ R154, R196, R13, -R154 ;  /* 0x0000000dc49a7223 */ /* 0x000fe2000001089a */
[----:B------:R-:W-:Y:S01]  /*14950*/  FMNMX.FTZ R12, R174, R12, !PT ;  /* 0x0000000cae0c7209 */ /* 0x000fe20007810000 */
[-C--:B------:R-:W-:Y:S01]  /*14960*/  FMUL.FTZ R24, R24, R155.reuse ;  /* 0x0000009b18187220 */ /* 0x080fe20000410000 */
[-C--:B------:R-:W-:Y:S01]  /*14970*/  FMUL.FTZ R25, R25, R155.reuse ;  /* 0x0000009b19197220 */ /* 0x080fe20000410000 */
[-C--:B------:R-:W-:Y:S01]  /*14980*/  FMUL.FTZ R28, R28, R155.reuse ;  /* 0x0000009b1c1c7220 */ /* 0x080fe20000410000 */
[----:B------:R-:W-:Y:S01]  /*14990*/  FMNMX.FTZ R12, R175, R12, !PT ;  /* 0x0000000caf0c7209 */ /* 0x000fe20007810000 */
[----:B------:R-:W3:Y:S01]  /*149a0*/  MUFU.EX2 R159, R159 ;  /* 0x0000009f009f7308 */ /* 0x000ee20000000800 */
[----:B0-----:R-:W-:Y:S01]  /*149b0*/  FADD.FTZ R3, R228, R3 ;  /* 0x00000003e4037221 */ /* 0x001fe20000010000 */
[-C--:B------:R-:W-:Y:S01]  /*149c0*/  FMUL.FTZ R29, R29, R155.reuse ;  /* 0x0000009b1d1d7220 */ /* 0x080fe20000410000 */
[----:B------:R-:W-:Y:S01]  /*149d0*/  FMNMX.FTZ R12, R176, R12, !PT ;  /* 0x0000000cb00c7209 */ /* 0x000fe20007810000 */
[-C--:B------:R-:W-:Y:S01]  /*149e0*/  FMUL.FTZ R32, R32, R155.reuse ;  /* 0x0000009b20207220 */ /* 0x080fe20000410000 */
[-C--:B------:R-:W-:Y:S01]  /*149f0*/  FMUL.FTZ R33, R33, R155.reuse ;  /* 0x0000009b21217220 */ /* 0x080fe20000410000 */
[-C--:B------:R-:W-:Y:S01]  /*14a00*/  FMUL.FTZ R36, R36, R155.reuse ;  /* 0x0000009b24247220 */ /* 0x080fe20000410000 */
[----:B------:R-:W-:Y:S01]  /*14a10*/  FMNMX.FTZ R12, R177, R12, !PT ;  /* 0x0000000cb10c7209 */ /* 0x000fe20007810000 */
[----:B------:R-:W0:Y:S01]  /*14a20*/  MUFU.EX2 R164, R164 ;  /* 0x000000a400a47308 */ /* 0x000e220000000800 */
[----:B-1----:R-:W-:Y:S01]  /*14a30*/  FADD.FTZ R3, R158, R3 ;  /* 0x000000039e037221 */ /* 0x002fe20000010000 */
[-C--:B------:R-:W-:Y:S01]  /*14a40*/  FMUL.FTZ R37, R37, R155.reuse ;  /* 0x0000009b25257220 */ /* 0x080fe20000410000 */
[----:B------:R-:W-:Y:S01]  /*14a50*/  FMNMX.FTZ R12, R178, R12, !PT ;  /* 0x0000000cb20c7209 */ /* 0x000fe20007810000 */
[-C--:B------:R-:W-:Y:S01]  /*14a60*/  FMUL.FTZ R40, R40, R155.reuse ;  /* 0x0000009b28287220 */ /* 0x080fe20000410000 */
[-C--:B------:R-:W-:Y:S01]  /*14a70*/  FMUL.FTZ R41, R41, R155.reuse ;  /* 0x0000009b29297220 */ /* 0x080fe20000410000 */
[-C--:B------:R-:W-:Y:S01]  /*14a80*/  FMUL.FTZ R44, R44, R155.reuse ;  /* 0x0000009b2c2c7220 */ /* 0x080fe20000410000 */
[----:B------:R-:W-:Y:S01]  /*14a90*/  FMNMX.FTZ R12, R179, R12, !PT ;  /* 0x0000000cb30c7209 */ /* 0x000fe20007810000 */
[----:B------:R-:W1:Y:S01]  /*14aa0*/  MUFU.EX2 R165, R165 ;  /* 0x000000a500a57308 */ /* 0x000e620000000800 */
[----:B---3--:R-:W-:Y:S01]  /*14ab0*/  FADD.FTZ R3, R159, R3 ;  /* 0x000000039f037221 */ /* 0x008fe20000010000 */
[-C--:B------:R-:W-:Y:S01]  /*14ac0*/  FMUL.FTZ R45, R45, R155.reuse ;  /* 0x0000009b2d2d7220 */ /* 0x080fe20000410000 */
        /* <DEDUP_REMOVED lines=32> */
[-C--:B------:R-:W-:Y:S01]  /*14cd0*/  FMUL.FTZ R80, R80, R155.reuse ;  /* 0x0000009b50507220 */ /* 0x080fe20000410000 */
[----:B------:R-:W0:Y:S01]  /*14ce0*/  SHFL.BFLY PT, R162, R12, 0x2, 0x1f ;  /* 0x0c401f000ca27f89 */ /* 0x000e2200000e0000 */
[-C--:B------:R-:W-:Y:S01]  /*14cf0*/  FMUL.FTZ R81, R81, R155.reuse ;  /* 0x0000009b51517220 */ /* 0x080fe20000410000 */
[-C--:B------:R-:W-:Y:S01]  /*14d00*/  FMUL.FTZ R84, R84, R155.reuse ;  /* 0x0000009b54547220 */ /* 0x080fe20000410000 */
[-C--:B------:R-:W-:Y:S01]  /*14d10*/  FMUL.FTZ R85, R85, R155.reuse ;  /* 0x0000009b55557220 */ /* 0x080fe20000410000 */
[----:B------:R-:W4:Y:S01]  /*14d20*/  MUFU.EX2 R212, R212 ;  /* 0x000000d400d47308 */ /* 0x000f220000000800 */
        /* <DEDUP_REMOVED lines=18> */
[-C--:B------:R-:W-:Y:S01]  /*14e50*/  FMUL.FTZ R113, R113, R155.reuse ;  /* 0x0000009b71717220 */ /* 0x080fe20000410000 */
[----:B0-----:R-:W-:Y:S01]  /*14e60*/  FMNMX.FTZ R12, R12, R162, !PT ;  /* 0x000000a20c0c7209 */ /* 0x001fe20007810000 */
[-C--:B------:R-:W-:Y:S01]  /*14e70*/  FMUL.FTZ R116, R116, R155.reuse ;  /* 0x0000009b74747220 */ /* 0x080fe20000410000 */
[-C--:B------:R-:W-:Y:S01]  /*14e80*/  FMUL.FTZ R117, R117, R155.reuse ;  /* 0x0000009b75757220 */ /* 0x080fe20000410000 */
[-C--:B------:R-:W-:Y:S01]  /*14e90*/  FMUL.FTZ R120, R120, R155.reuse ;  /* 0x0000009b78787220 */ /* 0x080fe20000410000 */
[----:B------:R-:W0:Y:S01]  /*14ea0*/  MUFU.EX2 R181, R181 ;  /* 0x000000b500b57308 */ /* 0x000e220000000800 */
[----:B------:R-:W4:Y:S01]  /*14eb0*/  SHFL.BFLY PT, R162, R12, 0x1, 0x1f ;  /* 0x0c201f000ca27f89 */ /* 0x000f2200000e0000 */
[----:B-1----:R-:W-:Y:S01]  /*14ec0*/  FADD.FTZ R3, R213, R3 ;  /* 0x00000003d5037221 */ /* 0x002fe20000010000 */
        /* <DEDUP_REMOVED lines=18> */
[----:B------:R-:W-:-:S03]  /*14ff0*/  FMUL.FTZ R149, R149, R155 ;  /* 0x0000009b95957220 */ /* 0x000fc60000410000 */
[----:B------:R-:W0:Y:S01]  /*15000*/  MUFU.EX2 R188, R188 ;  /* 0x000000bc00bc7308 */ /* 0x000e220000000800 */
[----:B----4-:R-:W-:-:S04]  /*15010*/  FMNMX.FTZ R12, R12, R162, !PT ;  /* 0x000000a20c0c7209 */ /* 0x010fc80007810000 */
[C---:B------:R-:W-:Y:S01]  /*15020*/  FSETP.NEU.FTZ.AND P2, PT, R12.reuse, -INF , PT ;  /* 0xff8000000c00780b */ /* 0x040fe20003f5d000 */
[----:B------:R-:W-:Y:S02]  /*15030*/  FMUL.FTZ R162, R12, R13 ;  /* 0x0000000d0ca27220 */ /* 0x000fe40000410000 */
[----:B------:R-:W4:Y:S03]  /*15040*/  MUFU.EX2 R189, R189 ;  /* 0x000000bd00bd7308 */ /* 0x000f260000000800 */
[----:B------:R-:W-:-:S05]  /*15050*/  FSEL R162, R162, RZ, P2 ;  /* 0x000000ffa2a27208 */ /* 0x000fca0001000000 */
[-CC-:B------:R-:W-:Y:S01]  /*15060*/  FFMA.FTZ R198, R160, R13.reuse, -R162.reuse ;  /* 0x0000000da0c67223 */ /* 0x180fe200000108a2 */
[----:B------:R-:W5:Y:S01]  /*15070*/  MUFU.EX2 R216, R216 ;  /* 0x000000d800d87308 */ /* 0x000f620000000800 */
[----:B------:R-:W-:Y:S01]  /*15080*/  F2FP.BF16.F32.PACK_AB R160, R169, R168 ;  /* 0x000000a8a9a0723e */ /* 0x000fe200000010ff */
[----:B-1----:R-:W-:Y:S01]  /*15090*/  FADD.FTZ R168, R184, R3 ;  /* 0x00000003b8a87221 */ /* 0x002fe20000010000 */
[-CC-:B------:R-:W-:Y:S01]  /*150a0*/  FFMA.FTZ R196, R170, R13.reuse, -R162.reuse ;  /* 0x0000000daac47223 */ /* 0x180fe200000108a2 */
[-CC-:B------:R-:W-:Y:S01]  /*150b0*/  FFMA.FTZ R199, R156, R13.reuse, -R162.reuse ;  /* 0x0000000d9cc77223 */ /* 0x180fe200000108a2 */
[-C--:B------:R-:W-:Y:S01]  /*150c0*/  FFMA.FTZ R197, R166, R13.reuse, -R162 ;  /* 0x0000000da6c57223 */ /* 0x080fe200000108a2 */
[----:B---3--:R-:W-:Y:S01]  /*150d0*/  FADD.FTZ R3, R185, R168 ;  /* 0x000000a8b9037221 */ /* 0x008fe20000010000 */
[----:B------:R-:W-:Y:S01]  /*150e0*/  F2FP.BF16.F32.PACK_AB R156, R159, R158 ;  /* 0x0000009e9f9c723e */ /* 0x000fe200000010ff */
[----:B------:R-:W1:Y:S01]  /*150f0*/  MUFU.EX2 R226, R226 ;  /* 0x000000e200e27308 */ /* 0x000e620000000800 */
[----:B------:R-:W-:Y:S01]  /*15100*/  F2FP.BF16.F32.PACK_AB R158, R165, R164 ;  /* 0x000000a4a59e723e */ /* 0x000fe200000010ff */
[----:B0-----:R-:W-:Y:S01]  /*15110*/  FADD.FTZ R170, R188, R3 ;  /* 0x00000003bcaa7221 */ /* 0x001fe20000010000 */
[----:B------:R-:W-:Y:S01]  /*15120*/  F2FP.BF16.F32.PACK_AB R166, R181, R180 ;  /* 0x000000b4b5a6723e */ /* 0x000fe200000010ff */
[-C--:B------:R-:W-:Y:S01]  /*15130*/  FFMA.FTZ R215, R194, R13.reuse, -R162 ;  /* 0x0000000dc2d77223 */ /* 0x080fe200000108a2 */
[----:B------:R-:W-:Y:S01]  /*15140*/  FSEL R165, R12, RZ, P2 ;  /* 0x000000ff0ca57208 */ /* 0x000fe20001000000 */
[----:B----4-:R-:W-:Y:S01]  /*15150*/  FADD.FTZ R3, R189, R170 ;  /* 0x000000aabd037221 */ /* 0x010fe20000010000 */
[-CC-:B------:R-:W-:Y:S01]  /*15160*/  FFMA.FTZ R194, R153, R13.reuse, -R162.reuse ;  /* 0x0000000d99c27223 */ /* 0x180fe200000108a2 */
[----:B------:R-:W0:Y:S01]  /*15170*/  MUFU.EX2 R195, R195 ;  /* 0x000000c300c37308 */ /* 0x000e220000000800 */
[-CC-:B------:R-:W-:Y:S01]  /*15180*/  FFMA.FTZ R157, R157, R13.reuse, -R162.reuse ;  /* 0x0000000d9d9d7223 */ /* 0x180fe200000108a2 */
[----:B-----5:R-:W-:Y:S01]  /*15190*/  FADD.FTZ R3, R216, R3 ;  /* 0x00000003d8037221 */ /* 0x020fe20000010000 */
[-CC-:B------:R-:W-:Y:S01]  /*151a0*/  FFMA.FTZ R153, R174, R13.reuse, -R162.reuse ;  /* 0x0000000dae997223 */ /* 0x180fe200000108a2 */
[-CC-:B------:R-:W-:Y:S01]  /*151b0*/  FFMA.FTZ R161, R161, R13.reuse, -R162.reuse ;  /* 0x0000000da1a17223 */ /* 0x180fe200000108a2 */
[-CC-:B------:R-:W-:Y:S01]  /*151c0*/  FFMA.FTZ R167, R167, R13.reuse, -R162.reuse ;  /* 0x0000000da7a77223 */ /* 0x180fe200000108a2 */
[-CC-:B------:R-:W-:Y:S01]  /*151d0*/  FFMA.FTZ R171, R171, R13.reuse, -R162.reuse ;  /* 0x0000000dabab7223 */ /* 0x180fe200000108a2 */
[-CC-:B------:R-:W-:Y:S01]  /*151e0*/  FFMA.FTZ R175, R175, R13.reuse, -R162.reuse ;  /* 0x0000000dafaf7223 */ /* 0x180fe200000108a2 */
[----:B------:R-:W-:Y:S01]  /*151f0*/  MUFU.EX2 R215, R215 ;  /* 0x000000d700d77308 */ /* 0x000fe20000000800 */
[----:B-1----:R-:W-:Y:S01]  /*15200*/  FADD.FTZ R180, R226, R3 ;  /* 0x00000003e2b47221 */ /* 0x002fe20000010000 */
        /* <DEDUP_REMOVED lines=16> */
[----:B------:R-:W-:Y:S01]  /*15310*/  FFMA.FTZ R193, R193, R13, -R162 ;  /* 0x0000000dc1c17223 */ /* 0x000fe200000108a2 */
[----:B------:R-:W-:-:S02]  /*15320*/  F2FP.BF16.F32.PACK_AB R162, R173, R172 ;  /* 0x000000acada2723e */ /* 0x000fc400000010ff */
[----:B------:R-:W-:Y:S02]  /*15330*/  F2FP.BF16.F32.PACK_AB R164, R213, R212 ;  /* 0x000000d4d5a4723e */ /* 0x000fe400000010ff */
[----:B------:R-:W-:Y:S01]  /*15340*/  F2FP.BF16.F32.PACK_AB R168, R185, R184 ;  /* 0x000000b8b9a8723e */ /* 0x000fe200000010ff */
[----:B------:R-:W0:Y:S01]  /*15350*/  MUFU.EX2 R180, R180 ;  /* 0x000000b400b47308 */ /* 0x000e220000000800 */
[----:B------:R-:W-:Y:S02]  /*15360*/  F2FP.BF16.F32.PACK_AB R170, R189, R188 ;  /* 0x000000bcbdaa723e */ /* 0x000fe400000010ff */
[----:B------:R-:W-:-:S05]  /*15370*/  F2FP.BF16.F32.PACK_AB R172, R226, R216 ;  /* 0x000000d8e2ac723e */ /* 0x000fca00000010ff */
[----:B------:R-:W1:Y:S08]  /*15380*/  MUFU.EX2 R157, R157 ;  /* 0x0000009d009d7308 */ /* 0x000e700000000800 */
[----:B------:R3:W4:Y:S01]  /*15390*/  MUFU.EX2 R174, R154 ;  /* 0x0000009a00ae7308 */ /* 0x0007220000000800 */
        /* <DEDUP_REMOVED lines=8> */
[----:B---3--:R-:W-:Y:S01]  /*15420*/  F2FP.BF16.F32.PACK_AB R154, R228, R163 ;  /* 0x000000a3e49a723e */ /* 0x008fe200000010ff */
[-C--:B------:R-:W-:Y:S01]  /*15430*/  FMUL.FTZ R39, R39, R180.reuse ;  /* 0x000000b427277220 */ /* 0x080fe20000410000 */
[----:B-1----:R-:W-:Y:S01]  /*15440*/  F2FP.BF16.F32.PACK_AB R155, R157, R199 ;  /* 0x000000c79d9b723e */ /* 0x002fe200000010ff */
[-C--:B------:R-:W-:Y:S01]  /*15450*/  FMUL.FTZ R42, R42, R180.reuse ;  /* 0x000000b42a2a7220 */ /* 0x080fe20000410000 */
[-C--:B------:R-:W-:Y:S01]  /*15460*/  FMUL.FTZ R43, R43, R180.reuse ;  /* 0x000000b42b2b7220 */ /* 0x080fe20000410000 */
[-C--:B------:R-:W-:Y:S01]  /*15470*/  FMUL.FTZ R46, R46, R180.reuse ;  /* 0x000000b42e2e7220 */ /* 0x080fe20000410000 */
[-C--:B------:R-:W-:Y:S01]  /*15480*/  FMUL.FTZ R47, R47, R180.reuse ;  /* 0x000000b42f2f7220 */ /* 0x080fe20000410000 */
[----:B------:R1:W-:Y:S01]  /*15490*/  MUFU.EX2 R163, R153 ;  /* 0x0000009900a37308 */ /* 0x0003e20000000800 */
[C---:B----4-:R-:W-:Y:S01]  /*154a0*/  FADD.FTZ R3, R174.reuse, R3 ;  /* 0x00000003ae037221 */ /* 0x050fe20000010000 */
[----:B------:R-:W-:Y:S01]  /*154b0*/  F2FP.BF16.F32.PACK_AB R174, R174, R195 ;  /* 0x000000c3aeae723e */ /* 0x000fe200000010ff */
[-C--:B------:R-:W-:Y:S01]  /*154c0*/  FMUL.FTZ R50, R50, R180.reuse ;  /* 0x000000b432327220 */ /* 0x080fe20000410000 */
[-C--:B------:R-:W-:Y:S01]  /*154d0*/  FMUL.FTZ R51, R51, R180.reuse ;  /* 0x000000b433337220 */ /* 0x080fe20000410000 */
[-C--:B------:R-:W-:Y:S01]  /*154e0*/  FMUL.FTZ R54, R54, R180.reuse ;  /* 0x000000b436367220 */ /* 0x080fe20000410000 */
[-C--:B------:R-:W-:Y:S01]  /*154f0*/  FMUL.FTZ R55, R55, R180.reuse ;  /* 0x000000b437377220 */ /* 0x080fe20000410000 */
[----:B------:R-:W-:Y:S01]  /*15500*/  FMUL.FTZ R58, R58, R180 ;  /* 0x000000b43a3a7220 */ /* 0x000fe20000410000 */
[----:B------:R-:W3:Y:S01]  /*15510*/  MUFU.EX2 R161, R161 ;  /* 0x000000a100a17308 */ /* 0x000ee20000000800 */
[----:B-1----:R-:W-:Y:S01]  /*15520*/  FFMA.FTZ R153, R180, R0, R215 ;  /* 0x00000000b4997223 */ /* 0x002fe200000100d7 */
[-C--:B------:R-:W-:Y:S01]  /*15530*/  FMUL.FTZ R59, R59, R180.reuse ;  /* 0x000000b43b3b7220 */ /* 0x080fe20000410000 */
[-C--:B------:R-:W-:Y:S01]  /*15540*/  FMUL.FTZ R62, R62, R180.reuse ;  /* 0x000000b43e3e7220 */ /* 0x080fe20000410000 */
[-C--:B------:R-:W-:Y:S01]  /*15550*/  FMUL.FTZ R63, R63, R180.reuse ;  /* 0x000000b43f3f7220 */ /* 0x080fe20000410000 */
[----:B------:R-:W-:Y:S01]  /*15560*/  FADD.FTZ R0, R194, R153 ;  /* 0x00000099c2007221 */ /* 0x000fe20000010000 */
[-C--:B------:R-:W-:Y:S01]  /*15570*/  FMUL.FTZ R66, R66, R180.reuse ;  /* 0x000000b442427220 */ /* 0x080fe20000410000 */
[-C--:B------:R-:W-:Y:S01]  /*15580*/  FMUL.FTZ R67, R67, R180.reuse ;  /* 0x000000b443437220 */ /* 0x080fe20000410000 */
[----:B------:R-:W1:Y:S01]  /*15590*/  MUFU.EX2 R159, R197 ;  /* 0x000000c5009f7308 */ /* 0x000e620000000800 */
[----:B------:R-:W-:Y:S01]  /*155a0*/  FADD.FTZ R0, R199, R0 ;  /* 0x00000000c7007221 */ /* 0x000fe20000010000 */
[-C--:B------:R-:W-:Y:S01]  /*155b0*/  FMUL.FTZ R70, R70, R180.reuse ;  /* 0x000000b446467220 */ /* 0x080fe20000410000 */
[-C--:B------:R-:W-:Y:S01]  /*155c0*/  FMUL.FTZ R71, R71, R180.reuse ;  /* 0x000000b447477220 */ /* 0x080fe20000410000 */
[-C--:B------:R-:W-:Y:S01]  /*155d0*/  FMUL.FTZ R74, R74, R180.reuse ;  /* 0x000000b44a4a7220 */ /* 0x080fe20000410000 */
[----:B------:R-:W-:Y:S01]  /*155e0*/  FADD.FTZ R153, R157, R0 ;  /* 0x000000009d997221 */ /* 0x000fe20000010000 */
[-C--:B------:R-:W-:Y:S01]  /*155f0*/  FMUL.FTZ R75, R75, R180.reuse ;  /* 0x000000b44b4b7220 */ /* 0x080fe20000410000 */
[----:B------:R-:W-:Y:S01]  /*15600*/  FMUL.FTZ R78, R78, R180 ;  /* 0x000000b44e4e7220 */ /* 0x000fe20000410000 */
[----:B------:R-:W4:Y:S01]  /*15610*/  MUFU.EX2 R167, R167 ;  /* 0x000000a700a77308 */ /* 0x000f220000000800 */
[----:B0-----:R-:W-:Y:S01]  /*15620*/  FADD.FTZ R0, R198, R153 ;  /* 0x00000099c6007221 */ /* 0x001fe20000010000 */
[----:B---3--:R-:W-:Y:S01]  /*15630*/  F2FP.BF16.F32.PACK_AB R157, R161, R198 ;  /* 0x000000c6a19d723e */ /* 0x008fe200000010ff */
        /* <DEDUP_REMOVED lines=30> */
[C---:B-1----:R-:W-:Y:S01]  /*15820*/  FADD.FTZ R0, R171.reuse, R0 ;  /* 0x00000000ab007221 */ /* 0x042fe20000010000 */
[----:B------:R-:W-:Y:S01]  /*15830*/  F2FP.BF16.F32.PACK_AB R161, R171, R196 ;  /* 0x000000c4aba1723e */ /* 0x000fe200000010ff */
[-C--:B------:R-:W-:Y:S01]  /*15840*/  FMUL.FTZ R122, R122, R180.reuse ;  /* 0x000000b47a7a7220 */ /* 0x080fe20000410000 */
[-C--:B------:R-:W-:Y:S01]  /*15850*/  FMUL.FTZ R123, R123, R180.reuse ;  /* 0x000000b47b7b7220 */ /* 0x080fe20000410000 */
[----:B------:R-:W-:Y:S01]  /*15860*/  FADD.FTZ R0, R163, R0 ;  /* 0x00000000a3007221 */ /* 0x000fe20000010000 */
[-C--:B------:R-:W-:Y:S01]  /*15870*/  FMUL.FTZ R126, R126, R180.reuse ;  /* 0x000000b47e7e7220 */ /* 0x080fe20000410000 */
        /* <DEDUP_REMOVED lines=20> */
[----:B------:R-:W-:-:S05]  /*159c0*/  FMUL.FTZ R151, R151, R180 ;  /* 0x000000b497977220 */ /* 0x000fca0000410000 */
[----:B------:R-:W1:Y:S01]  /*159d0*/  MUFU.EX2 R169, R182 ;  /* 0x000000b600a97308 */ /* 0x000e620000000800 */
[----:B---3--:R-:W-:Y:S01]  /*159e0*/  FADD.FTZ R0, R178, R153 ;  /* 0x00000099b2007221 */ /* 0x008fe20000010000 */
[----:B------:R-:W-:-:S06]  /*159f0*/  F2FP.BF16.F32.PACK_AB R153, R194, R215 ;  /* 0x000000d7c299723e */ /* 0x000fcc00000010ff */
[----:B------:R-:W3:Y:S01]  /*15a00*/  MUFU.EX2 R183, R183 ;  /* 0x000000b700b77308 */ /* 0x000ee20000000800 */
[C---:B0-----:R-:W-:Y:S01]  /*15a10*/  FADD.FTZ R0, R179.reuse, R0 ;  /* 0x00000000b3007221 */ /* 0x041fe20000010000 */
[----:B------:R-:W-:-:S06]  /*15a20*/  F2FP.BF16.F32.PACK_AB R167, R179, R178 ;  /* 0x000000b2b3a7723e */ /* 0x000fcc00000010ff */
        /* <DEDUP_REMOVED lines=14> */
[----:B------:R-:W-:-:S03]  /*15b10*/  F2FP.BF16.F32.PACK_AB R173, R190, R173 ;  /* 0x000000adbead723e */ /* 0x000fc600000010ff */
[----:B-1----:R-:W-:-:S04]  /*15b20*/  FADD.FTZ R0, R192, R181 ;  /* 0x000000b5c0007221 */ /* 0x002fc80000010000 */
[C---:B---3--:R-:W-:Y:S01]  /*15b30*/  FADD.FTZ R0, R193.reuse, R0 ;  /* 0x00000000c1007221 */ /* 0x048fe20000010000 */
[----:B------:R-:W-:Y:S01]  /*15b40*/  F2FP.BF16.F32.PACK_AB R175, R193, R192 ;  /* 0x000000c0c1af723e */ /* 0x000fe200000010ff */
[----:B------:R-:W-:Y:S06]  /*15b50*/  @!P0 BRA `(.L_x_12081) ;  /* 0x0000000000048947 */ /* 0x000fec0003800000 */
[----:B------:R-:W-:Y:S01]  /*15b60*/  BPT.TRAP 0x1 ;  /* 0x000000040000795c */ /* 0x000fe20000300000 */
.L_x_12081:
[----:B------:R0:W1:Y:S01]  /*15b70*/  SYNCS.PHASECHK.TRANS64.TRYWAIT P2, [R210+URZ+0x22850], R209 ;  /* 0x022850d1d20075a7 */ /* 0x000062000804017f */
[----:B------:R-:W-:Y:S05]  /*15b80*/  @!P0 BRA `(.L_x_12082) ;  /* 0x0000000000048947 */ /* 0x000fea0003800000 */
[----:B------:R-:W-:Y:S01]  /*15b90*/  BPT.TRAP 0x1 ;  /* 0x000000040000795c */ /* 0x000fe20000300000 */
.L_x_12082:
[----:B------:R-:W-:Y:S04]  /*15ba0*/  BSSY B0, `(.L_x_12083) ;  /* 0x0000004000007945 */ /* 0x000fe80003800000 */
[----:B-1----:R-:W-:Y:S05]  /*15bb0*/  @P2 BRA `(.L_x_12084) ;  /* 0x0000000000082947 */ /* 0x002fea0003800000 */
[----:B------:R-:W1:Y:S02]  /*15bc0*/  SYNCS.PHASECHK.TRANS64.TRYWAIT P2, [R210+URZ+0x22850], R209 ;  /* 0x022850d1d20075a7 */ /* 0x000e64000804017f */
[----:B-1----:R-:W-:Y:S05]  /*15bd0*/  @!P2 BRA `(.L_x_12085) ;  /* 0x000000c80054a947 */ /* 0x002fea0003800000 */
.L_x_12084:
[----:B------:R-:W-:Y:S05]  /*15be0*/  BSYNC B0 ;  /* 0x0000000000007941 */ /* 0x000fea0003800000 */
.L_x_12083:
[----:B------:R-:W3:Y:S01]  /*15bf0*/  S2R R178, SR_TID.X ;  /* 0x0000000000b27919 */ /* 0x000ee20000002100 */
[----:B------:R-:W-:Y:S01]  /*15c00*/  IMAD.MOV.U32 R177, RZ, RZ, 0x40000040 ;  /* 0x40000040ffb17424 */ /* 0x000fe200078e00ff */
[----:B------:R-:W-:Y:S05]  /*15c10*/  WARPSYNC.ALL ;  /* 0x0000000000007948 */ /* 0x000fea0003800000 */
[----:B------:R-:W-:Y:S01]  /*15c20*/  R2UR UR7, R177 ;  /* 0x00000000b10772ca */ /* 0x000fe200000e0000 */
[----:B------:R-:W-:Y:S01]  /*15c30*/  IMAD R176, R2, 0xc00, R21 ;  /* 0x00000c0002b07824 */ /* 0x000fe200078e0215 */
[----:B------:R-:W-:Y:S01]  /*15c40*/  ISETP.GT.AND P2, PT, R6, R218, PT ;  /* 0x000000da0600720c */ /* 0x000fe20003f44270 */
[----:B012---:R-:W-:-:S02]  /*15c50*/  @!P1 VIADD R210, R210, 0x22860 ;  /* 0x00022860d2d29836 */ /* 0x007fc40000000000 */
[----:B------:R-:W-:Y:S01]  /*15c60*/  VIADD R6, R6, 0xffffffff ;  /* 0xffffffff06067836 */ /* 0x000fe20000000000 */
[----:B------:R-:W-:Y:S01]  /*15c70*/  R2UR UR6, R176 ;  /* 0x00000000b00672ca */ /* 0x000fe200000e0000 */
[----:B------:R-:W-:Y:S01]  /*15c80*/  IMAD.MOV.U32 R214, RZ, RZ, R12 ;  /* 0x000000ffffd67224 */ /* 0x000fe200078e000c */
[----:B------:R-:W-:Y:S01]  /*15c90*/  @!P1 PRMT R210, RZ, 0x654, R210 ;  /* 0x00000654ffd29816 */ /* 0x000fe200000000d2 */
[----:B------:R-:W-:Y:S01]  /*15ca0*/  IMAD.MOV.U32 R215, RZ, RZ, R7 ;  /* 0x000000ffffd77224 */ /* 0x000fe200078e0007 */
[----:B---3--:R-:W-:-:S05]  /*15cb0*/  SHF.R.U32.HI R178, RZ, 0x7, R178 ;  /* 0x00000007ffb27819 */ /* 0x008fca00000116b2 */
        /* <DEDUP_REMOVED lines=46> */
.L_x_12068:
[----:B------:R-:W-:Y:S05]  /*15fa0*/  WARPSYNC.ALL ;  /* 0x0000000000007948 */ /* 0x000fea0003800000 */
[----:B------:R-:W3:Y:S01]  /*15fb0*/  SHFL.BFLY PT, R4, R3, 0x2, 0x1f ;  /* 0x0c401f0003047f89 */ /* 0x000ee200000e0000 */
[----:B------:R-:W-:Y:S01]  /*15fc0*/  VIADD R2, R2, 0x1 ;  /* 0x0000000102027836 */ /* 0x000fe20000000000 */
[----:B------:R4:W-:Y:S08]  /*15fd0*/  BAR.ARV R20, 0x100 ;  /* 0x000400140000751d */ /* 0x0009f00000002000 */
[----:B------:R-:W-:Y:S06]  /*15fe0*/  BAR.ARV 0x8, 0x180 ;  /* 0x0206000000007b1d */ /* 0x000fec0000002000 */
[----:B------:R-:W-:Y:S01]  /*15ff0*/  ISETP.NE.AND P1, PT, R2, 0x2, PT ;  /* 0x000000020200780c */ /* 0x000fe20003f25270 */
[----:B------:R-:W-:Y:S01]  /*16000*/  VIADD R234, R234, 0x1 ;  /* 0x00000001eaea7836 */ /* 0x000fe20000000000 */
[----:B------:R-:W5:Y:S01]  /*16010*/  SHFL.BFLY PT, R9, R0, 0x2, 0x1f ;  /* 0x0c401f0000097f89 */ /* 0x000f6200000e0000 */
[----:B------:R-:W-:-:S02]  /*16020*/  PLOP3.LUT P0, PT, PT, PT, PT, 0x8, 0x0 ;  /* 0x000000000000781c */ /* 0x000fc40003f0e170 */
[----:B------:R-:W-:Y:S01]  /*16030*/  SEL R2, R2, RZ, P1 ;  /* 0x000000ff02027207 */ /* 0x000fe20000800000 */
[----:B---3--:R-:W-:-:S05]  /*16040*/  FADD.FTZ R4, R4, R3 ;  /* 0x0000000304047221 */ /* 0x008fca0000010000 */
[----:B------:R-:W3:Y:S01]  /*16050*/  SHFL.BFLY PT, R5, R4, 0x1, 0x1f ;  /* 0x0c201f0004057f89 */ /* 0x000ee200000e0000 */
[----:B-----5:R-:W-:Y:S01]  /*16060*/  FADD.FTZ R6, R9, R0 ;  /* 0x0000000009067221 */ /* 0x020fe20000010000 */
[----:B------:R-:W-:-:S04]  /*16070*/  IMAD.MOV.U32 R0, RZ, RZ, RZ ;  /* 0x000000ffff007224 */ /* 0x000fc800078e00ff */
[----:B------:R-:W5:Y:S01]  /*16080*/  SHFL.BFLY PT, R9, R6, 0x1, 0x1f ;  /* 0x0c201f0006097f89 */ /* 0x000f6200000e0000 */
[----:B---3--:R-:W-:Y:S01]  /*16090*/  FADD.FTZ R8, R4, R5 ;  /* 0x0000000504087221 */ /* 0x008fe20000010000 */
[----:B------:R-:W-:Y:S01]  /*160a0*/  IMAD.MOV.U32 R5, RZ, RZ, RZ ;  /* 0x000000ffff057224 */ /* 0x000fe200078e00ff */
[----:B------:R-:W-:-:S03]  /*160b0*/  SEL R4, RZ, 0x1, P1 ;  /* 0x00000001ff047807 */ /* 0x000fc60000800000 */
[----:B------:R-:W-:Y:S02]  /*160c0*/  FSETP.NE.FTZ.AND P2, PT, R8, RZ, PT ;  /* 0x000000ff0800720b */ /* 0x000fe40003f55000 */
[----:B------:R-:W-:-:S11]  /*160d0*/  LOP3.LUT R19, R19, R4, RZ, 0x3c, !PT ;  /* 0x0000000413137212 */ /* 0x000fd600078e3cff */
[----:B------:R-:W3:Y:S01]  /*160e0*/  @P2 MUFU.LG2 R15, R8 ;  /* 0x00000008000f2308 */ /* 0x000ee20000000c00 */
[----:B------:R-:W-:Y:S01]  /*160f0*/  @P2 FMUL.FTZ R14, R13, 0.69314718246459960938 ;  /* 0x3f3172180d0e2820 */ /* 0x000fe20000410000 */
[----:B-----5:R-:W-:Y:S01]  /*16100*/  FADD.FTZ R9, R6, R9 ;  /* 0x0000000906097221 */ /* 0x020fe20000010000 */
[----:B------:R-:W-:-:S04]  /*16110*/  IMAD.MOV.U32 R6, RZ, RZ, -0x800000 ;  /* 0xff800000ff067424 */ /* 0x000fc800078e00ff */
[----:B------:R-:W-:Y:S01]  /*16120*/  FSETP.NE.FTZ.AND P3, PT, R9, RZ, PT ;  /* 0x000000ff0900720b */ /* 0x000fe20003f75000 */
[----:B------:R-:W5:Y:S01]  /*16130*/  @P2 MUFU.RCP R5, R8 ;  /* 0x0000000800052308 */ /* 0x000f620000001000 */
[----:B---3--:R-:W-:-:S11]  /*16140*/  @P2 FMUL.FTZ R15, R15, 0.69314718246459960938 ;  /* 0x3f3172180f0f2820 */ /* 0x008fd60000410000 */
[----:B------:R-:W3:Y:S01]  /*16150*/  @P3 MUFU.LG2 R16, R9 ;  /* 0x0000000900103308 */ /* 0x000ee20000000c00 */
[----:B------:R-:W-:Y:S01]  /*16160*/  @P3 FMUL.FTZ R13, R13, 0.69314718246459960938 ;  /* 0x3f3172180d0d3820 */ /* 0x000fe20000410000 */
[----:B------:R-:W-:Y:S01]  /*16170*/  @P2 FFMA.FTZ R6, R14, R7, R15 ;  /* 0x000000070e062223 */ /* 0x000fe2000001000f */
[-C--:B-----5:R-:W-:Y:S01]  /*16180*/  FMUL.FTZ R167, R88, R5.reuse ;  /* 0x0000000558a77220 */ /* 0x0a0fe20000410000 */
[-C--:B------:R-:W-:Y:S01]  /*16190*/  FMUL.FTZ R169, R96, R5.reuse ;  /* 0x0000000560a97220 */ /* 0x080fe20000410000 */
[----:B------:R-:W-:-:S03]  /*161a0*/  FMUL.FTZ R171, R104, R5 ;  /* 0x0000000568ab7220 */ /* 0x000fc60000410000 */
[----:B------:R-:W5:Y:S01]  /*161b0*/  @P3 MUFU.RCP R0, R9 ;  /* 0x0000000900003308 */ /* 0x000f620000001000 */
        /* <DEDUP_REMOVED lines=16> */
[-C--:B-----5:R-:W-:Y:S01]  /*162c0*/  FMUL.FTZ R11, R51, R0.reuse ;  /* 0x00000000330b7220 */ /* 0x0a0fe20000410000 */
        /* <DEDUP_REMOVED lines=110> */
[----:B----4-:R-:W-:-:S07]  /*169b0*/  @P3 FFMA.FTZ R5, R13, R12, R16 ;  /* 0x0000000c0d053223 */ /* 0x010fce0000010010 */
.L_x_11978:
[----:B------:R-:W-:Y:S05]  /*169c0*/  WARPSYNC.ALL ;  /* 0x0000000000007948 */ /* 0x000fea0003800000 */
        /* <DEDUP_REMOVED lines=9> */
[----:B------:R-:W4:Y:S01]  /*16a60*/  LDL R14, [R1+0x18] ;  /* 0x00001800010e7983 */ /* 0x000f220000100800 */
[----:B------:R-:W-:Y:S05]  /*16a70*/  WARPSYNC.ALL ;  /* 0x0000000000007948 */ /* 0x000fea0003800000 */
[----:B------:R-:W0:Y:S01]  /*16a80*/  S2R R7, SR_SWINHI ;  /* 0x0000000000077919 */ /* 0x000e220000002f00 */
        /* <DEDUP_REMOVED lines=17> */
[----:B0-----:R-:W-:Y:S02]  /*16ba0*/  MOV R13, R7 ;  /* 0x00000007000d7202 */ /* 0x001fe40000000f00 */
        /* <DEDUP_REMOVED lines=33> */
[----:B------:R-:W0:Y:S01]  /*16dc0*/  LDC R0, c[0x0][0xbe8] ;  /* 0x0002fa00ff007b82 */ /* 0x000e220000000800 */
[----:B----4-:R-:W-:-:S07]  /*16dd0*/  IMAD.WIDE R126, R14, 0x2, R12 ;  /* 0x000000020e7e7825 */ /* 0x010fce00078e020c */
[----:B------:R-:W-:Y:S01]  /*16de0*/  BAR.SYNC.DEFER_BLOCKING 0x1, 0x100 ;  /* 0x0044000000007b1d */ /* 0x000fe20000010000 */
[C---:B------:R-:W-:Y:S02]  /*16df0*/  IADD3 R151, P1, R126.reuse, 0x20, RZ ;  /* 0x000000207e977810 */ /* 0x040fe40007f3e0ff */
[C---:B------:R-:W-:Y:S02]  /*16e00*/  IADD3 R179, P2, R126.reuse, 0x40, RZ ;  /* 0x000000407eb37810 */ /* 0x040fe40007f5e0ff */
[----:B------:R-:W-:Y:S01]  /*16e10*/  IADD3 R181, P3, R126, 0x60, RZ ;  /* 0x000000607eb57810 */ /* 0x000fe20007f7e0ff */
[--C-:B------:R-:W-:Y:S01]  /*16e20*/  IMAD.X R21, RZ, RZ, R127.reuse, P1 ;  /* 0x000000ffff157224 */ /* 0x100fe200008e067f */
[----:B------:R-:W-:Y:S01]  /*16e30*/  LOP3.LUT R20, R151, 0x380, RZ, 0xc0, !PT ;  /* 0x0000038097147812 */ /* 0x000fe200078ec0ff */
[--C-:B------:R-:W-:Y:S01]  /*16e40*/  IMAD.X R31, RZ, RZ, R127.reuse, P2 ;  /* 0x000000ffff1f7224 */ /* 0x100fe200010e067f */
[----:B-----5:R-:W-:Y:S01]  /*16e50*/  LOP3.LUT R30, R179, 0x380, RZ, 0xc0, !PT ;  /* 0x00000380b31e7812 */ /* 0x020fe200078ec0ff */
[----:B------:R-:W-:Y:S01]  /*16e60*/  IMAD.X R39, RZ, RZ, R127, P3 ;  /* 0x000000ffff277224 */ /* 0x000fe200018e067f */
[----:B------:R-:W-:-:S02]  /*16e70*/  LOP3.LUT R38, R181, 0x380, RZ, 0xc0, !PT ;  /* 0x00000380b5267812 */ /* 0x000fc400078ec0ff */
[----:B------:R-:W-:Y:S02]  /*16e80*/  SHF.R.U64 R20, R20, 0x3, RZ ;  /* 0x0000000314147819 */ /* 0x000fe400000012ff */
[----:B------:R-:W-:Y:S02]  /*16e90*/  IADD3 R46, P4, R126, 0x4000, RZ ;  /* 0x000040007e2e7810 */ /* 0x000fe40007f9e0ff */
[----:B------:R-:W-:Y:S02]  /*16ea0*/  SHF.R.U64 R30, R30, 0x3, RZ ;  /* 0x000000031e1e7819 */ /* 0x000fe400000012ff */
[----:B------:R-:W-:Y:S01]  /*16eb0*/  SHF.R.U64 R38, R38, 0x3, RZ ;  /* 0x0000000326267819 */ /* 0x000fe200000012ff */
[----:B------:R-:W-:Y:S01]  /*16ec0*/  IMAD.X R47, RZ, RZ, R127, P4 ;  /* 0x000000ffff2f7224 */ /* 0x000fe200020e067f */
[C---:B------:R-:W-:Y:S02]  /*16ed0*/  IADD3 R86, P5, R126.reuse, 0x4020, RZ ;  /* 0x000040207e567810 */ /* 0x040fe40007fbe0ff */
[----:B------:R-:W-:-:S02]  /*16ee0*/  IADD3 R90, P0, R126, 0x4040, RZ ;  /* 0x000040407e5a7810 */ /* 0x000fc40007f1e0ff */
[----:B------:R-:W-:Y:S01]  /*16ef0*/  LOP3.LUT R20, R20, R151, RZ, 0x3c, !PT ;  /* 0x0000009714147212 */ /* 0x000fe200078e3cff */
[--C-:B------:R-:W-:Y:S01]  /*16f00*/  IMAD.X R87, RZ, RZ, R127.reuse, P5 ;  /* 0x000000ffff577224 */ /* 0x100fe200028e067f */
[----:B------:R-:W-:Y:S01]  /*16f10*/  LOP3.LUT R30, R30, R179, RZ, 0x3c, !PT ;  /* 0x000000b31e1e7212 */ /* 0x000fe200078e3cff */
[----:B------:R-:W-:Y:S01]  /*16f20*/  IMAD.X R91, RZ, RZ, R127, P0 ;  /* 0x000000ffff5b7224 */ /* 0x000fe200000e067f */
[----:B------:R-:W-:Y:S02]  /*16f30*/  LOP3.LUT R38, R38, R181, RZ, 0x3c, !PT ;  /* 0x000000b526267212 */ /* 0x000fe400078e3cff */
[----:B------:R-:W-:Y:S02]  /*16f40*/  LOP3.LUT R151, R46, 0x380, RZ, 0xc0, !PT ;  /* 0x000003802e977812 */ /* 0x000fe400078ec0ff */
[----:B------:R-:W-:Y:S02]  /*16f50*/  LOP3.LUT R15, R126, 0x380, RZ, 0xc0, !PT ;  /* 0x000003807e0f7812 */ /* 0x000fe400078ec0ff */
[----:B------:R-:W-:-:S02]  /*16f60*/  LOP3.LUT R179, R86, 0x380, RZ, 0xc0, !PT ;  /* 0x0000038056b37812 */ /* 0x000fc400078ec0ff */
[----:B------:R-:W-:Y:S02]  /*16f70*/  LOP3.LUT R181, R90, 0x380, RZ, 0xc0, !PT ;  /* 0x000003805ab57812 */ /* 0x000fe400078ec0ff */
[C---:B------:R-:W-:Y:S02]  /*16f80*/  IADD3 R94, P1, R126.reuse, 0x4060, RZ ;  /* 0x000040607e5e7810 */ /* 0x040fe40007f3e0ff */
[C---:B------:R-:W-:Y:S02]  /*16f90*/  IADD3 R98, P2, R126.reuse, 0x8000, RZ ;  /* 0x000080007e627810 */ /* 0x040fe40007f5e0ff */
[C---:B------:R-:W-:Y:S01]  /*16fa0*/  IADD3 R102, P3, R126.reuse, 0x8020, RZ ;  /* 0x000080207e667810 */ /* 0x040fe20007f7e0ff */
[--C-:B------:R-:W-:Y:S01]  /*16fb0*/  IMAD.X R95, RZ, RZ, R127.reuse, P1 ;  /* 0x000000ffff5f7224 */ /* 0x100fe200008e067f */
[----:B------:R-:W-:Y:S01]  /*16fc0*/  IADD3 R7, P0, R126, 0xc000, RZ ;  /* 0x0000c0007e077810 */ /* 0x000fe20007f1e0ff */
[--C-:B------:R-:W-:Y:S01]  /*16fd0*/  IMAD.X R99, RZ, RZ, R127.reuse, P2 ;  /* 0x000000ffff637224 */ /* 0x100fe200010e067f */
[----:B------:R-:W-:Y:S01]  /*16fe0*/  SHF.R.U64 R151, R151, 0x3, RZ ;  /* 0x0000000397977819 */ /* 0x000fe200000012ff */
[--C-:B------:R-:W-:Y:S01]  /*16ff0*/  IMAD.X R103, RZ, RZ, R127.reuse, P3 ;  /* 0x000000ffff677224 */ /* 0x100fe200018e067f */
[----:B------:R-:W-:Y:S01]  /*17000*/  SHF.R.U64 R15, R15, 0x3, RZ ;  /* 0x000000030f0f7819 */ /* 0x000fe200000012ff */
[----:B------:R-:W-:Y:S01]  /*17010*/  IMAD.X R115, RZ, RZ, R127, P0 ;  /* 0x000000ffff737224 */ /* 0x000fe200000e067f */
[----:B------:R-:W-:-:S02]  /*17020*/  SHF.R.U64 R179, R179, 0x3, RZ ;  /* 0x00000003b3b37819 */ /* 0x000fc400000012ff */
[----:B------:R-:W-:Y:S02]  /*17030*/  SHF.R.U64 R181, R181, 0x3, RZ ;  /* 0x00000003b5b57819 */ /* 0x000fe400000012ff */
[----:B------:R-:W-:Y:S02]  /*17040*/  IADD3 R106, P4, R126, 0x8040, RZ ;  /* 0x000080407e6a7810 */ /* 0x000fe40007f9e0ff */
[----:B------:R-:W-:Y:S02]  /*17050*/  LOP3.LUT R183, R94, 0x380, RZ, 0xc0, !PT ;  /* 0x000003805eb77812 */ /* 0x000fe400078ec0ff */
[C---:B------:R-:W-:Y:S01]  /*17060*/  IADD3 R110, P5, R126.reuse, 0x8060, RZ ;  /* 0x000080607e6e7810 */ /* 0x040fe20007fbe0ff */
[--C-:B------:R-:W-:Y:S01]  /*17070*/  IMAD.X R107, RZ, RZ, R127.reuse, P4 ;  /* 0x000000ffff6b7224 */ /* 0x100fe200020e067f */
[C---:B---3--:R-:W-:Y:S02]  /*17080*/  IADD3 R80, P1, R126.reuse, 0xc020, RZ ;  /* 0x0000c0207e507810 */ /* 0x048fe40007f3e0ff */
[C---:B------:R-:W-:Y:S01]  /*17090*/  IADD3 R122, P2, R126.reuse, 0xc040, RZ ;  /* 0x0000c0407e7a7810 */ /* 0x040fe20007f5e0ff */
[--C-:B------:R-:W-:Y:S01]  /*170a0*/  IMAD.X R111, RZ, RZ, R127.reuse, P5 ;  /* 0x000000ffff6f7224 */ /* 0x100fe200028e067f */
[----:B------:R-:W-:Y:S01]  /*170b0*/  IADD3 R14, P3, R126, 0xc060, RZ ;  /* 0x0000c0607e0e7810 */ /* 0x000fe20007f7e0ff */
[--C-:B------:R-:W-:Y:S01]  /*170c0*/  IMAD.X R119, RZ, RZ, R127.reuse, P1 ;  /* 0x000000ffff777224 */ /* 0x100fe200008e067f */
[----:B------:R-:W-:Y:S01]  /*170d0*/  LOP3.LUT R46, R151, R46, RZ, 0x3c, !PT ;  /* 0x0000002e972e7212 */ /* 0x000fe200078e3cff */
[--C-:B------:R-:W-:Y:S01]  /*170e0*/  IMAD.X R123, RZ, RZ, R127.reuse, P2 ;  /* 0x000000ffff7b7224 */ /* 0x100fe200010e067f */
[----:B------:R-:W-:Y:S01]  /*170f0*/  LOP3.LUT R126, R15, R126, RZ, 0x3c, !PT ;  /* 0x0000007e0f7e7212 */ /* 0x000fe200078e3cff */
[----:B------:R-:W-:Y:S01]  /*17100*/  IMAD.X R15, RZ, RZ, R127, P3 ;  /* 0x000000ffff0f7224 */ /* 0x000fe200018e067f */
[----:B------:R-:W-:-:S02]  /*17110*/  LOP3.LUT R86, R179, R86, RZ, 0x3c, !PT ;  /* 0x00000056b3567212 */ /* 0x000fc400078e3cff */
[----:B------:R-:W-:Y:S02]  /*17120*/  LOP3.LUT R90, R181, R90, RZ, 0x3c, !PT ;  /* 0x0000005ab55a7212 */ /* 0x000fe400078e3cff */
[----:B------:R-:W-:Y:S02]  /*17130*/  LOP3.LUT R151, R98, 0x380, RZ, 0xc0, !PT ;  /* 0x0000038062977812 */ /* 0x000fe400078ec0ff */
[----:B------:R-:W-:Y:S02]  /*17140*/  ISETP.NE.U32.AND P0, PT, RZ, UR4, PT ;  /* 0x00000004ff007c0c */ /* 0x000fe4000bf05070 */
[----:B------:R-:W-:Y:S02]  /*17150*/  SHF.R.U64 R183, R183, 0x3, RZ ;  /* 0x00000003b7b77819 */ /* 0x000fe400000012ff */
[----:B------:R-:W-:Y:S02]  /*17160*/  LOP3.LUT R179, R102, 0x380, RZ, 0xc0, !PT ;  /* 0x0000038066b37812 */ /* 0x000fe400078ec0ff */
[----:B------:R-:W-:-:S02]  /*17170*/  LOP3.LUT R181, R106, 0x380, RZ, 0xc0, !PT ;  /* 0x000003806ab57812 */ /* 0x000fc400078ec0ff */
[----:B------:R-:W-:Y:S02]  /*17180*/  SHF.R.U64 R151, R151, 0x3, RZ ;  /* 0x0000000397977819 */ /* 0x000fe400000012ff */
[----:B------:R-:W-:Y:S02]  /*17190*/  MOV R126, R126 ;  /* 0x0000007e007e7202 */ /* 0x000fe40000000f00 */
[----:B------:R-:W-:Y:S01]  /*171a0*/  ISETP.NE.AND.EX P0, PT, RZ, UR5, PT, P0 ;  /* 0x00000005ff007c0c */ /* 0x000fe2000bf05300 */
[----:B------:R-:W-:Y:S01]  /*171b0*/  ULDC.64 UR4, c[0x0][0xc08] ;  /* 0x0003020000047ab9 */ /* 0x000fe20000000a00 */
[----:B------:R-:W-:Y:S01]  /*171c0*/  LOP3.LUT R94, R183, R94, RZ, 0x3c, !PT ;  /* 0x0000005eb75e7212 */ /* 0x000fe200078e3cff */
[----:B------:R-:W-:Y:S01]  /*171d0*/  STSM.16.M88.4 [R126], R24 ;  /* 0x000000187e007844 */ /* 0x000fe20000000200 */
[----:B------:R-:W-:Y:S02]  /*171e0*/  SHF.R.U64 R179, R179, 0x3, RZ ;  /* 0x00000003b3b37819 */ /* 0x000fe400000012ff */
[----:B------:R-:W-:-:S02]  /*171f0*/  SHF.R.U64 R181, R181, 0x3, RZ ;  /* 0x00000003b5b57819 */ /* 0x000fc400000012ff */
[----:B------:R-:W-:Y:S02]  /*17200*/  MOV R20, R20 ;  /* 0x0000001400147202 */ /* 0x000fe40000000f00 */
[----:B------:R-:W-:Y:S02]  /*17210*/  LOP3.LUT R183, R110, 0x380, RZ, 0xc0, !PT ;  /* 0x000003806eb77812 */ /* 0x000fe400078ec0ff */
[----:B------:R-:W-:Y:S01]  /*17220*/  MOV R30, R30 ;  /* 0x0000001e001e7202 */ /* 0x000fe20000000f00 */
[----:B------:R3:W-:Y:S01]  /*17230*/  STSM.16.M88.4 [R20], R32 ;  /* 0x0000002014007844 */ /* 0x0007e20000000200 */
[----:B------:R-:W-:Y:S02]  /*17240*/  MOV R38, R38 ;  /* 0x0000002600267202 */ /* 0x000fe40000000f00 */
[----:B------:R-:W-:Y:S01]  /*17250*/  ISETP.NE.U32.AND P2, PT, RZ, UR4, PT ;  /* 0x00000004ff007c0c */ /* 0x000fe2000bf45070 */
[----:B------:R4:W-:Y:S01]  /*17260*/  STSM.16.M88.4 [R30], R40 ;  /* 0x000000281e007844 */ /* 0x0009e20000000200 */
[----:B------:R-:W-:-:S02]  /*17270*/  LOP3.LUT R98, R151, R98, RZ, 0x3c, !PT ;  /* 0x0000006297627212 */ /* 0x000fc400078e3cff */
[----:B------:R-:W-:Y:S01]  /*17280*/  LOP3.LUT R114, R7, 0x380, RZ, 0xc0, !PT ;  /* 0x0000038007727812 */ /* 0x000fe200078ec0ff */
[----:B------:R-:W-:Y:S01]  /*17290*/  STSM.16.M88.4 [R38], R48 ;  /* 0x0000003026007844 */ /* 0x000fe20000000200 */
[----:B------:R-:W-:Y:S02]  /*172a0*/  MOV R46, R46 ;  /* 0x0000002e002e7202 */ /* 0x000fe40000000f00 */
[----:B------:R-:W-:Y:S02]  /*172b0*/  LOP3.LUT R102, R179, R102, RZ, 0x3c, !PT ;  /* 0x00000066b3667212 */ /* 0x000fe400078e3cff */
[----:B------:R-:W-:Y:S01]  /*172c0*/  LOP3.LUT R106, R181, R106, RZ, 0x3c, !PT ;  /* 0x0000006ab56a7212 */ /* 0x000fe200078e3cff */
[----:B------:R-:W-:Y:S01]  /*172d0*/  STSM.16.M88.4 [R46], R56 ;  /* 0x000000382e007844 */ /* 0x000fe20000000200 */
[----:B------:R-:W-:Y:S01]  /*172e0*/  LOP3.LUT R151, R80, 0x380, RZ, 0xc0, !PT ;  /* 0x0000038050977812 */ /* 0x000fe200078ec0ff */
[----:B---3--:R-:W-:Y:S01]  /*172f0*/  IMAD.MOV.U32 R20, RZ, RZ, RZ ;  /* 0x000000ffff147224 */ /* 0x008fe200078e00ff */
[----:B------:R-:W-:-:S02]  /*17300*/  MOV R86, R86 ;  /* 0x0000005600567202 */ /* 0x000fc40000000f00 */
[----:B------:R-:W-:Y:S02]  /*17310*/  SHF.R.U64 R183, R183, 0x3, RZ ;  /* 0x00000003b7b77819 */ /* 0x000fe400000012ff */
[----:B------:R-:W-:Y:S01]  /*17320*/  LOP3.LUT R179, R122, 0x380, RZ, 0xc0, !PT ;  /* 0x000003807ab37812 */ /* 0x000fe200078ec0ff */
[----:B------:R-:W-:Y:S01]  /*17330*/  STSM.16.M88.4 [R86], R64 ;  /* 0x0000004056007844 */ /* 0x000fe20000000200 */
[----:B------:R-:W-:Y:S02]  /*17340*/  LOP3.LUT R181, R14, 0x380, RZ, 0xc0, !PT ;  /* 0x000003800eb57812 */ /* 0x000fe400078ec0ff */
[----:B------:R-:W-:Y:S02]  /*17350*/  MOV R90, R90 ;  /* 0x0000005a005a7202 */ /* 0x000fe40000000f00 */
[----:B------:R-:W-:Y:S02]  /*17360*/  MOV R94, R94 ;  /* 0x0000005e005e7202 */ /* 0x000fe40000000f00 */
[----:B------:R-:W-:Y:S01]  /*17370*/  ISETP.NE.AND.EX P2, PT, RZ, UR5, PT, P2 ;  /* 0x00000005ff007c0c */ /* 0x000fe2000bf45320 */
[----:B------:R-:W-:Y:S01]  /*17380*/  STSM.16.M88.4 [R90], R72 ;  /* 0x000000485a007844 */ /* 0x000fe20000000200 */
[----:B------:R-:W-:-:S02]  /*17390*/  SHF.R.U64 R114, R114, 0x3, RZ ;  /* 0x0000000372727819 */ /* 0x000fc400000012ff */
[----:B------:R-:W-:Y:S01]  /*173a0*/  MOV R98, R98 ;  /* 0x0000006200627202 */ /* 0x000fe20000000f00 */
[----:B------:R-:W-:Y:S01]  /*173b0*/  STSM.16.M88.4 [R94], R68 ;  /* 0x000000445e007844 */ /* 0x000fe20000000200 */
[----:B------:R-:W-:Y:S02]  /*173c0*/  SHF.R.U64 R151, R151, 0x3, RZ ;  /* 0x0000000397977819 */ /* 0x000fe400000012ff */
[----:B------:R-:W-:Y:S01]  /*173d0*/  LOP3.LUT R110, R183, R110, RZ, 0x3c, !PT ;  /* 0x0000006eb76e7212 */ /* 0x000fe200078e3cff */
[----:B------:R3:W-:Y:S01]  /*173e0*/  STSM.16.M88.4 [R98], R8 ;  /* 0x0000000862007844 */ /* 0x0007e20000000200 */
[----:B------:R-:W-:Y:S02]  /*173f0*/  SHF.R.U64 R179, R179, 0x3, RZ ;  /* 0x00000003b3b37819 */ /* 0x000fe400000012ff */
[----:B------:R-:W-:Y:S02]  /*17400*/  SHF.R.U64 R181, R181, 0x3, RZ ;  /* 0x00000003b5b57819 */ /* 0x000fe400000012ff */
[----:B------:R-:W-:-:S02]  /*17410*/  LOP3.LUT R114, R114, R7, RZ, 0x3c, !PT ;  /* 0x0000000772727212 */ /* 0x000fc400078e3cff */
[----:B------:R-:W-:Y:S02]  /*17420*/  MOV R102, R102 ;  /* 0x0000006600667202 */ /* 0x000fe40000000f00 */
[----:B------:R-:W-:Y:S02]  /*17430*/  F2FP.BF16.F32.PACK_AB R24, R97, R169 ;  /* 0x000000a96118723e */ /* 0x000fe400000010ff */
[----:B------:R-:W-:Y:S02]  /*17440*/  F2FP.BF16.F32.PACK_AB R25, R128, R124 ;  /* 0x0000007c8019723e */ /* 0x000fe400000010ff */
[----:B------:R-:W-:Y:S02]  /*17450*/  F2FP.BF16.F32.PACK_AB R26, R101, R170 ;  /* 0x000000aa651a723e */ /* 0x000fe400000010ff */
[----:B------:R-:W-:Y:S02]  /*17460*/  F2FP.BF16.F32.PACK_AB R27, R153, R152 ;  /* 0x00000098991b723e */ /* 0x000fe400000010ff */
[----:B------:R-:W-:-:S02]  /*17470*/  LOP3.LUT R118, R151, R80, RZ, 0x3c, !PT ;  /* 0x0000005097767212 */ /* 0x000fc400078e3cff */
[----:B------:R-:W-:Y:S01]  /*17480*/  MOV R106, R106 ;  /* 0x0000006a006a7202 */ /* 0x000fe20000000f00 */
[----:B------:R-:W-:Y:S01]  /*17490*/  STSM.16.M88.4 [R102], R24 ;  /* 0x0000001866007844 */ /* 0x000fe20000000200 */
[----:B----4-:R-:W-:Y:S02]  /*174a0*/  F2FP.BF16.F32.PACK_AB R30, R109, R172 ;  /* 0x000000ac6d1e723e */ /* 0x010fe400000010ff */
[----:B------:R-:W-:Y:S02]  /*174b0*/  F2FP.BF16.F32.PACK_AB R31, R157, R156 ;  /* 0x0000009c9d1f723e */ /* 0x000fe400000010ff */
[----:B------:R-:W-:Y:S02]  /*174c0*/  LOP3.LUT R122, R179, R122, RZ, 0x3c, !PT ;  /* 0x0000007ab37a7212 */ /* 0x000fe400078e3cff */
[----:B------:R-:W-:Y:S01]  /*174d0*/  LOP3.LUT R14, R181, R14, RZ, 0x3c, !PT ;  /* 0x0000000eb50e7212 */ /* 0x000fe200078e3cff */
[----:B------:R-:W-:Y:S01]  /*174e0*/  STSM.16.M88.4 [R106], R28 ;  /* 0x0000001c6a007844 */ /* 0x000fe20000000200 */
[----:B------:R-:W-:-:S02]  /*174f0*/  MOV R110, R110 ;  /* 0x0000006e006e7202 */ /* 0x000fc40000000f00 */
[----:B---3--:R-:W-:Y:S02]  /*17500*/  F2FP.BF16.F32.PACK_AB R8, R113, R173 ;  /* 0x000000ad7108723e */ /* 0x008fe400000010ff */
        /* <DEDUP_REMOVED lines=10> */
[----:B------:R-:W-:Y:S01]  /*175b0*/  F2FP.BF16.F32.PACK_AB R38, R133, R132 ;  /* 0x000000848526723e */ /* 0x000fe200000010ff */
[----:B------:R-:W-:Y:S01]  /*175c0*/  STSM.16.M88.4 [R114], R32 ;  /* 0x0000002072007844 */ /* 0x000fe20000000200 */
[----:B------:R-:W-:Y:S02]  /*175d0*/  F2FP.BF16.F32.PACK_AB R39, R135, R134 ;  /* 0x000000868727723e */ /* 0x000fe400000010ff */
[----:B------:R-:W-:-:S02]  /*175e0*/  MOV R122, R122 ;  /* 0x0000007a007a7202 */ /* 0x000fc40000000f00 */
[----:B------:R-:W-:Y:S01]  /*175f0*/  MOV R7, R14 ;  /* 0x0000000e00077202 */ /* 0x000fe20000000f00 */
[----:B---3--:R-:W3:Y:S01]  /*17600*/  @P2 LDC.64 R8, c[0x0][0xc08] ;  /* 0x00030200ff082b82 */ /* 0x008ee20000000a00 */
[----:B------:R-:W-:Y:S04]  /*17610*/  STSM.16.M88.4 [R118], R36 ;  /* 0x0000002476007844 */ /* 0x000fe80000000200 */
[----:B------:R-:W-:Y:S03]  /*17620*/  STSM.16.M88.4 [R122], R136 ;  /* 0x000000887a007844 */ /* 0x000fe60000000200 */
[----:B------:R-:W4:Y:S01]  /*17630*/  LDC.64 R14, c[0x0][0xc00] ;  /* 0x00030000ff0e7b82 */ /* 0x000f220000000a00 */
[----:B------:R2:W-:Y:S01]  /*17640*/  STSM.16.M88.4 [R7], R144 ;  /* 0x0000009007007844 */ /* 0x0005e20000000200 */
[----:B------:R-:W-:Y:S01]  /*17650*/  ULDC UR4, c[0x0][0xa88] ;  /* 0x0002a20000047ab9 */ /* 0x000fe20000000800 */
[----:B---3--:R-:W-:-:S04]  /*17660*/  @P2 IMAD.WIDE R8, R232, 0x4, R8 ;  /* 0x00000004e8082825 */ /* 0x008fc800078e0208 */
[----:B--2---:R-:W-:Y:S01]  /*17670*/  IMAD.U32 R7, RZ, RZ, UR4 ;  /* 0x00000004ff077e24 */ /* 0x004fe2000f8e00ff */
[----:B------:R-:W-:Y:S01]  /*17680*/  BAR.SYNC.DEFER_BLOCKING 0x1, 0x100 ;  /* 0x0044000000007b1d */ /* 0x000fe20000010000 */
[----:B----4-:R-:W-:-:S05]  /*17690*/  IMAD.WIDE R14, R232, 0x4, R14 ;  /* 0x00000004e80e7825 */ /* 0x010fca00078e020e */
[----:B------:R2:W5:Y:S01]  /*176a0*/  @P0 LDG.E R20, desc[UR38][R14.64] ;  /* 0x000000260e140981 */ /* 0x000562000c1e1900 */
[----:B0-----:R-:W-:Y:S01]  /*176b0*/  ISETP.NE.AND P1, PT, R0, 0x1, PT ;  /* 0x000000010000780c */ /* 0x001fe20003f25270 */
[----:B------:R-:W-:Y:S02]  /*176c0*/  IMAD.IADD R24, R211, 0x1, R206 ;  /* 0x00000001d3187824 */ /* 0x000fe400078e02ce */
[----:B------:R2:W5:Y:S10]  /*176d0*/  @P2 LDG.E R7, desc[UR38][R8.64] ;  /* 0x0000002608072981 */ /* 0x000574000c1e1900 */
[----:B------:R-:W0:Y:S08]  /*176e0*/  @P1 LDC R3, c[0x0][0xbec] ;  /* 0x0002fb00ff031b82 */ /* 0x000e300000000800 */
[----:B------:R-:W3:Y:S01]  /*176f0*/  @P1 LDC R10, c[0x0][0xbf0] ;  /* 0x0002fc00ff0a1b82 */ /* 0x000ee20000000800 */
[----:B--2---:R-:W-:Y:S05]  /*17700*/  @P2 BRA `(.L_x_12089) ;  /* 0x0000000000102947 */ /* 0x004fea0003800000 */
[----:B------:R-:W-:Y:S05]  /*17710*/  @!P0 BRA `(.L_x_12089) ;  /* 0x00000000000c8947 */ /* 0x000fea0003800000 */
[----:B------:R-:W2:Y:S04]  /*17720*/  LDG.E R4, desc[UR38][R14.64] ;  /* 0x000000260e047981 */ /* 0x000ea8000c1e1900 */
[----:B-----5:R-:W2:Y:S02]  /*17730*/  LDG.E R7, desc[UR38][R14.64+0x4] ;  /* 0x000004260e077981 */ /* 0x020ea4000c1e1900 */
[----:B--2---:R-:W-:-:S07]  /*17740*/  IMAD.IADD R7, R7, 0x1, -R4 ;  /* 0x0000000107077824 */ /* 0x004fce00078e0a04 */
.L_x_12089:
[----:B------:R-:W2:Y:S01]  /*17750*/  LDL R26, [R1+0x14] ;  /* 0x00001400011a7983 */ /* 0x000ea20000100800 */
        /* <DEDUP_REMOVED lines=8> */
[----:B---3--:R-:W-:Y:S01]  /*177e0*/  @P1 SHF.R.U32.HI R11, RZ, R10, R3 ;  /* 0x0000000aff0b1219 */ /* 0x008fe20000011603 */
[----:B------:R-:W-:Y:S01]  /*177f0*/  IMAD.WIDE.U32 R8, R225, UR4, R20 ;  /* 0x00000004e1087c25 */ /* 0x000fe2000f8e0014 */
[----:B------:R-:W-:-:S02]  /*17800*/  SHF.R.S32.HI R3, RZ, 0x1f, R232 ;  /* 0x0000001fff037819 */ /* 0x000fc400000114e8 */
[----:B------:R-:W3:Y:S01]  /*17810*/  @P1 LDC R91, c[0x0][0xbf0] ;  /* 0x0002fc00ff5b1b82 */ /* 0x000ee20000000800 */
[----:B------:R-:W-:Y:S01]  /*17820*/  IMAD R15, R225, UR5, R4 ;  /* 0x00000005e10f7c24 */ /* 0x000fe2000f8e0204 */
[----:B------:R-:W-:Y:S01]  /*17830*/  SEL R3, R3, RZ, !P0 ;  /* 0x000000ff03037207 */ /* 0x000fe20004000000 */
[----:B------:R-:W-:Y:S01]  /*17840*/  IMAD.MOV R27, RZ, RZ, -R11 ;  /* 0x000000ffff1b7224 */ /* 0x000fe200078e0a0b */
[----:B------:R-:W-:Y:S01]  /*17850*/  ULDC.64 UR4, c[0x0][0xb98] ;  /* 0x0002e60000047ab9 */ /* 0x000fe20000000a00 */
        /* <DEDUP_REMOVED lines=18> */
[----:B------:R-:W-:Y:S01]  /*17980*/  IADD3 R29, P5, R12, 0x3000, RZ ;  /* 0x000030000c1d7810 */ /* 0x000fe20007fbe0ff */
[----:B------:R-:W-:Y:S01]  /*17990*/  IMAD.WIDE.U32 R8, R15, UR4, R8 ;  /* 0x000000040f087c25 */ /* 0x000fe2000f8e0008 */
[----:B------:R-:W-:Y:S01]  /*179a0*/  ULDC.64 UR4, c[0x0][0xb50] ;  /* 0x0002d40000047ab9 */ /* 0x000fe20000000a00 */
[----:B------:R-:W-:Y:S02]  /*179b0*/  SHF.R.U64 R36, R36, 0x3, RZ ;  /* 0x0000000324247819 */ /* 0x000fe400000012ff */
[----:B------:R-:W-:Y:S01]  /*179c0*/  IMAD.IADD R9, R9, 0x1, R25 ;  /* 0x0000000109097824 */ /* 0x000fe200078e0219 */
[----:B------:R-:W-:Y:S01]  /*179d0*/  LEA R10, P0, R8, UR4, 0x2 ;  /* 0x00000004080a7c11 */ /* 0x000fe2000f8010ff */
[----:B------:R-:W-:Y:S01]  /*179e0*/  IMAD.X R15, RZ, RZ, R13, P2 ;  /* 0x000000ffff0f7224 */ /* 0x000fe200010e060d */
[----:B------:R-:W-:Y:S02]  /*179f0*/  IADD3 R25, P3, R12, 0x2000, RZ ;  /* 0x000020000c197810 */ /* 0x000fe40007f7e0ff */
[----:B------:R-:W-:Y:S01]  /*17a00*/  LEA.HI.X R8, R8, UR5, R9, 0x2, P0 ;  /* 0x0000000508087c11 */ /* 0x000fe200080f1409 */
[----:B------:R-:W-:Y:S01]  /*17a10*/  SHFL.IDX PT, R54, R10, RZ, 0x1c1f ;  /* 0x001c1fff0a367589 */ /* 0x000fe200000e0000 */
[----:B------:R-:W-:Y:S01]  /*17a20*/  IADD3 R33, P0, R12, 0x4000, RZ ;  /* 0x000040000c217810 */ /* 0x000fe20007f1e0ff */
[----:B------:R-:W-:Y:S01]  /*17a30*/  ULDC.64 UR4, c[0x0][0xaa0] ;  /* 0x0002a80000047ab9 */ /* 0x000fe20000000a00 */
[----:B------:R-:W-:Y:S01]  /*17a40*/  LOP3.LUT R24, R25, 0x380, RZ, 0xc0, !PT ;  /* 0x0000038019187812 */ /* 0x000fe200078ec0ff */
[----:B------:R-:W4:Y:S01]  /*17a50*/  SHFL.IDX PT, R55, R8, RZ, 0x1c1f ;  /* 0x001c1fff08377589 */ /* 0x000f2200000e0000 */
[----:B------:R-:W-:-:S02]  /*17a60*/  LOP3.LUT R32, R33, 0x380, RZ, 0xc0, !PT ;  /* 0x0000038021207812 */ /* 0x000fc400078ec0ff */
[----:B------:R-:W-:Y:S01]  /*17a70*/  SHF.R.U64 R24, R24, 0x3, RZ ;  /* 0x0000000318187819 */ /* 0x000fe200000012ff */
[----:B------:R-:W-:Y:S01]  /*17a80*/  SHFL.IDX PT, R58, R10, 0x1, 0x1c1f ;  /* 0x003c1f000a3a7f89 */ /* 0x000fe200000e0000 */
[----:B------:R-:W-:Y:S02]  /*17a90*/  IADD3 R41, P2, R12, 0x6000, RZ ;  /* 0x000060000c297810 */ /* 0x000fe40007f5e0ff */
[----:B------:R-:W-:Y:S01]  /*17aa0*/  SHF.R.U64 R32, R32, 0x3, RZ ;  /* 0x0000000320207819 */ /* 0x000fe200000012ff */
[----:B------:R1:W0:Y:S01]  /*17ab0*/  SHFL.IDX PT, R59, R8, 0x1, 0x1c1f ;  /* 0x003c1f00083b7f89 */ /* 0x00022200000e0000 */
[----:B------:R-:W-:Y:S01]  /*17ac0*/  LOP3.LUT R24, R24, R25, RZ, 0x3c, !PT ;  /* 0x0000001918187212 */ /* 0x000fe200078e3cff */
[----:B------:R-:W-:Y:S01]  /*17ad0*/  IMAD.X R25, RZ, RZ, R13, P3 ;  /* 0x000000ffff197224 */ /* 0x000fe200018e060d */
[----:B------:R-:W-:Y:S02]  /*17ae0*/  LOP3.LUT R40, R41, 0x380, RZ, 0xc0, !PT ;  /* 0x0000038029287812 */ /* 0x000fe400078ec0ff */
[----:B------:R-:W-:-:S02]  /*17af0*/  IADD3 R45, P3, R12, 0x7000, RZ ;  /* 0x000070000c2d7810 */ /* 0x000fc40007f7e0ff */
[----:B------:R-:W-:Y:S01]  /*17b00*/  LOP3.LUT R32, R32, R33, RZ, 0x3c, !PT ;  /* 0x0000002120207212 */ /* 0x000fe200078e3cff */
[--C-:B------:R-:W-:Y:S01]  /*17b10*/  IMAD.X R33, RZ, RZ, R13.reuse, P0 ;  /* 0x000000ffff217224 */ /* 0x100fe200000e060d */
[----:B------:R-:W-:Y:S02]  /*17b20*/  SHF.R.U64 R40, R40, 0x3, RZ ;  /* 0x0000000328287819 */ /* 0x000fe400000012ff */
[----:B------:R-:W-:Y:S02]  /*17b30*/  IADD3 R53, P0, R12, 0x9000, RZ ;  /* 0x000090000c357810 */ /* 0x000fe40007f1e0ff */
[----:B------:R-:W-:Y:S02]  /*17b40*/  LOP3.LUT R44, R45, 0x380, RZ, 0xc0, !PT ;  /* 0x000003802d2c7812 */ /* 0x000fe400078ec0ff */
[----:B------:R-:W-:Y:S01]  /*17b50*/  LOP3.LUT R40, R40, R41, RZ, 0x3c, !PT ;  /* 0x0000002928287212 */ /* 0x000fe200078e3cff */
[----:B------:R-:W-:Y:S01]  /*17b60*/  IMAD.X R41, RZ, RZ, R13, P2 ;  /* 0x000000ffff297224 */ /* 0x000fe200010e060d */
[----:B------:R-:W-:-:S02]  /*17b70*/  LOP3.LUT R52, R53, 0x380, RZ, 0xc0, !PT ;  /* 0x0000038035347812 */ /* 0x000fc400078ec0ff */
[----:B------:R-:W-:Y:S02]  /*17b80*/  SHF.R.U64 R44, R44, 0x3, RZ ;  /* 0x000000032c2c7819 */ /* 0x000fe400000012ff */
[----:B------:R-:W-:Y:S02]  /*17b90*/  IADD3 R57, P2, R12, 0xb000, RZ ;  /* 0x0000b0000c397810 */ /* 0x000fe40007f5e0ff */
[----:B------:R-:W-:Y:S02]  /*17ba0*/  SHF.R.U64 R52, R52, 0x3, RZ ;  /* 0x0000000334347819 */ /* 0x000fe400000012ff */
[----:B------:R-:W-:Y:S01]  /*17bb0*/  LOP3.LUT R44, R44, R45, RZ, 0x3c, !PT ;  /* 0x0000002d2c2c7212 */ /* 0x000fe200078e3cff */
[----:B------:R-:W-:Y:S01]  /*17bc0*/  IMAD.X R45, RZ, RZ, R13, P3 ;  /* 0x000000ffff2d7224 */ /* 0x000fe200018e060d */
[----:B------:R-:W-:Y:S02]  /*17bd0*/  LOP3.LUT R56, R57, 0x380, RZ, 0xc0, !PT ;  /* 0x0000038039387812 */ /* 0x000fe400078ec0ff */
[----:B------:R-:W-:-:S02]  /*17be0*/  IADD3 R61, P3, R12, 0xc000, RZ ;  /* 0x0000c0000c3d7810 */ /* 0x000fc40007f7e0ff */
[----:B------:R-:W-:Y:S01]  /*17bf0*/  LOP3.LUT R52, R52, R53, RZ, 0x3c, !PT ;  /* 0x0000003534347212 */ /* 0x000fe200078e3cff */
[--C-:B------:R-:W-:Y:S01]  /*17c00*/  IMAD.X R53, RZ, RZ, R13.reuse, P0 ;  /* 0x000000ffff357224 */ /* 0x100fe200000e060d */
[----:B------:R-:W-:Y:S02]  /*17c10*/  SHF.R.U64 R56, R56, 0x3, RZ ;  /* 0x0000000338387819 */ /* 0x000fe400000012ff */
[----:B------:R-:W-:Y:S02]  /*17c20*/  LOP3.LUT R60, R61, 0x380, RZ, 0xc0, !PT ;  /* 0x000003803d3c7812 */ /* 0x000fe400078ec0ff */
[----:B------:R-:W-:Y:S02]  /*17c30*/  LOP3.LUT P0, RZ, R237, 0x3, RZ, 0xc0, !PT ;  /* 0x00000003edff7812 */ /* 0x000fe4000780c0ff */
[----:B------:R-:W-:Y:S01]  /*17c40*/  LOP3.LUT R56, R56, R57, RZ, 0x3c, !PT ;  /* 0x0000003938387212 */ /* 0x000fe200078e3cff */
[--C-:B------:R-:W-:Y:S01]  /*17c50*/  IMAD.X R57, RZ, RZ, R13.reuse, P2 ;  /* 0x000000ffff397224 */ /* 0x100fe200010e060d */
[----:B------:R-:W-:Y:S01]  /*17c60*/  LOP3.LUT R36, R36, R37, RZ, 0x3c, !PT ;  /* 0x0000002524247212 */ /* 0x000fe200078e3cff */
[----:B------:R-:W-:Y:S01]  /*17c70*/  IMAD.X R37, RZ, RZ, R13, P4 ;  /* 0x000000ffff257224 */ /* 0x000fe200020e060d */
[----:B------:R-:W-:-:S02]  /*17c80*/  SHF.R.U64 R60, R60, 0x3, RZ ;  /* 0x000000033c3c7819 */ /* 0x000fc400000012ff */
[----:B------:R-:W-:Y:S02]  /*17c90*/  IADD3 R79, P4, R12, 0xa000, RZ ;  /* 0x0000a0000c4f7810 */ /* 0x000fe40007f9e0ff */
[----:B------:R-:W-:Y:S02]  /*17ca0*/  LOP3.LUT R28, R29, 0x380, RZ, 0xc0, !PT ;  /* 0x000003801d1c7812 */ /* 0x000fe400078ec0ff */
[----:B------:R-:W-:Y:S01]  /*17cb0*/  LOP3.LUT R60, R60, R61, RZ, 0x3c, !PT ;  /* 0x0000003d3c3c7212 */ /* 0x000fe200078e3cff */
[----:B------:R-:W-:Y:S01]  /*17cc0*/  IMAD.X R61, RZ, RZ, R13, P3 ;  /* 0x000000ffff3d7224 */ /* 0x000fe200018e060d */
[----:B------:R-:W-:Y:S02]  /*17cd0*/  LOP3.LUT R78, R79, 0x380, RZ, 0xc0, !PT ;  /* 0x000003804f4e7812 */ /* 0x000fe400078ec0ff */
[----:B------:R-:W-:Y:S02]  /*17ce0*/  IADD3 R7, P3, R12, 0xf000, RZ ;  /* 0x0000f0000c077810 */ /* 0x000fe40007f7e0ff */
[----:B------:R-:W-:-:S02]  /*17cf0*/  SHF.R.U64 R28, R28, 0x3, RZ ;  /* 0x000000031c1c7819 */ /* 0x000fc400000012ff */
[----:B------:R-:W-:Y:S01]  /*17d00*/  SHF.R.U64 R78, R78, 0x3, RZ ;  /* 0x000000034e4e7819 */ /* 0x000fe200000012ff */
[----:B------:R-:W-:Y:S01]  /*17d10*/  IMAD R21, R21, UR4, RZ ;  /* 0x0000000415157c24 */ /* 0x000fe2000f8e02ff */
[----:B------:R-:W-:Y:S01]  /*17d20*/  LOP3.LUT R28, R28, R29, RZ, 0x3c, !PT ;  /* 0x0000001d1c1c7212 */ /* 0x000fe200078e3cff */
[--C-:B------:R-:W-:Y:S01]  /*17d30*/  IMAD.X R29, RZ, RZ, R13.reuse, P5 ;  /* 0x000000ffff1d7224 */ /* 0x100fe200028e060d */
[----:B------:R-:W-:Y:S01]  /*17d40*/  IADD3 R49, P5, R12, 0x8000, RZ ;  /* 0x000080000c317810 */ /* 0x000fe20007fbe0ff */
[--C-:B------:R-:W-:Y:S01]  /*17d50*/  IMAD.X R73, RZ, RZ, R13.reuse, P3 ;  /* 0x000000ffff497224 */ /* 0x100fe200018e060d */
[----:B------:R-:W-:Y:S01]  /*17d60*/  LOP3.LUT R78, R78, R79, RZ, 0x3c, !PT ;  /* 0x0000004f4e4e7212 */ /* 0x000fe200078e3cff */
[----:B------:R-:W-:Y:S01]  /*17d70*/  IMAD.X R79, RZ, RZ, R13, P4 ;  /* 0x000000ffff4f7224 */ /* 0x000fe200020e060d */
[----:B------:R-:W-:Y:S01]  /*17d80*/  LOP3.LUT R48, R49, 0x380, RZ, 0xc0, !PT ;  /* 0x0000038031307812 */ /* 0x000fe200078ec0ff */
[----:B------:R-:W-:Y:S01]  /*17d90*/  IMAD R85, R20, UR5, R21 ;  /* 0x0000000514557c24 */ /* 0x000fe2000f8e0215 */
[----:B------:R-:W-:Y:S01]  /*17da0*/  IADD3 R69, P4, R12, 0xe000, RZ ;  /* 0x0000e0000c457810 */ /* 0x000fe20007f9e0ff */
[----:B------:R-:W-:Y:S01]  /*17db0*/  IMAD.WIDE.U32 R20, R20, UR4, RZ ;  /* 0x0000000414147c25 */ /* 0x000fe2000f8e00ff */
[----:B------:R-:W-:Y:S01]  /*17dc0*/  ULDC.64 UR4, c[0x0][0xae8] ;  /* 0x0002ba0000047ab9 */ /* 0x000fe20000000a00 */
[----:B------:R-:W-:-:S02]  /*17dd0*/  SHF.R.U64 R48, R48, 0x3, RZ ;  /* 0x0000000330307819 */ /* 0x000fc400000012ff */
[----:B------:R-:W-:Y:S01]  /*17de0*/  IMAD.IADD R21, R21, 0x1, R85 ;  /* 0x0000000115157824 */ /* 0x000fe200078e0255 */
[----:B------:R-:W-:Y:S02]  /*17df0*/  LOP3.LUT R68, R69, 0x380, RZ, 0xc0, !PT ;  /* 0x0000038045447812 */ /* 0x000fe400078ec0ff */
[----:B------:R-:W-:Y:S01]  /*17e00*/  LOP3.LUT R48, R48, R49, RZ, 0x3c, !PT ;  /* 0x0000003130307212 */ /* 0x000fe200078e3cff */
[----:B------:R-:W-:Y:S01]  /*17e10*/  IMAD.X R49, RZ, RZ, R13, P5 ;  /* 0x000000ffff317224 */ /* 0x000fe200028e060d */
[C---:B------:R-:W-:Y:S01]  /*17e20*/  IADD3 R65, P5, R12.reuse, 0xd000, RZ ;  /* 0x0000d0000c417810 */ /* 0x040fe20007fbe0ff */
[----:B------:R-:W-:Y:S01]  /*17e30*/  IMAD.WIDE.U32 R20, R225, UR4, R20 ;  /* 0x00000004e1147c25 */ /* 0x000fe2000f8e0014 */
[----:B------:R-:W-:Y:S02]  /*17e40*/  LOP3.LUT R9, R12, 0x380, RZ, 0xc0, !PT ;  /* 0x000003800c097812 */ /* 0x000fe400078ec0ff */
[----:B------:R-:W-:Y:S02]  /*17e50*/  LOP3.LUT R64, R65, 0x380, RZ, 0xc0, !PT ;  /* 0x0000038041407812 */ /* 0x000fe400078ec0ff */
[----:B------:R-:W-:-:S02]  /*17e60*/  LOP3.LUT R14, R11, 0x380, RZ, 0xc0, !PT ;  /* 0x000003800b0e7812 */ /* 0x000fc400078ec0ff */
        /* <DEDUP_REMOVED lines=8> */
[----:B-1----:R-:W-:Y:S01]  /*17ef0*/  LOP3.LUT R8, R9, R12, RZ, 0x3c, !PT ;  /* 0x0000000c09087212 */ /* 0x002fe200078e3cff */
[----:B------:R-:W-:Y:S01]  /*17f00*/  IMAD.MOV.U32 R9, RZ, RZ, R13 ;  /* 0x000000ffff097224 */ /* 0x000fe200078e000d */
[----:B------:R-:W-:Y:S01]  /*17f10*/  LOP3.LUT R14, R14, R11, RZ, 0x3c, !PT ;  /* 0x0000000b0e0e7212 */ /* 0x000fe200078e3cff */
[----:B------:R-:W-:Y:S01]  /*17f20*/  BSSY B1, `(.L_x_12090) ;  /* 0x0000062000017945 */ /* 0x000fe20003800000 */
[----:B------:R-:W-:-:S02]  /*17f30*/  SHF.R.S32.HI R88, RZ, 0x1f, R223 ;  /* 0x0000001fff587819 */ /* 0x000fc400000114df */
[----:B------:R-:W-:Y:S02]  /*17f40*/  SHF.R.S32.HI R90, RZ, 0x1f, R221 ;  /* 0x0000001fff5a7819 */ /* 0x000fe400000114dd */
[----:B------:R-:W-:Y:S02]  /*17f50*/  SHF.R.S32.HI R92, RZ, 0x1f, R222 ;  /* 0x0000001fff5c7819 */ /* 0x000fe400000114de */
[----:B------:R-:W-:Y:S01]  /*17f60*/  SHF.R.S32.HI R93, RZ, 0x1f, R208 ;  /* 0x0000001fff5d7819 */ /* 0x000fe200000114d0 */
[----:B--2---:R-:W-:-:S05]  /*17f70*/  IMAD.IADD R4, R26, 0x1, R206 ;  /* 0x000000011a047824 */ /* 0x004fca00078e02ce */
[C---:B------:R-:W-:Y:S01]  /*17f80*/  ISETP.GE.OR P2, PT, R4.reuse, R87, P0 ;  /* 0x000000570400720c */ /* 0x040fe20000746670 */
[----:B------:R-:W-:-:S05]  /*17f90*/  VIADD R4, R4, 0x8 ;  /* 0x0000000804047836 */ /* 0x000fca0000000000 */
[----:B------:R-:W-:Y:S02]  /*17fa0*/  ISETP.GE.OR P0, PT, R4, R87, P0 ;  /* 0x000000570400720c */ /* 0x000fe40000706670 */
[----:B------:R-:W-:-:S04]  /*17fb0*/  LOP3.LUT R4, R7, 0x380, RZ, 0xc0, !PT ;  /* 0x0000038007047812 */ /* 0x000fc800078ec0ff */
[----:B------:R-:W-:Y:S01]  /*17fc0*/  SHF.R.U64 R4, R4, 0x3, RZ ;  /* 0x0000000304047819 */ /* 0x000fe200000012ff */
[----:B----4-:R-:W-:Y:S03]  /*17fd0*/  @!P2 ST.E desc[UR38][R54.64], R6 ;  /* 0x000000063600a985 */ /* 0x010fe6000c101926 */
[----:B------:R-:W-:-:S03]  /*17fe0*/  LOP3.LUT R72, R4, R7, RZ, 0x3c, !PT ;  /* 0x0000000704487212 */ /* 0x000fc600078e3cff */
[----:B0-----:R0:W-:Y:S04]  /*17ff0*/  @!P0 ST.E desc[UR38][R58.64], R5 ;  /* 0x000000053a008985 */ /* 0x0011e8000c101926 */
[----:B------:R-:W5:Y:S04]  /*18000*/  LD.E.128 R8, desc[UR38][R8.64] ;  /* 0x0000002608087980 */ /* 0x000f68000c101d00 */
[----:B------:R-:W5:Y:S04]  /*18010*/  LD.E.128 R12, desc[UR38][R14.64] ;  /* 0x000000260e0c7980 */ /* 0x000f68000c101d00 */
[----:B0-----:R0:W5:Y:S04]  /*18020*/  LD.E.128 R4, desc[UR38][R78.64] ;  /* 0x000000264e047980 */ /* 0x001168000c101d00 */
[----:B------:R-:W5:Y:S04]  /*18030*/  LD.E.128 R24, desc[UR38][R24.64] ;  /* 0x0000002618187980 */ /* 0x000f68000c101d00 */
[----:B------:R-:W5:Y:S01]  /*18040*/  LD.E.128 R28, desc[UR38][R28.64] ;  /* 0x000000261c1c7980 */ /* 0x000f62000c101d00 */
[----:B0-----:R-:W-:-:S02]  /*18050*/  IMAD R78, R77, UR4, RZ ;  /* 0x000000044d4e7c24 */ /* 0x001fc4000f8e02ff */
[----:B------:R-:W-:Y:S01]  /*18060*/  IMAD R77, R224, 0x20, R235 ;  /* 0x00000020e04d7824 */ /* 0x000fe200078e02eb */
[----:B------:R-:W5:Y:S01]  /*18070*/  LD.E.128 R32, desc[UR38][R32.64] ;  /* 0x0000002620207980 */ /* 0x000f62000c101d00 */
[----:B------:R-:W-:Y:S01]  /*18080*/  IMAD R79, R225, UR5, R78 ;  /* 0x00000005e14f7c24 */ /* 0x000fe2000f8e024e */
[----:B------:R-:W-:Y:S01]  /*18090*/  ULDC.64 UR4, c[0x0][0xaf0] ;  /* 0x0002bc0000047ab9 */ /* 0x000fe20000000a00 */
[----:B------:R-:W-:Y:S01]  /*180a0*/  IMAD.IADD R80, R206, 0x1, R77 ;  /* 0x00000001ce507824 */ /* 0x000fe200078e024d */
[----:B------:R-:W5:Y:S01]  /*180b0*/  LD.E.128 R36, desc[UR38][R36.64] ;  /* 0x0000002624247980 */ /* 0x000f62000c101d00 */
[----:B------:R-:W-:Y:S02]  /*180c0*/  IMAD R77, R3, UR4, RZ ;  /* 0x00000004034d7c24 */ /* 0x000fe4000f8e02ff */
[----:B------:R-:W-:Y:S01]  /*180d0*/  @P1 IMAD.HI.U32 R78, R80, R89, RZ ;  /* 0x00000059504e1227 */ /* 0x000fe200078e00ff */
[----:B------:R-:W5:Y:S03]  /*180e0*/  LD.E.128 R40, desc[UR38][R40.64] ;  /* 0x0000002628287980 */ /* 0x000f66000c101d00 */
[----:B------:R-:W-:Y:S01]  /*180f0*/  IMAD.IADD R21, R21, 0x1, R79 ;  /* 0x0000000115157824 */ /* 0x000fe200078e024f */
[----:B------:R-:W5:Y:S01]  /*18100*/  LD.E.128 R44, desc[UR38][R44.64] ;  /* 0x000000262c2c7980 */ /* 0x000f62000c101d00 */
[----:B------:R-:W-:Y:S01]  /*18110*/  IMAD.MOV.U32 R3, RZ, RZ, R80 ;  /* 0x000000ffff037224 */ /* 0x000fe200078e0050 */
[----:B---3--:R-:W-:Y:S01]  /*18120*/  @P1 SHF.R.U32.HI R3, RZ, R91, R78 ;  /* 0x0000005bff031219 */ /* 0x008fe2000001164e */
        /* <DEDUP_REMOVED lines=12> */
[----:B------:R-:W-:-:S03]  /*181f0*/  IMAD R85, R3, UR5, R20 ;  /* 0x0000000503557c24 */ /* 0x000fc6000f8e0214 */
[----:B------:R-:W5:Y:S01]  /*18200*/  LD.E.128 R64, desc[UR38][R64.64] ;  /* 0x0000002640407980 */ /* 0x000f62000c101d00 */
[----:B------:R-:W-:-:S03]  /*18210*/  IMAD.WIDE.U32 R20, R3, UR4, R76 ;  /* 0x0000000403147c25 */ /* 0x000fc6000f8e004c */
[----:B------:R-:W5:Y:S01]  /*18220*/  LD.E.128 R68, desc[UR38][R68.64] ;  /* 0x0000002644447980 */ /* 0x000f62000c101d00 */
[----:B------:R-:W-:-:S03]  /*18230*/  SHF.R.S32.HI R3, RZ, 0x1f, R79 ;  /* 0x0000001fff037819 */ /* 0x000fc6000001144f */
[----:B------:R-:W5:Y:S01]  /*18240*/  LD.E.128 R72, desc[UR38][R72.64] ;  /* 0x0000002648487980 */ /* 0x000f62000c101d00 */
[----:B------:R-:W-:Y:S01]  /*18250*/  IMAD.IADD R206, R235, 0x1, R206 ;  /* 0x00000001ebce7824 */ /* 0x000fe200078e02ce */
[----:B------:R-:W-:Y:S01]  /*18260*/  ULDC.64 UR4, c[0x0][0xad8] ;  /* 0x0002b60000047ab9 */ /* 0x000fe20000000a00 */
        /* <DEDUP_REMOVED lines=45> */
.L_x_12091:
[----:B------:R-:W-:Y:S05]  /*18540*/  BSYNC B1 ;  /* 0x0000000000017941 */ /* 0x000fea0003800000 */
.L_x_12090:
        /* <DEDUP_REMOVED lines=22> */
.L_x_12093:
[----:B------:R-:W-:Y:S05]  /*186b0*/  BSYNC B1 ;  /* 0x0000000000017941 */ /* 0x000fea0003800000 */
.L_x_12092:
        /* <DEDUP_REMOVED lines=21> */
.L_x_12095:
[----:B------:R-:W-:Y:S05]  /*18810*/  BSYNC B1 ;  /* 0x0000000000017941 */ /* 0x000fea0003800000 */
.L_x_12094:
[----:B-1--4-:R-:W1:Y:S04]  /*18820*/  SHFL.IDX PT, R3, R3, 0x3, 0x181f ;  /* 0x00781f0003037f89 */ /* 0x012e6800000e0000 */
[----:B------:R-:W4:Y:S01]  /*18830*/  SHFL.IDX PT, R80, R80, 0x3, 0x181f ;  /* 0x00781f0050507f89 */ /* 0x000f2200000e0000 */
[----:B------:R-:W-:Y:S05]  /*18840*/  @P1 BRA `(.L_x_12096) ;  /* 0x0000000c00e41947 */ /* 0x000fea0003800000 */
[----:B------:R-:W-:Y:S02]  /*18850*/  ULDC UR4, c[0x0][0xac8] ;  /* 0x0002b20000047ab9 */ /* 0x000fe40000000800 */
[----:B------:R-:W-:Y:S02]  /*18860*/  ISETP.GE.AND P3, PT, R208, UR4, PT ;  /* 0x00000004d0007c0c */ /* 0x000fe4000bf66270 */
[----:B------:R-:W-:Y:S02]  /*18870*/  ISETP.GE.AND P4, PT, R222, UR4, PT ;  /* 0x00000004de007c0c */ /* 0x000fe4000bf86270 */
[----:B------:R-:W-:-:S09]  /*18880*/  ISETP.GE.AND P5, PT, R221, UR4, PT ;  /* 0x00000004dd007c0c */ /* 0x000fd2000bfa6270 */
[-C--:B0---4-:R-:W-:Y:S02]  /*18890*/  @!P3 LEA R4, P0, R208, R80.reuse, 0x1 ;  /* 0x00000050d004b211 */ /* 0x091fe400078008ff */
[-C--:B------:R-:W-:Y:S02]  /*188a0*/  @!P4 LEA R6, P1, R222, R80.reuse, 0x1 ;  /* 0x00000050de06c211 */ /* 0x080fe400078208ff */
[C---:B------:R-:W-:Y:S02]  /*188b0*/  @!P5 LEA R8, P2, R221.reuse, R80, 0x1 ;  /* 0x00000050dd08d211 */ /* 0x040fe400078408ff */
[-C--:B-1----:R-:W-:Y:S02]  /*188c0*/  @!P3 LEA.HI.X R5, R208, R3.reuse, R93, 0x1, P0 ;  /* 0x00000003d005b211 */ /* 0x082fe400000f0c5d */
        /* <DEDUP_REMOVED lines=11> */
.L_x_12088:
[----:B------:R-:W-:Y:S01]  /*18980*/  ULDC.64 UR4, c[0x0][0xc00] ;  /* 0x0003000000047ab9 */ /* 0x000fe20000000a00 */
[----:B------:R-:W4:Y:S01]  /*18990*/  LDC.64 R4, c[0x0][0xc00] ;  /* 0x00030000ff047b82 */ /* 0x000f220000000a00 */
[----:B------:R-:W-:Y:S01]  /*189a0*/  ISETP.NE.U32.AND P0, PT, RZ, UR4, PT ;  /* 0x00000004ff007c0c */ /* 0x000fe2000bf05070 */
[----:B------:R-:W-:-:S03]  /*189b0*/  IMAD.MOV.U32 R0, RZ, RZ, RZ ;  /* 0x000000ffff007224 */ /* 0x000fc600078e00ff */
[----:B------:R-:W-:Y:S01]  /*189c0*/  ISETP.NE.AND.EX P0, PT, RZ, UR5, PT, P0 ;  /* 0x00000005ff007c0c */ /* 0x000fe2000bf05300 */
[----:B------:R-:W-:Y:S02]  /*189d0*/  ULDC.64 UR4, c[0x0][0xc08] ;  /* 0x0003020000047ab9 */ /* 0x000fe40000000a00 */
[----:B------:R-:W-:Y:S01]  /*189e0*/  ISETP.NE.U32.AND P1, PT, RZ, UR4, PT ;  /* 0x00000004ff007c0c */ /* 0x000fe2000bf25070 */
[----:B------:R-:W0:Y:S03]  /*189f0*/  LDC R25, c[0x0][0xbe8] ;  /* 0x0002fa00ff197b82 */ /* 0x000e260000000800 */
[----:B------:R-:W-:Y:S01]  /*18a00*/  ISETP.NE.AND.EX P1, PT, RZ, UR5, PT, P1 ;  /* 0x00000005ff007c0c */ /* 0x000fe2000bf25310 */
[----:B----4-:R-:W-:-:S12]  /*18a10*/  IMAD.WIDE R4, R232, 0x4, R4 ;  /* 0x00000004e8047825 */ /* 0x010fd800078e0204 */
[----:B------:R-:W4:Y:S01]  /*18a20*/  @P1 LDC.64 R6, c[0x0][0xc08] ;  /* 0x00030200ff061b82 */ /* 0x000f220000000a00 */
[----:B------:R-:W-:Y:S02]  /*18a30*/  ULDC UR4, c[0x0][0xa88] ;  /* 0x0002a20000047ab9 */ /* 0x000fe40000000800 */
[----:B------:R-:W-:Y:S01]  /*18a40*/  IMAD.U32 R8, RZ, RZ, UR4 ;  /* 0x00000004ff087e24 */ /* 0x000fe2000f8e00ff */
[----:B------:R0:W5:Y:S01]  /*18a50*/  @P0 LDG.E R0, desc[UR38][R4.64] ;  /* 0x0000002604000981 */ /* 0x000162000c1e1900 */
[----:B----4-:R-:W-:-:S05]  /*18a60*/  @P1 IMAD.WIDE R6, R232, 0x4, R6 ;  /* 0x00000004e8061825 */ /* 0x010fca00078e0206 */
[----:B------:R4:W5:Y:S01]  /*18a70*/  @P1 LDG.E R8, desc[UR38][R6.64] ;  /* 0x0000002606081981 */ /* 0x000962000c1e1900 */
[----:B0-----:R-:W-:Y:S02]  /*18a80*/  ISETP.NE.AND P2, PT, R25, 0x1, PT ;  /* 0x000000011900780c */ /* 0x001fe40003f45270 */
[----:B------:R-:W-:Y:S01]  /*18a90*/  SHF.R.S32.HI R9, RZ, 0x1f, R232 ;  /* 0x0000001fff097819 */ /* 0x000fe200000114e8 */
[----:B------:R-:W0:Y:S10]  /*18aa0*/  S2R R3, SR_TID.X ;  /* 0x0000000000037919 */ /* 0x000e340000002100 */
[----:B------:R-:W1:Y:S01]  /*18ab0*/  @P2 LDC R27, c[0x0][0xbec] ;  /* 0x0002fb00ff1b2b82 */ /* 0x000e620000000800 */
[----:B0-----:R-:W-:-:S05]  /*18ac0*/  VIADD R3, R3, 0xffffff80 ;  /* 0xffffff8003037836 */ /* 0x001fca0000000000 */
[----:B------:R-:W-:Y:S01]  /*18ad0*/  ISETP.GE.AND P3, PT, R3, 0x80, PT ;  /* 0x000000800300780c */ /* 0x000fe20003f66270 */
[----:B----4-:R-:W-:-:S12]  /*18ae0*/  @P1 BRA `(.L_x_12097) ;  /* 0x0000000000101947 */ /* 0x010fd80003800000 */
[----:B------:R-:W-:Y:S05]  /*18af0*/  @!P0 BRA `(.L_x_12097) ;  /* 0x00000000000c8947 */ /* 0x000fea0003800000 */
[----:B------:R-:W4:Y:S04]  /*18b00*/  LDG.E R3, desc[UR38][R4.64] ;  /* 0x0000002604037981 */ /* 0x000f28000c1e1900 */
[----:B-----5:R-:W4:Y:S02]  /*18b10*/  LDG.E R8, desc[UR38][R4.64+0x4] ;  /* 0x0000042604087981 */ /* 0x020f24000c1e1900 */
[----:B----4-:R-:W-:-:S07]  /*18b20*/  IMAD.IADD R8, R8, 0x1, -R3 ;  /* 0x0000000108087824 */ /* 0x010fce00078e0a03 */
.L_x_12097:
[----:B------:R-:W-:Y:S01]  /*18b30*/  BSSY B1, `(.L_x_12098) ;  /* 0x000002d000017945 */ /* 0x000fe20003800000 */
[----:B------:R-:W-:Y:S02]  /*18b40*/  SHF.R.S32.HI R13, RZ, 0x1f, R225 ;  /* 0x0000001fff0d7819 */ /* 0x000fe400000114e1 */
[----:B------:R-:W-:Y:S02]  /*18b50*/  SEL R15, R232, RZ, !P0 ;  /* 0x000000ffe80f7207 */ /* 0x000fe40004000000 */
[----:B------:R-:W-:Y:S02]  /*18b60*/  SEL R14, R9, RZ, !P0 ;  /* 0x000000ff090e7207 */ /* 0x000fe40004000000 */
[----:B-----5:R-:W-:Y:S01]  /*18b70*/  SHF.R.S32.HI R11, RZ, 0x1f, R0 ;  /* 0x0000001fff0b7819 */ /* 0x020fe20000011400 */
[----:B------:R-:W-:Y:S06]  /*18b80*/  @P3 BRA `(.L_x_12099) ;  /* 0x00000000009c3947 */ /* 0x000fec0003800000 */
[----:B------:R-:W0:Y:S01]  /*18b90*/  S2R R5, SR_TID.X ;  /* 0x0000000000057919 */ /* 0x000e220000002100 */
[----:B------:R-:W4:Y:S02]  /*18ba0*/  LDC R9, c[0x0][0xbe8] ;  /* 0x0002fa00ff097b82 */ /* 0x000f240000000800 */
[----:B----4-:R-:W-:Y:S01]  /*18bb0*/  IMAD R3, R8, R9, RZ ;  /* 0x0000000908037224 */ /* 0x010fe200078e02ff */
        /* <DEDUP_REMOVED lines=11> */
[----:B------:R-:W4:Y:S01]  /*18c70*/  @P0 LDC R21, c[0x0][0xbf0] ;  /* 0x0002fc00ff150b82 */ /* 0x000f220000000800 */
[----:B0-----:R-:W-:-:S04]  /*18c80*/  @P0 IMAD.HI.U32 R6, R12, R7, RZ ;  /* 0x000000070c060227 */ /* 0x001fc800078e00ff */
        /* <DEDUP_REMOVED lines=23> */
.L_x_12099:
[----:B------:R-:W-:Y:S05]  /*18e00*/  BSYNC B1 ;  /* 0x0000000000017941 */ /* 0x000fea0003800000 */
.L_x_12098:
[----:B------:R-:W4:Y:S01]  /*18e10*/  @P2 LDC R9, c[0x0][0xbf0] ;  /* 0x0002fc00ff092b82 */ /* 0x000f220000000800 */
[----:B------:R-:W-:Y:S01]  /*18e20*/  ULDC.64 UR4, c[0x0][0xaa0] ;  /* 0x0002a80000047ab9 */ /* 0x000fe20000000a00 */
[----:B0-----:R-:W-:Y:S02]  /*18e30*/  IMAD R7, R224, 0x20, R235 ;  /* 0x00000020e0077824 */ /* 0x001fe400078e02eb */
[----:B------:R-:W-:Y:S02]  /*18e40*/  IMAD R3, R11, UR4, RZ ;  /* 0x000000040b037c24 */ /* 0x000fe4000f8e02ff */
[----:B------:R-:W-:-:S04]  /*18e50*/  IMAD.WIDE.U32 R4, R0, UR4, RZ ;  /* 0x0000000400047c25 */ /* 0x000fc8000f8e00ff */
[----:B------:R-:W-:Y:S01]  /*18e60*/  IMAD R3, R0, UR5, R3 ;  /* 0x0000000500037c24 */ /* 0x000fe2000f8e0203 */
[----:B------:R-:W-:Y:S01]  /*18e70*/  ULDC.64 UR4, c[0x0][0xae8] ;  /* 0x0002ba0000047ab9 */ /* 0x000fe20000000a00 */
[----:B------:R-:W-:Y:S02]  /*18e80*/  IMAD.IADD R10, R206, 0x1, R7 ;  /* 0x00000001ce0a7824 */ /* 0x000fe400078e0207 */
[----:B------:R-:W-:Y:S02]  /*18e90*/  IMAD R0, R13, UR4, RZ ;  /* 0x000000040d007c24 */ /* 0x000fe4000f8e02ff */
[----:B------:R-:W-:Y:S02]  /*18ea0*/  IMAD.IADD R5, R5, 0x1, R3 ;  /* 0x0000000105057824 */ /* 0x000fe400078e0203 */
[----:B------:R-:W-:Y:S02]  /*18eb0*/  IMAD R7, R225, UR5, R0 ;  /* 0x00000005e1077c24 */ /* 0x000fe4000f8e0200 */
[----:B-1----:R-:W-:-:S04]  /*18ec0*/  @P2 IMAD.HI.U32 R0, R10, R27, RZ ;  /* 0x0000001b0a002227 */ /* 0x002fc800078e00ff */
        /* <DEDUP_REMOVED lines=28> */
[----:B------:R0:W1:Y:S04]  /*19090*/  SHFL.IDX PT, R0, R4, RZ, 0x181f ;  /* 0x00181fff04007589 */ /* 0x00006800000e0000 */
[----:B------:R0:W4:Y:S02]  /*190a0*/  SHFL.IDX PT, R14, R3, RZ, 0x181f ;  /* 0x00181fff030e7589 */ /* 0x00012400000e0000 */
.L_x_12320:
[----:B------:R-:W-:Y:S01]  /*190b0*/  IMAD R8, R8, R25, RZ ;  /* 0x0000001908087224 */ /* 0x000fe200078e02ff */
[----:B------:R-:W-:Y:S01]  /*190c0*/  BSSY B1, `(.L_x_12101) ;  /* 0x0000019000017945 */ /* 0x000fe20003800000 */
[----:B------:R-:W-:-:S05]  /*190d0*/  IMAD.IADD R7, R235, 0x1, R206 ;  /* 0x00000001eb077824 */ /* 0x000fca00078e02ce */
        /* <DEDUP_REMOVED lines=12> */
[----:B-1----:R-:W-:Y:S02]  /*191a0*/  @!P3 LEA.HI.X R11, R208, R0, R5, 0x1, P5 ;  /* 0x00000000d00bb211 */ /* 0x002fe400028f0c05 */
        /* <DEDUP_REMOVED lines=10> */
.L_x_12102:
[----:B------:R-:W-:Y:S05]  /*19250*/  BSYNC B1 ;  /* 0x0000000000017941 */ /* 0x000fea0003800000 */
.L_x_12101:
[----:B------:R-:W-:-:S03]  /*19260*/  UMOV UR4, 0xffffffff ;  /* 0xffffffff00047882 */ /* 0x000fc60000000000 */
[----:B------:R-:W-:Y:S05]  /*19270*/  BRA.DIV UR4, `(.L_x_12103) ;  /* 0x0000009204f47947 */ /* 0x000fea000b800000 */
[----:B-1----:R1:W0:Y:S04]  /*19280*/  SHFL.IDX PT, R0, R4, 0x1, 0x181f ;  /* 0x00381f0004007f89 */ /* 0x00222800000e0000 */
[----:B----4-:R1:W4:Y:S02]  /*19290*/  SHFL.IDX PT, R14, R3, 0x1, 0x181f ;  /* 0x00381f00030e7f89 */ /* 0x01032400000e0000 */
.L_x_12324:
        /* <DEDUP_REMOVED lines=25> */
.L_x_12105:
[----:B------:R-:W-:Y:S05]  /*19430*/  BSYNC B1 ;  /* 0x0000000000017941 */ /* 0x000fea0003800000 */
.L_x_12104:
[----:B------:R-:W-:-:S03]  /*19440*/  UMOV UR4, 0xffffffff ;  /* 0xffffffff00047882 */ /* 0x000fc60000000000 */
[----:B------:R-:W-:Y:S05]  /*19450*/  BRA.DIV UR4, `(.L_x_12106) ;  /* 0x0000009204c47947 */ /* 0x000fea000b800000 */
[----:B0-----:R0:W0:Y:S04]  /*19460*/  SHFL.IDX PT, R0, R4, 0x2, 0x181f ;  /* 0x00581f0004007f89 */ /* 0x00102800000e0000 */
[----:B----4-:R4:W0:Y:S02]  /*19470*/  SHFL.IDX PT, R14, R3, 0x2, 0x181f ;  /* 0x00581f00030e7f89 */ /* 0x01082400000e0000 */
.L_x_12328:
        /* <DEDUP_REMOVED lines=25> */
.L_x_12108:
[----:B------:R-:W-:Y:S05]  /*19610*/  BSYNC B1 ;  /* 0x0000000000017941 */ /* 0x000fea0003800000 */
.L_x_12107:
[----:B------:R-:W-:-:S03]  /*19620*/  UMOV UR4, 0xffffffff ;  /* 0xffffffff00047882 */ /* 0x000fc60000000000 */
[----:B------:R-:W-:Y:S05]  /*19630*/  BRA.DIV UR4, `(.L_x_12109) ;  /* 0x0000009204947947 */ /* 0x000fea000b800000 */
[----:B0-----:R0:W0:Y:S04]  /*19640*/  SHFL.IDX PT, R0, R4, 0x3, 0x181f ;  /* 0x00781f0004007f89 */ /* 0x00102800000e0000 */
[----:B------:R0:W0:Y:S02]  /*19650*/  SHFL.IDX PT, R14, R3, 0x3, 0x181f ;  /* 0x00781f00030e7f89 */ /* 0x00002400000e0000 */
.L_x_12332:
[----:B01--4-:R-:W-:-:S05]  /*19660*/  VIADD R3, R7, 0x60 ;  /* 0x0000006007037836 */ /* 0x013fca0000000000 */
        /* <DEDUP_REMOVED lines=23> */
.L_x_12096:
[----:B------:R-:W-:Y:S05]  /*197e0*/  BSYNC B0 ;  /* 0x0000000000007941 */ /* 0x000fea0003800000 */
.L_x_12087:
[----:B------:R-:W-:Y:S02]  /*197f0*/  ULDC UR4, c[0x0][0xc3c] ;  /* 0x00030f0000047ab9 */ /* 0x000fe40000000800 */
[----:B---3--:R-:W-:-:S13]  /*19800*/  ISETP.GE.AND P0, PT, R83, UR4, PT ;  /* 0x0000000453007c0c */ /* 0x008fda000bf06270 */
[----:B------:R-:W-:Y:S05]  /*19810*/  @!P0 BRA `(.L_x_12110) ;  /* 0xfffffe78000c8947 */ /* 0x000fea000383ffff */
[----:B------:R-:W-:Y:S05]  /*19820*/  BRA `(.L_x_11904) ;  /* 0x0000007c00ac7947 */ /* 0x000fea0003800000 */
.L_x_11902:
[----:B------:R-:W-:-:S08]  /*19830*/  NOP ;  /* 0x0000000000007918 */ /* 0x000fd00000000000 */
[----:B--2---:R-:W0:-:S00]  /*19840*/  USETMAXREG.DEALLOC.CTAPOOL 0x18 ;  /* 0x00000018000079c8 */ /* 0x004e0000080e0500 */
        /* <DEDUP_REMOVED lines=16> */
.L_x_12111:
        /* <DEDUP_REMOVED lines=41> */
.L_x_12117:
        /* <DEDUP_REMOVED lines=12> */
.L_x_12116:
[----:B------:R-:W-:Y:S05]  /*19ca0*/  BSYNC B0 ;  /* 0x0000000000007941 */ /* 0x000fea0003800000 */
.L_x_12115:
        /* <DEDUP_REMOVED lines=21> */
.L_x_12113:
        /* <DEDUP_REMOVED lines=20> */
.L_x_12118:
        /* <DEDUP_REMOVED lines=56> */
.L_x_12114:
[----:B------:R-:W-:Y:S02]  /*1a2c0*/  IMAD.MOV.U32 R17, RZ, RZ, RZ ;  /* 0x000000ffff117224 */ /* 0x000fe400078e00ff */
[----:B------:R-:W-:Y:S02]  /*1a2d0*/  IMAD.U32 R16, RZ, RZ, UR6 ;  /* 0x00000006ff107e24 */ /* 0x000fe4000f8e00ff */
[----:B------:R-:W-:-:S07]  /*1a2e0*/  IMAD.MOV.U32 R18, RZ, RZ, RZ ;  /* 0x000000ffff127224 */ /* 0x000fce00078e00ff */
.L_x_12119:
[----:B------:R-:W-:-:S13]  /*1a2f0*/  ISETP.NE.AND P0, PT, R0, RZ, PT ;  /* 0x000000ff0000720c */ /* 0x000fda0003f05270 */
[----:B------:R-:W1:Y:S01]  /*1a300*/  @!P0 S2R R3, SR_CgaCtaId ;  /* 0x0000000000038919 */ /* 0x000e620000008800 */
[----:B------:R-:W-:-:S04]  /*1a310*/  @!P0 MOV R0, 0x400 ;  /* 0x0000040000008802 */ /* 0x000fc80000000f00 */
[----:B-1----:R-:W-:-:S05]  /*1a320*/  @!P0 LEA R0, R3, R0, 0x18 ;  /* 0x0000000003008211 */ /* 0x002fca00078ec0ff */
[----:B------:R2:W-:Y:S01]  /*1a330*/  @!P0 STS.128 [R0+0x228d0], R16 ;  /* 0x0228d01000008388 */ /* 0x0005e20000000c00 */
[----:B------:R-:W-:Y:S06]  /*1a340*/  BAR.ARV 0x5, 0x180 ;  /* 0x0146000000007b1d */ /* 0x000fec0000002000 */
.L_x_12112:
        /* <DEDUP_REMOVED lines=32> */
.L_x_12276:
[----:B------:R-:W-:Y:S05]  /*1a550*/  YIELD ;  /* 0x0000000000007946 */ /* 0x000fea0003800000 */
[----:B------:R-:W-:Y:S01]  /*1a560*/  ULDC.64 UR4, c[0x0][0xa28] ;  /* 0x00028a0000047ab9 */ /* 0x000fe20000000a00 */
[----:B0-----:R-:W-:Y:S02]  /*1a570*/  CS2R R6, SRZ ;  /* 0x0000000000067805 */ /* 0x001fe4000001ff00 */
[----:B------:R-:W-:Y:S01]  /*1a580*/  ISETP.NE.U32.AND P0, PT, RZ, UR4, PT ;  /* 0x00000004ff007c0c */ /* 0x000fe2000bf05070 */
[----:B-1----:R-:W1:Y:S01]  /*1a590*/  LDC.64 R12, c[0x0][0xa00] ;  /* 0x00028000ff0c7b82 */ /* 0x002e620000000a00 */
[----:B------:R-:W-:Y:S01]  /*1a5a0*/  ULDC.64 UR6, c[0x0][0xa08] ;  /* 0x0002820000067ab9 */ /* 0x000fe20000000a00 */
[----:B------:R-:W-:Y:S01]  /*1a5b0*/  ULDC.64 UR8, c[0x0][0xa10] ;  /* 0x0002840000087ab9 */ /* 0x000fe20000000a00 */
[----:B------:R-:W-:Y:S01]  /*1a5c0*/  ISETP.NE.AND.EX P0, PT, RZ, UR5, PT, P0 ;  /* 0x00000005ff007c0c */ /* 0x000fe2000bf05300 */
[----:B------:R-:W-:-:S04]  /*1a5d0*/  ULDC.64 UR4, c[0x0][0xa18] ;  /* 0x0002860000047ab9 */ /* 0x000fc80000000a00 */
[----:B--2---:R-:W2:Y:S08]  /*1a5e0*/  LDC.64 R4, c[0x0][0xa08] ;  /* 0x00028200ff047b82 */ /* 0x004eb00000000a00 */
[----:B0-----:R-:W0:Y:S02]  /*1a5f0*/  @P0 LDC.64 R2, c[0x0][0xa28] ;  /* 0x00028a00ff020b82 */ /* 0x001e240000000a00 */
[----:B0-----:R-:W-:-:S05]  /*1a600*/  @P0 IMAD.WIDE R2, R19, 0x4, R2 ;  /* 0x0000000413020825 */ /* 0x001fca00078e0202 */
[----:B-----5:R0:W5:Y:S01]  /*1a610*/  @P0 LDG.E R6, desc[UR38][R2.64] ;  /* 0x0000002602060981 */ /* 0x020162000c1e1900 */
[----:B------:R-:W-:Y:S01]  /*1a620*/  ISETP.NE.U32.AND P0, PT, RZ, UR4, PT ;  /* 0x00000004ff007c0c */ /* 0x000fe2000bf05070 */
[----:B-1----:R-:W-:Y:S01]  /*1a630*/  IMAD.WIDE R12, R19, 0x4, R12 ;  /* 0x00000004130c7825 */ /* 0x002fe200078e020c */
[----:B------:R-:W-:Y:S02]  /*1a640*/  ISETP.NE.U32.AND P2, PT, RZ, UR6, PT ;  /* 0x00000006ff007c0c */ /* 0x000fe4000bf45070 */
[----:B------:R-:W-:Y:S01]  /*1a650*/  ISETP.NE.AND.EX P0, PT, RZ, UR5, PT, P0 ;  /* 0x00000005ff007c0c */ /* 0x000fe2000bf05300 */
[----:B------:R-:W-:Y:S01]  /*1a660*/  ULDC.64 UR4, c[0x0][0xa00] ;  /* 0x0002800000047ab9 */ /* 0x000fe20000000a00 */
[----:B------:R-:W-:Y:S01]  /*1a670*/  ISETP.NE.U32.AND P4, PT, RZ, UR8, PT ;  /* 0x00000008ff007c0c */ /* 0x000fe2000bf85070 */
[----:B------:R-:W-:Y:S01]  /*1a680*/  IMAD.MOV.U32 R8, RZ, RZ, RZ ;  /* 0x000000ffff087224 */ /* 0x000fe200078e00ff */
[----:B------:R-:W-:Y:S01]  /*1a690*/  ISETP.NE.U32.AND P1, PT, RZ, UR4, PT ;  /* 0x00000004ff007c0c */ /* 0x000fe2000bf25070 */
[----:B0-----:R-:W0:Y:S01]  /*1a6a0*/  LDC.64 R2, c[0x0][0xa10] ;  /* 0x00028400ff027b82 */ /* 0x001e220000000a00 */
[----:B------:R-:W-:-:S02]  /*1a6b0*/  IMAD.MOV.U32 R0, RZ, RZ, RZ ;  /* 0x000000ffff007224 */ /* 0x000fc400078e00ff */
[----:B------:R-:W-:Y:S01]  /*1a6c0*/  ISETP.NE.AND.EX P3, PT, RZ, UR5, PT, P1 ;  /* 0x00000005ff007c0c */ /* 0x000fe2000bf65310 */
[----:B--2---:R-:W-:-:S04]  /*1a6d0*/  IMAD.WIDE R4, R19, 0x4, R4 ;  /* 0x0000000413047825 */ /* 0x004fc800078e0204 */
        /* <DEDUP_REMOVED lines=30> */
.L_x_12121:
        /* <DEDUP_REMOVED lines=10> */
.L_x_12122:
[----:B------:R-:W-:Y:S05]  /*1a960*/  @!P1 BRA `(.L_x_12123) ;  /* 0x00000000000c9947 */ /* 0x000fea0003800000 */
[----:B------:R-:W2:Y:S04]  /*1a970*/  LDG.E R7, desc[UR38][R4.64] ;  /* 0x0000002604077981 */ /* 0x000ea8000c1e1900 */
[----:B------:R-:W2:Y:S02]  /*1a980*/  LDG.E R4, desc[UR38][R4.64+0x4] ;  /* 0x0000042604047981 */ /* 0x000ea4000c1e1900 */
[----:B--2---:R-:W-:-:S07]  /*1a990*/  IMAD.IADD R7, R4, 0x1, -R7 ;  /* 0x0000000104077824 */ /* 0x004fce00078e0a07 */
.L_x_12123:
        /* <DEDUP_REMOVED lines=35> */
.L_x_12126:
[----:B------:R-:W-:-:S13]  /*1abd0*/  ISETP.NE.AND P0, PT, R3, 0x1, PT ;  /* 0x000000010300780c */ /* 0x000fda0003f05270 */
[----:B------:R-:W1:Y:S02]  /*1abe0*/  @P0 LDC.64 R4, c[0x0][0x9e8] ;  /* 0x00027a00ff040b82 */ /* 0x000e640000000a00 */
[----:B-1----:R-:W-:-:S05]  /*1abf0*/  @P0 IMAD.HI.U32 R4, R2, R4, RZ ;  /* 0x0000000402040227 */ /* 0x002fca00078e00ff */
[----:B------:R-:W-:-:S07]  /*1ac00*/  @P0 SHF.R.U32.HI R2, RZ, R5, R4 ;  /* 0x00000005ff020219 */ /* 0x000fce0000011604 */
.L_x_12127:
[----:B------:R-:W-:Y:S05]  /*1ac10*/  BSYNC B0 ;  /* 0x0000000000007941 */ /* 0x000fea0003800000 */
.L_x_12125:
[----:B------:R-:W-:-:S05]  /*1ac20*/  IMAD R2, R2, R3, R3 ;  /* 0x0000000302027224 */ /* 0x000fca00078e0203 */
[----:B------:R-:W-:-:S07]  /*1ac30*/  VIMNMX R8, R8, R2, PT ;  /* 0x0000000208087248 */ /* 0x000fce0003fe0100 */
.L_x_12124:
        /* <DEDUP_REMOVED lines=20> */
.L_x_12130:
[----:B------:R-:W-:-:S13]  /*1ad80*/  ISETP.NE.AND P0, PT, R3, 0x1, PT ;  /* 0x000000010300780c */ /* 0x000fda0003f05270 */
[----:B------:R-:W1:Y:S02]  /*1ad90*/  @P0 LDC.64 R4, c[0x0][0x9e8] ;  /* 0x00027a00ff040b82 */ /* 0x000e640000000a00 */
[----:B-1----:R-:W-:-:S05]  /*1ada0*/  @P0 IMAD.HI.U32 R4, R2, R4, RZ ;  /* 0x0000000402040227 */ /* 0x002fca00078e00ff */
[----:B------:R-:W-:-:S07]  /*1adb0*/  @P0 SHF.R.U32.HI R2, RZ, R5, R4 ;  /* 0x00000005ff020219 */ /* 0x000fce0000011604 */
.L_x_12131:
[----:B------:R-:W-:Y:S05]  /*1adc0*/  BSYNC B0 ;  /* 0x0000000000007941 */ /* 0x000fea0003800000 */
.L_x_12129:
[----:B------:R-:W-:-:S05]  /*1add0*/  IMAD R2, R2, R3, RZ ;  /* 0x0000000302027224 */ /* 0x000fca00078e02ff */
[----:B------:R-:W-:-:S07]  /*1ade0*/  VIMNMX R6, R6, R2, !PT ;  /* 0x0000000206067248 */ /* 0x000fce0007fe0100 */
.L_x_12128:
[----:B------:R-:W-:Y:S01]  /*1adf0*/  VIADD R8, R8, 0x5f ;  /* 0x0000005f08087836 */ /* 0x000fe20000000000 */
[----:B------:R-:W-:Y:S01]  /*1ae00*/  BSSY B0, `(.L_x_12132) ;  /* 0x000014f000007945 */ /* 0x000fe20003800000 */
        /* <DEDUP_REMOVED lines=30> */
.L_x_12335:
[----:B--2---:R-:W-:Y:S02]  /*1aff0*/  ISETP.NE.AND P0, PT, R14, RZ, PT ;  /* 0x000000ff0e00720c */ /* 0x004fe40003f05270 */
[----:B------:R-:W-:-:S11]  /*1b000*/  PLOP3.LUT P6, PT, PT, PT, PT, 0x8, 0x0 ;  /* 0x000000000000781c */ /* 0x000fd60003fce170 */
[----:B------:R-:W-:Y:S05]  /*1b010*/  @P0 BRA `(.L_x_12135) ;  /* 0x00000000000c0947 */ /* 0x000fea0003800000 */
[----:B------:R-:W-:-:S03]  /*1b020*/  UMOV UR4, 0xffffffff ;  /* 0xffffffff00047882 */ /* 0x000fc60000000000 */
[----:B------:R-:W-:Y:S05]  /*1b030*/  BRA.DIV UR4, `(.L_x_12136) ;  /* 0x0000007a04907947 */ /* 0x000fea000b800000 */
[----:B------:R-:W-:-:S13]  /*1b040*/  ELECT P6, URZ, PT ;  /* 0x00000000003f782f */ /* 0x000fda00038c0000 */
.L_x_12135:
        /* <DEDUP_REMOVED lines=10> */
.L_x_12338:
[----:B------:R-:W-:Y:S05]  /*1b0f0*/  BSYNC B1 ;  /* 0x0000000000017941 */ /* 0x000fea0003800000 */
.L_x_12137:
[----:B------:R-:W-:Y:S04]  /*1b100*/  BSSY B1, `(.L_x_12139) ;  /* 0x0000082000017945 */ /* 0x000fe80003800000 */
[----:B------:R-:W-:Y:S05]  /*1b110*/  @!P6 BRA `(.L_x_12140) ;  /* 0x000000080000e947 */ /* 0x000fea0003800000 */
[----:B------:R-:W2:Y:S04]  /*1b120*/  LDL R9, [R1+0x4] ;  /* 0x0000040001097983 */ /* 0x000ea80000100800 */
[----:B-1----:R-:W2:Y:S04]  /*1b130*/  LDL R6, [R1+0xc] ;  /* 0x00000c0001067983 */ /* 0x002ea80000100800 */
        /* <DEDUP_REMOVED lines=9> */
.L_x_12339:
[----:B------:R-:W-:Y:S05]  /*1b1d0*/  BSYNC B2 ;  /* 0x0000000000027941 */ /* 0x000fea0003800000 */
.L_x_12141:
        /* <DEDUP_REMOVED lines=9> */
.L_x_12144:
[----:B------:R-:W-:Y:S05]  /*1b270*/  BSYNC B2 ;  /* 0x0000000000027941 */ /* 0x000fea0003800000 */
.L_x_12143:
        /* <DEDUP_REMOVED lines=14> */
.L_x_12145:
        /* <DEDUP_REMOVED lines=13> */
.L_x_12340:
[----:B------:R-:W-:Y:S05]  /*1b430*/  BSYNC B2 ;  /* 0x0000000000027941 */ /* 0x000fea0003800000 */
.L_x_12146:
[----:B------:R-:W-:Y:S01]  /*1b440*/  BSSY B2, `(.L_x_12148) ;  /* 0x000000b000027945 */ /* 0x000fe20003800000 */
[----:B------:R-:W-:Y:S02]  /*1b450*/  IMAD.MOV.U32 R10, RZ, RZ, 0x0 ;  /* 0x00000000ff0a7424 */ /* 0x000fe400078e00ff */
[----:B0-----:R-:W-:Y:S01]  /*1b460*/  IMAD.MOV.U32 R11, RZ, RZ, 0x12f00000 ;  /* 0x12f00000ff0b7424 */ /* 0x001fe200078e00ff */
        /* <DEDUP_REMOVED lines=8> */
.L_x_12149:
[----:B------:R-:W-:Y:S05]  /*1b4f0*/  BSYNC B2 ;  /* 0x0000000000027941 */ /* 0x000fea0003800000 */
.L_x_12148:
        /* <DEDUP_REMOVED lines=11> */
.L_x_12150:
        /* <DEDUP_REMOVED lines=15> */
.L_x_12151:
        /* <DEDUP_REMOVED lines=15> */
.L_x_12152:
        /* <DEDUP_REMOVED lines=15> */
.L_x_12153:
        /* <DEDUP_REMOVED lines=10> */
.L_x_12140:
[----:B------:R-:W-:Y:S05]  /*1b920*/  BSYNC B1 ;  /* 0x0000000000017941 */ /* 0x000fea0003800000 */
.L_x_12139:
[----:B------:R-:W1:Y:S04]  /*1b930*/  LDL.LU R9, [R1+0xc] ;  /* 0x00000c0001097983 */ /* 0x000e680000300800 */
[----:B------:R-:W2:Y:S01]  /*1b940*/  LDL.LU R8, [R1+0x18] ;  /* 0x0000180001087983 */ /* 0x000ea20000300800 */
[----:B------:R-:W-:Y:S01]  /*1b950*/  VIADD R4, R4, 0xfffffffe ;  /* 0xfffffffe04047836 */ /* 0x000fe20000000000 */
[----:B------:R-:W-:-:S04]  /*1b960*/  PLOP3.LUT P0, PT, PT, PT, PT, 0x8, 0x0 ;  /* 0x000000000000781c */ /* 0x000fc80003f0e170 */
[----:B------:R-:W-:Y:S01]  /*1b970*/  ISETP.GE.AND P2, PT, R4, R3, PT ;  /* 0x000000030400720c */ /* 0x000fe20003f46270 */
[----:B-1----:R-:W-:-:S05]  /*1b980*/  VIADD R5, R9, 0x1 ;  /* 0x0000000109057836 */ /* 0x002fca0000000000 */
[----:B------:R-:W-:-:S04]  /*1b990*/  ISETP.NE.AND P1, PT, R5, 0x2, PT ;  /* 0x000000020500780c */ /* 0x000fc80003f25270 */
[----:B------:R-:W-:Y:S02]  /*1b9a0*/  SEL R6, RZ, 0x1, P1 ;  /* 0x00000001ff067807 */ /* 0x000fe40000800000 */
[----:B------:R-:W-:Y:S02]  /*1b9b0*/  SEL R5, R5, RZ, P1 ;  /* 0x000000ff05057207 */ /* 0x000fe40000800000 */
[----:B--2---:R-:W-:-:S03]  /*1b9c0*/  LOP3.LUT R8, R8, R6, RZ, 0x3c, !PT ;  /* 0x0000000608087212 */ /* 0x004fc600078e3cff */
[----:B------:R1:W-:Y:S04]  /*1b9d0*/  STL [R1+0xc], R5 ;  /* 0x00000c0501007387 */ /* 0x0003e80000100800 */
[----:B------:R1:W-:Y:S01]  /*1b9e0*/  STL [R1+0x18], R8 ;  /* 0x0000180801007387 */ /* 0x0003e20000100800 */
[----:B------:R-:W-:Y:S05]  /*1b9f0*/  @!P2 BRA `(.L_x_12133) ;  /* 0x00000008003ca947 */ /* 0x000fea0003800000 */
.L_x_12169:
        /* <DEDUP_REMOVED lines=14> */
.L_x_12341:
[----:B------:R-:W-:Y:S05]  /*1bae0*/  BSYNC B2 ;  /* 0x0000000000027941 */ /* 0x000fea0003800000 */
.L_x_12156:
        /* <DEDUP_REMOVED lines=9> */
.L_x_12159:
[----:B------:R-:W-:Y:S05]  /*1bb80*/  BSYNC B2 ;  /* 0x0000000000027941 */ /* 0x000fea0003800000 */
.L_x_12158:
        /* <DEDUP_REMOVED lines=13> */
.L_x_12160:
        /* <DEDUP_REMOVED lines=13> */
.L_x_12342:
[----:B------:R-:W-:Y:S05]  /*1bd30*/  BSYNC B2 ;  /* 0x0000000000027941 */ /* 0x000fea0003800000 */
.L_x_12161:
        /* <DEDUP_REMOVED lines=11> */
.L_x_12164:
[----:B------:R-:W-:Y:S05]  /*1bdf0*/  BSYNC B2 ;  /* 0x0000000000027941 */ /* 0x000fea0003800000 */
.L_x_12163:
        /* <DEDUP_REMOVED lines=11> */
.L_x_12165:
        /* <DEDUP_REMOVED lines=15> */
.L_x_12166:
        /* <DEDUP_REMOVED lines=15> */
.L_x_12167:
        /* <DEDUP_REMOVED lines=15> */
.L_x_12168:
        /* <DEDUP_REMOVED lines=10> */
.L_x_12155:
[----:B------:R-:W-:Y:S05]  /*1c220*/  BSYNC B1 ;  /* 0x0000000000017941 */ /* 0x000fea0003800000 */
.L_x_12154:
[----:B------:R-:W1:Y:S04]  /*1c230*/  LDL.LU R9, [R1+0xc] ;  /* 0x00000c0001097983 */ /* 0x000e680000300800 */
[----:B------:R-:W2:Y:S01]  /*1c240*/  LDL.LU R7, [R1+0x18] ;  /* 0x0000180001077983 */ /* 0x000ea20000300800 */
[C---:B------:R-:W-:Y:S01]  /*1c250*/  ISETP.GT.AND P2, PT, R4.reuse, R3, PT ;  /* 0x000000030400720c */ /* 0x040fe20003f44270 */
[----:B------:R-:W-:Y:S02]  /*1c260*/  VIADD R4, R4, 0xffffffff ;  /* 0xffffffff04047836 */ /* 0x000fe40000000000 */
[----:B-1----:R-:W-:-:S05]  /*1c270*/  VIADD R5, R9, 0x1 ;  /* 0x0000000109057836 */ /* 0x002fca0000000000 */
[----:B------:R-:W-:-:S04]  /*1c280*/  ISETP.NE.AND P1, PT, R5, 0x2, PT ;  /* 0x000000020500780c */ /* 0x000fc80003f25270 */
[----:B------:R-:W-:Y:S02]  /*1c290*/  SEL R6, RZ, 0x1, P1 ;  /* 0x00000001ff067807 */ /* 0x000fe40000800000 */
[----:B------:R-:W-:Y:S02]  /*1c2a0*/  SEL R5, R5, RZ, P1 ;  /* 0x000000ff05057207 */ /* 0x000fe40000800000 */
[----:B--2---:R-:W-:-:S05]  /*1c2b0*/  LOP3.LUT R7, R7, R6, RZ, 0x3c, !PT ;  /* 0x0000000607077212 */ /* 0x004fca00078e3cff */
[----:B------:R2:W-:Y:S04]  /*1c2c0*/  STL [R1+0x18], R7 ;  /* 0x0000180701007387 */ /* 0x0005e80000100800 */
[----:B------:R2:W-:Y:S01]  /*1c2d0*/  STL [R1+0xc], R5 ;  /* 0x00000c0501007387 */ /* 0x0005e20000100800 */
[----:B------:R-:W-:Y:S05]  /*1c2e0*/  @P2 BRA `(.L_x_12169) ;  /* 0xfffffff400c42947 */ /* 0x000fea000383ffff */
.L_x_12133:
[----:B------:R-:W-:Y:S05]  /*1c2f0*/  BSYNC B0 ;  /* 0x0000000000007941 */ /* 0x000fea0003800000 */
.L_x_12132:
[----:B--2---:R-:W2:Y:S01]  /*1c300*/  LDL R7, [R1+0x28] ;  /* 0x0000280001077983 */ /* 0x004ea20000100800 */
[----:B------:R-:W3:Y:S01]  /*1c310*/  LDC R0, c[0x0][0x448] ;  /* 0x00011200ff007b82 */ /* 0x000ee20000000800 */
[----:B------:R-:W-:Y:S07]  /*1c320*/  @!P0 WARPSYNC.ALL ;  /* 0x0000000000008948 */ /* 0x000fee0003800000 */
[----:B------:R-:W-:Y:S01]  /*1c330*/  @!P0 BAR.SYNC.DEFER_BLOCKING 0xc, 0x180 ;  /* 0x0306000000008b1d */ /* 0x000fe20000010000 */
[----:B---3--:R-:W-:-:S13]  /*1c340*/  ISETP.NE.AND P1, PT, R0, 0x1, PT ;  /* 0x000000010000780c */ /* 0x008fda0003f25270 */
[----:B------:R-:W3:Y:S08]  /*1c350*/  @P1 LDC R2, c[0x0][0x44c] ;  /* 0x00011300ff021b82 */ /* 0x000ef00000000800 */
[----:B------:R-:W4:Y:S01]  /*1c360*/  @P1 LDC R3, c[0x0][0x450] ;  /* 0x00011400ff031b82 */ /* 0x000f220000000800 */
[----:B--2---:R-:W-:-:S04]  /*1c370*/  VIADD R0, R7, 0x7f ;  /* 0x0000007f07007836 */ /* 0x004fc80000000000 */
[----:B---3--:R-:W-:-:S05]  /*1c380*/  @P1 IMAD.HI.U32 R2, R0, R2, RZ ;  /* 0x0000000200021227 */ /* 0x008fca00078e00ff */
[----:B----4-:R-:W-:Y:S02]  /*1c390*/  @P1 SHF.R.U32.HI R0, RZ, R3, R2 ;  /* 0x00000003ff001219 */ /* 0x010fe40000011602 */
[----:B------:R-:W2:Y:S03]  /*1c3a0*/  LDC.64 R2, c[0x0][0x9e0] ;  /* 0x00027800ff027b82 */ /* 0x000ea60000000a00 */
[----:B------:R-:W-:Y:S01]  /*1c3b0*/  IMAD.IADD R0, R17, 0x1, R0 ;  /* 0x0000000111007824 */ /* 0x000fe200078e0200 */
[----:B--2---:R-:W-:-:S03]  /*1c3c0*/  ISETP.GE.AND P2, PT, R3, 0x1, PT ;  /* 0x000000010300780c */ /* 0x004fc60003f46270 */
        /* <DEDUP_REMOVED lines=13> */
.L_x_12172:
[----:B------:R-:W-:-:S13]  /*1c4a0*/  ISETP.NE.AND P0, PT, R3, 0x1, PT ;  /* 0x000000010300780c */ /* 0x000fda0003f05270 */
[----:B-1----:R-:W1:Y:S02]  /*1c4b0*/  @P0 LDC.64 R4, c[0x0][0x9e8] ;  /* 0x00027a00ff040b82 */ /* 0x002e640000000a00 */
[----:B-1----:R-:W-:-:S05]  /*1c4c0*/  @P0 IMAD.HI.U32 R4, R6, R4, RZ ;  /* 0x0000000406040227 */ /* 0x002fca00078e00ff */
[----:B------:R-:W-:-:S07]  /*1c4d0*/  @P0 SHF.R.U32.HI R6, RZ, R5, R4 ;  /* 0x00000005ff060219 */ /* 0x000fce0000011604 */
.L_x_12173:
[----:B------:R-:W-:Y:S05]  /*1c4e0*/  BSYNC B0 ;  /* 0x0000000000007941 */ /* 0x000fea0003800000 */
.L_x_12171:
[----:B------:R-:W-:-:S05]  /*1c4f0*/  IMAD R6, R6, R3, R3 ;  /* 0x0000000306067224 */ /* 0x000fca00078e0203 */
[----:B------:R-:W-:-:S07]  /*1c500*/  VIMNMX R2, R2, R6, PT ;  /* 0x0000000602027248 */ /* 0x000fce0003fe0100 */
.L_x_12170:
[----:B------:R-:W-:Y:S01]  /*1c510*/  VIADD R0, R2, 0x5f ;  /* 0x0000005f02007836 */ /* 0x000fe20000000000 */
[----:B------:R-:W2:Y:S01]  /*1c520*/  @P1 LDC R4, c[0x0][0x450] ;  /* 0x00011400ff041b82 */ /* 0x000ea20000000800 */
[----:B------:R-:W-:Y:S02]  /*1c530*/  ULDC UR4, c[0x0][0x9dc] ;  /* 0x0002770000047ab9 */ /* 0x000fe40000000800 */
[----:B------:R-:W-:-:S05]  /*1c540*/  IMAD.HI R0, R0, 0x2aaaaaab, RZ ;  /* 0x2aaaaaab00007827 */ /* 0x000fca00078e02ff */
[----:B------:R-:W-:-:S04]  /*1c550*/  SHF.R.U32.HI R2, RZ, 0x1f, R0 ;  /* 0x0000001fff027819 */ /* 0x000fc80000011600 */
[----:B------:R-:W-:Y:S02]  /*1c560*/  LEA.HI.SX32 R2, R0, R2, 0x1c ;  /* 0x0000000200027211 */ /* 0x000fe400078fe2ff */
[----:B------:R-:W3:Y:S02]  /*1c570*/  @P1 LDC R0, c[0x0][0x44c] ;  /* 0x00011300ff001b82 */ /* 0x000ee40000000800 */
[----:B------:R-:W-:Y:S01]  /*1c580*/  VIMNMX R6, R21, R2, PT ;  /* 0x0000000215067248 */ /* 0x000fe20003fe0100 */
[----:B------:R-:W-:-:S04]  /*1c590*/  IMAD.MOV.U32 R2, RZ, RZ, R7 ;  /* 0x000000ffff027224 */ /* 0x000fc800078e0007 */
[----:B------:R4:W-:Y:S01]  /*1c5a0*/  STL [R1+0x2c], R6 ;  /* 0x00002c0601007387 */ /* 0x0009e20000100800 */
[----:B---3--:R-:W-:-:S05]  /*1c5b0*/  @P1 IMAD.HI.U32 R0, R7, R0, RZ ;  /* 0x0000000007001227 */ /* 0x008fca00078e00ff */
[----:B--2---:R-:W-:-:S05]  /*1c5c0*/  @P1 SHF.R.U32.HI R2, RZ, R4, R0 ;  /* 0x00000004ff021219 */ /* 0x004fca0000011600 */
[----:B------:R-:W-:-:S04]  /*1c5d0*/  IMAD.IADD R0, R20, 0x1, R2 ;  /* 0x0000000114007824 */ /* 0x000fc800078e0202 */
[----:B------:R-:W-:Y:S01]  /*1c5e0*/  VIADD R2, R0, -UR4 ;  /* 0x8000000400027c36 */ /* 0x000fe20008000000 */
[----:B----4-:R-:W-:Y:S06]  /*1c5f0*/  @!P2 BRA `(.L_x_12174) ;  /* 0x000000000044a947 */ /* 0x010fec0003800000 */
[----:B------:R-:W-:Y:S01]  /*1c600*/  ISETP.GT.AND P0, PT, R0, -0x1, PT ;  /* 0xffffffff0000780c */ /* 0x000fe20003f04270 */
[----:B------:R-:W-:-:S12]  /*1c610*/  BSSY B0, `(.L_x_12175) ;  /* 0x000000d000007945 */ /* 0x000fd80003800000 */
[----:B------:R-:W-:Y:S05]  /*1c620*/  @P0 BRA `(.L_x_12176) ;  /* 0x00000000001c0947 */ /* 0x000fea0003800000 */
[----:B------:R-:W-:Y:S02]  /*1c630*/  ISETP.NE.AND P0, PT, R3, 0x1, PT ;  /* 0x000000010300780c */ /* 0x000fe40003f05270 */
[----:B------:R-:W-:-:S11]  /*1c640*/  LOP3.LUT R0, RZ, R0, RZ, 0x33, !PT ;  /* 0x00000000ff007212 */ /* 0x000fd600078e33ff */
[----:B-1----:R-:W1:Y:S02]  /*1c650*/  @P0 LDC.64 R4, c[0x0][0x9e8] ;  /* 0x00027a00ff040b82 */ /* 0x002e640000000a00 */
[----:B-1----:R-:W-:-:S05]  /*1c660*/  @P0 IMAD.HI.U32 R4, R0, R4, RZ ;  /* 0x0000000400040227 */ /* 0x002fca00078e00ff */
[----:B------:R-:W-:-:S04]  /*1c670*/  @P0 SHF.R.U32.HI R0, RZ, R5, R4 ;  /* 0x00000005ff000219 */ /* 0x000fc80000011604 */
[----:B------:R-:W-:Y:S01]  /*1c680*/  LOP3.LUT R0, RZ, R0, RZ, 0x33, !PT ;  /* 0x00000000ff007212 */ /* 0x000fe200078e33ff */
[----:B------:R-:W-:Y:S06]  /*1c690*/  BRA `(.L_x_12177) ;  /* 0x0000000000107947 */ /* 0x000fec0003800000 */
.L_x_12176:
[----:B------:R-:W-:-:S13]  /*1c6a0*/  ISETP.NE.AND P0, PT, R3, 0x1, PT ;  /* 0x000000010300780c */ /* 0x000fda0003f05270 */
[----:B-1----:R-:W1:Y:S02]  /*1c6b0*/  @P0 LDC.64 R4, c[0x0][0x9e8] ;  /* 0x00027a00ff040b82 */ /* 0x002e640000000a00 */
[----:B-1----:R-:W-:-:S05]  /*1c6c0*/  @P0 IMAD.HI.U32 R4, R0, R4, RZ ;  /* 0x0000000400040227 */ /* 0x002fca00078e00ff */
[----:B------:R-:W-:-:S07]  /*1c6d0*/  @P0 SHF.R.U32.HI R0, RZ, R5, R4 ;  /* 0x00000005ff000219 */ /* 0x000fce0000011604 */
.L_x_12177:
[----:B------:R-:W-:Y:S05]  /*1c6e0*/  BSYNC B0 ;  /* 0x0000000000007941 */ /* 0x000fea0003800000 */
.L_x_12175:
[----:B------:R-:W-:-:S05]  /*1c6f0*/  IMAD R0, R0, R3, RZ ;  /* 0x0000000300007224 */ /* 0x000fca00078e02ff */
[----:B------:R-:W-:-:S07]  /*1c700*/  VIMNMX R2, R2, R0, !PT ;  /* 0x0000000002027248 */ /* 0x000fce0007fe0100 */
.L_x_12174:
[----:B------:R-:W-:Y:S01]  /*1c710*/  IMAD.HI R2, R2, 0x2aaaaaab, RZ ;  /* 0x2aaaaaab02027827 */ /* 0x000fe200078e02ff */
[----:B------:R-:W-:Y:S04]  /*1c720*/  BSSY B7, `(.L_x_12178) ;  /* 0x00003fa000077945 */ /* 0x000fe80003800000 */
[----:B------:R-:W-:-:S04]  /*1c730*/  SHF.R.U32.HI R0, RZ, 0x1f, R2 ;  /* 0x0000001fff007819 */ /* 0x000fc80000011602 */
[----:B------:R-:W-:-:S04]  /*1c740*/  LEA.HI.SX32 R0, R2, R0, 0x1c ;  /* 0x0000000002007211 */ /* 0x000fc800078fe2ff */
[----:B------:R-:W-:-:S04]  /*1c750*/  VIMNMX R3, RZ, R0, !PT ;  /* 0x00000000ff037248 */ /* 0x000fc80007fe0100 */
[----:B------:R-:W-:Y:S01]  /*1c760*/  ISETP.GT.AND P0, PT, R6, R3, PT ;  /* 0x000000030600720c */ /* 0x000fe20003f04270 */
[----:B------:R2:W-:-:S12]  /*1c770*/  STL [R1+0x24], R3 ;  /* 0x0000240301007387 */ /* 0x0005d80000100800 */
[----:B--2---:R-:W-:Y:S05]  /*1c780*/  @P0 BRA `(.L_x_12179) ;  /* 0x0000000000440947 */ /* 0x004fea0003800000 */
[----:B------:R-:W2:Y:S02]  /*1c790*/  S2R R3, SR_TID.X ;  /* 0x0000000000037919 */ /* 0x000ea40000002100 */
[----:B--2---:R-:W-:-:S04]  /*1c7a0*/  LOP3.LUT R3, R3, 0x7f, RZ, 0xc0, !PT ;  /* 0x0000007f03037812 */ /* 0x004fc800078ec0ff */
[----:B------:R-:W-:-:S13]  /*1c7b0*/  ISETP.NE.AND P0, PT, R3, RZ, PT ;  /* 0x000000ff0300720c */ /* 0x000fda0003f05270 */
[----:B------:R-:W-:Y:S05]  /*1c7c0*/  @P0 BRA `(.L_x_12180) ;  /* 0x0000003c00bc0947 */ /* 0x000fea0003800000 */
[----:B------:R-:W2:Y:S01]  /*1c7d0*/  S2R R3, SR_LANEID ;  /* 0x0000000000037919 */ /* 0x000ea20000000000 */
[----:B------:R-:W-:Y:S02]  /*1c7e0*/  VOTEU.ANY UR4, UPT, PT ;  /* 0x0000000000047886 */ /* 0x000fe400038e0100 */
[----:B------:R-:W2:Y:S08]  /*1c7f0*/  FLO.U32 R0, UR4 ;  /* 0x0000000400007d00 */ /* 0x000eb000080e0000 */
[----:B-1----:R-:W1:Y:S01]  /*1c800*/  POPC R5, UR4 ;  /* 0x0000000400057d09 */ /* 0x002e620008000000 */
[----:B--2---:R-:W-:-:S02]  /*1c810*/  ISETP.EQ.U32.AND P0, PT, R0, R3, PT ;  /* 0x000000030000720c */ /* 0x004fc40003f02070 */
[----:B------:R-:W1:Y:S11]  /*1c820*/  LDC.64 R2, c[0x0][0xc60] ;  /* 0x00031800ff027b82 */ /* 0x000e760000000a00 */
[----:B-1----:R-:W2:Y:S01]  /*1c830*/  @P0 ATOMG.E.ADD.STRONG.GPU PT, R3, desc[UR38][R2.64], R5 ;  /* 0x00000005020309a8 */ /* 0x002ea200081ee1e6 */
[----:B------:R-:W1:Y:S02]  /*1c840*/  S2R R4, SR_LTMASK ;  /* 0x0000000000047919 */ /* 0x000e640000003900 */
[----:B-1----:R-:W-:-:S04]  /*1c850*/  LOP3.LUT R4, R4, UR4, RZ, 0xc0, !PT ;  /* 0x0000000404047c12 */ /* 0x002fc8000f8ec0ff */
[----:B------:R-:W1:Y:S01]  /*1c860*/  POPC R7, R4 ;  /* 0x0000000400077309 */ /* 0x000e620000000000 */
[----:B--2---:R-:W1:Y:S02]  /*1c870*/  SHFL.IDX PT, R0, R3, R0, 0x1f ;  /* 0x00001f0003007589 */ /* 0x004e6400000e0000 */
[----:B-1----:R-:W-:Y:S01]  /*1c880*/  IADD3 R16, R0, UR36, R7 ;  /* 0x0000002400107c10 */ /* 0x002fe2000fffe007 */
[----:B------:R-:W-:Y:S06]  /*1c890*/  BRA `(.L_x_12180) ;  /* 0x0000003c00887947 */ /* 0x000fec0003800000 */
.L_x_12179:
        /* <DEDUP_REMOVED lines=11> */
[----:B-1----:R-:W-:Y:S02]  /*1c950*/  IMAD.U32 R5, RZ, RZ, UR7 ;  /* 0x00000007ff057e24 */ /* 0x002fe4000f8e00ff */
        /* <DEDUP_REMOVED lines=8> */
[----:B--2---:R-:W-:Y:S05]  /*1c9e0*/  CALL.ABS.NOINC R2 ;  /* 0x0000000002007343 */ /* 0x004fea0003c00000 */
.L_x_12182:
[----:B------:R-:W-:Y:S05]  /*1c9f0*/  BSYNC B6 ;  /* 0x0000000000067941 */ /* 0x000fea0003800000 */
.L_x_12181:
        /* <DEDUP_REMOVED lines=10> */
[----:B-1----:R-:W-:Y:S02]  /*1caa0*/  IMAD.U32 R5, RZ, RZ, UR7 ;  /* 0x00000007ff057e24 */ /* 0x002fe4000f8e00ff */
[----:B------:R-:W-:Y:S02]  /*1cab0*/  IMAD.U32 R6, RZ, RZ, UR8 ;  /* 0x00000008ff067e24 */ /* 0x000fe4000f8e00ff */
[----:B------:R-:W-:-:S02]  /*1cac0*/  IMAD.U32 R7, RZ, RZ, UR9 ;  /* 0x00000009ff077e24 */ /* 0x000fc4000f8e00ff */
[----:B------:R-:W-:Y:S02]  /*1cad0*/  IMAD.U32 R10, RZ, RZ, UR4 ;  /* 0x00000004ff0a7e24 */ /* 0x000fe4000f8e00ff */
[----:B0-----:R-:W-:Y:S02]  /*1cae0*/  IMAD.U32 R11, RZ, RZ, UR5 ;  /* 0x00000005ff0b7e24 */ /* 0x001fe4000f8e00ff */
[----:B------:R-:W-:Y:S02]  /*1caf0*/  IMAD.MOV.U32 R8, RZ, RZ, 0x70 ;  /* 0x00000070ff087424 */ /* 0x000fe400078e00ff */
[----:B------:R-:W-:Y:S02]  /*1cb00*/  IMAD.MOV.U32 R12, RZ, RZ, 0x1 ;  /* 0x00000001ff0c7424 */ /* 0x000fe400078e00ff */
[----:B--2---:R-:W-:-:S07]  /*1cb10*/  IMAD.MOV.U32 R13, RZ, RZ, RZ ;  /* 0x000000ffff0d7224 */ /* 0x004fce00078e00ff */
[----:B------:R-:W-:-:S07]  /*1cb20*/  LEPC R20, `(.L_x_12185) ;  /* 0x000000001014794e */ /* 0x000fce0000000000 */
[----:B---3--:R-:W-:Y:S05]  /*1cb30*/  CALL.ABS.NOINC R2 ;  /* 0x0000000002007343 */ /* 0x008fea0003c00000 */
.L_x_12185:
        /* <DEDUP_REMOVED lines=15> */
.L_x_12184:
[----:B------:R-:W-:Y:S05]  /*1cc30*/  BSYNC B6 ;  /* 0x0000000000067941 */ /* 0x000fea0003800000 */
.L_x_12183:
[----:B------:R-:W-:Y:S01]  /*1cc40*/  ULDC.64 UR4, c[0x0][0x9f8] ;  /* 0x00027e0000047ab9 */ /* 0x000fe20000000a00 */
[----:B------:R-:W2:Y:S01]  /*1cc50*/  LDL R17, [R1+0x2c] ;  /* 0x00002c0001117983 */ /* 0x000ea20000100800 */
[----:B------:R-:W-:Y:S01]  /*1cc60*/  ISETP.NE.U32.AND P0, PT, RZ, UR4, PT ;  /* 0x00000004ff007c0c */ /* 0x000fe2000bf05070 */
[----:B------:R-:W-:-:S03]  /*1cc70*/  IMAD.MOV.U32 R7, RZ, RZ, R19 ;  /* 0x000000ffff077224 */ /* 0x000fc600078e0013 */
[----:B------:R-:W-:Y:S01]  /*1cc80*/  ISETP.NE.AND.EX P0, PT, RZ, UR5, PT, P0 ;  /* 0x00000005ff007c0c */ /* 0x000fe2000bf05300 */
[----:B------:R-:W-:-:S12]  /*1cc90*/  ULDC.64 UR4, c[0x0][0xa08] ;  /* 0x0002820000047ab9 */ /* 0x000fd80000000a00 */
[----:B------:R-:W3:Y:S02]  /*1cca0*/  @P0 LDC.64 R2, c[0x0][0x9f8] ;  /* 0x00027e00ff020b82 */ /* 0x000ee40000000a00 */
[----:B---3--:R-:W-:-:S05]  /*1ccb0*/  @P0 IMAD.WIDE R2, R19, 0x4, R2 ;  /* 0x0000000413020825 */ /* 0x008fca00078e0202 */
[----:B------:R3:W1:Y:S02]  /*1ccc0*/  @P0 LDG.E R7, desc[UR38][R2.64] ;  /* 0x0000002602070981 */ /* 0x000664000c1e1900 */
[----:B---3--:R-:W3:Y:S02]  /*1ccd0*/  LDC.64 R2, c[0x0][0x418] ;  /* 0x00010600ff027b82 */ /* 0x008ee40000000a00 */
[----:B---3--:R-:W-:Y:S01]  /*1cce0*/  LOP3.LUT P0, RZ, R2, UR4, RZ, 0xfc, !PT ;  /* 0x0000000402ff7c12 */ /* 0x008fe2000f80fcff */
[----:B------:R-:W-:-:S03]  /*1ccf0*/  UMOV UR4, 0xffffffff ;  /* 0xffffffff00047882 */ /* 0x000fc60000000000 */
[----:B------:R-:W-:Y:S01]  /*1cd00*/  LOP3.LUT P0, RZ, R3, UR5, RZ, 0xfc, P0 ;  /* 0x0000000503ff7c12 */ /* 0x000fe2000800fcff */
[----:B--2---:R-:W-:Y:S01]  /*1cd10*/  VIADD R0, R17, 0xffffffff ;  /* 0xffffffff11007836 */ /* 0x004fe20000000000 */
[----:B-1----:R-:W-:Y:S01]  /*1cd20*/  SHF.R.S32.HI R8, RZ, 0x1f, R7 ;  /* 0x0000001fff087819 */ /* 0x002fe20000011407 */
        /* <DEDUP_REMOVED lines=8> */
.L_x_12345:
[----:B--2---:R-:W2:Y:S01]  /*1cdb0*/  LDL.LU R4, [R1] ;  /* 0x0000000001047983 */ /* 0x004ea20000300800 */
[----:B------:R-:W-:Y:S02]  /*1cdc0*/  PLOP3.LUT P1, PT, PT, PT, PT, 0x8, 0x0 ;  /* 0x000000000000781c */ /* 0x000fe40003f2e170 */
[----:B---3--:R-:W-:Y:S01]  /*1cdd0*/  ISETP.NE.AND P0, PT, R14, RZ, PT ;  /* 0x000000ff0e00720c */ /* 0x008fe20003f05270 */
[----:B------:R3:W-:Y:S01]  /*1cde0*/  STL [R1+0x30], R0 ;  /* 0x0000300001007387 */ /* 0x0007e20000100800 */
[----:B--2---:R-:W-:-:S09]  /*1cdf0*/  LOP3.LUT R4, R4, 0xfffffffe, RZ, 0xc0, !PT ;  /* 0xfffffffe04047812 */ /* 0x004fd200078ec0ff */
[----:B------:R-:W-:-:S05]  /*1ce00*/  @P1 LOP3.LUT R4, R4, 0x1, RZ, 0xfc, !PT ;  /* 0x0000000104041812 */ /* 0x000fca00078efcff */
[----:B------:R3:W-:Y:S01]  /*1ce10*/  STL [R1], R4 ;  /* 0x0000000401007387 */ /* 0x0007e20000100800 */
[----:B------:R-:W-:Y:S05]  /*1ce20*/  @P0 BRA `(.L_x_12187) ;  /* 0x00000004001c0947 */ /* 0x000fea0003800000 */
[----:B------:R-:W-:-:S03]  /*1ce30*/  UMOV UR4, 0xffffffff ;  /* 0xffffffff00047882 */ /* 0x000fc60000000000 */
[----:B------:R-:W-:Y:S05]  /*1ce40*/  BRA.DIV UR4, `(.L_x_12188) ;  /* 0x0000005e04c87947 */ /* 0x000fea000b800000 */
[----:B------:R-:W-:-:S13]  /*1ce50*/  ELECT P6, URZ, PT ;  /* 0x00000000003f782f */ /* 0x000fda00038c0000 */
.L_x_12348:
        /* <DEDUP_REMOVED lines=24> */
.L_x_12189:
[----:B-1----:R-:W4:Y:S04]  /*1cfe0*/  LDL R7, [R1+0x4] ;  /* 0x0000040001077983 */ /* 0x002f280000100800 */
[----:B---3--:R-:W4:Y:S04]  /*1cff0*/  LDL R0, [R1+0x8] ;  /* 0x0000080001007983 */ /* 0x008f280000100800 */
[----:B--2---:R-:W2:Y:S01]  /*1d000*/  LDL R2, [R1+0x14] ;  /* 0x0000140001027983 */ /* 0x004ea20000100800 */
[----:B----4-:R-:W-:Y:S01]  /*1d010*/  IMAD R0, R0, 0x8, R7 ;  /* 0x0000000800007824 */ /* 0x010fe200078e0207 */
[----:B--2---:R-:W-:-:S04]  /*1d020*/  SHF.L.U32 R2, R2, 0x1f, RZ ;  /* 0x0000001f02027819 */ /* 0x004fc800000006ff */
[----:B------:R-:W1:Y:S02]  /*1d030*/  SYNCS.PHASECHK.TRANS64.TRYWAIT P0, [R0+URZ+0x22840], R2 ;  /* 0x02284002000075a7 */ /* 0x000e64000800017f */
[----:B-1----:R-:W-:Y:S05]  /*1d040*/  @!P0 BRA `(.L_x_12190) ;  /* 0x0000005c00688947 */ /* 0x002fea0003800000 */
.L_x_12349:
        /* <DEDUP_REMOVED lines=11> */
.L_x_12191:
[----:B------:R-:W2:Y:S04]  /*1d100*/  LDL R6, [R1+0x4] ;  /* 0x0000040001067983 */ /* 0x000ea80000100800 */
[----:B------:R-:W2:Y:S04]  /*1d110*/  LDL R5, [R1+0x8] ;  /* 0x0000080001057983 */ /* 0x000ea80000100800 */
[----:B------:R-:W3:Y:S04]  /*1d120*/  LDL R4, [R1+0x30] ;  /* 0x0000300001047983 */ /* 0x000ee80000100800 */
[----:B------:R-:W4:Y:S04]  /*1d130*/  LDL R3, [R1+0x20] ;  /* 0x0000200001037983 */ /* 0x000f280000100800 */
[----:B-1----:R-:W4:Y:S01]  /*1d140*/  LDL.LU R2, [R1] ;  /* 0x0000000001027983 */ /* 0x002f220000300800 */
        /* <DEDUP_REMOVED lines=9> */
[----:B--2---:R-:W-:Y:S01]  /*1d1e0*/  IMAD R0, R5, 0x3000, R6 ;  /* 0x0000300005007824 */ /* 0x004fe200078e0206 */
[----:B---3--:R-:W-:-:S04]  /*1d1f0*/  R2UR UR11, R4 ;  /* 0x00000000040b72ca */ /* 0x008fc800000e0000 */
[----:B------:R-:W-:Y:S02]  /*1d200*/  R2UR UR8, R0 ;  /* 0x00000000000872ca */ /* 0x000fe400000e0000 */
[----:B----4-:R-:W-:Y:S02]  /*1d210*/  R2UR UR4, R3 ;  /* 0x00000000030472ca */ /* 0x010fe400000e0000 */
[----:B------:R-:W-:-:S04]  /*1d220*/  LOP3.LUT R2, R2, 0xfffffffe, RZ, 0xc0, !PT ;  /* 0xfffffffe02027812 */ /* 0x000fc800078ec0ff */
[----:B------:R-:W-:-:S05]  /*1d230*/  @P0 LOP3.LUT R2, R2, 0x1, RZ, 0xfc, !PT ;  /* 0x0000000102020812 */ /* 0x000fca00078efcff */
[----:B------:R-:W-:Y:S02]  /*1d240*/  UIADD3 UR8, UR8, 0x1c400, URZ ;  /* 0x0001c40008087890 */ /* 0x000fe4000fffe03f */
[----:B------:R-:W-:Y:S01]  /*1d250*/  UIMAD UR11, UR11, 0x60, UR4 ;  /* 0x000000600b0b78a4 */ /* 0x000fe2000f8e0204 */
[----:B------:R2:W-:Y:S02]  /*1d260*/  STL [R1], R2 ;  /* 0x0000000201007387 */ /* 0x0005e40000100800 */
[----:B------:R-:W-:-:S06]  /*1d270*/  UMOV UR4, 0x0 ;  /* 0x0000000000047882 */ /* 0x000fcc0000000000 */
[----:B------:R2:W-:Y:S01]  /*1d280*/  UTMALDG.4D [UR8], [UR6], desc[UR4] ;  /* 0x00000408060075b4 */ /* 0x0005e20008019000 */
[----:B------:R-:W-:Y:S02]  /*1d290*/  NOP ;  /* 0x0000000000007918 */ /* 0x000fe40000000000 */
.L_x_12187:
[----:B---3--:R-:W3:Y:S04]  /*1d2a0*/  LDL R4, [R1+0x4] ;  /* 0x0000040001047983 */ /* 0x008ee80000100800 */
        /* <DEDUP_REMOVED lines=31> */
.L_x_12193:
[----:B------:R-:W-:Y:S05]  /*1d4a0*/  BSYNC B6 ;  /* 0x0000000000067941 */ /* 0x000fea0003800000 */
.L_x_12192:
[----:B--2---:R-:W2:Y:S01]  /*1d4b0*/  LDL.LU R0, [R1+0x4c] ;  /* 0x00004c0001007983 */ /* 0x004ea20000300800 */
[----:B-1----:R-:W1:Y:S01]  /*1d4c0*/  LDC R7, c[0x0][0x448] ;  /* 0x00011200ff077b82 */ /* 0x002e620000000800 */
[----:B------:R-:W-:Y:S01]  /*1d4d0*/  ULDC.64 UR4, c[0x0][0x2d8] ;  /* 0x0000b60000047ab9 */ /* 0x000fe20000000a00 */
[----:B------:R-:W-:Y:S01]  /*1d4e0*/  ULDC UR6, c[0x0][0x2b8] ;  /* 0x0000ae0000067ab9 */ /* 0x000fe20000000800 */
[----:B------:R-:W2:Y:S04]  /*1d4f0*/  LDL.LU.64 R2, [R1+0x40] ;  /* 0x0000400001027983 */ /* 0x000ea80000300a00 */
[----:B------:R-:W3:Y:S04]  /*1d500*/  LDL R12, [R1+0x28] ;  /* 0x00002800010c7983 */ /* 0x000ee80000100800 */
[----:B------:R4:W5:Y:S01]  /*1d510*/  LDL R9, [R1+0x34] ;  /* 0x0000340001097983 */ /* 0x0009620000100800 */
[----:B------:R-:W0:Y:S01]  /*1d520*/  S2R R5, SR_TID.X ;  /* 0x0000000000057919 */ /* 0x000e220000002100 */
[----:B------:R-:W4:Y:S01]  /*1d530*/  S2R R8, SR_TID.X ;  /* 0x0000000000087919 */ /* 0x000f220000002100 */
[----:B0-----:R-:W-:-:S04]  /*1d540*/  LOP3.LUT R5, R5, 0x7f, RZ, 0xc0, !PT ;  /* 0x0000007f05057812 */ /* 0x001fc800078ec0ff */
[----:B------:R-:W-:Y:S01]  /*1d550*/  SHF.R.U32.HI R5, RZ, 0x3, R5 ;  /* 0x00000003ff057819 */ /* 0x000fe20000011605 */
[----:B----4-:R-:W-:-:S05]  /*1d560*/  IMAD.SHL.U32 R8, R8, 0x10, RZ ;  /* 0x0000001008087824 */ /* 0x010fca00078e00ff */
[----:B------:R-:W-:Y:S01]  /*1d570*/  LOP3.LUT R8, R5, 0x70, R8, 0xf8, !PT ;  /* 0x0000007005087812 */ /* 0x000fe200078ef808 */
[----:B------:R-:W0:Y:S02]  /*1d580*/  S2R R10, SR_TID.X ;  /* 0x00000000000a7919 */ /* 0x000e240000002100 */
[----:B0-----:R-:W-:-:S05]  /*1d590*/  IMAD.SHL.U32 R10, R10, 0x8, RZ ;  /* 0x000000080a0a7824 */ /* 0x001fca00078e00ff */
        /* <DEDUP_REMOVED lines=118> */
.L_x_12366:
[----:B------:R3:W5:Y:S01]  /*1dd00*/  LDL R8, [R1+0x4] ;  /* 0x0000040001087983 */ /* 0x0007620000100800 */
        /* <DEDUP_REMOVED lines=10> */
.L_x_12195:
        /* <DEDUP_REMOVED lines=19> */
.L_x_12367:
[----:B------:R-:W-:Y:S05]  /*1dee0*/  BSYNC B0 ;  /* 0x0000000000007941 */ /* 0x000fea0003800000 */
.L_x_12196:
[----:B0-----:R-:W2:Y:S01]  /*1def0*/  LDL R2, [R1] ;  /* 0x0000000001027983 */ /* 0x001ea20000100800 */
        /* <DEDUP_REMOVED lines=14> */
.L_x_12368:
[----:B------:R-:W-:Y:S05]  /*1dfe0*/  BSYNC B1 ;  /* 0x0000000000017941 */ /* 0x000fea0003800000 */
.L_x_12200:
        /* <DEDUP_REMOVED lines=9> */
.L_x_12203:
[----:B------:R-:W-:Y:S05]  /*1e080*/  BSYNC B1 ;  /* 0x0000000000017941 */ /* 0x000fea0003800000 */
.L_x_12202:
        /* <DEDUP_REMOVED lines=14> */
.L_x_12204:
        /* <DEDUP_REMOVED lines=15> */
.L_x_12205:
        /* <DEDUP_REMOVED lines=15> */
.L_x_12206:
        /* <DEDUP_REMOVED lines=15> */
.L_x_12207:
        /* <DEDUP_REMOVED lines=10> */
.L_x_12199:
[----:B------:R-:W-:Y:S05]  /*1e4e0*/  BSYNC B0 ;  /* 0x0000000000007941 */ /* 0x000fea0003800000 */
.L_x_12198:
        /* <DEDUP_REMOVED lines=50> */
.L_x_12214:
[----:B------:R-:W2:Y:S01]  /*1e810*/  LDL R2, [R1+0x4] ;  /* 0x0000040001027983 */ /* 0x000ea20000100800 */
[----:B-1----:R-:W-:Y:S01]  /*1e820*/  SHF.L.U32 R5, R7, 0x1f, RZ ;  /* 0x0000001f07057819 */ /* 0x002fe200000006ff */
[----:B------:R-:W-:Y:S01]  /*1e830*/  BSSY B3, `(.L_x_12215) ;  /* 0x0000007000037945 */ /* 0x000fe20003800000 */
[----:B------:R-:W1:Y:S02]  /*1e840*/  S2R R3, SR_TID.X ;  /* 0x0000000000037919 */ /* 0x000e640000002100 */
[----:B-1----:R-:W-:-:S04]  /*1e850*/  LOP3.LUT R3, R3, 0x7f, RZ, 0xc0, !PT ;  /* 0x0000007f03037812 */ /* 0x002fc800078ec0ff */
[----:B------:R-:W-:Y:S01]  /*1e860*/  ISETP.NE.AND P1, PT, R3, RZ, PT ;  /* 0x000000ff0300720c */ /* 0x000fe20003f25270 */
[----:B--2---:R-:W-:-:S04]  /*1e870*/  IMAD R2, R8, 0x8, R2 ;  /* 0x0000000808027824 */ /* 0x004fc800078e0202 */
[----:B------:R-:W1:Y:S02]  /*1e880*/  SYNCS.PHASECHK.TRANS64.TRYWAIT P0, [R2+URZ+0x22840], R5 ;  /* 0x02284005020075a7 */ /* 0x000e64000800017f */
[----:B-1----:R-:W-:Y:S06]  /*1e890*/  @!P0 BRA `(.L_x_12216) ;  /* 0x0000005000288947 */ /* 0x002fec0003800000 */
.L_x_12369:
[----:B------:R-:W-:Y:S05]  /*1e8a0*/  BSYNC B3 ;  /* 0x0000000000037941 */ /* 0x000fea0003800000 */
.L_x_12215:
        /* <DEDUP_REMOVED lines=9> */
.L_x_12218:
[----:B------:R-:W-:Y:S05]  /*1e940*/  BSYNC B3 ;  /* 0x0000000000037941 */ /* 0x000fea0003800000 */
.L_x_12217:
        /* <DEDUP_REMOVED lines=14> */
.L_x_12219:
        /* <DEDUP_REMOVED lines=13> */
.L_x_12370:
[----:B------:R-:W-:Y:S05]  /*1eb00*/  BSYNC B3 ;  /* 0x0000000000037941 */ /* 0x000fea0003800000 */
.L_x_12220:
        /* <DEDUP_REMOVED lines=11> */
.L_x_12223:
[----:B------:R-:W-:Y:S05]  /*1ebc0*/  BSYNC B3 ;  /* 0x0000000000037941 */ /* 0x000fea0003800000 */
.L_x_12222:
        /* <DEDUP_REMOVED lines=11> */
.L_x_12224:
        /* <DEDUP_REMOVED lines=15> */
.L_x_12225:
        /* <DEDUP_REMOVED lines=15> */
.L_x_12226:
        /* <DEDUP_REMOVED lines=15> */
.L_x_12227:
        /* <DEDUP_REMOVED lines=10> */
.L_x_12213:
[----:B------:R-:W-:Y:S05]  /*1eff0*/  BSYNC B1 ;  /* 0x0000000000017941 */ /* 0x000fea0003800000 */
.L_x_12212:
[----:B------:R-:W2:Y:S02]  /*1f000*/  LDL R4, [R1+0x2c] ;  /* 0x00002c0001047983 */ /* 0x000ea40000100800 */
[----:B--2---:R-:W-:-:S07]  /*1f010*/  VIADD R0, R4, 0xfffffffd ;  /* 0xfffffffd04007836 */ /* 0x004fce0000000000 */
.L_x_12211:
[----:B------:R-:W-:Y:S05]  /*1f020*/  BSYNC B2 ;  /* 0x0000000000027941 */ /* 0x000fea0003800000 */
.L_x_12210:
[----:B------:R-:W2:Y:S01]  /*1f030*/  LDL.LU R2, [R1+0x2c] ;  /* 0x00002c0001027983 */ /* 0x000ea20000300800 */
[----:B------:R-:W-:Y:S01]  /*1f040*/  VIADD R6, R6, 0xfffffffe ;  /* 0xfffffffe06067836 */ /* 0x000fe20000000000 */
[----:B--2---:R-:W-:-:S04]  /*1f050*/  LOP3.LUT R2, RZ, R2, RZ, 0x33, !PT ;  /* 0x00000002ff027212 */ /* 0x004fc800078e33ff */
[----:B------:R-:W-:-:S13]  /*1f060*/  ISETP.NE.AND P0, PT, R6, R2, PT ;  /* 0x000000020600720c */ /* 0x000fda0003f05270 */
[----:B------:R-:W-:Y:S05]  /*1f070*/  @!P0 BRA `(.L_x_12209) ;  /* 0x0000001400208947 */ /* 0x000fea0003800000 */
.L_x_12260:
        /* <DEDUP_REMOVED lines=36> */
.L_x_12230:
[----:B------:R-:W2:Y:S01]  /*1f2c0*/  LDL R2, [R1+0x4] ;  /* 0x0000040001027983 */ /* 0x000ea20000100800 */
        /* <DEDUP_REMOVED lines=8> */
.L_x_12371:
[----:B------:R-:W-:Y:S05]  /*1f350*/  BSYNC B2 ;  /* 0x0000000000027941 */ /* 0x000fea0003800000 */
.L_x_12231:
        /* <DEDUP_REMOVED lines=9> */
.L_x_12234:
[----:B------:R-:W-:Y:S05]  /*1f3f0*/  BSYNC B2 ;  /* 0x0000000000027941 */ /* 0x000fea0003800000 */
.L_x_12233:
        /* <DEDUP_REMOVED lines=13> */
.L_x_12235:
        /* <DEDUP_REMOVED lines=13> */
.L_x_12372:
[----:B------:R-:W-:Y:S05]  /*1f5a0*/  BSYNC B2 ;  /* 0x0000000000027941 */ /* 0x000fea0003800000 */
.L_x_12236:
        /* <DEDUP_REMOVED lines=11> */
.L_x_12239:
[----:B------:R-:W-:Y:S05]  /*1f660*/  BSYNC B2 ;  /* 0x0000000000027941 */ /* 0x000fea0003800000 */
.L_x_12238:
        /* <DEDUP_REMOVED lines=10> */
.L_x_12240:
        /* <DEDUP_REMOVED lines=15> */
.L_x_12241:
        /* <DEDUP_REMOVED lines=15> */
.L_x_12242:
        /* <DEDUP_REMOVED lines=15> */
.L_x_12243:
        /* <DEDUP_REMOVED lines=10> */
.L_x_12229:
[----:B------:R-:W-:Y:S05]  /*1fa80*/  BSYNC B1 ;  /* 0x0000000000017941 */ /* 0x000fea0003800000 */
.L_x_12228:
        /* <DEDUP_REMOVED lines=36> */
.L_x_12246:
        /* <DEDUP_REMOVED lines=9> */
.L_x_12373:
[----:B------:R-:W-:Y:S05]  /*1fd60*/  BSYNC B2 ;  /* 0x0000000000027941 */ /* 0x000fea0003800000 */
.L_x_12247:
        /* <DEDUP_REMOVED lines=9> */
.L_x_12250:
[----:B------:R-:W-:Y:S05]  /*1fe00*/  BSYNC B2 ;  /* 0x0000000000027941 */ /* 0x000fea0003800000 */
.L_x_12249:
        /* <DEDUP_REMOVED lines=14> */
.L_x_12251:
        /* <DEDUP_REMOVED lines=13> */
.L_x_12374:
[----:B------:R-:W-:Y:S05]  /*1ffc0*/  BSYNC B2 ;  /* 0x0000000000027941 */ /* 0x000fea0003800000 */
.L_x_12252:
        /* <DEDUP_REMOVED lines=11> */
.L_x_12255:
[----:B------:R-:W-:Y:S05]  /*20080*/  BSYNC B2 ;  /* 0x0000000000027941 */ /* 0x000fea0003800000 */
.L_x_12254:
        /* <DEDUP_REMOVED lines=11> */
.L_x_12256:
        /* <DEDUP_REMOVED lines=15> */
.L_x_12257:
        /* <DEDUP_REMOVED lines=15> */
.L_x_12258:
        /* <DEDUP_REMOVED lines=15> */
.L_x_12259:
        /* <DEDUP_REMOVED lines=10> */
.L_x_12245:
[----:B------:R-:W-:Y:S05]  /*204b0*/  BSYNC B1 ;  /* 0x0000000000017941 */ /* 0x000fea0003800000 */
.L_x_12244:
[----:B------:R-:W2:Y:S01]  /*204c0*/  LDL R5, [R1+0x24] ;  /* 0x0000240001057983 */ /* 0x000ea20000100800 */
[----:B------:R-:W-:Y:S01]  /*204d0*/  VIADD R0, R0, 0xfffffffe ;  /* 0xfffffffe00007836 */ /* 0x000fe20000000000 */
[----:B--2---:R-:W-:-:S13]  /*204e0*/  ISETP.GT.AND P0, PT, R6, R5, PT ;  /* 0x000000050600720c */ /* 0x004fda0003f04270 */
[----:B------:R-:W-:Y:S05]  /*204f0*/  @P0 BRA `(.L_x_12260) ;  /* 0xffffffe800e00947 */ /* 0x000fea000383ffff */
.L_x_12209:
[----:B------:R-:W-:Y:S05]  /*20500*/  BSYNC B0 ;  /* 0x0000000000007941 */ /* 0x000fea0003800000 */
.L_x_12208:
        /* <DEDUP_REMOVED lines=24> */
.L_x_12262:
[----:B------:R-:W-:Y:S05]  /*20690*/  BSYNC B0 ;  /* 0x0000000000007941 */ /* 0x000fea0003800000 */
.L_x_12261:
[----:B------:R-:W-:-:S05]  /*206a0*/  SEL R0, R0, RZ, P0 ;  /* 0x000000ff00007207 */ /* 0x000fca0000000000 */
[----:B------:R2:W-:Y:S02]  /*206b0*/  STL [R1+0x8], R0 ;  /* 0x0000080001007387 */ /* 0x0005e40000100800 */
.L_x_12180:
[----:B------:R-:W-:Y:S05]  /*206c0*/  BSYNC B7 ;  /* 0x0000000000077941 */ /* 0x000fea0003800000 */
.L_x_12178:
[----:B--2---:R-:W2:Y:S02]  /*206d0*/  LDL R0, [R1] ;  /* 0x0000000001007983 */ /* 0x004ea40000100800 */
        /* <DEDUP_REMOVED lines=12> */
.L_x_12263:
[----:B------:R-:W2:Y:S01]  /*207a0*/  S2R R6, SR_TID.X ;  /* 0x0000000000067919 */ /* 0x000ea20000002100 */
[----:B------:R-:W-:Y:S01]  /*207b0*/  UMOV UR4, 0xffffffff ;  /* 0xffffffff00047882 */ /* 0x000fe20000000000 */
[----:B--2---:R-:W-:-:S04]  /*207c0*/  LOP3.LUT R6, R6, 0x1f, RZ, 0xc0, !PT ;  /* 0x0000001f06067812 */ /* 0x004fc800078ec0ff */
[----:B------:R-:W-:Y:S01]  /*207d0*/  ISETP.NE.AND P0, PT, R6, 0x1f, PT ;  /* 0x0000001f0600780c */ /* 0x000fe20003f05270 */
[----:B------:R-:W-:-:S12]  /*207e0*/  BRA.DIV UR4, `(.L_x_12265) ;  /* 0x0000003204cc7947 */ /* 0x000fd8000b800000 */
[----:B-1----:R-:W-:Y:S01]  /*207f0*/  IMAD.IADD R5, R19, 0x1, R6 ;  /* 0x0000000113057824 */ /* 0x002fe200078e0206 */
[----:B------:R-:W-:-:S04]  /*20800*/  ULDC UR4, c[0x0][0xc3c] ;  /* 0x00030f0000047ab9 */ /* 0x000fc80000000800 */
[----:B------:R-:W-:-:S13]  /*20810*/  ISETP.GE.OR P1, PT, R5, UR4, !P0 ;  /* 0x0000000405007c0c */ /* 0x000fda000c726670 */
[----:B------:R-:W1:Y:S02]  /*20820*/  @!P1 LDC.64 R2, c[0x0][0xc80] ;  /* 0x00032000ff029b82 */ /* 0x000e640000000a00 */
[----:B-1----:R-:W-:-:S06]  /*20830*/  @!P1 IMAD.WIDE R2, R5, 0x4, R2 ;  /* 0x0000000405029825 */ /* 0x002fcc00078e0202 */
[----:B------:R1:W2:Y:S01]  /*20840*/  @!P1 LDG.E R2, desc[UR38][R2.64] ;  /* 0x0000002602029981 */ /* 0x0002a2000c1e1900 */
[C---:B------:R-:W-:Y:S02]  /*20850*/  ISETP.GE.U32.AND P2, PT, R6.reuse, 0x2, PT ;  /* 0x000000020600780c */ /* 0x040fe40003f46070 */
[C---:B------:R-:W-:Y:S01]  /*20860*/  ISETP.GE.U32.AND P3, PT, R6.reuse, 0x4, PT ;  /* 0x000000040600780c */ /* 0x040fe20003f66070 */
[----:B------:R-:W-:Y:S01]  /*20870*/  SHFL.IDX PT, R0, R16, RZ, 0x1f ;  /* 0x00001fff10007589 */ /* 0x000fe200000e0000 */
[C---:B------:R-:W-:Y:S02]  /*20880*/  ISETP.GE.U32.AND P4, PT, R6.reuse, 0x8, PT ;  /* 0x000000080600780c */ /* 0x040fe40003f86070 */
[C---:B------:R-:W-:Y:S01]  /*20890*/  ISETP.GE.U32.AND P5, PT, R6.reuse, 0x10, PT ;  /* 0x000000100600780c */ /* 0x040fe20003fa6070 */
        /* <DEDUP_REMOVED lines=20> */
.L_x_12384:
[----:B------:R-:W-:Y:S02]  /*209e0*/  ULDC UR4, c[0x0][0xc38] ;  /* 0x00030e0000047ab9 */ /* 0x000fe40000000800 */
[----:B------:R-:W-:-:S04]  /*209f0*/  IMAD.U32 R4, RZ, RZ, UR4 ;  /* 0x00000004ff047e24 */ /* 0x000fc8000f8e00ff */
[----:B-1-3--:R-:W-:-:S04]  /*20a00*/  IMAD R16, R16, R4, RZ ;  /* 0x0000000410107224 */ /* 0x00afc800078e02ff */
[----:B--2---:R-:W-:-:S05]  /*20a10*/  IMAD.IADD R5, R5, 0x1, R16 ;  /* 0x0000000105057824 */ /* 0x004fca00078e0210 */
[----:B------:R-:W-:-:S13]  /*20a20*/  ISETP.GT.AND P6, PT, R5, R0, PT ;  /* 0x000000000500720c */ /* 0x000fda0003fc4270 */
[----:B------:R-:W-:Y:S05]  /*20a30*/  @P6 BRA `(.L_x_12266) ;  /* 0x00000000009c6947 */ /* 0x000fea0003800000 */
.L_x_12271:
[----:B0-----:R-:W1:Y:S01]  /*20a40*/  LDC R2, c[0x0][0xc3c] ;  /* 0x00030f00ff027b82 */ /* 0x001e620000000800 */
        /* <DEDUP_REMOVED lines=13> */
.L_x_12269:
[----:B------:R-:W-:Y:S05]  /*20b20*/  BSYNC B0 ;  /* 0x0000000000007941 */ /* 0x000fea0003800000 */
.L_x_12268:
[----:B------:R-:W-:-:S03]  /*20b30*/  UMOV UR4, 0xffffffff ;  /* 0xffffffff00047882 */ /* 0x000fc60000000000 */
[----:B------:R-:W-:Y:S05]  /*20b40*/  BRA.DIV UR4, `(.L_x_12270) ;  /* 0x00000036042c7947 */ /* 0x000fea000b800000 */
[----:B-----5:R-:W1:Y:S02]  /*20b50*/  SHFL.UP PT, R14, R3, 0x1, RZ ;  /* 0x04200000030e7989 */ /* 0x020e6400000e00ff */
[----:B-1----:R-:W-:-:S05]  /*20b60*/  SEL R2, R14, RZ, P1 ;  /* 0x000000ff0e027207 */ /* 0x002fca0000800000 */
        /* <DEDUP_REMOVED lines=14> */
.L_x_12392:
[----:B------:R-:W-:Y:S02]  /*20c50*/  ULDC UR4, c[0x0][0xc38] ;  /* 0x00030e0000047ab9 */ /* 0x000fe40000000800 */
[----:B------:R-:W-:-:S04]  /*20c60*/  IMAD.U32 R4, RZ, RZ, UR4 ;  /* 0x00000004ff047e24 */ /* 0x000fc8000f8e00ff */
[----:B-1----:R-:W-:-:S04]  /*20c70*/  IMAD R16, R16, R4, RZ ;  /* 0x0000000410107224 */ /* 0x002fc800078e02ff */
[----:B------:R-:W-:-:S05]  /*20c80*/  IMAD.IADD R5, R16, 0x1, R5 ;  /* 0x0000000110057824 */ /* 0x000fca00078e0205 */
[----:B------:R-:W-:-:S13]  /*20c90*/  ISETP.GT.AND P6, PT, R5, R0, PT ;  /* 0x000000000500720c */ /* 0x000fda0003fc4270 */
[----:B------:R-:W-:Y:S05]  /*20ca0*/  @!P6 BRA `(.L_x_12271) ;  /* 0xfffffffc0064e947 */ /* 0x000fea000383ffff */
.L_x_12266:
        /* <DEDUP_REMOVED lines=8> */
.L_x_12396:
[----:B------:R-:W-:Y:S01]  /*20d30*/  ISETP.NE.AND P0, PT, R5, RZ, PT ;  /* 0x000000ff0500720c */ /* 0x000fe20003f05270 */
[----:B------:R-:W-:-:S12]  /*20d40*/  IMAD.MOV.U32 R5, RZ, RZ, RZ ;  /* 0x000000ffff057224 */ /* 0x000fd800078e00ff */
[----:B------:R-:W-:Y:S05]  /*20d50*/  @!P0 BRA `(.L_x_12273) ;  /* 0x0000000000148947 */ /* 0x000fea0003800000 */
[----:B------:R-:W-:Y:S01]  /*20d60*/  UMOV UR4, 0xffffffff ;  /* 0xffffffff00047882 */ /* 0x000fe20000000000 */
[----:B------:R-:W-:Y:S02]  /*20d70*/  VIADD R12, R6, 0xffffffff ;  /* 0xffffffff060c7836 */ /* 0x000fe40000000000 */
[----:B------:R-:W-:Y:S05]  /*20d80*/  BRA.DIV UR4, `(.L_x_12274) ;  /* 0x0000003604a87947 */ /* 0x000fea000b800000 */
[----:B0-----:R0:W3:Y:S02]  /*20d90*/  SHFL.IDX PT, R2, R2, R12, 0x1f ;  /* 0x00001f0c02027589 */ /* 0x0010e400000e0000 */
.L_x_12399:
[----:B---3--:R-:W-:-:S07]  /*20da0*/  IMAD.MOV.U32 R5, RZ, RZ, R2 ;  /* 0x000000ffff057224 */ /* 0x008fce00078e0002 */
.L_x_12273:
        /* <DEDUP_REMOVED lines=66> */
.L_x_12267:
[----:B------:R-:W-:Y:S01]  /*211d0*/  UMOV UR4, URZ ;  /* 0x0000003f00047c82 */ /* 0x000fe20008000000 */
[----:B------:R-:W-:Y:S01]  /*211e0*/  UMOV UR5, URZ ;  /* 0x0000003f00057c82 */ /* 0x000fe20008000000 */
[----:B------:R-:W-:Y:S01]  /*211f0*/  ULDC UR6, c[0x0][0xc3c] ;  /* 0x00030f0000067ab9 */ /* 0x000fe20000000800 */
[----:B------:R-:W-:Y:S02]  /*21200*/  IMAD.MOV.U32 R16, RZ, RZ, R0 ;  /* 0x000000ffff107224 */ /* 0x000fe400078e0000 */
[----:B------:R-:W-:Y:S02]  /*21210*/  IMAD.U32 R17, RZ, RZ, UR4 ;  /* 0x00000004ff117e24 */ /* 0x000fe4000f8e00ff */
[----:B------:R-:W-:Y:S02]  /*21220*/  IMAD.U32 R18, RZ, RZ, UR5 ;  /* 0x00000005ff127e24 */ /* 0x000fe4000f8e00ff */
[----:B------:R-:W-:-:S07]  /*21230*/  IMAD.U32 R19, RZ, RZ, UR6 ;  /* 0x00000006ff137e24 */ /* 0x000fce000f8e00ff */
.L_x_12275:
[----:B------:R1:W2:Y:S01]  /*21240*/  LDL R2, [R1+0x4] ;  /* 0x0000040001027983 */ /* 0x0002a20000100800 */
[----:B------:R-:W3:Y:S01]  /*21250*/  S2R R0, SR_TID.X ;  /* 0x0000000000007919 */ /* 0x000ee20000002100 */
[----:B------:R-:W-:Y:S05]  /*21260*/  WARPSYNC.ALL ;  /* 0x0000000000007948 */ /* 0x000fea0003800000 */
[----:B---3--:R-:W-:Y:S01]  /*21270*/  LOP3.LUT R0, R0, 0x1f, RZ, 0xc0, !PT ;  /* 0x0000001f00007812 */ /* 0x008fe200078ec0ff */
        /* <DEDUP_REMOVED lines=8> */
.L_x_12264:
[----:B------:R-:W-:Y:S02]  /*21300*/  ULDC UR4, c[0x0][0xc3c] ;  /* 0x00030f0000047ab9 */ /* 0x000fe40000000800 */
[----:B---3--:R-:W-:-:S13]  /*21310*/  ISETP.GE.AND P0, PT, R19, UR4, PT ;  /* 0x0000000413007c0c */ /* 0x008fda000bf06270 */
[----:B------:R-:W-:Y:S05]  /*21320*/  @!P0 BRA `(.L_x_12276) ;  /* 0xffffff9000888947 */ /* 0x000fea000383ffff */
[----:B------:R-:W-:Y:S05]  /*21330*/  BSYNC B8 ;  /* 0x0000000000087941 */ /* 0x000fea0003800000 */
.L_x_12120:
[----:B--2---:R-:W2:Y:S01]  /*21340*/  LDL.LU R0, [R1+0x48] ;  /* 0x0000480001007983 */ /* 0x004ea20000300800 */
[----:B------:R-:W-:Y:S01]  /*21350*/  BSSY B0, `(.L_x_12277) ;  /* 0x000000b000007945 */ /* 0x000fe20003800000 */
[----:B-1----:R-:W1:Y:S01]  /*21360*/  S2R R5, SR_CgaCtaId ;  /* 0x0000000000057919 */ /* 0x002e620000008800 */
[----:B--2---:R-:W-:-:S05]  /*21370*/  VIADD R0, R0, 0x1 ;  /* 0x0000000100007836 */ /* 0x004fca0000000000 */
        /* <DEDUP_REMOVED lines=8> */
.L_x_12400:
[----:B------:R-:W-:Y:S05]  /*21400*/  BSYNC B0 ;  /* 0x0000000000007941 */ /* 0x000fea0003800000 */
.L_x_12277:
[----:B------:R-:W-:-:S03]  /*21410*/  UMOV UR4, 0xffffffff ;  /* 0xffffffff00047882 */ /* 0x000fc60000000000 */
[----:B------:R-:W-:Y:S05]  /*21420*/  BRA.DIV UR4, `(.L_x_12279) ;  /* 0x00000032043c7947 */ /* 0x000fea000b800000 */
[----:B------:R-:W1:Y:S02]  /*21430*/  S2R R2, SR_TID.X ;  /* 0x0000000000027919 */ /* 0x000e640000002100 */
[----:B-1----:R-:W-:-:S04]  /*21440*/  SHF.R.U32.HI R2, RZ, 0x5, R2 ;  /* 0x00000005ff027819 */ /* 0x002fc80000011602 */
[----:B------:R-:W-:-:S05]  /*21450*/  LOP3.LUT R2, R2, 0x3, RZ, 0xc0, !PT ;  /* 0x0000000302027812 */ /* 0x000fca00078ec0ff */
[----:B------:R1:W2:Y:S02]  /*21460*/  SHFL.IDX PT, R14, R2, RZ, 0x1f ;  /* 0x00001fff020e7589 */ /* 0x0002a400000e0000 */
.L_x_12403:
[----:B--2---:R-:W-:-:S13]  /*21470*/  ISETP.NE.AND P0, PT, R14, RZ, PT ;  /* 0x000000ff0e00720c */ /* 0x004fda0003f05270 */
[----:B------:R-:W-:Y:S05]  /*21480*/  @P0 BRA `(.L_x_11904) ;  /* 0x0000000000940947 */ /* 0x000fea0003800000 */
[----:B------:R-:W-:-:S03]  /*21490*/  UMOV UR4, 0xffffffff ;  /* 0xffffffff00047882 */ /* 0x000fc60000000000 */
[----:B------:R-:W-:Y:S05]  /*214a0*/  BRA.DIV UR4, `(.L_x_12280) ;  /* 0x0000003204507947 */ /* 0x000fea000b800000 */
[----:B------:R-:W-:-:S13]  /*214b0*/  ELECT P6, URZ, PT ;  /* 0x00000000003f782f */ /* 0x000fda00038c0000 */
.L_x_12406:
[----:B------:R-:W-:Y:S05]  /*214c0*/  @!P6 BRA `(.L_x_11904) ;  /* 0x000000000084e947 */ /* 0x000fea0003800000 */
[----:B-1----:R-:W2:Y:S02]  /*214d0*/  LDL.LU R2, [R1+0x50] ;  /* 0x0000500001027983 */ /* 0x002ea40000300800 */
[----:B--2---:R-:W-:-:S04]  /*214e0*/  LOP3.LUT R2, R2, 0x2, RZ, 0xfc, !PT ;  /* 0x0000000202027812 */ /* 0x004fc800078efcff */
[----:B------:R-:W-:-:S13]  /*214f0*/  ISETP.NE.AND P2, PT, R2, 0x3, PT ;  /* 0x000000030200780c */ /* 0x000fda0003f45270 */
[----:B------:R-:W-:Y:S05]  /*21500*/  @!P2 BRA `(.L_x_12281) ;  /* 0x000000000004a947 */ /* 0x000fea0003800000 */
[----:B------:R-:W-:Y:S01]  /*21510*/  BPT.TRAP 0x1 ;  /* 0x000000040000795c */ /* 0x000fe20000300000 */
.L_x_12281:
        /* <DEDUP_REMOVED lines=14> */
.L_x_12407:
[----:B------:R-:W1:Y:S02]  /*21600*/  SYNCS.PHASECHK.TRANS64.TRYWAIT P0, [R7+URZ], R2 ;  /* 0x00000002070075a7 */ /* 0x000e64000800017f */
[----:B-1----:R-:W-:Y:S05]  /*21610*/  @!P0 BRA `(.L_x_12283) ;  /* 0x0000003000288947 */ /* 0x002fea0003800000 */
.L_x_12408:
[----:B------:R-:W-:Y:S05]  /*21620*/  @!P2 BRA `(.L_x_12284) ;  /* 0x000000000004a947 */ /* 0x000fea0003800000 */
[----:B------:R-:W-:Y:S01]  /*21630*/  BPT.TRAP 0x1 ;  /* 0x000000040000795c */ /* 0x000fe20000300000 */
.L_x_12284:
[----:B------:R-:W2:Y:S01]  /*21640*/  LDL.LU R4, [R1+0x8] ;  /* 0x0000080001047983 */ /* 0x000ea20000300800 */
[----:B------:R-:W-:-:S04]  /*21650*/  VIADD R0, R0, 0x22860 ;  /* 0x0002286000007836 */ /* 0x000fc80000000000 */
[----:B--2---:R-:W-:-:S04]  /*21660*/  IMAD R4, R4, 0x8, R0 ;  /* 0x0000000804047824 */ /* 0x004fc800078e0200 */
[----:B------:R-:W2:Y:S02]  /*21670*/  SYNCS.PHASECHK.TRANS64.TRYWAIT P0, [R4+URZ], R5 ;  /* 0x00000005040075a7 */ /* 0x000ea4000800017f */
[----:B--2---:R-:W-:Y:S05]  /*21680*/  @!P0 BRA `(.L_x_12285) ;  /* 0x0000003000208947 */ /* 0x004fea0003800000 */
.L_x_12409:
[----:B------:R-:W-:-:S07]  /*21690*/  IMAD R3, R3, 0x8, R0 ;  /* 0x0000000803037824 */ /* 0x000fce00078e0200 */
.L_x_12286:
[----:B---3--:R3:W4:Y:S02]  /*216a0*/  SYNCS.PHASECHK.TRANS64.TRYWAIT P0, [R3+URZ], R2 ;  /* 0x00000002030075a7 */ /* 0x008724000800017f */
[----:B----4-:R-:W-:Y:S05]  /*216b0*/  @!P0 NANOSLEEP.SYNCS 0x989680 ;  /* 0x009896800000895d */ /* 0x010fea0003900000 */
[----:B------:R-:W4:Y:S02]  /*216c0*/  @!P0 SYNCS.PHASECHK.TRANS64 P0, [R3+URZ], R2 ;  /* 0x00000002030085a7 */ /* 0x000f24000800007f */
[----:B----4-:R-:W-:Y:S05]  /*216d0*/  @!P0 BRA `(.L_x_12286) ;  /* 0xfffffffc00f08947 */ /* 0x010fea000383ffff */
.L_x_11904:
[----:B------:R-:W-:Y:S05]  /*216e0*/  BSYNC B9 ;  /* 0x0000000000097941 */ /* 0x000fea0003800000 */
.L_x_11901:
[----:B------:R-:W-:Y:S05]  /*216f0*/  EXIT ;  /* 0x000000000000794d */ /* 0x000fea0003800000 */
.L_x_11930:
[----:B0-----:R0:W1:Y:S02]  /*21700*/  SYNCS.PHASECHK.TRANS64.TRYWAIT P6, [R98+URZ+0x22890], R103 ;  /* 0x02289067620075a7 */ /* 0x00106400080c017f */
[----:B-1----:R-:W-:Y:S05]  /*21710*/  @!P6 NANOSLEEP.SYNCS 0x989680 ;  /* 0x009896800000e95d */ /* 0x002fea0003900000 */
[----:B------:R-:W1:Y:S02]  /*21720*/  @!P6 SYNCS.PHASECHK.TRANS64 P6, [R98+URZ+0x22890], R103 ;  /* 0x022890676200e5a7 */ /* 0x000e6400080c007f */
[----:B-1----:R-:W-:Y:S05]  /*21730*/  @!P6 BRA `(.L_x_11930) ;  /* 0xfffffffc00f0e947 */ /* 0x002fea000383ffff */
[----:B------:R-:W-:Y:S05]  /*21740*/  BRA `(.L_x_12287) ;  /* 0xfffffe1800187947 */ /* 0x000fea000383ffff */
.L_x_11948:
[----:B0-----:R0:W1:Y:S02]  /*21750*/  SYNCS.PHASECHK.TRANS64.TRYWAIT P5, [R98+URZ+0x22890], R103 ;  /* 0x02289067620075a7 */ /* 0x00106400080a017f */
[----:B-1----:R-:W-:Y:S05]  /*21760*/  @!P5 NANOSLEEP.SYNCS 0x989680 ;  /* 0x009896800000d95d */ /* 0x002fea0003900000 */
[----:B------:R-:W1:Y:S02]  /*21770*/  @!P5 SYNCS.PHASECHK.TRANS64 P5, [R98+URZ+0x22890], R103 ;  /* 0x022890676200d5a7 */ /* 0x000e6400080a007f */
[----:B-1----:R-:W-:Y:S05]  /*21780*/  @!P5 BRA `(.L_x_11948) ;  /* 0xfffffffc00f0d947 */ /* 0x002fea000383ffff */
[----:B------:R-:W-:Y:S05]  /*21790*/  BRA `(.L_x_12288) ;  /* 0xfffffe2800c07947 */ /* 0x000fea000383ffff */
.L_x_11957:
[----:B0-----:R0:W1:Y:S02]  /*217a0*/  SYNCS.PHASECHK.TRANS64.TRYWAIT P4, [R98+URZ+0x22890], R103 ;  /* 0x02289067620075a7 */ /* 0x001064000808017f */
[----:B-1----:R-:W-:Y:S05]  /*217b0*/  @!P4 NANOSLEEP.SYNCS 0x989680 ;  /* 0x009896800000c95d */ /* 0x002fea0003900000 */
[----:B------:R-:W1:Y:S02]  /*217c0*/  @!P4 SYNCS.PHASECHK.TRANS64 P4, [R98+URZ+0x22890], R103 ;  /* 0x022890676200c5a7 */ /* 0x000e64000808007f */
[----:B-1----:R-:W-:Y:S05]  /*217d0*/  @!P4 BRA `(.L_x_11957) ;  /* 0xfffffffc00f0c947 */ /* 0x002fea000383ffff */
[----:B------:R-:W-:Y:S05]  /*217e0*/  BRA `(.L_x_12289) ;  /* 0xfffffe3800e87947 */ /* 0x000fea000383ffff */
.L_x_11963:
[----:B-1----:R1:W2:Y:S02]  /*217f0*/  SYNCS.PHASECHK.TRANS64.TRYWAIT P3, [R98+URZ+0x228b0], R103 ;  /* 0x0228b067620075a7 */ /* 0x0022a4000806017f */
[----:B--2---:R-:W-:Y:S05]  /*21800*/  @!P3 NANOSLEEP.SYNCS 0x989680 ;  /* 0x009896800000b95d */ /* 0x004fea0003900000 */
[----:B------:R-:W2:Y:S02]  /*21810*/  @!P3 SYNCS.PHASECHK.TRANS64 P3, [R98+URZ+0x228b0], R103 ;  /* 0x0228b0676200b5a7 */ /* 0x000ea4000806007f */
[----:B--2---:R-:W-:Y:S05]  /*21820*/  @!P3 BRA `(.L_x_11963) ;  /* 0xfffffffc00f0b947 */ /* 0x004fea000383ffff */
[----:B------:R-:W-:Y:S05]  /*21830*/  BRA `(.L_x_12290) ;  /* 0xfffffe3c00787947 */ /* 0x000fea000383ffff */
.L_x_11979:
[----:B------:R-:W0:Y:S01]  /*21840*/  S2R R12, SR_TID.X ;  /* 0x00000000000c7919 */ /* 0x000e220000002100 */
[----:B------:R-:W-:Y:S01]  /*21850*/  BSSY B0, `(.L_x_12291) ;  /* 0x000000c000007945 */ /* 0x000fe20003800000 */
[----:B------:R-:W-:Y:S02]  /*21860*/  IMAD.MOV.U32 R11, RZ, RZ, 0x1f ;  /* 0x0000001fff0b7424 */ /* 0x000fe400078e00ff */
[----:B------:R-:W-:Y:S02]  /*21870*/  IMAD.MOV.U32 R15, RZ, RZ, -0x1 ;  /* 0xffffffffff0f7424 */ /* 0x000fe400078e00ff */
[----:B0-----:R-:W-:-:S05]  /*21880*/  VIADD R12, R12, 0xffffff80 ;  /* 0xffffff800c0c7836 */ /* 0x001fca0000000000 */
[----:B------:R-:W-:-:S04]  /*21890*/  SHF.R.S32.HI R7, RZ, 0x1f, R12 ;  /* 0x0000001fff077819 */ /* 0x000fc8000001140c */
[----:B------:R-:W-:Y:S01]  /*218a0*/  LEA.HI R7, R7, R12, RZ, 0x7 ;  /* 0x0000000c07077211 */ /* 0x000fe200078f38ff */
[----:B------:R-:W-:-:S03]  /*218b0*/  IMAD.MOV.U32 R12, RZ, RZ, RZ ;  /* 0x000000ffff0c7224 */ /* 0x000fc600078e00ff */
[----:B------:R-:W-:-:S05]  /*218c0*/  SHF.R.S32.HI R7, RZ, 0x7, R7 ;  /* 0x00000007ff077819 */ /* 0x000fca0000011407 */
[----:B------:R-:W-:-:S07]  /*218d0*/  IMAD.MOV.U32 R13, RZ, RZ, R7 ;  /* 0x000000ffff0d7224 */ /* 0x000fce00078e0007 */
[----:B-----5:R-:W-:Y:S05]  /*218e0*/  WARPSYNC.COLLECTIVE R15, `(.L_x_12292) ;  /* 0x000000000f087348 */ /* 0x020fea0003c00000 */
[----:B------:R0:W1:Y:S02]  /*218f0*/  SHFL.IDX P6, R14, R13, R12, R11 ;  /* 0x0000000c0d0e7389 */ /* 0x00006400000c000b */
[----:B01---5:R-:W-:Y:S01]  /*21900*/  ENDCOLLECTIVE ;  /* 0x000000000000791b */ /* 0x023fe20003800000 */
.L_x_12292:
[----:B------:R-:W-:Y:S05]  /*21910*/  BSYNC B0 ;  /* 0x0000000000007941 */ /* 0x000fea0003800000 */
.L_x_12291:
[----:B------:R-:W-:Y:S05]  /*21920*/  BRA `(.L_x_12293) ;  /* 0xfffffe4c00207947 */ /* 0x000fea000383ffff */
.L_x_11991:
        /* <DEDUP_REMOVED lines=8> */
.L_x_12295:
[----:B------:R-:W-:Y:S05]  /*219b0*/  BSYNC B1 ;  /* 0x0000000000017941 */ /* 0x000fea0003800000 */
.L_x_12294:
        /* <DEDUP_REMOVED lines=8> */
.L_x_12296:
[----:B------:R-:W-:Y:S02]  /*21a40*/  IMAD.MOV.U32 R13, RZ, RZ, R8 ;  /* 0x000000ffff0d7224 */ /* 0x000fe400078e0008 */
[----:B------:R-:W-:-:S07]  /*21a50*/  IMAD.MOV.U32 R0, RZ, RZ, R14 ;  /* 0x000000ffff007224 */ /* 0x000fce00078e000e */
[----:B------:R-:W-:Y:S05]  /*21a60*/  WARPSYNC.COLLECTIVE R15, `(.L_x_12297) ;  /* 0x000000000f087348 */ /* 0x000fea0003c00000 */
[----:B------:R0:W1:Y:S02]  /*21a70*/  SHFL.IDX P6, R14, R13, R12, R11 ;  /* 0x0000000c0d0e7389 */ /* 0x00006400000c000b */
[----:B01----:R-:W-:Y:S01]  /*21a80*/  ENDCOLLECTIVE ;  /* 0x000000000000791b */ /* 0x003fe20003800000 */
.L_x_12297:
[----:B------:R-:W-:Y:S02]  /*21a90*/  IMAD.MOV.U32 R13, RZ, RZ, R7 ;  /* 0x000000ffff0d7224 */ /* 0x000fe400078e0007 */
[----:B------:R-:W-:-:S07]  /*21aa0*/  IMAD.MOV.U32 R5, RZ, RZ, R14 ;  /* 0x000000ffff057224 */ /* 0x000fce00078e000e */
[----:B------:R-:W-:Y:S05]  /*21ab0*/  WARPSYNC.COLLECTIVE R15, `(.L_x_12298) ;  /* 0x000000000f087348 */ /* 0x000fea0003c00000 */
[----:B------:R0:W1:Y:S02]  /*21ac0*/  SHFL.IDX P6, R14, R13, R12, R11 ;  /* 0x0000000c0d0e7389 */ /* 0x00006400000c000b */
[----:B01----:R-:W-:Y:S01]  /*21ad0*/  ENDCOLLECTIVE ;  /* 0x000000000000791b */ /* 0x003fe20003800000 */
.L_x_12298:
[----:B------:R-:W-:Y:S05]  /*21ae0*/  BRA `(.L_x_12299) ;  /* 0xfffffe5000847947 */ /* 0x000fea000383ffff */
.L_x_11994:
        /* <DEDUP_REMOVED lines=8> */
.L_x_12301:
[----:B------:R-:W-:Y:S05]  /*21b70*/  BSYNC B1 ;  /* 0x0000000000017941 */ /* 0x000fea0003800000 */
.L_x_12300:
        /* <DEDUP_REMOVED lines=8> */
.L_x_12302:
[----:B------:R-:W-:Y:S02]  /*21c00*/  IMAD.MOV.U32 R13, RZ, RZ, R8 ;  /* 0x000000ffff0d7224 */ /* 0x000fe400078e0008 */
[----:B------:R-:W-:-:S07]  /*21c10*/  IMAD.MOV.U32 R0, RZ, RZ, R14 ;  /* 0x000000ffff007224 */ /* 0x000fce00078e000e */
[----:B------:R-:W-:Y:S05]  /*21c20*/  WARPSYNC.COLLECTIVE R15, `(.L_x_12303) ;  /* 0x000000000f087348 */ /* 0x000fea0003c00000 */
[----:B------:R0:W1:Y:S02]  /*21c30*/  SHFL.IDX P6, R14, R13, R12, R11 ;  /* 0x0000000c0d0e7389 */ /* 0x00006400000c000b */
[----:B01----:R-:W-:Y:S01]  /*21c40*/  ENDCOLLECTIVE ;  /* 0x000000000000791b */ /* 0x003fe20003800000 */
.L_x_12303:
[----:B------:R-:W-:Y:S02]  /*21c50*/  IMAD.MOV.U32 R13, RZ, RZ, R7 ;  /* 0x000000ffff0d7224 */ /* 0x000fe400078e0007 */
[----:B------:R-:W-:-:S07]  /*21c60*/  IMAD.MOV.U32 R5, RZ, RZ, R14 ;  /* 0x000000ffff057224 */ /* 0x000fce00078e000e */
[----:B------:R-:W-:Y:S05]  /*21c70*/  WARPSYNC.COLLECTIVE R15, `(.L_x_12304) ;  /* 0x000000000f087348 */ /* 0x000fea0003c00000 */
[----:B------:R0:W1:Y:S02]  /*21c80*/  SHFL.IDX P6, R14, R13, R12, R11 ;  /* 0x0000000c0d0e7389 */ /* 0x00006400000c000b */
[----:B01----:R-:W-:Y:S01]  /*21c90*/  ENDCOLLECTIVE ;  /* 0x000000000000791b */ /* 0x003fe20003800000 */
.L_x_12304:
[----:B------:R-:W-:Y:S05]  /*21ca0*/  BRA `(.L_x_12305) ;  /* 0xfffffe5000ec7947 */ /* 0x000fea000383ffff */
.L_x_11998:
[----:B0-----:R0:W1:Y:S02]  /*21cb0*/  SYNCS.PHASECHK.TRANS64.TRYWAIT P0, [R16+URZ+0x22800], R35 ;  /* 0x02280023100075a7 */ /* 0x001064000800017f */
[----:B-1----:R-:W-:Y:S05]  /*21cc0*/  @!P0 NANOSLEEP.SYNCS 0x989680 ;  /* 0x009896800000895d */ /* 0x002fea0003900000 */
[----:B------:R-:W1:Y:S02]  /*21cd0*/  @!P0 SYNCS.PHASECHK.TRANS64 P0, [R16+URZ+0x22800], R35 ;  /* 0x02280023100085a7 */ /* 0x000e64000800007f */
[----:B-1----:R-:W-:Y:S05]  /*21ce0*/  @!P0 BRA `(.L_x_11998) ;  /* 0xfffffffc00f08947 */ /* 0x002fea000383ffff */
[----:B------:R-:W-:Y:S05]  /*21cf0*/  BRA `(.L_x_12306) ;  /* 0xfffffe5400d87947 */ /* 0x000fea000383ffff */
.L_x_12006:
        /* <DEDUP_REMOVED lines=9> */
.L_x_12308:
[----:B------:R-:W-:Y:S05]  /*21d90*/  BSYNC B1 ;  /* 0x0000000000017941 */ /* 0x000fea0003800000 */
.L_x_12307:
        /* <DEDUP_REMOVED lines=10> */
.L_x_12309:
        /* <DEDUP_REMOVED lines=8> */
.L_x_12310:
[----:B------:R-:W-:-:S05]  /*21ec0*/  @!P1 IADD3 R4, P2, R3, R9, RZ ;  /* 0x0000000903049210 */ /* 0x000fca0007f5e0ff */
[----:B------:R-:W-:-:S06]  /*21ed0*/  @!P1 IMAD.X R5, R0, 0x1, R21, P2 ;  /* 0x0000000100059824 */ /* 0x000fcc00010e0615 */
[----:B------:R-:W5:Y:S01]  /*21ee0*/  @!P1 LD.E.128 R4, desc[UR38][R4.64] ;  /* 0x0000002604049980 */ /* 0x000f62000c101d00 */
[----:B------:R-:W-:Y:S02]  /*21ef0*/  IMAD.MOV.U32 R13, RZ, RZ, R28 ;  /* 0x000000ffff0d7224 */ /* 0x000fe400078e001c */
[----:B------:R-:W-:-:S07]  /*21f00*/  IMAD.MOV.U32 R8, RZ, RZ, R14 ;  /* 0x000000ffff087224 */ /* 0x000fce00078e000e */
[----:B-----5:R-:W-:Y:S05]  /*21f10*/  WARPSYNC.COLLECTIVE R15, `(.L_x_12311) ;  /* 0x000000000f087348 */ /* 0x020fea0003c00000 */
[----:B------:R0:W1:Y:S02]  /*21f20*/  SHFL.IDX P6, R14, R13, R12, R11 ;  /* 0x0000000c0d0e7389 */ /* 0x00006400000c000b */
[----:B01---5:R-:W-:Y:S01]  /*21f30*/  ENDCOLLECTIVE ;  /* 0x000000000000791b */ /* 0x023fe20003800000 */
.L_x_12311:
[----:B------:R-:W-:-:S05]  /*21f40*/  @!P1 IADD3 R14, P2, R14, R9, RZ ;  /* 0x000000090e0e9210 */ /* 0x000fca0007f5e0ff */
[----:B------:R-:W-:-:S04]  /*21f50*/  @!P1 IMAD.X R3, R8, 0x1, R21, P2 ;  /* 0x0000000108039824 */ /* 0x000fc800010e0615 */
[----:B------:R-:W-:-:S05]  /*21f60*/  @!P1 IMAD.MOV.U32 R15, RZ, RZ, R3 ;  /* 0x000000ffff0f9224 */ /* 0x000fca00078e0003 */
[----:B------:R0:W5:Y:S01]  /*21f70*/  @!P1 LD.E.128 R24, desc[UR38][R14.64] ;  /* 0x000000260e189980 */ /* 0x000162000c101d00 */
[----:B------:R-:W-:Y:S02]  /*21f80*/  IMAD.MOV.U32 R13, RZ, RZ, R20 ;  /* 0x000000ffff0d7224 */ /* 0x000fe400078e0014 */
[----:B------:R-:W-:Y:S02]  /*21f90*/  IMAD.MOV.U32 R12, RZ, RZ, 0x1 ;  /* 0x00000001ff0c7424 */ /* 0x000fe400078e00ff */
[----:B0-----:R-:W-:-:S07]  /*21fa0*/  IMAD.MOV.U32 R15, RZ, RZ, -0x1 ;  /* 0xffffffffff0f7424 */ /* 0x001fce00078e00ff */
[----:B-----5:R-:W-:Y:S05]  /*21fb0*/  WARPSYNC.COLLECTIVE R15, `(.L_x_12312) ;  /* 0x000000000f087348 */ /* 0x020fea0003c00000 */
[----:B------:R0:W1:Y:S02]  /*21fc0*/  SHFL.IDX P6, R14, R13, R12, R11 ;  /* 0x0000000c0d0e7389 */ /* 0x00006400000c000b */
[----:B01---5:R-:W-:Y:S01]  /*21fd0*/  ENDCOLLECTIVE ;  /* 0x000000000000791b */ /* 0x023fe20003800000 */
.L_x_12312:
[----:B------:R-:W-:Y:S01]  /*21fe0*/  CS2R R42, SRZ ;  /* 0x00000000002a7805 */ /* 0x000fe2000001ff00 */
[----:B------:R-:W-:Y:S01]  /*21ff0*/  IMAD.MOV.U32 R13, RZ, RZ, R10 ;  /* 0x000000ffff0d7224 */ /* 0x000fe200078e000a */
[----:B------:R-:W-:Y:S01]  /*22000*/  CS2R R40, SRZ ;  /* 0x0000000000287805 */ /* 0x000fe2000001ff00 */
[----:B------:R-:W-:-:S04]  /*22010*/  @!P1 IMAD.MOV.U32 R42, RZ, RZ, R4 ;  /* 0x000000ffff2a9224 */ /* 0x000fc800078e0004 */
[----:B------:R-:W-:-:S05]  /*22020*/  IMAD.MOV.U32 R0, RZ, RZ, R42 ;  /* 0x000000ffff007224 */ /* 0x000fca00078e002a */
[----:B------:R-:W-:Y:S01]  /*22030*/  PRMT R46, R46, 0x5410, R0 ;  /* 0x000054102e2e7816 */ /* 0x000fe20000000000 */
[----:B------:R-:W-:-:S07]  /*22040*/  IMAD.MOV.U32 R0, RZ, RZ, R14 ;  /* 0x000000ffff007224 */ /* 0x000fce00078e000e */
[----:B------:R-:W-:Y:S05]  /*22050*/  WARPSYNC.COLLECTIVE R15, `(.L_x_12313) ;  /* 0x000000000f087348 */ /* 0x000fea0003c00000 */
[----:B------:R0:W1:Y:S02]  /*22060*/  SHFL.IDX P6, R14, R13, R12, R11 ;  /* 0x0000000c0d0e7389 */ /* 0x00006400000c000b */
[----:B01----:R-:W-:Y:S01]  /*22070*/  ENDCOLLECTIVE ;  /* 0x000000000000791b */ /* 0x003fe20003800000 */
.L_x_12313:
[----:B------:R-:W-:-:S04]  /*22080*/  @!P1 IMAD.MOV.U32 R43, RZ, RZ, R5 ;  /* 0x000000ffff2b9224 */ /* 0x000fc800078e0005 */
[----:B------:R-:W-:-:S05]  /*22090*/  IMAD.MOV.U32 R3, RZ, RZ, R43 ;  /* 0x000000ffff037224 */ /* 0x000fca00078e002b */
[----:B------:R-:W-:Y:S01]  /*220a0*/  PRMT R47, R3, 0x7610, R47 ;  /* 0x00007610032f7816 */ /* 0x000fe2000000002f */
[----:B------:R-:W-:Y:S02]  /*220b0*/  IMAD.MOV.U32 R13, RZ, RZ, R29 ;  /* 0x000000ffff0d7224 */ /* 0x000fe400078e001d */
[----:B------:R-:W-:-:S07]  /*220c0*/  IMAD.MOV.U32 R3, RZ, RZ, R14 ;  /* 0x000000ffff037224 */ /* 0x000fce00078e000e */
[----:B------:R-:W-:Y:S05]  /*220d0*/  WARPSYNC.COLLECTIVE R15, `(.L_x_12314) ;  /* 0x000000000f087348 */ /* 0x000fea0003c00000 */
[----:B------:R0:W1:Y:S02]  /*220e0*/  SHFL.IDX P6, R14, R13, R12, R11 ;  /* 0x0000000c0d0e7389 */ /* 0x00006400000c000b */
[----:B01----:R-:W-:Y:S01]  /*220f0*/  ENDCOLLECTIVE ;  /* 0x000000000000791b */ /* 0x003fe20003800000 */
.L_x_12314:
[----:B------:R-:W-:Y:S02]  /*22100*/  @!P1 IMAD.MOV.U32 R40, RZ, RZ, R6 ;  /* 0x000000ffff289224 */ /* 0x000fe400078e0006 */
[----:B------:R-:W-:Y:S01]  /*22110*/  @!P1 IMAD.MOV.U32 R41, RZ, RZ, R7 ;  /* 0x000000ffff299224 */ /* 0x000fe200078e0007 */
[----:B------:R-:W-:Y:S02]  /*22120*/  CS2R R6, SRZ ;  /* 0x0000000000067805 */ /* 0x000fe4000001ff00 */
[----:B------:R-:W-:Y:S01]  /*22130*/  CS2R R4, SRZ ;  /* 0x0000000000047805 */ /* 0x000fe2000001ff00 */
[----:B------:R-:W-:Y:S02]  /*22140*/  IMAD.MOV.U32 R10, RZ, RZ, R40 ;  /* 0x000000ffff0a7224 */ /* 0x000fe400078e0028 */
[----:B------:R-:W-:Y:S02]  /*22150*/  IMAD.MOV.U32 R21, RZ, RZ, R41 ;  /* 0x000000ffff157224 */ /* 0x000fe400078e0029 */
[----:B------:R-:W-:-:S02]  /*22160*/  @!P1 IMAD.MOV.U32 R6, RZ, RZ, R24 ;  /* 0x000000ffff069224 */ /* 0x000fc400078e0018 */
[----:B------:R-:W-:Y:S02]  /*22170*/  IMAD.MOV.U32 R13, RZ, RZ, R28 ;  /* 0x000000ffff0d7224 */ /* 0x000fe400078e001c */
[----:B------:R-:W-:Y:S02]  /*22180*/  @!P1 IMAD.MOV.U32 R7, RZ, RZ, R25 ;  /* 0x000000ffff079224 */ /* 0x000fe400078e0019 */
[----:B------:R-:W-:Y:S02]  /*22190*/  @!P1 IMAD.MOV.U32 R4, RZ, RZ, R26 ;  /* 0x000000ffff049224 */ /* 0x000fe400078e001a */
[----:B------:R-:W-:Y:S01]  /*221a0*/  @!P1 IMAD.MOV.U32 R5, RZ, RZ, R27 ;  /* 0x000000ffff059224 */ /* 0x000fe200078e001b */
[----:B------:R-:W-:Y:S01]  /*221b0*/  PRMT R9, R10, 0x7610, R9 ;  /* 0x000076100a097816 */ /* 0x000fe20000000009 */
[----:B------:R-:W-:Y:S02]  /*221c0*/  IMAD.MOV.U32 R20, RZ, RZ, R6 ;  /* 0x000000ffff147224 */ /* 0x000fe400078e0006 */
[----:B------:R-:W-:-:S07]  /*221d0*/  IMAD.MOV.U32 R8, RZ, RZ, R14 ;  /* 0x000000ffff087224 */ /* 0x000fce00078e000e */
[----:B------:R-:W-:Y:S05]  /*221e0*/  WARPSYNC.COLLECTIVE R15, `(.L_x_12315) ;  /* 0x000000000f087348 */ /* 0x000fea0003c00000 */
[----:B------:R0:W1:Y:S02]  /*221f0*/  SHFL.IDX P6, R14, R13, R12, R11 ;  /* 0x0000000c0d0e7389 */ /* 0x00006400000c000b */
[----:B01----:R-:W-:Y:S01]  /*22200*/  ENDCOLLECTIVE ;  /* 0x000000000000791b */ /* 0x003fe20003800000 */
.L_x_12315:
[----:B------:R-:W-:Y:S02]  /*22210*/  PRMT R10, R21, 0x7610, R10 ;  /* 0x00007610150a7816 */ /* 0x000fe4000000000a */
[----:B------:R-:W-:Y:S02]  /*22220*/  CS2R R24, SRZ ;  /* 0x0000000000187805 */ /* 0x000fe4000001ff00 */
[----:B------:R-:W-:Y:S01]  /*22230*/  PRMT R9, R9, 0x5410, R20 ;  /* 0x0000541009097816 */ /* 0x000fe20000000014 */
[----:B------:R-:W-:Y:S02]  /*22240*/  IMAD.MOV.U32 R11, RZ, RZ, R7 ;  /* 0x000000ffff0b7224 */ /* 0x000fe400078e0007 */
[----:B------:R-:W-:Y:S02]  /*22250*/  IMAD.MOV.U32 R12, RZ, RZ, R4 ;  /* 0x000000ffff0c7224 */ /* 0x000fe400078e0004 */
[----:B------:R-:W-:Y:S01]  /*22260*/  IMAD.MOV.U32 R13, RZ, RZ, R5 ;  /* 0x000000ffff0d7224 */ /* 0x000fe200078e0005 */
[----:B------:R-:W-:-:S02]  /*22270*/  PRMT R21, R11, 0x7610, R21 ;  /* 0x000076100b157816 */ /* 0x000fc40000000015 */
[----:B------:R-:W-:Y:S02]  /*22280*/  PRMT R10, R10, 0x5410, R12 ;  /* 0x000054100a0a7816 */ /* 0x000fe4000000000c */
[----:B------:R-:W-:Y:S01]  /*22290*/  PRMT R46, R13, 0x7610, R46 ;  /* 0x000076100d2e7816 */ /* 0x000fe2000000002e */
[----:B------:R-:W-:Y:S06]  /*222a0*/  BRA `(.L_x_12316) ;  /* 0xfffffe6000e87947 */ /* 0x000fec000383ffff */
.L_x_12010:
[----:B-1----:R1:W2:Y:S02]  /*222b0*/  SYNCS.PHASECHK.TRANS64.TRYWAIT P1, [R16+URZ+0x22800], R11 ;  /* 0x0228000b100075a7 */ /* 0x0022a4000802017f */
[----:B--2---:R-:W-:Y:S05]  /*222c0*/  @!P1 NANOSLEEP.SYNCS 0x989680 ;  /* 0x009896800000995d */ /* 0x004fea0003900000 */
[----:B------:R-:W2:Y:S02]  /*222d0*/  @!P1 SYNCS.PHASECHK.TRANS64 P1, [R16+URZ+0x22800], R11 ;  /* 0x0228000b100095a7 */ /* 0x000ea4000802007f */
[----:B--2---:R-:W-:Y:S05]  /*222e0*/  @!P1 BRA `(.L_x_12010) ;  /* 0xfffffffc00f09947 */ /* 0x004fea000383ffff */
[----:B------:R-:W-:Y:S05]  /*222f0*/  BRA `(.L_x_12317) ;  /* 0xfffffe6400847947 */ /* 0x000fea000383ffff */
.L_x_12016:
[----:B0-----:R0:W3:Y:S02]  /*22300*/  SYNCS.PHASECHK.TRANS64.TRYWAIT P2, [R6+URZ+0x22830], R21 ;  /* 0x02283015060075a7 */ /* 0x0010e4000804017f */
[----:B---3--:R-:W-:Y:S05]  /*22310*/  @!P2 NANOSLEEP.SYNCS 0x989680 ;  /* 0x009896800000a95d */ /* 0x008fea0003900000 */
[----:B------:R-:W3:Y:S02]  /*22320*/  @!P2 SYNCS.PHASECHK.TRANS64 P2, [R6+URZ+0x22830], R21 ;  /* 0x022830150600a5a7 */ /* 0x000ee4000804007f */
[----:B---3--:R-:W-:Y:S05]  /*22330*/  @!P2 BRA `(.L_x_12016) ;  /* 0xfffffffc00f0a947 */ /* 0x008fea000383ffff */
[----:B------:R-:W-:Y:S05]  /*22340*/  BRA `(.L_x_12015) ;  /* 0xfffffe7400307947 */ /* 0x000fea000383ffff */
.L_x_12029:
[----:B-1----:R1:W2:Y:S02]  /*22350*/  SYNCS.PHASECHK.TRANS64.TRYWAIT P2, [R6+URZ+0x22850], R21 ;  /* 0x02285015060075a7 */ /* 0x0022a4000804017f */
[----:B--2---:R-:W-:Y:S05]  /*22360*/  @!P2 NANOSLEEP.SYNCS 0x989680 ;  /* 0x009896800000a95d */ /* 0x004fea0003900000 */
[----:B------:R-:W2:Y:S02]  /*22370*/  @!P2 SYNCS.PHASECHK.TRANS64 P2, [R6+URZ+0x22850], R21 ;  /* 0x022850150600a5a7 */ /* 0x000ea4000804007f */
[----:B--2---:R-:W-:Y:S05]  /*22380*/  @!P2 BRA `(.L_x_12029) ;  /* 0xfffffffc00f0a947 */ /* 0x004fea000383ffff */
[----:B------:R-:W-:Y:S05]  /*22390*/  BRA `(.L_x_12028) ;  /* 0xfffffe9c00987947 */ /* 0x000fea000383ffff */
.L_x_12038:
[----:B-1----:R1:W2:Y:S02]  /*223a0*/  SYNCS.PHASECHK.TRANS64.TRYWAIT P2, [R210+URZ+0x22830], R209 ;  /* 0x022830d1d20075a7 */ /* 0x0022a4000804017f */
[----:B--2---:R-:W-:Y:S05]  /*223b0*/  @!P2 NANOSLEEP.SYNCS 0x989680 ;  /* 0x009896800000a95d */ /* 0x004fea0003900000 */
[----:B------:R-:W2:Y:S02]  /*223c0*/  @!P2 SYNCS.PHASECHK.TRANS64 P2, [R210+URZ+0x22830], R209 ;  /* 0x022830d1d200a5a7 */ /* 0x000ea4000804007f */
[----:B--2---:R-:W-:Y:S05]  /*223d0*/  @!P2 BRA `(.L_x_12038) ;  /* 0xfffffffc00f0a947 */ /* 0x004fea000383ffff */
[----:B------:R-:W-:Y:S05]  /*223e0*/  BRA `(.L_x_12037) ;  /* 0xfffffea400607947 */ /* 0x000fea000383ffff */
.L_x_12051:
[----:B--2---:R2:W3:Y:S02]  /*223f0*/  SYNCS.PHASECHK.TRANS64.TRYWAIT P2, [R210+URZ+0x22850], R209 ;  /* 0x022850d1d20075a7 */ /* 0x0044e4000804017f */
[----:B---3--:R-:W-:Y:S05]  /*22400*/  @!P2 NANOSLEEP.SYNCS 0x989680 ;  /* 0x009896800000a95d */ /* 0x008fea0003900000 */
[----:B------:R-:W3:Y:S02]  /*22410*/  @!P2 SYNCS.PHASECHK.TRANS64 P2, [R210+URZ+0x22850], R209 ;  /* 0x022850d1d200a5a7 */ /* 0x000ee4000804007f */
[----:B---3--:R-:W-:Y:S05]  /*22420*/  @!P2 BRA `(.L_x_12051) ;  /* 0xfffffffc00f0a947 */ /* 0x008fea000383ffff */
[----:B------:R-:W-:Y:S05]  /*22430*/  BRA `(.L_x_12050) ;  /* 0xfffffed400fc7947 */ /* 0x000fea000383ffff */
.L_x_12061:
[----:B--2---:R2:W3:Y:S02]  /*22440*/  SYNCS.PHASECHK.TRANS64.TRYWAIT P3, [R6+URZ+0x22830], R210 ;  /* 0x022830d2060075a7 */ /* 0x0044e4000806017f */
[----:B---3--:R-:W-:Y:S05]  /*22450*/  @!P3 NANOSLEEP.SYNCS 0x989680 ;  /* 0x009896800000b95d */ /* 0x008fea0003900000 */
[----:B------:R-:W3:Y:S02]  /*22460*/  @!P3 SYNCS.PHASECHK.TRANS64 P3, [R6+URZ+0x22830], R210 ;  /* 0x022830d20600b5a7 */ /* 0x000ee4000806007f */
[----:B---3--:R-:W-:Y:S05]  /*22470*/  @!P3 BRA `(.L_x_12061) ;  /* 0xfffffffc00f0b947 */ /* 0x008fea000383ffff */
[----:B------:R-:W-:Y:S05]  /*22480*/  BRA `(.L_x_12060) ;  /* 0xfffffedc00f47947 */ /* 0x000fea000383ffff */
.L_x_12066:
[----:B-1----:R1:W2:Y:S02]  /*22490*/  SYNCS.PHASECHK.TRANS64.TRYWAIT P3, [R6+URZ+0x22850], R210 ;  /* 0x022850d2060075a7 */ /* 0x0022a4000806017f */
[----:B--2---:R-:W-:Y:S05]  /*224a0*/  @!P3 NANOSLEEP.SYNCS 0x989680 ;  /* 0x009896800000b95d */ /* 0x004fea0003900000 */
[----:B------:R-:W2:Y:S02]  /*224b0*/  @!P3 SYNCS.PHASECHK.TRANS64 P3, [R6+URZ+0x22850], R210 ;  /* 0x022850d20600b5a7 */ /* 0x000ea4000806007f */
[----:B--2---:R-:W-:Y:S05]  /*224c0*/  @!P3 BRA `(.L_x_12066) ;  /* 0xfffffffc00f0b947 */ /* 0x004fea000383ffff */
[----:B------:R-:W-:Y:S05]  /*224d0*/  BRA `(.L_x_12065) ;  /* 0xfffffefc00d07947 */ /* 0x000fea000383ffff */
.L_x_12072:
[----:B--2---:R2:W3:Y:S02]  /*224e0*/  SYNCS.PHASECHK.TRANS64.TRYWAIT P2, [R210+URZ+0x22830], R209 ;  /* 0x022830d1d20075a7 */ /* 0x0044e4000804017f */
[----:B---3--:R-:W-:Y:S05]  /*224f0*/  @!P2 NANOSLEEP.SYNCS 0x989680 ;  /* 0x009896800000a95d */ /* 0x008fea0003900000 */
[----:B------:R-:W3:Y:S02]  /*22500*/  @!P2 SYNCS.PHASECHK.TRANS64 P2, [R210+URZ+0x22830], R209 ;  /* 0x022830d1d200a5a7 */ /* 0x000ee4000804007f */
[----:B---3--:R-:W-:Y:S05]  /*22510*/  @!P2 BRA `(.L_x_12072) ;  /* 0xfffffffc00f0a947 */ /* 0x008fea000383ffff */
[----:B------:R-:W-:Y:S05]  /*22520*/  BRA `(.L_x_12071) ;  /* 0xffffff0400007947 */ /* 0x000fea000383ffff */
.L_x_12085:
[----:B-1----:R1:W3:Y:S02]  /*22530*/  SYNCS.PHASECHK.TRANS64.TRYWAIT P2, [R210+URZ+0x22850], R209 ;  /* 0x022850d1d20075a7 */ /* 0x0022e4000804017f */
[----:B---3--:R-:W-:Y:S05]  /*22540*/  @!P2 NANOSLEEP.SYNCS 0x989680 ;  /* 0x009896800000a95d */ /* 0x008fea0003900000 */
[----:B------:R-:W3:Y:S02]  /*22550*/  @!P2 SYNCS.PHASECHK.TRANS64 P2, [R210+URZ+0x22850], R209 ;  /* 0x022850d1d200a5a7 */ /* 0x000ee4000804007f */
[----:B---3--:R-:W-:Y:S05]  /*22560*/  @!P2 BRA `(.L_x_12085) ;  /* 0xfffffffc00f0a947 */ /* 0x008fea000383ffff */
[----:B------:R-:W-:Y:S05]  /*22570*/  BRA `(.L_x_12084) ;  /* 0xffffff3400987947 */ /* 0x000fea000383ffff */
.L_x_12100:
[----:B------:R-:W-:Y:S02]  /*22580*/  IMAD.MOV.U32 R13, RZ, RZ, R4 ;  /* 0x000000ffff0d7224 */ /* 0x000fe400078e0004 */
[----:B------:R-:W-:Y:S02]  /*22590*/  IMAD.MOV.U32 R12, RZ, RZ, RZ ;  /* 0x000000ffff0c7224 */ /* 0x000fe400078e00ff */
[----:B------:R-:W-:Y:S02]  /*225a0*/  IMAD.MOV.U32 R11, RZ, RZ, 0x181f ;  /* 0x0000181fff0b7424 */ /* 0x000fe400078e00ff */
[----:B------:R-:W-:-:S07]  /*225b0*/  IMAD.MOV.U32 R15, RZ, RZ, -0x1 ;  /* 0xffffffffff0f7424 */ /* 0x000fce00078e00ff */
[----:B--23--:R-:W-:Y:S05]  /*225c0*/  WARPSYNC.COLLECTIVE R15, `(.L_x_12318) ;  /* 0x000000000f087348 */ /* 0x00cfea0003c00000 */
[----:B------:R0:W1:Y:S02]  /*225d0*/  SHFL.IDX P6, R14, R13, R12, R11 ;  /* 0x0000000c0d0e7389 */ /* 0x00006400000c000b */
[----:B0123--:R-:W-:Y:S01]  /*225e0*/  ENDCOLLECTIVE ;  /* 0x000000000000791b */ /* 0x00ffe20003800000 */
.L_x_12318:
[----:B------:R-:W-:Y:S02]  /*225f0*/  IMAD.MOV.U32 R13, RZ, RZ, R3 ;  /* 0x000000ffff0d7224 */ /* 0x000fe400078e0003 */
[----:B------:R-:W-:-:S07]  /*22600*/  IMAD.MOV.U32 R0, RZ, RZ, R14 ;  /* 0x000000ffff007224 */ /* 0x000fce00078e000e */
[----:B------:R-:W-:Y:S05]  /*22610*/  WARPSYNC.COLLECTIVE R15, `(.L_x_12319) ;  /* 0x000000000f087348 */ /* 0x000fea0003c00000 */
[----:B------:R0:W1:Y:S02]  /*22620*/  SHFL.IDX P6, R14, R13, R12, R11 ;  /* 0x0000000c0d0e7389 */ /* 0x00006400000c000b */
[----:B01----:R-:W-:Y:S01]  /*22630*/  ENDCOLLECTIVE ;  /* 0x000000000000791b */ /* 0x003fe20003800000 */
.L_x_12319:
[----:B------:R-:W-:Y:S05]  /*22640*/  BRA `(.L_x_12320) ;  /* 0xffffff6800987947 */ /* 0x000fea000383ffff */
.L_x_12103:
[----:B------:R-:W-:Y:S01]  /*22650*/  BSSY B1, `(.L_x_12321) ;  /* 0x0000008000017945 */ /* 0x000fe20003800000 */
[----:B-1----:R-:W-:Y:S02]  /*22660*/  IMAD.MOV.U32 R13, RZ, RZ, R4 ;  /* 0x000000ffff0d7224 */ /* 0x002fe400078e0004 */
[----:B------:R-:W-:Y:S02]  /*22670*/  IMAD.MOV.U32 R12, RZ, RZ, 0x1 ;  /* 0x00000001ff0c7424 */ /* 0x000fe400078e00ff */
[----:B------:R-:W-:Y:S02]  /*22680*/  IMAD.MOV.U32 R11, RZ, RZ, 0x181f ;  /* 0x0000181fff0b7424 */ /* 0x000fe400078e00ff */
[----:B------:R-:W-:-:S07]  /*22690*/  IMAD.MOV.U32 R15, RZ, RZ, -0x1 ;  /* 0xffffffffff0f7424 */ /* 0x000fce00078e00ff */
[----:B0-234-:R-:W-:Y:S05]  /*226a0*/  WARPSYNC.COLLECTIVE R15, `(.L_x_12322) ;  /* 0x000000000f087348 */ /* 0x01dfea0003c00000 */
[----:B----4-:R1:W4:Y:S02]  /*226b0*/  SHFL.IDX P6, R14, R13, R12, R11 ;  /* 0x0000000c0d0e7389 */ /* 0x01032400000c000b */
[----:B01234-:R-:W-:Y:S01]  /*226c0*/  ENDCOLLECTIVE ;  /* 0x000000000000791b */ /* 0x01ffe20003800000 */
.L_x_12322:
[----:B------:R-:W-:Y:S05]  /*226d0*/  BSYNC B1 ;  /* 0x0000000000017941 */ /* 0x000fea0003800000 */
.L_x_12321:
        /* <DEDUP_REMOVED lines=8> */
.L_x_12323:
[----:B------:R-:W-:Y:S05]  /*22760*/  BRA `(.L_x_12324) ;  /* 0xffffff6800cc7947 */ /* 0x000fea000383ffff */
.L_x_12106:
        /* <DEDUP_REMOVED lines=8> */
.L_x_12326:
[----:B------:R-:W-:Y:S05]  /*227f0*/  BSYNC B1 ;  /* 0x0000000000017941 */ /* 0x000fea0003800000 */
.L_x_12325:
        /* <DEDUP_REMOVED lines=8> */
.L_x_12327:
[----:B------:R-:W-:Y:S05]  /*22880*/  BRA `(.L_x_12328) ;  /* 0xffffff6800fc7947 */ /* 0x000fea000383ffff */
.L_x_12109:
        /* <DEDUP_REMOVED lines=8> */
.L_x_12330:
[----:B------:R-:W-:Y:S05]  /*22910*/  BSYNC B1 ;  /* 0x0000000000017941 */ /* 0x000fea0003800000 */
.L_x_12329:
        /* <DEDUP_REMOVED lines=8> */
.L_x_12331:
[----:B------:R-:W-:Y:S05]  /*229a0*/  BRA `(.L_x_12332) ;  /* 0xffffff6c002c7947 */ /* 0x000fea000383ffff */
.L_x_12134:
        /* <DEDUP_REMOVED lines=11> */
.L_x_12334:
[----:B------:R-:W-:Y:S05]  /*22a60*/  BSYNC B1 ;  /* 0x0000000000017941 */ /* 0x000fea0003800000 */
.L_x_12333:
[----:B------:R-:W-:Y:S05]  /*22a70*/  BRA `(.L_x_12335) ;  /* 0xffffff84005c7947 */ /* 0x000fea000383ffff */
.L_x_12136:
[----:B------:R-:W-:Y:S01]  /*22a80*/  BSSY B1, `(.L_x_12336) ;  /* 0x0000006000017945 */ /* 0x000fe20003800000 */
[----:B------:R-:W-:-:S07]  /*22a90*/  IMAD.MOV.U32 R15, RZ, RZ, -0x1 ;  /* 0xffffffffff0f7424 */ /* 0x000fce00078e00ff */
[----:B01----:R-:W-:Y:S05]  /*22aa0*/  WARPSYNC.COLLECTIVE R15, `(.L_x_12337) ;  /* 0x000000000f0c7348 */ /* 0x003fea0003c00000 */
[----:B------:R-:W-:Y:S02]  /*22ab0*/  ELECT P6, UR62, PT ;  /* 0x00000000003e782f */ /* 0x000fe400038c0000 */
[----:B------:R-:W-:Y:S01]  /*22ac0*/  MOV R14, UR62 ;  /* 0x0000003e000e7c02 */ /* 0x000fe20008000f00 */
[----:B01----:R-:W-:Y:S10]  /*22ad0*/  ENDCOLLECTIVE ;  /* 0x000000000000791b */ /* 0x003ff40003800000 */
.L_x_12337:
[----:B------:R-:W-:Y:S05]  /*22ae0*/  BSYNC B1 ;  /* 0x0000000000017941 */ /* 0x000fea0003800000 */
.L_x_12336:
[----:B------:R-:W-:Y:S05]  /*22af0*/  BRA `(.L_x_12135) ;  /* 0xffffff8400547947 */ /* 0x000fea000383ffff */
.L_x_12138:
[----:B-1----:R-:W2:Y:S02]  /*22b00*/  LDL R6, [R1+0x4] ;  /* 0x0000040001067983 */ /* 0x002ea40000100800 */
[----:B--2---:R1:W2:Y:S02]  /*22b10*/  SYNCS.PHASECHK.TRANS64.TRYWAIT P0, [R6+URZ+0x22820], R5 ;  /* 0x02282005060075a7 */ /* 0x0042a4000800017f */
[----:B--2---:R-:W-:Y:S05]  /*22b20*/  @!P0 NANOSLEEP.SYNCS 0x989680 ;  /* 0x009896800000895d */ /* 0x004fea0003900000 */
[----:B------:R-:W2:Y:S02]  /*22b30*/  @!P0 SYNCS.PHASECHK.TRANS64 P0, [R6+URZ+0x22820], R5 ;  /* 0x02282005060085a7 */ /* 0x000ea4000800007f */
[----:B--2---:R-:W-:Y:S05]  /*22b40*/  @!P0 BRA `(.L_x_12138) ;  /* 0xfffffffc00ec8947 */ /* 0x004fea000383ffff */
[----:B------:R-:W-:Y:S05]  /*22b50*/  BRA `(.L_x_12338) ;  /* 0xffffff8400647947 */ /* 0x000fea000383ffff */
.L_x_12142:
[----:B-1----:R1:W2:Y:S02]  /*22b60*/  SYNCS.PHASECHK.TRANS64.TRYWAIT P0, [R6+URZ+0x228a0], R9 ;  /* 0x0228a009060075a7 */ /* 0x0022a4000800017f */
[----:B--2---:R-:W-:Y:S05]  /*22b70*/  @!P0 NANOSLEEP.SYNCS 0x989680 ;  /* 0x009896800000895d */ /* 0x004fea0003900000 */
[----:B------:R-:W2:Y:S02]  /*22b80*/  @!P0 SYNCS.PHASECHK.TRANS64 P0, [R6+URZ+0x228a0], R9 ;  /* 0x0228a009060085a7 */ /* 0x000ea4000800007f */
[----:B--2---:R-:W-:Y:S05]  /*22b90*/  @!P0 BRA `(.L_x_12142) ;  /* 0xfffffffc00f08947 */ /* 0x004fea000383ffff */
[----:B------:R-:W-:Y:S05]  /*22ba0*/  BRA `(.L_x_12339) ;  /* 0xffffff8400887947 */ /* 0x000fea000383ffff */
.L_x_12147:
[----:B--2---:R2:W3:Y:S02]  /*22bb0*/  SYNCS.PHASECHK.TRANS64.TRYWAIT P0, [R6+URZ+0x228c0], R9 ;  /* 0x0228c009060075a7 */ /* 0x0044e4000800017f */
[----:B---3--:R-:W-:Y:S05]  /*22bc0*/  @!P0 NANOSLEEP.SYNCS 0x989680 ;  /* 0x009896800000895d */ /* 0x008fea0003900000 */
[----:B------:R-:W3:Y:S02]  /*22bd0*/  @!P0 SYNCS.PHASECHK.TRANS64 P0, [R6+URZ+0x228c0], R9 ;  /* 0x0228c009060085a7 */ /* 0x000ee4000800007f */
[----:B---3--:R-:W-:Y:S05]  /*22be0*/  @!P0 BRA `(.L_x_12147) ;  /* 0xfffffffc00f08947 */ /* 0x008fea000383ffff */
[----:B------:R-:W-:Y:S05]  /*22bf0*/  BRA `(.L_x_12340) ;  /* 0xffffff88000c7947 */ /* 0x000fea000383ffff */
.L_x_12157:
[----:B-1----:R1:W2:Y:S02]  /*22c00*/  SYNCS.PHASECHK.TRANS64.TRYWAIT P1, [R5+URZ+0x228a0], R6 ;  /* 0x0228a006050075a7 */ /* 0x0022a4000802017f */
[----:B--2---:R-:W-:Y:S05]  /*22c10*/  @!P1 NANOSLEEP.SYNCS 0x989680 ;  /* 0x009896800000995d */ /* 0x004fea0003900000 */
[----:B------:R-:W2:Y:S02]  /*22c20*/  @!P1 SYNCS.PHASECHK.TRANS64 P1, [R5+URZ+0x228a0], R6 ;  /* 0x0228a006050095a7 */ /* 0x000ea4000802007f */
[----:B--2---:R-:W-:Y:S05]  /*22c30*/  @!P1 BRA `(.L_x_12157) ;  /* 0xfffffffc00f09947 */ /* 0x004fea000383ffff */
[----:B------:R-:W-:Y:S05]  /*22c40*/  BRA `(.L_x_12341) ;  /* 0xffffff8c00a47947 */ /* 0x000fea000383ffff */
.L_x_12162:
[----:B--2---:R2:W3:Y:S02]  /*22c50*/  SYNCS.PHASECHK.TRANS64.TRYWAIT P1, [R5+URZ+0x228c0], R6 ;  /* 0x0228c006050075a7 */ /* 0x0044e4000802017f */
[----:B---3--:R-:W-:Y:S05]  /*22c60*/  @!P1 NANOSLEEP.SYNCS 0x989680 ;  /* 0x009896800000995d */ /* 0x008fea0003900000 */
[----:B------:R-:W3:Y:S02]  /*22c70*/  @!P1 SYNCS.PHASECHK.TRANS64 P1, [R5+URZ+0x228c0], R6 ;  /* 0x0228c006050095a7 */ /* 0x000ee4000802007f */
[----:B---3--:R-:W-:Y:S05]  /*22c80*/  @!P1 BRA `(.L_x_12162) ;  /* 0xfffffffc00f09947 */ /* 0x008fea000383ffff */
[----:B------:R-:W-:Y:S05]  /*22c90*/  BRA `(.L_x_12342) ;  /* 0xffffff9000247947 */ /* 0x000fea000383ffff */
.L_x_12186:
        /* <DEDUP_REMOVED lines=11> */
.L_x_12344:
[----:B------:R-:W-:Y:S05]  /*22d50*/  BSYNC B0 ;  /* 0x0000000000007941 */ /* 0x000fea0003800000 */
.L_x_12343:
[----:B------:R-:W-:Y:S05]  /*22d60*/  BRA `(.L_x_12345) ;  /* 0xffffffa000107947 */ /* 0x000fea000383ffff */
.L_x_12188:
[----:B------:R-:W-:Y:S01]  /*22d70*/  BSSY B0, `(.L_x_12346) ;  /* 0x0000006000007945 */ /* 0x000fe20003800000 */
[----:B------:R-:W-:-:S07]  /*22d80*/  IMAD.MOV.U32 R15, RZ, RZ, -0x1 ;  /* 0xffffffffff0f7424 */ /* 0x000fce00078e00ff */
[----:B01-3--:R-:W-:Y:S05]  /*22d90*/  WARPSYNC.COLLECTIVE R15, `(.L_x_12347) ;  /* 0x000000000f0c7348 */ /* 0x00bfea0003c00000 */
[----:B------:R-:W-:Y:S02]  /*22da0*/  ELECT P6, UR62, PT ;  /* 0x00000000003e782f */ /* 0x000fe400038c0000 */
[----:B------:R-:W-:Y:S01]  /*22db0*/  MOV R14, UR62 ;  /* 0x0000003e000e7c02 */ /* 0x000fe20008000f00 */
[----:B01-3--:R-:W-:Y:S10]  /*22dc0*/  ENDCOLLECTIVE ;  /* 0x000000000000791b */ /* 0x00bff40003800000 */
.L_x_12347:
[----:B------:R-:W-:Y:S05]  /*22dd0*/  BSYNC B0 ;  /* 0x0000000000007941 */ /* 0x000fea0003800000 */
.L_x_12346:
[----:B------:R-:W-:Y:S05]  /*22de0*/  BRA `(.L_x_12348) ;  /* 0xffffffa0001c7947 */ /* 0x000fea000383ffff */
.L_x_12190:
[----:B-1----:R1:W2:Y:S02]  /*22df0*/  SYNCS.PHASECHK.TRANS64.TRYWAIT P0, [R0+URZ+0x22840], R2 ;  /* 0x02284002000075a7 */ /* 0x0022a4000800017f */
[----:B--2---:R-:W-:Y:S05]  /*22e00*/  @!P0 NANOSLEEP.SYNCS 0x989680 ;  /* 0x009896800000895d */ /* 0x004fea0003900000 */
[----:B------:R-:W2:Y:S02]  /*22e10*/  @!P0 SYNCS.PHASECHK.TRANS64 P0, [R0+URZ+0x22840], R2 ;  /* 0x02284002000085a7 */ /* 0x000ea4000800007f */
[----:B--2---:R-:W-:Y:S05]  /*22e20*/  @!P0 BRA `(.L_x_12190) ;  /* 0xfffffffc00f08947 */ /* 0x004fea000383ffff */
[----:B------:R-:W-:Y:S05]  /*22e30*/  BRA `(.L_x_12349) ;  /* 0xffffffa000847947 */ /* 0x000fea000383ffff */
.L_x_12194:
        /* <DEDUP_REMOVED lines=13> */
.L_x_12350:
[----:B------:R-:W-:Y:S02]  /*22f10*/  IMAD.MOV.U32 R13, RZ, RZ, R4 ;  /* 0x000000ffff0d7224 */ /* 0x000fe400078e0004 */
[----:B------:R-:W-:-:S07]  /*22f20*/  IMAD.MOV.U32 R6, RZ, RZ, R14 ;  /* 0x000000ffff067224 */ /* 0x000fce00078e000e */
[----:B------:R-:W-:Y:S05]  /*22f30*/  WARPSYNC.COLLECTIVE R15, `(.L_x_12351) ;  /* 0x000000000f087348 */ /* 0x000fea0003c00000 */
[----:B------:R0:W1:Y:S02]  /*22f40*/  SHFL.IDX P6, R14, R13, R12, R11 ;  /* 0x0000000c0d0e7389 */ /* 0x00006400000c000b */
[----:B01----:R-:W-:Y:S01]  /*22f50*/  ENDCOLLECTIVE ;  /* 0x000000000000791b */ /* 0x003fe20003800000 */
.L_x_12351:
[----:B------:R-:W-:Y:S02]  /*22f60*/  IMAD.MOV.U32 R13, RZ, RZ, R3 ;  /* 0x000000ffff0d7224 */ /* 0x000fe400078e0003 */
[----:B------:R-:W-:Y:S02]  /*22f70*/  IMAD.MOV.U32 R12, RZ, RZ, 0x1 ;  /* 0x00000001ff0c7424 */ /* 0x000fe400078e00ff */
[----:B------:R-:W-:-:S07]  /*22f80*/  IMAD.MOV.U32 R7, RZ, RZ, R14 ;  /* 0x000000ffff077224 */ /* 0x000fce00078e000e */
[----:B------:R-:W-:Y:S05]  /*22f90*/  WARPSYNC.COLLECTIVE R15, `(.L_x_12352) ;  /* 0x000000000f087348 */ /* 0x000fea0003c00000 */
[----:B------:R0:W1:Y:S02]  /*22fa0*/  SHFL.IDX P6, R14, R13, R12, R11 ;  /* 0x0000000c0d0e7389 */ /* 0x00006400000c000b */
[----:B01----:R-:W-:Y:S01]  /*22fb0*/  ENDCOLLECTIVE ;  /* 0x000000000000791b */ /* 0x003fe20003800000 */
.L_x_12352:
        /* <DEDUP_REMOVED lines=15> */
.L_x_12353:
[----:B------:R-:W-:Y:S02]  /*230b0*/  IMAD.MOV.U32 R13, RZ, RZ, R3 ;  /* 0x000000ffff0d7224 */ /* 0x000fe400078e0003 */
[----:B------:R-:W-:Y:S02]  /*230c0*/  IMAD.MOV.U32 R12, RZ, RZ, 0x2 ;  /* 0x00000002ff0c7424 */ /* 0x000fe400078e00ff */
[----:B------:R-:W-:-:S07]  /*230d0*/  IMAD.MOV.U32 R5, RZ, RZ, R14 ;  /* 0x000000ffff057224 */ /* 0x000fce00078e000e */
[----:B------:R-:W-:Y:S05]  /*230e0*/  WARPSYNC.COLLECTIVE R15, `(.L_x_12354) ;  /* 0x000000000f087348 */ /* 0x000fea0003c00000 */
[----:B------:R0:W1:Y:S02]  /*230f0*/  SHFL.IDX P6, R14, R13, R12, R11 ;  /* 0x0000000c0d0e7389 */ /* 0x00006400000c000b */
[----:B01----:R-:W-:Y:S01]  /*23100*/  ENDCOLLECTIVE ;  /* 0x000000000000791b */ /* 0x003fe20003800000 */
.L_x_12354:
        /* <DEDUP_REMOVED lines=15> */
.L_x_12355:
[----:B------:R-:W-:Y:S02]  /*23200*/  IMAD.MOV.U32 R13, RZ, RZ, R3 ;  /* 0x000000ffff0d7224 */ /* 0x000fe400078e0003 */
[----:B------:R-:W-:Y:S02]  /*23210*/  IMAD.MOV.U32 R12, RZ, RZ, 0x3 ;  /* 0x00000003ff0c7424 */ /* 0x000fe400078e00ff */
[----:B------:R-:W-:-:S07]  /*23220*/  IMAD.MOV.U32 R5, RZ, RZ, R14 ;  /* 0x000000ffff057224 */ /* 0x000fce00078e000e */
[----:B------:R-:W-:Y:S05]  /*23230*/  WARPSYNC.COLLECTIVE R15, `(.L_x_12356) ;  /* 0x000000000f087348 */ /* 0x000fea0003c00000 */
[----:B------:R0:W1:Y:S02]  /*23240*/  SHFL.IDX P6, R14, R13, R12, R11 ;  /* 0x0000000c0d0e7389 */ /* 0x00006400000c000b */
[----:B01----:R-:W-:Y:S01]  /*23250*/  ENDCOLLECTIVE ;  /* 0x000000000000791b */ /* 0x003fe20003800000 */
.L_x_12356:
        /* <DEDUP_REMOVED lines=15> */
.L_x_12357:
[----:B------:R-:W-:Y:S02]  /*23350*/  IMAD.MOV.U32 R13, RZ, RZ, R3 ;  /* 0x000000ffff0d7224 */ /* 0x000fe400078e0003 */
[----:B------:R-:W-:Y:S02]  /*23360*/  IMAD.MOV.U32 R12, RZ, RZ, 0x4 ;  /* 0x00000004ff0c7424 */ /* 0x000fe400078e00ff */
[----:B------:R-:W-:-:S07]  /*23370*/  IMAD.MOV.U32 R5, RZ, RZ, R14 ;  /* 0x000000ffff057224 */ /* 0x000fce00078e000e */
[----:B------:R-:W-:Y:S05]  /*23380*/  WARPSYNC.COLLECTIVE R15, `(.L_x_12358) ;  /* 0x000000000f087348 */ /* 0x000fea0003c00000 */
[----:B------:R0:W1:Y:S02]  /*23390*/  SHFL.IDX P6, R14, R13, R12, R11 ;  /* 0x0000000c0d0e7389 */ /* 0x00006400000c000b */
[----:B01----:R-:W-:Y:S01]  /*233a0*/  ENDCOLLECTIVE ;  /* 0x000000000000791b */ /* 0x003fe20003800000 */
.L_x_12358:
        /* <DEDUP_REMOVED lines=15> */
.L_x_12359:
[----:B------:R-:W-:Y:S02]  /*234a0*/  IMAD.MOV.U32 R13, RZ, RZ, R3 ;  /* 0x000000ffff0d7224 */ /* 0x000fe400078e0003 */
[----:B------:R-:W-:Y:S02]  /*234b0*/  IMAD.MOV.U32 R12, RZ, RZ, 0x5 ;  /* 0x00000005ff0c7424 */ /* 0x000fe400078e00ff */
[----:B------:R-:W-:-:S07]  /*234c0*/  IMAD.MOV.U32 R5, RZ, RZ, R14 ;  /* 0x000000ffff057224 */ /* 0x000fce00078e000e */
[----:B------:R-:W-:Y:S05]  /*234d0*/  WARPSYNC.COLLECTIVE R15, `(.L_x_12360) ;  /* 0x000000000f087348 */ /* 0x000fea0003c00000 */
[----:B------:R0:W1:Y:S02]  /*234e0*/  SHFL.IDX P6, R14, R13, R12, R11 ;  /* 0x0000000c0d0e7389 */ /* 0x00006400000c000b */
[----:B01----:R-:W-:Y:S01]  /*234f0*/  ENDCOLLECTIVE ;  /* 0x000000000000791b */ /* 0x003fe20003800000 */
.L_x_12360:
        /* <DEDUP_REMOVED lines=15> */
.L_x_12361:
[----:B------:R-:W-:Y:S02]  /*235f0*/  IMAD.MOV.U32 R13, RZ, RZ, R3 ;  /* 0x000000ffff0d7224 */ /* 0x000fe400078e0003 */
[----:B------:R-:W-:Y:S02]  /*23600*/  IMAD.MOV.U32 R12, RZ, RZ, 0x6 ;  /* 0x00000006ff0c7424 */ /* 0x000fe400078e00ff */
[----:B------:R-:W-:-:S07]  /*23610*/  IMAD.MOV.U32 R5, RZ, RZ, R14 ;  /* 0x000000ffff057224 */ /* 0x000fce00078e000e */
[----:B------:R-:W-:Y:S05]  /*23620*/  WARPSYNC.COLLECTIVE R15, `(.L_x_12362) ;  /* 0x000000000f087348 */ /* 0x000fea0003c00000 */
[----:B------:R0:W1:Y:S02]  /*23630*/  SHFL.IDX P6, R14, R13, R12, R11 ;  /* 0x0000000c0d0e7389 */ /* 0x00006400000c000b */
[----:B01----:R-:W-:Y:S01]  /*23640*/  ENDCOLLECTIVE ;  /* 0x000000000000791b */ /* 0x003fe20003800000 */
.L_x_12362:
        /* <DEDUP_REMOVED lines=13> */
.L_x_12363:
        /* <DEDUP_REMOVED lines=8> */
.L_x_12364:
        /* <DEDUP_REMOVED lines=13> */
.L_x_12365:
[----:B------:R-:W-:Y:S01]  /*23870*/  IMAD.MOV.U32 R3, RZ, RZ, R14 ;  /* 0x000000ffff037224 */ /* 0x000fe200078e000e */
[----:B------:R-:W-:Y:S06]  /*23880*/  BRA `(.L_x_12366) ;  /* 0xffffffa4001c7947 */ /* 0x000fec000383ffff */
.L_x_12197:
[----:B0-----:R-:W2:Y:S02]  /*23890*/  LDL R2, [R1+0x4] ;  /* 0x0000040001027983 */ /* 0x001ea40000100800 */
[----:B--2---:R0:W1:Y:S02]  /*238a0*/  SYNCS.PHASECHK.TRANS64.TRYWAIT P0, [R2+URZ+0x22820], R0 ;  /* 0x02282000020075a7 */ /* 0x004064000800017f */
[----:B-1----:R-:W-:Y:S05]  /*238b0*/  @!P0 NANOSLEEP.SYNCS 0x989680 ;  /* 0x009896800000895d */ /* 0x002fea0003900000 */
[----:B------:R-:W1:Y:S02]  /*238c0*/  @!P0 SYNCS.PHASECHK.TRANS64 P0, [R2+URZ+0x22820], R0 ;  /* 0x02282000020085a7 */ /* 0x000e64000800007f */
[----:B-1----:R-:W-:Y:S05]  /*238d0*/  @!P0 BRA `(.L_x_12197) ;  /* 0xfffffffc00ec8947 */ /* 0x002fea000383ffff */
[----:B------:R-:W-:Y:S05]  /*238e0*/  BRA `(.L_x_12367) ;  /* 0xffffffa4007c7947 */ /* 0x000fea000383ffff */
.L_x_12201:
[----:B0-----:R0:W1:Y:S02]  /*238f0*/  SYNCS.PHASECHK.TRANS64.TRYWAIT P0, [R2+URZ+0x22860], R0 ;  /* 0x02286000020075a7 */ /* 0x001064000800017f */
[----:B-1----:R-:W-:Y:S05]  /*23900*/  @!P0 NANOSLEEP.SYNCS 0x989680 ;  /* 0x009896800000895d */ /* 0x002fea0003900000 */
[----:B------:R-:W1:Y:S02]  /*23910*/  @!P0 SYNCS.PHASECHK.TRANS64 P0, [R2+URZ+0x22860], R0 ;  /* 0x02286000020085a7 */ /* 0x000e64000800007f */
[----:B-1----:R-:W-:Y:S05]  /*23920*/  @!P0 BRA `(.L_x_12201) ;  /* 0xfffffffc00f08947 */ /* 0x002fea000383ffff */
[----:B------:R-:W-:Y:S05]  /*23930*/  BRA `(.L_x_12368) ;  /* 0xffffffa400a87947 */ /* 0x000fea000383ffff */
.L_x_12216:
[----:B-1----:R1:W2:Y:S02]  /*23940*/  SYNCS.PHASECHK.TRANS64.TRYWAIT P0, [R2+URZ+0x22840], R5 ;  /* 0x02284005020075a7 */ /* 0x0022a4000800017f */
[----:B--2---:R-:W-:Y:S05]  /*23950*/  @!P0 NANOSLEEP.SYNCS 0x989680 ;  /* 0x009896800000895d */ /* 0x004fea0003900000 */
[----:B------:R-:W2:Y:S02]  /*23960*/  @!P0 SYNCS.PHASECHK.TRANS64 P0, [R2+URZ+0x22840], R5 ;  /* 0x02284005020085a7 */ /* 0x000ea4000800007f */
[----:B--2---:R-:W-:Y:S05]  /*23970*/  @!P0 BRA `(.L_x_12216) ;  /* 0xfffffffc00f08947 */ /* 0x004fea000383ffff */
[----:B------:R-:W-:Y:S05]  /*23980*/  BRA `(.L_x_12369) ;  /* 0xffffffac00c47947 */ /* 0x000fea000383ffff */
.L_x_12221:
[----:B0-----:R0:W2:Y:S02]  /*23990*/  SYNCS.PHASECHK.TRANS64.TRYWAIT P0, [R2+URZ+0x22860], R5 ;  /* 0x02286005020075a7 */ /* 0x0010a4000800017f */
[----:B--2---:R-:W-:Y:S05]  /*239a0*/  @!P0 NANOSLEEP.SYNCS 0x989680 ;  /* 0x009896800000895d */ /* 0x004fea0003900000 */
[----:B------:R-:W2:Y:S02]  /*239b0*/  @!P0 SYNCS.PHASECHK.TRANS64 P0, [R2+URZ+0x22860], R5 ;  /* 0x02286005020085a7 */ /* 0x000ea4000800007f */
[----:B--2---:R-:W-:Y:S05]  /*239c0*/  @!P0 BRA `(.L_x_12221) ;  /* 0xfffffffc00f08947 */ /* 0x004fea000383ffff */
[----:B------:R-:W-:Y:S05]  /*239d0*/  BRA `(.L_x_12370) ;  /* 0xffffffb000487947 */ /* 0x000fea000383ffff */
.L_x_12232:
[----:B0-----:R0:W1:Y:S02]  /*239e0*/  SYNCS.PHASECHK.TRANS64.TRYWAIT P0, [R3+URZ+0x22840], R2 ;  /* 0x02284002030075a7 */ /* 0x001064000800017f */
[----:B-1----:R-:W-:Y:S05]  /*239f0*/  @!P0 NANOSLEEP.SYNCS 0x989680 ;  /* 0x009896800000895d */ /* 0x002fea0003900000 */
[----:B------:R-:W1:Y:S02]  /*23a00*/  @!P0 SYNCS.PHASECHK.TRANS64 P0, [R3+URZ+0x22840], R2 ;  /* 0x02284002030085a7 */ /* 0x000e64000800007f */
[----:B-1----:R-:W-:Y:S05]  /*23a10*/  @!P0 BRA `(.L_x_12232) ;  /* 0xfffffffc00f08947 */ /* 0x002fea000383ffff */
[----:B------:R-:W-:Y:S05]  /*23a20*/  BRA `(.L_x_12371) ;  /* 0xffffffb800487947 */ /* 0x000fea000383ffff */
.L_x_12237:
[----:B-1----:R1:W2:Y:S02]  /*23a30*/  SYNCS.PHASECHK.TRANS64.TRYWAIT P0, [R3+URZ+0x22860], R2 ;  /* 0x02286002030075a7 */ /* 0x0022a4000800017f */
[----:B--2---:R-:W-:Y:S05]  /*23a40*/  @!P0 NANOSLEEP.SYNCS 0x989680 ;  /* 0x009896800000895d */ /* 0x004fea0003900000 */
[----:B------:R-:W2:Y:S02]  /*23a50*/  @!P0 SYNCS.PHASECHK.TRANS64 P0, [R3+URZ+0x22860], R2 ;  /* 0x02286002030085a7 */ /* 0x000ea4000800007f */
[----:B--2---:R-:W-:Y:S05]  /*23a60*/  @!P0 BRA `(.L_x_12237) ;  /* 0xfffffffc00f08947 */ /* 0x004fea000383ffff */
[----:B------:R-:W-:Y:S05]  /*23a70*/  BRA `(.L_x_12372) ;  /* 0xffffffb800c87947 */ /* 0x000fea000383ffff */
.L_x_12248:
[----:B0-----:R0:W1:Y:S02]  /*23a80*/  SYNCS.PHASECHK.TRANS64.TRYWAIT P0, [R3+URZ+0x22840], R2 ;  /* 0x02284002030075a7 */ /* 0x001064000800017f */
[----:B-1----:R-:W-:Y:S05]  /*23a90*/  @!P0 NANOSLEEP.SYNCS 0x989680 ;  /* 0x009896800000895d */ /* 0x002fea0003900000 */
[----:B------:R-:W1:Y:S02]  /*23aa0*/  @!P0 SYNCS.PHASECHK.TRANS64 P0, [R3+URZ+0x22840], R2 ;  /* 0x02284002030085a7 */ /* 0x000e64000800007f */
[----:B-1----:R-:W-:Y:S05]  /*23ab0*/  @!P0 BRA `(.L_x_12248) ;  /* 0xfffffffc00f08947 */ /* 0x002fea000383ffff */
[----:B------:R-:W-:Y:S05]  /*23ac0*/  BRA `(.L_x_12373) ;  /* 0xffffffc000a47947 */ /* 0x000fea000383ffff */
.L_x_12253:
[----:B-1----:R1:W2:Y:S02]  /*23ad0*/  SYNCS.PHASECHK.TRANS64.TRYWAIT P0, [R3+URZ+0x22860], R2 ;  /* 0x02286002030075a7 */ /* 0x0022a4000800017f */
[----:B--2---:R-:W-:Y:S05]  /*23ae0*/  @!P0 NANOSLEEP.SYNCS 0x989680 ;  /* 0x009896800000895d */ /* 0x004fea0003900000 */
[----:B------:R-:W2:Y:S02]  /*23af0*/  @!P0 SYNCS.PHASECHK.TRANS64 P0, [R3+URZ+0x22860], R2 ;  /* 0x02286002030085a7 */ /* 0x000ea4000800007f */
[----:B--2---:R-:W-:Y:S05]  /*23b00*/  @!P0 BRA `(.L_x_12253) ;  /* 0xfffffffc00f08947 */ /* 0x004fea000383ffff */
[----:B------:R-:W-:Y:S05]  /*23b10*/  BRA `(.L_x_12374) ;  /* 0xffffffc400287947 */ /* 0x000fea000383ffff */
.L_x_12265:
[----:B------:R-:W-:Y:S01]  /*23b20*/  BSSY B0, `(.L_x_12375) ;  /* 0x0000008000007945 */ /* 0x000fe20003800000 */
[----:B------:R-:W-:Y:S02]  /*23b30*/  IMAD.MOV.U32 R13, RZ, RZ, R16 ;  /* 0x000000ffff0d7224 */ /* 0x000fe400078e0010 */
[----:B------:R-:W-:Y:S02]  /*23b40*/  IMAD.MOV.U32 R12, RZ, RZ, RZ ;  /* 0x000000ffff0c7224 */ /* 0x000fe400078e00ff */
[----:B0-----:R-:W-:Y:S02]  /*23b50*/  IMAD.MOV.U32 R11, RZ, RZ, 0x1f ;  /* 0x0000001fff0b7424 */ /* 0x001fe400078e00ff */
[----:B------:R-:W-:-:S07]  /*23b60*/  IMAD.MOV.U32 R15, RZ, RZ, -0x1 ;  /* 0xffffffffff0f7424 */ /* 0x000fce00078e00ff */
[----:B-1---5:R-:W-:Y:S05]  /*23b70*/  WARPSYNC.COLLECTIVE R15, `(.L_x_12376) ;  /* 0x000000000f087348 */ /* 0x022fea0003c00000 */
[----:B------:R0:W2:Y:S02]  /*23b80*/  SHFL.IDX P6, R14, R13, R12, R11 ;  /* 0x0000000c0d0e7389 */ /* 0x0000a400000c000b */
[----:B012--5:R-:W-:Y:S01]  /*23b90*/  ENDCOLLECTIVE ;  /* 0x000000000000791b */ /* 0x027fe20003800000 */
.L_x_12376:
[----:B------:R-:W-:Y:S05]  /*23ba0*/  BSYNC B0 ;  /* 0x0000000000007941 */ /* 0x000fea0003800000 */
.L_x_12375:
        /* <DEDUP_REMOVED lines=9> */
.L_x_12377:
        /* <DEDUP_REMOVED lines=18> */
.L_x_12378:
[----:B------:R-:W-:Y:S01]  /*23d60*/  IMAD.MOV.U32 R12, RZ, RZ, 0x2 ;  /* 0x00000002ff0c7424 */ /* 0x000fe200078e00ff */
[----:B------:R-:W-:-:S05]  /*23d70*/  SEL R14, R14, RZ, P1 ;  /* 0x000000ff0e0e7207 */ /* 0x000fca0000800000 */
[----:B------:R-:W-:-:S04]  /*23d80*/  IMAD.IADD R2, R3, 0x1, R14 ;  /* 0x0000000103027824 */ /* 0x000fc800078e020e */
[----:B------:R-:W-:-:S07]  /*23d90*/  IMAD.MOV.U32 R13, RZ, RZ, R2 ;  /* 0x000000ffff0d7224 */ /* 0x000fce00078e0002 */
[----:B------:R-:W-:Y:S05]  /*23da0*/  WARPSYNC.COLLECTIVE R15, `(.L_x_12379) ;  /* 0x000000000f087348 */ /* 0x000fea0003c00000 */
[----:B------:R0:W1:Y:S02]  /*23db0*/  SHFL.UP P6, R14, R13, R12, R11 ;  /* 0x0400000c0d0e7389 */ /* 0x00006400000c000b */
[----:B01----:R-:W-:Y:S01]  /*23dc0*/  ENDCOLLECTIVE ;  /* 0x000000000000791b */ /* 0x003fe20003800000 */
.L_x_12379:
        /* <DEDUP_REMOVED lines=8> */
.L_x_12380:
        /* <DEDUP_REMOVED lines=8> */
.L_x_12381:
        /* <DEDUP_REMOVED lines=8> */
.L_x_12382:
        /* <DEDUP_REMOVED lines=9> */
.L_x_12383:
[----:B------:R-:W-:Y:S01]  /*23fe0*/  IMAD.MOV.U32 R16, RZ, RZ, R14 ;  /* 0x000000ffff107224 */ /* 0x000fe200078e000e */
[----:B------:R-:W-:Y:S06]  /*23ff0*/  BRA `(.L_x_12384) ;  /* 0xffffffc800787947 */ /* 0x000fec000383ffff */
.L_x_12270:
[----:B------:R-:W-:Y:S01]  /*24000*/  BSSY B0, `(.L_x_12385) ;  /* 0x0000008000007945 */ /* 0x000fe20003800000 */
[----:B-----5:R-:W-:Y:S02]  /*24010*/  IMAD.MOV.U32 R13, RZ, RZ, R3 ;  /* 0x000000ffff0d7224 */ /* 0x020fe400078e0003 */
[----:B------:R-:W-:Y:S02]  /*24020*/  IMAD.MOV.U32 R12, RZ, RZ, 0x1 ;  /* 0x00000001ff0c7424 */ /* 0x000fe400078e00ff */
[----:B0-----:R-:W-:Y:S02]  /*24030*/  IMAD.MOV.U32 R11, RZ, RZ, RZ ;  /* 0x000000ffff0b7224 */ /* 0x001fe400078e00ff */
[----:B------:R-:W-:-:S07]  /*24040*/  IMAD.MOV.U32 R15, RZ, RZ, -0x1 ;  /* 0xffffffffff0f7424 */ /* 0x000fce00078e00ff */
[----:B-1----:R-:W-:Y:S05]  /*24050*/  WARPSYNC.COLLECTIVE R15, `(.L_x_12386) ;  /* 0x000000000f087348 */ /* 0x002fea0003c00000 */
[----:B------:R0:W2:Y:S02]  /*24060*/  SHFL.UP P6, R14, R13, R12, R11 ;  /* 0x0400000c0d0e7389 */ /* 0x0000a400000c000b */
[----:B012---:R-:W-:Y:S01]  /*24070*/  ENDCOLLECTIVE ;  /* 0x000000000000791b */ /* 0x007fe20003800000 */
.L_x_12386:
[----:B------:R-:W-:Y:S05]  /*24080*/  BSYNC B0 ;  /* 0x0000000000007941 */ /* 0x000fea0003800000 */
.L_x_12385:
        /* <DEDUP_REMOVED lines=9> */
.L_x_12387:
[----:B------:R-:W-:Y:S01]  /*24120*/  IMAD.MOV.U32 R12, RZ, RZ, 0x4 ;  /* 0x00000004ff0c7424 */ /* 0x000fe200078e00ff */
[----:B------:R-:W-:-:S05]  /*24130*/  SEL R7, R14, RZ, P2 ;  /* 0x000000ff0e077207 */ /* 0x000fca0001000000 */
[----:B------:R-:W-:-:S04]  /*24140*/  IMAD.IADD R2, R2, 0x1, R7 ;  /* 0x0000000102027824 */ /* 0x000fc800078e0207 */
[----:B------:R-:W-:-:S07]  /*24150*/  IMAD.MOV.U32 R13, RZ, RZ, R2 ;  /* 0x000000ffff0d7224 */ /* 0x000fce00078e0002 */
[----:B------:R-:W-:Y:S05]  /*24160*/  WARPSYNC.COLLECTIVE R15, `(.L_x_12388) ;  /* 0x000000000f087348 */ /* 0x000fea0003c00000 */
[----:B------:R0:W1:Y:S02]  /*24170*/  SHFL.UP P6, R14, R13, R12, R11 ;  /* 0x0400000c0d0e7389 */ /* 0x00006400000c000b */
[----:B01----:R-:W-:Y:S01]  /*24180*/  ENDCOLLECTIVE ;  /* 0x000000000000791b */ /* 0x003fe20003800000 */
.L_x_12388:
[----:B------:R-:W-:Y:S01]  /*24190*/  IMAD.MOV.U32 R12, RZ, RZ, 0x8 ;  /* 0x00000008ff0c7424 */ /* 0x000fe200078e00ff */
[----:B------:R-:W-:-:S05]  /*241a0*/  SEL R7, R14, RZ, P3 ;  /* 0x000000ff0e077207 */ /* 0x000fca0001800000 */
[----:B------:R-:W-:-:S04]  /*241b0*/  IMAD.IADD R2, R2, 0x1, R7 ;  /* 0x0000000102027824 */ /* 0x000fc800078e0207 */
[----:B------:R-:W-:-:S07]  /*241c0*/  IMAD.MOV.U32 R13, RZ, RZ, R2 ;  /* 0x000000ffff0d7224 */ /* 0x000fce00078e0002 */
[----:B------:R-:W-:Y:S05]  /*241d0*/  WARPSYNC.COLLECTIVE R15, `(.L_x_12389) ;  /* 0x000000000f087348 */ /* 0x000fea0003c00000 */
[----:B------:R0:W1:Y:S02]  /*241e0*/  SHFL.UP P6, R14, R13, R12, R11 ;  /* 0x0400000c0d0e7389 */ /* 0x00006400000c000b */
[----:B01----:R-:W-:Y:S01]  /*241f0*/  ENDCOLLECTIVE ;  /* 0x000000000000791b */ /* 0x003fe20003800000 */
.L_x_12389:
[----:B------:R-:W-:Y:S01]  /*24200*/  IMAD.MOV.U32 R12, RZ, RZ, 0x10 ;  /* 0x00000010ff0c7424 */ /* 0x000fe200078e00ff */
[----:B------:R-:W-:-:S05]  /*24210*/  SEL R7, R14, RZ, P4 ;  /* 0x000000ff0e077207 */ /* 0x000fca0002000000 */
[----:B------:R-:W-:-:S04]  /*24220*/  IMAD.IADD R2, R2, 0x1, R7 ;  /* 0x0000000102027824 */ /* 0x000fc800078e0207 */
[----:B------:R-:W-:-:S07]  /*24230*/  IMAD.MOV.U32 R13, RZ, RZ, R2 ;  /* 0x000000ffff0d7224 */ /* 0x000fce00078e0002 */
[----:B------:R-:W-:Y:S05]  /*24240*/  WARPSYNC.COLLECTIVE R15, `(.L_x_12390) ;  /* 0x000000000f087348 */ /* 0x000fea0003c00000 */
[----:B------:R0:W1:Y:S02]  /*24250*/  SHFL.UP P6, R14, R13, R12, R11 ;  /* 0x0400000c0d0e7389 */ /* 0x00006400000c000b */
[----:B01----:R-:W-:Y:S01]  /*24260*/  ENDCOLLECTIVE ;  /* 0x000000000000791b */ /* 0x003fe20003800000 */
.L_x_12390:
        /* <DEDUP_REMOVED lines=8> */
.L_x_12391:
[----:B------:R-:W-:Y:S01]  /*242f0*/  IMAD.MOV.U32 R16, RZ, RZ, R14 ;  /* 0x000000ffff107224 */ /* 0x000fe200078e000e */
[----:B------:R-:W-:Y:S06]  /*24300*/  BRA `(.L_x_12392) ;  /* 0xffffffc800507947 */ /* 0x000fec000383ffff */
.L_x_12272:
[----:B------:R-:W-:Y:S01]  /*24310*/  BSSY B0, `(.L_x_12393) ;  /* 0x0000006000007945 */ /* 0x000fe20003800000 */
[----:B------:R-:W-:Y:S01]  /*24320*/  PLOP3.LUT P6, PT, P6, PT, PT, 0x8, 0x0 ;  /* 0x000000000000781c */ /* 0x000fe200037ce170 */
[----:B------:R-:W-:-:S12]  /*24330*/  IMAD.MOV.U32 R15, RZ, RZ, -0x1 ;  /* 0xffffffffff0f7424 */ /* 0x000fd800078e00ff */
[----:B0----5:R-:W-:Y:S05]  /*24340*/  WARPSYNC.COLLECTIVE R15, `(.L_x_12394) ;  /* 0x000000000f087348 */ /* 0x021fea0003c00000 */
[----:B------:R-:W-:Y:S01]  /*24350*/  VOTE.ANY R14, PT, P6 ;  /* 0x00000000000e7806 */ /* 0x000fe200030e0100 */
[----:B0----5:R-:W-:Y:S06]  /*24360*/  ENDCOLLECTIVE ;  /* 0x000000000000791b */ /* 0x021fec0003800000 */
.L_x_12394:
[----:B------:R-:W-:Y:S05]  /*24370*/  BSYNC B0 ;  /* 0x0000000000007941 */ /* 0x000fea0003800000 */
.L_x_12393:
        /* <DEDUP_REMOVED lines=9> */
.L_x_12395:
[----:B------:R-:W-:Y:S01]  /*24410*/  IMAD.MOV.U32 R17, RZ, RZ, R14 ;  /* 0x000000ffff117224 */ /* 0x000fe200078e000e */
[----:B------:R-:W-:Y:S06]  /*24420*/  BRA `(.L_x_12396) ;  /* 0xffffffc800407947 */ /* 0x000fec000383ffff */
.L_x_12274:
[----:B------:R-:W-:Y:S01]  /*24430*/  BSSY B0, `(.L_x_12397) ;  /* 0x0000007000007945 */ /* 0x000fe20003800000 */
[----:B------:R-:W-:Y:S02]  /*24440*/  IMAD.MOV.U32 R13, RZ, RZ, R2 ;  /* 0x000000ffff0d7224 */ /* 0x000fe400078e0002 */
[----:B0-----:R-:W-:Y:S02]  /*24450*/  IMAD.MOV.U32 R11, RZ, RZ, 0x1f ;  /* 0x0000001fff0b7424 */ /* 0x001fe400078e00ff */
[----:B------:R-:W-:-:S07]  /*24460*/  IMAD.MOV.U32 R15, RZ, RZ, -0x1 ;  /* 0xffffffffff0f7424 */ /* 0x000fce00078e00ff */
[----:B-12--5:R-:W-:Y:S05]  /*24470*/  WARPSYNC.COLLECTIVE R15, `(.L_x_12398) ;  /* 0x000000000f087348 */ /* 0x026fea0003c00000 */
[----:B------:R0:W3:Y:S02]  /*24480*/  SHFL.IDX P6, R14, R13, R12, R11 ;  /* 0x0000000c0d0e7389 */ /* 0x0000e400000c000b */
[----:B0123-5:R-:W-:Y:S01]  /*24490*/  ENDCOLLECTIVE ;  /* 0x000000000000791b */ /* 0x02ffe20003800000 */
.L_x_12398:
[----:B------:R-:W-:Y:S05]  /*244a0*/  BSYNC B0 ;  /* 0x0000000000007941 */ /* 0x000fea0003800000 */
.L_x_12397:
[----:B------:R-:W-:Y:S01]  /*244b0*/  IMAD.MOV.U32 R2, RZ, RZ, R14 ;  /* 0x000000ffff027224 */ /* 0x000fe200078e000e */
[----:B------:R-:W-:Y:S06]  /*244c0*/  BRA `(.L_x_12399) ;  /* 0xffffffc800347947 */ /* 0x000fec000383ffff */
.L_x_12278:
[----:B0-----:R0:W1:Y:S02]  /*244d0*/  SYNCS.PHASECHK.TRANS64.TRYWAIT P0, [R0+URZ+0x22820], R3 ;  /* 0x02282003000075a7 */ /* 0x001064000800017f */
[----:B-1----:R-:W-:Y:S05]  /*244e0*/  @!P0 NANOSLEEP.SYNCS 0x989680 ;  /* 0x009896800000895d */ /* 0x002fea0003900000 */
[----:B------:R-:W1:Y:S02]  /*244f0*/  @!P0 SYNCS.PHASECHK.TRANS64 P0, [R0+URZ+0x22820], R3 ;  /* 0x02282003000085a7 */ /* 0x000e64000800007f */
[----:B-1----:R-:W-:Y:S05]  /*24500*/  @!P0 BRA `(.L_x_12278) ;  /* 0xfffffffc00f08947 */ /* 0x002fea000383ffff */
[----:B------:R-:W-:Y:S05]  /*24510*/  BRA `(.L_x_12400) ;  /* 0xffffffcc00b87947 */ /* 0x000fea000383ffff */
.L_x_12279:
        /* <DEDUP_REMOVED lines=11> */
.L_x_12402:
[----:B------:R-:W-:Y:S05]  /*245d0*/  BSYNC B0 ;  /* 0x0000000000007941 */ /* 0x000fea0003800000 */
.L_x_12401:
[----:B------:R-:W-:Y:S05]  /*245e0*/  BRA `(.L_x_12403) ;  /* 0xffffffcc00a07947 */ /* 0x000fea000383ffff */
.L_x_12280:
[----:B------:R-:W-:Y:S01]  /*245f0*/  BSSY B0, `(.L_x_12404) ;  /* 0x0000006000007945 */ /* 0x000fe20003800000 */
[----:B------:R-:W-:-:S07]  /*24600*/  IMAD.MOV.U32 R15, RZ, RZ, -0x1 ;  /* 0xffffffffff0f7424 */ /* 0x000fce00078e00ff */
[----:B01---5:R-:W-:Y:S05]  /*24610*/  WARPSYNC.COLLECTIVE R15, `(.L_x_12405) ;  /* 0x000000000f0c7348 */ /* 0x023fea0003c00000 */
[----:B------:R-:W-:Y:S02]  /*24620*/  ELECT P6, UR62, PT ;  /* 0x00000000003e782f */ /* 0x000fe400038c0000 */
[----:B------:R-:W-:Y:S01]  /*24630*/  MOV R14, UR62 ;  /* 0x0000003e000e7c02 */ /* 0x000fe20008000f00 */
[----:B01---5:R-:W-:Y:S10]  /*24640*/  ENDCOLLECTIVE ;  /* 0x000000000000791b */ /* 0x023ff40003800000 */
.L_x_12405:
[----:B------:R-:W-:Y:S05]  /*24650*/  BSYNC B0 ;  /* 0x0000000000007941 */ /* 0x000fea0003800000 */
.L_x_12404:
[----:B------:R-:W-:Y:S05]  /*24660*/  BRA `(.L_x_12406) ;  /* 0xffffffcc00947947 */ /* 0x000fea000383ffff */
.L_x_12282:
[----:B0-----:R0:W1:Y:S02]  /*24670*/  SYNCS.PHASECHK.TRANS64.TRYWAIT P0, [R6+URZ], R5 ;  /* 0x00000005060075a7 */ /* 0x001064000800017f */
[----:B-1----:R-:W-:Y:S05]  /*24680*/  @!P0 NANOSLEEP.SYNCS 0x989680 ;  /* 0x009896800000895d */ /* 0x002fea0003900000 */
[----:B------:R-:W1:Y:S02]  /*24690*/  @!P0 SYNCS.PHASECHK.TRANS64 P0, [R6+URZ], R5 ;  /* 0x00000005060085a7 */ /* 0x000e64000800007f */
[----:B-1----:R-:W-:Y:S05]  /*246a0*/  @!P0 BRA `(.L_x_12282) ;  /* 0xfffffffc00f08947 */ /* 0x002fea000383ffff */
[----:B------:R-:W-:Y:S05]  /*246b0*/  BRA `(.L_x_12407) ;  /* 0xffffffcc00d07947 */ /* 0x000fea000383ffff */
.L_x_12283:
[----:B-1----:R1:W2:Y:S02]  /*246c0*/  SYNCS.PHASECHK.TRANS64.TRYWAIT P0, [R7+URZ], R2 ;  /* 0x00000002070075a7 */ /* 0x0022a4000800017f */
[----:B--2---:R-:W-:Y:S05]  /*246d0*/  @!P0 NANOSLEEP.SYNCS 0x989680 ;  /* 0x009896800000895d */ /* 0x004fea0003900000 */
[----:B------:R-:W2:Y:S02]  /*246e0*/  @!P0 SYNCS.PHASECHK.TRANS64 P0, [R7+URZ], R2 ;  /* 0x00000002070085a7 */ /* 0x000ea4000800007f */
[----:B--2---:R-:W-:Y:S05]  /*246f0*/  @!P0 BRA `(.L_x_12283) ;  /* 0xfffffffc00f08947 */ /* 0x004fea000383ffff */
[----:B------:R-:W-:Y:S05]  /*24700*/  BRA `(.L_x_12408) ;  /* 0xffffffcc00c47947 */ /* 0x000fea000383ffff */
.L_x_12285:
[----:B--2---:R2:W3:Y:S02]  /*24710*/  SYNCS.PHASECHK.TRANS64.TRYWAIT P0, [R4+URZ], R5 ;  /* 0x00000005040075a7 */ /* 0x0044e4000800017f */
[----:B---3--:R-:W-:Y:S05]  /*24720*/  @!P0 NANOSLEEP.SYNCS 0x989680 ;  /* 0x009896800000895d */ /* 0x008fea0003900000 */
[----:B------:R-:W3:Y:S02]  /*24730*/  @!P0 SYNCS.PHASECHK.TRANS64 P0, [R4+URZ], R5 ;  /* 0x00000005040085a7 */ /* 0x000ee4000800007f */
[----:B---3--:R-:W-:Y:S05]  /*24740*/  @!P0 BRA `(.L_x_12285) ;  /* 0xfffffffc00f08947 */ /* 0x008fea000383ffff */
[----:B------:R-:W-:Y:S05]  /*24750*/  BRA `(.L_x_12409) ;  /* 0xffffffcc00cc7947 */ /* 0x000fea000383ffff */
.L_x_12410:
        /* <DEDUP_REMOVED lines=10> */
.L_x_15315:


//--------------------- .text._ZN7cutlass13device_kernelIN5flash11enable_sm90INS1_16FlashAttnFwdSm90INS1_25CollectiveMainloopFwdSm90ILi2EN4cute5tupleIJNS5_1CILi1EEES8_S8_EEENS6_IJNS7_ILi128EEENS7_ILi96EEENS7_ILi64EEEEEELi256ENS_10bfloat16_tEfNS_4arch4Sm90ELb0ELb1ELb1ELb1ELb0ELb0ELb1ELb1ELb0ELb1ELb0ELb0EEENS1_21CollectiveEpilogueFwdINS6_IJSA_NS7_ILi256EEESB_EEES9_SE_SG_Li256ELb1ELb1ELb0ELb0EEENS1_36VarlenDynamicPersistentTileSchedulerILi128ELi96ELi256ELi128ELb0ELb1ELb1ELb1ELb0ELb1EEEEEEEEEvNT_6ParamsE --------------------------
	.section	.text._ZN7cutlass13device_kernelIN5flash11enable_sm90INS1_16FlashAttnFwdSm90INS1_25CollectiveMainloopFwdSm90ILi2EN4cute5tupleIJNS5_1CILi1EEES8_S8_EEENS6_IJNS7_ILi128EEENS7_ILi96EEENS7_ILi64EEEEEELi256ENS_10bfloat16_tEfNS_4arch4Sm90ELb0ELb1ELb1ELb1ELb0ELb0ELb1ELb1ELb0ELb1ELb0ELb0EEENS1_21CollectiveEpilogueFwdINS6_IJSA_NS7_ILi256EEESB_EEES9_SE_SG_Li256ELb1ELb1ELb0ELb0EEENS1_36VarlenDynamicPersistentTileSchedulerILi128ELi96ELi256ELi128ELb0ELb1ELb1ELb1ELb0ELb1EEEEEEEEEvNT_6ParamsE,"ax",@progbits
	.align	128
.text._ZN7cutlass13device_kernelIN5flash11enable_sm90INS1_16FlashAttnFwdSm90INS1_25CollectiveMainloopFwdSm90ILi2EN4cute5tupleIJNS5_1CILi1EEES8_S8_EEENS6_IJNS7_ILi128EEENS7_ILi96EEENS7_ILi64EEEEEELi256ENS_10bfloat16_tEfNS_4arch4Sm90ELb0ELb1ELb1ELb1ELb0ELb0ELb1ELb1ELb0ELb1ELb0ELb0EEENS1_21CollectiveEpilogueFwdINS6_IJSA_NS7_ILi256EEESB_EEES9_SE_SG_Li256ELb1ELb1ELb0ELb0EEENS1_36VarlenDynamicPersistentTileSchedulerILi128ELi96ELi256ELi128ELb0ELb1ELb1ELb1ELb0ELb1EEEEEEEEEvNT_6ParamsE:
        .type           _ZN7cutlass13device_kernelIN5flash11enable_sm90INS1_16FlashAttnFwdSm90INS1_25CollectiveMainloopFwdSm90ILi2EN4cute5tupleIJNS5_1CILi1EEES8_S8_EEENS6_IJNS7_ILi128EEENS7_ILi96EEENS7_ILi64EEEEEELi256ENS_10bfloat16_tEfNS_4arch4Sm90ELb0ELb1ELb1ELb1ELb0ELb0ELb1ELb1ELb0ELb1ELb0ELb0EEENS1_21CollectiveEpilogueFwdINS6_IJSA_NS7_ILi256EEESB_EEES9_SE_SG_Li256ELb1ELb1ELb0ELb0EEENS1_36VarlenDynamicPersistentTileSchedulerILi128ELi96ELi256ELi128ELb0ELb1ELb1ELb1ELb0ELb1EEEEEEEEEvNT_6ParamsE,@function
        .size           _ZN7cutlass13device_kernelIN5flash11enable_sm90INS1_16FlashAttnFwdSm90INS1_25CollectiveMainloopFwdSm90ILi2EN4cute5tupleIJNS5_1CILi1EEES8_S8_EEENS6_IJNS7_ILi128EEENS7_ILi96EEENS7_ILi64EEEEEELi256ENS_10bfloat16_tEfNS_4arch4Sm90ELb0ELb1ELb1ELb1ELb0ELb0ELb1ELb1ELb0ELb1ELb0ELb0EEENS1_21CollectiveEpilogueFwdINS6_IJSA_NS7_ILi256EEESB_EEES9_SE_SG_Li256ELb1ELb1ELb0ELb0EEENS1_36VarlenDynamicPersistentTileSchedulerILi128ELi96ELi256ELi128ELb0ELb1ELb1ELb1ELb0ELb1EEEEEEEEEvNT_6ParamsE,(.L_x_15316 - _ZN7cutlass13device_kernelIN5flash11enable_sm90INS1_16FlashAttnFwdSm90INS1_25CollectiveMainloopFwdSm90ILi2EN4cute5tupleIJNS5_1CILi1EEES8_S8_EEENS6_IJNS7_ILi128EEENS7_ILi96EEENS7_ILi64EEEEEELi256ENS_10bfloat16_tEfNS_4arch4Sm90ELb0ELb1ELb1ELb1ELb0ELb0ELb1ELb1ELb0ELb1ELb0ELb0EEENS1_21CollectiveEpilogueFwdINS6_IJSA_NS7_ILi256EEESB_EEES9_SE_SG_Li256ELb1ELb1ELb0ELb0EEENS1_36VarlenDynamicPersistentTileSchedulerILi128ELi96ELi256ELi128ELb0ELb1ELb1ELb1ELb0ELb1EEEEEEEEEvNT_6ParamsE)
        .other          _ZN7cutlass13device_kernelIN5flash11enable_sm90INS1_16FlashAttnFwdSm90INS1_25CollectiveMainloopFwdSm90ILi2EN4cute5tupleIJNS5_1CILi1EEES8_S8_EEENS6_IJNS7_ILi128EEENS7_ILi96EEENS7_ILi64EEEEEELi256ENS_10bfloat16_tEfNS_4arch4Sm90ELb0ELb1ELb1ELb1ELb0ELb0ELb1ELb1ELb0ELb1ELb0ELb0EEENS1_21CollectiveEpilogueFwdINS6_IJSA_NS7_ILi256EEESB_EEES9_SE_SG_Li256ELb1ELb1ELb0ELb0EEENS1_36VarlenDynamicPersistentTileSchedulerILi128ELi96ELi256ELi128ELb0ELb1ELb1ELb1ELb0ELb1EEEEEEEEEvNT_6ParamsE,@"STO_CUDA_ENTRY STV_DEFAULT"
_ZN7cutlass13device_kernelIN5flash11enable_sm90INS1_16FlashAttnFwdSm90INS1_25CollectiveMainloopFwdSm90ILi2EN4cute5tupleIJNS5_1CILi1EEES8_S8_EEENS6_IJNS7_ILi128EEENS7_ILi96EEENS7_ILi64EEEEEELi256ENS_10bfloat16_tEfNS_4arch4Sm90ELb0ELb1ELb1ELb1ELb0ELb0ELb1ELb1ELb0ELb1ELb0ELb0EEENS1_21CollectiveEpilogueFwdINS6_IJSA_NS7_ILi256EEESB_EEES9_SE_SG_Li256ELb1ELb1ELb0ELb0EEENS1_36VarlenDynamicPersistentTileSchedulerILi128ELi96ELi256ELi128ELb0ELb1ELb1ELb1ELb0ELb1EEEEEEEEEvNT_6ParamsE:
        /* <DEDUP_REMOVED lines=22> */
.L_x_12412:
[----:B------:R-:W-:Y:S05]  /*0160*/  BSYNC B0 ;  /* 0x0000000000007941 */ /* 0x000fea0003800000 */
.L_x_12411:
        /* <DEDUP_REMOVED lines=43> */
.L_x_12413:
        /* <DEDUP_REMOVED lines=22> */
.L_x_12414:
        /* <DEDUP_REMOVED lines=18> */
.L_x_12415:
        /* <DEDUP_REMOVED lines=22> */
.L_x_12416:
        /* <DEDUP_REMOVED lines=22> */
.L_x_12417:
        /* <DEDUP_REMOVED lines=11> */
.L_x_12419:
[----:B------:R-:W-:-:S08]  /*0a10*/  NOP ;  /* 0x0000000000007918 */ /* 0x000fd00000000000 */
[----:B------:R-:W0:Y:S02]  /*0a20*/  USETMAXREG.TRY_ALLOC.CTAPOOL UP0, 0xf0 ;  /* 0x000000f0000079c8 */ /* 0x000e240008000600 */
[----:B0-----:R-:W-:-:S13]  /*0a30*/  PLOP3.LUT P0, PT, PT, PT, UP0, 0x80, 0x0 ;  /* 0x000000000000781c */ /* 0x001fda0003f0f008 */
[----:B------:R-:W-:Y:S05]  /*0a40*/  @!P0 BRA `(.L_x_12419) ;  /* 0xfffffffc00f08947 */ /* 0x000fea000383ffff */
[----:B------:R-:W-:Y:S01]  /*0a50*/  ISETP.NE.AND P0, PT, R14, 0x1, PT ;  /* 0x000000010e00780c */ /* 0x000fe20003f05270 */
[----:B------:R-:W0:Y:S08]  /*0a60*/  S2UR UR4, SR_CgaCtaId ;  /* 0x00000000000479c3 */ /* 0x000e300000008800 */
[----:B------:R-:W-:Y:S06]  /*0a70*/  BAR.ARV 0x8, 0x180 ;  /* 0x0206000000007b1d */ /* 0x000fec0000002000 */
[----:B------:R-:W-:-:S02]  /*0a80*/  UMOV UR46, 0x400 ;  /* 0x00000400002e7882 */ /* 0x000fc40000000000 */
[----:B------:R-:W-:Y:S08]  /*0a90*/  @!P0 BAR.ARV 0x9, 0x100 ;  /* 0x0244000000008b1d */ /* 0x000ff00000002000 */
[----:B------:R-:W-:Y:S01]  /*0aa0*/  BAR.SYNC.DEFER_BLOCKING 0x5, 0x180 ;  /* 0x0146000000007b1d */ /* 0x000fe20000010000 */
[C---:B------:R-:W-:Y:S02]  /*0ab0*/  IADD3 R208, P1, R16.reuse, 0x218, RZ ;  /* 0x0000021810d07810 */ /* 0x040fe40007f3e0ff */
[----:B------:R-:W-:Y:S01]  /*0ac0*/  IADD3 R212, P2, R16, 0x224, RZ ;  /* 0x0000022410d47810 */ /* 0x000fe20007f5e0ff */
[----:B0-----:R-:W-:-:S02]  /*0ad0*/  ULEA UR46, UR4, UR46, 0x18 ;  /* 0x0000002e042e7291 */ /* 0x001fc4000f8ec03f */
[--C-:B------:R-:W-:Y:S01]  /*0ae0*/  IMAD.X R209, RZ, RZ, R17.reuse, P1 ;  /* 0x000000ffffd17224 */ /* 0x100fe200008e0611 */
[----:B------:R-:W-:Y:S01]  /*0af0*/  ULDC UR4, c[0x0][0xd3c] ;  /* 0x00034f0000047ab9 */ /* 0x000fe20000000800 */
[----:B------:R-:W-:Y:S01]  /*0b00*/  STL.64 [R1+0x218], RZ ;  /* 0x000218ff01007387 */ /* 0x000fe20000100a00 */
[----:B------:R-:W-:-:S03]  /*0b10*/  IMAD.X R211, RZ, RZ, R17, P2 ;  /* 0x000000ffffd37224 */ /* 0x000fc600010e0611 */
[----:B------:R-:W-:Y:S04]  /*0b20*/  STL [R1+0x220], RZ ;  /* 0x000220ff01007387 */ /* 0x000fe80000100800 */
[----:B------:R-:W-:Y:S04]  /*0b30*/  STL [R1+0x224], RZ ;  /* 0x000224ff01007387 */ /* 0x000fe80000100800 */
[----:B------:R-:W0:Y:S01]  /*0b40*/  LDS.128 R8, [UR46+0x324d0] ;  /* 0x0324d02eff087984 */ /* 0x000e220008000c00 */
[----:B------:R-:W-:Y:S06]  /*0b50*/  BAR.ARV 0x4, 0x180 ;  /* 0x0106000000007b1d */ /* 0x000fec0000002000 */
[----:B0-----:R-:W-:-:S13]  /*0b60*/  ISETP.GE.AND P0, PT, R11, UR4, PT ;  /* 0x000000040b007c0c */ /* 0x001fda000bf06270 */
[----:B------:R-:W-:Y:S05]  /*0b70*/  @P0 EXIT ;  /* 0x000000000000094d */ /* 0x000fea0003800000 */
[----:B------:R-:W0:Y:S01]  /*0b80*/  S2R R0, SR_TID.X ;  /* 0x0000000000007919 */ /* 0x000e220000002100 */
[----:B------:R-:W1:Y:S01]  /*0b90*/  S2UR UR4, SR_SWINHI ;  /* 0x00000000000479c3 */ /* 0x000e620000002f00 */
[----:B------:R-:W-:Y:S01]  /*0ba0*/  IMAD.MOV.U32 R185, RZ, RZ, 0x2 ;  /* 0x00000002ffb97424 */ /* 0x000fe200078e00ff */
[----:B------:R-:W-:Y:S01]  /*0bb0*/  R2UR UR5, R9 ;  /* 0x00000000090572ca */ /* 0x000fe200000e0000 */
[----:B------:R-:W-:Y:S01]  /*0bc0*/  VIADD R205, R14, 0x8 ;  /* 0x000000080ecd7836 */ /* 0x000fe20000000000 */
[----:B------:R-:W-:Y:S02]  /*0bd0*/  R2UR UR6, R11 ;  /* 0x000000000b0672ca */ /* 0x000fe400000e0000 */
[----:B------:R-:W-:Y:S02]  /*0be0*/  R2UR UR7, R10 ;  /* 0x000000000a0772ca */ /* 0x000fe400000e0000 */
[----:B------:R-:W-:Y:S01]  /*0bf0*/  IADD3 R204, -R14, 0xb, RZ ;  /* 0x0000000b0ecc7810 */ /* 0x000fe20007ffe1ff */
[----:B------:R-:W-:Y:S01]  /*0c00*/  UMOV UR38, UR46 ;  /* 0x0000002e00267c82 */ /* 0x000fe20008000000 */
[----:B-1----:R-:W-:Y:S01]  /*0c10*/  UMOV UR39, UR4 ;  /* 0x0000000400277c82 */ /* 0x002fe20008000000 */
[----:B0-----:R-:W-:-:S05]  /*0c20*/  VIADD R202, R0, 0xffffff80 ;  /* 0xffffff8000ca7836 */ /* 0x001fca0000000000 */
[----:B------:R-:W-:-:S04]  /*0c30*/  SHF.R.S32.HI R15, RZ, 0x1f, R202 ;  /* 0x0000001fff0f7819 */ /* 0x000fc800000114ca */
[CC--:B------:R-:W-:Y:S02]  /*0c40*/  LEA.HI R3, R15.reuse, R202.reuse, RZ, 0x5 ;  /* 0x000000ca0f037211 */ /* 0x0c0fe400078f28ff */
[CC--:B----4-:R-:W-:Y:S02]  /*0c50*/  LEA.HI R2, R15.reuse, R202.reuse, RZ, 0x4 ;  /* 0x000000ca0f027211 */ /* 0x0d0fe400078f20ff */
[----:B------:R-:W-:Y:S01]  /*0c60*/  LEA.HI R0, R15, R202, RZ, 0x7 ;  /* 0x000000ca0f007211 */ /* 0x000fe200078f38ff */
[----:B------:R-:W-:Y:S01]  /*0c70*/  IMAD.SHL.U32 R4, R3, 0x20, RZ ;  /* 0x0000002003047824 */ /* 0x000fe200078e00ff */
[----:B------:R-:W-:Y:S02]  /*0c80*/  SHF.R.S32.HI R7, RZ, 0x4, R2 ;  /* 0x00000004ff077819 */ /* 0x000fe40000011402 */
[----:B------:R-:W-:Y:S02]  /*0c90*/  LOP3.LUT R3, R0, 0xffffff80, RZ, 0xc0, !PT ;  /* 0xffffff8000037812 */ /* 0x000fe400078ec0ff */
[----:B------:R-:W-:-:S02]  /*0ca0*/  LOP3.LUT R5, R2, 0x3fffff0, RZ, 0xc0, !PT ;  /* 0x03fffff002057812 */ /* 0x000fc400078ec0ff */
[----:B------:R-:W-:Y:S01]  /*0cb0*/  LEA.HI R2, R2, R7, RZ, 0x1 ;  /* 0x0000000702027211 */ /* 0x000fe200078f08ff */
[----:B------:R-:W-:Y:S01]  /*0cc0*/  IMAD.IADD R210, R202, 0x1, -R3 ;  /* 0x00000001cad27824 */ /* 0x000fe200078e0a03 */
[----:B------:R-:W-:Y:S01]  /*0cd0*/  LOP3.LUT R4, R4, 0xfffffc00, RZ, 0xc0, !PT ;  /* 0xfffffc0004047812 */ /* 0x000fe200078ec0ff */
[----:B------:R-:W-:Y:S01]  /*0ce0*/  IMAD.IADD R5, R202, 0x1, -R5 ;  /* 0x00000001ca057824 */ /* 0x000fe200078e0a05 */
[----:B------:R-:W-:Y:S02]  /*0cf0*/  LOP3.LUT R2, R2, 0x1ffffffe, RZ, 0xc0, !PT ;  /* 0x1ffffffe02027812 */ /* 0x000fe400078ec0ff */
[----:B------:R-:W-:Y:S01]  /*0d00*/  SHF.R.S32.HI R3, RZ, 0x1f, R210 ;  /* 0x0000001fff037819 */ /* 0x000fe200000114d2 */
[----:B------:R-:W-:Y:S01]  /*0d10*/  IMAD R5, R5, 0x40, R4 ;  /* 0x0000004005057824 */ /* 0x000fe200078e0204 */
[----:B------:R-:W-:Y:S01]  /*0d20*/  LEA.HI R6, R15, R202, RZ, 0x2 ;  /* 0x000000ca0f067211 */ /* 0x000fe200078f10ff */
[----:B------:R-:W-:Y:S01]  /*0d30*/  IMAD.IADD R2, R7, 0x1, -R2 ;  /* 0x0000000107027824 */ /* 0x000fe200078e0a02 */
[----:B------:R-:W-:-:S02]  /*0d40*/  LEA.HI R18, R3, R210, RZ, 0x2 ;  /* 0x000000d203127211 */ /* 0x000fc400078f10ff */
[----:B------:R-:W-:Y:S01]  /*0d50*/  LOP3.LUT R7, R6, 0xfffffffc, RZ, 0xc0, !PT ;  /* 0xfffffffc06077812 */ /* 0x000fe200078ec0ff */
[----:B------:R-:W-:Y:S01]  /*0d60*/  IMAD R184, R2, 0x8, R5 ;  /* 0x0000000802b87824 */ /* 0x000fe200078e0205 */
[--C-:B------:R-:W-:Y:S02]  /*0d70*/  SHF.R.S32.HI R2, RZ, 0x2, R18.reuse ;  /* 0x00000002ff027819 */ /* 0x100fe40000011412 */
[----:B------:R-:W-:Y:S01]  /*0d80*/  SHF.R.S32.HI R5, RZ, 0x1f, R18 ;  /* 0x0000001fff057819 */ /* 0x000fe20000011412 */
[----:B------:R-:W-:Y:S01]  /*0d90*/  IMAD.WIDE R184, R184, R185, UR38 ;  /* 0x00000026b8b87e25 */ /* 0x000fe2000f8e02b9 */
[----:B------:R-:W-:Y:S02]  /*0da0*/  LEA.HI R3, R3, R210, RZ, 0x5 ;  /* 0x000000d203037211 */ /* 0x000fe400078f28ff */
[----:B------:R-:W-:Y:S01]  /*0db0*/  LEA.HI R5, R5, R2, RZ, 0x3 ;  /* 0x0000000205057211 */ /* 0x000fe200078f18ff */
[----:B------:R-:W-:Y:S01]  /*0dc0*/  IMAD.IADD R7, R202, 0x1, -R7 ;  /* 0x00000001ca077824 */ /* 0x000fe200078e0a07 */
[----:B------:R-:W-:-:S02]  /*0dd0*/  IADD3 R9, P0, R184, 0x20, RZ ;  /* 0x00000020b8097810 */ /* 0x000fc40007f1e0ff */
[----:B------:R-:W-:Y:S02]  /*0de0*/  LOP3.LUT R5, R5, 0xfffffff8, RZ, 0xc0, !PT ;  /* 0xfffffff805057812 */ /* 0x000fe400078ec0ff */
[----:B------:R-:W-:Y:S02]  /*0df0*/  LOP3.LUT R8, R9, 0x380, RZ, 0xc0, !PT ;  /* 0x0000038009087812 */ /* 0x000fe400078ec0ff */
[----:B------:R-:W-:Y:S01]  /*0e00*/  SHF.R.S32.HI R3, RZ, 0x5, R3 ;  /* 0x00000005ff037819 */ /* 0x000fe20000011403 */
[----:B------:R-:W-:Y:S01]  /*0e10*/  IMAD.IADD R2, R2, 0x1, -R5 ;  /* 0x0000000102027824 */ /* 0x000fe200078e0a05 */
[----:B------:R-:W-:Y:S02]  /*0e20*/  LEA.HI R4, R7, R7, RZ, 0x1 ;  /* 0x0000000707047211 */ /* 0x000fe400078f08ff */
[----:B------:R-:W-:Y:S01]  /*0e30*/  SHF.R.U64 R8, R8, 0x3, RZ ;  /* 0x0000000308087819 */ /* 0x000fe200000012ff */
[----:B------:R-:W-:Y:S01]  /*0e40*/  IMAD R19, R3, 0x10, R2 ;  /* 0x0000001003137824 */ /* 0x000fe200078e0202 */
[----:B------:R-:W-:Y:S01]  /*0e50*/  LOP3.LUT R4, R4, 0x1ffffffe, RZ, 0xc0, !PT ;  /* 0x1ffffffe04047812 */ /* 0x000fe200078ec0ff */
[----:B------:R-:W-:Y:S01]  /*0e60*/  IMAD.X R3, RZ, RZ, R185, P0 ;  /* 0x000000ffff037224 */ /* 0x000fe200000e06b9 */
[----:B------:R-:W-:-:S02]  /*0e70*/  LOP3.LUT R2, R8, R9, RZ, 0x3c, !PT ;  /* 0x0000000908027212 */ /* 0x000fc400078e3cff */
[----:B------:R-:W-:Y:S01]  /*0e80*/  LEA.HI R15, R15, R202, RZ, 0x3 ;  /* 0x000000ca0f0f7211 */ /* 0x000fe200078f18ff */
[----:B------:R-:W-:Y:S01]  /*0e90*/  IMAD.IADD R21, R7, 0x1, -R4 ;  /* 0x0000000107157824 */ /* 0x000fe200078e0a04 */
[----:B------:R-:W-:Y:S02]  /*0ea0*/  SHF.R.S32.HI R223, RZ, 0x7, R0 ;  /* 0x00000007ffdf7819 */ /* 0x000fe40000011400 */
[----:B------:R-:W-:Y:S02]  /*0eb0*/  MOV R233, R2 ;  /* 0x0000000200e97202 */ /* 0x000fe40000000f00 */
[C---:B------:R-:W-:Y:S02]  /*0ec0*/  IADD3 R5, P1, R184.reuse, 0x40, RZ ;  /* 0x00000040b8057810 */ /* 0x040fe40007f3e0ff */
[----:B------:R-:W-:Y:S02]  /*0ed0*/  LOP3.LUT R3, R15, 0xfffffff8, RZ, 0xc0, !PT ;  /* 0xfffffff80f037812 */ /* 0x000fe400078ec0ff */
[----:B------:R-:W-:-:S02]  /*0ee0*/  IADD3 R7, P2, R184, 0x60, RZ ;  /* 0x00000060b8077810 */ /* 0x000fc40007f5e0ff */
[----:B------:R-:W-:Y:S01]  /*0ef0*/  IADD3 R9, P3, R184, 0x4000, RZ ;  /* 0x00004000b8097810 */ /* 0x000fe20007f7e0ff */
[----:B------:R-:W-:Y:S01]  /*0f00*/  IMAD.IADD R3, R202, 0x1, -R3 ;  /* 0x00000001ca037824 */ /* 0x000fe200078e0a03 */
[C---:B------:R-:W-:Y:S02]  /*0f10*/  IADD3 R227, P4, R184.reuse, 0x4020, RZ ;  /* 0x00004020b8e37810 */ /* 0x040fe40007f9e0ff */
[C---:B------:R-:W-:Y:S01]  /*0f20*/  IADD3 R11, P5, R184.reuse, 0x4040, RZ ;  /* 0x00004040b80b7810 */ /* 0x040fe20007fbe0ff */
[----:B------:R-:W-:Y:S01]  /*0f30*/  IMAD.SHL.U32 R190, R3, 0x8, RZ ;  /* 0x0000000803be7824 */ /* 0x000fe200078e00ff */
[----:B------:R-:W-:Y:S02]  /*0f40*/  IADD3 R13, P6, R184, 0xc060, RZ ;  /* 0x0000c060b80d7810 */ /* 0x000fe40007fde0ff */
[----:B------:R-:W-:Y:S01]  /*0f50*/  LEA.HI R0, R0, R223, RZ, 0x1 ;  /* 0x000000df00007211 */ /* 0x000fe200078f08ff */
[C---:B------:R-:W-:Y:S01]  /*0f60*/  VIADD R192, R190.reuse, 0x40 ;  /* 0x00000040bec07836 */ /* 0x040fe20000000000 */
[----:B------:R-:W-:Y:S01]  /*0f70*/  LOP3.LUT R4, R5, 0x380, RZ, 0xc0, !PT ;  /* 0x0000038005047812 */ /* 0x000fe200078ec0ff */
[C---:B------:R-:W-:Y:S01]  /*0f80*/  VIADD R191, R190.reuse, 0x80 ;  /* 0x00000080bebf7836 */ /* 0x040fe20000000000 */
[----:B------:R-:W-:Y:S01]  /*0f90*/  SHF.R.S32.HI R206, RZ, 0x3, R15 ;  /* 0x00000003ffce7819 */ /* 0x000fe2000001140f */
[----:B------:R-:W-:Y:S01]  /*0fa0*/  VIADD R193, R190, 0xc0 ;  /* 0x000000c0bec17836 */ /* 0x000fe20000000000 */
[----:B------:R-:W-:-:S02]  /*0fb0*/  LOP3.LUT R6, R7, 0x380, RZ, 0xc0, !PT ;  /* 0x0000038007067812 */ /* 0x000fc400078ec0ff */
[----:B------:R-:W-:Y:S01]  /*0fc0*/  LOP3.LUT R8, R9, 0x380, RZ, 0xc0, !PT ;  /* 0x0000038009087812 */ /* 0x000fe200078ec0ff */
[----:B------:R-:W-:Y:S01]  /*0fd0*/  IMAD R207, R3, 0x20, R206 ;  /* 0x0000002003cf7824 */ /* 0x000fe200078e02ce */
[----:B------:R-:W-:Y:S02]  /*0fe0*/  LOP3.LUT R226, R227, 0x380, RZ, 0xc0, !PT ;  /* 0x00000380e3e27812 */ /* 0x000fe400078ec0ff */
[----:B------:R-:W-:Y:S02]  /*0ff0*/  LOP3.LUT R10, R11, 0x380, RZ, 0xc0, !PT ;  /* 0x000003800b0a7812 */ /* 0x000fe400078ec0ff */
[----:B------:R-:W-:Y:S02]  /*1000*/  LOP3.LUT R12, R13, 0x380, RZ, 0xc0, !PT ;  /* 0x000003800d0c7812 */ /* 0x000fe400078ec0ff */
[----:B------:R-:W-:Y:S02]  /*1010*/  LOP3.LUT R0, R0, 0x3fffffe, RZ, 0xc0, !PT ;  /* 0x03fffffe00007812 */ /* 0x000fe400078ec0ff */
[----:B------:R-:W-:-:S02]  /*1020*/  SHF.R.U64 R4, R4, 0x3, RZ ;  /* 0x0000000304047819 */ /* 0x000fc400000012ff */
[----:B------:R-:W-:Y:S01]  /*1030*/  SHF.R.U64 R6, R6, 0x3, RZ ;  /* 0x0000000306067819 */ /* 0x000fe200000012ff */
[----:B------:R-:W-:Y:S01]  /*1040*/  IMAD.IADD R0, R223, 0x1, -R0 ;  /* 0x00000001df007824 */ /* 0x000fe200078e0a00 */
[----:B------:R-:W-:Y:S02]  /*1050*/  SHF.R.U64 R8, R8, 0x3, RZ ;  /* 0x0000000308087819 */ /* 0x000fe400000012ff */
[----:B------:R-:W-:Y:S01]  /*1060*/  SHF.R.U64 R226, R226, 0x3, RZ ;  /* 0x00000003e2e27819 */ /* 0x000fe200000012ff */
[----:B------:R-:W-:Y:S01]  /*1070*/  IMAD R200, R0, 0x40, R19 ;  /* 0x0000004000c87824 */ /* 0x000fe200078e0213 */
[----:B------:R-:W-:Y:S02]  /*1080*/  SHF.R.U64 R10, R10, 0x3, RZ ;  /* 0x000000030a0a7819 */ /* 0x000fe400000012ff */
[----:B------:R-:W-:Y:S01]  /*1090*/  SHF.R.U64 R12, R12, 0x3, RZ ;  /* 0x000000030c0c7819 */ /* 0x000fe200000012ff */
[----:B------:R-:W-:Y:S01]  /*10a0*/  IMAD R234, R21, 0x8, R200 ;  /* 0x0000000815ea7824 */ /* 0x000fe200078e02c8 */
[----:B------:R-:W-:-:S02]  /*10b0*/  LOP3.LUT R3, R18, 0x7ffffffc, RZ, 0xc0, !PT ;  /* 0x7ffffffc12037812 */ /* 0x000fc400078ec0ff */
        /* <DEDUP_REMOVED lines=14> */
[----:B------:R-:W-:-:S02]  /*11a0*/  IADD3 R222, P1, R16, 0x230, RZ ;  /* 0x0000023010de7810 */ /* 0x000fc40007f3e0ff */
[----:B------:R-:W-:Y:S01]  /*11b0*/  MOV R232, R4 ;  /* 0x0000000400e87202 */ /* 0x000fe20000000f00 */
[--C-:B------:R-:W-:Y:S01]  /*11c0*/  IMAD.X R23, RZ, RZ, R17.reuse, P0 ;  /* 0x000000ffff177224 */ /* 0x100fe200000e0611 */
[----:B------:R-:W-:Y:S01]  /*11d0*/  MOV R231, R6 ;  /* 0x0000000600e77202 */ /* 0x000fe20000000f00 */
[----:B------:R-:W-:Y:S01]  /*11e0*/  IMAD.X R213, RZ, RZ, R17, P1 ;  /* 0x000000ffffd57224 */ /* 0x000fe200008e0611 */
[----:B------:R-:W-:Y:S01]  /*11f0*/  MOV R230, R8 ;  /* 0x0000000800e67202 */ /* 0x000fe20000000f00 */
[----:B------:R-:W-:Y:S01]  /*1200*/  IMAD.SHL.U32 R201, R3, 0x2, RZ ;  /* 0x0000000203c97824 */ /* 0x000fe200078e00ff */
[----:B------:R-:W-:Y:S02]  /*1210*/  MOV R226, R226 ;  /* 0x000000e200e27202 */ /* 0x000fe40000000f00 */
[----:B------:R-:W-:Y:S02]  /*1220*/  MOV R225, R10 ;  /* 0x0000000a00e17202 */ /* 0x000fe40000000f00 */
[----:B------:R-:W-:-:S02]  /*1230*/  MOV R224, R12 ;  /* 0x0000000c00e07202 */ /* 0x000fc40000000f00 */
[----:B------:R-:W-:Y:S02]  /*1240*/  SHF.R.S32.HI R199, RZ, 0x1f, R190 ;  /* 0x0000001fffc77819 */ /* 0x000fe400000114be */
[----:B------:R-:W-:Y:S02]  /*1250*/  SHF.R.S32.HI R198, RZ, 0x1f, R192 ;  /* 0x0000001fffc67819 */ /* 0x000fe400000114c0 */
[----:B------:R-:W-:Y:S02]  /*1260*/  SHF.R.S32.HI R197, RZ, 0x1f, R191 ;  /* 0x0000001fffc57819 */ /* 0x000fe400000114bf */
[----:B------:R-:W-:-:S07]  /*1270*/  SHF.R.S32.HI R196, RZ, 0x1f, R193 ;  /* 0x0000001fffc47819 */ /* 0x000fce00000114c1 */
.L_x_12545:
        /* <DEDUP_REMOVED lines=12> */
[----:B012---:R-:W-:Y:S02]  /*1340*/  IMAD.U32 R2, RZ, RZ, UR8 ;  /* 0x00000008ff027e24 */ /* 0x007fe4000f8e00ff */
[----:B------:R-:W-:Y:S01]  /*1350*/  IMAD.U32 R3, RZ, RZ, UR9 ;  /* 0x00000009ff037e24 */ /* 0x000fe2000f8e00ff */
[----:B------:R-:W-:-:S03]  /*1360*/  @UP1 UIMAD.WIDE UR8, UR6, 0x4, UR10 ;  /* 0x00000004060818a5 */ /* 0x000fc6000f8e020a */
[----:B------:R-:W-:Y:S01]  /*1370*/  ULDC.64 UR10, c[0x0][0xb18] ;  /* 0x0002c600000a7ab9 */ /* 0x000fe20000000a00 */
[----:B------:R-:W2:Y:S02]  /*1380*/  @P0 LDG.E R2, desc[UR40][R2.64] ;  /* 0x0000002802020981 */ /* 0x000ea4000c1e1900 */
[----:B------:R-:W-:Y:S02]  /*1390*/  IMAD.U32 R4, RZ, RZ, UR8 ;  /* 0x00000008ff047e24 */ /* 0x000fe4000f8e00ff */
[----:B------:R-:W-:Y:S01]  /*13a0*/  IMAD.U32 R5, RZ, RZ, UR9 ;  /* 0x00000009ff057e24 */ /* 0x000fe2000f8e00ff */
[----:B------:R-:W-:-:S04]  /*13b0*/  ULDC.64 UR8, c[0x0][0x418] ;  /* 0x0001060000087ab9 */ /* 0x000fc80000000a00 */
[----:B---3--:R-:W3:Y:S01]  /*13c0*/  @P2 LDG.E R4, desc[UR40][R4.64] ;  /* 0x0000002804042981 */ /* 0x008ee2000c1e1900 */
        /* <DEDUP_REMOVED lines=12> */
[----:B----4-:R-:W-:-:S14]  /*1490*/  @P2 BRA `(.L_x_12420) ;  /* 0x0000000000342947 */ /* 0x010fdc0003800000 */
        /* <DEDUP_REMOVED lines=13> */
.L_x_12420:
        /* <DEDUP_REMOVED lines=9> */
.L_x_12421:
        /* <DEDUP_REMOVED lines=13> */
.L_x_12422:
[----:B------:R-:W0:Y:S01]  /*16d0*/  S2R R0, SR_TID.X ;  /* 0x0000000000007919 */ /* 0x000e220000002100 */
[----:B------:R-:W-:Y:S01]  /*16e0*/  UIADD3 UR6, UP2, UR38, 0x32450, URZ ;  /* 0x0003245026067890 */ /* 0x000fe2000ff5e03f */
[----:B------:R-:W-:Y:S01]  /*16f0*/  IMAD.MOV.U32 R2, RZ, RZ, 0x3000 ;  /* 0x00003000ff027424 */ /* 0x000fe200078e00ff */
[----:B------:R-:W-:Y:S01]  /*1700*/  UIADD3 UR12, UP3, UR38, 0x32460, URZ ;  /* 0x00032460260c7890 */ /* 0x000fe2000ff7e03f */
[----:B------:R-:W-:Y:S01]  /*1710*/  IMAD.U32 R3, RZ, RZ, UR36 ;  /* 0x00000024ff037e24 */ /* 0x000fe2000f8e00ff */
[----:B------:R-:W-:Y:S01]  /*1720*/  UIADD3 UR8, UP0, UR38, 0x32430, URZ ;  /* 0x0003243026087890 */ /* 0x000fe2000ff1e03f */
[----:B------:R-:W-:Y:S01]  /*1730*/  IMAD.MOV.U32 R8, RZ, RZ, 0x1 ;  /* 0x00000001ff087424 */ /* 0x000fe200078e00ff */
[----:B------:R-:W-:Y:S01]  /*1740*/  UIADD3 UR10, UP1, UR38, 0x32440, URZ ;  /* 0x00032440260a7890 */ /* 0x000fe2000ff3e03f */
[----:B------:R-:W-:Y:S01]  /*1750*/  IMAD.MOV.U32 R9, RZ, RZ, RZ ;  /* 0x000000ffff097224 */ /* 0x000fe200078e00ff */
[----:B------:R-:W-:Y:S01]  /*1760*/  UIADD3.X UR7, URZ, UR39, URZ, UP2, !UPT ;  /* 0x000000273f077290 */ /* 0x000fe200097fe43f */
[----:B------:R-:W-:Y:S01]  /*1770*/  IMAD.MOV.U32 R5, RZ, RZ, 0x100 ;  /* 0x00000100ff057424 */ /* 0x000fe200078e00ff */
[----:B------:R-:W-:Y:S01]  /*1780*/  UIADD3.X UR13, URZ, UR39, URZ, UP3, !UPT ;  /* 0x000000273f0d7290 */ /* 0x000fe20009ffe43f */
[----:B------:R-:W-:Y:S01]  /*1790*/  IMAD.MOV.U32 R6, RZ, RZ, 0x1 ;  /* 0x00000001ff067424 */ /* 0x000fe200078e00ff */
[----:B------:R-:W-:Y:S01]  /*17a0*/  UIADD3.X UR9, URZ, UR39, URZ, UP0, !UPT ;  /* 0x000000273f097290 */ /* 0x000fe200087fe43f */
[----:B------:R-:W-:Y:S01]  /*17b0*/  IMAD.MOV.U32 R7, RZ, RZ, RZ ;  /* 0x000000ffff077224 */ /* 0x000fe200078e00ff */
[----:B------:R-:W-:Y:S01]  /*17c0*/  UIADD3.X UR11, URZ, UR39, URZ, UP1, !UPT ;  /* 0x000000273f0b7290 */ /* 0x000fe20008ffe43f */
[----:B------:R-:W-:Y:S01]  /*17d0*/  IMAD.U32 R10, RZ, RZ, UR6 ;  /* 0x00000006ff0a7e24 */ /* 0x000fe2000f8e00ff */
[----:B------:R-:W-:Y:S01]  /*17e0*/  UIADD3 UR48, -UR4, UR48, URZ ;  /* 0x0000003004307290 */ /* 0x000fe2000fffe13f */
[----:B------:R-:W-:Y:S01]  /*17f0*/  IMAD.U32 R18, RZ, RZ, UR12 ;  /* 0x0000000cff127e24 */ /* 0x000fe2000f8e00ff */
[----:B------:R1:W-:Y:S01]  /*1800*/  STL.64 [R1+0x18], R2 ;  /* 0x0000180201007387 */ /* 0x0003e20000100a00 */
[----:B------:R-:W-:Y:S01]  /*1810*/  ULDC UR4, c[0x0][0x448] ;  /* 0x0001120000047ab9 */ /* 0x000fe20000000800 */
[----:B------:R-:W-:Y:S01]  /*1820*/  IMAD.U32 R11, RZ, RZ, UR7 ;  /* 0x00000007ff0b7e24 */ /* 0x000fe2000f8e00ff */
[----:B------:R-:W-:Y:S01]  /*1830*/  UISETP.NE.AND UP0, UPT, UR4, 0x1, UPT ;  /* 0x000000010400788c */ /* 0x000fe2000bf05270 */
[----:B------:R-:W-:Y:S01]  /*1840*/  IMAD.U32 R19, RZ, RZ, UR13 ;  /* 0x0000000dff137e24 */ /* 0x000fe2000f8e00ff */
[----:B------:R2:W-:Y:S01]  /*1850*/  STL.64 [R1+0x60], R8 ;  /* 0x0000600801007387 */ /* 0x0005e20000100a00 */
[----:B------:R-:W-:Y:S01]  /*1860*/  IMAD.U32 R20, RZ, RZ, UR5 ;  /* 0x00000005ff147e24 */ /* 0x000fe2000f8e00ff */
[----:B------:R-:W-:Y:S01]  /*1870*/  USHF.L.U32 UR43, UR5, 0x7, URZ ;  /* 0x00000007052b7899 */ /* 0x000fe2000800063f */
[----:B------:R-:W-:Y:S01]  /*1880*/  IMAD.MOV.U32 R12, RZ, RZ, 0xc000 ;  /* 0x0000c000ff0c7424 */ /* 0x000fe200078e00ff */
[----:B------:R-:W-:Y:S01]  /*1890*/  STL.128 [R1+0x440], RZ ;  /* 0x000440ff01007387 */ /* 0x000fe20000100c00 */
[----:B------:R-:W-:Y:S01]  /*18a0*/  IMAD.U32 R13, RZ, RZ, UR36 ;  /* 0x00000024ff0d7e24 */ /* 0x000fe2000f8e00ff */
[----:B------:R-:W-:Y:S01]  /*18b0*/  ULDC.64 UR4, c[0x0][0xad8] ;  /* 0x0002b60000047ab9 */ /* 0x000fe20000000a00 */
[----:B------:R-:W-:Y:S01]  /*18c0*/  IMAD.MOV.U32 R15, RZ, RZ, 0x100 ;  /* 0x00000100ff0f7424 */ /* 0x000fe200078e00ff */
[----:B0-----:R-:W-:Y:S01]  /*18d0*/  LOP3.LUT R0, R0, 0x7f, RZ, 0xc0, !PT ;  /* 0x0000007f00007812 */ /* 0x001fe200078ec0ff */
[----:B-1----:R-:W-:Y:S01]  /*18e0*/  IMAD.U32 R2, RZ, RZ, UR10 ;  /* 0x0000000aff027e24 */ /* 0x002fe2000f8e00ff */
[----:B------:R-:W-:Y:S01]  /*18f0*/  UISETP.GE.AND UP1, UPT, UR5, 0x1, UPT ;  /* 0x000000010500788c */ /* 0x000fe2000bf26270 */
[----:B------:R-:W-:Y:S01]  /*1900*/  IMAD.U32 R3, RZ, RZ, UR11 ;  /* 0x0000000bff037e24 */ /* 0x000fe2000f8e00ff */
[----:B------:R-:W-:Y:S01]  /*1910*/  ISETP.NE.AND P0, PT, R0, RZ, PT ;  /* 0x000000ff0000720c */ /* 0x000fe20003f05270 */
[----:B--2---:R-:W-:Y:S01]  /*1920*/  IMAD.U32 R8, RZ, RZ, UR8 ;  /* 0x00000008ff087e24 */ /* 0x004fe2000f8e00ff */
[----:B------:R-:W0:Y:S01]  /*1930*/  LDC R0, c[0x0][0xa80] ;  /* 0x0002a000ff007b82 */ /* 0x000e220000000800 */
[----:B------:R-:W-:Y:S01]  /*1940*/  IMAD.U32 R9, RZ, RZ, UR9 ;  /* 0x00000009ff097e24 */ /* 0x000fe2000f8e00ff */
[----:B------:R-:W-:Y:S01]  /*1950*/  SEL R4, RZ, 0x1, P0 ;  /* 0x00000001ff047807 */ /* 0x000fe20000000000 */
[----:B------:R-:W-:Y:S01]  /*1960*/  STL [R1+0x70], R20 ;  /* 0x0000701401007387 */ /* 0x000fe20000100800 */
[----:B------:R-:W-:Y:S01]  /*1970*/  UIADD3 UR8, UR43, 0x7f, URZ ;  /* 0x0000007f2b087890 */ /* 0x000fe2000fffe03f */
[----:B------:R-:W-:Y:S01]  /*1980*/  PLOP3.LUT P2, PT, PT, PT, UP1, 0x80, 0x0 ;  /* 0x000000000000781c */ /* 0x000fe20003f4f018 */
[----:B------:R-:W-:Y:S01]  /*1990*/  @UP0 ULDC UR6, c[0x0][0x44c] ;  /* 0x0001130000060ab9 */ /* 0x000fe20000000800 */
[----:B------:R-:W-:Y:S01]  /*19a0*/  IMAD.MOV.U32 R14, RZ, RZ, R4 ;  /* 0x000000ffff0e7224 */ /* 0x000fe200078e0004 */
[----:B------:R1:W-:Y:S01]  /*19b0*/  STL.128 [R1+0x20], R4 ;  /* 0x0000200401007387 */ /* 0x0003e20000100c00 */
[----:B------:R-:W-:Y:S01]  /*19c0*/  UIMAD.WIDE.U32 UR6, UR8, UR6, URZ ;  /* 0x00000006080672a5 */ /* 0x000fe2000f8e003f */
[C---:B------:R-:W-:Y:S01]  /*19d0*/  IADD3 R33, P0, R16.reuse, 0x440, RZ ;  /* 0x0000044010217810 */ /* 0x040fe20007f1e0ff */
[----:B------:R-:W-:Y:S01]  /*19e0*/  @UP0 ULDC UR9, c[0x0][0x450] ;  /* 0x0001140000090ab9 */ /* 0x000fe20000000800 */
[----:B------:R2:W-:Y:S01]  /*19f0*/  STL.128 [R1+0x50], R12 ;  /* 0x0000500c01007387 */ /* 0x0005e20000100c00 */
[----:B------:R-:W-:Y:S01]  /*1a00*/  UIADD3 UR44, UR48, 0x1, -UR47 ;  /* 0x00000001302c7890 */ /* 0x000fe2000fffe82f */
[----:B------:R-:W-:Y:S01]  /*1a10*/  IADD3 R32, P1, R16, 0x38, RZ ;  /* 0x0000003810207810 */ /* 0x000fe20007f3e0ff */
[----:B------:R-:W-:Y:S01]  /*1a20*/  @UP0 USHF.R.U32.HI UR8, URZ, UR9, UR7 ;  /* 0x000000093f080299 */ /* 0x000fe20008011607 */
[----:B------:R2:W-:Y:S01]  /*1a30*/  STL.64 [R1+0x8], R8 ;  /* 0x0000080801007387 */ /* 0x0005e20000100a00 */
[----:B------:R-:W-:-:S02]  /*1a40*/  IMAD.X R44, RZ, RZ, R17, P0 ;  /* 0x000000ffff2c7224 */ /* 0x000fc400000e0611 */
[----:B------:R-:W-:Y:S01]  /*1a50*/  UIADD3 UR6, UR44, UR8, URZ ;  /* 0x000000082c067290 */ /* 0x000fe2000fffe03f */
[----:B------:R2:W-:Y:S01]  /*1a60*/  STL.64 [R1+0x10], R2 ;  /* 0x0000100201007387 */ /* 0x0005e20000100a00 */
[----:B------:R-:W-:Y:S02]  /*1a70*/  IMAD.X R45, RZ, RZ, R17, P1 ;  /* 0x000000ffff2d7224 */ /* 0x000fe400008e0611 */
[----:B------:R-:W-:Y:S01]  /*1a80*/  UIADD3 UR4, UR6, UR4, URZ ;  /* 0x0000000406047290 */ /* 0x000fe2000fffe03f */
[----:B-1----:R-:W-:Y:S01]  /*1a90*/  IMAD.MOV.U32 R4, RZ, RZ, R10 ;  /* 0x000000ffff047224 */ /* 0x002fe200078e000a */
[----:B------:R2:W-:Y:S01]  /*1aa0*/  STL.64 [R1+0x30], R2 ;  /* 0x0000300201007387 */ /* 0x0005e20000100a00 */
[----:B------:R-:W-:Y:S02]  /*1ab0*/  IMAD.MOV.U32 R5, RZ, RZ, R11 ;  /* 0x000000ffff057224 */ /* 0x000fe400078e000b */
[----:B------:R-:W-:Y:S01]  /*1ac0*/  IMAD.MOV.U32 R6, RZ, RZ, R18 ;  /* 0x000000ffff067224 */ /* 0x000fe200078e0012 */
[----:B0-----:R2:W-:Y:S01]  /*1ad0*/  STL [R1+0x460], R0 ;  /* 0x0004600001007387 */ /* 0x0015e20000100800 */
[----:B------:R-:W-:-:S03]  /*1ae0*/  IMAD.MOV.U32 R7, RZ, RZ, R19 ;  /* 0x000000ffff077224 */ /* 0x000fc600078e0013 */
[----:B------:R2:W-:Y:S04]  /*1af0*/  STL.128 [R1+0x450], RZ ;  /* 0x000450ff01007387 */ /* 0x0005e80000100c00 */
[----:B------:R2:W-:Y:S04]  /*1b00*/  STL.128 [R1+0x40], R4 ;  /* 0x0000400401007387 */ /* 0x0005e80000100c00 */
[----:B------:R2:W-:Y:S04]  /*1b10*/  STL.64 [R1+0x68], R6 ;  /* 0x0000680601007387 */ /* 0x0005e80000100a00 */
        /* <DEDUP_REMOVED lines=45> */
.L_x_12424:
[----:B------:R-:W-:-:S11]  /*1df0*/  UISETP.NE.AND UP1, UPT, UR5, 0x1, UPT ;  /* 0x000000010500788c */ /* 0x000fd6000bf25270 */
[----:B------:R-:W-:Y:S02]  /*1e00*/  @UP1 ULDC.64 UR10, c[0x0][0xae0] ;  /* 0x0002b800000a1ab9 */ /* 0x000fe40000000a00 */
[----:B------:R-:W-:-:S04]  /*1e10*/  UIMAD.WIDE.U32 UR6, UR8, UR10, URZ ;  /* 0x0000000a080672a5 */ /* 0x000fc8000f8e003f */
[----:B------:R-:W-:-:S12]  /*1e20*/  @UP1 USHF.R.U32.HI UR8, URZ, UR11, UR7 ;  /* 0x0000000b3f081299 */ /* 0x000fd80008011607 */
.L_x_12425:
[----:B------:R-:W-:-:S04]  /*1e30*/  UIMAD UR8, UR8, UR5, UR5 ;  /* 0x00000005080872a4 */ /* 0x000fc8000f8e0205 */
[----:B------:R-:W-:-:S04]  /*1e40*/  UISETP.LT.AND UP1, UPT, UR4, UR8, UPT ;  /* 0x000000080400728c */ /* 0x000fc8000bf21270 */
[----:B------:R-:W-:-:S12]  /*1e50*/  USEL UR4, UR4, UR8, UP1 ;  /* 0x0000000804047287 */ /* 0x000fd80008800000 */
.L_x_12423:
        /* <DEDUP_REMOVED lines=31> */
.L_x_12427:
[----:B------:R-:W-:-:S11]  /*2050*/  UISETP.NE.AND UP0, UPT, UR5, 0x1, UPT ;  /* 0x000000010500788c */ /* 0x000fd6000bf05270 */
[----:B------:R-:W-:Y:S02]  /*2060*/  @UP0 ULDC.64 UR10, c[0x0][0xae0] ;  /* 0x0002b800000a0ab9 */ /* 0x000fe40000000a00 */
[----:B------:R-:W-:-:S04]  /*2070*/  UIMAD.WIDE.U32 UR6, UR4, UR10, URZ ;  /* 0x0000000a040672a5 */ /* 0x000fc8000f8e003f */
[----:B------:R-:W-:-:S12]  /*2080*/  @UP0 USHF.R.U32.HI UR4, URZ, UR11, UR7 ;  /* 0x0000000b3f040299 */ /* 0x000fd80008011607 */
.L_x_12428:
[----:B------:R-:W-:-:S04]  /*2090*/  UIMAD UR4, UR4, UR5, URZ ;  /* 0x00000005040472a4 */ /* 0x000fc8000f8e023f */
[----:B------:R-:W-:-:S04]  /*20a0*/  UISETP.LT.AND UP0, UPT, UR8, UR4, UPT ;  /* 0x000000040800728c */ /* 0x000fc8000bf01270 */
[----:B------:R-:W-:-:S12]  /*20b0*/  USEL UR8, UR8, UR4, !UP0 ;  /* 0x0000000408087287 */ /* 0x000fd8000c000000 */
.L_x_12426:
        /* <DEDUP_REMOVED lines=9> */
[----:B--2---:R-:W0:Y:S01]  /*2150*/  SHFL.IDX PT, R0, R223, RZ, 0x1f ;  /* 0x00001fffdf007589 */ /* 0x004e2200000e0000 */
        /* <DEDUP_REMOVED lines=87> */
.L_x_12430:
[----:B------:R-:W1:Y:S01]  /*26d0*/  S2R R20, SR_TID.X ;  /* 0x0000000000147919 */ /* 0x000e620000002100 */
[----:B0-----:R-:W0:Y:S01]  /*26e0*/  LDC.64 R10, c[0x0][0xad0] ;  /* 0x0002b400ff0a7b82 */ /* 0x001e220000000a00 */
[----:B------:R-:W-:Y:S01]  /*26f0*/  IADD3 R8, P0, R16, 0x120, RZ ;  /* 0x0000012010087810 */ /* 0x000fe20007f1e0ff */
[----:B------:R-:W-:Y:S01]  /*2700*/  ULDC UR4, c[0x0][0x20] ;  /* 0x0000080000047ab9 */ /* 0x000fe20000000800 */
[----:B------:R-:W-:Y:S01]  /*2710*/  IMAD.U32 R13, RZ, RZ, UR47 ;  /* 0x0000002fff0d7e24 */ /* 0x000fe2000f8e00ff */
[----:B------:R-:W-:Y:S01]  /*2720*/  STL.64 [R1+0x130], R34 ;  /* 0x0001302201007387 */ /* 0x000fe20000100a00 */
[----:B------:R-:W-:Y:S02]  /*2730*/  VIADD R194, R22, -UR4 ;  /* 0x8000000416c27c36 */ /* 0x000fe40008000000 */
[--C-:B------:R-:W-:Y:S01]  /*2740*/  IMAD.X R9, RZ, RZ, R17.reuse, P0 ;  /* 0x000000ffff097224 */ /* 0x100fe200000e0611 */
[----:B------:R-:W2:Y:S01]  /*2750*/  LDC.64 R4, c[0x0][0xad8] ;  /* 0x0002b600ff047b82 */ /* 0x000ea20000000a00 */
[----:B------:R-:W-:Y:S01]  /*2760*/  IMAD.U32 R15, RZ, RZ, UR48 ;  /* 0x00000030ff0f7e24 */ /* 0x000fe2000f8e00ff */
[----:B------:R-:W-:Y:S04]  /*2770*/  STL.64 [R1+0x120], R200 ;  /* 0x000120c801007387 */ /* 0x000fe80000100a00 */
[----:B------:R-:W-:Y:S02]  /*2780*/  STL.64 [R1+0x128], R8 ;  /* 0x0001280801007387 */ /* 0x000fe40000100a00 */
[----:B------:R-:W3:Y:S02]  /*2790*/  LDC.64 R2, c[0x0][0xae0] ;  /* 0x0002b800ff027b82 */ /* 0x000ee40000000a00 */
[----:B------:R-:W-:Y:S04]  /*27a0*/  STL.U8 [R1+0x138], RZ ;  /* 0x000138ff01007387 */ /* 0x000fe80000100000 */
[----:B------:R4:W-:Y:S02]  /*27b0*/  STL [R194+0x4], R13 ;  /* 0x0000040dc2007387 */ /* 0x0009e40000100800 */
[----:B------:R-:W5:Y:S02]  /*27c0*/  LDC.64 R6, c[0x0][0x448] ;  /* 0x00011200ff067b82 */ /* 0x000f640000000a00 */
[----:B------:R0:W-:Y:S04]  /*27d0*/  STL [R194+0x8], R15 ;  /* 0x0000080fc2007387 */ /* 0x0001e80000100800 */
[----:B0-----:R0:W-:Y:S01]  /*27e0*/  STL [R194+0xc], R11 ;  /* 0x00000c0bc2007387 */ /* 0x0011e20000100800 */
[----:B-1----:R-:W-:Y:S01]  /*27f0*/  VIADD R202, R20, 0xffffff80 ;  /* 0xffffff8014ca7836 */ /* 0x002fe20000000000 */
[----:B------:R-:W1:Y:S02]  /*2800*/  LDC R235, c[0x0][0x450] ;  /* 0x00011400ffeb7b82 */ /* 0x000e640000000800 */
[----:B------:R0:W-:Y:S04]  /*2810*/  STL [R194+0x14], RZ ;  /* 0x000014ffc2007387 */ /* 0x0001e80000100800 */
[----:B------:R0:W-:Y:S04]  /*2820*/  STL [R194], R202 ;  /* 0x000000cac2007387 */ /* 0x0001e80000100800 */
[----:B--2---:R0:W-:Y:S04]  /*2830*/  STL [R194+0x10], R4 ;  /* 0x00001004c2007387 */ /* 0x0041e80000100800 */
[----:B------:R0:W-:Y:S04]  /*2840*/  STL [R194+0x18], R5 ;  /* 0x00001805c2007387 */ /* 0x0001e80000100800 */
[----:B---3--:R0:W-:Y:S04]  /*2850*/  STL [R194+0x1c], R2 ;  /* 0x00001c02c2007387 */ /* 0x0081e80000100800 */
[----:B------:R0:W-:Y:S04]  /*2860*/  STL [R194+0x20], R3 ;  /* 0x00002003c2007387 */ /* 0x0001e80000100800 */
[----:B-----5:R0:W-:Y:S04]  /*2870*/  STL [R194+0x24], R6 ;  /* 0x00002406c2007387 */ /* 0x0201e80000100800 */
[----:B------:R0:W-:Y:S04]  /*2880*/  STL [R194+0x28], R7 ;  /* 0x00002807c2007387 */ /* 0x0001e80000100800 */
[----:B-1----:R0:W-:Y:S04]  /*2890*/  STL [R194+0x2c], R235 ;  /* 0x00002cebc2007387 */ /* 0x0021e80000100800 */
        /* <DEDUP_REMOVED lines=12> */
.L_x_12684:
[----:B------:R-:W-:Y:S05]  /*2960*/  BSYNC B0 ;  /* 0x0000000000007941 */ /* 0x000fea0003800000 */
.L_x_12431:
        /* <DEDUP_REMOVED lines=58> */
.L_x_12434:
[----:B------:R-:W-:Y:S05]  /*2d10*/  BSYNC B0 ;  /* 0x0000000000007941 */ /* 0x000fea0003800000 */
.L_x_12433:
        /* <DEDUP_REMOVED lines=8> */
.L_x_12436:
[----:B------:R-:W-:Y:S05]  /*2da0*/  BSYNC B0 ;  /* 0x0000000000007941 */ /* 0x000fea0003800000 */
.L_x_12435:
[----:B------:R-:W-:Y:S04]  /*2db0*/  BSSY B0, `(.L_x_12437) ;  /* 0x0000004000007945 */ /* 0x000fe80003800000 */
[----:B-1----:R-:W-:Y:S05]  /*2dc0*/  @P0 BRA `(.L_x_12438) ;  /* 0x0000000000080947 */ /* 0x002fea0003800000 */
[----:B------:R-:W1:Y:S02]  /*2dd0*/  SYNCS.PHASECHK.TRANS64.TRYWAIT P0, [R20+URZ], R21 ;  /* 0x00000015140075a7 */ /* 0x000e64000800017f */
[----:B-1----:R-:W-:Y:S05]  /*2de0*/  @!P0 BRA `(.L_x_12439) ;  /* 0x0000027000dc8947 */ /* 0x002fea0003800000 */
.L_x_12438:
[----:B------:R-:W-:Y:S05]  /*2df0*/  BSYNC B0 ;  /* 0x0000000000007941 */ /* 0x000fea0003800000 */
.L_x_12437:
        /* <DEDUP_REMOVED lines=58> */
.L_x_12685:
[----:B------:R-:W-:Y:S05]  /*31a0*/  BSYNC B0 ;  /* 0x0000000000007941 */ /* 0x000fea0003800000 */
.L_x_12440:
[----:B------:R-:W2:Y:S04]  /*31b0*/  LDL R10, [R1+0x54] ;  /* 0x00005400010a7983 */ /* 0x000ea80000100800 */
[----:B0-----:R0:W5:Y:S01]  /*31c0*/  LDL.64 R8, [R1+0x218] ;  /* 0x0002180001087983 */ /* 0x0011620000100a00 */
[----:B------:R-:W-:Y:S01]  /*31d0*/  BSSY B0, `(.L_x_12442) ;  /* 0x0000005000007945 */ /* 0x000fe20003800000 */
[----:B--2---:R-:W-:-:S04]  /*31e0*/  LOP3.LUT R10, R10, 0x1, RZ, 0xfc, !PT ;  /* 0x000000010a0a7812 */ /* 0x004fc800078efcff */
[----:B------:R-:W-:-:S13]  /*31f0*/  ISETP.NE.AND P1, PT, R10, 0x3, PT ;  /* 0x000000030a00780c */ /* 0x000fda0003f25270 */
[----:B0-----:R-:W-:Y:S05]  /*3200*/  @!P1 BRA `(.L_x_12443) ;  /* 0x0000000000049947 */ /* 0x001fea0003800000 */
[----:B------:R-:W-:Y:S01]  /*3210*/  BPT.TRAP 0x1 ;  /* 0x000000040000795c */ /* 0x000fe20000300000 */
.L_x_12443:
[----:B------:R-:W-:Y:S05]  /*3220*/  BSYNC B0 ;  /* 0x0000000000007941 */ /* 0x000fea0003800000 */
.L_x_12442:
        /* <DEDUP_REMOVED lines=8> */
.L_x_12445:
[----:B------:R-:W-:Y:S05]  /*32b0*/  BSYNC B0 ;  /* 0x0000000000007941 */ /* 0x000fea0003800000 */
.L_x_12444:
[----:B------:R-:W-:Y:S04]  /*32c0*/  BSSY B0, `(.L_x_12446) ;  /* 0x0000004000007945 */ /* 0x000fe80003800000 */
[----:B-1----:R-:W-:Y:S05]  /*32d0*/  @P0 BRA `(.L_x_12447) ;  /* 0x0000000000080947 */ /* 0x002fea0003800000 */
[----:B------:R-:W1:Y:S02]  /*32e0*/  SYNCS.PHASECHK.TRANS64.TRYWAIT P0, [R8+URZ], R9 ;  /* 0x00000009080075a7 */ /* 0x000e64000800017f */
[----:B-1----:R-:W-:Y:S05]  /*32f0*/  @!P0 BRA `(.L_x_12448) ;  /* 0x0000026c00c48947 */ /* 0x002fea0003800000 */
.L_x_12447:
[----:B------:R-:W-:Y:S05]  /*3300*/  BSYNC B0 ;  /* 0x0000000000007941 */ /* 0x000fea0003800000 */
.L_x_12446:
        /* <DEDUP_REMOVED lines=209> */
[----:B------:R-:W3:Y:S04]  /*4020*/  LDL R10, [R194+0x18] ;  /* 0x00001800c20a7983 */ /* 0x000ee80000100800 */
[----:B------:R-:W5:Y:S04]  /*4030*/  LDL R9, [R194+0x4] ;  /* 0x00000400c2097983 */ /* 0x000f680000100800 */
        /* <DEDUP_REMOVED lines=8> */
[----:B------:R-:W-:Y:S01]  /*40c0*/  UMOV UR4, 0xffffffa0 ;  /* 0xffffffa000047882 */ /* 0x000fe20000000000 */
[----:B---3--:R-:W-:Y:S01]  /*40d0*/  ISETP.GE.AND P2, PT, R10, 0x1, PT ;  /* 0x000000010a00780c */ /* 0x008fe20003f46270 */
[----:B------:R-:W-:Y:S01]  /*40e0*/  UIMAD UR4, UR49, UR4, 0x60 ;  /* 0x00000060310474a4 */ /* 0x000fe2000f8e0204 */
[----:B-----5:R-:W-:Y:S01]  /*40f0*/  LOP3.LUT R13, RZ, R13, RZ, 0x33, !PT ;  /* 0x0000000dff0d7212 */ /* 0x020fe200078e33ff */
[----:B------:R-:W-:Y:S01]  /*4100*/  BSSY B0, `(.L_x_12449) ;  /* 0x00000a9000007945 */ /* 0x000fe20003800000 */
[-C--:B--2---:R-:W-:Y:S01]  /*4110*/  FMUL.FTZ R141, R25, R14.reuse ;  /* 0x0000000e198d7220 */ /* 0x084fe20000410000 */
[----:B------:R-:W-:Y:S01]  /*4120*/  SHF.R.S32.HI R25, RZ, 0x1f, R18 ;  /* 0x0000001fff197819 */ /* 0x000fe20000011412 */
[----:B------:R-:W-:-:S03]  /*4130*/  FMUL.FTZ R133, R26, R14 ;  /* 0x0000000e1a857220 */ /* 0x000fc60000410000 */
[----:B------:R-:W-:Y:S01]  /*4140*/  LEA.HI R26, R25, R18, RZ, 0x7 ;  /* 0x00000012191a7211 */ /* 0x000fe200078f38ff */
[----:B------:R-:W-:-:S03]  /*4150*/  FMUL.FTZ R131, R27, R14 ;  /* 0x0000000e1b837220 */ /* 0x000fc60000410000 */
[----:B------:R-:W-:Y:S01]  /*4160*/  LOP3.LUT R27, R26, 0xffffff80, RZ, 0xc0, !PT ;  /* 0xffffff801a1b7812 */ /* 0x000fe200078ec0ff */
[----:B------:R-:W-:-:S04]  /*4170*/  FMUL.FTZ R139, R28, R14 ;  /* 0x0000000e1c8b7220 */ /* 0x000fc80000410000 */
[----:B------:R-:W-:Y:S02]  /*4180*/  IMAD.IADD R27, R18, 0x1, -R27 ;  /* 0x00000001121b7824 */ /* 0x000fe400078e0a1b */
[----:B------:R-:W-:-:S03]  /*4190*/  FMUL.FTZ R137, R29, R14 ;  /* 0x0000000e1d897220 */ /* 0x000fc60000410000 */
[----:B------:R-:W-:Y:S01]  /*41a0*/  SHF.R.S32.HI R28, RZ, 0x1f, R27 ;  /* 0x0000001fff1c7819 */ /* 0x000fe2000001141b */
[----:B------:R-:W-:-:S03]  /*41b0*/  FMUL.FTZ R127, R31, R14 ;  /* 0x0000000e1f7f7220 */ /* 0x000fc60000410000 */
[----:B------:R-:W-:Y:S01]  /*41c0*/  LEA.HI R29, R28, R27, RZ, 0x2 ;  /* 0x0000001b1c1d7211 */ /* 0x000fe200078f10ff */
[----:B------:R-:W-:Y:S01]  /*41d0*/  FMUL.FTZ R129, R30, R14 ;  /* 0x0000000e1e817220 */ /* 0x000fe20000410000 */
[----:B------:R-:W-:Y:S02]  /*41e0*/  LEA.HI R31, R25, R18, RZ, 0x2 ;  /* 0x00000012191f7211 */ /* 0x000fe400078f10ff */
[--C-:B------:R-:W-:Y:S02]  /*41f0*/  SHF.R.S32.HI R30, RZ, 0x2, R29.reuse ;  /* 0x00000002ff1e7819 */ /* 0x100fe4000001141d */
[----:B------:R-:W-:Y:S01]  /*4200*/  SHF.R.S32.HI R25, RZ, 0x1f, R29 ;  /* 0x0000001fff197819 */ /* 0x000fe2000001141d */
[----:B------:R-:W-:Y:S01]  /*4210*/  FMUL.FTZ R229, R33, R14 ;  /* 0x0000000e21e57220 */ /* 0x000fe20000410000 */
[----:B------:R-:W-:Y:S02]  /*4220*/  LOP3.LUT R33, R31, 0xfffffffc, RZ, 0xc0, !PT ;  /* 0xfffffffc1f217812 */ /* 0x000fe400078ec0ff */
[----:B------:R-:W-:-:S02]  /*4230*/  LEA.HI R31, R25, R30, RZ, 0x3 ;  /* 0x0000001e191f7211 */ /* 0x000fc400078f18ff */
[----:B------:R-:W-:Y:S02]  /*4240*/  SHF.R.S32.HI R25, RZ, 0x7, R26 ;  /* 0x00000007ff197819 */ /* 0x000fe4000001141a */
[----:B------:R-:W-:Y:S01]  /*4250*/  LEA.HI R28, R28, R27, RZ, 0x5 ;  /* 0x0000001b1c1c7211 */ /* 0x000fe200078f28ff */
[----:B------:R-:W-:Y:S01]  /*4260*/  IMAD.IADD R33, R18, 0x1, -R33 ;  /* 0x0000000112217824 */ /* 0x000fe200078e0a21 */
[----:B------:R-:W-:Y:S02]  /*4270*/  LOP3.LUT R31, R31, 0xfffffff8, RZ, 0xc0, !PT ;  /* 0xfffffff81f1f7812 */ /* 0x000fe400078ec0ff */
[----:B------:R-:W-:Y:S02]  /*4280*/  LEA.HI R26, R26, R25, RZ, 0x1 ;  /* 0x000000191a1a7211 */ /* 0x000fe400078f08ff */
[----:B------:R-:W-:Y:S01]  /*4290*/  SHF.R.S32.HI R28, RZ, 0x5, R28 ;  /* 0x00000005ff1c7819 */ /* 0x000fe2000001141c */
[----:B------:R-:W-:Y:S01]  /*42a0*/  IMAD.IADD R31, R30, 0x1, -R31 ;  /* 0x000000011e1f7824 */ /* 0x000fe200078e0a1f */
[----:B------:R-:W-:-:S02]  /*42b0*/  LOP3.LUT R26, R26, 0x3fffffe, RZ, 0xc0, !PT ;  /* 0x03fffffe1a1a7812 */ /* 0x000fc400078ec0ff */
        /* <DEDUP_REMOVED lines=128> */
.L_x_12454:
[----:B------:R-:W-:Y:S05]  /*4ac0*/  BSYNC B2 ;  /* 0x0000000000027941 */ /* 0x000fea0003800000 */
.L_x_12453:
[----:B------:R-:W-:Y:S01]  /*4ad0*/  LOP3.LUT R13, RZ, R13, RZ, 0x33, !PT ;  /* 0x0000000dff0d7212 */ /* 0x000fe200078e33ff */
[----:B------:R-:W-:Y:S06]  /*4ae0*/  BRA `(.L_x_12455) ;  /* 0x0000000000187947 */ /* 0x000fec0003800000 */
.L_x_12452:
[----:B------:R-:W-:-:S13]  /*4af0*/  ISETP.NE.AND P1, PT, R10, 0x1, PT ;  /* 0x000000010a00780c */ /* 0x000fda0003f25270 */
[----:B------:R-:W-:Y:S05]  /*4b00*/  @!P1 BRA `(.L_x_12455) ;  /* 0x0000000000109947 */ /* 0x000fea0003800000 */
[----:B------:R-:W2:Y:S04]  /*4b10*/  LDL R14, [R194+0x1c] ;  /* 0x00001c00c20e7983 */ /* 0x000ea80000100800 */
[----:B------:R-:W3:Y:S01]  /*4b20*/  LDL R18, [R194+0x20] ;  /* 0x00002000c2127983 */ /* 0x000ee20000100800 */
[----:B--2---:R-:W-:-:S05]  /*4b30*/  IMAD.HI.U32 R13, R13, R14, RZ ;  /* 0x0000000e0d0d7227 */ /* 0x004fca00078e00ff */
[----:B---3--:R-:W-:-:S07]  /*4b40*/  SHF.R.U32.HI R13, RZ, R18, R13 ;  /* 0x00000012ff0d7219 */ /* 0x008fce000001160d */
.L_x_12455:
[----:B------:R-:W-:Y:S05]  /*4b50*/  BSYNC B1 ;  /* 0x0000000000017941 */ /* 0x000fea0003800000 */
.L_x_12451:
[----:B------:R-:W-:-:S05]  /*4b60*/  IMAD R13, R10, R13, R26 ;  /* 0x0000000d0a0d7224 */ /* 0x000fca00078e021a */
[----:B------:R-:W-:Y:S02]  /*4b70*/  VIMNMX R12, R12, R13, !PT ;  /* 0x0000000d0c0c7248 */ /* 0x000fe40007fe0100 */
[----:B------:R-:W-:-:S07]  /*4b80*/  VIADDMNMX R11, R13, R10, R11, PT ;  /* 0x0000000a0d0b7246 */ /* 0x000fce000380010b */
.L_x_12450:
[----:B------:R-:W-:Y:S05]  /*4b90*/  BSYNC B0 ;  /* 0x0000000000007941 */ /* 0x000fea0003800000 */
.L_x_12449:
        /* <DEDUP_REMOVED lines=133> */
.L_x_12461:
[----:B------:R-:W-:Y:S05]  /*53f0*/  BSYNC B2 ;  /* 0x0000000000027941 */ /* 0x000fea0003800000 */
.L_x_12460:
[----:B------:R-:W-:Y:S01]  /*5400*/  LOP3.LUT R9, RZ, R9, RZ, 0x33, !PT ;  /* 0x00000009ff097212 */ /* 0x000fe200078e33ff */
[----:B------:R-:W-:Y:S06]  /*5410*/  BRA `(.L_x_12462) ;  /* 0x0000000000187947 */ /* 0x000fec0003800000 */
.L_x_12459:
[----:B------:R-:W-:-:S13]  /*5420*/  ISETP.NE.AND P6, PT, R10, 0x1, PT ;  /* 0x000000010a00780c */ /* 0x000fda0003fc5270 */
[----:B------:R-:W-:Y:S05]  /*5430*/  @!P6 BRA `(.L_x_12462) ;  /* 0x000000000010e947 */ /* 0x000fea0003800000 */
[----:B------:R-:W2:Y:S04]  /*5440*/  LDL R8, [R194+0x1c] ;  /* 0x00001c00c2087983 */ /* 0x000ea80000100800 */
[----:B------:R-:W3:Y:S01]  /*5450*/  LDL R14, [R194+0x20] ;  /* 0x00002000c20e7983 */ /* 0x000ee20000100800 */
[----:B--2---:R-:W-:-:S05]  /*5460*/  IMAD.HI.U32 R9, R9, R8, RZ ;  /* 0x0000000809097227 */ /* 0x004fca00078e00ff */
[----:B---3--:R-:W-:-:S07]  /*5470*/  SHF.R.U32.HI R9, RZ, R14, R9 ;  /* 0x0000000eff097219 */ /* 0x008fce0000011609 */
.L_x_12462:
[----:B------:R-:W-:Y:S05]  /*5480*/  BSYNC B1 ;  /* 0x0000000000017941 */ /* 0x000fea0003800000 */
.L_x_12458:
[----:B------:R-:W-:-:S05]  /*5490*/  IMAD R9, R10, R9, R26 ;  /* 0x000000090a097224 */ /* 0x000fca00078e021a */
[----:B------:R-:W-:Y:S02]  /*54a0*/  VIADDMNMX R11, R9, R10, R11, PT ;  /* 0x0000000a090b7246 */ /* 0x000fe4000380010b */
[----:B------:R-:W-:-:S07]  /*54b0*/  VIMNMX R12, R12, R9, !PT ;  /* 0x000000090c0c7248 */ /* 0x000fce0007fe0100 */
.L_x_12457:
[----:B------:R-:W-:Y:S05]  /*54c0*/  BSYNC B0 ;  /* 0x0000000000007941 */ /* 0x000fea0003800000 */
.L_x_12456:
        /* <DEDUP_REMOVED lines=13> */
[----:B------:R-:W5:Y:S01]  /*55a0*/  LDL R18, [R1+0x39c] ;  /* 0x00039c0001127983 */ /* 0x000f620000100800 */
[----:B------:R-:W-:Y:S02]  /*55b0*/  ISETP.LT.OR P1, PT, R11, 0xa, P1 ;  /* 0x0000000a0b00780c */ /* 0x000fe40000f21670 */
[----:B------:R-:W-:Y:S01]  /*55c0*/  ISETP.NE.AND P6, PT, R30, RZ, PT ;  /* 0x000000ff1e00720c */ /* 0x000fe20003fc5270 */
[----:B------:R-:W5:Y:S01]  /*55d0*/  LDL R20, [R1+0x3f0] ;  /* 0x0003f00001147983 */ /* 0x000f620000100800 */
[----:B------:R-:W-:-:S02]  /*55e0*/  FSEL R127, R127, -INF , !P1 ;  /* 0xff8000007f7f7808 */ /* 0x000fc40004800000 */
[----:B------:R-:W-:Y:S01]  /*55f0*/  ISETP.NE.AND P1, PT, R27, RZ, PT ;  /* 0x000000ff1b00720c */ /* 0x000fe20003f25270 */
[----:B------:R-:W5:Y:S01]  /*5600*/  LDL R145, [R1+0x218] ;  /* 0x0002180001917983 */ /* 0x000f620000100800 */
[----:B------:R-:W-:Y:S02]  /*5610*/  FMNMX.FTZ R10, R143, R141, !PT ;  /* 0x0000008d8f0a7209 */ /* 0x000fe40007810000 */
[----:B------:R-:W-:Y:S01]  /*5620*/  ISETP.GT.AND P1, PT, R12, 0x10, !P1 ;  /* 0x000000100c00780c */ /* 0x000fe20004f24270 */
[----:B------:R-:W5:Y:S01]  /*5630*/  LDL R27, [R1+0x2a0] ;  /* 0x0002a000011b7983 */ /* 0x000f620000100800 */
[----:B------:R-:W-:Y:S02]  /*5640*/  FMNMX.FTZ R10, R139, R10, !PT ;  /* 0x0000000a8b0a7209 */ /* 0x000fe40007810000 */
[----:B------:R-:W-:Y:S01]  /*5650*/  ISETP.LT.OR P1, PT, R11, 0x11, P1 ;  /* 0x000000110b00780c */ /* 0x000fe20000f21670 */
[----:B------:R-:W5:Y:S01]  /*5660*/  LDL R26, [R1+0x408] ;  /* 0x00040800011a7983 */ /* 0x000f620000100800 */
[----:B------:R-:W-:-:S02]  /*5670*/  FMNMX.FTZ R9, R137, R10, !PT ;  /* 0x0000000a89097209 */ /* 0x000fc40007810000 */
[----:B------:R-:W-:Y:S01]  /*5680*/  FSEL R156, R156, -INF , !P1 ;  /* 0xff8000009c9c7808 */ /* 0x000fe20004800000 */
[----:B------:R-:W5:Y:S01]  /*5690*/  LDL R152, [R1+0x27c] ;  /* 0x00027c0001987983 */ /* 0x000f620000100800 */
[----:B------:R-:W-:Y:S02]  /*56a0*/  ISETP.NE.AND P1, PT, R28, RZ, PT ;  /* 0x000000ff1c00720c */ /* 0x000fe40003f25270 */
[C---:B------:R-:W-:Y:S01]  /*56b0*/  ISETP.GT.AND P3, PT, R12.reuse, 0x50, !P3 ;  /* 0x000000500c00780c */ /* 0x040fe20005f64270 */
[----:B------:R-:W5:Y:S01]  /*56c0*/  LDL R154, [R1+0x280] ;  /* 0x00028000019a7983 */ /* 0x000f620000100800 */
[C---:B------:R-:W-:Y:S02]  /*56d0*/  ISETP.GT.AND P1, PT, R12.reuse, 0x11, !P1 ;  /* 0x000000110c00780c */ /* 0x040fe40004f24270 */
[----:B------:R-:W-:Y:S01]  /*56e0*/  ISETP.GT.AND P4, PT, R12, 0x51, !P4 ;  /* 0x000000510c00780c */ /* 0x000fe20006784270 */
[----:B------:R-:W5:Y:S01]  /*56f0*/  LDL R114, [R1+0x230] ;  /* 0x0002300001727983 */ /* 0x000f620000100800 */
[----:B------:R-:W-:-:S02]  /*5700*/  ISETP.LT.OR P1, PT, R11, 0x12, P1 ;  /* 0x000000120b00780c */ /* 0x000fc40000f21670 */
[----:B------:R-:W-:Y:S01]  /*5710*/  ISETP.LT.OR P3, PT, R11, 0x51, P3 ;  /* 0x000000510b00780c */ /* 0x000fe20001f61670 */
[----:B------:R-:W5:Y:S01]  /*5720*/  LDL R116, [R1+0x234] ;  /* 0x0002340001747983 */ /* 0x000f620000100800 */
[----:B------:R-:W-:Y:S02]  /*5730*/  FSEL R167, R167, -INF , !P1 ;  /* 0xff800000a7a77808 */ /* 0x000fe40004800000 */
[C---:B------:R-:W-:Y:S01]  /*5740*/  ISETP.GT.AND P1, PT, R12.reuse, 0x18, !P2 ;  /* 0x000000180c00780c */ /* 0x040fe20005724270 */
[----:B------:R-:W5:Y:S01]  /*5750*/  LDL R118, [R1+0x238] ;  /* 0x0002380001767983 */ /* 0x000f620000100800 */
[----:B------:R-:W-:Y:S02]  /*5760*/  ISETP.NE.AND P2, PT, R15, RZ, PT ;  /* 0x000000ff0f00720c */ /* 0x000fe40003f45270 */
[----:B------:R-:W-:Y:S01]  /*5770*/  ISETP.LT.OR P1, PT, R11, 0x19, P1 ;  /* 0x000000190b00780c */ /* 0x000fe20000f21670 */
[----:B------:R-:W5:Y:S01]  /*5780*/  LDL R120, [R1+0x23c] ;  /* 0x00023c0001787983 */ /* 0x000f620000100800 */
[----:B------:R-:W-:-:S02]  /*5790*/  ISETP.GT.AND P5, PT, R12, 0x58, !P5 ;  /* 0x000000580c00780c */ /* 0x000fc40006fa4270 */
[----:B------:R-:W-:Y:S01]  /*57a0*/  FSEL R168, R168, -INF , !P1 ;  /* 0xff800000a8a87808 */ /* 0x000fe20004800000 */
[----:B------:R-:W5:Y:S01]  /*57b0*/  LDL R122, [R1+0x240] ;  /* 0x00024000017a7983 */ /* 0x000f620000100800 */
[----:B------:R-:W-:Y:S02]  /*57c0*/  ISETP.GT.AND P1, PT, R12, 0x19, !P6 ;  /* 0x000000190c00780c */ /* 0x000fe40007724270 */
[----:B------:R-:W-:Y:S01]  /*57d0*/  ISETP.NE.AND P6, PT, R41, RZ, PT ;  /* 0x000000ff2900720c */ /* 0x000fe20003fc5270 */
[----:B------:R-:W5:Y:S01]  /*57e0*/  LDL R124, [R1+0x244] ;  /* 0x00024400017c7983 */ /* 0x000f620000100800 */
[C---:B------:R-:W-:Y:S02]  /*57f0*/  ISETP.LT.OR P1, PT, R11.reuse, 0x1a, P1 ;  /* 0x0000001a0b00780c */ /* 0x040fe40000f21670 */
[----:B------:R-:W-:Y:S01]  /*5800*/  ISETP.LT.OR P4, PT, R11, 0x52, P4 ;  /* 0x000000520b00780c */ /* 0x000fe20002781670 */
[----:B------:R-:W5:Y:S01]  /*5810*/  LDL R41, [R1+0x2bc] ;  /* 0x0002bc0001297983 */ /* 0x000f620000100800 */
[----:B------:R-:W-:-:S02]  /*5820*/  FSEL R169, R169, -INF , !P1 ;  /* 0xff800000a9a97808 */ /* 0x000fc40004800000 */
[----:B------:R-:W-:Y:S01]  /*5830*/  ISETP.NE.AND P1, PT, R32, RZ, PT ;  /* 0x000000ff2000720c */ /* 0x000fe20003f25270 */
[----:B------:R-:W5:Y:S01]  /*5840*/  LDL R126, [R1+0x248] ;  /* 0x00024800017e7983 */ /* 0x000f620000100800 */
[----:B------:R-:W-:Y:S02]  /*5850*/  FSEL R180, R180, -INF , !P3 ;  /* 0xff800000b4b47808 */ /* 0x000fe40005800000 */
[----:B------:R-:W-:Y:S01]  /*5860*/  ISETP.GT.AND P1, PT, R12, 0x20, !P1 ;  /* 0x000000200c00780c */ /* 0x000fe20004f24270 */
[----:B------:R-:W5:Y:S01]  /*5870*/  LDL R128, [R1+0x24c] ;  /* 0x00024c0001807983 */ /* 0x000f620000100800 */
[C---:B------:R-:W-:Y:S02]  /*5880*/  ISETP.LT.OR P5, PT, R11.reuse, 0x59, P5 ;  /* 0x000000590b00780c */ /* 0x040fe40002fa1670 */
[----:B------:R-:W-:Y:S01]  /*5890*/  ISETP.LT.OR P1, PT, R11, 0x21, P1 ;  /* 0x000000210b00780c */ /* 0x000fe20000f21670 */
[----:B------:R-:W5:Y:S01]  /*58a0*/  LDL R130, [R1+0x250] ;  /* 0x0002500001827983 */ /* 0x000f620000100800 */
[----:B------:R-:W-:-:S02]  /*58b0*/  FSEL R181, R181, -INF , !P4 ;  /* 0xff800000b5b57808 */ /* 0x000fc40006000000 */
[----:B------:R-:W-:Y:S01]  /*58c0*/  FSEL R172, R172, -INF , !P1 ;  /* 0xff800000acac7808 */ /* 0x000fe20004800000 */
[----:B------:R-:W5:Y:S01]  /*58d0*/  LDL R132, [R1+0x254] ;  /* 0x0002540001847983 */ /* 0x000f620000100800 */
[----:B------:R-:W-:Y:S02]  /*58e0*/  ISETP.NE.AND P1, PT, R33, RZ, PT ;  /* 0x000000ff2100720c */ /* 0x000fe40003f25270 */
[----:B------:R-:W-:Y:S01]  /*58f0*/  FSEL R182, R182, -INF , !P5 ;  /* 0xff800000b6b67808 */ /* 0x000fe20006800000 */
[----:B------:R-:W5:Y:S01]  /*5900*/  LDL R134, [R1+0x258] ;  /* 0x0002580001867983 */ /* 0x000f620000100800 */
[----:B------:R-:W-:-:S03]  /*5910*/  ISETP.GT.AND P1, PT, R12, 0x21, !P1 ;  /* 0x000000210c00780c */ /* 0x000fc60004f24270 */
[----:B------:R-:W5:Y:S01]  /*5920*/  LDL R136, [R1+0x25c] ;  /* 0x00025c0001887983 */ /* 0x000f620000100800 */
[----:B------:R-:W-:-:S03]  /*5930*/  ISETP.LT.OR P1, PT, R11, 0x22, P1 ;  /* 0x000000220b00780c */ /* 0x000fc60000f21670 */
[----:B------:R-:W5:Y:S01]  /*5940*/  LDL R138, [R1+0x260] ;  /* 0x00026000018a7983 */ /* 0x000f620000100800 */
[----:B------:R-:W-:Y:S02]  /*5950*/  FSEL R173, R173, -INF , !P1 ;  /* 0xff800000adad7808 */ /* 0x000fe40004800000 */
[----:B------:R-:W-:Y:S01]  /*5960*/  ISETP.NE.AND P1, PT, R34, RZ, PT ;  /* 0x000000ff2200720c */ /* 0x000fe20003f25270 */
[----:B------:R-:W5:Y:S03]  /*5970*/  LDL R140, [R1+0x264] ;  /* 0x00026400018c7983 */ /* 0x000f660000100800 */
[----:B------:R-:W-:Y:S01]  /*5980*/  ISETP.GT.AND P1, PT, R12, 0x28, !P1 ;  /* 0x000000280c00780c */ /* 0x000fe20004f24270 */
[----:B------:R-:W5:Y:S03]  /*5990*/  LDL R142, [R1+0x268] ;  /* 0x00026800018e7983 */ /* 0x000f660000100800 */
[----:B------:R-:W-:Y:S01]  /*59a0*/  ISETP.LT.OR P1, PT, R11, 0x29, P1 ;  /* 0x000000290b00780c */ /* 0x000fe20000f21670 */
[----:B------:R-:W5:Y:S03]  /*59b0*/  LDL R144, [R1+0x26c] ;  /* 0x00026c0001907983 */ /* 0x000f660000100800 */
[----:B------:R-:W-:Y:S01]  /*59c0*/  FSEL R174, R174, -INF , !P1 ;  /* 0xff800000aeae7808 */ /* 0x000fe20004800000 */
[----:B------:R-:W5:Y:S01]  /*59d0*/  LDL R146, [R1+0x270] ;  /* 0x0002700001927983 */ /* 0x000f620000100800 */
[----:B------:R-:W-:-:S03]  /*59e0*/  ISETP.NE.AND P1, PT, R35, RZ, PT ;  /* 0x000000ff2300720c */ /* 0x000fc60003f25270 */
        /* <DEDUP_REMOVED lines=44> */
[----:B------:R-:W-:-:S02]  /*5cb0*/  ISETP.GT.AND P1, PT, R12, RZ, !P2 ;  /* 0x000000ff0c00720c */ /* 0x000fc40005724270 */
[----:B------:R-:W-:Y:S01]  /*5cc0*/  ISETP.NE.AND P2, PT, R43, RZ, PT ;  /* 0x000000ff2b00720c */ /* 0x000fe20003f45270 */
[----:B------:R-:W5:Y:S01]  /*5cd0*/  LDL R65, [R1+0x2ec] ;  /* 0x0002ec0001417983 */ /* 0x000f620000100800 */
[----:B------:R-:W-:Y:S02]  /*5ce0*/  ISETP.LT.OR P1, PT, R11, 0x1, P1 ;  /* 0x000000010b00780c */ /* 0x000fe40000f21670 */
[C---:B------:R-:W-:Y:S01]  /*5cf0*/  ISETP.GT.AND P2, PT, R12.reuse, 0x49, !P2 ;  /* 0x000000490c00780c */ /* 0x040fe20005744270 */
[----:B------:R-:W5:Y:S01]  /*5d00*/  LDL R43, [R1+0x2c0] ;  /* 0x0002c000012b7983 */ /* 0x000f620000100800 */
[----:B------:R-:W-:Y:S02]  /*5d10*/  FSEL R133, R133, -INF , !P1 ;  /* 0xff80000085857808 */ /* 0x000fe40004800000 */
        /* <DEDUP_REMOVED lines=8> */
[----:B------:R-:W-:Y:S02]  /*5da0*/  FMNMX.FTZ R15, R127, R8, !PT ;  /* 0x000000087f0f7209 */ /* 0x000fe40007810000 */
[----:B------:R-:W-:Y:S01]  /*5db0*/  FMNMX.FTZ R8, R166, R9, !PT ;  /* 0x00000009a6087209 */ /* 0x000fe20007810000 */
[----:B------:R-:W5:Y:S01]  /*5dc0*/  LDL R73, [R1+0x2fc] ;  /* 0x0002fc0001497983 */ /* 0x000f620000100800 */
[----:B------:R-:W-:-:S02]  /*5dd0*/  FMNMX.FTZ R10, R156, R15, !PT ;  /* 0x0000000f9c0a7209 */ /* 0x000fc40007810000 */
[----:B------:R-:W-:Y:S01]  /*5de0*/  FMNMX.FTZ R9, R229, R8, !PT ;  /* 0x00000008e5097209 */ /* 0x000fe20007810000 */
[----:B------:R-:W5:Y:S01]  /*5df0*/  LDL R75, [R1+0x300] ;  /* 0x00030000014b7983 */ /* 0x000f620000100800 */
[----:B------:R-:W-:Y:S02]  /*5e00*/  FMNMX.FTZ R15, R167, R10, !PT ;  /* 0x0000000aa70f7209 */ /* 0x000fe40007810000 */
[----:B------:R-:W-:Y:S01]  /*5e10*/  FMNMX.FTZ R8, R228, R9, !PT ;  /* 0x00000009e4087209 */ /* 0x000fe20007810000 */
        /* <DEDUP_REMOVED lines=25> */
[----:B------:R-:W-:Y:S02]  /*5fb0*/  ISETP.NE.AND P1, PT, R42, RZ, PT ;  /* 0x000000ff2a00720c */ /* 0x000fe40003f25270 */
[----:B------:R-:W-:Y:S01]  /*5fc0*/  FMNMX.FTZ R10, R220, R15, !PT ;  /* 0x0000000fdc0a7209 */ /* 0x000fe20007810000 */
[----:B------:R-:W5:Y:S01]  /*5fd0*/  LDL R95, [R1+0x328] ;  /* 0x00032800015f7983 */ /* 0x000f620000100800 */
[----:B------:R-:W-:Y:S02]  /*5fe0*/  FMNMX.FTZ R8, R187, R8, !PT ;  /* 0x00000008bb087209 */ /* 0x000fe40007810000 */
[----:B------:R-:W-:Y:S01]  /*5ff0*/  ISETP.GT.AND P1, PT, R12, 0x48, !P1 ;  /* 0x000000480c00780c */ /* 0x000fe20004f24270 */
[----:B------:R-:W5:Y:S01]  /*6000*/  LDL R97, [R1+0x32c] ;  /* 0x00032c0001617983 */ /* 0x000f620000100800 */
[----:B------:R-:W-:-:S02]  /*6010*/  FMNMX.FTZ R9, R221, R10, !PT ;  /* 0x0000000add097209 */ /* 0x000fc40007810000 */
[----:B------:R-:W-:Y:S01]  /*6020*/  FMNMX.FTZ R15, R195, R8, !PT ;  /* 0x00000008c30f7209 */ /* 0x000fe20007810000 */
[----:B------:R-:W5:Y:S01]  /*6030*/  LDL R99, [R1+0x330] ;  /* 0x0003300001637983 */ /* 0x000f620000100800 */
[----:B------:R-:W-:Y:S02]  /*6040*/  ISETP.LT.OR P1, PT, R11, 0x49, P1 ;  /* 0x000000490b00780c */ /* 0x000fe40000f21670 */
[----:B------:R-:W-:Y:S01]  /*6050*/  FMNMX.FTZ R8, R176, R9, !PT ;  /* 0x00000009b0087209 */ /* 0x000fe20007810000 */
[----:B------:R-:W5:Y:S01]  /*6060*/  LDL R101, [R1+0x334] ;  /* 0x0003340001657983 */ /* 0x000f620000100800 */
[----:B------:R-:W-:Y:S02]  /*6070*/  FMNMX.FTZ R10, R218, R15, !PT ;  /* 0x0000000fda0a7209 */ /* 0x000fe40007810000 */
[----:B------:R-:W-:Y:S01]  /*6080*/  FSEL R178, R178, -INF , !P1 ;  /* 0xff800000b2b27808 */ /* 0x000fe20004800000 */
        /* <DEDUP_REMOVED lines=11> */
[----:B------:R-:W-:Y:S01]  /*6140*/  ISETP.NE.AND P6, PT, R24, RZ, PT ;  /* 0x000000ff1800720c */ /* 0x000fe20003fc5270 */
[----:B------:R-:W5:Y:S01]  /*6150*/  LDL R111, [R1+0x348] ;  /* 0x00034800016f7983 */ /* 0x000f620000100800 */
[----:B------:R-:W-:Y:S02]  /*6160*/  FMNMX.FTZ R15, R179, R8, !PT ;  /* 0x00000008b30f7209 */ /* 0x000fe40007810000 */
[----:B------:R-:W-:Y:S01]  /*6170*/  FMNMX.FTZ R10, R216, R9, !PT ;  /* 0x00000009d80a7209 */ /* 0x000fe20007810000 */
[----:B------:R-:W5:Y:S01]  /*6180*/  LDL R113, [R1+0x34c] ;  /* 0x00034c0001717983 */ /* 0x000f620000100800 */
[----:B------:R-:W-:Y:S02]  /*6190*/  ISETP.GT.AND P6, PT, R12, 0x59, !P6 ;  /* 0x000000590c00780c */ /* 0x000fe400077c4270 */
[----:B------:R-:W-:Y:S01]  /*61a0*/  FMNMX.FTZ R8, R180, R15, !PT ;  /* 0x0000000fb4087209 */ /* 0x000fe20007810000 */
[----:B------:R-:W5:Y:S01]  /*61b0*/  LDL R115, [R1+0x350] ;  /* 0x0003500001737983 */ /* 0x000f620000100800 */
[----:B------:R-:W-:-:S02]  /*61c0*/  FMNMX.FTZ R10, R215, R10, !PT ;  /* 0x0000000ad70a7209 */ /* 0x000fc40007810000 */
[----:B------:R-:W-:Y:S01]  /*61d0*/  ISETP.LT.OR P6, PT, R11, 0x5a, P6 ;  /* 0x0000005a0b00780c */ /* 0x000fe200037c1670 */
[----:B------:R-:W5:Y:S01]  /*61e0*/  LDL R15, [R1+0x294] ;  /* 0x00029400010f7983 */ /* 0x000f620000100800 */
[----:B------:R-:W-:Y:S02]  /*61f0*/  FMNMX.FTZ R9, R181, R8, !PT ;  /* 0x00000008b5097209 */ /* 0x000fe40007810000 */
[----:B------:R-:W-:Y:S01]  /*6200*/  FMNMX.FTZ R10, R217, R10, !PT ;  /* 0x0000000ad90a7209 */ /* 0x000fe20007810000 */
[----:B------:R-:W5:Y:S01]  /*6210*/  LDL R117, [R1+0x354] ;  /* 0x0003540001757983 */ /* 0x000f620000100800 */
[----:B------:R-:W-:Y:S02]  /*6220*/  FSEL R183, R183, -INF , !P6 ;  /* 0xff800000b7b77808 */ /* 0x000fe40007000000 */
[----:B------:R-:W-:Y:S01]  /*6230*/  FMNMX.FTZ R8, R182, R9, !PT ;  /* 0x00000009b6087209 */ /* 0x000fe20007810000 */
[----:B------:R-:W5:Y:S03]  /*6240*/  LDL R121, [R1+0x358] ;  /* 0x0003580001797983 */ /* 0x000f660000100800 */
[----:B------:R-:W-:Y:S01]  /*6250*/  FMNMX.FTZ R11, R183, R8, !PT ;  /* 0x00000008b70b7209 */ /* 0x000fe20007810000 */
[----:B------:R-:W0:Y:S04]  /*6260*/  SHFL.BFLY PT, R9, R10, 0x2, 0x1f ;  /* 0x0c401f000a097f89 */ /* 0x000e2800000e0000 */
[----:B------:R-:W-:Y:S04]  /*6270*/  STL.64 [R1+0x440], R10 ;  /* 0x0004400a01007387 */ /* 0x000fe80000100a00 */
[----:B------:R-:W5:Y:S04]  /*6280*/  LDL R147, [R1+0x444] ;  /* 0x0004440001937983 */ /* 0x000f680000100800 */
[----:B------:R-:W5:Y:S04]  /*6290*/  LDL R123, [R1+0x35c] ;  /* 0x00035c00017b7983 */ /* 0x000f680000100800 */
[----:B------:R-:W5:Y:S04]  /*62a0*/  LDL R125, [R1+0x360] ;  /* 0x00036000017d7983 */ /* 0x000f680000100800 */
[----:B------:R-:W5:Y:S01]  /*62b0*/  LDL R135, [R1+0x364] ;  /* 0x0003640001877983 */ /* 0x000f620000100800 */
[----:B0-----:R-:W-:-:S03]  /*62c0*/  FMNMX.FTZ R12, R10, R9, !PT ;  /* 0x000000090a0c7209 */ /* 0x001fc60007810000 */
[----:B------:R-:W5:Y:S04]  /*62d0*/  LDL R100, [R1+0x368] ;  /* 0x0003680001647983 */ /* 0x000f680000100800 */
[----:B------:R-:W0:Y:S04]  /*62e0*/  SHFL.BFLY PT, R9, R12, 0x1, 0x1f ;  /* 0x0c201f000c097f89 */ /* 0x000e2800000e0000 */
[----:B------:R-:W5:Y:S04]  /*62f0*/  LDL R102, [R1+0x36c] ;  /* 0x00036c0001667983 */ /* 0x000f680000100800 */
[----:B------:R-:W5:Y:S04]  /*6300*/  LDL R104, [R1+0x370] ;  /* 0x0003700001687983 */ /* 0x000f680000100800 */
[----:B------:R-:W5:Y:S04]  /*6310*/  LDL R106, [R1+0x374] ;  /* 0x00037400016a7983 */ /* 0x000f680000100800 */
[----:B------:R-:W5:Y:S04]  /*6320*/  LDL R108, [R1+0x378] ;  /* 0x00037800016c7983 */ /* 0x000f680000100800 */
[----:B------:R-:W5:Y:S01]  /*6330*/  LDL R110, [R1+0x37c] ;  /* 0x00037c00016e7983 */ /* 0x000f620000100800 */
[----:B0-----:R-:W-:-:S03]  /*6340*/  FMNMX.FTZ R14, R12, R9, !PT ;  /* 0x000000090c0e7209 */ /* 0x001fc60007810000 */
[----:B------:R-:W5:Y:S04]  /*6350*/  LDL R112, [R1+0x380] ;  /* 0x0003800001707983 */ /* 0x000f680000100800 */
[----:B------:R0:W-:Y:S04]  /*6360*/  STL [R1+0x440], R14 ;  /* 0x0004400e01007387 */ /* 0x0001e80000100800 */
[----:B------:R-:W5:Y:S04]  /*6370*/  LDL R119, [R1+0x440] ;  /* 0x0004400001777983 */ /* 0x000f680000100800 */
[----:B------:R-:W5:Y:S04]  /*6380*/  LDL.64 R8, [R1+0xa8] ;  /* 0x0000a80001087983 */ /* 0x000f680000100a00 */
        /* <DEDUP_REMOVED lines=40> */
[----:B--2---:R-:W-:Y:S04]  /*6610*/  STL [R1+0x284], R160 ;  /* 0x000284a001007387 */ /* 0x004fe80000100800 */
[----:B---3--:R-:W-:Y:S04]  /*6620*/  STL [R1+0x288], R162 ;  /* 0x000288a201007387 */ /* 0x008fe80000100800 */
[----:B----4-:R-:W-:Y:S04]  /*6630*/  STL [R1+0x28c], R164 ;  /* 0x00028ca401007387 */ /* 0x010fe80000100800 */
[----:B-----5:R-:W0:Y:S02]  /*6640*/  SHFL.BFLY PT, R10, R147, 0x2, 0x1f ;  /* 0x0c401f00930a7f89 */ /* 0x020e2400000e0000 */
[----:B0-----:R-:W-:-:S05]  /*6650*/  FMNMX.FTZ R149, R10, R147, !PT ;  /* 0x000000930a957209 */ /* 0x001fca0007810000 */
[----:B------:R-:W0:Y:S04]  /*6660*/  SHFL.BFLY PT, R10, R149, 0x1, 0x1f ;  /* 0x0c201f00950a7f89 */ /* 0x000e2800000e0000 */
[----:B------:R1:W-:Y:S04]  /*6670*/  STL [R1+0x294], R15 ;  /* 0x0002940f01007387 */ /* 0x0003e80000100800 */
[----:B------:R2:W-:Y:S01]  /*6680*/  STL [R1+0x298], R19 ;  /* 0x0002981301007387 */ /* 0x0005e20000100800 */
[----:B0-----:R-:W-:Y:S02]  /*6690*/  FMNMX.FTZ R10, R149, R10, !PT ;  /* 0x0000000a950a7209 */ /* 0x001fe40007810000 */
[----:B------:R-:W-:Y:S01]  /*66a0*/  FSETP.NEU.FTZ.AND P1, PT, R119, -INF , PT ;  /* 0xff8000007700780b */ /* 0x000fe20003f3d000 */
[----:B------:R-:W-:-:S02]  /*66b0*/  FMUL.FTZ R160, R14, R119 ;  /* 0x000000770ea07220 */ /* 0x000fc40000410000 */
[----:B-1----:R-:W-:-:S03]  /*66c0*/  FMUL.FTZ R15, R10, R14 ;  /* 0x0000000e0a0f7220 */ /* 0x002fc60000410000 */
[----:B------:R-:W-:Y:S02]  /*66d0*/  FSEL R160, R160, RZ, P1 ;  /* 0x000000ffa0a07208 */ /* 0x000fe40000800000 */
[----:B------:R-:W-:-:S04]  /*66e0*/  FSETP.NEU.FTZ.AND P1, PT, R10, -INF , PT ;  /* 0xff8000000a00780b */ /* 0x000fc80003f3d000 */
[----:B------:R-:W-:Y:S01]  /*66f0*/  FSEL R15, R15, RZ, P1 ;  /* 0x000000ff0f0f7208 */ /* 0x000fe20000800000 */
[----:B------:R0:W-:Y:S01]  /*6700*/  STL [R1+0x39c], R18 ;  /* 0x00039c1201007387 */ /* 0x0001e20000100800 */
[-CC-:B------:R-:W-:Y:S01]  /*6710*/  FFMA.FTZ R161, R143, R14.reuse, -R160.reuse ;  /* 0x0000000e8fa17223 */ /* 0x180fe200000108a0 */
[-CC-:B------:R-:W-:Y:S01]  /*6720*/  FFMA.FTZ R162, R141, R14.reuse, -R160.reuse ;  /* 0x0000000e8da27223 */ /* 0x180fe200000108a0 */
[-CC-:B------:R-:W-:Y:S01]  /*6730*/  FFMA.FTZ R163, R139, R14.reuse, -R160.reuse ;  /* 0x0000000e8ba37223 */ /* 0x180fe200000108a0 */
[----:B------:R1:W-:Y:S01]  /*6740*/  STL [R1+0x3f0], R20 ;  /* 0x0003f01401007387 */ /* 0x0003e20000100800 */
[-CC-:B------:R-:W-:Y:S01]  /*6750*/  FFMA.FTZ R164, R133, R14.reuse, -R15.reuse ;  /* 0x0000000e85a47223 */ /* 0x180fe2000001080f */
[-CC-:B------:R-:W-:Y:S01]  /*6760*/  FFMA.FTZ R165, R131, R14.reuse, -R15.reuse ;  /* 0x0000000e83a57223 */ /* 0x180fe2000001080f */
[-CC-:B--2---:R-:W-:Y:S01]  /*6770*/  FFMA.FTZ R19, R129, R14.reuse, -R15.reuse ;  /* 0x0000000e81137223 */ /* 0x184fe2000001080f */
[-C--:B0-----:R-:W-:Y:S01]  /*6780*/  FFMA.FTZ R18, R137, R14.reuse, -R160 ;  /* 0x0000000e89127223 */ /* 0x081fe200000108a0 */
[----:B-1----:R-:W-:Y:S01]  /*6790*/  FFMA.FTZ R20, R127, R14, -R15 ;  /* 0x0000000e7f147223 */ /* 0x002fe2000001080f */
        /* <DEDUP_REMOVED lines=12> */
[----:B------:R-:W-:-:S03]  /*6860*/  R2UR UR6, R8 ;  /* 0x00000000080672ca */ /* 0x000fc600000e0000 */
[----:B------:R4:W-:Y:S01]  /*6870*/  STL [R1+0x2bc], R41 ;  /* 0x0002bc2901007387 */ /* 0x0009e20000100800 */
[----:B--2---:R-:W-:-:S03]  /*6880*/  IMAD.MOV.U32 R27, RZ, RZ, R9 ;  /* 0x000000ffff1b7224 */ /* 0x004fc600078e0009 */
[----:B------:R2:W-:Y:S01]  /*6890*/  STL [R1+0x3f4], R38 ;  /* 0x0003f42601007387 */ /* 0x0005e20000100800 */
[----:B---3--:R-:W-:-:S03]  /*68a0*/  IMAD.MOV.U32 R39, RZ, RZ, R9 ;  /* 0x000000ffff277224 */ /* 0x008fc600078e0009 */
[----:B------:R3:W-:Y:S01]  /*68b0*/  STL [R1+0x3f8], R40 ;  /* 0x0003f82801007387 */ /* 0x0007e20000100800 */
[----:B----4-:R-:W-:-:S03]  /*68c0*/  IMAD.MOV.U32 R41, RZ, RZ, R9 ;  /* 0x000000ffff297224 */ /* 0x010fc600078e0009 */
[----:B------:R4:W-:Y:S01]  /*68d0*/  STL [R1+0x408], R26 ;  /* 0x0004081a01007387 */ /* 0x0009e20000100800 */
[C---:B--2---:R-:W-:Y:S01]  /*68e0*/  VIADD R38, R8.reuse, 0x80 ;  /* 0x0000008008267836 */ /* 0x044fe20000000000 */
[----:B0-----:R-:W-:Y:S02]  /*68f0*/  F2FP.BF16.F32.PACK_AB R153, R165, R164 ;  /* 0x000000a4a599723e */ /* 0x001fe400000010ff */
[----:B------:R0:W-:Y:S01]  /*6900*/  STL [R1+0x27c], R152 ;  /* 0x00027c9801007387 */ /* 0x0001e20000100800 */
[----:B---3--:R-:W-:Y:S01]  /*6910*/  VIADD R40, R8, 0x100 ;  /* 0x0000010008287836 */ /* 0x008fe20000000000 */
[----:B-1----:R-:W-:Y:S02]  /*6920*/  F2FP.BF16.F32.PACK_AB R155, R20, R19 ;  /* 0x00000013149b723e */ /* 0x002fe400000010ff */
[----:B------:R1:W-:Y:S01]  /*6930*/  STL [R1+0x280], R154 ;  /* 0x0002809a01007387 */ /* 0x0003e20000100800 */
[----:B----4-:R-:W-:Y:S01]  /*6940*/  VIADD R26, R8, 0x180 ;  /* 0x00000180081a7836 */ /* 0x010fe20000000000 */
[----:B------:R-:W-:-:S02]  /*6950*/  R2UR UR10, R38 ;  /* 0x00000000260a72ca */ /* 0x000fc400000e0000 */
[----:B0-----:R-:W-:Y:S01]  /*6960*/  F2FP.BF16.F32.PACK_AB R152, R162, R161 ;  /* 0x000000a1a298723e */ /* 0x001fe200000010ff */
[----:B------:R-:W-:Y:S01]  /*6970*/  STL [R1+0x230], R114 ;  /* 0x0002307201007387 */ /* 0x000fe20000100800 */
[----:B-1----:R-:W-:-:S03]  /*6980*/  F2FP.BF16.F32.PACK_AB R154, R18, R163 ;  /* 0x000000a3129a723e */ /* 0x002fc600000010ff */
[----:B------:R-:W-:Y:S01]  /*6990*/  STL [R1+0x234], R116 ;  /* 0x0002347401007387 */ /* 0x000fe20000100800 */
[----:B------:R-:W-:Y:S02]  /*69a0*/  R2UR UR11, R39 ;  /* 0x00000000270b72ca */ /* 0x000fe400000e0000 */
[----:B------:R-:W-:Y:S01]  /*69b0*/  R2UR UR14, R40 ;  /* 0x00000000280e72ca */ /* 0x000fe200000e0000 */
[----:B------:R-:W-:Y:S01]  /*69c0*/  STL [R1+0x238], R118 ;  /* 0x0002387601007387 */ /* 0x000fe20000100800 */
[----:B------:R-:W-:Y:S02]  /*69d0*/  R2UR UR15, R41 ;  /* 0x00000000290f72ca */ /* 0x000fe400000e0000 */
[----:B------:R-:W-:Y:S01]  /*69e0*/  R2UR UR18, R26 ;  /* 0x000000001a1272ca */ /* 0x000fe200000e0000 */
        /* <DEDUP_REMOVED lines=120> */
[----:B------:R-:W-:Y:S04]  /*7170*/  STL [R1+0x428], R12 ;  /* 0x0004280c01007387 */ /* 0x000fe80000100800 */
[----:B------:R2:W-:Y:S01]  /*7180*/  STL [R1+0x42c], R21 ;  /* 0x00042c1501007387 */ /* 0x0005e20000100800 */
[----:B------:R-:W-:Y:S08]  /*7190*/  MUFU.EX2 R156, R156 ;  /* 0x0000009c009c7308 */ /* 0x000ff00000000800 */
[----:B0-----:R-:W-:Y:S08]  /*71a0*/  MUFU.EX2 R11, R228 ;  /* 0x000000e4000b7308 */ /* 0x001ff00000000800 */
[----:B--2---:R-:W0:Y:S08]  /*71b0*/  MUFU.EX2 R21, R229 ;  /* 0x000000e500157308 */ /* 0x004e300000000800 */
[----:B------:R-:W2:Y:S08]  /*71c0*/  MUFU.EX2 R12, R227 ;  /* 0x000000e3000c7308 */ /* 0x000eb00000000800 */
[----:B------:R-:W3:Y:S08]  /*71d0*/  MUFU.EX2 R167, R167 ;  /* 0x000000a700a77308 */ /* 0x000ef00000000800 */
[----:B------:R-:W-:Y:S08]  /*71e0*/  MUFU.EX2 R168, R168 ;  /* 0x000000a800a87308 */ /* 0x000ff00000000800 */
[----:B------:R-:W4:Y:S01]  /*71f0*/  MUFU.EX2 R169, R169 ;  /* 0x000000a900a97308 */ /* 0x000f220000000800 */
        /* <DEDUP_REMOVED lines=10> */
[----:B------:R-:W5:Y:S08]  /*72a0*/  MUFU.EX2 R13, R13 ;  /* 0x0000000d000d7308 */ /* 0x000f700000000800 */
[----:B------:R-:W-:Y:S08]  /*72b0*/  MUFU.EX2 R170, R170 ;  /* 0x000000aa00aa7308 */ /* 0x000ff00000000800 */
[----:B------:R-:W1:Y:S08]  /*72c0*/  MUFU.EX2 R171, R171 ;  /* 0x000000ab00ab7308 */ /* 0x000e700000000800 */
[----:B------:R-:W-:Y:S01]  /*72d0*/  MUFU.EX2 R172, R172 ;  /* 0x000000ac00ac7308 */ /* 0x000fe20000000800 */
[----:B------:R-:W-:-:S02]  /*72e0*/  WARPGROUP.DEPBAR.LE gsb0, 0x0 ;  /* 0x00008000000079c5 */ /* 0x000fc40000010000 */
[----:B0-----:R-:W-:Y:S02]  /*72f0*/  F2FP.BF16.F32.PACK_AB R152, R21, R166 ;  /* 0x000000a61598723e */ /* 0x001fe400000010ff */
[----:B--2---:R-:W-:Y:S02]  /*7300*/  F2FP.BF16.F32.PACK_AB R154, R12, R11 ;  /* 0x0000000b0c9a723e */ /* 0x004fe400000010ff */
        /* <DEDUP_REMOVED lines=38> */
[----:B------:R-:W2:Y:S01]  /*7570*/  MUFU.EX2 R175, R175 ;  /* 0x000000af00af7308 */ /* 0x000ea20000000800 */
[----:B------:R-:W-:Y:S01]  /*7580*/  FADD.FTZ R162, R161, R162 ;  /* 0x000000a2a1a27221 */ /* 0x000fe20000010000 */
[-CC-:B------:R-:W-:Y:S01]  /*7590*/  FFMA.FTZ R158, R158, R14.reuse, -R160.reuse ;  /* 0x0000000e9e9e7223 */ /* 0x180fe200000108a0 */
[-CC-:B------:R-:W-:Y:S01]  /*75a0*/  FFMA.FTZ R159, R159, R14.reuse, -R160.reuse ;  /* 0x0000000e9f9f7223 */ /* 0x180fe200000108a0 */
[-C--:B------:R-:W-:Y:S01]  /*75b0*/  FFMA.FTZ R186, R186, R14.reuse, -R160 ;  /* 0x0000000ebaba7223 */ /* 0x080fe200000108a0 */
[----:B------:R-:W-:Y:S01]  /*75c0*/  FADD.FTZ R163, R163, R162 ;  /* 0x000000a2a3a37221 */ /* 0x000fe20000010000 */
[-CC-:B------:R-:W-:Y:S01]  /*75d0*/  FFMA.FTZ R187, R187, R14.reuse, -R160.reuse ;  /* 0x0000000ebbbb7223 */ /* 0x180fe200000108a0 */
[-CC-:B------:R-:W-:Y:S01]  /*75e0*/  FFMA.FTZ R188, R188, R14.reuse, -R15.reuse ;  /* 0x0000000ebcbc7223 */ /* 0x180fe2000001080f */
[-CC-:B------:R-:W-:Y:S01]  /*75f0*/  FFMA.FTZ R161, R219, R14.reuse, -R15.reuse ;  /* 0x0000000edba17223 */ /* 0x180fe2000001080f */
[-CC-:B------:R-:W-:Y:S01]  /*7600*/  FFMA.FTZ R162, R221, R14.reuse, -R15.reuse ;  /* 0x0000000edda27223 */ /* 0x180fe2000001080f */
        /* <DEDUP_REMOVED lines=10> */
[----:B------:R-:W3:Y:S08]  /*76b0*/  MUFU.EX2 R159, R159 ;  /* 0x0000009f009f7308 */ /* 0x000ef00000000800 */
[----:B------:R-:W-:Y:S08]  /*76c0*/  MUFU.EX2 R186, R186 ;  /* 0x000000ba00ba7308 */ /* 0x000ff00000000800 */
[----:B------:R-:W4:Y:S08]  /*76d0*/  MUFU.EX2 R187, R187 ;  /* 0x000000bb00bb7308 */ /* 0x000f300000000800 */
[----:B------:R-:W-:Y:S08]  /*76e0*/  MUFU.EX2 R188, R188 ;  /* 0x000000bc00bc7308 */ /* 0x000ff00000000800 */
[----:B------:R-:W4:Y:S08]  /*76f0*/  MUFU.EX2 R161, R161 ;  /* 0x000000a100a17308 */ /* 0x000f300000000800 */
[----:B------:R-:W-:Y:S08]  /*7700*/  MUFU.EX2 R160, R220 ;  /* 0x000000dc00a07308 */ /* 0x000ff00000000800 */
[----:B------:R-:W4:Y:S01]  /*7710*/  MUFU.EX2 R162, R162 ;  /* 0x000000a200a27308 */ /* 0x000f220000000800 */
[----:B------:R-:W-:-:S02]  /*7720*/  WARPGROUP.DEPBAR.LE gsb0, 0x0 ;  /* 0x00008000000079c5 */ /* 0x000fc40000010000 */
[----:B-----5:R-:W-:Y:S02]  /*7730*/  F2FP.BF16.F32.PACK_AB R152, R13, R157 ;  /* 0x0000009d0d98723e */ /* 0x020fe400000010ff */
[----:B-1----:R-:W-:Y:S02]  /*7740*/  F2FP.BF16.F32.PACK_AB R154, R171, R170 ;  /* 0x000000aaab9a723e */ /* 0x002fe400000010ff */
[----:B0-----:R-:W-:Y:S02]  /*7750*/  F2FP.BF16.F32.PACK_AB R153, R173, R172 ;  /* 0x000000acad99723e */ /* 0x001fe400000010ff */
[----:B--2---:R-:W-:Y:S01]  /*7760*/  F2FP.BF16.F32.PACK_AB R155, R175, R174 ;  /* 0x000000aeaf9b723e */ /* 0x004fe200000010ff */
        /* <DEDUP_REMOVED lines=35> */
[----:B------:R-:W-:Y:S01]  /*79a0*/  FADD.FTZ R163, R18, R163 ;  /* 0x000000a312a37221 */ /* 0x000fe20000010000 */
[-CC-:B------:R-:W-:Y:S01]  /*79b0*/  FFMA.FTZ R176, R176, R14.reuse, -R15.reuse ;  /* 0x0000000eb0b07223 */ /* 0x180fe2000001080f */
[-CC-:B------:R-:W-:Y:S01]  /*79c0*/  FFMA.FTZ R178, R178, R14.reuse, -R15.reuse ;  /* 0x0000000eb2b27223 */ /* 0x180fe2000001080f */
[-CC-:B------:R-:W-:Y:S01]  /*79d0*/  FFMA.FTZ R179, R179, R14.reuse, -R15.reuse ;  /* 0x0000000eb3b37223 */ /* 0x180fe2000001080f */
[----:B------:R-:W-:Y:S08]  /*79e0*/  MUFU.EX2 R195, R195 ;  /* 0x000000c300c37308 */ /* 0x000ff00000000800 */
[----:B------:R-:W0:Y:S08]  /*79f0*/  MUFU.EX2 R218, R218 ;  /* 0x000000da00da7308 */ /* 0x000e300000000800 */
[----:B------:R-:W-:Y:S08]  /*7a00*/  MUFU.EX2 R189, R189 ;  /* 0x000000bd00bd7308 */ /* 0x000ff00000000800 */
[----:B------:R-:W1:Y:S08]  /*7a10*/  MUFU.EX2 R203, R203 ;  /* 0x000000cb00cb7308 */ /* 0x000e700000000800 */
[----:B------:R-:W-:Y:S01]  /*7a20*/  MUFU.EX2 R18, R176 ;  /* 0x000000b000127308 */ /* 0x000fe20000000800 */
[-CC-:B------:R-:W-:Y:S01]  /*7a30*/  FFMA.FTZ R180, R180, R14.reuse, -R15.reuse ;  /* 0x0000000eb4b47223 */ /* 0x180fe2000001080f */
[-CC-:B------:R-:W-:Y:S01]  /*7a40*/  FFMA.FTZ R181, R181, R14.reuse, -R15.reuse ;  /* 0x0000000eb5b57223 */ /* 0x180fe2000001080f */
[-CC-:B------:R-:W-:Y:S01]  /*7a50*/  FFMA.FTZ R182, R182, R14.reuse, -R15.reuse ;  /* 0x0000000eb6b67223 */ /* 0x180fe2000001080f */
[----:B------:R-:W-:Y:S01]  /*7a60*/  FFMA.FTZ R183, R183, R14, -R15 ;  /* 0x0000000eb7b77223 */ /* 0x000fe2000001080f */
[----:B------:R-:W-:-:S02]  /*7a70*/  WARPGROUP.DEPBAR.LE gsb0, 0x0 ;  /* 0x00008000000079c5 */ /* 0x000fc40000010000 */
[----:B---3--:R-:W-:Y:S02]  /*7a80*/  F2FP.BF16.F32.PACK_AB R152, R159, R158 ;  /* 0x0000009e9f98723e */ /* 0x008fe400000010ff */
[----:B----4-:R-:W-:Y:S02]  /*7a90*/  F2FP.BF16.F32.PACK_AB R154, R187, R186 ;  /* 0x000000babb9a723e */ /* 0x010fe400000010ff */
[----:B------:R-:W-:Y:S02]  /*7aa0*/  F2FP.BF16.F32.PACK_AB R153, R161, R188 ;  /* 0x000000bca199723e */ /* 0x000fe400000010ff */
[----:B------:R-:W-:Y:S01]  /*7ab0*/  F2FP.BF16.F32.PACK_AB R155, R162, R160 ;  /* 0x000000a0a29b723e */ /* 0x000fe200000010ff */
        /* <DEDUP_REMOVED lines=32> */
[----:B--2---:R-:W-:-:S06]  /*7cc0*/  WARPGROUP.ARRIVE ;  /* 0x00000000000079c5 */ /* 0x004fcc0000000000 */
[----:B------:R-:W-:Y:S01]  /*7cd0*/  HGMMA.64x256x16.F32.BF16 R24, R152, gdesc[UR16].tnspB, R24, gsb0 ;  /* 0x43e0001098187df0 */ /* 0x000fe20008001818 */
[----:B------:R-:W-:Y:S08]  /*7ce0*/  MUFU.EX2 R214, R214 ;  /* 0x000000d600d67308 */ /* 0x000ff00000000800 */
[----:B------:R-:W-:Y:S08]  /*7cf0*/  MUFU.EX2 R215, R215 ;  /* 0x000000d700d77308 */ /* 0x000ff00000000800 */
[----:B------:R-:W-:Y:S08]  /*7d00*/  MUFU.EX2 R180, R180 ;  /* 0x000000b400b47308 */ /* 0x000ff00000000800 */
[----:B------:R-:W-:Y:S08]  /*7d10*/  MUFU.EX2 R181, R181 ;  /* 0x000000b500b57308 */ /* 0x000ff00000000800 */
[----:B------:R-:W-:Y:S08]  /*7d20*/  MUFU.EX2 R182, R182 ;  /* 0x000000b600b67308 */ /* 0x000ff00000000800 */
[----:B------:R-:W-:Y:S01]  /*7d30*/  MUFU.EX2 R183, R183 ;  /* 0x000000b700b77308 */ /* 0x000fe20000000800 */
[----:B------:R-:W-:-:S02]  /*7d40*/  WARPGROUP.DEPBAR.LE gsb0, 0x0 ;  /* 0x00008000000079c5 */ /* 0x000fc40000010000 */
[----:B------:R-:W-:Y:S01]  /*7d50*/  FADD.FTZ R153, R19, R164 ;  /* 0x000000a413997221 */ /* 0x000fe20000010000 */
[----:B------:R-:W-:Y:S01]  /*7d60*/  FFMA.FTZ R19, R177, R14, -R15 ;  /* 0x0000000eb1137223 */ /* 0x000fe2000001080f */
[----:B------:R-:W-:Y:S02]  /*7d70*/  FADD.FTZ R164, R166, R163 ;  /* 0x000000a3a6a47221 */ /* 0x000fe40000010000 */
[----:B------:R-:W-:Y:S02]  /*7d80*/  FADD.FTZ R153, R20, R153 ;  /* 0x0000009914997221 */ /* 0x000fe40000010000 */
[----:B------:R-:W-:Y:S01]  /*7d90*/  FADD.FTZ R164, R21, R164 ;  /* 0x000000a415a47221 */ /* 0x000fe20000010000 */
[----:B------:R-:W2:Y:S08]  /*7da0*/  MUFU.EX2 R19, R19 ;  /* 0x0000001300137308 */ /* 0x000eb00000000800 */
[----:B------:R-:W-:Y:S08]  /*7db0*/  MUFU.EX2 R20, R178 ;  /* 0x000000b200147308 */ /* 0x000ff00000000800 */
[----:B------:R-:W3:Y:S01]  /*7dc0*/  MUFU.EX2 R21, R179 ;  /* 0x000000b300157308 */ /* 0x000ee20000000800 */
[----:B------:R-:W-:-:S02]  /*7dd0*/  VIADD R14, R8, 0x200 ;  /* 0x00000200080e7836 */ /* 0x000fc40000000000 */
[----:B------:R-:W-:Y:S02]  /*7de0*/  IMAD.MOV.U32 R15, RZ, RZ, R9 ;  /* 0x000000ffff0f7224 */ /* 0x000fe400078e0009 */
[----:B------:R-:W-:Y:S01]  /*7df0*/  FADD.FTZ R156, R156, R153 ;  /* 0x000000999c9c7221 */ /* 0x000fe20000010000 */
[----:B------:R-:W-:Y:S02]  /*7e00*/  R2UR UR6, R14 ;  /* 0x000000000e0672ca */ /* 0x000fe400000e0000 */
[----:B------:R-:W-:Y:S02]  /*7e10*/  R2UR UR7, R15 ;  /* 0x000000000f0772ca */ /* 0x000fe400000e0000 */
[----:B0-----:R-:W-:Y:S02]  /*7e20*/  F2FP.BF16.F32.PACK_AB R152, R218, R195 ;  /* 0x000000c3da98723e */ /* 0x001fe400000010ff */
[----:B-1----:R-:W-:Y:S02]  /*7e30*/  F2FP.BF16.F32.PACK_AB R154, R203, R189 ;  /* 0x000000bdcb9a723e */ /* 0x002fe400000010ff */
[----:B--2---:R-:W-:-:S02]  /*7e40*/  F2FP.BF16.F32.PACK_AB R153, R19, R18 ;  /* 0x000000121399723e */ /* 0x004fc400000010ff */
        /* <DEDUP_REMOVED lines=36> */
[----:B------:R-:W1:Y:S01]  /*8090*/  MUFU.EX2 R14, R217 ;  /* 0x000000d9000e7308 */ /* 0x000e620000000800 */
[----:B------:R-:W-:Y:S01]  /*80a0*/  VIADD R8, R8, 0x280 ;  /* 0x0000028008087836 */ /* 0x000fe20000000000 */
[----:B------:R-:W-:-:S04]  /*80b0*/  R2UR UR7, R9 ;  /* 0x00000000090772ca */ /* 0x000fc800000e0000 */
[----:B------:R-:W-:Y:S01]  /*80c0*/  R2UR UR6, R8 ;  /* 0x00000000080672ca */ /* 0x000fe200000e0000 */
[----:B------:R-:W-:Y:S01]  /*80d0*/  FADD.FTZ R11, R11, R164 ;  /* 0x000000a40b0b7221 */ /* 0x000fe20000010000 */
[----:B------:R-:W2:Y:S01]  /*80e0*/  @!P0 LDL.64 R8, [R1+0x68] ;  /* 0x0000680001088983 */ /* 0x000ea20000100a00 */
[----:B------:R-:W-:Y:S02]  /*80f0*/  FADD.FTZ R167, R167, R156 ;  /* 0x0000009ca7a77221 */ /* 0x000fe40000010000 */
[----:B------:R-:W-:Y:S02]  /*8100*/  FADD.FTZ R156, R12, R11 ;  /* 0x0000000b0c9c7221 */ /* 0x000fe40000010000 */
[----:B------:R-:W3:Y:S01]  /*8110*/  @!P0 LDL R11, [R1+0x218] ;  /* 0x00021800010b8983 */ /* 0x000ee20000100800 */
[----:B------:R-:W-:Y:S01]  /*8120*/  FADD.FTZ R168, R168, R167 ;  /* 0x000000a7a8a87221 */ /* 0x000fe20000010000 */
[----:B------:R-:W-:-:S03]  /*8130*/  FADD.FTZ R156, R157, R156 ;  /* 0x0000009c9d9c7221 */ /* 0x000fc60000010000 */
[----:B------:R-:W-:Y:S01]  /*8140*/  FADD.FTZ R169, R169, R168 ;  /* 0x000000a8a9a97221 */ /* 0x000fe20000010000 */
[----:B------:R-:W-:Y:S02]  /*8150*/  WARPGROUP.DEPBAR.LE gsb0, 0x0 ;  /* 0x00008000000079c5 */ /* 0x000fe40000010000 */
[----:B0-----:R-:W-:Y:S02]  /*8160*/  F2FP.BF16.F32.PACK_AB R152, R15, R214 ;  /* 0x000000d60f98723e */ /* 0x001fe400000010ff */
[----:B-1----:R-:W-:Y:S02]  /*8170*/  F2FP.BF16.F32.PACK_AB R154, R14, R215 ;  /* 0x000000d70e9a723e */ /* 0x002fe400000010ff */
        /* <DEDUP_REMOVED lines=238> */
[----:B------:R1:W-:Y:S04]  /*9060*/  STL [R1+0x444], R10 ;  /* 0x0004440a01007387 */ /* 0x0003e80000100800 */
        /* <DEDUP_REMOVED lines=152> */
.L_x_12465:
[----:B------:R-:W-:-:S13]  /*99f0*/  ISETP.NE.AND P1, PT, R5, 0x1, PT ;  /* 0x000000010500780c */ /* 0x000fda0003f25270 */
[----:B------:R-:W-:-:S05]  /*9a00*/  @P1 IMAD.HI.U32 R2, R6, R2, RZ ;  /* 0x0000000206021227 */ /* 0x000fca00078e00ff */
[----:B------:R-:W-:-:S07]  /*9a10*/  @P1 SHF.R.U32.HI R6, RZ, R3, R2 ;  /* 0x00000003ff061219 */ /* 0x000fce0000011602 */
.L_x_12466:
[----:B------:R-:W-:Y:S05]  /*9a20*/  BSYNC B0 ;  /* 0x0000000000007941 */ /* 0x000fea0003800000 */
.L_x_12464:
[----:B------:R-:W-:-:S05]  /*9a30*/  IMAD R5, R6, R5, R5 ;  /* 0x0000000506057224 */ /* 0x000fca00078e0205 */
[----:B------:R-:W-:-:S07]  /*9a40*/  VIMNMX R4, R4, R5, PT ;  /* 0x0000000504047248 */ /* 0x000fce0003fe0100 */
.L_x_12463:
        /* <DEDUP_REMOVED lines=8> */
.L_x_12471:
[----:B------:R-:W-:Y:S01]  /*9ad0*/  BSSY B0, `(.L_x_12470) ;  /* 0x0000004000007945 */ /* 0x000fe20003800000 */
[----:B------:R-:W-:Y:S01]  /*9ae0*/  VIADD R0, R16, 0x178 ;  /* 0x0000017810007836 */ /* 0x000fe20000000000 */
[----:B------:R-:W-:-:S07]  /*9af0*/  MOV R214, 0x9b10 ;  /* 0x00009b1000d67802 */ /* 0x000fce0000000f00 */
[----:B------:R-:W-:Y:S05]  /*9b00*/  CALL.REL.NOINC `($_ZN7cutlass13device_kernelIN5flash11enable_sm90INS1_16FlashAttnFwdSm90INS1_25CollectiveMainloopFwdSm90ILi2EN4cute5tupleIJNS5_1CILi1EEES8_S8_EEENS6_IJNS7_ILi128EEENS7_ILi96EEENS7_ILi64EEEEEELi256ENS_10bfloat16_tEfNS_4arch4Sm90ELb0ELb1ELb1ELb1ELb0ELb0ELb1ELb1ELb0ELb1ELb0ELb0EEENS1_21CollectiveEpilogueFwdINS6_IJSA_NS7_ILi256EEESB_EEES9_SE_SG_Li256ELb1ELb1ELb0ELb0EEENS1_36VarlenDynamicPersistentTileSchedulerILi128ELi96ELi256ELi128ELb0ELb1ELb1ELb1ELb0ELb1EEEEEEEEEvNT_6ParamsE$_ZZN5flash25CollectiveMainloopFwdSm90ILi2EN4cute5tupleIJNS1_1CILi1EEES4_S4_EEENS2_IJNS3_ILi128EEENS3_ILi96EEENS3_ILi64EEEEEELi256EN7cutlass10bfloat16_tEfNSA_4arch4Sm90ELb0ELb1ELb1ELb1ELb0ELb0ELb1ELb1ELb0ELb1ELb0ELb0EE3mmaINS_16FlashAttnFwdSm90ISE_NS_21CollectiveEpilogueFwdINS2_IJS6_NS3_ILi256EEES7_EEES5_SB_SD_Li256ELb1ELb1ELb0ELb0EEENS_36VarlenDynamicPersistentTileSchedulerILi128ELi96ELi256ELi128ELb0ELb1ELb1ELb1ELb0ELb1EEEE13SharedStorageENS1_6TensorINS1_11ArrayEngineIfLm128EEENS1_6LayoutINS2_IJNS2_IJNS3_ILi2EEEST_NS3_ILi32EEEEEES4_S4_EEENS2_IJNS2_IJS4_ST_NS3_ILi4EEEEEENS3_ILi0EEESZ_EEEEEEENS_7SoftmaxILi2ELi0EEEEEbRKNSE_6ParamsENSA_25PipelineTmaAsyncNoClusterILi2ENSA_16PipelineTmaAsyncILi2EEEEES1B_RNSA_13PipelineStateILj2EEERT0_RT1_iRiRKNS_16SeqlenInfoQKNewKILb1ELb0EEENS2_IJiiiiEEERT_ENKUliT_T0_T1_E_clIZSF_ISO_S12_S14_EbS17_S1B_S1B_S1E_S1G_S1I_iS1J_S1N_S1O_S1Q_EUlRS1R_iE1_NS3_ILb0EEENS3_ILb1EEEEEDaiS1R_S1S_S1T_) ;  /* 0x0000023000687944 */ /* 0x000fea0003c00000 */
[----:B------:R-:W-:Y:S05]  /*9b10*/  BSYNC B0 ;  /* 0x0000000000007941 */ /* 0x000fea0003800000 */
.L_x_12470:
[C---:B------:R-:W-:Y:S01]  /*9b20*/  ISETP.GT.AND P1, PT, R10.reuse, R189, PT ;  /* 0x000000bd0a00720c */ /* 0x040fe20003f24270 */
[----:B------:R-:W-:-:S12]  /*9b30*/  VIADD R10, R10, 0xffffffff ;  /* 0xffffffff0a0a7836 */ /* 0x000fd80000000000 */
[----:B------:R-:W-:Y:S05]  /*9b40*/  @P1 BRA `(.L_x_12471) ;  /* 0xfffffffc00e01947 */ /* 0x000fea000383ffff */
[----:B------:R-:W-:Y:S05]  /*9b50*/  BSYNC B1 ;  /* 0x0000000000017941 */ /* 0x000fea0003800000 */
.L_x_12469:
[----:B------:R-:W2:Y:S02]  /*9b60*/  LDL R0, [R1+0x70] ;  /* 0x0000700001007983 */ /* 0x000ea40000100800 */
[----:B--2---:R-:W-:-:S07]  /*9b70*/  IMAD.SHL.U32 R0, R0, 0x80, RZ ;  /* 0x0000008000007824 */ /* 0x004fce00078e00ff */
.L_x_12468:
[----:B------:R-:W-:Y:S05]  /*9b80*/  BSYNC B2 ;  /* 0x0000000000027941 */ /* 0x000fea0003800000 */
.L_x_12467:
        /* <DEDUP_REMOVED lines=23> */
.L_x_12474:
[----:B------:R-:W-:-:S13]  /*9d00*/  ISETP.NE.AND P1, PT, R7, 0x1, PT ;  /* 0x000000010700780c */ /* 0x000fda0003f25270 */
[----:B------:R-:W0:Y:S02]  /*9d10*/  @P1 LDC.64 R4, c[0x0][0xae0] ;  /* 0x0002b800ff041b82 */ /* 0x000e240000000a00 */
[----:B0-----:R-:W-:-:S05]  /*9d20*/  @P1 IMAD.HI.U32 R4, R0, R4, RZ ;  /* 0x0000000400041227 */ /* 0x001fca00078e00ff */
[----:B------:R-:W-:-:S07]  /*9d30*/  @P1 SHF.R.U32.HI R0, RZ, R5, R4 ;  /* 0x00000005ff001219 */ /* 0x000fce0000011604 */
.L_x_12475:
[----:B------:R-:W-:Y:S05]  /*9d40*/  BSYNC B0 ;  /* 0x0000000000007941 */ /* 0x000fea0003800000 */
.L_x_12473:
[----:B------:R-:W-:-:S05]  /*9d50*/  IMAD R3, R0, R7, RZ ;  /* 0x0000000700037224 */ /* 0x000fca00078e02ff */
[----:B------:R-:W-:-:S07]  /*9d60*/  VIMNMX R2, R2, R3, !PT ;  /* 0x0000000302027248 */ /* 0x000fce0007fe0100 */
.L_x_12472:
[----:B------:R-:W-:-:S04]  /*9d70*/  VIADD R2, R2, 0x5f ;  /* 0x0000005f02027836 */ /* 0x000fc80000000000 */
[----:B------:R-:W-:-:S05]  /*9d80*/  IMAD.HI R2, R2, 0x2aaaaaab, RZ ;  /* 0x2aaaaaab02027827 */ /* 0x000fca00078e02ff */
[----:B------:R-:W-:-:S04]  /*9d90*/  SHF.R.U32.HI R3, RZ, 0x1f, R2 ;  /* 0x0000001fff037819 */ /* 0x000fc80000011602 */
[----:B------:R-:W-:-:S04]  /*9da0*/  LEA.HI.SX32 R2, R2, R3, 0x1c ;  /* 0x0000000302027211 */ /* 0x000fc800078fe2ff */
[----:B------:R-:W-:-:S04]  /*9db0*/  VIMNMX R2, R2, UR45, !PT ;  /* 0x0000002d02027c48 */ /* 0x000fc8000ffe0100 */
[----:B------:R-:W-:-:S13]  /*9dc0*/  ISETP.GE.AND P1, PT, R10, R2, PT ;  /* 0x000000020a00720c */ /* 0x000fda0003f26270 */
[----:B------:R-:W-:Y:S05]  /*9dd0*/  @!P1 BRA `(.L_x_12476) ;  /* 0x0000009c00709947 */ /* 0x000fea0003800000 */
.L_x_12493:
        /* <DEDUP_REMOVED lines=24> */
.L_x_12478:
[----:B------:R-:W-:Y:S05]  /*9f60*/  BSYNC B0 ;  /* 0x0000000000007941 */ /* 0x000fea0003800000 */
.L_x_12477:
        /* <DEDUP_REMOVED lines=13> */
.L_x_12480:
[----:B------:R-:W-:Y:S05]  /*a040*/  BSYNC B0 ;  /* 0x0000000000007941 */ /* 0x000fea0003800000 */
.L_x_12479:
        /* <DEDUP_REMOVED lines=8> */
.L_x_12482:
[----:B------:R-:W-:Y:S05]  /*a0d0*/  BSYNC B0 ;  /* 0x0000000000007941 */ /* 0x000fea0003800000 */
.L_x_12481:
        /* <DEDUP_REMOVED lines=59> */
.L_x_12485:
[----:B------:R-:W-:Y:S05]  /*a490*/  BSYNC B0 ;  /* 0x0000000000007941 */ /* 0x000fea0003800000 */
.L_x_12484:
        /* <DEDUP_REMOVED lines=10> */
.L_x_12487:
[----:B------:R-:W-:Y:S05]  /*a540*/  BSYNC B0 ;  /* 0x0000000000007941 */ /* 0x000fea0003800000 */
.L_x_12486:
[----:B------:R-:W-:Y:S04]  /*a550*/  BSSY B0, `(.L_x_12488) ;  /* 0x0000006000007945 */ /* 0x000fe80003800000 */
[----:B-1----:R-:W-:Y:S05]  /*a560*/  @P2 BRA `(.L_x_12489) ;  /* 0x0000000000102947 */ /* 0x002fea0003800000 */
[----:B-----5:R-:W-:Y:S01]  /*a570*/  IMAD R4, R4, 0x8, R6 ;  /* 0x0000000804047824 */ /* 0x020fe200078e0206 */
[----:B------:R-:W-:-:S04]  /*a580*/  SHF.L.U32 R5, R5, 0x1f, RZ ;  /* 0x0000001f05057819 */ /* 0x000fc800000006ff */
[----:B------:R-:W1:Y:S02]  /*a590*/  SYNCS.PHASECHK.TRANS64.TRYWAIT P2, [R4+URZ], R5 ;  /* 0x00000005040075a7 */ /* 0x000e64000804017f */
[----:B-1----:R-:W-:Y:S05]  /*a5a0*/  @!P2 BRA `(.L_x_12490) ;  /* 0x000001fc0040a947 */ /* 0x002fea0003800000 */
.L_x_12489:
[----:B------:R-:W-:Y:S05]  /*a5b0*/  BSYNC B0 ;  /* 0x0000000000007941 */ /* 0x000fea0003800000 */
.L_x_12488:
        /* <DEDUP_REMOVED lines=261> */
[----:B------:R-:W-:-:S04]  /*b610*/  FMUL.FTZ R11, R28, R9 ;  /* 0x000000091c0b7220 */ /* 0x000fc80000410000 */
[----:B------:R-:W3:Y:S01]  /*b620*/  MUFU.TANH R7, R7 ;  /* 0x0000000700077308 */ /* 0x000ee20000002400 */
[-C--:B------:R-:W-:Y:S01]  /*b630*/  FMUL.FTZ R20, R29, R9.reuse ;  /* 0x000000091d147220 */ /* 0x080fe20000410000 */
[----:B------:R-:W-:-:S06]  /*b640*/  FMUL.FTZ R28, R32, R9 ;  /* 0x00000009201c7220 */ /* 0x000fcc0000410000 */
[----:B------:R-:W2:Y:S01]  /*b650*/  MUFU.TANH R8, R8 ;  /* 0x0000000800087308 */ /* 0x000ea20000002400 */
[-C--:B------:R-:W-:Y:S01]  /*b660*/  FMUL.FTZ R122, R30, R9.reuse ;  /* 0x000000091e7a7220 */ /* 0x080fe20000410000 */
[----:B------:R-:W-:-:S06]  /*b670*/  FMUL.FTZ R30, R33, R9 ;  /* 0x00000009211e7220 */ /* 0x000fcc0000410000 */
[----:B------:R3:W0:Y:S01]  /*b680*/  MUFU.TANH R12, R11 ;  /* 0x0000000b000c7308 */ /* 0x0006220000002400 */
[----:B------:R-:W-:-:S07]  /*b690*/  FMUL.FTZ R32, R36, R9 ;  /* 0x0000000924207220 */ /* 0x000fce0000410000 */
[----:B------:R-:W1:Y:S01]  /*b6a0*/  MUFU.TANH R20, R20 ;  /* 0x0000001400147308 */ /* 0x000e620000002400 */
[----:B---3--:R-:W-:Y:S01]  /*b6b0*/  FMNMX.FTZ R11, R7, R4, !PT ;  /* 0x00000004070b7209 */ /* 0x008fe20007810000 */
[-C--:B------:R-:W-:Y:S01]  /*b6c0*/  FMUL.FTZ R36, R37, R9.reuse ;  /* 0x0000000925247220 */ /* 0x080fe20000410000 */
[-C--:B------:R-:W-:Y:S01]  /*b6d0*/  FMUL.FTZ R40, R40, R9.reuse ;  /* 0x0000000928287220 */ /* 0x080fe20000410000 */
[----:B------:R-:W-:-:S04]  /*b6e0*/  FMUL.FTZ R76, R41, R9 ;  /* 0x00000009294c7220 */ /* 0x000fc80000410000 */
[----:B------:R-:W3:Y:S01]  /*b6f0*/  MUFU.TANH R28, R28 ;  /* 0x0000001c001c7308 */ /* 0x000ee20000002400 */
[----:B--2---:R-:W-:Y:S01]  /*b700*/  FMNMX.FTZ R11, R8, R11, !PT ;  /* 0x0000000b080b7209 */ /* 0x004fe20007810000 */
[-C--:B------:R-:W-:Y:S01]  /*b710*/  FMUL.FTZ R78, R44, R9.reuse ;  /* 0x000000092c4e7220 */ /* 0x080fe20000410000 */
[-C--:B------:R-:W-:Y:S01]  /*b720*/  FMUL.FTZ R82, R45, R9.reuse ;  /* 0x000000092d527220 */ /* 0x080fe20000410000 */
[-C--:B------:R-:W-:Y:S01]  /*b730*/  FMUL.FTZ R84, R48, R9.reuse ;  /* 0x0000000930547220 */ /* 0x080fe20000410000 */
[-C--:B------:R-:W-:Y:S01]  /*b740*/  FMUL.FTZ R92, R49, R9.reuse ;  /* 0x00000009315c7220 */ /* 0x080fe20000410000 */
[-C--:B------:R-:W-:Y:S01]  /*b750*/  FMUL.FTZ R88, R52, R9.reuse ;  /* 0x0000000934587220 */ /* 0x080fe20000410000 */
[----:B------:R-:W-:Y:S01]  /*b760*/  FMUL.FTZ R60, R60, R9 ;  /* 0x000000093c3c7220 */ /* 0x000fe20000410000 */
[----:B------:R-:W2:Y:S01]  /*b770*/  MUFU.TANH R30, R30 ;  /* 0x0000001e001e7308 */ /* 0x000ea20000002400 */
[----:B0-----:R-:W-:Y:S01]  /*b780*/  FMNMX.FTZ R11, R12, R11, !PT ;  /* 0x0000000b0c0b7209 */ /* 0x001fe20007810000 */
[-C--:B------:R-:W-:Y:S01]  /*b790*/  FMUL.FTZ R74, R61, R9.reuse ;  /* 0x000000093d4a7220 */ /* 0x080fe20000410000 */
[-C--:B------:R-:W-:Y:S01]  /*b7a0*/  FMUL.FTZ R72, R64, R9.reuse ;  /* 0x0000000940487220 */ /* 0x080fe20000410000 */
[-C--:B------:R-:W-:Y:S01]  /*b7b0*/  FMUL.FTZ R80, R65, R9.reuse ;  /* 0x0000000941507220 */ /* 0x080fe20000410000 */
[-C--:B------:R-:W-:Y:S01]  /*b7c0*/  FMUL.FTZ R86, R68, R9.reuse ;  /* 0x0000000944567220 */ /* 0x080fe20000410000 */
[-C--:B------:R-:W-:Y:S01]  /*b7d0*/  FMUL.FTZ R90, R69, R9.reuse ;  /* 0x00000009455a7220 */ /* 0x080fe20000410000 */
[----:B------:R-:W-:Y:S01]  /*b7e0*/  FMUL.FTZ R6, R26, R9 ;  /* 0x000000091a067220 */ /* 0x000fe20000410000 */
[----:B------:R-:W0:Y:S01]  /*b7f0*/  MUFU.TANH R32, R32 ;  /* 0x0000002000207308 */ /* 0x000e220000002400 */
[----:B-1----:R-:W-:Y:S01]  /*b800*/  FMNMX.FTZ R11, R20, R11, !PT ;  /* 0x0000000b140b7209 */ /* 0x002fe20007810000 */
[-C--:B------:R-:W-:Y:S01]  /*b810*/  FMUL.FTZ R3, R27, R9.reuse ;  /* 0x000000091b037220 */ /* 0x080fe20000410000 */
[-C--:B------:R-:W-:Y:S01]  /*b820*/  FMUL.FTZ R132, R31, R9.reuse ;  /* 0x000000091f847220 */ /* 0x080fe20000410000 */
[-C--:B------:R-:W-:Y:S01]  /*b830*/  FMUL.FTZ R142, R34, R9.reuse ;  /* 0x00000009228e7220 */ /* 0x080fe20000410000 */
[-C--:B------:R-:W-:Y:S01]  /*b840*/  FMUL.FTZ R148, R35, R9.reuse ;  /* 0x0000000923947220 */ /* 0x080fe20000410000 */
[-C--:B------:R-:W-:Y:S01]  /*b850*/  FMUL.FTZ R182, R38, R9.reuse ;  /* 0x0000000926b67220 */ /* 0x080fe20000410000 */
[----:B------:R-:W-:Y:S01]  /*b860*/  FMUL.FTZ R176, R39, R9 ;  /* 0x0000000927b07220 */ /* 0x000fe20000410000 */
[----:B------:R-:W1:Y:S01]  /*b870*/  MUFU.TANH R36, R36 ;  /* 0x0000002400247308 */ /* 0x000e620000002400 */
[----:B---3--:R-:W-:Y:S01]  /*b880*/  FMNMX.FTZ R11, R28, R11, !PT ;  /* 0x0000000b1c0b7209 */ /* 0x008fe20007810000 */
[-C--:B------:R-:W-:Y:S01]  /*b890*/  FMUL.FTZ R166, R42, R9.reuse ;  /* 0x000000092aa67220 */ /* 0x080fe20000410000 */
[-C--:B------:R-:W-:Y:S01]  /*b8a0*/  FMUL.FTZ R158, R43, R9.reuse ;  /* 0x000000092b9e7220 */ /* 0x080fe20000410000 */
[-C--:B------:R-:W-:Y:S01]  /*b8b0*/  FMUL.FTZ R13, R46, R9.reuse ;  /* 0x000000092e0d7220 */ /* 0x080fe20000410000 */
[-C--:B------:R-:W-:Y:S01]  /*b8c0*/  FMUL.FTZ R18, R50, R9.reuse ;  /* 0x0000000932127220 */ /* 0x080fe20000410000 */
[-C--:B------:R-:W-:Y:S01]  /*b8d0*/  FMUL.FTZ R160, R51, R9.reuse ;  /* 0x0000000933a07220 */ /* 0x080fe20000410000 */
[----:B------:R-:W-:Y:S01]  /*b8e0*/  FMUL.FTZ R168, R54, R9 ;  /* 0x0000000936a87220 */ /* 0x000fe20000410000 */
        /* <DEDUP_REMOVED lines=13> */
[----:B------:R-:W-:Y:S01]  /*b9c0*/  FMUL.FTZ R79, R71, R9 ;  /* 0x00000009474f7220 */ /* 0x000fe20000410000 */
[----:B------:R-:W4:Y:S02]  /*b9d0*/  LD.E R37, desc[UR40][R16.64+0x248] ;  /* 0x0002482810257980 */ /* 0x000f24000c101900 */
[----:B------:R-:W0:Y:S01]  /*b9e0*/  MUFU.TANH R78, R78 ;  /* 0x0000004e004e7308 */ /* 0x000e220000002400 */
[----:B-1----:R-:W-:Y:S01]  /*b9f0*/  FMNMX.FTZ R11, R36, R11, !PT ;  /* 0x0000000b240b7209 */ /* 0x002fe20007810000 */
[----:B------:R-:W4:Y:S04]  /*ba00*/  LD.E R33, desc[UR40][R16.64+0x25c] ;  /* 0x00025c2810217980 */ /* 0x000f28000c101900 */
[----:B------:R-:W4:Y:S02]  /*ba10*/  LD.E R41, desc[UR40][R16.64+0x27c] ;  /* 0x00027c2810297980 */ /* 0x000f24000c101900 */
[----:B------:R-:W1:Y:S01]  /*ba20*/  MUFU.TANH R82, R82 ;  /* 0x0000005200527308 */ /* 0x000e620000002400 */
[----:B---3--:R-:W-:Y:S01]  /*ba30*/  FMNMX.FTZ R11, R40, R11, !PT ;  /* 0x0000000b280b7209 */ /* 0x008fe20007810000 */
[----:B------:R-:W-:Y:S01]  /*ba40*/  FMUL.FTZ R48, R56, R9 ;  /* 0x0000000938307220 */ /* 0x000fe20000410000 */
[----:B------:R-:W3:Y:S04]  /*ba50*/  LD.E R49, desc[UR40][R16.64+0x278] ;  /* 0x0002782810317980 */ /* 0x000ee8000c101900 */
[----:B------:R-:W3:Y:S01]  /*ba60*/  LD.E R45, desc[UR40][R16.64+0x28c] ;  /* 0x00028c28102d7980 */ /* 0x000ee2000c101900 */
[----:B------:R-:W1:Y:S01]  /*ba70*/  MUFU.TANH R84, R84 ;  /* 0x0000005400547308 */ /* 0x000e620000002400 */
[----:B--2---:R-:W-:-:S07]  /*ba80*/  FMNMX.FTZ R11, R76, R11, !PT ;  /* 0x0000000b4c0b7209 */ /* 0x004fce0007810000 */
[----:B------:R-:W2:Y:S01]  /*ba90*/  MUFU.TANH R92, R92 ;  /* 0x0000005c005c7308 */ /* 0x000ea20000002400 */
[----:B0-----:R-:W-:Y:S01]  /*baa0*/  FMNMX.FTZ R11, R78, R11, !PT ;  /* 0x0000000b4e0b7209 */ /* 0x001fe20007810000 */
[----:B------:R-:W-:Y:S01]  /*bab0*/  FMUL.FTZ R52, R57, R9 ;  /* 0x0000000939347220 */ /* 0x000fe20000410000 */
[----:B------:R-:W3:Y:S05]  /*bac0*/  LD.E R27, desc[UR40][R16.64+0x42c] ;  /* 0x00042c28101b7980 */ /* 0x000eea000c101900 */
[----:B------:R-:W0:Y:S01]  /*bad0*/  MUFU.TANH R88, R88 ;  /* 0x0000005800587308 */ /* 0x000e220000002400 */
[----:B-1----:R-:W-:Y:S01]  /*bae0*/  FMNMX.FTZ R11, R82, R11, !PT ;  /* 0x0000000b520b7209 */ /* 0x002fe20007810000 */
[----:B------:R-:W3:Y:S04]  /*baf0*/  LD.E R38, desc[UR40][R16.64+0x244] ;  /* 0x0002442810267980 */ /* 0x000ee8000c101900 */
[----:B------:R-:W3:Y:S02]  /*bb00*/  LD.E R34, desc[UR40][R16.64+0x250] ;  /* 0x0002502810227980 */ /* 0x000ee4000c101900 */
[----:B------:R-:W1:Y:S01]  /*bb10*/  MUFU.TANH R44, R44 ;  /* 0x0000002c002c7308 */ /* 0x000e620000002400 */
[----:B------:R-:W-:Y:S01]  /*bb20*/  FMNMX.FTZ R11, R84, R11, !PT ;  /* 0x0000000b540b7209 */ /* 0x000fe20007810000 */
[----:B------:R-:W3:Y:S04]  /*bb30*/  LD.E R46, desc[UR40][R16.64+0x270] ;  /* 0x00027028102e7980 */ /* 0x000ee8000c101900 */
[----:B------:R-:W3:Y:S02]  /*bb40*/  LD.E R42, desc[UR40][R16.64+0x274] ;  /* 0x00027428102a7980 */ /* 0x000ee4000c101900 */
[----:B------:R-:W1:Y:S01]  /*bb50*/  MUFU.TANH R48, R48 ;  /* 0x0000003000307308 */ /* 0x000e620000002400 */
[----:B--2---:R-:W-:Y:S01]  /*bb60*/  FMNMX.FTZ R11, R92, R11, !PT ;  /* 0x0000000b5c0b7209 */ /* 0x004fe20007810000 */
[----:B------:R-:W2:Y:S04]  /*bb70*/  LD.E R50, desc[UR40][R16.64+0x284] ;  /* 0x0002842810327980 */ /* 0x000ea8000c101900 */
[----:B------:R-:W2:Y:S02]  /*bb80*/  LD.E R54, desc[UR40][R16.64+0x290] ;  /* 0x0002902810367980 */ /* 0x000ea4000c101900 */
[----:B------:R-:W1:Y:S01]  /*bb90*/  MUFU.TANH R52, R52 ;  /* 0x0000003400347308 */ /* 0x000e620000002400 */
[----:B0-----:R-:W-:Y:S01]  /*bba0*/  FMNMX.FTZ R11, R88, R11, !PT ;  /* 0x0000000b580b7209 */ /* 0x001fe20007810000 */
[----:B------:R-:W2:Y:S06]  /*bbb0*/  LD.E R56, desc[UR40][R16.64+0x2a0] ;  /* 0x0002a02810387980 */ /* 0x000eac000c101900 */
[----:B------:R-:W0:Y:S01]  /*bbc0*/  MUFU.TANH R60, R60 ;  /* 0x0000003c003c7308 */ /* 0x000e220000002400 */
[----:B-1----:R-:W-:Y:S01]  /*bbd0*/  FMNMX.FTZ R11, R44, R11, !PT ;  /* 0x0000000b2c0b7209 */ /* 0x002fe20007810000 */
[----:B------:R-:W2:Y:S04]  /*bbe0*/  LD.E R58, desc[UR40][R16.64+0x2a4] ;  /* 0x0002a428103a7980 */ /* 0x000ea8000c101900 */
[----:B------:R-:W2:Y:S02]  /*bbf0*/  LD.E R61, desc[UR40][R16.64+0x2ac] ;  /* 0x0002ac28103d7980 */ /* 0x000ea4000c101900 */
[----:B------:R-:W1:Y:S01]  /*bc00*/  MUFU.TANH R74, R74 ;  /* 0x0000004a004a7308 */ /* 0x000e620000002400 */
[----:B------:R-:W-:Y:S01]  /*bc10*/  FMNMX.FTZ R11, R48, R11, !PT ;  /* 0x0000000b300b7209 */ /* 0x000fe20007810000 */
[----:B------:R-:W2:Y:S04]  /*bc20*/  LD.E R68, desc[UR40][R16.64+0x2b0] ;  /* 0x0002b02810447980 */ /* 0x000ea8000c101900 */
[----:B------:R-:W2:Y:S02]  /*bc30*/  LD.E R64, desc[UR40][R16.64+0x2c4] ;  /* 0x0002c42810407980 */ /* 0x000ea4000c101900 */
[----:B------:R-:W1:Y:S01]  /*bc40*/  MUFU.TANH R72, R72 ;  /* 0x0000004800487308 */ /* 0x000e620000002400 */
[----:B------:R-:W-:Y:S01]  /*bc50*/  FMNMX.FTZ R11, R52, R11, !PT ;  /* 0x0000000b340b7209 */ /* 0x000fe20007810000 */
        /* <DEDUP_REMOVED lines=11> */
[----:B------:R-:W2:Y:S03]  /*bd10*/  LD.E R39, desc[UR40][R16.64+0x23c] ;  /* 0x00023c2810277980 */ /* 0x000ea6000c101900 */
[----:B------:R-:W-:Y:S01]  /*bd20*/  FMNMX.FTZ R11, R80, R11, !PT ;  /* 0x0000000b500b7209 */ /* 0x000fe20007810000 */
[----:B------:R-:W2:Y:S02]  /*bd30*/  LD.E R35, desc[UR40][R16.64+0x24c] ;  /* 0x00024c2810237980 */ /* 0x000ea4000c101900 */
[----:B------:R-:W1:Y:S01]  /*bd40*/  MUFU.TANH R6, R6 ;  /* 0x0000000600067308 */ /* 0x000e620000002400 */
[----:B0-----:R-:W-:Y:S01]  /*bd50*/  FMNMX.FTZ R11, R86, R11, !PT ;  /* 0x0000000b560b7209 */ /* 0x001fe20007810000 */
[----:B------:R-:W2:Y:S04]  /*bd60*/  LD.E R51, desc[UR40][R16.64+0x26c] ;  /* 0x00026c2810337980 */ /* 0x000ea8000c101900 */
[----:B------:R-:W2:Y:S02]  /*bd70*/  LD.E R43, desc[UR40][R16.64+0x298] ;  /* 0x00029828102b7980 */ /* 0x000ea4000c101900 */
[----:B------:R-:W0:Y:S01]  /*bd80*/  MUFU.TANH R3, R3 ;  /* 0x0000000300037308 */ /* 0x000e220000002400 */
[----:B-1----:R-:W-:Y:S01]  /*bd90*/  FMNMX.FTZ R15, R90, R11, !PT ;  /* 0x0000000b5a0f7209 */ /* 0x002fe20007810000 */
[----:B------:R-:W2:Y:S06]  /*bda0*/  LD.E R63, desc[UR40][R16.64+0x29c] ;  /* 0x00029c28103f7980 */ /* 0x000eac000c101900 */
[----:B------:R-:W1:Y:S01]  /*bdb0*/  MUFU.TANH R122, R122 ;  /* 0x0000007a007a7308 */ /* 0x000e620000002400 */
[----:B------:R-:W1:Y:S01]  /*bdc0*/  SHFL.BFLY PT, R14, R15, 0x2, 0x1f ;  /* 0x0c401f000f0e7f89 */ /* 0x000e6200000e0000 */
[----:B------:R-:W-:-:S03]  /*bdd0*/  FMNMX.FTZ R24, R6, R5, !PT ;  /* 0x0000000506187209 */ /* 0x000fc60007810000 */
[----:B------:R-:W2:Y:S03]  /*bde0*/  LD.E R55, desc[UR40][R16.64+0x2a8] ;  /* 0x0002a82810377980 */ /* 0x000ea6000c101900 */
[----:B------:R-:W1:Y:S01]  /*bdf0*/  MUFU.TANH R132, R132 ;  /* 0x0000008400847308 */ /* 0x000e620000002400 */
[----:B0-----:R-:W-:Y:S01]  /*be00*/  FMNMX.FTZ R11, R3, R24, !PT ;  /* 0x00000018030b7209 */ /* 0x001fe20007810000 */
[----:B------:R-:W2:Y:S04]  /*be10*/  LD.E R59, desc[UR40][R16.64+0x2b8] ;  /* 0x0002b828103b7980 */ /* 0x000ea8000c101900 */
[----:B------:R-:W2:Y:S02]  /*be20*/  LD.E R57, desc[UR40][R16.64+0x2bc] ;  /* 0x0002bc2810397980 */ /* 0x000ea4000c101900 */
[----:B------:R-:W0:Y:S01]  /*be30*/  MUFU.TANH R142, R142 ;  /* 0x0000008e008e7308 */ /* 0x000e220000002400 */
[----:B-1----:R-:W-:Y:S01]  /*be40*/  FMNMX.FTZ R11, R122, R11, !PT ;  /* 0x0000000b7a0b7209 */ /* 0x002fe20007810000 */
[----:B------:R-:W2:Y:S04]  /*be50*/  LD.E R53, desc[UR40][R16.64+0x2c8] ;  /* 0x0002c82810357980 */ /* 0x000ea8000c101900 */
[----:B------:R-:W2:Y:S02]  /*be60*/  LD.E R71, desc[UR40][R16.64+0x2d8] ;  /* 0x0002d82810477980 */ /* 0x000ea4000c101900 */
[----:B------:R-:W1:Y:S01]  /*be70*/  MUFU.TANH R148, R148 ;  /* 0x0000009400947308 */ /* 0x000e620000002400 */
[----:B------:R-:W-:Y:S01]  /*be80*/  FMNMX.FTZ R11, R132, R11, !PT ;  /* 0x0000000b840b7209 */ /* 0x000fe20007810000 */
[----:B------:R-:W2:Y:S06]  /*be90*/  LD.E R67, desc[UR40][R16.64+0x2e8] ;  /* 0x0002e82810437980 */ /* 0x000eac000c101900 */
[----:B------:R-:W1:Y:S01]  /*bea0*/  MUFU.TANH R182, R182 ;  /* 0x000000b600b67308 */ /* 0x000e620000002400 */
[----:B0-----:R-:W-:-:S07]  /*beb0*/  FMNMX.FTZ R11, R142, R11, !PT ;  /* 0x0000000b8e0b7209 */ /* 0x001fce0007810000 */
[----:B------:R-:W0:Y:S01]  /*bec0*/  MUFU.TANH R176, R176 ;  /* 0x000000b000b07308 */ /* 0x000e220000002400 */
[----:B------:R-:W-:Y:S01]  /*bed0*/  FMNMX.FTZ R19, R15, R14, !PT ;  /* 0x0000000e0f137209 */ /* 0x000fe20007810000 */
[----:B------:R-:W-:Y:S01]  /*bee0*/  FMUL.FTZ R14, R47, R9 ;  /* 0x000000092f0e7220 */ /* 0x000fe20000410000 */
[----:B-1----:R-:W-:-:S05]  /*bef0*/  FMNMX.FTZ R11, R148, R11, !PT ;  /* 0x0000000b940b7209 */ /* 0x002fca0007810000 */
[----:B------:R-:W1:Y:S01]  /*bf00*/  MUFU.TANH R166, R166 ;  /* 0x000000a600a67308 */ /* 0x000e620000002400 */
[----:B------:R-:W-:-:S07]  /*bf10*/  FMNMX.FTZ R11, R182, R11, !PT ;  /* 0x0000000bb60b7209 */ /* 0x000fce0007810000 */
[----:B------:R-:W1:Y:S01]  /*bf20*/  MUFU.TANH R158, R158 ;  /* 0x0000009e009e7308 */ /* 0x000e620000002400 */
[----:B0-----:R-:W-:-:S07]  /*bf30*/  FMNMX.FTZ R11, R176, R11, !PT ;  /* 0x0000000bb00b7209 */ /* 0x001fce0007810000 */
[----:B------:R-:W0:Y:S01]  /*bf40*/  MUFU.TANH R13, R13 ;  /* 0x0000000d000d7308 */ /* 0x000e220000002400 */
[----:B-1----:R-:W-:-:S07]  /*bf50*/  FMNMX.FTZ R11, R166, R11, !PT ;  /* 0x0000000ba60b7209 */ /* 0x002fce0007810000 */
[----:B------:R-:W-:Y:S08]  /*bf60*/  MUFU.TANH R18, R18 ;  /* 0x0000001200127308 */ /* 0x000ff00000002400 */
[----:B------:R-:W-:Y:S08]  /*bf70*/  MUFU.TANH R160, R160 ;  /* 0x000000a000a07308 */ /* 0x000ff00000002400 */
[----:B------:R-:W-:Y:S08]  /*bf80*/  MUFU.TANH R168, R168 ;  /* 0x000000a800a87308 */ /* 0x000ff00000002400 */
[----:B------:R-:W-:Y:S08]  /*bf90*/  MUFU.TANH R174, R174 ;  /* 0x000000ae00ae7308 */ /* 0x000ff00000002400 */
[----:B------:R-:W-:Y:S08]  /*bfa0*/  MUFU.TANH R218, R218 ;  /* 0x000000da00da7308 */ /* 0x000ff00000002400 */
[----:B------:R-:W-:Y:S08]  /*bfb0*/  MUFU.TANH R220, R220 ;  /* 0x000000dc00dc7308 */ /* 0x000ff00000002400 */
[----:B------:R-:W-:Y:S01]  /*bfc0*/  MUFU.TANH R228, R228 ;  /* 0x000000e400e47308 */ /* 0x000fe20000002400 */
[----:B------:R-:W1:Y:S07]  /*bfd0*/  SHFL.BFLY PT, R26, R19, 0x1, 0x1f ;  /* 0x0c201f00131a7f89 */ /* 0x000e6e00000e0000 */
[----:B------:R-:W-:Y:S08]  /*bfe0*/  MUFU.TANH R236, R236 ;  /* 0x000000ec00ec7308 */ /* 0x000ff00000002400 */
[----:B------:R-:W-:Y:S08]  /*bff0*/  MUFU.TANH R73, R73 ;  /* 0x0000004900497308 */ /* 0x000ff00000002400 */
[----:B------:R-:W-:Y:S08]  /*c000*/  MUFU.TANH R75, R75 ;  /* 0x0000004b004b7308 */ /* 0x000ff00000002400 */
[----:B------:R-:W-:Y:S08]  /*c010*/  MUFU.TANH R77, R77 ;  /* 0x0000004d004d7308 */ /* 0x000ff00000002400 */
[----:B------:R-:W-:Y:S01]  /*c020*/  MUFU.TANH R79, R79 ;  /* 0x0000004f004f7308 */ /* 0x000fe20000002400 */
[----:B------:R-:W-:Y:S04]  /*c030*/  ST.E desc[UR40][R16.64+0x440], R15 ;  /* 0x0004400f10007985 */ /* 0x000fe8000c101928 */
[----:B------:R-:W2:Y:S03]  /*c040*/  LD.E R47, desc[UR40][R16.64+0x288] ;  /* 0x00028828102f7980 */ /* 0x000ea6000c101900 */
[----:B------:R-:W1:Y:S01]  /*c050*/  MUFU.TANH R14, R14 ;  /* 0x0000000e000e7308 */ /* 0x000e620000002400 */
[----:B------:R-:W-:-:S04]  /*c060*/  FMNMX.FTZ R24, R158, R11, !PT ;  /* 0x0000000b9e187209 */ /* 0x000fc80007810000 */
        /* <DEDUP_REMOVED lines=13> */
[----:B------:R-:W-:Y:S01]  /*c140*/  FMNMX.FTZ R24, R77, R24, !PT ;  /* 0x000000184d187209 */ /* 0x000fe20007810000 */
[----:B------:R-:W3:Y:S03]  /*c150*/  LD.E R26, desc[UR40][R16.64+0x450] ;  /* 0x00045028101a7980 */ /* 0x000ee6000c101900 */
[----:B------:R-:W-:Y:S01]  /*c160*/  FMNMX.FTZ R9, R79, R24, !PT ;  /* 0x000000184f097209 */ /* 0x000fe20007810000 */
[----:B------:R-:W-:Y:S04]  /*c170*/  ST.E desc[UR40][R16.64+0x440], R19 ;  /* 0x0004401310007985 */ /* 0x000fe8000c101928 */
[----:B------:R-:W4:Y:S04]  /*c180*/  LD.E R25, desc[UR40][R16.64+0x440] ;  /* 0x0004402810197980 */ /* 0x000f28000c101900 */
[----:B------:R-:W-:Y:S04]  /*c190*/  ST.E desc[UR40][R16.64+0x444], R9 ;  /* 0x0004440910007985 */ /* 0x000fe8000c101928 */
[----:B------:R-:W2:Y:S04]  /*c1a0*/  LD.E R11, desc[UR40][R16.64+0x444] ;  /* 0x00044428100b7980 */ /* 0x000ea8000c101900 */
[----:B------:R-:W3:Y:S01]  /*c1b0*/  LD.E R24, desc[UR40][R16.64+0x454] ;  /* 0x0004542810187980 */ /* 0x000ee2000c101900 */
[----:B----4-:R-:W-:-:S04]  /*c1c0*/  FMUL.FTZ R29, R25, R21 ;  /* 0x00000015191d7220 */ /* 0x010fc80000410000 */
[----:B------:R-:W-:Y:S02]  /*c1d0*/  FFMA.FTZ R153, R8, R21, -R29 ;  /* 0x0000001508997223 */ /* 0x000fe4000001081d */
[----:B--2---:R-:W0:Y:S02]  /*c1e0*/  SHFL.BFLY PT, R8, R11, 0x2, 0x1f ;  /* 0x0c401f000b087f89 */ /* 0x004e2400000e0000 */
[----:B0-----:R-:W-:-:S05]  /*c1f0*/  FMNMX.FTZ R8, R11, R8, !PT ;  /* 0x000000080b087209 */ /* 0x001fca0007810000 */
[----:B------:R-:W0:Y:S01]  /*c200*/  SHFL.BFLY PT, R9, R8, 0x1, 0x1f ;  /* 0x0c201f0008097f89 */ /* 0x000e2200000e0000 */
[----:B------:R-:W-:Y:S01]  /*c210*/  FADD.FTZ R4, R4, -R25 ;  /* 0x8000001904047221 */ /* 0x000fe20000010000 */
[----:B------:R-:W-:-:S03]  /*c220*/  FFMA.FTZ R152, R7, R21, -R29 ;  /* 0x0000001507987223 */ /* 0x000fc6000001081d */
[-C--:B------:R-:W-:Y:S01]  /*c230*/  FMUL.FTZ R4, R4, R21.reuse ;  /* 0x0000001504047220 */ /* 0x080fe20000410000 */
[-CC-:B------:R-:W-:Y:S02]  /*c240*/  FFMA.FTZ R164, R92, R21.reuse, -R29.reuse ;  /* 0x000000155ca47223 */ /* 0x180fe4000001081d */
[----:B------:R-:W-:Y:S01]  /*c250*/  MUFU.EX2 R152, R152 ;  /* 0x0000009800987308 */ /* 0x000fe20000000800 */
[-CC-:B------:R-:W-:Y:S01]  /*c260*/  FFMA.FTZ R154, R12, R21.reuse, -R29.reuse ;  /* 0x000000150c9a7223 */ /* 0x180fe2000001081d */
[----:B------:R-:W-:-:S06]  /*c270*/  FFMA.FTZ R155, R20, R21, -R29 ;  /* 0x00000015149b7223 */ /* 0x000fcc000001081d */
[----:B------:R-:W3:Y:S01]  /*c280*/  MUFU.EX2 R25, R4 ;  /* 0x0000000400197308 */ /* 0x000ee20000000800 */
[----:B0-----:R-:W-:Y:S01]  /*c290*/  FMNMX.FTZ R31, R8, R9, !PT ;  /* 0x00000009081f7209 */ /* 0x001fe20007810000 */
[----:B------:R-:W-:-:S06]  /*c2a0*/  FFMA.FTZ R9, R90, R21, -R29 ;  /* 0x000000155a097223 */ /* 0x000fcc000001081d */
[----:B------:R-:W0:Y:S01]  /*c2b0*/  MUFU.EX2 R153, R153 ;  /* 0x0000009900997308 */ /* 0x000e220000000800 */
[-CC-:B------:R-:W-:Y:S01]  /*c2c0*/  FFMA.FTZ R180, R28, R21.reuse, -R29.reuse ;  /* 0x000000151cb47223 */ /* 0x180fe2000001081d */
[-C--:B------:R-:W-:Y:S01]  /*c2d0*/  FFMA.FTZ R7, R30, R21.reuse, -R29 ;  /* 0x000000151e077223 */ /* 0x080fe2000001081d */
[----:B------:R-:W-:Y:S01]  /*c2e0*/  FADD.FTZ R90, R5, -R31 ;  /* 0x8000001f055a7221 */ /* 0x000fe20000010000 */
[----:B------:R-:W-:-:S04]  /*c2f0*/  FMUL.FTZ R81, R31, R21 ;  /* 0x000000151f517220 */ /* 0x000fc80000410000 */
[----:B------:R-:W-:Y:S01]  /*c300*/  MUFU.EX2 R154, R154 ;  /* 0x0000009a009a7308 */ /* 0x000fe20000000800 */
[----:B------:R-:W-:Y:S01]  /*c310*/  FMUL.FTZ R92, R21, R90 ;  /* 0x0000005a155c7220 */ /* 0x000fe20000410000 */
[-CC-:B------:R-:W-:Y:S01]  /*c320*/  FFMA.FTZ R183, R6, R21.reuse, -R81.reuse ;  /* 0x0000001506b77223 */ /* 0x180fe20000010851 */
[-CC-:B------:R-:W-:Y:S01]  /*c330*/  FFMA.FTZ R188, R3, R21.reuse, -R81.reuse ;  /* 0x0000001503bc7223 */ /* 0x180fe20000010851 */
[-CC-:B------:R-:W-:Y:S01]  /*c340*/  FFMA.FTZ R6, R122, R21.reuse, -R81.reuse ;  /* 0x000000157a067223 */ /* 0x180fe20000010851 */
[----:B------:R-:W-:-:S03]  /*c350*/  FFMA.FTZ R181, R132, R21, -R81 ;  /* 0x0000001584b57223 */ /* 0x000fc60000010851 */
[----:B------:R-:W-:Y:S01]  /*c360*/  MUFU.EX2 R155, R155 ;  /* 0x0000009b009b7308 */ /* 0x000fe20000000800 */
[-C--:B------:R-:W-:Y:S01]  /*c370*/  FFMA.FTZ R179, R142, R21.reuse, -R81 ;  /* 0x000000158eb37223 */ /* 0x080fe20000010851 */
[----:B---3--:R-:W-:Y:S01]  /*c380*/  FFMA.FTZ R26, R25, R26, R152 ;  /* 0x0000001a191a7223 */ /* 0x008fe20000010098 */
[-C--:B------:R-:W-:Y:S01]  /*c390*/  FFMA.FTZ R178, R32, R21.reuse, -R29 ;  /* 0x0000001520b27223 */ /* 0x080fe2000001081d */
[-C--:B------:R-:W-:Y:S01]  /*c3a0*/  FFMA.FTZ R177, R182, R21.reuse, -R81 ;  /* 0x00000015b6b17223 */ /* 0x080fe20000010851 */
[-CC-:B------:R-:W-:Y:S01]  /*c3b0*/  FFMA.FTZ R175, R36, R21.reuse, -R29.reuse ;  /* 0x0000001524af7223 */ /* 0x180fe2000001081d */
[-CC-:B------:R-:W-:Y:S01]  /*c3c0*/  FFMA.FTZ R169, R40, R21.reuse, -R29.reuse ;  /* 0x0000001528a97223 */ /* 0x180fe2000001081d */
[-C--:B------:R-:W-:Y:S01]  /*c3d0*/  FFMA.FTZ R172, R76, R21.reuse, -R29 ;  /* 0x000000154cac7223 */ /* 0x080fe2000001081d */
[----:B------:R-:W-:Y:S01]  /*c3e0*/  MUFU.EX2 R92, R92 ;  /* 0x0000005c005c7308 */ /* 0x000fe20000000800 */
[-CC-:B------:R-:W-:Y:S01]  /*c3f0*/  FFMA.FTZ R186, R148, R21.reuse, -R81.reuse ;  /* 0x0000001594ba7223 */ /* 0x180fe20000010851 */
[-C--:B------:R-:W-:Y:S01]  /*c400*/  FFMA.FTZ R173, R166, R21.reuse, -R81 ;  /* 0x00000015a6ad7223 */ /* 0x080fe20000010851 */
[-CC-:B------:R-:W-:Y:S01]  /*c410*/  FFMA.FTZ R170, R78, R21.reuse, -R29.reuse ;  /* 0x000000154eaa7223 */ /* 0x180fe2000001081d */
[-CC-:B------:R-:W-:Y:S01]  /*c420*/  FFMA.FTZ R167, R82, R21.reuse, -R29.reuse ;  /* 0x0000001552a77223 */ /* 0x180fe2000001081d */
[-CC-:B------:R-:W-:Y:S01]  /*c430*/  FFMA.FTZ R161, R84, R21.reuse, -R29.reuse ;  /* 0x0000001554a17223 */ /* 0x180fe2000001081d */
[-CC-:B------:R-:W-:Y:S01]  /*c440*/  FFMA.FTZ R159, R88, R21.reuse, -R29.reuse ;  /* 0x00000015589f7223 */ /* 0x180fe2000001081d */
[-C--:B------:R-:W-:Y:S01]  /*c450*/  FFMA.FTZ R162, R44, R21.reuse, -R29 ;  /* 0x000000152ca27223 */ /* 0x080fe2000001081d */
[----:B------:R-:W1:Y:S01]  /*c460*/  MUFU.EX2 R183, R183 ;  /* 0x000000b700b77308 */ /* 0x000e620000000800 */
[-CC-:B------:R-:W-:Y:S01]  /*c470*/  FFMA.FTZ R171, R13, R21.reuse, -R81.reuse ;  /* 0x000000150dab7223 */ /* 0x180fe20000010851 */
[-C--:B------:R-:W-:Y:S01]  /*c480*/  FFMA.FTZ R89, R14, R21.reuse, -R81 ;  /* 0x000000150e597223 */ /* 0x080fe20000010851 */
[-CC-:B------:R-:W-:Y:S01]  /*c490*/  FFMA.FTZ R156, R48, R21.reuse, -R29.reuse ;  /* 0x00000015309c7223 */ /* 0x180fe2000001081d */
[-CC-:B------:R-:W-:Y:S01]  /*c4a0*/  FFMA.FTZ R19, R52, R21.reuse, -R29.reuse ;  /* 0x0000001534137223 */ /* 0x180fe2000001081d */
[-CC-:B------:R-:W-:Y:S01]  /*c4b0*/  FFMA.FTZ R15, R60, R21.reuse, -R29.reuse ;  /* 0x000000153c0f7223 */ /* 0x180fe2000001081d */
[-CC-:B------:R-:W-:Y:S01]  /*c4c0*/  FFMA.FTZ R20, R74, R21.reuse, -R29.reuse ;  /* 0x000000154a147223 */ /* 0x180fe2000001081d */
[-C--:B------:R-:W-:Y:S01]  /*c4d0*/  FFMA.FTZ R11, R72, R21.reuse, -R29 ;  /* 0x00000015480b7223 */ /* 0x080fe2000001081d */
[----:B------:R-:W2:Y:S01]  /*c4e0*/  MUFU.EX2 R188, R188 ;  /* 0x000000bc00bc7308 */ /* 0x000ea20000000800 */
[-C--:B------:R-:W-:Y:S01]  /*c4f0*/  FFMA.FTZ R182, R176, R21.reuse, -R81 ;  /* 0x00000015b0b67223 */ /* 0x080fe20000010851 */
[----:B0-----:R-:W-:Y:S01]  /*c500*/  FADD.FTZ R103, R153, R26 ;  /* 0x0000001a99677221 */ /* 0x001fe20000010000 */
[-CC-:B------:R-:W-:Y:S01]  /*c510*/  FFMA.FTZ R12, R80, R21.reuse, -R29.reuse ;  /* 0x00000015500c7223 */ /* 0x180fe2000001081d */
[-C--:B------:R-:W-:Y:S01]  /*c520*/  FFMA.FTZ R8, R86, R21.reuse, -R29 ;  /* 0x0000001556087223 */ /* 0x080fe2000001081d */
[----:B------:R-:W3:Y:S03]  /*c530*/  LD.E R4, desc[UR40][R16.64+0x424] ;  /* 0x0004242810047980 */ /* 0x000ee6000c101900 */
[----:B------:R-:W0:Y:S01]  /*c540*/  MUFU.EX2 R6, R6 ;  /* 0x0000000600067308 */ /* 0x000e220000000800 */
[-CC-:B------:R-:W-:Y:S01]  /*c550*/  FFMA.FTZ R176, R158, R21.reuse, -R81.reuse ;  /* 0x000000159eb07223 */ /* 0x180fe20000010851 */
[-CC-:B------:R-:W-:Y:S01]  /*c560*/  FFMA.FTZ R165, R18, R21.reuse, -R81.reuse ;  /* 0x0000001512a57223 */ /* 0x180fe20000010851 */
[----:B------:R-:W4:Y:S05]  /*c570*/  LD.E R28, desc[UR40][R16.64+0x240] ;  /* 0x00024028101c7980 */ /* 0x000f2a000c101900 */
[----:B------:R-:W0:Y:S01]  /*c580*/  MUFU.EX2 R180, R180 ;  /* 0x000000b400b47308 */ /* 0x000e220000000800 */
[-CC-:B------:R-:W-:Y:S01]  /*c590*/  FFMA.FTZ R105, R160, R21.reuse, -R81.reuse ;  /* 0x00000015a0697223 */ /* 0x180fe20000010851 */
[-CC-:B------:R-:W-:Y:S01]  /*c5a0*/  FFMA.FTZ R163, R168, R21.reuse, -R81.reuse ;  /* 0x00000015a8a37223 */ /* 0x180fe20000010851 */
[-CC-:B------:R-:W-:Y:S01]  /*c5b0*/  FFMA.FTZ R166, R174, R21.reuse, -R81.reuse ;  /* 0x00000015aea67223 */ /* 0x180fe20000010851 */
[-CC-:B------:R-:W-:Y:S01]  /*c5c0*/  FFMA.FTZ R157, R218, R21.reuse, -R81.reuse ;  /* 0x00000015da9d7223 */ /* 0x180fe20000010851 */
[-CC-:B------:R-:W-:Y:S01]  /*c5d0*/  FFMA.FTZ R228, R228, R21.reuse, -R81.reuse ;  /* 0x00000015e4e47223 */ /* 0x180fe20000010851 */
[----:B------:R-:W4:Y:S02]  /*c5e0*/  LD.E R30, desc[UR40][R16.64+0x230] ;  /* 0x00023028101e7980 */ /* 0x000f24000c101900 */
[----:B------:R-:W0:Y:S01]  /*c5f0*/  MUFU.EX2 R181, R181 ;  /* 0x000000b500b57308 */ /* 0x000e220000000800 */
[-CC-:B------:R-:W-:Y:S01]  /*c600*/  FFMA.FTZ R160, R220, R21.reuse, -R81.reuse ;  /* 0x00000015dca07223 */ /* 0x180fe20000010851 */
[-CC-:B------:R-:W-:Y:S01]  /*c610*/  FFMA.FTZ R158, R236, R21.reuse, -R81.reuse ;  /* 0x00000015ec9e7223 */ /* 0x180fe20000010851 */
[-CC-:B------:R-:W-:Y:S01]  /*c620*/  FFMA.FTZ R13, R73, R21.reuse, -R81.reuse ;  /* 0x00000015490d7223 */ /* 0x180fe20000010851 */
[-CC-:B------:R-:W-:Y:S01]  /*c630*/  FFMA.FTZ R18, R75, R21.reuse, -R81.reuse ;  /* 0x000000154b127223 */ /* 0x180fe20000010851 */
[----:B------:R-:W-:-:S03]  /*c640*/  FFMA.FTZ R3, R77, R21, -R81 ;  /* 0x000000154d037223 */ /* 0x000fc60000010851 */
[----:B------:R-:W0:Y:S01]  /*c650*/  MUFU.EX2 R7, R7 ;  /* 0x0000000700077308 */ /* 0x000e220000000800 */
[----:B------:R-:W-:Y:S01]  /*c660*/  FFMA.FTZ R14, R79, R21, -R81 ;  /* 0x000000154f0e7223 */ /* 0x000fe20000010851 */
[----:B-1----:R-:W-:Y:S01]  /*c670*/  FFMA.FTZ R21, R92, R24, R183 ;  /* 0x000000185c157223 */ /* 0x002fe200000100b7 */
[----:B------:R-:W-:Y:S01]  /*c680*/  FADD.FTZ R24, R154, R103 ;  /* 0x000000679a187221 */ /* 0x000fe20000010000 */
[----:B------:R-:W4:Y:S04]  /*c690*/  LD.E R32, desc[UR40][R16.64+0x234] ;  /* 0x0002342810207980 */ /* 0x000f28000c101900 */
[----:B------:R-:W1:Y:S01]  /*c6a0*/  MUFU.EX2 R179, R179 ;  /* 0x000000b300b37308 */ /* 0x000e620000000800 */
[----:B--2---:R-:W-:Y:S01]  /*c6b0*/  FADD.FTZ R21, R188, R21 ;  /* 0x00000015bc157221 */ /* 0x004fe20000010000 */
[----:B------:R-:W-:Y:S01]  /*c6c0*/  FADD.FTZ R109, R155, R24 ;  /* 0x000000189b6d7221 */ /* 0x000fe20000010000 */
[----:B------:R-:W2:Y:S04]  /*c6d0*/  LD.E R36, desc[UR40][R16.64+0x254] ;  /* 0x0002542810247980 */ /* 0x000ea8000c101900 */
[----:B------:R-:W2:Y:S01]  /*c6e0*/  LD.E R40, desc[UR40][R16.64+0x260] ;  /* 0x0002602810287980 */ /* 0x000ea2000c101900 */
[----:B------:R-:W1:Y:S01]  /*c6f0*/  MUFU.EX2 R178, R178 ;  /* 0x000000b200b27308 */ /* 0x000e620000000800 */
[----:B0-----:R-:W-:Y:S01]  /*c700*/  FADD.FTZ R24, R6, R21 ;  /* 0x0000001506187221 */ /* 0x001fe20000010000 */
[----:B------:R-:W-:Y:S01]  /*c710*/  FADD.FTZ R26, R180, R109 ;  /* 0x0000006db41a7221 */ /* 0x000fe20000010000 */
[----:B------:R-:W2:Y:S04]  /*c720*/  LD.E R48, desc[UR40][R16.64+0x264] ;  /* 0x0002642810307980 */ /* 0x000ea8000c101900 */
[----:B------:R-:W2:Y:S01]  /*c730*/  LD.E R76, desc[UR40][R16.64+0x2e4] ;  /* 0x0002e428104c7980 */ /* 0x000ea2000c101900 */
[----:B------:R-:W0:Y:S03]  /*c740*/  MUFU.EX2 R186, R186 ;  /* 0x000000ba00ba7308 */ /* 0x000e260000000800 */
[----:B------:R-:W2:Y:S04]  /*c750*/  LD.E R90, desc[UR40][R16.64+0x350] ;  /* 0x00035028105a7980 */ /* 0x000ea8000c101900 */
[----:B------:R-:W2:Y:S01]  /*c760*/  LD.E R122, desc[UR40][R16.64+0x3a4] ;  /* 0x0003a428107a7980 */ /* 0x000ea2000c101900 */
[----:B------:R-:W0:Y:S01]  /*c770*/  MUFU.EX2 R175, R175 ;  /* 0x000000af00af7308 */ /* 0x000e220000000800 */
[----:B------:R-:W-:Y:S01]  /*c780*/  FADD.FTZ R24, R181, R24 ;  /* 0x00000018b5187221 */ /* 0x000fe20000010000 */
[----:B------:R-:W-:Y:S01]  /*c790*/  FADD.FTZ R115, R7, R26 ;  /* 0x0000001a07737221 */ /* 0x000fe20000010000 */
[----:B------:R-:W2:Y:S04]  /*c7a0*/  LD.E R44, desc[UR40][R16.64+0x280] ;  /* 0x00028028102c7980 */ /* 0x000ea8000c101900 */
[----:B------:R-:W2:Y:S01]  /*c7b0*/  LD.E R52, desc[UR40][R16.64+0x294] ;  /* 0x0002942810347980 */ /* 0x000ea2000c101900 */
[----:B------:R-:W0:Y:S03]  /*c7c0*/  MUFU.EX2 R177, R177 ;  /* 0x000000b100b17308 */ /* 0x000e260000000800 */
[----:B------:R-:W2:Y:S04]  /*c7d0*/  LD.E R132, desc[UR40][R16.64+0x3d0] ;  /* 0x0003d02810847980 */ /* 0x000ea8000c101900 */
[----:B------:R-:W2:Y:S01]  /*c7e0*/  LD.E R60, desc[UR40][R16.64+0x2c0] ;  /* 0x0002c028103c7980 */ /* 0x000ea2000c101900 */
[----:B------:R-:W0:Y:S01]  /*c7f0*/  MUFU.EX2 R169, R169 ;  /* 0x000000a900a97308 */ /* 0x000e220000000800 */
[----:B-1----:R-:W-:Y:S01]  /*c800*/  FADD.FTZ R21, R179, R24 ;  /* 0x00000018b3157221 */ /* 0x002fe20000010000 */
[----:B------:R-:W-:Y:S01]  /*c810*/  FADD.FTZ R26, R178, R115 ;  /* 0x00000073b21a7221 */ /* 0x000fe20000010000 */
[----:B------:R-:W2:Y:S04]  /*c820*/  LD.E R78, desc[UR40][R16.64+0x2d4] ;  /* 0x0002d428104e7980 */ /* 0x000ea8000c101900 */
[----:B------:R-:W2:Y:S01]  /*c830*/  LD.E R74, desc[UR40][R16.64+0x2f0] ;  /* 0x0002f028104a7980 */ /* 0x000ea2000c101900 */
[----:B------:R-:W1:Y:S03]  /*c840*/  MUFU.EX2 R182, R182 ;  /* 0x000000b600b67308 */ /* 0x000e660000000800 */
[----:B------:R-:W2:Y:S05]  /*c850*/  LD.E R142, desc[UR40][R16.64+0x3f4] ;  /* 0x0003f428108e7980 */ /* 0x000eaa000c101900 */
[----:B------:R-:W-:Y:S01]  /*c860*/  MUFU.EX2 R164, R164 ;  /* 0x000000a400a47308 */ /* 0x000fe20000000800 */
[----:B------:R1:W-:Y:S04]  /*c870*/  ST.E desc[UR40][R16.64+0x444], R31 ;  /* 0x0004441f10007985 */ /* 0x0003e8000c101928 */
[----:B------:R-:W2:Y:S03]  /*c880*/  LD.E R5, desc[UR40][R16.64+0x238] ;  /* 0x0002382810057980 */ /* 0x000ea6000c101900 */
[----:B------:R-:W1:Y:S01]  /*c890*/  MUFU.EX2 R172, R172 ;  /* 0x000000ac00ac7308 */ /* 0x000e620000000800 */
[----:B0-----:R-:W-:Y:S01]  /*c8a0*/  FADD.FTZ R24, R186, R21 ;  /* 0x00000015ba187221 */ /* 0x001fe20000010000 */
[----:B------:R-:W-:Y:S01]  /*c8b0*/  FADD.FTZ R26, R175, R26 ;  /* 0x0000001aaf1a7221 */ /* 0x000fe20000010000 */
[----:B------:R-:W2:Y:S04]  /*c8c0*/  LD.E R72, desc[UR40][R16.64+0x2f4] ;  /* 0x0002f42810487980 */ /* 0x000ea8000c101900 */
[----:B------:R-:W2:Y:S01]  /*c8d0*/  LD.E R82, desc[UR40][R16.64+0x300] ;  /* 0x0003002810527980 */ /* 0x000ea2000c101900 */
[----:B------:R-:W-:Y:S03]  /*c8e0*/  MUFU.EX2 R170, R170 ;  /* 0x000000aa00aa7308 */ /* 0x000fe60000000800 */
[----:B------:R-:W2:Y:S05]  /*c8f0*/  LD.E R148, desc[UR40][R16.64+0x420] ;  /* 0x0004202810947980 */ /* 0x000eaa000c101900 */
[----:B------:R-:W0:Y:S01]  /*c900*/  MUFU.EX2 R173, R173 ;  /* 0x000000ad00ad7308 */ /* 0x000e220000000800 */
[----:B------:R-:W-:Y:S01]  /*c910*/  FADD.FTZ R21, R177, R24 ;  /* 0x00000018b1157221 */ /* 0x000fe20000010000 */
[----:B------:R-:W-:Y:S01]  /*c920*/  FADD.FTZ R123, R169, R26 ;  /* 0x0000001aa97b7221 */ /* 0x000fe20000010000 */
[----:B------:R-:W2:Y:S04]  /*c930*/  LD.E R80, desc[UR40][R16.64+0x304] ;  /* 0x0003042810507980 */ /* 0x000ea8000c101900 */
[----:B------:R-:W2:Y:S01]  /*c940*/  LD.E R84, desc[UR40][R16.64+0x310] ;  /* 0x0003102810547980 */ /* 0x000ea2000c101900 */
[----:B------:R-:W-:Y:S03]  /*c950*/  MUFU.EX2 R167, R167 ;  /* 0x000000a700a77308 */ /* 0x000fe60000000800 */
[----:B------:R-:W2:Y:S04]  /*c960*/  LD.E R88, desc[UR40][R16.64+0x314] ;  /* 0x0003142810587980 */ /* 0x000ea8000c101900 */
[----:B------:R-:W2:Y:S01]  /*c970*/  LD.E R86, desc[UR40][R16.64+0x320] ;  /* 0x0003202810567980 */ /* 0x000ea2000c101900 */
[----:B------:R-:W0:Y:S01]  /*c980*/  MUFU.EX2 R176, R176 ;  /* 0x000000b000b07308 */ /* 0x000e220000000800 */
[----:B-1----:R-:W-:Y:S01]  /*c990*/  FADD.FTZ R24, R182, R21 ;  /* 0x00000015b6187221 */ /* 0x002fe20000010000 */
[----:B------:R-:W-:Y:S01]  /*c9a0*/  FADD.FTZ R21, R172, R123 ;  /* 0x0000007bac157221 */ /* 0x000fe20000010000 */
[----:B------:R-:W2:Y:S05]  /*c9b0*/  LD.E R29, desc[UR40][R16.64+0x258] ;  /* 0x00025828101d7980 */ /* 0x000eaa000c101900 */
[----:B------:R-:W1:Y:S08]  /*c9c0*/  MUFU.EX2 R161, R161 ;  /* 0x000000a100a17308 */ /* 0x000e700000000800 */
[----:B------:R-:W1:Y:S01]  /*c9d0*/  MUFU.EX2 R171, R171 ;  /* 0x000000ab00ab7308 */ /* 0x000e620000000800 */
[----:B0-----:R-:W-:Y:S01]  /*c9e0*/  FADD.FTZ R129, R173, R24 ;  /* 0x00000018ad817221 */ /* 0x001fe20000010000 */
[----:B------:R-:W-:Y:S01]  /*c9f0*/  FADD.FTZ R26, R170, R21 ;  /* 0x00000015aa1a7221 */ /* 0x000fe20000010000 */
[----:B------:R-:W2:Y:S05]  /*ca00*/  LD.E R31, desc[UR40][R16.64+0x268] ;  /* 0x00026828101f7980 */ /* 0x000eaa000c101900 */
[----:B------:R-:W0:Y:S01]  /*ca10*/  MUFU.EX2 R174, R89 ;  /* 0x0000005900ae7308 */ /* 0x000e220000000800 */
[----:B------:R-:W-:Y:S01]  /*ca20*/  FADD.FTZ R24, R176, R129 ;  /* 0x00000081b0187221 */ /* 0x000fe20000010000 */
[----:B------:R-:W-:Y:S01]  /*ca30*/  FADD.FTZ R26, R167, R26 ;  /* 0x0000001aa71a7221 */ /* 0x000fe20000010000 */
[----:B------:R-:W2:Y:S03]  /*ca40*/  LD.E R73, desc[UR40][R16.64+0x2ec] ;  /* 0x0002ec2810497980 */ /* 0x000ea6000c101900 */
[----:B-1----:R-:W-:Y:S01]  /*ca50*/  FADD.FTZ R137, R161, R26 ;  /* 0x0000001aa1897221 */ /* 0x002fe20000010000 */
[----:B------:R-:W2:Y:S01]  /*ca60*/  LD.E R75, desc[UR40][R16.64+0x2f8] ;  /* 0x0002f828104b7980 */ /* 0x000ea2000c101900 */
[----:B------:R-:W-:Y:S01]  /*ca70*/  FADD.FTZ R135, R171, R24 ;  /* 0x00000018ab877221 */ /* 0x000fe20000010000 */
[----:B------:R1:W-:Y:S01]  /*ca80*/  MUFU.EX2 R168, R105 ;  /* 0x0000006900a87308 */ /* 0x0003e20000000800 */
[----:B------:R-:W-:Y:S01]  /*ca90*/  FADD.FTZ R26, R164, R137 ;  /* 0x00000089a41a7221 */ /* 0x000fe20000010000 */
[----:B------:R-:W2:Y:S04]  /*caa0*/  LD.E R77, desc[UR40][R16.64+0x2fc] ;  /* 0x0002fc28104d7980 */ /* 0x000ea8000c101900 */
[----:B------:R-:W2:Y:S01]  /*cab0*/  LD.E R79, desc[UR40][R16.64+0x308] ;  /* 0x00030828104f7980 */ /* 0x000ea2000c101900 */
[----:B0-----:R-:W-:-:S03]  /*cac0*/  FADD.FTZ R24, R174, R135 ;  /* 0x00000087ae187221 */ /* 0x001fc60000010000 */
[----:B------:R-:W2:Y:S04]  /*cad0*/  LD.E R81, desc[UR40][R16.64+0x30c] ;  /* 0x00030c2810517980 */ /* 0x000ea8000c101900 */
[----:B------:R-:W2:Y:S04]  /*cae0*/  LD.E R89, desc[UR40][R16.64+0x32c] ;  /* 0x00032c2810597980 */ /* 0x000ea8000c101900 */
[----:B------:R-:W2:Y:S04]  /*caf0*/  LD.E R103, desc[UR40][R16.64+0x368] ;  /* 0x0003682810677980 */ /* 0x000ea8000c101900 */
[----:B-1----:R-:W2:Y:S04]  /*cb00*/  LD.E R105, desc[UR40][R16.64+0x36c] ;  /* 0x00036c2810697980 */ /* 0x002ea8000c101900 */
[----:B------:R-:W2:Y:S04]  /*cb10*/  LD.E R109, desc[UR40][R16.64+0x37c] ;  /* 0x00037c28106d7980 */ /* 0x000ea8000c101900 */
[----:B------:R-:W2:Y:S04]  /*cb20*/  LD.E R115, desc[UR40][R16.64+0x398] ;  /* 0x0003982810737980 */ /* 0x000ea8000c101900 */
[----:B------:R-:W2:Y:S04]  /*cb30*/  LD.E R123, desc[UR40][R16.64+0x3bc] ;  /* 0x0003bc28107b7980 */ /* 0x000ea8000c101900 */
[----:B------:R-:W2:Y:S04]  /*cb40*/  LD.E R129, desc[UR40][R16.64+0x3d8] ;  /* 0x0003d82810817980 */ /* 0x000ea8000c101900 */
[----:B------:R-:W2:Y:S04]  /*cb50*/  LD.E R135, desc[UR40][R16.64+0x3e8] ;  /* 0x0003e82810877980 */ /* 0x000ea8000c101900 */
[----:B------:R-:W2:Y:S01]  /*cb60*/  LD.E R137, desc[UR40][R16.64+0x3fc] ;  /* 0x0003fc2810897980 */ /* 0x000ea2000c101900 */
[----:B------:R-:W0:Y:S08]  /*cb70*/  MUFU.EX2 R165, R165 ;  /* 0x000000a500a57308 */ /* 0x000e300000000800 */
[----:B------:R-:W1:Y:S08]  /*cb80*/  MUFU.EX2 R163, R163 ;  /* 0x000000a300a37308 */ /* 0x000e700000000800 */
[----:B------:R-:W1:Y:S01]  /*cb90*/  MUFU.EX2 R166, R166 ;  /* 0x000000a600a67308 */ /* 0x000e620000000800 */
[----:B0-----:R-:W-:-:S07]  /*cba0*/  FADD.FTZ R187, R165, R24 ;  /* 0x00000018a5bb7221 */ /* 0x001fce0000010000 */
[----:B------:R-:W0:Y:S01]  /*cbb0*/  MUFU.EX2 R159, R159 ;  /* 0x0000009f009f7308 */ /* 0x000e220000000800 */
[----:B------:R-:W-:-:S07]  /*cbc0*/  FADD.FTZ R24, R168, R187 ;  /* 0x000000bba8187221 */ /* 0x000fce0000010000 */
[----:B------:R-:W0:Y:S01]  /*cbd0*/  MUFU.EX2 R157, R157 ;  /* 0x0000009d009d7308 */ /* 0x000e220000000800 */
[----:B-1----:R-:W-:-:S07]  /*cbe0*/  FADD.FTZ R187, R163, R24 ;  /* 0x00000018a3bb7221 */ /* 0x002fce0000010000 */
[----:B------:R-:W1:Y:S08]  /*cbf0*/  MUFU.EX2 R162, R162 ;  /* 0x000000a200a27308 */ /* 0x000e700000000800 */
[----:B------:R-:W1:Y:S01]  /*cc00*/  MUFU.EX2 R160, R160 ;  /* 0x000000a000a07308 */ /* 0x000e620000000800 */
[----:B------:R-:W-:-:S07]  /*cc10*/  FADD.FTZ R24, R166, R187 ;  /* 0x000000bba6187221 */ /* 0x000fce0000010000 */
[----:B------:R-:W3:Y:S01]  /*cc20*/  MUFU.EX2 R156, R156 ;  /* 0x0000009c009c7308 */ /* 0x000ee20000000800 */
[----:B0-----:R-:W-:-:S07]  /*cc30*/  FADD.FTZ R189, R159, R26 ;  /* 0x0000001a9fbd7221 */ /* 0x001fce0000010000 */
[----:B------:R-:W0:Y:S01]  /*cc40*/  MUFU.EX2 R21, R228 ;  /* 0x000000e400157308 */ /* 0x000e220000000800 */
[----:B------:R-:W-:-:S07]  /*cc50*/  FADD.FTZ R187, R157, R24 ;  /* 0x000000189dbb7221 */ /* 0x000fce0000010000 */
[----:B------:R-:W0:Y:S01]  /*cc60*/  MUFU.EX2 R19, R19 ;  /* 0x0000001300137308 */ /* 0x000e220000000800 */
[----:B-1----:R-:W-:-:S07]  /*cc70*/  FADD.FTZ R189, R162, R189 ;  /* 0x000000bda2bd7221 */ /* 0x002fce0000010000 */
[----:B------:R-:W1:Y:S01]  /*cc80*/  MUFU.EX2 R158, R158 ;  /* 0x0000009e009e7308 */ /* 0x000e620000000800 */
[----:B------:R-:W-:-:S07]  /*cc90*/  FADD.FTZ R24, R160, R187 ;  /* 0x000000bba0187221 */ /* 0x000fce0000010000 */
[----:B------:R-:W1:Y:S01]  /*cca0*/  MUFU.EX2 R15, R15 ;  /* 0x0000000f000f7308 */ /* 0x000e620000000800 */
[----:B---3--:R-:W-:-:S07]  /*ccb0*/  FADD.FTZ R26, R156, R189 ;  /* 0x000000bd9c1a7221 */ /* 0x008fce0000010000 */
[----:B------:R-:W3:Y:S01]  /*ccc0*/  MUFU.EX2 R13, R13 ;  /* 0x0000000d000d7308 */ /* 0x000ee20000000800 */
[----:B0-----:R-:W-:-:S07]  /*ccd0*/  FADD.FTZ R187, R21, R24 ;  /* 0x0000001815bb7221 */ /* 0x001fce0000010000 */
[----:B------:R-:W0:Y:S01]  /*cce0*/  MUFU.EX2 R20, R20 ;  /* 0x0000001400147308 */ /* 0x000e220000000800 */
[----:B------:R-:W-:-:S07]  /*ccf0*/  FADD.FTZ R26, R19, R26 ;  /* 0x0000001a131a7221 */ /* 0x000fce0000010000 */
[----:B------:R-:W4:Y:S01]  /*cd00*/  MUFU.EX2 R18, R18 ;  /* 0x0000001200127308 */ /* 0x000f220000000800 */
        /* <DEDUP_REMOVED lines=8> */
[----:B----4-:R-:W-:-:S07]  /*cd90*/  FADD.FTZ R24, R18, R187 ;  /* 0x000000bb12187221 */ /* 0x010fce0000010000 */
[----:B------:R-:W4:Y:S01]  /*cda0*/  MUFU.EX2 R8, R8 ;  /* 0x0000000800087308 */ /* 0x000f220000000800 */
[----:B-1----:R-:W-:-:S07]  /*cdb0*/  FADD.FTZ R189, R11, R26 ;  /* 0x0000001a0bbd7221 */ /* 0x002fce0000010000 */
[----:B------:R-:W1:Y:S01]  /*cdc0*/  MUFU.EX2 R9, R9 ;  /* 0x0000000900097308 */ /* 0x000e620000000800 */
[----:B------:R-:W-:Y:S01]  /*cdd0*/  FADD.FTZ R187, R3, R24 ;  /* 0x0000001803bb7221 */ /* 0x000fe20000010000 */
[----:B---3--:R-:W-:-:S03]  /*cde0*/  FADD.FTZ R189, R12, R189 ;  /* 0x000000bd0cbd7221 */ /* 0x008fc60000010000 */
[----:B0-----:R-:W-:Y:S01]  /*cdf0*/  FADD.FTZ R187, R14, R187 ;  /* 0x000000bb0ebb7221 */ /* 0x001fe20000010000 */
[----:B------:R-:W-:Y:S01]  /*ce00*/  FMUL.FTZ R219, R92, R27 ;  /* 0x0000001b5cdb7220 */ /* 0x000fe20000410000 */
[----:B----4-:R-:W-:-:S03]  /*ce10*/  FADD.FTZ R26, R8, R189 ;  /* 0x000000bd081a7221 */ /* 0x010fc60000010000 */
[----:B------:R2:W-:Y:S01]  /*ce20*/  ST.E desc[UR40][R16.64+0x454], R187 ;  /* 0x000454bb10007985 */ /* 0x0005e2000c101928 */
[C---:B------:R-:W-:Y:S01]  /*ce30*/  FMUL.FTZ R217, R25.reuse, R4 ;  /* 0x0000000419d97220 */ /* 0x040fe20000410000 */
[C---:B------:R-:W-:Y:S01]  /*ce40*/  FMUL.FTZ R27, R25.reuse, R30 ;  /* 0x0000001e191b7220 */ /* 0x040fe20000410000 */
[C---:B------:R-:W-:Y:S01]  /*ce50*/  FMUL.FTZ R195, R25.reuse, R32 ;  /* 0x0000002019c37220 */ /* 0x040fe20000410000 */
[----:B------:R-:W-:Y:S01]  /*ce60*/  FMUL.FTZ R203, R25, R28 ;  /* 0x0000001c19cb7220 */ /* 0x000fe20000410000 */
[----:B-1----:R-:W-:Y:S01]  /*ce70*/  FADD.FTZ R189, R9, R26 ;  /* 0x0000001a09bd7221 */ /* 0x002fe20000010000 */
[----:B--2---:R-:W-:-:S04]  /*ce80*/  FMUL.FTZ R187, R25, R36 ;  /* 0x0000002419bb7220 */ /* 0x004fc80000410000 */
        /* <DEDUP_REMOVED lines=11> */
[C---:B---3--:R-:W-:Y:S01]  /*cf40*/  FMUL.FTZ R27, R25.reuse, R46 ;  /* 0x0000002e191b7220 */ /* 0x048fe20000410000 */
[C---:B0-----:R-:W-:Y:S01]  /*cf50*/  FMUL.FTZ R195, R25.reuse, R42 ;  /* 0x0000002a19c37220 */ /* 0x041fe20000410000 */
[C---:B-1----:R-:W-:Y:S01]  /*cf60*/  FMUL.FTZ R203, R25.reuse, R44 ;  /* 0x0000002c19cb7220 */ /* 0x042fe20000410000 */
[C---:B--2---:R-:W-:Y:S01]  /*cf70*/  FMUL.FTZ R187, R25.reuse, R50 ;  /* 0x0000003219bb7220 */ /* 0x044fe20000410000 */
[----:B------:R0:W-:Y:S01]  /*cf80*/  ST.E desc[UR40][R16.64+0x244], R189 ;  /* 0x000244bd10007985 */ /* 0x0001e2000c101928 */
[C---:B------:R-:W-:Y:S01]  /*cf90*/  FMUL.FTZ R221, R25.reuse, R56 ;  /* 0x0000003819dd7220 */ /* 0x040fe20000410000 */
[C---:B------:R-:W-:Y:S02]  /*cfa0*/  FMUL.FTZ R227, R25.reuse, R58 ;  /* 0x0000003a19e37220 */ /* 0x040fe40000410000 */
        /* <DEDUP_REMOVED lines=11> */
[C---:B0-----:R-:W-:Y:S01]  /*d060*/  FMUL.FTZ R27, R25.reuse, R68 ;  /* 0x00000044191b7220 */ /* 0x041fe20000410000 */
[C---:B-1----:R-:W-:Y:S01]  /*d070*/  FMUL.FTZ R195, R25.reuse, R62 ;  /* 0x0000003e19c37220 */ /* 0x042fe20000410000 */
[C---:B--2---:R-:W-:Y:S01]  /*d080*/  FMUL.FTZ R203, R25.reuse, R60 ;  /* 0x0000003c19cb7220 */ /* 0x044fe20000410000 */
[C---:B---3--:R-:W-:Y:S01]  /*d090*/  FMUL.FTZ R187, R25.reuse, R78 ;  /* 0x0000004e19bb7220 */ /* 0x048fe20000410000 */
        /* <DEDUP_REMOVED lines=62> */
[C---:B------:R-:W-:Y:S02]  /*d480*/  FMUL.FTZ R39, R92.reuse, R39 ;  /* 0x000000275c277220 */ /* 0x040fe40000410000 */
        /* <DEDUP_REMOVED lines=146> */
[----:B------:R4:W-:Y:S04]  /*ddb0*/  ST.E desc[UR40][R16.64+0x3e8], R135 ;  /* 0x0003e88710007985 */ /* 0x0009e8000c101928 */
[----:B------:R-:W-:Y:S04]  /*ddc0*/  ST.E desc[UR40][R16.64+0x3ec], R141 ;  /* 0x0003ec8d10007985 */ /* 0x000fe8000c101928 */
        /* <DEDUP_REMOVED lines=1499> */
.L_x_12492:
[----:B------:R-:W-:Y:S05]  /*13b80*/  BSYNC B0 ;  /* 0x0000000000007941 */ /* 0x000fea0003800000 */
.L_x_12491:
[----:B------:R-:W-:Y:S05]  /*13b90*/  @P1 BRA `(.L_x_12493) ;  /* 0xffffff6000901947 */ /* 0x000fea000383ffff */
.L_x_12476:
[----:B------:R-:W-:-:S13]  /*13ba0*/  ISETP.GE.AND P1, PT, R10, UR45, PT ;  /* 0x0000002d0a007c0c */ /* 0x000fda000bf26270 */
[----:B------:R-:W-:Y:S05]  /*13bb0*/  @!P1 BRA `(.L_x_12494) ;  /* 0x000000b000909947 */ /* 0x000fea0003800000 */
[----:B0-----:R0:W5:Y:S02]  /*13bc0*/  LDL.64 R2, [R1+0x178] ;  /* 0x0001780001027983 */ /* 0x0011640000100a00 */
.L_x_12525:
        /* <DEDUP_REMOVED lines=21> */
.L_x_12496:
[----:B------:R-:W-:Y:S05]  /*13d20*/  BSYNC B0 ;  /* 0x0000000000007941 */ /* 0x000fea0003800000 */
.L_x_12495:
        /* <DEDUP_REMOVED lines=13> */
.L_x_12498:
[----:B------:R-:W-:Y:S05]  /*13e00*/  BSYNC B0 ;  /* 0x0000000000007941 */ /* 0x000fea0003800000 */
.L_x_12497:
        /* <DEDUP_REMOVED lines=8> */
.L_x_12500:
[----:B------:R-:W-:Y:S05]  /*13e90*/  BSYNC B0 ;  /* 0x0000000000007941 */ /* 0x000fea0003800000 */
.L_x_12499:
        /* <DEDUP_REMOVED lines=59> */
.L_x_12503:
[----:B------:R-:W-:Y:S05]  /*14250*/  BSYNC B0 ;  /* 0x0000000000007941 */ /* 0x000fea0003800000 */
.L_x_12502:
        /* <DEDUP_REMOVED lines=10> */
.L_x_12505:
[----:B------:R-:W-:Y:S05]  /*14300*/  BSYNC B0 ;  /* 0x0000000000007941 */ /* 0x000fea0003800000 */
.L_x_12504:
[----:B------:R-:W-:Y:S04]  /*14310*/  BSSY B0, `(.L_x_12506) ;  /* 0x0000006000007945 */ /* 0x000fe80003800000 */
[----:B--2---:R-:W-:Y:S05]  /*14320*/  @P1 BRA `(.L_x_12507) ;  /* 0x0000000000101947 */ /* 0x004fea0003800000 */
[----:B-----5:R-:W-:Y:S01]  /*14330*/  IMAD R4, R4, 0x8, R7 ;  /* 0x0000000804047824 */ /* 0x020fe200078e0207 */
[----:B-1----:R-:W-:-:S04]  /*14340*/  SHF.L.U32 R5, R6, 0x1f, RZ ;  /* 0x0000001f06057819 */ /* 0x002fc800000006ff */
[----:B------:R-:W1:Y:S02]  /*14350*/  SYNCS.PHASECHK.TRANS64.TRYWAIT P1, [R4+URZ], R5 ;  /* 0x00000005040075a7 */ /* 0x000e64000802017f */
[----:B-1----:R-:W-:Y:S05]  /*14360*/  @!P1 BRA `(.L_x_12508) ;  /* 0x0000015c00f89947 */ /* 0x002fea0003800000 */
.L_x_12507:
[----:B------:R-:W-:Y:S05]  /*14370*/  BSYNC B0 ;  /* 0x0000000000007941 */ /* 0x000fea0003800000 */
.L_x_12506:
        /* <DEDUP_REMOVED lines=225> */
[-C--:B------:R-:W-:Y:S01]  /*15190*/  FMUL.FTZ R72, R25, R12.reuse ;  /* 0x0000000c19487220 */ /* 0x080fe20000410000 */
[----:B------:R-:W-:-:S03]  /*151a0*/  FMUL.FTZ R25, R34, R12 ;  /* 0x0000000c22197220 */ /* 0x000fc60000410000 */
[----:B------:R-:W-:Y:S02]  /*151b0*/  IMAD.IADD R36, R11, 0x1, -R36 ;  /* 0x000000010b247824 */ /* 0x000fe400078e0a24 */
[-C--:B------:R-:W-:Y:S01]  /*151c0*/  FMUL.FTZ R34, R37, R12.reuse ;  /* 0x0000000c25227220 */ /* 0x080fe20000410000 */
[-C--:B------:R-:W-:Y:S02]  /*151d0*/  FMUL.FTZ R74, R29, R12.reuse ;  /* 0x0000000c1d4a7220 */ /* 0x080fe40000410000 */
[----:B------:R-:W-:Y:S01]  /*151e0*/  SHF.R.S32.HI R37, RZ, 0x1f, R36 ;  /* 0x0000001fff257819 */ /* 0x000fe20000011424 */
[-C--:B------:R-:W-:Y:S01]  /*151f0*/  FMUL.FTZ R29, R38, R12.reuse ;  /* 0x0000000c261d7220 */ /* 0x080fe20000410000 */
[-C--:B------:R-:W-:Y:S01]  /*15200*/  FMUL.FTZ R83, R39, R12.reuse ;  /* 0x0000000c27537220 */ /* 0x080fe20000410000 */
[-C--:B------:R-:W-:Y:S01]  /*15210*/  FMUL.FTZ R40, R40, R12.reuse ;  /* 0x0000000c28287220 */ /* 0x080fe20000410000 */
[----:B------:R-:W-:Y:S01]  /*15220*/  FMUL.FTZ R41, R41, R12 ;  /* 0x0000000c29297220 */ /* 0x000fe20000410000 */
[----:B------:R-:W-:-:S02]  /*15230*/  LEA.HI R39, R37, R36, RZ, 0x2 ;  /* 0x0000002425277211 */ /* 0x000fc400078f10ff */
[----:B------:R-:W-:Y:S01]  /*15240*/  LEA.HI R38, R28, R11, RZ, 0x2 ;  /* 0x0000000b1c267211 */ /* 0x000fe200078f10ff */
[----:B------:R3:W4:Y:S03]  /*15250*/  MUFU.TANH R76, R40 ;  /* 0x00000028004c7308 */ /* 0x0007260000002400 */
[----:B------:R-:W-:-:S05]  /*15260*/  LOP3.LUT R38, R38, 0xfffffffc, RZ, 0xc0, !PT ;  /* 0xfffffffc26267812 */ /* 0x000fca00078ec0ff */
[----:B------:R0:W1:Y:S01]  /*15270*/  MUFU.TANH R78, R41 ;  /* 0x00000029004e7308 */ /* 0x0000620000002400 */
[----:B---3--:R-:W-:Y:S01]  /*15280*/  SHF.R.S32.HI R40, RZ, 0x2, R39 ;  /* 0x00000002ff287819 */ /* 0x008fe20000011427 */
[----:B------:R-:W-:Y:S01]  /*15290*/  IMAD.IADD R11, R11, 0x1, -R38 ;  /* 0x000000010b0b7824 */ /* 0x000fe200078e0a26 */
[----:B------:R-:W-:Y:S02]  /*152a0*/  SHF.R.S32.HI R38, RZ, 0x7, R35 ;  /* 0x00000007ff267819 */ /* 0x000fe40000011423 */
[----:B0-----:R-:W-:Y:S02]  /*152b0*/  SHF.R.S32.HI R41, RZ, 0x1f, R39 ;  /* 0x0000001fff297819 */ /* 0x001fe40000011427 */
[----:B------:R-:W-:Y:S02]  /*152c0*/  LEA.HI R37, R37, R36, RZ, 0x5 ;  /* 0x0000002425257211 */ /* 0x000fe400078f28ff */
[----:B------:R-:W-:Y:S02]  /*152d0*/  LEA.HI R41, R41, R40, RZ, 0x3 ;  /* 0x0000002829297211 */ /* 0x000fe400078f18ff */
[----:B------:R-:W-:-:S02]  /*152e0*/  LEA.HI R35, R35, R38, RZ, 0x1 ;  /* 0x0000002623237211 */ /* 0x000fc400078f08ff */
[----:B------:R-:W-:Y:S02]  /*152f0*/  LOP3.LUT R41, R41, 0xfffffff8, RZ, 0xc0, !PT ;  /* 0xfffffff829297812 */ /* 0x000fe400078ec0ff */
[----:B------:R-:W-:Y:S02]  /*15300*/  SHF.R.S32.HI R37, RZ, 0x5, R37 ;  /* 0x00000005ff257819 */ /* 0x000fe40000011425 */
[----:B------:R-:W-:Y:S01]  /*15310*/  LOP3.LUT R35, R35, 0x3fffffe, RZ, 0xc0, !PT ;  /* 0x03fffffe23237812 */ /* 0x000fe200078ec0ff */
[----:B------:R-:W-:Y:S01]  /*15320*/  IMAD.IADD R41, R40, 0x1, -R41 ;  /* 0x0000000128297824 */ /* 0x000fe200078e0a29 */
        /* <DEDUP_REMOVED lines=119> */
.L_x_12514:
[----:B------:R-:W-:Y:S05]  /*15aa0*/  BSYNC B2 ;  /* 0x0000000000027941 */ /* 0x000fea0003800000 */
.L_x_12513:
[----:B------:R-:W-:Y:S01]  /*15ab0*/  LOP3.LUT R7, RZ, R7, RZ, 0x33, !PT ;  /* 0x00000007ff077212 */ /* 0x000fe200078e33ff */
[----:B------:R-:W-:Y:S06]  /*15ac0*/  BRA `(.L_x_12515) ;  /* 0x0000000000187947 */ /* 0x000fec0003800000 */
.L_x_12512:
[----:B------:R-:W-:-:S13]  /*15ad0*/  ISETP.NE.AND P1, PT, R6, 0x1, PT ;  /* 0x000000010600780c */ /* 0x000fda0003f25270 */
[----:B------:R-:W-:Y:S05]  /*15ae0*/  @!P1 BRA `(.L_x_12515) ;  /* 0x0000000000109947 */ /* 0x000fea0003800000 */
[----:B------:R-:W2:Y:S04]  /*15af0*/  LDL R12, [R194+0x1c] ;  /* 0x00001c00c20c7983 */ /* 0x000ea80000100800 */
[----:B------:R-:W3:Y:S01]  /*15b00*/  LDL R14, [R194+0x20] ;  /* 0x00002000c20e7983 */ /* 0x000ee20000100800 */
[----:B--2---:R-:W-:-:S05]  /*15b10*/  IMAD.HI.U32 R7, R7, R12, RZ ;  /* 0x0000000c07077227 */ /* 0x004fca00078e00ff */
[----:B---3--:R-:W-:-:S07]  /*15b20*/  SHF.R.U32.HI R7, RZ, R14, R7 ;  /* 0x0000000eff077219 */ /* 0x008fce0000011607 */
.L_x_12515:
[----:B------:R-:W-:Y:S05]  /*15b30*/  BSYNC B1 ;  /* 0x0000000000017941 */ /* 0x000fea0003800000 */
.L_x_12511:
[----:B------:R-:W-:-:S05]  /*15b40*/  IMAD R7, R6, R7, R38 ;  /* 0x0000000706077224 */ /* 0x000fca00078e0226 */
[----:B------:R-:W-:Y:S02]  /*15b50*/  VIMNMX R8, R8, R7, !PT ;  /* 0x0000000708087248 */ /* 0x000fe40007fe0100 */
[----:B------:R-:W-:-:S07]  /*15b60*/  VIADDMNMX R9, R7, R6, R9, PT ;  /* 0x0000000607097246 */ /* 0x000fce0003800109 */
.L_x_12510:
[----:B------:R-:W-:Y:S05]  /*15b70*/  BSYNC B0 ;  /* 0x0000000000007941 */ /* 0x000fea0003800000 */
.L_x_12509:
        /* <DEDUP_REMOVED lines=133> */
.L_x_12521:
[----:B------:R-:W-:Y:S05]  /*163d0*/  BSYNC B2 ;  /* 0x0000000000027941 */ /* 0x000fea0003800000 */
.L_x_12520:
[----:B------:R-:W-:Y:S01]  /*163e0*/  LOP3.LUT R5, RZ, R5, RZ, 0x33, !PT ;  /* 0x00000005ff057212 */ /* 0x000fe200078e33ff */
[----:B------:R-:W-:Y:S06]  /*163f0*/  BRA `(.L_x_12522) ;  /* 0x0000000000187947 */ /* 0x000fec0003800000 */
.L_x_12519:
[----:B------:R-:W-:-:S13]  /*16400*/  ISETP.NE.AND P6, PT, R6, 0x1, PT ;  /* 0x000000010600780c */ /* 0x000fda0003fc5270 */
[----:B------:R-:W-:Y:S05]  /*16410*/  @!P6 BRA `(.L_x_12522) ;  /* 0x000000000010e947 */ /* 0x000fea0003800000 */
[----:B------:R-:W2:Y:S04]  /*16420*/  LDL R4, [R194+0x1c] ;  /* 0x00001c00c2047983 */ /* 0x000ea80000100800 */
[----:B------:R-:W3:Y:S01]  /*16430*/  LDL R12, [R194+0x20] ;  /* 0x00002000c20c7983 */ /* 0x000ee20000100800 */
[----:B--2---:R-:W-:-:S05]  /*16440*/  IMAD.HI.U32 R5, R5, R4, RZ ;  /* 0x0000000405057227 */ /* 0x004fca00078e00ff */
[----:B---3--:R-:W-:-:S07]  /*16450*/  SHF.R.U32.HI R5, RZ, R12, R5 ;  /* 0x0000000cff057219 */ /* 0x008fce0000011605 */
.L_x_12522:
[----:B------:R-:W-:Y:S05]  /*16460*/  BSYNC B1 ;  /* 0x0000000000017941 */ /* 0x000fea0003800000 */
.L_x_12518:
[----:B------:R-:W-:-:S05]  /*16470*/  IMAD R5, R6, R5, R38 ;  /* 0x0000000506057224 */ /* 0x000fca00078e0226 */
[----:B------:R-:W-:Y:S02]  /*16480*/  VIADDMNMX R9, R5, R6, R9, PT ;  /* 0x0000000605097246 */ /* 0x000fe40003800109 */
[----:B------:R-:W-:-:S07]  /*16490*/  VIMNMX R8, R8, R5, !PT ;  /* 0x0000000508087248 */ /* 0x000fce0007fe0100 */
.L_x_12517:
[----:B------:R-:W-:Y:S05]  /*164a0*/  BSYNC B0 ;  /* 0x0000000000007941 */ /* 0x000fea0003800000 */
.L_x_12516:
        /* <DEDUP_REMOVED lines=12> */
[----:B------:R-:W4:Y:S01]  /*16570*/  LD.E R20, desc[UR40][R16.64+0x450] ;  /* 0x0004502810147980 */ /* 0x000f22000c101900 */
        /* <DEDUP_REMOVED lines=141> */
[----:B------:R-:W-:Y:S02]  /*16e50*/  FMNMX.FTZ R12, R87, R12, !PT ;  /* 0x0000000c570c7209 */ /* 0x000fe40007810000 */
[----:B------:R-:W-:Y:S02]  /*16e60*/  ISETP.NE.AND P6, PT, R24, RZ, PT ;  /* 0x000000ff1800720c */ /* 0x000fe40003fc5270 */
[----:B------:R-:W-:Y:S01]  /*16e70*/  FMNMX.FTZ R12, R85, R12, !PT ;  /* 0x0000000c550c7209 */ /* 0x000fe20007810000 */
[----:B------:R-:W2:Y:S03]  /*16e80*/  LD.E R24, desc[UR40][R16.64+0x424] ;  /* 0x0004242810187980 */ /* 0x000ea6000c101900 */
        /* <DEDUP_REMOVED lines=40> */
[----:B------:R-:W-:Y:S02]  /*17110*/  ISETP.LT.OR P1, PT, R9, 0x49, P1 ;  /* 0x000000490900780c */ /* 0x000fe40000f21670 */
[----:B------:R-:W-:Y:S02]  /*17120*/  FMNMX.FTZ R12, R97, R12, !PT ;  /* 0x0000000c610c7209 */ /* 0x000fe40007810000 */
[----:B------:R-:W-:-:S02]  /*17130*/  ISETP.LT.OR P2, PT, R9, 0x4a, P2 ;  /* 0x0000004a0900780c */ /* 0x000fc40001741670 */
[----:B------:R-:W-:Y:S02]  /*17140*/  FSEL R103, R27, -INF , !P1 ;  /* 0xff8000001b677808 */ /* 0x000fe40004800000 */
[----:B------:R-:W-:Y:S02]  /*17150*/  FMNMX.FTZ R12, R93, R12, !PT ;  /* 0x0000000c5d0c7209 */ /* 0x000fe40007810000 */
[----:B------:R-:W-:Y:S02]  /*17160*/  FSEL R107, R107, -INF , !P3 ;  /* 0xff8000006b6b7808 */ /* 0x000fe40005800000 */
[----:B------:R-:W-:Y:S02]  /*17170*/  ISETP.LT.OR P5, PT, R9, 0x59, P5 ;  /* 0x000000590900780c */ /* 0x000fe40002fa1670 */
[----:B------:R-:W-:Y:S01]  /*17180*/  FSEL R109, R109, -INF , !P4 ;  /* 0xff8000006d6d7808 */ /* 0x000fe20006000000 */
[----:B------:R0:W-:Y:S01]  /*17190*/  ST.E desc[UR40][R16.64+0x440], R13 ;  /* 0x0004400d10007985 */ /* 0x0001e2000c101928 */
[----:B------:R-:W-:-:S02]  /*171a0*/  FSEL R105, R28, -INF , !P2 ;  /* 0xff8000001c697808 */ /* 0x000fc40005000000 */
[----:B------:R-:W-:Y:S01]  /*171b0*/  FMNMX.FTZ R12, R103, R12, !PT ;  /* 0x0000000c670c7209 */ /* 0x000fe20007810000 */
[----:B------:R-:W1:Y:S03]  /*171c0*/  SHFL.BFLY PT, R25, R14, 0x1, 0x1f ;  /* 0x0c201f000e197f89 */ /* 0x000e6600000e0000 */
[----:B------:R-:W-:Y:S01]  /*171d0*/  FMNMX.FTZ R12, R105, R12, !PT ;  /* 0x0000000c690c7209 */ /* 0x000fe20007810000 */
[----:B------:R-:W5:Y:S01]  /*171e0*/  LD.E R27, desc[UR40][R16.64+0x234] ;  /* 0x00023428101b7980 */ /* 0x000f62000c101900 */
[----:B------:R-:W-:Y:S02]  /*171f0*/  ISETP.GT.AND P1, PT, R8, 0x59, !P6 ;  /* 0x000000590800780c */ /* 0x000fe40007724270 */
[----:B------:R-:W-:Y:S01]  /*17200*/  FMNMX.FTZ R12, R107, R12, !PT ;  /* 0x0000000c6b0c7209 */ /* 0x000fe20007810000 */
[----:B------:R-:W2:Y:S01]  /*17210*/  LD.E R28, desc[UR40][R16.64+0x240] ;  /* 0x00024028101c7980 */ /* 0x000ea2000c101900 */
[----:B------:R-:W-:-:S02]  /*17220*/  ISETP.LT.OR P1, PT, R9, 0x5a, P1 ;  /* 0x0000005a0900780c */ /* 0x000fc40000f21670 */
[----:B------:R-:W-:Y:S01]  /*17230*/  FSEL R111, R111, -INF , !P5 ;  /* 0xff8000006f6f7808 */ /* 0x000fe20006800000 */
[----:B------:R-:W5:Y:S01]  /*17240*/  LD.E R9, desc[UR40][R16.64+0x454] ;  /* 0x0004542810097980 */ /* 0x000f62000c101900 */
[----:B------:R-:W-:Y:S02]  /*17250*/  FMNMX.FTZ R12, R109, R12, !PT ;  /* 0x0000000c6d0c7209 */ /* 0x000fe40007810000 */
[----:B------:R-:W-:Y:S02]  /*17260*/  FSEL R113, R113, -INF , !P1 ;  /* 0xff80000071717808 */ /* 0x000fe40004800000 */
[----:B------:R-:W-:-:S04]  /*17270*/  FMNMX.FTZ R12, R111, R12, !PT ;  /* 0x0000000c6f0c7209 */ /* 0x000fc80007810000 */
[----:B0-----:R-:W-:-:S05]  /*17280*/  FMNMX.FTZ R13, R113, R12, !PT ;  /* 0x0000000c710d7209 */ /* 0x001fca0007810000 */
[----:B------:R-:W-:Y:S04]  /*17290*/  ST.E desc[UR40][R16.64+0x444], R13 ;  /* 0x0004440d10007985 */ /* 0x000fe8000c101928 */
[----:B------:R-:W3:Y:S01]  /*172a0*/  LD.E R8, desc[UR40][R16.64+0x444] ;  /* 0x0004442810087980 */ /* 0x000ee2000c101900 */
[----:B-1----:R-:W-:-:S05]  /*172b0*/  FMNMX.FTZ R25, R14, R25, !PT ;  /* 0x000000190e197209 */ /* 0x002fca0007810000 */
[----:B------:R0:W-:Y:S04]  /*172c0*/  ST.E desc[UR40][R16.64+0x440], R25 ;  /* 0x0004401910007985 */ /* 0x0001e8000c101928 */
[----:B------:R-:W4:Y:S04]  /*172d0*/  LD.E R115, desc[UR40][R16.64+0x440] ;  /* 0x0004402810737980 */ /* 0x000f28000c101900 */
[----:B0-----:R-:W2:Y:S04]  /*172e0*/  LD.E R25, desc[UR40][R16.64+0x42c] ;  /* 0x00042c2810197980 */ /* 0x001ea8000c101900 */
[----:B---3--:R-:W0:Y:S02]  /*172f0*/  SHFL.BFLY PT, R13, R8, 0x2, 0x1f ;  /* 0x0c401f00080d7f89 */ /* 0x008e2400000e0000 */
[----:B0-----:R-:W-:-:S05]  /*17300*/  FMNMX.FTZ R13, R8, R13, !PT ;  /* 0x0000000d080d7209 */ /* 0x001fca0007810000 */
[----:B------:R-:W0:Y:S01]  /*17310*/  SHFL.BFLY PT, R8, R13, 0x1, 0x1f ;  /* 0x0c201f000d087f89 */ /* 0x000e2200000e0000 */
[C---:B----4-:R-:W-:Y:S01]  /*17320*/  FMUL.FTZ R12, R115.reuse, R116 ;  /* 0x00000074730c7220 */ /* 0x050fe20000410000 */
[----:B------:R-:W-:-:S04]  /*17330*/  FSETP.NEU.FTZ.AND P1, PT, R115, -INF , PT ;  /* 0xff8000007300780b */ /* 0x000fc80003f3d000 */
        /* <DEDUP_REMOVED lines=26> */
[----:B------:R-:W-:Y:S01]  /*174e0*/  FADD.FTZ R115, R4, -R115 ;  /* 0x8000007304737221 */ /* 0x000fe20000010000 */
[----:B0-----:R-:W-:Y:S01]  /*174f0*/  FMNMX.FTZ R57, R13, R8, !PT ;  /* 0x000000080d397209 */ /* 0x001fe20007810000 */
[----:B------:R-:W-:Y:S01]  /*17500*/  MUFU.EX2 R187, R187 ;  /* 0x000000bb00bb7308 */ /* 0x000fe20000000800 */
[----:B------:R-:W3:Y:S01]  /*17510*/  LD.E R33, desc[UR40][R16.64+0x264] ;  /* 0x0002642810217980 */ /* 0x000ee2000c101900 */
[-C--:B------:R-:W-:Y:S01]  /*17520*/  FMUL.FTZ R63, R115, R116.reuse ;  /* 0x00000074733f7220 */ /* 0x080fe20000410000 */
[C---:B------:R-:W-:Y:S01]  /*17530*/  FSETP.NEU.FTZ.AND P1, PT, R57.reuse, -INF , PT ;  /* 0xff8000003900780b */ /* 0x040fe20003f3d000 */
[C---:B------:R-:W-:Y:S01]  /*17540*/  FMUL.FTZ R8, R57.reuse, R116 ;  /* 0x0000007439087220 */ /* 0x040fe20000410000 */
[----:B------:R-:W4:Y:S03]  /*17550*/  LD.E R35, desc[UR40][R16.64+0x274] ;  /* 0x0002742810237980 */ /* 0x000f26000c101900 */
[----:B------:R-:W0:Y:S01]  /*17560*/  MUFU.EX2 R63, R63 ;  /* 0x0000003f003f7308 */ /* 0x000e220000000800 */
[----:B------:R-:W-:Y:S01]  /*17570*/  FSEL R118, R8, RZ, P1 ;  /* 0x000000ff08767208 */ /* 0x000fe20000800000 */
[----:B------:R-:W4:Y:S01]  /*17580*/  LD.E R4, desc[UR40][R16.64+0x300] ;  /* 0x0003002810047980 */ /* 0x000f22000c101900 */
[----:B------:R-:W-:-:S03]  /*17590*/  FSEL R8, R57, RZ, P1 ;  /* 0x000000ff39087208 */ /* 0x000fc60000800000 */
[----:B------:R-:W4:Y:S02]  /*175a0*/  LD.E R87, desc[UR40][R16.64+0x288] ;  /* 0x0002882810577980 */ /* 0x000f24000c101900 */
[----:B------:R-:W1:Y:S01]  /*175b0*/  MUFU.EX2 R152, R152 ;  /* 0x0000009800987308 */ /* 0x000e620000000800 */
[----:B------:R-:W-:Y:S01]  /*175c0*/  FADD.FTZ R115, R5, -R8 ;  /* 0x8000000805737221 */ /* 0x000fe20000010000 */
        /* <DEDUP_REMOVED lines=23> */
[-CC-:B-----5:R-:W-:Y:S01]  /*17740*/  FFMA.FTZ R12, R109, R116.reuse, -R118.reuse ;  /* 0x000000746d0c7223 */ /* 0x1a0fe20000010876 */
[-CC-:B------:R-:W-:Y:S01]  /*17750*/  FFMA.FTZ R8, R111, R116.reuse, -R118.reuse ;  /* 0x000000746f087223 */ /* 0x180fe20000010876 */
[----:B------:R-:W-:Y:S01]  /*17760*/  FFMA.FTZ R118, R113, R116, -R118 ;  /* 0x0000007471767223 */ /* 0x000fe20000010876 */
[----:B------:R-:W-:Y:S01]  /*17770*/  FMUL.FTZ R116, R116, R115 ;  /* 0x0000007374747220 */ /* 0x000fe20000410000 */
[----:B------:R-:W5:Y:S01]  /*17780*/  MUFU.EX2 R153, R153 ;  /* 0x0000009900997308 */ /* 0x000f620000000800 */
[----:B0-----:R-:W-:Y:S01]  /*17790*/  FFMA.FTZ R121, R63, R20, R187 ;  /* 0x000000143f797223 */ /* 0x001fe200000100bb */
[----:B------:R-:W4:Y:S04]  /*177a0*/  LD.E R37, desc[UR40][R16.64+0x284] ;  /* 0x0002842810257980 */ /* 0x000f28000c101900 */
[----:B------:R-:W4:Y:S02]  /*177b0*/  LD.E R39, desc[UR40][R16.64+0x294] ;  /* 0x0002942810277980 */ /* 0x000f24000c101900 */
[----:B------:R-:W-:Y:S01]  /*177c0*/  MUFU.EX2 R182, R182 ;  /* 0x000000b600b67308 */ /* 0x000fe20000000800 */
[----:B-1----:R-:W-:Y:S01]  /*177d0*/  FADD.FTZ R121, R152, R121 ;  /* 0x0000007998797221 */ /* 0x002fe20000010000 */
[----:B------:R-:W4:Y:S04]  /*177e0*/  LD.E R41, desc[UR40][R16.64+0x2a4] ;  /* 0x0002a42810297980 */ /* 0x000f28000c101900 */
[----:B------:R-:W4:Y:S02]  /*177f0*/  LD.E R43, desc[UR40][R16.64+0x2b4] ;  /* 0x0002b428102b7980 */ /* 0x000f24000c101900 */
[----:B------:R-:W-:Y:S02]  /*17800*/  MUFU.EX2 R6, R6 ;  /* 0x0000000600067308 */ /* 0x000fe40000000800 */
[----:B------:R-:W4:Y:S04]  /*17810*/  LD.E R5, desc[UR40][R16.64+0x24c] ;  /* 0x00024c2810057980 */ /* 0x000f28000c101900 */
[----:B------:R-:W4:Y:S02]  /*17820*/  LD.E R45, desc[UR40][R16.64+0x2c4] ;  /* 0x0002c428102d7980 */ /* 0x000f24000c101900 */
[----:B------:R-:W0:Y:S01]  /*17830*/  MUFU.EX2 R116, R116 ;  /* 0x0000007400747308 */ /* 0x000e220000000800 */
[----:B--2---:R-:W-:Y:S01]  /*17840*/  FADD.FTZ R20, R154, R121 ;  /* 0x000000799a147221 */ /* 0x004fe20000010000 */
[----:B------:R-:W2:Y:S04]  /*17850*/  LD.E R47, desc[UR40][R16.64+0x2d4] ;  /* 0x0002d428102f7980 */ /* 0x000ea8000c101900 */
[----:B------:R-:W2:Y:S02]  /*17860*/  LD.E R49, desc[UR40][R16.64+0x2e4] ;  /* 0x0002e42810317980 */ /* 0x000ea4000c101900 */
[----:B------:R-:W-:Y:S02]  /*17870*/  MUFU.EX2 R7, R7 ;  /* 0x0000000700077308 */ /* 0x000fe40000000800 */
[----:B------:R-:W2:Y:S04]  /*17880*/  LD.E R51, desc[UR40][R16.64+0x2f4] ;  /* 0x0002f42810337980 */ /* 0x000ea8000c101900 */
[----:B------:R-:W2:Y:S02]  /*17890*/  LD.E R53, desc[UR40][R16.64+0x310] ;  /* 0x0003102810357980 */ /* 0x000ea4000c101900 */
[----:B------:R-:W1:Y:S01]  /*178a0*/  MUFU.EX2 R183, R183 ;  /* 0x000000b700b77308 */ /* 0x000e620000000800 */
[----:B-----5:R-:W-:Y:S01]  /*178b0*/  FADD.FTZ R139, R153, R20 ;  /* 0x00000014998b7221 */ /* 0x020fe20000010000 */
[----:B------:R-:W5:Y:S04]  /*178c0*/  LD.E R55, desc[UR40][R16.64+0x320] ;  /* 0x0003202810377980 */ /* 0x000f68000c101900 */
[----:B------:R-:W5:Y:S02]  /*178d0*/  LD.E R59, desc[UR40][R16.64+0x334] ;  /* 0x00033428103b7980 */ /* 0x000f64000c101900 */
[----:B------:R-:W-:Y:S02]  /*178e0*/  MUFU.EX2 R179, R179 ;  /* 0x000000b300b37308 */ /* 0x000fe40000000800 */
[----:B------:R-:W5:Y:S04]  /*178f0*/  LD.E R61, desc[UR40][R16.64+0x344] ;  /* 0x00034428103d7980 */ /* 0x000f68000c101900 */
[----:B------:R-:W5:Y:S02]  /*17900*/  LD.E R75, desc[UR40][R16.64+0x258] ;  /* 0x00025828104b7980 */ /* 0x000f64000c101900 */
[----:B------:R-:W1:Y:S01]  /*17910*/  MUFU.EX2 R155, R155 ;  /* 0x0000009b009b7308 */ /* 0x000e620000000800 */
[----:B0-----:R-:W-:Y:S01]  /*17920*/  FFMA.FTZ R20, R116, R9, R6 ;  /* 0x0000000974147223 */ /* 0x001fe20000010006 */
[----:B------:R-:W-:Y:S01]  /*17930*/  FADD.FTZ R122, R182, R139 ;  /* 0x0000008bb67a7221 */ /* 0x000fe20000010000 */
[----:B------:R-:W5:Y:S04]  /*17940*/  LD.E R69, desc[UR40][R16.64+0x238] ;  /* 0x0002382810457980 */ /* 0x000f68000c101900 */
[----:B------:R-:W5:Y:S01]  /*17950*/  LD.E R67, desc[UR40][R16.64+0x23c] ;  /* 0x00023c2810437980 */ /* 0x000f62000c101900 */
[----:B------:R-:W-:Y:S03]  /*17960*/  MUFU.EX2 R180, R180 ;  /* 0x000000b400b47308 */ /* 0x000fe60000000800 */
[----:B------:R-:W5:Y:S04]  /*17970*/  LD.E R81, desc[UR40][R16.64+0x25c] ;  /* 0x00025c2810517980 */ /* 0x000f68000c101900 */
[----:B------:R-:W5:Y:S01]  /*17980*/  LD.E R79, desc[UR40][R16.64+0x268] ;  /* 0x00026828104f7980 */ /* 0x000f62000c101900 */
[----:B------:R-:W0:Y:S01]  /*17990*/  MUFU.EX2 R188, R188 ;  /* 0x000000bc00bc7308 */ /* 0x000e220000000800 */
[----:B-1----:R-:W-:Y:S01]  /*179a0*/  FADD.FTZ R20, R183, R20 ;  /* 0x00000014b7147221 */ /* 0x002fe20000010000 */
[----:B------:R-:W-:Y:S01]  /*179b0*/  FADD.FTZ R122, R7, R122 ;  /* 0x0000007a077a7221 */ /* 0x000fe20000010000 */
[----:B------:R-:W5:Y:S04]  /*179c0*/  LD.E R65, desc[UR40][R16.64+0x248] ;  /* 0x0002482810417980 */ /* 0x000f68000c101900 */
[----:B------:R-:W5:Y:S01]  /*179d0*/  LD.E R77, desc[UR40][R16.64+0x26c] ;  /* 0x00026c28104d7980 */ /* 0x000f62000c101900 */
[----:B------:R-:W-:Y:S03]  /*179e0*/  MUFU.EX2 R176, R176 ;  /* 0x000000b000b07308 */ /* 0x000fe60000000800 */
[----:B------:R-:W5:Y:S04]  /*179f0*/  LD.E R73, desc[UR40][R16.64+0x278] ;  /* 0x0002782810497980 */ /* 0x000f68000c101900 */
[----:B------:R-:W5:Y:S01]  /*17a00*/  LD.E R85, desc[UR40][R16.64+0x28c] ;  /* 0x00028c2810557980 */ /* 0x000f62000c101900 */
[----:B------:R-:W1:Y:S01]  /*17a10*/  MUFU.EX2 R181, R181 ;  /* 0x000000b500b57308 */ /* 0x000e620000000800 */
[----:B------:R-:W-:Y:S01]  /*17a20*/  FADD.FTZ R9, R155, R20 ;  /* 0x000000149b097221 */ /* 0x000fe20000010000 */
[----:B------:R-:W-:Y:S01]  /*17a30*/  FADD.FTZ R147, R179, R122 ;  /* 0x0000007ab3937221 */ /* 0x000fe20000010000 */
[----:B------:R-:W5:Y:S05]  /*17a40*/  LD.E R71, desc[UR40][R16.64+0x27c] ;  /* 0x00027c2810477980 */ /* 0x000f6a000c101900 */
[----:B------:R-:W-:Y:S08]  /*17a50*/  MUFU.EX2 R175, R175 ;  /* 0x000000af00af7308 */ /* 0x000ff00000000800 */
[----:B------:R-:W1:Y:S01]  /*17a60*/  MUFU.EX2 R186, R186 ;  /* 0x000000ba00ba7308 */ /* 0x000e620000000800 */
[----:B0-----:R-:W-:Y:S01]  /*17a70*/  FADD.FTZ R20, R188, R9 ;  /* 0x00000009bc147221 */ /* 0x001fe20000010000 */
[----:B------:R-:W-:Y:S01]  /*17a80*/  FADD.FTZ R151, R180, R147 ;  /* 0x00000093b4977221 */ /* 0x000fe20000010000 */
[----:B------:R-:W5:Y:S05]  /*17a90*/  LD.E R83, desc[UR40][R16.64+0x298] ;  /* 0x0002982810537980 */ /* 0x000f6a000c101900 */
[----:B------:R-:W-:Y:S08]  /*17aa0*/  MUFU.EX2 R174, R174 ;  /* 0x000000ae00ae7308 */ /* 0x000ff00000000800 */
[----:B------:R-:W0:Y:S01]  /*17ab0*/  MUFU.EX2 R177, R177 ;  /* 0x000000b100b17308 */ /* 0x000e220000000800 */
[----:B-1----:R-:W-:Y:S01]  /*17ac0*/  FADD.FTZ R9, R181, R20 ;  /* 0x00000014b5097221 */ /* 0x002fe20000010000 */
[----:B------:R-:W-:Y:S01]  /*17ad0*/  FADD.FTZ R122, R176, R151 ;  /* 0x00000097b07a7221 */ /* 0x000fe20000010000 */
[----:B------:R-:W5:Y:S05]  /*17ae0*/  LD.E R97, desc[UR40][R16.64+0x29c] ;  /* 0x00029c2810617980 */ /* 0x000f6a000c101900 */
[----:B------:R-:W-:Y:S08]  /*17af0*/  MUFU.EX2 R173, R173 ;  /* 0x000000ad00ad7308 */ /* 0x000ff00000000800 */
        /* <DEDUP_REMOVED lines=24> */
[----:B------:R-:W0:Y:S08]  /*17c80*/  MUFU.EX2 R160, R160 ;  /* 0x000000a000a07308 */ /* 0x000e300000000800 */
[----:B------:R-:W0:Y:S01]  /*17c90*/  MUFU.EX2 R163, R163 ;  /* 0x000000a300a37308 */ /* 0x000e220000000800 */
[----:B-1----:R-:W-:Y:S01]  /*17ca0*/  FADD.FTZ R9, R169, R20 ;  /* 0x00000014a9097221 */ /* 0x002fe20000010000 */
[----:B------:R-:W-:Y:S01]  /*17cb0*/  FADD.FTZ R229, R165, R122 ;  /* 0x0000007aa5e57221 */ /* 0x000fe20000010000 */
[----:B------:R-:W5:Y:S02]  /*17cc0*/  LD.E R115, desc[UR40][R16.64+0x2dc] ;  /* 0x0002dc2810737980 */ /* 0x000f64000c101900 */
[----:B------:R-:W-:Y:S01]  /*17cd0*/  FADD.FTZ R126, R170, R9 ;  /* 0x00000009aa7e7221 */ /* 0x000fe20000010000 */
[----:B------:R-:W-:Y:S01]  /*17ce0*/  FADD.FTZ R128, R166, R229 ;  /* 0x000000e5a6807221 */ /* 0x000fe20000010000 */
[----:B------:R-:W5:Y:S03]  /*17cf0*/  LD.E R113, desc[UR40][R16.64+0x2e8] ;  /* 0x0002e82810717980 */ /* 0x000f66000c101900 */
[----:B0-----:R-:W-:Y:S01]  /*17d00*/  FADD.FTZ R138, R160, R128 ;  /* 0x00000080a08a7221 */ /* 0x001fe20000010000 */
        /* <DEDUP_REMOVED lines=17> */
[----:B------:R-:W0:Y:S08]  /*17e20*/  MUFU.EX2 R164, R164 ;  /* 0x000000a400a47308 */ /* 0x000e300000000800 */
[----:B------:R-:W1:Y:S08]  /*17e30*/  MUFU.EX2 R159, R159 ;  /* 0x0000009f009f7308 */ /* 0x000e700000000800 */
[----:B------:R-:W3:Y:S08]  /*17e40*/  MUFU.EX2 R161, R161 ;  /* 0x000000a100a17308 */ /* 0x000ef00000000800 */
[----:B------:R-:W4:Y:S08]  /*17e50*/  MUFU.EX2 R157, R157 ;  /* 0x0000009d009d7308 */ /* 0x000f300000000800 */
[----:B------:R-:W-:Y:S08]  /*17e60*/  MUFU.EX2 R162, R162 ;  /* 0x000000a200a27308 */ /* 0x000ff00000000800 */
[----:B------:R-:W2:Y:S01]  /*17e70*/  MUFU.EX2 R158, R158 ;  /* 0x0000009e009e7308 */ /* 0x000ea20000000800 */
[----:B0-----:R-:W-:Y:S01]  /*17e80*/  FADD.FTZ R136, R164, R9 ;  /* 0x00000009a4887221 */ /* 0x001fe20000010000 */
[----:B-1----:R-:W-:-:S06]  /*17e90*/  FADD.FTZ R138, R159, R138 ;  /* 0x0000008a9f8a7221 */ /* 0x002fcc0000010000 */
[----:B------:R-:W-:Y:S08]  /*17ea0*/  MUFU.EX2 R21, R21 ;  /* 0x0000001500157308 */ /* 0x000ff00000000800 */
[----:B------:R-:W0:Y:S01]  /*17eb0*/  MUFU.EX2 R15, R15 ;  /* 0x0000000f000f7308 */ /* 0x000e220000000800 */
[----:B---3--:R-:W-:Y:S01]  /*17ec0*/  FADD.FTZ R9, R161, R136 ;  /* 0x00000088a1097221 */ /* 0x008fe20000010000 */
[----:B----4-:R-:W-:-:S06]  /*17ed0*/  FADD.FTZ R138, R157, R138 ;  /* 0x0000008a9d8a7221 */ /* 0x010fcc0000010000 */
[----:B------:R-:W1:Y:S08]  /*17ee0*/  MUFU.EX2 R156, R156 ;  /* 0x0000009c009c7308 */ /* 0x000e700000000800 */
[----:B------:R-:W3:Y:S01]  /*17ef0*/  MUFU.EX2 R18, R18 ;  /* 0x0000001200127308 */ /* 0x000ee20000000800 */
[----:B--2---:R-:W-:-:S07]  /*17f00*/  FADD.FTZ R138, R158, R138 ;  /* 0x0000008a9e8a7221 */ /* 0x004fce0000010000 */
[----:B------:R2:W-:Y:S01]  /*17f10*/  MUFU.EX2 R20, R120 ;  /* 0x0000007800147308 */ /* 0x0005e20000000800 */
[----:B0-----:R-:W-:Y:S01]  /*17f20*/  FADD.FTZ R138, R15, R138 ;  /* 0x0000008a0f8a7221 */ /* 0x001fe20000010000 */
[----:B--2---:R-:W-:-:S04]  /*17f30*/  FADD.FTZ R120, R162, R9 ;  /* 0x00000009a2787221 */ /* 0x004fc80000010000 */
[----:B------:R-:W-:Y:S01]  /*17f40*/  FADD.FTZ R9, R21, R120 ;  /* 0x0000007815097221 */ /* 0x000fe20000010000 */
[----:B------:R-:W-:-:S03]  /*17f50*/  FMUL.FTZ R27, R63, R27 ;  /* 0x0000001b3f1b7220 */ /* 0x000fc60000410000 */
[----:B-1----:R-:W-:Y:S01]  /*17f60*/  FADD.FTZ R120, R156, R9 ;  /* 0x000000099c787221 */ /* 0x002fe20000010000 */
[----:B---3--:R-:W-:Y:S01]  /*17f70*/  FADD.FTZ R9, R18, R138 ;  /* 0x0000008a12097221 */ /* 0x008fe20000010000 */
[----:B------:R-:W-:Y:S01]  /*17f80*/  FMUL.FTZ R138, R116, R25 ;  /* 0x00000019748a7220 */ /* 0x000fe20000410000 */
[C---:B------:R-:W-:Y:S01]  /*17f90*/  FMUL.FTZ R25, R63.reuse, R26 ;  /* 0x0000001a3f197220 */ /* 0x040fe20000410000 */
[C---:B------:R-:W-:Y:S01]  /*17fa0*/  FMUL.FTZ R29, R63.reuse, R29 ;  /* 0x0000001d3f1d7220 */ /* 0x040fe20000410000 */
[----:B------:R-:W0:Y:S01]  /*17fb0*/  MUFU.EX2 R19, R19 ;  /* 0x0000001300137308 */ /* 0x000e220000000800 */
[----:B------:R1:W-:Y:S01]  /*17fc0*/  ST.E desc[UR40][R16.64+0x234], R27 ;  /* 0x0002341b10007985 */ /* 0x0003e2000c101928 */
[C---:B------:R-:W-:Y:S01]  /*17fd0*/  FMUL.FTZ R31, R63.reuse, R31 ;  /* 0x0000001f3f1f7220 */ /* 0x040fe20000410000 */
[C---:B------:R-:W-:Y:S02]  /*17fe0*/  FMUL.FTZ R33, R63.reuse, R33 ;  /* 0x000000213f217220 */ /* 0x040fe40000410000 */
[----:B------:R2:W-:Y:S04]  /*17ff0*/  ST.E desc[UR40][R16.64+0x230], R25 ;  /* 0x0002301910007985 */ /* 0x0005e8000c101928 */
[----:B------:R3:W-:Y:S01]  /*18000*/  ST.E desc[UR40][R16.64+0x244], R29 ;  /* 0x0002441d10007985 */ /* 0x0007e2000c101928 */
[----:B------:R-:W4:Y:S01]  /*18010*/  MUFU.EX2 R14, R14 ;  /* 0x0000000e000e7308 */ /* 0x000f220000000800 */
[C---:B-1----:R-:W-:Y:S01]  /*18020*/  FMUL.FTZ R27, R63.reuse, R36 ;  /* 0x000000243f1b7220 */ /* 0x042fe20000410000 */
[C---:B--2---:R-:W-:Y:S01]  /*18030*/  FMUL.FTZ R25, R63.reuse, R34 ;  /* 0x000000223f197220 */ /* 0x044fe20000410000 */
[C---:B---3--:R-:W-:Y:S01]  /*18040*/  FMUL.FTZ R29, R63.reuse, R38 ;  /* 0x000000263f1d7220 */ /* 0x048fe20000410000 */
[----:B------:R1:W-:Y:S04]  /*18050*/  ST.E desc[UR40][R16.64+0x254], R31 ;  /* 0x0002541f10007985 */ /* 0x0003e8000c101928 */
[----:B------:R-:W2:Y:S01]  /*18060*/  MUFU.EX2 R11, R11 ;  /* 0x0000000b000b7308 */ /* 0x000ea20000000800 */
[----:B------:R3:W-:Y:S04]  /*18070*/  ST.E desc[UR40][R16.64+0x264], R33 ;  /* 0x0002642110007985 */ /* 0x0007e8000c101928 */
[----:B------:R0:W-:Y:S04]  /*18080*/  ST.E desc[UR40][R16.64+0x270], R25 ;  /* 0x0002701910007985 */ /* 0x0001e8000c101928 */
[----:B------:R4:W-:Y:S01]  /*18090*/  ST.E desc[UR40][R16.64+0x280], R27 ;  /* 0x0002801b10007985 */ /* 0x0009e2000c101928 */
[----:B-1----:R-:W-:-:S03]  /*180a0*/  FMUL.FTZ R31, R63, R40 ;  /* 0x000000283f1f7220 */ /* 0x002fc60000410000 */
[----:B------:R1:W-:Y:S01]  /*180b0*/  ST.E desc[UR40][R16.64+0x290], R29 ;  /* 0x0002901d10007985 */ /* 0x0003e2000c101928 */
[C---:B---3--:R-:W-:Y:S01]  /*180c0*/  FMUL.FTZ R33, R63.reuse, R46 ;  /* 0x0000002e3f217220 */ /* 0x048fe20000410000 */
[C---:B0-----:R-:W-:Y:S01]  /*180d0*/  FMUL.FTZ R25, R63.reuse, R42 ;  /* 0x0000002a3f197220 */ /* 0x041fe20000410000 */
[C---:B----4-:R-:W-:Y:S01]  /*180e0*/  FMUL.FTZ R27, R63.reuse, R44 ;  /* 0x0000002c3f1b7220 */ /* 0x050fe20000410000 */
[C---:B-1----:R-:W-:Y:S01]  /*180f0*/  FMUL.FTZ R29, R63.reuse, R48 ;  /* 0x000000303f1d7220 */ /* 0x042fe20000410000 */
[----:B------:R-:W0:Y:S01]  /*18100*/  MUFU.EX2 R12, R12 ;  /* 0x0000000c000c7308 */ /* 0x000e220000000800 */
[----:B------:R1:W-:Y:S01]  /*18110*/  ST.E desc[UR40][R16.64+0x2a0], R31 ;  /* 0x0002a01f10007985 */ /* 0x0003e2000c101928 */
[----:B------:R-:W-:-:S03]  /*18120*/  FMUL.FTZ R35, R63, R35 ;  /* 0x000000233f237220 */ /* 0x000fc60000410000 */
[----:B------:R3:W-:Y:S04]  /*18130*/  ST.E desc[UR40][R16.64+0x2b0], R25 ;  /* 0x0002b01910007985 */ /* 0x0007e8000c101928 */
[----:B------:R4:W-:Y:S04]  /*18140*/  ST.E desc[UR40][R16.64+0x2c0], R27 ;  /* 0x0002c01b10007985 */ /* 0x0009e8000c101928 */
[----:B------:R2:W-:Y:S01]  /*18150*/  ST.E desc[UR40][R16.64+0x2d0], R33 ;  /* 0x0002d02110007985 */ /* 0x0005e2000c101928 */
[----:B-1----:R-:W-:-:S03]  /*18160*/  FMUL.FTZ R31, R63, R50 ;  /* 0x000000323f1f7220 */ /* 0x002fc60000410000 */
[----:B------:R1:W-:Y:S01]  /*18170*/  ST.E desc[UR40][R16.64+0x2e0], R29 ;  /* 0x0002e01d10007985 */ /* 0x0003e2000c101928 */
[C---:B---3--:R-:W-:Y:S01]  /*18180*/  FMUL.FTZ R25, R63.reuse, R4 ;  /* 0x000000043f197220 */ /* 0x048fe20000410000 */
[C---:B----4-:R-:W-:Y:S01]  /*18190*/  FMUL.FTZ R27, R63.reuse, R52 ;  /* 0x000000343f1b7220 */ /* 0x050fe20000410000 */
[----:B------:R-:W3:Y:S01]  /*181a0*/  MUFU.EX2 R8, R8 ;  /* 0x0000000800087308 */ /* 0x000ee20000000800 */
[C---:B--2---:R-:W-:Y:S01]  /*181b0*/  FMUL.FTZ R33, R63.reuse, R54 ;  /* 0x000000363f217220 */ /* 0x044fe20000410000 */
[----:B-1----:R-:W-:Y:S01]  /*181c0*/  FMUL.FTZ R29, R63, R56 ;  /* 0x000000383f1d7220 */ /* 0x002fe20000410000 */
[----:B------:R-:W-:Y:S01]  /*181d0*/  FADD.FTZ R120, R19, R120 ;  /* 0x0000007813787221 */ /* 0x000fe20000010000 */
[----:B------:R1:W-:Y:S01]  /*181e0*/  ST.E desc[UR40][R16.64+0x274], R35 ;  /* 0x0002742310007985 */ /* 0x0003e2000c101928 */
[C---:B------:R-:W-:Y:S01]  /*181f0*/  FMUL.FTZ R37, R63.reuse, R37 ;  /* 0x000000253f257220 */ /* 0x040fe20000410000 */
[----:B------:R-:W-:Y:S01]  /*18200*/  FMUL.FTZ R39, R63, R39 ;  /* 0x000000273f277220 */ /* 0x000fe20000410000 */
[----:B------:R-:W-:Y:S01]  /*18210*/  FADD.FTZ R136, R14, R9 ;  /* 0x000000090e887221 */ /* 0x000fe20000010000 */
[----:B------:R2:W-:Y:S01]  /*18220*/  ST.E desc[UR40][R16.64+0x2f0], R31 ;  /* 0x0002f01f10007985 */ /* 0x0005e2000c101928 */
[----:B------:R-:W4:Y:S03]  /*18230*/  MUFU.EX2 R9, R118 ;  /* 0x0000007600097308 */ /* 0x000f260000000800 */
[----:B------:R0:W-:Y:S01]  /*18240*/  ST.E desc[UR40][R16.64+0x300], R25 ;  /* 0x0003001910007985 */ /* 0x0001e2000c101928 */
[----:B------:R-:W-:-:S03]  /*18250*/  FADD.FTZ R120, R20, R120 ;  /* 0x0000007814787221 */ /* 0x000fc60000010000 */
[----:B------:R3:W-:Y:S01]  /*18260*/  ST.E desc[UR40][R16.64+0x304], R27 ;  /* 0x0003041b10007985 */ /* 0x0007e2000c101928 */
[----:B-1----:R-:W-:-:S03]  /*18270*/  FMUL.FTZ R35, R63, R60 ;  /* 0x0000003c3f237220 */ /* 0x002fc60000410000 */
[----:B------:R1:W-:Y:S01]  /*18280*/  ST.E desc[UR40][R16.64+0x314], R33 ;  /* 0x0003142110007985 */ /* 0x0003e2000c101928 */
[----:B--2---:R-:W-:-:S03]  /*18290*/  FMUL.FTZ R31, R63, R58 ;  /* 0x0000003a3f1f7220 */ /* 0x004fc60000410000 */
[----:B------:R2:W-:Y:S01]  /*182a0*/  ST.E desc[UR40][R16.64+0x324], R29 ;  /* 0x0003241d10007985 */ /* 0x0005e2000c101928 */
[C---:B0-----:R-:W-:Y:S01]  /*182b0*/  FMUL.FTZ R25, R63.reuse, R62 ;  /* 0x0000003e3f197220 */ /* 0x041fe20000410000 */
[C---:B---3--:R-:W-:Y:S01]  /*182c0*/  FMUL.FTZ R27, R63.reuse, R64 ;  /* 0x000000403f1b7220 */ /* 0x048fe20000410000 */
[C---:B-1----:R-:W-:Y:S01]  /*182d0*/  FMUL.FTZ R33, R63.reuse, R66 ;  /* 0x000000423f217220 */ /* 0x042fe20000410000 */
[C---:B--2---:R-:W-:Y:S01]  /*182e0*/  FMUL.FTZ R29, R63.reuse, R72 ;  /* 0x000000483f1d7220 */ /* 0x044fe20000410000 */
[----:B------:R0:W-:Y:S01]  /*182f0*/  ST.E desc[UR40][R16.64+0x284], R37 ;  /* 0x0002842510007985 */ /* 0x0001e2000c101928 */
[C---:B------:R-:W-:Y:S01]  /*18300*/  FMUL.FTZ R41, R63.reuse, R41 ;  /* 0x000000293f297220 */ /* 0x040fe20000410000 */
[----:B------:R-:W-:Y:S02]  /*18310*/  FMUL.FTZ R43, R63, R43 ;  /* 0x0000002b3f2b7220 */ /* 0x000fe40000410000 */
[----:B------:R1:W-:Y:S01]  /*18320*/  ST.E desc[UR40][R16.64+0x294], R39 ;  /* 0x0002942710007985 */ /* 0x0003e2000c101928 */
[----:B------:R-:W-:-:S03]  /*18330*/  FADD.FTZ R120, R11, R120 ;  /* 0x000000780b787221 */ /* 0x000fc60000010000 */
[----:B------:R2:W-:Y:S04]  /*18340*/  ST.E desc[UR40][R16.64+0x330], R31 ;  /* 0x0003301f10007985 */ /* 0x0005e8000c101928 */
[----:B------:R3:W-:Y:S01]  /*18350*/  ST.E desc[UR40][R16.64+0x340], R35 ;  /* 0x0003402310007985 */ /* 0x0007e2000c101928 */
[C---:B0-----:R-:W-:Y:S01]  /*18360*/  FMUL.FTZ R37, R63.reuse, R68 ;  /* 0x000000443f257220 */ /* 0x041fe20000410000 */
[C---:B-1----:R-:W-:Y:S02]  /*18370*/  FMUL.FTZ R39, R63.reuse, R70 ;  /* 0x000000463f277220 */ /* 0x042fe40000410000 */
[----:B------:R0:W-:Y:S01]  /*18380*/  ST.E desc[UR40][R16.64+0x350], R25 ;  /* 0x0003501910007985 */ /* 0x0001e2000c101928 */
[----:B--2---:R-:W-:-:S03]  /*18390*/  FMUL.FTZ R31, R63, R80 ;  /* 0x000000503f1f7220 */ /* 0x004fc60000410000 */
[----:B------:R1:W-:Y:S01]  /*183a0*/  ST.E desc[UR40][R16.64+0x354], R27 ;  /* 0x0003541b10007985 */ /* 0x0003e2000c101928 */
[----:B---3--:R-:W-:-:S03]  /*183b0*/  FMUL.FTZ R35, R63, R76 ;  /* 0x0000004c3f237220 */ /* 0x008fc60000410000 */
[----:B------:R2:W-:Y:S04]  /*183c0*/  ST.E desc[UR40][R16.64+0x360], R33 ;  /* 0x0003602110007985 */ /* 0x0005e8000c101928 */
[----:B------:R3:W-:Y:S01]  /*183d0*/  ST.E desc[UR40][R16.64+0x374], R29 ;  /* 0x0003741d10007985 */ /* 0x0007e2000c101928 */
[C---:B0-----:R-:W-:Y:S01]  /*183e0*/  FMUL.FTZ R25, R63.reuse, R90 ;  /* 0x0000005a3f197220 */ /* 0x041fe20000410000 */
[C---:B-1----:R-:W-:Y:S01]  /*183f0*/  FMUL.FTZ R27, R63.reuse, R82 ;  /* 0x000000523f1b7220 */ /* 0x042fe20000410000 */
[C---:B--2---:R-:W-:Y:S01]  /*18400*/  FMUL.FTZ R33, R63.reuse, R88 ;  /* 0x000000583f217220 */ /* 0x044fe20000410000 */
[----:B---3--:R-:W-:Y:S01]  /*18410*/  FMUL.FTZ R29, R63, R98 ;  /* 0x000000623f1d7220 */ /* 0x008fe20000410000 */
[----:B------:R-:W-:Y:S01]  /*18420*/  FADD.FTZ R120, R12, R120 ;  /* 0x000000780c787221 */ /* 0x000fe20000010000 */
[----:B------:R0:W-:Y:S01]  /*18430*/  ST.E desc[UR40][R16.64+0x2a4], R41 ;  /* 0x0002a42910007985 */ /* 0x0001e2000c101928 */
[----:B------:R-:W-:-:S03]  /*18440*/  FMUL.FTZ R5, R116, R5 ;  /* 0x0000000574057220 */ /* 0x000fc60000410000 */
[----:B------:R1:W-:Y:S04]  /*18450*/  ST.E desc[UR40][R16.64+0x2b4], R43 ;  /* 0x0002b42b10007985 */ /* 0x0003e8000c101928 */
[----:B------:R2:W-:Y:S04]  /*18460*/  ST.E desc[UR40][R16.64+0x364], R37 ;  /* 0x0003642510007985 */ /* 0x0005e8000c101928 */
[----:B------:R3:W-:Y:S01]  /*18470*/  ST.E desc[UR40][R16.64+0x370], R39 ;  /* 0x0003702710007985 */ /* 0x0007e2000c101928 */
[C---:B0-----:R-:W-:Y:S01]  /*18480*/  FMUL.FTZ R41, R63.reuse, R78 ;  /* 0x0000004e3f297220 */ /* 0x041fe20000410000 */
[----:B-1----:R-:W-:-:S02]  /*18490*/  FMUL.FTZ R43, R63, R74 ;  /* 0x0000004a3f2b7220 */ /* 0x002fc40000410000 */
[----:B------:R0:W-:Y:S01]  /*184a0*/  ST.E desc[UR40][R16.64+0x380], R31 ;  /* 0x0003801f10007985 */ /* 0x0001e2000c101928 */
[----:B--2---:R-:W-:-:S03]  /*184b0*/  FMUL.FTZ R37, R63, R86 ;  /* 0x000000563f257220 */ /* 0x004fc60000410000 */
[----:B------:R1:W-:Y:S01]  /*184c0*/  ST.E desc[UR40][R16.64+0x384], R35 ;  /* 0x0003842310007985 */ /* 0x0003e2000c101928 */
[----:B---3--:R-:W-:-:S03]  /*184d0*/  FMUL.FTZ R39, R63, R84 ;  /* 0x000000543f277220 */ /* 0x008fc60000410000 */
[----:B------:R2:W-:Y:S01]  /*184e0*/  ST.E desc[UR40][R16.64+0x3a0], R25 ;  /* 0x0003a01910007985 */ /* 0x0005e2000c101928 */
[----:B------:R-:W-:-:S03]  /*184f0*/  FADD.FTZ R120, R8, R120 ;  /* 0x0000007808787221 */ /* 0x000fc60000010000 */
        /* <DEDUP_REMOVED lines=20> */
[C---:B-----5:R-:W-:Y:S01]  /*18640*/  FMUL.FTZ R55, R63.reuse, R55 ;  /* 0x000000373f377220 */ /* 0x060fe20000410000 */
[----:B------:R3:W-:Y:S01]  /*18650*/  ST.E desc[UR40][R16.64+0x3b4], R37 ;  /* 0x0003b42510007985 */ /* 0x0007e2000c101928 */
[C---:B0-----:R-:W-:Y:S01]  /*18660*/  FMUL.FTZ R57, R63.reuse, R32 ;  /* 0x000000203f397220 */ /* 0x041fe20000410000 */
[C---:B------:R-:W-:Y:S01]  /*18670*/  FMUL.FTZ R59, R63.reuse, R59 ;  /* 0x0000003b3f3b7220 */ /* 0x040fe20000410000 */
[C---:B------:R-:W-:Y:S01]  /*18680*/  FMUL.FTZ R61, R63.reuse, R61 ;  /* 0x0000003d3f3d7220 */ /* 0x040fe20000410000 */
[----:B------:R0:W-:Y:S01]  /*18690*/  ST.E desc[UR40][R16.64+0x3c0], R39 ;  /* 0x0003c02710007985 */ /* 0x0001e2000c101928 */
[----:B-1----:R-:W-:Y:S01]  /*186a0*/  FMUL.FTZ R41, R63, R94 ;  /* 0x0000005e3f297220 */ /* 0x002fe20000410000 */
[----:B------:R-:W-:Y:S01]  /*186b0*/  FADD.FTZ R136, R13, R136 ;  /* 0x000000880d887221 */ /* 0x000fe20000010000 */
[----:B----4-:R-:W-:Y:S01]  /*186c0*/  FADD.FTZ R120, R9, R120 ;  /* 0x0000007809787221 */ /* 0x010fe20000010000 */
[C---:B--2---:R-:W-:Y:S01]  /*186d0*/  FMUL.FTZ R43, R63.reuse, R110 ;  /* 0x0000006e3f2b7220 */ /* 0x044fe20000410000 */
[----:B------:R-:W-:Y:S01]  /*186e0*/  ST.E desc[UR40][R16.64+0x3d0], R31 ;  /* 0x0003d01f10007985 */ /* 0x000fe2000c101928 */
[C---:B------:R-:W-:Y:S01]  /*186f0*/  FMUL.FTZ R69, R116.reuse, R69 ;  /* 0x0000004574457220 */ /* 0x040fe20000410000 */
[C---:B------:R-:W-:Y:S01]  /*18700*/  FMUL.FTZ R67, R116.reuse, R67 ;  /* 0x0000004374437220 */ /* 0x040fe20000410000 */
[C---:B---3--:R-:W-:Y:S01]  /*18710*/  FMUL.FTZ R37, R63.reuse, R104 ;  /* 0x000000683f257220 */ /* 0x048fe20000410000 */
[----:B------:R-:W-:Y:S01]  /*18720*/  ST.E desc[UR40][R16.64+0x3d4], R35 ;  /* 0x0003d42310007985 */ /* 0x000fe2000c101928 */
[C---:B------:R-:W-:Y:S01]  /*18730*/  FMUL.FTZ R65, R116.reuse, R65 ;  /* 0x0000004174417220 */ /* 0x040fe20000410000 */
[C---:B------:R-:W-:Y:S01]  /*18740*/  FMUL.FTZ R75, R116.reuse, R75 ;  /* 0x0000004b744b7220 */ /* 0x040fe20000410000 */
[C---:B0-----:R-:W-:Y:S01]  /*18750*/  FMUL.FTZ R39, R63.reuse, R102 ;  /* 0x000000663f277220 */ /* 0x041fe20000410000 */
[----:B------:R-:W-:Y:S01]  /*18760*/  ST.E desc[UR40][R16.64+0x3f0], R25 ;  /* 0x0003f01910007985 */ /* 0x000fe2000c101928 */
[----:B------:R-:W-:Y:S01]  /*18770*/  FMUL.FTZ R63, R63, R112 ;  /* 0x000000703f3f7220 */ /* 0x000fe20000410000 */
[C---:B------:R-:W-:Y:S01]  /*18780*/  FMUL.FTZ R81, R116.reuse, R81 ;  /* 0x0000005174517220 */ /* 0x040fe20000410000 */
[C---:B------:R-:W-:Y:S01]  /*18790*/  FMUL.FTZ R79, R116.reuse, R79 ;  /* 0x0000004f744f7220 */ /* 0x040fe20000410000 */
[----:B------:R-:W-:Y:S01]  /*187a0*/  ST.E desc[UR40][R16.64+0x3f4], R27 ;  /* 0x0003f41b10007985 */ /* 0x000fe2000c101928 */
[C---:B------:R-:W-:Y:S01]  /*187b0*/  FMUL.FTZ R77, R116.reuse, R77 ;  /* 0x0000004d744d7220 */ /* 0x040fe20000410000 */
        /* <DEDUP_REMOVED lines=139> */
[----:B------:R5:W-:Y:S01]  /*19070*/  ST.E desc[UR40][R16.64+0x428], R35 ;  /* 0x0004282310007985 */ /* 0x000be2000c101928 */
[----:B------:R2:W-:Y:S06]  /*19080*/  BAR.SYNC.DEFER_BLOCKING R205, 0x100 ;  /* 0x000400cd0000751d */ /* 0x0005ec0000010000 */
[----:B0-----:R-:W5:Y:S04]  /*19090*/  LD.E R5, desc[UR40][R16.64+0x230] ;  /* 0x0002302810057980 */ /* 0x001f68000c101900 */
[----:B-1----:R-:W5:Y:S04]  /*190a0*/  LD.E R25, desc[UR40][R16.64+0x234] ;  /* 0x0002342810197980 */ /* 0x002f68000c101900 */
[----:B------:R-:W5:Y:S04]  /*190b0*/  LD.E R37, desc[UR40][R16.64+0x238] ;  /* 0x0002382810257980 */ /* 0x000f68000c101900 */
[----:B------:R-:W5:Y:S04]  /*190c0*/  LD.E R39, desc[UR40][R16.64+0x23c] ;  /* 0x00023c2810277980 */ /* 0x000f68000c101900 */
[----:B------:R-:W5:Y:S04]  /*190d0*/  LD.E R41, desc[UR40][R16.64+0x240] ;  /* 0x0002402810297980 */ /* 0x000f68000c101900 */
        /* <DEDUP_REMOVED lines=129> */
[----:B--2---:R-:W-:Y:S04]  /*198f0*/  ST.E desc[UR40][R16.64+0x244], R27 ;  /* 0x0002441b10007985 */ /* 0x004fe8000c101928 */
        /* <DEDUP_REMOVED lines=1356> */
.L_x_12524:
[----:B------:R-:W-:Y:S05]  /*1edc0*/  BSYNC B0 ;  /* 0x0000000000007941 */ /* 0x000fea0003800000 */
.L_x_12523:
[C---:B------:R-:W-:Y:S01]  /*1edd0*/  ISETP.GT.AND P1, PT, R10.reuse, UR45, PT ;  /* 0x0000002d0a007c0c */ /* 0x040fe2000bf24270 */
[----:B------:R-:W-:-:S12]  /*1ede0*/  VIADD R10, R10, 0xffffffff ;  /* 0xffffffff0a0a7836 */ /* 0x000fd80000000000 */
[----:B------:R-:W-:Y:S05]  /*1edf0*/  @P1 BRA `(.L_x_12525) ;  /* 0xffffff4c00741947 */ /* 0x000fea000383ffff */
.L_x_12494:
[----:B------:R-:W-:Y:S05]  /*1ee00*/  WARPSYNC.ALL ;  /* 0x0000000000007948 */ /* 0x000fea0003800000 */
[----:B0-----:R-:W1:Y:S04]  /*1ee10*/  LDL R5, [R1+0x450] ;  /* 0x0004500001057983 */ /* 0x001e680000100800 */
[----:B------:R-:W2:Y:S04]  /*1ee20*/  LDL R4, [R1+0x454] ;  /* 0x0004540001047983 */ /* 0x000ea80000100800 */
        /* <DEDUP_REMOVED lines=63> */
[----:B-1----:R-:W0:Y:S02]  /*1f220*/  SHFL.BFLY PT, R0, R5, 0x2, 0x1f ;  /* 0x0c401f0005007f89 */ /* 0x002e2400000e0000 */
[----:B0-----:R-:W-:-:S05]  /*1f230*/  FADD.FTZ R0, R5, R0 ;  /* 0x0000000005007221 */ /* 0x001fca0000010000 */
[----:B------:R-:W0:Y:S02]  /*1f240*/  SHFL.BFLY PT, R3, R0, 0x1, 0x1f ;  /* 0x0c201f0000037f89 */ /* 0x000e2400000e0000 */
[----:B0-----:R-:W-:Y:S01]  /*1f250*/  FADD.FTZ R2, R0, R3 ;  /* 0x0000000300027221 */ /* 0x001fe20000010000 */
[----:B---3--:R-:W-:Y:S01]  /*1f260*/  VIADD R136, R136, 0x1 ;  /* 0x0000000188887836 */ /* 0x008fe20000000000 */
[----:B------:R-:W3:Y:S04]  /*1f270*/  LDL R0, [R1+0x224] ;  /* 0x0002240001007983 */ /* 0x000ee80000100800 */
[----:B------:R-:W-:Y:S04]  /*1f280*/  STL [R1+0x450], R2 ;  /* 0x0004500201007387 */ /* 0x000fe80000100800 */
[----:B------:R-:W4:Y:S04]  /*1f290*/  LDL R147, [R1+0x450] ;  /* 0x0004500001937983 */ /* 0x000f280000100800 */
[----:B--2---:R-:W0:Y:S02]  /*1f2a0*/  SHFL.BFLY PT, R3, R4, 0x2, 0x1f ;  /* 0x0c401f0004037f89 */ /* 0x004e2400000e0000 */
[----:B0-----:R-:W-:Y:S01]  /*1f2b0*/  FADD.FTZ R8, R3, R4 ;  /* 0x0000000403087221 */ /* 0x001fe20000010000 */
[----:B------:R-:W-:Y:S01]  /*1f2c0*/  ISETP.NE.AND P2, PT, R136, 0x2, PT ;  /* 0x000000028800780c */ /* 0x000fe20003f45270 */
[----:B------:R-:W2:Y:S04]  /*1f2d0*/  LDL.64 R4, [R1+0x240] ;  /* 0x0002400001047983 */ /* 0x000ea80000100a00 */
[----:B------:R-:W0:Y:S08]  /*1f2e0*/  SHFL.BFLY PT, R3, R8, 0x1, 0x1f ;  /* 0x0c201f0008037f89 */ /* 0x000e3000000e0000 */
[----:B------:R-:W5:Y:S01]  /*1f2f0*/  @!P2 LDL R134, [R1+0x21c] ;  /* 0x00021c000186a983 */ /* 0x000f620000100800 */
[----:B0-----:R-:W-:-:S03]  /*1f300*/  FADD.FTZ R140, R8, R3 ;  /* 0x00000003088c7221 */ /* 0x001fc60000010000 */
[----:B------:R-:W2:Y:S02]  /*1f310*/  LDL.64 R2, [R1+0x230] ;  /* 0x0002300001027983 */ /* 0x000ea40000100a00 */
[----:B------:R-:W-:Y:S02]  /*1f320*/  FSETP.NE.FTZ.AND P1, PT, R140, RZ, PT ;  /* 0x000000ff8c00720b */ /* 0x000fe40003f35000 */
[----:B------:R-:W2:Y:S11]  /*1f330*/  LDL.64 R8, [R1+0x260] ;  /* 0x0002600001087983 */ /* 0x000eb60000100a00 */
[----:B------:R-:W2:Y:S04]  /*1f340*/  @P1 LDL R143, [R1+0x460] ;  /* 0x00046000018f1983 */ /* 0x000ea80000100800 */
[----:B------:R-:W2:Y:S01]  /*1f350*/  @P1 LDL R145, [R1+0x444] ;  /* 0x0004440001911983 */ /* 0x000ea20000100800 */
[----:B------:R-:W-:-:S02]  /*1f360*/  IMAD.MOV.U32 R137, RZ, RZ, RZ ;  /* 0x000000ffff897224 */ /* 0x000fc400078e00ff */
[----:B------:R-:W-:Y:S02]  /*1f370*/  IMAD.MOV.U32 R142, RZ, RZ, -0x800000 ;  /* 0xff800000ff8e7424 */ /* 0x000fe400078e00ff */
[----:B------:R-:W-:Y:S01]  /*1f380*/  IMAD.MOV.U32 R144, RZ, RZ, -0x800000 ;  /* 0xff800000ff907424 */ /* 0x000fe200078e00ff */
[----:B------:R0:W-:Y:S08]  /*1f390*/  BAR.ARV R204, 0x100 ;  /* 0x000400cc0000751d */ /* 0x0001f00000002000 */
[----:B------:R-:W-:Y:S06]  /*1f3a0*/  BAR.ARV 0x8, 0x180 ;  /* 0x0206000000007b1d */ /* 0x000fec0000002000 */
[----:B----4-:R-:W-:-:S13]  /*1f3b0*/  FSETP.NE.FTZ.AND P0, PT, R147, RZ, PT ;  /* 0x000000ff9300720b */ /* 0x010fda0003f15000 */
[----:B------:R-:W4:Y:S04]  /*1f3c0*/  @P0 LDL R138, [R1+0x460] ;  /* 0x00046000018a0983 */ /* 0x000f280000100800 */
[----:B------:R-:W4:Y:S01]  /*1f3d0*/  @P0 LDL R139, [R1+0x440] ;  /* 0x00044000018b0983 */ /* 0x000f220000100800 */
[----:B------:R-:W1:Y:S08]  /*1f3e0*/  @P0 MUFU.LG2 R141, R147 ;  /* 0x00000093008d0308 */ /* 0x000e700000000c00 */
[----:B------:R-:W2:Y:S01]  /*1f3f0*/  @P0 MUFU.RCP R137, R147 ;  /* 0x0000009300890308 */ /* 0x000ea20000001000 */
[----:B-1----:R-:W-:-:S07]  /*1f400*/  @P0 FMUL.FTZ R141, R141, 0.69314718246459960938 ;  /* 0x3f3172188d8d0820 */ /* 0x002fce0000410000 */
[----:B------:R-:W1:Y:S01]  /*1f410*/  @P1 MUFU.LG2 R146, R140 ;  /* 0x0000008c00921308 */ /* 0x000e620000000c00 */
[----:B---3--:R-:W-:Y:S01]  /*1f420*/  VIADD R0, R0, 0x1 ;  /* 0x0000000100007836 */ /* 0x008fe20000000000 */
[----:B------:R-:W-:Y:S01]  /*1f430*/  STL [R1+0x454], R140 ;  /* 0x0004548c01007387 */ /* 0x000fe20000100800 */
[----:B-----5:R-:W-:Y:S01]  /*1f440*/  @!P2 LOP3.LUT R134, R134, 0x1, RZ, 0x3c, !PT ;  /* 0x000000018686a812 */ /* 0x020fe200078e3cff */
        /* <DEDUP_REMOVED lines=65> */
[----:B--2---:R-:W-:Y:S01]  /*1f860*/  VIADD R2, R135, 0x1 ;  /* 0x0000000187027836 */ /* 0x004fe20000000000 */
        /* <DEDUP_REMOVED lines=36> */
[----:B----4-:R-:W-:-:S04]  /*1fab0*/  @P0 FMUL.FTZ R138, R138, 0.69314718246459960938 ;  /* 0x3f3172188a8a0820 */ /* 0x010fc80000410000 */
[----:B------:R-:W-:Y:S01]  /*1fac0*/  @P0 FFMA.FTZ R142, R138, R139, R141 ;  /* 0x0000008b8a8e0223 */ /* 0x000fe2000001008d */
[----:B------:R-:W-:-:S06]  /*1fad0*/  IMAD.MOV.U32 R138, RZ, RZ, RZ ;  /* 0x000000ffff8a7224 */ /* 0x000fcc00078e00ff */
[----:B------:R-:W2:Y:S01]  /*1fae0*/  @P1 MUFU.RCP R138, R140 ;  /* 0x0000008c008a1308 */ /* 0x000ea20000001000 */
[----:B-1----:R-:W-:Y:S01]  /*1faf0*/  @P1 FMUL.FTZ R139, R146, 0.69314718246459960938 ;  /* 0x3f317218928b1820 */ /* 0x002fe20000410000 */
[----:B------:R-:W-:-:S04]  /*1fb00*/  @P1 FMUL.FTZ R146, R143, 0.69314718246459960938 ;  /* 0x3f3172188f921820 */ /* 0x000fc80000410000 */
[----:B------:R-:W-:Y:S01]  /*1fb10*/  @P1 FFMA.FTZ R144, R146, R145, R139 ;  /* 0x0000009192901223 */ /* 0x000fe2000001008b */
[----:B------:R0:W-:Y:S04]  /*1fb20*/  STL [R1+0x450], R142 ;  /* 0x0004508e01007387 */ /* 0x0001e80000100800 */
[----:B------:R0:W-:Y:S01]  /*1fb30*/  STL [R1+0x454], R144 ;  /* 0x0004549001007387 */ /* 0x0001e20000100800 */
        /* <DEDUP_REMOVED lines=96> */
[----:B------:R-:W-:-:S13]  /*20140*/  PLOP3.LUT P0, PT, PT, PT, PT, 0x8, 0x0 ;  /* 0x000000000000781c */ /* 0x000fda0003f0e170 */
.L_x_12429:
[----:B------:R-:W1:Y:S08]  /*20150*/  S2UR UR4, SR_CgaCtaId ;  /* 0x00000000000479c3 */ /* 0x000e700000008800 */
[----:B------:R-:W-:Y:S06]  /*20160*/  BAR.SYNC.DEFER_BLOCKING 0x5, 0x180 ;  /* 0x0146000000007b1d */ /* 0x000fec0000010000 */
[----:B------:R-:W-:Y:S01]  /*20170*/  UMOV UR46, 0x400 ;  /* 0x00000400002e7882 */ /* 0x000fe20000000000 */
[----:B------:R-:W-:Y:S01]  /*20180*/  BSSY B0, `(.L_x_12526) ;  /* 0x00002c8000007945 */ /* 0x000fe20003800000 */
[----:B-1----:R-:W-:-:S09]  /*20190*/  ULEA UR46, UR4, UR46, 0x18 ;  /* 0x0000002e042e7291 */ /* 0x002fd2000f8ec03f */
[----:B0-2---:R-:W0:Y:S02]  /*201a0*/  LDS.128 R4, [UR46+0x324d0] ;  /* 0x0324d02eff047984 */ /* 0x005e240008000c00 */
[----:B0-----:R-:W-:Y:S02]  /*201b0*/  R2UR UR5, R5 ;  /* 0x00000000050572ca */ /* 0x001fe400000e0000 */
[----:B------:R-:W-:Y:S02]  /*201c0*/  R2UR UR7, R6 ;  /* 0x00000000060772ca */ /* 0x000fe400000e0000 */
[----:B------:R-:W-:Y:S01]  /*201d0*/  R2UR UR6, R7 ;  /* 0x00000000070672ca */ /* 0x000fe200000e0000 */
[----:B------:R-:W-:Y:S06]  /*201e0*/  BAR.ARV 0x4, 0x180 ;  /* 0x0106000000007b1d */ /* 0x000fec0000002000 */
[----:B------:R-:W-:Y:S08]  /*201f0*/  @P0 BRA `(.L_x_12527) ;  /* 0x0000001c00a40947 */ /* 0x000ff00003800000 */
        /* <DEDUP_REMOVED lines=35> */
[----:B------:R-:W-:Y:S02]  /*20430*/  LOP3.LUT R2, R3, 0x380, RZ, 0xc0, !PT ;  /* 0x0000038003027812 */ /* 0x000fe400078ec0ff */
[----:B------:R-:W-:Y:S02]  /*20440*/  LOP3.LUT R146, R21, 0x380, RZ, 0xc0, !PT ;  /* 0x0000038015927812 */ /* 0x000fe400078ec0ff */
[----:B------:R-:W-:Y:S02]  /*20450*/  SHF.R.U64 R2, R2, 0x3, RZ ;  /* 0x0000000302027819 */ /* 0x000fe400000012ff */
[----:B------:R-:W-:Y:S02]  /*20460*/  IADD3 R20, P2, R184, 0x8040, RZ ;  /* 0x00008040b8147810 */ /* 0x000fe40007f5e0ff */
[----:B------:R-:W-:Y:S02]  /*20470*/  LOP3.LUT R2, R2, R3, RZ, 0x3c, !PT ;  /* 0x0000000302027212 */ /* 0x000fe400078e3cff */
[----:B------:R-:W-:-:S02]  /*20480*/  SHF.R.U64 R146, R146, 0x3, RZ ;  /* 0x0000000392927819 */ /* 0x000fc400000012ff */
[C---:B------:R-:W-:Y:S02]  /*20490*/  IADD3 R3, P0, R184.reuse, 0x8000, RZ ;  /* 0x00008000b8037810 */ /* 0x040fe40007f1e0ff */
[----:B------:R-:W-:Y:S02]  /*204a0*/  IADD3 R19, P1, R184, 0x8020, RZ ;  /* 0x00008020b8137810 */ /* 0x000fe40007f3e0ff */
[----:B------:R-:W-:Y:S02]  /*204b0*/  LOP3.LUT R149, R20, 0x380, RZ, 0xc0, !PT ;  /* 0x0000038014957812 */ /* 0x000fe400078ec0ff */
[----:B------:R-:W-:Y:S02]  /*204c0*/  LOP3.LUT R146, R146, R21, RZ, 0x3c, !PT ;  /* 0x0000001592927212 */ /* 0x000fe400078e3cff */
[----:B------:R-:W-:Y:S02]  /*204d0*/  LOP3.LUT R0, R3, 0x380, RZ, 0xc0, !PT ;  /* 0x0000038003007812 */ /* 0x000fe400078ec0ff */
[----:B------:R-:W-:-:S02]  /*204e0*/  LOP3.LUT R21, R184, 0x380, RZ, 0xc0, !PT ;  /* 0x00000380b8157812 */ /* 0x000fc400078ec0ff */
[----:B------:R-:W-:Y:S02]  /*204f0*/  LOP3.LUT R18, R19, 0x380, RZ, 0xc0, !PT ;  /* 0x0000038013127812 */ /* 0x000fe400078ec0ff */
[----:B------:R-:W-:Y:S02]  /*20500*/  SHF.R.U64 R149, R149, 0x3, RZ ;  /* 0x0000000395957819 */ /* 0x000fe400000012ff */
[----:B------:R-:W-:Y:S02]  /*20510*/  SHF.R.U64 R0, R0, 0x3, RZ ;  /* 0x0000000300007819 */ /* 0x000fe400000012ff */
[----:B------:R-:W-:Y:S02]  /*20520*/  SHF.R.U64 R21, R21, 0x3, RZ ;  /* 0x0000000315157819 */ /* 0x000fe400000012ff */
[----:B------:R-:W-:Y:S02]  /*20530*/  SHF.R.U64 R18, R18, 0x3, RZ ;  /* 0x0000000312127819 */ /* 0x000fe400000012ff */
[----:B------:R-:W-:-:S02]  /*20540*/  LOP3.LUT R148, R149, R20, RZ, 0x3c, !PT ;  /* 0x0000001495947212 */ /* 0x000fc400078e3cff */
[----:B------:R-:W-:Y:S01]  /*20550*/  LOP3.LUT R144, R0, R3, RZ, 0x3c, !PT ;  /* 0x0000000300907212 */ /* 0x000fe200078e3cff */
[--C-:B------:R-:W-:Y:S01]  /*20560*/  IMAD.X R3, RZ, RZ, R185.reuse, P6 ;  /* 0x000000ffff037224 */ /* 0x100fe200030e06b9 */
[----:B------:R-:W-:Y:S02]  /*20570*/  IADD3 R143, P4, R184, 0xc000, RZ ;  /* 0x0000c000b88f7810 */ /* 0x000fe40007f9e0ff */
[----:B------:R-:W-:Y:S01]  /*20580*/  LOP3.LUT R20, R21, R184, RZ, 0x3c, !PT ;  /* 0x000000b815147212 */ /* 0x000fe200078e3cff */
[----:B------:R-:W-:Y:S01]  /*20590*/  IMAD.MOV.U32 R21, RZ, RZ, R185 ;  /* 0x000000ffff157224 */ /* 0x000fe200078e00b9 */
[----:B------:R-:W-:Y:S02]  /*205a0*/  LOP3.LUT R150, R18, R19, RZ, 0x3c, !PT ;  /* 0x0000001312967212 */ /* 0x000fe400078e3cff */
[C---:B------:R-:W-:Y:S02]  /*205b0*/  IADD3 R141, P5, R184.reuse, 0xc020, RZ ;  /* 0x0000c020b88d7810 */ /* 0x040fe40007fbe0ff */
[----:B------:R-:W-:-:S02]  /*205c0*/  IADD3 R19, P6, R184, 0xc040, RZ ;  /* 0x0000c040b8137810 */ /* 0x000fc40007fde0ff */
[----:B------:R-:W-:Y:S02]  /*205d0*/  LOP3.LUT R142, R143, 0x380, RZ, 0xc0, !PT ;  /* 0x000003808f8e7812 */ /* 0x000fe400078ec0ff */
[----:B------:R-:W-:Y:S02]  /*205e0*/  LOP3.LUT R140, R141, 0x380, RZ, 0xc0, !PT ;  /* 0x000003808d8c7812 */ /* 0x000fe400078ec0ff */
[----:B------:R-:W-:Y:S02]  /*205f0*/  LOP3.LUT R18, R19, 0x380, RZ, 0xc0, !PT ;  /* 0x0000038013127812 */ /* 0x000fe400078ec0ff */
[----:B------:R-:W-:Y:S01]  /*20600*/  MOV R152, R20 ;  /* 0x0000001400987202 */ /* 0x000fe20000000f00 */
[--C-:B------:R-:W-:Y:S01]  /*20610*/  IMAD.X R145, RZ, RZ, R185.reuse, P0 ;  /* 0x000000ffff917224 */ /* 0x100fe200000e06b9 */
[----:B------:R-:W-:Y:S01]  /*20620*/  SHF.R.U64 R142, R142, 0x3, RZ ;  /* 0x000000038e8e7819 */ /* 0x000fe200000012ff */
[--C-:B------:R-:W-:Y:S01]  /*20630*/  IMAD.X R151, RZ, RZ, R185.reuse, P1 ;  /* 0x000000ffff977224 */ /* 0x100fe200008e06b9 */
[----:B------:R-:W-:Y:S01]  /*20640*/  SHF.R.U64 R140, R140, 0x3, RZ ;  /* 0x000000038c8c7819 */ /* 0x000fe200000012ff */
[--C-:B------:R-:W-:Y:S01]  /*20650*/  IMAD.X R149, RZ, RZ, R185.reuse, P2 ;  /* 0x000000ffff957224 */ /* 0x100fe200010e06b9 */
[----:B------:R-:W-:Y:S01]  /*20660*/  SHF.R.U64 R18, R18, 0x3, RZ ;  /* 0x0000000312127819 */ /* 0x000fe200000012ff */
[--C-:B------:R-:W-:Y:S01]  /*20670*/  IMAD.X R147, RZ, RZ, R185.reuse, P3 ;  /* 0x000000ffff937224 */ /* 0x100fe200018e06b9 */
[----:B------:R-:W-:Y:S01]  /*20680*/  LOP3.LUT R142, R142, R143, RZ, 0x3c, !PT ;  /* 0x0000008f8e8e7212 */ /* 0x000fe200078e3cff */
[--C-:B------:R-:W-:Y:S01]  /*20690*/  IMAD.X R143, RZ, RZ, R185.reuse, P4 ;  /* 0x000000ffff8f7224 */ /* 0x100fe200020e06b9 */
[----:B------:R-:W-:Y:S01]  /*206a0*/  LOP3.LUT R140, R140, R141, RZ, 0x3c, !PT ;  /* 0x0000008d8c8c7212 */ /* 0x000fe200078e3cff */
[--C-:B------:R-:W-:Y:S01]  /*206b0*/  IMAD.X R141, RZ, RZ, R185.reuse, P5 ;  /* 0x000000ffff8d7224 */ /* 0x100fe200028e06b9 */
[----:B------:R-:W-:Y:S01]  /*206c0*/  MOV R2, R2 ;  /* 0x0000000200027202 */ /* 0x000fe20000000f00 */
[----:B------:R-:W-:Y:S01]  /*206d0*/  UISETP.NE.U32.AND UP0, UPT, UR8, URZ, UPT ;  /* 0x0000003f0800728c */ /* 0x000fe2000bf05070 */
[----:B------:R-:W-:Y:S01]  /*206e0*/  LOP3.LUT R18, R18, R19, RZ, 0x3c, !PT ;  /* 0x0000001312127212 */ /* 0x000fe200078e3cff */
[----:B------:R-:W-:Y:S01]  /*206f0*/  IMAD.X R19, RZ, RZ, R185, P6 ;  /* 0x000000ffff137224 */ /* 0x000fe200030e06b9 */
[----:B------:R-:W-:-:S02]  /*20700*/  MOV R20, R144 ;  /* 0x0000009000147202 */ /* 0x000fc40000000f00 */
[----:B------:R-:W-:Y:S02]  /*20710*/  MOV R21, R150 ;  /* 0x0000009600157202 */ /* 0x000fe40000000f00 */
[----:B------:R-:W-:Y:S01]  /*20720*/  MOV R148, R148 ;  /* 0x0000009400947202 */ /* 0x000fe20000000f00 */
[----:B------:R-:W-:Y:S01]  /*20730*/  UISETP.NE.AND.EX UP0, UPT, UR9, URZ, UPT, UP0 ;  /* 0x0000003f0900728c */ /* 0x000fe2000bf05300 */
[----:B------:R-:W-:Y:S02]  /*20740*/  MOV R146, R146 ;  /* 0x0000009200927202 */ /* 0x000fe40000000f00 */
[----:B------:R-:W-:Y:S01]  /*20750*/  MOV R3, R142 ;  /* 0x0000008e00037202 */ /* 0x000fe20000000f00 */
[----:B------:R-:W-:Y:S01]  /*20760*/  ULDC.64 UR8, c[0x0][0xd00] ;  /* 0x0003400000087ab9 */ /* 0x000fe20000000a00 */
[----:B------:R-:W-:Y:S01]  /*20770*/  MOV R0, R140 ;  /* 0x0000008c00007202 */ /* 0x000fe20000000f00 */
[----:B------:R-:W-:Y:S01]  /*20780*/  UIMAD.WIDE UR8, UR42, 0x4, UR8 ;  /* 0x000000042a0878a5 */ /* 0x000fe2000f8e0208 */
[----:B------:R-:W-:-:S02]  /*20790*/  MOV R18, R18 ;  /* 0x0000001200127202 */ /* 0x000fc40000000f00 */
[----:B------:R-:W-:Y:S01]  /*207a0*/  PLOP3.LUT P1, PT, PT, PT, UP0, 0x80, 0x0 ;  /* 0x000000000000781c */ /* 0x000fe20003f2f008 */
[----:B------:R-:W-:Y:S01]  /*207b0*/  ULDC UR4, c[0x0][0xb88] ;  /* 0x0002e20000047ab9 */ /* 0x000fe20000000800 */
[----:B--2---:R-:W-:Y:S02]  /*207c0*/  F2FP.BF16.F32.PACK_AB R136, R137, R136 ;  /* 0x000000888988723e */ /* 0x004fe400000010ff */
[----:B------:R-:W-:Y:S02]  /*207d0*/  F2FP.BF16.F32.PACK_AB R137, R139, R138 ;  /* 0x0000008a8b89723e */ /* 0x000fe400000010ff */
[----:B---3--:R-:W-:Y:S02]  /*207e0*/  F2FP.BF16.F32.PACK_AB R128, R129, R128 ;  /* 0x000000808180723e */ /* 0x008fe400000010ff */
[----:B------:R-:W-:Y:S02]  /*207f0*/  F2FP.BF16.F32.PACK_AB R129, R131, R130 ;  /* 0x000000828381723e */ /* 0x000fe400000010ff */
[----:B----4-:R-:W-:-:S02]  /*20800*/  F2FP.BF16.F32.PACK_AB R138, R133, R132 ;  /* 0x00000084858a723e */ /* 0x010fc400000010ff */
[----:B------:R-:W-:Y:S01]  /*20810*/  F2FP.BF16.F32.PACK_AB R139, R135, R134 ;  /* 0x00000086878b723e */ /* 0x000fe200000010ff */
[----:B------:R-:W-:Y:S01]  /*20820*/  BAR.SYNC.DEFER_BLOCKING 0x1, 0x100 ;  /* 0x0044000000007b1d */ /* 0x000fe20000010000 */
        /* <DEDUP_REMOVED lines=64> */
[----:B------:R-:W-:Y:S01]  /*20c30*/  F2FP.BF16.F32.PACK_AB R9, R11, R10 ;  /* 0x0000000a0b09723e */ /* 0x000fe200000010ff */
[----:B0-----:R-:W0:Y:S01]  /*20c40*/  LDC R20, c[0x0][0xce8] ;  /* 0x00033a00ff147b82 */ /* 0x001e220000000800 */
[----:B------:R-:W-:-:S02]  /*20c50*/  F2FP.BF16.F32.PACK_AB R26, R13, R12 ;  /* 0x0000000c0d1a723e */ /* 0x000fc400000010ff */
[----:B------:R-:W-:Y:S01]  /*20c60*/  F2FP.BF16.F32.PACK_AB R27, R15, R14 ;  /* 0x0000000e0f1b723e */ /* 0x000fe200000010ff */
[----:B------:R-:W-:Y:S01]  /*20c70*/  STSM.16.M88.4 [R146], R48 ;  /* 0x0000003092007844 */ /* 0x000fe20000000200 */
[----:B------:R-:W-:Y:S02]  /*20c80*/  F2FP.BF16.F32.PACK_AB R10, R5, R4 ;  /* 0x00000004050a723e */ /* 0x000fe400000010ff */
        /* <DEDUP_REMOVED lines=8> */
[----:B------:R-:W-:Y:S01]  /*20d10*/  UISETP.NE.U32.AND UP1, UPT, UR8, URZ, UPT ;  /* 0x0000003f0800728c */ /* 0x000fe2000bf25070 */
[----:B------:R-:W-:Y:S03]  /*20d20*/  BAR.SYNC.DEFER_BLOCKING 0x1, 0x100 ;  /* 0x0044000000007b1d */ /* 0x000fe60000010000 */
[----:B------:R-:W-:-:S06]  /*20d30*/  UISETP.NE.AND.EX UP1, UPT, UR9, URZ, UPT, UP1 ;  /* 0x0000003f0900728c */ /* 0x000fcc000bf25310 */
[----:B------:R-:W-:-:S05]  /*20d40*/  PLOP3.LUT P2, PT, PT, PT, UP1, 0x80, 0x0 ;  /* 0x000000000000781c */ /* 0x000fca0003f4f018 */
[----:B------:R-:W-:Y:S02]  /*20d50*/  @UP1 ULDC.64 UR8, c[0x0][0xd08] ;  /* 0x0003420000081ab9 */ /* 0x000fe40000000a00 */
[----:B------:R-:W-:Y:S01]  /*20d60*/  @UP1 UIMAD.WIDE UR8, UR42, 0x4, UR8 ;  /* 0x000000042a0818a5 */ /* 0x000fe2000f8e0208 */
[----:B-1----:R-:W-:-:S05]  /*20d70*/  IMAD.U32 R3, RZ, RZ, UR4 ;  /* 0x00000004ff037e24 */ /* 0x002fca000f8e00ff */
[----:B------:R-:W-:Y:S02]  /*20d80*/  IMAD.U32 R6, RZ, RZ, UR8 ;  /* 0x00000008ff067e24 */ /* 0x000fe4000f8e00ff */
[----:B------:R-:W-:Y:S01]  /*20d90*/  IMAD.U32 R7, RZ, RZ, UR9 ;  /* 0x00000009ff077e24 */ /* 0x000fe2000f8e00ff */
[----:B------:R-:W3:Y:S04]  /*20da0*/  @P1 LDG.E R2, desc[UR40][R4.64] ;  /* 0x0000002804021981 */ /* 0x000ee8000c1e1900 */
[----:B------:R2:W5:Y:S01]  /*20db0*/  @P2 LDG.E R3, desc[UR40][R6.64] ;  /* 0x0000002806032981 */ /* 0x000562000c1e1900 */
[----:B------:R-:W-:Y:S01]  /*20dc0*/  UMOV UR4, URZ ;  /* 0x0000003f00047c82 */ /* 0x000fe20008000000 */
[----:B------:R-:W-:Y:S02]  /*20dd0*/  LOP3.LUT P0, RZ, R210, 0x3, RZ, 0xc0, !PT ;  /* 0x00000003d2ff7812 */ /* 0x000fe4000780c0ff */
[----:B---3--:R-:W-:Y:S01]  /*20de0*/  @P1 R2UR UR4, R2 ;  /* 0x00000000020412ca */ /* 0x008fe200000e0000 */
[----:B0-2---:R-:W-:-:S14]  /*20df0*/  @P2 BRA `(.L_x_12528) ;  /* 0x0000000000102947 */ /* 0x005fdc0003800000 */
[----:B------:R-:W-:Y:S05]  /*20e00*/  @!P1 BRA `(.L_x_12528) ;  /* 0x00000000000c9947 */ /* 0x000fea0003800000 */
[----:B------:R-:W2:Y:S04]  /*20e10*/  LDG.E R0, desc[UR40][R4.64] ;  /* 0x0000002804007981 */ /* 0x000ea8000c1e1900 */
[----:B-----5:R-:W2:Y:S02]  /*20e20*/  LDG.E R3, desc[UR40][R4.64+0x4] ;  /* 0x0000042804037981 */ /* 0x020ea4000c1e1900 */
[----:B--2---:R-:W-:-:S07]  /*20e30*/  IMAD.IADD R3, R3, 0x1, -R0 ;  /* 0x0000000103037824 */ /* 0x004fce00078e0a00 */
.L_x_12528:
[----:B-----5:R-:W-:Y:S02]  /*20e40*/  IMAD R18, R3, R20, RZ ;  /* 0x0000001403127224 */ /* 0x020fe400078e02ff */
[----:B------:R-:W-:Y:S01]  /*20e50*/  VIADD R13, R200, UR43 ;  /* 0x0000002bc80d7c36 */ /* 0x000fe20008000000 */
[----:B------:R-:W-:Y:S01]  /*20e60*/  ISETP.NE.AND P1, PT, R20, 0x1, PT ;  /* 0x000000011400780c */ /* 0x000fe20003f25270 */
[----:B------:R-:W-:Y:S01]  /*20e70*/  VIADD R5, R234, UR43 ;  /* 0x0000002bea057c36 */ /* 0x000fe20008000000 */
[----:B------:R-:W-:Y:S02]  /*20e80*/  USHF.R.S32.HI UR16, URZ, 0x1f, UR37 ;  /* 0x0000001f3f107899 */ /* 0x000fe40008011425 */
[----:B------:R-:W-:Y:S01]  /*20e90*/  ISETP.GE.OR P2, PT, R13, R18, P0 ;  /* 0x000000120d00720c */ /* 0x000fe20000746670 */
[----:B------:R-:W-:-:S08]  /*20ea0*/  ULDC.64 UR14, c[0x0][0xc90] ;  /* 0x00032400000e7ab9 */ /* 0x000fd00000000a00 */
[----:B------:R-:W0:Y:S04]  /*20eb0*/  @P1 LDC R2, c[0x0][0xcec] ;  /* 0x00033b00ff021b82 */ /* 0x000e280000000800 */
[----:B------:R-:W2:Y:S01]  /*20ec0*/  @!P2 LDL R11, [R1+0x450] ;  /* 0x00045000010ba983 */ /* 0x000ea20000100800 */
[----:B------:R-:W-:Y:S01]  /*20ed0*/  USHF.R.S32.HI UR12, URZ, 0x1f, UR42 ;  /* 0x0000001f3f0c7899 */ /* 0x000fe2000801142a */
[----:B------:R-:W-:Y:S01]  /*20ee0*/  IMAD.MOV.U32 R0, RZ, RZ, R5 ;  /* 0x000000ffff007224 */ /* 0x000fe200078e0005 */
[----:B------:R-:W-:Y:S01]  /*20ef0*/  USHF.R.S32.HI UR11, URZ, 0x1f, UR4 ;  /* 0x0000001f3f0b7899 */ /* 0x000fe20008011404 */
[----:B------:R-:W1:Y:S01]  /*20f00*/  @P1 LDC R3, c[0x0][0xcf0] ;  /* 0x00033c00ff031b82 */ /* 0x000e620000000800 */
[----:B------:R-:W-:Y:S01]  /*20f10*/  UIMAD UR13, UR16, UR14, URZ ;  /* 0x0000000e100d72a4 */ /* 0x000fe2000f8e023f */
[----:B------:R-:W-:Y:S01]  /*20f20*/  UMOV UR10, UR4 ;  /* 0x00000004000a7c82 */ /* 0x000fe20008000000 */
[----:B------:R-:W-:-:S02]  /*20f30*/  USEL UR18, UR12, URZ, !UP0 ;  /* 0x0000003f0c127287 */ /* 0x000fc4000c000000 */
[----:B------:R-:W-:Y:S02]  /*20f40*/  UIMAD.WIDE.U32 UR8, UR37, UR14, UR10 ;  /* 0x0000000e250872a5 */ /* 0x000fe4000f8e000a */
[----:B------:R-:W-:Y:S01]  /*20f50*/  UIMAD UR13, UR37, UR15, UR13 ;  /* 0x0000000f250d72a4 */ /* 0x000fe2000f8e020d */
[----:B------:R-:W3:Y:S01]  /*20f60*/  @P1 LDC R21, c[0x0][0xcf0] ;  /* 0x00033c00ff151b82 */ /* 0x000ee20000000800 */
[----:B------:R-:W-:Y:S01]  /*20f70*/  USEL UR17, UR42, URZ, !UP0 ;  /* 0x0000003f2a117287 */ /* 0x000fe2000c000000 */
[----:B------:R-:W-:Y:S01]  /*20f80*/  ULDC.64 UR14, c[0x0][0xc98] ;  /* 0x00032600000e7ab9 */ /* 0x000fe20000000a00 */
[----:B------:R-:W-:Y:S02]  /*20f90*/  UIADD3 UR9, UR9, UR13, URZ ;  /* 0x0000000d09097290 */ /* 0x000fe4000fffe03f */
[----:B------:R-:W-:Y:S01]  /*20fa0*/  UIMAD UR10, UR18, UR14, URZ ;  /* 0x0000000e120a72a4 */ /* 0x000fe2000f8e023f */
[----:B0-----:R-:W-:Y:S01]  /*20fb0*/  @P1 IMAD.HI.U32 R2, R5, R2, RZ ;  /* 0x0000000205021227 */ /* 0x001fe200078e00ff */
[----:B------:R-:W-:-:S02]  /*20fc0*/  UIMAD.WIDE.U32 UR8, UR17, UR14, UR8 ;  /* 0x0000000e110872a5 */ /* 0x000fc4000f8e0008 */
[----:B------:R-:W-:Y:S01]  /*20fd0*/  UIMAD UR10, UR17, UR15, UR10 ;  /* 0x0000000f110a72a4 */ /* 0x000fe2000f8e020a */
[----:B------:R-:W-:Y:S01]  /*20fe0*/  ULDC.64 UR12, c[0x0][0xc88] ;  /* 0x00032200000c7ab9 */ /* 0x000fe20000000a00 */
[----:B-1----:R-:W-:-:S04]  /*20ff0*/  @P1 SHF.R.U32.HI R0, RZ, R3, R2 ;  /* 0x00000003ff001219 */ /* 0x002fc80000011602 */
[----:B------:R-:W-:Y:S01]  /*21000*/  IMAD.U32 R7, RZ, RZ, UR10 ;  /* 0x0000000aff077e24 */ /* 0x000fe2000f8e00ff */
[--C-:B------:R-:W-:Y:S01]  /*21010*/  SHF.R.S32.HI R4, RZ, 0x1f, R0.reuse ;  /* 0x0000001fff047819 */ /* 0x100fe20000011400 */
[----:B------:R-:W-:-:S04]  /*21020*/  IMAD.MOV R2, RZ, RZ, -R0 ;  /* 0x000000ffff027224 */ /* 0x000fc800078e0a00 */
[----:B------:R-:W-:Y:S01]  /*21030*/  IMAD R5, R20, R2, R5 ;  /* 0x0000000214057224 */ /* 0x000fe200078e0205 */
[----:B------:R-:W-:-:S04]  /*21040*/  IADD3 R2, P3, R0, UR8, RZ ;  /* 0x0000000800027c10 */ /* 0x000fc8000ff7e0ff */
[----:B------:R-:W-:-:S05]  /*21050*/  SHF.R.S32.HI R3, RZ, 0x1f, R5 ;  /* 0x0000001fff037819 */ /* 0x000fca0000011405 */
[----:B------:R-:W-:Y:S01]  /*21060*/  IMAD R0, R3, UR12, RZ ;  /* 0x0000000c03007c24 */ /* 0x000fe2000f8e02ff */
[----:B------:R-:W-:Y:S01]  /*21070*/  IADD3.X R3, R4, UR9, R7, P3, !PT ;  /* 0x0000000904037c10 */ /* 0x000fe20009ffe407 */
[----:B------:R-:W-:Y:S02]  /*21080*/  ULDC.64 UR8, c[0x0][0xc50] ;  /* 0x0003140000087ab9 */ /* 0x000fe40000000a00 */
[C---:B------:R-:W-:Y:S02]  /*21090*/  IMAD R7, R5.reuse, UR13, R0 ;  /* 0x0000000d05077c24 */ /* 0x040fe4000f8e0200 */
[----:B------:R-:W-:Y:S01]  /*210a0*/  IMAD.WIDE.U32 R2, R5, UR12, R2 ;  /* 0x0000000c05027c25 */ /* 0x000fe2000f8e0002 */
[----:B------:R-:W-:-:S03]  /*210b0*/  ULDC.64 UR12, c[0x0][0xba0] ;  /* 0x0002e800000c7ab9 */ /* 0x000fc60000000a00 */
[----:B------:R-:W-:Y:S01]  /*210c0*/  IMAD.IADD R3, R3, 0x1, R7 ;  /* 0x0000000103037824 */ /* 0x000fe200078e0207 */
[----:B------:R-:W-:-:S04]  /*210d0*/  LEA R6, P3, R2, UR8, 0x2 ;  /* 0x0000000802067c11 */ /* 0x000fc8000f8610ff */
[----:B------:R-:W-:Y:S01]  /*210e0*/  LEA.HI.X R10, R2, UR9, R3, 0x2, P3 ;  /* 0x00000009020a7c11 */ /* 0x000fe200098f1403 */
[----:B------:R-:W-:Y:S01]  /*210f0*/  SHFL.IDX PT, R8, R6, RZ, 0x1c1f ;  /* 0x001c1fff06087589 */ /* 0x000fe200000e0000 */
[----:B------:R-:W-:-:S03]  /*21100*/  VIADD R3, R13, 0x8 ;  /* 0x000000080d037836 */ /* 0x000fc60000000000 */
[----:B------:R-:W2:Y:S02]  /*21110*/  SHFL.IDX PT, R9, R10, RZ, 0x1c1f ;  /* 0x001c1fff0a097589 */ /* 0x000ea400000e0000 */
[----:B------:R-:W-:Y:S02]  /*21120*/  ISETP.GE.OR P0, PT, R3, R18, P0 ;  /* 0x000000120300720c */ /* 0x000fe40000706670 */
[----:B--2---:R0:W-:Y:S11]  /*21130*/  @!P2 ST.E desc[UR40][R8.64], R11 ;  /* 0x0000000b0800a985 */ /* 0x0041f6000c101928 */
[----:B------:R-:W2:Y:S01]  /*21140*/  @!P0 LDL R19, [R1+0x454] ;  /* 0x0004540001138983 */ /* 0x000ea20000100800 */
[----:B------:R-:W-:-:S02]  /*21150*/  IMAD R0, R206, 0x40, R190 ;  /* 0x00000040ce007824 */ /* 0x000fc400078e02be */
[----:B------:R-:W-:Y:S01]  /*21160*/  IMAD.MOV.U32 R3, RZ, RZ, 0x2 ;  /* 0x00000002ff037424 */ /* 0x000fe200078e00ff */
[----:B------:R-:W-:Y:S03]  /*21170*/  SHFL.IDX PT, R54, R6, 0x1, 0x1c1f ;  /* 0x003c1f0006367f89 */ /* 0x000fe600000e0000 */
[----:B------:R-:W-:Y:S01]  /*21180*/  IMAD.WIDE R2, R0, R3, UR38 ;  /* 0x0000002600027e25 */ /* 0x000fe2000f8e0203 */
[----:B------:R-:W2:Y:S02]  /*21190*/  SHFL.IDX PT, R55, R10, 0x1, 0x1c1f ;  /* 0x003c1f000a377f89 */ /* 0x000ea400000e0000 */
[C---:B------:R-:W-:Y:S02]  /*211a0*/  IADD3 R5, P3, R2.reuse, 0x2000, RZ ;  /* 0x0000200002057810 */ /* 0x040fe40007f7e0ff */
[C---:B------:R-:W-:Y:S02]  /*211b0*/  IADD3 R25, P4, R2.reuse, 0x3000, RZ ;  /* 0x0000300002197810 */ /* 0x040fe40007f9e0ff */
[----:B------:R-:W-:Y:S01]  /*211c0*/  IADD3 R29, P5, R2, 0x4000, RZ ;  /* 0x00004000021d7810 */ /* 0x000fe20007fbe0ff */
[----:B------:R-:W-:Y:S01]  /*211d0*/  IMAD.X R13, RZ, RZ, R3, P3 ;  /* 0x000000ffff0d7224 */ /* 0x000fe200018e0603 */
[----:B------:R-:W-:-:S02]  /*211e0*/  LOP3.LUT R0, R5, 0x380, RZ, 0xc0, !PT ;  /* 0x0000038005007812 */ /* 0x000fc400078ec0ff */
[----:B------:R-:W-:Y:S02]  /*211f0*/  LOP3.LUT R24, R25, 0x380, RZ, 0xc0, !PT ;  /* 0x0000038019187812 */ /* 0x000fe400078ec0ff */
[----:B------:R-:W-:Y:S02]  /*21200*/  LOP3.LUT R28, R29, 0x380, RZ, 0xc0, !PT ;  /* 0x000003801d1c7812 */ /* 0x000fe400078ec0ff */
[C---:B------:R-:W-:Y:S02]  /*21210*/  IADD3 R33, P6, R2.reuse, 0x5000, RZ ;  /* 0x0000500002217810 */ /* 0x040fe40007fde0ff */
[----:B------:R-:W-:Y:S02]  /*21220*/  IADD3 R7, P2, R2, 0x1000, RZ ;  /* 0x0000100002077810 */ /* 0x000fe40007f5e0ff */
[----:B------:R-:W-:Y:S02]  /*21230*/  SHF.R.U64 R0, R0, 0x3, RZ ;  /* 0x0000000300007819 */ /* 0x000fe400000012ff */
[----:B------:R-:W-:-:S02]  /*21240*/  SHF.R.U64 R24, R24, 0x3, RZ ;  /* 0x0000000318187819 */ /* 0x000fc400000012ff */
[----:B------:R-:W-:Y:S02]  /*21250*/  SHF.R.U64 R28, R28, 0x3, RZ ;  /* 0x000000031c1c7819 */ /* 0x000fe400000012ff */
[----:B------:R-:W-:Y:S02]  /*21260*/  LOP3.LUT R32, R33, 0x380, RZ, 0xc0, !PT ;  /* 0x0000038021207812 */ /* 0x000fe400078ec0ff */
        /* <DEDUP_REMOVED lines=10> */
[----:B------:R-:W-:Y:S02]  /*21310*/  SHF.R.U64 R32, R32, 0x3, RZ ;  /* 0x0000000320207819 */ /* 0x000fe400000012ff */
[----:B------:R-:W-:Y:S02]  /*21320*/  LOP3.LUT R36, R37, 0x380, RZ, 0xc0, !PT ;  /* 0x0000038025247812 */ /* 0x000fe400078ec0ff */
[----:B------:R-:W-:-:S02]  /*21330*/  LOP3.LUT R40, R41, 0x380, RZ, 0xc0, !PT ;  /* 0x0000038029287812 */ /* 0x000fc400078ec0ff */
[----:B------:R-:W-:Y:S02]  /*21340*/  LOP3.LUT R44, R45, 0x380, RZ, 0xc0, !PT ;  /* 0x000003802d2c7812 */ /* 0x000fe400078ec0ff */
[----:B------:R-:W-:Y:S02]  /*21350*/  LOP3.LUT R48, R49, 0x380, RZ, 0xc0, !PT ;  /* 0x0000038031307812 */ /* 0x000fe400078ec0ff */
[----:B------:R-:W-:Y:S01]  /*21360*/  LOP3.LUT R32, R32, R33, RZ, 0x3c, !PT ;  /* 0x0000002120207212 */ /* 0x000fe200078e3cff */
[----:B------:R-:W-:Y:S01]  /*21370*/  IMAD.X R33, RZ, RZ, R3, P6 ;  /* 0x000000ffff217224 */ /* 0x000fe200030e0603 */
[----:B------:R-:W-:Y:S02]  /*21380*/  IADD3 R53, P6, R2, 0xa000, RZ ;  /* 0x0000a00002357810 */ /* 0x000fe40007fde0ff */
[----:B------:R-:W-:Y:S02]  /*21390*/  SHF.R.U64 R36, R36, 0x3, RZ ;  /* 0x0000000324247819 */ /* 0x000fe400000012ff */
[----:B------:R-:W-:-:S02]  /*213a0*/  SHF.R.U64 R40, R40, 0x3, RZ ;  /* 0x0000000328287819 */ /* 0x000fc400000012ff */
[----:B------:R-:W-:Y:S02]  /*213b0*/  SHF.R.U64 R44, R44, 0x3, RZ ;  /* 0x000000032c2c7819 */ /* 0x000fe400000012ff */
[----:B------:R-:W-:Y:S02]  /*213c0*/  SHF.R.U64 R48, R48, 0x3, RZ ;  /* 0x0000000330307819 */ /* 0x000fe400000012ff */
[----:B------:R-:W-:Y:S02]  /*213d0*/  LOP3.LUT R52, R53, 0x380, RZ, 0xc0, !PT ;  /* 0x0000038035347812 */ /* 0x000fe400078ec0ff */
        /* <DEDUP_REMOVED lines=13> */
[----:B0-----:R-:W-:Y:S02]  /*214b0*/  LOP3.LUT R9, R2, 0x380, RZ, 0xc0, !PT ;  /* 0x0000038002097812 */ /* 0x001fe400078ec0ff */
[----:B------:R-:W-:Y:S02]  /*214c0*/  SHF.R.U64 R52, R52, 0x3, RZ ;  /* 0x0000000334347819 */ /* 0x000fe400000012ff */
[----:B------:R-:W-:-:S02]  /*214d0*/  SHF.R.U64 R4, R4, 0x3, RZ ;  /* 0x0000000304047819 */ /* 0x000fc400000012ff */
[----:B------:R-:W-:Y:S02]  /*214e0*/  LOP3.LUT R56, R57, 0x380, RZ, 0xc0, !PT ;  /* 0x0000038039387812 */ /* 0x000fe400078ec0ff */
[----:B------:R-:W-:Y:S02]  /*214f0*/  LOP3.LUT R60, R61, 0x380, RZ, 0xc0, !PT ;  /* 0x000003803d3c7812 */ /* 0x000fe400078ec0ff */
[----:B------:R-:W-:Y:S02]  /*21500*/  LOP3.LUT R64, R65, 0x380, RZ, 0xc0, !PT ;  /* 0x0000038041407812 */ /* 0x000fe400078ec0ff */
[----:B------:R-:W-:Y:S02]  /*21510*/  LOP3.LUT R68, R69, 0x380, RZ, 0xc0, !PT ;  /* 0x0000038045447812 */ /* 0x000fe400078ec0ff */
[----:B------:R-:W-:Y:S02]  /*21520*/  SHF.R.U64 R9, R9, 0x3, RZ ;  /* 0x0000000309097819 */ /* 0x000fe400000012ff */
[----:B------:R-:W-:Y:S01]  /*21530*/  LOP3.LUT R52, R52, R53, RZ, 0x3c, !PT ;  /* 0x0000003534347212 */ /* 0x000fe200078e3cff */
[----:B------:R-:W-:Y:S01]  /*21540*/  IMAD.X R53, RZ, RZ, R3, P6 ;  /* 0x000000ffff357224 */ /* 0x000fe200030e0603 */
[----:B------:R-:W-:-:S02]  /*21550*/  LOP3.LUT R4, R4, R7, RZ, 0x3c, !PT ;  /* 0x0000000704047212 */ /* 0x000fc400078e3cff */
[----:B------:R-:W-:Y:S02]  /*21560*/  IADD3 R7, P6, R2, 0xf000, RZ ;  /* 0x0000f00002077810 */ /* 0x000fe40007fde0ff */
[----:B------:R-:W-:Y:S02]  /*21570*/  SHF.R.U64 R56, R56, 0x3, RZ ;  /* 0x0000000338387819 */ /* 0x000fe400000012ff */
[----:B------:R-:W-:Y:S01]  /*21580*/  SHF.R.U64 R60, R60, 0x3, RZ ;  /* 0x000000033c3c7819 */ /* 0x000fe200000012ff */
[----:B------:R-:W-:Y:S01]  /*21590*/  IMAD.X R73, RZ, RZ, R3, P6 ;  /* 0x000000ffff497224 */ /* 0x000fe200030e0603 */
[----:B------:R-:W-:Y:S02]  /*215a0*/  SHF.R.U64 R64, R64, 0x3, RZ ;  /* 0x0000000340407819 */ /* 0x000fe400000012ff */
[----:B------:R-:W-:Y:S02]  /*215b0*/  SHF.R.U64 R68, R68, 0x3, RZ ;  /* 0x0000000344447819 */ /* 0x000fe400000012ff */
[----:B------:R-:W-:-:S02]  /*215c0*/  LOP3.LUT R2, R9, R2, RZ, 0x3c, !PT ;  /* 0x0000000209027212 */ /* 0x000fc400078e3cff */
        /* <DEDUP_REMOVED lines=8> */
[----:B------:R-:W-:Y:S01]  /*21650*/  UIMAD UR10, UR11, UR12, URZ ;  /* 0x0000000c0b0a72a4 */ /* 0x000fe2000f8e023f */
[----:B------:R-:W-:Y:S01]  /*21660*/  LOP3.LUT R0, R7, 0x380, RZ, 0xc0, !PT ;  /* 0x0000038007007812 */ /* 0x000fe200078ec0ff */
[----:B------:R-:W-:-:S02]  /*21670*/  UIMAD.WIDE.U32 UR8, UR4, UR12, URZ ;  /* 0x0000000c040872a5 */ /* 0x000fc4000f8e003f */
[----:B------:R-:W-:Y:S01]  /*21680*/  UIMAD UR10, UR4, UR13, UR10 ;  /* 0x0000000d040a72a4 */ /* 0x000fe2000f8e020a */
[----:B------:R-:W-:Y:S02]  /*21690*/  SHF.R.U64 R0, R0, 0x3, RZ ;  /* 0x0000000300007819 */ /* 0x000fe400000012ff */
[----:B------:R-:W-:Y:S01]  /*216a0*/  ULDC.64 UR12, c[0x0][0xbe8] ;  /* 0x0002fa00000c7ab9 */ /* 0x000fe20000000a00 */
[----:B------:R-:W-:Y:S01]  /*216b0*/  UIADD3 UR9, UR9, UR10, URZ ;  /* 0x0000000a09097290 */ /* 0x000fe2000fffe03f */
[----:B------:R-:W-:Y:S01]  /*216c0*/  VIADD R76, R207, UR43 ;  /* 0x0000002bcf4c7c36 */ /* 0x000fe20008000000 */
[----:B------:R-:W-:Y:S01]  /*216d0*/  UIMAD UR4, UR16, UR12, URZ ;  /* 0x0000000c100472a4 */ /* 0x000fe2000f8e023f */
[----:B------:R-:W-:Y:S01]  /*216e0*/  LOP3.LUT R72, R0, R7, RZ, 0x3c, !PT ;  /* 0x0000000700487212 */ /* 0x000fe200078e3cff */
[----:B------:R-:W-:Y:S02]  /*216f0*/  UIMAD.WIDE.U32 UR8, UR37, UR12, UR8 ;  /* 0x0000000c250872a5 */ /* 0x000fe4000f8e0008 */
[----:B------:R-:W-:Y:S01]  /*21700*/  UIMAD UR4, UR37, UR13, UR4 ;  /* 0x0000000d250472a4 */ /* 0x000fe2000f8e0204 */
[----:B------:R-:W-:-:S03]  /*21710*/  ULDC.64 UR10, c[0x0][0xbf0] ;  /* 0x0002fc00000a7ab9 */ /* 0x000fc60000000a00 */
[----:B------:R-:W-:Y:S02]  /*21720*/  UIADD3 UR9, UR9, UR4, URZ ;  /* 0x0000000409097290 */ /* 0x000fe4000fffe03f */
[----:B------:R-:W-:Y:S02]  /*21730*/  UIMAD UR4, UR18, UR10, URZ ;  /* 0x0000000a120472a4 */ /* 0x000fe4000f8e023f */
[----:B------:R-:W-:Y:S02]  /*21740*/  UIMAD.WIDE.U32 UR8, UR17, UR10, UR8 ;  /* 0x0000000a110872a5 */ /* 0x000fe4000f8e0008 */
[----:B------:R-:W-:-:S03]  /*21750*/  UIMAD UR4, UR17, UR11, UR4 ;  /* 0x0000000b110472a4 */ /* 0x000fc6000f8e0204 */
[----:B------:R-:W-:Y:S01]  /*21760*/  ULDC.64 UR10, c[0x0][0xbe0] ;  /* 0x0002f800000a7ab9 */ /* 0x000fe20000000a00 */
[----:B------:R-:W-:Y:S01]  /*21770*/  UIADD3 UR4, UR9, UR4, URZ ;  /* 0x0000000409047290 */ /* 0x000fe2000fffe03f */
[----:B------:R-:W-:-:S05]  /*21780*/  VIADD R81, R206, UR43 ;  /* 0x0000002bce517c36 */ /* 0x000fca0008000000 */
[----:B------:R-:W-:Y:S01]  /*21790*/  ISETP.GE.AND P2, PT, R81, R18, PT ;  /* 0x000000125100720c */ /* 0x000fe20003f46270 */
[----:B------:R-:W-:Y:S01]  /*217a0*/  BSSY B1, `(.L_x_12529) ;  /* 0x000004a000017945 */ /* 0x000fe20003800000 */
[----:B--2---:R0:W-:Y:S04]  /*217b0*/  @!P0 ST.E desc[UR40][R54.64], R19 ;  /* 0x0000001336008985 */ /* 0x0041e8000c101928 */
[----:B------:R1:W5:Y:S04]  /*217c0*/  LD.E.128 R8, desc[UR40][R2.64] ;  /* 0x0000002802087980 */ /* 0x000368000c101d00 */
[----:B------:R-:W5:Y:S01]  /*217d0*/  LD.E.128 R4, desc[UR40][R4.64] ;  /* 0x0000002804047980 */ /* 0x000f62000c101d00 */
[----:B0-----:R-:W-:-:S03]  /*217e0*/  IMAD.MOV.U32 R19, RZ, RZ, R76 ;  /* 0x000000ffff137224 */ /* 0x001fc600078e004c */
[----:B------:R-:W5:Y:S01]  /*217f0*/  LD.E.128 R12, desc[UR40][R12.64] ;  /* 0x000000280c0c7980 */ /* 0x000f62000c101d00 */
[----:B-1----:R-:W0:Y:S01]  /*21800*/  @P1 LDC R3, c[0x0][0xcec] ;  /* 0x00033b00ff031b82 */ /* 0x002e220000000800 */
[----:B------:R-:W-:Y:S02]  /*21810*/  IMAD.U32 R2, RZ, RZ, UR8 ;  /* 0x00000008ff027e24 */ /* 0x000fe4000f8e00ff */
[----:B------:R-:W5:Y:S04]  /*21820*/  LD.E.128 R24, desc[UR40][R24.64] ;  /* 0x0000002818187980 */ /* 0x000f68000c101d00 */
[----:B------:R-:W5:Y:S04]  /*21830*/  LD.E.128 R28, desc[UR40][R28.64] ;  /* 0x000000281c1c7980 */ /* 0x000f68000c101d00 */
[----:B------:R-:W5:Y:S04]  /*21840*/  LD.E.128 R32, desc[UR40][R32.64] ;  /* 0x0000002820207980 */ /* 0x000f68000c101d00 */
[----:B------:R-:W5:Y:S04]  /*21850*/  LD.E.128 R36, desc[UR40][R36.64] ;  /* 0x0000002824247980 */ /* 0x000f68000c101d00 */
[----:B------:R-:W5:Y:S04]  /*21860*/  LD.E.128 R40, desc[UR40][R40.64] ;  /* 0x0000002828287980 */ /* 0x000f68000c101d00 */
[----:B------:R-:W5:Y:S01]  /*21870*/  LD.E.128 R44, desc[UR40][R44.64] ;  /* 0x000000282c2c7980 */ /* 0x000f62000c101d00 */
[----:B0-----:R-:W-:-:S03]  /*21880*/  @P1 IMAD.HI.U32 R0, R76, R3, RZ ;  /* 0x000000034c001227 */ /* 0x001fc600078e00ff */
[----:B------:R-:W5:Y:S02]  /*21890*/  LD.E.128 R48, desc[UR40][R48.64] ;  /* 0x0000002830307980 */ /* 0x000f64000c101d00 */
[----:B---3--:R-:W-:Y:S02]  /*218a0*/  @P1 SHF.R.U32.HI R19, RZ, R21, R0 ;  /* 0x00000015ff131219 */ /* 0x008fe40000011600 */
[----:B------:R-:W5:Y:S02]  /*218b0*/  LD.E.128 R52, desc[UR40][R52.64] ;  /* 0x0000002834347980 */ /* 0x000f64000c101d00 */
[--C-:B------:R-:W-:Y:S01]  /*218c0*/  SHF.R.S32.HI R0, RZ, 0x1f, R19.reuse ;  /* 0x0000001fff007819 */ /* 0x100fe20000011413 */
[----:B------:R-:W-:Y:S01]  /*218d0*/  IMAD.MOV R21, RZ, RZ, -R19 ;  /* 0x000000ffff157224 */ /* 0x000fe200078e0a13 */
[----:B------:R-:W5:Y:S01]  /*218e0*/  LD.E.128 R56, desc[UR40][R56.64] ;  /* 0x0000002838387980 */ /* 0x000f62000c101d00 */
[----:B------:R-:W-:Y:S01]  /*218f0*/  IMAD.U32 R3, RZ, RZ, UR9 ;  /* 0x00000009ff037e24 */ /* 0x000fe2000f8e00ff */
[----:B------:R-:W-:Y:S01]  /*21900*/  ULDC.64 UR8, c[0x0][0xbd8] ;  /* 0x0002f60000087ab9 */ /* 0x000fe20000000a00 */
[----:B------:R-:W-:Y:S01]  /*21910*/  IMAD R0, R0, UR10, RZ ;  /* 0x0000000a00007c24 */ /* 0x000fe2000f8e02ff */
[----:B------:R-:W5:Y:S01]  /*21920*/  LD.E.128 R60, desc[UR40][R60.64] ;  /* 0x000000283c3c7980 */ /* 0x000f62000c101d00 */
[----:B------:R-:W-:-:S02]  /*21930*/  IMAD R21, R20, R21, R76 ;  /* 0x0000001514157224 */ /* 0x000fc400078e024c */
[----:B------:R-:W-:Y:S01]  /*21940*/  IMAD.U32 R3, RZ, RZ, UR4 ;  /* 0x00000004ff037e24 */ /* 0x000fe2000f8e00ff */
[----:B------:R-:W5:Y:S01]  /*21950*/  LD.E.128 R64, desc[UR40][R64.64] ;  /* 0x0000002840407980 */ /* 0x000f62000c101d00 */
[C---:B------:R-:W-:Y:S01]  /*21960*/  IMAD R77, R19.reuse, UR11, R0 ;  /* 0x0000000b134d7c24 */ /* 0x040fe2000f8e0200 */
[----:B------:R-:W-:Y:S02]  /*21970*/  SHF.R.S32.HI R0, RZ, 0x1f, R21 ;  /* 0x0000001fff007819 */ /* 0x000fe40000011415 */
[----:B------:R-:W5:Y:S01]  /*21980*/  LD.E.128 R68, desc[UR40][R68.64] ;  /* 0x0000002844447980 */ /* 0x000f62000c101d00 */
[----:B------:R-:W-:-:S03]  /*21990*/  IMAD.WIDE.U32 R2, R19, UR10, R2 ;  /* 0x0000000a13027c25 */ /* 0x000fc6000f8e0002 */
[----:B------:R-:W5:Y:S01]  /*219a0*/  LD.E.128 R72, desc[UR40][R72.64] ;  /* 0x0000002848487980 */ /* 0x000f62000c101d00 */
[----:B------:R-:W-:Y:S01]  /*219b0*/  IMAD.IADD R3, R3, 0x1, R77 ;  /* 0x0000000103037824 */ /* 0x000fe200078e024d */
[----:B------:R-:W-:Y:S01]  /*219c0*/  UIADD3 UR4, UR46, 0x32420, URZ ;  /* 0x000324202e047890 */ /* 0x000fe2000fffe03f */
[----:B------:R-:W-:Y:S01]  /*219d0*/  IMAD R0, R0, UR8, RZ ;  /* 0x0000000800007c24 */ /* 0x000fe2000f8e02ff */
[----:B------:R-:W-:Y:S01]  /*219e0*/  @!PT LDS RZ, [RZ] ;  /* 0x00000000fffff984 */ /* 0x000fe20000000800 */
[----:B------:R-:W-:Y:S01]  /*219f0*/  @!PT LDS RZ, [RZ] ;  /* 0x00000000fffff984 */ /* 0x000fe20000000800 */
[----:B------:R-:W-:Y:S01]  /*21a00*/  @!PT LDS RZ, [RZ] ;  /* 0x00000000fffff984 */ /* 0x000fe20000000800 */
[----:B------:R-:W-:Y:S01]  /*21a10*/  @!PT LDS RZ, [RZ] ;  /* 0x00000000fffff984 */ /* 0x000fe20000000800 */
[----:B------:R0:W-:Y:S06]  /*21a20*/  MEMBAR.ALL.CTA ;  /* 0x0000000000007992 */ /* 0x0001ec0000008000 */
[----:B0-----:R-:W0:Y:S01]  /*21a30*/  FENCE.VIEW.ASYNC.S ;  /* 0x00000000000073c6 */ /* 0x001e220000000000 */
[----:B------:R-:W-:Y:S01]  /*21a40*/  VIADD R19, R81, 0x20 ;  /* 0x0000002051137836 */ /* 0x000fe20000000000 */
[----:B------:R-:W-:Y:S01]  /*21a50*/  UPRMT UR4, URZ, 0x654, UR4 ;  /* 0x000006543f047896 */ /* 0x000fe20008000004 */
[----:B------:R-:W-:-:S02]  /*21a60*/  IMAD R77, R21, UR9, R0 ;  /* 0x00000009154d7c24 */ /* 0x000fc4000f8e0200 */
[----:B------:R-:W-:Y:S01]  /*21a70*/  IMAD.WIDE.U32 R2, R21, UR8, R2 ;  /* 0x0000000815027c25 */ /* 0x000fe2000f8e0002 */
[----:B------:R-:W-:Y:S01]  /*21a80*/  ISETP.GE.AND P1, PT, R19, R18, PT ;  /* 0x000000121300720c */ /* 0x000fe20003f26270 */
[----:B------:R-:W-:Y:S02]  /*21a90*/  ULDC.64 UR8, c[0x0][0xb80] ;  /* 0x0002e00000087ab9 */ /* 0x000fe40000000a00 */
[----:B------:R-:W-:Y:S01]  /*21aa0*/  VIADD R19, R81, 0x40 ;  /* 0x0000004051137836 */ /* 0x000fe20000000000 */
[----:B------:R-:W-:Y:S01]  /*21ab0*/  LEA R0, P3, R2, UR8, 0x1 ;  /* 0x0000000802007c11 */ /* 0x000fe2000f8608ff */
[----:B------:R-:W-:-:S03]  /*21ac0*/  IMAD.IADD R3, R3, 0x1, R77 ;  /* 0x0000000103037824 */ /* 0x000fc600078e024d */
[----:B------:R-:W-:Y:S01]  /*21ad0*/  ISETP.GE.AND P0, PT, R19, R18, PT ;  /* 0x000000121300720c */ /* 0x000fe20003f06270 */
[----:B0-----:R0:W1:Y:S01]  /*21ae0*/  SHFL.IDX PT, R78, R0, RZ, 0x181f ;  /* 0x00181fff004e7589 */ /* 0x00106200000e0000 */
[----:B------:R-:W-:-:S05]  /*21af0*/  LEA.HI.X R19, R2, UR9, R3, 0x1, P3 ;  /* 0x0000000902137c11 */ /* 0x000fca00098f0c03 */
[----:B------:R0:W2:Y:S01]  /*21b00*/  SHFL.IDX PT, R79, R19, RZ, 0x181f ;  /* 0x00181fff134f7589 */ /* 0x0000a200000e0000 */
[----:B------:R-:W-:Y:S01]  /*21b10*/  SYNCS.ARRIVE.TRANS64.RED.A1T0 RZ, [UR4], RZ ;  /* 0x000000ffffff79a7 */ /* 0x000fe20008100404 */
        /* <DEDUP_REMOVED lines=18> */
.L_x_12530:
[----:B------:R-:W-:Y:S05]  /*21c40*/  BSYNC B1 ;  /* 0x0000000000017941 */ /* 0x000fea0003800000 */
.L_x_12529:
        /* <DEDUP_REMOVED lines=21> */
.L_x_12532:
[----:B------:R-:W-:Y:S05]  /*21da0*/  BSYNC B1 ;  /* 0x0000000000017941 */ /* 0x000fea0003800000 */
.L_x_12531:
        /* <DEDUP_REMOVED lines=21> */
.L_x_12534:
[----:B------:R-:W-:Y:S05]  /*21f00*/  BSYNC B1 ;  /* 0x0000000000017941 */ /* 0x000fea0003800000 */
.L_x_12533:
[----:B0-----:R-:W-:Y:S01]  /*21f10*/  VIADD R3, R81, 0x60 ;  /* 0x0000006051037836 */ /* 0x001fe20000000000 */
[----:B---3--:R-:W3:Y:S04]  /*21f20*/  SHFL.IDX PT, R19, R19, 0x3, 0x181f ;  /* 0x00781f0013137f89 */ /* 0x008ee800000e0000 */
[----:B------:R-:W-:Y:S01]  /*21f30*/  ISETP.GE.AND P0, PT, R3, R18, PT ;  /* 0x000000120300720c */ /* 0x000fe20003f06270 */
[----:B------:R-:W0:-:S12]  /*21f40*/  SHFL.IDX PT, R0, R0, 0x3, 0x181f ;  /* 0x00781f0000007f89 */ /* 0x000e1800000e0000 */
[----:B------:R-:W-:Y:S05]  /*21f50*/  @P0 BRA `(.L_x_12535) ;  /* 0x0000000c00a80947 */ /* 0x000fea0003800000 */
[----:B------:R-:W-:Y:S02]  /*21f60*/  ULDC UR4, c[0x0][0xbc8] ;  /* 0x0002f20000047ab9 */ /* 0x000fe40000000800 */
[----:B------:R-:W-:Y:S02]  /*21f70*/  ISETP.GE.AND P3, PT, R190, UR4, PT ;  /* 0x00000004be007c0c */ /* 0x000fe4000bf66270 */
[----:B------:R-:W-:Y:S02]  /*21f80*/  ISETP.GE.AND P4, PT, R192, UR4, PT ;  /* 0x00000004c0007c0c */ /* 0x000fe4000bf86270 */
[----:B------:R-:W-:-:S09]  /*21f90*/  ISETP.GE.AND P5, PT, R191, UR4, PT ;  /* 0x00000004bf007c0c */ /* 0x000fd2000bfa6270 */
[-C--:B0-----:R-:W-:Y:S02]  /*21fa0*/  @!P3 LEA R2, P0, R190, R0.reuse, 0x1 ;  /* 0x00000000be02b211 */ /* 0x081fe400078008ff */
[-C--:B------:R-:W-:Y:S02]  /*21fb0*/  @!P4 LEA R4, P1, R192, R0.reuse, 0x1 ;  /* 0x00000000c004c211 */ /* 0x080fe400078208ff */
[C---:B------:R-:W-:Y:S02]  /*21fc0*/  @!P5 LEA R6, P2, R191.reuse, R0, 0x1 ;  /* 0x00000000bf06d211 */ /* 0x040fe400078408ff */
        /* <DEDUP_REMOVED lines=12> */
.L_x_12527:
        /* <DEDUP_REMOVED lines=32> */
.L_x_12536:
        /* <DEDUP_REMOVED lines=47> */
.L_x_12538:
[----:B------:R-:W-:Y:S05]  /*22580*/  BSYNC B1 ;  /* 0x0000000000017941 */ /* 0x000fea0003800000 */
.L_x_12537:
[----:B0-----:R-:W0:Y:S01]  /*22590*/  @P0 LDC R3, c[0x0][0xcf0] ;  /* 0x00033c00ff030b82 */ /* 0x001e220000000800 */
[----:B------:R-:W-:Y:S01]  /*225a0*/  ULDC.64 UR16, c[0x0][0xba0] ;  /* 0x0002e80000107ab9 */ /* 0x000fe20000000a00 */
[----:B------:R-:W-:Y:S01]  /*225b0*/  VIADD R6, R207, UR43 ;  /* 0x0000002bcf067c36 */ /* 0x000fe20008000000 */
[----:B------:R-:W-:Y:S01]  /*225c0*/  UIMAD UR10, UR11, UR16, URZ ;  /* 0x000000100b0a72a4 */ /* 0x000fe2000f8e023f */
[----:B------:R-:W-:Y:S01]  /*225d0*/  BSSY B1, `(.L_x_12539) ;  /* 0x0000040000017945 */ /* 0x000fe20003800000 */
[----:B------:R-:W-:Y:S01]  /*225e0*/  UIMAD.WIDE.U32 UR8, UR4, UR16, URZ ;  /* 0x00000010040872a5 */ /* 0x000fe2000f8e003f */
[----:B------:R-:W-:Y:S01]  /*225f0*/  @P0 IMAD.HI.U32 R2, R6, R9, RZ ;  /* 0x0000000906020227 */ /* 0x000fe200078e00ff */
[----:B------:R-:W-:-:S03]  /*22600*/  UIMAD UR10, UR4, UR17, UR10 ;  /* 0x00000011040a72a4 */ /* 0x000fc6000f8e020a */
[----:B------:R-:W-:Y:S01]  /*22610*/  ULDC.64 UR16, c[0x0][0xbe8] ;  /* 0x0002fa0000107ab9 */ /* 0x000fe20000000a00 */
[----:B------:R-:W-:Y:S01]  /*22620*/  UIADD3 UR9, UR9, UR10, URZ ;  /* 0x0000000a09097290 */ /* 0x000fe2000fffe03f */
[----:B------:R-:W-:Y:S01]  /*22630*/  IMAD.MOV.U32 R5, RZ, RZ, R6 ;  /* 0x000000ffff057224 */ /* 0x000fe200078e0006 */
[----:B------:R-:W-:Y:S02]  /*22640*/  UIMAD UR4, UR12, UR16, URZ ;  /* 0x000000100c0472a4 */ /* 0x000fe4000f8e023f */
[----:B------:R-:W-:Y:S02]  /*22650*/  UIMAD.WIDE.U32 UR8, UR37, UR16, UR8 ;  /* 0x00000010250872a5 */ /* 0x000fe4000f8e0008 */
        /* <DEDUP_REMOVED lines=22> */
[----:B------:R-:W-:Y:S02]  /*227c0*/  VIADD R6, R206, UR43 ;  /* 0x0000002bce067c36 */ /* 0x000fe40008000000 */
        /* <DEDUP_REMOVED lines=32> */
.L_x_12540:
[----:B------:R-:W-:Y:S05]  /*229d0*/  BSYNC B1 ;  /* 0x0000000000017941 */ /* 0x000fea0003800000 */
.L_x_12539:
        /* <DEDUP_REMOVED lines=21> */
.L_x_12542:
[----:B------:R-:W-:Y:S05]  /*22b30*/  BSYNC B1 ;  /* 0x0000000000017941 */ /* 0x000fea0003800000 */
.L_x_12541:
        /* <DEDUP_REMOVED lines=21> */
.L_x_12544:
[----:B------:R-:W-:Y:S05]  /*22c90*/  BSYNC B1 ;  /* 0x0000000000017941 */ /* 0x000fea0003800000 */
.L_x_12543:
[----:B0-----:R-:W-:Y:S01]  /*22ca0*/  VIADD R0, R6, 0x60 ;  /* 0x0000006006007836 */ /* 0x001fe20000000000 */
[----:B--2-4-:R-:W0:Y:S04]  /*22cb0*/  SHFL.IDX PT, R5, R5, 0x3, 0x181f ;  /* 0x00781f0005057f89 */ /* 0x014e2800000e0000 */
[----:B------:R-:W-:Y:S01]  /*22cc0*/  ISETP.GE.AND P0, PT, R0, R11, PT ;  /* 0x0000000b0000720c */ /* 0x000fe20003f06270 */
[----:B-1-3--:R1:W2:-:S12]  /*22cd0*/  SHFL.IDX PT, R2, R4, 0x3, 0x181f ;  /* 0x00781f0004027f89 */ /* 0x00a29800000e0000 */
[----:B-1----:R-:W-:Y:S05]  /*22ce0*/  @P0 BRA `(.L_x_12535) ;  /* 0x0000000000440947 */ /* 0x002fea0003800000 */
[----:B------:R-:W-:Y:S02]  /*22cf0*/  ULDC UR4, c[0x0][0xbc8] ;  /* 0x0002f20000047ab9 */ /* 0x000fe40000000800 */
[----:B------:R-:W-:Y:S02]  /*22d00*/  ISETP.GE.AND P3, PT, R190, UR4, PT ;  /* 0x00000004be007c0c */ /* 0x000fe4000bf66270 */
[----:B------:R-:W-:Y:S02]  /*22d10*/  ISETP.GE.AND P2, PT, R192, UR4, PT ;  /* 0x00000004c0007c0c */ /* 0x000fe4000bf46270 */
[----:B------:R-:W-:Y:S02]  /*22d20*/  ISETP.GE.AND P1, PT, R191, UR4, PT ;  /* 0x00000004bf007c0c */ /* 0x000fe4000bf26270 */
[----:B------:R-:W-:-:S07]  /*22d30*/  ISETP.GE.AND P0, PT, R193, UR4, PT ;  /* 0x00000004c1007c0c */ /* 0x000fce000bf06270 */
[-C--:B--2---:R-:W-:Y:S02]  /*22d40*/  @!P3 LEA R6, P6, R190, R2.reuse, 0x1 ;  /* 0x00000002be06b211 */ /* 0x084fe400078c08ff */
[-C--:B------:R-:W-:Y:S02]  /*22d50*/  @!P2 LEA R8, P5, R192, R2.reuse, 0x1 ;  /* 0x00000002c008a211 */ /* 0x080fe400078a08ff */
[-C--:B------:R-:W-:Y:S02]  /*22d60*/  @!P1 LEA R10, P4, R191, R2.reuse, 0x1 ;  /* 0x00000002bf0a9211 */ /* 0x080fe400078808ff */
[-C--:B0-----:R-:W-:Y:S02]  /*22d70*/  @!P3 LEA.HI.X R7, R190, R5.reuse, R199, 0x1, P6 ;  /* 0x00000005be07b211 */ /* 0x081fe400030f0cc7 */
        /* <DEDUP_REMOVED lines=8> */
.L_x_12535:
[----:B------:R-:W-:Y:S05]  /*22e00*/  BSYNC B0 ;  /* 0x0000000000007941 */ /* 0x000fea0003800000 */
.L_x_12526:
[----:B------:R-:W-:Y:S02]  /*22e10*/  ULDC UR4, c[0x0][0xd3c] ;  /* 0x00034f0000047ab9 */ /* 0x000fe40000000800 */
[----:B------:R-:W-:-:S06]  /*22e20*/  UISETP.GE.AND UP0, UPT, UR6, UR4, UPT ;  /* 0x000000040600728c */ /* 0x000fcc000bf06270 */
[----:B------:R-:W-:-:S13]  /*22e30*/  PLOP3.LUT P0, PT, PT, PT, UP0, 0x80, 0x0 ;  /* 0x000000000000781c */ /* 0x000fda0003f0f008 */
[----:B------:R-:W-:Y:S05]  /*22e40*/  @!P0 BRA `(.L_x_12545) ;  /* 0xfffffde4000c8947 */ /* 0x000fea000383ffff */
[----:B------:R-:W-:Y:S05]  /*22e50*/  EXIT ;  /* 0x000000000000794d */ /* 0x000fea0003800000 */
.L_x_12418:
[----:B------:R-:W-:-:S08]  /*22e60*/  NOP ;  /* 0x0000000000007918 */ /* 0x000fd00000000000 */
[----:B----4-:R-:W0:-:S00]  /*22e70*/  USETMAXREG.DEALLOC.CTAPOOL 0x18 ;  /* 0x00000018000079c8 */ /* 0x010e0000080e0500 */
        /* <DEDUP_REMOVED lines=16> */
.L_x_12546:
        /* <DEDUP_REMOVED lines=42> */
.L_x_12552:
        /* <DEDUP_REMOVED lines=12> */
.L_x_12551:
[----:B------:R-:W-:Y:S05]  /*232e0*/  BSYNC B0 ;  /* 0x0000000000007941 */ /* 0x000fea0003800000 */
.L_x_12550:
        /* <DEDUP_REMOVED lines=21> */
.L_x_12548:
        /* <DEDUP_REMOVED lines=20> */
.L_x_12553:
        /* <DEDUP_REMOVED lines=56> */
.L_x_12549:
[----:B------:R-:W-:Y:S02]  /*23900*/  IMAD.MOV.U32 R17, RZ, RZ, RZ ;  /* 0x000000ffff117224 */ /* 0x000fe400078e00ff */
[----:B------:R-:W-:Y:S02]  /*23910*/  IMAD.U32 R16, RZ, RZ, UR6 ;  /* 0x00000006ff107e24 */ /* 0x000fe4000f8e00ff */
[----:B------:R-:W-:-:S07]  /*23920*/  IMAD.MOV.U32 R18, RZ, RZ, RZ ;  /* 0x000000ffff127224 */ /* 0x000fce00078e00ff */
.L_x_12554:
[----:B------:R-:W-:-:S13]  /*23930*/  ISETP.NE.AND P0, PT, R0, RZ, PT ;  /* 0x000000ff0000720c */ /* 0x000fda0003f05270 */
[----:B------:R-:W1:Y:S01]  /*23940*/  @!P0 S2R R3, SR_CgaCtaId ;  /* 0x0000000000038919 */ /* 0x000e620000008800 */
[----:B------:R-:W-:-:S04]  /*23950*/  @!P0 MOV R0, 0x400 ;  /* 0x0000040000008802 */ /* 0x000fc80000000f00 */
[----:B-1----:R-:W-:-:S05]  /*23960*/  @!P0 LEA R0, R3, R0, 0x18 ;  /* 0x0000000003008211 */ /* 0x002fca00078ec0ff */
[----:B------:R2:W-:Y:S01]  /*23970*/  @!P0 STS.128 [R0+0x324d0], R16 ;  /* 0x0324d01000008388 */ /* 0x0005e20000000c00 */
[----:B------:R-:W-:Y:S06]  /*23980*/  BAR.ARV 0x5, 0x180 ;  /* 0x0146000000007b1d */ /* 0x000fec0000002000 */
.L_x_12547:
        /* <DEDUP_REMOVED lines=31> */
[----:B------:R1:W-:Y:S01]  /*23b80*/  STL [R1+0x480], R2 ;  /* 0x0004800201007387 */ /* 0x0003e20000100800 */
[C---:B0-----:R-:W-:Y:S02]  /*23b90*/  LOP3.LUT R3, R0.reuse, 0x40, RZ, 0xfc, !PT ;  /* 0x0000004000037812 */ /* 0x041fe400078efcff */
[C---:B-1----:R-:W-:Y:S02]  /*23ba0*/  LOP3.LUT R2, R0.reuse, 0x80, RZ, 0xfc, !PT ;  /* 0x0000008000027812 */ /* 0x042fe400078efcff */
[----:B------:R-:W-:-:S07]  /*23bb0*/  LOP3.LUT R0, R0, 0xc0, RZ, 0xfc, !PT ;  /* 0x000000c000007812 */ /* 0x000fce00078efcff */
.L_x_12671:
[----:B------:R-:W-:Y:S05]  /*23bc0*/  YIELD ;  /* 0x0000000000007946 */ /* 0x000fea0003800000 */
[----:B------:R-:W-:Y:S01]  /*23bd0*/  ULDC.64 UR4, c[0x0][0xb20] ;  /* 0x0002c80000047ab9 */ /* 0x000fe20000000a00 */
[----:B---3--:R-:W-:Y:S01]  /*23be0*/  IMAD.MOV.U32 R0, RZ, RZ, RZ ;  /* 0x000000ffff007224 */ /* 0x008fe200078e00ff */
[----:B------:R-:W-:Y:S01]  /*23bf0*/  ISETP.NE.U32.AND P0, PT, RZ, UR4, PT ;  /* 0x00000004ff007c0c */ /* 0x000fe2000bf05070 */
[----:B0-----:R-:W0:Y:S01]  /*23c00*/  LDC.64 R4, c[0x0][0xaf8] ;  /* 0x0002be00ff047b82 */ /* 0x001e220000000a00 */
        /* <DEDUP_REMOVED lines=40> */
.L_x_12556:
        /* <DEDUP_REMOVED lines=10> */
.L_x_12557:
[----:B------:R-:W-:Y:S05]  /*23f30*/  @!P1 BRA `(.L_x_12558) ;  /* 0x00000000000c9947 */ /* 0x000fea0003800000 */
[----:B------:R-:W2:Y:S04]  /*23f40*/  LDG.E R6, desc[UR40][R2.64] ;  /* 0x0000002802067981 */ /* 0x000ea8000c1e1900 */
[----:B------:R-:W2:Y:S02]  /*23f50*/  LDG.E R2, desc[UR40][R2.64+0x4] ;  /* 0x0000042802027981 */ /* 0x000ea4000c1e1900 */
[----:B--2---:R-:W-:-:S07]  /*23f60*/  IMAD.IADD R6, R2, 0x1, -R6 ;  /* 0x0000000102067824 */ /* 0x004fce00078e0a06 */
.L_x_12558:
        /* <DEDUP_REMOVED lines=28> */
.L_x_12561:
[----:B------:R-:W-:-:S13]  /*24130*/  ISETP.NE.AND P0, PT, R3, 0x1, PT ;  /* 0x000000010300780c */ /* 0x000fda0003f05270 */
[----:B------:R-:W2:Y:S02]  /*24140*/  @P0 LDC.64 R4, c[0x0][0xae0] ;  /* 0x0002b800ff040b82 */ /* 0x000ea40000000a00 */
[----:B--2---:R-:W-:-:S05]  /*24150*/  @P0 IMAD.HI.U32 R4, R7, R4, RZ ;  /* 0x0000000407040227 */ /* 0x004fca00078e00ff */
[----:B------:R-:W-:-:S07]  /*24160*/  @P0 SHF.R.U32.HI R7, RZ, R5, R4 ;  /* 0x00000005ff070219 */ /* 0x000fce0000011604 */
.L_x_12562:
[----:B------:R-:W-:Y:S05]  /*24170*/  BSYNC B0 ;  /* 0x0000000000007941 */ /* 0x000fea0003800000 */
.L_x_12560:
[----:B------:R-:W-:-:S05]  /*24180*/  IMAD R7, R7, R3, R3 ;  /* 0x0000000307077224 */ /* 0x000fca00078e0203 */
[----:B------:R-:W-:-:S07]  /*24190*/  VIMNMX R2, R2, R7, PT ;  /* 0x0000000702027248 */ /* 0x000fce0003fe0100 */
.L_x_12559:
        /* <DEDUP_REMOVED lines=29> */
.L_x_12565:
[----:B------:R-:W-:-:S13]  /*24370*/  ISETP.NE.AND P0, PT, R3, 0x1, PT ;  /* 0x000000010300780c */ /* 0x000fda0003f05270 */
[----:B------:R-:W3:Y:S02]  /*24380*/  @P0 LDC.64 R4, c[0x0][0xae0] ;  /* 0x0002b800ff040b82 */ /* 0x000ee40000000a00 */
[----:B---3--:R-:W-:-:S05]  /*24390*/  @P0 IMAD.HI.U32 R4, R2, R4, RZ ;  /* 0x0000000402040227 */ /* 0x008fca00078e00ff */
[----:B------:R-:W-:-:S07]  /*243a0*/  @P0 SHF.R.U32.HI R2, RZ, R5, R4 ;  /* 0x00000005ff020219 */ /* 0x000fce0000011604 */
.L_x_12566:
[----:B------:R-:W-:Y:S05]  /*243b0*/  BSYNC B0 ;  /* 0x0000000000007941 */ /* 0x000fea0003800000 */
.L_x_12564:
[----:B------:R-:W-:-:S05]  /*243c0*/  IMAD R2, R2, R3, RZ ;  /* 0x0000000302027224 */ /* 0x000fca00078e02ff */
[----:B------:R-:W-:-:S07]  /*243d0*/  VIMNMX R0, R0, R2, !PT ;  /* 0x0000000200007248 */ /* 0x000fce0007fe0100 */
.L_x_12563:
        /* <DEDUP_REMOVED lines=25> */
.L_x_12568:
        /* <DEDUP_REMOVED lines=21> */
.L_x_12571:
[----:B------:R-:W-:Y:S05]  /*246c0*/  BSYNC B6 ;  /* 0x0000000000067941 */ /* 0x000fea0003800000 */
.L_x_12570:
        /* <DEDUP_REMOVED lines=20> */
.L_x_12574:
        /* <DEDUP_REMOVED lines=15> */
.L_x_12573:
[----:B------:R-:W-:Y:S05]  /*24900*/  BSYNC B6 ;  /* 0x0000000000067941 */ /* 0x000fea0003800000 */
.L_x_12572:
        /* <DEDUP_REMOVED lines=23> */
.L_x_12688:
        /* <DEDUP_REMOVED lines=11> */
.L_x_12691:
        /* <DEDUP_REMOVED lines=24> */
.L_x_12578:
[----:B--2---:R-:W2:Y:S04]  /*24cb0*/  LDL R7, [R1+0x470] ;  /* 0x0004700001077983 */ /* 0x004ea80000100800 */
[----:B----4-:R-:W2:Y:S04]  /*24cc0*/  LDL R0, [R1+0x474] ;  /* 0x0004740001007983 */ /* 0x010ea80000100800 */
[----:B---3--:R-:W3:Y:S01]  /*24cd0*/  LDL R2, [R1+0x480] ;  /* 0x0004800001027983 */ /* 0x008ee20000100800 */
[----:B--2---:R-:W-:Y:S01]  /*24ce0*/  IMAD R0, R0, 0x8, R7 ;  /* 0x0000000800007824 */ /* 0x004fe200078e0207 */
[----:B---3--:R-:W-:-:S04]  /*24cf0*/  SHF.L.U32 R2, R2, 0x1f, RZ ;  /* 0x0000001f02027819 */ /* 0x008fc800000006ff */
[----:B------:R-:W2:Y:S02]  /*24d00*/  SYNCS.PHASECHK.TRANS64.TRYWAIT P0, [R0+URZ+0x32440], R2 ;  /* 0x03244002000075a7 */ /* 0x000ea4000800017f */
[----:B--2---:R-:W-:Y:S05]  /*24d10*/  @!P0 BRA `(.L_x_12579) ;  /* 0x0000005400f48947 */ /* 0x004fea0003800000 */
.L_x_12692:
        /* <DEDUP_REMOVED lines=11> */
.L_x_12580:
[----:B------:R-:W3:Y:S04]  /*24dd0*/  LDL R6, [R1+0x470] ;  /* 0x0004700001067983 */ /* 0x000ee80000100800 */
[----:B------:R-:W3:Y:S04]  /*24de0*/  LDL R5, [R1+0x474] ;  /* 0x0004740001057983 */ /* 0x000ee80000100800 */
[----:B------:R-:W4:Y:S04]  /*24df0*/  LDL R4, [R1+0x4a8] ;  /* 0x0004a80001047983 */ /* 0x000f280000100800 */
[----:B------:R-:W4:Y:S04]  /*24e00*/  LDL R3, [R1+0x488] ;  /* 0x0004880001037983 */ /* 0x000f280000100800 */
[----:B--2---:R-:W2:Y:S01]  /*24e10*/  LDL.LU R2, [R1+0x48c] ;  /* 0x00048c0001027983 */ /* 0x004ea20000300800 */
        /* <DEDUP_REMOVED lines=17> */
[----:B------:R3:W-:Y:S02]  /*24f30*/  STL [R1+0x48c], R2 ;  /* 0x00048c0201007387 */ /* 0x0007e40000100800 */
[----:B------:R-:W-:-:S06]  /*24f40*/  UMOV UR4, 0x0 ;  /* 0x0000000000047882 */ /* 0x000fcc0000000000 */
[----:B------:R3:W-:Y:S01]  /*24f50*/  UTMALDG.4D [UR8], [UR6], desc[UR4] ;  /* 0x00000408060075b4 */ /* 0x0007e20008019000 */
[----:B------:R-:W-:Y:S02]  /*24f60*/  NOP ;  /* 0x0000000000007918 */ /* 0x000fe40000000000 */
.L_x_12576:
        /* <DEDUP_REMOVED lines=36> */
.L_x_12582:
[----:B------:R-:W-:Y:S05]  /*251b0*/  BSYNC B6 ;  /* 0x0000000000067941 */ /* 0x000fea0003800000 */
.L_x_12581:
        /* <DEDUP_REMOVED lines=65> */
[----:B------:R-:W0:Y:S01]  /*255d0*/  SHFL.IDX PT, R5, R3, RZ, 0x181f ;  /* 0x00181fff03057589 */ /* 0x000e2200000e0000 */
[----:B--2---:R-:W-:-:S03]  /*255e0*/  IMAD R2, R4, R7, RZ ;  /* 0x0000000704027224 */ /* 0x004fc600078e02ff */
[----:B------:R-:W1:Y:S01]  /*255f0*/  SHFL.IDX PT, R4, R0, RZ, 0x181f ;  /* 0x00181fff00047589 */ /* 0x000e6200000e0000 */
[----:B---3--:R-:W-:-:S03]  /*25600*/  IMAD.IADD R8, R8, 0x1, R6 ;  /* 0x0000000108087824 */ /* 0x008fc600078e0206 */
[----:B------:R-:W2:Y:S01]  /*25610*/  SHFL.IDX PT, R6, R3, 0x1, 0x181f ;  /* 0x00381f0003067f89 */ /* 0x000ea200000e0000 */
[C---:B------:R-:W-:Y:S01]  /*25620*/  VIADD R11, R8.reuse, 0x10 ;  /* 0x00000010080b7836 */ /* 0x040fe20000000000 */
[-C--:B------:R-:W-:Y:S02]  /*25630*/  ISETP.GE.AND P1, PT, R8, R2.reuse, PT ;  /* 0x000000020800720c */ /* 0x080fe40003f26270 */
[----:B------:R-:W3:Y:S02]  /*25640*/  SHFL.IDX PT, R7, R0, 0x1, 0x181f ;  /* 0x00381f0000077f89 */ /* 0x000ee400000e0000 */
[----:B------:R-:W-:Y:S02]  /*25650*/  ISETP.GE.AND P2, PT, R11, R2, PT ;  /* 0x000000020b00720c */ /* 0x000fe40003f46270 */
        /* <DEDUP_REMOVED lines=12> */
[----:B---3--:R-:W-:Y:S01]  /*25720*/  @!P2 IMAD.X R4, RZ, RZ, R7, P1 ;  /* 0x000000ffff04a224 */ /* 0x008fe200008e0607 */
        /* <DEDUP_REMOVED lines=58> */
.L_x_12709:
[----:B01----:R-:W2:Y:S04]  /*25ad0*/  LDL R4, [R1+0x494] ;  /* 0x0004940001047983 */ /* 0x003ea80000100800 */
[----:B------:R0:W5:Y:S01]  /*25ae0*/  LDL R8, [R1+0x470] ;  /* 0x0004700001087983 */ /* 0x0001620000100800 */
        /* <DEDUP_REMOVED lines=11> */
.L_x_12584:
[----:B0-----:R-:W2:Y:S01]  /*25ba0*/  LDL R2, [R1+0x470] ;  /* 0x0004700001027983 */ /* 0x001ea20000100800 */
        /* <DEDUP_REMOVED lines=37> */
.L_x_12586:
[----:B------:R-:W-:Y:S05]  /*25e00*/  BSYNC B6 ;  /* 0x0000000000067941 */ /* 0x000fea0003800000 */
.L_x_12585:
        /* <DEDUP_REMOVED lines=60> */
[----:B------:R-:W5:Y:S04]  /*261d0*/  LDL.LU R11, [R1+0x4bc] ;  /* 0x0004bc00010b7983 */ /* 0x000f680000300800 */
[----:B------:R-:W5:Y:S04]  /*261e0*/  LDL.LU R12, [R1+0x4cc] ;  /* 0x0004cc00010c7983 */ /* 0x000f680000300800 */
[----:B------:R-:W-:Y:S01]  /*261f0*/  SHFL.IDX PT, R6, R0, 0x1, 0x181f ;  /* 0x00381f0000067f89 */ /* 0x000fe200000e0000 */
[----:B--2---:R-:W-:-:S03]  /*26200*/  IMAD R3, R10, R7, RZ ;  /* 0x000000070a037224 */ /* 0x004fc600078e02ff */
[----:B------:R-:W2:Y:S02]  /*26210*/  LDL.LU R10, [R1+0x4c8] ;  /* 0x0004c800010a7983 */ /* 0x000ea40000300800 */
[-C--:B---3--:R-:W-:Y:S02]  /*26220*/  ISETP.GE.AND P5, PT, R5, R3.reuse, PT ;  /* 0x000000030500720c */ /* 0x088fe40003fa6270 */
[----:B------:R-:W0:Y:S01]  /*26230*/  SHFL.IDX PT, R5, R2, RZ, 0x181f ;  /* 0x00181fff02057589 */ /* 0x000e2200000e0000 */
[----:B----4-:R-:W-:-:S03]  /*26240*/  ISETP.GE.AND P4, PT, R4, R3, PT ;  /* 0x000000030400720c */ /* 0x010fc60003f86270 */
[----:B------:R-:W1:Y:S07]  /*26250*/  SHFL.IDX PT, R4, R0, RZ, 0x181f ;  /* 0x00181fff00047589 */ /* 0x000e6e00000e0000 */
        /* <DEDUP_REMOVED lines=55> */
[----:B0-----:R-:W0:Y:S04]  /*265d0*/  SHFL.IDX PT, R4, R2, 0x6, 0x181f ;  /* 0x00d81f0002047f89 */ /* 0x001e2800000e0000 */
[----:B------:R-:W1:Y:S01]  /*265e0*/  SHFL.IDX PT, R2, R2, 0x7, 0x181f ;  /* 0x00f81f0002027f89 */ /* 0x000e6200000e0000 */
[----:B--2---:R-:W-:-:S13]  /*265f0*/  ISETP.GE.AND P4, PT, R10, R3, PT ;  /* 0x000000030a00720c */ /* 0x004fda0003f86270 */
[----:B0-----:R-:W-:-:S05]  /*26600*/  @!P4 LEA R4, P5, R8, R4, 0x1 ;  /* 0x000000040804c211 */ /* 0x001fca00078a08ff */
[----:B------:R-:W-:Y:S02]  /*26610*/  @!P4 IMAD.X R5, RZ, RZ, R6, P5 ;  /* 0x000000ffff05c224 */ /* 0x000fe400028e0606 */
[----:B------:R0:W2:Y:S04]  /*26620*/  SHFL.IDX PT, R6, R0, 0x7, 0x181f ;  /* 0x00f81f0000067f89 */ /* 0x0000a800000e0000 */
[----:B------:R0:W-:Y:S04]  /*26630*/  @!P4 LDGSTS.E.BYPASS.LTC128B.128 [R9+0x25400], desc[UR40][R4.64], !P3 ;  /* 0x254000000409cfae */ /* 0x0001e8000d901d68 */
[----:B------:R0:W-:Y:S04]  /*26640*/  @!P4 LDGSTS.E.BYPASS.LTC128B.128 [R9+0x29400], desc[UR40][R4.64+0x80], !P2 ;  /* 0x294000800409cfae */ /* 0x0001e8000d101d68 */
[----:B------:R0:W-:Y:S04]  /*26650*/  @!P4 LDGSTS.E.BYPASS.LTC128B.128 [R9+0x2d400], desc[UR40][R4.64+0x100], !P1 ;  /* 0x2d4001000409cfae */ /* 0x0001e8000c901d68 */
[----:B-1----:R0:W-:Y:S02]  /*26660*/  @!P4 LDGSTS.E.BYPASS.LTC128B.128 [R9+0x31400], desc[UR40][R4.64+0x180], !P0 ;  /* 0x314001800409cfae */ /* 0x0021e4000c101d68 */
.L_x_12727:
[----:B0-----:R-:W3:Y:S01]  /*26670*/  LDL.LU R0, [R1+0x4d8] ;  /* 0x0004d80001007983 */ /* 0x001ee20000300800 */
[----:B------:R-:W-:Y:S01]  /*26680*/  BSSY B0, `(.L_x_12588) ;  /* 0x000000d000007945 */ /* 0x000fe20003800000 */
[----:B---3--:R-:W-:-:S13]  /*26690*/  ISETP.GE.AND P4, PT, R0, R3, PT ;  /* 0x000000030000720c */ /* 0x008fda0003f86270 */
[----:B------:R-:W-:Y:S05]  /*266a0*/  @P4 BRA `(.L_x_12589) ;  /* 0x0000000000284947 */ /* 0x000fea0003800000 */
[----:B------:R-:W3:Y:S01]  /*266b0*/  LDL R0, [R1+0x47c] ;  /* 0x00047c0001007983 */ /* 0x000ee20000100800 */
[----:B------:R-:W-:-:S05]  /*266c0*/  LEA R2, P4, R8, R2, 0x1 ;  /* 0x0000000208027211 */ /* 0x000fca00078808ff */
        /* <DEDUP_REMOVED lines=8> */
.L_x_12589:
[----:B------:R-:W-:Y:S05]  /*26750*/  BSYNC B0 ;  /* 0x0000000000007941 */ /* 0x000fea0003800000 */
.L_x_12588:
[----:B------:R1:W5:Y:S01]  /*26760*/  LDL R8, [R1+0x470] ;  /* 0x0004700001087983 */ /* 0x0003620000100800 */
[----:B------:R-:W-:Y:S01]  /*26770*/  PLOP3.LUT P0, PT, PT, PT, PT, 0x80, 0x0 ;  /* 0x000000000000781c */ /* 0x000fe20003f0f070 */
[----:B------:R-:W-:-:S12]  /*26780*/  NOP ;  /* 0x0000000000007918 */ /* 0x000fd80000000000 */
.L_x_12590:
        /* <DEDUP_REMOVED lines=19> */
.L_x_12728:
[----:B------:R-:W-:Y:S05]  /*268c0*/  BSYNC B0 ;  /* 0x0000000000007941 */ /* 0x000fea0003800000 */
.L_x_12591:
[----:B0-----:R-:W3:Y:S01]  /*268d0*/  LDL R2, [R1+0x48c] ;  /* 0x00048c0001027983 */ /* 0x001ee20000100800 */
[----:B------:R-:W-:Y:S01]  /*268e0*/  BSSY B0, `(.L_x_12593) ;  /* 0x000005f000007945 */ /* 0x000fe20003800000 */
[----:B---3--:R-:W-:-:S13]  /*268f0*/  LOP3.LUT P0, RZ, R2, 0x1, RZ, 0xc0, !PT ;  /* 0x0000000102ff7812 */ /* 0x008fda000780c0ff */
[----:B------:R-:W-:Y:S05]  /*26900*/  @!P0 BRA `(.L_x_12594) ;  /* 0x0000000400708947 */ /* 0x000fea0003800000 */
[----:B------:R-:W3:Y:S04]  /*26910*/  LDL R2, [R1+0x470] ;  /* 0x0004700001027983 */ /* 0x000ee80000100800 */
[----:B------:R-:W4:Y:S01]  /*26920*/  LDL R4, [R1+0x480] ;  /* 0x0004800001047983 */ /* 0x000f220000100800 */
        /* <DEDUP_REMOVED lines=10> */
.L_x_12729:
[----:B------:R-:W-:Y:S05]  /*269d0*/  BSYNC B1 ;  /* 0x0000000000017941 */ /* 0x000fea0003800000 */
.L_x_12595:
[----:B------:R-:W-:Y:S04]  /*269e0*/  BSSY B1, `(.L_x_12597) ;  /* 0x0000009000017945 */ /* 0x000fe80003800000 */
        /* <DEDUP_REMOVED lines=8> */
.L_x_12598:
[----:B------:R-:W-:Y:S05]  /*26a70*/  BSYNC B1 ;  /* 0x0000000000017941 */ /* 0x000fea0003800000 */
.L_x_12597:
        /* <DEDUP_REMOVED lines=12> */
[----:B----4-:R-:W-:Y:S02]  /*26b40*/  IMAD R3, R3, 0x60, R4 ;  /* 0x0000006003037824 */ /* 0x010fe400078e0204 */
[----:B------:R-:W-:-:S07]  /*26b50*/  VIADD R4, R0, 0x400 ;  /* 0x0000040000047836 */ /* 0x000fce0000000000 */
.L_x_12599:
        /* <DEDUP_REMOVED lines=15> */
.L_x_12600:
        /* <DEDUP_REMOVED lines=15> */
.L_x_12601:
        /* <DEDUP_REMOVED lines=15> */
.L_x_12602:
        /* <DEDUP_REMOVED lines=10> */
.L_x_12594:
[----:B------:R-:W-:Y:S05]  /*26ed0*/  BSYNC B0 ;  /* 0x0000000000007941 */ /* 0x000fea0003800000 */
.L_x_12593:
[----:B------:R-:W3:Y:S04]  /*26ee0*/  LDL R4, [R1+0x498] ;  /* 0x0004980001047983 */ /* 0x000ee80000100800 */
[----:B------:R-:W4:Y:S01]  /*26ef0*/  LDL R5, [R1+0x490] ;  /* 0x0004900001057983 */ /* 0x000f220000100800 */
[----:B------:R-:W-:Y:S01]  /*26f00*/  BSSY B0, `(.L_x_12603) ;  /* 0x00001ff000007945 */ /* 0x000fe20003800000 */
[----:B---3--:R-:W-:-:S05]  /*26f10*/  VIADD R0, R4, 0xfffffffe ;  /* 0xfffffffe04007836 */ /* 0x008fca0000000000 */
[----:B----4-:R-:W-:-:S13]  /*26f20*/  ISETP.GE.AND P0, PT, R0, R5, PT ;  /* 0x000000050000720c */ /* 0x010fda0003f06270 */
[----:B------:R-:W-:Y:S05]  /*26f30*/  @!P0 BRA `(.L_x_12604) ;  /* 0x0000001c00ec8947 */ /* 0x000fea0003800000 */
[----:B------:R-:W-:Y:S01]  /*26f40*/  IMAD.MOV R2, RZ, RZ, -R4 ;  /* 0x000000ffff027224 */ /* 0x000fe200078e0a04 */
[----:B--2---:R-:W-:Y:S01]  /*26f50*/  LOP3.LUT R6, RZ, R5, RZ, 0x33, !PT ;  /* 0x00000005ff067212 */ /* 0x004fe200078e33ff */
[----:B------:R-:W-:Y:S03]  /*26f60*/  BSSY B2, `(.L_x_12605) ;  /* 0x00000ab000027945 */ /* 0x000fe60003800000 */
[----:B------:R-:W-:-:S05]  /*26f70*/  VIADDMNMX R6, R2, 0x1, R6, !PT ;  /* 0x0000000102067846 */ /* 0x000fca0007800106 */
[----:B------:R-:W-:-:S05]  /*26f80*/  IMAD.IADD R2, R4, 0x1, R6 ;  /* 0x0000000104027824 */ /* 0x000fca00078e0206 */
[----:B------:R-:W-:-:S04]  /*26f90*/  LOP3.LUT R2, R2, 0x1, RZ, 0xc0, !PT ;  /* 0x0000000102027812 */ /* 0x000fc800078ec0ff */
[----:B------:R-:W-:-:S13]  /*26fa0*/  ISETP.NE.U32.AND P0, PT, R2, 0x1, PT ;  /* 0x000000010200780c */ /* 0x000fda0003f05070 */
[----:B------:R-:W-:Y:S05]  /*26fb0*/  @P0 BRA `(.L_x_12606) ;  /* 0x0000000800940947 */ /* 0x000fea0003800000 */
[----:B------:R-:W2:Y:S04]  /*26fc0*/  LDL.LU R4, [R1+0x474] ;  /* 0x0004740001047983 */ /* 0x000ea80000300800 */
[----:B------:R-:W3:Y:S04]  /*26fd0*/  LDL.LU R7, [R1+0x480] ;  /* 0x0004800001077983 */ /* 0x000ee80000300800 */
[----:B------:R-:W4:Y:S01]  /*26fe0*/  LDL R5, [R1+0x48c] ;  /* 0x00048c0001057983 */ /* 0x000f220000100800 */
[----:B------:R-:W-:Y:S01]  /*26ff0*/  BSSY B1, `(.L_x_12607) ;  /* 0x000009f000017945 */ /* 0x000fe20003800000 */
[----:B--2---:R-:W-:-:S05]  /*27000*/  VIADD R2, R4, 0x1 ;  /* 0x0000000104027836 */ /* 0x004fca0000000000 */
[----:B------:R-:W-:-:S04]  /*27010*/  ISETP.NE.AND P0, PT, R2, 0x2, PT ;  /* 0x000000020200780c */ /* 0x000fc80003f05270 */
[----:B------:R-:W-:Y:S02]  /*27020*/  SEL R3, RZ, 0x1, P0 ;  /* 0x00000001ff037807 */ /* 0x000fe40000000000 */
[----:B-----5:R-:W-:Y:S02]  /*27030*/  SEL R8, R2, RZ, P0 ;  /* 0x000000ff02087207 */ /* 0x020fe40000000000 */
[----:B---3--:R-:W-:-:S03]  /*27040*/  LOP3.LUT R7, R7, R3, RZ, 0x3c, !PT ;  /* 0x0000000307077212 */ /* 0x008fc600078e3cff */
[----:B------:R0:W-:Y:S04]  /*27050*/  STL [R1+0x474], R8 ;  /* 0x0004740801007387 */ /* 0x0001e80000100800 */
[----:B------:R0:W-:Y:S01]  /*27060*/  STL [R1+0x480], R7 ;  /* 0x0004800701007387 */ /* 0x0001e20000100800 */
[----:B----4-:R-:W-:-:S13]  /*27070*/  LOP3.LUT P2, RZ, R5, 0x1, RZ, 0xc0, !PT ;  /* 0x0000000105ff7812 */ /* 0x010fda000784c0ff */
[----:B0-----:R-:W-:Y:S05]  /*27080*/  @!P2 BRA `(.L_x_12608) ;  /* 0x000000080054a947 */ /* 0x001fea0003800000 */
[----:B------:R-:W-:Y:S02]  /*27090*/  ULDC.64 UR4, c[0x0][0x418] ;  /* 0x0001060000047ab9 */ /* 0x000fe40000000a00 */
        /* <DEDUP_REMOVED lines=22> */
.L_x_12609:
        /* <DEDUP_REMOVED lines=9> */
.L_x_12730:
[----:B------:R-:W-:Y:S05]  /*27290*/  BSYNC B3 ;  /* 0x0000000000037941 */ /* 0x000fea0003800000 */
.L_x_12610:
        /* <DEDUP_REMOVED lines=9> */
.L_x_12613:
[----:B------:R-:W-:Y:S05]  /*27330*/  BSYNC B3 ;  /* 0x0000000000037941 */ /* 0x000fea0003800000 */
.L_x_12612:
        /* <DEDUP_REMOVED lines=14> */
.L_x_12614:
        /* <DEDUP_REMOVED lines=13> */
.L_x_12731:
[----:B------:R-:W-:Y:S05]  /*274f0*/  BSYNC B3 ;  /* 0x0000000000037941 */ /* 0x000fea0003800000 */
.L_x_12615:
[----:B------:R-:W-:Y:S01]  /*27500*/  BSSY B3, `(.L_x_12617) ;  /* 0x000000b000037945 */ /* 0x000fe20003800000 */
[----:B------:R-:W-:Y:S02]  /*27510*/  IMAD.MOV.U32 R8, RZ, RZ, 0x0 ;  /* 0x00000000ff087424 */ /* 0x000fe400078e00ff */
[----:B------:R-:W-:Y:S01]  /*27520*/  IMAD.MOV.U32 R9, RZ, RZ, 0x14f00000 ;  /* 0x14f00000ff097424 */ /* 0x000fe200078e00ff */
[----:B------:R-:W-:Y:S06]  /*27530*/  @P1 BRA `(.L_x_12618) ;  /* 0x00000000001c1947 */ /* 0x000fec0003800000 */
[----:B------:R-:W3:Y:S01]  /*27540*/  S2R R4, SR_TID.X ;  /* 0x0000000000047919 */ /* 0x000ee20000002100 */
[----:B0-2---:R-:W-:-:S04]  /*27550*/  IMAD.MOV.U32 R2, RZ, RZ, 0xc000 ;  /* 0x0000c000ff027424 */ /* 0x005fc800078e00ff */
[----:B------:R4:W-:Y:S01]  /*27560*/  SYNCS.ARRIVE.TRANS64 RZ, [R3+URZ+0x32450], R2 ;  /* 0x0324500203ff79a7 */ /* 0x0009e2000800003f */
[----:B---3--:R-:W-:-:S04]  /*27570*/  LOP3.LUT R4, R4, 0x1f, RZ, 0xc0, !PT ;  /* 0x0000001f04047812 */ /* 0x008fc800078ec0ff */
[----:B------:R-:W-:-:S13]  /*27580*/  ISETP.NE.AND P0, PT, R4, RZ, PT ;  /* 0x000000ff0400720c */ /* 0x000fda0003f05270 */
[----:B----4-:R-:W-:Y:S05]  /*27590*/  @!P0 BRA `(.L_x_12618) ;  /* 0x0000000000048947 */ /* 0x010fea0003800000 */
[----:B------:R-:W-:Y:S01]  /*275a0*/  BPT.TRAP 0x1 ;  /* 0x000000040000795c */ /* 0x000fe20000300000 */
.L_x_12618:
[----:B------:R-:W-:Y:S05]  /*275b0*/  BSYNC B3 ;  /* 0x0000000000037941 */ /* 0x000fea0003800000 */
.L_x_12617:
        /* <DEDUP_REMOVED lines=11> */
.L_x_12619:
        /* <DEDUP_REMOVED lines=15> */
.L_x_12620:
        /* <DEDUP_REMOVED lines=15> */
.L_x_12621:
        /* <DEDUP_REMOVED lines=15> */
.L_x_12622:
        /* <DEDUP_REMOVED lines=10> */
.L_x_12608:
[----:B------:R-:W-:Y:S05]  /*279e0*/  BSYNC B1 ;  /* 0x0000000000017941 */ /* 0x000fea0003800000 */
.L_x_12607:
[----:B------:R-:W2:Y:S02]  /*279f0*/  LDL R4, [R1+0x498] ;  /* 0x0004980001047983 */ /* 0x000ea40000100800 */
[----:B--2---:R-:W-:-:S07]  /*27a00*/  VIADD R0, R4, 0xfffffffd ;  /* 0xfffffffd04007836 */ /* 0x004fce0000000000 */
.L_x_12606:
[----:B------:R-:W-:Y:S05]  /*27a10*/  BSYNC B2 ;  /* 0x0000000000027941 */ /* 0x000fea0003800000 */
.L_x_12605:
[----:B------:R-:W2:Y:S01]  /*27a20*/  LDL.LU R2, [R1+0x498] ;  /* 0x0004980001027983 */ /* 0x000ea20000300800 */
[----:B------:R-:W-:Y:S01]  /*27a30*/  VIADD R6, R6, 0xfffffffe ;  /* 0xfffffffe06067836 */ /* 0x000fe20000000000 */
[----:B--2---:R-:W-:-:S04]  /*27a40*/  LOP3.LUT R2, RZ, R2, RZ, 0x33, !PT ;  /* 0x00000002ff027212 */ /* 0x004fc800078e33ff */
[----:B------:R-:W-:-:S13]  /*27a50*/  ISETP.NE.AND P0, PT, R6, R2, PT ;  /* 0x000000020600720c */ /* 0x000fda0003f05270 */
[----:B------:R-:W-:Y:S05]  /*27a60*/  @!P0 BRA `(.L_x_12604) ;  /* 0x0000001400208947 */ /* 0x000fea0003800000 */
.L_x_12655:
        /* <DEDUP_REMOVED lines=36> */
.L_x_12625:
        /* <DEDUP_REMOVED lines=9> */
.L_x_12732:
[----:B------:R-:W-:Y:S05]  /*27d40*/  BSYNC B2 ;  /* 0x0000000000027941 */ /* 0x000fea0003800000 */
.L_x_12626:
        /* <DEDUP_REMOVED lines=9> */
.L_x_12629:
[----:B------:R-:W-:Y:S05]  /*27de0*/  BSYNC B2 ;  /* 0x0000000000027941 */ /* 0x000fea0003800000 */
.L_x_12628:
        /* <DEDUP_REMOVED lines=13> */
.L_x_12630:
        /* <DEDUP_REMOVED lines=13> */
.L_x_12733:
[----:B------:R-:W-:Y:S05]  /*27f90*/  BSYNC B2 ;  /* 0x0000000000027941 */ /* 0x000fea0003800000 */
.L_x_12631:
        /* <DEDUP_REMOVED lines=11> */
.L_x_12634:
[----:B------:R-:W-:Y:S05]  /*28050*/  BSYNC B2 ;  /* 0x0000000000027941 */ /* 0x000fea0003800000 */
.L_x_12633:
[----:B0-2---:R-:W2:Y:S01]  /*28060*/  LDL R3, [R1+0x470] ;  /* 0x0004700001037983 */ /* 0x005ea20000100800 */
        /* <DEDUP_REMOVED lines=9> */
.L_x_12635:
        /* <DEDUP_REMOVED lines=15> */
.L_x_12636:
        /* <DEDUP_REMOVED lines=15> */
.L_x_12637:
        /* <DEDUP_REMOVED lines=15> */
.L_x_12638:
        /* <DEDUP_REMOVED lines=10> */
.L_x_12624:
[----:B------:R-:W-:Y:S05]  /*28470*/  BSYNC B1 ;  /* 0x0000000000017941 */ /* 0x000fea0003800000 */
.L_x_12623:
[----:B------:R-:W2:Y:S01]  /*28480*/  LDL R5, [R1+0x48c] ;  /* 0x00048c0001057983 */ /* 0x000ea20000100800 */
[----:B------:R-:W-:Y:S01]  /*28490*/  VIADD R7, R7, 0x1 ;  /* 0x0000000107077836 */ /* 0x000fe20000000000 */
[----:B------:R-:W-:Y:S04]  /*284a0*/  BSSY B1, `(.L_x_12639) ;  /* 0x00000a0000017945 */ /* 0x000fe80003800000 */
[----:B------:R-:W-:-:S04]  /*284b0*/  ISETP.NE.AND P0, PT, R7, 0x2, PT ;  /* 0x000000020700780c */ /* 0x000fc80003f05270 */
[----:B------:R-:W-:Y:S02]  /*284c0*/  SEL R2, RZ, 0x1, P0 ;  /* 0x00000001ff027807 */ /* 0x000fe40000000000 */
[----:B------:R-:W-:Y:S02]  /*284d0*/  SEL R9, R7, RZ, P0 ;  /* 0x000000ff07097207 */ /* 0x000fe40000000000 */
[----:B-----5:R-:W-:Y:S01]  /*284e0*/  LOP3.LUT R8, R6, R2, RZ, 0x3c, !PT ;  /* 0x0000000206087212 */ /* 0x020fe200078e3cff */
[----:B------:R-:W-:Y:S02]  /*284f0*/  VIADD R6, R0, 0xffffffff ;  /* 0xffffffff00067836 */ /* 0x000fe40000000000 */
        /* <DEDUP_REMOVED lines=28> */
.L_x_12641:
        /* <DEDUP_REMOVED lines=9> */
.L_x_12734:
[----:B------:R-:W-:Y:S05]  /*28750*/  BSYNC B2 ;  /* 0x0000000000027941 */ /* 0x000fea0003800000 */
.L_x_12642:
        /* <DEDUP_REMOVED lines=9> */
.L_x_12645:
[----:B------:R-:W-:Y:S05]  /*287f0*/  BSYNC B2 ;  /* 0x0000000000027941 */ /* 0x000fea0003800000 */
.L_x_12644:
        /* <DEDUP_REMOVED lines=14> */
.L_x_12646:
        /* <DEDUP_REMOVED lines=13> */
.L_x_12735:
[----:B------:R-:W-:Y:S05]  /*289b0*/  BSYNC B2 ;  /* 0x0000000000027941 */ /* 0x000fea0003800000 */
.L_x_12647:
        /* <DEDUP_REMOVED lines=11> */
.L_x_12650:
[----:B------:R-:W-:Y:S05]  /*28a70*/  BSYNC B2 ;  /* 0x0000000000027941 */ /* 0x000fea0003800000 */
.L_x_12649:
        /* <DEDUP_REMOVED lines=11> */
.L_x_12651:
        /* <DEDUP_REMOVED lines=15> */
.L_x_12652:
        /* <DEDUP_REMOVED lines=15> */
.L_x_12653:
        /* <DEDUP_REMOVED lines=15> */
.L_x_12654:
        /* <DEDUP_REMOVED lines=10> */
.L_x_12640:
[----:B------:R-:W-:Y:S05]  /*28ea0*/  BSYNC B1 ;  /* 0x0000000000017941 */ /* 0x000fea0003800000 */
.L_x_12639:
[----:B------:R-:W2:Y:S01]  /*28eb0*/  LDL R5, [R1+0x490] ;  /* 0x0004900001057983 */ /* 0x000ea20000100800 */
[----:B------:R-:W-:Y:S01]  /*28ec0*/  VIADD R0, R0, 0xfffffffe ;  /* 0xfffffffe00007836 */ /* 0x000fe20000000000 */
[----:B--2---:R-:W-:-:S13]  /*28ed0*/  ISETP.GT.AND P0, PT, R6, R5, PT ;  /* 0x000000050600720c */ /* 0x004fda0003f04270 */
[----:B------:R-:W-:Y:S05]  /*28ee0*/  @P0 BRA `(.L_x_12655) ;  /* 0xffffffe800e00947 */ /* 0x000fea000383ffff */
.L_x_12604:
[----:B------:R-:W-:Y:S05]  /*28ef0*/  BSYNC B0 ;  /* 0x0000000000007941 */ /* 0x000fea0003800000 */
.L_x_12603:
        /* <DEDUP_REMOVED lines=13> */
[----:B------:R-:W-:Y:S02]  /*28fd0*/  VOTEU.ANY UR4, UPT, PT ;  /* 0x0000000000047886 */ /* 0x000fe400038e0100 */
[----:B------:R-:W0:Y:S08]  /*28fe0*/  FLO.U32 R4, UR4 ;  /* 0x0000000400047d00 */ /* 0x000e3000080e0000 */
[----:B------:R-:W3:Y:S01]  /*28ff0*/  POPC R5, UR4 ;  /* 0x0000000400057d09 */ /* 0x000ee20008000000 */
[----:B0-----:R-:W-:-:S02]  /*29000*/  ISETP.EQ.U32.AND P1, PT, R4, R3, PT ;  /* 0x000000030400720c */ /* 0x001fc40003f22070 */
[----:B------:R-:W3:Y:S11]  /*29010*/  LDC.64 R2, c[0x0][0xd60] ;  /* 0x00035800ff027b82 */ /* 0x000ef60000000a00 */
[----:B---3--:R-:W3:Y:S01]  /*29020*/  @P1 ATOMG.E.ADD.STRONG.GPU PT, R3, desc[UR40][R2.64], R5 ;  /* 0x00000005020319a8 */ /* 0x008ee200081ee1e8 */
[----:B--2---:R-:W0:Y:S02]  /*29030*/  S2R R6, SR_LTMASK ;  /* 0x0000000000067919 */ /* 0x004e240000003900 */
[----:B0-----:R-:W-:-:S04]  /*29040*/  LOP3.LUT R6, R6, UR4, RZ, 0xc0, !PT ;  /* 0x0000000406067c12 */ /* 0x001fc8000f8ec0ff */
[----:B------:R-:W0:Y:S01]  /*29050*/  POPC R7, R6 ;  /* 0x0000000600077309 */ /* 0x000e220000000000 */
[----:B---3--:R-:W0:Y:S02]  /*29060*/  SHFL.IDX PT, R4, R3, R4, 0x1f ;  /* 0x00001f0403047589 */ /* 0x008e2400000e0000 */
[----:B0-----:R-:W-:-:S07]  /*29070*/  IADD3 R16, R4, UR37, R7 ;  /* 0x0000002504107c10 */ /* 0x001fce000fffe007 */
.L_x_12657:
[----:B------:R-:W-:Y:S05]  /*29080*/  BSYNC B0 ;  /* 0x0000000000007941 */ /* 0x000fea0003800000 */
.L_x_12656:
[----:B------:R-:W-:-:S05]  /*29090*/  SEL R0, R0, RZ, P0 ;  /* 0x000000ff00007207 */ /* 0x000fca0000000000 */
[----:B------:R3:W-:Y:S02]  /*290a0*/  STL [R1+0x474], R0 ;  /* 0x0004740001007387 */ /* 0x0007e40000100800 */
.L_x_12569:
[----:B------:R-:W-:Y:S05]  /*290b0*/  BSYNC B7 ;  /* 0x0000000000077941 */ /* 0x000fea0003800000 */
.L_x_12567:
        /* <DEDUP_REMOVED lines=13> */
.L_x_12658:
        /* <DEDUP_REMOVED lines=8> */
[----:B0-----:R-:W0:Y:S02]  /*29210*/  @!P1 LDC.64 R2, c[0x0][0xd80] ;  /* 0x00036000ff029b82 */ /* 0x001e240000000a00 */
[----:B0-----:R-:W-:-:S06]  /*29220*/  @!P1 IMAD.WIDE R2, R5, 0x4, R2 ;  /* 0x0000000405029825 */ /* 0x001fcc00078e0202 */
[----:B------:R0:W2:Y:S01]  /*29230*/  @!P1 LDG.E R3, desc[UR40][R2.64] ;  /* 0x0000002802039981 */ /* 0x0000a2000c1e1900 */
[C---:B------:R-:W-:Y:S02]  /*29240*/  ISETP.GE.U32.AND P2, PT, R6.reuse, 0x2, PT ;  /* 0x000000020600780c */ /* 0x040fe40003f46070 */
[C---:B------:R-:W-:Y:S01]  /*29250*/  ISETP.GE.U32.AND P3, PT, R6.reuse, 0x4, PT ;  /* 0x000000040600780c */ /* 0x040fe20003f66070 */
[----:B------:R-:W-:Y:S01]  /*29260*/  SHFL.IDX PT, R0, R16, RZ, 0x1f ;  /* 0x00001fff10007589 */ /* 0x000fe200000e0000 */
[C---:B------:R-:W-:Y:S02]  /*29270*/  ISETP.GE.U32.AND P4, PT, R6.reuse, 0x8, PT ;  /* 0x000000080600780c */ /* 0x040fe40003f86070 */
[C---:B------:R-:W-:Y:S01]  /*29280*/  ISETP.GE.U32.AND P5, PT, R6.reuse, 0x10, PT ;  /* 0x000000100600780c */ /* 0x040fe20003fa6070 */
[----:B0-----:R-:W-:Y:S02]  /*29290*/  IMAD.MOV.U32 R2, RZ, RZ, RZ ;  /* 0x000000ffff027224 */ /* 0x001fe400078e00ff */
[----:B--2---:R-:W-:Y:S01]  /*292a0*/  @!P1 IMAD.MOV.U32 R2, RZ, RZ, R3 ;  /* 0x000000ffff029224 */ /* 0x004fe200078e0003 */
        /* <DEDUP_REMOVED lines=18> */
.L_x_12745:
[----:B------:R-:W-:Y:S02]  /*293d0*/  ULDC UR4, c[0x0][0xd38] ;  /* 0x00034e0000047ab9 */ /* 0x000fe40000000800 */
[----:B------:R-:W-:-:S04]  /*293e0*/  IMAD.U32 R4, RZ, RZ, UR4 ;  /* 0x00000004ff047e24 */ /* 0x000fc8000f8e00ff */
[----:B--2---:R-:W-:-:S04]  /*293f0*/  IMAD R16, R16, R4, RZ ;  /* 0x0000000410107224 */ /* 0x004fc800078e02ff */
[----:B------:R-:W-:-:S05]  /*29400*/  IMAD.IADD R5, R5, 0x1, R16 ;  /* 0x0000000105057824 */ /* 0x000fca00078e0210 */
[----:B------:R-:W-:-:S13]  /*29410*/  ISETP.GT.AND P6, PT, R5, R0, PT ;  /* 0x000000000500720c */ /* 0x000fda0003fc4270 */
[----:B------:R-:W-:Y:S05]  /*29420*/  @P6 BRA `(.L_x_12661) ;  /* 0x00000000009c6947 */ /* 0x000fea0003800000 */
.L_x_12666:
[----:B------:R-:W2:Y:S01]  /*29430*/  LDC R2, c[0x0][0xd3c] ;  /* 0x00034f00ff027b82 */ /* 0x000ea20000000800 */
[----:B------:R-:W-:-:S05]  /*29440*/  VIADD R19, R19, 0x1f ;  /* 0x0000001f13137836 */ /* 0x000fca0000000000 */
[----:B--2---:R-:W-:-:S13]  /*29450*/  ISETP.GE.AND P6, PT, R19, R2, PT ;  /* 0x000000021300720c */ /* 0x004fda0003fc6270 */
        /* <DEDUP_REMOVED lines=11> */
.L_x_12664:
[----:B------:R-:W-:Y:S05]  /*29510*/  BSYNC B0 ;  /* 0x0000000000007941 */ /* 0x000fea0003800000 */
.L_x_12663:
        /* <DEDUP_REMOVED lines=18> */
.L_x_12753:
[----:B------:R-:W-:Y:S02]  /*29640*/  ULDC UR4, c[0x0][0xd38] ;  /* 0x00034e0000047ab9 */ /* 0x000fe40000000800 */
[----:B------:R-:W-:-:S04]  /*29650*/  IMAD.U32 R4, RZ, RZ, UR4 ;  /* 0x00000004ff047e24 */ /* 0x000fc8000f8e00ff */
[----:B--2---:R-:W-:-:S04]  /*29660*/  IMAD R16, R16, R4, RZ ;  /* 0x0000000410107224 */ /* 0x004fc800078e02ff */
[----:B------:R-:W-:-:S05]  /*29670*/  IMAD.IADD R5, R16, 0x1, R5 ;  /* 0x0000000110057824 */ /* 0x000fca00078e0205 */
[----:B------:R-:W-:-:S13]  /*29680*/  ISETP.GT.AND P6, PT, R5, R0, PT ;  /* 0x000000000500720c */ /* 0x000fda0003fc4270 */
[----:B------:R-:W-:Y:S05]  /*29690*/  @!P6 BRA `(.L_x_12666) ;  /* 0xfffffffc0064e947 */ /* 0x000fea000383ffff */
.L_x_12661:
        /* <DEDUP_REMOVED lines=8> */
.L_x_12757:
[----:B------:R-:W-:Y:S01]  /*29720*/  ISETP.NE.AND P0, PT, R5, RZ, PT ;  /* 0x000000ff0500720c */ /* 0x000fe20003f05270 */
[----:B------:R-:W-:-:S12]  /*29730*/  IMAD.MOV.U32 R5, RZ, RZ, RZ ;  /* 0x000000ffff057224 */ /* 0x000fd800078e00ff */
[----:B------:R-:W-:Y:S05]  /*29740*/  @!P0 BRA `(.L_x_12668) ;  /* 0x0000000000148947 */ /* 0x000fea0003800000 */
[----:B------:R-:W-:Y:S01]  /*29750*/  UMOV UR4, 0xffffffff ;  /* 0xffffffff00047882 */ /* 0x000fe20000000000 */
[----:B------:R-:W-:Y:S02]  /*29760*/  VIADD R12, R6, 0xffffffff ;  /* 0xffffffff060c7836 */ /* 0x000fe40000000000 */
[----:B------:R-:W-:Y:S05]  /*29770*/  BRA.DIV UR4, `(.L_x_12669) ;  /* 0x0000003204807947 */ /* 0x000fea000b800000 */
[----:B0-----:R0:W4:Y:S02]  /*29780*/  SHFL.IDX PT, R3, R3, R12, 0x1f ;  /* 0x00001f0c03037589 */ /* 0x00112400000e0000 */
.L_x_12760:
[----:B----4-:R-:W-:-:S07]  /*29790*/  IMAD.MOV.U32 R5, RZ, RZ, R3 ;  /* 0x000000ffff057224 */ /* 0x010fce00078e0003 */
.L_x_12668:
[----:B0-2---:R-:W0:Y:S01]  /*297a0*/  LDC.64 R2, c[0x0][0xd90] ;  /* 0x00036400ff027b82 */ /* 0x005e220000000a00 */
[----:B------:R-:W-:-:S04]  /*297b0*/  IMAD.IADD R19, R6, 0x1, R19 ;  /* 0x0000000106137824 */ /* 0x000fc800078e0213 */
[----:B0-----:R-:W-:-:S05]  /*297c0*/  IMAD.WIDE R2, R19, 0x4, R2 ;  /* 0x0000000413027825 */ /* 0x001fca00078e0202 */
[----:B------:R-:W3:Y:S01]  /*297d0*/  LDG.E R7, desc[UR40][R2.64] ;  /* 0x0000002802077981 */ /* 0x000ee2000c1e1900 */
        /* <DEDUP_REMOVED lines=62> */
.L_x_12662:
[----:B------:R-:W-:Y:S01]  /*29bc0*/  UMOV UR4, URZ ;  /* 0x0000003f00047c82 */ /* 0x000fe20008000000 */
[----:B------:R-:W-:Y:S01]  /*29bd0*/  UMOV UR5, URZ ;  /* 0x0000003f00057c82 */ /* 0x000fe20008000000 */
[----:B------:R-:W-:Y:S01]  /*29be0*/  ULDC UR6, c[0x0][0xd3c] ;  /* 0x00034f0000067ab9 */ /* 0x000fe20000000800 */
[----:B------:R-:W-:Y:S02]  /*29bf0*/  IMAD.MOV.U32 R16, RZ, RZ, R0 ;  /* 0x000000ffff107224 */ /* 0x000fe400078e0000 */
[----:B------:R-:W-:Y:S02]  /*29c00*/  IMAD.U32 R17, RZ, RZ, UR4 ;  /* 0x00000004ff117e24 */ /* 0x000fe4000f8e00ff */
[----:B------:R-:W-:Y:S02]  /*29c10*/  IMAD.U32 R18, RZ, RZ, UR5 ;  /* 0x00000005ff127e24 */ /* 0x000fe4000f8e00ff */
[----:B------:R-:W-:-:S07]  /*29c20*/  IMAD.U32 R19, RZ, RZ, UR6 ;  /* 0x00000006ff137e24 */ /* 0x000fce000f8e00ff */
.L_x_12670:
[----:B------:R2:W3:Y:S01]  /*29c30*/  LDL R2, [R1+0x470] ;  /* 0x0004700001027983 */ /* 0x0004e20000100800 */
[----:B------:R-:W4:Y:S01]  /*29c40*/  S2R R0, SR_TID.X ;  /* 0x0000000000007919 */ /* 0x000f220000002100 */
[----:B------:R-:W-:Y:S05]  /*29c50*/  WARPSYNC.ALL ;  /* 0x0000000000007948 */ /* 0x000fea0003800000 */
[----:B----4-:R-:W-:Y:S01]  /*29c60*/  LOP3.LUT R0, R0, 0x1f, RZ, 0xc0, !PT ;  /* 0x0000001f00007812 */ /* 0x010fe200078ec0ff */
[----:B------:R-:W-:Y:S03]  /*29c70*/  BAR.SYNC.DEFER_BLOCKING 0x4, 0x180 ;  /* 0x0106000000007b1d */ /* 0x000fe60000010000 */
[----:B------:R-:W-:-:S13]  /*29c80*/  ISETP.NE.AND P0, PT, R0, RZ, PT ;  /* 0x000000ff0000720c */ /* 0x000fda0003f05270 */
[----:B0-----:R-:W3:Y:S01]  /*29c90*/  @!P0 S2R R3, SR_CgaCtaId ;  /* 0x0000000000038919 */ /* 0x001ee20000008800 */
[----:B------:R-:W-:-:S04]  /*29ca0*/  @!P0 MOV R0, 0x400 ;  /* 0x0000040000008802 */ /* 0x000fc80000000f00 */
[----:B---3--:R-:W-:-:S05]  /*29cb0*/  @!P0 LEA R2, R3, R0, 0x18 ;  /* 0x0000000003028211 */ /* 0x008fca00078ec0ff */
[----:B------:R2:W-:Y:S04]  /*29cc0*/  @!P0 STS.128 [R2+0x324d0], R16 ;  /* 0x0324d01002008388 */ /* 0x0005e80000000c00 */
[----:B------:R2:W-:Y:S01]  /*29cd0*/  @!P0 STL [R1+0x470], R2 ;  /* 0x0004700201008387 */ /* 0x0005e20000100800 */
[----:B------:R-:W-:Y:S06]  /*29ce0*/  BAR.ARV 0x5, 0x180 ;  /* 0x0146000000007b1d */ /* 0x000fec0000002000 */
.L_x_12659:
[----:B------:R-:W-:Y:S02]  /*29cf0*/  ULDC UR4, c[0x0][0xd3c] ;  /* 0x00034f0000047ab9 */ /* 0x000fe40000000800 */
[----:B----4-:R-:W-:-:S13]  /*29d00*/  ISETP.GE.AND P0, PT, R19, UR4, PT ;  /* 0x0000000413007c0c */ /* 0x010fda000bf06270 */
[----:B------:R-:W-:Y:S05]  /*29d10*/  @!P0 BRA `(.L_x_12671) ;  /* 0xffffff9c00a88947 */ /* 0x000fea000383ffff */
[----:B------:R-:W-:Y:S05]  /*29d20*/  BSYNC B8 ;  /* 0x0000000000087941 */ /* 0x000fea0003800000 */
.L_x_12555:
[----:B---3--:R-:W3:Y:S01]  /*29d30*/  LDL.LU R0, [R1+0x4dc] ;  /* 0x0004dc0001007983 */ /* 0x008ee20000300800 */
[----:B------:R-:W-:Y:S01]  /*29d40*/  BSSY B0, `(.L_x_12672) ;  /* 0x000000b000007945 */ /* 0x000fe20003800000 */
[----:B------:R-:W4:Y:S01]  /*29d50*/  S2R R5, SR_CgaCtaId ;  /* 0x0000000000057919 */ /* 0x000f220000008800 */
[----:B---3--:R-:W-:-:S05]  /*29d60*/  VIADD R0, R0, 0x1 ;  /* 0x0000000100007836 */ /* 0x008fca0000000000 */
[----:B0-2---:R-:W-:-:S04]  /*29d70*/  LEA.HI R2, R0, R0, RZ, 0x1 ;  /* 0x0000000000027211 */ /* 0x005fc800078f08ff */
[----:B------:R-:W-:-:S05]  /*29d80*/  LOP3.LUT R3, R2, 0xfffffffe, RZ, 0xc0, !PT ;  /* 0xfffffffe02037812 */ /* 0x000fca00078ec0ff */
[----:B------:R-:W-:Y:S01]  /*29d90*/  IMAD.IADD R3, R0, 0x1, -R3 ;  /* 0x0000000100037824 */ /* 0x000fe200078e0a03 */
[----:B------:R-:W-:-:S04]  /*29da0*/  MOV R0, 0x400 ;  /* 0x0000040000007802 */ /* 0x000fc80000000f00 */
[----:B----4-:R-:W-:Y:S02]  /*29db0*/  LEA R0, R5, R0, 0x18 ;  /* 0x0000000005007211 */ /* 0x010fe400078ec0ff */
[----:B------:R-:W-:-:S04]  /*29dc0*/  SHF.L.U32 R3, R3, 0x1f, RZ ;  /* 0x0000001f03037819 */ /* 0x000fc800000006ff */
[----:B------:R-:W0:Y:S02]  /*29dd0*/  SYNCS.PHASECHK.TRANS64.TRYWAIT P0, [R0+URZ+0x32420], R3 ;  /* 0x03242003000075a7 */ /* 0x000e24000800017f */
[----:B0-----:R-:W-:Y:S05]  /*29de0*/  @!P0 BRA `(.L_x_12673) ;  /* 0x0000002c000c8947 */ /* 0x001fea0003800000 */
.L_x_12761:
[----:B------:R-:W-:Y:S05]  /*29df0*/  BSYNC B0 ;  /* 0x0000000000007941 */ /* 0x000fea0003800000 */
.L_x_12672:
[----:B------:R-:W-:-:S03]  /*29e00*/  UMOV UR4, 0xffffffff ;  /* 0xffffffff00047882 */ /* 0x000fc60000000000 */
[----:B------:R-:W-:Y:S05]  /*29e10*/  BRA.DIV UR4, `(.L_x_12674) ;  /* 0x0000002e04147947 */ /* 0x000fea000b800000 */
[----:B------:R-:W2:Y:S02]  /*29e20*/  S2R R2, SR_TID.X ;  /* 0x0000000000027919 */ /* 0x000ea40000002100 */
[----:B--2---:R-:W-:-:S04]  /*29e30*/  SHF.R.U32.HI R2, RZ, 0x5, R2 ;  /* 0x00000005ff027819 */ /* 0x004fc80000011602 */
[----:B------:R-:W-:-:S05]  /*29e40*/  LOP3.LUT R2, R2, 0x3, RZ, 0xc0, !PT ;  /* 0x0000000302027812 */ /* 0x000fca00078ec0ff */
[----:B------:R2:W3:Y:S02]  /*29e50*/  SHFL.IDX PT, R14, R2, RZ, 0x1f ;  /* 0x00001fff020e7589 */ /* 0x0004e400000e0000 */
.L_x_12764:
[----:B---3--:R-:W-:Y:S01]  /*29e60*/  ISETP.NE.AND P0, PT, R14, RZ, PT ;  /* 0x000000ff0e00720c */ /* 0x008fe20003f05270 */
[----:B------:R-:W-:-:S12]  /*29e70*/  BSSY B0, `(.L_x_12675) ;  /* 0x0000027000007945 */ /* 0x000fd80003800000 */
[----:B------:R-:W-:Y:S05]  /*29e80*/  @P0 BRA `(.L_x_12676) ;  /* 0x0000000000940947 */ /* 0x000fea0003800000 */
[----:B------:R-:W-:-:S03]  /*29e90*/  UMOV UR4, 0xffffffff ;  /* 0xffffffff00047882 */ /* 0x000fc60000000000 */
[----:B------:R-:W-:Y:S05]  /*29ea0*/  BRA.DIV UR4, `(.L_x_12677) ;  /* 0x0000002e04247947 */ /* 0x000fea000b800000 */
[----:B------:R-:W-:-:S13]  /*29eb0*/  ELECT P6, URZ, PT ;  /* 0x00000000003f782f */ /* 0x000fda00038c0000 */
.L_x_12767:
[----:B------:R-:W-:Y:S05]  /*29ec0*/  @!P6 BRA `(.L_x_12676) ;  /* 0x000000000084e947 */ /* 0x000fea0003800000 */
[----:B------:R-:W-:-:S06]  /*29ed0*/  ULOP3.LUT UR4, UR36, 0x2, URZ, 0xfc, !UPT ;  /* 0x0000000224047892 */ /* 0x000fcc000f8efc3f */
[----:B--2---:R-:W-:-:S05]  /*29ee0*/  IMAD.U32 R2, RZ, RZ, UR4 ;  /* 0x00000004ff027e24 */ /* 0x004fca000f8e00ff */
[----:B------:R-:W-:-:S13]  /*29ef0*/  ISETP.NE.AND P2, PT, R2, 0x3, PT ;  /* 0x000000030200780c */ /* 0x000fda0003f45270 */
[----:B------:R-:W-:Y:S05]  /*29f00*/  @!P2 BRA `(.L_x_12678) ;  /* 0x000000000004a947 */ /* 0x000fea0003800000 */
[----:B------:R-:W-:Y:S01]  /*29f10*/  BPT.TRAP 0x1 ;  /* 0x000000040000795c */ /* 0x000fe20000300000 */
.L_x_12678:
        /* <DEDUP_REMOVED lines=14> */
.L_x_12768:
[----:B------:R-:W2:Y:S02]  /*2a000*/  SYNCS.PHASECHK.TRANS64.TRYWAIT P0, [R7+URZ], R2 ;  /* 0x00000002070075a7 */ /* 0x000ea4000800017f */
[----:B--2---:R-:W-:Y:S05]  /*2a010*/  @!P0 BRA `(.L_x_12680) ;  /* 0x0000002800fc8947 */ /* 0x004fea0003800000 */
.L_x_12769:
[----:B------:R-:W-:Y:S05]  /*2a020*/  @!P2 BRA `(.L_x_12681) ;  /* 0x000000000004a947 */ /* 0x000fea0003800000 */
[----:B------:R-:W-:Y:S01]  /*2a030*/  BPT.TRAP 0x1 ;  /* 0x000000040000795c */ /* 0x000fe20000300000 */
.L_x_12681:
[----:B------:R-:W3:Y:S01]  /*2a040*/  LDL.LU R4, [R1+0x474] ;  /* 0x0004740001047983 */ /* 0x000ee20000300800 */
[----:B------:R-:W-:-:S04]  /*2a050*/  VIADD R0, R0, 0x32460 ;  /* 0x0003246000007836 */ /* 0x000fc80000000000 */
[----:B---3--:R-:W-:-:S04]  /*2a060*/  IMAD R4, R4, 0x8, R0 ;  /* 0x0000000804047824 */ /* 0x008fc800078e0200 */
[----:B------:R-:W3:Y:S02]  /*2a070*/  SYNCS.PHASECHK.TRANS64.TRYWAIT P0, [R4+URZ], R5 ;  /* 0x00000005040075a7 */ /* 0x000ee4000800017f */
[----:B---3--:R-:W-:Y:S05]  /*2a080*/  @!P0 BRA `(.L_x_12682) ;  /* 0x0000002800f48947 */ /* 0x008fea0003800000 */
.L_x_12770:
[----:B------:R-:W-:-:S07]  /*2a090*/  IMAD R3, R3, 0x8, R0 ;  /* 0x0000000803037824 */ /* 0x000fce00078e0200 */
.L_x_12683:
[----:B----4-:R4:W0:Y:S02]  /*2a0a0*/  SYNCS.PHASECHK.TRANS64.TRYWAIT P0, [R3+URZ], R2 ;  /* 0x00000002030075a7 */ /* 0x010824000800017f */
[----:B0-----:R-:W-:Y:S05]  /*2a0b0*/  @!P0 NANOSLEEP.SYNCS 0x989680 ;  /* 0x009896800000895d */ /* 0x001fea0003900000 */
[----:B------:R-:W0:Y:S02]  /*2a0c0*/  @!P0 SYNCS.PHASECHK.TRANS64 P0, [R3+URZ], R2 ;  /* 0x00000002030085a7 */ /* 0x000e24000800007f */
[----:B0-----:R-:W-:Y:S05]  /*2a0d0*/  @!P0 BRA `(.L_x_12683) ;  /* 0xfffffffc00f08947 */ /* 0x001fea000383ffff */
.L_x_12676:
[----:B------:R-:W-:Y:S05]  /*2a0e0*/  BSYNC B0 ;  /* 0x0000000000007941 */ /* 0x000fea0003800000 */
.L_x_12675:
[----:B------:R-:W-:Y:S05]  /*2a0f0*/  EXIT ;  /* 0x000000000000794d */ /* 0x000fea0003800000 */
.L_x_12432:
[----:B0-----:R-:W-:-:S04]  /*2a100*/  IMAD.U32 R9, RZ, RZ, UR46 ;  /* 0x0000002eff097e24 */ /* 0x001fc8000f8e00ff */
[----:B------:R0:W1:Y:S03]  /*2a110*/  SYNCS.PHASECHK.TRANS64.TRYWAIT P0, [R9+URZ+0x32400], R0 ;  /* 0x03240000090075a7 */ /* 0x000066000800017f */
[----:B-1----:R-:W-:Y:S05]  /*2a120*/  @!P0 NANOSLEEP.SYNCS 0x989680 ;  /* 0x009896800000895d */ /* 0x002fea0003900000 */
[----:B------:R-:W1:Y:S02]  /*2a130*/  @!P0 SYNCS.PHASECHK.TRANS64 P0, [R9+URZ+0x32400], R0 ;  /* 0x03240000090085a7 */ /* 0x000e64000800007f */
[----:B-1----:R-:W-:Y:S05]  /*2a140*/  @!P0 BRA `(.L_x_12432) ;  /* 0xfffffffc00ec8947 */ /* 0x002fea000383ffff */
[----:B------:R-:W-:Y:S05]  /*2a150*/  BRA `(.L_x_12684) ;  /* 0xfffffd8800007947 */ /* 0x000fea000383ffff */
.L_x_12439:
[----:B-1----:R1:W2:Y:S02]  /*2a160*/  SYNCS.PHASECHK.TRANS64.TRYWAIT P0, [R20+URZ], R21 ;  /* 0x00000015140075a7 */ /* 0x0022a4000800017f */
[----:B--2---:R-:W-:Y:S05]  /*2a170*/  @!P0 NANOSLEEP.SYNCS 0x989680 ;  /* 0x009896800000895d */ /* 0x004fea0003900000 */
[----:B------:R-:W2:Y:S02]  /*2a180*/  @!P0 SYNCS.PHASECHK.TRANS64 P0, [R20+URZ], R21 ;  /* 0x00000015140085a7 */ /* 0x000ea4000800007f */
[----:B--2---:R-:W-:Y:S05]  /*2a190*/  @!P0 BRA `(.L_x_12439) ;  /* 0xfffffffc00f08947 */ /* 0x004fea000383ffff */
[----:B------:R-:W-:Y:S05]  /*2a1a0*/  BRA `(.L_x_12438) ;  /* 0xfffffd8c00107947 */ /* 0x000fea000383ffff */
.L_x_12441:
[----:B0-----:R-:W-:-:S04]  /*2a1b0*/  IMAD.U32 R9, RZ, RZ, UR46 ;  /* 0x0000002eff097e24 */ /* 0x001fc8000f8e00ff */
[----:B------:R0:W1:Y:S03]  /*2a1c0*/  SYNCS.PHASECHK.TRANS64.TRYWAIT P0, [R9+URZ+0x32410], R8 ;  /* 0x03241008090075a7 */ /* 0x000066000800017f */
[----:B-1----:R-:W-:Y:S05]  /*2a1d0*/  @!P0 NANOSLEEP.SYNCS 0x989680 ;  /* 0x009896800000895d */ /* 0x002fea0003900000 */
[----:B------:R-:W1:Y:S02]  /*2a1e0*/  @!P0 SYNCS.PHASECHK.TRANS64 P0, [R9+URZ+0x32410], R8 ;  /* 0x03241008090085a7 */ /* 0x000e64000800007f */
[----:B-1----:R-:W-:Y:S05]  /*2a1f0*/  @!P0 BRA `(.L_x_12441) ;  /* 0xfffffffc00ec8947 */ /* 0x002fea000383ffff */
[----:B------:R-:W-:Y:S05]  /*2a200*/  BRA `(.L_x_12685) ;  /* 0xfffffd8c00e47947 */ /* 0x000fea000383ffff */
.L_x_12448:
[----:B-1----:R1:W2:Y:S02]  /*2a210*/  SYNCS.PHASECHK.TRANS64.TRYWAIT P0, [R8+URZ], R9 ;  /* 0x00000009080075a7 */ /* 0x0022a4000800017f */
[----:B--2---:R-:W-:Y:S05]  /*2a220*/  @!P0 NANOSLEEP.SYNCS 0x989680 ;  /* 0x009896800000895d */ /* 0x004fea0003900000 */
[----:B------:R-:W2:Y:S02]  /*2a230*/  @!P0 SYNCS.PHASECHK.TRANS64 P0, [R8+URZ], R9 ;  /* 0x00000009080085a7 */ /* 0x000ea4000800007f */
[----:B--2---:R-:W-:Y:S05]  /*2a240*/  @!P0 BRA `(.L_x_12448) ;  /* 0xfffffffc00f08947 */ /* 0x004fea000383ffff */
[----:B------:R-:W-:Y:S05]  /*2a250*/  BRA `(.L_x_12447) ;  /* 0xfffffd9000287947 */ /* 0x000fea000383ffff */
.L_x_12483:
[----:B0-----:R0:W1:Y:S02]  /*2a260*/  SYNCS.PHASECHK.TRANS64.TRYWAIT P2, [R0+URZ], R3 ;  /* 0x00000003000075a7 */ /* 0x001064000804017f */
[----:B-1----:R-:W-:Y:S05]  /*2a270*/  @!P2 NANOSLEEP.SYNCS 0x989680 ;  /* 0x009896800000a95d */ /* 0x002fea0003900000 */
[----:B------:R-:W1:Y:S02]  /*2a280*/  @!P2 SYNCS.PHASECHK.TRANS64 P2, [R0+URZ], R3 ;  /* 0x000000030000a5a7 */ /* 0x000e64000804007f */
[----:B-1----:R-:W-:Y:S05]  /*2a290*/  @!P2 BRA `(.L_x_12483) ;  /* 0xfffffffc00f0a947 */ /* 0x002fea000383ffff */
[----:B------:R-:W-:Y:S05]  /*2a2a0*/  BRA `(.L_x_12482) ;  /* 0xfffffdfc00887947 */ /* 0x000fea000383ffff */
.L_x_12490:
[----:B-1----:R1:W2:Y:S02]  /*2a2b0*/  SYNCS.PHASECHK.TRANS64.TRYWAIT P2, [R4+URZ], R5 ;  /* 0x00000005040075a7 */ /* 0x0022a4000804017f */
[----:B--2---:R-:W-:Y:S05]  /*2a2c0*/  @!P2 NANOSLEEP.SYNCS 0x989680 ;  /* 0x009896800000a95d */ /* 0x004fea0003900000 */
[----:B------:R-:W2:Y:S02]  /*2a2d0*/  @!P2 SYNCS.PHASECHK.TRANS64 P2, [R4+URZ], R5 ;  /* 0x000000050400a5a7 */ /* 0x000ea4000804007f */
[----:B--2---:R-:W-:Y:S05]  /*2a2e0*/  @!P2 BRA `(.L_x_12490) ;  /* 0xfffffffc00f0a947 */ /* 0x004fea000383ffff */
[----:B------:R-:W-:Y:S05]  /*2a2f0*/  BRA `(.L_x_12489) ;  /* 0xfffffe0000ac7947 */ /* 0x000fea000383ffff */
.L_x_12501:
[----:B-1----:R1:W2:Y:S02]  /*2a300*/  SYNCS.PHASECHK.TRANS64.TRYWAIT P1, [R0+URZ], R7 ;  /* 0x00000007000075a7 */ /* 0x0022a4000802017f */
[----:B--2---:R-:W-:Y:S05]  /*2a310*/  @!P1 NANOSLEEP.SYNCS 0x989680 ;  /* 0x009896800000995d */ /* 0x004fea0003900000 */
[----:B------:R-:W2:Y:S02]  /*2a320*/  @!P1 SYNCS.PHASECHK.TRANS64 P1, [R0+URZ], R7 ;  /* 0x00000007000095a7 */ /* 0x000ea4000802007f */
[----:B--2---:R-:W-:Y:S05]  /*2a330*/  @!P1 BRA `(.L_x_12501) ;  /* 0xfffffffc00f09947 */ /* 0x004fea000383ffff */
[----:B------:R-:W-:Y:S05]  /*2a340*/  BRA `(.L_x_12500) ;  /* 0xfffffe9800d07947 */ /* 0x000fea000383ffff */
.L_x_12508:
[----:B-1----:R1:W2:Y:S02]  /*2a350*/  SYNCS.PHASECHK.TRANS64.TRYWAIT P1, [R4+URZ], R5 ;  /* 0x00000005040075a7 */ /* 0x0022a4000802017f */
[----:B--2---:R-:W-:Y:S05]  /*2a360*/  @!P1 NANOSLEEP.SYNCS 0x989680 ;  /* 0x009896800000995d */ /* 0x004fea0003900000 */
[----:B------:R-:W2:Y:S02]  /*2a370*/  @!P1 SYNCS.PHASECHK.TRANS64 P1, [R4+URZ], R5 ;  /* 0x00000005040095a7 */ /* 0x000ea4000802007f */
[----:B--2---:R-:W-:Y:S05]  /*2a380*/  @!P1 BRA `(.L_x_12508) ;  /* 0xfffffffc00f09947 */ /* 0x004fea000383ffff */
[----:B------:R-:W-:Y:S05]  /*2a390*/  BRA `(.L_x_12507) ;  /* 0xfffffe9c00f47947 */ /* 0x000fea000383ffff */
.L_x_12575:
        /* <DEDUP_REMOVED lines=11> */
.L_x_12687:
[----:B------:R-:W-:Y:S05]  /*2a450*/  BSYNC B0 ;  /* 0x0000000000007941 */ /* 0x000fea0003800000 */
.L_x_12686:
[----:B------:R-:W-:Y:S05]  /*2a460*/  BRA `(.L_x_12688) ;  /* 0xffffffa400847947 */ /* 0x000fea000383ffff */
.L_x_12577:
[----:B------:R-:W-:Y:S01]  /*2a470*/  BSSY B0, `(.L_x_12689) ;  /* 0x0000006000007945 */ /* 0x000fe20003800000 */
[----:B------:R-:W-:-:S07]  /*2a480*/  IMAD.MOV.U32 R15, RZ, RZ, -0x1 ;  /* 0xffffffffff0f7424 */ /* 0x000fce00078e00ff */
[----:B012-4-:R-:W-:Y:S05]  /*2a490*/  WARPSYNC.COLLECTIVE R15, `(.L_x_12690) ;  /* 0x000000000f0c7348 */ /* 0x017fea0003c00000 */
[----:B------:R-:W-:Y:S02]  /*2a4a0*/  ELECT P6, UR62, PT ;  /* 0x00000000003e782f */ /* 0x000fe400038c0000 */
[----:B------:R-:W-:Y:S01]  /*2a4b0*/  MOV R14, UR62 ;  /* 0x0000003e000e7c02 */ /* 0x000fe20008000f00 */
[----:B012-4-:R-:W-:Y:S10]  /*2a4c0*/  ENDCOLLECTIVE ;  /* 0x000000000000791b */ /* 0x017ff40003800000 */
.L_x_12690:
[----:B------:R-:W-:Y:S05]  /*2a4d0*/  BSYNC B0 ;  /* 0x0000000000007941 */ /* 0x000fea0003800000 */
.L_x_12689:
[----:B------:R-:W-:Y:S05]  /*2a4e0*/  BRA `(.L_x_12691) ;  /* 0xffffffa400907947 */ /* 0x000fea000383ffff */
.L_x_12579:
[----:B--2---:R2:W3:Y:S02]  /*2a4f0*/  SYNCS.PHASECHK.TRANS64.TRYWAIT P0, [R0+URZ+0x32440], R2 ;  /* 0x03244002000075a7 */ /* 0x0044e4000800017f */
[----:B---3--:R-:W-:Y:S05]  /*2a500*/  @!P0 NANOSLEEP.SYNCS 0x989680 ;  /* 0x009896800000895d */ /* 0x008fea0003900000 */
[----:B------:R-:W3:Y:S02]  /*2a510*/  @!P0 SYNCS.PHASECHK.TRANS64 P0, [R0+URZ+0x32440], R2 ;  /* 0x03244002000085a7 */ /* 0x000ee4000800007f */
[----:B---3--:R-:W-:Y:S05]  /*2a520*/  @!P0 BRA `(.L_x_12579) ;  /* 0xfffffffc00f08947 */ /* 0x008fea000383ffff */
[----:B------:R-:W-:Y:S05]  /*2a530*/  BRA `(.L_x_12692) ;  /* 0xffffffa400f87947 */ /* 0x000fea000383ffff */
.L_x_12583:
        /* <DEDUP_REMOVED lines=10> */
.L_x_12693:
[----:B------:R0:W-:Y:S01]  /*2a5e0*/  STL [R1+0x494], R8 ;  /* 0x0004940801007387 */ /* 0x0001e20000100800 */
[----:B------:R-:W-:Y:S02]  /*2a5f0*/  IMAD.MOV.U32 R13, RZ, RZ, R3 ;  /* 0x000000ffff0d7224 */ /* 0x000fe400078e0003 */
[----:B------:R-:W-:-:S07]  /*2a600*/  IMAD.MOV.U32 R4, RZ, RZ, R14 ;  /* 0x000000ffff047224 */ /* 0x000fce00078e000e */
[----:B0-----:R-:W-:Y:S05]  /*2a610*/  WARPSYNC.COLLECTIVE R15, `(.L_x_12694) ;  /* 0x000000000f087348 */ /* 0x001fea0003c00000 */
[----:B------:R1:W2:Y:S02]  /*2a620*/  SHFL.IDX P6, R14, R13, R12, R11 ;  /* 0x0000000c0d0e7389 */ /* 0x0002a400000c000b */
[----:B012---:R-:W-:Y:S01]  /*2a630*/  ENDCOLLECTIVE ;  /* 0x000000000000791b */ /* 0x007fe20003800000 */
.L_x_12694:
[----:B------:R-:W-:Y:S02]  /*2a640*/  IMAD.MOV.U32 R13, RZ, RZ, R0 ;  /* 0x000000ffff0d7224 */ /* 0x000fe400078e0000 */
[----:B------:R-:W-:Y:S02]  /*2a650*/  IMAD.MOV.U32 R12, RZ, RZ, 0x1 ;  /* 0x00000001ff0c7424 */ /* 0x000fe400078e00ff */
[----:B------:R-:W-:-:S07]  /*2a660*/  IMAD.MOV.U32 R5, RZ, RZ, R14 ;  /* 0x000000ffff057224 */ /* 0x000fce00078e000e */
[----:B------:R-:W-:Y:S05]  /*2a670*/  WARPSYNC.COLLECTIVE R15, `(.L_x_12695) ;  /* 0x000000000f087348 */ /* 0x000fea0003c00000 */
[----:B------:R0:W1:Y:S02]  /*2a680*/  SHFL.IDX P6, R14, R13, R12, R11 ;  /* 0x0000000c0d0e7389 */ /* 0x00006400000c000b */
[----:B01----:R-:W-:Y:S01]  /*2a690*/  ENDCOLLECTIVE ;  /* 0x000000000000791b */ /* 0x003fe20003800000 */
.L_x_12695:
[----:B------:R-:W-:Y:S02]  /*2a6a0*/  IMAD.MOV.U32 R13, RZ, RZ, R3 ;  /* 0x000000ffff0d7224 */ /* 0x000fe400078e0003 */
[----:B------:R-:W-:Y:S02]  /*2a6b0*/  IMAD R2, R2, R7, RZ ;  /* 0x0000000702027224 */ /* 0x000fe400078e02ff */
[----:B------:R-:W-:-:S07]  /*2a6c0*/  IMAD.MOV.U32 R7, RZ, RZ, R14 ;  /* 0x000000ffff077224 */ /* 0x000fce00078e000e */
[----:B------:R-:W-:Y:S05]  /*2a6d0*/  WARPSYNC.COLLECTIVE R15, `(.L_x_12696) ;  /* 0x000000000f087348 */ /* 0x000fea0003c00000 */
[----:B------:R0:W1:Y:S02]  /*2a6e0*/  SHFL.IDX P6, R14, R13, R12, R11 ;  /* 0x0000000c0d0e7389 */ /* 0x00006400000c000b */
[----:B01----:R-:W-:Y:S01]  /*2a6f0*/  ENDCOLLECTIVE ;  /* 0x000000000000791b */ /* 0x003fe20003800000 */
.L_x_12696:
[----:B------:R-:W-:-:S13]  /*2a700*/  ISETP.GE.AND P1, PT, R8, R2, PT ;  /* 0x000000020800720c */ /* 0x000fda0003f26270 */
[----:B------:R-:W-:Y:S01]  /*2a710*/  @!P1 LEA R5, P3, R10, R5, 0x1 ;  /* 0x000000050a059211 */ /* 0x000fe200078608ff */
[----:B------:R-:W-:Y:S02]  /*2a720*/  IMAD.MOV.U32 R13, RZ, RZ, R0 ;  /* 0x000000ffff0d7224 */ /* 0x000fe400078e0000 */
[----:B------:R-:W-:Y:S02]  /*2a730*/  IMAD.MOV.U32 R12, RZ, RZ, 0x2 ;  /* 0x00000002ff0c7424 */ /* 0x000fe400078e00ff */
[----:B------:R-:W-:-:S05]  /*2a740*/  @!P1 IMAD.X R4, RZ, RZ, R4, P3 ;  /* 0x000000ffff049224 */ /* 0x000fca00018e0604 */
[----:B------:R-:W-:Y:S01]  /*2a750*/  @!P1 LOP3.LUT R5, R5, R4, RZ, 0x3c, !PT ;  /* 0x0000000405059212 */ /* 0x000fe200078e3cff */
[----:B------:R-:W-:-:S07]  /*2a760*/  IMAD.MOV.U32 R6, RZ, RZ, R14 ;  /* 0x000000ffff067224 */ /* 0x000fce00078e000e */
[----:B------:R-:W-:Y:S05]  /*2a770*/  WARPSYNC.COLLECTIVE R15, `(.L_x_12697) ;  /* 0x000000000f087348 */ /* 0x000fea0003c00000 */
[----:B------:R0:W1:Y:S02]  /*2a780*/  SHFL.IDX P6, R14, R13, R12, R11 ;  /* 0x0000000c0d0e7389 */ /* 0x00006400000c000b */
[----:B01----:R-:W-:Y:S01]  /*2a790*/  ENDCOLLECTIVE ;  /* 0x000000000000791b */ /* 0x003fe20003800000 */
.L_x_12697:
[----:B------:R-:W-:-:S04]  /*2a7a0*/  @!P1 LOP3.LUT R4, R5, R4, RZ, 0x3c, !PT ;  /* 0x0000000405049212 */ /* 0x000fc800078e3cff */
[----:B------:R-:W-:-:S05]  /*2a7b0*/  @!P1 LOP3.LUT R5, R5, R4, RZ, 0x3c, !PT ;  /* 0x0000000405059212 */ /* 0x000fca00078e3cff */
[----:B------:R-:W-:Y:S01]  /*2a7c0*/  @!PT LDS RZ, [RZ] ;  /* 0x00000000fffff984 */ /* 0x000fe20000000800 */
[----:B------:R-:W-:Y:S01]  /*2a7d0*/  @!PT LDS RZ, [RZ] ;  /* 0x00000000fffff984 */ /* 0x000fe20000000800 */
[----:B------:R-:W-:Y:S01]  /*2a7e0*/  @!PT LDS RZ, [RZ] ;  /* 0x00000000fffff984 */ /* 0x000fe20000000800 */
[----:B------:R0:W-:Y:S01]  /*2a7f0*/  @!P1 LDGSTS.E.BYPASS.LTC128B.128 [R9+0x18400], desc[UR40][R4.64], !P0 ;  /* 0x1840000004099fae */ /* 0x0001e2000c101d68 */
[----:B------:R-:W-:Y:S02]  /*2a800*/  IMAD.MOV.U32 R13, RZ, RZ, R3 ;  /* 0x000000ffff0d7224 */ /* 0x000fe400078e0003 */
[----:B0-----:R-:W-:-:S05]  /*2a810*/  VIADD R5, R8, 0x10 ;  /* 0x0000001008057836 */ /* 0x001fca0000000000 */
[----:B------:R-:W-:Y:S01]  /*2a820*/  ISETP.GE.AND P2, PT, R5, R2, PT ;  /* 0x000000020500720c */ /* 0x000fe20003f46270 */
[----:B------:R0:W-:-:S12]  /*2a830*/  STL [R1+0x4b8], R5 ;  /* 0x0004b80501007387 */ /* 0x0001d80000100800 */
[----:B0-----:R-:W-:Y:S01]  /*2a840*/  @!P2 LEA R5, P1, R10, R6, 0x1 ;  /* 0x000000060a05a211 */ /* 0x001fe200078208ff */
[----:B------:R-:W-:-:S12]  /*2a850*/  IMAD.MOV.U32 R6, RZ, RZ, R14 ;  /* 0x000000ffff067224 */ /* 0x000fd800078e000e */
[----:B------:R-:W-:Y:S05]  /*2a860*/  WARPSYNC.COLLECTIVE R15, `(.L_x_12698) ;  /* 0x000000000f087348 */ /* 0x000fea0003c00000 */
[----:B------:R0:W1:Y:S02]  /*2a870*/  SHFL.IDX P6, R14, R13, R12, R11 ;  /* 0x0000000c0d0e7389 */ /* 0x00006400000c000b */
[----:B01----:R-:W-:Y:S01]  /*2a880*/  ENDCOLLECTIVE ;  /* 0x000000000000791b */ /* 0x003fe20003800000 */
.L_x_12698:
[----:B------:R-:W-:Y:S02]  /*2a890*/  @!P2 IMAD.X R4, RZ, RZ, R7, P1 ;  /* 0x000000ffff04a224 */ /* 0x000fe400008e0607 */
[----:B------:R-:W-:-:S03]  /*2a8a0*/  VIADD R7, R8, 0x20 ;  /* 0x0000002008077836 */ /* 0x000fc60000000000 */
[----:B------:R-:W-:Y:S02]  /*2a8b0*/  @!P2 LOP3.LUT R5, R5, R4, RZ, 0x3c, !PT ;  /* 0x000000040505a212 */ /* 0x000fe400078e3cff */
[----:B------:R-:W-:Y:S01]  /*2a8c0*/  ISETP.GE.AND P1, PT, R7, R2, PT ;  /* 0x000000020700720c */ /* 0x000fe20003f26270 */
[----:B------:R0:W-:Y:S01]  /*2a8d0*/  STL [R1+0x4bc], R7 ;  /* 0x0004bc0701007387 */ /* 0x0001e20000100800 */
[----:B------:R-:W-:Y:S01]  /*2a8e0*/  @!P2 LOP3.LUT R4, R5, R4, RZ, 0x3c, !PT ;  /* 0x000000040504a212 */ /* 0x000fe200078e3cff */
[----:B------:R-:W-:-:S03]  /*2a8f0*/  IMAD.MOV.U32 R13, RZ, RZ, R0 ;  /* 0x000000ffff0d7224 */ /* 0x000fc600078e0000 */
[----:B------:R-:W-:Y:S01]  /*2a900*/  @!P2 LOP3.LUT R5, R5, R4, RZ, 0x3c, !PT ;  /* 0x000000040505a212 */ /* 0x000fe200078e3cff */
[----:B------:R-:W-:-:S04]  /*2a910*/  IMAD.MOV.U32 R12, RZ, RZ, 0x3 ;  /* 0x00000003ff0c7424 */ /* 0x000fc800078e00ff */
[----:B------:R-:W-:Y:S01]  /*2a920*/  @!PT LDS RZ, [RZ] ;  /* 0x00000000fffff984 */ /* 0x000fe20000000800 */
[----:B------:R-:W-:Y:S01]  /*2a930*/  @!PT LDS RZ, [RZ] ;  /* 0x00000000fffff984 */ /* 0x000fe20000000800 */
[----:B------:R-:W-:Y:S01]  /*2a940*/  @!PT LDS RZ, [RZ] ;  /* 0x00000000fffff984 */ /* 0x000fe20000000800 */
[----:B------:R1:W-:Y:S01]  /*2a950*/  @!P2 LDGSTS.E.BYPASS.LTC128B.128 [R9+0x18c00], desc[UR40][R4.64], !P0 ;  /* 0x18c000000409afae */ /* 0x0003e2000c101d68 */
[----:B0-----:R-:W-:-:S05]  /*2a960*/  VIADD R7, R8, 0x30 ;  /* 0x0000003008077836 */ /* 0x001fca0000000000 */
[----:B------:R0:W-:Y:S01]  /*2a970*/  STL [R1+0x4c8], R7 ;  /* 0x0004c80701007387 */ /* 0x0001e20000100800 */
[----:B-1----:R-:W-:-:S07]  /*2a980*/  IMAD.MOV.U32 R4, RZ, RZ, R14 ;  /* 0x000000ffff047224 */ /* 0x002fce00078e000e */
[----:B0-----:R-:W-:Y:S05]  /*2a990*/  WARPSYNC.COLLECTIVE R15, `(.L_x_12699) ;  /* 0x000000000f087348 */ /* 0x001fea0003c00000 */
[----:B------:R1:W2:Y:S02]  /*2a9a0*/  SHFL.IDX P6, R14, R13, R12, R11 ;  /* 0x0000000c0d0e7389 */ /* 0x0002a400000c000b */
[----:B012---:R-:W-:Y:S01]  /*2a9b0*/  ENDCOLLECTIVE ;  /* 0x000000000000791b */ /* 0x007fe20003800000 */
.L_x_12699:
        /* <DEDUP_REMOVED lines=10> */
.L_x_12700:
        /* <DEDUP_REMOVED lines=13> */
.L_x_12701:
        /* <DEDUP_REMOVED lines=10> */
.L_x_12702:
        /* <DEDUP_REMOVED lines=13> */
.L_x_12703:
        /* <DEDUP_REMOVED lines=10> */
.L_x_12704:
        /* <DEDUP_REMOVED lines=13> */
.L_x_12705:
        /* <DEDUP_REMOVED lines=10> */
.L_x_12706:
        /* <DEDUP_REMOVED lines=11> */
.L_x_12707:
        /* <DEDUP_REMOVED lines=10> */
.L_x_12708:
[----:B------:R-:W-:Y:S01]  /*2b000*/  @!PT LDS RZ, [RZ] ;  /* 0x00000000fffff984 */ /* 0x000fe20000000800 */
[----:B------:R-:W-:Y:S01]  /*2b010*/  @!PT LDS RZ, [RZ] ;  /* 0x00000000fffff984 */ /* 0x000fe20000000800 */
[----:B------:R-:W-:Y:S01]  /*2b020*/  @!PT LDS RZ, [RZ] ;  /* 0x00000000fffff984 */ /* 0x000fe20000000800 */
[----:B------:R1:W-:Y:S01]  /*2b030*/  @!P1 LDGSTS.E.BYPASS.LTC128B.128 [R9+0x1b400], desc[UR40][R4.64], !P0 ;  /* 0x1b40000004099fae */ /* 0x0003e2000c101d68 */
[----:B------:R-:W-:Y:S01]  /*2b040*/  IMAD.MOV.U32 R3, RZ, RZ, R14 ;  /* 0x000000ffff037224 */ /* 0x000fe200078e000e */
[----:B------:R-:W-:Y:S06]  /*2b050*/  BRA `(.L_x_12709) ;  /* 0xffffffa8009c7947 */ /* 0x000fec000383ffff */
.L_x_12587:
[----:B------:R-:W2:Y:S04]  /*2b060*/  LDL.LU R3, [R1+0x4a4] ;  /* 0x0004a40001037983 */ /* 0x000ea80000300800 */
[----:B------:R-:W3:Y:S04]  /*2b070*/  LDL.LU R6, [R1+0x494] ;  /* 0x0004940001067983 */ /* 0x000ee80000300800 */
[----:B------:R-:W4:Y:S04]  /*2b080*/  LDL.LU R15, [R1+0x4b8] ;  /* 0x0004b800010f7983 */ /* 0x000f280000300800 */
[----:B------:R-:W5:Y:S04]  /*2b090*/  LDL.LU R9, [R1+0x48c] ;  /* 0x00048c0001097983 */ /* 0x000f680000300800 */
[----:B------:R-:W5:Y:S04]  /*2b0a0*/  LDL.LU R14, [R1+0x4bc] ;  /* 0x0004bc00010e7983 */ /* 0x000f680000300800 */
[----:B------:R-:W5:Y:S04]  /*2b0b0*/  LDL.LU R13, [R1+0x4c8] ;  /* 0x0004c800010d7983 */ /* 0x000f680000300800 */
[----:B------:R-:W5:Y:S04]  /*2b0c0*/  LDL.LU R11, [R1+0x4d0] ;  /* 0x0004d000010b7983 */ /* 0x000f680000300800 */
[----:B------:R-:W5:Y:S04]  /*2b0d0*/  LDL.LU R12, [R1+0x4cc] ;  /* 0x0004cc00010c7983 */ /* 0x000f680000300800 */
[----:B------:R-:W5:Y:S01]  /*2b0e0*/  LDL.LU R10, [R1+0x4d4] ;  /* 0x0004d400010a7983 */ /* 0x000f620000300800 */
[----:B------:R-:W-:Y:S01]  /*2b0f0*/  BSSY B0, `(.L_x_12710) ;  /* 0x000001b000007945 */ /* 0x000fe20003800000 */
[----:B--2---:R-:W-:-:S05]  /*2b100*/  IMAD R3, R3, R7, RZ ;  /* 0x0000000703037224 */ /* 0x004fca00078e02ff */
[-C--:B---3--:R-:W-:Y:S02]  /*2b110*/  ISETP.GE.AND P4, PT, R6, R3.reuse, PT ;  /* 0x000000030600720c */ /* 0x088fe40003f86270 */
[----:B----4-:R-:W-:Y:S02]  /*2b120*/  ISETP.GE.AND P5, PT, R15, R3, PT ;  /* 0x000000030f00720c */ /* 0x010fe40003fa6270 */
[----:B-----5:R-:W-:-:S09]  /*2b130*/  LOP3.LUT R9, R9, 0xffffffef, RZ, 0xc0, !PT ;  /* 0xffffffef09097812 */ /* 0x020fd200078ec0ff */
[----:B------:R-:W-:Y:S02]  /*2b140*/  @P4 LOP3.LUT R9, R9, 0x10, RZ, 0xfc, !PT ;  /* 0x0000001009094812 */ /* 0x000fe400078efcff */
[----:B------:R-:W-:Y:S02]  /*2b150*/  ISETP.GE.AND P6, PT, R14, R3, PT ;  /* 0x000000030e00720c */ /* 0x000fe40003fc6270 */
[----:B------:R-:W-:-:S04]  /*2b160*/  LOP3.LUT R9, R9, 0xfffffff7, RZ, 0xc0, !PT ;  /* 0xfffffff709097812 */ /* 0x000fc800078ec0ff */
[----:B------:R-:W-:Y:S02]  /*2b170*/  @P5 LOP3.LUT R9, R9, 0x8, RZ, 0xfc, !PT ;  /* 0x0000000809095812 */ /* 0x000fe400078efcff */
[----:B------:R-:W-:Y:S02]  /*2b180*/  ISETP.GE.AND P4, PT, R13, R3, PT ;  /* 0x000000030d00720c */ /* 0x000fe40003f86270 */
[----:B------:R-:W-:-:S04]  /*2b190*/  LOP3.LUT R9, R9, 0xfffffffb, RZ, 0xc0, !PT ;  /* 0xfffffffb09097812 */ /* 0x000fc800078ec0ff */
[----:B------:R-:W-:Y:S02]  /*2b1a0*/  @P6 LOP3.LUT R9, R9, 0x4, RZ, 0xfc, !PT ;  /* 0x0000000409096812 */ /* 0x000fe400078efcff */
[----:B------:R-:W-:Y:S02]  /*2b1b0*/  ISETP.GE.AND P6, PT, R11, R3, PT ;  /* 0x000000030b00720c */ /* 0x000fe40003fc6270 */
[----:B------:R-:W-:-:S04]  /*2b1c0*/  LOP3.LUT R9, R9, 0xfffffffd, RZ, 0xc0, !PT ;  /* 0xfffffffd09097812 */ /* 0x000fc800078ec0ff */
[----:B------:R-:W-:-:S04]  /*2b1d0*/  @P4 LOP3.LUT R9, R9, 0x2, RZ, 0xfc, !PT ;  /* 0x0000000209094812 */ /* 0x000fc800078efcff */
[----:B------:R-:W-:-:S04]  /*2b1e0*/  LOP3.LUT R9, R9, 0xffffffdf, RZ, 0xc0, !PT ;  /* 0xffffffdf09097812 */ /* 0x000fc800078ec0ff */
[----:B------:R-:W-:-:S05]  /*2b1f0*/  @P6 LOP3.LUT R9, R9, 0x20, RZ, 0xfc, !PT ;  /* 0x0000002009096812 */ /* 0x000fca00078efcff */
[----:B------:R0:W-:Y:S01]  /*2b200*/  STL [R1+0x48c], R9 ;  /* 0x00048c0901007387 */ /* 0x0001e20000100800 */
[-C--:B------:R-:W-:Y:S01]  /*2b210*/  ISETP.GE.AND P5, PT, R12, R3.reuse, PT ;  /* 0x000000030c00720c */ /* 0x080fe20003fa6270 */
[----:B------:R-:W-:Y:S01]  /*2b220*/  IMAD.MOV.U32 R13, RZ, RZ, R0 ;  /* 0x000000ffff0d7224 */ /* 0x000fe200078e0000 */
[----:B------:R-:W-:Y:S01]  /*2b230*/  ISETP.GE.AND P4, PT, R10, R3, PT ;  /* 0x000000030a00720c */ /* 0x000fe20003f86270 */
[----:B------:R-:W-:Y:S02]  /*2b240*/  IMAD.MOV.U32 R12, RZ, RZ, RZ ;  /* 0x000000ffff0c7224 */ /* 0x000fe400078e00ff */
[----:B------:R-:W-:Y:S02]  /*2b250*/  IMAD.MOV.U32 R11, RZ, RZ, 0x181f ;  /* 0x0000181fff0b7424 */ /* 0x000fe400078e00ff */
[----:B------:R-:W-:-:S08]  /*2b260*/  IMAD.MOV.U32 R15, RZ, RZ, -0x1 ;  /* 0xffffffffff0f7424 */ /* 0x000fd000078e00ff */
[----:B0-----:R-:W-:Y:S05]  /*2b270*/  WARPSYNC.COLLECTIVE R15, `(.L_x_12711) ;  /* 0x000000000f087348 */ /* 0x001fea0003c00000 */
[----:B------:R1:W2:Y:S02]  /*2b280*/  SHFL.IDX P6, R14, R13, R12, R11 ;  /* 0x0000000c0d0e7389 */ /* 0x0002a400000c000b */
[----:B012---:R-:W-:Y:S01]  /*2b290*/  ENDCOLLECTIVE ;  /* 0x000000000000791b */ /* 0x007fe20003800000 */
.L_x_12711:
[----:B------:R-:W-:Y:S05]  /*2b2a0*/  BSYNC B0 ;  /* 0x0000000000007941 */ /* 0x000fea0003800000 */
.L_x_12710:
[----:B------:R0:W5:Y:S04]  /*2b2b0*/  LDL.LU R9, [R1+0x48c] ;  /* 0x00048c0001097983 */ /* 0x0001680000300800 */
[----:B------:R0:W5:Y:S01]  /*2b2c0*/  LDL R7, [R1+0x47c] ;  /* 0x00047c0001077983 */ /* 0x0001620000100800 */
[----:B------:R-:W-:Y:S02]  /*2b2d0*/  IMAD.MOV.U32 R13, RZ, RZ, R2 ;  /* 0x000000ffff0d7224 */ /* 0x000fe400078e0002 */
[----:B------:R-:W-:Y:S02]  /*2b2e0*/  IMAD.MOV.U32 R12, RZ, RZ, RZ ;  /* 0x000000ffff0c7224 */ /* 0x000fe400078e00ff */
[----:B------:R-:W-:Y:S02]  /*2b2f0*/  IMAD.MOV.U32 R11, RZ, RZ, 0x181f ;  /* 0x0000181fff0b7424 */ /* 0x000fe400078e00ff */
[----:B------:R-:W-:-:S02]  /*2b300*/  IMAD.MOV.U32 R15, RZ, RZ, -0x1 ;  /* 0xffffffffff0f7424 */ /* 0x000fc400078e00ff */
[----:B0-----:R-:W-:-:S07]  /*2b310*/  IMAD.MOV.U32 R4, RZ, RZ, R14 ;  /* 0x000000ffff047224 */ /* 0x001fce00078e000e */
[----:B-----5:R-:W-:Y:S05]  /*2b320*/  WARPSYNC.COLLECTIVE R15, `(.L_x_12712) ;  /* 0x000000000f087348 */ /* 0x020fea0003c00000 */
[----:B------:R0:W1:Y:S02]  /*2b330*/  SHFL.IDX P6, R14, R13, R12, R11 ;  /* 0x0000000c0d0e7389 */ /* 0x00006400000c000b */
[----:B01---5:R-:W-:Y:S01]  /*2b340*/  ENDCOLLECTIVE ;  /* 0x000000000000791b */ /* 0x023fe20003800000 */
.L_x_12712:
[----:B------:R-:W-:Y:S02]  /*2b350*/  IMAD.MOV.U32 R13, RZ, RZ, R0 ;  /* 0x000000ffff0d7224 */ /* 0x000fe400078e0000 */
[----:B------:R-:W-:Y:S02]  /*2b360*/  IMAD.MOV.U32 R12, RZ, RZ, 0x1 ;  /* 0x00000001ff0c7424 */ /* 0x000fe400078e00ff */
[----:B------:R-:W-:Y:S01]  /*2b370*/  IMAD.MOV.U32 R5, RZ, RZ, R14 ;  /* 0x000000ffff057224 */ /* 0x000fe200078e000e */
[----:B------:R-:W-:-:S04]  /*2b380*/  LOP3.LUT R9, R9, 0xffbfffff, RZ, 0xc0, !PT ;  /* 0xffbfffff09097812 */ /* 0x000fc800078ec0ff */
[----:B------:R-:W-:-:S04]  /*2b390*/  @P5 LOP3.LUT R9, R9, 0x400000, RZ, 0xfc, !PT ;  /* 0x0040000009095812 */ /* 0x000fc800078efcff */
[C---:B------:R-:W-:Y:S02]  /*2b3a0*/  LOP3.LUT P5, RZ, R9.reuse, 0x10, RZ, 0xc0, !PT ;  /* 0x0000001009ff7812 */ /* 0x040fe400078ac0ff */
[----:B------:R-:W-:-:S04]  /*2b3b0*/  LOP3.LUT R9, R9, 0xffdfffff, RZ, 0xc0, !PT ;  /* 0xffdfffff09097812 */ /* 0x000fc800078ec0ff */
[----:B------:R-:W-:-:S04]  /*2b3c0*/  @P4 LOP3.LUT R9, R9, 0x200000, RZ, 0xfc, !PT ;  /* 0x0020000009094812 */ /* 0x000fc800078efcff */
[----:B------:R-:W-:Y:S01]  /*2b3d0*/  LOP3.LUT P4, RZ, R9, 0x8, RZ, 0xc0, !PT ;  /* 0x0000000809ff7812 */ /* 0x000fe2000788c0ff */
[----:B------:R0:W-:Y:S02]  /*2b3e0*/  STL [R1+0x48c], R9 ;  /* 0x00048c0901007387 */ /* 0x0001e40000100800 */
[----:B------:R-:W-:-:S05]  /*2b3f0*/  @!P5 LEA R5, P6, R8, R5, 0x1 ;  /* 0x000000050805d211 */ /* 0x000fca00078c08ff */
[----:B------:R-:W-:-:S05]  /*2b400*/  @!P5 IMAD.X R4, RZ, RZ, R4, P6 ;  /* 0x000000ffff04d224 */ /* 0x000fca00030e0604 */
[----:B0-----:R-:W-:-:S07]  /*2b410*/  @!P5 LOP3.LUT R5, R5, R4, RZ, 0x3c, !PT ;  /* 0x000000040505d212 */ /* 0x001fce00078e3cff */
[----:B------:R-:W-:Y:S05]  /*2b420*/  WARPSYNC.COLLECTIVE R15, `(.L_x_12713) ;  /* 0x000000000f087348 */ /* 0x000fea0003c00000 */
[----:B------:R0:W1:Y:S02]  /*2b430*/  SHFL.IDX P6, R14, R13, R12, R11 ;  /* 0x0000000c0d0e7389 */ /* 0x00006400000c000b */
[----:B01----:R-:W-:Y:S01]  /*2b440*/  ENDCOLLECTIVE ;  /* 0x000000000000791b */ /* 0x003fe20003800000 */
.L_x_12713:
        /* <DEDUP_REMOVED lines=15> */
.L_x_12714:
        /* <DEDUP_REMOVED lines=12> */
.L_x_12715:
        /* <DEDUP_REMOVED lines=12> */
.L_x_12716:
        /* <DEDUP_REMOVED lines=12> */
.L_x_12717:
        /* <DEDUP_REMOVED lines=12> */
.L_x_12718:
        /* <DEDUP_REMOVED lines=12> */
.L_x_12719:
        /* <DEDUP_REMOVED lines=12> */
.L_x_12720:
        /* <DEDUP_REMOVED lines=12> */
.L_x_12721:
        /* <DEDUP_REMOVED lines=11> */
.L_x_12722:
        /* <DEDUP_REMOVED lines=16> */
.L_x_12723:
[----:B------:R-:W-:Y:S02]  /*2bc30*/  IMAD.MOV.U32 R13, RZ, RZ, R2 ;  /* 0x000000ffff0d7224 */ /* 0x000fe400078e0002 */
[----:B------:R-:W-:-:S07]  /*2bc40*/  IMAD.MOV.U32 R6, RZ, RZ, R14 ;  /* 0x000000ffff067224 */ /* 0x000fce00078e000e */
[----:B------:R-:W-:Y:S05]  /*2bc50*/  WARPSYNC.COLLECTIVE R15, `(.L_x_12724) ;  /* 0x000000000f087348 */ /* 0x000fea0003c00000 */
[----:B------:R0:W1:Y:S02]  /*2bc60*/  SHFL.IDX P6, R14, R13, R12, R11 ;  /* 0x0000000c0d0e7389 */ /* 0x00006400000c000b */
[----:B01----:R-:W-:Y:S01]  /*2bc70*/  ENDCOLLECTIVE ;  /* 0x000000000000791b */ /* 0x003fe20003800000 */
.L_x_12724:
[----:B------:R-:W-:Y:S02]  /*2bc80*/  IMAD.MOV.U32 R13, RZ, RZ, R0 ;  /* 0x000000ffff0d7224 */ /* 0x000fe400078e0000 */
[----:B------:R-:W-:Y:S02]  /*2bc90*/  IMAD.MOV.U32 R12, RZ, RZ, 0x7 ;  /* 0x00000007ff0c7424 */ /* 0x000fe400078e00ff */
[----:B------:R-:W-:-:S07]  /*2bca0*/  IMAD.MOV.U32 R4, RZ, RZ, R14 ;  /* 0x000000ffff047224 */ /* 0x000fce00078e000e */
[----:B------:R-:W-:Y:S05]  /*2bcb0*/  WARPSYNC.COLLECTIVE R15, `(.L_x_12725) ;  /* 0x000000000f087348 */ /* 0x000fea0003c00000 */
[----:B------:R0:W1:Y:S02]  /*2bcc0*/  SHFL.IDX P6, R14, R13, R12, R11 ;  /* 0x0000000c0d0e7389 */ /* 0x00006400000c000b */
[----:B01----:R-:W-:Y:S01]  /*2bcd0*/  ENDCOLLECTIVE ;  /* 0x000000000000791b */ /* 0x003fe20003800000 */
.L_x_12725:
        /* <DEDUP_REMOVED lines=14> */
.L_x_12726:
[----:B------:R-:W-:Y:S01]  /*2bdc0*/  IMAD.MOV.U32 R2, RZ, RZ, R14 ;  /* 0x000000ffff027224 */ /* 0x000fe200078e000e */
[----:B------:R-:W-:Y:S06]  /*2bdd0*/  BRA `(.L_x_12727) ;  /* 0xffffffa800247947 */ /* 0x000fec000383ffff */
.L_x_12592:
[----:B0-----:R-:W3:Y:S02]  /*2bde0*/  LDL R2, [R1+0x470] ;  /* 0x0004700001027983 */ /* 0x001ee40000100800 */
[----:B---3--:R0:W3:Y:S02]  /*2bdf0*/  SYNCS.PHASECHK.TRANS64.TRYWAIT P0, [R2+URZ+0x32420], R0 ;  /* 0x03242000020075a7 */ /* 0x0080e4000800017f */
[----:B---3--:R-:W-:Y:S05]  /*2be00*/  @!P0 NANOSLEEP.SYNCS 0x989680 ;  /* 0x009896800000895d */ /* 0x008fea0003900000 */
[----:B------:R-:W3:Y:S02]  /*2be10*/  @!P0 SYNCS.PHASECHK.TRANS64 P0, [R2+URZ+0x32420], R0 ;  /* 0x03242000020085a7 */ /* 0x000ee4000800007f */
[----:B---3--:R-:W-:Y:S05]  /*2be20*/  @!P0 BRA `(.L_x_12592) ;  /* 0xfffffffc00ec8947 */ /* 0x008fea000383ffff */
[----:B------:R-:W-:Y:S05]  /*2be30*/  BRA `(.L_x_12728) ;  /* 0xffffffa800a07947 */ /* 0x000fea000383ffff */
.L_x_12596:
[----:B0-----:R0:W3:Y:S02]  /*2be40*/  SYNCS.PHASECHK.TRANS64.TRYWAIT P0, [R2+URZ+0x32460], R0 ;  /* 0x03246000020075a7 */ /* 0x0010e4000800017f */
[----:B---3--:R-:W-:Y:S05]  /*2be50*/  @!P0 NANOSLEEP.SYNCS 0x989680 ;  /* 0x009896800000895d */ /* 0x008fea0003900000 */
[----:B------:R-:W3:Y:S02]  /*2be60*/  @!P0 SYNCS.PHASECHK.TRANS64 P0, [R2+URZ+0x32460], R0 ;  /* 0x03246000020085a7 */ /* 0x000ee4000800007f */
[----:B---3--:R-:W-:Y:S05]  /*2be70*/  @!P0 BRA `(.L_x_12596) ;  /* 0xfffffffc00f08947 */ /* 0x008fea000383ffff */
[----:B------:R-:W-:Y:S05]  /*2be80*/  BRA `(.L_x_12729) ;  /* 0xffffffa800d07947 */ /* 0x000fea000383ffff */
.L_x_12611:
[----:B0-----:R0:W2:Y:S02]  /*2be90*/  SYNCS.PHASECHK.TRANS64.TRYWAIT P0, [R3+URZ+0x32440], R2 ;  /* 0x03244002030075a7 */ /* 0x0010a4000800017f */
[----:B--2---:R-:W-:Y:S05]  /*2bea0*/  @!P0 NANOSLEEP.SYNCS 0x989680 ;  /* 0x009896800000895d */ /* 0x004fea0003900000 */
[----:B------:R-:W2:Y:S02]  /*2beb0*/  @!P0 SYNCS.PHASECHK.TRANS64 P0, [R3+URZ+0x32440], R2 ;  /* 0x03244002030085a7 */ /* 0x000ea4000800007f */
[----:B--2---:R-:W-:Y:S05]  /*2bec0*/  @!P0 BRA `(.L_x_12611) ;  /* 0xfffffffc00f08947 */ /* 0x004fea000383ffff */
[----:B------:R-:W-:Y:S05]  /*2bed0*/  BRA `(.L_x_12730) ;  /* 0xffffffb000ec7947 */ /* 0x000fea000383ffff */
.L_x_12616:
[----:B--2---:R2:W3:Y:S02]  /*2bee0*/  SYNCS.PHASECHK.TRANS64.TRYWAIT P0, [R3+URZ+0x32460], R2 ;  /* 0x03246002030075a7 */ /* 0x0044e4000800017f */
[----:B---3--:R-:W-:Y:S05]  /*2bef0*/  @!P0 NANOSLEEP.SYNCS 0x989680 ;  /* 0x009896800000895d */ /* 0x008fea0003900000 */
[----:B------:R-:W3:Y:S02]  /*2bf00*/  @!P0 SYNCS.PHASECHK.TRANS64 P0, [R3+URZ+0x32460], R2 ;  /* 0x03246002030085a7 */ /* 0x000ee4000800007f */
[----:B---3--:R-:W-:Y:S05]  /*2bf10*/  @!P0 BRA `(.L_x_12616) ;  /* 0xfffffffc00f08947 */ /* 0x008fea000383ffff */
[----:B------:R-:W-:Y:S05]  /*2bf20*/  BRA `(.L_x_12731) ;  /* 0xffffffb400707947 */ /* 0x000fea000383ffff */
.L_x_12627:
[----:B0-----:R0:W2:Y:S02]  /*2bf30*/  SYNCS.PHASECHK.TRANS64.TRYWAIT P0, [R2+URZ+0x32440], R3 ;  /* 0x03244003020075a7 */ /* 0x0010a4000800017f */
[----:B--2---:R-:W-:Y:S05]  /*2bf40*/  @!P0 NANOSLEEP.SYNCS 0x989680 ;  /* 0x009896800000895d */ /* 0x004fea0003900000 */
[----:B------:R-:W2:Y:S02]  /*2bf50*/  @!P0 SYNCS.PHASECHK.TRANS64 P0, [R2+URZ+0x32440], R3 ;  /* 0x03244003020085a7 */ /* 0x000ea4000800007f */
[----:B--2---:R-:W-:Y:S05]  /*2bf60*/  @!P0 BRA `(.L_x_12627) ;  /* 0xfffffffc00f08947 */ /* 0x004fea000383ffff */
[----:B------:R-:W-:Y:S05]  /*2bf70*/  BRA `(.L_x_12732) ;  /* 0xffffffbc00707947 */ /* 0x000fea000383ffff */
.L_x_12632:
[----:B--2---:R2:W3:Y:S02]  /*2bf80*/  SYNCS.PHASECHK.TRANS64.TRYWAIT P0, [R2+URZ+0x32460], R3 ;  /* 0x03246003020075a7 */ /* 0x0044e4000800017f */
[----:B---3--:R-:W-:Y:S05]  /*2bf90*/  @!P0 NANOSLEEP.SYNCS 0x989680 ;  /* 0x009896800000895d */ /* 0x008fea0003900000 */
[----:B------:R-:W3:Y:S02]  /*2bfa0*/  @!P0 SYNCS.PHASECHK.TRANS64 P0, [R2+URZ+0x32460], R3 ;  /* 0x03246003020085a7 */ /* 0x000ee4000800007f */
[----:B---3--:R-:W-:Y:S05]  /*2bfb0*/  @!P0 BRA `(.L_x_12632) ;  /* 0xfffffffc00f08947 */ /* 0x008fea000383ffff */
[----:B------:R-:W-:Y:S05]  /*2bfc0*/  BRA `(.L_x_12733) ;  /* 0xffffffbc00f07947 */ /* 0x000fea000383ffff */
.L_x_12643:
[----:B0-----:R0:W2:Y:S02]  /*2bfd0*/  SYNCS.PHASECHK.TRANS64.TRYWAIT P0, [R3+URZ+0x32440], R2 ;  /* 0x03244002030075a7 */ /* 0x0010a4000800017f */
[----:B--2---:R-:W-:Y:S05]  /*2bfe0*/  @!P0 NANOSLEEP.SYNCS 0x989680 ;  /* 0x009896800000895d */ /* 0x004fea0003900000 */
[----:B------:R-:W2:Y:S02]  /*2bff0*/  @!P0 SYNCS.PHASECHK.TRANS64 P0, [R3+URZ+0x32440], R2 ;  /* 0x03244002030085a7 */ /* 0x000ea4000800007f */
[----:B--2---:R-:W-:Y:S05]  /*2c000*/  @!P0 BRA `(.L_x_12643) ;  /* 0xfffffffc00f08947 */ /* 0x004fea000383ffff */
[----:B------:R-:W-:Y:S05]  /*2c010*/  BRA `(.L_x_12734) ;  /* 0xffffffc400cc7947 */ /* 0x000fea000383ffff */
.L_x_12648:
[----:B--2---:R2:W3:Y:S02]  /*2c020*/  SYNCS.PHASECHK.TRANS64.TRYWAIT P0, [R3+URZ+0x32460], R2 ;  /* 0x03246002030075a7 */ /* 0x0044e4000800017f */
[----:B---3--:R-:W-:Y:S05]  /*2c030*/  @!P0 NANOSLEEP.SYNCS 0x989680 ;  /* 0x009896800000895d */ /* 0x008fea0003900000 */
[----:B------:R-:W3:Y:S02]  /*2c040*/  @!P0 SYNCS.PHASECHK.TRANS64 P0, [R3+URZ+0x32460], R2 ;  /* 0x03246002030085a7 */ /* 0x000ee4000800007f */
[----:B---3--:R-:W-:Y:S05]  /*2c050*/  @!P0 BRA `(.L_x_12648) ;  /* 0xfffffffc00f08947 */ /* 0x008fea000383ffff */
[----:B------:R-:W-:Y:S05]  /*2c060*/  BRA `(.L_x_12735) ;  /* 0xffffffc800507947 */ /* 0x000fea000383ffff */
.L_x_12660:
        /* <DEDUP_REMOVED lines=8> */
.L_x_12737:
[----:B------:R-:W-:Y:S05]  /*2c0f0*/  BSYNC B0 ;  /* 0x0000000000007941 */ /* 0x000fea0003800000 */
.L_x_12736:
        /* <DEDUP_REMOVED lines=9> */
.L_x_12738:
        /* <DEDUP_REMOVED lines=18> */
.L_x_12739:
[----:B------:R-:W-:Y:S01]  /*2c2b0*/  IMAD.MOV.U32 R12, RZ, RZ, 0x2 ;  /* 0x00000002ff0c7424 */ /* 0x000fe200078e00ff */
[----:B------:R-:W-:-:S05]  /*2c2c0*/  SEL R7, R14, RZ, P1 ;  /* 0x000000ff0e077207 */ /* 0x000fca0000800000 */
[----:B------:R-:W-:-:S04]  /*2c2d0*/  IMAD.IADD R3, R2, 0x1, R7 ;  /* 0x0000000102037824 */ /* 0x000fc800078e0207 */
[----:B------:R-:W-:-:S07]  /*2c2e0*/  IMAD.MOV.U32 R13, RZ, RZ, R3 ;  /* 0x000000ffff0d7224 */ /* 0x000fce00078e0003 */
[----:B------:R-:W-:Y:S05]  /*2c2f0*/  WARPSYNC.COLLECTIVE R15, `(.L_x_12740) ;  /* 0x000000000f087348 */ /* 0x000fea0003c00000 */
[----:B------:R0:W1:Y:S02]  /*2c300*/  SHFL.UP P6, R14, R13, R12, R11 ;  /* 0x0400000c0d0e7389 */ /* 0x00006400000c000b */
[----:B01----:R-:W-:Y:S01]  /*2c310*/  ENDCOLLECTIVE ;  /* 0x000000000000791b */ /* 0x003fe20003800000 */
.L_x_12740:
        /* <DEDUP_REMOVED lines=8> */
.L_x_12741:
        /* <DEDUP_REMOVED lines=8> */
.L_x_12742:
        /* <DEDUP_REMOVED lines=8> */
.L_x_12743:
        /* <DEDUP_REMOVED lines=9> */
.L_x_12744:
[----:B------:R-:W-:Y:S01]  /*2c530*/  IMAD.MOV.U32 R16, RZ, RZ, R14 ;  /* 0x000000ffff107224 */ /* 0x000fe200078e000e */
[----:B------:R-:W-:Y:S06]  /*2c540*/  BRA `(.L_x_12745) ;  /* 0xffffffcc00a07947 */ /* 0x000fec000383ffff */
.L_x_12665:
        /* <DEDUP_REMOVED lines=8> */
.L_x_12747:
[----:B------:R-:W-:Y:S05]  /*2c5d0*/  BSYNC B0 ;  /* 0x0000000000007941 */ /* 0x000fea0003800000 */
.L_x_12746:
        /* <DEDUP_REMOVED lines=9> */
.L_x_12748:
[----:B------:R-:W-:Y:S01]  /*2c670*/  IMAD.MOV.U32 R12, RZ, RZ, 0x4 ;  /* 0x00000004ff0c7424 */ /* 0x000fe200078e00ff */
[----:B------:R-:W-:-:S05]  /*2c680*/  SEL R14, R14, RZ, P2 ;  /* 0x000000ff0e0e7207 */ /* 0x000fca0001000000 */
[----:B------:R-:W-:-:S04]  /*2c690*/  IMAD.IADD R3, R3, 0x1, R14 ;  /* 0x0000000103037824 */ /* 0x000fc800078e020e */
[----:B------:R-:W-:-:S07]  /*2c6a0*/  IMAD.MOV.U32 R13, RZ, RZ, R3 ;  /* 0x000000ffff0d7224 */ /* 0x000fce00078e0003 */
[----:B------:R-:W-:Y:S05]  /*2c6b0*/  WARPSYNC.COLLECTIVE R15, `(.L_x_12749) ;  /* 0x000000000f087348 */ /* 0x000fea0003c00000 */
[----:B------:R0:W1:Y:S02]  /*2c6c0*/  SHFL.UP P6, R14, R13, R12, R11 ;  /* 0x0400000c0d0e7389 */ /* 0x00006400000c000b */
[----:B01----:R-:W-:Y:S01]  /*2c6d0*/  ENDCOLLECTIVE ;  /* 0x000000000000791b */ /* 0x003fe20003800000 */
.L_x_12749:
[----:B------:R-:W-:Y:S01]  /*2c6e0*/  IMAD.MOV.U32 R12, RZ, RZ, 0x8 ;  /* 0x00000008ff0c7424 */ /* 0x000fe200078e00ff */
[----:B------:R-:W-:-:S05]  /*2c6f0*/  SEL R14, R14, RZ, P3 ;  /* 0x000000ff0e0e7207 */ /* 0x000fca0001800000 */
[----:B------:R-:W-:-:S04]  /*2c700*/  IMAD.IADD R3, R3, 0x1, R14 ;  /* 0x0000000103037824 */ /* 0x000fc800078e020e */
[----:B------:R-:W-:-:S07]  /*2c710*/  IMAD.MOV.U32 R13, RZ, RZ, R3 ;  /* 0x000000ffff0d7224 */ /* 0x000fce00078e0003 */
[----:B------:R-:W-:Y:S05]  /*2c720*/  WARPSYNC.COLLECTIVE R15, `(.L_x_12750) ;  /* 0x000000000f087348 */ /* 0x000fea0003c00000 */
[----:B------:R0:W1:Y:S02]  /*2c730*/  SHFL.UP P6, R14, R13, R12, R11 ;  /* 0x0400000c0d0e7389 */ /* 0x00006400000c000b */
[----:B01----:R-:W-:Y:S01]  /*2c740*/  ENDCOLLECTIVE ;  /* 0x000000000000791b */ /* 0x003fe20003800000 */
.L_x_12750:
[----:B------:R-:W-:Y:S01]  /*2c750*/  IMAD.MOV.U32 R12, RZ, RZ, 0x10 ;  /* 0x00000010ff0c7424 */ /* 0x000fe200078e00ff */
[----:B------:R-:W-:-:S05]  /*2c760*/  SEL R14, R14, RZ, P4 ;  /* 0x000000ff0e0e7207 */ /* 0x000fca0002000000 */
[----:B------:R-:W-:-:S04]  /*2c770*/  IMAD.IADD R3, R3, 0x1, R14 ;  /* 0x0000000103037824 */ /* 0x000fc800078e020e */
[----:B------:R-:W-:-:S07]  /*2c780*/  IMAD.MOV.U32 R13, RZ, RZ, R3 ;  /* 0x000000ffff0d7224 */ /* 0x000fce00078e0003 */
[----:B------:R-:W-:Y:S05]  /*2c790*/  WARPSYNC.COLLECTIVE R15, `(.L_x_12751) ;  /* 0x000000000f087348 */ /* 0x000fea0003c00000 */
[----:B------:R0:W1:Y:S02]  /*2c7a0*/  SHFL.UP P6, R14, R13, R12, R11 ;  /* 0x0400000c0d0e7389 */ /* 0x00006400000c000b */
[----:B01----:R-:W-:Y:S01]  /*2c7b0*/  ENDCOLLECTIVE ;  /* 0x000000000000791b */ /* 0x003fe20003800000 */
.L_x_12751:
        /* <DEDUP_REMOVED lines=8> */
.L_x_12752:
[----:B------:R-:W-:Y:S01]  /*2c840*/  IMAD.MOV.U32 R16, RZ, RZ, R14 ;  /* 0x000000ffff107224 */ /* 0x000fe200078e000e */
[----:B------:R-:W-:Y:S06]  /*2c850*/  BRA `(.L_x_12753) ;  /* 0xffffffcc00787947 */ /* 0x000fec000383ffff */
.L_x_12667:
[----:B------:R-:W-:Y:S01]  /*2c860*/  BSSY B0, `(.L_x_12754) ;  /* 0x0000006000007945 */ /* 0x000fe20003800000 */
[----:B------:R-:W-:Y:S01]  /*2c870*/  PLOP3.LUT P6, PT, P6, PT, PT, 0x8, 0x0 ;  /* 0x000000000000781c */ /* 0x000fe200037ce170 */
[----:B------:R-:W-:-:S12]  /*2c880*/  IMAD.MOV.U32 R15, RZ, RZ, -0x1 ;  /* 0xffffffffff0f7424 */ /* 0x000fd800078e00ff */
[----:B01---5:R-:W-:Y:S05]  /*2c890*/  WARPSYNC.COLLECTIVE R15, `(.L_x_12755) ;  /* 0x000000000f087348 */ /* 0x023fea0003c00000 */
[----:B------:R-:W-:Y:S01]  /*2c8a0*/  VOTE.ANY R14, PT, P6 ;  /* 0x00000000000e7806 */ /* 0x000fe200030e0100 */
[----:B01---5:R-:W-:Y:S06]  /*2c8b0*/  ENDCOLLECTIVE ;  /* 0x000000000000791b */ /* 0x023fec0003800000 */
.L_x_12755:
[----:B------:R-:W-:Y:S05]  /*2c8c0*/  BSYNC B0 ;  /* 0x0000000000007941 */ /* 0x000fea0003800000 */
.L_x_12754:
        /* <DEDUP_REMOVED lines=9> */
.L_x_12756:
[----:B------:R-:W-:Y:S01]  /*2c960*/  IMAD.MOV.U32 R17, RZ, RZ, R14 ;  /* 0x000000ffff117224 */ /* 0x000fe200078e000e */
[----:B------:R-:W-:Y:S06]  /*2c970*/  BRA `(.L_x_12757) ;  /* 0xffffffcc00687947 */ /* 0x000fec000383ffff */
.L_x_12669:
[----:B------:R-:W-:Y:S01]  /*2c980*/  BSSY B0, `(.L_x_12758) ;  /* 0x0000007000007945 */ /* 0x000fe20003800000 */
[----:B------:R-:W-:Y:S02]  /*2c990*/  IMAD.MOV.U32 R13, RZ, RZ, R3 ;  /* 0x000000ffff0d7224 */ /* 0x000fe400078e0003 */
[----:B------:R-:W-:Y:S02]  /*2c9a0*/  IMAD.MOV.U32 R11, RZ, RZ, 0x1f ;  /* 0x0000001fff0b7424 */ /* 0x000fe400078e00ff */
[----:B------:R-:W-:-:S07]  /*2c9b0*/  IMAD.MOV.U32 R15, RZ, RZ, -0x1 ;  /* 0xffffffffff0f7424 */ /* 0x000fce00078e00ff */
[----:B0123-5:R-:W-:Y:S05]  /*2c9c0*/  WARPSYNC.COLLECTIVE R15, `(.L_x_12759) ;  /* 0x000000000f087348 */ /* 0x02ffea0003c00000 */
[----:B------:R4:W0:Y:S02]  /*2c9d0*/  SHFL.IDX P6, R14, R13, R12, R11 ;  /* 0x0000000c0d0e7389 */ /* 0x00082400000c000b */
[----:B012345:R-:W-:Y:S01]  /*2c9e0*/  ENDCOLLECTIVE ;  /* 0x000000000000791b */ /* 0x03ffe20003800000 */
.L_x_12759:
[----:B------:R-:W-:Y:S05]  /*2c9f0*/  BSYNC B0 ;  /* 0x0000000000007941 */ /* 0x000fea0003800000 */
.L_x_12758:
[----:B------:R-:W-:Y:S01]  /*2ca00*/  IMAD.MOV.U32 R3, RZ, RZ, R14 ;  /* 0x000000ffff037224 */ /* 0x000fe200078e000e */
[----:B------:R-:W-:Y:S06]  /*2ca10*/  BRA `(.L_x_12760) ;  /* 0xffffffcc005c7947 */ /* 0x000fec000383ffff */
.L_x_12673:
[----:B0-----:R0:W2:Y:S02]  /*2ca20*/  SYNCS.PHASECHK.TRANS64.TRYWAIT P0, [R0+URZ+0x32420], R3 ;  /* 0x03242003000075a7 */ /* 0x0010a4000800017f */
[----:B--2---:R-:W-:Y:S05]  /*2ca30*/  @!P0 NANOSLEEP.SYNCS 0x989680 ;  /* 0x009896800000895d */ /* 0x004fea0003900000 */
[----:B------:R-:W2:Y:S02]  /*2ca40*/  @!P0 SYNCS.PHASECHK.TRANS64 P0, [R0+URZ+0x32420], R3 ;  /* 0x03242003000085a7 */ /* 0x000ea4000800007f */
[----:B--2---:R-:W-:Y:S05]  /*2ca50*/  @!P0 BRA `(.L_x_12673) ;  /* 0xfffffffc00f08947 */ /* 0x004fea000383ffff */
[----:B------:R-:W-:Y:S05]  /*2ca60*/  BRA `(.L_x_12761) ;  /* 0xffffffd000e07947 */ /* 0x000fea000383ffff */
.L_x_12674:
        /* <DEDUP_REMOVED lines=11> */
.L_x_12763:
[----:B------:R-:W-:Y:S05]  /*2cb20*/  BSYNC B0 ;  /* 0x0000000000007941 */ /* 0x000fea0003800000 */
.L_x_12762:
[----:B------:R-:W-:Y:S05]  /*2cb30*/  BRA `(.L_x_12764) ;  /* 0xffffffd000c87947 */ /* 0x000fea000383ffff */
.L_x_12677:
[----:B------:R-:W-:Y:S01]  /*2cb40*/  BSSY B1, `(.L_x_12765) ;  /* 0x0000006000017945 */ /* 0x000fe20003800000 */
[----:B------:R-:W-:-:S07]  /*2cb50*/  IMAD.MOV.U32 R15, RZ, RZ, -0x1 ;  /* 0xffffffffff0f7424 */ /* 0x000fce00078e00ff */
[----:B012--5:R-:W-:Y:S05]  /*2cb60*/  WARPSYNC.COLLECTIVE R15, `(.L_x_12766) ;  /* 0x000000000f0c7348 */ /* 0x027fea0003c00000 */
[----:B------:R-:W-:Y:S02]  /*2cb70*/  ELECT P6, UR62, PT ;  /* 0x00000000003e782f */ /* 0x000fe400038c0000 */
[----:B------:R-:W-:Y:S01]  /*2cb80*/  MOV R14, UR62 ;  /* 0x0000003e000e7c02 */ /* 0x000fe20008000f00 */
[----:B012--5:R-:W-:Y:S10]  /*2cb90*/  ENDCOLLECTIVE ;  /* 0x000000000000791b */ /* 0x027ff40003800000 */
.L_x_12766:
[----:B------:R-:W-:Y:S05]  /*2cba0*/  BSYNC B1 ;  /* 0x0000000000017941 */ /* 0x000fea0003800000 */
.L_x_12765:
[----:B------:R-:W-:Y:S05]  /*2cbb0*/  BRA `(.L_x_12767) ;  /* 0xffffffd000c07947 */ /* 0x000fea000383ffff */
.L_x_12679:
[----:B0-----:R0:W2:Y:S02]  /*2cbc0*/  SYNCS.PHASECHK.TRANS64.TRYWAIT P0, [R6+URZ], R5 ;  /* 0x00000005060075a7 */ /* 0x0010a4000800017f */
[----:B--2---:R-:W-:Y:S05]  /*2cbd0*/  @!P0 NANOSLEEP.SYNCS 0x989680 ;  /* 0x009896800000895d */ /* 0x004fea0003900000 */
[----:B------:R-:W2:Y:S02]  /*2cbe0*/  @!P0 SYNCS.PHASECHK.TRANS64 P0, [R6+URZ], R5 ;  /* 0x00000005060085a7 */ /* 0x000ea4000800007f */
[----:B--2---:R-:W-:Y:S05]  /*2cbf0*/  @!P0 BRA `(.L_x_12679) ;  /* 0xfffffffc00f08947 */ /* 0x004fea000383ffff */
[----:B------:R-:W-:Y:S05]  /*2cc00*/  BRA `(.L_x_12768) ;  /* 0xffffffd000fc7947 */ /* 0x000fea000383ffff */
.L_x_12680:
[----:B--2---:R2:W3:Y:S02]  /*2cc10*/  SYNCS.PHASECHK.TRANS64.TRYWAIT P0, [R7+URZ], R2 ;  /* 0x00000002070075a7 */ /* 0x0044e4000800017f */
[----:B---3--:R-:W-:Y:S05]  /*2cc20*/  @!P0 NANOSLEEP.SYNCS 0x989680 ;  /* 0x009896800000895d */ /* 0x008fea0003900000 */
[----:B------:R-:W3:Y:S02]  /*2cc30*/  @!P0 SYNCS.PHASECHK.TRANS64 P0, [R7+URZ], R2 ;  /* 0x00000002070085a7 */ /* 0x000ee4000800007f */
[----:B---3--:R-:W-:Y:S05]  /*2cc40*/  @!P0 BRA `(.L_x_12680) ;  /* 0xfffffffc00f08947 */ /* 0x008fea000383ffff */
[----:B------:R-:W-:Y:S05]  /*2cc50*/  BRA `(.L_x_12769) ;  /* 0xffffffd000f07947 */ /* 0x000fea000383ffff */
.L_x_12682:
[----:B---3--:R3:W4:Y:S02]  /*2cc60*/  SYNCS.PHASECHK.TRANS64.TRYWAIT P0, [R4+URZ], R5 ;  /* 0x00000005040075a7 */ /* 0x008724000800017f */
[----:B----4-:R-:W-:Y:S05]  /*2cc70*/  @!P0 NANOSLEEP.SYNCS 0x989680 ;  /* 0x009896800000895d */ /* 0x010fea0003900000 */
[----:B------:R-:W4:Y:S02]  /*2cc80*/  @!P0 SYNCS.PHASECHK.TRANS64 P0, [R4+URZ], R5 ;  /* 0x00000005040085a7 */ /* 0x000f24000800007f */
[----:B----4-:R-:W-:Y:S05]  /*2cc90*/  @!P0 BRA `(.L_x_12682) ;  /* 0xfffffffc00f08947 */ /* 0x010fea000383ffff */
[----:B------:R-:W-:Y:S05]  /*2cca0*/  BRA `(.L_x_12770) ;  /* 0xffffffd000f87947 */ /* 0x000fea000383ffff */
        .type           $_ZN7cutlass13device_kernelIN5flash11enable_sm90INS1_16FlashAttnFwdSm90INS1_25CollectiveMainloopFwdSm90ILi2EN4cute5tupleIJNS5_1CILi1EEES8_S8_EEENS6_IJNS7_ILi128EEENS7_ILi96EEENS7_ILi64EEEEEELi256ENS_10bfloat16_tEfNS_4arch4Sm90ELb0ELb1ELb1ELb1ELb0ELb0ELb1ELb1ELb0ELb1ELb0ELb0EEENS1_21CollectiveEpilogueFwdINS6_IJSA_NS7_ILi256EEESB_EEES9_SE_SG_Li256ELb1ELb1ELb0ELb0EEENS1_36VarlenDynamicPersistentTileSchedulerILi128ELi96ELi256ELi128ELb0ELb1ELb1ELb1ELb0ELb1EEEEEEEEEvNT_6ParamsE$_ZZN5flash25CollectiveMainloopFwdSm90ILi2EN4cute5tupleIJNS1_1CILi1EEES4_S4_EEENS2_IJNS3_ILi128EEENS3_ILi96EEENS3_ILi64EEEEEELi256EN7cutlass10bfloat16_tEfNSA_4arch4Sm90ELb0ELb1ELb1ELb1ELb0ELb0ELb1ELb1ELb0ELb1ELb0ELb0EE3mmaINS_16FlashAttnFwdSm90ISE_NS_21CollectiveEpilogueFwdINS2_IJS6_NS3_ILi256EEES7_EEES5_SB_SD_Li256ELb1ELb1ELb0ELb0EEENS_36VarlenDynamicPersistentTileSchedulerILi128ELi96ELi256ELi128ELb0ELb1ELb1ELb1ELb0ELb1EEEE13SharedStorageENS1_6TensorINS1_11ArrayEngineIfLm128EEENS1_6LayoutINS2_IJNS2_IJNS3_ILi2EEEST_NS3_ILi32EEEEEES4_S4_EEENS2_IJNS2_IJS4_ST_NS3_ILi4EEEEEENS3_ILi0EEESZ_EEEEEEENS_7SoftmaxILi2ELi0EEEEEbRKNSE_6ParamsENSA_25PipelineTmaAsyncNoClusterILi2ENSA_16PipelineTmaAsyncILi2EEEEES1B_RNSA_13PipelineStateILj2EEERT0_RT1_iRiRKNS_16SeqlenInfoQKNewKILb1ELb0EEENS2_IJiiiiEEERT_ENKUliT_T0_T1_E_clIZSF_ISO_S12_S14_EbS17_S1B_S1B_S1E_S1G_S1I_iS1J_S1N_S1O_S1Q_EUlRS1R_iE1_NS3_ILb0EEENS3_ILb1EEEEEDaiS1R_S1S_S1T_,@function
        .size           $_ZN7cutlass13device_kernelIN5flash11enable_sm90INS1_16FlashAttnFwdSm90INS1_25CollectiveMainloopFwdSm90ILi2EN4cute5tupleIJNS5_1CILi1EEES8_S8_EEENS6_IJNS7_ILi128EEENS7_ILi96EEENS7_ILi64EEEEEELi256ENS_10bfloat16_tEfNS_4arch4Sm90ELb0ELb1ELb1ELb1ELb0ELb0ELb1ELb1ELb0ELb1ELb0ELb0EEENS1_21CollectiveEpilogueFwdINS6_IJSA_NS7_ILi256EEESB_EEES9_SE_SG_Li256ELb1ELb1ELb0ELb0EEENS1_36VarlenDynamicPersistentTileSchedulerILi128ELi96ELi256ELi128ELb0ELb1ELb1ELb1ELb0ELb1EEEEEEEEEvNT_6ParamsE$_ZZN5flash25CollectiveMainloopFwdSm90ILi2EN4cute5tupleIJNS1_1CILi1EEES4_S4_EEENS2_IJNS3_ILi128EEENS3_ILi96EEENS3_ILi64EEEEEELi256EN7cutlass10bfloat16_tEfNSA_4arch4Sm90ELb0ELb1ELb1ELb1ELb0ELb0ELb1ELb1ELb0ELb1ELb0ELb0EE3mmaINS_16FlashAttnFwdSm90ISE_NS_21CollectiveEpilogueFwdINS2_IJS6_NS3_ILi256EEES7_EEES5_SB_SD_Li256ELb1ELb1ELb0ELb0EEENS_36VarlenDynamicPersistentTileSchedulerILi128ELi96ELi256ELi128ELb0ELb1ELb1ELb1ELb0ELb1EEEE13SharedStorageENS1_6TensorINS1_11ArrayEngineIfLm128EEENS1_6LayoutINS2_IJNS2_IJNS3_ILi2EEEST_NS3_ILi32EEEEEES4_S4_EEENS2_IJNS2_IJS4_ST_NS3_ILi4EEEEEENS3_ILi0EEESZ_EEEEEEENS_7SoftmaxILi2ELi0EEEEEbRKNSE_6ParamsENSA_25PipelineTmaAsyncNoClusterILi2ENSA_16PipelineTmaAsyncILi2EEEEES1B_RNSA_13PipelineStateILj2EEERT0_RT1_iRiRKNS_16SeqlenInfoQKNewKILb1ELb0EEENS2_IJiiiiEEERT_ENKUliT_T0_T1_E_clIZSF_ISO_S12_S14_EbS17_S1B_S1B_S1E_S1G_S1I_iS1J_S1N_S1O_S1Q_EUlRS1R_iE1_NS3_ILb0EEENS3_ILb1EEEEEDaiS1R_S1S_S1T_,(.L_x_15316 - $_ZN7cutlass13device_kernelIN5flash11enable_sm90INS1_16FlashAttnFwdSm90INS1_25CollectiveMainloopFwdSm90ILi2EN4cute5tupleIJNS5_1CILi1EEES8_S8_EEENS6_IJNS7_ILi128EEENS7_ILi96EEENS7_ILi64EEEEEELi256ENS_10bfloat16_tEfNS_4arch4Sm90ELb0ELb1ELb1ELb1ELb0ELb0ELb1ELb1ELb0ELb1ELb0ELb0EEENS1_21CollectiveEpilogueFwdINS6_IJSA_NS7_ILi256EEESB_EEES9_SE_SG_Li256ELb1ELb1ELb0ELb0EEENS1_36VarlenDynamicPersistentTileSchedulerILi128ELi96ELi256ELi128ELb0ELb1ELb1ELb1ELb0ELb1EEEEEEEEEvNT_6ParamsE$_ZZN5flash25CollectiveMainloopFwdSm90ILi2EN4cute5tupleIJNS1_1CILi1EEES4_S4_EEENS2_IJNS3_ILi128EEENS3_ILi96EEENS3_ILi64EEEEEELi256EN7cutlass10bfloat16_tEfNSA_4arch4Sm90ELb0ELb1ELb1ELb1ELb0ELb0ELb1ELb1ELb0ELb1ELb0ELb0EE3mmaINS_16FlashAttnFwdSm90ISE_NS_21CollectiveEpilogueFwdINS2_IJS6_NS3_ILi256EEES7_EEES5_SB_SD_Li256ELb1ELb1ELb0ELb0EEENS_36VarlenDynamicPersistentTileSchedulerILi128ELi96ELi256ELi128ELb0ELb1ELb1ELb1ELb0ELb1EEEE13SharedStorageENS1_6TensorINS1_11ArrayEngineIfLm128EEENS1_6LayoutINS2_IJNS2_IJNS3_ILi2EEEST_NS3_ILi32EEEEEES4_S4_EEENS2_IJNS2_IJS4_ST_NS3_ILi4EEEEEENS3_ILi0EEESZ_EEEEEEENS_7SoftmaxILi2ELi0EEEEEbRKNSE_6ParamsENSA_25PipelineTmaAsyncNoClusterILi2ENSA_16PipelineTmaAsyncILi2EEEEES1B_RNSA_13PipelineStateILj2EEERT0_RT1_iRiRKNS_16SeqlenInfoQKNewKILb1ELb0EEENS2_IJiiiiEEERT_ENKUliT_T0_T1_E_clIZSF_ISO_S12_S14_EbS17_S1B_S1B_S1E_S1G_S1I_iS1J_S1N_S1O_S1Q_EUlRS1R_iE1_NS3_ILb0EEENS3_ILb1EEEEEDaiS1R_S1S_S1T_)
$_ZN7cutlass13device_kernelIN5flash11enable_sm90INS1_16FlashAttnFwdSm90INS1_25CollectiveMainloopFwdSm90ILi2EN4cute5tupleIJNS5_1CILi1EEES8_S8_EEENS6_IJNS7_ILi128EEENS7_ILi96EEENS7_ILi64EEEEEELi256ENS_10bfloat16_tEfNS_4arch4Sm90ELb0ELb1ELb1ELb1ELb0ELb0ELb1ELb1ELb0ELb1ELb0ELb0EEENS1_21CollectiveEpilogueFwdINS6_IJSA_NS7_ILi256EEESB_EEES9_SE_SG_Li256ELb1ELb1ELb0ELb0EEENS1_36VarlenDynamicPersistentTileSchedulerILi128ELi96ELi256ELi128ELb0ELb1ELb1ELb1ELb0ELb1EEEEEEEEEvNT_6ParamsE$_ZZN5flash25CollectiveMainloopFwdSm90ILi2EN4cute5tupleIJNS1_1CILi1EEES4_S4_EEENS2_IJNS3_ILi128EEENS3_ILi96EEENS3_ILi64EEEEEELi256EN7cutlass10bfloat16_tEfNSA_4arch4Sm90ELb0ELb1ELb1ELb1ELb0ELb0ELb1ELb1ELb0ELb1ELb0ELb0EE3mmaINS_16FlashAttnFwdSm90ISE_NS_21CollectiveEpilogueFwdINS2_IJS6_NS3_ILi256EEES7_EEES5_SB_SD_Li256ELb1ELb1ELb0ELb0EEENS_36VarlenDynamicPersistentTileSchedulerILi128ELi96ELi256ELi128ELb0ELb1ELb1ELb1ELb0ELb1EEEE13SharedStorageENS1_6TensorINS1_11ArrayEngineIfLm128EEENS1_6LayoutINS2_IJNS2_IJNS3_ILi2EEEST_NS3_ILi32EEEEEES4_S4_EEENS2_IJNS2_IJS4_ST_NS3_ILi4EEEEEENS3_ILi0EEESZ_EEEEEEENS_7SoftmaxILi2ELi0EEEEEbRKNSE_6ParamsENSA_25PipelineTmaAsyncNoClusterILi2ENSA_16PipelineTmaAsyncILi2EEEEES1B_RNSA_13PipelineStateILj2EEERT0_RT1_iRiRKNS_16SeqlenInfoQKNewKILb1ELb0EEENS2_IJiiiiEEERT_ENKUliT_T0_T1_E_clIZSF_ISO_S12_S14_EbS17_S1B_S1B_S1E_S1G_S1I_iS1J_S1N_S1O_S1Q_EUlRS1R_iE1_NS3_ILb0EEENS3_ILb1EEEEEDaiS1R_S1S_S1T_:
        /* <DEDUP_REMOVED lines=46> */
.L_x_12772:
[----:B------:R-:W-:Y:S05]  /*2cf90*/  BSYNC B3 ;  /* 0x0000000000037941 */ /* 0x000fea0003800000 */
.L_x_12771:
        /* <DEDUP_REMOVED lines=17> */
.L_x_12774:
[----:B------:R-:W-:Y:S05]  /*2d0b0*/  BSYNC B3 ;  /* 0x0000000000037941 */ /* 0x000fea0003800000 */
.L_x_12773:
        /* <DEDUP_REMOVED lines=10> */
.L_x_12776:
[----:B------:R-:W-:Y:S05]  /*2d160*/  BSYNC B3 ;  /* 0x0000000000037941 */ /* 0x000fea0003800000 */
.L_x_12775:
        /* <DEDUP_REMOVED lines=92> */
.L_x_12779:
[----:B------:R-:W-:Y:S05]  /*2d730*/  BSYNC B3 ;  /* 0x0000000000037941 */ /* 0x000fea0003800000 */
.L_x_12778:
        /* <DEDUP_REMOVED lines=17> */
.L_x_12781:
[----:B------:R-:W-:Y:S05]  /*2d850*/  BSYNC B3 ;  /* 0x0000000000037941 */ /* 0x000fea0003800000 */
.L_x_12780:
        /* <DEDUP_REMOVED lines=10> */
.L_x_12783:
[----:B------:R-:W-:Y:S05]  /*2d900*/  BSYNC B3 ;  /* 0x0000000000037941 */ /* 0x000fea0003800000 */
.L_x_12782:
        /* <DEDUP_REMOVED lines=324> */
[----:B------:R-:W3:Y:S02]  /*2ed50*/  LD.E R78, desc[UR4][R2.64] ;  /* 0x00000004024e7980 */ /* 0x000ee4000c101900 */
        /* <DEDUP_REMOVED lines=19> */
[----:B------:R-:W-:-:S02]  /*2ee90*/  FMUL.FTZ R34, R49, R75 ;  /* 0x0000004b31227220 */ /* 0x000fc40000410000 */
[----:B------:R0:W1:Y:S01]  /*2eea0*/  MUFU.TANH R81, R35 ;  /* 0x0000002300517308 */ /* 0x0000620000002400 */
[-C--:B------:R-:W-:Y:S01]  /*2eeb0*/  FMUL.FTZ R21, R25, R75.reuse ;  /* 0x0000004b19157220 */ /* 0x080fe20000410000 */
[-C--:B------:R-:W-:Y:S01]  /*2eec0*/  FMUL.FTZ R25, R29, R75.reuse ;  /* 0x0000004b1d197220 */ /* 0x080fe20000410000 */
[----:B------:R-:W-:-:S05]  /*2eed0*/  FMUL.FTZ R29, R37, R75 ;  /* 0x0000004b251d7220 */ /* 0x000fca0000410000 */
[----:B------:R2:W4:Y:S01]  /*2eee0*/  MUFU.TANH R79, R34 ;  /* 0x00000022004f7308 */ /* 0x0005220000002400 */
[----:B0-----:R-:W-:-:S04]  /*2eef0*/  SHF.R.S32.HI R35, RZ, 0x1f, R76 ;  /* 0x0000001fff237819 */ /* 0x001fc8000001144c */
[----:B--2---:R-:W-:Y:S01]  /*2ef00*/  LEA.HI R34, R35, R76, RZ, 0x7 ;  /* 0x0000004c23227211 */ /* 0x004fe200078f38ff */
[----:B------:R-:W-:-:S03]  /*2ef10*/  FMUL.FTZ R8, R24, R75 ;  /* 0x0000004b18087220 */ /* 0x000fc60000410000 */
[----:B------:R-:W-:Y:S01]  /*2ef20*/  LOP3.LUT R37, R34, 0xffffff80, RZ, 0xc0, !PT ;  /* 0xffffff8022257812 */ /* 0x000fe200078ec0ff */
[-C--:B------:R-:W-:Y:S01]  /*2ef30*/  FMUL.FTZ R24, R28, R75.reuse ;  /* 0x0000004b1c187220 */ /* 0x080fe20000410000 */
[-C--:B------:R-:W-:Y:S01]  /*2ef40*/  FMUL.FTZ R28, R36, R75.reuse ;  /* 0x0000004b241c7220 */ /* 0x080fe20000410000 */
[-C--:B------:R-:W-:Y:S02]  /*2ef50*/  FMUL.FTZ R36, R53, R75.reuse ;  /* 0x0000004b35247220 */ /* 0x080fe40000410000 */
[----:B------:R-:W-:Y:S02]  /*2ef60*/  IMAD.IADD R37, R76, 0x1, -R37 ;  /* 0x000000014c257824 */ /* 0x000fe400078e0a25 */
[----:B------:R0:W2:Y:S01]  /*2ef70*/  MUFU.TANH R82, R36 ;  /* 0x0000002400527308 */ /* 0x0000a20000002400 */
[----:B------:R-:W-:Y:S01]  /*2ef80*/  LEA.HI R35, R35, R76, RZ, 0x2 ;  /* 0x0000004c23237211 */ /* 0x000fe200078f10ff */
[-C--:B------:R-:W-:Y:S01]  /*2ef90*/  FMUL.FTZ R15, R38, R75.reuse ;  /* 0x0000004b260f7220 */ /* 0x080fe20000410000 */
[-C--:B------:R-:W-:Y:S01]  /*2efa0*/  FMUL.FTZ R12, R31, R75.reuse ;  /* 0x0000004b1f0c7220 */ /* 0x080fe20000410000 */
[----:B0-----:R-:W-:Y:S01]  /*2efb0*/  SHF.R.S32.HI R36, RZ, 0x1f, R37 ;  /* 0x0000001fff247819 */ /* 0x001fe20000011425 */
[----:B------:R-:W-:Y:S01]  /*2efc0*/  FMUL.FTZ R18, R39, R75 ;  /* 0x0000004b27127220 */ /* 0x000fe20000410000 */
[----:B------:R-:W-:-:S02]  /*2efd0*/  LOP3.LUT R35, R35, 0xfffffffc, RZ, 0xc0, !PT ;  /* 0xfffffffc23237812 */ /* 0x000fc400078ec0ff */
[C---:B------:R-:W-:Y:S01]  /*2efe0*/  LEA.HI R38, R36.reuse, R37, RZ, 0x2 ;  /* 0x0000002524267211 */ /* 0x040fe200078f10ff */
[----:B------:R-:W-:Y:S01]  /*2eff0*/  FMUL.FTZ R31, R41, R75 ;  /* 0x0000004b291f7220 */ /* 0x000fe20000410000 */
[----:B------:R-:W-:Y:S02]  /*2f000*/  LEA.HI R39, R36, R37, RZ, 0x5 ;  /* 0x0000002524277211 */ /* 0x000fe400078f28ff */
[--C-:B------:R-:W-:Y:S02]  /*2f010*/  SHF.R.S32.HI R36, RZ, 0x2, R38.reuse ;  /* 0x00000002ff247819 */ /* 0x100fe40000011426 */
[----:B------:R-:W-:Y:S01]  /*2f020*/  SHF.R.S32.HI R41, RZ, 0x1f, R38 ;  /* 0x0000001fff297819 */ /* 0x000fe20000011426 */
[----:B------:R-:W-:Y:S01]  /*2f030*/  IMAD.IADD R76, R76, 0x1, -R35 ;  /* 0x000000014c4c7824 */ /* 0x000fe200078e0a23 */
[----:B------:R-:W-:Y:S02]  /*2f040*/  SHF.R.S32.HI R35, RZ, 0x7, R34 ;  /* 0x00000007ff237819 */ /* 0x000fe40000011422 */
[----:B------:R-:W-:-:S02]  /*2f050*/  LEA.HI R41, R41, R36, RZ, 0x3 ;  /* 0x0000002429297211 */ /* 0x000fc400078f18ff */
[----:B------:R-:W-:Y:S02]  /*2f060*/  SHF.R.S32.HI R39, RZ, 0x5, R39 ;  /* 0x00000005ff277819 */ /* 0x000fe40000011427 */
[----:B------:R-:W-:Y:S02]  /*2f070*/  LEA.HI R34, R34, R35, RZ, 0x1 ;  /* 0x0000002322227211 */ /* 0x000fe400078f08ff */
[----:B------:R-:W-:Y:S01]  /*2f080*/  LOP3.LUT R41, R41, 0xfffffff8, RZ, 0xc0, !PT ;  /* 0xfffffff829297812 */ /* 0x000fe200078ec0ff */
[----:B---3--:R-:W-:Y:S01]  /*2f090*/  IMAD R78, R78, 0x8, R39 ;  /* 0x000000084e4e7824 */ /* 0x008fe200078e0227 */
[----:B------:R-:W-:Y:S02]  /*2f0a0*/  LOP3.LUT R34, R34, 0x3fffffe, RZ, 0xc0, !PT ;  /* 0x03fffffe22227812 */ /* 0x000fe400078ec0ff */
[----:B------:R-:W-:Y:S01]  /*2f0b0*/  LEA.HI R39, R76, R76, RZ, 0x1 ;  /* 0x0000004c4c277211 */ /* 0x000fe200078f08ff */
[----:B------:R-:W-:Y:S02]  /*2f0c0*/  IMAD.IADD R41, R36, 0x1, -R41 ;  /* 0x0000000124297824 */ /* 0x000fe400078e0a29 */
[----:B------:R-:W-:Y:S01]  /*2f0d0*/  IMAD.IADD R34, R35, 0x1, -R34 ;  /* 0x0000000123227824 */ /* 0x000fe200078e0a22 */
[----:B------:R-:W-:Y:S01]  /*2f0e0*/  LOP3.LUT R39, R39, 0x1ffffffe, RZ, 0xc0, !PT ;  /* 0x1ffffffe27277812 */ /* 0x000fe200078ec0ff */
[----:B------:R-:W-:-:S02]  /*2f0f0*/  IMAD.U32 R41, R78, 0x10, R41 ;  /* 0x000000104e297824 */ /* 0x000fc400078e0029 */
[-C--:B------:R-:W-:Y:S02]  /*2f100*/  FMUL.FTZ R53, R55, R75.reuse ;  /* 0x0000004b37357220 */ /* 0x080fe40000410000 */
[----:B------:R-:W-:Y:S02]  /*2f110*/  IMAD.IADD R39, R76, 0x1, -R39 ;  /* 0x000000014c277824 */ /* 0x000fe400078e0a27 */
[----:B------:R-:W-:Y:S02]  /*2f120*/  IMAD R34, R34, 0x40, R41 ;  /* 0x0000004022227824 */ /* 0x000fe400078e0229 */
[----:B------:R-:W-:Y:S02]  /*2f130*/  FMUL.FTZ R55, R59, R75 ;  /* 0x0000004b3b377220 */ /* 0x000fe40000410000 */
[----:B------:R-:W-:-:S04]  /*2f140*/  IMAD R59, R39, 0x8, R34 ;  /* 0x00000008273b7824 */ /* 0x000fc800078e0222 */
[----:B------:R-:W-:-:S05]  /*2f150*/  @P1 IMAD.HI.U32 R80, R59, R80, RZ ;  /* 0x000000503b501227 */ /* 0x000fca00078e00ff */
[----:B------:R-:W-:Y:S01]  /*2f160*/  @P1 SHF.R.U32.HI R59, RZ, R77, R80 ;  /* 0x0000004dff3b1219 */ /* 0x000fe20000011650 */
[-C--:B------:R-:W-:Y:S01]  /*2f170*/  FMUL.FTZ R20, R48, R75.reuse ;  /* 0x0000004b30147220 */ /* 0x080fe20000410000 */
[-C--:B------:R-:W-:Y:S01]  /*2f180*/  FMUL.FTZ R56, R56, R75.reuse ;  /* 0x0000004b38387220 */ /* 0x080fe20000410000 */
[-C--:B------:R-:W-:Y:S01]  /*2f190*/  FMUL.FTZ R57, R57, R75.reuse ;  /* 0x0000004b39397220 */ /* 0x080fe20000410000 */
[----:B------:R-:W-:Y:S01]  /*2f1a0*/  LOP3.LUT R38, R38, 0x7ffffffc, RZ, 0xc0, !PT ;  /* 0x7ffffffc26267812 */ /* 0x000fe200078ec0ff */
[----:B------:R-:W0:Y:S01]  /*2f1b0*/  SHFL.IDX PT, R39, R59, RZ, 0x1c1f ;  /* 0x001c1fff3b277589 */ /* 0x000e2200000e0000 */
[-C--:B------:R-:W-:Y:S01]  /*2f1c0*/  FMUL.FTZ R9, R27, R75.reuse ;  /* 0x0000004b1b097220 */ /* 0x080fe20000410000 */
[----:B------:R-:W-:Y:S02]  /*2f1d0*/  IMAD.MOV.U32 R35, RZ, RZ, -0x60 ;  /* 0xffffffa0ff237424 */ /* 0x000fe400078e00ff */
        /* <DEDUP_REMOVED lines=18> */
[-C--:B---3--:R-:W-:Y:S01]  /*2f300*/  FMUL.FTZ R20, R63, R75.reuse ;  /* 0x0000004b3f147220 */ /* 0x088fe20000410000 */
[-C--:B------:R-:W-:Y:S01]  /*2f310*/  FMUL.FTZ R64, R64, R75.reuse ;  /* 0x0000004b40407220 */ /* 0x080fe20000410000 */
[-C--:B------:R-:W-:Y:S01]  /*2f320*/  FMUL.FTZ R65, R65, R75.reuse ;  /* 0x0000004b41417220 */ /* 0x080fe20000410000 */
[-C--:B------:R-:W-:Y:S01]  /*2f330*/  FMUL.FTZ R50, R66, R75.reuse ;  /* 0x0000004b42327220 */ /* 0x080fe20000410000 */
[----:B------:R3:W0:Y:S01]  /*2f340*/  MUFU.TANH R84, R57 ;  /* 0x0000003900547308 */ /* 0x0006220000002400 */
[-C--:B------:R-:W-:Y:S01]  /*2f350*/  FMUL.FTZ R51, R67, R75.reuse ;  /* 0x0000004b43337220 */ /* 0x080fe20000410000 */
[-C--:B------:R-:W-:Y:S01]  /*2f360*/  FMUL.FTZ R68, R68, R75.reuse ;  /* 0x0000004b44447220 */ /* 0x080fe20000410000 */
[-C--:B------:R-:W-:Y:S01]  /*2f370*/  FMUL.FTZ R69, R69, R75.reuse ;  /* 0x0000004b45457220 */ /* 0x080fe20000410000 */
[----:B-1----:R-:W-:Y:S01]  /*2f380*/  FMUL.FTZ R56, R70, R75 ;  /* 0x0000004b46387220 */ /* 0x002fe20000410000 */
[----:B------:R-:W-:-:S02]  /*2f390*/  IMAD.IADD R38, R37, 0x1, -R38 ;  /* 0x0000000125267824 */ /* 0x000fc400078e0a26 */
[----:B------:R-:W-:Y:S02]  /*2f3a0*/  IMAD R35, R10, R35, 0x1 ;  /* 0x000000010a237424 */ /* 0x000fe400078e0223 */
[-C--:B---3--:R-:W-:Y:S01]  /*2f3b0*/  FMUL.FTZ R57, R71, R75.reuse ;  /* 0x0000004b47397220 */ /* 0x088fe20000410000 */
[----:B------:R-:W-:Y:S01]  /*2f3c0*/  FMUL.FTZ R44, R44, R75 ;  /* 0x0000004b2c2c7220 */ /* 0x000fe20000410000 */
[----:B------:R-:W-:Y:S01]  /*2f3d0*/  IMAD R35, R38, -0x2, R35 ;  /* 0xfffffffe26237824 */ /* 0x000fe200078e0223 */
[----:B------:R-:W1:Y:S04]  /*2f3e0*/  MUFU.TANH R8, R8 ;  /* 0x0000000800087308 */ /* 0x000e680000002400 */
[----:B------:R-:W-:-:S04]  /*2f3f0*/  IADD3 R37, -R6, R35, R3 ;  /* 0x0000002306257210 */ /* 0x000fc80007ffe103 */
[----:B------:R-:W3:Y:S01]  /*2f400*/  MUFU.TANH R21, R21 ;  /* 0x0000001500157308 */ /* 0x000ee20000002400 */
        /* <DEDUP_REMOVED lines=63> */
.L_x_12790:
[----:B------:R-:W-:Y:S05]  /*2f800*/  BSYNC B5 ;  /* 0x0000000000057941 */ /* 0x000fea0003800000 */
.L_x_12789:
[----:B------:R-:W-:Y:S01]  /*2f810*/  LOP3.LUT R34, RZ, R34, RZ, 0x33, !PT ;  /* 0x00000022ff227212 */ /* 0x000fe200078e33ff */
[----:B------:R-:W-:Y:S06]  /*2f820*/  BRA `(.L_x_12791) ;  /* 0x0000000000287947 */ /* 0x000fec0003800000 */
.L_x_12788:
        /* <DEDUP_REMOVED lines=10> */
.L_x_12791:
[----:B------:R-:W-:Y:S05]  /*2f8d0*/  BSYNC B4 ;  /* 0x0000000000047941 */ /* 0x000fea0003800000 */
.L_x_12787:
[----:B------:R-:W-:-:S05]  /*2f8e0*/  IMAD R35, R7, R34, R66 ;  /* 0x0000002207237224 */ /* 0x000fca00078e0242 */
[----:B------:R-:W-:Y:S02]  /*2f8f0*/  VIMNMX R62, R62, R35, !PT ;  /* 0x000000233e3e7248 */ /* 0x000fe40007fe0100 */
[----:B------:R-:W-:-:S07]  /*2f900*/  VIADDMNMX R60, R35, R7, R60, PT ;  /* 0x00000007233c7246 */ /* 0x000fce000380013c */
.L_x_12786:
[----:B------:R-:W-:Y:S05]  /*2f910*/  BSYNC B3 ;  /* 0x0000000000037941 */ /* 0x000fea0003800000 */
.L_x_12785:
        /* <DEDUP_REMOVED lines=90> */
[----:B-1----:R-:W-:Y:S02]  /*2fec0*/  FSEL R27, R85, -INF , !P3 ;  /* 0xff800000551b7808 */ /* 0x002fe40005800000 */
        /* <DEDUP_REMOVED lines=46> */
.L_x_12797:
[----:B------:R-:W-:Y:S05]  /*301b0*/  BSYNC B5 ;  /* 0x0000000000057941 */ /* 0x000fea0003800000 */
.L_x_12796:
[----:B------:R-:W-:Y:S01]  /*301c0*/  LOP3.LUT R6, RZ, R6, RZ, 0x33, !PT ;  /* 0x00000006ff067212 */ /* 0x000fe200078e33ff */
[----:B------:R-:W-:Y:S06]  /*301d0*/  BRA `(.L_x_12798) ;  /* 0x0000000000287947 */ /* 0x000fec0003800000 */
.L_x_12795:
        /* <DEDUP_REMOVED lines=10> */
.L_x_12798:
[----:B------:R-:W-:Y:S05]  /*30280*/  BSYNC B4 ;  /* 0x0000000000047941 */ /* 0x000fea0003800000 */
.L_x_12794:
[----:B------:R-:W-:-:S05]  /*30290*/  IMAD R6, R7, R6, R66 ;  /* 0x0000000607067224 */ /* 0x000fca00078e0242 */
[----:B------:R-:W-:Y:S02]  /*302a0*/  VIADDMNMX R62, R6, R7, R62, PT ;  /* 0x00000007063e7246 */ /* 0x000fe4000380013e */
[----:B------:R-:W-:-:S07]  /*302b0*/  VIMNMX R63, R63, R6, !PT ;  /* 0x000000063f3f7248 */ /* 0x000fce0007fe0100 */
.L_x_12793:
[----:B------:R-:W-:Y:S05]  /*302c0*/  BSYNC B3 ;  /* 0x0000000000037941 */ /* 0x000fea0003800000 */
.L_x_12792:
        /* <DEDUP_REMOVED lines=135> */
[----:B------:R-:W-:Y:S01]  /*30b40*/  FMNMX.FTZ R9, R58, R9, !PT ;  /* 0x000000093a097209 */ /* 0x000fe20007810000 */
[----:B------:R-:W2:Y:S01]  /*30b50*/  LD.E R66, desc[UR4][R6.64+0x20] ;  /* 0x0000200406427980 */ /* 0x000ea2000c101900 */
        /* <DEDUP_REMOVED lines=93> */
[----:B------:R-:W-:Y:S01]  /*31130*/  FFMA.FTZ R156, R20, R69, -R66 ;  /* 0x00000045149c7223 */ /* 0x000fe20000010842 */
[----:B0-----:R-:W-:-:S05]  /*31140*/  FADD.FTZ R8, R218, R63 ;  /* 0x0000003fda087221 */ /* 0x001fca0000010000 */
[----:B------:R-:W0:Y:S01]  /*31150*/  MUFU.EX2 R21, R37 ;  /* 0x0000002500157308 */ /* 0x000e220000000800 */
[----:B-1----:R-:W-:Y:S01]  /*31160*/  FADD.FTZ R24, R216, R7 ;  /* 0x00000007d8187221 */ /* 0x002fe20000010000 */
[----:B------:R-:W-:-:S06]  /*31170*/  FFMA.FTZ R12, R18, R69, -R66 ;  /* 0x00000045120c7223 */ /* 0x000fcc0000010842 */
[----:B------:R-:W1:Y:S01]  /*31180*/  MUFU.EX2 R15, R6 ;  /* 0x00000006000f7308 */ /* 0x000e620000000800 */
[----:B------:R-:W-:Y:S01]  /*31190*/  FFMA.FTZ R11, R19, R69, -R66 ;  /* 0x00000045130b7223 */ /* 0x000fe20000010842 */
[----:B--2---:R-:W-:-:S06]  /*311a0*/  FADD.FTZ R7, R217, R8 ;  /* 0x00000008d9077221 */ /* 0x004fcc0000010000 */
[----:B------:R-:W2:Y:S01]  /*311b0*/  MUFU.EX2 R20, R38 ;  /* 0x0000002600147308 */ /* 0x000ea20000000800 */
[----:B-----5:R-:W-:-:S07]  /*311c0*/  FADD.FTZ R24, R155, R24 ;  /* 0x000000189b187221 */ /* 0x020fce0000010000 */
        /* <DEDUP_REMOVED lines=487> */
[----:B--2---:R-:W2:Y:S01]  /*33040*/  LD.E R3, desc[UR6][R6.64+0x1fc] ;  /* 0x0001fc0606037980 */ /* 0x004ea2000c101900 */
[----:B------:R-:W-:Y:S01]  /*33050*/  LEA.HI R28, R203, 0x8, RZ, 0x19 ;  /* 0x00000008cb1c7811 */ /* 0x000fe200078fc8ff */
[----:B--2---:R-:W-:-:S05]  /*33060*/  FMUL.FTZ R29, R32, R3 ;  /* 0x00000003201d7220 */ /* 0x004fca0000410000 */
[----:B------:R2:W-:Y:S04]  /*33070*/  ST.E desc[UR4][R6.64+0x1fc], R29 ;  /* 0x0001fc1d06007985 */ /* 0x0005e8000c101904 */
[----:B------:R-:W3:Y:S01]  /*33080*/  LDL.64 R2, [R0+0x80] ;  /* 0x0000800000027983 */ /* 0x000ee20000100a00 */
[----:B------:R4:W-:Y:S06]  /*33090*/  BAR.SYNC.DEFER_BLOCKING R28, 0x100 ;  /* 0x0004001c0000751d */ /* 0x0009ec0000010000 */
[----:B------:R-:W5:Y:S04]  /*330a0*/  LDL.64 R26, [R0] ;  /* 0x00000000001a7983 */ /* 0x000f680000100a00 */
[----:B-1----:R-:W2:Y:S04]  /*330b0*/  LDL.64 R24, [R0+0x98] ;  /* 0x0000980000187983 */ /* 0x002ea80000100a00 */
[----:B0-----:R-:W4:Y:S04]  /*330c0*/  LDL.64 R8, [R0+0x88] ;  /* 0x0000880000087983 */ /* 0x001f280000100a00 */
[----:B---3--:R-:W3:Y:S04]  /*330d0*/  LD.E R31, desc[UR4][R2.64] ;  /* 0x00000004021f7980 */ /* 0x008ee8000c101900 */
[----:B-----5:R-:W5:Y:S04]  /*330e0*/  LD.E R221, desc[UR6][R26.64] ;  /* 0x000000061add7980 */ /* 0x020f68000c101900 */
[----:B--2---:R-:W5:Y:S04]  /*330f0*/  LD.E.64 R6, desc[UR4][R24.64] ;  /* 0x0000000418067980 */ /* 0x004f68000c101b00 */
        /* <DEDUP_REMOVED lines=13> */
[----:B-1----:R-:W4:Y:S04]  /*331d0*/  LD.E R27, desc[UR6][R2.64+0x1c] ;  /* 0x00001c06021b7980 */ /* 0x002f28000c101900 */
[----:B----4-:R1:W-:Y:S04]  /*331e0*/  ST.E desc[UR4][R2.64+0x1c], R27 ;  /* 0x00001c1b02007985 */ /* 0x0103e8000c101904 */
[----:B--2---:R-:W2:Y:S04]  /*331f0*/  LD.E R25, desc[UR6][R2.64+0x20] ;  /* 0x0000200602197980 */ /* 0x004ea8000c101900 */
[----:B--2---:R2:W-:Y:S04]  /*33200*/  ST.E desc[UR4][R2.64+0x20], R25 ;  /* 0x0000201902007985 */ /* 0x0045e8000c101904 */
[----:B0-----:R-:W4:Y:S04]  /*33210*/  LD.E R29, desc[UR6][R2.64+0x24] ;  /* 0x00002406021d7980 */ /* 0x001f28000c101900 */
[----:B----4-:R0:W-:Y:S04]  /*33220*/  ST.E desc[UR4][R2.64+0x24], R29 ;  /* 0x0000241d02007985 */ /* 0x0101e8000c101904 */
[----:B---3--:R-:W3:Y:S04]  /*33230*/  LD.E R31, desc[UR6][R2.64+0x28] ;  /* 0x00002806021f7980 */ /* 0x008ee8000c101900 */
        /* <DEDUP_REMOVED lines=230> */
[----:B----4-:R-:W-:Y:S04]  /*340a0*/  ST.E desc[UR4][R2.64+0x1f4], R29 ;  /* 0x0001f41d02007985 */ /* 0x010fe8000c101904 */
        /* <DEDUP_REMOVED lines=37> */
[----:B------:R-:W4:Y:S04]  /*34300*/  LD.E R24, desc[UR30][R2.64] ;  /* 0x0000001e02187980 */ /* 0x000f28000c101900 */
[----:B--2---:R-:W4:Y:S04]  /*34310*/  LD.E R25, desc[UR32][R2.64+0x4] ;  /* 0x0000042002197980 */ /* 0x004f28000c101900 */
[----:B------:R-:W4:Y:S04]  /*34320*/  LD.E R26, desc[UR34][R2.64+0x8] ;  /* 0x00000822021a7980 */ /* 0x000f28000c101900 */
[----:B0-----:R-:W4:Y:S04]  /*34330*/  LD.E R27, desc[UR46][R2.64+0xc] ;  /* 0x00000c2e021b7980 */ /* 0x001f28000c101900 */
        /* <DEDUP_REMOVED lines=123> */
[----:B------:R-:W4:Y:S01]  /*34af0*/  LD.E R151, desc[UR54][R2.64+0x1fc] ;  /* 0x0001fc3602977980 */ /* 0x000f22000c101900 */
[----:B-----5:R-:W-:Y:S01]  /*34b00*/  IMAD R6, R221, 0xc00, R6 ;  /* 0x00000c00dd067824 */ /* 0x020fe200078e0206 */
        /* <DEDUP_REMOVED lines=28> */
[----:B----4-:R-:W-:-:S06]  /*34cd0*/  WARPGROUP.ARRIVE ;  /* 0x00000000000079c5 */ /* 0x010fcc0000000000 */
        /* <DEDUP_REMOVED lines=23> */
[----:B------:R-:W-:Y:S02]  /*34e50*/  R2UR UR6, R4 ;  /* 0x00000000040672ca */ /* 0x000fe400000e0000 */
[----:B------:R-:W-:-:S09]  /*34e60*/  R2UR UR7, R5 ;  /* 0x00000000050772ca */ /* 0x000fd200000e0000 */
        /* <DEDUP_REMOVED lines=3857> */
[----:B------:R-:W-:-:S04]  /*43f80*/  R2UR UR7, R7 ;  /* 0x00000000070772ca */ /* 0x000fc800000e0000 */
[----:B------:R-:W-:Y:S02]  /*43f90*/  R2UR UR6, R6 ;  /* 0x00000000060672ca */ /* 0x000fe400000e0000 */
[----:B------:R-:W-:Y:S02]  /*43fa0*/  F2FP.BF16.F32.PACK_AB R152, R187, R188 ;  /* 0x000000bcbb98723e */ /* 0x000fe400000010ff */
        /* <DEDUP_REMOVED lines=1175> */
.L_x_12799:
[----:B------:R-:W-:-:S04]  /*48920*/  IMAD.MOV.U32 R215, RZ, RZ, 0x0 ;  /* 0x00000000ffd77424 */ /* 0x000fc800078e00ff */
[----:B01----:R-:W-:Y:S05]  /*48930*/  RET.REL.NODEC R214 `(_ZN7cutlass13device_kernelIN5flash11enable_sm90INS1_16FlashAttnFwdSm90INS1_25CollectiveMainloopFwdSm90ILi2EN4cute5tupleIJNS5_1CILi1EEES8_S8_EEENS6_IJNS7_ILi128EEENS7_ILi96EEENS7_ILi64EEEEEELi256ENS_10bfloat16_tEfNS_4arch4Sm90ELb0ELb1ELb1ELb1ELb0ELb0ELb1ELb1ELb0ELb1ELb0ELb0EEENS1_21CollectiveEpilogueFwdINS6_IJSA_NS7_ILi256EEESB_EEES9_SE_SG_Li256ELb1ELb1ELb0ELb0EEENS1_36VarlenDynamicPersistentTileSchedulerILi128ELi96ELi256ELi128ELb0ELb1ELb1ELb1ELb0ELb1EEEEEEEEEvNT_6ParamsE) ;  /* 0xfffffb74d6b07950 */ /* 0x003fea0003c3ffff */
.L_x_12777:
[----:B0-----:R0:W1:Y:S02]  /*48940*/  SYNCS.PHASECHK.TRANS64.TRYWAIT P1, [R2+URZ], R3 ;  /* 0x00000003020075a7 */ /* 0x001064000802017f */
[----:B-1----:R-:W-:Y:S05]  /*48950*/  @!P1 NANOSLEEP.SYNCS 0x989680 ;  /* 0x009896800000995d */ /* 0x002fea0003900000 */
[----:B------:R-:W1:Y:S02]  /*48960*/  @!P1 SYNCS.PHASECHK.TRANS64 P1, [R2+URZ], R3 ;  /* 0x00000003020095a7 */ /* 0x000e64000802007f */
[----:B-1----:R-:W-:Y:S05]  /*48970*/  @!P1 BRA `(.L_x_12777) ;  /* 0xfffffffc00f09947 */ /* 0x002fea000383ffff */
[----:B------:R-:W-:Y:S05]  /*48980*/  BRA `(.L_x_12776) ;  /* 0xfffffe4400f47947 */ /* 0x000fea000383ffff */
.L_x_12784:
[----:B0-----:R0:W1:Y:S02]  /*48990*/  SYNCS.PHASECHK.TRANS64.TRYWAIT P1, [R8+URZ], R9 ;  /* 0x00000009080075a7 */ /* 0x001064000802017f */
[----:B-1----:R-:W-:Y:S05]  /*489a0*/  @!P1 NANOSLEEP.SYNCS 0x989680 ;  /* 0x009896800000995d */ /* 0x002fea0003900000 */
[----:B------:R-:W1:Y:S02]  /*489b0*/  @!P1 SYNCS.PHASECHK.TRANS64 P1, [R8+URZ], R9 ;  /* 0x00000009080095a7 */ /* 0x000e64000802007f */
[----:B-1----:R-:W-:Y:S05]  /*489c0*/  @!P1 BRA `(.L_x_12784) ;  /* 0xfffffffc00f09947 */ /* 0x002fea000383ffff */
[----:B------:R-:W-:Y:S05]  /*489d0*/  BRA `(.L_x_12783) ;  /* 0xfffffe4c00c87947 */ /* 0x000fea000383ffff */
.L_x_12800:
        /* <DEDUP_REMOVED lines=10> */
.L_x_15316:


//--------------------- .text._ZN7cutlass13device_kernelIN5flash11enable_sm90INS1_16FlashAttnFwdSm90INS1_25CollectiveMainloopFwdSm90ILi2EN4cute5tupleIJNS5_1CILi1EEES8_S8_EEENS6_IJNS7_ILi128EEENS7_ILi96EEENS7_ILi64EEEEEELi256ENS_10bfloat16_tEfNS_4arch4Sm90ELb0ELb1ELb1ELb1ELb0ELb1ELb1ELb1ELb0ELb1ELb0ELb0EEENS1_21CollectiveEpilogueFwdINS6_IJSA_NS7_ILi256EEESB_EEES9_SE_SG_Li256ELb1ELb1ELb0ELb0EEENS1_36VarlenDynamicPersistentTileSchedulerILi128ELi96ELi256ELi128ELb0ELb1ELb1ELb1ELb0ELb1EEEEEEEEEvNT_6ParamsE --------------------------
	.section	.text._ZN7cutlass13device_kernelIN5flash11enable_sm90INS1_16FlashAttnFwdSm90INS1_25CollectiveMainloopFwdSm90ILi2EN4cute5tupleIJNS5_1CILi1EEES8_S8_EEENS6_IJNS7_ILi128EEENS7_ILi96EEENS7_ILi64EEEEEELi256ENS_10bfloat16_tEfNS_4arch4Sm90ELb0ELb1ELb1ELb1ELb0ELb1ELb1ELb1ELb0ELb1ELb0ELb0EEENS1_21CollectiveEpilogueFwdINS6_IJSA_NS7_ILi256EEESB_EEES9_SE_SG_Li256ELb1ELb1ELb0ELb0EEENS1_36VarlenDynamicPersistentTileSchedulerILi128ELi96ELi256ELi128ELb0ELb1ELb1ELb1ELb0ELb1EEEEEEEEEvNT_6ParamsE,"ax",@progbits
	.align	128
.text._ZN7cutlass13device_kernelIN5flash11enable_sm90INS1_16FlashAttnFwdSm90INS1_25CollectiveMainloopFwdSm90ILi2EN4cute5tupleIJNS5_1CILi1EEES8_S8_EEENS6_IJNS7_ILi128EEENS7_ILi96EEENS7_ILi64EEEEEELi256ENS_10bfloat16_tEfNS_4arch4Sm90ELb0ELb1ELb1ELb1ELb0ELb1ELb1ELb1ELb0ELb1ELb0ELb0EEENS1_21CollectiveEpilogueFwdINS6_IJSA_NS7_ILi256EEESB_EEES9_SE_SG_Li256ELb1ELb1ELb0ELb0EEENS1_36VarlenDynamicPersistentTileSchedulerILi128ELi96ELi256ELi128ELb0ELb1ELb1ELb1ELb0ELb1EEEEEEEEEvNT_6ParamsE:
        .type           _ZN7cutlass13device_kernelIN5flash11enable_sm90INS1_16FlashAttnFwdSm90INS1_25CollectiveMainloopFwdSm90ILi2EN4cute5tupleIJNS5_1CILi1EEES8_S8_EEENS6_IJNS7_ILi128EEENS7_ILi96EEENS7_ILi64EEEEEELi256ENS_10bfloat16_tEfNS_4arch4Sm90ELb0ELb1ELb1ELb1ELb0ELb1ELb1ELb1ELb0ELb1ELb0ELb0EEENS1_21CollectiveEpilogueFwdINS6_IJSA_NS7_ILi256EEESB_EEES9_SE_SG_Li256ELb1ELb1ELb0ELb0EEENS1_36VarlenDynamicPersistentTileSchedulerILi128ELi96ELi256ELi128ELb0ELb1ELb1ELb1ELb0ELb1EEEEEEEEEvNT_6ParamsE,@function
        .size           _ZN7cutlass13device_kernelIN5flash11enable_sm90INS1_16FlashAttnFwdSm90INS1_25CollectiveMainloopFwdSm90ILi2EN4cute5tupleIJNS5_1CILi1EEES8_S8_EEENS6_IJNS7_ILi128EEENS7_ILi96EEENS7_ILi64EEEEEELi256ENS_10bfloat16_tEfNS_4arch4Sm90ELb0ELb1ELb1ELb1ELb0ELb1ELb1ELb1ELb0ELb1ELb0ELb0EEENS1_21CollectiveEpilogueFwdINS6_IJSA_NS7_ILi256EEESB_EEES9_SE_SG_Li256ELb1ELb1ELb0ELb0EEENS1_36VarlenDynamicPersistentTileSchedulerILi128ELi96ELi256ELi128ELb0ELb1ELb1ELb1ELb0ELb1EEEEEEEEEvNT_6ParamsE,(.L_x_15318 - _ZN7cutlass13device_kernelIN5flash11enable_sm90INS1_16FlashAttnFwdSm90INS1_25CollectiveMainloopFwdSm90ILi2EN4cute5tupleIJNS5_1CILi1EEES8_S8_EEENS6_IJNS7_ILi128EEENS7_ILi96EEENS7_ILi64EEEEEELi256ENS_10bfloat16_tEfNS_4arch4Sm90ELb0ELb1ELb1ELb1ELb0ELb1ELb1ELb1ELb0ELb1ELb0ELb0EEENS1_21CollectiveEpilogueFwdINS6_IJSA_NS7_ILi256EEESB_EEES9_SE_SG_Li256ELb1ELb1ELb0ELb0EEENS1_36VarlenDynamicPersistentTileSchedulerILi128ELi96ELi256ELi128ELb0ELb1ELb1ELb1ELb0ELb1EEEEEEEEEvNT_6ParamsE)
        .other          _ZN7cutlass13device_kernelIN5flash11enable_sm90INS1_16FlashAttnFwdSm90INS1_25CollectiveMainloopFwdSm90ILi2EN4cute5tupleIJNS5_1CILi1EEES8_S8_EEENS6_IJNS7_ILi128EEENS7_ILi96EEENS7_ILi64EEEEEELi256ENS_10bfloat16_tEfNS_4arch4Sm90ELb0ELb1ELb1ELb1ELb0ELb1ELb1ELb1ELb0ELb1ELb0ELb0EEENS1_21CollectiveEpilogueFwdINS6_IJSA_NS7_ILi256EEESB_EEES9_SE_SG_Li256ELb1ELb1ELb0ELb0EEENS1_36VarlenDynamicPersistentTileSchedulerILi128ELi96ELi256ELi128ELb0ELb1ELb1ELb1ELb0ELb1EEEEEEEEEvNT_6ParamsE,@"STO_CUDA_ENTRY STV_DEFAULT"
_ZN7cutlass13device_kernelIN5flash11enable_sm90INS1_16FlashAttnFwdSm90INS1_25CollectiveMainloopFwdSm90ILi2EN4cute5tupleIJNS5_1CILi1EEES8_S8_EEENS6_IJNS7_ILi128EEENS7_ILi96EEENS7_ILi64EEEEEELi256ENS_10bfloat16_tEfNS_4arch4Sm90ELb0ELb1ELb1ELb1ELb0ELb1ELb1ELb1ELb0ELb1ELb0ELb0EEENS1_21CollectiveEpilogueFwdINS6_IJSA_NS7_ILi256EEESB_EEES9_SE_SG_Li256ELb1ELb1ELb0ELb0EEENS1_36VarlenDynamicPersistentTileSchedulerILi128ELi96ELi256ELi128ELb0ELb1ELb1ELb1ELb0ELb1EEEEEEEEEvNT_6ParamsE:
        /* <DEDUP_REMOVED lines=29> */
.L_x_12802:
[----:B------:R-:W-:Y:S05]  /*01d0*/  BSYNC B0 ;  /* 0x0000000000007941 */ /* 0x000fea0003800000 */
.L_x_12801:
        /* <DEDUP_REMOVED lines=43> */
.L_x_12803:
        /* <DEDUP_REMOVED lines=22> */
.L_x_12804:
        /* <DEDUP_REMOVED lines=18> */
.L_x_12805:
        /* <DEDUP_REMOVED lines=22> */
.L_x_12806:
        /* <DEDUP_REMOVED lines=22> */
.L_x_12807:
        /* <DEDUP_REMOVED lines=10> */
.L_x_12810:
[----:B------:R-:W-:-:S08]  /*0a70*/  NOP ;  /* 0x0000000000007918 */ /* 0x000fd00000000000 */
[----:B------:R-:W0:Y:S02]  /*0a80*/  USETMAXREG.TRY_ALLOC.CTAPOOL UP0, 0xf0 ;  /* 0x000000f0000079c8 */ /* 0x000e240008000600 */
[----:B0-----:R-:W-:-:S13]  /*0a90*/  PLOP3.LUT P0, PT, PT, PT, UP0, 0x80, 0x0 ;  /* 0x000000000000781c */ /* 0x001fda0003f0f008 */
[----:B------:R-:W-:Y:S05]  /*0aa0*/  @!P0 BRA `(.L_x_12810) ;  /* 0xfffffffc00f08947 */ /* 0x000fea000383ffff */
[----:B------:R-:W2:Y:S01]  /*0ab0*/  LDL.LU R2, [R1+0x49c] ;  /* 0x00049c0001027983 */ /* 0x000ea20000300800 */
[----:B------:R-:W0:Y:S01]  /*0ac0*/  S2UR UR5, SR_CgaCtaId ;  /* 0x00000000000579c3 */ /* 0x000e220000008800 */
[----:B------:R-:W-:Y:S01]  /*0ad0*/  UMOV UR4, 0x400 ;  /* 0x0000040000047882 */ /* 0x000fe20000000000 */
[----:B------:R-:W-:Y:S01]  /*0ae0*/  UIADD3 UR39, UP0, UR37, 0x218, URZ ;  /* 0x0000021825277890 */ /* 0x000fe2000ff1e03f */
[----:B------:R-:W1:Y:S01]  /*0af0*/  S2R R0, SR_TID.X ;  /* 0x0000000000007919 */ /* 0x000e620000002100 */
[----:B------:R-:W-:Y:S02]  /*0b00*/  UIADD3 UR46, UP1, UR37, 0x224, URZ ;  /* 0x00000224252e7890 */ /* 0x000fe4000ff3e03f */
[----:B------:R-:W-:Y:S01]  /*0b10*/  UIADD3.X UR47, URZ, UR36, URZ, UP0, !UPT ;  /* 0x000000243f2f7290 */ /* 0x000fe200087fe43f */
[----:B------:R-:W-:Y:S01]  /*0b20*/  STL.64 [R1+0x218], RZ ;  /* 0x000218ff01007387 */ /* 0x000fe20000100a00 */
[----:B------:R-:W-:-:S03]  /*0b30*/  UIADD3.X UR48, URZ, UR36, URZ, UP1, !UPT ;  /* 0x000000243f307290 */ /* 0x000fc60008ffe43f */
[----:B------:R-:W-:Y:S04]  /*0b40*/  STL [R1+0x220], RZ ;  /* 0x000220ff01007387 */ /* 0x000fe80000100800 */
[----:B------:R-:W-:Y:S01]  /*0b50*/  STL [R1+0x224], RZ ;  /* 0x000224ff01007387 */ /* 0x000fe20000100800 */
[----:B0-----:R-:W-:-:S06]  /*0b60*/  ULEA UR4, UR5, UR4, 0x18 ;  /* 0x0000000405047291 */ /* 0x001fcc000f8ec03f */
[----:B------:R-:W-:Y:S01]  /*0b70*/  IMAD.U32 R144, RZ, RZ, UR4 ;  /* 0x00000004ff907e24 */ /* 0x000fe2000f8e00ff */
[----:B------:R-:W-:Y:S06]  /*0b80*/  BAR.ARV 0x8, 0x180 ;  /* 0x0206000000007b1d */ /* 0x000fec0000002000 */
[----:B-1----:R-:W-:Y:S01]  /*0b90*/  SHF.R.U32.HI R11, RZ, 0x7, R0 ;  /* 0x00000007ff0b7819 */ /* 0x002fe20000011600 */
[----:B------:R-:W-:-:S03]  /*0ba0*/  ULDC UR4, c[0x0][0xd3c] ;  /* 0x00034f0000047ab9 */ /* 0x000fc60000000800 */
[----:B------:R-:W-:-:S13]  /*0bb0*/  ISETP.NE.AND P0, PT, R11, 0x1, PT ;  /* 0x000000010b00780c */ /* 0x000fda0003f05270 */
[----:B------:R-:W-:Y:S08]  /*0bc0*/  @!P0 BAR.ARV 0x9, 0x100 ;  /* 0x0244000000008b1d */ /* 0x000ff00000002000 */
[----:B------:R-:W-:Y:S06]  /*0bd0*/  BAR.SYNC.DEFER_BLOCKING 0x5, 0x180 ;  /* 0x0146000000007b1d */ /* 0x000fec0000010000 */
[----:B------:R-:W0:Y:S02]  /*0be0*/  LDS.128 R120, [R144+0x324d0] ;  /* 0x0324d00090787984 */ /* 0x000e240000000c00 */
[----:B------:R-:W-:Y:S06]  /*0bf0*/  BAR.ARV 0x4, 0x180 ;  /* 0x0106000000007b1d */ /* 0x000fec0000002000 */
[----:B--2---:R-:W-:-:S04]  /*0c00*/  LOP3.LUT R2, R2, 0xffefffff, RZ, 0xc0, !PT ;  /* 0xffefffff02027812 */ /* 0x004fc800078ec0ff */
[----:B------:R-:W-:Y:S02]  /*0c10*/  @P0 LOP3.LUT R2, R2, 0x100000, RZ, 0xfc, !PT ;  /* 0x0010000002020812 */ /* 0x000fe400078efcff */
[----:B0-----:R-:W-:-:S03]  /*0c20*/  ISETP.GE.AND P0, PT, R123, UR4, PT ;  /* 0x000000047b007c0c */ /* 0x001fc6000bf06270 */
[----:B------:R0:W-:Y:S10]  /*0c30*/  STL [R1+0x49c], R2 ;  /* 0x00049c0201007387 */ /* 0x0001f40000100800 */
[----:B0-----:R-:W-:Y:S05]  /*0c40*/  @P0 BRA `(.L_x_12811) ;  /* 0x0000036c00940947 */ /* 0x001fea0003800000 */
[----:B------:R-:W-:Y:S01]  /*0c50*/  VIADD R201, R0, 0xffffff80 ;  /* 0xffffff8000c97836 */ /* 0x000fe20000000000 */
[C---:B------:R-:W-:Y:S01]  /*0c60*/  IADD3 R188, -R11.reuse, 0xb, RZ ;  /* 0x0000000b0bbc7810 */ /* 0x040fe20007ffe1ff */
[----:B------:R-:W-:Y:S02]  /*0c70*/  VIADD R180, R11, 0x8 ;  /* 0x000000080bb47836 */ /* 0x000fe40000000000 */
[----:B------:R-:W-:Y:S01]  /*0c80*/  IMAD.MOV.U32 R152, RZ, RZ, RZ ;  /* 0x000000ffff987224 */ /* 0x000fe200078e00ff */
[----:B------:R-:W-:Y:S01]  /*0c90*/  SHF.R.S32.HI R0, RZ, 0x1f, R201 ;  /* 0x0000001fff007819 */ /* 0x000fe200000114c9 */
[----:B------:R-:W-:-:S03]  /*0ca0*/  IMAD.MOV.U32 R157, RZ, RZ, RZ ;  /* 0x000000ffff9d7224 */ /* 0x000fc600078e00ff */
[CC--:B------:R-:W-:Y:S02]  /*0cb0*/  LEA.HI R2, R0.reuse, R201.reuse, RZ, 0x7 ;  /* 0x000000c900027211 */ /* 0x0c0fe400078f38ff */
[-C--:B------:R-:W-:Y:S02]  /*0cc0*/  LEA.HI R7, R0, R201.reuse, RZ, 0x4 ;  /* 0x000000c900077211 */ /* 0x080fe400078f20ff */
[----:B------:R-:W-:Y:S02]  /*0cd0*/  LOP3.LUT R226, R2, 0xffffff80, RZ, 0xc0, !PT ;  /* 0xffffff8002e27812 */ /* 0x000fe400078ec0ff */
[----:B------:R-:W-:Y:S02]  /*0ce0*/  SHF.R.S32.HI R233, RZ, 0x7, R2 ;  /* 0x00000007ffe97819 */ /* 0x000fe40000011402 */
[----:B------:R-:W-:Y:S01]  /*0cf0*/  LEA.HI R9, R0, R201, RZ, 0x5 ;  /* 0x000000c900097211 */ /* 0x000fe200078f28ff */
[----:B------:R-:W-:Y:S01]  /*0d00*/  IMAD.IADD R226, R201, 0x1, -R226 ;  /* 0x00000001c9e27824 */ /* 0x000fe200078e0ae2 */
[----:B------:R-:W-:-:S02]  /*0d10*/  LEA.HI R2, R2, R233, RZ, 0x1 ;  /* 0x000000e902027211 */ /* 0x000fc400078f08ff */
[----:B------:R-:W-:Y:S02]  /*0d20*/  SHF.R.S32.HI R10, RZ, 0x4, R7 ;  /* 0x00000004ff0a7819 */ /* 0x000fe40000011407 */
        /* <DEDUP_REMOVED lines=9> */
[C---:B------:R-:W-:Y:S02]  /*0dc0*/  LOP3.LUT R8, R7.reuse, 0x3fffff0, RZ, 0xc0, !PT ;  /* 0x03fffff007087812 */ /* 0x040fe400078ec0ff */
[----:B------:R-:W-:Y:S02]  /*0dd0*/  LOP3.LUT R6, R6, 0xfffffff8, RZ, 0xc0, !PT ;  /* 0xfffffff806067812 */ /* 0x000fe400078ec0ff */
[----:B------:R-:W-:Y:S01]  /*0de0*/  LEA.HI R7, R7, R10, RZ, 0x1 ;  /* 0x0000000a07077211 */ /* 0x000fe200078f08ff */
[----:B------:R-:W-:Y:S01]  /*0df0*/  IMAD.IADD R8, R201, 0x1, -R8 ;  /* 0x00000001c9087824 */ /* 0x000fe200078e0a08 */
[----:B------:R-:W-:Y:S01]  /*0e00*/  SHF.R.S32.HI R9, RZ, 0x5, R9 ;  /* 0x00000005ff097819 */ /* 0x000fe20000011409 */
[----:B------:R-:W-:Y:S01]  /*0e10*/  IMAD.IADD R6, R5, 0x1, -R6 ;  /* 0x0000000105067824 */ /* 0x000fe200078e0a06 */
[----:B------:R-:W-:-:S03]  /*0e20*/  LOP3.LUT R7, R7, 0x1ffffffe, RZ, 0xc0, !PT ;  /* 0x1ffffffe07077812 */ /* 0x000fc600078ec0ff */
[----:B------:R-:W-:Y:S02]  /*0e30*/  IMAD R3, R3, 0x10, R6 ;  /* 0x0000001003037824 */ /* 0x000fe400078e0206 */
[----:B------:R-:W-:Y:S02]  /*0e40*/  IMAD.IADD R7, R10, 0x1, -R7 ;  /* 0x000000010a077824 */ /* 0x000fe400078e0a07 */
[----:B------:R-:W-:Y:S01]  /*0e50*/  IMAD R192, R2, 0x40, R3 ;  /* 0x0000004002c07824 */ /* 0x000fe200078e0203 */
[CC--:B------:R-:W-:Y:S01]  /*0e60*/  LEA.HI R2, R0.reuse, R201.reuse, RZ, 0x2 ;  /* 0x000000c900027211 */ /* 0x0c0fe200078f10ff */
[C---:B------:R-:W-:Y:S01]  /*0e70*/  IMAD R8, R9.reuse, 0x10, R8 ;  /* 0x0000001009087824 */ /* 0x040fe200078e0208 */
[----:B------:R-:W-:Y:S01]  /*0e80*/  LEA.HI R3, R0, R201, RZ, 0x3 ;  /* 0x000000c900037211 */ /* 0x000fe200078f18ff */
[----:B------:R-:W-:Y:S01]  /*0e90*/  IMAD.SHL.U32 R167, R9, 0x200, RZ ;  /* 0x0000020009a77824 */ /* 0x000fe200078e00ff */
[----:B------:R-:W-:Y:S01]  /*0ea0*/  LOP3.LUT R0, R2, 0xfffffffc, RZ, 0xc0, !PT ;  /* 0xfffffffc02007812 */ /* 0x000fe200078ec0ff */
[----:B------:R-:W-:Y:S01]  /*0eb0*/  IMAD R8, R8, 0x8, R7 ;  /* 0x0000000808087824 */ /* 0x000fe200078e0207 */
[----:B------:R-:W-:-:S02]  /*0ec0*/  SHF.R.S32.HI R153, RZ, 0x2, R2 ;  /* 0x00000002ff997819 */ /* 0x000fc40000011402 */
[----:B------:R-:W-:Y:S01]  /*0ed0*/  SHF.R.S32.HI R2, RZ, 0x1f, R2 ;  /* 0x0000001fff027819 */ /* 0x000fe20000011402 */
[----:B------:R-:W-:Y:S01]  /*0ee0*/  IMAD.IADD R221, R201, 0x1, -R0 ;  /* 0x00000001c9dd7824 */ /* 0x000fe200078e0a00 */
[----:B------:R-:W-:Y:S01]  /*0ef0*/  LOP3.LUT R6, R3, 0xfffffff8, RZ, 0xc0, !PT ;  /* 0xfffffff803067812 */ /* 0x000fe200078ec0ff */
[----:B------:R-:W-:Y:S01]  /*0f00*/  VIADD R156, R153, 0x40 ;  /* 0x00000040999c7836 */ /* 0x000fe20000000000 */
[----:B------:R-:W-:Y:S01]  /*0f10*/  LEA.HI R2, R2, R153, RZ, 0x3 ;  /* 0x0000009902027211 */ /* 0x000fe200078f18ff */
[----:B------:R-:W-:Y:S01]  /*0f20*/  IMAD.SHL.U32 R22, R221, 0x8, RZ ;  /* 0x00000008dd167824 */ /* 0x000fe200078e00ff */
[----:B------:R-:W-:Y:S01]  /*0f30*/  SHF.R.S32.HI R210, RZ, 0x3, R3 ;  /* 0x00000003ffd27819 */ /* 0x000fe20000011403 */
[----:B------:R-:W-:Y:S01]  /*0f40*/  IMAD.IADD R3, R201, 0x1, -R6 ;  /* 0x00000001c9037824 */ /* 0x000fe200078e0a06 */
[----:B------:R-:W-:Y:S01]  /*0f50*/  LOP3.LUT R2, R2, 0xfffffff8, RZ, 0xc0, !PT ;  /* 0xfffffff802027812 */ /* 0x000fe200078ec0ff */
[----:B------:R-:W-:Y:S01]  /*0f60*/  IMAD.SHL.U32 R172, R156, 0x40, RZ ;  /* 0x000000409cac7824 */ /* 0x000fe200078e00ff */
[----:B------:R-:W-:Y:S01]  /*0f70*/  LEA.HI R0, R221, R221, RZ, 0x1 ;  /* 0x000000dddd007211 */ /* 0x000fe200078f08ff */
[C---:B------:R-:W-:Y:S01]  /*0f80*/  IMAD.SHL.U32 R160, R3.reuse, 0x8, RZ ;  /* 0x0000000803a07824 */ /* 0x040fe200078e00ff */
[----:B------:R-:W-:Y:S01]  /*0f90*/  SHF.R.S32.HI R164, RZ, 0x1f, R153 ;  /* 0x0000001fffa47819 */ /* 0x000fe20000011499 */
[----:B------:R-:W-:Y:S01]  /*0fa0*/  IMAD R220, R3, 0x20, R210 ;  /* 0x0000002003dc7824 */ /* 0x000fe200078e02d2 */
[----:B------:R-:W-:Y:S01]  /*0fb0*/  SHF.R.S32.HI R3, RZ, 0x1f, R156 ;  /* 0x0000001fff037819 */ /* 0x000fe2000001149c */
[----:B------:R-:W-:Y:S01]  /*0fc0*/  IMAD.IADD R223, R153, 0x1, -R2 ;  /* 0x0000000199df7824 */ /* 0x000fe200078e0a02 */
[----:B------:R-:W-:Y:S01]  /*0fd0*/  LOP3.LUT R0, R0, 0x1ffffffe, RZ, 0xc0, !PT ;  /* 0x1ffffffe00007812 */ /* 0x000fe200078ec0ff */
[----:B------:R-:W-:Y:S01]  /*0fe0*/  IMAD.SHL.U32 R154, R221, 0x4, RZ ;  /* 0x00000004dd9a7824 */ /* 0x000fe200078e00ff */
[----:B------:R-:W-:Y:S01]  /*0ff0*/  LEA.HI R2, R3, R156, RZ, 0x3 ;  /* 0x0000009c03027211 */ /* 0x000fe200078f18ff */
[----:B------:R-:W-:Y:S01]  /*1000*/  IMAD.SHL.U32 R166, R223, 0x40, RZ ;  /* 0x00000040dfa67824 */ /* 0x000fe200078e00ff */
[----:B------:R-:W-:Y:S01]  /*1010*/  LOP3.LUT R172, R172, 0x1c0, RZ, 0xc0, !PT ;  /* 0x000001c0acac7812 */ /* 0x000fe200078ec0ff */
[----:B------:R-:W-:Y:S01]  /*1020*/  IMAD.IADD R5, R221, 0x1, -R0 ;  /* 0x00000001dd057824 */ /* 0x000fe200078e0a00 */
[----:B------:R-:W-:Y:S01]  /*1030*/  LOP3.LUT R3, R4, 0x7ffffffc, RZ, 0xc0, !PT ;  /* 0x7ffffffc04037812 */ /* 0x000fe200078ec0ff */
[----:B------:R-:W-:Y:S01]  /*1040*/  IMAD.SHL.U32 R2, R2, 0x40, RZ ;  /* 0x0000004002027824 */ /* 0x000fe200078e00ff */
[----:B------:R-:W-:Y:S01]  /*1050*/  LOP3.LUT R166, R166, 0x1c0, RZ, 0xc0, !PT ;  /* 0x000001c0a6a67812 */ /* 0x000fe200078ec0ff */
[----:B------:R-:W-:Y:S01]  /*1060*/  VIADD R158, R154, 0x10 ;  /* 0x000000109a9e7836 */ /* 0x000fe20000000000 */
[----:B------:R-:W-:Y:S01]  /*1070*/  SHF.R.U32.HI R174, RZ, 0x3, R172 ;  /* 0x00000003ffae7819 */ /* 0x000fe200000116ac */
[----:B------:R-:W-:Y:S01]  /*1080*/  VIADD R162, R160, 0x40 ;  /* 0x00000040a0a27836 */ /* 0x000fe20000000000 */
[--C-:B------:R-:W-:Y:S01]  /*1090*/  LOP3.LUT R4, R172, 0x38, R22.reuse, 0xf8, !PT ;  /* 0x00000038ac047812 */ /* 0x100fe200078ef816 */
[----:B------:R-:W-:Y:S01]  /*10a0*/  VIADD R161, R160, 0x80 ;  /* 0x00000080a0a17836 */ /* 0x000fe20000000000 */
[----:B------:R-:W-:Y:S01]  /*10b0*/  LOP3.LUT R175, R2, 0xfffffe00, RZ, 0xc0, !PT ;  /* 0xfffffe0002af7812 */ /* 0x000fe200078ec0ff */
[----:B------:R-:W-:Y:S01]  /*10c0*/  VIADD R163, R160, 0xc0 ;  /* 0x000000c0a0a37836 */ /* 0x000fe20000000000 */
[----:B------:R-:W-:Y:S01]  /*10d0*/  LOP3.LUT R0, R166, 0x18, R22, 0xf8, !PT ;  /* 0x00000018a6007812 */ /* 0x000fe200078ef816 */
[----:B------:R-:W-:Y:S01]  /*10e0*/  IMAD.IADD R3, R226, 0x1, -R3 ;  /* 0x00000001e2037824 */ /* 0x000fe200078e0a03 */
[----:B------:R-:W-:Y:S01]  /*10f0*/  SHF.R.U32.HI R173, RZ, 0x3, R166 ;  /* 0x00000003ffad7819 */ /* 0x000fe200000116a6 */
[----:B------:R-:W-:Y:S01]  /*1100*/  IMAD.SHL.U32 R235, R8, 0x8, RZ ;  /* 0x0000000808eb7824 */ /* 0x000fe200078e00ff */
[----:B------:R-:W-:Y:S01]  /*1110*/  LOP3.LUT R7, R175, R4, R174, 0xf6, !PT ;  /* 0x00000004af077212 */ /* 0x000fe200078ef6ae */
[----:B------:R-:W-:Y:S01]  /*1120*/  IMAD.SHL.U32 R193, R3, 0x2, RZ ;  /* 0x0000000203c17824 */ /* 0x000fe200078e00ff */
[----:B------:R-:W-:Y:S01]  /*1130*/  LOP3.LUT R227, R0, R173, RZ, 0x3c, !PT ;  /* 0x000000ad00e37212 */ /* 0x000fe200078e3cff */
[----:B------:R-:W-:Y:S01]  /*1140*/  IMAD R234, R5, 0x8, R192 ;  /* 0x0000000805ea7824 */ /* 0x000fe200078e02c0 */
[----:B------:R-:W-:Y:S01]  /*1150*/  SHF.R.S32.HI R176, RZ, 0x1f, R156 ;  /* 0x0000001fffb07819 */ /* 0x000fe2000001149c */
[----:B------:R-:W-:Y:S01]  /*1160*/  IMAD R224, R7, 0x2, R144 ;  /* 0x0000000207e07824 */ /* 0x000fe200078e0290 */
[----:B------:R-:W-:-:S02]  /*1170*/  SHF.R.S32.HI R23, RZ, 0x1f, R22 ;  /* 0x0000001fff177819 */ /* 0x000fc40000011416 */
[----:B------:R-:W-:Y:S02]  /*1180*/  SHF.R.S32.HI R184, RZ, 0x1f, R160 ;  /* 0x0000001fffb87819 */ /* 0x000fe400000114a0 */
[----:B------:R-:W-:Y:S02]  /*1190*/  SHF.R.S32.HI R222, RZ, 0x1f, R158 ;  /* 0x0000001fffde7819 */ /* 0x000fe4000001149e */
[----:B------:R-:W-:Y:S02]  /*11a0*/  SHF.R.S32.HI R183, RZ, 0x1f, R162 ;  /* 0x0000001fffb77819 */ /* 0x000fe400000114a2 */
[----:B------:R-:W-:Y:S02]  /*11b0*/  SHF.R.S32.HI R182, RZ, 0x1f, R161 ;  /* 0x0000001fffb67819 */ /* 0x000fe400000114a1 */
[----:B------:R-:W-:Y:S02]  /*11c0*/  SHF.R.S32.HI R181, RZ, 0x1f, R163 ;  /* 0x0000001fffb57819 */ /* 0x000fe400000114a3 */
[----:B------:R-:W-:-:S07]  /*11d0*/  LOP3.LUT R159, R227, R167, RZ, 0xfc, !PT ;  /* 0x000000a7e39f7212 */ /* 0x000fce00078efcff */
.L_x_13026:
        /* <DEDUP_REMOVED lines=12> */
[----:B------:R-:W1:Y:S01]  /*12a0*/  @P1 LDC.64 R2, c[0x0][0xb20] ;  /* 0x0002c800ff021b82 */ /* 0x000e620000000a00 */
[----:B------:R-:W-:Y:S01]  /*12b0*/  ISETP.NE.AND.EX P0, PT, RZ, UR5, PT, P0 ;  /* 0x00000005ff007c0c */ /* 0x000fe2000bf05300 */
[----:B0--3--:R-:W-:-:S06]  /*12c0*/  IMAD.WIDE R8, R123, 0x4, R4 ;  /* 0x000000047b087825 */ /* 0x009fcc00078e0204 */
        /* <DEDUP_REMOVED lines=28> */
.L_x_12812:
        /* <DEDUP_REMOVED lines=10> */
.L_x_12813:
[----:B------:R-:W-:Y:S05]  /*1530*/  @!P0 BRA `(.L_x_12814) ;  /* 0x00000000000c8947 */ /* 0x000fea0003800000 */
[----:B------:R-:W2:Y:S04]  /*1540*/  LDG.E R3, desc[UR42][R8.64] ;  /* 0x0000002a08037981 */ /* 0x000ea8000c1e1900 */
[----:B------:R-:W2:Y:S02]  /*1550*/  LDG.E R28, desc[UR42][R8.64+0x4] ;  /* 0x0000042a081c7981 */ /* 0x000ea4000c1e1900 */
[----:B--2---:R-:W-:-:S07]  /*1560*/  IMAD.IADD R28, R28, 0x1, -R3 ;  /* 0x000000011c1c7824 */ /* 0x004fce00078e0a03 */
.L_x_12814:
[----:B------:R-:W-:Y:S01]  /*1570*/  ULDC.64 UR4, c[0x0][0xb08] ;  /* 0x0002c20000047ab9 */ /* 0x000fe20000000a00 */
[----:B------:R-:W1:Y:S01]  /*1580*/  LDC R8, c[0x0][0x448] ;  /* 0x00011200ff087b82 */ /* 0x000e620000000800 */
[----:B------:R-:W-:-:S04]  /*1590*/  ISETP.NE.U32.AND P0, PT, RZ, UR4, PT ;  /* 0x00000004ff007c0c */ /* 0x000fc8000bf05070 */
[----:B------:R-:W-:Y:S01]  /*15a0*/  ISETP.NE.AND.EX P0, PT, RZ, UR5, PT, P0 ;  /* 0x00000005ff007c0c */ /* 0x000fe2000bf05300 */
[----:B------:R-:W-:Y:S02]  /*15b0*/  ULDC.64 UR4, c[0x0][0xb28] ;  /* 0x0002ca0000047ab9 */ /* 0x000fe40000000a00 */
[----:B------:R-:W-:Y:S01]  /*15c0*/  ISETP.NE.U32.AND P1, PT, RZ, UR4, PT ;  /* 0x00000004ff007c0c */ /* 0x000fe2000bf25070 */
[----:B0----5:R-:W-:Y:S01]  /*15d0*/  IMAD.MOV.U32 R2, RZ, RZ, R28 ;  /* 0x000000ffff027224 */ /* 0x021fe200078e001c */
[----:B------:R-:W0:Y:S02]  /*15e0*/  LDC.64 R12, c[0x0][0xad8] ;  /* 0x0002b600ff0c7b82 */ /* 0x000e240000000a00 */
[----:B------:R-:W-:-:S06]  /*15f0*/  ISETP.NE.AND.EX P1, PT, RZ, UR5, PT, P1 ;  /* 0x00000005ff007c0c */ /* 0x000fcc000bf25310 */
[----:B------:R-:W2:Y:S08]  /*1600*/  @P0 LDC.64 R4, c[0x0][0xb08] ;  /* 0x0002c200ff040b82 */ /* 0x000eb00000000a00 */
[----:B------:R-:W3:Y:S01]  /*1610*/  @P1 LDC.64 R6, c[0x0][0xb28] ;  /* 0x0002ca00ff061b82 */ /* 0x000ee20000000a00 */
[----:B--2---:R-:W-:-:S05]  /*1620*/  @P0 IMAD.WIDE R4, R123, 0x4, R4 ;  /* 0x000000047b040825 */ /* 0x004fca00078e0204 */
[----:B------:R-:W2:Y:S04]  /*1630*/  @P0 LDG.E R0, desc[UR42][R4.64] ;  /* 0x0000002a04000981 */ /* 0x000ea8000c1e1900 */
[----:B------:R-:W2:Y:S01]  /*1640*/  @P0 LDG.E R3, desc[UR42][R4.64+0x4] ;  /* 0x0000042a04030981 */ /* 0x000ea2000c1e1900 */
[----:B---3--:R-:W-:-:S05]  /*1650*/  @P1 IMAD.WIDE R6, R123, 0x4, R6 ;  /* 0x000000047b061825 */ /* 0x008fca00078e0206 */
[----:B------:R3:W5:Y:S01]  /*1660*/  @P1 LDG.E R2, desc[UR42][R6.64] ;  /* 0x0000002a06021981 */ /* 0x000762000c1e1900 */
[----:B-1----:R-:W-:Y:S01]  /*1670*/  ISETP.NE.AND P1, PT, R8, 0x1, PT ;  /* 0x000000010800780c */ /* 0x002fe20003f25270 */
[----:B------:R-:W-:Y:S01]  /*1680*/  IMAD.SHL.U32 R177, R121, 0x80, RZ ;  /* 0x0000008079b17824 */ /* 0x000fe200078e00ff */
[----:B0-----:R-:W-:Y:S01]  /*1690*/  ISETP.GE.AND P2, PT, R13, 0x1, PT ;  /* 0x000000010d00780c */ /* 0x001fe20003f46270 */
[----:B------:R-:W-:-:S10]  /*16a0*/  IMAD.IADD R11, R28, 0x1, -R11 ;  /* 0x000000011c0b7824 */ /* 0x000fd400078e0a0b */
[----:B------:R-:W0:Y:S08]  /*16b0*/  @P1 LDC R8, c[0x0][0x44c] ;  /* 0x00011300ff081b82 */ /* 0x000e300000000800 */
[----:B------:R-:W1:Y:S01]  /*16c0*/  @P1 LDC R9, c[0x0][0x450] ;  /* 0x00011400ff091b82 */ /* 0x000e620000000800 */
[----:B--2---:R-:W-:Y:S02]  /*16d0*/  @P0 IMAD.IADD R58, R3, 0x1, -R0 ;  /* 0x00000001033a0824 */ /* 0x004fe400078e0a00 */
[----:B------:R-:W-:-:S02]  /*16e0*/  VIADD R3, R177, 0x7f ;  /* 0x0000007fb1037836 */ /* 0x000fc40000000000 */
[----:B------:R-:W-:Y:S02]  /*16f0*/  IMAD.IADD R25, R11, 0x1, R58 ;  /* 0x000000010b197824 */ /* 0x000fe400078e023a */
[----:B0-----:R-:W-:-:S03]  /*1700*/  @P1 IMAD.HI.U32 R4, R3, R8, RZ ;  /* 0x0000000803041227 */ /* 0x001fc600078e00ff */
[C---:B------:R-:W-:Y:S01]  /*1710*/  IADD3 R187, R25.reuse, 0x1, -R24 ;  /* 0x0000000119bb7810 */ /* 0x040fe20007ffe818 */
[----:B------:R-:W-:Y:S01]  /*1720*/  VIADD R0, R25, 0x5f ;  /* 0x0000005f19007836 */ /* 0x000fe20000000000 */
[----:B-1----:R-:W-:-:S03]  /*1730*/  @P1 SHF.R.U32.HI R3, RZ, R9, R4 ;  /* 0x00000009ff031219 */ /* 0x002fc60000011604 */
[----:B------:R-:W-:-:S04]  /*1740*/  IMAD.HI R0, R0, 0x2aaaaaab, RZ ;  /* 0x2aaaaaab00007827 */ /* 0x000fc800078e02ff */
[----:B---3--:R-:W-:Y:S01]  /*1750*/  IMAD.IADD R7, R187, 0x1, R3 ;  /* 0x00000001bb077824 */ /* 0x008fe200078e0203 */
[----:B------:R-:W-:-:S04]  /*1760*/  SHF.R.U32.HI R185, RZ, 0x1f, R0 ;  /* 0x0000001fffb97819 */ /* 0x000fc80000011600 */
        /* <DEDUP_REMOVED lines=14> */
.L_x_12817:
[----:B------:R-:W-:-:S13]  /*1850*/  ISETP.NE.AND P0, PT, R13, 0x1, PT ;  /* 0x000000010d00780c */ /* 0x000fda0003f05270 */
[----:B------:R-:W0:Y:S02]  /*1860*/  @P0 LDC.64 R4, c[0x0][0xae0] ;  /* 0x0002b800ff040b82 */ /* 0x000e240000000a00 */
[----:B0-----:R-:W-:-:S05]  /*1870*/  @P0 IMAD.HI.U32 R4, R3, R4, RZ ;  /* 0x0000000403040227 */ /* 0x001fca00078e00ff */
[----:B------:R-:W-:-:S07]  /*1880*/  @P0 SHF.R.U32.HI R3, RZ, R5, R4 ;  /* 0x00000005ff030219 */ /* 0x000fce0000011604 */
.L_x_12818:
[----:B------:R-:W-:Y:S05]  /*1890*/  BSYNC B0 ;  /* 0x0000000000007941 */ /* 0x000fea0003800000 */
.L_x_12816:
[----:B------:R-:W-:-:S05]  /*18a0*/  IMAD R3, R3, R13, R13 ;  /* 0x0000000d03037224 */ /* 0x000fca00078e020d */
[----:B------:R-:W-:-:S07]  /*18b0*/  VIMNMX R0, R0, R3, PT ;  /* 0x0000000300007248 */ /* 0x000fce0003fe0100 */
.L_x_12815:
        /* <DEDUP_REMOVED lines=20> */
.L_x_12821:
[----:B------:R-:W-:-:S13]  /*1a00*/  ISETP.NE.AND P0, PT, R13, 0x1, PT ;  /* 0x000000010d00780c */ /* 0x000fda0003f05270 */
[----:B------:R-:W0:Y:S02]  /*1a10*/  @P0 LDC.64 R6, c[0x0][0xae0] ;  /* 0x0002b800ff060b82 */ /* 0x000e240000000a00 */
[----:B0-----:R-:W-:-:S05]  /*1a20*/  @P0 IMAD.HI.U32 R6, R3, R6, RZ ;  /* 0x0000000603060227 */ /* 0x001fca00078e00ff */
[----:B------:R-:W-:-:S07]  /*1a30*/  @P0 SHF.R.U32.HI R3, RZ, R7, R6 ;  /* 0x00000007ff030219 */ /* 0x000fce0000011606 */
.L_x_12822:
[----:B------:R-:W-:Y:S05]  /*1a40*/  BSYNC B0 ;  /* 0x0000000000007941 */ /* 0x000fea0003800000 */
.L_x_12820:
[----:B------:R-:W-:-:S05]  /*1a50*/  IMAD R3, R3, R13, RZ ;  /* 0x0000000d03037224 */ /* 0x000fca00078e02ff */
[----:B------:R-:W-:-:S07]  /*1a60*/  VIMNMX R4, R4, R3, !PT ;  /* 0x0000000304047248 */ /* 0x000fce0007fe0100 */
.L_x_12819:
        /* <DEDUP_REMOVED lines=44> */
.L_x_12825:
[----:B------:R-:W-:Y:S05]  /*1d30*/  BSYNC B6 ;  /* 0x0000000000067941 */ /* 0x000fea0003800000 */
.L_x_12824:
        /* <DEDUP_REMOVED lines=20> */
.L_x_12827:
[----:B------:R-:W-:Y:S05]  /*1e80*/  BSYNC B6 ;  /* 0x0000000000067941 */ /* 0x000fea0003800000 */
.L_x_12826:
        /* <DEDUP_REMOVED lines=8> */
[----:B------:R-:W-:Y:S01]  /*1f10*/  SHF.R.S32.HI R10, RZ, 0x1f, R122 ;  /* 0x0000001fff0a7819 */ /* 0x000fe2000001147a */
[C---:B------:R-:W-:Y:S02]  /*1f20*/  VIADD R60, R22.reuse, 0x20 ;  /* 0x00000020163c7836 */ /* 0x040fe40000000000 */
[C---:B------:R-:W-:Y:S01]  /*1f30*/  VIADD R11, R22.reuse, 0xc0 ;  /* 0x000000c0160b7836 */ /* 0x040fe20000000000 */
[----:B------:R-:W2:Y:S08]  /*1f40*/  LDC R73, c[0x0][0x3f4] ;  /* 0x0000fd00ff497b82 */ /* 0x000eb00000000800 */
[----:B------:R-:W3:Y:S01]  /*1f50*/  @P0 LDC.64 R4, c[0x0][0xaf0] ;  /* 0x0002bc00ff040b82 */ /* 0x000ee20000000a00 */
[----:B------:R-:W-:-:S02]  /*1f60*/  VIADD R61, R22, 0x40 ;  /* 0x00000040163d7836 */ /* 0x000fc40000000000 */
[C---:B------:R-:W-:Y:S02]  /*1f70*/  VIADD R62, R22.reuse, 0x60 ;  /* 0x00000060163e7836 */ /* 0x040fe40000000000 */
[----:B------:R-:W-:-:S03]  /*1f80*/  VIADD R12, R22, 0xe0 ;  /* 0x000000e0160c7836 */ /* 0x000fc60000000000 */
[----:B------:R-:W4:Y:S08]  /*1f90*/  LDC.64 R14, c[0x0][0x408] ;  /* 0x00010200ff0e7b82 */ /* 0x000f300000000a00 */
[----:B------:R-:W2:Y:S01]  /*1fa0*/  LDC.64 R54, c[0x0][0x3f8] ;  /* 0x0000fe00ff367b82 */ /* 0x000ea20000000a00 */
[----:B---3--:R-:W-:-:S05]  /*1fb0*/  @P0 IMAD.WIDE R4, R123, 0x4, R4 ;  /* 0x000000047b040825 */ /* 0x008fca00078e0204 */
[----:B------:R3:W3:Y:S01]  /*1fc0*/  @P0 LDG.E R123, desc[UR42][R4.64] ;  /* 0x0000002a047b0981 */ /* 0x0006e2000c1e1900 */
[----:B------:R-:W-:Y:S01]  /*1fd0*/  SHF.R.S32.HI R43, RZ, 0x1f, R56 ;  /* 0x0000001fff2b7819 */ /* 0x000fe20000011438 */
[-C--:B-1----:R-:W-:Y:S01]  /*1fe0*/  IMAD.WIDE.U32 R6, R56, R8.reuse, RZ ;  /* 0x0000000838067225 */ /* 0x082fe200078e00ff */
[----:B------:R-:W-:Y:S02]  /*1ff0*/  ISETP.NE.U32.AND P0, PT, RZ, UR6, PT ;  /* 0x00000006ff007c0c */ /* 0x000fe4000bf05070 */
[----:B0-----:R-:W-:Y:S01]  /*2000*/  SHF.R.U32.HI R21, RZ, 0x7, R21 ;  /* 0x00000007ff157819 */ /* 0x001fe20000011615 */
[----:B------:R-:W-:Y:S01]  /*2010*/  IMAD R0, R43, R8, RZ ;  /* 0x000000082b007224 */ /* 0x000fe200078e02ff */
[----:B------:R-:W-:Y:S01]  /*2020*/  ISETP.NE.AND.EX P0, PT, RZ, UR7, PT, P0 ;  /* 0x00000007ff007c0c */ /* 0x000fe2000bf05300 */
[----:B------:R-:W-:Y:S01]  /*2030*/  VIADD R63, R22, 0x80 ;  /* 0x00000080163f7836 */ /* 0x000fe20000000000 */
[----:B------:R-:W-:Y:S01]  /*2040*/  ISETP.NE.AND P6, PT, R21, 0x1, PT ;  /* 0x000000011500780c */ /* 0x000fe20003fc5270 */
[----:B------:R-:W-:Y:S01]  /*2050*/  IMAD R3, R56, R9, R0 ;  /* 0x0000000938037224 */ /* 0x000fe200078e0200 */
[----:B------:R-:W-:Y:S01]  /*2060*/  SHF.R.S32.HI R155, RZ, 0x1f, R154 ;  /* 0x0000001fff9b7819 */ /* 0x000fe2000001149a */
[----:B------:R-:W-:Y:S01]  /*2070*/  VIADD R64, R22, 0xa0 ;  /* 0x000000a016407836 */ /* 0x000fe20000000000 */
[----:B------:R-:W-:Y:S01]  /*2080*/  SHF.L.U64.HI R65, R8, 0x6, R9 ;  /* 0x0000000608417819 */ /* 0x000fe20000010209 */
[----:B------:R-:W-:Y:S01]  /*2090*/  IMAD.IADD R7, R7, 0x1, R3 ;  /* 0x0000000107077824 */ /* 0x000fe200078e0203 */
[----:B----4-:R-:W-:Y:S01]  /*20a0*/  SHF.L.U64.HI R67, R14, 0x6, R15 ;  /* 0x000000060e437819 */ /* 0x010fe2000001020f */
[----:B------:R-:W-:Y:S01]  /*20b0*/  IMAD R3, R10, UR4, RZ ;  /* 0x000000040a037c24 */ /* 0x000fe2000f8e02ff */
[----:B--2---:R-:W-:Y:S01]  /*20c0*/  SHF.L.U64.HI R69, R54, 0x6, R55 ;  /* 0x0000000636457819 */ /* 0x004fe20000010237 */
[----:B---3--:R-:W-:-:S04]  /*20d0*/  IMAD.WIDE.U32 R4, R122, UR4, R6 ;  /* 0x000000047a047c25 */ /* 0x008fc8000f8e0006 */
[----:B------:R-:W-:Y:S01]  /*20e0*/  IMAD R3, R122, UR5, R3 ;  /* 0x000000057a037c24 */ /* 0x000fe2000f8e0203 */
[----:B------:R-:W-:Y:S01]  /*20f0*/  ULDC.64 UR4, c[0x0][0x310] ;  /* 0x0000c40000047ab9 */ /* 0x000fe20000000a00 */
[----:B------:R-:W-:-:S04]  /*2100*/  IMAD.WIDE.U32 R6, R153, R8, R22 ;  /* 0x0000000899067225 */ /* 0x000fc800078e0016 */
[----:B------:R-:W-:Y:S02]  /*2110*/  IMAD.IADD R5, R5, 0x1, R3 ;  /* 0x0000000105057824 */ /* 0x000fe400078e0203 */
[-C--:B------:R-:W-:Y:S02]  /*2120*/  IMAD R28, R164, R54.reuse, RZ ;  /* 0x00000036a41c7224 */ /* 0x080fe400078e02ff */
[----:B------:R-:W-:Y:S02]  /*2130*/  IMAD.MOV.U32 R71, RZ, RZ, 0x20 ;  /* 0x00000020ff477424 */ /* 0x000fe400078e00ff */
[C---:B------:R-:W-:Y:S02]  /*2140*/  IMAD R35, R153.reuse, R55, R28 ;  /* 0x0000003799237224 */ /* 0x040fe400078e021c */
[----:B------:R-:W-:-:S04]  /*2150*/  IMAD.WIDE.U32 R28, R153, R54, R22 ;  /* 0x00000036991c7225 */ /* 0x000fc800078e0016 */
[----:B------:R-:W-:Y:S02]  /*2160*/  IMAD.IADD R29, R35, 0x1, R29 ;  /* 0x00000001231d7824 */ /* 0x000fe400078e021d */
[----:B------:R-:W-:Y:S02]  /*2170*/  IMAD R37, R9, 0x60, RZ ;  /* 0x0000006009257824 */ /* 0x000fe400078e02ff */
[----:B-----5:R-:W-:-:S04]  /*2180*/  IMAD.WIDE.U32 R52, R2, R54, R28 ;  /* 0x0000003602347225 */ /* 0x020fc800078e001c */
[----:B------:R-:W-:Y:S02]  /*2190*/  IMAD.SHL.U32 R66, R8, 0x40, RZ ;  /* 0x0000004008427824 */ /* 0x000fe400078e00ff */
[----:B------:R-:W-:Y:S02]  /*21a0*/  IMAD R75, R15, 0x60, RZ ;  /* 0x000000600f4b7824 */ /* 0x000fe400078e02ff */
[----:B------:R-:W-:Y:S02]  /*21b0*/  IMAD.SHL.U32 R68, R14, 0x40, RZ ;  /* 0x000000400e447824 */ /* 0x000fe400078e00ff */
[----:B------:R-:W-:Y:S02]  /*21c0*/  IMAD.U32 R72, RZ, RZ, UR38 ;  /* 0x00000026ff487e24 */ /* 0x000fe4000f8e00ff */
[----:B------:R-:W-:-:S03]  /*21d0*/  IMAD.SHL.U32 R70, R54, 0x40, RZ ;  /* 0x0000004036467824 */ /* 0x000fc600078e00ff */
[----:B------:R-:W-:Y:S02]  /*21e0*/  LOP3.LUT R72, R72, 0x1, RZ, 0xfc, !PT ;  /* 0x0000000148487812 */ /* 0x000fe400078efcff */
        /* <DEDUP_REMOVED lines=12> */
[----:B------:R-:W-:Y:S01]  /*22b0*/  ISETP.GE.AND P2, PT, R60, UR4, PT ;  /* 0x000000043c007c0c */ /* 0x000fe2000bf46270 */
[----:B------:R-:W-:Y:S01]  /*22c0*/  IMAD R0, R153, R9, R0 ;  /* 0x0000000999007224 */ /* 0x000fe200078e0200 */
[----:B------:R-:W-:Y:S01]  /*22d0*/  ISETP.GE.AND P1, PT, R22, UR4, PT ;  /* 0x0000000416007c0c */ /* 0x000fe2000bf26270 */
[----:B------:R-:W-:Y:S01]  /*22e0*/  IMAD.WIDE.U32 R8, R8, 0x60, RZ ;  /* 0x0000006008087825 */ /* 0x000fe200078e00ff */
[----:B------:R-:W-:Y:S01]  /*22f0*/  SEL R6, RZ, 0xffffffff, P2 ;  /* 0xffffffffff067807 */ /* 0x000fe20001000000 */
[----:B------:R-:W-:Y:S01]  /*2300*/  ULDC.64 UR6, c[0x0][0x330] ;  /* 0x0000cc0000067ab9 */ /* 0x000fe20000000a00 */
[----:B------:R-:W-:Y:S01]  /*2310*/  IADD3.X R0, R59, R7, R0, P0, !PT ;  /* 0x000000073b007210 */ /* 0x000fe200007fe400 */
[----:B------:R-:W-:Y:S01]  /*2320*/  IMAD R7, R10, UR6, RZ ;  /* 0x000000060a077c24 */ /* 0x000fe2000f8e02ff */
[----:B------:R-:W-:Y:S01]  /*2330*/  ISETP.GE.AND P0, PT, R11, UR4, PT ;  /* 0x000000040b007c0c */ /* 0x000fe2000bf06270 */
[----:B------:R-:W-:Y:S01]  /*2340*/  IMAD.SHL.U32 R11, R6, 0x2, RZ ;  /* 0x00000002060b7824 */ /* 0x000fe200078e00ff */
[----:B------:R-:W-:Y:S01]  /*2350*/  SEL R10, RZ, 0x1, P1 ;  /* 0x00000001ff0a7807 */ /* 0x000fe20000800000 */
[C---:B------:R-:W-:Y:S01]  /*2360*/  IMAD R13, R122.reuse, UR7, R7 ;  /* 0x000000077a0d7c24 */ /* 0x040fe2000f8e0207 */
[----:B------:R-:W-:Y:S01]  /*2370*/  ISETP.GE.AND P1, PT, R61, UR4, PT ;  /* 0x000000043d007c0c */ /* 0x000fe2000bf26270 */
[----:B------:R-:W-:Y:S01]  /*2380*/  IMAD.WIDE.U32 R6, R122, UR6, R22 ;  /* 0x000000067a067c25 */ /* 0x000fe2000f8e0016 */
[----:B------:R-:W-:-:S02]  /*2390*/  ISETP.GE.AND P2, PT, R62, UR4, PT ;  /* 0x000000043e007c0c */ /* 0x000fc4000bf46270 */
[----:B------:R-:W-:Y:S01]  /*23a0*/  ISETP.GE.AND P3, PT, R12, UR4, PT ;  /* 0x000000040c007c0c */ /* 0x000fe2000bf66270 */
[----:B------:R-:W-:Y:S01]  /*23b0*/  IMAD.IADD R7, R7, 0x1, R13 ;  /* 0x0000000107077824 */ /* 0x000fe200078e020d */
[----:B------:R-:W-:Y:S01]  /*23c0*/  LOP3.LUT R10, R11, 0x2, R10, 0xe2, !PT ;  /* 0x000000020b0a7812 */ /* 0x000fe200078ee20a */
[----:B------:R-:W-:Y:S01]  /*23d0*/  IMAD.IADD R74, R9, 0x1, R37 ;  /* 0x00000001094a7824 */ /* 0x000fe200078e0225 */
        /* <DEDUP_REMOVED lines=8> */
[----:B------:R-:W-:Y:S01]  /*2460*/  IMAD.WIDE.U32 R20, R153, R14, R22 ;  /* 0x0000000e99147225 */ /* 0x000fe200078e0016 */
[----:B------:R-:W-:-:S02]  /*2470*/  SEL R12, RZ, 0x20, P2 ;  /* 0x00000020ff0c7807 */ /* 0x000fc40001000000 */
[----:B------:R-:W-:Y:S01]  /*2480*/  IADD3 R56, P2, R153, R56, RZ ;  /* 0x0000003899387210 */ /* 0x000fe20007f5e0ff */
[----:B------:R-:W-:Y:S01]  /*2490*/  IMAD R41, R123, UR5, R13 ;  /* 0x000000057b297c24 */ /* 0x000fe2000f8e020d */
[----:B------:R-:W-:Y:S01]  /*24a0*/  LOP3.LUT R11, R12, R10, R11, 0xfe, !PT ;  /* 0x0000000a0c0b7212 */ /* 0x000fe200078efe0b */
[----:B------:R-:W-:Y:S01]  /*24b0*/  IMAD.WIDE.U32 R12, R153, R14, R154 ;  /* 0x0000000e990c7225 */ /* 0x000fe200078e009a */
[----:B------:R-:W-:Y:S02]  /*24c0*/  SEL R10, RZ, 0x40, P0 ;  /* 0x00000040ff0a7807 */ /* 0x000fe40000000000 */
[----:B------:R-:W-:Y:S01]  /*24d0*/  ISETP.GE.AND P0, PT, R22, R73, PT ;  /* 0x000000491600720c */ /* 0x000fe20003f06270 */
[----:B------:R-:W-:Y:S01]  /*24e0*/  IMAD.MOV.U32 R30, RZ, RZ, R20 ;  /* 0x000000ffff1e7224 */ /* 0x000fe200078e0014 */
[----:B------:R-:W-:Y:S01]  /*24f0*/  LOP3.LUT R88, R11, R10, RZ, 0xfc, !PT ;  /* 0x0000000a0b587212 */ /* 0x000fe200078efcff */
[----:B------:R-:W-:Y:S01]  /*2500*/  IMAD R10, R164, R14, RZ ;  /* 0x0000000ea40a7224 */ /* 0x000fe200078e02ff */
[----:B------:R-:W-:Y:S01]  /*2510*/  SEL R33, R73, RZ, P0 ;  /* 0x000000ff49217207 */ /* 0x000fe20000000000 */
[----:B------:R-:W-:Y:S01]  /*2520*/  IMAD.WIDE.U32 R6, R123, UR4, R6 ;  /* 0x000000047b067c25 */ /* 0x000fe2000f8e0006 */
[----:B------:R-:W-:Y:S01]  /*2530*/  LOP3.LUT P1, RZ, R223, 0x4, RZ, 0xc0, !PT ;  /* 0x00000004dfff7812 */ /* 0x000fe2000782c0ff */
[----:B------:R-:W-:Y:S01]  /*2540*/  ULDC UR4, c[0x0][0x2f4] ;  /* 0x0000bd0000047ab9 */ /* 0x000fe20000000800 */
[----:B------:R-:W-:Y:S01]  /*2550*/  SEL R87, RZ, 0xffffff80, P3 ;  /* 0xffffff80ff577807 */ /* 0x000fe20001800000 */
[----:B------:R-:W-:Y:S01]  /*2560*/  IMAD R31, R153, R15, R10 ;  /* 0x0000000f991f7224 */ /* 0x000fe200078e020a */
[----:B------:R-:W-:Y:S01]  /*2570*/  SEL R71, R71, 0xffffffe0, !P1 ;  /* 0xffffffe047477807 */ /* 0x000fe20004800000 */
[----:B------:R-:W-:Y:S01]  /*2580*/  IMAD.WIDE.U32 R10, R153, R54, R154 ;  /* 0x00000036990a7225 */ /* 0x000fe200078e009a */
[----:B------:R-:W-:-:S02]  /*2590*/  LOP3.LUT R87, R88, 0x80, R87, 0xc8, !PT ;  /* 0x0000008058577812 */ /* 0x000fc400078ec857 */
[C---:B------:R-:W-:Y:S01]  /*25a0*/  ISETP.GE.AND P1, PT, R22.reuse, UR4, PT ;  /* 0x0000000416007c0c */ /* 0x040fe2000bf26270 */
[----:B------:R-:W-:Y:S01]  /*25b0*/  IMAD.IADD R33, R22, 0x1, R33 ;  /* 0x0000000116217824 */ /* 0x000fe200078e0221 */
[----:B------:R-:W-:Y:S01]  /*25c0*/  LOP3.LUT R88, R88, 0x40, RZ, 0xc0, !PT ;  /* 0x0000004058587812 */ /* 0x000fe200078ec0ff */
[----:B------:R-:W-:Y:S02]  /*25d0*/  IMAD.IADD R13, R13, 0x1, R31 ;  /* 0x000000010d0d7824 */ /* 0x000fe400078e021f */
[----:B------:R-:W-:Y:S01]  /*25e0*/  IMAD.IADD R31, R31, 0x1, R21 ;  /* 0x000000011f1f7824 */ /* 0x000fe200078e0215 */
[----:B------:R-:W-:Y:S01]  /*25f0*/  SHF.R.S32.HI R32, RZ, 0x1f, R33 ;  /* 0x0000001fff207819 */ /* 0x000fe20000011421 */
[----:B------:R-:W-:Y:S01]  /*2600*/  IMAD.IADD R21, R11, 0x1, R35 ;  /* 0x000000010b157824 */ /* 0x000fe200078e0223 */
[----:B------:R-:W-:Y:S01]  /*2610*/  SHF.R.S32.HI R35, RZ, 0x1f, R2 ;  /* 0x0000001fff237819 */ /* 0x000fe20000011402 */
[----:B------:R-:W-:Y:S01]  /*2620*/  IMAD.MOV.U32 R20, RZ, RZ, R10 ;  /* 0x000000ffff147224 */ /* 0x000fe200078e000a */
[----:B------:R-:W-:Y:S01]  /*2630*/  LEA.HI R33, R32, R33, RZ, 0x3 ;  /* 0x0000002120217211 */ /* 0x000fe200078f18ff */
[----:B------:R-:W-:Y:S01]  /*2640*/  IMAD.X R57, R164, 0x1, R43, P2 ;  /* 0x00000001a4397824 */ /* 0x000fe200010e062b */
[----:B------:R-:W-:Y:S01]  /*2650*/  ISETP.GE.AND P2, PT, R60, UR4, PT ;  /* 0x000000043c007c0c */ /* 0x000fe2000bf46270 */
[C---:B------:R-:W-:Y:S01]  /*2660*/  IMAD R10, R35.reuse, R14, RZ ;  /* 0x0000000e230a7224 */ /* 0x040fe200078e02ff */
[--C-:B------:R-:W-:Y:S01]  /*2670*/  LOP3.LUT R28, R166, 0x38, R33.reuse, 0xf8, !PT ;  /* 0x00000038a61c7812 */ /* 0x100fe200078ef821 */
[----:B------:R-:W-:Y:S01]  /*2680*/  IMAD R35, R35, R54, RZ ;  /* 0x0000003623237224 */ /* 0x000fe200078e02ff */
[----:B------:R-:W-:Y:S01]  /*2690*/  LOP3.LUT R29, R172, 0x38, R33, 0xf8, !PT ;  /* 0x00000038ac1d7812 */ /* 0x000fe200078ef821 */
[----:B------:R-:W-:Y:S01]  /*26a0*/  IMAD R39, R2, R15, R10 ;  /* 0x0000000f02277224 */ /* 0x000fe200078e020a */
[----:B------:R-:W-:Y:S01]  /*26b0*/  LOP3.LUT R28, R28, R173, RZ, 0x3c, !PT ;  /* 0x000000ad1c1c7212 */ /* 0x000fe200078e3cff */
[----:B------:R-:W-:Y:S01]  /*26c0*/  IMAD.WIDE.U32 R10, R2, R14, R12 ;  /* 0x0000000e020a7225 */ /* 0x000fe200078e000c */
[----:B------:R-:W-:-:S02]  /*26d0*/  LOP3.LUT R82, R33, 0xfffffff8, RZ, 0xc0, !PT ;  /* 0xfffffff821527812 */ /* 0x000fc400078ec0ff */
[----:B------:R-:W-:Y:S01]  /*26e0*/  SHF.R.S32.HI R81, RZ, 0x3, R33 ;  /* 0x00000003ff517819 */ /* 0x000fe20000011421 */
[C---:B------:R-:W-:Y:S01]  /*26f0*/  IMAD.WIDE.U32 R12, R2.reuse, R14, R30 ;  /* 0x0000000e020c7225 */ /* 0x040fe200078e001e */
[----:B------:R-:W-:Y:S02]  /*2700*/  LOP3.LUT R30, R29, R174, RZ, 0x3c, !PT ;  /* 0x000000ae1d1e7212 */ /* 0x000fe400078e3cff */
[----:B------:R-:W-:Y:S01]  /*2710*/  SHF.R.S32.HI R83, RZ, 0x1f, R82 ;  /* 0x0000001fff537819 */ /* 0x000fe20000011452 */
[C---:B------:R-:W-:Y:S02]  /*2720*/  IMAD R35, R2.reuse, R55, R35 ;  /* 0x0000003702237224 */ /* 0x040fe400078e0223 */
[----:B------:R-:W-:Y:S02]  /*2730*/  IMAD R31, R55, 0x60, RZ ;  /* 0x00000060371f7824 */ /* 0x000fe400078e02ff */
[----:B------:R-:W-:-:S04]  /*2740*/  IMAD.WIDE.U32 R20, R2, R54, R20 ;  /* 0x0000003602147225 */ /* 0x000fc800078e0014 */
[----:B------:R-:W-:-:S04]  /*2750*/  IMAD.WIDE.U32 R14, R14, 0x60, RZ ;  /* 0x000000600e0e7825 */ /* 0x000fc800078e00ff */
[----:B------:R-:W-:-:S04]  /*2760*/  IMAD.WIDE.U32 R54, R54, 0x60, RZ ;  /* 0x0000006036367825 */ /* 0x000fc800078e00ff */
[----:B------:R-:W-:Y:S02]  /*2770*/  IMAD.SHL.U32 R73, R73, 0x2, RZ ;  /* 0x0000000249497824 */ /* 0x000fe400078e00ff */
        /* <DEDUP_REMOVED lines=8> */
[----:B------:R-:W-:-:S07]  /*2800*/  IMAD.IADD R86, R7, 0x1, R41 ;  /* 0x0000000107567824 */ /* 0x000fce00078e0229 */
.L_x_12875:
        /* <DEDUP_REMOVED lines=10> */
[----:B------:R-:W-:Y:S01]  /*28b0*/  IMAD R98, R152, 0x1800, R159 ;  /* 0x0000180098627824 */ /* 0x000fe200078e029f */
[----:B------:R-:W-:Y:S01]  /*28c0*/  IADD3 R30, P5, R3, R94, RZ ;  /* 0x0000005e031e7210 */ /* 0x000fe20007fbe0ff */
[----:B------:R-:W-:Y:S02]  /*28d0*/  IMAD.IADD R99, R95, 0x1, R29 ;  /* 0x000000015f637824 */ /* 0x000fe400078e021d */
[----:B------:R-:W-:Y:S02]  /*28e0*/  IMAD.IADD R29, R159, 0x1, R71 ;  /* 0x000000019f1d7824 */ /* 0x000fe400078e0247 */
[----:B------:R-:W-:Y:S01]  /*28f0*/  IMAD.X R31, R99, 0x1, R0, P5 ;  /* 0x00000001631f7824 */ /* 0x000fe200028e0600 */
[----:B------:R-:W-:Y:S01]  /*2900*/  IADD3.X R28, R0, R99, R65, P3, P4 ;  /* 0x00000063001c7210 */ /* 0x000fe20001fe8441 */
[----:B------:R-:W-:Y:S01]  /*2910*/  IMAD R96, R152, 0x1800, R29 ;  /* 0x0000180098607824 */ /* 0x000fe200078e021d */
[-C--:B0-----:R-:W-:Y:S01]  /*2920*/  LEA R36, P3, R26, R92.reuse, 0x1 ;  /* 0x0000005c1a247211 */ /* 0x081fe200078608ff */
[--C-:B------:R-:W-:Y:S01]  /*2930*/  IMAD R98, R98, 0x2, R19.reuse ;  /* 0x0000000262627824 */ /* 0x100fe200078e0213 */
[----:B------:R-:W-:Y:S01]  /*2940*/  LEA R38, P5, R30, R92, 0x1 ;  /* 0x0000005c1e267211 */ /* 0x000fe200078a08ff */
[----:B------:R-:W-:Y:S01]  /*2950*/  IMAD R96, R96, 0x2, R19 ;  /* 0x0000000260607824 */ /* 0x000fe200078e0213 */
[----:B------:R-:W-:Y:S01]  /*2960*/  LEA.HI.X R37, R26, R93, R28, 0x1, P3 ;  /* 0x0000005d1a257211 */ /* 0x000fe200018f0c1c */
[----:B------:R-:W-:Y:S01]  /*2970*/  IMAD.MOV.U32 R26, RZ, RZ, R41 ;  /* 0x000000ffff1a7224 */ /* 0x000fe200078e0029 */
[----:B-1----:R-:W-:-:S02]  /*2980*/  ISETP.GE.AND P3, PT, R97, 0x1, PT ;  /* 0x000000016100780c */ /* 0x002fc40003f66270 */
        /* <DEDUP_REMOVED lines=45> */
.L_x_12832:
[----:B------:R-:W-:Y:S05]  /*2c60*/  BSYNC B1 ;  /* 0x0000000000017941 */ /* 0x000fea0003800000 */
.L_x_12831:
        /* <DEDUP_REMOVED lines=28> */
.L_x_12834:
[----:B------:R-:W-:Y:S05]  /*2e30*/  BSYNC B1 ;  /* 0x0000000000017941 */ /* 0x000fea0003800000 */
.L_x_12833:
        /* <DEDUP_REMOVED lines=17> */
[--C-:B------:R-:W-:Y:S01]  /*2f50*/  PRMT R93, R93, 0x5410, R92.reuse ;  /* 0x000054105d5d7816 */ /* 0x100fe2000000005c */
        /* <DEDUP_REMOVED lines=15> */
.L_x_12835:
[----:B------:R-:W-:Y:S01]  /*3050*/  IMAD R89, R152, 0x8, R144 ;  /* 0x0000000898597824 */ /* 0x000fe200078e0290 */
[----:B------:R-:W-:Y:S01]  /*3060*/  SHF.L.U32 R100, R157, 0x1f, RZ ;  /* 0x0000001f9d647819 */ /* 0x000fe200000006ff */
[----:B------:R-:W-:Y:S03]  /*3070*/  BSSY B1, `(.L_x_12836) ;  /* 0x0000003000017945 */ /* 0x000fe60003800000 */
[----:B------:R-:W0:Y:S02]  /*3080*/  SYNCS.PHASECHK.TRANS64.TRYWAIT P6, [R89+URZ+0x32490], R100 ;  /* 0x03249064590075a7 */ /* 0x000e2400080c017f */
[----:B0-----:R-:W-:Y:S05]  /*3090*/  @!P6 BRA `(.L_x_12837) ;  /* 0x000003480088e947 */ /* 0x001fea0003800000 */
.L_x_13209:
[----:B------:R-:W-:Y:S05]  /*30a0*/  BSYNC B1 ;  /* 0x0000000000017941 */ /* 0x000fea0003800000 */
.L_x_12836:
        /* <DEDUP_REMOVED lines=54> */
.L_x_12843:
[----:B------:R-:W-:Y:S05]  /*3410*/  BSYNC B3 ;  /* 0x0000000000037941 */ /* 0x000fea0003800000 */
.L_x_12842:
[----:B--2---:R1:W-:Y:S02]  /*3420*/  STG.E.128 desc[UR42][R38.64], R28 ;  /* 0x0000001c26007986 */ /* 0x0043e4000c101d2a */
.L_x_12841:
[----:B------:R-:W-:Y:S05]  /*3430*/  BSYNC B2 ;  /* 0x0000000000027941 */ /* 0x000fea0003800000 */
.L_x_12840:
        /* <DEDUP_REMOVED lines=31> */
[----:B------:R-:W-:Y:S02]  /*3630*/  IMAD.U32 R29, R28, 0x10000, RZ ;  /* 0x000100001c1d7824 */ /* 0x000fe400078e00ff */
[----:B------:R-:W-:Y:S01]  /*3640*/  FFMA.FTZ R31, R44, R51, -R31 ;  /* 0x000000332c1f7223 */ /* 0x000fe2000001081f */
[----:B------:R-:W-:Y:S01]  /*3650*/  LOP3.LUT R28, R28, 0xffff0000, RZ, 0xc0, !PT ;  /* 0xffff00001c1c7812 */ /* 0x000fe200078ec0ff */
[----:B------:R-:W-:Y:S01]  /*3660*/  FFMA.FTZ R44, R44, R103, R45 ;  /* 0x000000672c2c7223 */ /* 0x000fe2000001002d */
[C---:B------:R-:W-:Y:S01]  /*3670*/  FMUL.FTZ R45, R47.reuse, R102 ;  /* 0x000000662f2d7220 */ /* 0x040fe20000410000 */
[-C--:B------:R-:W-:Y:S01]  /*3680*/  FMUL.FTZ R47, R47, R50.reuse ;  /* 0x000000322f2f7220 */ /* 0x080fe20000410000 */
[C---:B------:R-:W-:Y:S01]  /*3690*/  FFMA.FTZ R105, R30.reuse, R49, -R105 ;  /* 0x000000311e697223 */ /* 0x040fe20000010869 */
[----:B------:R-:W-:Y:S01]  /*36a0*/  FFMA.FTZ R104, R30, R101, R104 ;  /* 0x000000651e687223 */ /* 0x000fe20000010068 */
[----:B------:R-:W-:Y:S01]  /*36b0*/  FMUL.FTZ R30, R28, R99 ;  /* 0x000000631c1e7220 */ /* 0x000fe20000410000 */
[----:B------:R-:W-:Y:S01]  /*36c0*/  FFMA.FTZ R45, R46, R50, -R45 ;  /* 0x000000322e2d7223 */ /* 0x000fe2000001082d */
[----:B------:R-:W-:Y:S01]  /*36d0*/  FMUL.FTZ R28, R28, R48 ;  /* 0x000000301c1c7220 */ /* 0x000fe20000410000 */
[----:B------:R-:W-:Y:S01]  /*36e0*/  FFMA.FTZ R46, R46, R102, R47 ;  /* 0x000000662e2e7223 */ /* 0x000fe2000001002f */
[C---:B------:R-:W-:Y:S01]  /*36f0*/  FFMA.FTZ R30, R29.reuse, R48, -R30 ;  /* 0x000000301d1e7223 */ /* 0x040fe2000001081e */
[----:B------:R-:W-:Y:S01]  /*3700*/  F2FP.BF16.F32.PACK_AB R104, R104, R105 ;  /* 0x000000696868723e */ /* 0x000fe200000010ff */
[----:B------:R-:W-:Y:S01]  /*3710*/  FFMA.FTZ R29, R29, R99, R28 ;  /* 0x000000631d1d7223 */ /* 0x000fe2000001001c */
[----:B------:R-:W-:-:S02]  /*3720*/  F2FP.BF16.F32.PACK_AB R44, R44, R31 ;  /* 0x0000001f2c2c723e */ /* 0x000fc400000010ff */
[----:B------:R-:W-:Y:S02]  /*3730*/  F2FP.BF16.F32.PACK_AB R45, R46, R45 ;  /* 0x0000002d2e2d723e */ /* 0x000fe400000010ff */
[----:B------:R-:W-:Y:S01]  /*3740*/  F2FP.BF16.F32.PACK_AB R28, R29, R30 ;  /* 0x0000001e1d1c723e */ /* 0x000fe200000010ff */
[----:B------:R-:W-:Y:S02]  /*3750*/  IMAD.MOV.U32 R30, RZ, RZ, R44 ;  /* 0x000000ffff1e7224 */ /* 0x000fe400078e002c */
[----:B------:R-:W-:Y:S02]  /*3760*/  IMAD.MOV.U32 R31, RZ, RZ, R45 ;  /* 0x000000ffff1f7224 */ /* 0x000fe400078e002d */
[----:B------:R-:W-:-:S07]  /*3770*/  IMAD.MOV.U32 R29, RZ, RZ, R104 ;  /* 0x000000ffff1d7224 */ /* 0x000fce00078e0068 */
.L_x_12845:
[----:B------:R-:W-:Y:S05]  /*3780*/  BSYNC B2 ;  /* 0x0000000000027941 */ /* 0x000fea0003800000 */
.L_x_12844:
[----:B--2---:R2:W-:Y:S02]  /*3790*/  STG.E.128 desc[UR42][R38.64+0x40], R28 ;  /* 0x0000401c26007986 */ /* 0x0045e4000c101d2a */
.L_x_12839:
[----:B------:R-:W-:Y:S05]  /*37a0*/  BSYNC B1 ;  /* 0x0000000000017941 */ /* 0x000fea0003800000 */
.L_x_12838:
        /* <DEDUP_REMOVED lines=53> */
.L_x_12850:
[----:B------:R-:W-:Y:S05]  /*3b00*/  BSYNC B2 ;  /* 0x0000000000027941 */ /* 0x000fea0003800000 */
.L_x_12849:
[----:B--2---:R3:W-:Y:S02]  /*3b10*/  STG.E.128 desc[UR42][R36.64], R28 ;  /* 0x0000001c24007986 */ /* 0x0047e4000c101d2a */
.L_x_12848:
[----:B------:R-:W-:Y:S05]  /*3b20*/  BSYNC B1 ;  /* 0x0000000000017941 */ /* 0x000fea0003800000 */
.L_x_12847:
        /* <DEDUP_REMOVED lines=51> */
.L_x_12852:
[----:B------:R-:W-:Y:S05]  /*3e60*/  BSYNC B1 ;  /* 0x0000000000017941 */ /* 0x000fea0003800000 */
.L_x_12851:
[----:B--2---:R4:W-:Y:S01]  /*3e70*/  STG.E.128 desc[UR42][R36.64+0x40], R28 ;  /* 0x0000401c24007986 */ /* 0x0049e2000c101d2a */
[----:B------:R-:W-:Y:S05]  /*3e80*/  BRA `(.L_x_12846) ;  /* 0x0000001400b47947 */ /* 0x000fea0003800000 */
.L_x_12830:
        /* <DEDUP_REMOVED lines=30> */
[----:B-1----:R-:W-:-:S04]  /*4070*/  @!P3 LEA R44, P4, R42, R40, 0x1 ;  /* 0x000000282a2cb211 */ /* 0x002fc800078808ff */
[----:B------:R-:W-:Y:S01]  /*4080*/  @!P3 LEA.HI.X R45, R42, R41, R43, 0x1, P4 ;  /* 0x000000292a2db211 */ /* 0x000fe200020f0c2b */
[----:B------:R2:W4:Y:S01]  /*4090*/  @!P3 LDG.E.128 R36, desc[UR42][R46.64] ;  /* 0x0000002a2e24b981 */ /* 0x000522000c1e1d00 */
[----:B------:R-:W-:Y:S02]  /*40a0*/  CS2R R42, SRZ ;  /* 0x00000000002a7805 */ /* 0x000fe4000001ff00 */
        /* <DEDUP_REMOVED lines=38> */
.L_x_12853:
        /* <DEDUP_REMOVED lines=9> */
.L_x_13210:
[----:B------:R-:W-:Y:S05]  /*43a0*/  BSYNC B1 ;  /* 0x0000000000017941 */ /* 0x000fea0003800000 */
.L_x_12854:
        /* <DEDUP_REMOVED lines=11> */
[----:B------:R-:W-:Y:S01]  /*4460*/  LEA.HI R44, R45, R44, RZ, 0x4 ;  /* 0x0000002c2d2c7211 */ /* 0x000fe200078f20ff */
[----:B------:R-:W-:Y:S01]  /*4470*/  IMAD R45, R152, 0x1800, R84 ;  /* 0x00001800982d7824 */ /* 0x000fe200078e0254 */
[----:B------:R-:W-:Y:S02]  /*4480*/  IADD3.X R106, R59, R108, R83, P5, P6 ;  /* 0x0000006c3b6a7210 */ /* 0x000fe40002fec453 */
[----:B------:R-:W-:Y:S01]  /*4490*/  LEA.HI.SX32 R44, R44, R81, 0x1c ;  /* 0x000000512c2c7211 */ /* 0x000fe200078fe2ff */
[----:B------:R-:W-:-:S04]  /*44a0*/  IMAD R45, R45, 0x2, R144 ;  /* 0x000000022d2d7824 */ /* 0x000fc800078e0290 */
        /* <DEDUP_REMOVED lines=25> */
[----:B------:R-:W-:Y:S01]  /*4640*/  SHF.R.U64 R118, R30, 0x10, R31 ;  /* 0x000000101e767819 */ /* 0x000fe2000000121f */
[C---:B------:R-:W-:Y:S01]  /*4650*/  IMAD.U32 R30, R45.reuse, 0x10000, RZ ;  /* 0x000100002d1e7824 */ /* 0x040fe200078e00ff */
[----:B------:R-:W-:Y:S01]  /*4660*/  LOP3.LUT R31, R45, 0xffff0000, RZ, 0xc0, !PT ;  /* 0xffff00002d1f7812 */ /* 0x000fe200078ec0ff */
[----:B------:R-:W-:Y:S01]  /*4670*/  FMUL.FTZ R127, R35, R123 ;  /* 0x0000007b237f7220 */ /* 0x000fe20000410000 */
        /* <DEDUP_REMOVED lines=8> */
[----:B------:R-:W-:Y:S01]  /*4700*/  IMAD.U32 R49, R51, 0x10000, RZ ;  /* 0x0001000033317824 */ /* 0x000fe200078e00ff */
[----:B------:R-:W-:Y:S01]  /*4710*/  SHF.R.U64 R120, R32, 0x10, R33 ;  /* 0x0000001020787819 */ /* 0x000fe20000001221 */
[----:B------:R-:W-:-:S02]  /*4720*/  IMAD.U32 R35, R125, 0x10000, RZ ;  /* 0x000100007d237824 */ /* 0x000fc400078e00ff */
[-C--:B------:R-:W-:Y:S01]  /*4730*/  FMUL.FTZ R130, R45, R116.reuse ;  /* 0x000000742d827220 */ /* 0x080fe20000410000 */
[----:B------:R-:W-:Y:S02]  /*4740*/  IMAD.U32 R30, R119, 0x10000, RZ ;  /* 0x00010000771e7824 */ /* 0x000fe400078e00ff */
[----:B------:R-:W-:Y:S01]  /*4750*/  FFMA.FTZ R128, R31, R116, -R126 ;  /* 0x000000741f807223 */ /* 0x000fe2000001087e */
[----:B------:R-:W-:Y:S01]  /*4760*/  IMAD.U32 R32, R47, 0x10000, RZ ;  /* 0x000100002f207824 */ /* 0x000fe200078e00ff */
[----:B------:R-:W-:Y:S01]  /*4770*/  LOP3.LUT R51, R51, 0xffff0000, RZ, 0xc0, !PT ;  /* 0xffff000033337812 */ /* 0x000fe200078ec0ff */
[-C--:B------:R-:W-:Y:S01]  /*4780*/  FMUL.FTZ R45, R49, R35.reuse ;  /* 0x00000023312d7220 */ /* 0x080fe20000410000 */
[----:B------:R-:W-:Y:S01]  /*4790*/  LOP3.LUT R126, R125, 0xffff0000, RZ, 0xc0, !PT ;  /* 0xffff00007d7e7812 */ /* 0x000fe200078ec0ff */
[----:B------:R-:W-:Y:S01]  /*47a0*/  FMUL.FTZ R132, R49, R30 ;  /* 0x0000001e31847220 */ /* 0x000fe20000410000 */
[----:B------:R-:W-:Y:S01]  /*47b0*/  LOP3.LUT R116, R119, 0xffff0000, RZ, 0xc0, !PT ;  /* 0xffff000077747812 */ /* 0x000fe200078ec0ff */
[----:B------:R-:W-:Y:S01]  /*47c0*/  FFMA.FTZ R130, R31, R122, R130 ;  /* 0x0000007a1f827223 */ /* 0x000fe20000010082 */
[----:B------:R-:W-:Y:S01]  /*47d0*/  PRMT R120, R110, 0x5432, R120 ;  /* 0x000054326e787816 */ /* 0x000fe20000000078 */
[C---:B------:R-:W-:Y:S01]  /*47e0*/  FFMA.FTZ R117, R32.reuse, R30, -R45 ;  /* 0x0000001e20757223 */ /* 0x040fe2000001082d */
[----:B------:R-:W-:Y:S01]  /*47f0*/  LOP3.LUT R33, R47, 0xffff0000, RZ, 0xc0, !PT ;  /* 0xffff00002f217812 */ /* 0x000fe200078ec0ff */
[----:B------:R-:W-:Y:S01]  /*4800*/  FFMA.FTZ R132, R32, R35, R132 ;  /* 0x0000002320847223 */ /* 0x000fe20000010084 */
[----:B------:R-:W-:Y:S01]  /*4810*/  LOP3.LUT R48, R48, 0xffff0000, RZ, 0xc0, !PT ;  /* 0xffff000030307812 */ /* 0x000fe200078ec0ff */
[C---:B------:R-:W-:Y:S01]  /*4820*/  FMUL.FTZ R32, R51.reuse, R126 ;  /* 0x0000007e33207220 */ /* 0x040fe20000410000 */
[-C--:B------:R-:W-:Y:S01]  /*4830*/  FMUL.FTZ R122, R51, R116.reuse ;  /* 0x00000074337a7220 */ /* 0x080fe20000410000 */
[C---:B------:R-:W-:Y:S01]  /*4840*/  LOP3.LUT R35, R120.reuse, 0xffff0000, RZ, 0xc0, !PT ;  /* 0xffff000078237812 */ /* 0x040fe200078ec0ff */
[----:B------:R-:W-:Y:S01]  /*4850*/  IMAD.U32 R31, R120, 0x10000, RZ ;  /* 0x00010000781f7824 */ /* 0x000fe200078e00ff */
[----:B------:R-:W-:Y:S01]  /*4860*/  LOP3.LUT R44, R44, 0xffff0000, RZ, 0xc0, !PT ;  /* 0xffff00002c2c7812 */ /* 0x000fe200078ec0ff */
[C---:B------:R-:W-:Y:S01]  /*4870*/  IMAD.U32 R30, R115.reuse, 0x10000, RZ ;  /* 0x00010000731e7824 */ /* 0x040fe200078e00ff */
[----:B------:R-:W-:Y:S01]  /*4880*/  LOP3.LUT R115, R115, 0xffff0000, RZ, 0xc0, !PT ;  /* 0xffff000073737812 */ /* 0x000fe200078ec0ff */
[C---:B------:R-:W-:Y:S01]  /*4890*/  FFMA.FTZ R116, R33.reuse, R116, -R32 ;  /* 0x0000007421747223 */ /* 0x040fe20000010820 */
[----:B------:R-:W-:Y:S01]  /*48a0*/  FFMA.FTZ R51, R33, R126, R122 ;  /* 0x0000007e21337223 */ /* 0x000fe2000001007a */
[----:B------:R-:W-:Y:S01]  /*48b0*/  FMUL.FTZ R32, R34, R31 ;  /* 0x0000001f22207220 */ /* 0x000fe20000410000 */
[----:B------:R-:W-:Y:S01]  /*48c0*/  FMUL.FTZ R33, R48, R35 ;  /* 0x0000002330217220 */ /* 0x000fe20000410000 */
[----:B------:R-:W-:Y:S01]  /*48d0*/  PRMT R124, R109, 0x5432, R124 ;  /* 0x000054326d7c7816 */ /* 0x000fe2000000007c */
[----:B------:R-:W-:Y:S01]  /*48e0*/  FMUL.FTZ R34, R34, R30 ;  /* 0x0000001e22227220 */ /* 0x000fe20000410000 */
[----:B------:R-:W-:Y:S01]  /*48f0*/  PRMT R118, R105, 0x5432, R118 ;  /* 0x0000543269767816 */ /* 0x000fe20000000076 */
[----:B------:R-:W-:Y:S01]  /*4900*/  FMUL.FTZ R45, R48, R115 ;  /* 0x00000073302d7220 */ /* 0x000fe20000410000 */
[----:B------:R-:W-:-:S02]  /*4910*/  IMAD.U32 R47, R50, 0x10000, RZ ;  /* 0x00010000322f7824 */ /* 0x000fc400078e00ff */
[----:B------:R-:W-:Y:S01]  /*4920*/  FFMA.FTZ R115, R44, R115, -R33 ;  /* 0x000000732c737223 */ /* 0x000fe20000010821 */
[----:B------:R-:W-:Y:S01]  /*4930*/  LOP3.LUT R50, R50, 0xffff0000, RZ, 0xc0, !PT ;  /* 0xffff000032327812 */ /* 0x000fe200078ec0ff */
[C---:B------:R-:W-:Y:S01]  /*4940*/  FFMA.FTZ R32, R29.reuse, R30, -R32 ;  /* 0x0000001e1d207223 */ /* 0x040fe20000010820 */
[----:B------:R-:W-:Y:S01]  /*4950*/  FFMA.FTZ R34, R29, R31, R34 ;  /* 0x0000001f1d227223 */ /* 0x000fe20000010022 */
[C---:B------:R-:W-:Y:S01]  /*4960*/  LOP3.LUT R33, R124.reuse, 0xffff0000, RZ, 0xc0, !PT ;  /* 0xffff00007c217812 */ /* 0x040fe200078ec0ff */
[----:B------:R-:W-:Y:S01]  /*4970*/  IMAD.U32 R30, R124, 0x10000, RZ ;  /* 0x000100007c1e7824 */ /* 0x000fe200078e00ff */
[C---:B------:R-:W-:Y:S01]  /*4980*/  LOP3.LUT R31, R118.reuse, 0xffff0000, RZ, 0xc0, !PT ;  /* 0xffff0000761f7812 */ /* 0x040fe200078ec0ff */
[----:B------:R-:W-:Y:S02]  /*4990*/  IMAD.U32 R29, R118, 0x10000, RZ ;  /* 0x00010000761d7824 */ /* 0x000fe400078e00ff */
[----:B------:R-:W-:Y:S01]  /*49a0*/  FFMA.FTZ R45, R44, R35, R45 ;  /* 0x000000232c2d7223 */ /* 0x000fe2000001002d */
[----:B------:R-:W-:Y:S01]  /*49b0*/  LOP3.LUT R46, R46, 0xffff0000, RZ, 0xc0, !PT ;  /* 0xffff00002e2e7812 */ /* 0x000fe200078ec0ff */
[CC--:B------:R-:W-:Y:S01]  /*49c0*/  FMUL.FTZ R35, R47.reuse, R30.reuse ;  /* 0x0000001e2f237220 */ /* 0x0c0fe20000410000 */
[C---:B------:R-:W-:Y:S01]  /*49d0*/  FMUL.FTZ R49, R50.reuse, R33 ;  /* 0x0000002132317220 */ /* 0x040fe20000410000 */
[----:B------:R-:W-:Y:S01]  /*49e0*/  FMUL.FTZ R47, R47, R29 ;  /* 0x0000001d2f2f7220 */ /* 0x000fe20000410000 */
[----:B------:R-:W-:Y:S01]  /*49f0*/  FMUL.FTZ R50, R50, R31 ;  /* 0x0000001f32327220 */ /* 0x000fe20000410000 */
[----:B------:R-:W-:Y:S01]  /*4a00*/  FFMA.FTZ R35, R28, R29, -R35 ;  /* 0x0000001d1c237223 */ /* 0x000fe20000010823 */
[----:B------:R-:W-:Y:S01]  /*4a10*/  F2FP.BF16.F32.PACK_AB R127, R128, R127 ;  /* 0x0000007f807f723e */ /* 0x000fe200000010ff */
[----:B------:R-:W-:Y:S01]  /*4a20*/  FFMA.FTZ R47, R28, R30, R47 ;  /* 0x0000001e1c2f7223 */ /* 0x000fe2000001002f */
[C---:B------:R-:W-:Y:S01]  /*4a30*/  FFMA.FTZ R50, R46.reuse, R33, R50 ;  /* 0x000000212e327223 */ /* 0x040fe20000010032 */
[----:B------:R-:W-:Y:S01]  /*4a40*/  FFMA.FTZ R28, R46, R31, -R49 ;  /* 0x0000001f2e1c7223 */ /* 0x000fe20000010831 */
[----:B------:R-:W-:-:S02]  /*4a50*/  F2FP.BF16.F32.PACK_AB R116, R116, R117 ;  /* 0x000000757474723e */ /* 0x000fc400000010ff */
[----:B------:R-:W-:Y:S01]  /*4a60*/  F2FP.BF16.F32.PACK_AB R48, R45, R34 ;  /* 0x000000222d30723e */ /* 0x000fe200000010ff */
[----:B------:R-:W-:Y:S01]  /*4a70*/  IMAD.MOV.U32 R45, RZ, RZ, R127 ;  /* 0x000000ffff2d7224 */ /* 0x000fe200078e007f */
[----:B------:R-:W-:Y:S01]  /*4a80*/  F2FP.BF16.F32.PACK_AB R50, R50, R47 ;  /* 0x0000002f3232723e */ /* 0x000fe200000010ff */
[----:B------:R-:W-:Y:S01]  /*4a90*/  IMAD.MOV.U32 R47, RZ, RZ, R116 ;  /* 0x000000ffff2f7224 */ /* 0x000fe200078e0074 */
[----:B------:R-:W-:Y:S02]  /*4aa0*/  F2FP.BF16.F32.PACK_AB R49, R130, R129 ;  /* 0x000000818231723e */ /* 0x000fe400000010ff */
[----:B------:R-:W-:Y:S02]  /*4ab0*/  F2FP.BF16.F32.PACK_AB R51, R51, R132 ;  /* 0x000000843333723e */ /* 0x000fe400000010ff */
[----:B------:R-:W-:Y:S02]  /*4ac0*/  F2FP.BF16.F32.PACK_AB R44, R115, R32 ;  /* 0x00000020732c723e */ /* 0x000fe400000010ff */
[----:B------:R-:W-:-:S07]  /*4ad0*/  F2FP.BF16.F32.PACK_AB R46, R28, R35 ;  /* 0x000000231c2e723e */ /* 0x000fce00000010ff */
.L_x_12859:
[----:B------:R-:W-:Y:S05]  /*4ae0*/  BSYNC B2 ;  /* 0x0000000000027941 */ /* 0x000fea0003800000 */
.L_x_12858:
[----:B------:R-:W-:Y:S02]  /*4af0*/  ISETP.GE.AND P5, PT, R103, R102, PT ;  /* 0x000000666700720c */ /* 0x000fe40003fa6270 */
[----:B------:R-:W-:-:S11]  /*4b00*/  P2R R29, PR, RZ, 0x1 ;  /* 0x00000001ff1d7803 */ /* 0x000fd60000000000 */
[--C-:B------:R-:W-:Y:S02]  /*4b10*/  @!P5 SHF.R.S32.HI R28, RZ, 0x1f, R103.reuse ;  /* 0x0000001fff1cd819 */ /* 0x100fe40000011467 */
[----:B------:R-:W-:-:S04]  /*4b20*/  @!P5 IADD3 R98, P0, P6, R4, R98, R103 ;  /* 0x000000620462d210 */ /* 0x000fc80007e1e067 */
[----:B------:R-:W-:Y:S02]  /*4b30*/  @!P5 IADD3.X R108, R59, R108, R28, P0, P6 ;  /* 0x0000006c3b6cd210 */ /* 0x000fe400007ec41c */
[-C--:B------:R-:W-:Y:S02]  /*4b40*/  LEA R28, P6, R101, R92.reuse, 0x1 ;  /* 0x0000005c651c7211 */ /* 0x080fe400078c08ff */
[----:B------:R-:W-:Y:S02]  /*4b50*/  ISETP.NE.AND P0, PT, R29, RZ, PT ;  /* 0x000000ff1d00720c */ /* 0x000fe40003f05270 */
[----:B------:R-:W-:Y:S02]  /*4b60*/  LEA.HI.X R29, R101, R93, R106, 0x1, P6 ;  /* 0x0000005d651d7211 */ /* 0x000fe400030f0c6a */
[----:B------:R-:W-:-:S03]  /*4b70*/  @!P5 LEA R30, P6, R98, R92, 0x1 ;  /* 0x0000005c621ed211 */ /* 0x000fc600078c08ff */
[----:B-1----:R1:W-:Y:S01]  /*4b80*/  STG.E.128 desc[UR42][R28.64], R44 ;  /* 0x0000002c1c007986 */ /* 0x0023e2000c101d2a */
[----:B------:R-:W-:-:S05]  /*4b90*/  @!P5 LEA.HI.X R31, R98, R93, R108, 0x1, P6 ;  /* 0x0000005d621fd211 */ /* 0x000fca00030f0c6c */
[----:B--2---:R1:W-:Y:S04]  /*4ba0*/  @!P5 STG.E.128 desc[UR42][R30.64], R48 ;  /* 0x000000301e00d986 */ /* 0x0043e8000c101d2a */
.L_x_12857:
[----:B------:R-:W-:Y:S05]  /*4bb0*/  BSYNC B1 ;  /* 0x0000000000017941 */ /* 0x000fea0003800000 */
.L_x_12856:
        /* <DEDUP_REMOVED lines=10> */
[----:B------:R-:W-:-:S04]  /*4c60*/  LEA R44, P5, R28, R92, 0x1 ;  /* 0x0000005c1c2c7211 */ /* 0x000fc800078a08ff */
[----:B------:R-:W-:Y:S02]  /*4c70*/  LEA.HI.X R45, R28, R93, R29, 0x1, P5 ;  /* 0x0000005d1c2d7211 */ /* 0x000fe400028f0c1d */
[----:B------:R-:W-:-:S04]  /*4c80*/  SHF.R.S32.HI R29, RZ, 0x1f, R104 ;  /* 0x0000001fff1d7819 */ /* 0x000fc80000011468 */
[----:B------:R-:W-:-:S04]  /*4c90*/  LEA.HI R104, R29, R104, RZ, 0x4 ;  /* 0x000000681d687211 */ /* 0x000fc800078f20ff */
[----:B------:R-:W-:-:S05]  /*4ca0*/  LEA.HI.SX32 R47, R104, R81, 0x1c ;  /* 0x00000051682f7211 */ /* 0x000fca00078fe2ff */
[----:B------:R-:W-:-:S05]  /*4cb0*/  IMAD.SHL.U32 R47, R47, 0x8, RZ ;  /* 0x000000082f2f7824 */ /* 0x000fca00078e00ff */
[----:B------:R-:W-:-:S04]  /*4cc0*/  LOP3.LUT R29, R172, 0x38, R47, 0xf8, !PT ;  /* 0x00000038ac1d7812 */ /* 0x000fc800078ef82f */
[----:B------:R-:W-:Y:S01]  /*4cd0*/  LOP3.LUT R28, R29, R174, RZ, 0x3c, !PT ;  /* 0x000000ae1d1c7212 */ /* 0x000fe200078e3cff */
[----:B------:R-:W-:-:S04]  /*4ce0*/  IMAD R29, R152, 0x1800, R85 ;  /* 0x00001800981d7824 */ /* 0x000fc800078e0255 */
[----:B------:R-:W-:Y:S02]  /*4cf0*/  IMAD.IADD R31, R175, 0x1, R28 ;  /* 0x00000001af1f7824 */ /* 0x000fe400078e021c */
        /* <DEDUP_REMOVED lines=8> */
[----:B------:R-:W-:Y:S02]  /*4d80*/  PRMT R110, R110, 0x5410, R51 ;  /* 0x000054106e6e7816 */ /* 0x000fe40000000033 */
[----:B------:R-:W-:Y:S02]  /*4d90*/  PRMT R114, R114, 0x5410, R49 ;  /* 0x0000541072727816 */ /* 0x000fe40000000031 */
[----:B------:R-:W-:Y:S01]  /*4da0*/  SHF.R.U64 R50, R40, 0x10, R41 ;  /* 0x0000001028327819 */ /* 0x000fe20000001229 */
[----:B--2---:R-:W-:Y:S01]  /*4db0*/  IMAD.U32 R40, R33, 0x10000, RZ ;  /* 0x0001000021287824 */ /* 0x004fe200078e00ff */
[----:B------:R-:W-:Y:S01]  /*4dc0*/  SHF.R.U32.HI R99, RZ, 0x10, R43 ;  /* 0x00000010ff637819 */ /* 0x000fe2000001162b */
[----:B------:R-:W-:Y:S01]  /*4dd0*/  IMAD.U32 R51, R114, 0x10000, RZ ;  /* 0x0001000072337824 */ /* 0x000fe200078e00ff */
[----:B------:R-:W-:Y:S01]  /*4de0*/  SHF.R.U32.HI R96, RZ, 0x10, R39 ;  /* 0x00000010ff607819 */ /* 0x000fe20000011627 */
[----:B------:R-:W-:Y:S01]  /*4df0*/  IMAD.U32 R49, R110, 0x10000, RZ ;  /* 0x000100006e317824 */ /* 0x000fe200078e00ff */
[----:B------:R-:W-:Y:S01]  /*4e00*/  SHF.R.U64 R104, R36, 0x10, R37 ;  /* 0x0000001024687819 */ /* 0x000fe20000001225 */
[----:B-1----:R-:W-:Y:S01]  /*4e10*/  IMAD.U32 R36, R29, 0x10000, RZ ;  /* 0x000100001d247824 */ /* 0x002fe200078e00ff */
[----:B------:R-:W-:Y:S01]  /*4e20*/  SHF.R.U64 R48, R42, 0x10, R43 ;  /* 0x000000102a307819 */ /* 0x000fe2000000122b */
[----:B------:R-:W-:Y:S01]  /*4e30*/  FMUL.FTZ R97, R40, R51 ;  /* 0x0000003328617220 */ /* 0x000fe20000410000 */
[----:B------:R-:W-:Y:S01]  /*4e40*/  PRMT R112, R112, 0x5410, R99 ;  /* 0x0000541070707816 */ /* 0x000fe20000000063 */
[----:B------:R-:W-:Y:S01]  /*4e50*/  FMUL.FTZ R99, R40, R49 ;  /* 0x0000003128637220 */ /* 0x000fe20000410000 */
[----:B------:R-:W-:Y:S01]  /*4e60*/  LOP3.LUT R41, R33, 0xffff0000, RZ, 0xc0, !PT ;  /* 0xffff000021297812 */ /* 0x000fe200078ec0ff */
[----:B------:R-:W-:Y:S01]  /*4e70*/  IMAD.U32 R42, R35, 0x10000, RZ ;  /* 0x00010000232a7824 */ /* 0x000fe200078e00ff */
[----:B------:R-:W-:Y:S01]  /*4e80*/  LOP3.LUT R110, R110, 0xffff0000, RZ, 0xc0, !PT ;  /* 0xffff00006e6e7812 */ /* 0x000fe200078ec0ff */
[----:B------:R-:W-:Y:S01]  /*4e90*/  FFMA.FTZ R99, R36, R51, R99 ;  /* 0x0000003324637223 */ /* 0x000fe20000010063 */
[----:B------:R-:W-:-:S02]  /*4ea0*/  LOP3.LUT R114, R114, 0xffff0000, RZ, 0xc0, !PT ;  /* 0xffff000072727812 */ /* 0x000fc400078ec0ff */
[----:B------:R-:W-:Y:S02]  /*4eb0*/  PRMT R107, R107, 0x5410, R96 ;  /* 0x000054106b6b7816 */ /* 0x000fe40000000060 */
[----:B------:R-:W-:Y:S01]  /*4ec0*/  PRMT R111, R111, 0x5410, R48 ;  /* 0x000054106f6f7816 */ /* 0x000fe20000000030 */
[----:B------:R-:W-:Y:S01]  /*4ed0*/  FFMA.FTZ R48, R36, R49, -R97 ;  /* 0x0000003124307223 */ /* 0x000fe20000010861 */
[----:B------:R-:W-:Y:S01]  /*4ee0*/  LOP3.LUT R37, R29, 0xffff0000, RZ, 0xc0, !PT ;  /* 0xffff00001d257812 */ /* 0x000fe200078ec0ff */
[C---:B------:R-:W-:Y:S02]  /*4ef0*/  IMAD.U32 R97, R112.reuse, 0x10000, RZ ;  /* 0x0001000070617824 */ /* 0x040fe400078e00ff */
[----:B------:R-:W-:Y:S01]  /*4f00*/  FMUL.FTZ R36, R41, R110 ;  /* 0x0000006e29247220 */ /* 0x000fe20000410000 */
[----:B------:R-:W-:Y:S01]  /*4f10*/  LOP3.LUT R43, R35, 0xffff0000, RZ, 0xc0, !PT ;  /* 0xffff0000232b7812 */ /* 0x000fe200078ec0ff */
[-C--:B------:R-:W-:Y:S01]  /*4f20*/  FMUL.FTZ R40, R41, R114.reuse ;  /* 0x0000007229287220 */ /* 0x080fe20000410000 */
[----:B------:R-:W-:Y:S01]  /*4f30*/  LOP3.LUT R112, R112, 0xffff0000, RZ, 0xc0, !PT ;  /* 0xffff000070707812 */ /* 0x000fe200078ec0ff */
[----:B------:R-:W-:Y:S01]  /*4f40*/  IMAD.U32 R49, R107, 0x10000, RZ ;  /* 0x000100006b317824 */ /* 0x000fe200078e00ff */
[----:B------:R-:W-:Y:S01]  /*4f50*/  PRMT R113, R113, 0x5410, R50 ;  /* 0x0000541071717816 */ /* 0x000fe20000000032 */
[C---:B------:R-:W-:Y:S01]  /*4f60*/  FFMA.FTZ R114, R37.reuse, R114, R36 ;  /* 0x0000007225727223 */ /* 0x040fe20000010024 */
[----:B------:R-:W-:Y:S01]  /*4f70*/  SHF.R.U64 R98, R38, 0x10, R39 ;  /* 0x0000001026627819 */ /* 0x000fe20000001227 */
[C---:B------:R-:W-:Y:S01]  /*4f80*/  IMAD.U32 R38, R32.reuse, 0x10000, RZ ;  /* 0x0001000020267824 */ /* 0x040fe200078e00ff */
[----:B------:R-:W-:Y:S01]  /*4f90*/  LOP3.LUT R39, R32, 0xffff0000, RZ, 0xc0, !PT ;  /* 0xffff000020277812 */ /* 0x000fe200078ec0ff */
[----:B------:R-:W-:Y:S01]  /*4fa0*/  FFMA.FTZ R51, R37, R110, -R40 ;  /* 0x0000006e25337223 */ /* 0x000fe20000010828 */
[----:B------:R-:W-:Y:S01]  /*4fb0*/  LOP3.LUT R33, R31, 0xffff0000, RZ, 0xc0, !PT ;  /* 0xffff00001f217812 */ /* 0x000fe200078ec0ff */
[C---:B------:R-:W-:Y:S01]  /*4fc0*/  FMUL.FTZ R41, R42.reuse, R97 ;  /* 0x000000612a297220 */ /* 0x040fe20000410000 */
[----:B------:R-:W-:Y:S01]  /*4fd0*/  LOP3.LUT R36, R107, 0xffff0000, RZ, 0xc0, !PT ;  /* 0xffff00006b247812 */ /* 0x000fe200078ec0ff */
[----:B------:R-:W-:Y:S01]  /*4fe0*/  IMAD.U32 R32, R31, 0x10000, RZ ;  /* 0x000100001f207824 */ /* 0x000fe200078e00ff */
[----:B------:R-:W-:Y:S01]  /*4ff0*/  PRMT R109, R109, 0x5410, R104 ;  /* 0x000054106d6d7816 */ /* 0x000fe20000000068 */
[----:B------:R-:W-:Y:S01]  /*5000*/  FMUL.FTZ R42, R42, R49 ;  /* 0x000000312a2a7220 */ /* 0x000fe20000410000 */
[----:B------:R-:W-:Y:S01]  /*5010*/  FMUL.FTZ R40, R43, R112 ;  /* 0x000000702b287220 */ /* 0x000fe20000410000 */
[----:B------:R-:W-:-:S02]  /*5020*/  IMAD.U32 R37, R113, 0x10000, RZ ;  /* 0x0001000071257824 */ /* 0x000fc400078e00ff */
[C---:B------:R-:W-:Y:S01]  /*5030*/  FFMA.FTZ R49, R32.reuse, R49, -R41 ;  /* 0x0000003120317223 */ /* 0x040fe20000010829 */
[----:B------:R-:W-:Y:S01]  /*5040*/  FFMA.FTZ R42, R32, R97, R42 ;  /* 0x00000061202a7223 */ /* 0x000fe2000001002a */
[-C--:B------:R-:W-:Y:S01]  /*5050*/  FMUL.FTZ R96, R43, R36.reuse ;  /* 0x000000242b607220 */ /* 0x080fe20000410000 */
[----:B------:R-:W-:Y:S01]  /*5060*/  FFMA.FTZ R50, R33, R36, -R40 ;  /* 0x0000002421327223 */ /* 0x000fe20000010828 */
[----:B------:R-:W-:Y:S01]  /*5070*/  IMAD.U32 R29, R28, 0x10000, RZ ;  /* 0x000100001c1d7824 */ /* 0x000fe200078e00ff */
[----:B------:R-:W-:Y:S01]  /*5080*/  LOP3.LUT R113, R113, 0xffff0000, RZ, 0xc0, !PT ;  /* 0xffff000071717812 */ /* 0x000fe200078ec0ff */
[----:B------:R-:W-:Y:S02]  /*5090*/  IMAD.U32 R32, R109, 0x10000, RZ ;  /* 0x000100006d207824 */ /* 0x000fe400078e00ff */
[----:B------:R-:W-:Y:S01]  /*50a0*/  FMUL.FTZ R36, R38, R37 ;  /* 0x0000002526247220 */ /* 0x000fe20000410000 */
[----:B------:R-:W-:Y:S01]  /*50b0*/  PRMT R105, R105, 0x5410, R98 ;  /* 0x0000541069697816 */ /* 0x000fe20000000062 */
[----:B------:R-:W-:Y:S01]  /*50c0*/  FFMA.FTZ R43, R33, R112, R96 ;  /* 0x00000070212b7223 */ /* 0x000fe20000010060 */
[----:B------:R-:W-:Y:S01]  /*50d0*/  LOP3.LUT R109, R109, 0xffff0000, RZ, 0xc0, !PT ;  /* 0xffff00006d6d7812 */ /* 0x000fe200078ec0ff */
[----:B------:R-:W-:Y:S01]  /*50e0*/  FFMA.FTZ R33, R29, R32, -R36 ;  /* 0x000000201d217223 */ /* 0x000fe20000010824 */
[----:B------:R-:W-:Y:S01]  /*50f0*/  LOP3.LUT R28, R28, 0xffff0000, RZ, 0xc0, !PT ;  /* 0xffff00001c1c7812 */ /* 0x000fe200078ec0ff */
[----:B------:R-:W-:-:S02]  /*5100*/  IMAD.U32 R35, R34, 0x10000, RZ ;  /* 0x0001000022237824 */ /* 0x000fc400078e00ff */
[----:B------:R-:W-:Y:S01]  /*5110*/  FMUL.FTZ R38, R38, R32 ;  /* 0x0000002026267220 */ /* 0x000fe20000410000 */
[----:B------:R-:W-:Y:S01]  /*5120*/  FMUL.FTZ R41, R39, R113 ;  /* 0x0000007127297220 */ /* 0x000fe20000410000 */
[----:B------:R-:W-:Y:S01]  /*5130*/  IMAD.U32 R36, R111, 0x10000, RZ ;  /* 0x000100006f247824 */ /* 0x000fe200078e00ff */
[----:B------:R-:W-:Y:S01]  /*5140*/  LOP3.LUT R34, R34, 0xffff0000, RZ, 0xc0, !PT ;  /* 0xffff000022227812 */ /* 0x000fe200078ec0ff */
[----:B------:R-:W-:Y:S01]  /*5150*/  FMUL.FTZ R39, R39, R109 ;  /* 0x0000006d27277220 */ /* 0x000fe20000410000 */
[----:B------:R-:W-:Y:S01]  /*5160*/  IMAD.U32 R32, R105, 0x10000, RZ ;  /* 0x0001000069207824 */ /* 0x000fe200078e00ff */
[----:B------:R-:W-:Y:S01]  /*5170*/  LOP3.LUT R111, R111, 0xffff0000, RZ, 0xc0, !PT ;  /* 0xffff00006f6f7812 */ /* 0x000fe200078ec0ff */
[C---:B------:R-:W-:Y:S01]  /*5180*/  IMAD.U32 R31, R30.reuse, 0x10000, RZ ;  /* 0x000100001e1f7824 */ /* 0x040fe200078e00ff */
        /* <DEDUP_REMOVED lines=25> */
.L_x_12861:
[----:B------:R-:W-:Y:S05]  /*5320*/  BSYNC B1 ;  /* 0x0000000000017941 */ /* 0x000fea0003800000 */
.L_x_12860:
        /* <DEDUP_REMOVED lines=10> */
.L_x_12829:
[----:B------:R-:W-:-:S13]  /*53d0*/  ISETP.NE.AND P3, PT, R72, 0x3, PT ;  /* 0x000000034800780c */ /* 0x000fda0003f65270 */
[----:B------:R-:W-:Y:S05]  /*53e0*/  @!P3 BRA `(.L_x_12862) ;  /* 0x000000000004b947 */ /* 0x000fea0003800000 */
[----:B------:R-:W-:Y:S01]  /*53f0*/  BPT.TRAP 0x1 ;  /* 0x000000040000795c */ /* 0x000fe20000300000 */
.L_x_12862:
[----:B------:R-:W-:Y:S01]  /*5400*/  IMAD R89, R152, 0x8, R144 ;  /* 0x0000000898597824 */ /* 0x000fe200078e0290 */
[----:B------:R-:W-:Y:S01]  /*5410*/  SHF.L.U32 R100, R157, 0x1f, RZ ;  /* 0x0000001f9d647819 */ /* 0x000fe200000006ff */
[----:B------:R-:W-:Y:S01]  /*5420*/  IMAD R91, R26, -0x60, R58 ;  /* 0xffffffa01a5b7824 */ /* 0x000fe200078e023a */
[----:B------:R-:W-:Y:S02]  /*5430*/  BSSY B1, `(.L_x_12863) ;  /* 0x0000004000017945 */ /* 0x000fe40003800000 */
[----:B------:R-:W0:Y:S02]  /*5440*/  SYNCS.PHASECHK.TRANS64.TRYWAIT P4, [R89+URZ+0x32490], R100 ;  /* 0x03249064590075a7 */ /* 0x000e24000808017f */
[----:B------:R-:W-:Y:S01]  /*5450*/  VIMNMX R91, R91, 0x60, PT ;  /* 0x000000605b5b7848 */ /* 0x000fe20003fe0100 */
[----:B0-----:R-:W-:Y:S06]  /*5460*/  @!P4 BRA `(.L_x_12864) ;  /* 0x0000032400bcc947 */ /* 0x001fec0003800000 */
.L_x_13211:
[----:B------:R-:W-:Y:S05]  /*5470*/  BSYNC B1 ;  /* 0x0000000000017941 */ /* 0x000fea0003800000 */
.L_x_12863:
        /* <DEDUP_REMOVED lines=8> */
.L_x_12866:
[----:B------:R-:W-:Y:S05]  /*5500*/  BSYNC B1 ;  /* 0x0000000000017941 */ /* 0x000fea0003800000 */
.L_x_12865:
[----:B------:R-:W-:Y:S05]  /*5510*/  @P4 BRA `(.L_x_12846) ;  /* 0x0000000000104947 */ /* 0x000fea0003800000 */
[----:B-1----:R-:W1:Y:S04]  /*5520*/  @!P1 LDS.128 R28, [R98+0x2000] ;  /* 0x00200000621c9984 */ /* 0x002e680000000c00 */
[----:B------:R-:W2:Y:S04]  /*5530*/  @!P2 LDS.128 R32, [R96+0x2000] ;  /* 0x002000006020a984 */ /* 0x000ea80000000c00 */
[----:B-1----:R1:W-:Y:S04]  /*5540*/  @!P1 STG.E.128 desc[UR42][R36.64], R28 ;  /* 0x0000001c24009986 */ /* 0x0023e8000c101d2a */
[----:B--2---:R1:W-:Y:S02]  /*5550*/  @!P2 STG.E.128 desc[UR42][R36.64+0x40], R32 ;  /* 0x000040202400a986 */ /* 0x0043e4000c101d2a */
.L_x_12846:
[----:B------:R-:W-:Y:S05]  /*5560*/  BSYNC B0 ;  /* 0x0000000000007941 */ /* 0x000fea0003800000 */
.L_x_12828:
        /* <DEDUP_REMOVED lines=17> */
.L_x_12868:
[----:B------:R-:W-:Y:S05]  /*5680*/  BSYNC B0 ;  /* 0x0000000000007941 */ /* 0x000fea0003800000 */
.L_x_12867:
[----:B------:R-:W2:Y:S01]  /*5690*/  SYNCS.PHASECHK.TRANS64.TRYWAIT P3, [R89+URZ+0x324b0], R100 ;  /* 0x0324b064590075a7 */ /* 0x000ea2000806017f */
[----:B------:R-:W-:Y:S01]  /*56a0*/  ULDC UR49, c[0x0][0x320] ;  /* 0x0000c80000317ab9 */ /* 0x000fe20000000800 */
[----:B------:R-:W-:Y:S01]  /*56b0*/  ULDC.64 UR44, c[0x0][0x328] ;  /* 0x0000ca00002c7ab9 */ /* 0x000fe20000000a00 */
[----:B------:R-:W-:Y:S01]  /*56c0*/  ULDC.64 UR40, c[0x0][0x318] ;  /* 0x0000c60000287ab9 */ /* 0x000fe20000000a00 */
[----:B------:R-:W-:Y:S01]  /*56d0*/  BSSY B0, `(.L_x_12869) ;  /* 0x0000003000007945 */ /* 0x000fe20003800000 */
[----:B-1----:R-:W-:-:S03]  /*56e0*/  IMAD R28, R152, 0x6000, R159 ;  /* 0x00006000981c7824 */ /* 0x002fc600078e029f */
[----:B--2---:R-:W-:Y:S05]  /*56f0*/  @!P3 BRA `(.L_x_12870) ;  /* 0x00000324002cb947 */ /* 0x004fea0003800000 */
.L_x_13212:
[----:B------:R-:W-:Y:S05]  /*5700*/  BSYNC B0 ;  /* 0x0000000000007941 */ /* 0x000fea0003800000 */
.L_x_12869:
        /* <DEDUP_REMOVED lines=39> */
.L_x_12872:
[----:B------:R-:W-:Y:S05]  /*5980*/  BSYNC B0 ;  /* 0x0000000000007941 */ /* 0x000fea0003800000 */
.L_x_12871:
        /* <DEDUP_REMOVED lines=37> */
.L_x_12874:
[----:B------:R-:W-:Y:S05]  /*5be0*/  BSYNC B0 ;  /* 0x0000000000007941 */ /* 0x000fea0003800000 */
.L_x_12873:
        /* <DEDUP_REMOVED lines=22> */
.L_x_12823:
[----:B------:R-:W0:Y:S01]  /*5d50*/  S2R R0, SR_TID.X ;  /* 0x0000000000007919 */ /* 0x000e220000002100 */
[----:B------:R-:W1:Y:S01]  /*5d60*/  LDC R15, c[0x0][0x448] ;  /* 0x00011200ff0f7b82 */ /* 0x000e620000000800 */
[----:B------:R-:W-:Y:S01]  /*5d70*/  IMAD.MOV.U32 R12, RZ, RZ, 0x3000 ;  /* 0x00003000ff0c7424 */ /* 0x000fe200078e00ff */
[----:B------:R-:W2:Y:S01]  /*5d80*/  S2R R3, SR_SWINHI ;  /* 0x0000000000037919 */ /* 0x000ea20000002f00 */
[----:B------:R-:W-:Y:S02]  /*5d90*/  IMAD.U32 R13, RZ, RZ, UR38 ;  /* 0x00000026ff0d7e24 */ /* 0x000fe4000f8e00ff */
[----:B------:R-:W-:Y:S01]  /*5da0*/  IMAD.MOV.U32 R9, RZ, RZ, 0x100 ;  /* 0x00000100ff097424 */ /* 0x000fe200078e00ff */
[----:B------:R-:W-:Y:S02]  /*5db0*/  STL [R1+0x70], R121 ;  /* 0x0000707901007387 */ /* 0x000fe40000100800 */
[----:B------:R-:W3:Y:S01]  /*5dc0*/  LDC R14, c[0x0][0xa80] ;  /* 0x0002a000ff0e7b82 */ /* 0x000ee20000000800 */
[----:B------:R-:W-:Y:S01]  /*5dd0*/  IMAD.MOV.U32 R10, RZ, RZ, 0x1 ;  /* 0x00000001ff0a7424 */ /* 0x000fe200078e00ff */
[----:B------:R4:W-:Y:S01]  /*5de0*/  STL.64 [R1+0x18], R12 ;  /* 0x0000180c01007387 */ /* 0x0009e20000100a00 */
[----:B------:R-:W-:-:S02]  /*5df0*/  IMAD.MOV.U32 R11, RZ, RZ, RZ ;  /* 0x000000ffff0b7224 */ /* 0x000fc400078e00ff */
[----:B------:R-:W-:Y:S01]  /*5e00*/  IMAD.MOV.U32 R4, RZ, RZ, 0xc000 ;  /* 0x0000c000ff047424 */ /* 0x000fe200078e00ff */
[----:B------:R-:W-:Y:S01]  /*5e10*/  STL.128 [R1+0x440], RZ ;  /* 0x000440ff01007387 */ /* 0x000fe20000100c00 */
[----:B------:R-:W-:Y:S02]  /*5e20*/  IMAD.U32 R5, RZ, RZ, UR38 ;  /* 0x00000026ff057e24 */ /* 0x000fe4000f8e00ff */
[----:B------:R-:W-:Y:S01]  /*5e30*/  IMAD.MOV.U32 R7, RZ, RZ, 0x100 ;  /* 0x00000100ff077424 */ /* 0x000fe200078e00ff */
[----:B------:R-:W-:Y:S01]  /*5e40*/  STL.128 [R1+0x450], RZ ;  /* 0x000450ff01007387 */ /* 0x000fe20000100c00 */
[----:B------:R-:W-:Y:S02]  /*5e50*/  IMAD.MOV.U32 R18, RZ, RZ, 0x1 ;  /* 0x00000001ff127424 */ /* 0x000fe400078e00ff */
[----:B------:R-:W-:Y:S01]  /*5e60*/  IMAD.MOV.U32 R19, RZ, RZ, RZ ;  /* 0x000000ffff137224 */ /* 0x000fe200078e00ff */
[----:B------:R-:W-:Y:S01]  /*5e70*/  STL.128 [R1+0x230], RZ ;  /* 0x000230ff01007387 */ /* 0x000fe20000100c00 */
[----:B------:R-:W-:-:S02]  /*5e80*/  IMAD.U32 R36, RZ, RZ, UR37 ;  /* 0x00000025ff247e24 */ /* 0x000fc4000f8e00ff */
[----:B------:R-:W-:Y:S01]  /*5e90*/  IMAD.U32 R72, RZ, RZ, UR37 ;  /* 0x00000025ff487e24 */ /* 0x000fe2000f8e00ff */
[----:B------:R-:W-:Y:S01]  /*5ea0*/  STL.128 [R1+0x240], RZ ;  /* 0x000240ff01007387 */ /* 0x000fe20000100c00 */
[----:B0-----:R-:W-:-:S03]  /*5eb0*/  LOP3.LUT R0, R0, 0x7f, RZ, 0xc0, !PT ;  /* 0x0000007f00007812 */ /* 0x001fc600078ec0ff */
[----:B---3--:R-:W-:Y:S01]  /*5ec0*/  STL [R1+0x460], R14 ;  /* 0x0004600e01007387 */ /* 0x008fe20000100800 */
[----:B------:R-:W-:Y:S02]  /*5ed0*/  IADD3 R72, P5, R72, 0x70, RZ ;  /* 0x0000007048487810 */ /* 0x000fe40007fbe0ff */
[----:B------:R-:W-:Y:S01]  /*5ee0*/  ISETP.NE.AND P1, PT, R0, RZ, PT ;  /* 0x000000ff0000720c */ /* 0x000fe20003f25270 */
[----:B------:R-:W-:Y:S01]  /*5ef0*/  STL.128 [R1+0x250], RZ ;  /* 0x000250ff01007387 */ /* 0x000fe20000100c00 */
[----:B------:R-:W-:Y:S02]  /*5f00*/  MOV R30, R144 ;  /* 0x00000090001e7202 */ /* 0x000fe40000000f00 */
[----:B--2---:R-:W-:Y:S02]  /*5f10*/  MOV R31, R3 ;  /* 0x00000003001f7202 */ /* 0x004fe40000000f00 */
[----:B------:R-:W-:Y:S01]  /*5f20*/  SEL R8, RZ, 0x1, P1 ;  /* 0x00000001ff087807 */ /* 0x000fe20000800000 */
[----:B------:R-:W-:Y:S01]  /*5f30*/  STL.128 [R1+0x260], RZ ;  /* 0x000260ff01007387 */ /* 0x000fe20000100c00 */
[----:B----4-:R-:W-:-:S02]  /*5f40*/  IADD3 R12, P1, R30, 0x32430, RZ ;  /* 0x000324301e0c7810 */ /* 0x010fc40007f3e0ff */
[C---:B------:R-:W-:Y:S01]  /*5f50*/  IADD3 R0, P3, R30.reuse, 0x32450, RZ ;  /* 0x000324501e007810 */ /* 0x040fe20007f7e0ff */
[----:B------:R-:W-:Y:S01]  /*5f60*/  IMAD.MOV.U32 R6, RZ, RZ, R8 ;  /* 0x000000ffff067224 */ /* 0x000fe200078e0008 */
[C---:B------:R-:W-:Y:S01]  /*5f70*/  IADD3 R3, P4, R30.reuse, 0x32460, RZ ;  /* 0x000324601e037810 */ /* 0x040fe20007f9e0ff */
[--C-:B------:R-:W-:Y:S01]  /*5f80*/  IMAD.X R13, RZ, RZ, R31.reuse, P1 ;  /* 0x000000ffff0d7224 */ /* 0x100fe200008e061f */
[----:B-1----:R-:W-:Y:S01]  /*5f90*/  ISETP.NE.AND P1, PT, R15, 0x1, PT ;  /* 0x000000010f00780c */ /* 0x002fe20003f25270 */
[----:B------:R0:W-:Y:S04]  /*5fa0*/  STL.128 [R1+0x20], R8 ;  /* 0x0000200801007387 */ /* 0x0001e80000100c00 */
[----:B------:R1:W-:Y:S04]  /*5fb0*/  STL.128 [R1+0x50], R4 ;  /* 0x0000500401007387 */ /* 0x0003e80000100c00 */
[----:B------:R-:W-:Y:S04]  /*5fc0*/  STL.64 [R1+0x8], R12 ;  /* 0x0000080c01007387 */ /* 0x000fe80000100a00 */
[----:B------:R-:W-:Y:S01]  /*5fd0*/  STL.128 [R1+0x270], RZ ;  /* 0x000270ff01007387 */ /* 0x000fe20000100c00 */
[--C-:B0-----:R-:W-:Y:S01]  /*5fe0*/  IMAD.X R11, RZ, RZ, R31.reuse, P3 ;  /* 0x000000ffff0b7224 */ /* 0x101fe200018e061f */
[----:B------:R-:W-:Y:S01]  /*5ff0*/  IADD3 R8, P2, R30, 0x32440, RZ ;  /* 0x000324401e087810 */ /* 0x000fe20007f5e0ff */
[----:B------:R-:W-:Y:S01]  /*6000*/  IMAD.X R10, RZ, RZ, R31, P4 ;  /* 0x000000ffff0a7224 */ /* 0x000fe200020e061f */
[----:B------:R-:W-:Y:S01]  /*6010*/  STL.128 [R1+0x280], RZ ;  /* 0x000280ff01007387 */ /* 0x000fe20000100c00 */
[----:B-1----:R-:W-:Y:S01]  /*6020*/  IMAD.MOV.U32 R4, RZ, RZ, R0 ;  /* 0x000000ffff047224 */ /* 0x002fe200078e0000 */
[----:B------:R-:W-:Y:S01]  /*6030*/  IADD3 R36, P4, R36, 0x38, RZ ;  /* 0x0000003824247810 */ /* 0x000fe20007f9e0ff */
[----:B------:R-:W-:Y:S01]  /*6040*/  IMAD.MOV.U32 R5, RZ, RZ, R11 ;  /* 0x000000ffff057224 */ /* 0x000fe200078e000b */
[----:B------:R-:W-:Y:S01]  /*6050*/  STL.128 [R1+0x290], RZ ;  /* 0x000290ff01007387 */ /* 0x000fe20000100c00 */
[----:B------:R-:W-:-:S02]  /*6060*/  IMAD.MOV.U32 R6, RZ, RZ, R3 ;  /* 0x000000ffff067224 */ /* 0x000fc400078e0003 */
[----:B------:R-:W-:Y:S01]  /*6070*/  IMAD.MOV.U32 R7, RZ, RZ, R10 ;  /* 0x000000ffff077224 */ /* 0x000fe200078e000a */
[----:B------:R-:W0:Y:S01]  /*6080*/  @P1 LDC R3, c[0x0][0x44c] ;  /* 0x00011300ff031b82 */ /* 0x000e220000000800 */
[----:B------:R-:W-:Y:S01]  /*6090*/  IMAD.X R9, RZ, RZ, R31, P2 ;  /* 0x000000ffff097224 */ /* 0x000fe200010e061f */
[----:B------:R-:W-:Y:S01]  /*60a0*/  STL.128 [R1+0x2a0], RZ ;  /* 0x0002a0ff01007387 */ /* 0x000fe20000100c00 */
[----:B------:R-:W-:-:S03]  /*60b0*/  VIADD R0, R177, 0x7f ;  /* 0x0000007fb1007836 */ /* 0x000fc60000000000 */
[----:B------:R1:W-:Y:S04]  /*60c0*/  STL.128 [R1+0x40], R4 ;  /* 0x0000400401007387 */ /* 0x0003e80000100c00 */
[----:B------:R2:W-:Y:S04]  /*60d0*/  STL.64 [R1+0x68], R6 ;  /* 0x0000680601007387 */ /* 0x0005e80000100a00 */
[----:B------:R-:W-:Y:S04]  /*60e0*/  STL.64 [R1+0x10], R8 ;  /* 0x0000100801007387 */ /* 0x000fe80000100a00 */
[----:B------:R-:W-:Y:S01]  /*60f0*/  STL.64 [R1+0x30], R8 ;  /* 0x0000300801007387 */ /* 0x000fe20000100a00 */
[----:B-1----:R-:W1:Y:S03]  /*6100*/  @P1 LDC R4, c[0x0][0x450] ;  /* 0x00011400ff041b82 */ /* 0x002e660000000800 */
[----:B------:R-:W-:Y:S01]  /*6110*/  STL.128 [R1+0x2b0], RZ ;  /* 0x0002b0ff01007387 */ /* 0x000fe20000100c00 */
[----:B0-----:R-:W-:-:S03]  /*6120*/  @P1 IMAD.HI.U32 R3, R0, R3, RZ ;  /* 0x0000000300031227 */ /* 0x001fc600078e00ff */
[----:B------:R-:W-:Y:S01]  /*6130*/  STL.128 [R1+0x2c0], RZ ;  /* 0x0002c0ff01007387 */ /* 0x000fe20000100c00 */
[----:B--2---:R-:W0:Y:S03]  /*6140*/  LDC.64 R6, c[0x0][0xad8] ;  /* 0x0002b600ff067b82 */ /* 0x004e260000000a00 */
[----:B------:R-:W-:Y:S04]  /*6150*/  STL.128 [R1+0x2d0], RZ ;  /* 0x0002d0ff01007387 */ /* 0x000fe80000100c00 */
[----:B------:R-:W-:Y:S04]  /*6160*/  STL.128 [R1+0x2e0], RZ ;  /* 0x0002e0ff01007387 */ /* 0x000fe80000100c00 */
[----:B------:R-:W-:Y:S04]  /*6170*/  STL.128 [R1+0x2f0], RZ ;  /* 0x0002f0ff01007387 */ /* 0x000fe80000100c00 */
[----:B------:R-:W-:Y:S01]  /*6180*/  STL.128 [R1+0x300], RZ ;  /* 0x000300ff01007387 */ /* 0x000fe20000100c00 */
[----:B-1----:R-:W-:-:S03]  /*6190*/  @P1 SHF.R.U32.HI R0, RZ, R4, R3 ;  /* 0x00000004ff001219 */ /* 0x002fc60000011603 */
[----:B------:R-:W-:Y:S04]  /*61a0*/  STL.128 [R1+0x310], RZ ;  /* 0x000310ff01007387 */ /* 0x000fe80000100c00 */
[----:B------:R-:W-:Y:S01]  /*61b0*/  STL.128 [R1+0x320], RZ ;  /* 0x000320ff01007387 */ /* 0x000fe20000100c00 */
[----:B0-----:R-:W-:-:S03]  /*61c0*/  ISETP.GE.AND P6, PT, R7, 0x1, PT ;  /* 0x000000010700780c */ /* 0x001fc60003fc6270 */
[----:B------:R-:W-:Y:S04]  /*61d0*/  STL.128 [R1+0x330], RZ ;  /* 0x000330ff01007387 */ /* 0x000fe80000100c00 */
        /* <DEDUP_REMOVED lines=15> */
[----:B------:R-:W-:Y:S04]  /*62d0*/  STL.64 [R1], RZ ;  /* 0x000000ff01007387 */ /* 0x000fe80000100a00 */
[----:B------:R-:W-:Y:S04]  /*62e0*/  STL.64 [R1+0x38], RZ ;  /* 0x000038ff01007387 */ /* 0x000fe80000100a00 */
[----:B------:R0:W-:Y:S02]  /*62f0*/  STL.64 [R1+0x60], R18 ;  /* 0x0000601201007387 */ /* 0x0001e40000100a00 */
[----:B0-----:R-:W-:-:S02]  /*6300*/  IMAD.U32 R19, RZ, RZ, UR37 ;  /* 0x00000025ff137e24 */ /* 0x001fc4000f8e00ff */
[----:B------:R-:W-:-:S03]  /*6310*/  IMAD.U32 R18, RZ, RZ, UR37 ;  /* 0x00000025ff127e24 */ /* 0x000fc6000f8e00ff */
[----:B------:R-:W-:Y:S02]  /*6320*/  IADD3 R19, P2, R19, 0x440, RZ ;  /* 0x0000044013137810 */ /* 0x000fe40007f5e0ff */
[----:B------:R-:W-:Y:S01]  /*6330*/  IADD3 R18, P3, R18, 0x230, RZ ;  /* 0x0000023012127810 */ /* 0x000fe20007f7e0ff */
[----:B------:R-:W-:-:S12]  /*6340*/  @P0 BRA `(.L_x_12876) ;  /* 0x00000000000c0947 */ /* 0x000fd80003800000 */
[----:B------:R-:W0:Y:S01]  /*6350*/  FENCE.VIEW.ASYNC.G ;  /* 0x00000000000073c6 */ /* 0x000e220000000100 */
[----:B------:R-:W-:Y:S05]  /*6360*/  WARPSYNC.ALL ;  /* 0x0000000000007948 */ /* 0x000fea0003800000 */
[----:B0-----:R-:W-:Y:S06]  /*6370*/  BAR.ARV 0xc, 0x180 ;  /* 0x0306000000007b1d */ /* 0x001fec0000002000 */
.L_x_12876:
[----:B------:R-:W-:Y:S02]  /*6380*/  IMAD.IADD R3, R187, 0x1, R0 ;  /* 0x00000001bb037824 */ /* 0x000fe400078e0200 */
[----:B------:R-:W-:Y:S02]  /*6390*/  IMAD.X R44, RZ, RZ, UR36, P2 ;  /* 0x00000024ff2c7e24 */ /* 0x000fe400090e06ff */
[----:B------:R-:W-:Y:S02]  /*63a0*/  IMAD.X R47, RZ, RZ, UR36, P3 ;  /* 0x00000024ff2f7e24 */ /* 0x000fe400098e06ff */
[----:B------:R-:W-:Y:S02]  /*63b0*/  IMAD.X R45, RZ, RZ, UR36, P4 ;  /* 0x00000024ff2d7e24 */ /* 0x000fe4000a0e06ff */
[----:B------:R-:W-:Y:S02]  /*63c0*/  IMAD.X R73, RZ, RZ, UR36, P5 ;  /* 0x00000024ff497e24 */ /* 0x000fe4000a8e06ff */
        /* <DEDUP_REMOVED lines=13> */
.L_x_12879:
[----:B------:R-:W-:-:S13]  /*64a0*/  ISETP.NE.AND P0, PT, R7, 0x1, PT ;  /* 0x000000010700780c */ /* 0x000fda0003f05270 */
[----:B------:R-:W0:Y:S02]  /*64b0*/  @P0 LDC.64 R4, c[0x0][0xae0] ;  /* 0x0002b800ff040b82 */ /* 0x000e240000000a00 */
[----:B0-----:R-:W-:-:S05]  /*64c0*/  @P0 IMAD.HI.U32 R4, R0, R4, RZ ;  /* 0x0000000400040227 */ /* 0x001fca00078e00ff */
[----:B------:R-:W-:-:S07]  /*64d0*/  @P0 SHF.R.U32.HI R0, RZ, R5, R4 ;  /* 0x00000005ff000219 */ /* 0x000fce0000011604 */
.L_x_12880:
[----:B------:R-:W-:Y:S05]  /*64e0*/  BSYNC B0 ;  /* 0x0000000000007941 */ /* 0x000fea0003800000 */
.L_x_12878:
[----:B------:R-:W-:-:S05]  /*64f0*/  IMAD R3, R0, R7, R7 ;  /* 0x0000000700037224 */ /* 0x000fca00078e0207 */
[----:B------:R-:W-:-:S07]  /*6500*/  VIMNMX R6, R6, R3, PT ;  /* 0x0000000306067248 */ /* 0x000fce0003fe0100 */
.L_x_12877:
[----:B------:R-:W0:Y:S01]  /*6510*/  @P1 LDC R0, c[0x0][0x44c] ;  /* 0x00011300ff001b82 */ /* 0x000e220000000800 */
[----:B------:R-:W-:Y:S01]  /*6520*/  VIADD R6, R6, 0x5f ;  /* 0x0000005f06067836 */ /* 0x000fe20000000000 */
[----:B------:R-:W-:Y:S01]  /*6530*/  ULDC UR4, c[0x0][0xad4] ;  /* 0x0002b50000047ab9 */ /* 0x000fe20000000800 */
[----:B------:R-:W-:Y:S02]  /*6540*/  IMAD.MOV.U32 R5, RZ, RZ, R177 ;  /* 0x000000ffff057224 */ /* 0x000fe400078e00b1 */
[----:B------:R-:W-:-:S03]  /*6550*/  IMAD.HI R6, R6, 0x2aaaaaab, RZ ;  /* 0x2aaaaaab06067827 */ /* 0x000fc600078e02ff */
[----:B------:R-:W1:Y:S02]  /*6560*/  @P1 LDC R9, c[0x0][0x450] ;  /* 0x00011400ff091b82 */ /* 0x000e640000000800 */
[----:B------:R-:W-:-:S04]  /*6570*/  SHF.R.U32.HI R3, RZ, 0x1f, R6 ;  /* 0x0000001fff037819 */ /* 0x000fc80000011606 */
[----:B------:R-:W-:-:S04]  /*6580*/  LEA.HI.SX32 R6, R6, R3, 0x1c ;  /* 0x0000000306067211 */ /* 0x000fc800078fe2ff */
[----:B------:R-:W-:Y:S01]  /*6590*/  VIMNMX R185, R185, R6, PT ;  /* 0x00000006b9b97248 */ /* 0x000fe20003fe0100 */
        /* <DEDUP_REMOVED lines=15> */
.L_x_12883:
[----:B------:R-:W-:-:S13]  /*6690*/  ISETP.NE.AND P0, PT, R7, 0x1, PT ;  /* 0x000000010700780c */ /* 0x000fda0003f05270 */
[----:B------:R-:W0:Y:S02]  /*66a0*/  @P0 LDC.64 R4, c[0x0][0xae0] ;  /* 0x0002b800ff040b82 */ /* 0x000e240000000a00 */
[----:B0-----:R-:W-:-:S05]  /*66b0*/  @P0 IMAD.HI.U32 R4, R0, R4, RZ ;  /* 0x0000000400040227 */ /* 0x001fca00078e00ff */
[----:B------:R-:W-:-:S07]  /*66c0*/  @P0 SHF.R.U32.HI R0, RZ, R5, R4 ;  /* 0x00000005ff000219 */ /* 0x000fce0000011604 */
.L_x_12884:
[----:B------:R-:W-:Y:S05]  /*66d0*/  BSYNC B0 ;  /* 0x0000000000007941 */ /* 0x000fea0003800000 */
.L_x_12882:
[----:B------:R-:W-:-:S05]  /*66e0*/  IMAD R0, R0, R7, RZ ;  /* 0x0000000700007224 */ /* 0x000fca00078e02ff */
[----:B------:R-:W-:-:S07]  /*66f0*/  VIMNMX R3, R3, R0, !PT ;  /* 0x0000000003037248 */ /* 0x000fce0007fe0100 */
.L_x_12881:
[----:B------:R-:W-:Y:S01]  /*6700*/  IMAD.HI R3, R3, 0x2aaaaaab, RZ ;  /* 0x2aaaaaab03037827 */ /* 0x000fe200078e02ff */
[----:B------:R-:W-:-:S04]  /*6710*/  PLOP3.LUT P0, PT, PT, PT, PT, 0x80, 0x0 ;  /* 0x000000000000781c */ /* 0x000fc80003f0f070 */
[----:B------:R-:W-:-:S04]  /*6720*/  SHF.R.U32.HI R0, RZ, 0x1f, R3 ;  /* 0x0000001fff007819 */ /* 0x000fc80000011603 */
[----:B------:R-:W-:-:S04]  /*6730*/  LEA.HI.SX32 R0, R3, R0, 0x1c ;  /* 0x0000000003007211 */ /* 0x000fc800078fe2ff */
[----:B------:R-:W-:-:S04]  /*6740*/  VIMNMX R165, RZ, R0, !PT ;  /* 0x00000000ffa57248 */ /* 0x000fc80007fe0100 */
[----:B------:R-:W-:-:S13]  /*6750*/  ISETP.GT.AND P1, PT, R185, R165, PT ;  /* 0x000000a5b900720c */ /* 0x000fda0003f24270 */
[----:B------:R-:W-:Y:S05]  /*6760*/  @!P1 BRA `(.L_x_12885) ;  /* 0x0000025400bc9947 */ /* 0x000fea0003800000 */
[----:B------:R0:W-:Y:S01]  /*6770*/  STL.64 [R1+0x78], RZ ;  /* 0x000078ff01007387 */ /* 0x0001e20000100a00 */
[----:B------:R-:W-:Y:S01]  /*6780*/  IMAD.U32 R34, RZ, RZ, UR37 ;  /* 0x00000025ff227e24 */ /* 0x000fe2000f8e00ff */
[----:B------:R-:W-:Y:S01]  /*6790*/  UMOV UR4, 0xffffffff ;  /* 0xffffffff00047882 */ /* 0x000fe20000000000 */
[----:B------:R-:W-:Y:S02]  /*67a0*/  IMAD.U32 R35, RZ, RZ, UR37 ;  /* 0x00000025ff237e24 */ /* 0x000fe4000f8e00ff */
[----:B------:R-:W-:Y:S01]  /*67b0*/  IMAD.U32 R32, RZ, RZ, UR37 ;  /* 0x00000025ff207e24 */ /* 0x000fe2000f8e00ff */
[----:B------:R-:W-:Y:S01]  /*67c0*/  IADD3 R34, P0, R34, 0x118, RZ ;  /* 0x0000011822227810 */ /* 0x000fe20007f1e0ff */
[----:B------:R-:W-:Y:S01]  /*67d0*/  IMAD.U32 R40, RZ, RZ, UR37 ;  /* 0x00000025ff287e24 */ /* 0x000fe2000f8e00ff */
[----:B------:R-:W-:Y:S01]  /*67e0*/  IADD3 R35, P1, R35, 0x110, RZ ;  /* 0x0000011023237810 */ /* 0x000fe20007f3e0ff */
[----:B------:R-:W-:Y:S01]  /*67f0*/  IMAD.U32 R50, RZ, RZ, UR37 ;  /* 0x00000025ff327e24 */ /* 0x000fe2000f8e00ff */
[----:B------:R-:W-:Y:S01]  /*6800*/  IADD3 R32, P2, R32, 0xa8, RZ ;  /* 0x000000a820207810 */ /* 0x000fe20007f5e0ff */
[----:B------:R-:W-:Y:S01]  /*6810*/  IMAD.X R43, RZ, RZ, UR36, P0 ;  /* 0x00000024ff2b7e24 */ /* 0x000fe200080e06ff */
[----:B------:R-:W-:Y:S01]  /*6820*/  IADD3 R40, P3, R40, 0x78, RZ ;  /* 0x0000007828287810 */ /* 0x000fe20007f7e0ff */
[----:B------:R-:W-:Y:S01]  /*6830*/  IMAD.X R46, RZ, RZ, UR36, P1 ;  /* 0x00000024ff2e7e24 */ /* 0x000fe200088e06ff */
[----:B------:R-:W-:Y:S01]  /*6840*/  IADD3 R50, P4, R50, 0x80, RZ ;  /* 0x0000008032327810 */ /* 0x000fe20007f9e0ff */
[----:B------:R-:W-:-:S02]  /*6850*/  IMAD.X R33, RZ, RZ, UR36, P2 ;  /* 0x00000024ff217e24 */ /* 0x000fc400090e06ff */
[----:B------:R-:W-:Y:S02]  /*6860*/  IMAD.X R41, RZ, RZ, UR36, P3 ;  /* 0x00000024ff297e24 */ /* 0x000fe400098e06ff */
[----:B------:R-:W-:Y:S01]  /*6870*/  IMAD.X R49, RZ, RZ, UR36, P4 ;  /* 0x00000024ff317e24 */ /* 0x000fe2000a0e06ff */
[----:B0-----:R-:W-:Y:S07]  /*6880*/  BRA.DIV UR4, `(.L_x_12886) ;  /* 0x0000031204dc7947 */ /* 0x001fee000b800000 */
[----:B------:R0:W1:Y:S02]  /*6890*/  SHFL.IDX PT, R14, R233, RZ, 0x1f ;  /* 0x00001fffe90e7589 */ /* 0x00006400000e0000 */
.L_x_13215:
[----:B-1----:R-:W-:Y:S01]  /*68a0*/  LEA.HI R0, R14, R14, RZ, 0x1 ;  /* 0x0000000e0e007211 */ /* 0x002fe200078f08ff */
[C---:B------:R-:W-:Y:S01]  /*68b0*/  VIADD R61, R144.reuse, 0x18400 ;  /* 0x00018400903d7836 */ /* 0x040fe20000000000 */
[----:B------:R-:W-:Y:S01]  /*68c0*/  STL.128 [R1+0xb0], RZ ;  /* 0x0000b0ff01007387 */ /* 0x000fe20000100c00 */
[----:B------:R-:W-:Y:S01]  /*68d0*/  VIADD R8, R144, 0x400 ;  /* 0x0000040090087836 */ /* 0x000fe20000000000 */
[----:B------:R-:W-:Y:S01]  /*68e0*/  LOP3.LUT R3, R0, 0x7fffe, RZ, 0xc0, !PT ;  /* 0x0007fffe00037812 */ /* 0x000fe200078ec0ff */
[----:B------:R-:W-:Y:S01]  /*68f0*/  IMAD.MOV.U32 R4, RZ, RZ, 0x1 ;  /* 0x00000001ff047424 */ /* 0x000fe200078e00ff */
[----:B------:R-:W-:Y:S01]  /*6900*/  STL.128 [R1+0xc0], RZ ;  /* 0x0000c0ff01007387 */ /* 0x000fe20000100c00 */
[----:B------:R-:W-:Y:S01]  /*6910*/  IMAD.MOV.U32 R5, RZ, RZ, RZ ;  /* 0x000000ffff057224 */ /* 0x000fe200078e00ff */
[----:B------:R-:W-:Y:S01]  /*6920*/  SHF.R.U32.HI R8, RZ, 0x4, R8 ;  /* 0x00000004ff087819 */ /* 0x000fe20000011608 */
[----:B------:R-:W-:Y:S01]  /*6930*/  IMAD.IADD R0, R14, 0x1, -R3 ;  /* 0x000000010e007824 */ /* 0x000fe200078e0a03 */
[----:B------:R-:W-:Y:S01]  /*6940*/  STL.128 [R1+0xd0], RZ ;  /* 0x0000d0ff01007387 */ /* 0x000fe20000100c00 */
[----:B------:R-:W-:Y:S01]  /*6950*/  VIADD R3, R144, 0x1c400 ;  /* 0x0001c40090037836 */ /* 0x000fe20000000000 */
[----:B------:R-:W-:Y:S01]  /*6960*/  LOP3.LUT R8, R8, 0x3fff, RZ, 0xc0, !PT ;  /* 0x00003fff08087812 */ /* 0x000fe200078ec0ff */
[----:B------:R-:W-:Y:S01]  /*6970*/  IMAD R0, R0, 0x2000, R61 ;  /* 0x0000200000007824 */ /* 0x000fe200078e023d */
[----:B------:R-:W-:Y:S01]  /*6980*/  STL.128 [R1+0xe0], RZ ;  /* 0x0000e0ff01007387 */ /* 0x000fe20000100c00 */
[----:B------:R-:W-:Y:S01]  /*6990*/  IMAD.MOV.U32 R6, RZ, RZ, 0x1 ;  /* 0x00000001ff067424 */ /* 0x000fe200078e00ff */
[----:B------:R-:W-:Y:S01]  /*69a0*/  SHF.R.U32.HI R3, RZ, 0x4, R3 ;  /* 0x00000004ff037819 */ /* 0x000fe20000011603 */
[----:B------:R-:W-:Y:S01]  /*69b0*/  VIADD R9, R0, 0xa000 ;  /* 0x0000a00000097836 */ /* 0x000fe20000000000 */
[----:B------:R-:W-:Y:S01]  /*69c0*/  SHF.R.U32.HI R0, RZ, 0x4, R0 ;  /* 0x00000004ff007819 */ /* 0x000fe20000011600 */
[----:B------:R-:W-:Y:S01]  /*69d0*/  IMAD.MOV.U32 R7, RZ, RZ, RZ ;  /* 0x000000ffff077224 */ /* 0x000fe200078e00ff */
[----:B------:R-:W-:Y:S01]  /*69e0*/  LOP3.LUT R3, R3, 0x3fff, RZ, 0xc0, !PT ;  /* 0x00003fff03037812 */ /* 0x000fe200078ec0ff */
[----:B------:R-:W-:Y:S01]  /*69f0*/  IMAD.MOV.U32 R12, RZ, RZ, 0x1 ;  /* 0x00000001ff0c7424 */ /* 0x000fe200078e00ff */
[----:B------:R-:W-:Y:S01]  /*6a00*/  SHF.R.U32.HI R9, RZ, 0x4, R9 ;  /* 0x00000004ff097819 */ /* 0x000fe20000011609 */
[----:B------:R-:W-:Y:S01]  /*6a10*/  IMAD.MOV.U32 R13, RZ, RZ, RZ ;  /* 0x000000ffff0d7224 */ /* 0x000fe200078e00ff */
[----:B------:R-:W-:Y:S01]  /*6a20*/  LOP3.LUT R3, R3, 0x10000, RZ, 0xfc, !PT ;  /* 0x0001000003037812 */ /* 0x000fe200078efcff */
[----:B------:R1:W-:Y:S01]  /*6a30*/  STL.128 [R1+0x80], R4 ;  /* 0x0000800401007387 */ /* 0x0003e20000100c00 */
[----:B------:R-:W-:Y:S01]  /*6a40*/  LOP3.LUT R9, R9, 0x3fff, RZ, 0xc0, !PT ;  /* 0x00003fff09097812 */ /* 0x000fe200078ec0ff */
[----:B------:R-:W-:Y:S01]  /*6a50*/  IMAD.MOV.U32 R11, RZ, RZ, 0x40000040 ;  /* 0x40000040ff0b7424 */ /* 0x000fe200078e00ff */
[----:B------:R-:W-:Y:S01]  /*6a60*/  LOP3.LUT R0, R0, 0x3fff, RZ, 0xc0, !PT ;  /* 0x00003fff00007812 */ /* 0x000fe200078ec0ff */
[----:B------:R2:W-:Y:S01]  /*6a70*/  STL.64 [R1+0x90], R12 ;  /* 0x0000900c01007387 */ /* 0x0005e20000100a00 */
[----:B------:R-:W-:Y:S01]  /*6a80*/  LOP3.LUT R10, R8, 0x10000, RZ, 0xfc, !PT ;  /* 0x00010000080a7812 */ /* 0x000fe200078efcff */
[----:B------:R-:W-:Y:S01]  /*6a90*/  IMAD.U32 R38, RZ, RZ, UR37 ;  /* 0x00000025ff267e24 */ /* 0x000fe2000f8e00ff */
[----:B------:R-:W-:Y:S01]  /*6aa0*/  LOP3.LUT P0, RZ, R61, 0x1bf, RZ, 0xc0, !PT ;  /* 0x000001bf3dff7812 */ /* 0x000fe2000780c0ff */
[----:B------:R3:W-:Y:S01]  /*6ab0*/  STL.128 [R1+0xf0], RZ ;  /* 0x0000f0ff01007387 */ /* 0x0007e20000100c00 */
[----:B------:R-:W-:Y:S01]  /*6ac0*/  IMAD.U32 R39, RZ, RZ, UR37 ;  /* 0x00000025ff277e24 */ /* 0x000fe2000f8e00ff */
[----:B------:R-:W-:Y:S01]  /*6ad0*/  BSSY B6, `(.L_x_12887) ;  /* 0x000002b000067945 */ /* 0x000fe20003800000 */
[----:B------:R-:W-:Y:S01]  /*6ae0*/  IMAD.U32 R37, RZ, RZ, UR37 ;  /* 0x00000025ff257e24 */ /* 0x000fe2000f8e00ff */
[----:B------:R3:W-:Y:S01]  /*6af0*/  STL.128 [R1+0x100], RZ ;  /* 0x000100ff01007387 */ /* 0x0007e20000100c00 */
[----:B------:R-:W-:Y:S01]  /*6b00*/  IMAD.U32 R28, RZ, RZ, UR37 ;  /* 0x00000025ff1c7e24 */ /* 0x000fe2000f8e00ff */
[----:B------:R-:W-:Y:S01]  /*6b10*/  IADD3 R38, P1, R38, 0x88, RZ ;  /* 0x0000008826267810 */ /* 0x000fe20007f3e0ff */
[----:B------:R-:W-:Y:S01]  /*6b20*/  IMAD.U32 R52, RZ, RZ, UR37 ;  /* 0x00000025ff347e24 */ /* 0x000fe2000f8e00ff */
[----:B-1----:R-:W-:Y:S01]  /*6b30*/  LOP3.LUT R6, R8, 0x3000000, RZ, 0xfc, !PT ;  /* 0x0300000008067812 */ /* 0x002fe200078efcff */
[----:B------:R-:W-:Y:S01]  /*6b40*/  IMAD.MOV.U32 R4, RZ, RZ, R3 ;  /* 0x000000ffff047224 */ /* 0x000fe200078e0003 */
[----:B------:R-:W-:Y:S01]  /*6b50*/  LOP3.LUT R8, R9, 0x10000, RZ, 0xfc, !PT ;  /* 0x0001000009087812 */ /* 0x000fe200078efcff */
[----:B------:R-:W-:Y:S01]  /*6b60*/  IMAD.MOV.U32 R5, RZ, RZ, 0x40000040 ;  /* 0x40000040ff057424 */ /* 0x000fe200078e00ff */
[----:B--2---:R-:W-:Y:S01]  /*6b70*/  LOP3.LUT R12, R0, 0x10000, RZ, 0xfc, !PT ;  /* 0x00010000000c7812 */ /* 0x004fe200078efcff */
[----:B------:R-:W-:Y:S01]  /*6b80*/  IMAD.MOV.U32 R7, RZ, RZ, 0x40000040 ;  /* 0x40000040ff077424 */ /* 0x000fe200078e00ff */
[----:B------:R-:W-:Y:S01]  /*6b90*/  IADD3 R39, P2, R39, 0x90, RZ ;  /* 0x0000009027277810 */ /* 0x000fe20007f5e0ff */
[----:B------:R-:W-:Y:S01]  /*6ba0*/  IMAD.MOV.U32 R13, RZ, RZ, 0x40000040 ;  /* 0x40000040ff0d7424 */ /* 0x000fe200078e00ff */
[----:B------:R-:W-:Y:S01]  /*6bb0*/  IADD3 R37, P3, R37, 0x98, RZ ;  /* 0x0000009825257810 */ /* 0x000fe20007f7e0ff */
[----:B------:R-:W-:Y:S01]  /*6bc0*/  IMAD.MOV.U32 R9, RZ, RZ, 0x40000040 ;  /* 0x40000040ff097424 */ /* 0x000fe200078e00ff */
[----:B------:R3:W-:Y:S01]  /*6bd0*/  STL.128 [R1+0xa0], R4 ;  /* 0x0000a00401007387 */ /* 0x0007e20000100c00 */
[----:B------:R-:W-:Y:S01]  /*6be0*/  IADD3 R28, P4, R28, 0xa0, RZ ;  /* 0x000000a01c1c7810 */ /* 0x000fe20007f9e0ff */
[----:B------:R-:W-:Y:S01]  /*6bf0*/  IMAD.X R53, RZ, RZ, UR36, P1 ;  /* 0x00000024ff357e24 */ /* 0x000fe200088e06ff */
[----:B------:R-:W-:Y:S01]  /*6c00*/  IADD3 R52, P5, R52, 0xb0, RZ ;  /* 0x000000b034347810 */ /* 0x000fe20007fbe0ff */
[----:B------:R3:W-:Y:S01]  /*6c10*/  STL.64 [R1+0x98], R12 ;  /* 0x0000980c01007387 */ /* 0x0007e20000100a00 */
[----:B------:R-:W-:-:S02]  /*6c20*/  IMAD.X R54, RZ, RZ, UR36, P2 ;  /* 0x00000024ff367e24 */ /* 0x000fc400090e06ff */
[----:B------:R-:W-:Y:S01]  /*6c30*/  IMAD.X R48, RZ, RZ, UR36, P3 ;  /* 0x00000024ff307e24 */ /* 0x000fe200098e06ff */
[----:B------:R3:W-:Y:S01]  /*6c40*/  STL.128 [R1+0x110], R8 ;  /* 0x0001100801007387 */ /* 0x0007e20000100c00 */
[----:B------:R-:W-:Y:S02]  /*6c50*/  IMAD.X R57, RZ, RZ, UR36, P4 ;  /* 0x00000024ff397e24 */ /* 0x000fe4000a0e06ff */
[----:B------:R-:W-:Y:S01]  /*6c60*/  IMAD.X R51, RZ, RZ, UR36, P5 ;  /* 0x00000024ff337e24 */ /* 0x000fe2000a8e06ff */
[----:B------:R-:W-:Y:S06]  /*6c70*/  @!P0 BRA `(.L_x_12888) ;  /* 0x0000000000408947 */ /* 0x000fec0003800000 */
[----:B------:R-:W-:Y:S01]  /*6c80*/  MOV R0, 0x0 ;  /* 0x0000000000007802 */ /* 0x000fe20000000f00 */
[----:B------:R-:W-:Y:S01]  /*6c90*/  ULDC.64 UR4, c[0x4][0x118] ;  /* 0x0100460000047ab9 */ /* 0x000fe20000000a00 */
[----:B------:R-:W-:Y:S01]  /*6ca0*/  ULDC.64 UR6, c[0x4][0x120] ;  /* 0x0100480000067ab9 */ /* 0x000fe20000000a00 */
[----:B---3--:R-:W-:Y:S01]  /*6cb0*/  IMAD.U32 R4, RZ, RZ, UR4 ;  /* 0x00000004ff047e24 */ /* 0x008fe2000f8e00ff */
        /* <DEDUP_REMOVED lines=12> */
.L_x_12888:
[----:B------:R-:W-:Y:S05]  /*6d80*/  BSYNC B6 ;  /* 0x0000000000067941 */ /* 0x000fea0003800000 */
.L_x_12887:
[----:B------:R-:W1:Y:S01]  /*6d90*/  S2R R29, SR_TID.X ;  /* 0x00000000001d7919 */ /* 0x000e620000002100 */
[----:B---3--:R-:W2:Y:S01]  /*6da0*/  LDC.64 R10, c[0x0][0xad0] ;  /* 0x0002b400ff0a7b82 */ /* 0x008ea20000000a00 */
[----:B------:R-:W-:Y:S01]  /*6db0*/  UIADD3 UR5, UP0, UR37, 0x120, URZ ;  /* 0x0000012025057890 */ /* 0x000fe2000ff1e03f */
[----:B------:R-:W-:Y:S01]  /*6dc0*/  IMAD.MOV.U32 R8, RZ, RZ, RZ ;  /* 0x000000ffff087224 */ /* 0x000fe200078e00ff */
[----:B------:R-:W-:Y:S01]  /*6dd0*/  STL.64 [R1+0x120], R192 ;  /* 0x000120c001007387 */ /* 0x000fe20000100a00 */
[----:B------:R-:W-:Y:S01]  /*6de0*/  IMAD.U32 R42, RZ, RZ, UR37 ;  /* 0x00000025ff2a7e24 */ /* 0x000fe2000f8e00ff */
[----:B------:R-:W-:Y:S02]  /*6df0*/  UIADD3.X UR6, URZ, UR36, URZ, UP0, !UPT ;  /* 0x000000243f067290 */ /* 0x000fe400087fe43f */
[----:B------:R-:W-:Y:S01]  /*6e00*/  UIADD3 UR4, UP0, UR37, 0x16c, URZ ;  /* 0x0000016c25047890 */ /* 0x000fe2000ff1e03f */
[----:B------:R-:W3:Y:S01]  /*6e10*/  LDC.64 R20, c[0x0][0xad8] ;  /* 0x0002b600ff147b82 */ /* 0x000ee20000000a00 */
[----:B------:R-:W-:Y:S01]  /*6e20*/  IMAD.U32 R12, RZ, RZ, UR5 ;  /* 0x00000005ff0c7e24 */ /* 0x000fe2000f8e00ff */
[----:B------:R-:W-:Y:S01]  /*6e30*/  STL.U8 [R1+0x138], RZ ;  /* 0x000138ff01007387 */ /* 0x000fe20000100000 */
[----:B------:R-:W-:Y:S01]  /*6e40*/  UIADD3.X UR5, URZ, UR36, URZ, UP0, !UPT ;  /* 0x000000243f057290 */ /* 0x000fe200087fe43f */
[----:B------:R-:W-:Y:S01]  /*6e50*/  IMAD.U32 R13, RZ, RZ, UR6 ;  /* 0x00000006ff0d7e24 */ /* 0x000fe2000f8e00ff */
[----:B------:R-:W-:Y:S01]  /*6e60*/  IADD3 R42, P4, R42, 0x170, RZ ;  /* 0x000001702a2a7810 */ /* 0x000fe20007f9e0ff */
[----:B------:R-:W-:Y:S01]  /*6e70*/  IMAD.U32 R14, RZ, RZ, UR4 ;  /* 0x00000004ff0e7e24 */ /* 0x000fe2000f8e00ff */
[----:B------:R-:W-:Y:S01]  /*6e80*/  ULDC UR4, c[0x0][0x3f4] ;  /* 0x0000fd0000047ab9 */ /* 0x000fe20000000800 */
[----:B------:R-:W4:Y:S01]  /*6e90*/  LDC.64 R58, c[0x0][0xae0] ;  /* 0x0002b800ff3a7b82 */ /* 0x000f220000000a00 */
[----:B------:R-:W-:Y:S01]  /*6ea0*/  IMAD.U32 R15, RZ, RZ, UR5 ;  /* 0x00000005ff0f7e24 */ /* 0x000fe2000f8e00ff */
[----:B------:R-:W-:Y:S01]  /*6eb0*/  STL.64 [R1+0x128], R12 ;  /* 0x0001280c01007387 */ /* 0x000fe20000100a00 */
[----:B------:R-:W-:-:S03]  /*6ec0*/  ISETP.LT.AND P0, PT, RZ, UR4, PT ;  /* 0x00000004ff007c0c */ /* 0x000fc6000bf01270 */
[----:B------:R-:W-:Y:S02]  /*6ed0*/  STL.64 [R1+0x170], R14 ;  /* 0x0001700e01007387 */ /* 0x000fe40000100a00 */
[----:B------:R-:W0:Y:S01]  /*6ee0*/  LDC R6, c[0x0][0x450] ;  /* 0x00011400ff067b82 */ /* 0x000e220000000800 */
[----:B--2---:R-:W-:Y:S01]  /*6ef0*/  IMAD.MOV.U32 R26, RZ, RZ, R11 ;  /* 0x000000ffff1a7224 */ /* 0x004fe200078e000b */
[----:B------:R2:W-:Y:S01]  /*6f00*/  STL.64 [R1+0x130], R40 ;  /* 0x0001302801007387 */ /* 0x0005e20000100a00 */
[----:B------:R-:W-:Y:S02]  /*6f10*/  IMAD.MOV.U32 R7, RZ, RZ, R10 ;  /* 0x000000ffff077224 */ /* 0x000fe400078e000a */
[----:B-1----:R-:W-:-:S03]  /*6f20*/  VIADD R201, R29, 0xffffff80 ;  /* 0xffffff801dc97836 */ /* 0x002fc60000000000 */
[----:B------:R-:W0:Y:S01]  /*6f30*/  LDC.64 R4, c[0x0][0x448] ;  /* 0x00011200ff047b82 */ /* 0x000e220000000a00 */
[----:B---3--:R-:W-:Y:S02]  /*6f40*/  IMAD.MOV.U32 R27, RZ, RZ, R20 ;  /* 0x000000ffff1b7224 */ /* 0x008fe400078e0014 */
[----:B------:R-:W-:Y:S01]  /*6f50*/  IMAD.MOV.U32 R9, RZ, RZ, R21 ;  /* 0x000000ffff097224 */ /* 0x000fe200078e0015 */
[----:B------:R1:W-:Y:S01]  /*6f60*/  STL [R1+0x13c], R201 ;  /* 0x00013cc901007387 */ /* 0x0003e20000100800 */
[----:B------:R-:W-:Y:S02]  /*6f70*/  IMAD.U32 R29, RZ, RZ, UR37 ;  /* 0x00000025ff1d7e24 */ /* 0x000fe4000f8e00ff */
[----:B--2---:R-:W-:Y:S01]  /*6f80*/  IMAD.U32 R40, RZ, RZ, UR37 ;  /* 0x00000025ff287e24 */ /* 0x004fe2000f8e00ff */
[----:B------:R1:W-:Y:S01]  /*6f90*/  STL.128 [R1+0x140], R24 ;  /* 0x0001401801007387 */ /* 0x0003e20000100c00 */
[----:B----4-:R-:W-:Y:S01]  /*6fa0*/  IMAD.MOV.U32 R10, RZ, RZ, R58 ;  /* 0x000000ffff0a7224 */ /* 0x010fe200078e003a */
[----:B------:R-:W-:Y:S01]  /*6fb0*/  IADD3 R29, P2, R29, 0x138, RZ ;  /* 0x000001381d1d7810 */ /* 0x000fe20007f5e0ff */
[----:B------:R-:W-:Y:S01]  /*6fc0*/  IMAD.MOV.U32 R11, RZ, RZ, R59 ;  /* 0x000000ffff0b7224 */ /* 0x000fe200078e003b */
[----:B------:R-:W-:Y:S01]  /*6fd0*/  IADD3 R40, P1, R40, 0x13c, RZ ;  /* 0x0000013c28287810 */ /* 0x000fe20007f3e0ff */
[----:B------:R-:W-:-:S02]  /*6fe0*/  IMAD.U32 R41, RZ, RZ, UR37 ;  /* 0x00000025ff297e24 */ /* 0x000fc4000f8e00ff */
[----:B------:R-:W-:Y:S01]  /*6ff0*/  IMAD.X R58, RZ, RZ, UR36, P2 ;  /* 0x00000024ff3a7e24 */ /* 0x000fe200090e06ff */
[----:B------:R1:W-:Y:S01]  /*7000*/  STL.128 [R1+0x150], R8 ;  /* 0x0001500801007387 */ /* 0x0003e20000100c00 */
[----:B------:R-:W-:Y:S01]  /*7010*/  IMAD.X R55, RZ, RZ, UR36, P1 ;  /* 0x00000024ff377e24 */ /* 0x000fe200088e06ff */
[----:B------:R-:W-:Y:S01]  /*7020*/  IADD3 R41, P3, R41, 0x128, RZ ;  /* 0x0000012829297810 */ /* 0x000fe20007f7e0ff */
[----:B------:R-:W-:-:S04]  /*7030*/  IMAD.X R59, RZ, RZ, UR36, P4 ;  /* 0x00000024ff3b7e24 */ /* 0x000fc8000a0e06ff */
[----:B------:R-:W-:Y:S01]  /*7040*/  IMAD.X R56, RZ, RZ, UR36, P3 ;  /* 0x00000024ff387e24 */ /* 0x000fe200098e06ff */
[----:B0-----:R1:W-:Y:S01]  /*7050*/  STL.128 [R1+0x160], R4 ;  /* 0x0001600401007387 */ /* 0x0013e20000100c00 */
        /* <DEDUP_REMOVED lines=11> */
.L_x_12892:
[----:B--2---:R2:W3:Y:S02]  /*7110*/  SYNCS.PHASECHK.TRANS64.TRYWAIT P0, [R144+URZ+0x32400], R3 ;  /* 0x03240003900075a7 */ /* 0x0044e4000800017f */
[----:B---3--:R-:W-:Y:S05]  /*7120*/  @!P0 NANOSLEEP.SYNCS 0x989680 ;  /* 0x009896800000895d */ /* 0x008fea0003900000 */
[----:B------:R-:W3:Y:S02]  /*7130*/  @!P0 SYNCS.PHASECHK.TRANS64 P0, [R144+URZ+0x32400], R3 ;  /* 0x03240003900085a7 */ /* 0x000ee4000800007f */
[----:B---3--:R-:W-:Y:S05]  /*7140*/  @!P0 BRA `(.L_x_12892) ;  /* 0xfffffffc00f08947 */ /* 0x008fea000383ffff */
.L_x_12891:
[----:B------:R-:W-:Y:S05]  /*7150*/  BSYNC B0 ;  /* 0x0000000000007941 */ /* 0x000fea0003800000 */
.L_x_12890:
[----:B------:R-:W-:Y:S05]  /*7160*/  BRA `(.L_x_12893) ;  /* 0x0000002c00487947 */ /* 0x000fea0003800000 */
.L_x_12889:
[----:B------:R-:W-:Y:S01]  /*7170*/  LOP3.LUT P0, RZ, R61, 0x3ff, RZ, 0xc0, !PT ;  /* 0x000003ff3dff7812 */ /* 0x000fe2000780c0ff */
[----:B------:R-:W-:Y:S01]  /*7180*/  ULDC.64 UR4, c[0x0][0x3f8] ;  /* 0x0000fe0000047ab9 */ /* 0x000fe20000000a00 */
[----:B-----5:R-:W-:Y:S01]  /*7190*/  SHF.R.S32.HI R0, RZ, 0x1f, R2 ;  /* 0x0000001fff007819 */ /* 0x020fe20000011402 */
[----:B------:R-:W-:Y:S01]  /*71a0*/  ULDC.64 UR6, c[0x0][0x408] ;  /* 0x0001020000067ab9 */ /* 0x000fe20000000a00 */
[----:B------:R-:W-:Y:S01]  /*71b0*/  IMAD.WIDE.U32 R60, R2, UR4, RZ ;  /* 0x00000004023c7c25 */ /* 0x000fe2000f8e00ff */
[----:B------:R-:W-:Y:S03]  /*71c0*/  BSSY B6, `(.L_x_12894) ;  /* 0x0000019000067945 */ /* 0x000fe60003800000 */
[C---:B------:R-:W-:Y:S02]  /*71d0*/  IMAD R3, R0.reuse, UR4, RZ ;  /* 0x0000000400037c24 */ /* 0x040fe4000f8e02ff */
[----:B-1----:R-:W-:-:S02]  /*71e0*/  IMAD R5, R0, UR6, RZ ;  /* 0x0000000600057c24 */ /* 0x002fc4000f8e02ff */
        /* <DEDUP_REMOVED lines=22> */
.L_x_12895:
[----:B------:R-:W-:Y:S05]  /*7350*/  BSYNC B6 ;  /* 0x0000000000067941 */ /* 0x000fea0003800000 */
.L_x_12894:
        /* <DEDUP_REMOVED lines=23> */
[C---:B------:R-:W-:Y:S01]  /*74d0*/  IMAD R9, R5.reuse, UR5, R8 ;  /* 0x0000000505097c24 */ /* 0x040fe2000f8e0208 */
[----:B------:R-:W-:Y:S01]  /*74e0*/  ULDC.64 UR4, c[0x0][0x3e8] ;  /* 0x0000fa0000047ab9 */ /* 0x000fe20000000a00 */
[----:B------:R-:W-:-:S04]  /*74f0*/  IMAD.WIDE.U32 R2, R5, UR6, R2 ;  /* 0x0000000605027c25 */ /* 0x000fc8000f8e0002 */
        /* <DEDUP_REMOVED lines=14> */
.L_x_13221:
        /* <DEDUP_REMOVED lines=11> */
[----:B------:R-:W-:Y:S01]  /*7690*/  ISETP.GE.AND P2, PT, R154, UR4, PT ;  /* 0x000000049a007c0c */ /* 0x000fe2000bf46270 */
[----:B---3--:R-:W-:-:S10]  /*76a0*/  IMAD.MOV.U32 R15, RZ, RZ, R5 ;  /* 0x000000ffff0f7224 */ /* 0x008fd400078e0005 */
[C---:B------:R-:W-:Y:S01]  /*76b0*/  @!P3 IMAD.SHL.U32 R21, R158.reuse, 0x2, RZ ;  /* 0x000000029e15b824 */ /* 0x040fe200078e00ff */
[----:B------:R-:W-:Y:S01]  /*76c0*/  @!P3 SHF.L.U64.HI R26, R158, 0x1, R222 ;  /* 0x000000019e1ab819 */ /* 0x000fe200000102de */
[----:B-12---:R-:W-:-:S03]  /*76d0*/  @!P2 IMAD.WIDE R10, R154, 0x2, R2 ;  /* 0x000000029a0aa825 */ /* 0x006fc600078e0202 */
[-C--:B------:R-:W-:Y:S02]  /*76e0*/  @!P3 IADD3 R2, P0, R2, R21.reuse, RZ ;  /* 0x000000150202b210 */ /* 0x080fe40007f1e0ff */
[----:B----4-:R-:W-:Y:S02]  /*76f0*/  @!P3 IADD3 R20, P1, R14, R21, RZ ;  /* 0x000000150e14b210 */ /* 0x010fe40007f3e0ff */
[----:B------:R-:W-:Y:S02]  /*7700*/  CS2R R62, SRZ ;  /* 0x00000000003e7805 */ /* 0x000fe4000001ff00 */
[----:B------:R-:W-:Y:S01]  /*7710*/  CS2R R24, SRZ ;  /* 0x0000000000187805 */ /* 0x000fe2000001ff00 */
[--C-:B------:R-:W-:Y:S01]  /*7720*/  @!P3 IMAD.X R3, R3, 0x1, R26.reuse, P0 ;  /* 0x000000010303b824 */ /* 0x100fe200000e061a */
[----:B------:R1:W5:Y:S01]  /*7730*/  @!P2 LD.E.64 R60, desc[UR42][R10.64] ;  /* 0x0000002a0a3ca980 */ /* 0x000362000c101b00 */
[----:B------:R-:W-:Y:S01]  /*7740*/  @!P3 IMAD.X R21, R5, 0x1, R26, P1 ;  /* 0x000000010515b824 */ /* 0x000fe200008e061a */
[----:B------:R-:W-:Y:S01]  /*7750*/  CS2R R26, SRZ ;  /* 0x00000000001a7805 */ /* 0x000fe2000001ff00 */
[----:B------:R-:W-:Y:S01]  /*7760*/  @!P2 IMAD.WIDE R12, R154, 0x2, R14 ;  /* 0x000000029a0ca825 */ /* 0x000fe200078e020e */
[----:B------:R1:W5:Y:S04]  /*7770*/  @!P3 LD.E.64 R24, desc[UR42][R2.64] ;  /* 0x0000002a0218b980 */ /* 0x000368000c101b00 */
[----:B------:R1:W5:Y:S04]  /*7780*/  @!P2 LD.E.64 R62, desc[UR42][R12.64] ;  /* 0x0000002a0c3ea980 */ /* 0x000368000c101b00 */
[----:B------:R1:W5:Y:S02]  /*7790*/  @!P3 LD.E.64 R26, desc[UR42][R20.64] ;  /* 0x0000002a141ab980 */ /* 0x000364000c101b00 */
.L_x_12900:
[----:B------:R-:W-:Y:S05]  /*77a0*/  BSYNC B1 ;  /* 0x0000000000017941 */ /* 0x000fea0003800000 */
.L_x_12899:
[----:B-12--5:R-:W-:Y:S01]  /*77b0*/  IMAD.MOV.U32 R2, RZ, RZ, R24 ;  /* 0x000000ffff027224 */ /* 0x026fe200078e0018 */
[----:B------:R-:W-:Y:S01]  /*77c0*/  UMOV UR4, 0xffffffff ;  /* 0xffffffff00047882 */ /* 0x000fe20000000000 */
[----:B------:R-:W-:Y:S01]  /*77d0*/  IMAD.MOV.U32 R3, RZ, RZ, R25 ;  /* 0x000000ffff037224 */ /* 0x000fe200078e0019 */
[----:B------:R-:W-:Y:S01]  /*77e0*/  CS2R R20, SRZ ;  /* 0x0000000000147805 */ /* 0x000fe2000001ff00 */
[----:B---3--:R-:W-:Y:S02]  /*77f0*/  IMAD.MOV.U32 R5, RZ, RZ, R60 ;  /* 0x000000ffff057224 */ /* 0x008fe400078e003c */
        /* <DEDUP_REMOVED lines=9> */
[----:B------:R-:W-:Y:S06]  /*7890*/  BRA.DIV UR4, `(.L_x_12901) ;  /* 0x0000030604707947 */ /* 0x000fec000b800000 */
[----:B------:R1:W2:Y:S04]  /*78a0*/  SHFL.IDX PT, R5, R6, 0x1, 0x1c1f ;  /* 0x003c1f0006057f89 */ /* 0x0002a800000e0000 */
[----:B0-----:R-:W0:Y:S04]  /*78b0*/  SHFL.IDX PT, R4, R4, 0x1, 0x1c1f ;  /* 0x003c1f0004047f89 */ /* 0x001e2800000e0000 */
[----:B------:R-:W3:Y:S04]  /*78c0*/  SHFL.IDX PT, R7, R7, 0x1, 0x1c1f ;  /* 0x003c1f0007077f89 */ /* 0x000ee800000e0000 */
[----:B----4-:R1:W4:Y:S02]  /*78d0*/  SHFL.IDX PT, R14, R8, 0x1, 0x1c1f ;  /* 0x003c1f00080e7f89 */ /* 0x01032400000e0000 */
.L_x_13227:
[----:B------:R-:W5:Y:S01]  /*78e0*/  LDL R3, [R1+0x224] ;  /* 0x0002240001037983 */ /* 0x000f620000100800 */
[----:B------:R-:W-:Y:S01]  /*78f0*/  VIADD R0, R0, 0x40 ;  /* 0x0000004000007836 */ /* 0x000fe20000000000 */
[----:B------:R-:W-:Y:S01]  /*7900*/  BSSY B1, `(.L_x_12902) ;  /* 0x000001e000017945 */ /* 0x000fe20003800000 */
[----:B-1----:R-:W-:Y:S02]  /*7910*/  CS2R R8, SRZ ;  /* 0x0000000000087805 */ /* 0x002fe4000001ff00 */
[----:B------:R-:W-:Y:S02]  /*7920*/  CS2R R10, SRZ ;  /* 0x00000000000a7805 */ /* 0x000fe4000001ff00 */
[----:B------:R-:W-:Y:S02]  /*7930*/  ISETP.GE.AND P0, PT, R0, R67, PT ;  /* 0x000000430000720c */ /* 0x000fe40003f06270 */
[----:B-----5:R-:W-:-:S04]  /*7940*/  LEA.HI R2, R3, R3, RZ, 0x1 ;  /* 0x0000000303027211 */ /* 0x020fc800078f08ff */
[----:B------:R-:W-:-:S05]  /*7950*/  LOP3.LUT R2, R2, 0xfffffffe, RZ, 0xc0, !PT ;  /* 0xfffffffe02027812 */ /* 0x000fca00078ec0ff */
[----:B------:R-:W-:Y:S01]  /*7960*/  IMAD.IADD R0, R3, 0x1, -R2 ;  /* 0x0000000103007824 */ /* 0x000fe200078e0a02 */
[----:B------:R-:W-:-:S04]  /*7970*/  CS2R R2, SRZ ;  /* 0x0000000000027805 */ /* 0x000fc8000001ff00 */
[----:B------:R-:W-:Y:S01]  /*7980*/  SHF.L.U32 R13, R0, 0x1f, RZ ;  /* 0x0000001f000d7819 */ /* 0x000fe200000006ff */
[----:B------:R-:W-:Y:S06]  /*7990*/  @P0 BRA `(.L_x_12903) ;  /* 0x0000000000500947 */ /* 0x000fec0003800000 */
[----:B------:R-:W-:Y:S01]  /*79a0*/  ULDC UR4, c[0x0][0x3f4] ;  /* 0x0000fd0000047ab9 */ /* 0x000fe20000000800 */
[----:B------:R-:W-:Y:S02]  /*79b0*/  CS2R R8, SRZ ;  /* 0x0000000000087805 */ /* 0x000fe4000001ff00 */
[----:B------:R-:W-:Y:S02]  /*79c0*/  ISETP.GE.AND P3, PT, R158, UR4, PT ;  /* 0x000000049e007c0c */ /* 0x000fe4000bf66270 */
[----:B------:R-:W-:Y:S01]  /*79d0*/  ISETP.GE.AND P2, PT, R154, UR4, PT ;  /* 0x000000049a007c0c */ /* 0x000fe2000bf46270 */
[----:B---3--:R-:W-:Y:S01]  /*79e0*/  IMAD.MOV.U32 R15, RZ, RZ, R7 ;  /* 0x000000ffff0f7224 */ /* 0x008fe200078e0007 */
[----:B------:R-:W-:-:S09]  /*79f0*/  CS2R R10, SRZ ;  /* 0x00000000000a7805 */ /* 0x000fd2000001ff00 */
[C---:B------:R-:W-:Y:S01]  /*7a00*/  @!P3 IMAD.SHL.U32 R3, R158.reuse, 0x2, RZ ;  /* 0x000000029e03b824 */ /* 0x040fe200078e00ff */
[----:B------:R-:W-:Y:S01]  /*7a10*/  @!P3 SHF.L.U64.HI R0, R158, 0x1, R222 ;  /* 0x000000019e00b819 */ /* 0x000fe200000102de */
[----:B0-2---:R-:W-:-:S03]  /*7a20*/  @!P2 IMAD.WIDE R64, R154, 0x2, R4 ;  /* 0x000000029a40a825 */ /* 0x005fc600078e0204 */
[-C--:B------:R-:W-:Y:S02]  /*7a30*/  @!P3 IADD3 R4, P0, R4, R3.reuse, RZ ;  /* 0x000000030404b210 */ /* 0x080fe40007f1e0ff */
[----:B----4-:R-:W-:Y:S02]  /*7a40*/  @!P3 IADD3 R6, P1, R14, R3, RZ ;  /* 0x000000030e06b210 */ /* 0x010fe40007f3e0ff */
[----:B------:R-:W-:Y:S02]  /*7a50*/  CS2R R20, SRZ ;  /* 0x0000000000147805 */ /* 0x000fe4000001ff00 */
[----:B------:R-:W-:Y:S01]  /*7a60*/  CS2R R2, SRZ ;  /* 0x0000000000027805 */ /* 0x000fe2000001ff00 */
[----:B------:R-:W-:Y:S01]  /*7a70*/  @!P2 IMAD.WIDE R14, R154, 0x2, R14 ;  /* 0x000000029a0ea825 */ /* 0x000fe200078e020e */
[----:B------:R1:W5:Y:S03]  /*7a80*/  @!P2 LD.E.64 R8, desc[UR42][R64.64] ;  /* 0x0000002a4008a980 */ /* 0x000366000c101b00 */
[--C-:B------:R-:W-:Y:S01]  /*7a90*/  @!P3 IMAD.X R5, R5, 0x1, R0.reuse, P0 ;  /* 0x000000010505b824 */ /* 0x100fe200000e0600 */
[----:B------:R1:W5:Y:S01]  /*7aa0*/  @!P2 LD.E.64 R10, desc[UR42][R14.64] ;  /* 0x0000002a0e0aa980 */ /* 0x000362000c101b00 */
[----:B------:R-:W-:-:S03]  /*7ab0*/  @!P3 IMAD.X R7, R7, 0x1, R0, P1 ;  /* 0x000000010707b824 */ /* 0x000fc600008e0600 */
[----:B------:R1:W5:Y:S04]  /*7ac0*/  @!P3 LD.E.64 R20, desc[UR42][R4.64] ;  /* 0x0000002a0414b980 */ /* 0x000368000c101b00 */
[----:B------:R1:W5:Y:S02]  /*7ad0*/  @!P3 LD.E.64 R2, desc[UR42][R6.64] ;  /* 0x0000002a0602b980 */ /* 0x000364000c101b00 */
.L_x_12903:
[----:B------:R-:W-:Y:S05]  /*7ae0*/  BSYNC B1 ;  /* 0x0000000000017941 */ /* 0x000fea0003800000 */
.L_x_12902:
[----:B------:R-:W0:Y:S01]  /*7af0*/  SYNCS.PHASECHK.TRANS64.TRYWAIT P0, [R144+URZ+0x32400], R13 ;  /* 0x0324000d900075a7 */ /* 0x000e22000800017f */
[----:B------:R-:W-:Y:S04]  /*7b00*/  BSSY B1, `(.L_x_12904) ;  /* 0x0000002000017945 */ /* 0x000fe80003800000 */
[----:B0-----:R-:W-:Y:S05]  /*7b10*/  @!P0 BRA `(.L_x_12905) ;  /* 0x0000030400408947 */ /* 0x001fea0003800000 */
.L_x_13228:
[----:B------:R-:W-:Y:S05]  /*7b20*/  BSYNC B1 ;  /* 0x0000000000017941 */ /* 0x000fea0003800000 */
.L_x_12904:
[----:B-1----:R-:W4:Y:S01]  /*7b30*/  LDL R6, [R1+0x70] ;  /* 0x0000700001067983 */ /* 0x002f220000100800 */
[----:B------:R-:W-:Y:S01]  /*7b40*/  LOP3.LUT P0, RZ, R223, 0x4, RZ, 0xc0, !PT ;  /* 0x00000004dfff7812 */ /* 0x000fe2000780c0ff */
[----:B--2---:R-:W-:Y:S01]  /*7b50*/  IMAD.IADD R5, R167, 0x1, R227 ;  /* 0x00000001a7057824 */ /* 0x004fe200078e02e3 */
[----:B------:R-:W-:Y:S01]  /*7b60*/  BSSY B1, `(.L_x_12906) ;  /* 0x000007a000017945 */ /* 0x000fe20003800000 */
[----:B---3-5:R-:W-:Y:S02]  /*7b70*/  IMAD.MOV.U32 R7, RZ, RZ, R8 ;  /* 0x000000ffff077224 */ /* 0x028fe400078e0008 */
[----:B------:R-:W-:Y:S02]  /*7b80*/  IMAD R144, R5, 0x2, R144 ;  /* 0x0000000205907824 */ /* 0x000fe400078e0290 */
[----:B------:R-:W-:Y:S02]  /*7b90*/  IMAD.MOV.U32 R5, RZ, RZ, R20 ;  /* 0x000000ffff057224 */ /* 0x000fe400078e0014 */
[----:B------:R-:W-:-:S02]  /*7ba0*/  VIADD R4, R144, 0x18400 ;  /* 0x0001840090047836 */ /* 0x000fc40000000000 */
[----:B------:R-:W-:Y:S01]  /*7bb0*/  VIADD R0, R144, 0x18440 ;  /* 0x0001844090007836 */ /* 0x000fe20000000000 */
[----:B------:R-:W-:Y:S01]  /*7bc0*/  PRMT R12, R5, 0x5410, R7 ;  /* 0x00005410050c7816 */ /* 0x000fe20000000007 */
[----:B------:R-:W-:Y:S02]  /*7bd0*/  @P0 VIADD R0, R4, 0xffffffc0 ;  /* 0xffffffc004000836 */ /* 0x000fe40000000000 */
[----:B------:R-:W-:Y:S02]  /*7be0*/  IMAD.MOV.U32 R5, RZ, RZ, R9 ;  /* 0x000000ffff057224 */ /* 0x000fe400078e0009 */
[----:B------:R-:W-:-:S03]  /*7bf0*/  IMAD.MOV.U32 R7, RZ, RZ, R11 ;  /* 0x000000ffff077224 */ /* 0x000fc600078e000b */
[----:B------:R-:W-:Y:S01]  /*7c00*/  PRMT R78, R5, 0x7610, R78 ;  /* 0x00007610054e7816 */ /* 0x000fe2000000004e */
[----:B------:R-:W-:-:S05]  /*7c10*/  IMAD.MOV.U32 R5, RZ, RZ, R3 ;  /* 0x000000ffff057224 */ /* 0x000fca00078e0003 */
[----:B----4-:R-:W-:Y:S01]  /*7c20*/  PRMT R14, R5, 0x5410, R7 ;  /* 0x00005410050e7816 */ /* 0x010fe20000000007 */
[----:B------:R-:W-:Y:S02]  /*7c30*/  IMAD R4, R6, -0x80, R67 ;  /* 0xffffff8006047824 */ /* 0x000fe400078e0243 */
[----:B------:R-:W-:-:S03]  /*7c40*/  IMAD.MOV.U32 R6, RZ, RZ, R21 ;  /* 0x000000ffff067224 */ /* 0x000fc600078e0015 */
[----:B------:R-:W-:Y:S01]  /*7c50*/  VIMNMX R74, R4, 0x80, PT ;  /* 0x00000080044a7848 */ /* 0x000fe20003fe0100 */
[----:B------:R-:W-:Y:S01]  /*7c60*/  IMAD.MOV.U32 R4, RZ, RZ, R2 ;  /* 0x000000ffff047224 */ /* 0x000fe200078e0002 */
[----:B------:R-:W-:Y:S01]  /*7c70*/  PRMT R13, R6, 0x7610, R13 ;  /* 0x00007610060d7816 */ /* 0x000fe2000000000d */
[----:B------:R-:W-:Y:S01]  /*7c80*/  IMAD.MOV.U32 R6, RZ, RZ, R10 ;  /* 0x000000ffff067224 */ /* 0x000fe200078e000a */
[----:B------:R-:W-:Y:S02]  /*7c90*/  ISETP.GE.AND P0, PT, R153, R74, PT ;  /* 0x0000004a9900720c */ /* 0x000fe40003f06270 */
[----:B------:R-:W-:Y:S02]  /*7ca0*/  PRMT R15, R4, 0x7610, R15 ;  /* 0x00007610040f7816 */ /* 0x000fe4000000000f */
[----:B------:R-:W-:-:S09]  /*7cb0*/  PRMT R13, R13, 0x5410, R6 ;  /* 0x000054100d0d7816 */ /* 0x000fd20000000006 */
[----:B------:R-:W-:Y:S05]  /*7cc0*/  @P0 BRA `(.L_x_12907) ;  /* 0x00000004008c0947 */ /* 0x000fea0003800000 */
        /* <DEDUP_REMOVED lines=8> */
[----:B------:R-:W-:Y:S02]  /*7d50*/  SHF.R.U64 R67, R62, 0x10, R63 ;  /* 0x000000103e437819 */ /* 0x000fe4000000123f */
[----:B------:R-:W-:Y:S02]  /*7d60*/  PRMT R68, R69, 0x5432, R68 ;  /* 0x0000543245447816 */ /* 0x000fe40000000044 */
[----:B------:R-:W-:Y:S02]  /*7d70*/  SHF.R.U64 R64, R60, 0x10, R61 ;  /* 0x000000103c407819 */ /* 0x000fe4000000123d */
        /* <DEDUP_REMOVED lines=40> */
.L_x_12909:
[----:B------:R-:W-:Y:S05]  /*8000*/  BSYNC B2 ;  /* 0x0000000000027941 */ /* 0x000fea0003800000 */
.L_x_12908:
        /* <DEDUP_REMOVED lines=47> */
.L_x_12907:
[----:B------:R-:W-:Y:S05]  /*8300*/  BSYNC B1 ;  /* 0x0000000000017941 */ /* 0x000fea0003800000 */
.L_x_12906:
        /* <DEDUP_REMOVED lines=53> */
.L_x_12912:
[----:B------:R-:W-:Y:S05]  /*8660*/  BSYNC B1 ;  /* 0x0000000000017941 */ /* 0x000fea0003800000 */
.L_x_12911:
        /* <DEDUP_REMOVED lines=10> */
[C---:B------:R-:W-:Y:S01]  /*8710*/  LOP3.LUT R10, R13.reuse, 0xffff0000, RZ, 0xc0, !PT ;  /* 0xffff00000d0a7812 */ /* 0x040fe200078ec0ff */
[----:B------:R-:W-:Y:S01]  /*8720*/  IMAD.U32 R11, R13, 0x10000, RZ ;  /* 0x000100000d0b7824 */ /* 0x000fe200078e00ff */
        /* <DEDUP_REMOVED lines=36> */
.L_x_12897:
        /* <DEDUP_REMOVED lines=41> */
[----:B--2---:R-:W-:Y:S01]  /*8c00*/  @!P1 IMAD.X R7, R2, 0x1, R9, P2 ;  /* 0x0000000102079824 */ /* 0x004fe200010e0609 */
[----:B---3--:R-:W-:-:S04]  /*8c10*/  @!P1 IADD3 R14, P2, R14, R5, RZ ;  /* 0x000000050e0e9210 */ /* 0x008fc80007f5e0ff */
[----:B------:R-:W2:Y:S01]  /*8c20*/  @!P1 LD.E.128 R24, desc[UR42][R6.64] ;  /* 0x0000002a06189980 */ /* 0x000ea2000c101d00 */
[----:B----4-:R-:W-:-:S04]  /*8c30*/  @!P1 IMAD.X R3, R4, 0x1, R9, P2 ;  /* 0x0000000104039824 */ /* 0x010fc800010e0609 */
[----:B------:R-:W-:-:S05]  /*8c40*/  @!P1 IMAD.MOV.U32 R15, RZ, RZ, R3 ;  /* 0x000000ffff0f9224 */ /* 0x000fca00078e0003 */
[----:B------:R0:W3:Y:S01]  /*8c50*/  @!P1 LD.E.128 R4, desc[UR42][R14.64] ;  /* 0x0000002a0e049980 */ /* 0x0000e2000c101d00 */
[----:B------:R-:W-:Y:S02]  /*8c60*/  CS2R R60, SRZ ;  /* 0x00000000003c7805 */ /* 0x000fe4000001ff00 */
[----:B------:R-:W-:Y:S02]  /*8c70*/  CS2R R62, SRZ ;  /* 0x00000000003e7805 */ /* 0x000fe4000001ff00 */
[----:B------:R-:W-:Y:S01]  /*8c80*/  CS2R R20, SRZ ;  /* 0x0000000000147805 */ /* 0x000fe2000001ff00 */
[----:B0-----:R0:W1:Y:S01]  /*8c90*/  SHFL.IDX PT, R14, R64, 0x1, 0x1c1f ;  /* 0x003c1f00400e7f89 */ /* 0x00106200000e0000 */
[----:B--2---:R-:W-:Y:S02]  /*8ca0*/  @!P1 IMAD.MOV.U32 R60, RZ, RZ, R26 ;  /* 0x000000ffff3c9224 */ /* 0x004fe400078e001a */
[----:B------:R-:W-:Y:S01]  /*8cb0*/  @!P1 IMAD.MOV.U32 R61, RZ, RZ, R27 ;  /* 0x000000ffff3d9224 */ /* 0x000fe200078e001b */
[----:B------:R2:W4:Y:S01]  /*8cc0*/  SHFL.IDX PT, R26, R65, 0x1, 0x1c1f ;  /* 0x003c1f00411a7f89 */ /* 0x00052200000e0000 */
[----:B------:R-:W-:-:S02]  /*8cd0*/  @!P1 IMAD.MOV.U32 R62, RZ, RZ, R24 ;  /* 0x000000ffff3e9224 */ /* 0x000fc400078e0018 */
[----:B------:R-:W-:Y:S01]  /*8ce0*/  @!P1 IMAD.MOV.U32 R63, RZ, RZ, R25 ;  /* 0x000000ffff3f9224 */ /* 0x000fe200078e0019 */
[----:B------:R2:W0:Y:S01]  /*8cf0*/  SHFL.IDX PT, R24, R10, 0x1, 0x1c1f ;  /* 0x003c1f000a187f89 */ /* 0x00042200000e0000 */
[----:B------:R-:W-:Y:S02]  /*8d00*/  IMAD.MOV.U32 R2, RZ, RZ, R60 ;  /* 0x000000ffff027224 */ /* 0x000fe400078e003c */
[----:B------:R-:W-:Y:S01]  /*8d10*/  IMAD.MOV.U32 R3, RZ, RZ, R61 ;  /* 0x000000ffff037224 */ /* 0x000fe200078e003d */
[----:B------:R2:W0:Y:S01]  /*8d20*/  SHFL.IDX PT, R25, R8, 0x1, 0x1c1f ;  /* 0x003c1f0008197f89 */ /* 0x00042200000e0000 */
[----:B---3--:R-:W-:Y:S02]  /*8d30*/  @!P1 IMAD.MOV.U32 R20, RZ, RZ, R4 ;  /* 0x000000ffff149224 */ /* 0x008fe400078e0004 */
[----:B------:R-:W-:Y:S01]  /*8d40*/  @!P1 IMAD.MOV.U32 R21, RZ, RZ, R5 ;  /* 0x000000ffff159224 */ /* 0x000fe200078e0005 */
[----:B------:R-:W-:Y:S02]  /*8d50*/  PRMT R74, R2, 0x5410, R3 ;  /* 0x00005410024a7816 */ /* 0x000fe40000000003 */
[----:B------:R-:W-:Y:S01]  /*8d60*/  CS2R R2, SRZ ;  /* 0x0000000000027805 */ /* 0x000fe2000001ff00 */
[----:B------:R-:W-:-:S02]  /*8d70*/  IMAD.MOV.U32 R9, RZ, RZ, R62 ;  /* 0x000000ffff097224 */ /* 0x000fc400078e003e */
[----:B------:R-:W-:Y:S02]  /*8d80*/  @!P1 IMAD.MOV.U32 R2, RZ, RZ, R6 ;  /* 0x000000ffff029224 */ /* 0x000fe400078e0006 */
[----:B------:R-:W-:Y:S01]  /*8d90*/  @!P1 IMAD.MOV.U32 R3, RZ, RZ, R7 ;  /* 0x000000ffff039224 */ /* 0x000fe200078e0007 */
[----:B------:R-:W-:Y:S01]  /*8da0*/  PRMT R66, R9, 0x7610, R66 ;  /* 0x0000761009427816 */ /* 0x000fe20000000042 */
[----:B------:R-:W-:Y:S02]  /*8db0*/  IMAD.MOV.U32 R6, RZ, RZ, R20 ;  /* 0x000000ffff067224 */ /* 0x000fe400078e0014 */
[----:B------:R-:W-:Y:S02]  /*8dc0*/  IMAD.MOV.U32 R7, RZ, RZ, R21 ;  /* 0x000000ffff077224 */ /* 0x000fe400078e0015 */
        /* <DEDUP_REMOVED lines=8> */
[----:B012-4-:R-:W-:-:S07]  /*8e50*/  PRMT R64, R64, 0x5410, R5 ;  /* 0x0000541040407816 */ /* 0x017fce0000000005 */
.L_x_13238:
        /* <DEDUP_REMOVED lines=24> */
.L_x_12915:
[----:B------:R-:W-:Y:S05]  /*8fe0*/  BSYNC B1 ;  /* 0x0000000000017941 */ /* 0x000fea0003800000 */
.L_x_12914:
[----:B------:R-:W0:Y:S01]  /*8ff0*/  SYNCS.PHASECHK.TRANS64.TRYWAIT P1, [R144+URZ+0x32400], R13 ;  /* 0x0324000d900075a7 */ /* 0x000e22000802017f */
[----:B------:R-:W-:Y:S04]  /*9000*/  BSSY B1, `(.L_x_12916) ;  /* 0x0000002000017945 */ /* 0x000fe80003800000 */
[----:B0-----:R-:W-:Y:S05]  /*9010*/  @!P1 BRA `(.L_x_12917) ;  /* 0x000002f4007c9947 */ /* 0x001fea0003800000 */
.L_x_13239:
[----:B------:R-:W-:Y:S05]  /*9020*/  BSYNC B1 ;  /* 0x0000000000017941 */ /* 0x000fea0003800000 */
.L_x_12916:
[----:B------:R-:W2:Y:S01]  /*9030*/  LDL R0, [R1+0x70] ;  /* 0x0000700001007983 */ /* 0x000ea20000100800 */
[----:B-----5:R-:W-:Y:S01]  /*9040*/  IMAD.MOV.U32 R12, RZ, RZ, R6 ;  /* 0x000000ffff0c7224 */ /* 0x020fe200078e0006 */
[----:B------:R-:W-:Y:S01]  /*9050*/  BSSY B1, `(.L_x_12918) ;  /* 0x0000077000017945 */ /* 0x000fe20003800000 */
[----:B0-----:R-:W-:Y:S02]  /*9060*/  IMAD.MOV.U32 R13, RZ, RZ, R7 ;  /* 0x000000ffff0d7224 */ /* 0x001fe400078e0007 */
        /* <DEDUP_REMOVED lines=17> */
[----:B------:R-:W-:Y:S02]  /*9180*/  LOP3.LUT R0, R166, 0x38, R22, 0xf8, !PT ;  /* 0x00000038a6007812 */ /* 0x000fe400078ef816 */
[----:B------:R-:W-:Y:S02]  /*9190*/  SHF.R.U64 R71, R20, 0x10, R21 ;  /* 0x0000001014477819 */ /* 0x000fe40000001215 */
[----:B------:R-:W-:Y:S02]  /*91a0*/  LOP3.LUT R12, R166, 0x38, R13, 0xf8, !PT ;  /* 0x00000038a60c7812 */ /* 0x000fe400078ef80d */
[-C--:B------:R-:W-:Y:S02]  /*91b0*/  LOP3.LUT R0, R0, R173.reuse, RZ, 0x3c, !PT ;  /* 0x000000ad00007212 */ /* 0x080fe400078e3cff */
[----:B------:R-:W-:Y:S02]  /*91c0*/  LOP3.LUT R12, R12, R173, RZ, 0x3c, !PT ;  /* 0x000000ad0c0c7212 */ /* 0x000fe400078e3cff */
[----:B------:R-:W-:Y:S01]  /*91d0*/  SHF.R.U64 R79, R62, 0x10, R63 ;  /* 0x000000103e4f7819 */ /* 0x000fe2000000123f */
[C---:B------:R-:W-:Y:S01]  /*91e0*/  IMAD.IADD R13, R167.reuse, 0x1, R0 ;  /* 0x00000001a70d7824 */ /* 0x040fe200078e0200 */
[--C-:B------:R-:W-:Y:S01]  /*91f0*/  SHF.R.U64 R67, R60, 0x10, R61.reuse ;  /* 0x000000103c437819 */ /* 0x100fe2000000123d */
[----:B------:R-:W-:Y:S01]  /*9200*/  IMAD.IADD R25, R167, 0x1, R12 ;  /* 0x00000001a7197824 */ /* 0x000fe200078e020c */
[----:B------:R-:W-:Y:S01]  /*9210*/  SHF.R.U32.HI R70, RZ, 0x10, R61 ;  /* 0x00000010ff467819 */ /* 0x000fe2000001163d */
[--C-:B------:R-:W-:Y:S01]  /*9220*/  IMAD R83, R13, 0x2, R144.reuse ;  /* 0x000000020d537824 */ /* 0x100fe200078e0290 */
[----:B------:R-:W-:Y:S01]  /*9230*/  SHF.R.U32.HI R75, RZ, 0x10, R21 ;  /* 0x00000010ff4b7819 */ /* 0x000fe20000011615 */
[----:B------:R-:W-:Y:S01]  /*9240*/  IMAD R84, R25, 0x2, R144 ;  /* 0x0000000219547824 */ /* 0x000fe200078e0290 */
[----:B------:R-:W-:-:S02]  /*9250*/  PRMT R71, R80, 0x5410, R71 ;  /* 0x0000541050477816 */ /* 0x000fc40000000047 */
[----:B------:R-:W0:Y:S01]  /*9260*/  LDS.128 R12, [R83+0x18400] ;  /* 0x01840000530c7984 */ /* 0x000e220000000c00 */
[----:B------:R-:W-:Y:S02]  /*9270*/  SHF.R.U32.HI R63, RZ, 0x10, R63 ;  /* 0x00000010ff3f7819 */ /* 0x000fe4000001163f */
[----:B------:R-:W-:Y:S01]  /*9280*/  PRMT R66, R66, 0x5410, R79 ;  /* 0x0000541042427816 */ /* 0x000fe2000000004f */
[----:B------:R-:W1:Y:S01]  /*9290*/  LDS.128 R24, [R84+0x18400] ;  /* 0x0184000054187984 */ /* 0x000e620000000c00 */
[----:B------:R-:W-:Y:S02]  /*92a0*/  SHF.R.U64 R77, R2, 0x10, R3 ;  /* 0x00000010024d7819 */ /* 0x000fe40000001203 */
[C---:B------:R-:W-:Y:S02]  /*92b0*/  PRMT R67, R74.reuse, 0x5410, R67 ;  /* 0x000054104a437816 */ /* 0x040fe40000000043 */
[----:B------:R-:W-:Y:S01]  /*92c0*/  PRMT R70, R74, 0x5432, R70 ;  /* 0x000054324a467816 */ /* 0x000fe20000000046 */
[----:B------:R-:W-:Y:S01]  /*92d0*/  IMAD.U32 R74, R71, 0x10000, RZ ;  /* 0x00010000474a7824 */ /* 0x000fe200078e00ff */
[----:B------:R-:W-:-:S02]  /*92e0*/  PRMT R75, R81, 0x5410, R75 ;  /* 0x00005410514b7816 */ /* 0x000fc4000000004b */
[----:B------:R-:W-:Y:S02]  /*92f0*/  SHF.R.U32.HI R78, RZ, 0x10, R3 ;  /* 0x00000010ff4e7819 */ /* 0x000fe40000011603 */
[----:B------:R-:W-:Y:S01]  /*9300*/  PRMT R68, R68, 0x5410, R63 ;  /* 0x0000541044447816 */ /* 0x000fe2000000003f */
[----:B------:R-:W-:Y:S01]  /*9310*/  IMAD.U32 R63, R66, 0x10000, RZ ;  /* 0x00010000423f7824 */ /* 0x000fe200078e00ff */
        /* <DEDUP_REMOVED lines=16> */
[----:B------:R-:W-:Y:S01]  /*9420*/  FMUL.FTZ R82, R60, R76 ;  /* 0x0000004c3c527220 */ /* 0x000fe20000410000 */
[----:B------:R-:W-:Y:S01]  /*9430*/  FFMA.FTZ R80, R0, R63, -R79 ;  /* 0x0000003f00507223 */ /* 0x000fe2000001084f */
[----:B------:R-:W-:Y:S02]  /*9440*/  IMAD.U32 R62, R27, 0x10000, RZ ;  /* 0x000100001b3e7824 */ /* 0x000fe400078e00ff */
[-C--:B------:R-:W-:Y:S01]  /*9450*/  FMUL.FTZ R60, R60, R21.reuse ;  /* 0x000000153c3c7220 */ /* 0x080fe20000410000 */
[----:B------:R-:W-:Y:S02]  /*9460*/  IMAD.U32 R79, R78, 0x10000, RZ ;  /* 0x000100004e4f7824 */ /* 0x000fe400078e00ff */
[----:B------:R-:W-:Y:S01]  /*9470*/  FFMA.FTZ R82, R3, R21, -R82 ;  /* 0x0000001503527223 */ /* 0x000fe20000010852 */
[----:B------:R-:W-:Y:S02]  /*9480*/  IMAD.U32 R20, R15, 0x10000, RZ ;  /* 0x000100000f147824 */ /* 0x000fe400078e00ff */
[----:B------:R-:W-:Y:S01]  /*9490*/  FFMA.FTZ R81, R0, R74, R81 ;  /* 0x0000004a00517223 */ /* 0x000fe20000010051 */
[----:B------:R-:W-:-:S02]  /*94a0*/  IMAD.U32 R63, R70, 0x10000, RZ ;  /* 0x00010000463f7824 */ /* 0x000fc400078e00ff */
[----:B------:R-:W-:Y:S01]  /*94b0*/  FMUL.FTZ R21, R62, R79 ;  /* 0x0000004f3e157220 */ /* 0x000fe20000410000 */
[----:B------:R-:W-:Y:S01]  /*94c0*/  FFMA.FTZ R60, R3, R76, R60 ;  /* 0x0000004c033c7223 */ /* 0x000fe2000001003c */
[----:B------:R-:W-:Y:S01]  /*94d0*/  LOP3.LUT R3, R66, 0xffff0000, RZ, 0xc0, !PT ;  /* 0xffff000042037812 */ /* 0x000fe200078ec0ff */
[-C--:B------:R-:W-:Y:S01]  /*94e0*/  FMUL.FTZ R62, R62, R63.reuse ;  /* 0x0000003f3e3e7220 */ /* 0x080fe20000410000 */
[----:B------:R-:W-:Y:S01]  /*94f0*/  FFMA.FTZ R74, R20, R63, -R21 ;  /* 0x0000003f144a7223 */ /* 0x000fe20000010815 */
[----:B------:R-:W-:Y:S01]  /*9500*/  FMUL.FTZ R21, R24, R71 ;  /* 0x0000004718157220 */ /* 0x000fe20000410000 */
[----:B------:R-:W-:Y:S01]  /*9510*/  LOP3.LUT R68, R68, 0xffff0000, RZ, 0xc0, !PT ;  /* 0xffff000044447812 */ /* 0x000fe200078ec0ff */
[----:B------:R-:W-:Y:S01]  /*9520*/  FFMA.FTZ R79, R20, R79, R62 ;  /* 0x0000004f144f7223 */ /* 0x000fe2000001003e */
[-C--:B------:R-:W-:Y:S01]  /*9530*/  FMUL.FTZ R63, R24, R3.reuse ;  /* 0x00000003183f7220 */ /* 0x080fe20000410000 */
[----:B------:R-:W-:Y:S01]  /*9540*/  FFMA.FTZ R21, R2, R3, -R21 ;  /* 0x0000000302157223 */ /* 0x000fe20000010815 */
[C---:B------:R-:W-:Y:S01]  /*9550*/  FMUL.FTZ R3, R25.reuse, R75 ;  /* 0x0000004b19037220 */ /* 0x040fe20000410000 */
[----:B------:R-:W-:Y:S01]  /*9560*/  FMUL.FTZ R62, R25, R68 ;  /* 0x00000044193e7220 */ /* 0x000fe20000410000 */
[----:B------:R-:W-:-:S02]  /*9570*/  IMAD.U32 R61, R26, 0x10000, RZ ;  /* 0x000100001a3d7824 */ /* 0x000fc400078e00ff */
[----:B------:R-:W-:Y:S01]  /*9580*/  FFMA.FTZ R24, R2, R71, R63 ;  /* 0x0000004702187223 */ /* 0x000fe2000001003f */
[----:B------:R-:W-:Y:S02]  /*9590*/  IMAD.U32 R20, R77, 0x10000, RZ ;  /* 0x000100004d147824 */ /* 0x000fe400078e00ff */
[C---:B------:R-:W-:Y:S01]  /*95a0*/  FFMA.FTZ R3, R12.reuse, R68, -R3 ;  /* 0x000000440c037223 */ /* 0x040fe20000010803 */
        /* <DEDUP_REMOVED lines=14> */
[----:B------:R-:W-:Y:S01]  /*9690*/  FMUL.FTZ R0, R27, R78 ;  /* 0x0000004e1b007220 */ /* 0x000fe20000410000 */
[----:B------:R-:W-:Y:S01]  /*96a0*/  LOP3.LUT R14, R14, 0xffff0000, RZ, 0xc0, !PT ;  /* 0xffff00000e0e7812 */ /* 0x000fe200078ec0ff */
[-C--:B------:R-:W-:Y:S01]  /*96b0*/  FMUL.FTZ R26, R26, R67.reuse ;  /* 0x000000431a1a7220 */ /* 0x080fe20000410000 */
[----:B------:R-:W-:Y:S01]  /*96c0*/  LOP3.LUT R15, R15, 0xffff0000, RZ, 0xc0, !PT ;  /* 0xffff00000f0f7812 */ /* 0x000fe200078ec0ff */
[----:B------:R-:W-:Y:S01]  /*96d0*/  FMUL.FTZ R61, R27, R70 ;  /* 0x000000461b3d7220 */ /* 0x000fe20000410000 */
[----:B------:R-:W-:Y:S01]  /*96e0*/  F2FP.BF16.F32.PACK_AB R12, R21, R80 ;  /* 0x00000050150c723e */ /* 0x000fe200000010ff */
        /* <DEDUP_REMOVED lines=13> */
.L_x_12919:
[----:B------:R-:W-:Y:S05]  /*97c0*/  BSYNC B1 ;  /* 0x0000000000017941 */ /* 0x000fea0003800000 */
.L_x_12918:
[----:B------:R-:W-:Y:S01]  /*97d0*/  PRMT R2, R87, 0x5410, R88 ;  /* 0x0000541057027816 */ /* 0x000fe20000000058 */
[----:B------:R-:W-:Y:S06]  /*97e0*/  @P0 BRA `(.L_x_12910) ;  /* 0x0000000400840947 */ /* 0x000fec0003800000 */
[----:B------:R-:W-:Y:S01]  /*97f0*/  IMAD.IADD R3, R22, 0x1, R69 ;  /* 0x0000000116037824 */ /* 0x000fe200078e0245 */
[----:B0-----:R-:W0:Y:S01]  /*9800*/  LDS.128 R12, [R224+0x18400] ;  /* 0x01840000e00c7984 */ /* 0x001e220000000c00 */
[----:B------:R-:W-:Y:S02]  /*9810*/  SHF.R.U64 R61, R8, 0x10, R9 ;  /* 0x00000010083d7819 */ /* 0x000fe40000001209 */
[----:B------:R-:W-:Y:S02]  /*9820*/  SHF.R.U64 R20, R4, 0x10, R5 ;  /* 0x0000001004147819 */ /* 0x000fe40000001205 */
[----:B------:R-:W-:Y:S02]  /*9830*/  LOP3.LUT R3, R172, 0x38, R3, 0xf8, !PT ;  /* 0x00000038ac037812 */ /* 0x000fe400078ef803 */
[----:B------:R-:W-:Y:S02]  /*9840*/  PRMT R61, R2, 0x5410, R61 ;  /* 0x00005410023d7816 */ /* 0x000fe4000000003d */
[----:B------:R-:W-:-:S02]  /*9850*/  LOP3.LUT R0, R3, R174, RZ, 0x3c, !PT ;  /* 0x000000ae03007212 */ /* 0x000fc400078e3cff */
[----:B------:R-:W-:Y:S02]  /*9860*/  SHF.R.U32.HI R62, RZ, 0x10, R9 ;  /* 0x00000010ff3e7819 */ /* 0x000fe40000011609 */
[----:B------:R-:W-:Y:S01]  /*9870*/  PRMT R20, R65, 0x5432, R20 ;  /* 0x0000543241147816 */ /* 0x000fe20000000014 */
[----:B------:R-:W-:Y:S01]  /*9880*/  IMAD.IADD R3, R175, 0x1, R0 ;  /* 0x00000001af037824 */ /* 0x000fe200078e0200 */
[----:B------:R-:W-:Y:S02]  /*9890*/  SHF.R.U64 R63, R10, 0x10, R11 ;  /* 0x000000100a3f7819 */ /* 0x000fe4000000120b */
[----:B------:R-:W-:Y:S01]  /*98a0*/  SHF.R.U32.HI R60, RZ, 0x10, R5 ;  /* 0x00000010ff3c7819 */ /* 0x000fe20000011605 */
[----:B------:R-:W-:Y:S01]  /*98b0*/  IMAD R3, R3, 0x2, R144 ;  /* 0x0000000203037824 */ /* 0x000fe200078e0290 */
[--C-:B------:R-:W-:Y:S01]  /*98c0*/  SHF.R.U64 R5, R6, 0x10, R7.reuse ;  /* 0x0000001006057819 */ /* 0x100fe20000001207 */
[----:B------:R-:W-:Y:S01]  /*98d0*/  IMAD.U32 R21, R20, 0x10000, RZ ;  /* 0x0001000014157824 */ /* 0x000fe200078e00ff */
[----:B------:R-:W-:-:S02]  /*98e0*/  SHF.R.U32.HI R6, RZ, 0x10, R7 ;  /* 0x00000010ff067819 */ /* 0x000fc40000011607 */
[----:B------:R-:W1:Y:S01]  /*98f0*/  LDS.128 R24, [R3+0x18400] ;  /* 0x0184000003187984 */ /* 0x000e620000000c00 */
[----:B------:R-:W-:Y:S02]  /*9900*/  SHF.R.U32.HI R66, RZ, 0x10, R11 ;  /* 0x00000010ff427819 */ /* 0x000fe4000001160b */
[----:B------:R-:W-:Y:S02]  /*9910*/  PRMT R60, R85, 0x5432, R60 ;  /* 0x00005432553c7816 */ /* 0x000fe4000000003c */
[----:B------:R-:W-:Y:S02]  /*9920*/  PRMT R62, R2, 0x5432, R62 ;  /* 0x00005432023e7816 */ /* 0x000fe4000000003e */
[----:B------:R-:W-:Y:S02]  /*9930*/  PRMT R64, R64, 0x5410, R5 ;  /* 0x0000541040407816 */ /* 0x000fe40000000005 */
[----:B------:R-:W-:Y:S02]  /*9940*/  PRMT R65, R65, 0x5410, R6 ;  /* 0x0000541041417816 */ /* 0x000fe40000000006 */
[----:B------:R-:W-:-:S02]  /*9950*/  PRMT R66, R86, 0x5432, R66 ;  /* 0x0000543256427816 */ /* 0x000fc40000000042 */
        /* <DEDUP_REMOVED lines=22> */
[----:B------:R-:W-:Y:S01]  /*9ac0*/  FFMA.FTZ R67, R0, R21, -R67 ;  /* 0x0000001500437223 */ /* 0x000fe20000010843 */
[----:B------:R-:W-:Y:S02]  /*9ad0*/  IMAD.U32 R21, R60, 0x10000, RZ ;  /* 0x000100003c157824 */ /* 0x000fe400078e00ff */
[----:B------:R-:W-:Y:S01]  /*9ae0*/  FFMA.FTZ R69, R0, R25, R69 ;  /* 0x0000001900457223 */ /* 0x000fe20000010045 */
[----:B------:R-:W-:-:S02]  /*9af0*/  IMAD.U32 R8, R66, 0x10000, RZ ;  /* 0x0001000042087824 */ /* 0x000fc400078e00ff */
[C---:B------:R-:W-:Y:S01]  /*9b00*/  FMUL.FTZ R71, R10.reuse, R27 ;  /* 0x0000001b0a477220 */ /* 0x040fe20000410000 */
[----:B------:R-:W-:Y:S02]  /*9b10*/  IMAD.U32 R0, R65, 0x10000, RZ ;  /* 0x0001000041007824 */ /* 0x000fe400078e00ff */
[-C--:B------:R-:W-:Y:S01]  /*9b20*/  FMUL.FTZ R25, R10, R21.reuse ;  /* 0x000000150a197220 */ /* 0x080fe20000410000 */
[----:B------:R-:W-:Y:S01]  /*9b30*/  FMUL.FTZ R10, R15, R8 ;  /* 0x000000080f0a7220 */ /* 0x000fe20000410000 */
[----:B------:R-:W-:Y:S01]  /*9b40*/  LOP3.LUT R61, R61, 0xffff0000, RZ, 0xc0, !PT ;  /* 0xffff00003d3d7812 */ /* 0x000fe200078ec0ff */
[-C--:B------:R-:W-:Y:S01]  /*9b50*/  FMUL.FTZ R15, R15, R0.reuse ;  /* 0x000000000f0f7220 */ /* 0x080fe20000410000 */
[C---:B------:R-:W-:Y:S01]  /*9b60*/  FFMA.FTZ R71, R4.reuse, R21, -R71 ;  /* 0x0000001504477223 */ /* 0x040fe20000010847 */
[----:B------:R-:W-:Y:S01]  /*9b70*/  FFMA.FTZ R25, R4, R27, R25 ;  /* 0x0000001b04197223 */ /* 0x000fe20000010019 */
[C---:B------:R-:W-:Y:S01]  /*9b80*/  FFMA.FTZ R27, R7.reuse, R0, -R10 ;  /* 0x00000000071b7223 */ /* 0x040fe2000001080a */
[----:B------:R-:W-:Y:S01]  /*9b90*/  FFMA.FTZ R68, R7, R8, R15 ;  /* 0x0000000807447223 */ /* 0x000fe2000001000f */
[C---:B------:R-:W-:Y:S01]  /*9ba0*/  FMUL.FTZ R21, R9.reuse, R61 ;  /* 0x0000003d09157220 */ /* 0x040fe20000410000 */
[----:B------:R-:W-:Y:S01]  /*9bb0*/  LOP3.LUT R15, R62, 0xffff0000, RZ, 0xc0, !PT ;  /* 0xffff00003e0f7812 */ /* 0x000fe200078ec0ff */
[-C--:B------:R-:W-:Y:S01]  /*9bc0*/  FMUL.FTZ R9, R9, R20.reuse ;  /* 0x0000001409097220 */ /* 0x080fe20000410000 */
[----:B------:R-:W-:Y:S01]  /*9bd0*/  LOP3.LUT R7, R60, 0xffff0000, RZ, 0xc0, !PT ;  /* 0xffff00003c077812 */ /* 0x000fe200078ec0ff */
[----:B------:R-:W-:Y:S01]  /*9be0*/  FFMA.FTZ R20, R2, R20, -R21 ;  /* 0x0000001402147223 */ /* 0x000fe20000010815 */
[----:B------:R-:W-:-:S02]  /*9bf0*/  IMAD.U32 R4, R63, 0x10000, RZ ;  /* 0x000100003f047824 */ /* 0x000fc400078e00ff */
[----:B------:R-:W-:Y:S01]  /*9c00*/  FMUL.FTZ R21, R24, R15 ;  /* 0x0000000f18157220 */ /* 0x000fe20000410000 */
[----:B------:R-:W-:Y:S02]  /*9c10*/  IMAD.U32 R0, R64, 0x10000, RZ ;  /* 0x0001000040007824 */ /* 0x000fe400078e00ff */
[----:B------:R-:W-:Y:S01]  /*9c20*/  FMUL.FTZ R24, R24, R7 ;  /* 0x0000000718187220 */ /* 0x000fe20000410000 */
[----:B------:R-:W-:Y:S01]  /*9c30*/  FFMA.FTZ R8, R2, R61, R9 ;  /* 0x0000003d02087223 */ /* 0x000fe20000010009 */
[C---:B------:R-:W-:Y:S01]  /*9c40*/  FMUL.FTZ R10, R11.reuse, R4 ;  /* 0x000000040b0a7220 */ /* 0x040fe20000410000 */
[C---:B------:R-:W-:Y:S01]  /*9c50*/  FFMA.FTZ R2, R12.reuse, R7, -R21 ;  /* 0x000000070c027223 */ /* 0x040fe20000010815 */
[----:B------:R-:W-:Y:S01]  /*9c60*/  FFMA.FTZ R24, R12, R15, R24 ;  /* 0x0000000f0c187223 */ /* 0x000fe20000010018 */
[----:B------:R-:W-:Y:S01]  /*9c70*/  LOP3.LUT R64, R64, 0xffff0000, RZ, 0xc0, !PT ;  /* 0xffff000040407812 */ /* 0x000fe200078ec0ff */
[-C--:B------:R-:W-:Y:S01]  /*9c80*/  FMUL.FTZ R12, R11, R0.reuse ;  /* 0x000000000b0c7220 */ /* 0x080fe20000410000 */
[----:B------:R-:W-:Y:S01]  /*9c90*/  LOP3.LUT R63, R63, 0xffff0000, RZ, 0xc0, !PT ;  /* 0xffff00003f3f7812 */ /* 0x000fe200078ec0ff */
[C---:B------:R-:W-:Y:S01]  /*9ca0*/  FFMA.FTZ R10, R5.reuse, R0, -R10 ;  /* 0x00000000050a7223 */ /* 0x040fe2000001080a */
[----:B------:R-:W-:Y:S01]  /*9cb0*/  LOP3.LUT R7, R66, 0xffff0000, RZ, 0xc0, !PT ;  /* 0xffff000042077812 */ /* 0x000fe200078ec0ff */
[----:B------:R-:W-:Y:S01]  /*9cc0*/  FFMA.FTZ R12, R5, R4, R12 ;  /* 0x00000004050c7223 */ /* 0x000fe2000001000c */
[----:B------:R-:W-:Y:S01]  /*9cd0*/  LOP3.LUT R65, R65, 0xffff0000, RZ, 0xc0, !PT ;  /* 0xffff000041417812 */ /* 0x000fe200078ec0ff */
[CC--:B------:R-:W-:Y:S01]  /*9ce0*/  FMUL.FTZ R0, R13.reuse, R64.reuse ;  /* 0x000000400d007220 */ /* 0x0c0fe20000410000 */
[----:B------:R-:W-:Y:S01]  /*9cf0*/  FMUL.FTZ R5, R13, R63 ;  /* 0x0000003f0d057220 */ /* 0x000fe20000410000 */
[----:B------:R-:W-:Y:S01]  /*9d00*/  FMUL.FTZ R9, R26, R7 ;  /* 0x000000071a097220 */ /* 0x000fe20000410000 */
[----:B------:R-:W-:Y:S01]  /*9d10*/  F2FP.BF16.F32.PACK_AB R4, R20, R67 ;  /* 0x000000431404723e */ /* 0x000fe200000010ff */
[----:B------:R-:W-:Y:S01]  /*9d20*/  FMUL.FTZ R26, R26, R65 ;  /* 0x000000411a1a7220 */ /* 0x000fe20000410000 */
        /* <DEDUP_REMOVED lines=13> */
.L_x_12910:
[----:B------:R-:W-:Y:S05]  /*9e00*/  BSYNC B0 ;  /* 0x0000000000007941 */ /* 0x000fea0003800000 */
.L_x_12896:
[----:B------:R-:W-:Y:S01]  /*9e10*/  @!PT LDS RZ, [RZ] ;  /* 0x00000000fffff984 */ /* 0x000fe20000000800 */
[----:B------:R-:W-:Y:S01]  /*9e20*/  @!PT LDS RZ, [RZ] ;  /* 0x00000000fffff984 */ /* 0x000fe20000000800 */
[----:B------:R-:W-:Y:S01]  /*9e30*/  @!PT LDS RZ, [RZ] ;  /* 0x00000000fffff984 */ /* 0x000fe20000000800 */
[----:B------:R-:W-:Y:S01]  /*9e40*/  @!PT LDS RZ, [RZ] ;  /* 0x00000000fffff984 */ /* 0x000fe20000000800 */
[----:B------:R3:W-:Y:S06]  /*9e50*/  MEMBAR.ALL.CTA ;  /* 0x0000000000007992 */ /* 0x0007ec0000008000 */
[----:B---3--:R-:W3:Y:S01]  /*9e60*/  FENCE.VIEW.ASYNC.S ;  /* 0x00000000000073c6 */ /* 0x008ee20000000000 */
[----:B------:R-:W-:Y:S05]  /*9e70*/  WARPSYNC.ALL ;  /* 0x0000000000007948 */ /* 0x000fea0003800000 */
[----:B---3--:R-:W-:Y:S06]  /*9e80*/  BAR.SYNC.DEFER_BLOCKING 0xd, 0x100 ;  /* 0x0344000000007b1d */ /* 0x008fec0000010000 */
.L_x_12893:
[----:B012---:R-:W-:Y:S01]  /*9e90*/  IMAD.MOV.U32 R4, RZ, RZ, R50 ;  /* 0x000000ffff047224 */ /* 0x007fe200078e0032 */
[----:B------:R-:W-:Y:S05]  /*9ea0*/  WARPSYNC.ALL ;  /* 0x0000000000007948 */ /* 0x000fea0003800000 */
[----:B------:R-:W-:Y:S01]  /*9eb0*/  IMAD.MOV.U32 R5, RZ, RZ, R49 ;  /* 0x000000ffff057224 */ /* 0x000fe200078e0031 */
[----:B------:R-:W-:Y:S01]  /*9ec0*/  UIADD3 UR4, UP0, UR37, 0x430, URZ ;  /* 0x0000043025047890 */ /* 0x000fe2000ff1e03f */
[----:B------:R-:W-:Y:S01]  /*9ed0*/  IMAD.MOV.U32 R6, RZ, RZ, R29 ;  /* 0x000000ffff067224 */ /* 0x000fe200078e001d */
[----:B------:R-:W-:Y:S01]  /*9ee0*/  STL.64 [R1+0x210], R32 ;  /* 0x0002102001007387 */ /* 0x000fe20000100a00 */
[----:B------:R-:W-:Y:S01]  /*9ef0*/  IMAD.MOV.U32 R7, RZ, RZ, R58 ;  /* 0x000000ffff077224 */ /* 0x000fe200078e003a */
[----:B------:R-:W-:Y:S01]  /*9f00*/  UIADD3.X UR5, URZ, UR36, URZ, UP0, !UPT ;  /* 0x000000243f057290 */ /* 0x000fe200087fe43f */
[----:B------:R-:W-:Y:S01]  /*9f10*/  IMAD.U32 R0, RZ, RZ, UR46 ;  /* 0x0000002eff007e24 */ /* 0x000fe2000f8e00ff */
[----:B------:R-:W-:Y:S01]  /*9f20*/  BSSY B0, `(.L_x_12920) ;  /* 0x0000031000007945 */ /* 0x000fe20003800000 */
[----:B------:R-:W-:Y:S01]  /*9f30*/  IMAD.U32 R3, RZ, RZ, UR48 ;  /* 0x00000030ff037e24 */ /* 0x000fe2000f8e00ff */
[----:B------:R0:W-:Y:S01]  /*9f40*/  STL.128 [R1+0x180], R4 ;  /* 0x0001800401007387 */ /* 0x0001e20000100c00 */
[----:B------:R-:W-:Y:S01]  /*9f50*/  IMAD.MOV.U32 R8, RZ, RZ, R39 ;  /* 0x000000ffff087224 */ /* 0x000fe200078e0027 */
[----:B------:R-:W-:Y:S01]  /*9f60*/  MOV R236, 0xa230 ;  /* 0x0000a23000ec7802 */ /* 0x000fe20000000f00 */
[----:B------:R-:W-:-:S02]  /*9f70*/  IMAD.MOV.U32 R9, RZ, RZ, R54 ;  /* 0x000000ffff097224 */ /* 0x000fc400078e0036 */
[----:B------:R-:W-:Y:S02]  /*9f80*/  IMAD.MOV.U32 R10, RZ, RZ, R35 ;  /* 0x000000ffff0a7224 */ /* 0x000fe400078e0023 */
[----:B------:R-:W-:Y:S02]  /*9f90*/  IMAD.MOV.U32 R11, RZ, RZ, R46 ;  /* 0x000000ffff0b7224 */ /* 0x000fe400078e002e */
[----:B------:R-:W-:Y:S02]  /*9fa0*/  IMAD.MOV.U32 R29, RZ, RZ, R57 ;  /* 0x000000ffff1d7224 */ /* 0x000fe400078e0039 */
[----:B-----5:R-:W-:Y:S01]  /*9fb0*/  IMAD.U32 R2, RZ, RZ, UR37 ;  /* 0x00000025ff027e24 */ /* 0x020fe2000f8e00ff */
[----:B------:R1:W-:Y:S03]  /*9fc0*/  STL.128 [R1+0x1c0], R8 ;  /* 0x0001c00801007387 */ /* 0x0003e60000100c00 */
[----:B------:R-:W-:Y:S01]  /*9fd0*/  VIADD R2, R2, 0x178 ;  /* 0x0000017802027836 */ /* 0x000fe20000000000 */
[----:B------:R-:W-:Y:S01]  /*9fe0*/  STL.128 [R1+0x1a0], R28 ;  /* 0x0001a01c01007387 */ /* 0x000fe20000100c00 */
[----:B0-----:R-:W-:-:S02]  /*9ff0*/  IMAD.MOV.U32 R4, RZ, RZ, R42 ;  /* 0x000000ffff047224 */ /* 0x001fc400078e002a */
[----:B------:R-:W-:Y:S02]  /*a000*/  IMAD.MOV.U32 R5, RZ, RZ, R59 ;  /* 0x000000ffff057224 */ /* 0x000fe400078e003b */
[----:B------:R-:W-:Y:S02]  /*a010*/  IMAD.MOV.U32 R6, RZ, RZ, R19 ;  /* 0x000000ffff067224 */ /* 0x000fe400078e0013 */
[----:B------:R-:W-:Y:S02]  /*a020*/  IMAD.MOV.U32 R7, RZ, RZ, R44 ;  /* 0x000000ffff077224 */ /* 0x000fe400078e002c */
[----:B------:R-:W-:-:S03]  /*a030*/  IMAD.MOV.U32 R19, RZ, RZ, R48 ;  /* 0x000000ffff137224 */ /* 0x000fc600078e0030 */
[----:B------:R0:W-:Y:S01]  /*a040*/  STL.128 [R1+0x1e0], R4 ;  /* 0x0001e00401007387 */ /* 0x0001e20000100c00 */
[----:B-1----:R-:W-:Y:S02]  /*a050*/  IMAD.U32 R8, RZ, RZ, UR39 ;  /* 0x00000027ff087e24 */ /* 0x002fe4000f8e00ff */
[----:B------:R-:W-:-:S05]  /*a060*/  IMAD.U32 R9, RZ, RZ, UR47 ;  /* 0x0000002fff097e24 */ /* 0x000fca000f8e00ff */
[----:B------:R-:W-:Y:S01]  /*a070*/  STL.64 [R1+0x178], R8 ;  /* 0x0001780801007387 */ /* 0x000fe20000100a00 */
[----:B0-----:R-:W-:Y:S02]  /*a080*/  IMAD.MOV.U32 R4, RZ, RZ, R41 ;  /* 0x000000ffff047224 */ /* 0x001fe400078e0029 */
[----:B------:R-:W-:Y:S02]  /*a090*/  IMAD.MOV.U32 R5, RZ, RZ, R56 ;  /* 0x000000ffff057224 */ /* 0x000fe400078e0038 */
[----:B------:R-:W-:Y:S02]  /*a0a0*/  IMAD.MOV.U32 R6, RZ, RZ, R18 ;  /* 0x000000ffff067224 */ /* 0x000fe400078e0012 */
[----:B------:R-:W-:Y:S02]  /*a0b0*/  IMAD.MOV.U32 R7, RZ, RZ, R47 ;  /* 0x000000ffff077224 */ /* 0x000fe400078e002f */
[----:B------:R-:W-:-:S03]  /*a0c0*/  IMAD.MOV.U32 R18, RZ, RZ, R37 ;  /* 0x000000ffff127224 */ /* 0x000fc600078e0025 */
[----:B------:R0:W-:Y:S04]  /*a0d0*/  STL.128 [R1+0x1f0], R4 ;  /* 0x0001f00401007387 */ /* 0x0001e80000100c00 */
[----:B------:R-:W-:Y:S01]  /*a0e0*/  STL.128 [R1+0x190], R16 ;  /* 0x0001901001007387 */ /* 0x000fe20000100c00 */
[----:B0-----:R-:W-:Y:S02]  /*a0f0*/  IMAD.MOV.U32 R4, RZ, RZ, R38 ;  /* 0x000000ffff047224 */ /* 0x001fe400078e0026 */
[----:B------:R-:W-:Y:S02]  /*a100*/  IMAD.MOV.U32 R5, RZ, RZ, R53 ;  /* 0x000000ffff057224 */ /* 0x000fe400078e0035 */
[----:B------:R-:W-:Y:S02]  /*a110*/  IMAD.MOV.U32 R6, RZ, RZ, R52 ;  /* 0x000000ffff067224 */ /* 0x000fe400078e0034 */
[----:B------:R-:W-:-:S05]  /*a120*/  IMAD.MOV.U32 R7, RZ, RZ, R51 ;  /* 0x000000ffff077224 */ /* 0x000fca00078e0033 */
[----:B------:R0:W-:Y:S02]  /*a130*/  STL.128 [R1+0x200], R4 ;  /* 0x0002000401007387 */ /* 0x0001e40000100c00 */
[----:B0-----:R-:W-:Y:S02]  /*a140*/  IMAD.MOV.U32 R6, RZ, RZ, R36 ;  /* 0x000000ffff067224 */ /* 0x001fe400078e0024 */
[----:B------:R-:W-:Y:S02]  /*a150*/  IMAD.MOV.U32 R7, RZ, RZ, R45 ;  /* 0x000000ffff077224 */ /* 0x000fe400078e002d */
[----:B------:R-:W-:Y:S02]  /*a160*/  IMAD.MOV.U32 R4, RZ, RZ, R0 ;  /* 0x000000ffff047224 */ /* 0x000fe400078e0000 */
[----:B------:R-:W-:Y:S02]  /*a170*/  IMAD.MOV.U32 R5, RZ, RZ, R3 ;  /* 0x000000ffff057224 */ /* 0x000fe400078e0003 */
[----:B------:R-:W-:-:S02]  /*a180*/  IMAD.U32 R0, RZ, RZ, UR4 ;  /* 0x00000004ff007e24 */ /* 0x000fc4000f8e00ff */
[----:B------:R-:W-:Y:S01]  /*a190*/  IMAD.U32 R3, RZ, RZ, UR5 ;  /* 0x00000005ff037e24 */ /* 0x000fe2000f8e00ff */
[----:B------:R0:W-:Y:S02]  /*a1a0*/  STL.128 [R1+0x1b0], R4 ;  /* 0x0001b00401007387 */ /* 0x0001e40000100c00 */
[----:B0-----:R-:W-:Y:S02]  /*a1b0*/  IMAD.MOV.U32 R4, RZ, RZ, R34 ;  /* 0x000000ffff047224 */ /* 0x001fe400078e0022 */
[----:B------:R-:W-:Y:S02]  /*a1c0*/  IMAD.MOV.U32 R5, RZ, RZ, R43 ;  /* 0x000000ffff057224 */ /* 0x000fe400078e002b */
[----:B------:R-:W-:Y:S02]  /*a1d0*/  IMAD.MOV.U32 R6, RZ, RZ, R0 ;  /* 0x000000ffff067224 */ /* 0x000fe400078e0000 */
[----:B------:R-:W-:Y:S02]  /*a1e0*/  IMAD.MOV.U32 R7, RZ, RZ, R3 ;  /* 0x000000ffff077224 */ /* 0x000fe400078e0003 */
[----:B------:R-:W-:-:S03]  /*a1f0*/  VIADD R0, R185, 0xffffffff ;  /* 0xffffffffb9007836 */ /* 0x000fc60000000000 */
[----:B------:R0:W-:Y:S01]  /*a200*/  STL.128 [R1+0x1d0], R4 ;  /* 0x0001d00401007387 */ /* 0x0001e20000100c00 */
[----:B------:R0:W-:Y:S06]  /*a210*/  BAR.SYNC.DEFER_BLOCKING R180, 0x100 ;  /* 0x000400b40000751d */ /* 0x0001ec0000010000 */
[----:B0-----:R-:W-:Y:S05]  /*a220*/  CALL.REL.NOINC `($_ZN7cutlass13device_kernelIN5flash11enable_sm90INS1_16FlashAttnFwdSm90INS1_25CollectiveMainloopFwdSm90ILi2EN4cute5tupleIJNS5_1CILi1EEES8_S8_EEENS6_IJNS7_ILi128EEENS7_ILi96EEENS7_ILi64EEEEEELi256ENS_10bfloat16_tEfNS_4arch4Sm90ELb0ELb1ELb1ELb1ELb0ELb1ELb1ELb1ELb0ELb1ELb0ELb0EEENS1_21CollectiveEpilogueFwdINS6_IJSA_NS7_ILi256EEESB_EEES9_SE_SG_Li256ELb1ELb1ELb0ELb0EEENS1_36VarlenDynamicPersistentTileSchedulerILi128ELi96ELi256ELi128ELb0ELb1ELb1ELb1ELb0ELb1EEEEEEEEEvNT_6ParamsE$_ZZN5flash25CollectiveMainloopFwdSm90ILi2EN4cute5tupleIJNS1_1CILi1EEES4_S4_EEENS2_IJNS3_ILi128EEENS3_ILi96EEENS3_ILi64EEEEEELi256EN7cutlass10bfloat16_tEfNSA_4arch4Sm90ELb0ELb1ELb1ELb1ELb0ELb1ELb1ELb1ELb0ELb1ELb0ELb0EE3mmaINS_16FlashAttnFwdSm90ISE_NS_21CollectiveEpilogueFwdINS2_IJS6_NS3_ILi256EEES7_EEES5_SB_SD_Li256ELb1ELb1ELb0ELb0EEENS_36VarlenDynamicPersistentTileSchedulerILi128ELi96ELi256ELi128ELb0ELb1ELb1ELb1ELb0ELb1EEEE13SharedStorageENS1_6TensorINS1_11ArrayEngineIfLm128EEENS1_6LayoutINS2_IJNS2_IJNS3_ILi2EEEST_NS3_ILi32EEEEEES4_S4_EEENS2_IJNS2_IJS4_ST_NS3_ILi4EEEEEENS3_ILi0EEESZ_EEEEEEENS_7SoftmaxILi2ELi0EEEEEbRKNSE_6ParamsENSA_25PipelineTmaAsyncNoClusterILi2ENSA_16PipelineTmaAsyncILi2EEEEES1B_RNSA_13PipelineStateILj2EEERT0_RT1_iRiRKNS_16SeqlenInfoQKNewKILb1ELb1EEENS2_IJiiiiEEERT_ENKUliT_T0_T1_E_clIZSF_ISO_S12_S14_EbS17_S1B_S1B_S1E_S1G_S1I_iS1J_S1N_S1O_S1Q_EUlRS1R_iE0_NS3_ILb1EEES1Y_EEDaiS1R_S1S_S1T_) ;  /* 0x0000031400c07944 */ /* 0x001fea0003c00000 */
[----:B------:R-:W-:Y:S05]  /*a230*/  BSYNC B0 ;  /* 0x0000000000007941 */ /* 0x000fea0003800000 */
.L_x_12920:
        /* <DEDUP_REMOVED lines=9> */
[----:B---3--:R-:W-:Y:S01]  /*a2d0*/  @P0 SHF.R.U32.HI R3, RZ, R5, R0 ;  /* 0x00000005ff030219 */ /* 0x008fe20000011600 */
[----:B------:R-:W-:Y:S01]  /*a2e0*/  VIADD R0, R185, 0xfffffffe ;  /* 0xfffffffeb9007836 */ /* 0x000fe20000000000 */
[----:B-1----:R-:W-:-:S03]  /*a2f0*/  ISETP.GE.AND P0, PT, R7, 0x1, PT ;  /* 0x000000010700780c */ /* 0x002fc60003f06270 */
[----:B------:R-:W-:-:S04]  /*a300*/  IMAD.IADD R5, R186, 0x1, R3 ;  /* 0x00000001ba057824 */ /* 0x000fc800078e0203 */
        /* <DEDUP_REMOVED lines=13> */
.L_x_12923:
[----:B------:R-:W-:-:S13]  /*a3e0*/  ISETP.NE.AND P0, PT, R7, 0x1, PT ;  /* 0x000000010700780c */ /* 0x000fda0003f05270 */
[----:B------:R-:W0:Y:S02]  /*a3f0*/  @P0 LDC.64 R4, c[0x0][0xae0] ;  /* 0x0002b800ff040b82 */ /* 0x000e240000000a00 */
[----:B0-----:R-:W-:-:S05]  /*a400*/  @P0 IMAD.HI.U32 R4, R3, R4, RZ ;  /* 0x0000000403040227 */ /* 0x001fca00078e00ff */
[----:B------:R-:W-:-:S07]  /*a410*/  @P0 SHF.R.U32.HI R3, RZ, R5, R4 ;  /* 0x00000005ff030219 */ /* 0x000fce0000011604 */
.L_x_12924:
[----:B------:R-:W-:Y:S05]  /*a420*/  BSYNC B0 ;  /* 0x0000000000007941 */ /* 0x000fea0003800000 */
.L_x_12922:
[----:B------:R-:W-:-:S05]  /*a430*/  IMAD R3, R3, R7, R7 ;  /* 0x0000000703037224 */ /* 0x000fca00078e0207 */
[----:B------:R-:W-:-:S07]  /*a440*/  VIMNMX R6, R6, R3, PT ;  /* 0x0000000306067248 */ /* 0x000fce0003fe0100 */
.L_x_12921:
[----:B------:R-:W-:-:S05]  /*a450*/  IMAD.HI R6, R6, 0x2aaaaaab, RZ ;  /* 0x2aaaaaab06067827 */ /* 0x000fca00078e02ff */
[----:B------:R-:W-:-:S04]  /*a460*/  SHF.R.U32.HI R3, RZ, 0x1f, R6 ;  /* 0x0000001fff037819 */ /* 0x000fc80000011606 */
[----:B------:R-:W-:-:S04]  /*a470*/  LEA.HI.SX32 R6, R6, R3, 0x1c ;  /* 0x0000000306067211 */ /* 0x000fc800078fe2ff */
[----:B------:R-:W-:-:S04]  /*a480*/  VIMNMX R3, R165, R6, !PT ;  /* 0x00000006a5037248 */ /* 0x000fc80007fe0100 */
[----:B------:R-:W-:-:S13]  /*a490*/  ISETP.GE.AND P0, PT, R0, R3, PT ;  /* 0x000000030000720c */ /* 0x000fda0003f06270 */
[----:B------:R-:W-:Y:S05]  /*a4a0*/  @!P0 BRA `(.L_x_12925) ;  /* 0x000000b000688947 */ /* 0x000fea0003800000 */
.L_x_12952:
        /* <DEDUP_REMOVED lines=16> */
[----:B-1----:R-:W-:Y:S01]  /*a5b0*/  @!P0 IMAD.MOV.U32 R5, RZ, RZ, RZ ;  /* 0x000000ffff058224 */ /* 0x002fe200078e00ff */
[----:B--2---:R-:W-:-:S04]  /*a5c0*/  LOP3.LUT R2, R2, 0x1, RZ, 0xfc, !PT ;  /* 0x0000000102027812 */ /* 0x004fc800078efcff */
[----:B------:R-:W-:-:S13]  /*a5d0*/  ISETP.NE.AND P1, PT, R2, 0x3, PT ;  /* 0x000000030200780c */ /* 0x000fda0003f25270 */
[----:B0-----:R-:W-:Y:S05]  /*a5e0*/  @!P1 BRA `(.L_x_12927) ;  /* 0x0000000000049947 */ /* 0x001fea0003800000 */
[----:B------:R-:W-:Y:S01]  /*a5f0*/  BPT.TRAP 0x1 ;  /* 0x000000040000795c */ /* 0x000fe20000300000 */
.L_x_12927:
[----:B------:R-:W-:Y:S05]  /*a600*/  BSYNC B0 ;  /* 0x0000000000007941 */ /* 0x000fea0003800000 */
.L_x_12926:
        /* <DEDUP_REMOVED lines=13> */
.L_x_12929:
[----:B------:R-:W-:Y:S05]  /*a6e0*/  BSYNC B0 ;  /* 0x0000000000007941 */ /* 0x000fea0003800000 */
.L_x_12928:
        /* <DEDUP_REMOVED lines=8> */
.L_x_12931:
[----:B------:R-:W-:Y:S05]  /*a770*/  BSYNC B0 ;  /* 0x0000000000007941 */ /* 0x000fea0003800000 */
.L_x_12930:
[----:B------:R-:W2:Y:S04]  /*a780*/  LD.E R5, desc[UR42][R16.64+0x218] ;  /* 0x0002182a10057980 */ /* 0x000ea8000c101900 */
[----:B------:R-:W2:Y:S01]  /*a790*/  LDL.64 R8, [R1+0xa0] ;  /* 0x0000a00001087983 */ /* 0x000ea20000100a00 */
[----:B------:R-:W-:Y:S05]  /*a7a0*/  WARPSYNC.ALL ;  /* 0x0000000000007948 */ /* 0x000fea0003800000 */
[----:B------:R-:W3:Y:S04]  /*a7b0*/  LDL.64 R14, [R1+0x98] ;  /* 0x00009800010e7983 */ /* 0x000ee80000100a00 */
[----:B0----5:R-:W4:Y:S04]  /*a7c0*/  LDL.64 R6, [R1+0x98] ;  /* 0x0000980001067983 */ /* 0x021f280000100a00 */
        /* <DEDUP_REMOVED lines=15> */
[----:B------:R-:W-:Y:S02]  /*a8c0*/  R2UR UR5, R15 ;  /* 0x000000000f0572ca */ /* 0x000fe400000e0000 */
[----:B------:R-:W3:Y:S11]  /*a8d0*/  LDL R15, [R1+0x54] ;  /* 0x00005400010f7983 */ /* 0x000ef60000100800 */
[----:B------:R-:W-:Y:S01]  /*a8e0*/  HGMMA.64x96x16.F32.BF16 R24, gdesc[UR4], RZ, !UPT, gsb0 ;  /* 0x01600000041879f0 */ /* 0x000fe2000c0018ff */
[----:B----4-:R-:W-:Y:S01]  /*a8f0*/  VIADD R6, R6, 0x2 ;  /* 0x0000000206067836 */ /* 0x010fe20000000000 */
[----:B------:R-:W-:-:S02]  /*a900*/  R2UR UR6, R8 ;  /* 0x00000000080672ca */ /* 0x000fc400000e0000 */
[----:B------:R-:W-:Y:S02]  /*a910*/  R2UR UR7, R9 ;  /* 0x00000000090772ca */ /* 0x000fe400000e0000 */
[----:B------:R-:W-:Y:S02]  /*a920*/  R2UR UR4, R6 ;  /* 0x00000000060472ca */ /* 0x000fe400000e0000 */
[----:B------:R-:W-:Y:S01]  /*a930*/  R2UR UR5, R7 ;  /* 0x00000000070572ca */ /* 0x000fe200000e0000 */
[----:B------:R-:W-:Y:S02]  /*a940*/  VIADD R10, R10, 0x4 ;  /* 0x000000040a0a7836 */ /* 0x000fe40000000000 */
[----:B------:R-:W-:Y:S02]  /*a950*/  VIADD R6, R4, 0x4 ;  /* 0x0000000404067836 */ /* 0x000fe40000000000 */
[----:B------:R-:W-:Y:S01]  /*a960*/  IMAD.MOV.U32 R7, RZ, RZ, R9 ;  /* 0x000000ffff077224 */ /* 0x000fe200078e0009 */
[----:B------:R-:W-:-:S02]  /*a970*/  WARPGROUP.DEPBAR.LE gsb0, 0x0 ;  /* 0x00008000000079c5 */ /* 0x000fc40000010000 */
        /* <DEDUP_REMOVED lines=25> */
[----:B0-----:R-:W-:Y:S05]  /*ab10*/  @!P1 BRA `(.L_x_12934) ;  /* 0x0000000000049947 */ /* 0x001fea0003800000 */
[----:B------:R-:W-:Y:S01]  /*ab20*/  BPT.TRAP 0x1 ;  /* 0x000000040000795c */ /* 0x000fe20000300000 */
.L_x_12934:
[----:B------:R-:W-:Y:S05]  /*ab30*/  BSYNC B0 ;  /* 0x0000000000007941 */ /* 0x000fea0003800000 */
.L_x_12933:
        /* <DEDUP_REMOVED lines=10> */
.L_x_12936:
[----:B------:R-:W-:Y:S05]  /*abe0*/  BSYNC B0 ;  /* 0x0000000000007941 */ /* 0x000fea0003800000 */
.L_x_12935:
[----:B------:R-:W-:Y:S04]  /*abf0*/  BSSY B0, `(.L_x_12937) ;  /* 0x0000006000007945 */ /* 0x000fe80003800000 */
[----:B-1----:R-:W-:Y:S05]  /*ac00*/  @P0 BRA `(.L_x_12938) ;  /* 0x0000000000100947 */ /* 0x002fea0003800000 */
[----:B-----5:R-:W-:Y:S01]  /*ac10*/  IMAD R4, R4, 0x8, R7 ;  /* 0x0000000804047824 */ /* 0x020fe200078e0207 */
[----:B0-----:R-:W-:-:S04]  /*ac20*/  SHF.L.U32 R5, R6, 0x1f, RZ ;  /* 0x0000001f06057819 */ /* 0x001fc800000006ff */
[----:B------:R-:W0:Y:S02]  /*ac30*/  SYNCS.PHASECHK.TRANS64.TRYWAIT P0, [R4+URZ], R5 ;  /* 0x00000005040075a7 */ /* 0x000e24000800017f */
[----:B0-----:R-:W-:Y:S05]  /*ac40*/  @!P0 BRA `(.L_x_12939) ;  /* 0x000002d800988947 */ /* 0x001fea0003800000 */
.L_x_12938:
[----:B------:R-:W-:Y:S05]  /*ac50*/  BSYNC B0 ;  /* 0x0000000000007941 */ /* 0x000fea0003800000 */
.L_x_12937:
[----:B0-----:R-:W2:Y:S04]  /*ac60*/  LDL R5, [R1+0x90] ;  /* 0x0000900001057983 */ /* 0x001ea80000100800 */
[----:B------:R-:W3:Y:S04]  /*ac70*/  LD.E R15, desc[UR42][R16.64+0x218] ;  /* 0x0002182a100f7980 */ /* 0x000ee8000c101900 */
[----:B------:R-:W3:Y:S04]  /*ac80*/  LDL.64 R20, [R1+0x118] ;  /* 0x0001180001147983 */ /* 0x000ee80000100a00 */
[----:B-----5:R-:W4:Y:S04]  /*ac90*/  LDL.64 R6, [R1+0x110] ;  /* 0x0001100001067983 */ /* 0x020f280000100a00 */
[----:B------:R-:W4:Y:S04]  /*aca0*/  LDL.64 R8, [R1+0x110] ;  /* 0x0001100001087983 */ /* 0x000f280000100a00 */
[----:B------:R-:W4:Y:S04]  /*acb0*/  LDL.64 R10, [R1+0x110] ;  /* 0x00011000010a7983 */ /* 0x000f280000100a00 */
[----:B------:R-:W4:Y:S01]  /*acc0*/  LDL.64 R12, [R1+0x110] ;  /* 0x00011000010c7983 */ /* 0x000f220000100a00 */
[----:B------:R-:W-:Y:S05]  /*acd0*/  WARPSYNC.ALL ;  /* 0x0000000000007948 */ /* 0x000fea0003800000 */
[----:B------:R-:W-:Y:S01]  /*ace0*/  WARPGROUP.ARRIVE ;  /* 0x00000000000079c5 */ /* 0x000fe20000000000 */
[----:B--2---:R-:W-:Y:S01]  /*acf0*/  ISETP.NE.U32.AND P0, PT, R5, RZ, PT ;  /* 0x000000ff0500720c */ /* 0x004fe20003f05070 */
[----:B---3--:R-:W-:-:S02]  /*ad00*/  IMAD R4, R15, 0xc00, R20 ;  /* 0x00000c000f047824 */ /* 0x008fc400078e0214 */
[----:B------:R-:W-:Y:S01]  /*ad10*/  IMAD.MOV.U32 R5, RZ, RZ, R21 ;  /* 0x000000ffff057224 */ /* 0x000fe200078e0015 */
[----:B------:R-:W2:Y:S01]  /*ad20*/  LDL.64 R14, [R1+0x110] ;  /* 0x00011000010e7983 */ /* 0x000ea20000100a00 */
[----:B----4-:R-:W-:Y:S02]  /*ad30*/  R2UR UR4, R6 ;  /* 0x00000000060472ca */ /* 0x010fe400000e0000 */
[----:B------:R-:W-:Y:S02]  /*ad40*/  R2UR UR6, R4 ;  /* 0x00000000040672ca */ /* 0x000fe400000e0000 */
[----:B------:R-:W-:Y:S02]  /*ad50*/  R2UR UR7, R5 ;  /* 0x00000000050772ca */ /* 0x000fe400000e0000 */
[----:B------:R-:W-:Y:S02]  /*ad60*/  R2UR UR5, R7 ;  /* 0x00000000070572ca */ /* 0x000fe400000e0000 */
[----:B------:R-:W-:-:S11]  /*ad70*/  VOTEU.ANY UP0, P0 ;  /* 0x00000000003f7886 */ /* 0x000fd60000000100 */
        /* <DEDUP_REMOVED lines=129> */
[----:B---3--:R-:W-:Y:S01]  /*b590*/  VIADD R8, R8, 0xc02 ;  /* 0x00000c0208087836 */ /* 0x008fe20000000000 */
[----:B------:R-:W-:Y:S02]  /*b5a0*/  WARPGROUP.DEPBAR.LE gsb0, 0x0 ;  /* 0x00008000000079c5 */ /* 0x000fe40000010000 */
[----:B------:R-:W-:-:S09]  /*b5b0*/  WARPGROUP.ARRIVE ;  /* 0x00000000000079c5 */ /* 0x000fd20000000000 */
[----:B------:R-:W-:Y:S01]  /*b5c0*/  HGMMA.64x96x16.F32.BF16 R24, gdesc[UR4], R24, gsb0 ;  /* 0x01600000041879f0 */ /* 0x000fe20008001818 */
[----:B------:R-:W-:Y:S01]  /*b5d0*/  VIADD R20, R4, 0x902 ;  /* 0x0000090204147836 */ /* 0x000fe20000000000 */
        /* <DEDUP_REMOVED lines=22> */
[----:B------:R-:W0:Y:S01]  /*b740*/  S2R R72, SR_TID.X ;  /* 0x0000000000487919 */ /* 0x000e220000002100 */
[----:B------:R-:W-:Y:S04]  /*b750*/  STL [R1+0x90], R2 ;  /* 0x0000900201007387 */ /* 0x000fe80000100800 */
[----:B------:R-:W-:Y:S01]  /*b760*/  STL [R1+0x90], R2 ;  /* 0x0000900201007387 */ /* 0x000fe20000100800 */
[----:B------:R-:W-:-:S02]  /*b770*/  WARPGROUP.DEPBAR.LE gsb0, 0x0 ;  /* 0x00008000000079c5 */ /* 0x000fc40000010000 */
[----:B------:R-:W-:-:S06]  /*b780*/  WARPGROUP.ARRIVE ;  /* 0x00000000000079c5 */ /* 0x000fcc0000000000 */
[----:B------:R-:W-:Y:S01]  /*b790*/  HGMMA.64x96x16.F32.BF16 R24, gdesc[UR4], R24, gsb0 ;  /* 0x01600000041879f0 */ /* 0x000fe20008001818 */
[----:B0-----:R-:W-:Y:S01]  /*b7a0*/  LOP3.LUT R72, R72, 0x7f, RZ, 0xc0, !PT ;  /* 0x0000007f48487812 */ /* 0x001fe200078ec0ff */
[----:B------:R-:W-:Y:S03]  /*b7b0*/  STL [R1+0x90], R2 ;  /* 0x0000900201007387 */ /* 0x000fe60000100800 */
[----:B------:R-:W-:Y:S01]  /*b7c0*/  ISETP.NE.AND P0, PT, R72, RZ, PT ;  /* 0x000000ff4800720c */ /* 0x000fe20003f05270 */
        /* <DEDUP_REMOVED lines=22> */
[----:B------:R-:W3:Y:S04]  /*b930*/  LDL R72, [R1+0x13c] ;  /* 0x00013c0001487983 */ /* 0x000ee80000100800 */
[----:B------:R-:W4:Y:S04]  /*b940*/  LDL R73, [R1+0x70] ;  /* 0x0000700001497983 */ /* 0x000f280000100800 */
[----:B------:R-:W3:Y:S04]  /*b950*/  LDL.64 R12, [R1+0x160] ;  /* 0x00016000010c7983 */ /* 0x000ee80000100a00 */
[----:B------:R-:W4:Y:S04]  /*b960*/  LDL R74, [R1+0x168] ;  /* 0x00016800014a7983 */ /* 0x000f280000100800 */
[----:B------:R-:W4:Y:S04]  /*b970*/  LDL.128 R8, [R1+0x150] ;  /* 0x0001500001087983 */ /* 0x000f280000100c00 */
[----:B-1----:R-:W4:Y:S04]  /*b980*/  LDL.128 R4, [R1+0x140] ;  /* 0x0001400001047983 */ /* 0x002f280000100c00 */
[----:B--2---:R-:W2:Y:S01]  /*b990*/  LD.E R21, desc[UR42][R20.64] ;  /* 0x0000002a14157980 */ /* 0x004ea2000c101900 */
[----:B---3--:R-:W-:-:S02]  /*b9a0*/  ISETP.NE.AND P1, PT, R12, 0x1, PT ;  /* 0x000000010c00780c */ /* 0x008fc40003f25270 */
[----:B----4-:R-:W-:Y:S01]  /*b9b0*/  ISETP.GE.AND P2, PT, R9, 0x1, PT ;  /* 0x000000010900780c */ /* 0x010fe20003f46270 */
[----:B------:R-:W-:Y:S01]  /*b9c0*/  BSSY B0, `(.L_x_12940) ;  /* 0x000009e000007945 */ /* 0x000fe20003800000 */
        /* <DEDUP_REMOVED lines=10> */
[----:B------:R1:W2:Y:S01]  /*ba70*/  MUFU.TANH R82, R41 ;  /* 0x0000002900527308 */ /* 0x0002a20000002400 */
[-C--:B------:R-:W-:Y:S01]  /*ba80*/  FMUL.FTZ R19, R25, R21.reuse ;  /* 0x0000001519137220 */ /* 0x080fe20000410000 */
[----:B------:R-:W-:Y:S01]  /*ba90*/  FMUL.FTZ R25, R31, R21 ;  /* 0x000000151f197220 */ /* 0x000fe20000410000 */
[----:B-1----:R-:W-:-:S05]  /*baa0*/  SHF.R.S32.HI R41, RZ, 0x1f, R72 ;  /* 0x0000001fff297819 */ /* 0x002fca0000011448 */
[----:B------:R1:W3:Y:S01]  /*bab0*/  MUFU.TANH R81, R40 ;  /* 0x0000002800517308 */ /* 0x0002e20000002400 */
[-C--:B------:R-:W-:Y:S01]  /*bac0*/  FMUL.FTZ R31, R43, R21.reuse ;  /* 0x000000152b1f7220 */ /* 0x080fe20000410000 */
[-C--:B------:R-:W-:Y:S01]  /*bad0*/  FMUL.FTZ R14, R24, R21.reuse ;  /* 0x00000015180e7220 */ /* 0x080fe20000410000 */
[----:B-1----:R-:W-:Y:S01]  /*bae0*/  LEA.HI R40, R41, R72, RZ, 0x7 ;  /* 0x0000004829287211 */ /* 0x002fe200078f38ff */
[----:B------:R-:W-:-:S03]  /*baf0*/  FMUL.FTZ R24, R30, R21 ;  /* 0x000000151e187220 */ /* 0x000fc60000410000 */
[----:B------:R-:W-:Y:S01]  /*bb00*/  LOP3.LUT R43, R40, 0xffffff80, RZ, 0xc0, !PT ;  /* 0xffffff80282b7812 */ /* 0x000fe200078ec0ff */
[-C--:B------:R-:W-:Y:S01]  /*bb10*/  FMUL.FTZ R30, R42, R21.reuse ;  /* 0x000000152a1e7220 */ /* 0x080fe20000410000 */
[----:B------:R-:W-:-:S03]  /*bb20*/  FMUL.FTZ R42, R53, R21 ;  /* 0x00000015352a7220 */ /* 0x000fc60000410000 */
[----:B------:R-:W-:Y:S01]  /*bb30*/  IMAD.IADD R43, R72, 0x1, -R43 ;  /* 0x00000001482b7824 */ /* 0x000fe200078e0a2b */
[----:B------:R1:W4:Y:S01]  /*bb40*/  MUFU.TANH R83, R42 ;  /* 0x0000002a00537308 */ /* 0x0003220000002400 */
[-C--:B------:R-:W-:Y:S01]  /*bb50*/  FMUL.FTZ R20, R28, R21.reuse ;  /* 0x000000151c147220 */ /* 0x080fe20000410000 */
[-C--:B------:R-:W-:Y:S01]  /*bb60*/  FMUL.FTZ R28, R38, R21.reuse ;  /* 0x00000015261c7220 */ /* 0x080fe20000410000 */
[-C--:B------:R-:W-:Y:S01]  /*bb70*/  FMUL.FTZ R38, R44, R21.reuse ;  /* 0x000000152c267220 */ /* 0x080fe20000410000 */
[----:B------:R-:W-:Y:S02]  /*bb80*/  LEA.HI R41, R41, R72, RZ, 0x2 ;  /* 0x0000004829297211 */ /* 0x000fe400078f10ff */
[----:B-1----:R-:W-:Y:S01]  /*bb90*/  SHF.R.S32.HI R42, RZ, 0x1f, R43 ;  /* 0x0000001fff2a7819 */ /* 0x002fe2000001142b */
[-C--:B------:R-:W-:Y:S01]  /*bba0*/  FMUL.FTZ R76, R29, R21.reuse ;  /* 0x000000151d4c7220 */ /* 0x080fe20000410000 */
[----:B------:R-:W-:Y:S02]  /*bbb0*/  FMUL.FTZ R29, R39, R21 ;  /* 0x00000015271d7220 */ /* 0x000fe40000410000 */
[----:B------:R-:W-:Y:S01]  /*bbc0*/  LEA.HI R44, R42, R43, RZ, 0x2 ;  /* 0x0000002b2a2c7211 */ /* 0x000fe200078f10ff */
[-C--:B------:R-:W-:Y:S01]  /*bbd0*/  FMUL.FTZ R39, R45, R21.reuse ;  /* 0x000000152d277220 */ /* 0x080fe20000410000 */
[----:B------:R-:W-:Y:S01]  /*bbe0*/  FMUL.FTZ R75, R46, R21 ;  /* 0x000000152e4b7220 */ /* 0x000fe20000410000 */
[----:B------:R-:W-:-:S02]  /*bbf0*/  LOP3.LUT R41, R41, 0xfffffffc, RZ, 0xc0, !PT ;  /* 0xfffffffc29297812 */ /* 0x000fc400078ec0ff */
        /* <DEDUP_REMOVED lines=19> */
[----:B------:R-:W-:-:S04]  /*bd30*/  @P1 IMAD.HI.U32 R13, R46, R13, RZ ;  /* 0x0000000d2e0d1227 */ /* 0x000fc800078e00ff */
[-C--:B------:R-:W-:Y:S01]  /*bd40*/  FMUL.FTZ R77, R32, R21.reuse ;  /* 0x00000015204d7220 */ /* 0x080fe20000410000 */
[----:B------:R-:W-:Y:S01]  /*bd50*/  FMUL.FTZ R32, R48, R21 ;  /* 0x0000001530207220 */ /* 0x000fe20000410000 */
[----:B------:R-:W-:-:S03]  /*bd60*/  @P1 SHF.R.U32.HI R46, RZ, R74, R13 ;  /* 0x0000004aff2e1219 */ /* 0x000fc6000001160d */
[----:B------:R1:W0:Y:S01]  /*bd70*/  MUFU.TANH R79, R32 ;  /* 0x00000020004f7308 */ /* 0x0002220000002400 */
[----:B------:R-:W-:Y:S01]  /*bd80*/  LOP3.LUT R44, R44, 0x7ffffffc, RZ, 0xc0, !PT ;  /* 0x7ffffffc2c2c7812 */ /* 0x000fe200078ec0ff */
[----:B------:R-:W-:Y:S01]  /*bd90*/  IMAD.MOV.U32 R41, RZ, RZ, -0x60 ;  /* 0xffffffa0ff297424 */ /* 0x000fe200078e00ff */
[----:B------:R-:W2:Y:S01]  /*bda0*/  SHFL.IDX PT, R40, R46, RZ, 0x1c1f ;  /* 0x001c1fff2e287589 */ /* 0x000ea200000e0000 */
[-C--:B------:R-:W-:Y:S01]  /*bdb0*/  FMUL.FTZ R48, R50, R21.reuse ;  /* 0x0000001532307220 */ /* 0x080fe20000410000 */
[-C--:B-1----:R-:W-:Y:S01]  /*bdc0*/  FMUL.FTZ R32, R57, R21.reuse ;  /* 0x0000001539207220 */ /* 0x082fe20000410000 */
        /* <DEDUP_REMOVED lines=21> */
[----:B------:R-:W-:Y:S01]  /*bf20*/  FMUL.FTZ R21, R71, R21 ;  /* 0x0000001547157220 */ /* 0x000fe20000410000 */
[----:B------:R-:W-:Y:S01]  /*bf30*/  IMAD R41, R0, R41, 0x1 ;  /* 0x0000000100297424 */ /* 0x000fe200078e0229 */
[----:B------:R-:W1:Y:S03]  /*bf40*/  MUFU.TANH R14, R14 ;  /* 0x0000000e000e7308 */ /* 0x000e660000002400 */
[----:B------:R-:W-:Y:S01]  /*bf50*/  IMAD R41, R44, -0x2, R41 ;  /* 0xfffffffe2c297824 */ /* 0x000fe200078e0229 */
[----:B------:R-:W-:-:S04]  /*bf60*/  LOP3.LUT R43, RZ, R6, RZ, 0x33, !PT ;  /* 0x00000006ff2b7212 */ /* 0x000fc800078e33ff */
[----:B------:R-:W0:Y:S01]  /*bf70*/  MUFU.TANH R19, R19 ;  /* 0x0000001300137308 */ /* 0x000e220000002400 */
[----:B------:R-:W-:-:S07]  /*bf80*/  IADD3 R12, -R4, R41, R5 ;  /* 0x00000029040c7210 */ /* 0x000fce0007ffe105 */
        /* <DEDUP_REMOVED lines=40> */
[----:B------:R-:W0:Y:S01]  /*c210*/  MUFU.TANH R21, R21 ;  /* 0x0000001500157308 */ /* 0x000e220000002400 */
[----:B------:R-:W-:-:S02]  /*c220*/  IMAD.IADD R44, R12, 0x1, R7 ;  /* 0x000000010c2c7824 */ /* 0x000fc400078e0207 */
[----:B------:R-:W-:Y:S02]  /*c230*/  IMAD.IADD R43, R12, 0x1, R43 ;  /* 0x000000010c2b7824 */ /* 0x000fe400078e022b */
[----:B------:R-:W-:Y:S02]  /*c240*/  IMAD R67, R0, -0x60, R8 ;  /* 0xffffffa000437824 */ /* 0x000fe400078e0208 */
[----:B------:R-:W-:Y:S02]  /*c250*/  VIADD R71, R41, 0xffffffff ;  /* 0xffffffff29477836 */ /* 0x000fe40000000000 */
[--C-:B--2---:R-:W-:Y:S02]  /*c260*/  IMAD.IADD R6, R44, 0x1, R40.reuse ;  /* 0x000000012c067824 */ /* 0x104fe400078e0228 */
        /* <DEDUP_REMOVED lines=12> */
.L_x_12943:
[----:B------:R-:W-:-:S13]  /*c330*/  ISETP.NE.AND P1, PT, R9, 0x1, PT ;  /* 0x000000010900780c */ /* 0x000fda0003f25270 */
[----:B------:R-:W-:-:S05]  /*c340*/  @P1 IMAD.HI.U32 R12, R8, R10, RZ ;  /* 0x0000000a080c1227 */ /* 0x000fca00078e00ff */
[----:B------:R-:W-:-:S07]  /*c350*/  @P1 SHF.R.U32.HI R8, RZ, R11, R12 ;  /* 0x0000000bff081219 */ /* 0x000fce000001160c */
.L_x_12944:
[----:B------:R-:W-:Y:S05]  /*c360*/  BSYNC B1 ;  /* 0x0000000000017941 */ /* 0x000fea0003800000 */
.L_x_12942:
[----:B------:R-:W-:-:S05]  /*c370*/  IMAD R8, R8, R9, R71 ;  /* 0x0000000908087224 */ /* 0x000fca00078e0247 */
[----:B------:R-:W-:Y:S02]  /*c380*/  VIMNMX R7, R7, R8, !PT ;  /* 0x0000000807077248 */ /* 0x000fe40007fe0100 */
[----:B------:R-:W-:-:S07]  /*c390*/  VIADDMNMX R6, R8, R9, R6, PT ;  /* 0x0000000908067246 */ /* 0x000fce0003800106 */
.L_x_12941:
[----:B------:R-:W-:Y:S05]  /*c3a0*/  BSYNC B0 ;  /* 0x0000000000007941 */ /* 0x000fea0003800000 */
.L_x_12940:
        /* <DEDUP_REMOVED lines=91> */
[----:B------:R-:W-:Y:S02]  /*c960*/  P2R R19, PR, RZ, 0x8 ;  /* 0x00000008ff137803 */ /* 0x000fe40000000000 */
[----:B------:R-:W-:-:S02]  /*c970*/  FSEL R40, R85, -INF , !P1 ;  /* 0xff80000055287808 */ /* 0x000fc40004800000 */
        /* <DEDUP_REMOVED lines=38> */
.L_x_12948:
[----:B------:R-:W-:-:S13]  /*cbe0*/  ISETP.NE.AND P6, PT, R9, 0x1, PT ;  /* 0x000000010900780c */ /* 0x000fda0003fc5270 */
[----:B------:R-:W-:-:S05]  /*cbf0*/  @P6 IMAD.HI.U32 R10, R4, R10, RZ ;  /* 0x0000000a040a6227 */ /* 0x000fca00078e00ff */
[----:B------:R-:W-:-:S07]  /*cc00*/  @P6 SHF.R.U32.HI R4, RZ, R11, R10 ;  /* 0x0000000bff046219 */ /* 0x000fce000001160a */
.L_x_12949:
[----:B------:R-:W-:Y:S05]  /*cc10*/  BSYNC B1 ;  /* 0x0000000000017941 */ /* 0x000fea0003800000 */
.L_x_12947:
[----:B------:R-:W-:-:S05]  /*cc20*/  IMAD R4, R4, R9, R71 ;  /* 0x0000000904047224 */ /* 0x000fca00078e0247 */
[----:B------:R-:W-:Y:S02]  /*cc30*/  VIADDMNMX R8, R4, R9, R8, PT ;  /* 0x0000000904087246 */ /* 0x000fe40003800108 */
[----:B------:R-:W-:-:S07]  /*cc40*/  VIMNMX R7, R7, R4, !PT ;  /* 0x0000000407077248 */ /* 0x000fce0007fe0100 */
.L_x_12946:
[----:B------:R-:W-:Y:S05]  /*cc50*/  BSYNC B0 ;  /* 0x0000000000007941 */ /* 0x000fea0003800000 */
.L_x_12945:
        /* <DEDUP_REMOVED lines=60> */
[----:B------:R-:W-:Y:S01]  /*d020*/  ISETP.NE.AND P5, PT, R93, RZ, PT ;  /* 0x000000ff5d00720c */ /* 0x000fe20003fa5270 */
[----:B------:R-:W2:Y:S03]  /*d030*/  LDL R52, [R1+0x460] ;  /* 0x0004600001347983 */ /* 0x000ea60000100800 */
        /* <DEDUP_REMOVED lines=12> */
[----:B------:R-:W-:Y:S02]  /*d100*/  ISETP.NE.AND P6, PT, R14, RZ, PT ;  /* 0x000000ff0e00720c */ /* 0x000fe40003fc5270 */
[----:B------:R-:W3:Y:S01]  /*d110*/  LDL.64 R14, [R1+0x440] ;  /* 0x00044000010e7983 */ /* 0x000ee20000100a00 */
        /* <DEDUP_REMOVED lines=13> */
[----:B------:R-:W-:Y:S02]  /*d1f0*/  FSEL R49, R51, -INF , !P3 ;  /* 0xff80000033317808 */ /* 0x000fe40005800000 */
[----:B------:R-:W-:-:S02]  /*d200*/  ISETP.LT.OR P1, PT, R8, 0x5a, P1 ;  /* 0x0000005a0800780c */ /* 0x000fc40000f21670 */
[----:B------:R-:W-:Y:S02]  /*d210*/  FSEL R50, R13, -INF , !P4 ;  /* 0xff8000000d327808 */ /* 0x000fe40006000000 */
[----:B------:R-:W-:Y:S02]  /*d220*/  FSEL R51, R21, -INF , !P1 ;  /* 0xff80000015337808 */ /* 0x000fe40004800000 */
[----:B---3--:R-:W-:-:S04]  /*d230*/  FMNMX.FTZ R4, R82, R14, !PT ;  /* 0x0000000e52047209 */ /* 0x008fc80007810000 */
        /* <DEDUP_REMOVED lines=50> */
[----:B------:R-:W3:Y:S01]  /*d560*/  LDL.64 R4, [R1+0x450] ;  /* 0x0004500001047983 */ /* 0x000ee20000100a00 */
[----:B0-----:R-:W-:-:S03]  /*d570*/  FMNMX.FTZ R8, R9, R10, !PT ;  /* 0x0000000a09087209 */ /* 0x001fc60007810000 */
[----:B------:R0:W-:Y:S04]  /*d580*/  STL.64 [R1+0x440], R6 ;  /* 0x0004400601007387 */ /* 0x0001e80000100a00 */
[----:B------:R-:W4:Y:S04]  /*d590*/  LDL R10, [R1+0x444] ;  /* 0x00044400010a7983 */ /* 0x000f280000100800 */
[----:B------:R-:W-:Y:S04]  /*d5a0*/  STL [R1+0x440], R8 ;  /* 0x0004400801007387 */ /* 0x000fe80000100800 */
[----:B------:R-:W2:Y:S04]  /*d5b0*/  LDL R11, [R1+0x440] ;  /* 0x00044000010b7983 */ /* 0x000ea80000100800 */
[----:B----4-:R-:W1:Y:S01]  /*d5c0*/  SHFL.BFLY PT, R7, R10, 0x2, 0x1f ;  /* 0x0c401f000a077f89 */ /* 0x010e6200000e0000 */
[----:B--2---:R-:W-:Y:S01]  /*d5d0*/  FMUL.FTZ R9, R52, R11 ;  /* 0x0000000b34097220 */ /* 0x004fe20000410000 */
[----:B------:R-:W-:-:S04]  /*d5e0*/  FSETP.NEU.FTZ.AND P1, PT, R11, -INF , PT ;  /* 0xff8000000b00780b */ /* 0x000fc80003f3d000 */
[----:B------:R-:W-:-:S05]  /*d5f0*/  FSEL R9, R9, RZ, P1 ;  /* 0x000000ff09097208 */ /* 0x000fca0000800000 */
[----:B0-----:R-:W-:Y:S01]  /*d600*/  FFMA.FTZ R6, R80, R52, -R9 ;  /* 0x0000003450067223 */ /* 0x001fe20000010809 */
[----:B-1----:R-:W-:-:S03]  /*d610*/  FMNMX.FTZ R7, R7, R10, !PT ;  /* 0x0000000a07077209 */ /* 0x002fc60007810000 */
[----:B------:R0:W-:Y:S02]  /*d620*/  MUFU.EX2 R47, R6 ;  /* 0x00000006002f7308 */ /* 0x0001e40000000800 */
[----:B0-----:R-:W0:Y:S01]  /*d630*/  SHFL.BFLY PT, R6, R7, 0x1, 0x1f ;  /* 0x0c201f0007067f89 */ /* 0x001e2200000e0000 */
[----:B------:R-:W-:Y:S01]  /*d640*/  FSEL R11, R11, RZ, P1 ;  /* 0x000000ff0b0b7208 */ /* 0x000fe20000800000 */
[-CC-:B------:R-:W-:Y:S01]  /*d650*/  FFMA.FTZ R13, R82, R52.reuse, -R9.reuse ;  /* 0x00000034520d7223 */ /* 0x180fe20000010809 */
[----:B------:R-:W-:-:S03]  /*d660*/  FFMA.FTZ R21, R34, R52, -R9 ;  /* 0x0000003422157223 */ /* 0x000fc60000010809 */
[----:B------:R-:W-:Y:S01]  /*d670*/  FADD.FTZ R11, R14, -R11 ;  /* 0x8000000b0e0b7221 */ /* 0x000fe20000010000 */
[----:B0-----:R-:W-:-:S04]  /*d680*/  FMNMX.FTZ R6, R7, R6, !PT ;  /* 0x0000000607067209 */ /* 0x001fc80007810000 */
[C---:B------:R-:W-:Y:S01]  /*d690*/  FSETP.NEU.FTZ.AND P1, PT, R6.reuse, -INF , PT ;  /* 0xff8000000600780b */ /* 0x040fe20003f3d000 */
[----:B------:R-:W-:-:S03]  /*d6a0*/  FMUL.FTZ R7, R6, R52 ;  /* 0x0000003406077220 */ /* 0x000fc60000410000 */
[----:B------:R-:W-:Y:S02]  /*d6b0*/  FSEL R8, R6, RZ, P1 ;  /* 0x000000ff06087208 */ /* 0x000fe40000800000 */
[----:B------:R-:W-:-:S03]  /*d6c0*/  FSEL R7, R7, RZ, P1 ;  /* 0x000000ff07077208 */ /* 0x000fc60000800000 */
[----:B------:R-:W-:Y:S01]  /*d6d0*/  FADD.FTZ R15, R15, -R8 ;  /* 0x800000080f0f7221 */ /* 0x000fe20000010000 */
[-C--:B------:R-:W-:Y:S01]  /*d6e0*/  FMUL.FTZ R11, R11, R52.reuse ;  /* 0x000000340b0b7220 */ /* 0x080fe20000410000 */
[-C--:B------:R-:W-:Y:S01]  /*d6f0*/  FFMA.FTZ R34, R44, R52.reuse, -R7 ;  /* 0x000000342c227223 */ /* 0x080fe20000010807 */
[-CC-:B------:R-:W-:Y:S01]  /*d700*/  FFMA.FTZ R168, R168, R52.reuse, -R9.reuse ;  /* 0x00000034a8a87223 */ /* 0x180fe20000010809 */
[----:B------:R-:W-:Y:S01]  /*d710*/  FMUL.FTZ R15, R52, R15 ;  /* 0x0000000f340f7220 */ /* 0x000fe20000410000 */
[-C--:B------:R-:W-:Y:S01]  /*d720*/  FFMA.FTZ R185, R36, R52.reuse, -R9 ;  /* 0x0000003424b97223 */ /* 0x080fe20000010809 */
[-CC-:B------:R-:W-:Y:S01]  /*d730*/  FFMA.FTZ R169, R46, R52.reuse, -R7.reuse ;  /* 0x000000342ea97223 */ /* 0x180fe20000010807 */
[----:B------:R-:W-:Y:S01]  /*d740*/  MUFU.EX2 R13, R13 ;  /* 0x0000000d000d7308 */ /* 0x000fe20000000800 */
[-C--:B------:R-:W-:Y:S01]  /*d750*/  FFMA.FTZ R208, R30, R52.reuse, -R7 ;  /* 0x000000341ed07223 */ /* 0x080fe20000010807 */
[-C--:B------:R-:W-:Y:S01]  /*d760*/  FFMA.FTZ R170, R170, R52.reuse, -R9 ;  /* 0x00000034aaaa7223 */ /* 0x080fe20000010809 */
[----:B------:R-:W-:-:S05]  /*d770*/  FFMA.FTZ R171, R43, R52, -R7 ;  /* 0x000000342bab7223 */ /* 0x000fca0000010807 */
[----:B------:R-:W3:Y:S01]  /*d780*/  MUFU.EX2 R36, R11 ;  /* 0x0000000b00247308 */ /* 0x000ee20000000800 */
[-CC-:B------:R-:W-:Y:S01]  /*d790*/  FFMA.FTZ R186, R20, R52.reuse, -R9.reuse ;  /* 0x0000003414ba7223 */ /* 0x180fe20000010809 */
[----:B------:R-:W-:-:S06]  /*d7a0*/  FFMA.FTZ R20, R12, R52, -R9 ;  /* 0x000000340c147223 */ /* 0x000fcc0000010809 */
[----:B------:R-:W-:Y:S01]  /*d7b0*/  MUFU.EX2 R34, R34 ;  /* 0x0000002200227308 */ /* 0x000fe20000000800 */
[----:B------:R-:W-:-:S07]  /*d7c0*/  FFMA.FTZ R12, R41, R52, -R7 ;  /* 0x00000034290c7223 */ /* 0x000fce0000010807 */
[----:B------:R-:W0:Y:S01]  /*d7d0*/  MUFU.EX2 R30, R15 ;  /* 0x0000000f001e7308 */ /* 0x000e220000000800 */
[----:B------:R-:W-:-:S07]  /*d7e0*/  FFMA.FTZ R230, R78, R52, -R9 ;  /* 0x000000344ee67223 */ /* 0x000fce0000010809 */
[----:B------:R-:W1:Y:S01]  /*d7f0*/  MUFU.EX2 R168, R168 ;  /* 0x000000a800a87308 */ /* 0x000e620000000800 */
[----:B------:R-:W-:-:S07]  /*d800*/  FFMA.FTZ R219, R45, R52, -R7 ;  /* 0x000000342ddb7223 */ /* 0x000fce0000010807 */
[----:B------:R-:W2:Y:S01]  /*d810*/  MUFU.EX2 R169, R169 ;  /* 0x000000a900a97308 */ /* 0x000ea20000000800 */
[----:B------:R-:W-:-:S07]  /*d820*/  FFMA.FTZ R231, R76, R52, -R9 ;  /* 0x000000344ce77223 */ /* 0x000fce0000010809 */
[----:B------:R-:W4:Y:S01]  /*d830*/  MUFU.EX2 R170, R170 ;  /* 0x000000aa00aa7308 */ /* 0x000f220000000800 */
[----:B------:R-:W-:-:S07]  /*d840*/  FFMA.FTZ R225, R39, R52, -R7 ;  /* 0x0000003427e17223 */ /* 0x000fce0000010807 */
[----:B------:R-:W5:Y:S01]  /*d850*/  MUFU.EX2 R171, R171 ;  /* 0x000000ab00ab7308 */ /* 0x000f620000000800 */
        /* <DEDUP_REMOVED lines=15> */
[----:B------:R-:W-:Y:S01]  /*d950*/  FFMA.FTZ R196, R38, R52, -R9 ;  /* 0x0000003426c47223 */ /* 0x000fe20000010809 */
[----:B---3--:R-:W-:Y:S01]  /*d960*/  FFMA.FTZ R9, R36, R4, R13 ;  /* 0x0000000424097223 */ /* 0x008fe2000001000d */
[----:B0-----:R-:W-:Y:S01]  /*d970*/  FFMA.FTZ R4, R5, R30, R34 ;  /* 0x0000001e05047223 */ /* 0x001fe20000010022 */
[----:B------:R-:W-:-:S03]  /*d980*/  FFMA.FTZ R217, R35, R52, -R7 ;  /* 0x0000003423d97223 */ /* 0x000fc60000010807 */
[----:B------:R-:W0:Y:S01]  /*d990*/  MUFU.EX2 R219, R219 ;  /* 0x000000db00db7308 */ /* 0x000e220000000800 */
[----:B-1----:R-:W-:Y:S01]  /*d9a0*/  FADD.FTZ R9, R168, R9 ;  /* 0x00000009a8097221 */ /* 0x002fe20000010000 */
[----:B--2---:R-:W-:Y:S01]  /*d9b0*/  FADD.FTZ R4, R169, R4 ;  /* 0x00000004a9047221 */ /* 0x004fe20000010000 */
[----:B------:R-:W-:-:S05]  /*d9c0*/  FFMA.FTZ R218, R37, R52, -R7 ;  /* 0x0000003425da7223 */ /* 0x000fca0000010807 */
[----:B------:R-:W1:Y:S01]  /*d9d0*/  MUFU.EX2 R231, R231 ;  /* 0x000000e700e77308 */ /* 0x000e620000000800 */
[----:B----4-:R-:W-:Y:S01]  /*d9e0*/  FADD.FTZ R8, R170, R9 ;  /* 0x00000009aa087221 */ /* 0x010fe20000010000 */
[----:B-----5:R-:W-:-:S06]  /*d9f0*/  FADD.FTZ R5, R171, R4 ;  /* 0x00000004ab057221 */ /* 0x020fcc0000010000 */
[----:B------:R-:W2:Y:S01]  /*da00*/  MUFU.EX2 R225, R225 ;  /* 0x000000e100e17308 */ /* 0x000ea20000000800 */
[----:B------:R-:W-:Y:S01]  /*da10*/  FFMA.FTZ R211, R33, R52, -R7 ;  /* 0x0000003421d37223 */ /* 0x000fe20000010807 */
[----:B------:R-:W-:-:S06]  /*da20*/  FADD.FTZ R9, R47, R8 ;  /* 0x000000082f097221 */ /* 0x000fcc0000010000 */
[----:B------:R-:W3:Y:S01]  /*da30*/  MUFU.EX2 R228, R228 ;  /* 0x000000e400e47308 */ /* 0x000ee20000000800 */
[----:B------:R-:W-:Y:S01]  /*da40*/  FADD.FTZ R4, R12, R5 ;  /* 0x000000050c047221 */ /* 0x000fe20000010000 */
[----:B------:R-:W-:-:S06]  /*da50*/  FFMA.FTZ R212, R31, R52, -R7 ;  /* 0x000000341fd47223 */ /* 0x000fcc0000010807 */
[----:B------:R-:W4:Y:S01]  /*da60*/  MUFU.EX2 R217, R217 ;  /* 0x000000d900d97308 */ /* 0x000f220000000800 */
[----:B------:R-:W-:Y:S01]  /*da70*/  FADD.FTZ R8, R230, R9 ;  /* 0x00000009e6087221 */ /* 0x000fe20000010000 */
[----:B0-----:R-:W-:-:S06]  /*da80*/  FADD.FTZ R4, R219, R4 ;  /* 0x00000004db047221 */ /* 0x001fcc0000010000 */
[----:B------:R-:W0:Y:S08]  /*da90*/  MUFU.EX2 R229, R229 ;  /* 0x000000e500e57308 */ /* 0x000e300000000800 */
[----:B------:R-:W5:Y:S01]  /*daa0*/  MUFU.EX2 R218, R218 ;  /* 0x000000da00da7308 */ /* 0x000f620000000800 */
[----:B-1----:R-:W-:Y:S01]  /*dab0*/  FADD.FTZ R5, R231, R8 ;  /* 0x00000008e7057221 */ /* 0x002fe20000010000 */
[----:B--2---:R-:W-:-:S06]  /*dac0*/  FADD.FTZ R4, R225, R4 ;  /* 0x00000004e1047221 */ /* 0x004fcc0000010000 */
[----:B------:R-:W1:Y:S01]  /*dad0*/  MUFU.EX2 R216, R216 ;  /* 0x000000d800d87308 */ /* 0x000e620000000800 */
[----:B------:R-:W-:-:S07]  /*dae0*/  FFMA.FTZ R209, R18, R52, -R7 ;  /* 0x0000003412d17223 */ /* 0x000fce0000010807 */
[----:B------:R-:W2:Y:S01]  /*daf0*/  MUFU.EX2 R211, R211 ;  /* 0x000000d300d37308 */ /* 0x000ea20000000800 */
[----:B---3--:R-:W-:Y:S01]  /*db00*/  FADD.FTZ R8, R228, R5 ;  /* 0x00000005e4087221 */ /* 0x008fe20000010000 */
[----:B----4-:R-:W-:-:S06]  /*db10*/  FADD.FTZ R5, R217, R4 ;  /* 0x00000004d9057221 */ /* 0x010fcc0000010000 */
[----:B------:R-:W3:Y:S01]  /*db20*/  MUFU.EX2 R215, R215 ;  /* 0x000000d700d77308 */ /* 0x000ee20000000800 */
[----:B------:R-:W-:-:S07]  /*db30*/  FFMA.FTZ R202, R29, R52, -R7 ;  /* 0x000000341dca7223 */ /* 0x000fce0000010807 */
[----:B------:R-:W4:Y:S01]  /*db40*/  MUFU.EX2 R212, R212 ;  /* 0x000000d400d47308 */ /* 0x000f220000000800 */
[----:B0-----:R-:W-:Y:S01]  /*db50*/  FADD.FTZ R9, R229, R8 ;  /* 0x00000008e5097221 */ /* 0x001fe20000010000 */
[----:B-----5:R-:W-:-:S06]  /*db60*/  FADD.FTZ R4, R218, R5 ;  /* 0x00000005da047221 */ /* 0x020fcc0000010000 */
[----:B------:R-:W0:Y:S01]  /*db70*/  MUFU.EX2 R214, R214 ;  /* 0x000000d600d67308 */ /* 0x000e220000000800 */
[----:B------:R-:W-:-:S07]  /*db80*/  FFMA.FTZ R203, R28, R52, -R7 ;  /* 0x000000341ccb7223 */ /* 0x000fce0000010807 */
        /* <DEDUP_REMOVED lines=53> */
[----:B------:R-:W3:Y:S08]  /*dee0*/  MUFU.EX2 R186, R186 ;  /* 0x000000ba00ba7308 */ /* 0x000ef00000000800 */
[----:B------:R-:W4:Y:S01]  /*def0*/  MUFU.EX2 R19, R19 ;  /* 0x0000001300137308 */ /* 0x000f220000000800 */
[----:B0-----:R-:W-:Y:S01]  /*df00*/  FADD.FTZ R4, R196, R5 ;  /* 0x00000005c4047221 */ /* 0x001fe20000010000 */
[----:B-----5:R-:W-:-:S06]  /*df10*/  FADD.FTZ R7, R190, R7 ;  /* 0x00000007be077221 */ /* 0x020fcc0000010000 */
[----:B------:R-:W0:Y:S08]  /*df20*/  MUFU.EX2 R20, R20 ;  /* 0x0000001400147308 */ /* 0x000e300000000800 */
[----:B------:R-:W5:Y:S01]  /*df30*/  MUFU.EX2 R14, R14 ;  /* 0x0000000e000e7308 */ /* 0x000f620000000800 */
[----:B-1----:R-:W-:Y:S01]  /*df40*/  FADD.FTZ R5, R185, R4 ;  /* 0x00000004b9057221 */ /* 0x002fe20000010000 */
[----:B--2---:R-:W-:-:S06]  /*df50*/  FADD.FTZ R4, R18, R7 ;  /* 0x0000000712047221 */ /* 0x004fcc0000010000 */
[----:B------:R-:W1:Y:S08]  /*df60*/  MUFU.EX2 R21, R21 ;  /* 0x0000001500157308 */ /* 0x000e700000000800 */
[----:B------:R-:W2:Y:S01]  /*df70*/  MUFU.EX2 R15, R15 ;  /* 0x0000000f000f7308 */ /* 0x000ea20000000800 */
[----:B---3--:R-:W-:Y:S01]  /*df80*/  FADD.FTZ R5, R186, R5 ;  /* 0x00000005ba057221 */ /* 0x008fe20000010000 */
[----:B----4-:R-:W-:-:S03]  /*df90*/  FADD.FTZ R7, R19, R4 ;  /* 0x0000000413077221 */ /* 0x010fc60000010000 */
[----:B0-----:R-:W-:Y:S01]  /*dfa0*/  FADD.FTZ R8, R20, R5 ;  /* 0x0000000514087221 */ /* 0x001fe20000010000 */
[----:B-----5:R-:W-:-:S03]  /*dfb0*/  FADD.FTZ R4, R14, R7 ;  /* 0x000000070e047221 */ /* 0x020fc60000010000 */
[----:B-1----:R-:W-:Y:S01]  /*dfc0*/  FADD.FTZ R8, R21, R8 ;  /* 0x0000000815087221 */ /* 0x002fe20000010000 */
[----:B------:R-:W-:Y:S01]  /*dfd0*/  STL [R1+0x444], R6 ;  /* 0x0004440601007387 */ /* 0x000fe20000100800 */
[----:B--2---:R-:W-:-:S05]  /*dfe0*/  FADD.FTZ R9, R15, R4 ;  /* 0x000000040f097221 */ /* 0x004fca0000010000 */
[----:B------:R0:W-:Y:S04]  /*dff0*/  STL.64 [R1+0x450], R8 ;  /* 0x0004500801007387 */ /* 0x0001e80000100a00 */
        /* <DEDUP_REMOVED lines=73> */
[----:B------:R-:W-:-:S06]  /*e490*/  ULOP3.LUT UR5, UR4, 0x8, URZ, 0xfc, !UPT ;  /* 0x0000000804057892 */ /* 0x000fcc000f8efc3f */
[----:B------:R-:W-:Y:S02]  /*e4a0*/  IMAD.U32 R8, RZ, RZ, UR5 ;  /* 0x00000005ff087e24 */ /* 0x000fe4000f8e00ff */
[C---:B---3--:R-:W-:Y:S01]  /*e4b0*/  FMUL.FTZ R9, R36.reuse, R9 ;  /* 0x0000000924097220 */ /* 0x048fe20000410000 */
[----:B----4-:R-:W-:-:S04]  /*e4c0*/  FMUL.FTZ R143, R36, R143 ;  /* 0x0000008f248f7220 */ /* 0x010fc80000410000 */
[----:B------:R0:W-:Y:S01]  /*e4d0*/  ST.E desc[UR42][R16.64+0x240], R9 ;  /* 0x0002400910007985 */ /* 0x0001e2000c10192a */
[C---:B-----5:R-:W-:Y:S01]  /*e4e0*/  FMUL.FTZ R25, R36.reuse, R25 ;  /* 0x0000001924197220 */ /* 0x060fe20000410000 */
        /* <DEDUP_REMOVED lines=123> */
[----:B------:R-:W-:-:S05]  /*eca0*/  IMAD.U32 R7, RZ, RZ, UR6 ;  /* 0x00000006ff077e24 */ /* 0x000fca000f8e00ff */
        /* <DEDUP_REMOVED lines=191> */
[----:B------:R-:W-:Y:S01]  /*f8a0*/  ST.E desc[UR42][R16.64+0x428], R145 ;  /* 0x0004289110007985 */ /* 0x000fe2000c10192a */
[----:B------:R2:W-:Y:S06]  /*f8b0*/  BAR.SYNC.DEFER_BLOCKING R180, 0x100 ;  /* 0x000400b40000751d */ /* 0x0005ec0000010000 */
        /* <DEDUP_REMOVED lines=9> */
[----:B-----5:R5:W-:Y:S04]  /*f950*/  ST.E desc[UR42][R6.64], R33 ;  /* 0x0000002106007985 */ /* 0x020be8000c10192a */
[----:B------:R-:W2:Y:S04]  /*f960*/  LD.E R35, desc[UR42][R16.64+0x240] ;  /* 0x0002402a10237980 */ /* 0x000ea8000c101900 */
[----:B------:R-:W4:Y:S04]  /*f970*/  LD.E R37, desc[UR42][R16.64+0x244] ;  /* 0x0002442a10257980 */ /* 0x000f28000c101900 */
[----:B0-----:R-:W4:Y:S04]  /*f980*/  LD.E R27, desc[UR42][R16.64+0x248] ;  /* 0x0002482a101b7980 */ /* 0x001f28000c101900 */
[----:B------:R-:W4:Y:S04]  /*f990*/  LD.E R39, desc[UR42][R16.64+0x24c] ;  /* 0x00024c2a10277980 */ /* 0x000f28000c101900 */
[----:B------:R-:W4:Y:S04]  /*f9a0*/  LD.E R41, desc[UR42][R16.64+0x250] ;  /* 0x0002502a10297980 */ /* 0x000f28000c101900 */
[----:B------:R-:W4:Y:S04]  /*f9b0*/  LD.E R43, desc[UR42][R16.64+0x254] ;  /* 0x0002542a102b7980 */ /* 0x000f28000c101900 */
[----:B-1----:R-:W4:Y:S04]  /*f9c0*/  LD.E R29, desc[UR42][R16.64+0x258] ;  /* 0x0002582a101d7980 */ /* 0x002f28000c101900 */
[----:B------:R-:W4:Y:S04]  /*f9d0*/  LD.E R45, desc[UR42][R16.64+0x25c] ;  /* 0x00025c2a102d7980 */ /* 0x000f28000c101900 */
[----:B---3--:R-:W3:Y:S04]  /*f9e0*/  LD.E R31, desc[UR42][R16.64+0x260] ;  /* 0x0002602a101f7980 */ /* 0x008ee8000c101900 */
[----:B------:R-:W3:Y:S04]  /*f9f0*/  LD.E R49, desc[UR42][R16.64+0x264] ;  /* 0x0002642a10317980 */ /* 0x000ee8000c101900 */
        /* <DEDUP_REMOVED lines=114> */
[----:B--2---:R-:W-:Y:S04]  /*10120*/  ST.E desc[UR42][R16.64+0x240], R35 ;  /* 0x0002402310007985 */ /* 0x004fe8000c10192a */
[----:B----4-:R-:W-:Y:S04]  /*10130*/  ST.E desc[UR42][R16.64+0x244], R37 ;  /* 0x0002442510007985 */ /* 0x010fe8000c10192a */
[----:B------:R-:W-:Y:S04]  /*10140*/  ST.E desc[UR42][R16.64+0x248], R27 ;  /* 0x0002481b10007985 */ /* 0x000fe8000c10192a */
[----:B------:R-:W-:Y:S04]  /*10150*/  ST.E desc[UR42][R16.64+0x24c], R39 ;  /* 0x00024c2710007985 */ /* 0x000fe8000c10192a */
[----:B------:R-:W-:Y:S04]  /*10160*/  ST.E desc[UR42][R16.64+0x250], R41 ;  /* 0x0002502910007985 */ /* 0x000fe8000c10192a */
[----:B------:R-:W-:Y:S04]  /*10170*/  ST.E desc[UR42][R16.64+0x254], R43 ;  /* 0x0002542b10007985 */ /* 0x000fe8000c10192a */
[----:B------:R-:W-:Y:S04]  /*10180*/  ST.E desc[UR42][R16.64+0x258], R29 ;  /* 0x0002581d10007985 */ /* 0x000fe8000c10192a */
[----:B------:R-:W-:Y:S04]  /*10190*/  ST.E desc[UR42][R16.64+0x25c], R45 ;  /* 0x00025c2d10007985 */ /* 0x000fe8000c10192a */
[----:B---3--:R-:W-:Y:S04]  /*101a0*/  ST.E desc[UR42][R16.64+0x260], R31 ;  /* 0x0002601f10007985 */ /* 0x008fe8000c10192a */
[----:B------:R-:W-:Y:S04]  /*101b0*/  ST.E desc[UR42][R16.64+0x264], R49 ;  /* 0x0002643110007985 */ /* 0x000fe8000c10192a */
        /* <DEDUP_REMOVED lines=114> */
[----:B0-----:R-:W5:Y:S01]  /*108e0*/  LDL R24, [R1+0x88] ;  /* 0x0000880001187983 */ /* 0x001f620000100800 */
[----:B------:R-:W-:Y:S01]  /*108f0*/  IMAD R10, R25, 0xc00, R10 ;  /* 0x00000c00190a7824 */ /* 0x000fe200078e020a */
[----:B------:R-:W-:-:S02]  /*10900*/  F2FP.BF16.F32.PACK_AB R170, R47, R170 ;  /* 0x000000aa2faa723e */ /* 0x000fc400000010ff */
[----:B------:R-:W-:Y:S01]  /*10910*/  F2FP.BF16.F32.PACK_AB R169, R169, R34 ;  /* 0x00000022a9a9723e */ /* 0x000fe200000010ff */
[----:B-1----:R-:W5:Y:S04]  /*10920*/  LD.E R28, desc[UR42][R16.64+0x240] ;  /* 0x0002402a101c7980 */ /* 0x002f68000c101900 */
[----:B------:R-:W5:Y:S04]  /*10930*/  LD.E R29, desc[UR42][R16.64+0x244] ;  /* 0x0002442a101d7980 */ /* 0x000f68000c101900 */
[----:B--2---:R-:W2:Y:S04]  /*10940*/  LD.E R30, desc[UR42][R16.64+0x248] ;  /* 0x0002482a101e7980 */ /* 0x004ea8000c101900 */
[----:B------:R-:W2:Y:S04]  /*10950*/  LD.E R31, desc[UR42][R16.64+0x24c] ;  /* 0x00024c2a101f7980 */ /* 0x000ea8000c101900 */
[----:B---3--:R-:W2:Y:S04]  /*10960*/  LD.E R32, desc[UR42][R16.64+0x250] ;  /* 0x0002502a10207980 */ /* 0x008ea8000c101900 */
[----:B------:R-:W2:Y:S04]  /*10970*/  LD.E R33, desc[UR42][R16.64+0x254] ;  /* 0x0002542a10217980 */ /* 0x000ea8000c101900 */
[----:B------:R-:W2:Y:S04]  /*10980*/  LD.E R34, desc[UR42][R16.64+0x258] ;  /* 0x0002582a10227980 */ /* 0x000ea8000c101900 */
        /* <DEDUP_REMOVED lines=67> */
[----:B------:R-:W-:-:S03]  /*10dc0*/  ISETP.NE.U32.AND P1, PT, R24, RZ, PT ;  /* 0x000000ff1800720c */ /* 0x000fc60003f25070 */
        /* <DEDUP_REMOVED lines=54> */
[----:B------:R-:W-:-:S02]  /*11130*/  R2UR UR6, R10 ;  /* 0x000000000a0672ca */ /* 0x000fc400000e0000 */
[----:B------:R-:W-:Y:S02]  /*11140*/  R2UR UR7, R11 ;  /* 0x000000000b0772ca */ /* 0x000fe400000e0000 */
[----:B------:R-:W-:Y:S02]  /*11150*/  F2FP.BF16.F32.PACK_AB R168, R168, R13 ;  /* 0x0000000da8a8723e */ /* 0x000fe400000010ff */
[----:B------:R-:W-:Y:S01]  /*11160*/  F2FP.BF16.F32.PACK_AB R171, R12, R171 ;  /* 0x000000ab0cab723e */ /* 0x000fe200000010ff */
[----:B------:R-:W-:Y:S01]  /*11170*/  VOTEU.ANY UP0, P1 ;  /* 0x00000000003f7886 */ /* 0x000fe20000800100 */
[----:B------:R-:W-:Y:S02]  /*11180*/  VIADD R12, R10, 0x80 ;  /* 0x000000800a0c7836 */ /* 0x000fe40000000000 */
[----:B------:R-:W-:Y:S01]  /*11190*/  IMAD.MOV.U32 R13, RZ, RZ, R11 ;  /* 0x000000ffff0d7224 */ /* 0x000fe200078e000b */
[----:B--2---:R-:W-:-:S06]  /*111a0*/  WARPGROUP.ARRIVE ;  /* 0x00000000000079c5 */ /* 0x004fcc0000000000 */
[----:B------:R-:W-:Y:S01]  /*111b0*/  HGMMA.64x256x16.F32.BF16 R24, R168, gdesc[UR4].tnspB, R24, UP0, gsb0 ;  /* 0x43e00004a8187df0 */ /* 0x000fe2000b801818 */
[----:B------:R-:W-:Y:S02]  /*111c0*/  R2UR UR6, R12 ;  /* 0x000000000c0672ca */ /* 0x000fe400000e0000 */
[----:B------:R-:W-:Y:S01]  /*111d0*/  R2UR UR7, R13 ;  /* 0x000000000d0772ca */ /* 0x000fe200000e0000 */
[----:B------:R-:W-:Y:S02]  /*111e0*/  VIADD R12, R10, 0x100 ;  /* 0x000001000a0c7836 */ /* 0x000fe40000000000 */
[----:B------:R-:W-:Y:S01]  /*111f0*/  IMAD.MOV.U32 R13, RZ, RZ, R11 ;  /* 0x000000ffff0d7224 */ /* 0x000fe200078e000b */
[----:B------:R-:W-:Y:S02]  /*11200*/  WARPGROUP.DEPBAR.LE gsb0, 0x0 ;  /* 0x00008000000079c5 */ /* 0x000fe40000010000 */
[----:B------:R-:W-:Y:S01]  /*11210*/  ST.E desc[UR42][R16.64+0x230], R24 ;  /* 0x0002301810007985 */ /* 0x000fe2000c10192a */
[----:B------:R-:W-:-:S02]  /*11220*/  F2FP.BF16.F32.PACK_AB R168, R231, R230 ;  /* 0x000000e6e7a8723e */ /* 0x000fc400000010ff */
[----:B------:R-:W-:Y:S01]  /*11230*/  F2FP.BF16.F32.PACK_AB R170, R229, R228 ;  /* 0x000000e4e5aa723e */ /* 0x000fe200000010ff */
[----:B------:R-:W-:Y:S01]  /*11240*/  ST.E desc[UR42][R4.64], R25 ;  /* 0x0000001904007985 */ /* 0x000fe2000c10192a */
        /* <DEDUP_REMOVED lines=130> */
[----:B------:R-:W-:Y:S01]  /*11a70*/  R2UR UR6, R12 ;  /* 0x000000000c0672ca */ /* 0x000fe200000e0000 */
[----:B------:R-:W-:Y:S01]  /*11a80*/  STL [R1+0x88], R2 ;  /* 0x0000880201007387 */ /* 0x000fe20000100800 */
        /* <DEDUP_REMOVED lines=281> */
[----:B------:R-:W-:Y:S01]  /*12c20*/  VIADD R10, R10, 0x280 ;  /* 0x000002800a0a7836 */ /* 0x000fe20000000000 */
[----:B------:R-:W-:Y:S02]  /*12c30*/  WARPGROUP.DEPBAR.LE gsb0, 0x0 ;  /* 0x00008000000079c5 */ /* 0x000fe40000010000 */
[----:B------:R-:W-:Y:S01]  /*12c40*/  ST.E desc[UR42][R16.64+0x230], R24 ;  /* 0x0002301810007985 */ /* 0x000fe2000c10192a */
[----:B------:R-:W-:Y:S02]  /*12c50*/  F2FP.BF16.F32.PACK_AB R168, R198, R197 ;  /* 0x000000c5c6a8723e */ /* 0x000fe400000010ff */
[----:B------:R-:W-:Y:S01]  /*12c60*/  F2FP.BF16.F32.PACK_AB R170, R196, R195 ;  /* 0x000000c3c4aa723e */ /* 0x000fe200000010ff */
[----:B------:R-:W-:Y:S01]  /*12c70*/  ST.E desc[UR42][R4.64], R25 ;  /* 0x0000001904007985 */ /* 0x000fe2000c10192a */
        /* <DEDUP_REMOVED lines=398> */
[----:B------:R-:W-:Y:S04]  /*14560*/  STL [R1+0x88], R2 ;  /* 0x0000880201007387 */ /* 0x000fe80000100800 */
[----:B------:R-:W3:Y:S04]  /*14570*/  LD.E R11, desc[UR42][R16.64+0x230] ;  /* 0x0002302a100b7980 */ /* 0x000ee8000c101900 */
[----:B---3--:R3:W-:Y:S04]  /*14580*/  ST.E desc[UR42][R16.64+0x230], R11 ;  /* 0x0002300b10007985 */ /* 0x0087e8000c10192a */
[----:B------:R-:W4:Y:S04]  /*14590*/  LD.E R13, desc[UR42][R4.64] ;  /* 0x0000002a040d7980 */ /* 0x000f28000c101900 */
[----:B----4-:R4:W-:Y:S04]  /*145a0*/  ST.E desc[UR42][R4.64], R13 ;  /* 0x0000000d04007985 */ /* 0x0109e8000c10192a */
[----:B------:R-:W5:Y:S04]  /*145b0*/  LD.E R15, desc[UR42][R8.64] ;  /* 0x0000002a080f7980 */ /* 0x000f68000c101900 */
[----:B-----5:R5:W-:Y:S04]  /*145c0*/  ST.E desc[UR42][R8.64], R15 ;  /* 0x0000000f08007985 */ /* 0x020be8000c10192a */
[----:B------:R-:W2:Y:S04]  /*145d0*/  LD.E R19, desc[UR42][R6.64] ;  /* 0x0000002a06137980 */ /* 0x000ea8000c101900 */
[----:B--2---:R2:W-:Y:S04]  /*145e0*/  ST.E desc[UR42][R6.64], R19 ;  /* 0x0000001306007985 */ /* 0x0045e8000c10192a */
[----:B------:R-:W2:Y:S04]  /*145f0*/  LD.E R21, desc[UR42][R16.64+0x240] ;  /* 0x0002402a10157980 */ /* 0x000ea8000c101900 */
[----:B0-----:R-:W2:Y:S04]  /*14600*/  LD.E R25, desc[UR42][R16.64+0x244] ;  /* 0x0002442a10197980 */ /* 0x001ea8000c101900 */
[----:B-1----:R-:W2:Y:S04]  /*14610*/  LD.E R27, desc[UR42][R16.64+0x248] ;  /* 0x0002482a101b7980 */ /* 0x002ea8000c101900 */
[----:B------:R-:W2:Y:S04]  /*14620*/  LD.E R29, desc[UR42][R16.64+0x24c] ;  /* 0x00024c2a101d7980 */ /* 0x000ea8000c101900 */
[----:B---3--:R-:W3:Y:S04]  /*14630*/  LD.E R11, desc[UR42][R16.64+0x250] ;  /* 0x0002502a100b7980 */ /* 0x008ee8000c101900 */
[----:B------:R-:W3:Y:S04]  /*14640*/  LD.E R31, desc[UR42][R16.64+0x254] ;  /* 0x0002542a101f7980 */ /* 0x000ee8000c101900 */
[----:B----4-:R-:W4:Y:S04]  /*14650*/  LD.E R5, desc[UR42][R16.64+0x258] ;  /* 0x0002582a10057980 */ /* 0x010f28000c101900 */
[----:B------:R-:W4:Y:S04]  /*14660*/  LD.E R13, desc[UR42][R16.64+0x25c] ;  /* 0x00025c2a100d7980 */ /* 0x000f28000c101900 */
[----:B-----5:R-:W5:Y:S04]  /*14670*/  LD.E R9, desc[UR42][R16.64+0x260] ;  /* 0x0002602a10097980 */ /* 0x020f68000c101900 */
        /* <DEDUP_REMOVED lines=115> */
[----:B------:R0:W-:Y:S04]  /*14db0*/  ST.E desc[UR42][R16.64+0x240], R21 ;  /* 0x0002401510007985 */ /* 0x0001e8000c10192a */
[----:B------:R0:W-:Y:S04]  /*14dc0*/  ST.E desc[UR42][R16.64+0x244], R25 ;  /* 0x0002441910007985 */ /* 0x0001e8000c10192a */
[----:B------:R0:W-:Y:S04]  /*14dd0*/  ST.E desc[UR42][R16.64+0x248], R27 ;  /* 0x0002481b10007985 */ /* 0x0001e8000c10192a */
[----:B------:R0:W-:Y:S04]  /*14de0*/  ST.E desc[UR42][R16.64+0x24c], R29 ;  /* 0x00024c1d10007985 */ /* 0x0001e8000c10192a */
[----:B---3--:R0:W-:Y:S04]  /*14df0*/  ST.E desc[UR42][R16.64+0x250], R11 ;  /* 0x0002500b10007985 */ /* 0x0081e8000c10192a */
[----:B------:R0:W-:Y:S04]  /*14e00*/  ST.E desc[UR42][R16.64+0x254], R31 ;  /* 0x0002541f10007985 */ /* 0x0001e8000c10192a */
[----:B----4-:R0:W-:Y:S04]  /*14e10*/  ST.E desc[UR42][R16.64+0x258], R5 ;  /* 0x0002580510007985 */ /* 0x0101e8000c10192a */
[----:B------:R0:W-:Y:S04]  /*14e20*/  ST.E desc[UR42][R16.64+0x25c], R13 ;  /* 0x00025c0d10007985 */ /* 0x0001e8000c10192a */
[----:B-----5:R0:W-:Y:S04]  /*14e30*/  ST.E desc[UR42][R16.64+0x260], R9 ;  /* 0x0002600910007985 */ /* 0x0201e8000c10192a */
[----:B------:R0:W-:Y:S04]  /*14e40*/  ST.E desc[UR42][R16.64+0x264], R15 ;  /* 0x0002640f10007985 */ /* 0x0001e8000c10192a */
[----:B--2---:R0:W-:Y:S04]  /*14e50*/  ST.E desc[UR42][R16.64+0x268], R7 ;  /* 0x0002680710007985 */ /* 0x0041e8000c10192a */
        /* <DEDUP_REMOVED lines=121> */
.L_x_12951:
[----:B------:R-:W-:Y:S05]  /*155f0*/  BSYNC B0 ;  /* 0x0000000000007941 */ /* 0x000fea0003800000 */
.L_x_12950:
[C---:B------:R-:W-:Y:S01]  /*15600*/  ISETP.GT.AND P0, PT, R0.reuse, R3, PT ;  /* 0x000000030000720c */ /* 0x040fe20003f04270 */
[----:B------:R-:W-:-:S12]  /*15610*/  VIADD R0, R0, 0xffffffff ;  /* 0xffffffff00007836 */ /* 0x000fd80000000000 */
[----:B------:R-:W-:Y:S05]  /*15620*/  @P0 BRA `(.L_x_12952) ;  /* 0xffffff4c00a00947 */ /* 0x000fea000383ffff */
[----:B01----:R-:W2:Y:S02]  /*15630*/  LDL R2, [R1+0x70] ;  /* 0x0000700001027983 */ /* 0x003ea40000100800 */
[----:B--2---:R-:W-:-:S07]  /*15640*/  IMAD.SHL.U32 R2, R2, 0x80, RZ ;  /* 0x0000008002027824 */ /* 0x004fce00078e00ff */
.L_x_12925:
        /* <DEDUP_REMOVED lines=23> */
.L_x_12955:
[----:B------:R-:W-:-:S13]  /*157c0*/  ISETP.NE.AND P0, PT, R7, 0x1, PT ;  /* 0x000000010700780c */ /* 0x000fda0003f05270 */
[----:B------:R-:W0:Y:S02]  /*157d0*/  @P0 LDC.64 R4, c[0x0][0xae0] ;  /* 0x0002b800ff040b82 */ /* 0x000e240000000a00 */
[----:B0-----:R-:W-:-:S05]  /*157e0*/  @P0 IMAD.HI.U32 R4, R2, R4, RZ ;  /* 0x0000000402040227 */ /* 0x001fca00078e00ff */
[----:B------:R-:W-:-:S07]  /*157f0*/  @P0 SHF.R.U32.HI R2, RZ, R5, R4 ;  /* 0x00000005ff020219 */ /* 0x000fce0000011604 */
.L_x_12956:
[----:B------:R-:W-:Y:S05]  /*15800*/  BSYNC B0 ;  /* 0x0000000000007941 */ /* 0x000fea0003800000 */
.L_x_12954:
[----:B------:R-:W-:-:S05]  /*15810*/  IMAD R2, R2, R7, RZ ;  /* 0x0000000702027224 */ /* 0x000fca00078e02ff */
[----:B------:R-:W-:-:S07]  /*15820*/  VIMNMX R3, R3, R2, !PT ;  /* 0x0000000203037248 */ /* 0x000fce0007fe0100 */
.L_x_12953:
[----:B------:R-:W-:-:S04]  /*15830*/  VIADD R3, R3, 0x5f ;  /* 0x0000005f03037836 */ /* 0x000fc80000000000 */
[----:B------:R-:W-:-:S05]  /*15840*/  IMAD.HI R3, R3, 0x2aaaaaab, RZ ;  /* 0x2aaaaaab03037827 */ /* 0x000fca00078e02ff */
[----:B------:R-:W-:-:S04]  /*15850*/  SHF.R.U32.HI R2, RZ, 0x1f, R3 ;  /* 0x0000001fff027819 */ /* 0x000fc80000011603 */
[----:B------:R-:W-:-:S04]  /*15860*/  LEA.HI.SX32 R2, R3, R2, 0x1c ;  /* 0x0000000203027211 */ /* 0x000fc800078fe2ff */
[----:B------:R-:W-:-:S04]  /*15870*/  VIMNMX R4, R165, R2, !PT ;  /* 0x00000002a5047248 */ /* 0x000fc80007fe0100 */
[----:B------:R-:W-:-:S13]  /*15880*/  ISETP.GE.AND P0, PT, R0, R4, PT ;  /* 0x000000040000720c */ /* 0x000fda0003f06270 */
[----:B------:R-:W-:Y:S05]  /*15890*/  @!P0 BRA `(.L_x_12957) ;  /* 0x0000009c00c48947 */ /* 0x000fea0003800000 */
[----:B------:R0:W5:Y:S01]  /*158a0*/  LDL.64 R2, [R1+0x178] ;  /* 0x0001780001027983 */ /* 0x0001620000100a00 */
[----:B------:R-:W-:-:S07]  /*158b0*/  IMAD.MOV.U32 R5, RZ, RZ, R0 ;  /* 0x000000ffff057224 */ /* 0x000fce00078e0000 */
.L_x_12974:
        /* <DEDUP_REMOVED lines=19> */
[----:B---3--:R-:W-:Y:S01]  /*159f0*/  @!P1 IMAD.MOV.U32 R7, RZ, RZ, RZ ;  /* 0x000000ffff079224 */ /* 0x008fe200078e00ff */
[----:B--2---:R-:W-:-:S04]  /*15a00*/  LOP3.LUT R0, R0, 0x1, RZ, 0xfc, !PT ;  /* 0x0000000100007812 */ /* 0x004fc800078efcff */
[----:B------:R-:W-:-:S13]  /*15a10*/  ISETP.NE.AND P2, PT, R0, 0x3, PT ;  /* 0x000000030000780c */ /* 0x000fda0003f45270 */
[----:B-1----:R-:W-:Y:S05]  /*15a20*/  @!P2 BRA `(.L_x_12959) ;  /* 0x000000000004a947 */ /* 0x002fea0003800000 */
[----:B------:R-:W-:Y:S01]  /*15a30*/  BPT.TRAP 0x1 ;  /* 0x000000040000795c */ /* 0x000fe20000300000 */
.L_x_12959:
[----:B------:R-:W-:Y:S05]  /*15a40*/  BSYNC B0 ;  /* 0x0000000000007941 */ /* 0x000fea0003800000 */
.L_x_12958:
        /* <DEDUP_REMOVED lines=13> */
.L_x_12961:
[----:B------:R-:W-:Y:S05]  /*15b20*/  BSYNC B0 ;  /* 0x0000000000007941 */ /* 0x000fea0003800000 */
.L_x_12960:
        /* <DEDUP_REMOVED lines=8> */
.L_x_12963:
[----:B------:R-:W-:Y:S05]  /*15bb0*/  BSYNC B0 ;  /* 0x0000000000007941 */ /* 0x000fea0003800000 */
.L_x_12962:
        /* <DEDUP_REMOVED lines=59> */
.L_x_12966:
[----:B------:R-:W-:Y:S05]  /*15f70*/  BSYNC B0 ;  /* 0x0000000000007941 */ /* 0x000fea0003800000 */
.L_x_12965:
        /* <DEDUP_REMOVED lines=10> */
.L_x_12968:
[----:B------:R-:W-:Y:S05]  /*16020*/  BSYNC B0 ;  /* 0x0000000000007941 */ /* 0x000fea0003800000 */
.L_x_12967:
[----:B------:R-:W-:Y:S04]  /*16030*/  BSSY B0, `(.L_x_12969) ;  /* 0x0000006000007945 */ /* 0x000fe80003800000 */
[----:B--2---:R-:W-:Y:S05]  /*16040*/  @P1 BRA `(.L_x_12970) ;  /* 0x0000000000101947 */ /* 0x004fea0003800000 */
[----:B-----5:R-:W-:Y:S01]  /*16050*/  IMAD R6, R6, 0x8, R9 ;  /* 0x0000000806067824 */ /* 0x020fe200078e0209 */
[----:B-1----:R-:W-:-:S04]  /*16060*/  SHF.L.U32 R7, R8, 0x1f, RZ ;  /* 0x0000001f08077819 */ /* 0x002fc800000006ff */
[----:B------:R-:W1:Y:S02]  /*16070*/  SYNCS.PHASECHK.TRANS64.TRYWAIT P1, [R6+URZ], R7 ;  /* 0x00000007060075a7 */ /* 0x000e64000802017f */
[----:B-1----:R-:W-:Y:S05]  /*16080*/  @!P1 BRA `(.L_x_12971) ;  /* 0x0000022400b09947 */ /* 0x002fea0003800000 */
.L_x_12970:
[----:B------:R-:W-:Y:S05]  /*16090*/  BSYNC B0 ;  /* 0x0000000000007941 */ /* 0x000fea0003800000 */
.L_x_12969:
[----:B-1----:R-:W2:Y:S04]  /*160a0*/  LDL R7, [R1+0x90] ;  /* 0x0000900001077983 */ /* 0x002ea80000100800 */
        /* <DEDUP_REMOVED lines=173> */
[----:B------:R-:W1:Y:S01]  /*16b80*/  S2R R74, SR_TID.X ;  /* 0x00000000004a7919 */ /* 0x000e620000002100 */
[----:B------:R-:W-:Y:S04]  /*16b90*/  STL [R1+0x90], R0 ;  /* 0x0000900001007387 */ /* 0x000fe80000100800 */
[----:B------:R-:W-:Y:S01]  /*16ba0*/  STL [R1+0x90], R0 ;  /* 0x0000900001007387 */ /* 0x000fe20000100800 */
[----:B------:R-:W-:-:S02]  /*16bb0*/  WARPGROUP.DEPBAR.LE gsb0, 0x0 ;  /* 0x00008000000079c5 */ /* 0x000fc40000010000 */
[----:B------:R-:W-:-:S06]  /*16bc0*/  WARPGROUP.ARRIVE ;  /* 0x00000000000079c5 */ /* 0x000fcc0000000000 */
[----:B------:R-:W-:Y:S01]  /*16bd0*/  HGMMA.64x96x16.F32.BF16 R24, gdesc[UR4], R24, gsb0 ;  /* 0x01600000041879f0 */ /* 0x000fe20008001818 */
[----:B-1----:R-:W-:Y:S01]  /*16be0*/  LOP3.LUT R74, R74, 0x7f, RZ, 0xc0, !PT ;  /* 0x0000007f4a4a7812 */ /* 0x002fe200078ec0ff */
        /* <DEDUP_REMOVED lines=24> */
[----:B--2---:R-:W2:Y:S04]  /*16d70*/  LD.E.64 R6, desc[UR42][R16.64+0x440] ;  /* 0x0004402a10067980 */ /* 0x004ea8000c101b00 */
[----:B---3--:R-:W3:Y:S01]  /*16d80*/  LD.E R12, desc[UR42][R12.64] ;  /* 0x0000002a0c0c7980 */ /* 0x008ee2000c101900 */
[----:B------:R-:W-:-:S04]  /*16d90*/  UIADD3 UR4, UP0, UR37, 0x440, URZ ;  /* 0x0000044025047890 */ /* 0x000fc8000ff1e03f */
[----:B------:R-:W-:Y:S02]  /*16da0*/  ULOP3.LUT UR4, UR4, 0x4, URZ, 0xfc, !UPT ;  /* 0x0000000404047892 */ /* 0x000fe4000f8efc3f */
[----:B------:R-:W-:Y:S01]  /*16db0*/  UIADD3.X UR5, URZ, UR36, URZ, UP0, !UPT ;  /* 0x000000243f057290 */ /* 0x000fe200087fe43f */
[-C--:B---3--:R-:W-:Y:S01]  /*16dc0*/  FMUL.FTZ R11, R24, R12.reuse ;  /* 0x0000000c180b7220 */ /* 0x088fe20000410000 */
[-C--:B------:R-:W-:Y:S01]  /*16dd0*/  FMUL.FTZ R10, R25, R12.reuse ;  /* 0x0000000c190a7220 */ /* 0x080fe20000410000 */
[----:B------:R-:W-:-:S04]  /*16de0*/  FMUL.FTZ R20, R28, R12 ;  /* 0x0000000c1c147220 */ /* 0x000fc80000410000 */
[----:B------:R-:W2:Y:S01]  /*16df0*/  MUFU.TANH R11, R11 ;  /* 0x0000000b000b7308 */ /* 0x000ea20000002400 */
[-C--:B------:R-:W-:Y:S01]  /*16e00*/  FMUL.FTZ R21, R29, R12.reuse ;  /* 0x0000000c1d157220 */ /* 0x080fe20000410000 */
[----:B------:R-:W-:-:S06]  /*16e10*/  FMUL.FTZ R29, R32, R12 ;  /* 0x0000000c201d7220 */ /* 0x000fcc0000410000 */
[----:B------:R-:W3:Y:S01]  /*16e20*/  MUFU.TANH R10, R10 ;  /* 0x0000000a000a7308 */ /* 0x000ee20000002400 */
[-C--:B------:R-:W-:Y:S01]  /*16e30*/  FMUL.FTZ R13, R30, R12.reuse ;  /* 0x0000000c1e0d7220 */ /* 0x080fe20000410000 */
[----:B------:R-:W-:-:S06]  /*16e40*/  FMUL.FTZ R30, R33, R12 ;  /* 0x0000000c211e7220 */ /* 0x000fcc0000410000 */
[----:B------:R-:W4:Y:S01]  /*16e50*/  MUFU.TANH R20, R20 ;  /* 0x0000001400147308 */ /* 0x000f220000002400 */
[-C--:B------:R-:W-:Y:S01]  /*16e60*/  FMUL.FTZ R19, R38, R12.reuse ;  /* 0x0000000c26137220 */ /* 0x080fe20000410000 */
[----:B------:R-:W-:Y:S01]  /*16e70*/  FMUL.FTZ R38, R41, R12 ;  /* 0x0000000c29267220 */ /* 0x000fe20000410000 */
[----:B--2---:R-:W-:-:S05]  /*16e80*/  FMNMX.FTZ R41, R11, R6, !PT ;  /* 0x000000060b297209 */ /* 0x004fca0007810000 */
[----:B------:R-:W2:Y:S01]  /*16e90*/  MUFU.TANH R21, R21 ;  /* 0x0000001500157308 */ /* 0x000ea20000002400 */
[-C--:B------:R-:W-:Y:S01]  /*16ea0*/  FMUL.FTZ R33, R36, R12.reuse ;  /* 0x0000000c24217220 */ /* 0x080fe20000410000 */
[----:B------:R-:W-:Y:S01]  /*16eb0*/  FMUL.FTZ R15, R34, R12 ;  /* 0x0000000c220f7220 */ /* 0x000fe20000410000 */
[----:B---3--:R-:W-:-:S05]  /*16ec0*/  FMNMX.FTZ R41, R10, R41, !PT ;  /* 0x000000290a297209 */ /* 0x008fca0007810000 */
[----:B------:R-:W3:Y:S01]  /*16ed0*/  MUFU.TANH R29, R29 ;  /* 0x0000001d001d7308 */ /* 0x000ee20000002400 */
[-C--:B------:R-:W-:Y:S01]  /*16ee0*/  FMUL.FTZ R34, R37, R12.reuse ;  /* 0x0000000c25227220 */ /* 0x080fe20000410000 */
[-C--:B------:R-:W-:Y:S01]  /*16ef0*/  FMUL.FTZ R25, R42, R12.reuse ;  /* 0x0000000c2a197220 */ /* 0x080fe20000410000 */
[----:B------:R-:W-:-:S05]  /*16f00*/  FMUL.FTZ R42, R48, R12 ;  /* 0x0000000c302a7220 */ /* 0x000fca0000410000 */
[----:B------:R-:W0:Y:S01]  /*16f10*/  MUFU.TANH R30, R30 ;  /* 0x0000001e001e7308 */ /* 0x000e220000002400 */
[----:B----4-:R-:W-:Y:S01]  /*16f20*/  FMNMX.FTZ R48, R20, R41, !PT ;  /* 0x0000002914307209 */ /* 0x010fe20007810000 */
[----:B------:R-:W-:-:S06]  /*16f30*/  FMUL.FTZ R37, R40, R12 ;  /* 0x0000000c28257220 */ /* 0x000fcc0000410000 */
[----:B------:R-:W4:Y:S01]  /*16f40*/  MUFU.TANH R33, R33 ;  /* 0x0000002100217308 */ /* 0x000f220000002400 */
[----:B--2---:R-:W-:Y:S01]  /*16f50*/  FMNMX.FTZ R48, R21, R48, !PT ;  /* 0x0000003015307209 */ /* 0x004fe20007810000 */
[----:B------:R-:W-:-:S06]  /*16f60*/  FMUL.FTZ R24, R39, R12 ;  /* 0x0000000c27187220 */ /* 0x000fcc0000410000 */
[----:B------:R-:W2:Y:S01]  /*16f70*/  MUFU.TANH R34, R34 ;  /* 0x0000002200227308 */ /* 0x000ea20000002400 */
[----:B---3--:R-:W-:Y:S01]  /*16f80*/  FMNMX.FTZ R41, R29, R48, !PT ;  /* 0x000000301d297209 */ /* 0x008fe20007810000 */
[----:B------:R-:W-:-:S06]  /*16f90*/  FMUL.FTZ R39, R44, R12 ;  /* 0x0000000c2c277220 */ /* 0x000fcc0000410000 */
[----:B------:R-:W3:Y:S01]  /*16fa0*/  MUFU.TANH R37, R37 ;  /* 0x0000002500257308 */ /* 0x000ee20000002400 */
[----:B0-----:R-:W-:Y:S01]  /*16fb0*/  FMNMX.FTZ R48, R30, R41, !PT ;  /* 0x000000291e307209 */ /* 0x001fe20007810000 */
[-C--:B------:R-:W-:Y:S01]  /*16fc0*/  FMUL.FTZ R40, R45, R12.reuse ;  /* 0x0000000c2d287220 */ /* 0x080fe20000410000 */
[----:B------:R-:W-:-:S05]  /*16fd0*/  FMUL.FTZ R28, R47, R12 ;  /* 0x0000000c2f1c7220 */ /* 0x000fca0000410000 */
[----:B------:R-:W0:Y:S01]  /*16fe0*/  MUFU.TANH R38, R38 ;  /* 0x0000002600267308 */ /* 0x000e220000002400 */
[----:B----4-:R-:W-:Y:S01]  /*16ff0*/  FMNMX.FTZ R47, R33, R48, !PT ;  /* 0x00000030212f7209 */ /* 0x010fe20007810000 */
[-C--:B------:R-:W-:Y:S01]  /*17000*/  FMUL.FTZ R8, R26, R12.reuse ;  /* 0x0000000c1a087220 */ /* 0x080fe20000410000 */
[----:B------:R-:W-:-:S05]  /*17010*/  FMUL.FTZ R26, R43, R12 ;  /* 0x0000000c2b1a7220 */ /* 0x000fca0000410000 */
[----:B------:R-:W4:Y:S01]  /*17020*/  MUFU.TANH R39, R39 ;  /* 0x0000002700277308 */ /* 0x000f220000002400 */
[----:B--2---:R-:W-:Y:S01]  /*17030*/  FMNMX.FTZ R48, R34, R47, !PT ;  /* 0x0000002f22307209 */ /* 0x004fe20007810000 */
[----:B------:R-:W-:-:S06]  /*17040*/  FMUL.FTZ R43, R49, R12 ;  /* 0x0000000c312b7220 */ /* 0x000fcc0000410000 */
[----:B------:R-:W2:Y:S01]  /*17050*/  MUFU.TANH R40, R40 ;  /* 0x0000002800287308 */ /* 0x000ea20000002400 */
[----:B---3--:R-:W-:Y:S01]  /*17060*/  FMNMX.FTZ R47, R37, R48, !PT ;  /* 0x00000030252f7209 */ /* 0x008fe20007810000 */
[-C--:B------:R-:W-:Y:S01]  /*17070*/  FMUL.FTZ R44, R52, R12.reuse ;  /* 0x0000000c342c7220 */ /* 0x080fe20000410000 */
[----:B------:R-:W-:-:S05]  /*17080*/  FMUL.FTZ R9, R27, R12 ;  /* 0x0000000c1b097220 */ /* 0x000fca0000410000 */
[----:B------:R-:W3:Y:S01]  /*17090*/  MUFU.TANH R42, R42 ;  /* 0x0000002a002a7308 */ /* 0x000ee20000002400 */
[----:B0-----:R-:W-:Y:S01]  /*170a0*/  FMNMX.FTZ R48, R38, R47, !PT ;  /* 0x0000002f26307209 */ /* 0x001fe20007810000 */
[-C--:B------:R-:W-:Y:S01]  /*170b0*/  FMUL.FTZ R45, R53, R12.reuse ;  /* 0x0000000c352d7220 */ /* 0x080fe20000410000 */
[----:B------:R-:W-:-:S05]  /*170c0*/  FMUL.FTZ R27, R46, R12 ;  /* 0x0000000c2e1b7220 */ /* 0x000fca0000410000 */
[----:B------:R-:W0:Y:S01]  /*170d0*/  MUFU.TANH R43, R43 ;  /* 0x0000002b002b7308 */ /* 0x000e220000002400 */
[----:B----4-:R-:W-:Y:S01]  /*170e0*/  FMNMX.FTZ R47, R39, R48, !PT ;  /* 0x00000030272f7209 */ /* 0x010fe20007810000 */
[----:B------:R-:W-:-:S06]  /*170f0*/  FMUL.FTZ R46, R56, R12 ;  /* 0x0000000c382e7220 */ /* 0x000fcc0000410000 */
[----:B------:R-:W4:Y:S01]  /*17100*/  MUFU.TANH R8, R8 ;  /* 0x0000000800087308 */ /* 0x000f220000002400 */
[----:B------:R-:W-:Y:S01]  /*17110*/  FMUL.FTZ R14, R31, R12 ;  /* 0x0000000c1f0e7220 */ /* 0x000fe20000410000 */
[----:B--2---:R-:W-:-:S06]  /*17120*/  FMNMX.FTZ R47, R40, R47, !PT ;  /* 0x0000002f282f7209 */ /* 0x004fcc0007810000 */
[----:B------:R-:W2:Y:S01]  /*17130*/  MUFU.TANH R44, R44 ;  /* 0x0000002c002c7308 */ /* 0x000ea20000002400 */
[----:B------:R-:W-:Y:S01]  /*17140*/  FMUL.FTZ R52, R57, R12 ;  /* 0x0000000c39347220 */ /* 0x000fe20000410000 */
[----:B---3--:R-:W-:-:S06]  /*17150*/  FMNMX.FTZ R48, R42, R47, !PT ;  /* 0x0000002f2a307209 */ /* 0x008fcc0007810000 */
[----:B------:R-:W3:Y:S08]  /*17160*/  MUFU.TANH R9, R9 ;  /* 0x0000000900097308 */ /* 0x000ef00000002400 */
[----:B------:R-:W1:Y:S01]  /*17170*/  MUFU.TANH R45, R45 ;  /* 0x0000002d002d7308 */ /* 0x000e620000002400 */
[-C--:B------:R-:W-:Y:S01]  /*17180*/  FMUL.FTZ R60, R60, R12.reuse ;  /* 0x0000000c3c3c7220 */ /* 0x080fe20000410000 */
[----:B------:R-:W-:-:S06]  /*17190*/  FMUL.FTZ R18, R35, R12 ;  /* 0x0000000c23127220 */ /* 0x000fcc0000410000 */
[----:B------:R-:W1:Y:S01]  /*171a0*/  MUFU.TANH R13, R13 ;  /* 0x0000000d000d7308 */ /* 0x000e620000002400 */
[----:B0-----:R-:W-:Y:S01]  /*171b0*/  FMNMX.FTZ R47, R43, R48, !PT ;  /* 0x000000302b2f7209 */ /* 0x001fe20007810000 */
[----:B------:R-:W-:-:S06]  /*171c0*/  FMUL.FTZ R61, R61, R12 ;  /* 0x0000000c3d3d7220 */ /* 0x000fcc0000410000 */
[----:B------:R-:W0:Y:S01]  /*171d0*/  MUFU.TANH R46, R46 ;  /* 0x0000002e002e7308 */ /* 0x000e220000002400 */
[----:B------:R-:W-:Y:S01]  /*171e0*/  FMUL.FTZ R31, R50, R12 ;  /* 0x0000000c321f7220 */ /* 0x000fe20000410000 */
[----:B----4-:R-:W-:-:S06]  /*171f0*/  FMNMX.FTZ R48, R8, R7, !PT ;  /* 0x0000000708307209 */ /* 0x010fcc0007810000 */
[----:B------:R-:W4:Y:S01]  /*17200*/  MUFU.TANH R14, R14 ;  /* 0x0000000e000e7308 */ /* 0x000f220000002400 */
[----:B--2---:R-:W-:-:S07]  /*17210*/  FMNMX.FTZ R50, R44, R47, !PT ;  /* 0x0000002f2c327209 */ /* 0x004fce0007810000 */
[----:B------:R-:W2:Y:S01]  /*17220*/  MUFU.TANH R52, R52 ;  /* 0x0000003400347308 */ /* 0x000ea20000002400 */
[----:B------:R-:W-:Y:S01]  /*17230*/  FMUL.FTZ R64, R64, R12 ;  /* 0x0000000c40407220 */ /* 0x000fe20000410000 */
[----:B---3--:R-:W-:-:S06]  /*17240*/  FMNMX.FTZ R48, R9, R48, !PT ;  /* 0x0000003009307209 */ /* 0x008fcc0007810000 */
[----:B------:R-:W3:Y:S01]  /*17250*/  MUFU.TANH R15, R15 ;  /* 0x0000000f000f7308 */ /* 0x000ee20000002400 */
[----:B-1----:R-:W-:Y:S01]  /*17260*/  FMNMX.FTZ R49, R45, R50, !PT ;  /* 0x000000322d317209 */ /* 0x002fe20007810000 */
[----:B------:R-:W-:-:S06]  /*17270*/  FMUL.FTZ R65, R65, R12 ;  /* 0x0000000c41417220 */ /* 0x000fcc0000410000 */
[----:B------:R-:W1:Y:S01]  /*17280*/  MUFU.TANH R73, R60 ;  /* 0x0000003c00497308 */ /* 0x000e620000002400 */
[----:B------:R-:W-:-:S07]  /*17290*/  FMNMX.FTZ R47, R13, R48, !PT ;  /* 0x000000300d2f7209 */ /* 0x000fce0007810000 */
[----:B------:R-:W1:Y:S01]  /*172a0*/  MUFU.TANH R18, R18 ;  /* 0x0000001200127308 */ /* 0x000e620000002400 */
[----:B0-----:R-:W-:-:S07]  /*172b0*/  FMNMX.FTZ R49, R46, R49, !PT ;  /* 0x000000312e317209 */ /* 0x001fce0007810000 */
[----:B------:R-:W0:Y:S01]  /*172c0*/  MUFU.TANH R61, R61 ;  /* 0x0000003d003d7308 */ /* 0x000e220000002400 */
[----:B------:R-:W-:Y:S01]  /*172d0*/  FMUL.FTZ R68, R68, R12 ;  /* 0x0000000c44447220 */ /* 0x000fe20000410000 */
[----:B----4-:R-:W-:-:S06]  /*172e0*/  FMNMX.FTZ R48, R14, R47, !PT ;  /* 0x0000002f0e307209 */ /* 0x010fcc0007810000 */
[----:B------:R-:W4:Y:S01]  /*172f0*/  MUFU.TANH R19, R19 ;  /* 0x0000001300137308 */ /* 0x000f220000002400 */
[----:B--2---:R-:W-:Y:S01]  /*17300*/  FMNMX.FTZ R50, R52, R49, !PT ;  /* 0x0000003134327209 */ /* 0x004fe20007810000 */
[----:B------:R-:W-:-:S06]  /*17310*/  FMUL.FTZ R69, R69, R12 ;  /* 0x0000000c45457220 */ /* 0x000fcc0000410000 */
[----:B------:R-:W2:Y:S01]  /*17320*/  MUFU.TANH R75, R64 ;  /* 0x00000040004b7308 */ /* 0x000ea20000002400 */
[----:B---3--:R-:W-:Y:S02]  /*17330*/  FMNMX.FTZ R47, R15, R48, !PT ;  /* 0x000000300f2f7209 */ /* 0x008fe40007810000 */
[----:B-1----:R-:W-:-:S05]  /*17340*/  FMNMX.FTZ R50, R73, R50, !PT ;  /* 0x0000003249327209 */ /* 0x002fca0007810000 */
[----:B------:R-:W1:Y:S01]  /*17350*/  MUFU.TANH R65, R65 ;  /* 0x0000004100417308 */ /* 0x000e620000002400 */
[----:B------:R-:W-:-:S07]  /*17360*/  FMNMX.FTZ R48, R18, R47, !PT ;  /* 0x0000002f12307209 */ /* 0x000fce0007810000 */
[----:B------:R-:W3:Y:S01]  /*17370*/  MUFU.TANH R24, R24 ;  /* 0x0000001800187308 */ /* 0x000ee20000002400 */
[----:B0-----:R-:W-:-:S07]  /*17380*/  FMNMX.FTZ R50, R61, R50, !PT ;  /* 0x000000323d327209 */ /* 0x001fce0007810000 */
[----:B------:R-:W0:Y:S01]  /*17390*/  MUFU.TANH R77, R68 ;  /* 0x00000044004d7308 */ /* 0x000e220000002400 */
[----:B----4-:R-:W-:-:S07]  /*173a0*/  FMNMX.FTZ R49, R19, R48, !PT ;  /* 0x0000003013317209 */ /* 0x010fce0007810000 */
[----:B------:R-:W4:Y:S01]  /*173b0*/  MUFU.TANH R25, R25 ;  /* 0x0000001900197308 */ /* 0x000f220000002400 */
[----:B--2---:R-:W-:-:S07]  /*173c0*/  FMNMX.FTZ R48, R75, R50, !PT ;  /* 0x000000324b307209 */ /* 0x004fce0007810000 */
[----:B------:R-:W2:Y:S01]  /*173d0*/  MUFU.TANH R69, R69 ;  /* 0x0000004500457308 */ /* 0x000ea20000002400 */
[----:B------:R-:W-:-:S07]  /*173e0*/  FMUL.FTZ R35, R54, R12 ;  /* 0x0000000c36237220 */ /* 0x000fce0000410000 */
[----:B------:R-:W2:Y:S01]  /*173f0*/  MUFU.TANH R26, R26 ;  /* 0x0000001a001a7308 */ /* 0x000ea20000002400 */
[----:B-1----:R-:W-:Y:S01]  /*17400*/  FMNMX.FTZ R54, R65, R48, !PT ;  /* 0x0000003041367209 */ /* 0x002fe20007810000 */
[----:B------:R-:W-:Y:S01]  /*17410*/  FMUL.FTZ R32, R51, R12 ;  /* 0x0000000c33207220 */ /* 0x000fe20000410000 */
[----:B---3--:R-:W-:-:S05]  /*17420*/  FMNMX.FTZ R50, R24, R49, !PT ;  /* 0x0000003118327209 */ /* 0x008fca0007810000 */
[----:B------:R-:W1:Y:S01]  /*17430*/  MUFU.TANH R27, R27 ;  /* 0x0000001b001b7308 */ /* 0x000e620000002400 */
[----:B0-----:R-:W-:Y:S02]  /*17440*/  FMNMX.FTZ R54, R77, R54, !PT ;  /* 0x000000364d367209 */ /* 0x001fe40007810000 */
[----:B----4-:R-:W-:-:S05]  /*17450*/  FMNMX.FTZ R49, R25, R50, !PT ;  /* 0x0000003219317209 */ /* 0x010fca0007810000 */
[----:B------:R-:W0:Y:S01]  /*17460*/  MUFU.TANH R28, R28 ;  /* 0x0000001c001c7308 */ /* 0x000e220000002400 */
[----:B--2---:R-:W-:Y:S01]  /*17470*/  FMNMX.FTZ R57, R69, R54, !PT ;  /* 0x0000003645397209 */ /* 0x004fe20007810000 */
[----:B------:R-:W-:Y:S01]  /*17480*/  FMUL.FTZ R36, R55, R12 ;  /* 0x0000000c37247220 */ /* 0x000fe20000410000 */
[----:B------:R-:W-:-:S05]  /*17490*/  FMNMX.FTZ R50, R26, R49, !PT ;  /* 0x000000311a327209 */ /* 0x000fca0007810000 */
[----:B------:R-:W2:Y:S01]  /*174a0*/  MUFU.TANH R31, R31 ;  /* 0x0000001f001f7308 */ /* 0x000ea20000002400 */
[----:B-1----:R-:W-:Y:S01]  /*174b0*/  FMNMX.FTZ R51, R27, R50, !PT ;  /* 0x000000321b337209 */ /* 0x002fe20007810000 */
[----:B------:R-:W1:Y:S06]  /*174c0*/  SHFL.BFLY PT, R56, R57, 0x2, 0x1f ;  /* 0x0c401f0039387f89 */ /* 0x000e6c00000e0000 */
[----:B------:R-:W3:Y:S01]  /*174d0*/  MUFU.TANH R32, R32 ;  /* 0x0000002000207308 */ /* 0x000ee20000002400 */
[----:B------:R-:W-:Y:S01]  /*174e0*/  FMUL.FTZ R41, R58, R12 ;  /* 0x0000000c3a297220 */ /* 0x000fe20000410000 */
[----:B0-----:R-:W-:-:S06]  /*174f0*/  FMNMX.FTZ R54, R28, R51, !PT ;  /* 0x000000331c367209 */ /* 0x001fcc0007810000 */
[----:B------:R-:W0:Y:S01]  /*17500*/  MUFU.TANH R35, R35 ;  /* 0x0000002300237308 */ /* 0x000e220000002400 */
[----:B------:R-:W-:Y:S01]  /*17510*/  FMUL.FTZ R47, R59, R12 ;  /* 0x0000000c3b2f7220 */ /* 0x000fe20000410000 */
[----:B--2---:R-:W-:-:S06]  /*17520*/  FMNMX.FTZ R51, R31, R54, !PT ;  /* 0x000000361f337209 */ /* 0x004fcc0007810000 */
[----:B------:R-:W2:Y:S01]  /*17530*/  MUFU.TANH R36, R36 ;  /* 0x0000002400247308 */ /* 0x000ea20000002400 */
[----:B------:R-:W-:Y:S01]  /*17540*/  FMUL.FTZ R48, R62, R12 ;  /* 0x0000000c3e307220 */ /* 0x000fe20000410000 */
[----:B---3--:R-:W-:-:S06]  /*17550*/  FMNMX.FTZ R54, R32, R51, !PT ;  /* 0x0000003320367209 */ /* 0x008fcc0007810000 */
        /* <DEDUP_REMOVED lines=10> */
[----:B-1----:R-:W-:Y:S01]  /*17600*/  FMNMX.FTZ R56, R57, R56, !PT ;  /* 0x0000003839387209 */ /* 0x002fe20007810000 */
[----:B------:R-:W-:Y:S01]  /*17610*/  FMUL.FTZ R53, R70, R12 ;  /* 0x0000000c46357220 */ /* 0x000fe20000410000 */
[----:B0-----:R-:W-:-:S05]  /*17620*/  FMNMX.FTZ R55, R47, R54, !PT ;  /* 0x000000362f377209 */ /* 0x001fca0007810000 */
[----:B------:R-:W0:Y:S01]  /*17630*/  MUFU.TANH R50, R50 ;  /* 0x0000003200327308 */ /* 0x000e220000002400 */
[----:B------:R-:W1:Y:S01]  /*17640*/  SHFL.BFLY PT, R63, R56, 0x1, 0x1f ;  /* 0x0c201f00383f7f89 */ /* 0x000e6200000e0000 */
[----:B------:R-:W-:Y:S01]  /*17650*/  FMUL.FTZ R12, R71, R12 ;  /* 0x0000000c470c7220 */ /* 0x000fe20000410000 */
[----:B--2---:R-:W-:-:S05]  /*17660*/  FMNMX.FTZ R54, R48, R55, !PT ;  /* 0x0000003730367209 */ /* 0x004fca0007810000 */
[----:B------:R-:W2:Y:S01]  /*17670*/  MUFU.TANH R51, R51 ;  /* 0x0000003300337308 */ /* 0x000ea20000002400 */
[----:B---3--:R-:W-:-:S07]  /*17680*/  FMNMX.FTZ R55, R49, R54, !PT ;  /* 0x0000003631377209 */ /* 0x008fce0007810000 */
[----:B------:R-:W3:Y:S01]  /*17690*/  MUFU.TANH R53, R53 ;  /* 0x0000003500357308 */ /* 0x000ee20000002400 */
[----:B0-----:R-:W-:-:S07]  /*176a0*/  FMNMX.FTZ R54, R50, R55, !PT ;  /* 0x0000003732367209 */ /* 0x001fce0007810000 */
[----:B------:R-:W0:Y:S01]  /*176b0*/  MUFU.TANH R12, R12 ;  /* 0x0000000c000c7308 */ /* 0x000e220000002400 */
[----:B--2---:R-:W-:Y:S01]  /*176c0*/  FMNMX.FTZ R54, R51, R54, !PT ;  /* 0x0000003633367209 */ /* 0x004fe20007810000 */
[----:B------:R-:W-:Y:S01]  /*176d0*/  IMAD.U32 R58, RZ, RZ, UR4 ;  /* 0x00000004ff3a7e24 */ /* 0x000fe2000f8e00ff */
[----:B-1----:R-:W-:Y:S01]  /*176e0*/  FMNMX.FTZ R63, R56, R63, !PT ;  /* 0x0000003f383f7209 */ /* 0x002fe20007810000 */
        /* <DEDUP_REMOVED lines=16> */
[----:B------:R-:W4:Y:S01]  /*177f0*/  LD.E R55, desc[UR42][R16.64+0x230] ;  /* 0x0002302a10377980 */ /* 0x000f22000c101900 */
[----:B------:R-:W-:Y:S01]  /*17800*/  FADD.FTZ R7, R7, -R71 ;  /* 0x8000004707077221 */ /* 0x000fe20000010000 */
[----:B------:R-:W-:-:S04]  /*17810*/  UIADD3 UR4, UP0, UR37, 0x230, URZ ;  /* 0x0000023025047890 */ /* 0x000fc8000ff1e03f */
[----:B------:R-:W-:Y:S02]  /*17820*/  ULOP3.LUT UR6, UR4, 0x4, URZ, 0xfc, !UPT ;  /* 0x0000000404067892 */ /* 0x000fe4000f8efc3f */
[----:B------:R-:W-:Y:S01]  /*17830*/  UIADD3.X UR5, URZ, UR36, URZ, UP0, !UPT ;  /* 0x000000243f057290 */ /* 0x000fe200087fe43f */
[----:B--2---:R-:W-:Y:S01]  /*17840*/  FMUL.FTZ R54, R56, R7 ;  /* 0x0000000738367220 */ /* 0x004fe20000410000 */
[-C--:B0-----:R-:W-:Y:S01]  /*17850*/  FMUL.FTZ R71, R71, R56.reuse ;  /* 0x0000003847477220 */ /* 0x081fe20000410000 */
[----:B---3--:R-:W-:Y:S01]  /*17860*/  FADD.FTZ R7, R6, -R79 ;  /* 0x8000004f06077221 */ /* 0x008fe20000010000 */
[-C--:B------:R-:W-:Y:S02]  /*17870*/  FMUL.FTZ R79, R79, R56.reuse ;  /* 0x000000384f4f7220 */ /* 0x080fe40000410000 */
[-C--:B------:R-:W-:Y:S01]  /*17880*/  FFMA.FTZ R169, R8, R56.reuse, -R71 ;  /* 0x0000003808a97223 */ /* 0x080fe20000010847 */
[-C--:B------:R-:W-:Y:S01]  /*17890*/  FMUL.FTZ R7, R7, R56.reuse ;  /* 0x0000003807077220 */ /* 0x080fe20000410000 */
[-CC-:B------:R-:W-:Y:S01]  /*178a0*/  FFMA.FTZ R168, R11, R56.reuse, -R79.reuse ;  /* 0x000000380ba87223 */ /* 0x180fe2000001084f */
[-CC-:B------:R-:W-:Y:S01]  /*178b0*/  FFMA.FTZ R57, R10, R56.reuse, -R79.reuse ;  /* 0x000000380a397223 */ /* 0x180fe2000001084f */
[-C--:B------:R-:W-:Y:S01]  /*178c0*/  FFMA.FTZ R232, R30, R56.reuse, -R79 ;  /* 0x000000381ee87223 */ /* 0x080fe2000001084f */
[-C--:B------:R-:W-:Y:S01]  /*178d0*/  FFMA.FTZ R30, R9, R56.reuse, -R71 ;  /* 0x00000038091e7223 */ /* 0x080fe20000010847 */
[----:B------:R-:W-:Y:S01]  /*178e0*/  MUFU.EX2 R54, R54 ;  /* 0x0000003600367308 */ /* 0x000fe20000000800 */
[-C--:B------:R-:W-:Y:S01]  /*178f0*/  FFMA.FTZ R170, R20, R56.reuse, -R79 ;  /* 0x0000003814aa7223 */ /* 0x080fe2000001084f */
[----:B------:R-:W-:-:S06]  /*17900*/  FFMA.FTZ R171, R13, R56, -R71 ;  /* 0x000000380dab7223 */ /* 0x000fcc0000010847 */
[----:B------:R-:W-:Y:S01]  /*17910*/  MUFU.EX2 R7, R7 ;  /* 0x0000000700077308 */ /* 0x000fe20000000800 */
[----:B------:R-:W-:-:S07]  /*17920*/  FFMA.FTZ R59, R21, R56, -R79 ;  /* 0x00000038153b7223 */ /* 0x000fce000001084f */
[----:B------:R-:W4:Y:S01]  /*17930*/  MUFU.EX2 R168, R168 ;  /* 0x000000a800a87308 */ /* 0x000f220000000800 */
[----:B------:R-:W-:-:S07]  /*17940*/  FFMA.FTZ R14, R14, R56, -R71 ;  /* 0x000000380e0e7223 */ /* 0x000fce0000010847 */
[----:B------:R-:W0:Y:S01]  /*17950*/  MUFU.EX2 R169, R169 ;  /* 0x000000a900a97308 */ /* 0x000e220000000800 */
[----:B------:R-:W-:-:S07]  /*17960*/  FFMA.FTZ R231, R29, R56, -R79 ;  /* 0x000000381de77223 */ /* 0x000fce000001084f */
[----:B------:R-:W1:Y:S01]  /*17970*/  MUFU.EX2 R57, R57 ;  /* 0x0000003900397308 */ /* 0x000e620000000800 */
[----:B------:R-:W-:-:S07]  /*17980*/  FFMA.FTZ R229, R15, R56, -R71 ;  /* 0x000000380fe57223 */ /* 0x000fce0000010847 */
[----:B------:R-:W2:Y:S01]  /*17990*/  MUFU.EX2 R30, R30 ;  /* 0x0000001e001e7308 */ /* 0x000ea20000000800 */
[----:B------:R-:W-:-:S07]  /*179a0*/  FFMA.FTZ R230, R18, R56, -R71 ;  /* 0x0000003812e67223 */ /* 0x000fce0000010847 */
[----:B------:R-:W3:Y:S08]  /*179b0*/  MUFU.EX2 R170, R170 ;  /* 0x000000aa00aa7308 */ /* 0x000ef00000000800 */
[----:B------:R-:W3:Y:S01]  /*179c0*/  MUFU.EX2 R171, R171 ;  /* 0x000000ab00ab7308 */ /* 0x000ee20000000800 */
[----:B----4-:R-:W-:Y:S01]  /*179d0*/  FFMA.FTZ R60, R7, R60, R168 ;  /* 0x0000003c073c7223 */ /* 0x010fe200000100a8 */
[----:B------:R-:W-:-:S06]  /*179e0*/  FFMA.FTZ R225, R33, R56, -R79 ;  /* 0x0000003821e17223 */ /* 0x000fcc000001084f */
[----:B------:R-:W4:Y:S01]  /*179f0*/  MUFU.EX2 R59, R59 ;  /* 0x0000003b003b7308 */ /* 0x000f220000000800 */
[----:B0-----:R-:W-:Y:S01]  /*17a00*/  FFMA.FTZ R9, R54, R62, R169 ;  /* 0x0000003e36097223 */ /* 0x001fe200000100a9 */
[----:B------:R-:W-:-:S06]  /*17a10*/  FFMA.FTZ R218, R19, R56, -R71 ;  /* 0x0000003813da7223 */ /* 0x000fcc0000010847 */
[----:B------:R-:W0:Y:S01]  /*17a20*/  MUFU.EX2 R14, R14 ;  /* 0x0000000e000e7308 */ /* 0x000e220000000800 */
[----:B-1----:R-:W-:Y:S01]  /*17a30*/  FADD.FTZ R11, R57, R60 ;  /* 0x0000003c390b7221 */ /* 0x002fe20000010000 */
[----:B------:R-:W-:-:S06]  /*17a40*/  FFMA.FTZ R228, R34, R56, -R79 ;  /* 0x0000003822e47223 */ /* 0x000fcc000001084f */
[----:B------:R-:W1:Y:S01]  /*17a50*/  MUFU.EX2 R231, R231 ;  /* 0x000000e700e77308 */ /* 0x000e620000000800 */
[----:B--2---:R-:W-:Y:S01]  /*17a60*/  FADD.FTZ R6, R30, R9 ;  /* 0x000000091e067221 */ /* 0x004fe20000010000 */
[----:B------:R-:W-:-:S06]  /*17a70*/  FFMA.FTZ R219, R24, R56, -R71 ;  /* 0x0000003818db7223 */ /* 0x000fcc0000010847 */
[----:B------:R-:W2:Y:S01]  /*17a80*/  MUFU.EX2 R229, R229 ;  /* 0x000000e500e57308 */ /* 0x000ea20000000800 */
[----:B---3--:R-:W-:Y:S01]  /*17a90*/  FADD.FTZ R8, R170, R11 ;  /* 0x0000000baa087221 */ /* 0x008fe20000010000 */
[----:B------:R-:W-:-:S06]  /*17aa0*/  FFMA.FTZ R216, R37, R56, -R79 ;  /* 0x0000003825d87223 */ /* 0x000fcc000001084f */
[----:B------:R-:W3:Y:S01]  /*17ab0*/  MUFU.EX2 R232, R232 ;  /* 0x000000e800e87308 */ /* 0x000ee20000000800 */
[----:B------:R-:W-:Y:S01]  /*17ac0*/  FADD.FTZ R9, R171, R6 ;  /* 0x00000006ab097221 */ /* 0x000fe20000010000 */
[----:B------:R-:W-:-:S06]  /*17ad0*/  FFMA.FTZ R214, R25, R56, -R71 ;  /* 0x0000003819d67223 */ /* 0x000fcc0000010847 */
[----:B------:R-:W3:Y:S01]  /*17ae0*/  MUFU.EX2 R230, R230 ;  /* 0x000000e600e67308 */ /* 0x000ee20000000800 */
[----:B----4-:R-:W-:Y:S01]  /*17af0*/  FADD.FTZ R8, R59, R8 ;  /* 0x000000083b087221 */ /* 0x010fe20000010000 */
[----:B------:R-:W-:-:S06]  /*17b00*/  FFMA.FTZ R217, R38, R56, -R79 ;  /* 0x0000003826d97223 */ /* 0x000fcc000001084f */
[----:B------:R-:W4:Y:S01]  /*17b10*/  MUFU.EX2 R225, R225 ;  /* 0x000000e100e17308 */ /* 0x000f220000000800 */
[----:B0-----:R-:W-:Y:S01]  /*17b20*/  FADD.FTZ R6, R14, R9 ;  /* 0x000000090e067221 */ /* 0x001fe20000010000 */
        /* <DEDUP_REMOVED lines=57> */
[----:B--2---:R-:W-:-:S06]  /*17ec0*/  FADD.FTZ R9, R206, R9 ;  /* 0x00000009ce097221 */ /* 0x004fcc0000010000 */
[----:B------:R-:W1:Y:S01]  /*17ed0*/  MUFU.EX2 R198, R198 ;  /* 0x000000c600c67308 */ /* 0x000e620000000800 */
[-C--:B------:R-:W-:Y:S01]  /*17ee0*/  FFMA.FTZ R194, R61, R56.reuse, -R79 ;  /* 0x000000383dc27223 */ /* 0x080fe2000001084f */
[----:B------:R-:W-:-:S06]  /*17ef0*/  FFMA.FTZ R191, R49, R56, -R71 ;  /* 0x0000003831bf7223 */ /* 0x000fcc0000010847 */
[----:B------:R-:W2:Y:S01]  /*17f00*/  MUFU.EX2 R196, R196 ;  /* 0x000000c400c47308 */ /* 0x000ea20000000800 */
[----:B---3--:R-:W-:Y:S01]  /*17f10*/  FADD.FTZ R11, R203, R6 ;  /* 0x00000006cb0b7221 */ /* 0x008fe20000010000 */
[----:B------:R-:W-:-:S06]  /*17f20*/  FADD.FTZ R9, R200, R9 ;  /* 0x00000009c8097221 */ /* 0x000fcc0000010000 */
[----:B------:R-:W3:Y:S01]  /*17f30*/  MUFU.EX2 R199, R199 ;  /* 0x000000c700c77308 */ /* 0x000ee20000000800 */
[-C--:B------:R-:W-:Y:S01]  /*17f40*/  FFMA.FTZ R187, R75, R56.reuse, -R79 ;  /* 0x000000384bbb7223 */ /* 0x080fe2000001084f */
[----:B------:R-:W-:-:S06]  /*17f50*/  FFMA.FTZ R185, R50, R56, -R71 ;  /* 0x0000003832b97223 */ /* 0x000fcc0000010847 */
[----:B------:R-:W3:Y:S01]  /*17f60*/  MUFU.EX2 R197, R197 ;  /* 0x000000c500c57308 */ /* 0x000ee20000000800 */
[----:B----4-:R-:W-:Y:S01]  /*17f70*/  FADD.FTZ R11, R204, R11 ;  /* 0x0000000bcc0b7221 */ /* 0x010fe20000010000 */
[----:B0-----:R-:W-:-:S06]  /*17f80*/  FADD.FTZ R9, R202, R9 ;  /* 0x00000009ca097221 */ /* 0x001fcc0000010000 */
[----:B------:R-:W0:Y:S01]  /*17f90*/  MUFU.EX2 R195, R195 ;  /* 0x000000c300c37308 */ /* 0x000e220000000800 */
[-C--:B------:R-:W-:Y:S01]  /*17fa0*/  FFMA.FTZ R189, R65, R56.reuse, -R79 ;  /* 0x0000003841bd7223 */ /* 0x080fe2000001084f */
[----:B------:R-:W-:-:S06]  /*17fb0*/  FFMA.FTZ R186, R51, R56, -R71 ;  /* 0x0000003833ba7223 */ /* 0x000fcc0000010847 */
[----:B------:R-:W4:Y:S01]  /*17fc0*/  MUFU.EX2 R190, R190 ;  /* 0x000000be00be7308 */ /* 0x000f220000000800 */
        /* <DEDUP_REMOVED lines=12> */
[----:B0-----:R-:W-:Y:S01]  /*18090*/  FADD.FTZ R11, R195, R6 ;  /* 0x00000006c30b7221 */ /* 0x001fe20000010000 */
[----:B----4-:R-:W-:-:S06]  /*180a0*/  FADD.FTZ R6, R190, R9 ;  /* 0x00000009be067221 */ /* 0x010fcc0000010000 */
[----:B------:R-:W0:Y:S08]  /*180b0*/  MUFU.EX2 R189, R189 ;  /* 0x000000bd00bd7308 */ /* 0x000e300000000800 */
[----:B------:R-:W4:Y:S01]  /*180c0*/  MUFU.EX2 R186, R186 ;  /* 0x000000ba00ba7308 */ /* 0x000f220000000800 */
[----:B-1----:R-:W-:Y:S01]  /*180d0*/  FADD.FTZ R8, R194, R11 ;  /* 0x0000000bc2087221 */ /* 0x002fe20000010000 */
[----:B--2---:R-:W-:-:S06]  /*180e0*/  FADD.FTZ R6, R191, R6 ;  /* 0x00000006bf067221 */ /* 0x004fcc0000010000 */
[----:B------:R-:W1:Y:S08]  /*180f0*/  MUFU.EX2 R20, R20 ;  /* 0x0000001400147308 */ /* 0x000e700000000800 */
[----:B------:R-:W2:Y:S01]  /*18100*/  MUFU.EX2 R18, R18 ;  /* 0x0000001200127308 */ /* 0x000ea20000000800 */
[----:B---3--:R-:W-:Y:S01]  /*18110*/  FADD.FTZ R8, R187, R8 ;  /* 0x00000008bb087221 */ /* 0x008fe20000010000 */
[----:B------:R-:W-:-:S06]  /*18120*/  FADD.FTZ R9, R185, R6 ;  /* 0x00000006b9097221 */ /* 0x000fcc0000010000 */
[----:B------:R-:W3:Y:S08]  /*18130*/  MUFU.EX2 R21, R21 ;  /* 0x0000001500157308 */ /* 0x000ef00000000800 */
[----:B------:R-:W3:Y:S01]  /*18140*/  MUFU.EX2 R19, R19 ;  /* 0x0000001300137308 */ /* 0x000ee20000000800 */
[----:B0-----:R-:W-:Y:S01]  /*18150*/  FADD.FTZ R11, R189, R8 ;  /* 0x00000008bd0b7221 */ /* 0x001fe20000010000 */
[----:B----4-:R-:W-:-:S03]  /*18160*/  FADD.FTZ R9, R186, R9 ;  /* 0x00000009ba097221 */ /* 0x010fc60000010000 */
[----:B-1----:R-:W-:Y:S01]  /*18170*/  FADD.FTZ R6, R20, R11 ;  /* 0x0000000b14067221 */ /* 0x002fe20000010000 */
[----:B--2---:R-:W-:Y:S01]  /*18180*/  FADD.FTZ R8, R18, R9 ;  /* 0x0000000912087221 */ /* 0x004fe20000010000 */
[----:B------:R-:W-:Y:S01]  /*18190*/  FMUL.FTZ R55, R7, R55 ;  /* 0x0000003707377220 */ /* 0x000fe20000410000 */
[----:B------:R-:W-:Y:S02]  /*181a0*/  IMAD.U32 R10, RZ, RZ, UR6 ;  /* 0x00000006ff0a7e24 */ /* 0x000fe4000f8e00ff */
[----:B---3--:R-:W-:Y:S01]  /*181b0*/  FADD.FTZ R9, R21, R6 ;  /* 0x0000000615097221 */ /* 0x008fe20000010000 */
[----:B------:R-:W-:Y:S01]  /*181c0*/  IMAD.U32 R11, RZ, RZ, UR5 ;  /* 0x00000005ff0b7e24 */ /* 0x000fe2000f8e00ff */
[----:B------:R-:W-:Y:S01]  /*181d0*/  ST.E desc[UR42][R16.64+0x230], R55 ;  /* 0x0002303710007985 */ /* 0x000fe2000c10192a */
[----:B------:R-:W-:-:S03]  /*181e0*/  FADD.FTZ R13, R19, R8 ;  /* 0x00000008130d7221 */ /* 0x000fc60000010000 */
[----:B------:R-:W-:Y:S04]  /*181f0*/  ST.E desc[UR42][R16.64+0x450], R9 ;  /* 0x0004500910007985 */ /* 0x000fe8000c10192a */
[----:B------:R0:W-:Y:S04]  /*18200*/  ST.E desc[UR42][R16.64+0x454], R13 ;  /* 0x0004540d10007985 */ /* 0x0001e8000c10192a */
[----:B------:R-:W2:Y:S02]  /*18210*/  LD.E R6, desc[UR42][R10.64] ;  /* 0x0000002a0a067980 */ /* 0x000ea4000c101900 */
[----:B--2---:R-:W-:-:S05]  /*18220*/  FMUL.FTZ R15, R7, R6 ;  /* 0x00000006070f7220 */ /* 0x004fca0000410000 */
[----:B------:R1:W-:Y:S04]  /*18230*/  ST.E desc[UR42][R10.64], R15 ;  /* 0x0000000f0a007985 */ /* 0x0003e8000c10192a */
[----:B------:R-:W0:Y:S04]  /*18240*/  LD.E R8, desc[UR42][R16.64+0x244] ;  /* 0x0002442a10087980 */ /* 0x000e28000c101900 */
[----:B------:R-:W2:Y:S04]  /*18250*/  LD.E R6, desc[UR42][R16.64+0x240] ;  /* 0x0002402a10067980 */ /* 0x000ea8000c101900 */
[----:B------:R-:W3:Y:S04]  /*18260*/  LD.E R144, desc[UR42][R16.64+0x424] ;  /* 0x0004242a10907980 */ /* 0x000ee8000c101900 */
[----:B------:R-:W1:Y:S04]  /*18270*/  LD.E R12, desc[UR42][R16.64+0x250] ;  /* 0x0002502a100c7980 */ /* 0x000e68000c101900 */
        /* <DEDUP_REMOVED lines=58> */
[----:B------:R-:W-:Y:S01]  /*18620*/  ULOP3.LUT UR6, UR4, 0x8, URZ, 0xfc, !UPT ;  /* 0x0000000804067892 */ /* 0x000fe2000f8efc3f */
[C---:B0-----:R-:W-:Y:S01]  /*18630*/  FMUL.FTZ R13, R7.reuse, R8 ;  /* 0x00000008070d7220 */ /* 0x041fe20000410000 */
[----:B--2---:R-:W-:-:S04]  /*18640*/  FMUL.FTZ R9, R7, R6 ;  /* 0x0000000607097220 */ /* 0x004fc80000410000 */
[----:B------:R0:W-:Y:S01]  /*18650*/  ST.E desc[UR42][R16.64+0x244], R13 ;  /* 0x0002440d10007985 */ /* 0x0001e2000c10192a */
[----:B---3--:R-:W-:-:S03]  /*18660*/  FMUL.FTZ R33, R7, R144 ;  /* 0x0000009007217220 */ /* 0x008fc60000410000 */
[----:B------:R2:W-:Y:S01]  /*18670*/  ST.E desc[UR42][R16.64+0x240], R9 ;  /* 0x0002400910007985 */ /* 0x0005e2000c10192a */
[C---:B-1----:R-:W-:Y:S01]  /*18680*/  FMUL.FTZ R15, R7.reuse, R12 ;  /* 0x0000000c070f7220 */ /* 0x042fe20000410000 */
[C---:B----4-:R-:W-:Y:S01]  /*18690*/  FMUL.FTZ R25, R7.reuse, R24 ;  /* 0x0000001807197220 */ /* 0x050fe20000410000 */
[C---:B------:R-:W-:Y:S01]  /*186a0*/  FMUL.FTZ R27, R7.reuse, R26 ;  /* 0x0000001a071b7220 */ /* 0x040fe20000410000 */
[C---:B0-----:R-:W-:Y:S01]  /*186b0*/  FMUL.FTZ R13, R7.reuse, R36 ;  /* 0x00000024070d7220 */ /* 0x041fe20000410000 */
[C---:B--2---:R-:W-:Y:S01]  /*186c0*/  FMUL.FTZ R9, R7.reuse, R34 ;  /* 0x0000002207097220 */ /* 0x044fe20000410000 */
[----:B------:R0:W-:Y:S01]  /*186d0*/  ST.E desc[UR42][R16.64+0x424], R33 ;  /* 0x0004242110007985 */ /* 0x0001e2000c10192a */
[----:B------:R-:W-:-:S03]  /*186e0*/  FMUL.FTZ R29, R7, R28 ;  /* 0x0000001c071d7220 */ /* 0x000fc60000410000 */
[----:B------:R1:W-:Y:S01]  /*186f0*/  ST.E desc[UR42][R16.64+0x250], R15 ;  /* 0x0002500f10007985 */ /* 0x0003e2000c10192a */
[----:B------:R-:W-:-:S03]  /*18700*/  FMUL.FTZ R31, R7, R32 ;  /* 0x00000020071f7220 */ /* 0x000fc60000410000 */
[----:B------:R2:W-:Y:S04]  /*18710*/  ST.E desc[UR42][R16.64+0x254], R25 ;  /* 0x0002541910007985 */ /* 0x0005e8000c10192a */
[----:B------:R3:W-:Y:S01]  /*18720*/  ST.E desc[UR42][R16.64+0x260], R27 ;  /* 0x0002601b10007985 */ /* 0x0007e2000c10192a */
[C---:B0-----:R-:W-:Y:S01]  /*18730*/  FMUL.FTZ R33, R7.reuse, R38 ;  /* 0x0000002607217220 */ /* 0x041fe20000410000 */
[C---:B------:R-:W-:Y:S02]  /*18740*/  FMUL.FTZ R35, R7.reuse, R40 ;  /* 0x0000002807237220 */ /* 0x040fe40000410000 */
        /* <DEDUP_REMOVED lines=79> */
[----:B------:R0:W-:Y:S01]  /*18c40*/  ST.E desc[UR42][R16.64+0x394], R15 ;  /* 0x0003940f10007985 */ /* 0x0001e2000c10192a */
[C---:B------:R-:W-:Y:S01]  /*18c50*/  FMUL.FTZ R37, R7.reuse, R142 ;  /* 0x0000008e07257220 */ /* 0x040fe20000410000 */
[----:B------:R-:W-:Y:S02]  /*18c60*/  IMAD.U32 R8, RZ, RZ, UR6 ;  /* 0x00000006ff087e24 */ /* 0x000fe4000f8e00ff */
        /* <DEDUP_REMOVED lines=15> */
[----:B---3--:R-:W-:Y:S01]  /*18d60*/  FMUL.FTZ R13, R7, R136 ;  /* 0x00000088070d7220 */ /* 0x008fe20000410000 */
[----:B0-----:R-:W-:Y:S01]  /*18d70*/  IMAD.U32 R9, RZ, RZ, UR5 ;  /* 0x00000005ff097e24 */ /* 0x001fe2000f8e00ff */
[----:B------:R0:W-:Y:S04]  /*18d80*/  ST.E desc[UR42][R16.64+0x3e0], R15 ;  /* 0x0003e00f10007985 */ /* 0x0001e8000c10192a */
[----:B------:R1:W-:Y:S04]  /*18d90*/  ST.E desc[UR42][R16.64+0x3e4], R25 ;  /* 0x0003e41910007985 */ /* 0x0003e8000c10192a */
[----:B------:R-:W-:Y:S04]  /*18da0*/  ST.E desc[UR42][R16.64+0x3f0], R29 ;  /* 0x0003f01d10007985 */ /* 0x000fe8000c10192a */
[----:B------:R-:W-:Y:S04]  /*18db0*/  ST.E desc[UR42][R16.64+0x3f4], R31 ;  /* 0x0003f41f10007985 */ /* 0x000fe8000c10192a */
[----:B------:R-:W-:Y:S04]  /*18dc0*/  ST.E desc[UR42][R16.64+0x400], R27 ;  /* 0x0004001b10007985 */ /* 0x000fe8000c10192a */
[----:B------:R2:W-:Y:S04]  /*18dd0*/  ST.E desc[UR42][R16.64+0x404], R13 ;  /* 0x0004040d10007985 */ /* 0x0005e8000c10192a */
[----:B------:R3:W-:Y:S04]  /*18de0*/  ST.E desc[UR42][R16.64+0x410], R33 ;  /* 0x0004102110007985 */ /* 0x0007e8000c10192a */
[----:B------:R4:W-:Y:S04]  /*18df0*/  ST.E desc[UR42][R16.64+0x414], R35 ;  /* 0x0004142310007985 */ /* 0x0009e8000c10192a */
[----:B------:R-:W-:Y:S04]  /*18e00*/  ST.E desc[UR42][R16.64+0x420], R37 ;  /* 0x0004202510007985 */ /* 0x000fe8000c10192a */
[----:B0-----:R-:W2:Y:S01]  /*18e10*/  LD.E R15, desc[UR42][R8.64] ;  /* 0x0000002a080f7980 */ /* 0x001ea2000c101900 */
[----:B------:R-:W-:Y:S01]  /*18e20*/  ULOP3.LUT UR4, UR4, 0xc, URZ, 0xfc, !UPT ;  /* 0x0000000c04047892 */ /* 0x000fe2000f8efc3f */
[----:B------:R-:W-:-:S05]  /*18e30*/  IMAD.U32 R7, RZ, RZ, UR5 ;  /* 0x00000005ff077e24 */ /* 0x000fca000f8e00ff */
[----:B------:R-:W-:Y:S02]  /*18e40*/  IMAD.U32 R6, RZ, RZ, UR4 ;  /* 0x00000004ff067e24 */ /* 0x000fe4000f8e00ff */
[----:B--2---:R-:W-:-:S05]  /*18e50*/  FMUL.FTZ R15, R54, R15 ;  /* 0x0000000f360f7220 */ /* 0x004fca0000410000 */
[----:B------:R0:W-:Y:S04]  /*18e60*/  ST.E desc[UR42][R8.64], R15 ;  /* 0x0000000f08007985 */ /* 0x0001e8000c10192a */
[----:B-1----:R-:W2:Y:S02]  /*18e70*/  LD.E R25, desc[UR42][R6.64] ;  /* 0x0000002a06197980 */ /* 0x002ea4000c101900 */
[----:B--2---:R-:W-:-:S05]  /*18e80*/  FMUL.FTZ R25, R54, R25 ;  /* 0x0000001936197220 */ /* 0x004fca0000410000 */
[----:B------:R1:W-:Y:S04]  /*18e90*/  ST.E desc[UR42][R6.64], R25 ;  /* 0x0000001906007985 */ /* 0x0003e8000c10192a */
[----:B------:R-:W2:Y:S04]  /*18ea0*/  LD.E R147, desc[UR42][R16.64+0x42c] ;  /* 0x00042c2a10937980 */ /* 0x000ea8000c101900 */
[----:B------:R-:W2:Y:S04]  /*18eb0*/  LD.E R13, desc[UR42][R16.64+0x248] ;  /* 0x0002482a100d7980 */ /* 0x000ea8000c101900 */
[----:B------:R-:W2:Y:S04]  /*18ec0*/  LD.E R27, desc[UR42][R16.64+0x24c] ;  /* 0x00024c2a101b7980 */ /* 0x000ea8000c101900 */
[----:B------:R-:W2:Y:S04]  /*18ed0*/  LD.E R29, desc[UR42][R16.64+0x258] ;  /* 0x0002582a101d7980 */ /* 0x000ea8000c101900 */
[----:B------:R-:W2:Y:S04]  /*18ee0*/  LD.E R31, desc[UR42][R16.64+0x25c] ;  /* 0x00025c2a101f7980 */ /* 0x000ea8000c101900 */
[----:B---3--:R-:W3:Y:S04]  /*18ef0*/  LD.E R33, desc[UR42][R16.64+0x268] ;  /* 0x0002682a10217980 */ /* 0x008ee8000c101900 */
[----:B----4-:R-:W4:Y:S04]  /*18f00*/  LD.E R35, desc[UR42][R16.64+0x26c] ;  /* 0x00026c2a10237980 */ /* 0x010f28000c101900 */
[----:B0-----:R-:W4:Y:S04]  /*18f10*/  LD.E R15, desc[UR42][R16.64+0x278] ;  /* 0x0002782a100f7980 */ /* 0x001f28000c101900 */
[----:B------:R-:W4:Y:S04]  /*18f20*/  LD.E R37, desc[UR42][R16.64+0x27c] ;  /* 0x00027c2a10257980 */ /* 0x000f28000c101900 */
[----:B------:R-:W4:Y:S04]  /*18f30*/  LD.E R39, desc[UR42][R16.64+0x288] ;  /* 0x0002882a10277980 */ /* 0x000f28000c101900 */
[----:B-1----:R-:W4:Y:S04]  /*18f40*/  LD.E R25, desc[UR42][R16.64+0x28c] ;  /* 0x00028c2a10197980 */ /* 0x002f28000c101900 */
        /* <DEDUP_REMOVED lines=51> */
[C---:B--2---:R-:W-:Y:S01]  /*19280*/  FMUL.FTZ R147, R54.reuse, R147 ;  /* 0x0000009336937220 */ /* 0x044fe20000410000 */
[C---:B------:R-:W-:Y:S01]  /*19290*/  FMUL.FTZ R13, R54.reuse, R13 ;  /* 0x0000000d360d7220 */ /* 0x040fe20000410000 */
[C---:B------:R-:W-:Y:S01]  /*192a0*/  FMUL.FTZ R27, R54.reuse, R27 ;  /* 0x0000001b361b7220 */ /* 0x040fe20000410000 */
[C---:B------:R-:W-:Y:S01]  /*192b0*/  FMUL.FTZ R29, R54.reuse, R29 ;  /* 0x0000001d361d7220 */ /* 0x040fe20000410000 */
[C---:B------:R-:W-:Y:S01]  /*192c0*/  FMUL.FTZ R31, R54.reuse, R31 ;  /* 0x0000001f361f7220 */ /* 0x040fe20000410000 */
[C---:B---3--:R-:W-:Y:S01]  /*192d0*/  FMUL.FTZ R33, R54.reuse, R33 ;  /* 0x0000002136217220 */ /* 0x048fe20000410000 */
[C---:B----4-:R-:W-:Y:S01]  /*192e0*/  FMUL.FTZ R35, R54.reuse, R35 ;  /* 0x0000002336237220 */ /* 0x050fe20000410000 */
        /* <DEDUP_REMOVED lines=118> */
[----:B0-----:R-:W2:Y:S04]  /*19a50*/  LD.E R27, desc[UR42][R16.64+0x230] ;  /* 0x0002302a101b7980 */ /* 0x001ea8000c101900 */
[----:B-1----:R-:W4:Y:S04]  /*19a60*/  LD.E R15, desc[UR42][R2.64] ;  /* 0x0000002a020f7980 */ /* 0x002f28000c101900 */
[----:B------:R-:W4:Y:S04]  /*19a70*/  LD.E.64 R12, desc[UR42][R16.64+0xa8] ;  /* 0x0000a82a100c7980 */ /* 0x000f28000c101b00 */
[----:B--2---:R0:W-:Y:S04]  /*19a80*/  ST.E desc[UR42][R16.64+0x230], R27 ;  /* 0x0002301b10007985 */ /* 0x0041e8000c10192a */
[----:B------:R-:W2:Y:S04]  /*19a90*/  LD.E R29, desc[UR42][R10.64] ;  /* 0x0000002a0a1d7980 */ /* 0x000ea8000c101900 */
[----:B--2---:R1:W-:Y:S04]  /*19aa0*/  ST.E desc[UR42][R10.64], R29 ;  /* 0x0000001d0a007985 */ /* 0x0043e8000c10192a */
[----:B------:R-:W2:Y:S04]  /*19ab0*/  LD.E R31, desc[UR42][R8.64] ;  /* 0x0000002a081f7980 */ /* 0x000ea8000c101900 */
[----:B--2---:R2:W-:Y:S04]  /*19ac0*/  ST.E desc[UR42][R8.64], R31 ;  /* 0x0000001f08007985 */ /* 0x0045e8000c10192a */
[----:B------:R-:W3:Y:S04]  /*19ad0*/  LD.E R33, desc[UR42][R6.64] ;  /* 0x0000002a06217980 */ /* 0x000ee8000c101900 */
[----:B---3--:R3:W-:Y:S04]  /*19ae0*/  ST.E desc[UR42][R6.64], R33 ;  /* 0x0000002106007985 */ /* 0x0087e8000c10192a */
[----:B------:R-:W4:Y:S04]  /*19af0*/  LD.E R35, desc[UR42][R16.64+0x240] ;  /* 0x0002402a10237980 */ /* 0x000f28000c101900 */
[----:B------:R-:W4:Y:S04]  /*19b00*/  LD.E R37, desc[UR42][R16.64+0x244] ;  /* 0x0002442a10257980 */ /* 0x000f28000c101900 */
[----:B------:R-:W4:Y:S04]  /*19b10*/  LD.E R25, desc[UR42][R16.64+0x248] ;  /* 0x0002482a10197980 */ /* 0x000f28000c101900 */
[----:B0-----:R-:W4:Y:S04]  /*19b20*/  LD.E R27, desc[UR42][R16.64+0x24c] ;  /* 0x00024c2a101b7980 */ /* 0x001f28000c101900 */
[----:B-1----:R-:W4:Y:S04]  /*19b30*/  LD.E R29, desc[UR42][R16.64+0x250] ;  /* 0x0002502a101d7980 */ /* 0x002f28000c101900 */
[----:B------:R-:W4:Y:S04]  /*19b40*/  LD.E R39, desc[UR42][R16.64+0x254] ;  /* 0x0002542a10277980 */ /* 0x000f28000c101900 */
[----:B--2---:R-:W2:Y:S04]  /*19b50*/  LD.E R31, desc[UR42][R16.64+0x258] ;  /* 0x0002582a101f7980 */ /* 0x004ea8000c101900 */
        /* <DEDUP_REMOVED lines=69> */
[----:B------:R1:W-:Y:S04]  /*19fb0*/  ST.E desc[UR42][R16.64+0x244], R37 ;  /* 0x0002442510007985 */ /* 0x0003e8000c10192a */
[----:B------:R-:W4:Y:S04]  /*19fc0*/  LD.E R50, desc[UR42][R16.64+0x374] ;  /* 0x0003742a10327980 */ /* 0x000f28000c101900 */
[----:B0-----:R-:W4:Y:S04]  /*19fd0*/  LD.E R35, desc[UR42][R16.64+0x270] ;  /* 0x0002702a10237980 */ /* 0x001f28000c101900 */
        /* <DEDUP_REMOVED lines=169> */
[----:B0-----:R-:W4:Y:S01]  /*1aa70*/  LDL R24, [R1+0x88] ;  /* 0x0000880001187983 */ /* 0x001f220000100800 */
[----:B------:R-:W-:-:S02]  /*1aa80*/  F2FP.BF16.F32.PACK_AB R168, R57, R168 ;  /* 0x000000a839a8723e */ /* 0x000fc400000010ff */
[----:B------:R-:W-:Y:S01]  /*1aa90*/  F2FP.BF16.F32.PACK_AB R169, R30, R169 ;  /* 0x000000a91ea9723e */ /* 0x000fe200000010ff */
[----:B-1----:R-:W4:Y:S01]  /*1aaa0*/  LD.E R28, desc[UR42][R16.64+0x240] ;  /* 0x0002402a101c7980 */ /* 0x002f22000c101900 */
[----:B------:R-:W-:-:S03]  /*1aab0*/  F2FP.BF16.F32.PACK_AB R170, R59, R170 ;  /* 0x000000aa3baa723e */ /* 0x000fc600000010ff */
[----:B------:R-:W4:Y:S04]  /*1aac0*/  LD.E R29, desc[UR42][R16.64+0x244] ;  /* 0x0002442a101d7980 */ /* 0x000f28000c101900 */
[----:B------:R-:W4:Y:S04]  /*1aad0*/  LD.E R30, desc[UR42][R16.64+0x248] ;  /* 0x0002482a101e7980 */ /* 0x000f28000c101900 */
[----:B------:R-:W4:Y:S04]  /*1aae0*/  LD.E R31, desc[UR42][R16.64+0x24c] ;  /* 0x00024c2a101f7980 */ /* 0x000f28000c101900 */
        /* <DEDUP_REMOVED lines=127> */
[----:B------:R-:W-:Y:S02]  /*1b2e0*/  R2UR UR6, R12 ;  /* 0x000000000c0672ca */ /* 0x000fe400000e0000 */
        /* <DEDUP_REMOVED lines=833> */
[----:B------:R-:W4:Y:S04]  /*1e700*/  LD.E R13, desc[UR42][R16.64+0x230] ;  /* 0x0002302a100d7980 */ /* 0x000f28000c101900 */
[----:B----4-:R4:W-:Y:S04]  /*1e710*/  ST.E desc[UR42][R16.64+0x230], R13 ;  /* 0x0002300d10007985 */ /* 0x0109e8000c10192a */
[----:B------:R-:W2:Y:S04]  /*1e720*/  LD.E R15, desc[UR42][R10.64] ;  /* 0x0000002a0a0f7980 */ /* 0x000ea8000c101900 */
[----:B--2---:R2:W-:Y:S04]  /*1e730*/  ST.E desc[UR42][R10.64], R15 ;  /* 0x0000000f0a007985 */ /* 0x0045e8000c10192a */
        /* <DEDUP_REMOVED lines=8> */
[----:B------:R-:W4:Y:S04]  /*1e7c0*/  LD.E R13, desc[UR42][R16.64+0x250] ;  /* 0x0002502a100d7980 */ /* 0x000f28000c101900 */
[----:B------:R-:W4:Y:S04]  /*1e7d0*/  LD.E R33, desc[UR42][R16.64+0x254] ;  /* 0x0002542a10217980 */ /* 0x000f28000c101900 */
[----:B--2---:R-:W2:Y:S04]  /*1e7e0*/  LD.E R11, desc[UR42][R16.64+0x258] ;  /* 0x0002582a100b7980 */ /* 0x004ea8000c101900 */
[----:B------:R-:W2:Y:S04]  /*1e7f0*/  LD.E R15, desc[UR42][R16.64+0x25c] ;  /* 0x00025c2a100f7980 */ /* 0x000ea8000c101900 */
        /* <DEDUP_REMOVED lines=248> */
.L_x_12973:
[----:B------:R-:W-:Y:S05]  /*1f780*/  BSYNC B0 ;  /* 0x0000000000007941 */ /* 0x000fea0003800000 */
.L_x_12972:
[----:B------:R-:W-:Y:S05]  /*1f790*/  @P0 BRA `(.L_x_12974) ;  /* 0xffffff6000480947 */ /* 0x000fea000383ffff */
[----:B01----:R-:W-:-:S07]  /*1f7a0*/  IMAD.MOV.U32 R0, RZ, RZ, R5 ;  /* 0x000000ffff007224 */ /* 0x003fce00078e0005 */
.L_x_12957:
[----:B------:R-:W-:-:S13]  /*1f7b0*/  ISETP.GE.AND P0, PT, R0, R165, PT ;  /* 0x000000a50000720c */ /* 0x000fda0003f06270 */
[----:B------:R-:W-:Y:S05]  /*1f7c0*/  @!P0 BRA `(.L_x_12975) ;  /* 0x000000b000d08947 */ /* 0x000fea0003800000 */
[----:B------:R0:W5:Y:S02]  /*1f7d0*/  LDL.64 R2, [R1+0x178] ;  /* 0x0001780001027983 */ /* 0x0001640000100a00 */
.L_x_13002:
        /* <DEDUP_REMOVED lines=21> */
.L_x_12977:
[----:B------:R-:W-:Y:S05]  /*1f930*/  BSYNC B0 ;  /* 0x0000000000007941 */ /* 0x000fea0003800000 */
.L_x_12976:
        /* <DEDUP_REMOVED lines=13> */
.L_x_12979:
[----:B------:R-:W-:Y:S05]  /*1fa10*/  BSYNC B0 ;  /* 0x0000000000007941 */ /* 0x000fea0003800000 */
.L_x_12978:
        /* <DEDUP_REMOVED lines=8> */
.L_x_12981:
[----:B------:R-:W-:Y:S05]  /*1faa0*/  BSYNC B0 ;  /* 0x0000000000007941 */ /* 0x000fea0003800000 */
.L_x_12980:
[----:B-1---5:R-:W2:Y:S04]  /*1fab0*/  LD.E R7, desc[UR42][R2.64] ;  /* 0x0000002a02077980 */ /* 0x022ea8000c101900 */
[----:B------:R-:W2:Y:S01]  /*1fac0*/  LDL.64 R10, [R1+0xa0] ;  /* 0x0000a000010a7983 */ /* 0x000ea20000100a00 */
[----:B------:R-:W-:Y:S05]  /*1fad0*/  WARPSYNC.ALL ;  /* 0x0000000000007948 */ /* 0x000fea0003800000 */
[----:B------:R-:W3:Y:S04]  /*1fae0*/  LDL.64 R4, [R1+0x98] ;  /* 0x0000980001047983 */ /* 0x000ee80000100a00 */
[----:B------:R-:W4:Y:S04]  /*1faf0*/  LDL.64 R8, [R1+0x98] ;  /* 0x0000980001087983 */ /* 0x000f280000100a00 */
        /* <DEDUP_REMOVED lines=8> */
[----:B------:R-:W-:Y:S01]  /*1fb80*/  VIADD R10, R6, 0x2 ;  /* 0x00000002060a7836 */ /* 0x000fe20000000000 */
[----:B------:R1:W-:Y:S01]  /*1fb90*/  STL [R1+0x80], RZ ;  /* 0x000080ff01007387 */ /* 0x0003e20000100800 */
[----:B---3--:R-:W-:Y:S02]  /*1fba0*/  R2UR UR4, R4 ;  /* 0x00000000040472ca */ /* 0x008fe400000e0000 */
[----:B------:R-:W-:-:S13]  /*1fbb0*/  R2UR UR5, R5 ;  /* 0x00000000050572ca */ /* 0x000fda00000e0000 */
[----:B------:R-:W-:Y:S01]  /*1fbc0*/  HGMMA.64x96x16.F32.BF16 R24, gdesc[UR4], RZ, !UPT, gsb0 ;  /* 0x01600000041879f0 */ /* 0x000fe2000c0018ff */
[----:B----4-:R-:W-:Y:S02]  /*1fbd0*/  VIADD R8, R8, 0x2 ;  /* 0x0000000208087836 */ /* 0x010fe40000000000 */
[----:B------:R-:W-:Y:S01]  /*1fbe0*/  IMAD.MOV.U32 R4, RZ, RZ, 0x1 ;  /* 0x00000001ff047424 */ /* 0x000fe200078e00ff */
[----:B------:R-:W-:Y:S02]  /*1fbf0*/  R2UR UR6, R10 ;  /* 0x000000000a0672ca */ /* 0x000fe400000e0000 */
[----:B------:R-:W-:Y:S02]  /*1fc00*/  R2UR UR7, R11 ;  /* 0x000000000b0772ca */ /* 0x000fe400000e0000 */
[----:B------:R-:W-:Y:S02]  /*1fc10*/  R2UR UR4, R8 ;  /* 0x00000000080472ca */ /* 0x000fe400000e0000 */
[----:B------:R-:W-:Y:S01]  /*1fc20*/  R2UR UR5, R9 ;  /* 0x00000000090572ca */ /* 0x000fe200000e0000 */
[----:B------:R1:W-:Y:S04]  /*1fc30*/  STL [R1+0x80], R4 ;  /* 0x0000800401007387 */ /* 0x0003e80000100800 */
[----:B------:R1:W-:Y:S04]  /*1fc40*/  STL [R1+0x80], R4 ;  /* 0x0000800401007387 */ /* 0x0003e80000100800 */
[----:B------:R1:W-:Y:S04]  /*1fc50*/  STL [R1+0x80], R4 ;  /* 0x0000800401007387 */ /* 0x0003e80000100800 */
[----:B------:R1:W-:Y:S01]  /*1fc60*/  STL [R1+0x80], R4 ;  /* 0x0000800401007387 */ /* 0x0003e20000100800 */
[----:B------:R-:W-:-:S03]  /*1fc70*/  WARPGROUP.DEPBAR.LE gsb0, 0x0 ;  /* 0x00008000000079c5 */ /* 0x000fc60000010000 */
[----:B------:R1:W5:Y:S04]  /*1fc80*/  LD.E R5, desc[UR42][R2.64] ;  /* 0x0000002a02057980 */ /* 0x000368000c101900 */
[----:B------:R1:W5:Y:S01]  /*1fc90*/  LD.E R7, desc[UR42][R2.64+0x4] ;  /* 0x0000042a02077980 */ /* 0x000362000c101900 */
[----:B------:R-:W-:-:S06]  /*1fca0*/  WARPGROUP.ARRIVE ;  /* 0x00000000000079c5 */ /* 0x000fcc0000000000 */
        /* <DEDUP_REMOVED lines=12> */
[----:B--2---:R-:W-:Y:S02]  /*1fd70*/  VIADD R14, R14, 0x6 ;  /* 0x000000060e0e7836 */ /* 0x004fe40000000000 */
[----:B------:R-:W-:Y:S01]  /*1fd80*/  IMAD.MOV.U32 R9, RZ, RZ, R11 ;  /* 0x000000ffff097224 */ /* 0x000fe200078e000b */
[----:B------:R-:W-:Y:S02]  /*1fd90*/  R2UR UR6, R8 ;  /* 0x00000000080672ca */ /* 0x000fe400000e0000 */
[----:B------:R-:W-:Y:S02]  /*1fda0*/  R2UR UR4, R14 ;  /* 0x000000000e0472ca */ /* 0x000fe400000e0000 */
[----:B------:R-:W-:Y:S02]  /*1fdb0*/  R2UR UR7, R9 ;  /* 0x00000000090772ca */ /* 0x000fe400000e0000 */
[----:B------:R-:W-:-:S02]  /*1fdc0*/  R2UR UR5, R15 ;  /* 0x000000000f0572ca */ /* 0x000fc400000e0000 */
[----:B------:R-:W-:Y:S01]  /*1fdd0*/  LOP3.LUT R18, R18, 0x1, RZ, 0xfc, !PT ;  /* 0x0000000112127812 */ /* 0x000fe200078efcff */
[----:B------:R-:W-:Y:S02]  /*1fde0*/  WARPGROUP.DEPBAR.LE gsb0, 0x0 ;  /* 0x00008000000079c5 */ /* 0x000fe40000010000 */
[----:B------:R-:W-:-:S08]  /*1fdf0*/  WARPGROUP.ARRIVE ;  /* 0x00000000000079c5 */ /* 0x000fd00000000000 */
[----:B------:R-:W-:Y:S01]  /*1fe00*/  HGMMA.64x96x16.F32.BF16 R24, gdesc[UR4], R24, gsb0 ;  /* 0x01600000041879f0 */ /* 0x000fe20008001818 */
[----:B------:R-:W-:Y:S01]  /*1fe10*/  ISETP.NE.AND P1, PT, R18, 0x3, PT ;  /* 0x000000031200780c */ /* 0x000fe20003f25270 */
[----:B------:R-:W-:Y:S01]  /*1fe20*/  BSSY B0, `(.L_x_12983) ;  /* 0x0000004000007945 */ /* 0x000fe20003800000 */
[----:B------:R-:W-:-:S11]  /*1fe30*/  WARPGROUP.DEPBAR.LE gsb0, 0x0 ;  /* 0x00008000000079c5 */ /* 0x000fd60000010000 */
[----:B-1----:R-:W-:Y:S05]  /*1fe40*/  @!P1 BRA `(.L_x_12984) ;  /* 0x0000000000049947 */ /* 0x002fea0003800000 */
[----:B------:R-:W-:Y:S01]  /*1fe50*/  BPT.TRAP 0x1 ;  /* 0x000000040000795c */ /* 0x000fe20000300000 */
.L_x_12984:
[----:B------:R-:W-:Y:S05]  /*1fe60*/  BSYNC B0 ;  /* 0x0000000000007941 */ /* 0x000fea0003800000 */
.L_x_12983:
        /* <DEDUP_REMOVED lines=10> */
.L_x_12986:
[----:B------:R-:W-:Y:S05]  /*1ff10*/  BSYNC B0 ;  /* 0x0000000000007941 */ /* 0x000fea0003800000 */
.L_x_12985:
[----:B------:R-:W-:Y:S04]  /*1ff20*/  BSSY B0, `(.L_x_12987) ;  /* 0x0000006000007945 */ /* 0x000fe80003800000 */
[----:B--2---:R-:W-:Y:S05]  /*1ff30*/  @P0 BRA `(.L_x_12988) ;  /* 0x0000000000100947 */ /* 0x004fea0003800000 */
[----:B-----5:R-:W-:Y:S01]  /*1ff40*/  IMAD R6, R6, 0x8, R8 ;  /* 0x0000000806067824 */ /* 0x020fe200078e0208 */
[----:B------:R-:W-:-:S04]  /*1ff50*/  SHF.L.U32 R7, R7, 0x1f, RZ ;  /* 0x0000001f07077819 */ /* 0x000fc800000006ff */
[----:B------:R-:W2:Y:S02]  /*1ff60*/  SYNCS.PHASECHK.TRANS64.TRYWAIT P0, [R6+URZ], R7 ;  /* 0x00000007060075a7 */ /* 0x000ea4000800017f */
[----:B--2---:R-:W-:Y:S05]  /*1ff70*/  @!P0 BRA `(.L_x_12989) ;  /* 0x00000188001c8947 */ /* 0x004fea0003800000 */
.L_x_12988:
[----:B------:R-:W-:Y:S05]  /*1ff80*/  BSYNC B0 ;  /* 0x0000000000007941 */ /* 0x000fea0003800000 */
.L_x_12987:
[----:B------:R-:W3:Y:S04]  /*1ff90*/  LD.E R19, desc[UR42][R2.64] ;  /* 0x0000002a02137980 */ /* 0x000ee8000c101900 */
[----:B--2--5:R-:W3:Y:S04]  /*1ffa0*/  LDL.64 R6, [R1+0x118] ;  /* 0x0001180001067983 */ /* 0x024ee80000100a00 */
[----:B-1----:R-:W2:Y:S04]  /*1ffb0*/  LDL R5, [R1+0x90] ;  /* 0x0000900001057983 */ /* 0x002ea80000100800 */
[----:B------:R-:W4:Y:S04]  /*1ffc0*/  LDL.64 R8, [R1+0x110] ;  /* 0x0001100001087983 */ /* 0x000f280000100a00 */
[----:B------:R-:W4:Y:S04]  /*1ffd0*/  LDL.64 R10, [R1+0x110] ;  /* 0x00011000010a7983 */ /* 0x000f280000100a00 */
[----:B------:R-:W4:Y:S04]  /*1ffe0*/  LDL.64 R12, [R1+0x110] ;  /* 0x00011000010c7983 */ /* 0x000f280000100a00 */
[----:B------:R-:W4:Y:S01]  /*1fff0*/  LDL.64 R14, [R1+0x110] ;  /* 0x00011000010e7983 */ /* 0x000f220000100a00 */
[----:B------:R-:W-:Y:S05]  /*20000*/  WARPSYNC.ALL ;  /* 0x0000000000007948 */ /* 0x000fea0003800000 */
[----:B------:R-:W-:Y:S01]  /*20010*/  WARPGROUP.ARRIVE ;  /* 0x00000000000079c5 */ /* 0x000fe20000000000 */
[----:B---3--:R-:W-:Y:S01]  /*20020*/  IMAD R6, R19, 0xc00, R6 ;  /* 0x00000c0013067824 */ /* 0x008fe200078e0206 */
[----:B------:R-:W-:Y:S01]  /*20030*/  R2UR UR7, R7 ;  /* 0x00000000070772ca */ /* 0x000fe200000e0000 */
[----:B------:R-:W3:Y:S01]  /*20040*/  LDL.64 R18, [R1+0x110] ;  /* 0x0001100001127983 */ /* 0x000ee20000100a00 */
[----:B--2---:R-:W-:-:S02]  /*20050*/  ISETP.NE.U32.AND P0, PT, R5, RZ, PT ;  /* 0x000000ff0500720c */ /* 0x004fc40003f05070 */
        /* <DEDUP_REMOVED lines=143> */
[----:B----4-:R-:W-:-:S02]  /*20950*/  VIADD R12, R12, 0xc04 ;  /* 0x00000c040c0c7836 */ /* 0x010fc40000000000 */
        /* <DEDUP_REMOVED lines=49> */
[----:B------:R-:W4:Y:S04]  /*20c70*/  LDL R74, [R1+0x13c] ;  /* 0x00013c00014a7983 */ /* 0x000f280000100800 */
[----:B------:R-:W2:Y:S04]  /*20c80*/  LDL R75, [R1+0x70] ;  /* 0x00007000014b7983 */ /* 0x000ea80000100800 */
[----:B------:R-:W4:Y:S04]  /*20c90*/  LDL.64 R6, [R1+0x160] ;  /* 0x0001600001067983 */ /* 0x000f280000100a00 */
[----:B------:R-:W2:Y:S04]  /*20ca0*/  LDL R76, [R1+0x168] ;  /* 0x00016800014c7983 */ /* 0x000ea80000100800 */
[----:B------:R-:W2:Y:S04]  /*20cb0*/  LDL.128 R12, [R1+0x150] ;  /* 0x00015000010c7983 */ /* 0x000ea80000100c00 */
[----:B------:R-:W2:Y:S04]  /*20cc0*/  LDL.128 R8, [R1+0x140] ;  /* 0x0001400001087983 */ /* 0x000ea80000100c00 */
[----:B---3--:R-:W3:Y:S01]  /*20cd0*/  LD.E R72, desc[UR42][R72.64] ;  /* 0x0000002a48487980 */ /* 0x008ee2000c101900 */
[----:B----4-:R-:W-:-:S02]  /*20ce0*/  ISETP.NE.AND P1, PT, R6, 0x1, PT ;  /* 0x000000010600780c */ /* 0x010fc40003f25270 */
[----:B--2---:R-:W-:Y:S01]  /*20cf0*/  ISETP.GE.AND P2, PT, R13, 0x1, PT ;  /* 0x000000010d00780c */ /* 0x004fe20003f46270 */
[----:B------:R-:W-:Y:S01]  /*20d00*/  BSSY B0, `(.L_x_12990) ;  /* 0x000009e000007945 */ /* 0x000fe20003800000 */
[-C--:B---3--:R-:W-:Y:S01]  /*20d10*/  FMUL.FTZ R20, R25, R72.reuse ;  /* 0x0000004819147220 */ /* 0x088fe20000410000 */
[-C--:B------:R-:W-:Y:S01]  /*20d20*/  FMUL.FTZ R25, R31, R72.reuse ;  /* 0x000000481f197220 */ /* 0x080fe20000410000 */
[-C--:B------:R-:W-:Y:S01]  /*20d30*/  FMUL.FTZ R31, R43, R72.reuse ;  /* 0x000000482b1f7220 */ /* 0x080fe20000410000 */
[----:B------:R-:W-:Y:S01]  /*20d40*/  SHF.R.S32.HI R43, RZ, 0x1f, R74 ;  /* 0x0000001fff2b7819 */ /* 0x000fe2000001144a */
[-C--:B------:R-:W-:Y:S01]  /*20d50*/  FMUL.FTZ R21, R28, R72.reuse ;  /* 0x000000481c157220 */ /* 0x080fe20000410000 */
[-C--:B------:R-:W-:Y:S01]  /*20d60*/  FMUL.FTZ R28, R38, R72.reuse ;  /* 0x00000048261c7220 */ /* 0x080fe20000410000 */
[-C--:B------:R-:W-:Y:S01]  /*20d70*/  FMUL.FTZ R38, R44, R72.reuse ;  /* 0x000000482c267220 */ /* 0x080fe20000410000 */
[----:B------:R-:W-:Y:S01]  /*20d80*/  FMUL.FTZ R53, R53, R72 ;  /* 0x0000004835357220 */ /* 0x000fe20000410000 */
[----:B------:R-:W-:-:S03]  /*20d90*/  LEA.HI R44, R43, R74, RZ, 0x7 ;  /* 0x0000004a2b2c7211 */ /* 0x000fc600078f38ff */
[----:B------:R2:W3:Y:S01]  /*20da0*/  MUFU.TANH R83, R53 ;  /* 0x0000003500537308 */ /* 0x0004e20000002400 */
[----:B------:R-:W-:Y:S01]  /*20db0*/  FMUL.FTZ R48, R48, R72 ;  /* 0x0000004830307220 */ /* 0x000fe20000410000 */
[----:B--2---:R-:W-:-:S06]  /*20dc0*/  LOP3.LUT R53, R44, 0xffffff80, RZ, 0xc0, !PT ;  /* 0xffffff802c357812 */ /* 0x004fcc00078ec0ff */
[----:B------:R2:W4:Y:S01]  /*20dd0*/  MUFU.TANH R79, R48 ;  /* 0x00000030004f7308 */ /* 0x0005220000002400 */
[----:B------:R-:W-:Y:S02]  /*20de0*/  IMAD.IADD R53, R74, 0x1, -R53 ;  /* 0x000000014a357824 */ /* 0x000fe400078e0a35 */
[-C--:B------:R-:W-:Y:S01]  /*20df0*/  FMUL.FTZ R5, R24, R72.reuse ;  /* 0x0000004818057220 */ /* 0x080fe20000410000 */
[-C--:B------:R-:W-:Y:S01]  /*20e00*/  FMUL.FTZ R24, R30, R72.reuse ;  /* 0x000000481e187220 */ /* 0x080fe20000410000 */
[-C--:B------:R-:W-:Y:S01]  /*20e10*/  FMUL.FTZ R30, R42, R72.reuse ;  /* 0x000000482a1e7220 */ /* 0x080fe20000410000 */
[----:B--2---:R-:W-:Y:S01]  /*20e20*/  SHF.R.S32.HI R48, RZ, 0x1f, R53 ;  /* 0x0000001fff307819 */ /* 0x004fe20000011435 */
[-C--:B------:R-:W-:Y:S01]  /*20e30*/  FMUL.FTZ R73, R29, R72.reuse ;  /* 0x000000481d497220 */ /* 0x080fe20000410000 */
[-C--:B------:R-:W-:Y:S01]  /*20e40*/  FMUL.FTZ R42, R50, R72.reuse ;  /* 0x00000048322a7220 */ /* 0x080fe20000410000 */
[-C--:B------:R-:W-:Y:S01]  /*20e50*/  FMUL.FTZ R52, R52, R72.reuse ;  /* 0x0000004834347220 */ /* 0x080fe20000410000 */
[-C--:B------:R-:W-:Y:S01]  /*20e60*/  FMUL.FTZ R29, R39, R72.reuse ;  /* 0x00000048271d7220 */ /* 0x080fe20000410000 */
[----:B------:R-:W-:Y:S01]  /*20e70*/  LEA.HI R50, R48, R53, RZ, 0x2 ;  /* 0x0000003530327211 */ /* 0x000fe200078f10ff */
[-C--:B------:R-:W-:Y:S01]  /*20e80*/  FMUL.FTZ R39, R46, R72.reuse ;  /* 0x000000482e277220 */ /* 0x080fe20000410000 */
[-C--:B------:R-:W-:Y:S01]  /*20e90*/  FMUL.FTZ R46, R54, R72.reuse ;  /* 0x00000048362e7220 */ /* 0x080fe20000410000 */
[----:B------:R-:W-:Y:S01]  /*20ea0*/  FMUL.FTZ R57, R57, R72 ;  /* 0x0000004839397220 */ /* 0x000fe20000410000 */
[----:B------:R2:W0:Y:S01]  /*20eb0*/  MUFU.TANH R82, R52 ;  /* 0x0000003400527308 */ /* 0x0004220000002400 */
[----:B------:R-:W-:-:S02]  /*20ec0*/  LEA.HI R54, R43, R74, RZ, 0x2 ;  /* 0x0000004a2b367211 */ /* 0x000fc400078f10ff */
[--C-:B------:R-:W-:Y:S02]  /*20ed0*/  SHF.R.S32.HI R43, RZ, 0x1f, R50.reuse ;  /* 0x0000001fff2b7819 */ /* 0x100fe40000011432 */
[----:B--2---:R-:W-:-:S03]  /*20ee0*/  SHF.R.S32.HI R52, RZ, 0x2, R50 ;  /* 0x00000002ff347819 */ /* 0x004fc60000011432 */
[----:B------:R2:W0:Y:S01]  /*20ef0*/  MUFU.TANH R85, R57 ;  /* 0x0000003900557308 */ /* 0x0004220000002400 */
[----:B------:R-:W-:Y:S02]  /*20f00*/  LEA.HI R48, R48, R53, RZ, 0x5 ;  /* 0x0000003530307211 */ /* 0x000fe400078f28ff */
[----:B--2---:R-:W-:Y:S02]  /*20f10*/  LOP3.LUT R57, R54, 0xfffffffc, RZ, 0xc0, !PT ;  /* 0xfffffffc36397812 */ /* 0x004fe400078ec0ff */
[----:B------:R-:W-:Y:S02]  /*20f20*/  LEA.HI R54, R43, R52, RZ, 0x3 ;  /* 0x000000342b367211 */ /* 0x000fe400078f18ff */
[----:B------:R-:W-:Y:S01]  /*20f30*/  SHF.R.S32.HI R43, RZ, 0x7, R44 ;  /* 0x00000007ff2b7819 */ /* 0x000fe2000001142c */
[----:B------:R-:W-:Y:S01]  /*20f40*/  IMAD.IADD R74, R74, 0x1, -R57 ;  /* 0x000000014a4a7824 */ /* 0x000fe200078e0a39 */
[----:B------:R-:W-:Y:S02]  /*20f50*/  LOP3.LUT R57, R54, 0xfffffff8, RZ, 0xc0, !PT ;  /* 0xfffffff836397812 */ /* 0x000fe400078ec0ff */
[----:B------:R-:W-:-:S02]  /*20f60*/  LEA.HI R44, R44, R43, RZ, 0x1 ;  /* 0x0000002b2c2c7211 */ /* 0x000fc400078f08ff */
        /* <DEDUP_REMOVED lines=11> */
[----:B------:R-:W-:-:S05]  /*21020*/  @P1 IMAD.HI.U32 R7, R6, R7, RZ ;  /* 0x0000000706071227 */ /* 0x000fca00078e00ff */
[----:B------:R-:W-:Y:S01]  /*21030*/  @P1 SHF.R.U32.HI R6, RZ, R76, R7 ;  /* 0x0000004cff061219 */ /* 0x000fe20000011607 */
[-C--:B------:R-:W-:Y:S01]  /*21040*/  FMUL.FTZ R18, R26, R72.reuse ;  /* 0x000000481a127220 */ /* 0x080fe20000410000 */
[-C--:B------:R-:W-:Y:S01]  /*21050*/  FMUL.FTZ R19, R27, R72.reuse ;  /* 0x000000481b137220 */ /* 0x080fe20000410000 */
[----:B------:R-:W-:Y:S01]  /*21060*/  LOP3.LUT R50, R50, 0x7ffffffc, RZ, 0xc0, !PT ;  /* 0x7ffffffc32327812 */ /* 0x000fe200078ec0ff */
[-C--:B------:R-:W-:Y:S01]  /*21070*/  FMUL.FTZ R26, R34, R72.reuse ;  /* 0x00000048221a7220 */ /* 0x080fe20000410000 */
[----:B------:R-:W2:Y:S01]  /*21080*/  SHFL.IDX PT, R52, R6, RZ, 0x1c1f ;  /* 0x001c1fff06347589 */ /* 0x000ea200000e0000 */
        /* <DEDUP_REMOVED lines=13> */
[----:B------:R-:W-:Y:S02]  /*21160*/  IMAD.IADD R50, R53, 0x1, -R50 ;  /* 0x0000000135327824 */ /* 0x000fe400078e0a32 */
        /* <DEDUP_REMOVED lines=10> */
[----:B------:R-:W-:Y:S01]  /*21210*/  FMUL.FTZ R48, R70, R72 ;  /* 0x0000004846307220 */ /* 0x000fe20000410000 */
[----:B------:R-:W-:-:S02]  /*21220*/  IMAD R7, R0, R7, 0x1 ;  /* 0x0000000100077424 */ /* 0x000fc400078e0207 */
[-C--:B------:R-:W-:Y:S01]  /*21230*/  FMUL.FTZ R53, R71, R72.reuse ;  /* 0x0000004847357220 */ /* 0x080fe20000410000 */
[-C--:B------:R-:W-:Y:S01]  /*21240*/  FMUL.FTZ R56, R56, R72.reuse ;  /* 0x0000004838387220 */ /* 0x080fe20000410000 */
[-C--:B------:R-:W-:Y:S01]  /*21250*/  FMUL.FTZ R60, R60, R72.reuse ;  /* 0x000000483c3c7220 */ /* 0x080fe20000410000 */
[-C--:B------:R-:W-:Y:S01]  /*21260*/  FMUL.FTZ R64, R64, R72.reuse ;  /* 0x0000004840407220 */ /* 0x080fe20000410000 */
[----:B------:R-:W-:Y:S01]  /*21270*/  FMUL.FTZ R68, R68, R72 ;  /* 0x0000004844447220 */ /* 0x000fe20000410000 */
[----:B------:R-:W-:Y:S01]  /*21280*/  IMAD R7, R50, -0x2, R7 ;  /* 0xfffffffe32077824 */ /* 0x000fe200078e0207 */
[----:B------:R-:W1:Y:S01]  /*21290*/  MUFU.TANH R5, R5 ;  /* 0x0000000500057308 */ /* 0x000e620000002400 */
        /* <DEDUP_REMOVED lines=46> */
[----:B------:R-:W-:Y:S02]  /*21580*/  VIADD R86, R7, 0xffffffff ;  /* 0xffffffff07567836 */ /* 0x000fe40000000000 */
[----:B------:R-:W-:Y:S02]  /*21590*/  IMAD R75, R0, -0x60, R12 ;  /* 0xffffffa0004b7824 */ /* 0x000fe400078e020c */
        /* <DEDUP_REMOVED lines=13> */
.L_x_12993:
[----:B------:R-:W-:-:S13]  /*21670*/  ISETP.NE.AND P1, PT, R13, 0x1, PT ;  /* 0x000000010d00780c */ /* 0x000fda0003f25270 */
[----:B------:R-:W-:-:S05]  /*21680*/  @P1 IMAD.HI.U32 R12, R10, R14, RZ ;  /* 0x0000000e0a0c1227 */ /* 0x000fca00078e00ff */
[----:B------:R-:W-:-:S07]  /*21690*/  @P1 SHF.R.U32.HI R10, RZ, R15, R12 ;  /* 0x0000000fff0a1219 */ /* 0x000fce000001160c */
.L_x_12994:
[----:B------:R-:W-:Y:S05]  /*216a0*/  BSYNC B1 ;  /* 0x0000000000017941 */ /* 0x000fea0003800000 */
.L_x_12992:
[----:B------:R-:W-:-:S05]  /*216b0*/  IMAD R10, R10, R13, R86 ;  /* 0x0000000d0a0a7224 */ /* 0x000fca00078e0256 */
[----:B------:R-:W-:Y:S02]  /*216c0*/  VIMNMX R7, R7, R10, !PT ;  /* 0x0000000a07077248 */ /* 0x000fe40007fe0100 */
[----:B------:R-:W-:-:S07]  /*216d0*/  VIADDMNMX R80, R10, R13, R80, PT ;  /* 0x0000000d0a507246 */ /* 0x000fce0003800150 */
.L_x_12991:
[----:B------:R-:W-:Y:S05]  /*216e0*/  BSYNC B0 ;  /* 0x0000000000007941 */ /* 0x000fea0003800000 */
.L_x_12990:
        /* <DEDUP_REMOVED lines=131> */
.L_x_12998:
[----:B------:R-:W-:-:S13]  /*21f20*/  ISETP.NE.AND P6, PT, R13, 0x1, PT ;  /* 0x000000010d00780c */ /* 0x000fda0003fc5270 */
[----:B------:R-:W-:-:S05]  /*21f30*/  @P6 IMAD.HI.U32 R14, R8, R14, RZ ;  /* 0x0000000e080e6227 */ /* 0x000fca00078e00ff */
[----:B------:R-:W-:-:S07]  /*21f40*/  @P6 SHF.R.U32.HI R8, RZ, R15, R14 ;  /* 0x0000000fff086219 */ /* 0x000fce000001160e */
.L_x_12999:
[----:B------:R-:W-:Y:S05]  /*21f50*/  BSYNC B1 ;  /* 0x0000000000017941 */ /* 0x000fea0003800000 */
.L_x_12997:
[----:B------:R-:W-:-:S05]  /*21f60*/  IMAD R8, R8, R13, R86 ;  /* 0x0000000d08087224 */ /* 0x000fca00078e0256 */
[----:B------:R-:W-:Y:S02]  /*21f70*/  VIADDMNMX R80, R8, R13, R80, PT ;  /* 0x0000000d08507246 */ /* 0x000fe40003800150 */
[----:B------:R-:W-:-:S07]  /*21f80*/  VIMNMX R57, R57, R8, !PT ;  /* 0x0000000839397248 */ /* 0x000fce0007fe0100 */
.L_x_12996:
[----:B------:R-:W-:Y:S05]  /*21f90*/  BSYNC B0 ;  /* 0x0000000000007941 */ /* 0x000fea0003800000 */
.L_x_12995:
        /* <DEDUP_REMOVED lines=70> */
[----:B------:R-:W3:Y:S03]  /*22400*/  LD.E R49, desc[UR42][R16.64+0x450] ;  /* 0x0004502a10317980 */ /* 0x000ee6000c101900 */
[----:B------:R-:W-:-:S04]  /*22410*/  ISETP.GT.AND P5, PT, R57, 0x41, !P5 ;  /* 0x000000413900780c */ /* 0x000fc80006fa4270 */
[----:B------:R-:W-:-:S04]  /*22420*/  ISETP.LT.OR P5, PT, R80, 0x42, P5 ;  /* 0x000000425000780c */ /* 0x000fc80002fa1670 */
[----:B------:R-:W-:Y:S02]  /*22430*/  FSEL R8, R51, -INF , !P5 ;  /* 0xff80000033087808 */ /* 0x000fe40006800000 */
[C---:B------:R-:W-:Y:S01]  /*22440*/  ISETP.GT.AND P5, PT, R57.reuse, 0x48, !P6 ;  /* 0x000000483900780c */ /* 0x040fe200077a4270 */
[----:B------:R-:W4:Y:S01]  /*22450*/  LD.E R51, desc[UR42][R16.64+0x454] ;  /* 0x0004542a10337980 */ /* 0x000f22000c101900 */
[----:B------:R-:W-:Y:S02]  /*22460*/  ISETP.GT.AND P1, PT, R57, 0x49, !P1 ;  /* 0x000000493900780c */ /* 0x000fe40004f24270 */
[----:B------:R-:W-:Y:S02]  /*22470*/  ISETP.LT.OR P5, PT, R80, 0x49, P5 ;  /* 0x000000495000780c */ /* 0x000fe40002fa1670 */
[----:B--2---:R-:W-:Y:S02]  /*22480*/  FMNMX.FTZ R19, R168, R6, !PT ;  /* 0x00000006a8137209 */ /* 0x004fe40007810000 */
[----:B------:R-:W-:-:S02]  /*22490*/  FSEL R9, R55, -INF , !P5 ;  /* 0xff80000037097808 */ /* 0x000fc40006800000 */
[----:B------:R-:W-:Y:S02]  /*224a0*/  FMNMX.FTZ R19, R78, R19, !PT ;  /* 0x000000134e137209 */ /* 0x000fe40007810000 */
[C---:B------:R-:W-:Y:S02]  /*224b0*/  ISETP.GT.AND P2, PT, R57.reuse, 0x50, !P2 ;  /* 0x000000503900780c */ /* 0x040fe40005744270 */
[----:B------:R-:W-:Y:S02]  /*224c0*/  FMNMX.FTZ R19, R76, R19, !PT ;  /* 0x000000134c137209 */ /* 0x000fe40007810000 */
[----:B------:R-:W-:Y:S02]  /*224d0*/  ISETP.GT.AND P3, PT, R57, 0x51, !P3 ;  /* 0x000000513900780c */ /* 0x000fe40005f64270 */
[----:B------:R-:W-:Y:S02]  /*224e0*/  FMNMX.FTZ R19, R74, R19, !PT ;  /* 0x000000134a137209 */ /* 0x000fe40007810000 */
[----:B------:R-:W-:-:S02]  /*224f0*/  ISETP.NE.AND P6, PT, R59, RZ, PT ;  /* 0x000000ff3b00720c */ /* 0x000fc40003fc5270 */
        /* <DEDUP_REMOVED lines=31> */
[----:B------:R-:W-:Y:S01]  /*226f0*/  FMNMX.FTZ R42, R31, R42, !PT ;  /* 0x0000002a1f2a7209 */ /* 0x000fe20007810000 */
[----:B------:R-:W0:Y:S03]  /*22700*/  SHFL.BFLY PT, R46, R39, 0x1, 0x1f ;  /* 0x0c201f00272e7f89 */ /* 0x000e2600000e0000 */
[----:B------:R-:W-:-:S04]  /*22710*/  FMNMX.FTZ R19, R27, R42, !PT ;  /* 0x0000002a1b137209 */ /* 0x000fc80007810000 */
[----:B------:R-:W-:-:S04]  /*22720*/  FMNMX.FTZ R42, R26, R19, !PT ;  /* 0x000000131a2a7209 */ /* 0x000fc80007810000 */
[----:B------:R-:W-:-:S04]  /*22730*/  FMNMX.FTZ R19, R25, R42, !PT ;  /* 0x0000002a19137209 */ /* 0x000fc80007810000 */
[----:B------:R-:W-:-:S04]  /*22740*/  FMNMX.FTZ R19, R24, R19, !PT ;  /* 0x0000001318137209 */ /* 0x000fc80007810000 */
[----:B------:R-:W-:-:S04]  /*22750*/  FMNMX.FTZ R42, R18, R19, !PT ;  /* 0x00000013122a7209 */ /* 0x000fc80007810000 */
[----:B------:R-:W-:-:S04]  /*22760*/  FMNMX.FTZ R19, R15, R42, !PT ;  /* 0x0000002a0f137209 */ /* 0x000fc80007810000 */
[----:B------:R-:W-:Y:S02]  /*22770*/  FMNMX.FTZ R19, R14, R19, !PT ;  /* 0x000000130e137209 */ /* 0x000fe40007810000 */
[----:B0-----:R-:W-:Y:S02]  /*22780*/  FMNMX.FTZ R45, R39, R46, !PT ;  /* 0x0000002e272d7209 */ /* 0x001fe40007810000 */
[C---:B------:R-:W-:Y:S02]  /*22790*/  ISETP.LT.OR P1, PT, R80.reuse, 0x4a, P1 ;  /* 0x0000004a5000780c */ /* 0x040fe40000f21670 */
[C---:B------:R-:W-:Y:S02]  /*227a0*/  ISETP.LT.OR P2, PT, R80.reuse, 0x51, P2 ;  /* 0x000000515000780c */ /* 0x040fe40001741670 */
[----:B------:R-:W-:Y:S02]  /*227b0*/  ISETP.GT.AND P4, PT, R57, 0x58, !P4 ;  /* 0x000000583900780c */ /* 0x000fe40006784270 */
[----:B------:R-:W-:Y:S01]  /*227c0*/  ISETP.LT.OR P3, PT, R80, 0x52, P3 ;  /* 0x000000525000780c */ /* 0x000fe20001f61670 */
[----:B------:R-:W-:Y:S01]  /*227d0*/  ST.E desc[UR42][R16.64+0x440], R41 ;  /* 0x0004402910007985 */ /* 0x000fe2000c10192a */
[----:B------:R-:W-:-:S02]  /*227e0*/  FMNMX.FTZ R46, R8, R19, !PT ;  /* 0x00000013082e7209 */ /* 0x000fc40007810000 */
[----:B------:R-:W-:Y:S01]  /*227f0*/  FSEL R42, R32, -INF , !P1 ;  /* 0xff800000202a7808 */ /* 0x000fe20004800000 */
[----:B------:R-:W2:Y:S01]  /*22800*/  LD.E R39, desc[UR42][R16.64+0x460] ;  /* 0x0004602a10277980 */ /* 0x000ea2000c101900 */
[----:B------:R-:W-:Y:S02]  /*22810*/  FMNMX.FTZ R19, R9, R46, !PT ;  /* 0x0000002e09137209 */ /* 0x000fe40007810000 */
[----:B------:R-:W-:Y:S02]  /*22820*/  FSEL R32, R43, -INF , !P2 ;  /* 0xff8000002b207808 */ /* 0x000fe40005000000 */
[----:B------:R-:W-:Y:S02]  /*22830*/  FMNMX.FTZ R19, R42, R19, !PT ;  /* 0x000000132a137209 */ /* 0x000fe40007810000 */
[----:B------:R-:W-:Y:S02]  /*22840*/  ISETP.LT.OR P4, PT, R80, 0x59, P4 ;  /* 0x000000595000780c */ /* 0x000fe40002781670 */
[----:B------:R-:W-:Y:S01]  /*22850*/  FSEL R44, R44, -INF , !P3 ;  /* 0xff8000002c2c7808 */ /* 0x000fe20005800000 */
[----:B------:R0:W-:Y:S01]  /*22860*/  ST.E desc[UR42][R16.64+0x440], R45 ;  /* 0x0004402d10007985 */ /* 0x0001e2000c10192a */
[----:B------:R-:W-:-:S02]  /*22870*/  ISETP.GT.AND P1, PT, R57, 0x59, !P6 ;  /* 0x000000593900780c */ /* 0x000fc40007724270 */
[----:B------:R-:W-:Y:S01]  /*22880*/  FMNMX.FTZ R19, R32, R19, !PT ;  /* 0x0000001320137209 */ /* 0x000fe20007810000 */
[----:B------:R-:W2:Y:S01]  /*22890*/  LD.E R82, desc[UR42][R16.64+0x440] ;  /* 0x0004402a10527980 */ /* 0x000ea2000c101900 */
[----:B------:R-:W-:Y:S02]  /*228a0*/  ISETP.LT.OR P1, PT, R80, 0x5a, P1 ;  /* 0x0000005a5000780c */ /* 0x000fe40000f21670 */
[----:B------:R-:W-:Y:S01]  /*228b0*/  FSEL R46, R48, -INF , !P4 ;  /* 0xff800000302e7808 */ /* 0x000fe20006000000 */
[----:B------:R-:W5:Y:S01]  /*228c0*/  LD.E R43, desc[UR42][R16.64+0x230] ;  /* 0x0002302a102b7980 */ /* 0x000f62000c101900 */
[----:B------:R-:W-:Y:S02]  /*228d0*/  FMNMX.FTZ R19, R44, R19, !PT ;  /* 0x000000132c137209 */ /* 0x000fe40007810000 */
[----:B------:R-:W-:Y:S02]  /*228e0*/  FSEL R48, R53, -INF , !P1 ;  /* 0xff80000035307808 */ /* 0x000fe40004800000 */
[----:B------:R-:W-:-:S04]  /*228f0*/  FMNMX.FTZ R19, R46, R19, !PT ;  /* 0x000000132e137209 */ /* 0x000fc80007810000 */
[----:B------:R-:W-:-:S05]  /*22900*/  FMNMX.FTZ R19, R48, R19, !PT ;  /* 0x0000001330137209 */ /* 0x000fca0007810000 */
[----:B------:R-:W-:Y:S04]  /*22910*/  ST.E desc[UR42][R16.64+0x444], R19 ;  /* 0x0004441310007985 */ /* 0x000fe8000c10192a */
[----:B0-----:R-:W3:Y:S01]  /*22920*/  LD.E R45, desc[UR42][R16.64+0x444] ;  /* 0x0004442a102d7980 */ /* 0x001ee2000c101900 */
[----:B------:R-:W-:-:S04]  /*22930*/  UIADD3 UR4, UP0, UR37, 0x230, URZ ;  /* 0x0000023025047890 */ /* 0x000fc8000ff1e03f */
[----:B------:R-:W-:Y:S02]  /*22940*/  ULOP3.LUT UR5, UR4, 0x4, URZ, 0xfc, !UPT ;  /* 0x0000000404057892 */ /* 0x000fe4000f8efc3f */
[----:B------:R-:W-:Y:S01]  /*22950*/  UIADD3.X UR7, URZ, UR36, URZ, UP0, !UPT ;  /* 0x000000243f077290 */ /* 0x000fe200087fe43f */
[C---:B--2---:R-:W-:Y:S01]  /*22960*/  FMUL.FTZ R41, R82.reuse, R39 ;  /* 0x0000002752297220 */ /* 0x044fe20000410000 */
[----:B------:R-:W-:-:S04]  /*22970*/  FSETP.NEU.FTZ.AND P1, PT, R82, -INF , PT ;  /* 0xff8000005200780b */ /* 0x000fc80003f3d000 */
[----:B------:R-:W-:-:S05]  /*22980*/  FSEL R47, R41, RZ, P1 ;  /* 0x000000ff292f7208 */ /* 0x000fca0000800000 */
[-CC-:B------:R-:W-:Y:S02]  /*22990*/  FFMA.FTZ R205, R56, R39.reuse, -R47.reuse ;  /* 0x0000002738cd7223 */ /* 0x180fe4000001082f */
[----:B---3--:R-:W0:Y:S01]  /*229a0*/  SHFL.BFLY PT, R56, R45, 0x2, 0x1f ;  /* 0x0c401f002d387f89 */ /* 0x008e2200000e0000 */
[----:B------:R-:W-:Y:S01]  /*229b0*/  FFMA.FTZ R185, R11, R39, -R47 ;  /* 0x000000270bb97223 */ /* 0x000fe2000001082f */
[----:B0-----:R-:W-:-:S05]  /*229c0*/  FMNMX.FTZ R56, R45, R56, !PT ;  /* 0x000000382d387209 */ /* 0x001fca0007810000 */
[----:B------:R-:W0:Y:S01]  /*229d0*/  SHFL.BFLY PT, R19, R56, 0x1, 0x1f ;  /* 0x0c201f0038137f89 */ /* 0x000e2200000e0000 */
[----:B------:R-:W-:Y:S01]  /*229e0*/  FSEL R11, R82, RZ, P1 ;  /* 0x000000ff520b7208 */ /* 0x000fe20000800000 */
[----:B------:R-:W-:-:S04]  /*229f0*/  FFMA.FTZ R194, R20, R39, -R47 ;  /* 0x0000002714c27223 */ /* 0x000fc8000001082f */
[----:B------:R-:W-:Y:S01]  /*22a00*/  FADD.FTZ R6, R6, -R11 ;  /* 0x8000000b06067221 */ /* 0x000fe20000010000 */
[----:B------:R-:W-:-:S03]  /*22a10*/  FFMA.FTZ R20, R5, R39, -R47 ;  /* 0x0000002705147223 */ /* 0x000fc6000001082f */
[-C--:B------:R-:W-:Y:S01]  /*22a20*/  FMUL.FTZ R6, R6, R39.reuse ;  /* 0x0000002706067220 */ /* 0x080fe20000410000 */
[----:B------:R-:W-:-:S03]  /*22a30*/  FFMA.FTZ R196, R40, R39, -R47 ;  /* 0x0000002728c47223 */ /* 0x000fc6000001082f */
[----:B------:R1:W-:Y:S01]  /*22a40*/  MUFU.EX2 R11, R6 ;  /* 0x00000006000b7308 */ /* 0x0003e20000000800 */
[----:B0-----:R-:W-:-:S04]  /*22a50*/  FMNMX.FTZ R56, R56, R19, !PT ;  /* 0x0000001338387209 */ /* 0x001fc80007810000 */
[C---:B------:R-:W-:Y:S01]  /*22a60*/  FSETP.NEU.FTZ.AND P1, PT, R56.reuse, -INF , PT ;  /* 0xff8000003800780b */ /* 0x040fe20003f3d000 */
[----:B------:R-:W-:-:S03]  /*22a70*/  FMUL.FTZ R5, R56, R39 ;  /* 0x0000002738057220 */ /* 0x000fc60000410000 */
[----:B-1----:R-:W-:Y:S02]  /*22a80*/  FSEL R6, R56, RZ, P1 ;  /* 0x000000ff38067208 */ /* 0x002fe40000800000 */
[----:B------:R-:W-:Y:S01]  /*22a90*/  FSEL R40, R5, RZ, P1 ;  /* 0x000000ff05287208 */ /* 0x000fe20000800000 */
[-CC-:B------:R-:W-:Y:S02]  /*22aa0*/  FFMA.FTZ R168, R168, R39.reuse, -R47.reuse ;  /* 0x00000027a8a87223 */ /* 0x180fe4000001082f */
[----:B------:R-:W-:Y:S01]  /*22ab0*/  FADD.FTZ R6, R7, -R6 ;  /* 0x8000000607067221 */ /* 0x000fe20000010000 */
[-CC-:B------:R-:W-:Y:S01]  /*22ac0*/  FFMA.FTZ R10, R10, R39.reuse, -R47.reuse ;  /* 0x000000270a0a7223 */ /* 0x180fe2000001082f */
[-CC-:B------:R-:W-:Y:S01]  /*22ad0*/  FFMA.FTZ R169, R34, R39.reuse, -R40.reuse ;  /* 0x0000002722a97223 */ /* 0x180fe20000010828 */
[-CC-:B------:R-:W-:Y:S01]  /*22ae0*/  FFMA.FTZ R41, R78, R39.reuse, -R47.reuse ;  /* 0x000000274e297223 */ /* 0x180fe2000001082f */
[----:B------:R-:W-:Y:S01]  /*22af0*/  FMUL.FTZ R6, R39, R6 ;  /* 0x0000000627067220 */ /* 0x000fe20000410000 */
[-CC-:B------:R-:W-:Y:S01]  /*22b00*/  FFMA.FTZ R13, R13, R39.reuse, -R40.reuse ;  /* 0x000000270d0d7223 */ /* 0x180fe20000010828 */
[----:B------:R-:W0:Y:S01]  /*22b10*/  MUFU.EX2 R168, R168 ;  /* 0x000000a800a87308 */ /* 0x000e220000000800 */
[-CC-:B------:R-:W-:Y:S01]  /*22b20*/  FFMA.FTZ R170, R76, R39.reuse, -R47.reuse ;  /* 0x000000274caa7223 */ /* 0x180fe2000001082f */
[-C--:B------:R-:W-:Y:S01]  /*22b30*/  FFMA.FTZ R171, R37, R39.reuse, -R40 ;  /* 0x0000002725ab7223 */ /* 0x080fe20000010828 */
[----:B------:R-:W-:-:S05]  /*22b40*/  FFMA.FTZ R191, R21, R39, -R47 ;  /* 0x0000002715bf7223 */ /* 0x000fca000001082f */
[----:B------:R-:W-:Y:S01]  /*22b50*/  MUFU.EX2 R19, R10 ;  /* 0x0000000a00137308 */ /* 0x000fe20000000800 */
[-CC-:B------:R-:W-:Y:S01]  /*22b60*/  FFMA.FTZ R230, R74, R39.reuse, -R47.reuse ;  /* 0x000000274ae67223 */ /* 0x180fe2000001082f */
[----:B------:R-:W-:-:S06]  /*22b70*/  FFMA.FTZ R21, R12, R39, -R47 ;  /* 0x000000270c157223 */ /* 0x000fcc000001082f */
[----:B------:R-:W-:Y:S01]  /*22b80*/  MUFU.EX2 R169, R169 ;  /* 0x000000a900a97308 */ /* 0x000fe20000000800 */
[----:B------:R-:W-:-:S07]  /*22b90*/  FFMA.FTZ R12, R38, R39, -R40 ;  /* 0x00000027260c7223 */ /* 0x000fce0000010828 */
[----:B------:R-:W4:Y:S01]  /*22ba0*/  MUFU.EX2 R10, R6 ;  /* 0x00000006000a7308 */ /* 0x000f220000000800 */
[----:B------:R-:W-:-:S07]  /*22bb0*/  FFMA.FTZ R228, R72, R39, -R47 ;  /* 0x0000002748e47223 */ /* 0x000fce000001082f */
[----:B------:R-:W1:Y:S01]  /*22bc0*/  MUFU.EX2 R41, R41 ;  /* 0x0000002900297308 */ /* 0x000e620000000800 */
[----:B------:R-:W-:-:S07]  /*22bd0*/  FFMA.FTZ R217, R36, R39, -R40 ;  /* 0x0000002724d97223 */ /* 0x000fce0000010828 */
[----:B------:R-:W2:Y:S01]  /*22be0*/  MUFU.EX2 R13, R13 ;  /* 0x0000000d000d7308 */ /* 0x000ea20000000800 */
[----:B------:R-:W-:-:S07]  /*22bf0*/  FFMA.FTZ R229, R70, R39, -R47 ;  /* 0x0000002746e57223 */ /* 0x000fce000001082f */
[----:B------:R-:W3:Y:S01]  /*22c00*/  MUFU.EX2 R170, R170 ;  /* 0x000000aa00aa7308 */ /* 0x000ee20000000800 */
[----:B------:R-:W-:-:S07]  /*22c10*/  FFMA.FTZ R218, R35, R39, -R40 ;  /* 0x0000002723da7223 */ /* 0x000fce0000010828 */
[----:B------:R-:W5:Y:S01]  /*22c20*/  MUFU.EX2 R171, R171 ;  /* 0x000000ab00ab7308 */ /* 0x000f620000000800 */
[-CC-:B------:R-:W-:Y:S01]  /*22c30*/  FFMA.FTZ R197, R18, R39.reuse, -R40.reuse ;  /* 0x0000002712c57223 */ /* 0x180fe20000010828 */
[----:B------:R-:W-:Y:S01]  /*22c40*/  FFMA.FTZ R200, R24, R39, -R40 ;  /* 0x0000002718c87223 */ /* 0x000fe20000010828 */
[----:B0-----:R-:W-:-:S05]  /*22c50*/  FFMA.FTZ R18, R11, R49, R168 ;  /* 0x000000310b127223 */ /* 0x001fca00000100a8 */
[----:B------:R-:W0:Y:S01]  /*22c60*/  MUFU.EX2 R230, R230 ;  /* 0x000000e600e67308 */ /* 0x000e220000000800 */
[----:B------:R-:W-:Y:S01]  /*22c70*/  FFMA.FTZ R219, R68, R39, -R47 ;  /* 0x0000002744db7223 */ /* 0x000fe2000001082f */
[----:B----4-:R-:W-:-:S06]  /*22c80*/  FFMA.FTZ R24, R10, R51, R169 ;  /* 0x000000330a187223 */ /* 0x010fcc00000100a9 */
[----:B------:R-:W4:Y:S01]  /*22c90*/  MUFU.EX2 R12, R12 ;  /* 0x0000000c000c7308 */ /* 0x000f220000000800 */
[----:B------:R-:W-:Y:S01]  /*22ca0*/  FFMA.FTZ R215, R28, R39, -R40 ;  /* 0x000000271cd77223 */ /* 0x000fe20000010828 */
[----:B-1----:R-:W-:-:S06]  /*22cb0*/  FADD.FTZ R5, R41, R18 ;  /* 0x0000001229057221 */ /* 0x002fcc0000010000 */
[----:B------:R-:W1:Y:S01]  /*22cc0*/  MUFU.EX2 R228, R228 ;  /* 0x000000e400e47308 */ /* 0x000e620000000800 */
[----:B------:R-:W-:Y:S01]  /*22cd0*/  FFMA.FTZ R225, R66, R39, -R47 ;  /* 0x0000002742e17223 */ /* 0x000fe2000001082f */
[----:B--2---:R-:W-:-:S06]  /*22ce0*/  FADD.FTZ R24, R13, R24 ;  /* 0x000000180d187221 */ /* 0x004fcc0000010000 */
[----:B------:R-:W2:Y:S01]  /*22cf0*/  MUFU.EX2 R217, R217 ;  /* 0x000000d900d97308 */ /* 0x000ea20000000800 */
[----:B------:R-:W-:Y:S01]  /*22d00*/  FFMA.FTZ R216, R29, R39, -R40 ;  /* 0x000000271dd87223 */ /* 0x000fe20000010828 */
[----:B---3--:R-:W-:-:S06]  /*22d10*/  FADD.FTZ R5, R170, R5 ;  /* 0x00000005aa057221 */ /* 0x008fcc0000010000 */
[----:B------:R-:W3:Y:S01]  /*22d20*/  MUFU.EX2 R229, R229 ;  /* 0x000000e500e57308 */ /* 0x000ee20000000800 */
[----:B------:R-:W-:Y:S01]  /*22d30*/  FFMA.FTZ R214, R64, R39, -R47 ;  /* 0x0000002740d67223 */ /* 0x000fe2000001082f */
[----:B-----5:R-:W-:-:S06]  /*22d40*/  FADD.FTZ R7, R171, R24 ;  /* 0x00000018ab077221 */ /* 0x020fcc0000010000 */
[----:B------:R-:W5:Y:S01]  /*22d50*/  MUFU.EX2 R218, R218 ;  /* 0x000000da00da7308 */ /* 0x000f620000000800 */
[----:B------:R-:W-:Y:S01]  /*22d60*/  FFMA.FTZ R208, R30, R39, -R40 ;  /* 0x000000271ed07223 */ /* 0x000fe20000010828 */
[----:B0-----:R-:W-:-:S06]  /*22d70*/  FADD.FTZ R5, R230, R5 ;  /* 0x00000005e6057221 */ /* 0x001fcc0000010000 */
[----:B------:R-:W0:Y:S01]  /*22d80*/  MUFU.EX2 R219, R219 ;  /* 0x000000db00db7308 */ /* 0x000e220000000800 */
[----:B------:R-:W-:Y:S01]  /*22d90*/  FFMA.FTZ R213, R62, R39, -R47 ;  /* 0x000000273ed57223 */ /* 0x000fe2000001082f */
[----:B----4-:R-:W-:-:S06]  /*22da0*/  FADD.FTZ R6, R12, R7 ;  /* 0x000000070c067221 */ /* 0x010fcc0000010000 */
[----:B------:R-:W4:Y:S01]  /*22db0*/  MUFU.EX2 R215, R215 ;  /* 0x000000d700d77308 */ /* 0x000f220000000800 */
[-CC-:B------:R-:W-:Y:S01]  /*22dc0*/  FFMA.FTZ R209, R31, R39.reuse, -R40.reuse ;  /* 0x000000271fd17223 */ /* 0x180fe20000010828 */
[----:B------:R-:W-:Y:S01]  /*22dd0*/  FFMA.FTZ R189, R14, R39, -R40 ;  /* 0x000000270ebd7223 */ /* 0x000fe20000010828 */
[----:B-1----:R-:W-:-:S05]  /*22de0*/  FADD.FTZ R14, R228, R5 ;  /* 0x00000005e40e7221 */ /* 0x002fca0000010000 */
        /* <DEDUP_REMOVED lines=13> */
[----:B----4-:R-:W-:Y:S01]  /*22ec0*/  FADD.FTZ R5, R215, R6 ;  /* 0x00000006d7057221 */ /* 0x010fe20000010000 */
[----:B------:R-:W-:-:S06]  /*22ed0*/  FFMA.FTZ R199, R25, R39, -R40 ;  /* 0x0000002719c77223 */ /* 0x000fcc0000010828 */
[----:B------:R-:W4:Y:S01]  /*22ee0*/  MUFU.EX2 R209, R209 ;  /* 0x000000d100d17308 */ /* 0x000f220000000800 */
[----:B-1----:R-:W-:Y:S01]  /*22ef0*/  FADD.FTZ R7, R225, R14 ;  /* 0x0000000ee1077221 */ /* 0x002fe20000010000 */
[----:B------:R-:W-:-:S06]  /*22f00*/  FFMA.FTZ R204, R54, R39, -R47 ;  /* 0x0000002736cc7223 */ /* 0x000fcc000001082f */
[----:B------:R-:W1:Y:S01]  /*22f10*/  MUFU.EX2 R211, R211 ;  /* 0x000000d300d37308 */ /* 0x000e620000000800 */
[----:B--2---:R-:W-:-:S07]  /*22f20*/  FADD.FTZ R5, R216, R5 ;  /* 0x00000005d8057221 */ /* 0x004fce0000010000 */
[----:B------:R-:W2:Y:S01]  /*22f30*/  MUFU.EX2 R206, R206 ;  /* 0x000000ce00ce7308 */ /* 0x000ea20000000800 */
[----:B------:R-:W-:Y:S01]  /*22f40*/  FFMA.FTZ R190, R8, R39, -R40 ;  /* 0x0000002708be7223 */ /* 0x000fe20000010828 */
[----:B---3--:R-:W-:-:S06]  /*22f50*/  FADD.FTZ R6, R214, R7 ;  /* 0x00000007d6067221 */ /* 0x008fcc0000010000 */
[----:B------:R-:W3:Y:S01]  /*22f60*/  MUFU.EX2 R212, R212 ;  /* 0x000000d400d47308 */ /* 0x000ee20000000800 */
[----:B------:R-:W-:Y:S01]  /*22f70*/  FFMA.FTZ R202, R52, R39, -R47 ;  /* 0x0000002734ca7223 */ /* 0x000fe2000001082f */
[----:B-----5:R-:W-:-:S06]  /*22f80*/  FADD.FTZ R8, R208, R5 ;  /* 0x00000005d0087221 */ /* 0x020fcc0000010000 */
[----:B------:R-:W5:Y:S01]  /*22f90*/  MUFU.EX2 R207, R207 ;  /* 0x000000cf00cf7308 */ /* 0x000f620000000800 */
[----:B0-----:R-:W-:Y:S01]  /*22fa0*/  FADD.FTZ R6, R213, R6 ;  /* 0x00000006d5067221 */ /* 0x001fe20000010000 */
[----:B------:R-:W-:-:S06]  /*22fb0*/  FFMA.FTZ R203, R50, R39, -R47 ;  /* 0x0000002732cb7223 */ /* 0x000fcc000001082f */
[----:B------:R-:W0:Y:S01]  /*22fc0*/  MUFU.EX2 R205, R205 ;  /* 0x000000cd00cd7308 */ /* 0x000e220000000800 */
[----:B----4-:R-:W-:Y:S01]  /*22fd0*/  FADD.FTZ R5, R209, R8 ;  /* 0x00000008d1057221 */ /* 0x010fe20000010000 */
[----:B------:R-:W-:-:S06]  /*22fe0*/  FFMA.FTZ R198, R15, R39, -R40 ;  /* 0x000000270fc67223 */ /* 0x000fcc0000010828 */
[----:B------:R-:W4:Y:S01]  /*22ff0*/  MUFU.EX2 R199, R199 ;  /* 0x000000c700c77308 */ /* 0x000f220000000800 */
[----:B-1----:R-:W-:Y:S01]  /*23000*/  FADD.FTZ R7, R211, R6 ;  /* 0x00000006d3077221 */ /* 0x002fe20000010000 */
[----:B--2---:R-:W-:-:S06]  /*23010*/  FADD.FTZ R6, R206, R5 ;  /* 0x00000005ce067221 */ /* 0x004fcc0000010000 */
[----:B------:R-:W1:Y:S08]  /*23020*/  MUFU.EX2 R204, R204 ;  /* 0x000000cc00cc7308 */ /* 0x000e700000000800 */
[----:B------:R-:W2:Y:S01]  /*23030*/  MUFU.EX2 R200, R200 ;  /* 0x000000c800c87308 */ /* 0x000ea20000000800 */
[----:B---3--:R-:W-:Y:S01]  /*23040*/  FADD.FTZ R8, R212, R7 ;  /* 0x00000007d4087221 */ /* 0x008fe20000010000 */
[----:B-----5:R-:W-:-:S06]  /*23050*/  FADD.FTZ R6, R207, R6 ;  /* 0x00000006cf067221 */ /* 0x020fcc0000010000 */
[----:B------:R-:W3:Y:S01]  /*23060*/  MUFU.EX2 R202, R202 ;  /* 0x000000ca00ca7308 */ /* 0x000ee20000000800 */
[----:B------:R-:W-:-:S07]  /*23070*/  FFMA.FTZ R195, R33, R39, -R47 ;  /* 0x0000002721c37223 */ /* 0x000fce000001082f */
[----:B------:R-:W5:Y:S01]  /*23080*/  MUFU.EX2 R197, R197 ;  /* 0x000000c500c57308 */ /* 0x000f620000000800 */
[----:B0-----:R-:W-:Y:S01]  /*23090*/  FADD.FTZ R5, R205, R8 ;  /* 0x00000008cd057221 */ /* 0x001fe20000010000 */
[----:B----4-:R-:W-:-:S06]  /*230a0*/  FADD.FTZ R7, R199, R6 ;  /* 0x00000006c7077221 */ /* 0x010fcc0000010000 */
[----:B------:R-:W0:Y:S01]  /*230b0*/  MUFU.EX2 R203, R203 ;  /* 0x000000cb00cb7308 */ /* 0x000e220000000800 */
[----:B------:R-:W-:-:S07]  /*230c0*/  FFMA.FTZ R186, R9, R39, -R40 ;  /* 0x0000002709ba7223 */ /* 0x000fce0000010828 */
[----:B------:R-:W4:Y:S01]  /*230d0*/  MUFU.EX2 R198, R198 ;  /* 0x000000c600c67308 */ /* 0x000f220000000800 */
[----:B-1----:R-:W-:Y:S01]  /*230e0*/  FADD.FTZ R5, R204, R5 ;  /* 0x00000005cc057221 */ /* 0x002fe20000010000 */
[----:B--2---:R-:W-:-:S06]  /*230f0*/  FADD.FTZ R6, R200, R7 ;  /* 0x00000007c8067221 */ /* 0x004fcc0000010000 */
[----:B------:R-:W1:Y:S01]  /*23100*/  MUFU.EX2 R196, R196 ;  /* 0x000000c400c47308 */ /* 0x000e620000000800 */
[----:B------:R-:W-:-:S07]  /*23110*/  FFMA.FTZ R187, R42, R39, -R40 ;  /* 0x000000272abb7223 */ /* 0x000fce0000010828 */
        /* <DEDUP_REMOVED lines=23> */
[----:B------:R-:W0:Y:S08]  /*23290*/  MUFU.EX2 R185, R185 ;  /* 0x000000b900b97308 */ /* 0x000e300000000800 */
[----:B------:R-:W4:Y:S01]  /*232a0*/  MUFU.EX2 R18, R18 ;  /* 0x0000001200127308 */ /* 0x000f220000000800 */
[----:B-1----:R-:W-:Y:S01]  /*232b0*/  FADD.FTZ R8, R194, R9 ;  /* 0x00000009c2087221 */ /* 0x002fe20000010000 */
[----:B--2---:R-:W-:-:S06]  /*232c0*/  FADD.FTZ R6, R187, R6 ;  /* 0x00000006bb067221 */ /* 0x004fcc0000010000 */
[----:B------:R-:W1:Y:S01]  /*232d0*/  MUFU.EX2 R5, R5 ;  /* 0x0000000500057308 */ /* 0x000e620000000800 */
[----:B---3--:R-:W-:Y:S01]  /*232e0*/  FADD.FTZ R8, R21, R8 ;  /* 0x0000000815087221 */ /* 0x008fe20000010000 */
[----:B-----5:R-:W-:-:S06]  /*232f0*/  FADD.FTZ R7, R15, R6 ;  /* 0x000000060f077221 */ /* 0x020fcc0000010000 */
[----:B------:R-:W2:Y:S08]  /*23300*/  MUFU.EX2 R20, R20 ;  /* 0x0000001400147308 */ /* 0x000eb00000000800 */
[----:B------:R-:W3:Y:S01]  /*23310*/  MUFU.EX2 R14, R14 ;  /* 0x0000000e000e7308 */ /* 0x000ee20000000800 */
[----:B0-----:R-:W-:Y:S01]  /*23320*/  FADD.FTZ R8, R185, R8 ;  /* 0x00000008b9087221 */ /* 0x001fe20000010000 */
[----:B----4-:R-:W-:-:S03]  /*23330*/  FADD.FTZ R6, R18, R7 ;  /* 0x0000000712067221 */ /* 0x010fc60000010000 */
[----:B------:R-:W-:Y:S01]  /*23340*/  FADD.FTZ R7, R19, R8 ;  /* 0x0000000813077221 */ /* 0x000fe20000010000 */
[----:B-1----:R-:W-:Y:S01]  /*23350*/  FADD.FTZ R9, R5, R6 ;  /* 0x0000000605097221 */ /* 0x002fe20000010000 */
[C---:B------:R-:W-:Y:S01]  /*23360*/  FMUL.FTZ R43, R11.reuse, R43 ;  /* 0x0000002b0b2b7220 */ /* 0x040fe20000410000 */
[----:B------:R-:W-:Y:S02]  /*23370*/  IMAD.U32 R8, RZ, RZ, UR5 ;  /* 0x00000005ff087e24 */ /* 0x000fe4000f8e00ff */
[----:B--2---:R-:W-:Y:S01]  /*23380*/  FADD.FTZ R7, R20, R7 ;  /* 0x0000000714077221 */ /* 0x004fe20000010000 */
[----:B------:R0:W-:Y:S01]  /*23390*/  ST.E desc[UR42][R16.64+0x444], R56 ;  /* 0x0004443810007985 */ /* 0x0001e2000c10192a */
[----:B---3--:R-:W-:Y:S01]  /*233a0*/  FADD.FTZ R25, R14, R9 ;  /* 0x000000090e197221 */ /* 0x008fe20000010000 */
[----:B------:R-:W-:Y:S02]  /*233b0*/  IMAD.U32 R9, RZ, RZ, UR7 ;  /* 0x00000007ff097e24 */ /* 0x000fe4000f8e00ff */
[----:B------:R1:W-:Y:S04]  /*233c0*/  ST.E desc[UR42][R16.64+0x450], R7 ;  /* 0x0004500710007985 */ /* 0x0003e8000c10192a */
[----:B------:R2:W-:Y:S04]  /*233d0*/  ST.E desc[UR42][R16.64+0x454], R25 ;  /* 0x0004541910007985 */ /* 0x0005e8000c10192a */
[----:B------:R-:W-:Y:S04]  /*233e0*/  ST.E desc[UR42][R16.64+0x230], R43 ;  /* 0x0002302b10007985 */ /* 0x000fe8000c10192a */
[----:B------:R-:W3:Y:S02]  /*233f0*/  LD.E R6, desc[UR42][R8.64] ;  /* 0x0000002a08067980 */ /* 0x000ee4000c101900 */
[----:B---3--:R-:W-:-:S05]  /*23400*/  FMUL.FTZ R27, R11, R6 ;  /* 0x000000060b1b7220 */ /* 0x008fca0000410000 */
[----:B------:R3:W-:Y:S04]  /*23410*/  ST.E desc[UR42][R8.64], R27 ;  /* 0x0000001b08007985 */ /* 0x0007e8000c10192a */
[----:B------:R-:W1:Y:S04]  /*23420*/  LD.E R6, desc[UR42][R16.64+0x240] ;  /* 0x0002402a10067980 */ /* 0x000e68000c101900 */
[----:B------:R-:W4:Y:S04]  /*23430*/  LD.E R144, desc[UR42][R16.64+0x424] ;  /* 0x0004242a10907980 */ /* 0x000f28000c101900 */
[----:B------:R-:W2:Y:S04]  /*23440*/  LD.E R24, desc[UR42][R16.64+0x244] ;  /* 0x0002442a10187980 */ /* 0x000ea8000c101900 */
[----:B------:R-:W3:Y:S04]  /*23450*/  LD.E R26, desc[UR42][R16.64+0x250] ;  /* 0x0002502a101a7980 */ /* 0x000ee8000c101900 */
        /* <DEDUP_REMOVED lines=59> */
[C---:B-1----:R-:W-:Y:S01]  /*23810*/  FMUL.FTZ R7, R11.reuse, R6 ;  /* 0x000000060b077220 */ /* 0x042fe20000410000 */
[----:B----4-:R-:W-:-:S04]  /*23820*/  FMUL.FTZ R37, R11, R144 ;  /* 0x000000900b257220 */ /* 0x010fc80000410000 */
[----:B------:R0:W-:Y:S01]  /*23830*/  ST.E desc[UR42][R16.64+0x240], R7 ;  /* 0x0002400710007985 */ /* 0x0001e2000c10192a */
[C---:B--2---:R-:W-:Y:S01]  /*23840*/  FMUL.FTZ R25, R11.reuse, R24 ;  /* 0x000000180b197220 */ /* 0x044fe20000410000 */
[C---:B---3--:R-:W-:Y:S01]  /*23850*/  FMUL.FTZ R27, R11.reuse, R26 ;  /* 0x0000001a0b1b7220 */ /* 0x048fe20000410000 */
[C---:B-----5:R-:W-:Y:S01]  /*23860*/  FMUL.FTZ R29, R11.reuse, R28 ;  /* 0x0000001c0b1d7220 */ /* 0x060fe20000410000 */
[C---:B------:R-:W-:Y:S01]  /*23870*/  FMUL.FTZ R31, R11.reuse, R30 ;  /* 0x0000001e0b1f7220 */ /* 0x040fe20000410000 */
[----:B------:R-:W-:Y:S01]  /*23880*/  ST.E desc[UR42][R16.64+0x424], R37 ;  /* 0x0004242510007985 */ /* 0x000fe2000c10192a */
[----:B0-----:R-:W-:-:S03]  /*23890*/  FMUL.FTZ R7, R11, R36 ;  /* 0x000000240b077220 */ /* 0x001fc60000410000 */
        /* <DEDUP_REMOVED lines=9> */
[C---:B------:R-:W-:Y:S01]  /*23930*/  FMUL.FTZ R39, R11.reuse, R42 ;  /* 0x0000002a0b277220 */ /* 0x040fe20000410000 */
[C---:B-1----:R-:W-:Y:S01]  /*23940*/  FMUL.FTZ R27, R11.reuse, R44 ;  /* 0x0000002c0b1b7220 */ /* 0x042fe20000410000 */
[C---:B--2---:R-:W-:Y:S01]  /*23950*/  FMUL.FTZ R29, R11.reuse, R46 ;  /* 0x0000002e0b1d7220 */ /* 0x044fe20000410000 */
[C---:B---3--:R-:W-:Y:S01]  /*23960*/  FMUL.FTZ R31, R11.reuse, R48 ;  /* 0x000000300b1f7220 */ /* 0x048fe20000410000 */
[----:B------:R1:W-:Y:S01]  /*23970*/  ST.E desc[UR42][R16.64+0x264], R33 ;  /* 0x0002642110007985 */ /* 0x0003e2000c10192a */
[----:B0-----:R-:W-:-:S03]  /*23980*/  FMUL.FTZ R7, R11, R54 ;  /* 0x000000360b077220 */ /* 0x001fc60000410000 */
[----:B------:R0:W-:Y:S04]  /*23990*/  ST.E desc[UR42][R16.64+0x270], R35 ;  /* 0x0002702310007985 */ /* 0x0001e8000c10192a */
[----:B------:R2:W-:Y:S04]  /*239a0*/  ST.E desc[UR42][R16.64+0x280], R25 ;  /* 0x0002801910007985 */ /* 0x0005e8000c10192a */
[----:B------:R3:W-:Y:S01]  /*239b0*/  ST.E desc[UR42][R16.64+0x284], R37 ;  /* 0x0002842510007985 */ /* 0x0007e2000c10192a */
[----:B-1----:R-:W-:-:S03]  /*239c0*/  FMUL.FTZ R33, R11, R50 ;  /* 0x000000320b217220 */ /* 0x002fc60000410000 */
[----:B------:R1:W-:Y:S01]  /*239d0*/  ST.E desc[UR42][R16.64+0x290], R39 ;  /* 0x0002902710007985 */ /* 0x0003e2000c10192a */
[----:B0-----:R-:W-:-:S03]  /*239e0*/  FMUL.FTZ R35, R11, R52 ;  /* 0x000000340b237220 */ /* 0x001fc60000410000 */
[----:B------:R0:W-:Y:S01]  /*239f0*/  ST.E desc[UR42][R16.64+0x294], R27 ;  /* 0x0002941b10007985 */ /* 0x0001e2000c10192a */
[----:B--2---:R-:W-:-:S03]  /*23a00*/  FMUL.FTZ R25, R11, R56 ;  /* 0x000000380b197220 */ /* 0x004fc60000410000 */
[----:B------:R2:W-:Y:S01]  /*23a10*/  ST.E desc[UR42][R16.64+0x2a0], R29 ;  /* 0x0002a01d10007985 */ /* 0x0005e2000c10192a */
[----:B---3--:R-:W-:-:S03]  /*23a20*/  FMUL.FTZ R37, R11, R60 ;  /* 0x0000003c0b257220 */ /* 0x008fc60000410000 */
[----:B------:R3:W-:Y:S01]  /*23a30*/  ST.E desc[UR42][R16.64+0x2a4], R31 ;  /* 0x0002a41f10007985 */ /* 0x0007e2000c10192a */
[C---:B-1----:R-:W-:Y:S01]  /*23a40*/  FMUL.FTZ R39, R11.reuse, R62 ;  /* 0x0000003e0b277220 */ /* 0x042fe20000410000 */
[C---:B0-----:R-:W-:Y:S02]  /*23a50*/  FMUL.FTZ R27, R11.reuse, R58 ;  /* 0x0000003a0b1b7220 */ /* 0x041fe40000410000 */
[----:B------:R0:W-:Y:S01]  /*23a60*/  ST.E desc[UR42][R16.64+0x2c0], R7 ;  /* 0x0002c00710007985 */ /* 0x0001e2000c10192a */
[C---:B--2---:R-:W-:Y:S01]  /*23a70*/  FMUL.FTZ R29, R11.reuse, R64 ;  /* 0x000000400b1d7220 */ /* 0x044fe20000410000 */
[C---:B---3--:R-:W-:Y:S02]  /*23a80*/  FMUL.FTZ R31, R11.reuse, R66 ;  /* 0x000000420b1f7220 */ /* 0x048fe40000410000 */
[----:B------:R1:W-:Y:S01]  /*23a90*/  ST.E desc[UR42][R16.64+0x2b0], R33 ;  /* 0x0002b02110007985 */ /* 0x0003e2000c10192a */
[----:B0-----:R-:W-:-:S03]  /*23aa0*/  FMUL.FTZ R7, R11, R68 ;  /* 0x000000440b077220 */ /* 0x001fc60000410000 */
[----:B------:R0:W-:Y:S04]  /*23ab0*/  ST.E desc[UR42][R16.64+0x2b4], R35 ;  /* 0x0002b42310007985 */ /* 0x0001e8000c10192a */
[----:B------:R2:W-:Y:S01]  /*23ac0*/  ST.E desc[UR42][R16.64+0x2c4], R25 ;  /* 0x0002c41910007985 */ /* 0x0005e2000c10192a */
[----:B-1----:R-:W-:-:S03]  /*23ad0*/  FMUL.FTZ R33, R11, R70 ;  /* 0x000000460b217220 */ /* 0x002fc60000410000 */
[----:B------:R1:W-:Y:S04]  /*23ae0*/  ST.E desc[UR42][R16.64+0x2d0], R27 ;  /* 0x0002d01b10007985 */ /* 0x0003e8000c10192a */
[----:B------:R3:W-:Y:S01]  /*23af0*/  ST.E desc[UR42][R16.64+0x2d4], R37 ;  /* 0x0002d42510007985 */ /* 0x0007e2000c10192a */
[----:B0-----:R-:W-:-:S03]  /*23b00*/  FMUL.FTZ R35, R11, R72 ;  /* 0x000000480b237220 */ /* 0x001fc60000410000 */
[----:B------:R0:W-:Y:S01]  /*23b10*/  ST.E desc[UR42][R16.64+0x2e0], R39 ;  /* 0x0002e02710007985 */ /* 0x0001e2000c10192a */
[----:B--2---:R-:W-:-:S03]  /*23b20*/  FMUL.FTZ R25, R11, R74 ;  /* 0x0000004a0b197220 */ /* 0x004fc60000410000 */
[----:B------:R2:W-:Y:S01]  /*23b30*/  ST.E desc[UR42][R16.64+0x2e4], R29 ;  /* 0x0002e41d10007985 */ /* 0x0005e2000c10192a */
[----:B-1----:R-:W-:-:S03]  /*23b40*/  FMUL.FTZ R27, R11, R76 ;  /* 0x0000004c0b1b7220 */ /* 0x002fc60000410000 */
[----:B------:R1:W-:Y:S01]  /*23b50*/  ST.E desc[UR42][R16.64+0x2f0], R31 ;  /* 0x0002f01f10007985 */ /* 0x0003e2000c10192a */
[C---:B---3--:R-:W-:Y:S01]  /*23b60*/  FMUL.FTZ R37, R11.reuse, R80 ;  /* 0x000000500b257220 */ /* 0x048fe20000410000 */
[C---:B0-----:R-:W-:Y:S02]  /*23b70*/  FMUL.FTZ R39, R11.reuse, R82 ;  /* 0x000000520b277220 */ /* 0x041fe40000410000 */
[----:B------:R0:W-:Y:S01]  /*23b80*/  ST.E desc[UR42][R16.64+0x2f4], R7 ;  /* 0x0002f40710007985 */ /* 0x0001e2000c10192a */
[C---:B--2---:R-:W-:Y:S01]  /*23b90*/  FMUL.FTZ R29, R11.reuse, R78 ;  /* 0x0000004e0b1d7220 */ /* 0x044fe20000410000 */
[C---:B-1----:R-:W-:Y:S02]  /*23ba0*/  FMUL.FTZ R31, R11.reuse, R84 ;  /* 0x000000540b1f7220 */ /* 0x042fe40000410000 */
        /* <DEDUP_REMOVED lines=38> */
[----:B------:R0:W-:Y:S01]  /*23e10*/  ST.E desc[UR42][R16.64+0x394], R27 ;  /* 0x0003941b10007985 */ /* 0x0001e2000c10192a */
[----:B------:R-:W-:-:S03]  /*23e20*/  IMAD.U32 R6, RZ, RZ, UR5 ;  /* 0x00000005ff067e24 */ /* 0x000fc6000f8e00ff */
[----:B------:R2:W-:Y:S01]  /*23e30*/  ST.E desc[UR42][R16.64+0x3a0], R33 ;  /* 0x0003a02110007985 */ /* 0x0005e2000c10192a */
[----:B-1----:R-:W-:-:S03]  /*23e40*/  FMUL.FTZ R25, R11, R124 ;  /* 0x0000007c0b197220 */ /* 0x002fc60000410000 */
[----:B------:R1:W-:Y:S01]  /*23e50*/  ST.E desc[UR42][R16.64+0x3a4], R35 ;  /* 0x0003a42310007985 */ /* 0x0003e2000c10192a */
[----:B------:R-:W-:-:S03]  /*23e60*/  FMUL.FTZ R43, R11, R140 ;  /* 0x0000008c0b2b7220 */ /* 0x000fc60000410000 */
        /* <DEDUP_REMOVED lines=11> */
[C---:B-1----:R-:W-:Y:S01]  /*23f20*/  FMUL.FTZ R39, R11.reuse, R138 ;  /* 0x0000008a0b277220 */ /* 0x042fe20000410000 */
[----:B------:R-:W-:Y:S01]  /*23f30*/  FMUL.FTZ R11, R11, R142 ;  /* 0x0000008e0b0b7220 */ /* 0x000fe20000410000 */
[----:B0-----:R-:W-:Y:S01]  /*23f40*/  IMAD.U32 R7, RZ, RZ, UR7 ;  /* 0x00000007ff077e24 */ /* 0x001fe2000f8e00ff */
        /* <DEDUP_REMOVED lines=9> */
[----:B------:R3:W-:Y:S04]  /*23fe0*/  ST.E desc[UR42][R16.64+0x420], R11 ;  /* 0x0004200b10007985 */ /* 0x0007e8000c10192a */
[----:B0-----:R-:W1:Y:S01]  /*23ff0*/  LD.E R25, desc[UR42][R6.64] ;  /* 0x0000002a06197980 */ /* 0x001e62000c101900 */
[----:B------:R-:W-:-:S06]  /*24000*/  ULOP3.LUT UR6, UR4, 0xc, URZ, 0xfc, !UPT ;  /* 0x0000000c04067892 */ /* 0x000fcc000f8efc3f */
[----:B------:R-:W-:Y:S02]  /*24010*/  IMAD.U32 R24, RZ, RZ, UR6 ;  /* 0x00000006ff187e24 */ /* 0x000fe4000f8e00ff */
[----:B-1----:R-:W-:Y:S01]  /*24020*/  FMUL.FTZ R29, R10, R25 ;  /* 0x000000190a1d7220 */ /* 0x002fe20000410000 */
[----:B------:R-:W-:-:S04]  /*24030*/  IMAD.U32 R25, RZ, RZ, UR7 ;  /* 0x00000007ff197e24 */ /* 0x000fc8000f8e00ff */
[----:B------:R0:W-:Y:S04]  /*24040*/  ST.E desc[UR42][R6.64], R29 ;  /* 0x0000001d06007985 */ /* 0x0001e8000c10192a */
[----:B------:R-:W2:Y:S01]  /*24050*/  LD.E R25, desc[UR42][R24.64] ;  /* 0x0000002a18197980 */ /* 0x000ea2000c101900 */
[----:B------:R-:W-:Y:S02]  /*24060*/  IMAD.U32 R26, RZ, RZ, UR6 ;  /* 0x00000006ff1a7e24 */ /* 0x000fe4000f8e00ff */
[----:B------:R-:W-:Y:S02]  /*24070*/  IMAD.U32 R27, RZ, RZ, UR7 ;  /* 0x00000007ff1b7e24 */ /* 0x000fe4000f8e00ff */
[----:B--2---:R-:W-:-:S05]  /*24080*/  FMUL.FTZ R31, R10, R25 ;  /* 0x000000190a1f7220 */ /* 0x004fca0000410000 */
[----:B------:R1:W-:Y:S04]  /*24090*/  ST.E desc[UR42][R26.64], R31 ;  /* 0x0000001f1a007985 */ /* 0x0003e8000c10192a */
[----:B------:R-:W2:Y:S04]  /*240a0*/  LD.E R147, desc[UR42][R16.64+0x42c] ;  /* 0x00042c2a10937980 */ /* 0x000ea8000c101900 */
[----:B---3--:R-:W3:Y:S04]  /*240b0*/  LD.E R11, desc[UR42][R16.64+0x248] ;  /* 0x0002482a100b7980 */ /* 0x008ee8000c101900 */
[----:B------:R-:W4:Y:S04]  /*240c0*/  LD.E R33, desc[UR42][R16.64+0x24c] ;  /* 0x00024c2a10217980 */ /* 0x000f28000c101900 */
[----:B------:R-:W5:Y:S04]  /*240d0*/  LD.E R35, desc[UR42][R16.64+0x258] ;  /* 0x0002582a10237980 */ /* 0x000f68000c101900 */
[----:B------:R-:W5:Y:S04]  /*240e0*/  LD.E R37, desc[UR42][R16.64+0x25c] ;  /* 0x00025c2a10257980 */ /* 0x000f68000c101900 */
[----:B------:R-:W5:Y:S04]  /*240f0*/  LD.E R39, desc[UR42][R16.64+0x268] ;  /* 0x0002682a10277980 */ /* 0x000f68000c101900 */
        /* <DEDUP_REMOVED lines=182> */
[----:B------:R-:W3:Y:S04]  /*24c60*/  LD.E R25, desc[UR42][R2.64] ;  /* 0x0000002a02197980 */ /* 0x000ee8000c101900 */
[----:B------:R-:W3:Y:S04]  /*24c70*/  LD.E.64 R10, desc[UR42][R16.64+0xa8] ;  /* 0x0000a82a100a7980 */ /* 0x000ee8000c101b00 */
[----:B--2---:R0:W-:Y:S04]  /*24c80*/  ST.E desc[UR42][R16.64+0x230], R31 ;  /* 0x0002301f10007985 */ /* 0x0041e8000c10192a */
[----:B------:R-:W2:Y:S01]  /*24c90*/  LD.E R33, desc[UR42][R8.64] ;  /* 0x0000002a08217980 */ /* 0x000ea2000c101900 */
[----:B------:R-:W-:-:S03]  /*24ca0*/  IMAD.U32 R27, RZ, RZ, UR7 ;  /* 0x00000007ff1b7e24 */ /* 0x000fc6000f8e00ff */
[----:B--2---:R2:W-:Y:S04]  /*24cb0*/  ST.E desc[UR42][R8.64], R33 ;  /* 0x0000002108007985 */ /* 0x0045e8000c10192a */
[----:B------:R-:W4:Y:S01]  /*24cc0*/  LD.E R35, desc[UR42][R6.64] ;  /* 0x0000002a06237980 */ /* 0x000f22000c101900 */
[----:B------:R-:W-:Y:S02]  /*24cd0*/  IMAD.U32 R28, RZ, RZ, UR6 ;  /* 0x00000006ff1c7e24 */ /* 0x000fe4000f8e00ff */
[----:B------:R-:W-:Y:S01]  /*24ce0*/  IMAD.U32 R29, RZ, RZ, UR7 ;  /* 0x00000007ff1d7e24 */ /* 0x000fe2000f8e00ff */
[----:B----4-:R4:W-:Y:S04]  /*24cf0*/  ST.E desc[UR42][R6.64], R35 ;  /* 0x0000002306007985 */ /* 0x0109e8000c10192a */
[----:B------:R-:W5:Y:S04]  /*24d00*/  LD.E R27, desc[UR42][R26.64] ;  /* 0x0000002a1a1b7980 */ /* 0x000f68000c101900 */
[----:B-----5:R5:W-:Y:S04]  /*24d10*/  ST.E desc[UR42][R28.64], R27 ;  /* 0x0000001b1c007985 */ /* 0x020be8000c10192a */
[----:B------:R-:W3:Y:S04]  /*24d20*/  LD.E R37, desc[UR42][R16.64+0x240] ;  /* 0x0002402a10257980 */ /* 0x000ee8000c101900 */
[----:B0-----:R-:W3:Y:S04]  /*24d30*/  LD.E R31, desc[UR42][R16.64+0x244] ;  /* 0x0002442a101f7980 */ /* 0x001ee8000c101900 */
[----:B------:R-:W3:Y:S04]  /*24d40*/  LD.E R39, desc[UR42][R16.64+0x248] ;  /* 0x0002482a10277980 */ /* 0x000ee8000c101900 */
[----:B------:R-:W3:Y:S04]  /*24d50*/  LD.E R43, desc[UR42][R16.64+0x24c] ;  /* 0x00024c2a102b7980 */ /* 0x000ee8000c101900 */
[----:B--2---:R-:W2:Y:S04]  /*24d60*/  LD.E R33, desc[UR42][R16.64+0x250] ;  /* 0x0002502a10217980 */ /* 0x004ea8000c101900 */
[----:B------:R-:W2:Y:S04]  /*24d70*/  LD.E R45, desc[UR42][R16.64+0x254] ;  /* 0x0002542a102d7980 */ /* 0x000ea8000c101900 */
[----:B------:R-:W2:Y:S04]  /*24d80*/  LD.E R47, desc[UR42][R16.64+0x258] ;  /* 0x0002582a102f7980 */ /* 0x000ea8000c101900 */
[----:B----4-:R-:W4:Y:S04]  /*24d90*/  LD.E R35, desc[UR42][R16.64+0x25c] ;  /* 0x00025c2a10237980 */ /* 0x010f28000c101900 */
[----:B------:R-:W4:Y:S04]  /*24da0*/  LD.E R49, desc[UR42][R16.64+0x260] ;  /* 0x0002602a10317980 */ /* 0x000f28000c101900 */
        /* <DEDUP_REMOVED lines=115> */
[----:B---3--:R-:W-:Y:S04]  /*254e0*/  ST.E desc[UR42][R16.64+0x240], R37 ;  /* 0x0002402510007985 */ /* 0x008fe8000c10192a */
[----:B------:R-:W-:Y:S04]  /*254f0*/  ST.E desc[UR42][R16.64+0x244], R31 ;  /* 0x0002441f10007985 */ /* 0x000fe8000c10192a */
[----:B------:R-:W-:Y:S04]  /*25500*/  ST.E desc[UR42][R16.64+0x248], R39 ;  /* 0x0002482710007985 */ /* 0x000fe8000c10192a */
[----:B------:R-:W-:Y:S04]  /*25510*/  ST.E desc[UR42][R16.64+0x24c], R43 ;  /* 0x00024c2b10007985 */ /* 0x000fe8000c10192a */
[----:B--2---:R-:W-:Y:S04]  /*25520*/  ST.E desc[UR42][R16.64+0x250], R33 ;  /* 0x0002502110007985 */ /* 0x004fe8000c10192a */
[----:B------:R-:W-:Y:S04]  /*25530*/  ST.E desc[UR42][R16.64+0x254], R45 ;  /* 0x0002542d10007985 */ /* 0x000fe8000c10192a */
[----:B------:R-:W-:Y:S04]  /*25540*/  ST.E desc[UR42][R16.64+0x258], R47 ;  /* 0x0002582f10007985 */ /* 0x000fe8000c10192a */
[----:B----4-:R-:W-:Y:S04]  /*25550*/  ST.E desc[UR42][R16.64+0x25c], R35 ;  /* 0x00025c2310007985 */ /* 0x010fe8000c10192a */
[----:B------:R-:W-:Y:S04]  /*25560*/  ST.E desc[UR42][R16.64+0x260], R49 ;  /* 0x0002603110007985 */ /* 0x000fe8000c10192a */
        /* <DEDUP_REMOVED lines=116> */
[----:B------:R-:W-:-:S02]  /*25cb0*/  IMAD.U32 R27, RZ, RZ, UR7 ;  /* 0x00000007ff1b7e24 */ /* 0x000fc4000f8e00ff */
[----:B--2---:R-:W-:Y:S01]  /*25cc0*/  IMAD.U32 R26, RZ, RZ, UR6 ;  /* 0x00000006ff1a7e24 */ /* 0x004fe2000f8e00ff */
[----:B------:R-:W-:Y:S01]  /*25cd0*/  F2FP.BF16.F32.PACK_AB R168, R41, R168 ;  /* 0x000000a829a8723e */ /* 0x000fe200000010ff */
[----:B------:R-:W-:Y:S01]  /*25ce0*/  IMAD R10, R25, 0xc00, R10 ;  /* 0x00000c00190a7824 */ /* 0x000fe200078e020a */
[----:B---3--:R-:W2:Y:S04]  /*25cf0*/  LD.E R28, desc[UR42][R16.64+0x240] ;  /* 0x0002402a101c7980 */ /* 0x008ea8000c101900 */
[----:B------:R-:W2:Y:S04]  /*25d00*/  LD.E R27, desc[UR42][R26.64] ;  /* 0x0000002a1a1b7980 */ /* 0x000ea8000c101900 */
[----:B------:R-:W2:Y:S04]  /*25d10*/  LD.E R29, desc[UR42][R16.64+0x244] ;  /* 0x0002442a101d7980 */ /* 0x000ea8000c101900 */
[----:B----4-:R-:W2:Y:S04]  /*25d20*/  LD.E R30, desc[UR42][R16.64+0x248] ;  /* 0x0002482a101e7980 */ /* 0x010ea8000c101900 */
[----:B------:R-:W2:Y:S04]  /*25d30*/  LD.E R31, desc[UR42][R16.64+0x24c] ;  /* 0x00024c2a101f7980 */ /* 0x000ea8000c101900 */
[----:B-----5:R-:W2:Y:S04]  /*25d40*/  LD.E R32, desc[UR42][R16.64+0x250] ;  /* 0x0002502a10207980 */ /* 0x020ea8000c101900 */
[----:B------:R-:W2:Y:S04]  /*25d50*/  LD.E R33, desc[UR42][R16.64+0x254] ;  /* 0x0002542a10217980 */ /* 0x000ea8000c101900 */
[----:B-1----:R-:W2:Y:S04]  /*25d60*/  LD.E R34, desc[UR42][R16.64+0x258] ;  /* 0x0002582a10227980 */ /* 0x002ea8000c101900 */
        /* <DEDUP_REMOVED lines=124> */
[----:B------:R-:W-:Y:S02]  /*26530*/  F2FP.BF16.F32.PACK_AB R169, R13, R169 ;  /* 0x000000a90da9723e */ /* 0x000fe400000010ff */
[----:B------:R-:W-:Y:S01]  /*26540*/  F2FP.BF16.F32.PACK_AB R171, R12, R171 ;  /* 0x000000ab0cab723e */ /* 0x000fe200000010ff */
[----:B------:R-:W-:Y:S01]  /*26550*/  VOTEU.ANY UP0, P1 ;  /* 0x00000000003f7886 */ /* 0x000fe20000800100 */
[----:B------:R-:W-:Y:S02]  /*26560*/  VIADD R12, R10, 0x80 ;  /* 0x000000800a0c7836 */ /* 0x000fe40000000000 */
[----:B------:R-:W-:Y:S01]  /*26570*/  IMAD.MOV.U32 R13, RZ, RZ, R11 ;  /* 0x000000ffff0d7224 */ /* 0x000fe200078e000b */
[----:B--2---:R-:W-:-:S06]  /*26580*/  WARPGROUP.ARRIVE ;  /* 0x00000000000079c5 */ /* 0x004fcc0000000000 */
[----:B------:R-:W-:Y:S01]  /*26590*/  HGMMA.64x256x16.F32.BF16 R24, R168, gdesc[UR8].tnspB, R24, UP0, gsb0 ;  /* 0x43e00008a8187df0 */ /* 0x000fe2000b801818 */
[----:B------:R-:W-:Y:S01]  /*265a0*/  R2UR UR10, R12 ;  /* 0x000000000c0a72ca */ /* 0x000fe200000e0000 */
[----:B------:R-:W-:Y:S01]  /*265b0*/  IMAD.U32 R12, RZ, RZ, UR6 ;  /* 0x00000006ff0c7e24 */ /* 0x000fe2000f8e00ff */
[----:B------:R-:W-:Y:S01]  /*265c0*/  R2UR UR11, R13 ;  /* 0x000000000d0b72ca */ /* 0x000fe200000e0000 */
[----:B------:R-:W-:Y:S01]  /*265d0*/  IMAD.U32 R13, RZ, RZ, UR7 ;  /* 0x00000007ff0d7e24 */ /* 0x000fe2000f8e00ff */
        /* <DEDUP_REMOVED lines=135> */
[----:B------:R-:W-:Y:S02]  /*26e50*/  VIADD R12, R10, 0x100 ;  /* 0x000001000a0c7836 */ /* 0x000fe40000000000 */
[----:B------:R-:W-:Y:S01]  /*26e60*/  IMAD.MOV.U32 R13, RZ, RZ, R11 ;  /* 0x000000ffff0d7224 */ /* 0x000fe200078e000b */
[----:B------:R-:W-:Y:S02]  /*26e70*/  STL [R1+0x88], R4 ;  /* 0x0000880401007387 */ /* 0x000fe40000100800 */
[----:B------:R-:W-:Y:S01]  /*26e80*/  R2UR UR10, R12 ;  /* 0x000000000c0a72ca */ /* 0x000fe200000e0000 */
[----:B------:R-:W-:Y:S01]  /*26e90*/  IMAD.U32 R12, RZ, RZ, UR6 ;  /* 0x00000006ff0c7e24 */ /* 0x000fe2000f8e00ff */
[----:B------:R-:W-:Y:S01]  /*26ea0*/  R2UR UR11, R13 ;  /* 0x000000000d0b72ca */ /* 0x000fe200000e0000 */
[----:B------:R-:W-:Y:S01]  /*26eb0*/  IMAD.U32 R13, RZ, RZ, UR7 ;  /* 0x00000007ff0d7e24 */ /* 0x000fe2000f8e00ff */
[----:B------:R-:W-:-:S02]  /*26ec0*/  WARPGROUP.DEPBAR.LE gsb0, 0x0 ;  /* 0x00008000000079c5 */ /* 0x000fc40000010000 */
[----:B------:R-:W-:Y:S01]  /*26ed0*/  ST.E desc[UR42][R16.64+0x230], R24 ;  /* 0x0002301810007985 */ /* 0x000fe2000c10192a */
[----:B------:R-:W-:Y:S02]  /*26ee0*/  F2FP.BF16.F32.PACK_AB R168, R213, R214 ;  /* 0x000000d6d5a8723e */ /* 0x000fe400000010ff */
        /* <DEDUP_REMOVED lines=280> */
[----:B------:R-:W-:Y:S02]  /*28070*/  IMAD.U32 R13, RZ, RZ, UR7 ;  /* 0x00000007ff0d7e24 */ /* 0x000fe4000f8e00ff */
[----:B------:R-:W-:Y:S01]  /*28080*/  VIADD R10, R10, 0x280 ;  /* 0x000002800a0a7836 */ /* 0x000fe20000000000 */
        /* <DEDUP_REMOVED lines=136> */
[----:B------:R-:W-:Y:S01]  /*28910*/  IMAD.U32 R10, RZ, RZ, UR6 ;  /* 0x00000006ff0a7e24 */ /* 0x000fe2000f8e00ff */
[----:B------:R-:W-:Y:S01]  /*28920*/  R2UR UR11, R11 ;  /* 0x000000000b0b72ca */ /* 0x000fe200000e0000 */
[----:B------:R-:W-:Y:S01]  /*28930*/  IMAD.U32 R11, RZ, RZ, UR7 ;  /* 0x00000007ff0b7e24 */ /* 0x000fe2000f8e00ff */
[----:B------:R-:W-:Y:S01]  /*28940*/  STL [R1+0x88], R4 ;  /* 0x0000880401007387 */ /* 0x000fe20000100800 */
[----:B------:R-:W-:-:S03]  /*28950*/  WARPGROUP.DEPBAR.LE gsb0, 0x0 ;  /* 0x00008000000079c5 */ /* 0x000fc60000010000 */
        /* <DEDUP_REMOVED lines=135> */
[----:B------:R-:W-:Y:S01]  /*291d0*/  STL [R1+0x88], R4 ;  /* 0x0000880401007387 */ /* 0x000fe20000100800 */
[----:B------:R-:W-:Y:S01]  /*291e0*/  IMAD.U32 R11, RZ, RZ, UR7 ;  /* 0x00000007ff0b7e24 */ /* 0x000fe2000f8e00ff */
[----:B------:R-:W-:Y:S02]  /*291f0*/  WARPGROUP.DEPBAR.LE gsb0, 0x0 ;  /* 0x00008000000079c5 */ /* 0x000fe40000010000 */
        /* <DEDUP_REMOVED lines=129> */
[----:B------:R-:W2:Y:S04]  /*29a10*/  LD.E R5, desc[UR42][R16.64+0x230] ;  /* 0x0002302a10057980 */ /* 0x000ea8000c101900 */
[----:B--2---:R1:W-:Y:S04]  /*29a20*/  ST.E desc[UR42][R16.64+0x230], R5 ;  /* 0x0002300510007985 */ /* 0x0043e8000c10192a */
[----:B0-----:R-:W2:Y:S01]  /*29a30*/  LD.E R11, desc[UR42][R8.64] ;  /* 0x0000002a080b7980 */ /* 0x001ea2000c101900 */
[----:B------:R-:W-:-:S02]  /*29a40*/  IMAD.U32 R14, RZ, RZ, UR6 ;  /* 0x00000006ff0e7e24 */ /* 0x000fc4000f8e00ff */
        /* <DEDUP_REMOVED lines=264> */
.L_x_13001:
[----:B------:R-:W-:Y:S05]  /*2aad0*/  BSYNC B0 ;  /* 0x0000000000007941 */ /* 0x000fea0003800000 */
.L_x_13000:
[C---:B------:R-:W-:Y:S01]  /*2aae0*/  ISETP.GT.AND P0, PT, R0.reuse, R165, PT ;  /* 0x000000a50000720c */ /* 0x040fe20003f04270 */
[----:B------:R-:W-:-:S12]  /*2aaf0*/  VIADD R0, R0, 0xffffffff ;  /* 0xffffffff00007836 */ /* 0x000fd80000000000 */
[----:B------:R-:W-:Y:S05]  /*2ab00*/  @P0 BRA `(.L_x_13002) ;  /* 0xffffff4c00340947 */ /* 0x000fea000383ffff */
.L_x_12975:
[----:B0-----:R-:W2:Y:S01]  /*2ab10*/  LDL R5, [R1+0x450] ;  /* 0x0004500001057983 */ /* 0x001ea20000100800 */
[----:B------:R-:W-:Y:S05]  /*2ab20*/  WARPSYNC.ALL ;  /* 0x0000000000007948 */ /* 0x000fea0003800000 */
[----:B------:R-:W3:Y:S04]  /*2ab30*/  LDL R6, [R1+0x454] ;  /* 0x0004540001067983 */ /* 0x000ee80000100800 */
[----:B------:R-:W4:Y:S04]  /*2ab40*/  LDL R136, [R1+0x218] ;  /* 0x0002180001887983 */ /* 0x000f280000100800 */
        /* <DEDUP_REMOVED lines=62> */
[----:B--2---:R-:W0:Y:S02]  /*2af30*/  SHFL.BFLY PT, R0, R5, 0x2, 0x1f ;  /* 0x0c401f0005007f89 */ /* 0x004e2400000e0000 */
[----:B0-----:R-:W-:-:S05]  /*2af40*/  FADD.FTZ R0, R5, R0 ;  /* 0x0000000005007221 */ /* 0x001fca0000010000 */
[----:B------:R-:W0:Y:S02]  /*2af50*/  SHFL.BFLY PT, R3, R0, 0x1, 0x1f ;  /* 0x0c201f0000037f89 */ /* 0x000e2400000e0000 */
[----:B0-----:R-:W-:Y:S01]  /*2af60*/  FADD.FTZ R2, R0, R3 ;  /* 0x0000000300027221 */ /* 0x001fe20000010000 */
[----:B----4-:R-:W-:Y:S01]  /*2af70*/  VIADD R136, R136, 0x1 ;  /* 0x0000000188887836 */ /* 0x010fe20000000000 */
[----:B------:R-:W2:Y:S04]  /*2af80*/  LDL R0, [R1+0x224] ;  /* 0x0002240001007983 */ /* 0x000ea80000100800 */
[----:B------:R-:W-:Y:S04]  /*2af90*/  STL [R1+0x450], R2 ;  /* 0x0004500201007387 */ /* 0x000fe80000100800 */
[----:B------:R-:W4:Y:S04]  /*2afa0*/  LDL R147, [R1+0x450] ;  /* 0x0004500001937983 */ /* 0x000f280000100800 */
[----:B---3--:R-:W0:Y:S02]  /*2afb0*/  SHFL.BFLY PT, R3, R6, 0x2, 0x1f ;  /* 0x0c401f0006037f89 */ /* 0x008e2400000e0000 */
[----:B0-----:R-:W-:Y:S01]  /*2afc0*/  FADD.FTZ R3, R3, R6 ;  /* 0x0000000603037221 */ /* 0x001fe20000010000 */
[----:B------:R-:W-:Y:S01]  /*2afd0*/  ISETP.NE.AND P2, PT, R136, 0x2, PT ;  /* 0x000000028800780c */ /* 0x000fe20003f45270 */
[----:B------:R-:W3:Y:S04]  /*2afe0*/  LDL.64 R6, [R1+0x418] ;  /* 0x0004180001067983 */ /* 0x000ee80000100a00 */
[----:B-1----:R-:W0:Y:S08]  /*2aff0*/  SHFL.BFLY PT, R4, R3, 0x1, 0x1f ;  /* 0x0c201f0003047f89 */ /* 0x002e3000000e0000 */
[----:B------:R-:W5:Y:S01]  /*2b000*/  @!P2 LDL R134, [R1+0x21c] ;  /* 0x00021c000186a983 */ /* 0x000f620000100800 */
[----:B0-----:R-:W-:-:S03]  /*2b010*/  FADD.FTZ R140, R3, R4 ;  /* 0x00000004038c7221 */ /* 0x001fc60000010000 */
[----:B------:R-:W3:Y:S02]  /*2b020*/  LDL.64 R4, [R1+0x408] ;  /* 0x0004080001047983 */ /* 0x000ee40000100a00 */
[----:B------:R-:W-:Y:S02]  /*2b030*/  FSETP.NE.FTZ.AND P1, PT, R140, RZ, PT ;  /* 0x000000ff8c00720b */ /* 0x000fe40003f35000 */
[----:B------:R-:W3:Y:S11]  /*2b040*/  LDL.64 R2, [R1+0x428] ;  /* 0x0004280001027983 */ /* 0x000ef60000100a00 */
[----:B------:R-:W3:Y:S04]  /*2b050*/  @P1 LDL R143, [R1+0x460] ;  /* 0x00046000018f1983 */ /* 0x000ee80000100800 */
[----:B------:R-:W3:Y:S01]  /*2b060*/  @P1 LDL R145, [R1+0x444] ;  /* 0x0004440001911983 */ /* 0x000ee20000100800 */
[----:B------:R-:W-:-:S02]  /*2b070*/  IMAD.MOV.U32 R142, RZ, RZ, -0x800000 ;  /* 0xff800000ff8e7424 */ /* 0x000fc400078e00ff */
[----:B------:R-:W-:Y:S02]  /*2b080*/  IMAD.MOV.U32 R137, RZ, RZ, RZ ;  /* 0x000000ffff897224 */ /* 0x000fe400078e00ff */
[----:B------:R-:W-:Y:S01]  /*2b090*/  IMAD.MOV.U32 R144, RZ, RZ, -0x800000 ;  /* 0xff800000ff907424 */ /* 0x000fe200078e00ff */
[----:B------:R0:W-:Y:S08]  /*2b0a0*/  BAR.ARV R188, 0x100 ;  /* 0x000400bc0000751d */ /* 0x0001f00000002000 */
[----:B------:R-:W-:Y:S06]  /*2b0b0*/  BAR.ARV 0x8, 0x180 ;  /* 0x0206000000007b1d */ /* 0x000fec0000002000 */
[----:B----4-:R-:W-:-:S13]  /*2b0c0*/  FSETP.NE.FTZ.AND P0, PT, R147, RZ, PT ;  /* 0x000000ff9300720b */ /* 0x010fda0003f15000 */
[----:B------:R-:W4:Y:S04]  /*2b0d0*/  @P0 LDL R138, [R1+0x460] ;  /* 0x00046000018a0983 */ /* 0x000f280000100800 */
[----:B------:R-:W3:Y:S01]  /*2b0e0*/  @P0 LDL R139, [R1+0x440] ;  /* 0x00044000018b0983 */ /* 0x000ee20000100800 */
[----:B------:R-:W1:Y:S02]  /*2b0f0*/  @P0 MUFU.LG2 R141, R147 ;  /* 0x00000093008d0308 */ /* 0x000e640000000c00 */
[----:B-1----:R-:W-:-:S06]  /*2b100*/  @P0 FMUL.FTZ R141, R141, 0.69314718246459960938 ;  /* 0x3f3172188d8d0820 */ /* 0x002fcc0000410000 */
[----:B------:R-:W-:Y:S08]  /*2b110*/  @P1 MUFU.LG2 R146, R140 ;  /* 0x0000008c00921308 */ /* 0x000ff00000000c00 */
[----:B------:R-:W1:Y:S01]  /*2b120*/  @P0 MUFU.RCP R137, R147 ;  /* 0x0000009300890308 */ /* 0x000e620000001000 */
[----:B-----5:R-:W-:Y:S01]  /*2b130*/  @!P2 LOP3.LUT R134, R134, 0x1, RZ, 0x3c, !PT ;  /* 0x000000018686a812 */ /* 0x020fe200078e3cff */
[----:B--2---:R-:W-:Y:S01]  /*2b140*/  VIADD R0, R0, 0x1 ;  /* 0x0000000100007836 */ /* 0x004fe20000000000 */
        /* <DEDUP_REMOVED lines=101> */
[----:B----4-:R-:W-:-:S04]  /*2b7a0*/  @P0 FMUL.FTZ R138, R138, 0.69314718246459960938 ;  /* 0x3f3172188a8a0820 */ /* 0x010fc80000410000 */
[----:B---3--:R-:W-:Y:S01]  /*2b7b0*/  @P0 FFMA.FTZ R142, R138, R139, R141 ;  /* 0x0000008b8a8e0223 */ /* 0x008fe2000001008d */
        /* <DEDUP_REMOVED lines=106> */
.L_x_12885:
[----:B------:R-:W-:Y:S05]  /*2be60*/  WARPSYNC.ALL ;  /* 0x0000000000007948 */ /* 0x000fea0003800000 */
[----:B------:R-:W1:Y:S08]  /*2be70*/  S2UR UR5, SR_CgaCtaId ;  /* 0x00000000000579c3 */ /* 0x000e700000008800 */
[----:B------:R-:W-:Y:S06]  /*2be80*/  BAR.SYNC.DEFER_BLOCKING 0x5, 0x180 ;  /* 0x0146000000007b1d */ /* 0x000fec0000010000 */
[----:B------:R-:W-:Y:S01]  /*2be90*/  UMOV UR4, 0x400 ;  /* 0x0000040000047882 */ /* 0x000fe20000000000 */
[----:B------:R-:W-:Y:S01]  /*2bea0*/  BSSY B0, `(.L_x_13003) ;  /* 0x00002e3000007945 */ /* 0x000fe20003800000 */
[----:B-1----:R-:W-:-:S06]  /*2beb0*/  ULEA UR4, UR5, UR4, 0x18 ;  /* 0x0000000405047291 */ /* 0x002fcc000f8ec03f */
[----:B0-----:R-:W-:-:S05]  /*2bec0*/  IMAD.U32 R144, RZ, RZ, UR4 ;  /* 0x00000004ff907e24 */ /* 0x001fca000f8e00ff */
[----:B------:R0:W1:Y:S01]  /*2bed0*/  LDS.128 R120, [R144+0x324d0] ;  /* 0x0324d00090787984 */ /* 0x0000620000000c00 */
[----:B------:R-:W-:Y:S06]  /*2bee0*/  BAR.ARV 0x4, 0x180 ;  /* 0x0106000000007b1d */ /* 0x000fec0000002000 */
[----:B------:R-:W-:Y:S05]  /*2bef0*/  @P0 BRA `(.L_x_13004) ;  /* 0x0000002000280947 */ /* 0x000fea0003800000 */
        /* <DEDUP_REMOVED lines=32> */
[----:B------:R-:W0:Y:S01]  /*2c100*/  S2R R19, SR_SWINHI ;  /* 0x0000000000137919 */ /* 0x000e220000002f00 */
[----:B------:R-:W-:Y:S05]  /*2c110*/  WARPSYNC.ALL ;  /* 0x0000000000007948 */ /* 0x000fea0003800000 */
[----:B------:R-:W-:Y:S01]  /*2c120*/  ULDC.64 UR4, c[0x0][0xd00] ;  /* 0x0003400000047ab9 */ /* 0x000fe20000000a00 */
[----:B-----5:R-:W-:-:S02]  /*2c130*/  MOV R2, R144 ;  /* 0x0000009000027202 */ /* 0x020fc40000000f00 */
[----:B0-----:R-:W-:-:S03]  /*2c140*/  MOV R3, R19 ;  /* 0x0000001300037202 */ /* 0x001fc60000000f00 */
[----:B------:R-:W-:-:S03]  /*2c150*/  IMAD.WIDE R18, R235, 0x2, R2 ;  /* 0x00000002eb127825 */ /* 0x000fc600078e0202 */
[----:B------:R-:W-:-:S04]  /*2c160*/  IADD3 R0, P1, R18, 0x20, RZ ;  /* 0x0000002012007810 */ /* 0x000fc80007f3e0ff */
[----:B------:R-:W-:Y:S02]  /*2c170*/  LOP3.LUT R213, R0, 0x380, RZ, 0xc0, !PT ;  /* 0x0000038000d57812 */ /* 0x000fe400078ec0ff */
[C---:B------:R-:W-:Y:S02]  /*2c180*/  IADD3 R146, P3, R18.reuse, 0x60, RZ ;  /* 0x0000006012927810 */ /* 0x040fe40007f7e0ff */
[----:B------:R-:W-:Y:S02]  /*2c190*/  SHF.R.U64 R213, R213, 0x3, RZ ;  /* 0x00000003d5d57819 */ /* 0x000fe400000012ff */
[C---:B------:R-:W-:Y:S02]  /*2c1a0*/  IADD3 R148, P2, R18.reuse, 0x40, RZ ;  /* 0x0000004012947810 */ /* 0x040fe40007f5e0ff */
[C---:B------:R-:W-:Y:S01]  /*2c1b0*/  IADD3 R20, P4, R18.reuse, 0x4000, RZ ;  /* 0x0000400012147810 */ /* 0x040fe20007f9e0ff */
[----:B------:R-:W-:Y:S01]  /*2c1c0*/  IMAD.X R207, RZ, RZ, R19, P1 ;  /* 0x000000ffffcf7224 */ /* 0x000fe200008e0613 */
[----:B------:R-:W-:-:S02]  /*2c1d0*/  IADD3 R145, P0, R18, 0x4040, RZ ;  /* 0x0000404012917810 */ /* 0x000fc40007f1e0ff */
[----:B------:R-:W-:Y:S02]  /*2c1e0*/  IADD3 R170, P1, R18, 0x4060, RZ ;  /* 0x0000406012aa7810 */ /* 0x000fe40007f3e0ff */
[----:B------:R-:W-:Y:S02]  /*2c1f0*/  LOP3.LUT R190, R146, 0x380, RZ, 0xc0, !PT ;  /* 0x0000038092be7812 */ /* 0x000fe400078ec0ff */
[----:B------:R-:W-:Y:S02]  /*2c200*/  LOP3.LUT R206, R213, R0, RZ, 0x3c, !PT ;  /* 0x00000000d5ce7212 */ /* 0x000fe400078e3cff */
[----:B------:R-:W-:Y:S02]  /*2c210*/  LOP3.LUT R186, R148, 0x380, RZ, 0xc0, !PT ;  /* 0x0000038094ba7812 */ /* 0x000fe400078ec0ff */
[----:B------:R-:W-:Y:S02]  /*2c220*/  LOP3.LUT R213, R20, 0x380, RZ, 0xc0, !PT ;  /* 0x0000038014d57812 */ /* 0x000fe400078ec0ff */
[----:B------:R-:W-:Y:S01]  /*2c230*/  LOP3.LUT R0, R145, 0x380, RZ, 0xc0, !PT ;  /* 0x0000038091007812 */ /* 0x000fe200078ec0ff */
[--C-:B------:R-:W-:Y:S01]  /*2c240*/  IMAD.X R203, RZ, RZ, R19.reuse, P3 ;  /* 0x000000ffffcb7224 */ /* 0x100fe200018e0613 */
[----:B------:R-:W-:Y:S01]  /*2c250*/  SHF.R.U64 R217, R190, 0x3, RZ ;  /* 0x00000003bed97819 */ /* 0x000fe200000012ff */
[--C-:B------:R-:W-:Y:S01]  /*2c260*/  IMAD.X R191, RZ, RZ, R19.reuse, P1 ;  /* 0x000000ffffbf7224 */ /* 0x100fe200008e0613 */
[----:B------:R-:W-:Y:S01]  /*2c270*/  SHF.R.U64 R215, R186, 0x3, RZ ;  /* 0x00000003bad77819 */ /* 0x000fe200000012ff */
[----:B------:R-:W-:Y:S01]  /*2c280*/  IMAD.X R199, RZ, RZ, R19, P4 ;  /* 0x000000ffffc77224 */ /* 0x000fe200020e0613 */
[----:B------:R-:W-:-:S02]  /*2c290*/  SHF.R.U64 R213, R213, 0x3, RZ ;  /* 0x00000003d5d57819 */ /* 0x000fc400000012ff */
[C---:B-1----:R-:W-:Y:S02]  /*2c2a0*/  IADD3 R120, P5, R18.reuse, 0x4020, RZ ;  /* 0x0000402012787810 */ /* 0x042fe40007fbe0ff */
[C---:B------:R-:W-:Y:S02]  /*2c2b0*/  IADD3 R168, P3, R18.reuse, 0x8020, RZ ;  /* 0x0000802012a87810 */ /* 0x040fe40007f7e0ff */
[----:B------:R-:W-:Y:S02]  /*2c2c0*/  IADD3 R189, P1, R18, 0xc020, RZ ;  /* 0x0000c02012bd7810 */ /* 0x000fe40007f3e0ff */
[----:B------:R-:W-:Y:S01]  /*2c2d0*/  SHF.R.U64 R0, R0, 0x3, RZ ;  /* 0x0000000300007819 */ /* 0x000fe200000012ff */
[----:B------:R-:W-:Y:S01]  /*2c2e0*/  IMAD.X R205, RZ, RZ, R19, P2 ;  /* 0x000000ffffcd7224 */ /* 0x000fe200010e0613 */
[C---:B------:R-:W-:Y:S02]  /*2c2f0*/  IADD3 R211, P4, R18.reuse, 0x8040, RZ ;  /* 0x0000804012d37810 */ /* 0x040fe40007f9e0ff */
[----:B------:R-:W-:-:S02]  /*2c300*/  LOP3.LUT R21, R18, 0x380, RZ, 0xc0, !PT ;  /* 0x0000038012157812 */ /* 0x000fc400078ec0ff */
[----:B------:R-:W-:Y:S02]  /*2c310*/  LOP3.LUT R202, R217, R146, RZ, 0x3c, !PT ;  /* 0x00000092d9ca7212 */ /* 0x000fe400078e3cff */
[----:B------:R-:W-:Y:S02]  /*2c320*/  IADD3 R150, P2, R18, 0x8000, RZ ;  /* 0x0000800012967810 */ /* 0x000fe40007f5e0ff */
[----:B------:R-:W-:Y:S02]  /*2c330*/  LOP3.LUT R204, R215, R148, RZ, 0x3c, !PT ;  /* 0x00000094d7cc7212 */ /* 0x000fe400078e3cff */
[----:B------:R-:W-:Y:S02]  /*2c340*/  LOP3.LUT R217, R170, 0x380, RZ, 0xc0, !PT ;  /* 0x00000380aad97812 */ /* 0x000fe400078ec0ff */
[----:B------:R-:W-:Y:S01]  /*2c350*/  LOP3.LUT R198, R213, R20, RZ, 0x3c, !PT ;  /* 0x00000014d5c67212 */ /* 0x000fe200078e3cff */
[----:B------:R-:W-:Y:S01]  /*2c360*/  IMAD.X R147, RZ, RZ, R19, P1 ;  /* 0x000000ffff937224 */ /* 0x000fe200008e0613 */
[----:B------:R-:W-:-:S02]  /*2c370*/  LOP3.LUT R215, R120, 0x380, RZ, 0xc0, !PT ;  /* 0x0000038078d77812 */ /* 0x000fc400078ec0ff */
[----:B------:R-:W-:Y:S02]  /*2c380*/  LOP3.LUT R194, R0, R145, RZ, 0x3c, !PT ;  /* 0x0000009100c27212 */ /* 0x000fe400078e3cff */
[----:B------:R-:W-:Y:S01]  /*2c390*/  LOP3.LUT R213, R168, 0x380, RZ, 0xc0, !PT ;  /* 0x00000380a8d57812 */ /* 0x000fe200078ec0ff */
[--C-:B------:R-:W-:Y:S01]  /*2c3a0*/  IMAD.X R195, RZ, RZ, R19.reuse, P0 ;  /* 0x000000ffffc37224 */ /* 0x100fe200000e0613 */
[----:B------:R-:W-:Y:S02]  /*2c3b0*/  LOP3.LUT R0, R211, 0x380, RZ, 0xc0, !PT ;  /* 0x00000380d3007812 */ /* 0x000fe400078ec0ff */
[----:B------:R-:W-:Y:S02]  /*2c3c0*/  SHF.R.U64 R209, R21, 0x3, RZ ;  /* 0x0000000315d17819 */ /* 0x000fe400000012ff */
[----:B------:R-:W-:Y:S01]  /*2c3d0*/  ISETP.NE.U32.AND P1, PT, RZ, UR4, PT ;  /* 0x00000004ff007c0c */ /* 0x000fe2000bf25070 */
[--C-:B------:R-:W-:Y:S01]  /*2c3e0*/  IMAD.X R197, RZ, RZ, R19.reuse, P5 ;  /* 0x000000ffffc57224 */ /* 0x100fe200028e0613 */
[----:B------:R-:W-:Y:S01]  /*2c3f0*/  IADD3 R165, P0, R18, 0xc000, RZ ;  /* 0x0000c00012a57810 */ /* 0x000fe20007f1e0ff */
[--C-:B------:R-:W-:Y:S01]  /*2c400*/  IMAD.X R187, RZ, RZ, R19.reuse, P2 ;  /* 0x000000ffffbb7224 */ /* 0x100fe200010e0613 */
[----:B------:R-:W-:Y:S01]  /*2c410*/  SHF.R.U64 R217, R217, 0x3, RZ ;  /* 0x00000003d9d97819 */ /* 0x000fe200000012ff */
[----:B------:R-:W-:Y:S01]  /*2c420*/  IMAD.X R171, RZ, RZ, R19, P3 ;  /* 0x000000ffffab7224 */ /* 0x000fe200018e0613 */
[----:B------:R-:W-:-:S02]  /*2c430*/  LOP3.LUT R145, R150, 0x380, RZ, 0xc0, !PT ;  /* 0x0000038096917812 */ /* 0x000fc400078ec0ff */
[----:B------:R-:W-:Y:S02]  /*2c440*/  SHF.R.U64 R215, R215, 0x3, RZ ;  /* 0x00000003d7d77819 */ /* 0x000fe400000012ff */
[----:B------:R-:W-:Y:S02]  /*2c450*/  SHF.R.U64 R213, R213, 0x3, RZ ;  /* 0x00000003d5d57819 */ /* 0x000fe400000012ff */
[C---:B------:R-:W-:Y:S02]  /*2c460*/  IADD3 R208, P5, R18.reuse, 0x8060, RZ ;  /* 0x0000806012d07810 */ /* 0x040fe40007fbe0ff */
[C---:B------:R-:W-:Y:S02]  /*2c470*/  IADD3 R200, P2, R18.reuse, 0xc040, RZ ;  /* 0x0000c04012c87810 */ /* 0x040fe40007f5e0ff */
[----:B------:R-:W-:Y:S02]  /*2c480*/  IADD3 R185, P3, R18, 0xc060, RZ ;  /* 0x0000c06012b97810 */ /* 0x000fe40007f7e0ff */
[----:B------:R-:W-:-:S02]  /*2c490*/  SHF.R.U64 R0, R0, 0x3, RZ ;  /* 0x0000000300007819 */ /* 0x000fc400000012ff */
[----:B------:R-:W-:Y:S02]  /*2c4a0*/  LOP3.LUT R18, R209, R18, RZ, 0x3c, !PT ;  /* 0x00000012d1127212 */ /* 0x000fe400078e3cff */
[----:B------:R-:W-:Y:S01]  /*2c4b0*/  ISETP.NE.AND.EX P1, PT, RZ, UR5, PT, P1 ;  /* 0x00000005ff007c0c */ /* 0x000fe2000bf25310 */
[----:B------:R-:W-:Y:S01]  /*2c4c0*/  ULDC.64 UR4, c[0x0][0xd08] ;  /* 0x0003420000047ab9 */ /* 0x000fe20000000a00 */
[----:B------:R-:W-:Y:S01]  /*2c4d0*/  LOP3.LUT R190, R217, R170, RZ, 0x3c, !PT ;  /* 0x000000aad9be7212 */ /* 0x000fe200078e3cff */
[----:B------:R-:W-:Y:S01]  /*2c4e0*/  IMAD.X R149, RZ, RZ, R19, P0 ;  /* 0x000000ffff957224 */ /* 0x000fe200000e0613 */
[----:B------:R-:W-:Y:S02]  /*2c4f0*/  SHF.R.U64 R145, R145, 0x3, RZ ;  /* 0x0000000391917819 */ /* 0x000fe400000012ff */
[----:B------:R-:W-:Y:S02]  /*2c500*/  LOP3.LUT R196, R215, R120, RZ, 0x3c, !PT ;  /* 0x00000078d7c47212 */ /* 0x000fe400078e3cff */
[----:B------:R-:W-:-:S02]  /*2c510*/  LOP3.LUT R170, R213, R168, RZ, 0x3c, !PT ;  /* 0x000000a8d5aa7212 */ /* 0x000fc400078e3cff */
[----:B------:R-:W-:Y:S02]  /*2c520*/  LOP3.LUT R215, R208, 0x380, RZ, 0xc0, !PT ;  /* 0x00000380d0d77812 */ /* 0x000fe400078ec0ff */
[----:B------:R-:W-:Y:S02]  /*2c530*/  LOP3.LUT R168, R0, R211, RZ, 0x3c, !PT ;  /* 0x000000d300a87212 */ /* 0x000fe400078e3cff */
[----:B------:R-:W-:Y:S02]  /*2c540*/  ISETP.NE.U32.AND P0, PT, RZ, UR4, PT ;  /* 0x00000004ff007c0c */ /* 0x000fe4000bf05070 */
[----:B------:R-:W-:Y:S02]  /*2c550*/  LOP3.LUT R0, R165, 0x380, RZ, 0xc0, !PT ;  /* 0x00000380a5007812 */ /* 0x000fe400078ec0ff */
[----:B------:R-:W-:Y:S02]  /*2c560*/  MOV R18, R18 ;  /* 0x0000001200127202 */ /* 0x000fe40000000f00 */
[----:B------:R-:W-:-:S02]  /*2c570*/  LOP3.LUT R186, R145, R150, RZ, 0x3c, !PT ;  /* 0x0000009691ba7212 */ /* 0x000fc400078e3cff */
[----:B------:R-:W-:Y:S02]  /*2c580*/  LOP3.LUT R20, R189, 0x380, RZ, 0xc0, !PT ;  /* 0x00000380bd147812 */ /* 0x000fe400078ec0ff */
[----:B------:R-:W-:Y:S02]  /*2c590*/  MOV R206, R206 ;  /* 0x000000ce00ce7202 */ /* 0x000fe40000000f00 */
[----:B------:R-:W-:Y:S02]  /*2c5a0*/  LOP3.LUT R145, R200, 0x380, RZ, 0xc0, !PT ;  /* 0x00000380c8917812 */ /* 0x000fe400078ec0ff */
[----:B------:R-:W-:Y:S02]  /*2c5b0*/  MOV R204, R204 ;  /* 0x000000cc00cc7202 */ /* 0x000fe40000000f00 */
[----:B------:R-:W-:Y:S02]  /*2c5c0*/  SHF.R.U64 R215, R215, 0x3, RZ ;  /* 0x00000003d7d77819 */ /* 0x000fe400000012ff */
[----:B------:R-:W-:-:S02]  /*2c5d0*/  LOP3.LUT R120, R185, 0x380, RZ, 0xc0, !PT ;  /* 0x00000380b9787812 */ /* 0x000fc400078ec0ff */
[----:B------:R-:W-:Y:S02]  /*2c5e0*/  MOV R202, R202 ;  /* 0x000000ca00ca7202 */ /* 0x000fe40000000f00 */
[----:B------:R-:W-:Y:S02]  /*2c5f0*/  ISETP.NE.AND.EX P0, PT, RZ, UR5, PT, P0 ;  /* 0x00000005ff007c0c */ /* 0x000fe4000bf05300 */
        /* <DEDUP_REMOVED lines=20> */
[----:B------:R-:W-:Y:S01]  /*2c740*/  IMAD.X R169, RZ, RZ, R19, P4 ;  /* 0x000000ffffa97224 */ /* 0x000fe200020e0613 */
[----:B------:R-:W-:Y:S01]  /*2c750*/  SHF.R.U64 R0, R0, 0x3, RZ ;  /* 0x0000000300007819 */ /* 0x000fe200000012ff */
[----:B------:R0:W-:Y:S01]  /*2c760*/  STSM.16.M88.4 [R18], R140 ;  /* 0x0000008c12007844 */ /* 0x0001e20000000200 */
[----:B------:R-:W-:Y:S02]  /*2c770*/  MOV R198, R198 ;  /* 0x000000c600c67202 */ /* 0x000fe40000000f00 */
        /* <DEDUP_REMOVED lines=12> */
[----:B------:R1:W-:Y:S01]  /*2c840*/  STSM.16.M88.4 [R204], R124 ;  /* 0x0000007ccc007844 */ /* 0x0003e20000000200 */
[----:B------:R-:W-:Y:S02]  /*2c850*/  SHF.R.U64 R145, R145, 0x3, RZ ;  /* 0x0000000391917819 */ /* 0x000fe400000012ff */
[----:B------:R-:W-:Y:S02]  /*2c860*/  MOV R194, R194 ;  /* 0x000000c200c27202 */ /* 0x000fe40000000f00 */
[----:B------:R-:W-:-:S02]  /*2c870*/  F2FP.BF16.F32.PACK_AB R90, R85, R84 ;  /* 0x00000054555a723e */ /* 0x000fc400000010ff */
[----:B------:R-:W-:Y:S02]  /*2c880*/  F2FP.BF16.F32.PACK_AB R91, R87, R86 ;  /* 0x00000056575b723e */ /* 0x000fe400000010ff */
[----:B------:R-:W-:Y:S02]  /*2c890*/  F2FP.BF16.F32.PACK_AB R81, R83, R82 ;  /* 0x000000525351723e */ /* 0x000fe400000010ff */
[----:B------:R-:W-:Y:S01]  /*2c8a0*/  F2FP.BF16.F32.PACK_AB R72, R73, R72 ;  /* 0x000000484948723e */ /* 0x000fe200000010ff */
[----:B------:R1:W-:Y:S01]  /*2c8b0*/  STSM.16.M88.4 [R202], R112 ;  /* 0x00000070ca007844 */ /* 0x0003e20000000200 */
[----:B------:R-:W-:Y:S02]  /*2c8c0*/  LOP3.LUT R150, R215, R208, RZ, 0x3c, !PT ;  /* 0x000000d0d7967212 */ /* 0x000fe400078e3cff */
[----:B------:R-:W-:Y:S02]  /*2c8d0*/  SHF.R.U64 R120, R120, 0x3, RZ ;  /* 0x0000000378787819 */ /* 0x000fe400000012ff */
[----:B------:R-:W-:-:S02]  /*2c8e0*/  MOV R190, R190 ;  /* 0x000000be00be7202 */ /* 0x000fc40000000f00 */
[----:B------:R-:W-:Y:S02]  /*2c8f0*/  F2FP.BF16.F32.PACK_AB R82, R77, R76 ;  /* 0x0000004c4d52723e */ /* 0x000fe400000010ff */
[----:B------:R-:W-:Y:S02]  /*2c900*/  F2FP.BF16.F32.PACK_AB R83, R79, R78 ;  /* 0x0000004e4f53723e */ /* 0x000fe400000010ff */
[----:B------:R-:W-:Y:S02]  /*2c910*/  F2FP.BF16.F32.PACK_AB R73, R75, R74 ;  /* 0x0000004a4b49723e */ /* 0x000fe400000010ff */
[----:B------:R-:W-:Y:S01]  /*2c920*/  F2FP.BF16.F32.PACK_AB R64, R65, R64 ;  /* 0x000000404140723e */ /* 0x000fe200000010ff */
[----:B------:R-:W-:Y:S01]  /*2c930*/  IMAD.X R21, RZ, RZ, R19, P2 ;  /* 0x000000ffff157224 */ /* 0x000fe200010e0613 */
[----:B------:R-:W-:Y:S01]  /*2c940*/  LOP3.LUT R148, R0, R165, RZ, 0x3c, !PT ;  /* 0x000000a500947212 */ /* 0x000fe200078e3cff */
[----:B------:R1:W-:Y:S01]  /*2c950*/  STSM.16.M88.4 [R198], R104 ;  /* 0x00000068c6007844 */ /* 0x0003e20000000200 */
        /* <DEDUP_REMOVED lines=13> */
[----:B------:R1:W-:Y:S01]  /*2ca30*/  STSM.16.M88.4 [R194], R88 ;  /* 0x00000058c2007844 */ /* 0x0003e20000000200 */
[----:B------:R-:W-:Y:S02]  /*2ca40*/  LOP3.LUT R20, R145, R200, RZ, 0x3c, !PT ;  /* 0x000000c891147212 */ /* 0x000fe400078e3cff */
        /* <DEDUP_REMOVED lines=13> */
[----:B------:R-:W-:Y:S01]  /*2cb20*/  MOV R148, R148 ;  /* 0x0000009400947202 */ /* 0x000fe20000000f00 */
[----:B------:R-:W2:Y:S01]  /*2cb30*/  LDC.64 R44, c[0x0][0xd00] ;  /* 0x00034000ff2c7b82 */ /* 0x000ea20000000a00 */
[----:B------:R-:W-:-:S02]  /*2cb40*/  F2FP.BF16.F32.PACK_AB R42, R37, R36 ;  /* 0x00000024252a723e */ /* 0x000fc400000010ff */
[----:B------:R-:W-:Y:S02]  /*2cb50*/  F2FP.BF16.F32.PACK_AB R43, R39, R38 ;  /* 0x00000026272b723e */ /* 0x000fe400000010ff */
[----:B------:R-:W-:Y:S02]  /*2cb60*/  F2FP.BF16.F32.PACK_AB R33, R35, R34 ;  /* 0x000000222321723e */ /* 0x000fe400000010ff */
[----:B------:R-:W-:Y:S01]  /*2cb70*/  F2FP.BF16.F32.PACK_AB R24, R25, R24 ;  /* 0x000000181918723e */ /* 0x000fe200000010ff */
[----:B------:R1:W-:Y:S01]  /*2cb80*/  STSM.16.M88.4 [R170], R64 ;  /* 0x00000040aa007844 */ /* 0x0003e20000000200 */
[----:B------:R-:W-:Y:S02]  /*2cb90*/  MOV R146, R146 ;  /* 0x0000009200927202 */ /* 0x000fe40000000f00 */
        /* <DEDUP_REMOVED lines=8> */
[----:B------:R-:W-:Y:S01]  /*2cc20*/  F2FP.BF16.F32.PACK_AB R9, R11, R10 ;  /* 0x0000000a0b09723e */ /* 0x000fe200000010ff */
[----:B------:R1:W-:Y:S01]  /*2cc30*/  STSM.16.M88.4 [R150], R48 ;  /* 0x0000003096007844 */ /* 0x0003e20000000200 */
[----:B------:R-:W-:Y:S01]  /*2cc40*/  MOV R208, R208 ;  /* 0x000000d000d07202 */ /* 0x000fe20000000f00 */
[----:B------:R-:W-:Y:S01]  /*2cc50*/  ULDC UR4, c[0x0][0xb88] ;  /* 0x0002e20000047ab9 */ /* 0x000fe20000000800 */
[----:B------:R-:W-:Y:S01]  /*2cc60*/  F2FP.BF16.F32.PACK_AB R10, R5, R4 ;  /* 0x00000004050a723e */ /* 0x000fe200000010ff */
[----:B0-----:R-:W-:Y:S01]  /*2cc70*/  IMAD.MOV.U32 R18, RZ, RZ, RZ ;  /* 0x000000ffff127224 */ /* 0x001fe200078e00ff */
[----:B------:R-:W-:Y:S01]  /*2cc80*/  F2FP.BF16.F32.PACK_AB R11, R7, R6 ;  /* 0x00000006070b723e */ /* 0x000fe200000010ff */
[----:B------:R-:W0:Y:S01]  /*2cc90*/  @P0 LDC.64 R4, c[0x0][0xd08] ;  /* 0x00034200ff040b82 */ /* 0x000e220000000a00 */
[----:B------:R1:W-:Y:S04]  /*2cca0*/  STSM.16.M88.4 [R148], R40 ;  /* 0x0000002894007844 */ /* 0x0003e80000000200 */
[----:B------:R1:W-:Y:S01]  /*2ccb0*/  STSM.16.M88.4 [R146], R32 ;  /* 0x0000002092007844 */ /* 0x0003e20000000200 */
[----:B--2---:R-:W-:-:S02]  /*2ccc0*/  IMAD.WIDE R44, R179, 0x4, R44 ;  /* 0x00000004b32c7825 */ /* 0x004fc400078e022c */
[----:B------:R-:W2:Y:S01]  /*2ccd0*/  LDC R21, c[0x0][0xce8] ;  /* 0x00033a00ff157b82 */ /* 0x000ea20000000800 */
[----:B------:R1:W-:Y:S04]  /*2cce0*/  STSM.16.M88.4 [R20], R24 ;  /* 0x0000001814007844 */ /* 0x0003e80000000200 */
[----:B------:R1:W-:Y:S03]  /*2ccf0*/  STSM.16.M88.4 [R208], R8 ;  /* 0x00000008d0007844 */ /* 0x0003e60000000200 */
[----:B------:R-:W-:Y:S01]  /*2cd00*/  BAR.SYNC.DEFER_BLOCKING 0x1, 0x100 ;  /* 0x0044000000007b1d */ /* 0x000fe20000010000 */
[----:B------:R-:W-:Y:S02]  /*2cd10*/  IMAD.U32 R0, RZ, RZ, UR4 ;  /* 0x00000004ff007e24 */ /* 0x000fe4000f8e00ff */
[----:B0-----:R-:W-:-:S03]  /*2cd20*/  @P0 IMAD.WIDE R4, R179, 0x4, R4 ;  /* 0x00000004b3040825 */ /* 0x001fc600078e0204 */
[----:B------:R1:W5:Y:S04]  /*2cd30*/  @P1 LDG.E R18, desc[UR42][R44.64] ;  /* 0x0000002a2c121981 */ /* 0x000368000c1e1900 */
[----:B------:R1:W5:Y:S01]  /*2cd40*/  @P0 LDG.E R0, desc[UR42][R4.64] ;  /* 0x0000002a04000981 */ /* 0x000362000c1e1900 */
[----:B------:R-:W-:Y:S05]  /*2cd50*/  @P0 BRA `(.L_x_13005) ;  /* 0x0000000000100947 */ /* 0x000fea0003800000 */
[----:B------:R-:W-:Y:S05]  /*2cd60*/  @!P1 BRA `(.L_x_13005) ;  /* 0x00000000000c9947 */ /* 0x000fea0003800000 */
[----:B-1----:R-:W3:Y:S04]  /*2cd70*/  LDG.E R5, desc[UR42][R44.64] ;  /* 0x0000002a2c057981 */ /* 0x002ee8000c1e1900 */
[----:B-----5:R-:W3:Y:S02]  /*2cd80*/  LDG.E R0, desc[UR42][R44.64+0x4] ;  /* 0x0000042a2c007981 */ /* 0x020ee4000c1e1900 */
[----:B---3--:R-:W-:-:S07]  /*2cd90*/  IMAD.IADD R0, R0, 0x1, -R5 ;  /* 0x0000000100007824 */ /* 0x008fce00078e0a05 */
.L_x_13005:
[----:B-12--5:R-:W-:Y:S01]  /*2cda0*/  IMAD R20, R0, R21, RZ ;  /* 0x0000001500147224 */ /* 0x026fe200078e02ff */
[----:B------:R-:W-:Y:S01]  /*2cdb0*/  LOP3.LUT P0, RZ, R226, 0x3, RZ, 0xc0, !PT ;  /* 0x00000003e2ff7812 */ /* 0x000fe2000780c0ff */
[--C-:B------:R-:W-:Y:S01]  /*2cdc0*/  IMAD.IADD R15, R192, 0x1, R177.reuse ;  /* 0x00000001c00f7824 */ /* 0x100fe200078e02b1 */
[----:B------:R-:W-:Y:S01]  /*2cdd0*/  ISETP.NE.AND P2, PT, R21, 0x1, PT ;  /* 0x000000011500780c */ /* 0x000fe20003f45270 */
[----:B------:R-:W-:Y:S01]  /*2cde0*/  IMAD.IADD R8, R234, 0x1, R177 ;  /* 0x00000001ea087824 */ /* 0x000fe200078e02b1 */
[----:B------:R-:W-:Y:S02]  /*2cdf0*/  ULDC.64 UR4, c[0x0][0xc90] ;  /* 0x0003240000047ab9 */ /* 0x000fe40000000a00 */
[----:B------:R-:W-:-:S09]  /*2ce00*/  ISETP.GE.OR P3, PT, R15, R20, P0 ;  /* 0x000000140f00720c */ /* 0x000fd20000766670 */
[----:B------:R-:W0:Y:S04]  /*2ce10*/  @P2 LDC R5, c[0x0][0xcec] ;  /* 0x00033b00ff052b82 */ /* 0x000e280000000800 */
[----:B------:R-:W2:Y:S01]  /*2ce20*/  @!P3 LDL R11, [R1+0x450] ;  /* 0x00045000010bb983 */ /* 0x000ea20000100800 */
[----:B------:R-:W-:Y:S01]  /*2ce30*/  SHF.R.S32.HI R0, RZ, 0x1f, R178 ;  /* 0x0000001fff007819 */ /* 0x000fe200000114b2 */
[----:B------:R-:W-:Y:S01]  /*2ce40*/  IMAD.MOV.U32 R4, RZ, RZ, R8 ;  /* 0x000000ffff047224 */ /* 0x000fe200078e0008 */
[----:B------:R-:W-:Y:S01]  /*2ce50*/  SHF.R.S32.HI R19, RZ, 0x1f, R18 ;  /* 0x0000001fff137819 */ /* 0x000fe20000011412 */
[----:B------:R-:W1:Y:S01]  /*2ce60*/  @P2 LDC R6, c[0x0][0xcf0] ;  /* 0x00033c00ff062b82 */ /* 0x000e620000000800 */
[----:B------:R-:W-:Y:S01]  /*2ce70*/  SHF.R.S32.HI R76, RZ, 0x1f, R179 ;  /* 0x0000001fff4c7819 */ /* 0x000fe200000114b3 */
[----:B------:R-:W-:Y:S01]  /*2ce80*/  IMAD R7, R0, UR4, RZ ;  /* 0x0000000400077c24 */ /* 0x000fe2000f8e02ff */
[----:B------:R-:W-:-:S02]  /*2ce90*/  SEL R77, R179, RZ, !P1 ;  /* 0x000000ffb34d7207 */ /* 0x000fc40004800000 */
[----:B------:R-:W-:-:S03]  /*2cea0*/  SEL R76, R76, RZ, !P1 ;  /* 0x000000ff4c4c7207 */ /* 0x000fc60004800000 */
[----:B------:R-:W3:Y:S01]  /*2ceb0*/  @P2 LDC R79, c[0x0][0xcec] ;  /* 0x00033b00ff4f2b82 */ /* 0x000ee20000000800 */
[----:B0-----:R-:W-:-:S07]  /*2cec0*/  @P2 IMAD.HI.U32 R5, R8, R5, RZ ;  /* 0x0000000508052227 */ /* 0x001fce00078e00ff */
[----:B------:R-:W0:Y:S01]  /*2ced0*/  @P2 LDC R81, c[0x0][0xcf0] ;  /* 0x00033c00ff512b82 */ /* 0x000e220000000800 */
[----:B-1----:R-:W-:Y:S01]  /*2cee0*/  @P2 SHF.R.U32.HI R4, RZ, R6, R5 ;  /* 0x00000006ff042219 */ /* 0x002fe20000011605 */
[C---:B------:R-:W-:Y:S02]  /*2cef0*/  IMAD R5, R178.reuse, UR5, R7 ;  /* 0x00000005b2057c24 */ /* 0x040fe4000f8e0207 */
[----:B------:R-:W-:Y:S01]  /*2cf00*/  IMAD.WIDE.U32 R6, R178, UR4, R18 ;  /* 0x00000004b2067c25 */ /* 0x000fe2000f8e0012 */
[----:B------:R-:W-:Y:S01]  /*2cf10*/  ULDC.64 UR4, c[0x0][0xc98] ;  /* 0x0003260000047ab9 */ /* 0x000fe20000000a00 */
[--C-:B------:R-:W-:Y:S02]  /*2cf20*/  SHF.R.S32.HI R13, RZ, 0x1f, R4.reuse ;  /* 0x0000001fff0d7819 */ /* 0x100fe40000011404 */
[----:B------:R-:W-:Y:S02]  /*2cf30*/  IMAD.MOV R9, RZ, RZ, -R4 ;  /* 0x000000ffff097224 */ /* 0x000fe400078e0a04 */
[----:B------:R-:W-:-:S02]  /*2cf40*/  IMAD.IADD R7, R7, 0x1, R5 ;  /* 0x0000000107077824 */ /* 0x000fc400078e0205 */
[----:B------:R-:W-:Y:S02]  /*2cf50*/  IMAD R9, R21, R9, R8 ;  /* 0x0000000915097224 */ /* 0x000fe400078e0208 */
[----:B------:R-:W-:Y:S02]  /*2cf60*/  IMAD R8, R76, UR4, RZ ;  /* 0x000000044c087c24 */ /* 0x000fe4000f8e02ff */
[----:B------:R-:W-:Y:S01]  /*2cf70*/  IMAD.WIDE.U32 R6, R77, UR4, R6 ;  /* 0x000000044d067c25 */ /* 0x000fe2000f8e0006 */
[----:B------:R-:W-:-:S03]  /*2cf80*/  SHF.R.S32.HI R5, RZ, 0x1f, R9 ;  /* 0x0000001fff057819 */ /* 0x000fc60000011409 */
[----:B------:R-:W-:Y:S01]  /*2cf90*/  IMAD R8, R77, UR5, R8 ;  /* 0x000000054d087c24 */ /* 0x000fe2000f8e0208 */
[----:B------:R-:W-:Y:S01]  /*2cfa0*/  IADD3 R4, P1, R4, R6, RZ ;  /* 0x0000000604047210 */ /* 0x000fe20007f3e0ff */
[----:B------:R-:W-:Y:S02]  /*2cfb0*/  ULDC.64 UR4, c[0x0][0xc88] ;  /* 0x0003220000047ab9 */ /* 0x000fe40000000a00 */
[----:B------:R-:W-:Y:S01]  /*2cfc0*/  IMAD R6, R5, UR4, RZ ;  /* 0x0000000405067c24 */ /* 0x000fe2000f8e02ff */
[----:B------:R-:W-:-:S03]  /*2cfd0*/  IADD3.X R5, R13, R7, R8, P1, !PT ;  /* 0x000000070d057210 */ /* 0x000fc60000ffe408 */
[C---:B------:R-:W-:Y:S02]  /*2cfe0*/  IMAD R7, R9.reuse, UR5, R6 ;  /* 0x0000000509077c24 */ /* 0x040fe4000f8e0206 */
[----:B------:R-:W-:Y:S01]  /*2cff0*/  IMAD.WIDE.U32 R4, R9, UR4, R4 ;  /* 0x0000000409047c25 */ /* 0x000fe2000f8e0004 */
[----:B------:R-:W-:-:S03]  /*2d000*/  ULDC.64 UR4, c[0x0][0xc50] ;  /* 0x0003140000047ab9 */ /* 0x000fc60000000a00 */
[----:B------:R-:W-:Y:S01]  /*2d010*/  IMAD.IADD R5, R5, 0x1, R7 ;  /* 0x0000000105057824 */ /* 0x000fe200078e0207 */
[----:B------:R-:W-:-:S04]  /*2d020*/  LEA R10, P1, R4, UR4, 0x2 ;  /* 0x00000004040a7c11 */ /* 0x000fc8000f8210ff */
[----:B------:R-:W-:Y:S01]  /*2d030*/  LEA.HI.X R4, R4, UR5, R5, 0x2, P1 ;  /* 0x0000000504047c11 */ /* 0x000fe200088f1405 */
[----:B------:R-:W-:Y:S01]  /*2d040*/  SHFL.IDX PT, R6, R10, RZ, 0x1c1f ;  /* 0x001c1fff0a067589 */ /* 0x000fe200000e0000 */
[----:B------:R-:W-:Y:S01]  /*2d050*/  VIADD R5, R15, 0x8 ;  /* 0x000000080f057836 */ /* 0x000fe20000000000 */
[----:B------:R-:W-:Y:S02]  /*2d060*/  ULDC.64 UR4, c[0x0][0xba0] ;  /* 0x0002e80000047ab9 */ /* 0x000fe40000000a00 */
[----:B------:R-:W2:Y:S02]  /*2d070*/  SHFL.IDX PT, R7, R4, RZ, 0x1c1f ;  /* 0x001c1fff04077589 */ /* 0x000ea400000e0000 */
[----:B------:R-:W-:Y:S02]  /*2d080*/  ISETP.GE.OR P0, PT, R5, R20, P0 ;  /* 0x000000140500720c */ /* 0x000fe40000706670 */
[----:B--2---:R1:W-:Y:S11]  /*2d090*/  @!P3 ST.E desc[UR42][R6.64], R11 ;  /* 0x0000000b0600b985 */ /* 0x0043f6000c10192a */
[----:B------:R-:W2:Y:S01]  /*2d0a0*/  @!P0 LDL R59, [R1+0x454] ;  /* 0x00045400013b8983 */ /* 0x000ea20000100800 */
[----:B------:R-:W-:-:S03]  /*2d0b0*/  IMAD R5, R210, 0x40, R160 ;  /* 0x00000040d2057824 */ /* 0x000fc600078e02a0 */
[----:B------:R-:W-:Y:S01]  /*2d0c0*/  SHFL.IDX PT, R54, R10, 0x1, 0x1c1f ;  /* 0x003c1f000a367f89 */ /* 0x000fe200000e0000 */
[----:B------:R-:W-:-:S03]  /*2d0d0*/  IMAD.WIDE R2, R5, 0x2, R2 ;  /* 0x0000000205027825 */ /* 0x000fc600078e0202 */
[----:B------:R4:W2:Y:S01]  /*2d0e0*/  SHFL.IDX PT, R55, R4, 0x1, 0x1c1f ;  /* 0x003c1f0004377f89 */ /* 0x0008a200000e0000 */
[C---:B------:R-:W-:Y:S02]  /*2d0f0*/  IADD3 R25, P4, R2.reuse, 0x3000, RZ ;  /* 0x0000300002197810 */ /* 0x040fe40007f9e0ff */
[C---:B------:R-:W-:Y:S02]  /*2d100*/  IADD3 R9, P1, R2.reuse, 0x1000, RZ ;  /* 0x0000100002097810 */ /* 0x040fe40007f3e0ff */
[----:B------:R-:W-:Y:S02]  /*2d110*/  IADD3 R13, P5, R2, 0x2000, RZ ;  /* 0x00002000020d7810 */ /* 0x000fe40007fbe0ff */
[----:B------:R-:W-:Y:S02]  /*2d120*/  LOP3.LUT R24, R25, 0x380, RZ, 0xc0, !PT ;  /* 0x0000038019187812 */ /* 0x000fe400078ec0ff */
[----:B------:R-:W-:Y:S02]  /*2d130*/  LOP3.LUT R8, R9, 0x380, RZ, 0xc0, !PT ;  /* 0x0000038009087812 */ /* 0x000fe400078ec0ff */
[----:B------:R-:W-:-:S02]  /*2d140*/  LOP3.LUT R12, R13, 0x380, RZ, 0xc0, !PT ;  /* 0x000003800d0c7812 */ /* 0x000fc400078ec0ff */
        /* <DEDUP_REMOVED lines=53> */
[C---:B------:R-:W-:Y:S02]  /*2d4a0*/  IADD3 R69, P5, R2.reuse, 0xe000, RZ ;  /* 0x0000e00002457810 */ /* 0x040fe40007fbe0ff */
[----:B-1----:R-:W-:Y:S02]  /*2d4b0*/  LOP3.LUT R7, R2, 0x380, RZ, 0xc0, !PT ;  /* 0x0000038002077812 */ /* 0x002fe400078ec0ff */
[----:B----4-:R-:W-:Y:S02]  /*2d4c0*/  LOP3.LUT R4, R5, 0x380, RZ, 0xc0, !PT ;  /* 0x0000038005047812 */ /* 0x010fe400078ec0ff */
        /* <DEDUP_REMOVED lines=9> */
[----:B------:R-:W-:Y:S01]  /*2d560*/  LOP3.LUT R60, R60, R61, RZ, 0x3c, !PT ;  /* 0x0000003d3c3c7212 */ /* 0x000fe200078e3cff */
[--C-:B------:R-:W-:Y:S01]  /*2d570*/  IMAD.X R61, RZ, RZ, R3.reuse, P3 ;  /* 0x000000ffff3d7224 */ /* 0x100fe200018e0603 */
[----:B------:R-:W-:Y:S01]  /*2d580*/  LOP3.LUT R64, R64, R65, RZ, 0x3c, !PT ;  /* 0x0000004140407212 */ /* 0x000fe200078e3cff */
[--C-:B------:R-:W-:Y:S01]  /*2d590*/  IMAD.X R65, RZ, RZ, R3.reuse, P1 ;  /* 0x000000ffff417224 */ /* 0x100fe200008e0603 */
[----:B------:R-:W-:Y:S01]  /*2d5a0*/  LOP3.LUT R68, R68, R69, RZ, 0x3c, !PT ;  /* 0x0000004544447212 */ /* 0x000fe200078e3cff */
[----:B------:R-:W-:Y:S01]  /*2d5b0*/  IMAD.X R69, RZ, RZ, R3, P5 ;  /* 0x000000ffff457224 */ /* 0x000fe200028e0603 */
[----:B------:R-:W-:Y:S01]  /*2d5c0*/  LOP3.LUT R72, R4, R5, RZ, 0x3c, !PT ;  /* 0x0000000504487212 */ /* 0x000fe200078e3cff */
[----:B------:R-:W-:-:S02]  /*2d5d0*/  IMAD.IADD R78, R220, 0x1, R177 ;  /* 0x00000001dc4e7824 */ /* 0x000fc400078e02b1 */
[----:B------:R-:W-:Y:S01]  /*2d5e0*/  IMAD.IADD R177, R210, 0x1, R177 ;  /* 0x00000001d2b17824 */ /* 0x000fe200078e02b1 */
[----:B------:R-:W-:Y:S01]  /*2d5f0*/  BSSY B1, `(.L_x_13006) ;  /* 0x0000056000017945 */ /* 0x000fe20003800000 */
[----:B--2---:R1:W-:Y:S04]  /*2d600*/  @!P0 ST.E desc[UR42][R54.64], R59 ;  /* 0x0000003b36008985 */ /* 0x0043e8000c10192a */
[----:B------:R2:W5:Y:S04]  /*2d610*/  LD.E.128 R4, desc[UR42][R2.64] ;  /* 0x0000002a02047980 */ /* 0x000568000c101d00 */
        /* <DEDUP_REMOVED lines=11> */
[----:B------:R-:W-:-:S03]  /*2d6d0*/  IMAD.WIDE.U32 R2, R178, UR4, R2 ;  /* 0x00000004b2027c25 */ /* 0x000fc6000f8e0002 */
[----:B------:R-:W5:Y:S01]  /*2d6e0*/  LD.E.128 R36, desc[UR42][R36.64] ;  /* 0x0000002a24247980 */ /* 0x000f62000c101d00 */
[----:B------:R-:W-:Y:S01]  /*2d6f0*/  IMAD R19, R178, UR5, R19 ;  /* 0x00000005b2137c24 */ /* 0x000fe2000f8e0213 */
[----:B------:R-:W-:Y:S01]  /*2d700*/  ULDC.64 UR4, c[0x0][0xbf0] ;  /* 0x0002fc0000047ab9 */ /* 0x000fe20000000a00 */
[----:B---3--:R-:W-:Y:S01]  /*2d710*/  @P2 IMAD.HI.U32 R0, R78, R79, RZ ;  /* 0x0000004f4e002227 */ /* 0x008fe200078e00ff */
[----:B------:R-:W5:Y:S03]  /*2d720*/  LD.E.128 R40, desc[UR42][R40.64] ;  /* 0x0000002a28287980 */ /* 0x000f66000c101d00 */
[----:B------:R-:W-:Y:S01]  /*2d730*/  IMAD.IADD R3, R3, 0x1, R19 ;  /* 0x0000000103037824 */ /* 0x000fe200078e0213 */
[----:B------:R-:W5:Y:S01]  /*2d740*/  LD.E.128 R44, desc[UR42][R44.64] ;  /* 0x0000002a2c2c7980 */ /* 0x000f62000c101d00 */
[----:B------:R-:W-:Y:S01]  /*2d750*/  IMAD.MOV.U32 R19, RZ, RZ, R78 ;  /* 0x000000ffff137224 */ /* 0x000fe200078e004e */
[----:B0-----:R-:W-:Y:S01]  /*2d760*/  @P2 SHF.R.U32.HI R19, RZ, R81, R0 ;  /* 0x00000051ff132219 */ /* 0x001fe20000011600 */
[----:B------:R-:W-:Y:S01]  /*2d770*/  IMAD R76, R76, UR4, RZ ;  /* 0x000000044c4c7c24 */ /* 0x000fe2000f8e02ff */
[----:B------:R-:W5:Y:S02]  /*2d780*/  LD.E.128 R48, desc[UR42][R48.64] ;  /* 0x0000002a30307980 */ /* 0x000f64000c101d00 */
[--C-:B------:R-:W-:Y:S01]  /*2d790*/  SHF.R.S32.HI R0, RZ, 0x1f, R19.reuse ;  /* 0x0000001fff007819 */ /* 0x100fe20000011413 */
[----:B------:R-:W-:Y:S01]  /*2d7a0*/  IMAD.MOV R18, RZ, RZ, -R19 ;  /* 0x000000ffff127224 */ /* 0x000fe200078e0a13 */
[----:B-1----:R-:W5:Y:S01]  /*2d7b0*/  LD.E.128 R52, desc[UR42][R52.64] ;  /* 0x0000002a34347980 */ /* 0x002f62000c101d00 */
[----:B------:R-:W-:-:S02]  /*2d7c0*/  IMAD R79, R77, UR5, R76 ;  /* 0x000000054d4f7c24 */ /* 0x000fc4000f8e024c */
[----:B------:R-:W-:Y:S01]  /*2d7d0*/  IMAD.WIDE.U32 R2, R77, UR4, R2 ;  /* 0x000000044d027c25 */ /* 0x000fe2000f8e0002 */
[----:B------:R-:W-:Y:S01]  /*2d7e0*/  ULDC.64 UR4, c[0x0][0xbe0] ;  /* 0x0002f80000047ab9 */ /* 0x000fe20000000a00 */
[----:B------:R-:W5:Y:S02]  /*2d7f0*/  LD.E.128 R56, desc[UR42][R56.64] ;  /* 0x0000002a38387980 */ /* 0x000f64000c101d00 */
[----:B------:R-:W-:Y:S02]  /*2d800*/  IMAD R0, R0, UR4, RZ ;  /* 0x0000000400007c24 */ /* 0x000fe4000f8e02ff */
[----:B------:R-:W-:Y:S01]  /*2d810*/  IMAD R21, R21, R18, R78 ;  /* 0x0000001215157224 */ /* 0x000fe200078e024e */
[----:B------:R-:W5:Y:S01]  /*2d820*/  LD.E.128 R60, desc[UR42][R60.64] ;  /* 0x0000002a3c3c7980 */ /* 0x000f62000c101d00 */
[----:B------:R-:W-:-:S03]  /*2d830*/  IMAD.IADD R3, R3, 0x1, R79 ;  /* 0x0000000103037824 */ /* 0x000fc600078e024f */
[----:B------:R-:W5:Y:S01]  /*2d840*/  LD.E.128 R64, desc[UR42][R64.64] ;  /* 0x0000002a40407980 */ /* 0x000f62000c101d00 */
[----:B------:R-:W-:-:S03]  /*2d850*/  IMAD R77, R19, UR5, R0 ;  /* 0x00000005134d7c24 */ /* 0x000fc6000f8e0200 */
[----:B------:R-:W5:Y:S01]  /*2d860*/  LD.E.128 R68, desc[UR42][R68.64] ;  /* 0x0000002a44447980 */ /* 0x000f62000c101d00 */
[----:B------:R-:W-:-:S03]  /*2d870*/  SHF.R.S32.HI R0, RZ, 0x1f, R21 ;  /* 0x0000001fff007819 */ /* 0x000fc60000011415 */
[----:B------:R-:W5:Y:S01]  /*2d880*/  LD.E.128 R72, desc[UR42][R72.64] ;  /* 0x0000002a48487980 */ /* 0x000f62000c101d00 */
[----:B------:R-:W-:Y:S01]  /*2d890*/  IMAD.WIDE.U32 R2, R19, UR4, R2 ;  /* 0x0000000413027c25 */ /* 0x000fe2000f8e0002 */
[----:B------:R-:W-:Y:S01]  /*2d8a0*/  ULDC.64 UR4, c[0x0][0xbd8] ;  /* 0x0002f60000047ab9 */ /* 0x000fe20000000a00 */
[----:B------:R-:W-:Y:S01]  /*2d8b0*/  ISETP.GE.AND P2, PT, R177, R20, PT ;  /* 0x00000014b100720c */ /* 0x000fe20003f46270 */
        /* <DEDUP_REMOVED lines=8> */
[----:B------:R-:W-:-:S04]  /*2d940*/  IMAD.WIDE.U32 R2, R21, UR4, R2 ;  /* 0x0000000415027c25 */ /* 0x000fc8000f8e0002 */
[----:B------:R-:W-:Y:S01]  /*2d950*/  IMAD R77, R21, UR5, R0 ;  /* 0x00000005154d7c24 */ /* 0x000fe2000f8e0200 */
[----:B------:R-:W-:Y:S01]  /*2d960*/  ULDC.64 UR4, c[0x0][0xb80] ;  /* 0x0002e00000047ab9 */ /* 0x000fe20000000a00 */
[----:B------:R-:W-:Y:S01]  /*2d970*/  VIADD R0, R144, 0x32420 ;  /* 0x0003242090007836 */ /* 0x000fe20000000000 */
[C---:B------:R-:W-:Y:S01]  /*2d980*/  LEA R21, P3, R2.reuse, UR4, 0x1 ;  /* 0x0000000402157c11 */ /* 0x040fe2000f8608ff */
[----:B------:R-:W-:Y:S02]  /*2d990*/  IMAD.IADD R3, R3, 0x1, R77 ;  /* 0x0000000103037824 */ /* 0x000fe400078e024d */
[----:B------:R-:W-:Y:S01]  /*2d9a0*/  VIADD R19, R177, 0x20 ;  /* 0x00000020b1137836 */ /* 0x000fe20000000000 */
[----:B------:R-:W-:Y:S01]  /*2d9b0*/  PRMT R0, RZ, 0x654, R0 ;  /* 0x00000654ff007816 */ /* 0x000fe20000000000 */
[----:B0-----:R0:W1:Y:S01]  /*2d9c0*/  SHFL.IDX PT, R78, R21, RZ, 0x181f ;  /* 0x00181fff154e7589 */ /* 0x00106200000e0000 */
[----:B------:R-:W-:Y:S02]  /*2d9d0*/  LEA.HI.X R80, R2, UR5, R3, 0x1, P3 ;  /* 0x0000000502507c11 */ /* 0x000fe400098f0c03 */
[-C--:B------:R-:W-:Y:S01]  /*2d9e0*/  ISETP.GE.AND P1, PT, R19, R20.reuse, PT ;  /* 0x000000141300720c */ /* 0x080fe20003f26270 */
[----:B------:R-:W-:Y:S01]  /*2d9f0*/  VIADD R19, R177, 0x40 ;  /* 0x00000040b1137836 */ /* 0x000fe20000000000 */
[----:B------:R2:W-:Y:S04]  /*2da00*/  SYNCS.ARRIVE.TRANS64.RED.A1T0 RZ, [R0+URZ], RZ ;  /* 0x000000ff00ff79a7 */ /* 0x0005e8000810043f */
[----:B------:R-:W-:Y:S01]  /*2da10*/  ISETP.GE.AND P0, PT, R19, R20, PT ;  /* 0x000000141300720c */ /* 0x000fe20003f06270 */
[----:B--2---:R0:W2:Y:S01]  /*2da20*/  SHFL.IDX PT, R0, R80, RZ, 0x181f ;  /* 0x00181fff50007589 */ /* 0x0040a200000e0000 */
[----:B------:R-:W-:Y:S11]  /*2da30*/  @P2 BRA `(.L_x_13007) ;  /* 0x0000000000442947 */ /* 0x000ff60003800000 */
[----:B------:R-:W-:Y:S02]  /*2da40*/  ULDC UR4, c[0x0][0xbc8] ;  /* 0x0002f20000047ab9 */ /* 0x000fe40000000800 */
[----:B------:R-:W-:Y:S02]  /*2da50*/  ISETP.GE.AND P2, PT, R160, UR4, PT ;  /* 0x00000004a0007c0c */ /* 0x000fe4000bf46270 */
[----:B------:R-:W-:Y:S02]  /*2da60*/  ISETP.GE.AND P3, PT, R162, UR4, PT ;  /* 0x00000004a2007c0c */ /* 0x000fe4000bf66270 */
[----:B------:R-:W-:-:S09]  /*2da70*/  ISETP.GE.AND P4, PT, R161, UR4, PT ;  /* 0x00000004a1007c0c */ /* 0x000fd2000bf86270 */
[----:B-1----:R-:W-:-:S04]  /*2da80*/  @!P2 LEA R2, P5, R160, R78, 0x1 ;  /* 0x0000004ea002a211 */ /* 0x002fc800078a08ff */
[----:B--2---:R-:W-:Y:S02]  /*2da90*/  @!P2 LEA.HI.X R3, R160, R0, R184, 0x1, P5 ;  /* 0x00000000a003a211 */ /* 0x004fe400028f0cb8 */
        /* <DEDUP_REMOVED lines=11> */
.L_x_13007:
[----:B------:R-:W-:Y:S05]  /*2db50*/  BSYNC B1 ;  /* 0x0000000000017941 */ /* 0x000fea0003800000 */
.L_x_13006:
        /* <DEDUP_REMOVED lines=11> */
[----:B-----5:R-:W-:-:S03]  /*2dc10*/  @!P3 LEA R4, P5, R162, R18, 0x1 ;  /* 0x00000012a204b211 */ /* 0x020fc600078a08ff */
        /* <DEDUP_REMOVED lines=9> */
.L_x_13009:
[----:B------:R-:W-:Y:S05]  /*2dcb0*/  BSYNC B1 ;  /* 0x0000000000017941 */ /* 0x000fea0003800000 */
.L_x_13008:
        /* <DEDUP_REMOVED lines=10> */
[----:B------:R-:W-:Y:S02]  /*2dd60*/  @!P2 LEA R4, P4, R162, R8, 0x1 ;  /* 0x00000008a204a211 */ /* 0x000fe400078808ff */
        /* <DEDUP_REMOVED lines=10> */
.L_x_13011:
[----:B------:R-:W-:Y:S05]  /*2de10*/  BSYNC B1 ;  /* 0x0000000000017941 */ /* 0x000fea0003800000 */
.L_x_13010:
[----:B0-----:R-:W-:Y:S01]  /*2de20*/  VIADD R3, R177, 0x60 ;  /* 0x00000060b1037836 */ /* 0x001fe20000000000 */
[----:B--2-4-:R-:W2:Y:S04]  /*2de30*/  SHFL.IDX PT, R80, R80, 0x3, 0x181f ;  /* 0x00781f0050507f89 */ /* 0x014ea800000e0000 */
[----:B------:R-:W-:Y:S01]  /*2de40*/  ISETP.GE.AND P0, PT, R3, R20, PT ;  /* 0x000000140300720c */ /* 0x000fe20003f06270 */
[----:B------:R-:W4:-:S12]  /*2de50*/  SHFL.IDX PT, R21, R21, 0x3, 0x181f ;  /* 0x00781f0015157f89 */ /* 0x000f1800000e0000 */
[----:B------:R-:W-:Y:S05]  /*2de60*/  @P0 BRA `(.L_x_13012) ;  /* 0x0000000c00980947 */ /* 0x000fea0003800000 */
[----:B------:R-:W-:Y:S02]  /*2de70*/  ULDC UR4, c[0x0][0xbc8] ;  /* 0x0002f20000047ab9 */ /* 0x000fe40000000800 */
[----:B------:R-:W-:Y:S02]  /*2de80*/  ISETP.GE.AND P3, PT, R160, UR4, PT ;  /* 0x00000004a0007c0c */ /* 0x000fe4000bf66270 */
[----:B------:R-:W-:Y:S02]  /*2de90*/  ISETP.GE.AND P4, PT, R162, UR4, PT ;  /* 0x00000004a2007c0c */ /* 0x000fe4000bf86270 */
[----:B------:R-:W-:-:S09]  /*2dea0*/  ISETP.GE.AND P5, PT, R161, UR4, PT ;  /* 0x00000004a1007c0c */ /* 0x000fd2000bfa6270 */
[-C--:B----4-:R-:W-:Y:S02]  /*2deb0*/  @!P3 LEA R2, P0, R160, R21.reuse, 0x1 ;  /* 0x00000015a002b211 */ /* 0x090fe400078008ff */
[-C--:B------:R-:W-:Y:S02]  /*2dec0*/  @!P4 LEA R4, P1, R162, R21.reuse, 0x1 ;  /* 0x00000015a204c211 */ /* 0x080fe400078208ff */
[C---:B------:R-:W-:Y:S02]  /*2ded0*/  @!P5 LEA R6, P2, R161.reuse, R21, 0x1 ;  /* 0x00000015a106d211 */ /* 0x040fe400078408ff */
[-C--:B--2---:R-:W-:Y:S02]  /*2dee0*/  @!P3 LEA.HI.X R3, R160, R80.reuse, R184, 0x1, P0 ;  /* 0x00000050a003b211 */ /* 0x084fe400000f0cb8 */
        /* <DEDUP_REMOVED lines=11> */
.L_x_13004:
[----:B------:R-:W-:Y:S01]  /*2dfa0*/  ULDC.64 UR4, c[0x0][0xd00] ;  /* 0x0003400000047ab9 */ /* 0x000fe20000000a00 */
[----:B-----5:R-:W2:Y:S01]  /*2dfb0*/  LDC.64 R2, c[0x0][0xd00] ;  /* 0x00034000ff027b82 */ /* 0x020ea20000000a00 */
[----:B------:R-:W-:Y:S01]  /*2dfc0*/  ISETP.NE.U32.AND P0, PT, RZ, UR4, PT ;  /* 0x00000004ff007c0c */ /* 0x000fe2000bf05070 */
[----:B------:R-:W-:-:S03]  /*2dfd0*/  IMAD.MOV.U32 R0, RZ, RZ, RZ ;  /* 0x000000ffff007224 */ /* 0x000fc600078e00ff */
[----:B------:R-:W-:Y:S01]  /*2dfe0*/  ISETP.NE.AND.EX P0, PT, RZ, UR5, PT, P0 ;  /* 0x00000005ff007c0c */ /* 0x000fe2000bf05300 */
[----:B------:R-:W-:Y:S02]  /*2dff0*/  ULDC.64 UR4, c[0x0][0xd08] ;  /* 0x0003420000047ab9 */ /* 0x000fe40000000a00 */
[----:B------:R-:W-:Y:S01]  /*2e000*/  ISETP.NE.U32.AND P1, PT, RZ, UR4, PT ;  /* 0x00000004ff007c0c */ /* 0x000fe2000bf25070 */
[----:B------:R-:W3:Y:S03]  /*2e010*/  LDC R21, c[0x0][0xce8] ;  /* 0x00033a00ff157b82 */ /* 0x000ee60000000800 */
        /* <DEDUP_REMOVED lines=8> */
[----:B---3--:R-:W-:Y:S02]  /*2e0a0*/  ISETP.NE.AND P2, PT, R21, 0x1, PT ;  /* 0x000000011500780c */ /* 0x008fe40003f45270 */
[----:B------:R-:W-:Y:S02]  /*2e0b0*/  ISETP.GE.AND P3, PT, R201, 0x80, PT ;  /* 0x00000080c900780c */ /* 0x000fe40003f66270 */
[----:B------:R-:W-:-:S09]  /*2e0c0*/  SHF.R.S32.HI R7, RZ, 0x1f, R179 ;  /* 0x0000001fff077819 */ /* 0x000fd200000114b3 */
[----:B------:R-:W2:Y:S01]  /*2e0d0*/  @P2 LDC R25, c[0x0][0xcec] ;  /* 0x00033b00ff192b82 */ /* 0x000ea20000000800 */
[----:B----4-:R-:W-:Y:S05]  /*2e0e0*/  @P1 BRA `(.L_x_13013) ;  /* 0x0000000000101947 */ /* 0x010fea0003800000 */
[----:B------:R-:W-:Y:S05]  /*2e0f0*/  @!P0 BRA `(.L_x_13013) ;  /* 0x00000000000c8947 */ /* 0x000fea0003800000 */
[----:B------:R-:W3:Y:S04]  /*2e100*/  LDG.E R5, desc[UR42][R2.64] ;  /* 0x0000002a02057981 */ /* 0x000ee8000c1e1900 */
[----:B-----5:R-:W3:Y:S02]  /*2e110*/  LDG.E R6, desc[UR42][R2.64+0x4] ;  /* 0x0000042a02067981 */ /* 0x020ee4000c1e1900 */
[----:B---3--:R-:W-:-:S07]  /*2e120*/  IMAD.IADD R6, R6, 0x1, -R5 ;  /* 0x0000000106067824 */ /* 0x008fce00078e0a05 */
.L_x_13013:
        /* <DEDUP_REMOVED lines=8> */
[----:B----4-:R-:W-:Y:S01]  /*2e1b0*/  IMAD R2, R6, R9, RZ ;  /* 0x0000000906027224 */ /* 0x010fe200078e02ff */
[----:B---3--:R-:W-:-:S04]  /*2e1c0*/  IADD3 R8, R177, -0x80, R3 ;  /* 0xffffff80b1087810 */ /* 0x008fc80007ffe003 */
        /* <DEDUP_REMOVED lines=35> */
.L_x_13015:
[----:B------:R-:W-:Y:S05]  /*2e400*/  BSYNC B1 ;  /* 0x0000000000017941 */ /* 0x000fea0003800000 */
.L_x_13014:
[----:B------:R-:W4:Y:S01]  /*2e410*/  @P2 LDC R9, c[0x0][0xcf0] ;  /* 0x00033c00ff092b82 */ /* 0x000f220000000800 */
[----:B------:R-:W-:Y:S01]  /*2e420*/  ULDC.64 UR4, c[0x0][0xba0] ;  /* 0x0002e80000047ab9 */ /* 0x000fe20000000a00 */
[----:B------:R-:W-:Y:S02]  /*2e430*/  IMAD.IADD R8, R220, 0x1, R177 ;  /* 0x00000001dc087824 */ /* 0x000fe400078e02b1 */
[----:B---3--:R-:W-:-:S04]  /*2e440*/  IMAD R3, R11, UR4, RZ ;  /* 0x000000040b037c24 */ /* 0x008fc8000f8e02ff */
[C---:B------:R-:W-:Y:S02]  /*2e450*/  IMAD R5, R0.reuse, UR5, R3 ;  /* 0x0000000500057c24 */ /* 0x040fe4000f8e0203 */
[----:B------:R-:W-:Y:S01]  /*2e460*/  IMAD.WIDE.U32 R2, R0, UR4, RZ ;  /* 0x0000000400027c25 */ /* 0x000fe2000f8e00ff */
[----:B------:R-:W-:-:S03]  /*2e470*/  ULDC.64 UR4, c[0x0][0xbe8] ;  /* 0x0002fa0000047ab9 */ /* 0x000fc60000000a00 */
[----:B------:R-:W-:Y:S02]  /*2e480*/  IMAD.IADD R3, R3, 0x1, R5 ;  /* 0x0000000103037824 */ /* 0x000fe400078e0205 */
[----:B------:R-:W-:Y:S02]  /*2e490*/  IMAD R5, R10, UR4, RZ ;  /* 0x000000040a057c24 */ /* 0x000fe4000f8e02ff */
[----:B--2---:R-:W-:-:S04]  /*2e4a0*/  @P2 IMAD.HI.U32 R0, R8, R25, RZ ;  /* 0x0000001908002227 */ /* 0x004fc800078e00ff */
[C---:B------:R-:W-:Y:S02]  /*2e4b0*/  IMAD R7, R178.reuse, UR5, R5 ;  /* 0x00000005b2077c24 */ /* 0x040fe4000f8e0205 */
        /* <DEDUP_REMOVED lines=30> */
.L_x_13242:
[----:B------:R-:W-:Y:S01]  /*2e6a0*/  IMAD R21, R6, R21, RZ ;  /* 0x0000001506157224 */ /* 0x000fe200078e02ff */
[----:B------:R-:W-:Y:S01]  /*2e6b0*/  BSSY B1, `(.L_x_13017) ;  /* 0x0000015000017945 */ /* 0x000fe20003800000 */
[----:B------:R-:W-:-:S05]  /*2e6c0*/  IMAD.IADD R6, R210, 0x1, R177 ;  /* 0x00000001d2067824 */ /* 0x000fca00078e02b1 */
[----:B------:R-:W-:-:S13]  /*2e6d0*/  ISETP.GE.AND P0, PT, R6, R21, PT ;  /* 0x000000150600720c */ /* 0x000fda0003f06270 */
[----:B------:R-:W-:Y:S05]  /*2e6e0*/  @P0 BRA `(.L_x_13018) ;  /* 0x0000000000440947 */ /* 0x000fea0003800000 */
[----:B------:R-:W-:Y:S02]  /*2e6f0*/  ULDC UR4, c[0x0][0xbc8] ;  /* 0x0002f20000047ab9 */ /* 0x000fe40000000800 */
[----:B------:R-:W-:Y:S02]  /*2e700*/  ISETP.GE.AND P3, PT, R160, UR4, PT ;  /* 0x00000004a0007c0c */ /* 0x000fe4000bf66270 */
[----:B------:R-:W-:Y:S02]  /*2e710*/  ISETP.GE.AND P2, PT, R162, UR4, PT ;  /* 0x00000004a2007c0c */ /* 0x000fe4000bf46270 */
[----:B------:R-:W-:Y:S02]  /*2e720*/  ISETP.GE.AND P1, PT, R161, UR4, PT ;  /* 0x00000004a1007c0c */ /* 0x000fe4000bf26270 */
[----:B------:R-:W-:-:S07]  /*2e730*/  ISETP.GE.AND P0, PT, R163, UR4, PT ;  /* 0x00000004a3007c0c */ /* 0x000fce000bf06270 */
[-C--:B----4-:R-:W-:Y:S02]  /*2e740*/  @!P3 LEA R4, P5, R160, R14.reuse, 0x1 ;  /* 0x0000000ea004b211 */ /* 0x090fe400078a08ff */
[----:B------:R-:W-:Y:S02]  /*2e750*/  @!P2 LEA R8, P4, R162, R14, 0x1 ;  /* 0x0000000ea208a211 */ /* 0x000fe400078808ff */
        /* <DEDUP_REMOVED lines=10> */
.L_x_13018:
[----:B------:R-:W-:Y:S05]  /*2e800*/  BSYNC B1 ;  /* 0x0000000000017941 */ /* 0x000fea0003800000 */
.L_x_13017:
[----:B------:R-:W-:-:S03]  /*2e810*/  UMOV UR4, 0xffffffff ;  /* 0xffffffff00047882 */ /* 0x000fc60000000000 */
[----:B------:R-:W-:Y:S05]  /*2e820*/  BRA.DIV UR4, `(.L_x_13019) ;  /* 0x000000a204387947 */ /* 0x000fea000b800000 */
[----:B---3--:R3:W0:Y:S04]  /*2e830*/  SHFL.IDX PT, R0, R3, 0x1, 0x181f ;  /* 0x00381f0003007f89 */ /* 0x00862800000e0000 */
[----:B----4-:R3:W4:Y:S02]  /*2e840*/  SHFL.IDX PT, R14, R2, 0x1, 0x181f ;  /* 0x00381f00020e7f89 */ /* 0x01072400000e0000 */
.L_x_13246:
[----:B------:R-:W-:Y:S01]  /*2e850*/  VIADD R4, R6, 0x20 ;  /* 0x0000002006047836 */ /* 0x000fe20000000000 */
[----:B------:R-:W-:Y:S04]  /*2e860*/  BSSY B1, `(.L_x_13020) ;  /* 0x0000014000017945 */ /* 0x000fe80003800000 */
        /* <DEDUP_REMOVED lines=9> */
[----:B0-----:R-:W-:Y:S02]  /*2e900*/  @!P3 LEA.HI.X R5, R160, R0, R184, 0x1, P5 ;  /* 0x00000000a005b211 */ /* 0x001fe400028f0cb8 */
        /* <DEDUP_REMOVED lines=9> */
.L_x_13021:
[----:B------:R-:W-:Y:S05]  /*2e9a0*/  BSYNC B1 ;  /* 0x0000000000017941 */ /* 0x000fea0003800000 */
.L_x_13020:
[----:B------:R-:W-:-:S03]  /*2e9b0*/  UMOV UR4, 0xffffffff ;  /* 0xffffffff00047882 */ /* 0x000fc60000000000 */
[----:B------:R-:W-:Y:S05]  /*2e9c0*/  BRA.DIV UR4, `(.L_x_13022) ;  /* 0x000000a204187947 */ /* 0x000fea000b800000 */
[----:B0-----:R0:W0:Y:S04]  /*2e9d0*/  SHFL.IDX PT, R0, R3, 0x2, 0x181f ;  /* 0x00581f0003007f89 */ /* 0x00102800000e0000 */
[----:B----4-:R4:W0:Y:S02]  /*2e9e0*/  SHFL.IDX PT, R14, R2, 0x2, 0x181f ;  /* 0x00581f00020e7f89 */ /* 0x01082400000e0000 */
.L_x_13250:
        /* <DEDUP_REMOVED lines=9> */
[-C--:B0-----:R-:W-:Y:S02]  /*2ea80*/  @!P3 LEA R4, P5, R160, R14.reuse, 0x1 ;  /* 0x0000000ea004b211 */ /* 0x081fe400078a08ff */
[----:B------:R-:W-:Y:S02]  /*2ea90*/  @!P2 LEA R8, P4, R162, R14, 0x1 ;  /* 0x0000000ea208a211 */ /* 0x000fe400078808ff */
[----:B------:R-:W-:Y:S02]  /*2eaa0*/  @!P3 LEA.HI.X R5, R160, R0, R184, 0x1, P5 ;  /* 0x00000000a005b211 */ /* 0x000fe400028f0cb8 */
        /* <DEDUP_REMOVED lines=9> */
.L_x_13024:
[----:B------:R-:W-:Y:S05]  /*2eb40*/  BSYNC B1 ;  /* 0x0000000000017941 */ /* 0x000fea0003800000 */
.L_x_13023:
[----:B------:R-:W-:-:S03]  /*2eb50*/  UMOV UR4, 0xffffffff ;  /* 0xffffffff00047882 */ /* 0x000fc60000000000 */
[----:B------:R-:W-:Y:S05]  /*2eb60*/  BRA.DIV UR4, `(.L_x_13025) ;  /* 0x0000009e04f87947 */ /* 0x000fea000b800000 */
[----:B0-----:R0:W0:Y:S04]  /*2eb70*/  SHFL.IDX PT, R0, R3, 0x3, 0x181f ;  /* 0x00781f0003007f89 */ /* 0x00102800000e0000 */
[----:B------:R0:W0:Y:S02]  /*2eb80*/  SHFL.IDX PT, R14, R2, 0x3, 0x181f ;  /* 0x00781f00020e7f89 */ /* 0x00002400000e0000 */
.L_x_13254:
[----:B0-234-:R-:W-:-:S05]  /*2eb90*/  VIADD R2, R6, 0x60 ;  /* 0x0000006006027836 */ /* 0x01dfca0000000000 */
[----:B------:R-:W-:-:S13]  /*2eba0*/  ISETP.GE.AND P0, PT, R2, R21, PT ;  /* 0x000000150200720c */ /* 0x000fda0003f06270 */
[----:B------:R-:W-:Y:S05]  /*2ebb0*/  @P0 BRA `(.L_x_13012) ;  /* 0x0000000000440947 */ /* 0x000fea0003800000 */
[----:B------:R-:W-:Y:S02]  /*2ebc0*/  ULDC UR4, c[0x0][0xbc8] ;  /* 0x0002f20000047ab9 */ /* 0x000fe40000000800 */
[----:B------:R-:W-:Y:S02]  /*2ebd0*/  ISETP.GE.AND P3, PT, R160, UR4, PT ;  /* 0x00000004a0007c0c */ /* 0x000fe4000bf66270 */
[----:B------:R-:W-:Y:S02]  /*2ebe0*/  ISETP.GE.AND P2, PT, R162, UR4, PT ;  /* 0x00000004a2007c0c */ /* 0x000fe4000bf46270 */
[----:B------:R-:W-:Y:S02]  /*2ebf0*/  ISETP.GE.AND P1, PT, R161, UR4, PT ;  /* 0x00000004a1007c0c */ /* 0x000fe4000bf26270 */
[----:B------:R-:W-:-:S07]  /*2ec00*/  ISETP.GE.AND P0, PT, R163, UR4, PT ;  /* 0x00000004a3007c0c */ /* 0x000fce000bf06270 */
[-C--:B------:R-:W-:Y:S02]  /*2ec10*/  @!P3 LEA R2, P5, R160, R14.reuse, 0x1 ;  /* 0x0000000ea002b211 */ /* 0x080fe400078a08ff */
        /* <DEDUP_REMOVED lines=11> */
.L_x_13012:
[----:B------:R-:W-:Y:S05]  /*2ecd0*/  BSYNC B0 ;  /* 0x0000000000007941 */ /* 0x000fea0003800000 */
.L_x_13003:
[----:B------:R-:W-:Y:S02]  /*2ece0*/  ULDC UR4, c[0x0][0xd3c] ;  /* 0x00034f0000047ab9 */ /* 0x000fe40000000800 */
[----:B-1----:R-:W-:-:S13]  /*2ecf0*/  ISETP.GE.AND P0, PT, R123, UR4, PT ;  /* 0x000000047b007c0c */ /* 0x002fda000bf06270 */
[----:B------:R-:W-:Y:S05]  /*2ed00*/  @!P0 BRA `(.L_x_13026) ;  /* 0xfffffd2400348947 */ /* 0x000fea000383ffff */
[----:B------:R-:W-:Y:S05]  /*2ed10*/  BRA `(.L_x_12811) ;  /* 0x0000008c00607947 */ /* 0x000fea0003800000 */
.L_x_12809:
        /* <DEDUP_REMOVED lines=18> */
.L_x_13027:
        /* <DEDUP_REMOVED lines=42> */
.L_x_13033:
        /* <DEDUP_REMOVED lines=12> */
.L_x_13032:
[----:B------:R-:W-:Y:S05]  /*2f1a0*/  BSYNC B0 ;  /* 0x0000000000007941 */ /* 0x000fea0003800000 */
.L_x_13031:
        /* <DEDUP_REMOVED lines=21> */
.L_x_13029:
        /* <DEDUP_REMOVED lines=20> */
.L_x_13034:
        /* <DEDUP_REMOVED lines=56> */
.L_x_13030:
[----:B------:R-:W-:Y:S02]  /*2f7c0*/  IMAD.MOV.U32 R17, RZ, RZ, RZ ;  /* 0x000000ffff117224 */ /* 0x000fe400078e00ff */
[----:B------:R-:W-:Y:S02]  /*2f7d0*/  IMAD.U32 R16, RZ, RZ, UR6 ;  /* 0x00000006ff107e24 */ /* 0x000fe4000f8e00ff */
[----:B------:R-:W-:-:S07]  /*2f7e0*/  IMAD.MOV.U32 R18, RZ, RZ, RZ ;  /* 0x000000ffff127224 */ /* 0x000fce00078e00ff */
.L_x_13035:
[----:B------:R-:W-:-:S13]  /*2f7f0*/  ISETP.NE.AND P0, PT, R0, RZ, PT ;  /* 0x000000ff0000720c */ /* 0x000fda0003f05270 */
[----:B------:R-:W1:Y:S01]  /*2f800*/  @!P0 S2R R3, SR_CgaCtaId ;  /* 0x0000000000038919 */ /* 0x000e620000008800 */
[----:B------:R-:W-:-:S04]  /*2f810*/  @!P0 MOV R0, 0x400 ;  /* 0x0000040000008802 */ /* 0x000fc80000000f00 */
[----:B-1----:R-:W-:-:S05]  /*2f820*/  @!P0 LEA R0, R3, R0, 0x18 ;  /* 0x0000000003008211 */ /* 0x002fca00078ec0ff */
[----:B------:R2:W-:Y:S01]  /*2f830*/  @!P0 STS.128 [R0+0x324d0], R16 ;  /* 0x0324d01000008388 */ /* 0x0005e20000000c00 */
[----:B------:R-:W-:Y:S06]  /*2f840*/  BAR.ARV 0x5, 0x180 ;  /* 0x0146000000007b1d */ /* 0x000fec0000002000 */
.L_x_13028:
        /* <DEDUP_REMOVED lines=33> */
[----:B0-----:R-:W-:Y:S01]  /*2fa60*/  IMAD.MOV.U32 R4, RZ, RZ, 0x1 ;  /* 0x00000001ff047424 */ /* 0x001fe200078e00ff */
[----:B-1----:R-:W-:-:S04]  /*2fa70*/  LOP3.LUT R3, R0, 0x40, RZ, 0xfc, !PT ;  /* 0x0000004000037812 */ /* 0x002fc800078efcff */
[----:B------:R0:W-:Y:S01]  /*2fa80*/  STL [R1+0x484], R4 ;  /* 0x0004840401007387 */ /* 0x0001e20000100800 */
[C---:B--2---:R-:W-:Y:S02]  /*2fa90*/  LOP3.LUT R2, R0.reuse, 0x80, RZ, 0xfc, !PT ;  /* 0x0000008000027812 */ /* 0x044fe400078efcff */
[----:B------:R-:W-:-:S07]  /*2faa0*/  LOP3.LUT R0, R0, 0xc0, RZ, 0xfc, !PT ;  /* 0x000000c000007812 */ /* 0x000fce00078efcff */
.L_x_13198:
[----:B------:R-:W-:Y:S05]  /*2fab0*/  YIELD ;  /* 0x0000000000007946 */ /* 0x000fea0003800000 */
[----:B------:R-:W-:Y:S01]  /*2fac0*/  ULDC.64 UR4, c[0x0][0xb20] ;  /* 0x0002c80000047ab9 */ /* 0x000fe20000000a00 */
[----:B------:R-:W-:Y:S02]  /*2fad0*/  CS2R R6, SRZ ;  /* 0x0000000000067805 */ /* 0x000fe4000001ff00 */
[----:B------:R-:W-:Y:S01]  /*2fae0*/  ISETP.NE.U32.AND P0, PT, RZ, UR4, PT ;  /* 0x00000004ff007c0c */ /* 0x000fe2000bf05070 */
[----:B-1----:R-:W1:Y:S01]  /*2faf0*/  LDC.64 R12, c[0x0][0xaf8] ;  /* 0x0002be00ff0c7b82 */ /* 0x002e620000000a00 */
[----:B------:R-:W-:Y:S01]  /*2fb00*/  ULDC.64 UR6, c[0x0][0xb00] ;  /* 0x0002c00000067ab9 */ /* 0x000fe20000000a00 */
[----:B------:R-:W-:Y:S01]  /*2fb10*/  ULDC.64 UR8, c[0x0][0xb08] ;  /* 0x0002c20000087ab9 */ /* 0x000fe20000000a00 */
[----:B------:R-:W-:Y:S01]  /*2fb20*/  ISETP.NE.AND.EX P0, PT, RZ, UR5, PT, P0 ;  /* 0x00000005ff007c0c */ /* 0x000fe2000bf05300 */
[----:B------:R-:W-:-:S04]  /*2fb30*/  ULDC.64 UR4, c[0x0][0xb10] ;  /* 0x0002c40000047ab9 */ /* 0x000fc80000000a00 */
[----:B0-----:R-:W0:Y:S08]  /*2fb40*/  LDC.64 R4, c[0x0][0xb00] ;  /* 0x0002c000ff047b82 */ /* 0x001e300000000a00 */
[----:B------:R-:W2:Y:S02]  /*2fb50*/  @P0 LDC.64 R2, c[0x0][0xb20] ;  /* 0x0002c800ff020b82 */ /* 0x000ea40000000a00 */
[----:B--2---:R-:W-:-:S05]  /*2fb60*/  @P0 IMAD.WIDE R2, R19, 0x4, R2 ;  /* 0x0000000413020825 */ /* 0x004fca00078e0202 */
        /* <DEDUP_REMOVED lines=9> */
[----:B--2---:R-:W1:Y:S01]  /*2fc00*/  LDC.64 R2, c[0x0][0xb08] ;  /* 0x0002c200ff027b82 */ /* 0x004e620000000a00 */
[----:B------:R-:W-:-:S02]  /*2fc10*/  IMAD.MOV.U32 R0, RZ, RZ, RZ ;  /* 0x000000ffff007224 */ /* 0x000fc400078e00ff */
[----:B------:R-:W-:Y:S01]  /*2fc20*/  ISETP.NE.AND.EX P3, PT, RZ, UR5, PT, P1 ;  /* 0x00000005ff007c0c */ /* 0x000fe2000bf65310 */
[----:B0-----:R-:W-:-:S04]  /*2fc30*/  IMAD.WIDE R4, R19, 0x4, R4 ;  /* 0x0000000413047825 */ /* 0x001fc800078e0204 */
[----:B------:R-:W0:Y:S01]  /*2fc40*/  @P0 LDC.64 R10, c[0x0][0xb10] ;  /* 0x0002c400ff0a0b82 */ /* 0x000e220000000a00 */
[----:B------:R-:W-:Y:S01]  /*2fc50*/  ULDC UR4, c[0x0][0x288] ;  /* 0x0000a20000047ab9 */ /* 0x000fe20000000800 */
[----:B------:R-:W-:Y:S02]  /*2fc60*/  ISETP.NE.AND.EX P1, PT, RZ, UR7, PT, P2 ;  /* 0x00000007ff007c0c */ /* 0x000fe4000bf25320 */
[----:B------:R-:W-:-:S04]  /*2fc70*/  ISETP.NE.AND.EX P2, PT, RZ, UR9, PT, P4 ;  /* 0x00000009ff007c0c */ /* 0x000fc8000bf45340 */
[----:B------:R-:W2:Y:S07]  /*2fc80*/  @P3 LDG.E R7, desc[UR42][R12.64] ;  /* 0x0000002a0c073981 */ /* 0x000eae000c1e1900 */
[----:B------:R-:W5:Y:S01]  /*2fc90*/  @P1 LDG.E R8, desc[UR42][R4.64] ;  /* 0x0000002a04081981 */ /* 0x000f62000c1e1900 */
[----:B-1----:R-:W-:-:S05]  /*2fca0*/  IMAD.WIDE R2, R19, 0x4, R2 ;  /* 0x0000000413027825 */ /* 0x002fca00078e0202 */
[----:B------:R-:W5:Y:S01]  /*2fcb0*/  @P2 LDG.E R0, desc[UR42][R2.64] ;  /* 0x0000002a02002981 */ /* 0x000f62000c1e1900 */
[----:B0-----:R-:W-:-:S03]  /*2fcc0*/  @P0 IMAD.WIDE R10, R19, 0x4, R10 ;  /* 0x00000004130a0825 */ /* 0x001fc600078e020a */
        /* <DEDUP_REMOVED lines=15> */
[----:B---3--:R-:W-:Y:S06]  /*2fdc0*/  @P0 BRA `(.L_x_13037) ;  /* 0x0000000000140947 */ /* 0x008fec0003800000 */
[----:B------:R-:W-:Y:S05]  /*2fdd0*/  @!P3 BRA `(.L_x_13037) ;  /* 0x000000000010b947 */ /* 0x000fea0003800000 */
[----:B------:R-:W2:Y:S04]  /*2fde0*/  LDG.E R9, desc[UR42][R12.64] ;  /* 0x0000002a0c097981 */ /* 0x000ea8000c1e1900 */
[----:B------:R-:W2:Y:S02]  /*2fdf0*/  LDG.E R12, desc[UR42][R12.64+0x4] ;  /* 0x0000042a0c0c7981 */ /* 0x000ea4000c1e1900 */
[----:B--2---:R-:W-:-:S05]  /*2fe00*/  IMAD.IADD R11, R12, 0x1, -R9 ;  /* 0x000000010c0b7824 */ /* 0x004fca00078e0a09 */
[----:B------:R0:W-:Y:S02]  /*2fe10*/  STL [R1+0x4b0], R11 ;  /* 0x0004b00b01007387 */ /* 0x0001e40000100800 */
.L_x_13037:
        /* <DEDUP_REMOVED lines=10> */
.L_x_13038:
[----:B------:R-:W-:Y:S05]  /*2fec0*/  @!P1 BRA `(.L_x_13039) ;  /* 0x00000000000c9947 */ /* 0x000fea0003800000 */
[----:B------:R-:W2:Y:S04]  /*2fed0*/  LDG.E R7, desc[UR42][R4.64] ;  /* 0x0000002a04077981 */ /* 0x000ea8000c1e1900 */
[----:B------:R-:W2:Y:S02]  /*2fee0*/  LDG.E R4, desc[UR42][R4.64+0x4] ;  /* 0x0000042a04047981 */ /* 0x000ea4000c1e1900 */
[----:B--2---:R-:W-:-:S07]  /*2fef0*/  IMAD.IADD R7, R4, 0x1, -R7 ;  /* 0x0000000104077824 */ /* 0x004fce00078e0a07 */
.L_x_13039:
        /* <DEDUP_REMOVED lines=35> */
.L_x_13042:
[----:B------:R-:W-:-:S13]  /*30130*/  ISETP.NE.AND P0, PT, R3, 0x1, PT ;  /* 0x000000010300780c */ /* 0x000fda0003f05270 */
[----:B------:R-:W1:Y:S02]  /*30140*/  @P0 LDC.64 R4, c[0x0][0xae0] ;  /* 0x0002b800ff040b82 */ /* 0x000e640000000a00 */
[----:B-1----:R-:W-:-:S05]  /*30150*/  @P0 IMAD.HI.U32 R4, R2, R4, RZ ;  /* 0x0000000402040227 */ /* 0x002fca00078e00ff */
[----:B------:R-:W-:-:S07]  /*30160*/  @P0 SHF.R.U32.HI R2, RZ, R5, R4 ;  /* 0x00000005ff020219 */ /* 0x000fce0000011604 */
.L_x_13043:
[----:B------:R-:W-:Y:S05]  /*30170*/  BSYNC B0 ;  /* 0x0000000000007941 */ /* 0x000fea0003800000 */
.L_x_13041:
[----:B------:R-:W-:-:S05]  /*30180*/  IMAD R2, R2, R3, R3 ;  /* 0x0000000302027224 */ /* 0x000fca00078e0203 */
[----:B------:R-:W-:-:S07]  /*30190*/  VIMNMX R8, R8, R2, PT ;  /* 0x0000000208087248 */ /* 0x000fce0003fe0100 */
.L_x_13040:
        /* <DEDUP_REMOVED lines=20> */
.L_x_13046:
[----:B------:R-:W-:-:S13]  /*302e0*/  ISETP.NE.AND P0, PT, R3, 0x1, PT ;  /* 0x000000010300780c */ /* 0x000fda0003f05270 */
[----:B------:R-:W1:Y:S02]  /*302f0*/  @P0 LDC.64 R4, c[0x0][0xae0] ;  /* 0x0002b800ff040b82 */ /* 0x000e640000000a00 */
[----:B-1----:R-:W-:-:S05]  /*30300*/  @P0 IMAD.HI.U32 R4, R2, R4, RZ ;  /* 0x0000000402040227 */ /* 0x002fca00078e00ff */
[----:B------:R-:W-:-:S07]  /*30310*/  @P0 SHF.R.U32.HI R2, RZ, R5, R4 ;  /* 0x00000005ff020219 */ /* 0x000fce0000011604 */
.L_x_13047:
[----:B------:R-:W-:Y:S05]  /*30320*/  BSYNC B0 ;  /* 0x0000000000007941 */ /* 0x000fea0003800000 */
.L_x_13045:
[----:B------:R-:W-:-:S05]  /*30330*/  IMAD R2, R2, R3, RZ ;  /* 0x0000000302027224 */ /* 0x000fca00078e02ff */
[----:B------:R-:W-:-:S07]  /*30340*/  VIMNMX R6, R6, R2, !PT ;  /* 0x0000000206067248 */ /* 0x000fce0007fe0100 */
.L_x_13044:
        /* <DEDUP_REMOVED lines=32> */
.L_x_13257:
[----:B--2---:R-:W-:Y:S02]  /*30550*/  ISETP.NE.AND P0, PT, R14, RZ, PT ;  /* 0x000000ff0e00720c */ /* 0x004fe40003f05270 */
[----:B------:R-:W-:-:S11]  /*30560*/  PLOP3.LUT P6, PT, PT, PT, PT, 0x8, 0x0 ;  /* 0x000000000000781c */ /* 0x000fd60003fce170 */
[----:B------:R-:W-:Y:S05]  /*30570*/  @P0 BRA `(.L_x_13051) ;  /* 0x00000000000c0947 */ /* 0x000fea0003800000 */
[----:B------:R-:W-:-:S03]  /*30580*/  UMOV UR4, 0xffffffff ;  /* 0xffffffff00047882 */ /* 0x000fc60000000000 */
[----:B------:R-:W-:Y:S05]  /*30590*/  BRA.DIV UR4, `(.L_x_13052) ;  /* 0x0000008604e87947 */ /* 0x000fea000b800000 */
[----:B------:R-:W-:-:S13]  /*305a0*/  ELECT P6, URZ, PT ;  /* 0x00000000003f782f */ /* 0x000fda00038c0000 */
.L_x_13051:
        /* <DEDUP_REMOVED lines=10> */
.L_x_13260:
[----:B------:R-:W-:Y:S05]  /*30650*/  BSYNC B1 ;  /* 0x0000000000017941 */ /* 0x000fea0003800000 */
.L_x_13053:
[----:B------:R-:W-:Y:S04]  /*30660*/  BSSY B1, `(.L_x_13055) ;  /* 0x0000083000017945 */ /* 0x000fe80003800000 */
[----:B------:R-:W-:Y:S05]  /*30670*/  @!P6 BRA `(.L_x_13056) ;  /* 0x000000080004e947 */ /* 0x000fea0003800000 */
[----:B------:R-:W2:Y:S04]  /*30680*/  LDL R6, [R1+0x470] ;  /* 0x0004700001067983 */ /* 0x000ea80000100800 */
[----:B------:R-:W3:Y:S01]  /*30690*/  LDL R7, [R1+0x478] ;  /* 0x0004780001077983 */ /* 0x000ee20000100800 */
[----:B-1----:R-:W1:Y:S01]  /*306a0*/  S2R R5, SR_TID.X ;  /* 0x0000000000057919 */ /* 0x002e620000002100 */
[----:B--2---:R-:W-:Y:S02]  /*306b0*/  IMAD.MOV.U32 R9, RZ, RZ, R6 ;  /* 0x000000ffff097224 */ /* 0x004fe400078e0006 */
[----:B------:R-:W2:Y:S02]  /*306c0*/  LDL R6, [R1+0x488] ;  /* 0x0004880001067983 */ /* 0x000ea40000100800 */
[----:B---3--:R-:W-:Y:S01]  /*306d0*/  IMAD R4, R7, 0x8, R9 ;  /* 0x0000000807047824 */ /* 0x008fe200078e0209 */
[----:B-1----:R-:W-:Y:S01]  /*306e0*/  LOP3.LUT R5, R5, 0x7f, RZ, 0xc0, !PT ;  /* 0x0000007f05057812 */ /* 0x002fe200078ec0ff */
[----:B------:R-:W-:Y:S03]  /*306f0*/  BSSY B2, `(.L_x_13057) ;  /* 0x0000005000027945 */ /* 0x000fe60003800000 */
[----:B------:R-:W-:-:S02]  /*30700*/  ISETP.NE.AND P1, PT, R5, RZ, PT ;  /* 0x000000ff0500720c */ /* 0x000fc40003f25270 */
[----:B--2---:R-:W-:-:S04]  /*30710*/  SHF.L.U32 R9, R6, 0x1f, RZ ;  /* 0x0000001f06097819 */ /* 0x004fc800000006ff */
[----:B------:R-:W1:Y:S02]  /*30720*/  SYNCS.PHASECHK.TRANS64.TRYWAIT P0, [R4+URZ+0x324a0], R9 ;  /* 0x0324a009040075a7 */ /* 0x000e64000800017f */
[----:B-1----:R-:W-:Y:S05]  /*30730*/  @!P0 BRA `(.L_x_13058) ;  /* 0x0000008400b88947 */ /* 0x002fea0003800000 */
.L_x_13261:
[----:B------:R-:W-:Y:S05]  /*30740*/  BSYNC B2 ;  /* 0x0000000000027941 */ /* 0x000fea0003800000 */
.L_x_13057:
        /* <DEDUP_REMOVED lines=9> */
.L_x_13060:
[----:B------:R-:W-:Y:S05]  /*307e0*/  BSYNC B2 ;  /* 0x0000000000027941 */ /* 0x000fea0003800000 */
.L_x_13059:
        /* <DEDUP_REMOVED lines=14> */
.L_x_13061:
        /* <DEDUP_REMOVED lines=13> */
.L_x_13262:
[----:B------:R-:W-:Y:S05]  /*309a0*/  BSYNC B2 ;  /* 0x0000000000027941 */ /* 0x000fea0003800000 */
.L_x_13062:
        /* <DEDUP_REMOVED lines=11> */
.L_x_13065:
[----:B------:R-:W-:Y:S05]  /*30a60*/  BSYNC B2 ;  /* 0x0000000000027941 */ /* 0x000fea0003800000 */
.L_x_13064:
        /* <DEDUP_REMOVED lines=11> */
.L_x_13066:
        /* <DEDUP_REMOVED lines=15> */
.L_x_13067:
        /* <DEDUP_REMOVED lines=15> */
.L_x_13068:
        /* <DEDUP_REMOVED lines=15> */
.L_x_13069:
        /* <DEDUP_REMOVED lines=10> */
.L_x_13056:
[----:B------:R-:W-:Y:S05]  /*30e90*/  BSYNC B1 ;  /* 0x0000000000017941 */ /* 0x000fea0003800000 */
.L_x_13055:
        /* <DEDUP_REMOVED lines=13> */
.L_x_13085:
        /* <DEDUP_REMOVED lines=14> */
.L_x_13263:
[----:B------:R-:W-:Y:S05]  /*31050*/  BSYNC B2 ;  /* 0x0000000000027941 */ /* 0x000fea0003800000 */
.L_x_13072:
        /* <DEDUP_REMOVED lines=9> */
.L_x_13075:
[----:B------:R-:W-:Y:S05]  /*310f0*/  BSYNC B2 ;  /* 0x0000000000027941 */ /* 0x000fea0003800000 */
.L_x_13074:
        /* <DEDUP_REMOVED lines=13> */
.L_x_13076:
        /* <DEDUP_REMOVED lines=13> */
.L_x_13264:
[----:B------:R-:W-:Y:S05]  /*312a0*/  BSYNC B2 ;  /* 0x0000000000027941 */ /* 0x000fea0003800000 */
.L_x_13077:
        /* <DEDUP_REMOVED lines=11> */
.L_x_13080:
[----:B------:R-:W-:Y:S05]  /*31360*/  BSYNC B2 ;  /* 0x0000000000027941 */ /* 0x000fea0003800000 */
.L_x_13079:
        /* <DEDUP_REMOVED lines=11> */
.L_x_13081:
        /* <DEDUP_REMOVED lines=15> */
.L_x_13082:
        /* <DEDUP_REMOVED lines=15> */
.L_x_13083:
        /* <DEDUP_REMOVED lines=15> */
.L_x_13084:
        /* <DEDUP_REMOVED lines=10> */
.L_x_13071:
[----:B------:R-:W-:Y:S05]  /*31790*/  BSYNC B1 ;  /* 0x0000000000017941 */ /* 0x000fea0003800000 */
.L_x_13070:
[----:B-1----:R-:W2:Y:S04]  /*317a0*/  LDL.LU R9, [R1+0x478] ;  /* 0x0004780001097983 */ /* 0x002ea80000300800 */
[----:B------:R-:W3:Y:S01]  /*317b0*/  LDL.LU R7, [R1+0x488] ;  /* 0x0004880001077983 */ /* 0x000ee20000300800 */
        /* <DEDUP_REMOVED lines=10> */
.L_x_13049:
[----:B------:R-:W-:Y:S05]  /*31860*/  BSYNC B0 ;  /* 0x0000000000007941 */ /* 0x000fea0003800000 */
.L_x_13048:
        /* <DEDUP_REMOVED lines=9> */
[----:B----4-:R-:W-:-:S05]  /*31900*/  @P1 SHF.R.U32.HI R2, RZ, R3, R0 ;  /* 0x00000003ff021219 */ /* 0x010fca0000011600 */
[----:B------:R-:W-:Y:S02]  /*31910*/  IMAD.IADD R0, R17, 0x1, R2 ;  /* 0x0000000111007824 */ /* 0x000fe400078e0202 */
[----:B------:R-:W2:Y:S02]  /*31920*/  LDC.64 R2, c[0x0][0xad8] ;  /* 0x0002b600ff027b82 */ /* 0x000ea40000000a00 */
[----:B--2---:R-:W-:Y:S01]  /*31930*/  ISETP.GE.AND P2, PT, R3, 0x1, PT ;  /* 0x000000010300780c */ /* 0x004fe20003f46270 */
[----:B------:R-:W-:-:S12]  /*31940*/  IMAD.IADD R2, R0, 0x1, R2 ;  /* 0x0000000100027824 */ /* 0x000fd800078e0202 */
        /* <DEDUP_REMOVED lines=12> */
.L_x_13088:
[----:B------:R-:W-:-:S13]  /*31a10*/  ISETP.NE.AND P0, PT, R3, 0x1, PT ;  /* 0x000000010300780c */ /* 0x000fda0003f05270 */
[----:B-1----:R-:W1:Y:S02]  /*31a20*/  @P0 LDC.64 R4, c[0x0][0xae0] ;  /* 0x0002b800ff040b82 */ /* 0x002e640000000a00 */
[----:B-1----:R-:W-:-:S05]  /*31a30*/  @P0 IMAD.HI.U32 R4, R6, R4, RZ ;  /* 0x0000000406040227 */ /* 0x002fca00078e00ff */
[----:B------:R-:W-:-:S07]  /*31a40*/  @P0 SHF.R.U32.HI R6, RZ, R5, R4 ;  /* 0x00000005ff060219 */ /* 0x000fce0000011604 */
.L_x_13089:
[----:B------:R-:W-:Y:S05]  /*31a50*/  BSYNC B0 ;  /* 0x0000000000007941 */ /* 0x000fea0003800000 */
.L_x_13087:
[----:B------:R-:W-:-:S05]  /*31a60*/  IMAD R6, R6, R3, R3 ;  /* 0x0000000306067224 */ /* 0x000fca00078e0203 */
[----:B------:R-:W-:-:S07]  /*31a70*/  VIMNMX R2, R2, R6, PT ;  /* 0x0000000602027248 */ /* 0x000fce0003fe0100 */
.L_x_13086:
        /* <DEDUP_REMOVED lines=25> */
.L_x_13092:
[----:B------:R-:W-:-:S13]  /*31c10*/  ISETP.NE.AND P0, PT, R3, 0x1, PT ;  /* 0x000000010300780c */ /* 0x000fda0003f05270 */
[----:B-1----:R-:W1:Y:S02]  /*31c20*/  @P0 LDC.64 R4, c[0x0][0xae0] ;  /* 0x0002b800ff040b82 */ /* 0x002e640000000a00 */
[----:B-1----:R-:W-:-:S05]  /*31c30*/  @P0 IMAD.HI.U32 R4, R0, R4, RZ ;  /* 0x0000000400040227 */ /* 0x002fca00078e00ff */
[----:B------:R-:W-:-:S07]  /*31c40*/  @P0 SHF.R.U32.HI R0, RZ, R5, R4 ;  /* 0x00000005ff000219 */ /* 0x000fce0000011604 */
.L_x_13093:
[----:B------:R-:W-:Y:S05]  /*31c50*/  BSYNC B0 ;  /* 0x0000000000007941 */ /* 0x000fea0003800000 */
.L_x_13091:
[----:B------:R-:W-:-:S05]  /*31c60*/  IMAD R0, R0, R3, RZ ;  /* 0x0000000300007224 */ /* 0x000fca00078e02ff */
[----:B------:R-:W-:-:S07]  /*31c70*/  VIMNMX R2, R2, R0, !PT ;  /* 0x0000000002027248 */ /* 0x000fce0007fe0100 */
.L_x_13090:
        /* <DEDUP_REMOVED lines=14> */
[----:B-1----:R-:W1:Y:S01]  /*31d60*/  LDC.64 R4, c[0x0][0xd60] ;  /* 0x00035800ff047b82 */ /* 0x002e620000000a00 */
[----:B------:R-:W2:Y:S08]  /*31d70*/  FLO.U32 R0, UR4 ;  /* 0x0000000400007d00 */ /* 0x000eb000080e0000 */
[----:B------:R-:W1:Y:S01]  /*31d80*/  POPC R2, UR4 ;  /* 0x0000000400027d09 */ /* 0x000e620008000000 */
[----:B--2---:R-:W-:-:S13]  /*31d90*/  ISETP.EQ.U32.AND P0, PT, R0, R3, PT ;  /* 0x000000030000720c */ /* 0x004fda0003f02070 */
[----:B-1----:R-:W2:Y:S01]  /*31da0*/  @P0 ATOMG.E.ADD.STRONG.GPU PT, R5, desc[UR42][R4.64], R2 ;  /* 0x00000002040509a8 */ /* 0x002ea200081ee1ea */
[----:B------:R-:W1:Y:S02]  /*31db0*/  S2R R3, SR_LTMASK ;  /* 0x0000000000037919 */ /* 0x000e640000003900 */
[----:B-1----:R-:W-:-:S06]  /*31dc0*/  LOP3.LUT R3, R3, UR4, RZ, 0xc0, !PT ;  /* 0x0000000403037c12 */ /* 0x002fcc000f8ec0ff */
[----:B------:R-:W1:Y:S01]  /*31dd0*/  POPC R3, R3 ;  /* 0x0000000300037309 */ /* 0x000e620000000000 */
[----:B--2---:R-:W1:Y:S02]  /*31de0*/  SHFL.IDX PT, R0, R5, R0, 0x1f ;  /* 0x00001f0005007589 */ /* 0x004e6400000e0000 */
[----:B-1----:R-:W-:Y:S01]  /*31df0*/  IADD3 R16, R0, UR39, R3 ;  /* 0x0000002700107c10 */ /* 0x002fe2000fffe003 */
[----:B------:R-:W-:Y:S06]  /*31e00*/  BRA `(.L_x_13096) ;  /* 0x0000004c001c7947 */ /* 0x000fec0003800000 */
.L_x_13095:
        /* <DEDUP_REMOVED lines=21> */
.L_x_13098:
[----:B------:R-:W-:Y:S05]  /*31f60*/  BSYNC B6 ;  /* 0x0000000000067941 */ /* 0x000fea0003800000 */
.L_x_13097:
        /* <DEDUP_REMOVED lines=20> */
.L_x_13101:
        /* <DEDUP_REMOVED lines=15> */
.L_x_13100:
[----:B------:R-:W-:Y:S05]  /*321a0*/  BSYNC B6 ;  /* 0x0000000000067941 */ /* 0x000fea0003800000 */
.L_x_13099:
        /* <DEDUP_REMOVED lines=8> */
[----:B------:R3:W4:Y:S02]  /*32230*/  @P0 LDG.E R7, desc[UR42][R2.64] ;  /* 0x0000002a02070981 */ /* 0x000724000c1e1900 */
[----:B---3--:R-:W3:Y:S02]  /*32240*/  LDC.64 R2, c[0x0][0x418] ;  /* 0x00010600ff027b82 */ /* 0x008ee40000000a00 */
[----:B---3--:R-:W-:Y:S01]  /*32250*/  LOP3.LUT P0, RZ, R2, UR4, RZ, 0xfc, !PT ;  /* 0x0000000402ff7c12 */ /* 0x008fe2000f80fcff */
[----:B------:R-:W-:-:S03]  /*32260*/  UMOV UR4, 0xffffffff ;  /* 0xffffffff00047882 */ /* 0x000fc60000000000 */
[----:B------:R-:W-:Y:S01]  /*32270*/  LOP3.LUT P0, RZ, R3, UR5, RZ, 0xfc, P0 ;  /* 0x0000000503ff7c12 */ /* 0x000fe2000800fcff */
[----:B--2---:R-:W-:Y:S01]  /*32280*/  VIADD R0, R17, 0xffffffff ;  /* 0xffffffff11007836 */ /* 0x004fe20000000000 */
        /* <DEDUP_REMOVED lines=9> */
.L_x_13267:
        /* <DEDUP_REMOVED lines=11> */
.L_x_13270:
[----:B------:R-:W-:Y:S05]  /*323d0*/  @!P6 BRA `(.L_x_13103) ;  /* 0x00000004000ce947 */ /* 0x000fea0003800000 */
[----:B------:R-:W-:-:S04]  /*323e0*/  ISETP.NE.U32.AND P0, PT, R2, RZ, PT ;  /* 0x000000ff0200720c */ /* 0x000fc80003f05070 */
[----:B------:R-:W-:-:S13]  /*323f0*/  ISETP.NE.AND.EX P0, PT, R3, RZ, PT, P0 ;  /* 0x000000ff0300720c */ /* 0x000fda0003f05300 */
[----:B------:R-:W-:Y:S05]  /*32400*/  @!P0 BRA `(.L_x_13105) ;  /* 0x0000000000508947 */ /* 0x000fea0003800000 */
[----:B------:R-:W3:Y:S01]  /*32410*/  LDC R6, c[0x0][0x43c] ;  /* 0x00010f00ff067b82 */ /* 0x000ee20000000800 */
[----:B-1----:R-:W-:Y:S01]  /*32420*/  IMAD.MOV.U32 R9, RZ, RZ, R0 ;  /* 0x000000ffff097224 */ /* 0x002fe200078e0000 */
[----:B------:R-:W-:-:S03]  /*32430*/  ULDC.64 UR4, c[0x0][0x428] ;  /* 0x00010a0000047ab9 */ /* 0x000fc60000000a00 */
[----:B----4-:R-:W-:Y:S01]  /*32440*/  IMAD.MOV.U32 R0, RZ, RZ, R9 ;  /* 0x000000ffff007224 */ /* 0x010fe200078e0009 */
[----:B---3--:R-:W-:-:S13]  /*32450*/  ISETP.NE.AND P0, PT, R6, 0x1, PT ;  /* 0x000000010600780c */ /* 0x008fda0003f05270 */
        /* <DEDUP_REMOVED lines=15> */
.L_x_13105:
[----:B--2---:R-:W2:Y:S04]  /*32550*/  LDL R7, [R1+0x470] ;  /* 0x0004700001077983 */ /* 0x004ea80000100800 */
[----:B----4-:R-:W2:Y:S04]  /*32560*/  LDL R0, [R1+0x474] ;  /* 0x0004740001007983 */ /* 0x010ea80000100800 */
[----:B---3--:R-:W3:Y:S01]  /*32570*/  LDL R2, [R1+0x484] ;  /* 0x0004840001027983 */ /* 0x008ee20000100800 */
[----:B--2---:R-:W-:Y:S01]  /*32580*/  IMAD R0, R0, 0x8, R7 ;  /* 0x0000000800007824 */ /* 0x004fe200078e0207 */
[----:B---3--:R-:W-:-:S04]  /*32590*/  SHF.L.U32 R2, R2, 0x1f, RZ ;  /* 0x0000001f02027819 */ /* 0x008fc800000006ff */
[----:B------:R-:W2:Y:S02]  /*325a0*/  SYNCS.PHASECHK.TRANS64.TRYWAIT P0, [R0+URZ+0x32440], R2 ;  /* 0x03244002000075a7 */ /* 0x000ea4000800017f */
[----:B--2---:R-:W-:Y:S05]  /*325b0*/  @!P0 BRA `(.L_x_13106) ;  /* 0x0000006800bc8947 */ /* 0x004fea0003800000 */
.L_x_13271:
        /* <DEDUP_REMOVED lines=11> */
.L_x_13107:
[----:B------:R-:W3:Y:S04]  /*32670*/  LDL R6, [R1+0x470] ;  /* 0x0004700001067983 */ /* 0x000ee80000100800 */
[----:B-1----:R-:W3:Y:S04]  /*32680*/  LDL R5, [R1+0x474] ;  /* 0x0004740001057983 */ /* 0x002ee80000100800 */
        /* <DEDUP_REMOVED lines=24> */
.L_x_13103:
        /* <DEDUP_REMOVED lines=26> */
[----:B-1----:R-:W-:Y:S02]  /*329b0*/  IMAD.U32 R5, RZ, RZ, UR5 ;  /* 0x00000005ff057e24 */ /* 0x002fe4000f8e00ff */
[----:B------:R-:W-:Y:S02]  /*329c0*/  IMAD.U32 R6, RZ, RZ, UR6 ;  /* 0x00000006ff067e24 */ /* 0x000fe4000f8e00ff */
[----:B--2---:R-:W-:-:S02]  /*329d0*/  IMAD.U32 R7, RZ, RZ, UR7 ;  /* 0x00000007ff077e24 */ /* 0x004fc4000f8e00ff */
[----:B------:R-:W-:Y:S02]  /*329e0*/  IMAD.U32 R10, RZ, RZ, UR8 ;  /* 0x00000008ff0a7e24 */ /* 0x000fe4000f8e00ff */
[----:B0-----:R-:W-:Y:S02]  /*329f0*/  IMAD.U32 R11, RZ, RZ, UR9 ;  /* 0x00000009ff0b7e24 */ /* 0x001fe4000f8e00ff */
[----:B------:R-:W-:Y:S02]  /*32a00*/  IMAD.MOV.U32 R8, RZ, RZ, 0x70 ;  /* 0x00000070ff087424 */ /* 0x000fe400078e00ff */
[----:B------:R-:W-:Y:S02]  /*32a10*/  IMAD.MOV.U32 R12, RZ, RZ, 0x1 ;  /* 0x00000001ff0c7424 */ /* 0x000fe400078e00ff */
[----:B------:R-:W-:-:S07]  /*32a20*/  IMAD.MOV.U32 R13, RZ, RZ, RZ ;  /* 0x000000ffff0d7224 */ /* 0x000fce00078e00ff */
[----:B------:R-:W-:-:S07]  /*32a30*/  LEPC R20, `(.L_x_13109) ;  /* 0x000000001014794e */ /* 0x000fce0000000000 */
[----:B---34-:R-:W-:Y:S05]  /*32a40*/  CALL.ABS.NOINC R2 ;  /* 0x0000000002007343 */ /* 0x018fea0003c00000 */
.L_x_13109:
[----:B------:R-:W-:Y:S05]  /*32a50*/  BSYNC B6 ;  /* 0x0000000000067941 */ /* 0x000fea0003800000 */
.L_x_13108:
[----:B0-----:R-:W4:Y:S01]  /*32a60*/  LDL R11, [R1+0x498] ;  /* 0x00049800010b7983 */ /* 0x001f220000100800 */
[----:B--2---:R-:W0:Y:S01]  /*32a70*/  LDC R7, c[0x0][0x448] ;  /* 0x00011200ff077b82 */ /* 0x004e220000000800 */
[----:B------:R-:W-:Y:S01]  /*32a80*/  ULDC.64 UR4, c[0x0][0x298] ;  /* 0x0000a60000047ab9 */ /* 0x000fe20000000a00 */
[----:B------:R-:W-:Y:S01]  /*32a90*/  ULDC.64 UR6, c[0x0][0x280] ;  /* 0x0000a00000067ab9 */ /* 0x000fe20000000a00 */
[----:B------:R-:W2:Y:S04]  /*32aa0*/  LDL R4, [R1+0x4b8] ;  /* 0x0004b80001047983 */ /* 0x000ea80000100800 */
[----:B------:R-:W2:Y:S04]  /*32ab0*/  LDL R10, [R1+0x4ac] ;  /* 0x0004ac00010a7983 */ /* 0x000ea80000100800 */
[----:B-1----:R-:W2:Y:S01]  /*32ac0*/  LDL R9, [R1+0x4c8] ;  /* 0x0004c80001097983 */ /* 0x002ea20000100800 */
[----:B------:R-:W1:Y:S01]  /*32ad0*/  S2R R2, SR_TID.X ;  /* 0x0000000000027919 */ /* 0x000e620000002100 */
[----:B---3--:R-:W3:Y:S02]  /*32ae0*/  S2R R0, SR_TID.X ;  /* 0x0000000000007919 */ /* 0x008ee40000002100 */
[----:B------:R-:W2:Y:S01]  /*32af0*/  LDL R8, [R1+0x4cc] ;  /* 0x0004cc0001087983 */ /* 0x000ea20000100800 */
[----:B0-----:R-:W-:-:S03]  /*32b00*/  ISETP.NE.AND P0, PT, R7, 0x1, PT ;  /* 0x000000010700780c */ /* 0x001fc60003f05270 */
[----:B------:R-:W2:Y:S10]  /*32b10*/  LDL R6, [R1+0x4b4] ;  /* 0x0004b40001067983 */ /* 0x000eb40000100800 */
[----:B------:R-:W0:Y:S01]  /*32b20*/  @P0 LDC R3, c[0x0][0x450] ;  /* 0x00011400ff030b82 */ /* 0x000e220000000800 */
[----:B-1----:R-:W-:-:S04]  /*32b30*/  LOP3.LUT R2, R2, 0x7f, RZ, 0xc0, !PT ;  /* 0x0000007f02027812 */ /* 0x002fc800078ec0ff */
[----:B------:R-:W-:Y:S01]  /*32b40*/  SHF.R.U32.HI R2, RZ, 0x3, R2 ;  /* 0x00000003ff027819 */ /* 0x000fe20000011602 */
[----:B---3--:R-:W-:-:S05]  /*32b50*/  IMAD.SHL.U32 R0, R0, 0x10, RZ ;  /* 0x0000001000007824 */ /* 0x008fca00078e00ff */
[----:B------:R-:W-:Y:S02]  /*32b60*/  LOP3.LUT R0, R2, 0x70, R0, 0xf8, !PT ;  /* 0x0000007002007812 */ /* 0x000fe400078ef800 */
[----:B------:R-:W1:Y:S03]  /*32b70*/  @P0 LDC R2, c[0x0][0x44c] ;  /* 0x00011300ff020b82 */ /* 0x000e660000000800 */
[----:B----4-:R-:W-:-:S04]  /*32b80*/  IMAD.IADD R5, R0, 0x1, R11 ;  /* 0x0000000100057824 */ /* 0x010fc800078e020b */
[----:B-1----:R-:W-:-:S04]  /*32b90*/  @P0 IMAD.HI.U32 R2, R5, R2, RZ ;  /* 0x0000000205020227 */ /* 0x002fc800078e00ff */
[----:B------:R-:W-:Y:S01]  /*32ba0*/  IMAD.MOV.U32 R0, RZ, RZ, R5 ;  /* 0x000000ffff007224 */ /* 0x000fe200078e0005 */
[----:B0-----:R-:W-:Y:S01]  /*32bb0*/  @P0 SHF.R.U32.HI R0, RZ, R3, R2 ;  /* 0x00000003ff000219 */ /* 0x001fe20000011602 */
[----:B--2---:R-:W-:-:S04]  /*32bc0*/  IMAD R2, R4, UR4, RZ ;  /* 0x0000000404027c24 */ /* 0x004fc8000f8e02ff */
        /* <DEDUP_REMOVED lines=44> */
[----:B--2---:R-:W-:-:S03]  /*32e90*/  IMAD R0, R11, R7, RZ ;  /* 0x000000070b007224 */ /* 0x004fc600078e02ff */
[----:B------:R-:W-:Y:S01]  /*32ea0*/  SHFL.IDX PT, R7, R2, 0x1, 0x181f ;  /* 0x00381f0002077f89 */ /* 0x000fe200000e0000 */
[----:B---3--:R-:W-:-:S03]  /*32eb0*/  IMAD.IADD R8, R8, 0x1, R6 ;  /* 0x0000000108087824 */ /* 0x008fc600078e0206 */
[----:B------:R-:W2:Y:S01]  /*32ec0*/  SHFL.IDX PT, R6, R3, 0x1, 0x181f ;  /* 0x00381f0003067f89 */ /* 0x000ea200000e0000 */
[C---:B------:R-:W-:Y:S01]  /*32ed0*/  VIADD R11, R8.reuse, 0x10 ;  /* 0x00000010080b7836 */ /* 0x040fe20000000000 */
[-C--:B------:R-:W-:Y:S02]  /*32ee0*/  ISETP.GE.AND P1, PT, R8, R0.reuse, PT ;  /* 0x000000000800720c */ /* 0x080fe40003f26270 */
[----:B------:R-:W-:Y:S02]  /*32ef0*/  STL [R1+0x498], R8 ;  /* 0x0004980801007387 */ /* 0x000fe40000100800 */
[----:B------:R-:W-:Y:S02]  /*32f00*/  ISETP.GE.AND P2, PT, R11, R0, PT ;  /* 0x000000000b00720c */ /* 0x000fe40003f46270 */
[----:B------:R3:W-:Y:S07]  /*32f10*/  STL [R1+0x4c0], R11 ;  /* 0x0004c00b01007387 */ /* 0x0007ee0000100800 */
[----:B0-----:R-:W-:Y:S01]  /*32f20*/  @!P1 LEA R5, P3, R10, R5, 0x1 ;  /* 0x000000050a059211 */ /* 0x001fe200078608ff */
[----:B---3--:R-:W-:-:S04]  /*32f30*/  VIADD R11, R8, 0x20 ;  /* 0x00000020080b7836 */ /* 0x008fc80000000000 */
        /* <DEDUP_REMOVED lines=8> */
[----:B------:R-:W-:Y:S01]  /*32fc0*/  @!P2 IMAD.X R4, RZ, RZ, R7, P1 ;  /* 0x000000ffff04a224 */ /* 0x000fe200008e0607 */
        /* <DEDUP_REMOVED lines=58> */
.L_x_13288:
        /* <DEDUP_REMOVED lines=13> */
.L_x_13111:
        /* <DEDUP_REMOVED lines=38> */
.L_x_13113:
[----:B------:R-:W-:Y:S05]  /*336a0*/  BSYNC B6 ;  /* 0x0000000000067941 */ /* 0x000fea0003800000 */
.L_x_13112:
        /* <DEDUP_REMOVED lines=61> */
[----:B------:R-:W-:Y:S04]  /*33a80*/  SHFL.IDX PT, R6, R0, RZ, 0x181f ;  /* 0x00181fff00067589 */ /* 0x000fe800000e0000 */
[----:B------:R-:W5:Y:S01]  /*33a90*/  LDL.LU R12, [R1+0x4d4] ;  /* 0x0004d400010c7983 */ /* 0x000f620000300800 */
[----:B--2---:R-:W-:-:S03]  /*33aa0*/  IMAD R3, R10, R7, RZ ;  /* 0x000000070a037224 */ /* 0x004fc600078e02ff */
[----:B------:R-:W2:Y:S02]  /*33ab0*/  LDL.LU R10, [R1+0x4d0] ;  /* 0x0004d000010a7983 */ /* 0x000ea40000300800 */
[-C--:B---3--:R-:W-:Y:S02]  /*33ac0*/  ISETP.GE.AND P4, PT, R4, R3.reuse, PT ;  /* 0x000000030400720c */ /* 0x088fe40003f86270 */
[----:B------:R-:W0:Y:S01]  /*33ad0*/  SHFL.IDX PT, R4, R2, RZ, 0x181f ;  /* 0x00181fff02047589 */ /* 0x000e2200000e0000 */
[----:B----4-:R-:W-:-:S13]  /*33ae0*/  ISETP.GE.AND P5, PT, R5, R3, PT ;  /* 0x000000030500720c */ /* 0x010fda0003fa6270 */
        /* <DEDUP_REMOVED lines=84> */
[----:B-1----:R0:W-:Y:S02]  /*34030*/  @!P4 LDGSTS.E.BYPASS.LTC128B.128 [R9+0x31400], desc[UR42][R4.64+0x180], !P0 ;  /* 0x314001800409cfae */ /* 0x0021e4000c101d6a */
.L_x_13306:
        /* <DEDUP_REMOVED lines=14> */
.L_x_13116:
[----:B------:R-:W-:Y:S05]  /*34120*/  BSYNC B0 ;  /* 0x0000000000007941 */ /* 0x000fea0003800000 */
.L_x_13115:
[----:B------:R3:W5:Y:S01]  /*34130*/  LDL R8, [R1+0x470] ;  /* 0x0004700001087983 */ /* 0x0007620000100800 */
[----:B------:R-:W-:Y:S01]  /*34140*/  PLOP3.LUT P0, PT, PT, PT, PT, 0x80, 0x0 ;  /* 0x000000000000781c */ /* 0x000fe20003f0f070 */
[----:B------:R-:W-:-:S12]  /*34150*/  NOP ;  /* 0x0000000000007918 */ /* 0x000fd80000000000 */
.L_x_13117:
[----:B0-----:R-:W4:Y:S01]  /*34160*/  LDL R2, [R1+0x470] ;  /* 0x0004700001027983 */ /* 0x001f220000100800 */
        /* <DEDUP_REMOVED lines=16> */
[----:B------:R-:W4:Y:S03]  /*34270*/  SYNCS.PHASECHK.TRANS64.TRYWAIT P0, [R2+URZ+0x32420], R0 ;  /* 0x03242000020075a7 */ /* 0x000f26000800017f */
[----:B0---4-:R-:W-:Y:S05]  /*34280*/  @!P0 BRA `(.L_x_13119) ;  /* 0x0000006400dc8947 */ /* 0x011fea0003800000 */
.L_x_13307:
[----:B------:R-:W-:Y:S05]  /*34290*/  BSYNC B0 ;  /* 0x0000000000007941 */ /* 0x000fea0003800000 */
.L_x_13118:
[----:B0-----:R-:W4:Y:S01]  /*342a0*/  LDL R2, [R1+0x49c] ;  /* 0x00049c0001027983 */ /* 0x001f220000100800 */
[----:B------:R-:W-:Y:S01]  /*342b0*/  BSSY B0, `(.L_x_13120) ;  /* 0x000005f000007945 */ /* 0x000fe20003800000 */
[----:B----4-:R-:W-:-:S13]  /*342c0*/  LOP3.LUT P0, RZ, R2, 0x1, RZ, 0xc0, !PT ;  /* 0x0000000102ff7812 */ /* 0x010fda000780c0ff */
[----:B------:R-:W-:Y:S05]  /*342d0*/  @!P0 BRA `(.L_x_13121) ;  /* 0x0000000400708947 */ /* 0x000fea0003800000 */
[----:B------:R-:W4:Y:S04]  /*342e0*/  LDL R2, [R1+0x470] ;  /* 0x0004700001027983 */ /* 0x000f280000100800 */
[----:B-1----:R-:W2:Y:S01]  /*342f0*/  LDL R4, [R1+0x484] ;  /* 0x0004840001047983 */ /* 0x002ea20000100800 */
        /* <DEDUP_REMOVED lines=10> */
.L_x_13308:
[----:B------:R-:W-:Y:S05]  /*343a0*/  BSYNC B1 ;  /* 0x0000000000017941 */ /* 0x000fea0003800000 */
.L_x_13122:
        /* <DEDUP_REMOVED lines=9> */
.L_x_13125:
[----:B------:R-:W-:Y:S05]  /*34440*/  BSYNC B1 ;  /* 0x0000000000017941 */ /* 0x000fea0003800000 */
.L_x_13124:
[----:B------:R-:W2:Y:S04]  /*34450*/  LDL R5, [R1+0x470] ;  /* 0x0004700001057983 */ /* 0x000ea80000100800 */
[----:B0-----:R-:W2:Y:S04]  /*34460*/  LDL R0, [R1+0x474] ;  /* 0x0004740001007983 */ /* 0x001ea80000100800 */
        /* <DEDUP_REMOVED lines=12> */
.L_x_13126:
        /* <DEDUP_REMOVED lines=15> */
.L_x_13127:
        /* <DEDUP_REMOVED lines=15> */
.L_x_13128:
        /* <DEDUP_REMOVED lines=15> */
.L_x_13129:
        /* <DEDUP_REMOVED lines=10> */
.L_x_13121:
[----:B------:R-:W-:Y:S05]  /*348a0*/  BSYNC B0 ;  /* 0x0000000000007941 */ /* 0x000fea0003800000 */
.L_x_13120:
[----:B-1----:R-:W4:Y:S04]  /*348b0*/  LDL R4, [R1+0x4a0] ;  /* 0x0004a00001047983 */ /* 0x002f280000100800 */
[----:B------:R-:W2:Y:S01]  /*348c0*/  LDL R5, [R1+0x494] ;  /* 0x0004940001057983 */ /* 0x000ea20000100800 */
[----:B------:R-:W-:Y:S01]  /*348d0*/  BSSY B0, `(.L_x_13130) ;  /* 0x00001ff000007945 */ /* 0x000fe20003800000 */
[----:B----4-:R-:W-:-:S05]  /*348e0*/  VIADD R0, R4, 0xfffffffe ;  /* 0xfffffffe04007836 */ /* 0x010fca0000000000 */
[----:B--2---:R-:W-:-:S13]  /*348f0*/  ISETP.GE.AND P0, PT, R0, R5, PT ;  /* 0x000000050000720c */ /* 0x004fda0003f06270 */
        /* <DEDUP_REMOVED lines=9> */
[----:B------:R-:W2:Y:S04]  /*34990*/  LDL.LU R4, [R1+0x474] ;  /* 0x0004740001047983 */ /* 0x000ea80000300800 */
[----:B------:R-:W4:Y:S04]  /*349a0*/  LDL.LU R7, [R1+0x484] ;  /* 0x0004840001077983 */ /* 0x000f280000300800 */
[----:B------:R-:W3:Y:S01]  /*349b0*/  LDL R5, [R1+0x49c] ;  /* 0x00049c0001057983 */ /* 0x000ee20000100800 */
[----:B------:R-:W-:Y:S01]  /*349c0*/  BSSY B1, `(.L_x_13134) ;  /* 0x000009f000017945 */ /* 0x000fe20003800000 */
[----:B--2---:R-:W-:-:S05]  /*349d0*/  VIADD R2, R4, 0x1 ;  /* 0x0000000104027836 */ /* 0x004fca0000000000 */
[----:B------:R-:W-:-:S04]  /*349e0*/  ISETP.NE.AND P0, PT, R2, 0x2, PT ;  /* 0x000000020200780c */ /* 0x000fc80003f05270 */
[----:B------:R-:W-:Y:S02]  /*349f0*/  SEL R3, RZ, 0x1, P0 ;  /* 0x00000001ff037807 */ /* 0x000fe40000000000 */
[----:B-----5:R-:W-:Y:S02]  /*34a00*/  SEL R8, R2, RZ, P0 ;  /* 0x000000ff02087207 */ /* 0x020fe40000000000 */
[----:B----4-:R-:W-:-:S03]  /*34a10*/  LOP3.LUT R7, R7, R3, RZ, 0x3c, !PT ;  /* 0x0000000307077212 */ /* 0x010fc600078e3cff */
[----:B------:R0:W-:Y:S04]  /*34a20*/  STL [R1+0x474], R8 ;  /* 0x0004740801007387 */ /* 0x0001e80000100800 */
[----:B------:R0:W-:Y:S01]  /*34a30*/  STL [R1+0x484], R7 ;  /* 0x0004840701007387 */ /* 0x0001e20000100800 */
[----:B---3--:R-:W-:-:S13]  /*34a40*/  LOP3.LUT P2, RZ, R5, 0x1, RZ, 0xc0, !PT ;  /* 0x0000000105ff7812 */ /* 0x008fda000784c0ff */
        /* <DEDUP_REMOVED lines=24> */
.L_x_13136:
[----:B------:R-:W2:Y:S01]  /*34bd0*/  LDL R2, [R1+0x470] ;  /* 0x0004700001027983 */ /* 0x000ea20000100800 */
[----:B0-----:R-:W-:Y:S01]  /*34be0*/  SHF.L.U32 R5, R7, 0x1f, RZ ;  /* 0x0000001f07057819 */ /* 0x001fe200000006ff */
[----:B------:R-:W0:Y:S01]  /*34bf0*/  S2R R3, SR_TID.X ;  /* 0x0000000000037919 */ /* 0x000e220000002100 */
[----:B------:R-:W-:Y:S01]  /*34c00*/  BSSY B3, `(.L_x_13137) ;  /* 0x0000006000037945 */ /* 0x000fe20003800000 */
[----:B0-----:R-:W-:-:S04]  /*34c10*/  LOP3.LUT R3, R3, 0x7f, RZ, 0xc0, !PT ;  /* 0x0000007f03037812 */ /* 0x001fc800078ec0ff */
[----:B------:R-:W-:Y:S01]  /*34c20*/  ISETP.NE.AND P1, PT, R3, RZ, PT ;  /* 0x000000ff0300720c */ /* 0x000fe20003f25270 */
[----:B--2---:R-:W-:-:S04]  /*34c30*/  IMAD R2, R8, 0x8, R2 ;  /* 0x0000000808027824 */ /* 0x004fc800078e0202 */
[----:B------:R-:W0:Y:S02]  /*34c40*/  SYNCS.PHASECHK.TRANS64.TRYWAIT P0, [R2+URZ+0x32440], R5 ;  /* 0x03244005020075a7 */ /* 0x000e24000800017f */
[----:B0-----:R-:W-:Y:S06]  /*34c50*/  @!P0 BRA `(.L_x_13138) ;  /* 0x0000005c00948947 */ /* 0x001fec0003800000 */
.L_x_13309:
[----:B------:R-:W-:Y:S05]  /*34c60*/  BSYNC B3 ;  /* 0x0000000000037941 */ /* 0x000fea0003800000 */
.L_x_13137:
        /* <DEDUP_REMOVED lines=9> */
.L_x_13140:
[----:B------:R-:W-:Y:S05]  /*34d00*/  BSYNC B3 ;  /* 0x0000000000037941 */ /* 0x000fea0003800000 */
.L_x_13139:
        /* <DEDUP_REMOVED lines=14> */
.L_x_13141:
        /* <DEDUP_REMOVED lines=13> */
.L_x_13310:
[----:B------:R-:W-:Y:S05]  /*34ec0*/  BSYNC B3 ;  /* 0x0000000000037941 */ /* 0x000fea0003800000 */
.L_x_13142:
        /* <DEDUP_REMOVED lines=11> */
.L_x_13145:
[----:B------:R-:W-:Y:S05]  /*34f80*/  BSYNC B3 ;  /* 0x0000000000037941 */ /* 0x000fea0003800000 */
.L_x_13144:
        /* <DEDUP_REMOVED lines=11> */
.L_x_13146:
        /* <DEDUP_REMOVED lines=15> */
.L_x_13147:
        /* <DEDUP_REMOVED lines=15> */
.L_x_13148:
        /* <DEDUP_REMOVED lines=15> */
.L_x_13149:
        /* <DEDUP_REMOVED lines=10> */
.L_x_13135:
[----:B------:R-:W-:Y:S05]  /*353b0*/  BSYNC B1 ;  /* 0x0000000000017941 */ /* 0x000fea0003800000 */
.L_x_13134:
[----:B------:R-:W2:Y:S02]  /*353c0*/  LDL R4, [R1+0x4a0] ;  /* 0x0004a00001047983 */ /* 0x000ea40000100800 */
[----:B--2---:R-:W-:-:S07]  /*353d0*/  VIADD R0, R4, 0xfffffffd ;  /* 0xfffffffd04007836 */ /* 0x004fce0000000000 */
.L_x_13133:
[----:B------:R-:W-:Y:S05]  /*353e0*/  BSYNC B2 ;  /* 0x0000000000027941 */ /* 0x000fea0003800000 */
.L_x_13132:
[----:B------:R-:W2:Y:S01]  /*353f0*/  LDL.LU R2, [R1+0x4a0] ;  /* 0x0004a00001027983 */ /* 0x000ea20000300800 */
[----:B------:R-:W-:Y:S01]  /*35400*/  VIADD R6, R6, 0xfffffffe ;  /* 0xfffffffe06067836 */ /* 0x000fe20000000000 */
[----:B--2---:R-:W-:-:S04]  /*35410*/  LOP3.LUT R2, RZ, R2, RZ, 0x33, !PT ;  /* 0x00000002ff027212 */ /* 0x004fc800078e33ff */
[----:B------:R-:W-:-:S13]  /*35420*/  ISETP.NE.AND P0, PT, R6, R2, PT ;  /* 0x000000020600720c */ /* 0x000fda0003f05270 */
[----:B------:R-:W-:Y:S05]  /*35430*/  @!P0 BRA `(.L_x_13131) ;  /* 0x0000001400208947 */ /* 0x000fea0003800000 */
.L_x_13182:
[----:B------:R-:W2:Y:S04]  /*35440*/  LDL R4, [R1+0x49c] ;  /* 0x00049c0001047983 */ /* 0x000ea80000100800 */
[----:B------:R-:W4:Y:S04]  /*35450*/  LDL.LU R3, [R1+0x474] ;  /* 0x0004740001037983 */ /* 0x000f280000300800 */
[----:B------:R-:W3:Y:S01]  /*35460*/  LDL.LU R2, [R1+0x484] ;  /* 0x0004840001027983 */ /* 0x000ee20000300800 */
        /* <DEDUP_REMOVED lines=33> */
.L_x_13152:
        /* <DEDUP_REMOVED lines=9> */
.L_x_13311:
[----:B------:R-:W-:Y:S05]  /*35710*/  BSYNC B2 ;  /* 0x0000000000027941 */ /* 0x000fea0003800000 */
.L_x_13153:
        /* <DEDUP_REMOVED lines=9> */
.L_x_13156:
[----:B------:R-:W-:Y:S05]  /*357b0*/  BSYNC B2 ;  /* 0x0000000000027941 */ /* 0x000fea0003800000 */
.L_x_13155:
        /* <DEDUP_REMOVED lines=13> */
.L_x_13157:
        /* <DEDUP_REMOVED lines=13> */
.L_x_13312:
[----:B------:R-:W-:Y:S05]  /*35960*/  BSYNC B2 ;  /* 0x0000000000027941 */ /* 0x000fea0003800000 */
.L_x_13158:
        /* <DEDUP_REMOVED lines=11> */
.L_x_13161:
[----:B------:R-:W-:Y:S05]  /*35a20*/  BSYNC B2 ;  /* 0x0000000000027941 */ /* 0x000fea0003800000 */
.L_x_13160:
        /* <DEDUP_REMOVED lines=10> */
.L_x_13162:
        /* <DEDUP_REMOVED lines=15> */
.L_x_13163:
        /* <DEDUP_REMOVED lines=15> */
.L_x_13164:
        /* <DEDUP_REMOVED lines=15> */
.L_x_13165:
        /* <DEDUP_REMOVED lines=10> */
.L_x_13151:
[----:B------:R-:W-:Y:S05]  /*35e40*/  BSYNC B1 ;  /* 0x0000000000017941 */ /* 0x000fea0003800000 */
.L_x_13150:
        /* <DEDUP_REMOVED lines=36> */
.L_x_13168:
        /* <DEDUP_REMOVED lines=9> */
.L_x_13313:
[----:B------:R-:W-:Y:S05]  /*36120*/  BSYNC B2 ;  /* 0x0000000000027941 */ /* 0x000fea0003800000 */
.L_x_13169:
        /* <DEDUP_REMOVED lines=9> */
.L_x_13172:
[----:B------:R-:W-:Y:S05]  /*361c0*/  BSYNC B2 ;  /* 0x0000000000027941 */ /* 0x000fea0003800000 */
.L_x_13171:
        /* <DEDUP_REMOVED lines=14> */
.L_x_13173:
        /* <DEDUP_REMOVED lines=13> */
.L_x_13314:
[----:B------:R-:W-:Y:S05]  /*36380*/  BSYNC B2 ;  /* 0x0000000000027941 */ /* 0x000fea0003800000 */
.L_x_13174:
        /* <DEDUP_REMOVED lines=11> */
.L_x_13177:
[----:B------:R-:W-:Y:S05]  /*36440*/  BSYNC B2 ;  /* 0x0000000000027941 */ /* 0x000fea0003800000 */
.L_x_13176:
        /* <DEDUP_REMOVED lines=11> */
.L_x_13178:
        /* <DEDUP_REMOVED lines=15> */
.L_x_13179:
        /* <DEDUP_REMOVED lines=15> */
.L_x_13180:
        /* <DEDUP_REMOVED lines=15> */
.L_x_13181:
        /* <DEDUP_REMOVED lines=10> */
.L_x_13167:
[----:B------:R-:W-:Y:S05]  /*36870*/  BSYNC B1 ;  /* 0x0000000000017941 */ /* 0x000fea0003800000 */
.L_x_13166:
[----:B------:R-:W2:Y:S01]  /*36880*/  LDL R5, [R1+0x494] ;  /* 0x0004940001057983 */ /* 0x000ea20000100800 */
[----:B------:R-:W-:Y:S01]  /*36890*/  VIADD R0, R0, 0xfffffffe ;  /* 0xfffffffe00007836 */ /* 0x000fe20000000000 */
[----:B--2---:R-:W-:-:S13]  /*368a0*/  ISETP.GT.AND P0, PT, R6, R5, PT ;  /* 0x000000050600720c */ /* 0x004fda0003f04270 */
[----:B------:R-:W-:Y:S05]  /*368b0*/  @P0 BRA `(.L_x_13182) ;  /* 0xffffffe800e00947 */ /* 0x000fea000383ffff */
.L_x_13131:
[----:B------:R-:W-:Y:S05]  /*368c0*/  BSYNC B0 ;  /* 0x0000000000007941 */ /* 0x000fea0003800000 */
.L_x_13130:
[----:B------:R-:W2:Y:S04]  /*368d0*/  LDL.LU R4, [R1+0x474] ;  /* 0x0004740001047983 */ /* 0x000ea80000300800 */
[----:B------:R-:W4:Y:S01]  /*368e0*/  LDL.LU R3, [R1+0x484] ;  /* 0x0004840001037983 */ /* 0x000f220000300800 */
[----:B------:R-:W0:Y:S01]  /*368f0*/  S2R R2, SR_TID.X ;  /* 0x0000000000027919 */ /* 0x000e220000002100 */
[----:B------:R-:W-:Y:S01]  /*36900*/  BSSY B0, `(.L_x_13183) ;  /* 0x0000015000007945 */ /* 0x000fe20003800000 */
[----:B0-----:R-:W-:-:S04]  /*36910*/  LOP3.LUT R2, R2, 0x7f, RZ, 0xc0, !PT ;  /* 0x0000007f02027812 */ /* 0x001fc800078ec0ff */
[----:B------:R-:W-:Y:S01]  /*36920*/  ISETP.NE.AND P1, PT, R2, RZ, PT ;  /* 0x000000ff0200720c */ /* 0x000fe20003f25270 */
[----:B--2---:R-:W-:-:S05]  /*36930*/  VIADD R0, R4, 0x1 ;  /* 0x0000000104007836 */ /* 0x004fca0000000000 */
        /* <DEDUP_REMOVED lines=16> */
[----:B0-----:R-:W-:-:S07]  /*36a40*/  IADD3 R16, R2, UR39, R7 ;  /* 0x0000002702107c10 */ /* 0x001fce000fffe007 */
.L_x_13184:
[----:B------:R-:W-:Y:S05]  /*36a50*/  BSYNC B0 ;  /* 0x0000000000007941 */ /* 0x000fea0003800000 */
.L_x_13183:
[----:B------:R-:W-:-:S05]  /*36a60*/  SEL R0, R0, RZ, P0 ;  /* 0x000000ff00007207 */ /* 0x000fca0000000000 */
[----:B------:R1:W-:Y:S02]  /*36a70*/  STL [R1+0x474], R0 ;  /* 0x0004740001007387 */ /* 0x0003e40000100800 */
.L_x_13096:
[----:B------:R-:W-:Y:S05]  /*36a80*/  BSYNC B7 ;  /* 0x0000000000077941 */ /* 0x000fea0003800000 */
.L_x_13094:
[----:B-1----:R-:W2:Y:S02]  /*36a90*/  LDL R0, [R1+0x49c] ;  /* 0x00049c0001007983 */ /* 0x002ea40000100800 */
[----:B--2---:R-:W-:-:S13]  /*36aa0*/  LOP3.LUT P0, RZ, R0, 0x40, RZ, 0xc0, !PT ;  /* 0x0000004000ff7812 */ /* 0x004fda000780c0ff */
[----:B------:R-:W-:Y:S05]  /*36ab0*/  @!P0 BRA `(.L_x_13185) ;  /* 0x0000000000288947 */ /* 0x000fea0003800000 */
[----:B------:R-:W-:Y:S05]  /*36ac0*/  WARPSYNC.ALL ;  /* 0x0000000000007948 */ /* 0x000fea0003800000 */
[----:B------:R-:W1:Y:S08]  /*36ad0*/  S2UR UR5, SR_CgaCtaId ;  /* 0x00000000000579c3 */ /* 0x000e700000008800 */
[----:B------:R-:W-:Y:S06]  /*36ae0*/  BAR.SYNC.DEFER_BLOCKING 0x5, 0x180 ;  /* 0x0146000000007b1d */ /* 0x000fec0000010000 */
[----:B------:R-:W-:-:S02]  /*36af0*/  UMOV UR4, 0x400 ;  /* 0x0000040000047882 */ /* 0x000fc40000000000 */
[----:B-1----:R-:W-:-:S06]  /*36b00*/  ULEA UR4, UR5, UR4, 0x18 ;  /* 0x0000000405047291 */ /* 0x002fcc000f8ec03f */
[----:B------:R-:W-:-:S05]  /*36b10*/  IMAD.U32 R0, RZ, RZ, UR4 ;  /* 0x00000004ff007e24 */ /* 0x000fca000f8e00ff */
[----:B------:R1:W2:Y:S04]  /*36b20*/  LDS.128 R16, [R0+0x324d0] ;  /* 0x0324d00000107984 */ /* 0x0002a80000000c00 */
[----:B------:R1:W-:Y:S01]  /*36b30*/  STL [R1+0x470], R0 ;  /* 0x0004700001007387 */ /* 0x0003e20000100800 */
[----:B------:R-:W-:Y:S06]  /*36b40*/  BAR.ARV 0x4, 0x180 ;  /* 0x0106000000007b1d */ /* 0x000fec0000002000 */
[----:B------:R-:W-:Y:S05]  /*36b50*/  BRA `(.L_x_13186) ;  /* 0x0000000800d87947 */ /* 0x000fea0003800000 */
.L_x_13185:
        /* <DEDUP_REMOVED lines=22> */
[----:B------:R-:W-:Y:S04]  /*36cc0*/  SHFL.IDX PT, R0, R16, RZ, 0x1f ;  /* 0x00001fff10007589 */ /* 0x000fe800000e0000 */
        /* <DEDUP_REMOVED lines=13> */
.L_x_13324:
[----:B------:R-:W-:Y:S02]  /*36da0*/  ULDC UR4, c[0x0][0xd38] ;  /* 0x00034e0000047ab9 */ /* 0x000fe40000000800 */
[----:B------:R-:W-:-:S04]  /*36db0*/  IMAD.U32 R4, RZ, RZ, UR4 ;  /* 0x00000004ff047e24 */ /* 0x000fc8000f8e00ff */
[----:B-1----:R-:W-:-:S04]  /*36dc0*/  IMAD R16, R16, R4, RZ ;  /* 0x0000000410107224 */ /* 0x002fc800078e02ff */
[----:B------:R-:W-:-:S05]  /*36dd0*/  IMAD.IADD R5, R5, 0x1, R16 ;  /* 0x0000000105057824 */ /* 0x000fca00078e0210 */
[----:B------:R-:W-:-:S13]  /*36de0*/  ISETP.GT.AND P6, PT, R5, R0, PT ;  /* 0x000000000500720c */ /* 0x000fda0003fc4270 */
[----:B------:R-:W-:Y:S05]  /*36df0*/  @P6 BRA `(.L_x_13188) ;  /* 0x00000000009c6947 */ /* 0x000fea0003800000 */
.L_x_13193:
        /* <DEDUP_REMOVED lines=14> */
.L_x_13191:
[----:B------:R-:W-:Y:S05]  /*36ee0*/  BSYNC B0 ;  /* 0x0000000000007941 */ /* 0x000fea0003800000 */
.L_x_13190:
        /* <DEDUP_REMOVED lines=18> */
.L_x_13332:
[----:B------:R-:W-:Y:S02]  /*37010*/  ULDC UR4, c[0x0][0xd38] ;  /* 0x00034e0000047ab9 */ /* 0x000fe40000000800 */
[----:B------:R-:W-:-:S04]  /*37020*/  IMAD.U32 R4, RZ, RZ, UR4 ;  /* 0x00000004ff047e24 */ /* 0x000fc8000f8e00ff */
[----:B-1----:R-:W-:-:S04]  /*37030*/  IMAD R16, R16, R4, RZ ;  /* 0x0000000410107224 */ /* 0x002fc800078e02ff */
[----:B------:R-:W-:-:S05]  /*37040*/  IMAD.IADD R5, R16, 0x1, R5 ;  /* 0x0000000110057824 */ /* 0x000fca00078e0205 */
[----:B------:R-:W-:-:S13]  /*37050*/  ISETP.GT.AND P6, PT, R5, R0, PT ;  /* 0x000000000500720c */ /* 0x000fda0003fc4270 */
[----:B------:R-:W-:Y:S05]  /*37060*/  @!P6 BRA `(.L_x_13193) ;  /* 0xfffffffc0064e947 */ /* 0x000fea000383ffff */
.L_x_13188:
        /* <DEDUP_REMOVED lines=8> */
.L_x_13336:
[----:B------:R-:W-:Y:S01]  /*370f0*/  ISETP.NE.AND P0, PT, R5, RZ, PT ;  /* 0x000000ff0500720c */ /* 0x000fe20003f05270 */
[----:B------:R-:W-:-:S12]  /*37100*/  IMAD.MOV.U32 R5, RZ, RZ, RZ ;  /* 0x000000ffff057224 */ /* 0x000fd800078e00ff */
[----:B------:R-:W-:Y:S05]  /*37110*/  @!P0 BRA `(.L_x_13195) ;  /* 0x0000000000148947 */ /* 0x000fea0003800000 */
[----:B------:R-:W-:Y:S01]  /*37120*/  UMOV UR4, 0xffffffff ;  /* 0xffffffff00047882 */ /* 0x000fe20000000000 */
[----:B------:R-:W-:Y:S02]  /*37130*/  VIADD R12, R6, 0xffffffff ;  /* 0xffffffff060c7836 */ /* 0x000fe40000000000 */
[----:B------:R-:W-:Y:S05]  /*37140*/  BRA.DIV UR4, `(.L_x_13196) ;  /* 0x00000046042c7947 */ /* 0x000fea000b800000 */
[----:B0-----:R0:W4:Y:S02]  /*37150*/  SHFL.IDX PT, R2, R2, R12, 0x1f ;  /* 0x00001f0c02027589 */ /* 0x00112400000e0000 */
.L_x_13339:
[----:B----4-:R-:W-:-:S07]  /*37160*/  IMAD.MOV.U32 R5, RZ, RZ, R2 ;  /* 0x000000ffff057224 */ /* 0x010fce00078e0002 */
.L_x_13195:
        /* <DEDUP_REMOVED lines=66> */
.L_x_13189:
[----:B------:R-:W-:Y:S01]  /*37590*/  UMOV UR4, URZ ;  /* 0x0000003f00047c82 */ /* 0x000fe20008000000 */
[----:B------:R-:W-:Y:S01]  /*375a0*/  UMOV UR5, URZ ;  /* 0x0000003f00057c82 */ /* 0x000fe20008000000 */
[----:B------:R-:W-:Y:S01]  /*375b0*/  ULDC UR6, c[0x0][0xd3c] ;  /* 0x00034f0000067ab9 */ /* 0x000fe20000000800 */
[----:B------:R-:W-:Y:S02]  /*375c0*/  IMAD.MOV.U32 R16, RZ, RZ, R0 ;  /* 0x000000ffff107224 */ /* 0x000fe400078e0000 */
[----:B------:R-:W-:Y:S02]  /*375d0*/  IMAD.U32 R17, RZ, RZ, UR4 ;  /* 0x00000004ff117e24 */ /* 0x000fe4000f8e00ff */
[----:B------:R-:W-:Y:S02]  /*375e0*/  IMAD.U32 R18, RZ, RZ, UR5 ;  /* 0x00000005ff127e24 */ /* 0x000fe4000f8e00ff */
[----:B------:R-:W-:-:S07]  /*375f0*/  IMAD.U32 R19, RZ, RZ, UR6 ;  /* 0x00000006ff137e24 */ /* 0x000fce000f8e00ff */
.L_x_13197:
        /* <DEDUP_REMOVED lines=12> */
.L_x_13186:
[----:B------:R-:W-:Y:S02]  /*376c0*/  ULDC UR4, c[0x0][0xd3c] ;  /* 0x00034f0000047ab9 */ /* 0x000fe40000000800 */
[----:B--2---:R-:W-:-:S13]  /*376d0*/  ISETP.GE.AND P0, PT, R19, UR4, PT ;  /* 0x0000000413007c0c */ /* 0x004fda000bf06270 */
[----:B------:R-:W-:Y:S05]  /*376e0*/  @!P0 BRA `(.L_x_13198) ;  /* 0xffffff8000f08947 */ /* 0x000fea000383ffff */
[----:B------:R-:W-:Y:S05]  /*376f0*/  BSYNC B8 ;  /* 0x0000000000087941 */ /* 0x000fea0003800000 */
.L_x_13036:
[----:B-1----:R-:W2:Y:S01]  /*37700*/  LDL.LU R0, [R1+0x4e4] ;  /* 0x0004e40001007983 */ /* 0x002ea20000300800 */
[----:B------:R-:W-:Y:S01]  /*37710*/  BSSY B0, `(.L_x_13199) ;  /* 0x000000b000007945 */ /* 0x000fe20003800000 */
[----:B------:R-:W1:Y:S01]  /*37720*/  S2R R5, SR_CgaCtaId ;  /* 0x0000000000057919 */ /* 0x000e620000008800 */
        /* <DEDUP_REMOVED lines=9> */
.L_x_13340:
[----:B------:R-:W-:Y:S05]  /*377c0*/  BSYNC B0 ;  /* 0x0000000000007941 */ /* 0x000fea0003800000 */
.L_x_13199:
[----:B------:R-:W-:-:S03]  /*377d0*/  UMOV UR4, 0xffffffff ;  /* 0xffffffff00047882 */ /* 0x000fc60000000000 */
[----:B------:R-:W-:Y:S05]  /*377e0*/  BRA.DIV UR4, `(.L_x_13201) ;  /* 0x0000003e04c07947 */ /* 0x000fea000b800000 */
[----:B------:R-:W1:Y:S02]  /*377f0*/  S2R R2, SR_TID.X ;  /* 0x0000000000027919 */ /* 0x000e640000002100 */
[----:B-1----:R-:W-:-:S04]  /*37800*/  SHF.R.U32.HI R2, RZ, 0x5, R2 ;  /* 0x00000005ff027819 */ /* 0x002fc80000011602 */
[----:B------:R-:W-:-:S05]  /*37810*/  LOP3.LUT R2, R2, 0x3, RZ, 0xc0, !PT ;  /* 0x0000000302027812 */ /* 0x000fca00078ec0ff */
[----:B------:R1:W2:Y:S02]  /*37820*/  SHFL.IDX PT, R14, R2, RZ, 0x1f ;  /* 0x00001fff020e7589 */ /* 0x0002a400000e0000 */
.L_x_13343:
[----:B--2---:R-:W-:-:S13]  /*37830*/  ISETP.NE.AND P0, PT, R14, RZ, PT ;  /* 0x000000ff0e00720c */ /* 0x004fda0003f05270 */
[----:B------:R-:W-:Y:S05]  /*37840*/  @P0 BRA `(.L_x_12811) ;  /* 0x0000000000940947 */ /* 0x000fea0003800000 */
[----:B------:R-:W-:-:S03]  /*37850*/  UMOV UR4, 0xffffffff ;  /* 0xffffffff00047882 */ /* 0x000fc60000000000 */
[----:B------:R-:W-:Y:S05]  /*37860*/  BRA.DIV UR4, `(.L_x_13202) ;  /* 0x0000003e04d47947 */ /* 0x000fea000b800000 */
[----:B------:R-:W-:-:S13]  /*37870*/  ELECT P6, URZ, PT ;  /* 0x00000000003f782f */ /* 0x000fda00038c0000 */
.L_x_13346:
[----:B------:R-:W-:Y:S05]  /*37880*/  @!P6 BRA `(.L_x_12811) ;  /* 0x000000000084e947 */ /* 0x000fea0003800000 */
[----:B------:R-:W-:-:S06]  /*37890*/  ULOP3.LUT UR4, UR38, 0x2, URZ, 0xfc, !UPT ;  /* 0x0000000226047892 */ /* 0x000fcc000f8efc3f */
[----:B-1----:R-:W-:-:S05]  /*378a0*/  IMAD.U32 R2, RZ, RZ, UR4 ;  /* 0x00000004ff027e24 */ /* 0x002fca000f8e00ff */
[----:B------:R-:W-:-:S13]  /*378b0*/  ISETP.NE.AND P2, PT, R2, 0x3, PT ;  /* 0x000000030200780c */ /* 0x000fda0003f45270 */
[----:B------:R-:W-:Y:S05]  /*378c0*/  @!P2 BRA `(.L_x_13203) ;  /* 0x000000000004a947 */ /* 0x000fea0003800000 */
[----:B------:R-:W-:Y:S01]  /*378d0*/  BPT.TRAP 0x1 ;  /* 0x000000040000795c */ /* 0x000fe20000300000 */
.L_x_13203:
[----:B0-----:R-:W2:Y:S04]  /*378e0*/  LDL R3, [R1+0x474] ;  /* 0x0004740001037983 */ /* 0x001ea80000100800 */
[----:B------:R-:W4:Y:S01]  /*378f0*/  LDL.LU R7, [R1+0x484] ;  /* 0x0004840001077983 */ /* 0x000f220000300800 */
[----:B------:R-:W-:-:S04]  /*37900*/  VIADD R2, R0, 0x32440 ;  /* 0x0003244000027836 */ /* 0x000fc80000000000 */
[C---:B--2---:R-:W-:Y:S02]  /*37910*/  IMAD R6, R3.reuse, 0x8, R2 ;  /* 0x0000000803067824 */ /* 0x044fe400078e0202 */
        /* <DEDUP_REMOVED lines=10> */
.L_x_13347:
[----:B------:R-:W1:Y:S02]  /*379c0*/  SYNCS.PHASECHK.TRANS64.TRYWAIT P0, [R7+URZ], R2 ;  /* 0x00000002070075a7 */ /* 0x000e64000800017f */
[----:B-1----:R-:W-:Y:S05]  /*379d0*/  @!P0 BRA `(.L_x_13205) ;  /* 0x0000003c00ac8947 */ /* 0x002fea0003800000 */
.L_x_13348:
[----:B------:R-:W-:Y:S05]  /*379e0*/  @!P2 BRA `(.L_x_13206) ;  /* 0x000000000004a947 */ /* 0x000fea0003800000 */
[----:B------:R-:W-:Y:S01]  /*379f0*/  BPT.TRAP 0x1 ;  /* 0x000000040000795c */ /* 0x000fe20000300000 */
.L_x_13206:
[----:B------:R-:W2:Y:S01]  /*37a00*/  LDL.LU R4, [R1+0x474] ;  /* 0x0004740001047983 */ /* 0x000ea20000300800 */
[----:B------:R-:W-:-:S04]  /*37a10*/  VIADD R0, R0, 0x32460 ;  /* 0x0003246000007836 */ /* 0x000fc80000000000 */
[----:B--2---:R-:W-:-:S04]  /*37a20*/  IMAD R4, R4, 0x8, R0 ;  /* 0x0000000804047824 */ /* 0x004fc800078e0200 */
[----:B------:R-:W2:Y:S02]  /*37a30*/  SYNCS.PHASECHK.TRANS64.TRYWAIT P0, [R4+URZ], R5 ;  /* 0x00000005040075a7 */ /* 0x000ea4000800017f */
[----:B--2---:R-:W-:Y:S05]  /*37a40*/  @!P0 BRA `(.L_x_13207) ;  /* 0x0000003c00a48947 */ /* 0x004fea0003800000 */
.L_x_13349:
[----:B------:R-:W-:-:S07]  /*37a50*/  IMAD R3, R3, 0x8, R0 ;  /* 0x0000000803037824 */ /* 0x000fce00078e0200 */
.L_x_13208:
[----:B----4-:R4:W0:Y:S02]  /*37a60*/  SYNCS.PHASECHK.TRANS64.TRYWAIT P0, [R3+URZ], R2 ;  /* 0x00000002030075a7 */ /* 0x010824000800017f */
[----:B0-----:R-:W-:Y:S05]  /*37a70*/  @!P0 NANOSLEEP.SYNCS 0x989680 ;  /* 0x009896800000895d */ /* 0x001fea0003900000 */
[----:B------:R-:W0:Y:S02]  /*37a80*/  @!P0 SYNCS.PHASECHK.TRANS64 P0, [R3+URZ], R2 ;  /* 0x00000002030085a7 */ /* 0x000e24000800007f */
[----:B0-----:R-:W-:Y:S05]  /*37a90*/  @!P0 BRA `(.L_x_13208) ;  /* 0xfffffffc00f08947 */ /* 0x001fea000383ffff */
.L_x_12811:
[----:B------:R-:W-:Y:S05]  /*37aa0*/  BSYNC B9 ;  /* 0x0000000000097941 */ /* 0x000fea0003800000 */
.L_x_12808:
[----:B------:R-:W-:Y:S05]  /*37ab0*/  EXIT ;  /* 0x000000000000794d */ /* 0x000fea0003800000 */
.L_x_12837:
[----:B0-----:R0:W1:Y:S02]  /*37ac0*/  SYNCS.PHASECHK.TRANS64.TRYWAIT P6, [R89+URZ+0x32490], R100 ;  /* 0x03249064590075a7 */ /* 0x00106400080c017f */
[----:B-1----:R-:W-:Y:S05]  /*37ad0*/  @!P6 NANOSLEEP.SYNCS 0x989680 ;  /* 0x009896800000e95d */ /* 0x002fea0003900000 */
[----:B------:R-:W1:Y:S02]  /*37ae0*/  @!P6 SYNCS.PHASECHK.TRANS64 P6, [R89+URZ+0x32490], R100 ;  /* 0x032490645900e5a7 */ /* 0x000e6400080c007f */
[----:B-1----:R-:W-:Y:S05]  /*37af0*/  @!P6 BRA `(.L_x_12837) ;  /* 0xfffffffc00f0e947 */ /* 0x002fea000383ffff */
[----:B------:R-:W-:Y:S05]  /*37b00*/  BRA `(.L_x_13209) ;  /* 0xfffffcb400647947 */ /* 0x000fea000383ffff */
.L_x_12855:
[----:B0-----:R0:W1:Y:S02]  /*37b10*/  SYNCS.PHASECHK.TRANS64.TRYWAIT P5, [R89+URZ+0x32490], R100 ;  /* 0x03249064590075a7 */ /* 0x00106400080a017f */
[----:B-1----:R-:W-:Y:S05]  /*37b20*/  @!P5 NANOSLEEP.SYNCS 0x989680 ;  /* 0x009896800000d95d */ /* 0x002fea0003900000 */
[----:B------:R-:W1:Y:S02]  /*37b30*/  @!P5 SYNCS.PHASECHK.TRANS64 P5, [R89+URZ+0x32490], R100 ;  /* 0x032490645900d5a7 */ /* 0x000e6400080a007f */
[----:B-1----:R-:W-:Y:S05]  /*37b40*/  @!P5 BRA `(.L_x_12855) ;  /* 0xfffffffc00f0d947 */ /* 0x002fea000383ffff */
[----:B------:R-:W-:Y:S05]  /*37b50*/  BRA `(.L_x_13210) ;  /* 0xfffffcc800107947 */ /* 0x000fea000383ffff */
.L_x_12864:
[----:B0-----:R0:W1:Y:S02]  /*37b60*/  SYNCS.PHASECHK.TRANS64.TRYWAIT P4, [R89+URZ+0x32490], R100 ;  /* 0x03249064590075a7 */ /* 0x001064000808017f */
[----:B-1----:R-:W-:Y:S05]  /*37b70*/  @!P4 NANOSLEEP.SYNCS 0x989680 ;  /* 0x009896800000c95d */ /* 0x002fea0003900000 */
[----:B------:R-:W1:Y:S02]  /*37b80*/  @!P4 SYNCS.PHASECHK.TRANS64 P4, [R89+URZ+0x32490], R100 ;  /* 0x032490645900c5a7 */ /* 0x000e64000808007f */
[----:B-1----:R-:W-:Y:S05]  /*37b90*/  @!P4 BRA `(.L_x_12864) ;  /* 0xfffffffc00f0c947 */ /* 0x002fea000383ffff */
[----:B------:R-:W-:Y:S05]  /*37ba0*/  BRA `(.L_x_13211) ;  /* 0xfffffcd800307947 */ /* 0x000fea000383ffff */
.L_x_12870:
[----:B-1----:R1:W2:Y:S02]  /*37bb0*/  SYNCS.PHASECHK.TRANS64.TRYWAIT P3, [R89+URZ+0x324b0], R100 ;  /* 0x0324b064590075a7 */ /* 0x0022a4000806017f */
[----:B--2---:R-:W-:Y:S05]  /*37bc0*/  @!P3 NANOSLEEP.SYNCS 0x989680 ;  /* 0x009896800000b95d */ /* 0x004fea0003900000 */
[----:B------:R-:W2:Y:S02]  /*37bd0*/  @!P3 SYNCS.PHASECHK.TRANS64 P3, [R89+URZ+0x324b0], R100 ;  /* 0x0324b0645900b5a7 */ /* 0x000ea4000806007f */
[----:B--2---:R-:W-:Y:S05]  /*37be0*/  @!P3 BRA `(.L_x_12870) ;  /* 0xfffffffc00f0b947 */ /* 0x004fea000383ffff */
[----:B------:R-:W-:Y:S05]  /*37bf0*/  BRA `(.L_x_13212) ;  /* 0xfffffcd800c07947 */ /* 0x000fea000383ffff */
.L_x_12886:
        /* <DEDUP_REMOVED lines=8> */
.L_x_13214:
[----:B------:R-:W-:Y:S05]  /*37c80*/  BSYNC B0 ;  /* 0x0000000000007941 */ /* 0x000fea0003800000 */
.L_x_13213:
[----:B------:R-:W-:Y:S05]  /*37c90*/  BRA `(.L_x_13215) ;  /* 0xfffffcec00007947 */ /* 0x000fea000383ffff */
.L_x_12898:
        /* <DEDUP_REMOVED lines=8> */
.L_x_13217:
[----:B------:R-:W-:Y:S05]  /*37d20*/  BSYNC B1 ;  /* 0x0000000000017941 */ /* 0x000fea0003800000 */
.L_x_13216:
        /* <DEDUP_REMOVED lines=8> */
.L_x_13218:
[----:B------:R-:W-:Y:S02]  /*37db0*/  IMAD.MOV.U32 R13, RZ, RZ, R7 ;  /* 0x000000ffff0d7224 */ /* 0x000fe400078e0007 */
[----:B------:R-:W-:-:S07]  /*37dc0*/  IMAD.MOV.U32 R2, RZ, RZ, R14 ;  /* 0x000000ffff027224 */ /* 0x000fce00078e000e */
[----:B------:R-:W-:Y:S05]  /*37dd0*/  WARPSYNC.COLLECTIVE R15, `(.L_x_13219) ;  /* 0x000000000f087348 */ /* 0x000fea0003c00000 */
[----:B------:R0:W1:Y:S02]  /*37de0*/  SHFL.IDX P6, R14, R13, R12, R11 ;  /* 0x0000000c0d0e7389 */ /* 0x00006400000c000b */
[----:B01----:R-:W-:Y:S01]  /*37df0*/  ENDCOLLECTIVE ;  /* 0x000000000000791b */ /* 0x003fe20003800000 */
.L_x_13219:
[----:B------:R-:W-:Y:S02]  /*37e00*/  IMAD.MOV.U32 R13, RZ, RZ, R8 ;  /* 0x000000ffff0d7224 */ /* 0x000fe400078e0008 */
[----:B------:R-:W-:-:S07]  /*37e10*/  IMAD.MOV.U32 R5, RZ, RZ, R14 ;  /* 0x000000ffff057224 */ /* 0x000fce00078e000e */
[----:B------:R-:W-:Y:S05]  /*37e20*/  WARPSYNC.COLLECTIVE R15, `(.L_x_13220) ;  /* 0x000000000f087348 */ /* 0x000fea0003c00000 */
[----:B------:R0:W1:Y:S02]  /*37e30*/  SHFL.IDX P6, R14, R13, R12, R11 ;  /* 0x0000000c0d0e7389 */ /* 0x00006400000c000b */
[----:B01----:R-:W-:Y:S01]  /*37e40*/  ENDCOLLECTIVE ;  /* 0x000000000000791b */ /* 0x003fe20003800000 */
.L_x_13220:
[----:B------:R-:W-:Y:S05]  /*37e50*/  BRA `(.L_x_13221) ;  /* 0xfffffcf400e07947 */ /* 0x000fea000383ffff */
.L_x_12901:
        /* <DEDUP_REMOVED lines=8> */
.L_x_13223:
[----:B------:R-:W-:Y:S05]  /*37ee0*/  BSYNC B1 ;  /* 0x0000000000017941 */ /* 0x000fea0003800000 */
.L_x_13222:
        /* <DEDUP_REMOVED lines=8> */
.L_x_13224:
[----:B------:R-:W-:Y:S02]  /*37f70*/  IMAD.MOV.U32 R13, RZ, RZ, R7 ;  /* 0x000000ffff0d7224 */ /* 0x000fe400078e0007 */
[----:B------:R-:W-:-:S07]  /*37f80*/  IMAD.MOV.U32 R4, RZ, RZ, R14 ;  /* 0x000000ffff047224 */ /* 0x000fce00078e000e */
[----:B------:R-:W-:Y:S05]  /*37f90*/  WARPSYNC.COLLECTIVE R15, `(.L_x_13225) ;  /* 0x000000000f087348 */ /* 0x000fea0003c00000 */
[----:B------:R0:W1:Y:S02]  /*37fa0*/  SHFL.IDX P6, R14, R13, R12, R11 ;  /* 0x0000000c0d0e7389 */ /* 0x00006400000c000b */
[----:B01----:R-:W-:Y:S01]  /*37fb0*/  ENDCOLLECTIVE ;  /* 0x000000000000791b */ /* 0x003fe20003800000 */
.L_x_13225:
[----:B------:R-:W-:Y:S02]  /*37fc0*/  IMAD.MOV.U32 R13, RZ, RZ, R8 ;  /* 0x000000ffff0d7224 */ /* 0x000fe400078e0008 */
[----:B------:R-:W-:-:S07]  /*37fd0*/  IMAD.MOV.U32 R7, RZ, RZ, R14 ;  /* 0x000000ffff077224 */ /* 0x000fce00078e000e */
[----:B------:R-:W-:Y:S05]  /*37fe0*/  WARPSYNC.COLLECTIVE R15, `(.L_x_13226) ;  /* 0x000000000f087348 */ /* 0x000fea0003c00000 */
[----:B------:R0:W1:Y:S02]  /*37ff0*/  SHFL.IDX P6, R14, R13, R12, R11 ;  /* 0x0000000c0d0e7389 */ /* 0x00006400000c000b */
[----:B01----:R-:W-:Y:S01]  /*38000*/  ENDCOLLECTIVE ;  /* 0x000000000000791b */ /* 0x003fe20003800000 */
.L_x_13226:
[----:B------:R-:W-:Y:S05]  /*38010*/  BRA `(.L_x_13227) ;  /* 0xfffffcf800307947 */ /* 0x000fea000383ffff */
.L_x_12905:
[----:B------:R0:W0:Y:S02]  /*38020*/  SYNCS.PHASECHK.TRANS64.TRYWAIT P0, [R144+URZ+0x32400], R13 ;  /* 0x0324000d900075a7 */ /* 0x000024000800017f */
[----:B0-----:R-:W-:Y:S05]  /*38030*/  @!P0 NANOSLEEP.SYNCS 0x989680 ;  /* 0x009896800000895d */ /* 0x001fea0003900000 */
[----:B------:R-:W0:Y:S02]  /*38040*/  @!P0 SYNCS.PHASECHK.TRANS64 P0, [R144+URZ+0x32400], R13 ;  /* 0x0324000d900085a7 */ /* 0x000e24000800007f */
[----:B0-----:R-:W-:Y:S05]  /*38050*/  @!P0 BRA `(.L_x_12905) ;  /* 0xfffffffc00f08947 */ /* 0x001fea000383ffff */
[----:B------:R-:W-:Y:S05]  /*38060*/  BRA `(.L_x_13228) ;  /* 0xfffffcf800ac7947 */ /* 0x000fea000383ffff */
.L_x_12913:
        /* <DEDUP_REMOVED lines=9> */
.L_x_13230:
[----:B------:R-:W-:Y:S05]  /*38100*/  BSYNC B1 ;  /* 0x0000000000017941 */ /* 0x000fea0003800000 */
.L_x_13229:
        /* <DEDUP_REMOVED lines=10> */
.L_x_13231:
        /* <DEDUP_REMOVED lines=8> */
.L_x_13232:
[----:B------:R-:W-:-:S05]  /*38230*/  @!P1 IADD3 R6, P2, R3, R5, RZ ;  /* 0x0000000503069210 */ /* 0x000fca0007f5e0ff */
[----:B------:R-:W-:-:S05]  /*38240*/  @!P1 IMAD.X R7, R2, 0x1, R9, P2 ;  /* 0x0000000102079824 */ /* 0x000fca00010e0609 */
[----:B------:R0:W5:Y:S01]  /*38250*/  @!P1 LD.E.128 R24, desc[UR42][R6.64] ;  /* 0x0000002a06189980 */ /* 0x000162000c101d00 */
[----:B------:R-:W-:Y:S02]  /*38260*/  IMAD.MOV.U32 R13, RZ, RZ, R64 ;  /* 0x000000ffff0d7224 */ /* 0x000fe400078e0040 */
[----:B------:R-:W-:-:S07]  /*38270*/  IMAD.MOV.U32 R4, RZ, RZ, R14 ;  /* 0x000000ffff047224 */ /* 0x000fce00078e000e */
[----:B0----5:R-:W-:Y:S05]  /*38280*/  WARPSYNC.COLLECTIVE R15, `(.L_x_13233) ;  /* 0x000000000f087348 */ /* 0x021fea0003c00000 */
[----:B------:R1:W2:Y:S02]  /*38290*/  SHFL.IDX P6, R14, R13, R12, R11 ;  /* 0x0000000c0d0e7389 */ /* 0x0002a400000c000b */
[----:B012--5:R-:W-:Y:S01]  /*382a0*/  ENDCOLLECTIVE ;  /* 0x000000000000791b */ /* 0x027fe20003800000 */
.L_x_13233:
        /* <DEDUP_REMOVED lines=10> */
.L_x_13234:
[----:B------:R-:W-:Y:S01]  /*38350*/  CS2R R62, SRZ ;  /* 0x00000000003e7805 */ /* 0x000fe2000001ff00 */
[----:B------:R-:W-:Y:S01]  /*38360*/  IMAD.MOV.U32 R13, RZ, RZ, R8 ;  /* 0x000000ffff0d7224 */ /* 0x000fe200078e0008 */
[----:B------:R-:W-:Y:S02]  /*38370*/  CS2R R60, SRZ ;  /* 0x00000000003c7805 */ /* 0x000fe4000001ff00 */
[----:B------:R-:W-:Y:S01]  /*38380*/  CS2R R20, SRZ ;  /* 0x0000000000147805 */ /* 0x000fe2000001ff00 */
[----:B------:R-:W-:Y:S02]  /*38390*/  @!P1 IMAD.MOV.U32 R62, RZ, RZ, R24 ;  /* 0x000000ffff3e9224 */ /* 0x000fe400078e0018 */
[----:B------:R-:W-:-:S07]  /*383a0*/  IMAD.MOV.U32 R24, RZ, RZ, R14 ;  /* 0x000000ffff187224 */ /* 0x000fce00078e000e */
[----:B------:R-:W-:Y:S05]  /*383b0*/  WARPSYNC.COLLECTIVE R15, `(.L_x_13235) ;  /* 0x000000000f087348 */ /* 0x000fea0003c00000 */
[----:B------:R0:W1:Y:S02]  /*383c0*/  SHFL.IDX P6, R14, R13, R12, R11 ;  /* 0x0000000c0d0e7389 */ /* 0x00006400000c000b */
[----:B01----:R-:W-:Y:S01]  /*383d0*/  ENDCOLLECTIVE ;  /* 0x000000000000791b */ /* 0x003fe20003800000 */
.L_x_13235:
[----:B------:R-:W-:Y:S02]  /*383e0*/  @!P1 IMAD.MOV.U32 R63, RZ, RZ, R25 ;  /* 0x000000ffff3f9224 */ /* 0x000fe400078e0019 */
[----:B------:R-:W-:Y:S02]  /*383f0*/  IMAD.MOV.U32 R13, RZ, RZ, R65 ;  /* 0x000000ffff0d7224 */ /* 0x000fe400078e0041 */
[----:B------:R-:W-:-:S07]  /*38400*/  IMAD.MOV.U32 R25, RZ, RZ, R14 ;  /* 0x000000ffff197224 */ /* 0x000fce00078e000e */
[----:B------:R-:W-:Y:S05]  /*38410*/  WARPSYNC.COLLECTIVE R15, `(.L_x_13236) ;  /* 0x000000000f087348 */ /* 0x000fea0003c00000 */
[----:B------:R0:W1:Y:S02]  /*38420*/  SHFL.IDX P6, R14, R13, R12, R11 ;  /* 0x0000000c0d0e7389 */ /* 0x00006400000c000b */
[----:B01----:R-:W-:Y:S01]  /*38430*/  ENDCOLLECTIVE ;  /* 0x000000000000791b */ /* 0x003fe20003800000 */
.L_x_13236:
[----:B------:R-:W-:Y:S02]  /*38440*/  @!P1 IMAD.MOV.U32 R60, RZ, RZ, R26 ;  /* 0x000000ffff3c9224 */ /* 0x000fe400078e001a */
[----:B------:R-:W-:Y:S02]  /*38450*/  @!P1 IMAD.MOV.U32 R61, RZ, RZ, R27 ;  /* 0x000000ffff3d9224 */ /* 0x000fe400078e001b */
[----:B------:R-:W-:Y:S02]  /*38460*/  IMAD.MOV.U32 R2, RZ, RZ, R60 ;  /* 0x000000ffff027224 */ /* 0x000fe400078e003c */
[----:B------:R-:W-:Y:S02]  /*38470*/  IMAD.MOV.U32 R13, RZ, RZ, R64 ;  /* 0x000000ffff0d7224 */ /* 0x000fe400078e0040 */
[----:B------:R-:W-:Y:S02]  /*38480*/  IMAD.MOV.U32 R3, RZ, RZ, R61 ;  /* 0x000000ffff037224 */ /* 0x000fe400078e003d */
[----:B------:R-:W-:-:S07]  /*38490*/  IMAD.MOV.U32 R26, RZ, RZ, R14 ;  /* 0x000000ffff1a7224 */ /* 0x000fce00078e000e */
[----:B------:R-:W-:Y:S05]  /*384a0*/  WARPSYNC.COLLECTIVE R15, `(.L_x_13237) ;  /* 0x000000000f087348 */ /* 0x000fea0003c00000 */
[----:B------:R0:W1:Y:S02]  /*384b0*/  SHFL.IDX P6, R14, R13, R12, R11 ;  /* 0x0000000c0d0e7389 */ /* 0x00006400000c000b */
[----:B01----:R-:W-:Y:S01]  /*384c0*/  ENDCOLLECTIVE ;  /* 0x000000000000791b */ /* 0x003fe20003800000 */
.L_x_13237:
[----:B------:R-:W-:Y:S02]  /*384d0*/  PRMT R74, R2, 0x5410, R3 ;  /* 0x00005410024a7816 */ /* 0x000fe40000000003 */
[----:B------:R-:W-:Y:S01]  /*384e0*/  CS2R R2, SRZ ;  /* 0x0000000000027805 */ /* 0x000fe2000001ff00 */
[----:B------:R-:W-:Y:S02]  /*384f0*/  @!P1 IMAD.MOV.U32 R20, RZ, RZ, R4 ;  /* 0x000000ffff149224 */ /* 0x000fe400078e0004 */
[----:B------:R-:W-:Y:S02]  /*38500*/  @!P1 IMAD.MOV.U32 R21, RZ, RZ, R5 ;  /* 0x000000ffff159224 */ /* 0x000fe400078e0005 */
[----:B------:R-:W-:Y:S02]  /*38510*/  @!P1 IMAD.MOV.U32 R2, RZ, RZ, R6 ;  /* 0x000000ffff029224 */ /* 0x000fe400078e0006 */
[----:B------:R-:W-:Y:S02]  /*38520*/  @!P1 IMAD.MOV.U32 R3, RZ, RZ, R7 ;  /* 0x000000ffff039224 */ /* 0x000fe400078e0007 */
[----:B------:R-:W-:-:S02]  /*38530*/  IMAD.MOV.U32 R6, RZ, RZ, R20 ;  /* 0x000000ffff067224 */ /* 0x000fc400078e0014 */
[----:B------:R-:W-:Y:S02]  /*38540*/  IMAD.MOV.U32 R7, RZ, RZ, R21 ;  /* 0x000000ffff077224 */ /* 0x000fe400078e0015 */
[----:B------:R-:W-:Y:S02]  /*38550*/  IMAD.MOV.U32 R8, RZ, RZ, R62 ;  /* 0x000000ffff087224 */ /* 0x000fe400078e003e */
[----:B------:R-:W-:Y:S02]  /*38560*/  IMAD.MOV.U32 R9, RZ, RZ, R63 ;  /* 0x000000ffff097224 */ /* 0x000fe400078e003f */
[----:B------:R-:W-:Y:S02]  /*38570*/  IMAD.MOV.U32 R4, RZ, RZ, R2 ;  /* 0x000000ffff047224 */ /* 0x000fe400078e0002 */
[----:B------:R-:W-:Y:S01]  /*38580*/  IMAD.MOV.U32 R5, RZ, RZ, R3 ;  /* 0x000000ffff057224 */ /* 0x000fe200078e0003 */
[----:B------:R-:W-:Y:S02]  /*38590*/  PRMT R80, R6, 0x7610, R80 ;  /* 0x0000761006507816 */ /* 0x000fe40000000050 */
[----:B------:R-:W-:-:S02]  /*385a0*/  PRMT R81, R7, 0x7610, R81 ;  /* 0x0000761007517816 */ /* 0x000fc40000000051 */
[----:B------:R-:W-:Y:S02]  /*385b0*/  CS2R R6, SRZ ;  /* 0x0000000000067805 */ /* 0x000fe4000001ff00 */
[----:B------:R-:W-:Y:S02]  /*385c0*/  PRMT R66, R8, 0x7610, R66 ;  /* 0x0000761008427816 */ /* 0x000fe40000000042 */
[----:B------:R-:W-:Y:S02]  /*385d0*/  PRMT R68, R9, 0x7610, R68 ;  /* 0x0000761009447816 */ /* 0x000fe40000000044 */
[----:B------:R-:W-:Y:S02]  /*385e0*/  PRMT R76, R4, 0x7610, R76 ;  /* 0x00007610044c7816 */ /* 0x000fe4000000004c */
[----:B------:R-:W-:Y:S01]  /*385f0*/  PRMT R64, R64, 0x5410, R5 ;  /* 0x0000541040407816 */ /* 0x000fe20000000005 */
[----:B------:R-:W-:Y:S06]  /*38600*/  BRA `(.L_x_13238) ;  /* 0xfffffd0800147947 */ /* 0x000fec000383ffff */
.L_x_12917:
[----:B0-----:R0:W1:Y:S02]  /*38610*/  SYNCS.PHASECHK.TRANS64.TRYWAIT P1, [R144+URZ+0x32400], R13 ;  /* 0x0324000d900075a7 */ /* 0x001064000802017f */
[----:B-1----:R-:W-:Y:S05]  /*38620*/  @!P1 NANOSLEEP.SYNCS 0x989680 ;  /* 0x009896800000995d */ /* 0x002fea0003900000 */
[----:B------:R-:W1:Y:S02]  /*38630*/  @!P1 SYNCS.PHASECHK.TRANS64 P1, [R144+URZ+0x32400], R13 ;  /* 0x0324000d900095a7 */ /* 0x000e64000802007f */
[----:B-1----:R-:W-:Y:S05]  /*38640*/  @!P1 BRA `(.L_x_12917) ;  /* 0xfffffffc00f09947 */ /* 0x002fea000383ffff */
[----:B------:R-:W-:Y:S05]  /*38650*/  BRA `(.L_x_13239) ;  /* 0xfffffd0800707947 */ /* 0x000fea000383ffff */
.L_x_12932:
[----:B0-----:R0:W1:Y:S02]  /*38660*/  SYNCS.PHASECHK.TRANS64.TRYWAIT P0, [R2+URZ], R7 ;  /* 0x00000007020075a7 */ /* 0x001064000800017f */
[----:B-1----:R-:W-:Y:S05]  /*38670*/  @!P0 NANOSLEEP.SYNCS 0x989680 ;  /* 0x009896800000895d */ /* 0x002fea0003900000 */
[----:B------:R-:W1:Y:S02]  /*38680*/  @!P0 SYNCS.PHASECHK.TRANS64 P0, [R2+URZ], R7 ;  /* 0x00000007020085a7 */ /* 0x000e64000800007f */
[----:B-1----:R-:W-:Y:S05]  /*38690*/  @!P0 BRA `(.L_x_12932) ;  /* 0xfffffffc00f08947 */ /* 0x002fea000383ffff */
[----:B------:R-:W-:Y:S05]  /*386a0*/  BRA `(.L_x_12931) ;  /* 0xfffffd2000307947 */ /* 0x000fea000383ffff */
.L_x_12939:
[----:B0-----:R0:W1:Y:S02]  /*386b0*/  SYNCS.PHASECHK.TRANS64.TRYWAIT P0, [R4+URZ], R5 ;  /* 0x00000005040075a7 */ /* 0x001064000800017f */
[----:B-1----:R-:W-:Y:S05]  /*386c0*/  @!P0 NANOSLEEP.SYNCS 0x989680 ;  /* 0x009896800000895d */ /* 0x002fea0003900000 */
[----:B------:R-:W1:Y:S02]  /*386d0*/  @!P0 SYNCS.PHASECHK.TRANS64 P0, [R4+URZ], R5 ;  /* 0x00000005040085a7 */ /* 0x000e64000800007f */
[----:B-1----:R-:W-:Y:S05]  /*386e0*/  @!P0 BRA `(.L_x_12939) ;  /* 0xfffffffc00f08947 */ /* 0x002fea000383ffff */
[----:B------:R-:W-:Y:S05]  /*386f0*/  BRA `(.L_x_12938) ;  /* 0xfffffd2400547947 */ /* 0x000fea000383ffff */
.L_x_12964:
[----:B-1----:R1:W2:Y:S02]  /*38700*/  SYNCS.PHASECHK.TRANS64.TRYWAIT P1, [R0+URZ], R9 ;  /* 0x00000009000075a7 */ /* 0x0022a4000802017f */
[----:B--2---:R-:W-:Y:S05]  /*38710*/  @!P1 NANOSLEEP.SYNCS 0x989680 ;  /* 0x009896800000995d */ /* 0x004fea0003900000 */
[----:B------:R-:W2:Y:S02]  /*38720*/  @!P1 SYNCS.PHASECHK.TRANS64 P1, [R0+URZ], R9 ;  /* 0x00000009000095a7 */ /* 0x000ea4000802007f */
[----:B--2---:R-:W-:Y:S05]  /*38730*/  @!P1 BRA `(.L_x_12964) ;  /* 0xfffffffc00f09947 */ /* 0x004fea000383ffff */
[----:B------:R-:W-:Y:S05]  /*38740*/  BRA `(.L_x_12963) ;  /* 0xfffffdd400187947 */ /* 0x000fea000383ffff */
.L_x_12971:
[----:B-1----:R1:W2:Y:S02]  /*38750*/  SYNCS.PHASECHK.TRANS64.TRYWAIT P1, [R6+URZ], R7 ;  /* 0x00000007060075a7 */ /* 0x0022a4000802017f */
[----:B--2---:R-:W-:Y:S05]  /*38760*/  @!P1 NANOSLEEP.SYNCS 0x989680 ;  /* 0x009896800000995d */ /* 0x004fea0003900000 */
[----:B------:R-:W2:Y:S02]  /*38770*/  @!P1 SYNCS.PHASECHK.TRANS64 P1, [R6+URZ], R7 ;  /* 0x00000007060095a7 */ /* 0x000ea4000802007f */
[----:B--2---:R-:W-:Y:S05]  /*38780*/  @!P1 BRA `(.L_x_12971) ;  /* 0xfffffffc00f09947 */ /* 0x004fea000383ffff */
[----:B------:R-:W-:Y:S05]  /*38790*/  BRA `(.L_x_12970) ;  /* 0xfffffdd8003c7947 */ /* 0x000fea000383ffff */
.L_x_12982:
[----:B-1----:R1:W2:Y:S02]  /*387a0*/  SYNCS.PHASECHK.TRANS64.TRYWAIT P0, [R6+URZ], R7 ;  /* 0x00000007060075a7 */ /* 0x0022a4000800017f */
[----:B--2---:R-:W-:Y:S05]  /*387b0*/  @!P0 NANOSLEEP.SYNCS 0x989680 ;  /* 0x009896800000895d */ /* 0x004fea0003900000 */
[----:B------:R-:W2:Y:S02]  /*387c0*/  @!P0 SYNCS.PHASECHK.TRANS64 P0, [R6+URZ], R7 ;  /* 0x00000007060085a7 */ /* 0x000ea4000800007f */
[----:B--2---:R-:W-:Y:S05]  /*387d0*/  @!P0 BRA `(.L_x_12982) ;  /* 0xfffffffc00f08947 */ /* 0x004fea000383ffff */
[----:B------:R-:W-:Y:S05]  /*387e0*/  BRA `(.L_x_12981) ;  /* 0xfffffe7000ac7947 */ /* 0x000fea000383ffff */
.L_x_12989:
[----:B--2---:R2:W3:Y:S02]  /*387f0*/  SYNCS.PHASECHK.TRANS64.TRYWAIT P0, [R6+URZ], R7 ;  /* 0x00000007060075a7 */ /* 0x0044e4000800017f */
[----:B---3--:R-:W-:Y:S05]  /*38800*/  @!P0 NANOSLEEP.SYNCS 0x989680 ;  /* 0x009896800000895d */ /* 0x008fea0003900000 */
[----:B------:R-:W3:Y:S02]  /*38810*/  @!P0 SYNCS.PHASECHK.TRANS64 P0, [R6+URZ], R7 ;  /* 0x00000007060085a7 */ /* 0x000ee4000800007f */
[----:B---3--:R-:W-:Y:S05]  /*38820*/  @!P0 BRA `(.L_x_12989) ;  /* 0xfffffffc00f08947 */ /* 0x008fea000383ffff */
[----:B------:R-:W-:Y:S05]  /*38830*/  BRA `(.L_x_12988) ;  /* 0xfffffe7400d07947 */ /* 0x000fea000383ffff */
.L_x_13016:
[----:B------:R-:W-:Y:S02]  /*38840*/  IMAD.MOV.U32 R13, RZ, RZ, R3 ;  /* 0x000000ffff0d7224 */ /* 0x000fe400078e0003 */
[----:B------:R-:W-:Y:S02]  /*38850*/  IMAD.MOV.U32 R12, RZ, RZ, RZ ;  /* 0x000000ffff0c7224 */ /* 0x000fe400078e00ff */
[----:B------:R-:W-:Y:S02]  /*38860*/  IMAD.MOV.U32 R11, RZ, RZ, 0x181f ;  /* 0x0000181fff0b7424 */ /* 0x000fe400078e00ff */
[----:B------:R-:W-:-:S07]  /*38870*/  IMAD.MOV.U32 R15, RZ, RZ, -0x1 ;  /* 0xffffffffff0f7424 */ /* 0x000fce00078e00ff */
[----:B01----:R-:W-:Y:S05]  /*38880*/  WARPSYNC.COLLECTIVE R15, `(.L_x_13240) ;  /* 0x000000000f087348 */ /* 0x003fea0003c00000 */
[----:B------:R2:W3:Y:S02]  /*38890*/  SHFL.IDX P6, R14, R13, R12, R11 ;  /* 0x0000000c0d0e7389 */ /* 0x0004e400000c000b */
[----:B0123--:R-:W-:Y:S01]  /*388a0*/  ENDCOLLECTIVE ;  /* 0x000000000000791b */ /* 0x00ffe20003800000 */
.L_x_13240:
[----:B------:R-:W-:Y:S02]  /*388b0*/  IMAD.MOV.U32 R13, RZ, RZ, R2 ;  /* 0x000000ffff0d7224 */ /* 0x000fe400078e0002 */
[----:B------:R-:W-:-:S07]  /*388c0*/  IMAD.MOV.U32 R0, RZ, RZ, R14 ;  /* 0x000000ffff007224 */ /* 0x000fce00078e000e */
[----:B------:R-:W-:Y:S05]  /*388d0*/  WARPSYNC.COLLECTIVE R15, `(.L_x_13241) ;  /* 0x000000000f087348 */ /* 0x000fea0003c00000 */
[----:B------:R0:W1:Y:S02]  /*388e0*/  SHFL.IDX P6, R14, R13, R12, R11 ;  /* 0x0000000c0d0e7389 */ /* 0x00006400000c000b */
[----:B01----:R-:W-:Y:S01]  /*388f0*/  ENDCOLLECTIVE ;  /* 0x000000000000791b */ /* 0x003fe20003800000 */
.L_x_13241:
[----:B------:R-:W-:Y:S05]  /*38900*/  BRA `(.L_x_13242) ;  /* 0xffffff5c00647947 */ /* 0x000fea000383ffff */
.L_x_13019:
[----:B------:R-:W-:Y:S01]  /*38910*/  BSSY B1, `(.L_x_13243) ;  /* 0x0000008000017945 */ /* 0x000fe20003800000 */
[----:B------:R-:W-:Y:S02]  /*38920*/  IMAD.MOV.U32 R13, RZ, RZ, R3 ;  /* 0x000000ffff0d7224 */ /* 0x000fe400078e0003 */
[----:B------:R-:W-:Y:S02]  /*38930*/  IMAD.MOV.U32 R12, RZ, RZ, 0x1 ;  /* 0x00000001ff0c7424 */ /* 0x000fe400078e00ff */
[----:B---3--:R-:W-:Y:S02]  /*38940*/  IMAD.MOV.U32 R11, RZ, RZ, 0x181f ;  /* 0x0000181fff0b7424 */ /* 0x008fe400078e00ff */
[----:B------:R-:W-:-:S07]  /*38950*/  IMAD.MOV.U32 R15, RZ, RZ, -0x1 ;  /* 0xffffffffff0f7424 */ /* 0x000fce00078e00ff */
[----:B012-4-:R-:W-:Y:S05]  /*38960*/  WARPSYNC.COLLECTIVE R15, `(.L_x_13244) ;  /* 0x000000000f087348 */ /* 0x017fea0003c00000 */
[----:B----4-:R3:W4:Y:S02]  /*38970*/  SHFL.IDX P6, R14, R13, R12, R11 ;  /* 0x0000000c0d0e7389 */ /* 0x01072400000c000b */
[----:B01234-:R-:W-:Y:S01]  /*38980*/  ENDCOLLECTIVE ;  /* 0x000000000000791b */ /* 0x01ffe20003800000 */
.L_x_13244:
[----:B------:R-:W-:Y:S05]  /*38990*/  BSYNC B1 ;  /* 0x0000000000017941 */ /* 0x000fea0003800000 */
.L_x_13243:
        /* <DEDUP_REMOVED lines=8> */
.L_x_13245:
[----:B------:R-:W-:Y:S05]  /*38a20*/  BRA `(.L_x_13246) ;  /* 0xffffff5c00887947 */ /* 0x000fea000383ffff */
.L_x_13022:
[----:B------:R-:W-:Y:S01]  /*38a30*/  BSSY B1, `(.L_x_13247) ;  /* 0x0000008000017945 */ /* 0x000fe20003800000 */
[----:B------:R-:W-:Y:S02]  /*38a40*/  IMAD.MOV.U32 R13, RZ, RZ, R3 ;  /* 0x000000ffff0d7224 */ /* 0x000fe400078e0003 */
[----:B------:R-:W-:Y:S02]  /*38a50*/  IMAD.MOV.U32 R12, RZ, RZ, 0x2 ;  /* 0x00000002ff0c7424 */ /* 0x000fe400078e00ff */
[----:B0-----:R-:W-:Y:S02]  /*38a60*/  IMAD.MOV.U32 R11, RZ, RZ, 0x181f ;  /* 0x0000181fff0b7424 */ /* 0x001fe400078e00ff */
[----:B------:R-:W-:-:S07]  /*38a70*/  IMAD.MOV.U32 R15, RZ, RZ, -0x1 ;  /* 0xffffffffff0f7424 */ /* 0x000fce00078e00ff */
[----:B-1234-:R-:W-:Y:S05]  /*38a80*/  WARPSYNC.COLLECTIVE R15, `(.L_x_13248) ;  /* 0x000000000f087348 */ /* 0x01efea0003c00000 */
[----:B----4-:R0:W4:Y:S02]  /*38a90*/  SHFL.IDX P6, R14, R13, R12, R11 ;  /* 0x0000000c0d0e7389 */ /* 0x01012400000c000b */
[----:B01234-:R-:W-:Y:S01]  /*38aa0*/  ENDCOLLECTIVE ;  /* 0x000000000000791b */ /* 0x01ffe20003800000 */
.L_x_13248:
[----:B------:R-:W-:Y:S05]  /*38ab0*/  BSYNC B1 ;  /* 0x0000000000017941 */ /* 0x000fea0003800000 */
.L_x_13247:
        /* <DEDUP_REMOVED lines=8> */
.L_x_13249:
[----:B------:R-:W-:Y:S05]  /*38b40*/  BRA `(.L_x_13250) ;  /* 0xffffff5c00a87947 */ /* 0x000fea000383ffff */
.L_x_13025:
[----:B------:R-:W-:Y:S01]  /*38b50*/  BSSY B1, `(.L_x_13251) ;  /* 0x0000008000017945 */ /* 0x000fe20003800000 */
[----:B------:R-:W-:Y:S02]  /*38b60*/  IMAD.MOV.U32 R13, RZ, RZ, R3 ;  /* 0x000000ffff0d7224 */ /* 0x000fe400078e0003 */
[----:B------:R-:W-:Y:S02]  /*38b70*/  IMAD.MOV.U32 R12, RZ, RZ, 0x3 ;  /* 0x00000003ff0c7424 */ /* 0x000fe400078e00ff */
[----:B0-----:R-:W-:Y:S02]  /*38b80*/  IMAD.MOV.U32 R11, RZ, RZ, 0x181f ;  /* 0x0000181fff0b7424 */ /* 0x001fe400078e00ff */
[----:B------:R-:W-:-:S07]  /*38b90*/  IMAD.MOV.U32 R15, RZ, RZ, -0x1 ;  /* 0xffffffffff0f7424 */ /* 0x000fce00078e00ff */
[----:B-1234-:R-:W-:Y:S05]  /*38ba0*/  WARPSYNC.COLLECTIVE R15, `(.L_x_13252) ;  /* 0x000000000f087348 */ /* 0x01efea0003c00000 */
[----:B------:R0:W0:Y:S02]  /*38bb0*/  SHFL.IDX P6, R14, R13, R12, R11 ;  /* 0x0000000c0d0e7389 */ /* 0x00002400000c000b */
[----:B01234-:R-:W-:Y:S01]  /*38bc0*/  ENDCOLLECTIVE ;  /* 0x000000000000791b */ /* 0x01ffe20003800000 */
.L_x_13252:
[----:B------:R-:W-:Y:S05]  /*38bd0*/  BSYNC B1 ;  /* 0x0000000000017941 */ /* 0x000fea0003800000 */
.L_x_13251:
        /* <DEDUP_REMOVED lines=8> */
.L_x_13253:
[----:B------:R-:W-:Y:S05]  /*38c60*/  BRA `(.L_x_13254) ;  /* 0xffffff5c00c87947 */ /* 0x000fea000383ffff */
.L_x_13050:
        /* <DEDUP_REMOVED lines=11> */
.L_x_13256:
[----:B------:R-:W-:Y:S05]  /*38d20*/  BSYNC B1 ;  /* 0x0000000000017941 */ /* 0x000fea0003800000 */
.L_x_13255:
[----:B------:R-:W-:Y:S05]  /*38d30*/  BRA `(.L_x_13257) ;  /* 0xffffff7800047947 */ /* 0x000fea000383ffff */
.L_x_13052:
[----:B------:R-:W-:Y:S01]  /*38d40*/  BSSY B1, `(.L_x_13258) ;  /* 0x0000006000017945 */ /* 0x000fe20003800000 */
[----:B------:R-:W-:-:S07]  /*38d50*/  IMAD.MOV.U32 R15, RZ, RZ, -0x1 ;  /* 0xffffffffff0f7424 */ /* 0x000fce00078e00ff */
[----:B01----:R-:W-:Y:S05]  /*38d60*/  WARPSYNC.COLLECTIVE R15, `(.L_x_13259) ;  /* 0x000000000f0c7348 */ /* 0x003fea0003c00000 */
[----:B------:R-:W-:Y:S02]  /*38d70*/  ELECT P6, UR62, PT ;  /* 0x00000000003e782f */ /* 0x000fe400038c0000 */
[----:B------:R-:W-:Y:S01]  /*38d80*/  MOV R14, UR62 ;  /* 0x0000003e000e7c02 */ /* 0x000fe20008000f00 */
[----:B01----:R-:W-:Y:S10]  /*38d90*/  ENDCOLLECTIVE ;  /* 0x000000000000791b */ /* 0x003ff40003800000 */
.L_x_13259:
[----:B------:R-:W-:Y:S05]  /*38da0*/  BSYNC B1 ;  /* 0x0000000000017941 */ /* 0x000fea0003800000 */
.L_x_13258:
[----:B------:R-:W-:Y:S05]  /*38db0*/  BRA `(.L_x_13051) ;  /* 0xffffff7400fc7947 */ /* 0x000fea000383ffff */
.L_x_13054:
[----:B-1----:R-:W2:Y:S02]  /*38dc0*/  LDL R5, [R1+0x470] ;  /* 0x0004700001057983 */ /* 0x002ea40000100800 */
[----:B--2---:R1:W2:Y:S02]  /*38dd0*/  SYNCS.PHASECHK.TRANS64.TRYWAIT P0, [R5+URZ+0x32420], R4 ;  /* 0x03242004050075a7 */ /* 0x0042a4000800017f */
[----:B--2---:R-:W-:Y:S05]  /*38de0*/  @!P0 NANOSLEEP.SYNCS 0x989680 ;  /* 0x009896800000895d */ /* 0x004fea0003900000 */
[----:B------:R-:W2:Y:S02]  /*38df0*/  @!P0 SYNCS.PHASECHK.TRANS64 P0, [R5+URZ+0x32420], R4 ;  /* 0x03242004050085a7 */ /* 0x000ea4000800007f */
[----:B--2---:R-:W-:Y:S05]  /*38e00*/  @!P0 BRA `(.L_x_13054) ;  /* 0xfffffffc00ec8947 */ /* 0x004fea000383ffff */
[----:B------:R-:W-:Y:S05]  /*38e10*/  BRA `(.L_x_13260) ;  /* 0xffffff78000c7947 */ /* 0x000fea000383ffff */
.L_x_13058:
[----:B-1----:R1:W2:Y:S02]  /*38e20*/  SYNCS.PHASECHK.TRANS64.TRYWAIT P0, [R4+URZ+0x324a0], R9 ;  /* 0x0324a009040075a7 */ /* 0x0022a4000800017f */
[----:B--2---:R-:W-:Y:S05]  /*38e30*/  @!P0 NANOSLEEP.SYNCS 0x989680 ;  /* 0x009896800000895d */ /* 0x004fea0003900000 */
[----:B------:R-:W2:Y:S02]  /*38e40*/  @!P0 SYNCS.PHASECHK.TRANS64 P0, [R4+URZ+0x324a0], R9 ;  /* 0x0324a009040085a7 */ /* 0x000ea4000800007f */
[----:B--2---:R-:W-:Y:S05]  /*38e50*/  @!P0 BRA `(.L_x_13058) ;  /* 0xfffffffc00f08947 */ /* 0x004fea000383ffff */
[----:B------:R-:W-:Y:S05]  /*38e60*/  BRA `(.L_x_13261) ;  /* 0xffffff7800347947 */ /* 0x000fea000383ffff */
.L_x_13063:
[----:B--2---:R2:W3:Y:S02]  /*38e70*/  SYNCS.PHASECHK.TRANS64.TRYWAIT P0, [R4+URZ+0x324c0], R9 ;  /* 0x0324c009040075a7 */ /* 0x0044e4000800017f */
[----:B---3--:R-:W-:Y:S05]  /*38e80*/  @!P0 NANOSLEEP.SYNCS 0x989680 ;  /* 0x009896800000895d */ /* 0x008fea0003900000 */
[----:B------:R-:W3:Y:S02]  /*38e90*/  @!P0 SYNCS.PHASECHK.TRANS64 P0, [R4+URZ+0x324c0], R9 ;  /* 0x0324c009040085a7 */ /* 0x000ee4000800007f */
[----:B---3--:R-:W-:Y:S05]  /*38ea0*/  @!P0 BRA `(.L_x_13063) ;  /* 0xfffffffc00f08947 */ /* 0x008fea000383ffff */
[----:B------:R-:W-:Y:S05]  /*38eb0*/  BRA `(.L_x_13262) ;  /* 0xffffff7800b87947 */ /* 0x000fea000383ffff */
.L_x_13073:
[----:B-1----:R1:W2:Y:S02]  /*38ec0*/  SYNCS.PHASECHK.TRANS64.TRYWAIT P1, [R5+URZ+0x324a0], R6 ;  /* 0x0324a006050075a7 */ /* 0x0022a4000802017f */
[----:B--2---:R-:W-:Y:S05]  /*38ed0*/  @!P1 NANOSLEEP.SYNCS 0x989680 ;  /* 0x009896800000995d */ /* 0x004fea0003900000 */
[----:B------:R-:W2:Y:S02]  /*38ee0*/  @!P1 SYNCS.PHASECHK.TRANS64 P1, [R5+URZ+0x324a0], R6 ;  /* 0x0324a006050095a7 */ /* 0x000ea4000802007f */
[----:B--2---:R-:W-:Y:S05]  /*38ef0*/  @!P1 BRA `(.L_x_13073) ;  /* 0xfffffffc00f09947 */ /* 0x004fea000383ffff */
[----:B------:R-:W-:Y:S05]  /*38f00*/  BRA `(.L_x_13263) ;  /* 0xffffff8000507947 */ /* 0x000fea000383ffff */
.L_x_13078:
[----:B--2---:R2:W3:Y:S02]  /*38f10*/  SYNCS.PHASECHK.TRANS64.TRYWAIT P1, [R5+URZ+0x324c0], R6 ;  /* 0x0324c006050075a7 */ /* 0x0044e4000802017f */
[----:B---3--:R-:W-:Y:S05]  /*38f20*/  @!P1 NANOSLEEP.SYNCS 0x989680 ;  /* 0x009896800000995d */ /* 0x008fea0003900000 */
[----:B------:R-:W3:Y:S02]  /*38f30*/  @!P1 SYNCS.PHASECHK.TRANS64 P1, [R5+URZ+0x324c0], R6 ;  /* 0x0324c006050095a7 */ /* 0x000ee4000802007f */
[----:B---3--:R-:W-:Y:S05]  /*38f40*/  @!P1 BRA `(.L_x_13078) ;  /* 0xfffffffc00f09947 */ /* 0x008fea000383ffff */
[----:B------:R-:W-:Y:S05]  /*38f50*/  BRA `(.L_x_13264) ;  /* 0xffffff8000d07947 */ /* 0x000fea000383ffff */
.L_x_13102:
[----:B------:R-:W3:Y:S01]  /*38f60*/  S2R R4, SR_TID.X ;  /* 0x0000000000047919 */ /* 0x000ee20000002100 */
[----:B------:R-:W-:Y:S01]  /*38f70*/  BSSY B0, `(.L_x_13265) ;  /* 0x000000a000007945 */ /* 0x000fe20003800000 */
[----:B------:R-:W-:Y:S02]  /*38f80*/  IMAD.MOV.U32 R12, RZ, RZ, RZ ;  /* 0x000000ffff0c7224 */ /* 0x000fe400078e00ff */
[----:B0-----:R-:W-:Y:S02]  /*38f90*/  IMAD.MOV.U32 R11, RZ, RZ, 0x1f ;  /* 0x0000001fff0b7424 */ /* 0x001fe400078e00ff */
[----:B------:R-:W-:Y:S01]  /*38fa0*/  IMAD.MOV.U32 R15, RZ, RZ, -0x1 ;  /* 0xffffffffff0f7424 */ /* 0x000fe200078e00ff */
[----:B---3--:R-:W-:-:S04]  /*38fb0*/  SHF.R.U32.HI R4, RZ, 0x5, R4 ;  /* 0x00000005ff047819 */ /* 0x008fc80000011604 */
[----:B------:R-:W-:-:S05]  /*38fc0*/  LOP3.LUT R4, R4, 0x3, RZ, 0xc0, !PT ;  /* 0x0000000304047812 */ /* 0x000fca00078ec0ff */
[----:B------:R-:W-:-:S07]  /*38fd0*/  IMAD.MOV.U32 R13, RZ, RZ, R4 ;  /* 0x000000ffff0d7224 */ /* 0x000fce00078e0004 */
[----:B-12---:R-:W-:Y:S05]  /*38fe0*/  WARPSYNC.COLLECTIVE R15, `(.L_x_13266) ;  /* 0x000000000f087348 */ /* 0x006fea0003c00000 */
[----:B------:R0:W3:Y:S02]  /*38ff0*/  SHFL.IDX P6, R14, R13, R12, R11 ;  /* 0x0000000c0d0e7389 */ /* 0x0000e400000c000b */
[----:B0123--:R-:W-:Y:S01]  /*39000*/  ENDCOLLECTIVE ;  /* 0x000000000000791b */ /* 0x00ffe20003800000 */
.L_x_13266:
[----:B------:R-:W-:Y:S05]  /*39010*/  BSYNC B0 ;  /* 0x0000000000007941 */ /* 0x000fea0003800000 */
.L_x_13265:
[----:B------:R-:W-:Y:S05]  /*39020*/  BRA `(.L_x_13267) ;  /* 0xffffff9000bc7947 */ /* 0x000fea000383ffff */
.L_x_13104:
[----:B------:R-:W-:Y:S01]  /*39030*/  BSSY B0, `(.L_x_13268) ;  /* 0x0000006000007945 */ /* 0x000fe20003800000 */
[----:B------:R-:W-:-:S07]  /*39040*/  IMAD.MOV.U32 R15, RZ, RZ, -0x1 ;  /* 0xffffffffff0f7424 */ /* 0x000fce00078e00ff */
[----:B012-4-:R-:W-:Y:S05]  /*39050*/  WARPSYNC.COLLECTIVE R15, `(.L_x_13269) ;  /* 0x000000000f0c7348 */ /* 0x017fea0003c00000 */
[----:B------:R-:W-:Y:S02]  /*39060*/  ELECT P6, UR62, PT ;  /* 0x00000000003e782f */ /* 0x000fe400038c0000 */
[----:B------:R-:W-:Y:S01]  /*39070*/  MOV R14, UR62 ;  /* 0x0000003e000e7c02 */ /* 0x000fe20008000f00 */
[----:B012-4-:R-:W-:Y:S10]  /*39080*/  ENDCOLLECTIVE ;  /* 0x000000000000791b */ /* 0x017ff40003800000 */
.L_x_13269:
[----:B------:R-:W-:Y:S05]  /*39090*/  BSYNC B0 ;  /* 0x0000000000007941 */ /* 0x000fea0003800000 */
.L_x_13268:
[----:B------:R-:W-:Y:S05]  /*390a0*/  BRA `(.L_x_13270) ;  /* 0xffffff9000c87947 */ /* 0x000fea000383ffff */
.L_x_13106:
[----:B--2---:R2:W3:Y:S02]  /*390b0*/  SYNCS.PHASECHK.TRANS64.TRYWAIT P0, [R0+URZ+0x32440], R2 ;  /* 0x03244002000075a7 */ /* 0x0044e4000800017f */
[----:B---3--:R-:W-:Y:S05]  /*390c0*/  @!P0 NANOSLEEP.SYNCS 0x989680 ;  /* 0x009896800000895d */ /* 0x008fea0003900000 */
[----:B------:R-:W3:Y:S02]  /*390d0*/  @!P0 SYNCS.PHASECHK.TRANS64 P0, [R0+URZ+0x32440], R2 ;  /* 0x03244002000085a7 */ /* 0x000ee4000800007f */
[----:B---3--:R-:W-:Y:S05]  /*390e0*/  @!P0 BRA `(.L_x_13106) ;  /* 0xfffffffc00f08947 */ /* 0x008fea000383ffff */
[----:B------:R-:W-:Y:S05]  /*390f0*/  BRA `(.L_x_13271) ;  /* 0xffffff9400307947 */ /* 0x000fea000383ffff */
.L_x_13110:
        /* <DEDUP_REMOVED lines=10> */
.L_x_13272:
[----:B------:R0:W-:Y:S01]  /*391a0*/  STL [R1+0x498], R8 ;  /* 0x0004980801007387 */ /* 0x0001e20000100800 */
[----:B------:R-:W-:Y:S02]  /*391b0*/  IMAD.MOV.U32 R13, RZ, RZ, R3 ;  /* 0x000000ffff0d7224 */ /* 0x000fe400078e0003 */
[----:B------:R-:W-:-:S07]  /*391c0*/  IMAD.MOV.U32 R4, RZ, RZ, R14 ;  /* 0x000000ffff047224 */ /* 0x000fce00078e000e */
[----:B0-----:R-:W-:Y:S05]  /*391d0*/  WARPSYNC.COLLECTIVE R15, `(.L_x_13273) ;  /* 0x000000000f087348 */ /* 0x001fea0003c00000 */
[----:B------:R1:W2:Y:S02]  /*391e0*/  SHFL.IDX P6, R14, R13, R12, R11 ;  /* 0x0000000c0d0e7389 */ /* 0x0002a400000c000b */
[----:B012---:R-:W-:Y:S01]  /*391f0*/  ENDCOLLECTIVE ;  /* 0x000000000000791b */ /* 0x007fe20003800000 */
.L_x_13273:
[----:B------:R-:W-:Y:S02]  /*39200*/  IMAD.MOV.U32 R13, RZ, RZ, R2 ;  /* 0x000000ffff0d7224 */ /* 0x000fe400078e0002 */
[----:B------:R-:W-:Y:S02]  /*39210*/  IMAD.MOV.U32 R12, RZ, RZ, 0x1 ;  /* 0x00000001ff0c7424 */ /* 0x000fe400078e00ff */
[----:B------:R-:W-:-:S07]  /*39220*/  IMAD.MOV.U32 R5, RZ, RZ, R14 ;  /* 0x000000ffff057224 */ /* 0x000fce00078e000e */
[----:B------:R-:W-:Y:S05]  /*39230*/  WARPSYNC.COLLECTIVE R15, `(.L_x_13274) ;  /* 0x000000000f087348 */ /* 0x000fea0003c00000 */
[----:B------:R0:W1:Y:S02]  /*39240*/  SHFL.IDX P6, R14, R13, R12, R11 ;  /* 0x0000000c0d0e7389 */ /* 0x00006400000c000b */
[----:B01----:R-:W-:Y:S01]  /*39250*/  ENDCOLLECTIVE ;  /* 0x000000000000791b */ /* 0x003fe20003800000 */
.L_x_13274:
[----:B------:R-:W-:Y:S02]  /*39260*/  IMAD.MOV.U32 R13, RZ, RZ, R3 ;  /* 0x000000ffff0d7224 */ /* 0x000fe400078e0003 */
[----:B------:R-:W-:Y:S02]  /*39270*/  IMAD R0, R0, R7, RZ ;  /* 0x0000000700007224 */ /* 0x000fe400078e02ff */
[----:B------:R-:W-:-:S07]  /*39280*/  IMAD.MOV.U32 R7, RZ, RZ, R14 ;  /* 0x000000ffff077224 */ /* 0x000fce00078e000e */
[----:B------:R-:W-:Y:S05]  /*39290*/  WARPSYNC.COLLECTIVE R15, `(.L_x_13275) ;  /* 0x000000000f087348 */ /* 0x000fea0003c00000 */
[----:B------:R0:W1:Y:S02]  /*392a0*/  SHFL.IDX P6, R14, R13, R12, R11 ;  /* 0x0000000c0d0e7389 */ /* 0x00006400000c000b */
[----:B01----:R-:W-:Y:S01]  /*392b0*/  ENDCOLLECTIVE ;  /* 0x000000000000791b */ /* 0x003fe20003800000 */
.L_x_13275:
        /* <DEDUP_REMOVED lines=10> */
.L_x_13276:
        /* <DEDUP_REMOVED lines=15> */
.L_x_13277:
        /* <DEDUP_REMOVED lines=19> */
.L_x_13278:
        /* <DEDUP_REMOVED lines=10> */
.L_x_13279:
        /* <DEDUP_REMOVED lines=13> */
.L_x_13280:
        /* <DEDUP_REMOVED lines=10> */
.L_x_13281:
        /* <DEDUP_REMOVED lines=13> */
.L_x_13282:
        /* <DEDUP_REMOVED lines=10> */
.L_x_13283:
        /* <DEDUP_REMOVED lines=13> */
.L_x_13284:
        /* <DEDUP_REMOVED lines=10> */
.L_x_13285:
        /* <DEDUP_REMOVED lines=11> */
.L_x_13286:
        /* <DEDUP_REMOVED lines=14> */
.L_x_13287:
[----:B------:R-:W-:Y:S01]  /*39c00*/  IMAD.MOV.U32 R3, RZ, RZ, R14 ;  /* 0x000000ffff037224 */ /* 0x000fe200078e000e */
[----:B------:R-:W-:Y:S06]  /*39c10*/  BRA `(.L_x_13288) ;  /* 0xffffff9400d47947 */ /* 0x000fec000383ffff */
.L_x_13114:
        /* <DEDUP_REMOVED lines=36> */
.L_x_13290:
[----:B------:R-:W-:Y:S05]  /*39e60*/  BSYNC B0 ;  /* 0x0000000000007941 */ /* 0x000fea0003800000 */
.L_x_13289:
        /* <DEDUP_REMOVED lines=10> */
.L_x_13291:
        /* <DEDUP_REMOVED lines=16> */
.L_x_13292:
        /* <DEDUP_REMOVED lines=15> */
.L_x_13293:
        /* <DEDUP_REMOVED lines=9> */
.L_x_13294:
        /* <DEDUP_REMOVED lines=15> */
.L_x_13295:
        /* <DEDUP_REMOVED lines=9> */
.L_x_13296:
        /* <DEDUP_REMOVED lines=15> */
.L_x_13297:
        /* <DEDUP_REMOVED lines=9> */
.L_x_13298:
        /* <DEDUP_REMOVED lines=15> */
.L_x_13299:
        /* <DEDUP_REMOVED lines=9> */
.L_x_13300:
        /* <DEDUP_REMOVED lines=14> */
.L_x_13301:
        /* <DEDUP_REMOVED lines=19> */
.L_x_13302:
[----:B------:R-:W-:Y:S02]  /*3a820*/  IMAD.MOV.U32 R13, RZ, RZ, R2 ;  /* 0x000000ffff0d7224 */ /* 0x000fe400078e0002 */
[----:B------:R-:W-:-:S07]  /*3a830*/  IMAD.MOV.U32 R6, RZ, RZ, R14 ;  /* 0x000000ffff067224 */ /* 0x000fce00078e000e */
[----:B------:R-:W-:Y:S05]  /*3a840*/  WARPSYNC.COLLECTIVE R15, `(.L_x_13303) ;  /* 0x000000000f087348 */ /* 0x000fea0003c00000 */
[----:B------:R0:W1:Y:S02]  /*3a850*/  SHFL.IDX P6, R14, R13, R12, R11 ;  /* 0x0000000c0d0e7389 */ /* 0x00006400000c000b */
[----:B01----:R-:W-:Y:S01]  /*3a860*/  ENDCOLLECTIVE ;  /* 0x000000000000791b */ /* 0x003fe20003800000 */
.L_x_13303:
[----:B------:R-:W-:Y:S02]  /*3a870*/  IMAD.MOV.U32 R13, RZ, RZ, R0 ;  /* 0x000000ffff0d7224 */ /* 0x000fe400078e0000 */
[----:B------:R-:W-:Y:S02]  /*3a880*/  IMAD.MOV.U32 R12, RZ, RZ, 0x7 ;  /* 0x00000007ff0c7424 */ /* 0x000fe400078e00ff */
[----:B------:R-:W-:-:S07]  /*3a890*/  IMAD.MOV.U32 R4, RZ, RZ, R14 ;  /* 0x000000ffff047224 */ /* 0x000fce00078e000e */
[----:B------:R-:W-:Y:S05]  /*3a8a0*/  WARPSYNC.COLLECTIVE R15, `(.L_x_13304) ;  /* 0x000000000f087348 */ /* 0x000fea0003c00000 */
[----:B------:R0:W1:Y:S02]  /*3a8b0*/  SHFL.IDX P6, R14, R13, R12, R11 ;  /* 0x0000000c0d0e7389 */ /* 0x00006400000c000b */
[----:B01----:R-:W-:Y:S01]  /*3a8c0*/  ENDCOLLECTIVE ;  /* 0x000000000000791b */ /* 0x003fe20003800000 */
.L_x_13304:
        /* <DEDUP_REMOVED lines=10> */
.L_x_13305:
        /* <DEDUP_REMOVED lines=9> */
.L_x_13119:
[----:B0-----:R-:W4:Y:S02]  /*3aa00*/  LDL R2, [R1+0x470] ;  /* 0x0004700001027983 */ /* 0x001f240000100800 */
[----:B----4-:R0:W4:Y:S02]  /*3aa10*/  SYNCS.PHASECHK.TRANS64.TRYWAIT P0, [R2+URZ+0x32420], R0 ;  /* 0x03242000020075a7 */ /* 0x010124000800017f */
[----:B----4-:R-:W-:Y:S05]  /*3aa20*/  @!P0 NANOSLEEP.SYNCS 0x989680 ;  /* 0x009896800000895d */ /* 0x010fea0003900000 */
[----:B------:R-:W4:Y:S02]  /*3aa30*/  @!P0 SYNCS.PHASECHK.TRANS64 P0, [R2+URZ+0x32420], R0 ;  /* 0x03242000020085a7 */ /* 0x000f24000800007f */
[----:B----4-:R-:W-:Y:S05]  /*3aa40*/  @!P0 BRA `(.L_x_13119) ;  /* 0xfffffffc00ec8947 */ /* 0x010fea000383ffff */
[----:B------:R-:W-:Y:S05]  /*3aa50*/  BRA `(.L_x_13307) ;  /* 0xffffff98000c7947 */ /* 0x000fea000383ffff */
.L_x_13123:
[----:B0-----:R0:W1:Y:S02]  /*3aa60*/  SYNCS.PHASECHK.TRANS64.TRYWAIT P0, [R2+URZ+0x32460], R0 ;  /* 0x03246000020075a7 */ /* 0x001064000800017f */
[----:B-1----:R-:W-:Y:S05]  /*3aa70*/  @!P0 NANOSLEEP.SYNCS 0x989680 ;  /* 0x009896800000895d */ /* 0x002fea0003900000 */
[----:B------:R-:W1:Y:S02]  /*3aa80*/  @!P0 SYNCS.PHASECHK.TRANS64 P0, [R2+URZ+0x32460], R0 ;  /* 0x03246000020085a7 */ /* 0x000e64000800007f */
[----:B-1----:R-:W-:Y:S05]  /*3aa90*/  @!P0 BRA `(.L_x_13123) ;  /* 0xfffffffc00f08947 */ /* 0x002fea000383ffff */
[----:B------:R-:W-:Y:S05]  /*3aaa0*/  BRA `(.L_x_13308) ;  /* 0xffffff98003c7947 */ /* 0x000fea000383ffff */
.L_x_13138:
[----:B0-----:R0:W1:Y:S02]  /*3aab0*/  SYNCS.PHASECHK.TRANS64.TRYWAIT P0, [R2+URZ+0x32440], R5 ;  /* 0x03244005020075a7 */ /* 0x001064000800017f */
[----:B-1----:R-:W-:Y:S05]  /*3aac0*/  @!P0 NANOSLEEP.SYNCS 0x989680 ;  /* 0x009896800000895d */ /* 0x002fea0003900000 */
[----:B------:R-:W1:Y:S02]  /*3aad0*/  @!P0 SYNCS.PHASECHK.TRANS64 P0, [R2+URZ+0x32440], R5 ;  /* 0x03244005020085a7 */ /* 0x000e64000800007f */
[----:B-1----:R-:W-:Y:S05]  /*3aae0*/  @!P0 BRA `(.L_x_13138) ;  /* 0xfffffffc00f08947 */ /* 0x002fea000383ffff */
[----:B------:R-:W-:Y:S05]  /*3aaf0*/  BRA `(.L_x_13309) ;  /* 0xffffffa000587947 */ /* 0x000fea000383ffff */
.L_x_13143:
[----:B-1----:R1:W2:Y:S02]  /*3ab00*/  SYNCS.PHASECHK.TRANS64.TRYWAIT P0, [R2+URZ+0x32460], R5 ;  /* 0x03246005020075a7 */ /* 0x0022a4000800017f */
[----:B--2---:R-:W-:Y:S05]  /*3ab10*/  @!P0 NANOSLEEP.SYNCS 0x989680 ;  /* 0x009896800000895d */ /* 0x004fea0003900000 */
[----:B------:R-:W2:Y:S02]  /*3ab20*/  @!P0 SYNCS.PHASECHK.TRANS64 P0, [R2+URZ+0x32460], R5 ;  /* 0x03246005020085a7 */ /* 0x000ea4000800007f */
[----:B--2---:R-:W-:Y:S05]  /*3ab30*/  @!P0 BRA `(.L_x_13143) ;  /* 0xfffffffc00f08947 */ /* 0x004fea000383ffff */
[----:B------:R-:W-:Y:S05]  /*3ab40*/  BRA `(.L_x_13310) ;  /* 0xffffffa000dc7947 */ /* 0x000fea000383ffff */
.L_x_13154:
[----:B0-----:R0:W1:Y:S02]  /*3ab50*/  SYNCS.PHASECHK.TRANS64.TRYWAIT P0, [R3+URZ+0x32440], R2 ;  /* 0x03244002030075a7 */ /* 0x001064000800017f */
[----:B-1----:R-:W-:Y:S05]  /*3ab60*/  @!P0 NANOSLEEP.SYNCS 0x989680 ;  /* 0x009896800000895d */ /* 0x002fea0003900000 */
[----:B------:R-:W1:Y:S02]  /*3ab70*/  @!P0 SYNCS.PHASECHK.TRANS64 P0, [R3+URZ+0x32440], R2 ;  /* 0x03244002030085a7 */ /* 0x000e64000800007f */
[----:B-1----:R-:W-:Y:S05]  /*3ab80*/  @!P0 BRA `(.L_x_13154) ;  /* 0xfffffffc00f08947 */ /* 0x002fea000383ffff */
[----:B------:R-:W-:Y:S05]  /*3ab90*/  BRA `(.L_x_13311) ;  /* 0xffffffa800dc7947 */ /* 0x000fea000383ffff */
.L_x_13159:
[----:B-1----:R1:W2:Y:S02]  /*3aba0*/  SYNCS.PHASECHK.TRANS64.TRYWAIT P0, [R3+URZ+0x32460], R2 ;  /* 0x03246002030075a7 */ /* 0x0022a4000800017f */
[----:B--2---:R-:W-:Y:S05]  /*3abb0*/  @!P0 NANOSLEEP.SYNCS 0x989680 ;  /* 0x009896800000895d */ /* 0x004fea0003900000 */
[----:B------:R-:W2:Y:S02]  /*3abc0*/  @!P0 SYNCS.PHASECHK.TRANS64 P0, [R3+URZ+0x32460], R2 ;  /* 0x03246002030085a7 */ /* 0x000ea4000800007f */
[----:B--2---:R-:W-:Y:S05]  /*3abd0*/  @!P0 BRA `(.L_x_13159) ;  /* 0xfffffffc00f08947 */ /* 0x004fea000383ffff */
[----:B------:R-:W-:Y:S05]  /*3abe0*/  BRA `(.L_x_13312) ;  /* 0xffffffac005c7947 */ /* 0x000fea000383ffff */
.L_x_13170:
[----:B0-----:R0:W1:Y:S02]  /*3abf0*/  SYNCS.PHASECHK.TRANS64.TRYWAIT P0, [R3+URZ+0x32440], R2 ;  /* 0x03244002030075a7 */ /* 0x001064000800017f */
[----:B-1----:R-:W-:Y:S05]  /*3ac00*/  @!P0 NANOSLEEP.SYNCS 0x989680 ;  /* 0x009896800000895d */ /* 0x002fea0003900000 */
[----:B------:R-:W1:Y:S02]  /*3ac10*/  @!P0 SYNCS.PHASECHK.TRANS64 P0, [R3+URZ+0x32440], R2 ;  /* 0x03244002030085a7 */ /* 0x000e64000800007f */
[----:B-1----:R-:W-:Y:S05]  /*3ac20*/  @!P0 BRA `(.L_x_13170) ;  /* 0xfffffffc00f08947 */ /* 0x002fea000383ffff */
[----:B------:R-:W-:Y:S05]  /*3ac30*/  BRA `(.L_x_13313) ;  /* 0xffffffb400387947 */ /* 0x000fea000383ffff */
.L_x_13175:
[----:B-1----:R1:W2:Y:S02]  /*3ac40*/  SYNCS.PHASECHK.TRANS64.TRYWAIT P0, [R3+URZ+0x32460], R2 ;  /* 0x03246002030075a7 */ /* 0x0022a4000800017f */
[----:B--2---:R-:W-:Y:S05]  /*3ac50*/  @!P0 NANOSLEEP.SYNCS 0x989680 ;  /* 0x009896800000895d */ /* 0x004fea0003900000 */
[----:B------:R-:W2:Y:S02]  /*3ac60*/  @!P0 SYNCS.PHASECHK.TRANS64 P0, [R3+URZ+0x32460], R2 ;  /* 0x03246002030085a7 */ /* 0x000ea4000800007f */
[----:B--2---:R-:W-:Y:S05]  /*3ac70*/  @!P0 BRA `(.L_x_13175) ;  /* 0xfffffffc00f08947 */ /* 0x004fea000383ffff */
[----:B------:R-:W-:Y:S05]  /*3ac80*/  BRA `(.L_x_13314) ;  /* 0xffffffb400bc7947 */ /* 0x000fea000383ffff */
.L_x_13187:
[----:B------:R-:W-:Y:S01]  /*3ac90*/  BSSY B0, `(.L_x_13315) ;  /* 0x0000008000007945 */ /* 0x000fe20003800000 */
[----:B------:R-:W-:Y:S02]  /*3aca0*/  IMAD.MOV.U32 R13, RZ, RZ, R16 ;  /* 0x000000ffff0d7224 */ /* 0x000fe400078e0010 */
[----:B------:R-:W-:Y:S02]  /*3acb0*/  IMAD.MOV.U32 R12, RZ, RZ, RZ ;  /* 0x000000ffff0c7224 */ /* 0x000fe400078e00ff */
[----:B0-----:R-:W-:Y:S02]  /*3acc0*/  IMAD.MOV.U32 R11, RZ, RZ, 0x1f ;  /* 0x0000001fff0b7424 */ /* 0x001fe400078e00ff */
[----:B------:R-:W-:-:S07]  /*3acd0*/  IMAD.MOV.U32 R15, RZ, RZ, -0x1 ;  /* 0xffffffffff0f7424 */ /* 0x000fce00078e00ff */
[----:B---3-5:R-:W-:Y:S05]  /*3ace0*/  WARPSYNC.COLLECTIVE R15, `(.L_x_13316) ;  /* 0x000000000f087348 */ /* 0x028fea0003c00000 */
[----:B------:R0:W1:Y:S02]  /*3acf0*/  SHFL.IDX P6, R14, R13, R12, R11 ;  /* 0x0000000c0d0e7389 */ /* 0x00006400000c000b */
[----:B01-3-5:R-:W-:Y:S01]  /*3ad00*/  ENDCOLLECTIVE ;  /* 0x000000000000791b */ /* 0x02bfe20003800000 */
.L_x_13316:
[----:B------:R-:W-:Y:S05]  /*3ad10*/  BSYNC B0 ;  /* 0x0000000000007941 */ /* 0x000fea0003800000 */
.L_x_13315:
        /* <DEDUP_REMOVED lines=9> */
.L_x_13317:
        /* <DEDUP_REMOVED lines=18> */
.L_x_13318:
        /* <DEDUP_REMOVED lines=8> */
.L_x_13319:
        /* <DEDUP_REMOVED lines=8> */
.L_x_13320:
        /* <DEDUP_REMOVED lines=8> */
.L_x_13321:
        /* <DEDUP_REMOVED lines=8> */
.L_x_13322:
        /* <DEDUP_REMOVED lines=9> */
.L_x_13323:
[----:B------:R-:W-:Y:S01]  /*3b160*/  IMAD.MOV.U32 R16, RZ, RZ, R14 ;  /* 0x000000ffff107224 */ /* 0x000fe200078e000e */
[----:B------:R-:W-:Y:S06]  /*3b170*/  BRA `(.L_x_13324) ;  /* 0xffffffbc00087947 */ /* 0x000fec000383ffff */
.L_x_13192:
[----:B------:R-:W-:Y:S01]  /*3b180*/  BSSY B0, `(.L_x_13325) ;  /* 0x0000008000007945 */ /* 0x000fe20003800000 */
[----:B-----5:R-:W-:Y:S02]  /*3b190*/  IMAD.MOV.U32 R13, RZ, RZ, R3 ;  /* 0x000000ffff0d7224 */ /* 0x020fe400078e0003 */
[----:B------:R-:W-:Y:S02]  /*3b1a0*/  IMAD.MOV.U32 R12, RZ, RZ, 0x1 ;  /* 0x00000001ff0c7424 */ /* 0x000fe400078e00ff */
[----:B------:R-:W-:Y:S02]  /*3b1b0*/  IMAD.MOV.U32 R11, RZ, RZ, RZ ;  /* 0x000000ffff0b7224 */ /* 0x000fe400078e00ff */
[----:B------:R-:W-:-:S07]  /*3b1c0*/  IMAD.MOV.U32 R15, RZ, RZ, -0x1 ;  /* 0xffffffffff0f7424 */ /* 0x000fce00078e00ff */
[----:B0--3--:R-:W-:Y:S05]  /*3b1d0*/  WARPSYNC.COLLECTIVE R15, `(.L_x_13326) ;  /* 0x000000000f087348 */ /* 0x009fea0003c00000 */
[----:B------:R1:W2:Y:S02]  /*3b1e0*/  SHFL.UP P6, R14, R13, R12, R11 ;  /* 0x0400000c0d0e7389 */ /* 0x0002a400000c000b */
[----:B0123--:R-:W-:Y:S01]  /*3b1f0*/  ENDCOLLECTIVE ;  /* 0x000000000000791b */ /* 0x00ffe20003800000 */
.L_x_13326:
[----:B------:R-:W-:Y:S05]  /*3b200*/  BSYNC B0 ;  /* 0x0000000000007941 */ /* 0x000fea0003800000 */
.L_x_13325:
        /* <DEDUP_REMOVED lines=10> */
.L_x_13327:
        /* <DEDUP_REMOVED lines=8> */
.L_x_13328:
        /* <DEDUP_REMOVED lines=8> */
.L_x_13329:
        /* <DEDUP_REMOVED lines=8> */
.L_x_13330:
        /* <DEDUP_REMOVED lines=9> */
.L_x_13331:
[----:B------:R-:W-:Y:S01]  /*3b4c0*/  IMAD.MOV.U32 R16, RZ, RZ, R14 ;  /* 0x000000ffff107224 */ /* 0x000fe200078e000e */
[----:B------:R-:W-:Y:S06]  /*3b4d0*/  BRA `(.L_x_13332) ;  /* 0xffffffb800cc7947 */ /* 0x000fec000383ffff */
.L_x_13194:
[----:B------:R-:W-:Y:S01]  /*3b4e0*/  BSSY B0, `(.L_x_13333) ;  /* 0x0000006000007945 */ /* 0x000fe20003800000 */
[----:B------:R-:W-:Y:S01]  /*3b4f0*/  PLOP3.LUT P6, PT, P6, PT, PT, 0x8, 0x0 ;  /* 0x000000000000781c */ /* 0x000fe200037ce170 */
[----:B------:R-:W-:-:S12]  /*3b500*/  IMAD.MOV.U32 R15, RZ, RZ, -0x1 ;  /* 0xffffffffff0f7424 */ /* 0x000fd800078e00ff */
[----:B0--3-5:R-:W-:Y:S05]  /*3b510*/  WARPSYNC.COLLECTIVE R15, `(.L_x_13334) ;  /* 0x000000000f087348 */ /* 0x029fea0003c00000 */
[----:B------:R-:W-:Y:S01]  /*3b520*/  VOTE.ANY R14, PT, P6 ;  /* 0x00000000000e7806 */ /* 0x000fe200030e0100 */
[----:B0--3-5:R-:W-:Y:S06]  /*3b530*/  ENDCOLLECTIVE ;  /* 0x000000000000791b */ /* 0x029fec0003800000 */
.L_x_13334:
[----:B------:R-:W-:Y:S05]  /*3b540*/  BSYNC B0 ;  /* 0x0000000000007941 */ /* 0x000fea0003800000 */
.L_x_13333:
        /* <DEDUP_REMOVED lines=9> */
.L_x_13335:
[----:B------:R-:W-:Y:S01]  /*3b5e0*/  IMAD.MOV.U32 R17, RZ, RZ, R14 ;  /* 0x000000ffff117224 */ /* 0x000fe200078e000e */
[----:B------:R-:W-:Y:S06]  /*3b5f0*/  BRA `(.L_x_13336) ;  /* 0xffffffb800bc7947 */ /* 0x000fec000383ffff */
.L_x_13196:
[----:B------:R-:W-:Y:S01]  /*3b600*/  BSSY B0, `(.L_x_13337) ;  /* 0x0000007000007945 */ /* 0x000fe20003800000 */
[----:B------:R-:W-:Y:S02]  /*3b610*/  IMAD.MOV.U32 R13, RZ, RZ, R2 ;  /* 0x000000ffff0d7224 */ /* 0x000fe400078e0002 */
[----:B------:R-:W-:Y:S02]  /*3b620*/  IMAD.MOV.U32 R11, RZ, RZ, 0x1f ;  /* 0x0000001fff0b7424 */ /* 0x000fe400078e00ff */
[----:B------:R-:W-:-:S07]  /*3b630*/  IMAD.MOV.U32 R15, RZ, RZ, -0x1 ;  /* 0xffffffffff0f7424 */ /* 0x000fce00078e00ff */
[----:B0123-5:R-:W-:Y:S05]  /*3b640*/  WARPSYNC.COLLECTIVE R15, `(.L_x_13338) ;  /* 0x000000000f087348 */ /* 0x02ffea0003c00000 */
[----:B------:R4:W0:Y:S02]  /*3b650*/  SHFL.IDX P6, R14, R13, R12, R11 ;  /* 0x0000000c0d0e7389 */ /* 0x00082400000c000b */
[----:B012345:R-:W-:Y:S01]  /*3b660*/  ENDCOLLECTIVE ;  /* 0x000000000000791b */ /* 0x03ffe20003800000 */
.L_x_13338:
[----:B------:R-:W-:Y:S05]  /*3b670*/  BSYNC B0 ;  /* 0x0000000000007941 */ /* 0x000fea0003800000 */
.L_x_13337:
[----:B------:R-:W-:Y:S01]  /*3b680*/  IMAD.MOV.U32 R2, RZ, RZ, R14 ;  /* 0x000000ffff027224 */ /* 0x000fe200078e000e */
[----:B------:R-:W-:Y:S06]  /*3b690*/  BRA `(.L_x_13339) ;  /* 0xffffffb800b07947 */ /* 0x000fec000383ffff */
.L_x_13200:
[----:B0-----:R0:W1:Y:S02]  /*3b6a0*/  SYNCS.PHASECHK.TRANS64.TRYWAIT P0, [R0+URZ+0x32420], R3 ;  /* 0x03242003000075a7 */ /* 0x001064000800017f */
[----:B-1----:R-:W-:Y:S05]  /*3b6b0*/  @!P0 NANOSLEEP.SYNCS 0x989680 ;  /* 0x009896800000895d */ /* 0x002fea0003900000 */
[----:B------:R-:W1:Y:S02]  /*3b6c0*/  @!P0 SYNCS.PHASECHK.TRANS64 P0, [R0+URZ+0x32420], R3 ;  /* 0x03242003000085a7 */ /* 0x000e64000800007f */
[----:B-1----:R-:W-:Y:S05]  /*3b6d0*/  @!P0 BRA `(.L_x_13200) ;  /* 0xfffffffc00f08947 */ /* 0x002fea000383ffff */
[----:B------:R-:W-:Y:S05]  /*3b6e0*/  BRA `(.L_x_13340) ;  /* 0xffffffc000347947 */ /* 0x000fea000383ffff */
.L_x_13201:
        /* <DEDUP_REMOVED lines=8> */
[----:B0--3-5:R-:W-:Y:S05]  /*3b770*/  WARPSYNC.COLLECTIVE R15, `(.L_x_13342) ;  /* 0x000000000f087348 */ /* 0x029fea0003c00000 */
[----:B------:R1:W2:Y:S02]  /*3b780*/  SHFL.IDX P6, R14, R13, R12, R11 ;  /* 0x0000000c0d0e7389 */ /* 0x0002a400000c000b */
[----:B0123-5:R-:W-:Y:S01]  /*3b790*/  ENDCOLLECTIVE ;  /* 0x000000000000791b */ /* 0x02ffe20003800000 */
.L_x_13342:
[----:B------:R-:W-:Y:S05]  /*3b7a0*/  BSYNC B0 ;  /* 0x0000000000007941 */ /* 0x000fea0003800000 */
.L_x_13341:
[----:B------:R-:W-:Y:S05]  /*3b7b0*/  BRA `(.L_x_13343) ;  /* 0xffffffc0001c7947 */ /* 0x000fea000383ffff */
.L_x_13202:
[----:B------:R-:W-:Y:S01]  /*3b7c0*/  BSSY B0, `(.L_x_13344) ;  /* 0x0000006000007945 */ /* 0x000fe20003800000 */
[----:B------:R-:W-:-:S07]  /*3b7d0*/  IMAD.MOV.U32 R15, RZ, RZ, -0x1 ;  /* 0xffffffffff0f7424 */ /* 0x000fce00078e00ff */
[----:B01-3-5:R-:W-:Y:S05]  /*3b7e0*/  WARPSYNC.COLLECTIVE R15, `(.L_x_13345) ;  /* 0x000000000f0c7348 */ /* 0x02bfea0003c00000 */
[----:B------:R-:W-:Y:S02]  /*3b7f0*/  ELECT P6, UR62, PT ;  /* 0x00000000003e782f */ /* 0x000fe400038c0000 */
[----:B------:R-:W-:Y:S01]  /*3b800*/  MOV R14, UR62 ;  /* 0x0000003e000e7c02 */ /* 0x000fe20008000f00 */
[----:B01-3-5:R-:W-:Y:S10]  /*3b810*/  ENDCOLLECTIVE ;  /* 0x000000000000791b */ /* 0x02bff40003800000 */
.L_x_13345:
[----:B------:R-:W-:Y:S05]  /*3b820*/  BSYNC B0 ;  /* 0x0000000000007941 */ /* 0x000fea0003800000 */
.L_x_13344:
[----:B------:R-:W-:Y:S05]  /*3b830*/  BRA `(.L_x_13346) ;  /* 0xffffffc000107947 */ /* 0x000fea000383ffff */
.L_x_13204:
[----:B0-----:R0:W1:Y:S02]  /*3b840*/  SYNCS.PHASECHK.TRANS64.TRYWAIT P0, [R6+URZ], R5 ;  /* 0x00000005060075a7 */ /* 0x001064000800017f */
[----:B-1----:R-:W-:Y:S05]  /*3b850*/  @!P0 NANOSLEEP.SYNCS 0x989680 ;  /* 0x009896800000895d */ /* 0x002fea0003900000 */
[----:B------:R-:W1:Y:S02]  /*3b860*/  @!P0 SYNCS.PHASECHK.TRANS64 P0, [R6+URZ], R5 ;  /* 0x00000005060085a7 */ /* 0x000e64000800007f */
[----:B-1----:R-:W-:Y:S05]  /*3b870*/  @!P0 BRA `(.L_x_13204) ;  /* 0xfffffffc00f08947 */ /* 0x002fea000383ffff */
[----:B------:R-:W-:Y:S05]  /*3b880*/  BRA `(.L_x_13347) ;  /* 0xffffffc0004c7947 */ /* 0x000fea000383ffff */
.L_x_13205:
[----:B-1----:R1:W2:Y:S02]  /*3b890*/  SYNCS.PHASECHK.TRANS64.TRYWAIT P0, [R7+URZ], R2 ;  /* 0x00000002070075a7 */ /* 0x0022a4000800017f */
[----:B--2---:R-:W-:Y:S05]  /*3b8a0*/  @!P0 NANOSLEEP.SYNCS 0x989680 ;  /* 0x009896800000895d */ /* 0x004fea0003900000 */
[----:B------:R-:W2:Y:S02]  /*3b8b0*/  @!P0 SYNCS.PHASECHK.TRANS64 P0, [R7+URZ], R2 ;  /* 0x00000002070085a7 */ /* 0x000ea4000800007f */
[----:B--2---:R-:W-:Y:S05]  /*3b8c0*/  @!P0 BRA `(.L_x_13205) ;  /* 0xfffffffc00f08947 */ /* 0x004fea000383ffff */
[----:B------:R-:W-:Y:S05]  /*3b8d0*/  BRA `(.L_x_13348) ;  /* 0xffffffc000407947 */ /* 0x000fea000383ffff */
.L_x_13207:
[----:B--2---:R2:W4:Y:S02]  /*3b8e0*/  SYNCS.PHASECHK.TRANS64.TRYWAIT P0, [R4+URZ], R5 ;  /* 0x00000005040075a7 */ /* 0x004524000800017f */
[----:B----4-:R-:W-:Y:S05]  /*3b8f0*/  @!P0 NANOSLEEP.SYNCS 0x989680 ;  /* 0x009896800000895d */ /* 0x010fea0003900000 */
[----:B------:R-:W4:Y:S02]  /*3b900*/  @!P0 SYNCS.PHASECHK.TRANS64 P0, [R4+URZ], R5 ;  /* 0x00000005040085a7 */ /* 0x000f24000800007f */
[----:B----4-:R-:W-:Y:S05]  /*3b910*/  @!P0 BRA `(.L_x_13207) ;  /* 0xfffffffc00f08947 */ /* 0x010fea000383ffff */
[----:B------:R-:W-:Y:S05]  /*3b920*/  BRA `(.L_x_13349) ;  /* 0xffffffc000487947 */ /* 0x000fea000383ffff */
        .type           $_ZN7cutlass13device_kernelIN5flash11enable_sm90INS1_16FlashAttnFwdSm90INS1_25CollectiveMainloopFwdSm90ILi2EN4cute5tupleIJNS5_1CILi1EEES8_S8_EEENS6_IJNS7_ILi128EEENS7_ILi96EEENS7_ILi64EEEEEELi256ENS_10bfloat16_tEfNS_4arch4Sm90ELb0ELb1ELb1ELb1ELb0ELb1ELb1ELb1ELb0ELb1ELb0ELb0EEENS1_21CollectiveEpilogueFwdINS6_IJSA_NS7_ILi256EEESB_EEES9_SE_SG_Li256ELb1ELb1ELb0ELb0EEENS1_36VarlenDynamicPersistentTileSchedulerILi128ELi96ELi256ELi128ELb0ELb1ELb1ELb1ELb0ELb1EEEEEEEEEvNT_6ParamsE$_ZZN5flash25CollectiveMainloopFwdSm90ILi2EN4cute5tupleIJNS1_1CILi1EEES4_S4_EEENS2_IJNS3_ILi128EEENS3_ILi96EEENS3_ILi64EEEEEELi256EN7cutlass10bfloat16_tEfNSA_4arch4Sm90ELb0ELb1ELb1ELb1ELb0ELb1ELb1ELb1ELb0ELb1ELb0ELb0EE3mmaINS_16FlashAttnFwdSm90ISE_NS_21CollectiveEpilogueFwdINS2_IJS6_NS3_ILi256EEES7_EEES5_SB_SD_Li256ELb1ELb1ELb0ELb0EEENS_36VarlenDynamicPersistentTileSchedulerILi128ELi96ELi256ELi128ELb0ELb1ELb1ELb1ELb0ELb1EEEE13SharedStorageENS1_6TensorINS1_11ArrayEngineIfLm128EEENS1_6LayoutINS2_IJNS2_IJNS3_ILi2EEEST_NS3_ILi32EEEEEES4_S4_EEENS2_IJNS2_IJS4_ST_NS3_ILi4EEEEEENS3_ILi0EEESZ_EEEEEEENS_7SoftmaxILi2ELi0EEEEEbRKNSE_6ParamsENSA_25PipelineTmaAsyncNoClusterILi2ENSA_16PipelineTmaAsyncILi2EEEEES1B_RNSA_13PipelineStateILj2EEERT0_RT1_iRiRKNS_16SeqlenInfoQKNewKILb1ELb1EEENS2_IJiiiiEEERT_ENKUliT_T0_T1_E_clIZSF_ISO_S12_S14_EbS17_S1B_S1B_S1E_S1G_S1I_iS1J_S1N_S1O_S1Q_EUlRS1R_iE0_NS3_ILb1EEES1Y_EEDaiS1R_S1S_S1T_,@function
        .size           $_ZN7cutlass13device_kernelIN5flash11enable_sm90INS1_16FlashAttnFwdSm90INS1_25CollectiveMainloopFwdSm90ILi2EN4cute5tupleIJNS5_1CILi1EEES8_S8_EEENS6_IJNS7_ILi128EEENS7_ILi96EEENS7_ILi64EEEEEELi256ENS_10bfloat16_tEfNS_4arch4Sm90ELb0ELb1ELb1ELb1ELb0ELb1ELb1ELb1ELb0ELb1ELb0ELb0EEENS1_21CollectiveEpilogueFwdINS6_IJSA_NS7_ILi256EEESB_EEES9_SE_SG_Li256ELb1ELb1ELb0ELb0EEENS1_36VarlenDynamicPersistentTileSchedulerILi128ELi96ELi256ELi128ELb0ELb1ELb1ELb1ELb0ELb1EEEEEEEEEvNT_6ParamsE$_ZZN5flash25CollectiveMainloopFwdSm90ILi2EN4cute5tupleIJNS1_1CILi1EEES4_S4_EEENS2_IJNS3_ILi128EEENS3_ILi96EEENS3_ILi64EEEEEELi256EN7cutlass10bfloat16_tEfNSA_4arch4Sm90ELb0ELb1ELb1ELb1ELb0ELb1ELb1ELb1ELb0ELb1ELb0ELb0EE3mmaINS_16FlashAttnFwdSm90ISE_NS_21CollectiveEpilogueFwdINS2_IJS6_NS3_ILi256EEES7_EEES5_SB_SD_Li256ELb1ELb1ELb0ELb0EEENS_36VarlenDynamicPersistentTileSchedulerILi128ELi96ELi256ELi128ELb0ELb1ELb1ELb1ELb0ELb1EEEE13SharedStorageENS1_6TensorINS1_11ArrayEngineIfLm128EEENS1_6LayoutINS2_IJNS2_IJNS3_ILi2EEEST_NS3_ILi32EEEEEES4_S4_EEENS2_IJNS2_IJS4_ST_NS3_ILi4EEEEEENS3_ILi0EEESZ_EEEEEEENS_7SoftmaxILi2ELi0EEEEEbRKNSE_6ParamsENSA_25PipelineTmaAsyncNoClusterILi2ENSA_16PipelineTmaAsyncILi2EEEEES1B_RNSA_13PipelineStateILj2EEERT0_RT1_iRiRKNS_16SeqlenInfoQKNewKILb1ELb1EEENS2_IJiiiiEEERT_ENKUliT_T0_T1_E_clIZSF_ISO_S12_S14_EbS17_S1B_S1B_S1E_S1G_S1I_iS1J_S1N_S1O_S1Q_EUlRS1R_iE0_NS3_ILb1EEES1Y_EEDaiS1R_S1S_S1T_,(.L_x_15318 - $_ZN7cutlass13device_kernelIN5flash11enable_sm90INS1_16FlashAttnFwdSm90INS1_25CollectiveMainloopFwdSm90ILi2EN4cute5tupleIJNS5_1CILi1EEES8_S8_EEENS6_IJNS7_ILi128EEENS7_ILi96EEENS7_ILi64EEEEEELi256ENS_10bfloat16_tEfNS_4arch4Sm90ELb0ELb1ELb1ELb1ELb0ELb1ELb1ELb1ELb0ELb1ELb0ELb0EEENS1_21CollectiveEpilogueFwdINS6_IJSA_NS7_ILi256EEESB_EEES9_SE_SG_Li256ELb1ELb1ELb0ELb0EEENS1_36VarlenDynamicPersistentTileSchedulerILi128ELi96ELi256ELi128ELb0ELb1ELb1ELb1ELb0ELb1EEEEEEEEEvNT_6ParamsE$_ZZN5flash25CollectiveMainloopFwdSm90ILi2EN4cute5tupleIJNS1_1CILi1EEES4_S4_EEENS2_IJNS3_ILi128EEENS3_ILi96EEENS3_ILi64EEEEEELi256EN7cutlass10bfloat16_tEfNSA_4arch4Sm90ELb0ELb1ELb1ELb1ELb0ELb1ELb1ELb1ELb0ELb1ELb0ELb0EE3mmaINS_16FlashAttnFwdSm90ISE_NS_21CollectiveEpilogueFwdINS2_IJS6_NS3_ILi256EEES7_EEES5_SB_SD_Li256ELb1ELb1ELb0ELb0EEENS_36VarlenDynamicPersistentTileSchedulerILi128ELi96ELi256ELi128ELb0ELb1ELb1ELb1ELb0ELb1EEEE13SharedStorageENS1_6TensorINS1_11ArrayEngineIfLm128EEENS1_6LayoutINS2_IJNS2_IJNS3_ILi2EEEST_NS3_ILi32EEEEEES4_S4_EEENS2_IJNS2_IJS4_ST_NS3_ILi4EEEEEENS3_ILi0EEESZ_EEEEEEENS_7SoftmaxILi2ELi0EEEEEbRKNSE_6ParamsENSA_25PipelineTmaAsyncNoClusterILi2ENSA_16PipelineTmaAsyncILi2EEEEES1B_RNSA_13PipelineStateILj2EEERT0_RT1_iRiRKNS_16SeqlenInfoQKNewKILb1ELb1EEENS2_IJiiiiEEERT_ENKUliT_T0_T1_E_clIZSF_ISO_S12_S14_EbS17_S1B_S1B_S1E_S1G_S1I_iS1J_S1N_S1O_S1Q_EUlRS1R_iE0_NS3_ILb1EEES1Y_EEDaiS1R_S1S_S1T_)
$_ZN7cutlass13device_kernelIN5flash11enable_sm90INS1_16FlashAttnFwdSm90INS1_25CollectiveMainloopFwdSm90ILi2EN4cute5tupleIJNS5_1CILi1EEES8_S8_EEENS6_IJNS7_ILi128EEENS7_ILi96EEENS7_ILi64EEEEEELi256ENS_10bfloat16_tEfNS_4arch4Sm90ELb0ELb1ELb1ELb1ELb0ELb1ELb1ELb1ELb0ELb1ELb0ELb0EEENS1_21CollectiveEpilogueFwdINS6_IJSA_NS7_ILi256EEESB_EEES9_SE_SG_Li256ELb1ELb1ELb0ELb0EEENS1_36VarlenDynamicPersistentTileSchedulerILi128ELi96ELi256ELi128ELb0ELb1ELb1ELb1ELb0ELb1EEEEEEEEEvNT_6ParamsE$_ZZN5flash25CollectiveMainloopFwdSm90ILi2EN4cute5tupleIJNS1_1CILi1EEES4_S4_EEENS2_IJNS3_ILi128EEENS3_ILi96EEENS3_ILi64EEEEEELi256EN7cutlass10bfloat16_tEfNSA_4arch4Sm90ELb0ELb1ELb1ELb1ELb0ELb1ELb1ELb1ELb0ELb1ELb0ELb0EE3mmaINS_16FlashAttnFwdSm90ISE_NS_21CollectiveEpilogueFwdINS2_IJS6_NS3_ILi256EEES7_EEES5_SB_SD_Li256ELb1ELb1ELb0ELb0EEENS_36VarlenDynamicPersistentTileSchedulerILi128ELi96ELi256ELi128ELb0ELb1ELb1ELb1ELb0ELb1EEEE13SharedStorageENS1_6TensorINS1_11ArrayEngineIfLm128EEENS1_6LayoutINS2_IJNS2_IJNS3_ILi2EEEST_NS3_ILi32EEEEEES4_S4_EEENS2_IJNS2_IJS4_ST_NS3_ILi4EEEEEENS3_ILi0EEESZ_EEEEEEENS_7SoftmaxILi2ELi0EEEEEbRKNSE_6ParamsENSA_25PipelineTmaAsyncNoClusterILi2ENSA_16PipelineTmaAsyncILi2EEEEES1B_RNSA_13PipelineStateILj2EEERT0_RT1_iRiRKNS_16SeqlenInfoQKNewKILb1ELb1EEENS2_IJiiiiEEERT_ENKUliT_T0_T1_E_clIZSF_ISO_S12_S14_EbS17_S1B_S1B_S1E_S1G_S1I_iS1J_S1N_S1O_S1Q_EUlRS1R_iE0_NS3_ILb1EEES1Y_EEDaiS1R_S1S_S1T_:
[----:B------:R-:W-:Y:S01]  /*3b930*/  R2UR UR5, R2 ;  /* 0x00000000020572ca */ /* 0x000fe200000e0000 */
[----:B------:R-:W-:-:S12]  /*3b940*/  ULDC UR4, c[0x0][0x20] ;  /* 0x0000080000047ab9 */ /* 0x000fd80000000800 */
[----:B------:R-:W-:-:S09]  /*3b950*/  UIADD3 UR4, -UR4, UR5, URZ ;  /* 0x0000000504047290 */ /* 0x000fd2000fffe13f */
[----:B------:R-:W2:Y:S04]  /*3b960*/  LDL.64 R6, [UR4+0x18] ;  /* 0x00001804ff067983 */ /* 0x000ea80008100a00 */
[----:B------:R-:W3:Y:S01]  /*3b970*/  LDL.64 R4, [UR4] ;  /* 0x00000004ff047983 */ /* 0x000ee20008100a00 */
[----:B------:R-:W-:-:S03]  /*3b980*/  ULDC.64 UR6, c[0x0][0x208] ;  /* 0x0000820000067ab9 */ /* 0x000fc60000000a00 */
[----:B--2---:R-:W2:Y:S04]  /*3b990*/  LD.E R2, desc[UR6][R6.64+0x1c] ;  /* 0x00001c0606027980 */ /* 0x004ea8000c101900 */
[----:B---3--:R0:W5:Y:S04]  /*3b9a0*/  LD.E R10, desc[UR6][R4.64] ;  /* 0x00000006040a7980 */ /* 0x008168000c101900 */
[----:B------:R0:W5:Y:S01]  /*3b9b0*/  LD.E R11, desc[UR6][R4.64+0x4] ;  /* 0x00000406040b7980 */ /* 0x000162000c101900 */
[----:B------:R-:W-:Y:S01]  /*3b9c0*/  BSSY B1, `(.L_x_13350) ;  /* 0x0000007000017945 */ /* 0x000fe20003800000 */
[----:B------:R-:W-:Y:S01]  /*3b9d0*/  IMAD.MOV.U32 R3, RZ, RZ, R55 ;  /* 0x000000ffff037224 */ /* 0x000fe200078e0037 */
[----:B--2---:R-:W-:-:S04]  /*3b9e0*/  LOP3.LUT R2, R2, 0x1, RZ, 0xfc, !PT ;  /* 0x0000000102027812 */ /* 0x004fc800078efcff */
[----:B------:R-:W-:Y:S01]  /*3b9f0*/  ISETP.NE.AND P0, PT, R2, 0x3, PT ;  /* 0x000000030200780c */ /* 0x000fe20003f05270 */
[----:B------:R-:W-:-:S12]  /*3ba00*/  IMAD.MOV.U32 R2, RZ, RZ, R40 ;  /* 0x000000ffff027224 */ /* 0x000fd800078e0028 */
[----:B0-----:R-:W-:Y:S05]  /*3ba10*/  @!P0 BRA `(.L_x_13351) ;  /* 0x0000000000048947 */ /* 0x001fea0003800000 */
[----:B------:R-:W-:Y:S01]  /*3ba20*/  BPT.TRAP 0x1 ;  /* 0x000000040000795c */ /* 0x000fe20000300000 */
.L_x_13351:
[----:B------:R-:W-:Y:S05]  /*3ba30*/  BSYNC B1 ;  /* 0x0000000000017941 */ /* 0x000fea0003800000 */
.L_x_13350:
        /* <DEDUP_REMOVED lines=13> */
.L_x_13353:
[----:B------:R-:W-:Y:S05]  /*3bb10*/  BSYNC B1 ;  /* 0x0000000000017941 */ /* 0x000fea0003800000 */
.L_x_13352:
        /* <DEDUP_REMOVED lines=8> */
.L_x_13355:
[----:B------:R-:W-:Y:S05]  /*3bba0*/  BSYNC B1 ;  /* 0x0000000000017941 */ /* 0x000fea0003800000 */
.L_x_13354:
[----:B0----5:R-:W2:Y:S04]  /*3bbb0*/  LDL.64 R8, [UR4] ;  /* 0x00000004ff087983 */ /* 0x021ea80008100a00 */
[----:B------:R-:W3:Y:S04]  /*3bbc0*/  LDL.64 R6, [UR4+0x28] ;  /* 0x00002804ff067983 */ /* 0x000ee80008100a00 */
[----:B------:R-:W4:Y:S04]  /*3bbd0*/  LDL.64 R4, [UR4+0x20] ;  /* 0x00002004ff047983 */ /* 0x000f280008100a00 */
[----:B------:R-:W4:Y:S04]  /*3bbe0*/  LDL.64 R10, [UR4+0x8] ;  /* 0x00000804ff0a7983 */ /* 0x000f280008100a00 */
[----:B--2---:R-:W2:Y:S04]  /*3bbf0*/  LD.E R9, desc[UR6][R8.64] ;  /* 0x0000000608097980 */ /* 0x004ea8000c101900 */
[----:B---3--:R-:W2:Y:S01]  /*3bc00*/  LD.E.64 R12, desc[UR6][R6.64] ;  /* 0x00000006060c7980 */ /* 0x008ea2000c101b00 */
[----:B------:R-:W-:Y:S05]  /*3bc10*/  WARPSYNC.ALL ;  /* 0x0000000000007948 */ /* 0x000fea0003800000 */
[----:B----4-:R0:W-:Y:S04]  /*3bc20*/  ST.E desc[UR6][R10.64], RZ ;  /* 0x000000ff0a007985 */ /* 0x0101e8000c101906 */
[----:B------:R-:W3:Y:S01]  /*3bc30*/  LD.E.64 R6, desc[UR6][R4.64] ;  /* 0x0000000604067980 */ /* 0x000ee2000c101b00 */
[----:B--2---:R-:W-:Y:S01]  /*3bc40*/  IMAD R8, R9, 0x300, R12 ;  /* 0x0000030009087824 */ /* 0x004fe200078e020c */
[----:B------:R-:W-:Y:S01]  /*3bc50*/  WARPGROUP.ARRIVE ;  /* 0x00000000000079c5 */ /* 0x000fe20000000000 */
[----:B------:R-:W-:-:S02]  /*3bc60*/  IMAD.MOV.U32 R9, RZ, RZ, R13 ;  /* 0x000000ffff097224 */ /* 0x000fc400078e000d */
[----:B------:R-:W-:Y:S01]  /*3bc70*/  IMAD.MOV.U32 R225, RZ, RZ, 0x1 ;  /* 0x00000001ffe17424 */ /* 0x000fe200078e00ff */
        /* <DEDUP_REMOVED lines=10> */
[----:B------:R-:W-:-:S03]  /*3bd20*/  WARPGROUP.ARRIVE ;  /* 0x00000000000079c5 */ /* 0x000fc60000000000 */
        /* <DEDUP_REMOVED lines=21> */
[----:B------:R-:W-:-:S03]  /*3be80*/  IMAD.MOV.U32 R9, RZ, RZ, R13 ;  /* 0x000000ffff097224 */ /* 0x000fc600078e000d */
        /* <DEDUP_REMOVED lines=8> */
[----:B------:R-:W2:Y:S04]  /*3bf10*/  LDL.64 R6, [UR4+0x38] ;  /* 0x00003804ff067983 */ /* 0x000ea80008100a00 */
[----:B------:R-:W3:Y:S04]  /*3bf20*/  LDL.64 R4, [UR4+0x30] ;  /* 0x00003004ff047983 */ /* 0x000ee80008100a00 */
        /* <DEDUP_REMOVED lines=9> */
.L_x_13381:
[----:B------:R-:W-:Y:S05]  /*3bfc0*/  BSYNC B1 ;  /* 0x0000000000017941 */ /* 0x000fea0003800000 */
.L_x_13357:
[----:B------:R-:W2:Y:S04]  /*3bfd0*/  LDL.64 R6, [UR4+0x40] ;  /* 0x00004004ff067983 */ /* 0x000ea80008100a00 */
[----:B0-----:R-:W3:Y:S04]  /*3bfe0*/  LDL.64 R4, [UR4] ;  /* 0x00000004ff047983 */ /* 0x001ee80008100a00 */
[----:B--2---:R-:W2:Y:S04]  /*3bff0*/  LD.E R8, desc[UR6][R6.64+0x1c] ;  /* 0x00001c0606087980 */ /* 0x004ea8000c101900 */
[----:B---3--:R0:W5:Y:S04]  /*3c000*/  LD.E R10, desc[UR6][R4.64] ;  /* 0x00000006040a7980 */ /* 0x008168000c101900 */
[----:B------:R0:W5:Y:S01]  /*3c010*/  LD.E R11, desc[UR6][R4.64+0x4] ;  /* 0x00000406040b7980 */ /* 0x000162000c101900 */
[----:B------:R-:W-:Y:S01]  /*3c020*/  BSSY B1, `(.L_x_13359) ;  /* 0x0000005000017945 */ /* 0x000fe20003800000 */
[----:B--2---:R-:W-:-:S04]  /*3c030*/  LOP3.LUT R8, R8, 0x1, RZ, 0xfc, !PT ;  /* 0x0000000108087812 */ /* 0x004fc800078efcff */
[----:B------:R-:W-:-:S13]  /*3c040*/  ISETP.NE.AND P0, PT, R8, 0x3, PT ;  /* 0x000000030800780c */ /* 0x000fda0003f05270 */
[----:B0-----:R-:W-:Y:S05]  /*3c050*/  @!P0 BRA `(.L_x_13360) ;  /* 0x0000000000048947 */ /* 0x001fea0003800000 */
[----:B------:R-:W-:Y:S01]  /*3c060*/  BPT.TRAP 0x1 ;  /* 0x000000040000795c */ /* 0x000fe20000300000 */
.L_x_13360:
[----:B------:R-:W-:Y:S05]  /*3c070*/  BSYNC B1 ;  /* 0x0000000000017941 */ /* 0x000fea0003800000 */
.L_x_13359:
        /* <DEDUP_REMOVED lines=13> */
.L_x_13362:
[----:B------:R-:W-:Y:S05]  /*3c150*/  BSYNC B1 ;  /* 0x0000000000017941 */ /* 0x000fea0003800000 */
.L_x_13361:
        /* <DEDUP_REMOVED lines=8> */
.L_x_13364:
[----:B------:R-:W-:Y:S05]  /*3c1e0*/  BSYNC B1 ;  /* 0x0000000000017941 */ /* 0x000fea0003800000 */
.L_x_13363:
[----:B------:R-:W2:Y:S04]  /*3c1f0*/  LDL.64 R12, [UR4] ;  /* 0x00000004ff0c7983 */ /* 0x000ea80008100a00 */
[----:B------:R-:W3:Y:S04]  /*3c200*/  LDL.64 R10, [UR4+0x58] ;  /* 0x00005804ff0a7983 */ /* 0x000ee80008100a00 */
[----:B------:R-:W4:Y:S04]  /*3c210*/  LDL.64 R4, [UR4+0x48] ;  /* 0x00004804ff047983 */ /* 0x000f280008100a00 */
[----:B0----5:R-:W4:Y:S04]  /*3c220*/  LDL.64 R8, [UR4+0x50] ;  /* 0x00005004ff087983 */ /* 0x021f280008100a00 */
[----:B------:R-:W4:Y:S04]  /*3c230*/  LDL.LU R19, [R1+0x49c] ;  /* 0x00049c0001137983 */ /* 0x000f280000300800 */
[----:B--2---:R-:W2:Y:S04]  /*3c240*/  LD.E R13, desc[UR6][R12.64] ;  /* 0x000000060c0d7980 */ /* 0x004ea8000c101900 */
[----:B---3--:R-:W2:Y:S04]  /*3c250*/  LD.E.64 R6, desc[UR6][R10.64] ;  /* 0x000000060a067980 */ /* 0x008ea8000c101b00 */
[----:B----4-:R-:W3:Y:S04]  /*3c260*/  LD.E R18, desc[UR6][R4.64] ;  /* 0x0000000604127980 */ /* 0x010ee8000c101900 */
[----:B------:R-:W4:Y:S01]  /*3c270*/  LD.E.64 R14, desc[UR6][R8.64] ;  /* 0x00000006080e7980 */ /* 0x000f22000c101b00 */
[----:B------:R-:W-:Y:S05]  /*3c280*/  WARPSYNC.ALL ;  /* 0x0000000000007948 */ /* 0x000fea0003800000 */
[----:B------:R-:W-:Y:S01]  /*3c290*/  WARPGROUP.ARRIVE ;  /* 0x00000000000079c5 */ /* 0x000fe20000000000 */
[----:B--2---:R-:W-:Y:S01]  /*3c2a0*/  IMAD R6, R13, 0xc00, R6 ;  /* 0x00000c000d067824 */ /* 0x004fe200078e0206 */
[----:B---3--:R-:W-:-:S04]  /*3c2b0*/  ISETP.NE.U32.AND P0, PT, R18, RZ, PT ;  /* 0x000000ff1200720c */ /* 0x008fc80003f05070 */
[----:B------:R-:W-:Y:S02]  /*3c2c0*/  R2UR UR10, R6 ;  /* 0x00000000060a72ca */ /* 0x000fe400000e0000 */
[----:B----4-:R-:W-:Y:S02]  /*3c2d0*/  R2UR UR8, R14 ;  /* 0x000000000e0872ca */ /* 0x010fe400000e0000 */
[----:B------:R-:W-:Y:S02]  /*3c2e0*/  R2UR UR9, R15 ;  /* 0x000000000f0972ca */ /* 0x000fe400000e0000 */
[----:B------:R-:W-:-:S03]  /*3c2f0*/  R2UR UR11, R7 ;  /* 0x00000000070b72ca */ /* 0x000fc600000e0000 */
[----:B------:R-:W-:-:S10]  /*3c300*/  VOTEU.ANY UP0, P0 ;  /* 0x00000000003f7886 */ /* 0x000fd40000000100 */
        /* <DEDUP_REMOVED lines=177> */
[----:B------:R-:W0:Y:S02]  /*3ce20*/  S2R R232, SR_TID.X ;  /* 0x0000000000e87919 */ /* 0x000e240000002100 */
        /* <DEDUP_REMOVED lines=8> */
[----:B------:R-:W2:Y:S04]  /*3ceb0*/  @!P1 LDL.64 R6, [UR4+0x18] ;  /* 0x00001804ff069983 */ /* 0x000ea80008100a00 */
[----:B------:R-:W3:Y:S01]  /*3cec0*/  @!P1 LDL.64 R8, [UR4] ;  /* 0x00000004ff089983 */ /* 0x000ee20008100a00 */
[----:B------:R-:W-:-:S04]  /*3ced0*/  SHF.R.U32.HI R10, RZ, 0x7, R232 ;  /* 0x00000007ff0a7819 */ /* 0x000fc800000116e8 */
[----:B------:R-:W-:-:S05]  /*3cee0*/  IADD3 R12, -R10, 0xb, RZ ;  /* 0x0000000b0a0c7810 */ /* 0x000fca0007ffe1ff */
[----:B------:R1:W-:Y:S06]  /*3cef0*/  BAR.ARV R12, 0x100 ;  /* 0x0004000c0000751d */ /* 0x0003ec0000002000 */
[----:B--2---:R-:W2:Y:S04]  /*3cf00*/  @!P1 LD.E.64 R6, desc[UR6][R6.64+0x30] ;  /* 0x0000300606069980 */ /* 0x004ea8000c101b00 */
[----:B---3--:R-:W3:Y:S01]  /*3cf10*/  @!P1 LD.E R8, desc[UR6][R8.64] ;  /* 0x0000000608089980 */ /* 0x008ee2000c101900 */
[----:B--2---:R-:W-:-:S05]  /*3cf20*/  @!P1 MOV R11, R6 ;  /* 0x00000006000b9202 */ /* 0x004fca0000000f00 */
[----:B---3--:R-:W-:-:S05]  /*3cf30*/  @!P1 IMAD R10, R8, 0x8, R11 ;  /* 0x00000008080a9824 */ /* 0x008fca00078e020b */
[----:B------:R-:W-:-:S04]  /*3cf40*/  @!P1 PRMT R10, RZ, 0x654, R10 ;  /* 0x00000654ff0a9816 */ /* 0x000fc8000000000a */
[----:B------:R2:W-:Y:S01]  /*3cf50*/  @!P1 SYNCS.ARRIVE.TRANS64.RED.A1T0 RZ, [R10+URZ], RZ ;  /* 0x000000ff0aff99a7 */ /* 0x0005e2000810043f */
[----:B0-----:R-:W3:Y:S04]  /*3cf60*/  LD.E R4, desc[UR6][R2.64+0x24] ;  /* 0x0000240602047980 */ /* 0x001ee8000c101900 */
[----:B------:R-:W4:Y:S04]  /*3cf70*/  LD.E R74, desc[UR6][R2.64] ;  /* 0x00000006024a7980 */ /* 0x000f28000c101900 */
[----:B--2---:R-:W2:Y:S04]  /*3cf80*/  LDL.64 R10, [UR4+0x68] ;  /* 0x00006804ff0a7983 */ /* 0x004ea80008100a00 */
[----:B------:R0:W4:Y:S04]  /*3cf90*/  LD.E R76, desc[UR6][R72.64] ;  /* 0x00000006484c7980 */ /* 0x000128000c101900 */
[----:B------:R-:W4:Y:S04]  /*3cfa0*/  LD.E R5, desc[UR6][R2.64+0x8] ;  /* 0x0000080602057980 */ /* 0x000f28000c101900 */
[----:B------:R-:W4:Y:S01]  /*3cfb0*/  LD.E R7, desc[UR6][R2.64+0x18] ;  /* 0x0000180602077980 */ /* 0x000f22000c101900 */
[----:B------:R-:W-:-:S03]  /*3cfc0*/  LOP3.LUT R19, R19, 0xfff7ffff, RZ, 0xc0, !PT ;  /* 0xfff7ffff13137812 */ /* 0x000fc600078ec0ff */
[----:B------:R-:W4:Y:S04]  /*3cfd0*/  LD.E R72, desc[UR6][R2.64+0xc] ;  /* 0x00000c0602487980 */ /* 0x000f28000c101900 */
[----:B------:R-:W4:Y:S04]  /*3cfe0*/  LD.E R6, desc[UR6][R2.64+0x4] ;  /* 0x0000040602067980 */ /* 0x000f28000c101900 */
[----:B------:R-:W4:Y:S04]  /*3cff0*/  LD.E R15, desc[UR6][R2.64+0x10] ;  /* 0x00001006020f7980 */ /* 0x000f28000c101900 */
[----:B--2---:R-:W2:Y:S01]  /*3d000*/  LD.E.64 R10, desc[UR6][R10.64] ;  /* 0x000000060a0a7980 */ /* 0x004ea2000c101b00 */
[----:B---3--:R-:W-:-:S13]  /*3d010*/  ISETP.NE.AND P0, PT, R4, 0x1, PT ;  /* 0x000000010400780c */ /* 0x008fda0003f05270 */
[----:B------:R-:W3:Y:S04]  /*3d020*/  @P0 LD.E R75, desc[UR6][R2.64+0x28] ;  /* 0x00002806024b0980 */ /* 0x000ee8000c101900 */
[----:B------:R-:W3:Y:S01]  /*3d030*/  @P0 LD.E R78, desc[UR6][R2.64+0x2c] ;  /* 0x00002c06024e0980 */ /* 0x000ee2000c101900 */
[----:B------:R-:W-:-:S05]  /*3d040*/  @P1 LOP3.LUT R19, R19, 0x80000, RZ, 0xfc, !PT ;  /* 0x0008000013131812 */ /* 0x000fca00078efcff */
[----:B------:R1:W-:Y:S04]  /*3d050*/  STL [R1+0x49c], R19 ;  /* 0x00049c1301007387 */ /* 0x0003e80000100800 */
[----:B-1----:R-:W3:Y:S04]  /*3d060*/  LD.E R19, desc[UR6][R2.64+0x14] ;  /* 0x0000140602137980 */ /* 0x002ee8000c101900 */
[----:B--2---:R-:W2:Y:S01]  /*3d070*/  LD.E R14, desc[UR6][R10.64] ;  /* 0x000000060a0e7980 */ /* 0x004ea2000c101900 */
[----:B----4-:R-:W-:Y:S01]  /*3d080*/  ISETP.GE.AND P1, PT, R7, 0x1, PT ;  /* 0x000000010700780c */ /* 0x010fe20003f26270 */
[----:B------:R-:W-:Y:S01]  /*3d090*/  BSSY B1, `(.L_x_13366) ;  /* 0x00000a8000017945 */ /* 0x000fe20003800000 */
[-C--:B--2---:R-:W-:Y:S01]  /*3d0a0*/  FMUL.FTZ R20, R39, R14.reuse ;  /* 0x0000000e27147220 */ /* 0x084fe20000410000 */
[-C--:B------:R-:W-:Y:S01]  /*3d0b0*/  FMUL.FTZ R39, R41, R14.reuse ;  /* 0x0000000e29277220 */ /* 0x080fe20000410000 */
[-C--:B------:R-:W-:Y:S01]  /*3d0c0*/  FMUL.FTZ R41, R45, R14.reuse ;  /* 0x0000000e2d297220 */ /* 0x080fe20000410000 */
[----:B------:R-:W-:Y:S01]  /*3d0d0*/  SHF.R.S32.HI R45, RZ, 0x1f, R74 ;  /* 0x0000001fff2d7819 */ /* 0x000fe2000001144a */
[-C--:B------:R-:W-:Y:S01]  /*3d0e0*/  FMUL.FTZ R18, R38, R14.reuse ;  /* 0x0000000e26127220 */ /* 0x080fe20000410000 */
[-C--:B------:R-:W-:Y:S01]  /*3d0f0*/  FMUL.FTZ R38, R40, R14.reuse ;  /* 0x0000000e28267220 */ /* 0x080fe20000410000 */
[----:B------:R-:W-:Y:S01]  /*3d100*/  FMUL.FTZ R40, R44, R14 ;  /* 0x0000000e2c287220 */ /* 0x000fe20000410000 */
[----:B------:R-:W-:Y:S01]  /*3d110*/  LEA.HI R44, R45, R74, RZ, 0x7 ;  /* 0x0000004a2d2c7211 */ /* 0x000fe200078f38ff */
[-C--:B------:R-:W-:Y:S01]  /*3d120*/  FMUL.FTZ R9, R27, R14.reuse ;  /* 0x0000000e1b097220 */ /* 0x080fe20000410000 */
[-C--:B------:R-:W-:Y:S01]  /*3d130*/  FMUL.FTZ R27, R29, R14.reuse ;  /* 0x0000000e1d1b7220 */ /* 0x080fe20000410000 */
[-C--:B------:R-:W-:Y:S01]  /*3d140*/  FMUL.FTZ R29, R47, R14.reuse ;  /* 0x0000000e2f1d7220 */ /* 0x080fe20000410000 */
[----:B------:R-:W-:Y:S01]  /*3d150*/  LOP3.LUT R47, R44, 0xffffff80, RZ, 0xc0, !PT ;  /* 0xffffff802c2f7812 */ /* 0x000fe200078ec0ff */
[-C--:B------:R-:W-:Y:S01]  /*3d160*/  FMUL.FTZ R4, R26, R14.reuse ;  /* 0x0000000e1a047220 */ /* 0x080fe20000410000 */
[-C--:B------:R-:W-:Y:S01]  /*3d170*/  FMUL.FTZ R26, R28, R14.reuse ;  /* 0x0000000e1c1a7220 */ /* 0x080fe20000410000 */
[----:B------:R-:W-:-:S02]  /*3d180*/  FMUL.FTZ R28, R46, R14 ;  /* 0x0000000e2e1c7220 */ /* 0x000fc40000410000 */
[----:B------:R-:W-:Y:S01]  /*3d190*/  IMAD.IADD R46, R74, 0x1, -R47 ;  /* 0x000000014a2e7824 */ /* 0x000fe200078e0a2f */
[----:B------:R-:W-:Y:S01]  /*3d1a0*/  LEA.HI R47, R45, R74, RZ, 0x2 ;  /* 0x0000004a2d2f7211 */ /* 0x000fe200078f10ff */
[-C--:B------:R-:W-:Y:S01]  /*3d1b0*/  FMUL.FTZ R52, R52, R14.reuse ;  /* 0x0000000e34347220 */ /* 0x080fe20000410000 */
[-C--:B------:R-:W-:Y:S01]  /*3d1c0*/  FMUL.FTZ R13, R35, R14.reuse ;  /* 0x0000000e230d7220 */ /* 0x080fe20000410000 */
[-C--:B------:R-:W-:Y:S01]  /*3d1d0*/  FMUL.FTZ R35, R51, R14.reuse ;  /* 0x0000000e33237220 */ /* 0x080fe20000410000 */
[----:B------:R-:W-:Y:S01]  /*3d1e0*/  SHF.R.S32.HI R45, RZ, 0x1f, R46 ;  /* 0x0000001fff2d7819 */ /* 0x000fe2000001142e */
[----:B0-----:R0:W1:Y:S01]  /*3d1f0*/  MUFU.TANH R73, R52 ;  /* 0x0000003400497308 */ /* 0x0010620000002400 */
[----:B------:R-:W-:Y:S01]  /*3d200*/  LOP3.LUT R51, R47, 0xfffffffc, RZ, 0xc0, !PT ;  /* 0xfffffffc2f337812 */ /* 0x000fe200078ec0ff */
[-C--:B------:R-:W-:Y:S01]  /*3d210*/  FMUL.FTZ R53, R53, R14.reuse ;  /* 0x0000000e35357220 */ /* 0x080fe20000410000 */
[-C--:B------:R-:W-:Y:S01]  /*3d220*/  FMUL.FTZ R12, R34, R14.reuse ;  /* 0x0000000e220c7220 */ /* 0x080fe20000410000 */
[----:B------:R-:W-:-:S02]  /*3d230*/  FMUL.FTZ R34, R54, R14 ;  /* 0x0000000e36227220 */ /* 0x000fc40000410000 */
[----:B------:R-:W-:Y:S01]  /*3d240*/  IMAD.IADD R74, R74, 0x1, -R51 ;  /* 0x000000014a4a7824 */ /* 0x000fe200078e0a33 */
[CC--:B0-----:R-:W-:Y:S01]  /*3d250*/  LEA.HI R52, R45.reuse, R46.reuse, RZ, 0x2 ;  /* 0x0000002e2d347211 */ /* 0x0c1fe200078f10ff */
[----:B------:R0:W2:Y:S03]  /*3d260*/  MUFU.TANH R77, R53 ;  /* 0x00000035004d7308 */ /* 0x0000a60000002400 */
[--C-:B------:R-:W-:Y:S02]  /*3d270*/  SHF.R.S32.HI R51, RZ, 0x2, R52.reuse ;  /* 0x00000002ff337819 */ /* 0x100fe40000011434 */
[----:B------:R-:W-:Y:S02]  /*3d280*/  SHF.R.S32.HI R54, RZ, 0x1f, R52 ;  /* 0x0000001fff367819 */ /* 0x000fe40000011434 */
[----:B0-----:R-:W-:Y:S02]  /*3d290*/  LEA.HI R53, R45, R46, RZ, 0x5 ;  /* 0x0000002e2d357211 */ /* 0x001fe400078f28ff */
[----:B------:R-:W-:-:S02]  /*3d2a0*/  SHF.R.S32.HI R45, RZ, 0x7, R44 ;  /* 0x00000007ff2d7819 */ /* 0x000fc4000001142c */
[----:B------:R-:W-:Y:S02]  /*3d2b0*/  LEA.HI R54, R54, R51, RZ, 0x3 ;  /* 0x0000003336367211 */ /* 0x000fe400078f18ff */
[----:B------:R-:W-:Y:S01]  /*3d2c0*/  SHF.R.S32.HI R53, RZ, 0x5, R53 ;  /* 0x00000005ff357819 */ /* 0x000fe20000011435 */
[-C--:B------:R-:W-:Y:S01]  /*3d2d0*/  FMUL.FTZ R11, R31, R14.reuse ;  /* 0x0000000e1f0b7220 */ /* 0x080fe20000410000 */
[----:B------:R-:W-:Y:S01]  /*3d2e0*/  LEA.HI R44, R44, R45, RZ, 0x1 ;  /* 0x0000002d2c2c7211 */ /* 0x000fe200078f08ff */
[-C--:B------:R-:W-:Y:S01]  /*3d2f0*/  FMUL.FTZ R31, R33, R14.reuse ;  /* 0x0000000e211f7220 */ /* 0x080fe20000410000 */
[----:B------:R-:W-:Y:S01]  /*3d300*/  LOP3.LUT R54, R54, 0xfffffff8, RZ, 0xc0, !PT ;  /* 0xfffffff836367812 */ /* 0x000fe200078ec0ff */
[----:B------:R-:W-:Y:S01]  /*3d310*/  FMUL.FTZ R33, R55, R14 ;  /* 0x0000000e37217220 */ /* 0x000fe20000410000 */
[----:B------:R-:W-:Y:S01]  /*3d320*/  IMAD R55, R76, 0x8, R53 ;  /* 0x000000084c377824 */ /* 0x000fe200078e0235 */
[----:B------:R-:W-:Y:S02]  /*3d330*/  LOP3.LUT R44, R44, 0x3fffffe, RZ, 0xc0, !PT ;  /* 0x03fffffe2c2c7812 */ /* 0x000fe400078ec0ff */
[----:B------:R-:W-:Y:S01]  /*3d340*/  LEA.HI R53, R74, R74, RZ, 0x1 ;  /* 0x0000004a4a357211 */ /* 0x000fe200078f08ff */
[----:B------:R-:W-:-:S02]  /*3d350*/  IMAD.IADD R54, R51, 0x1, -R54 ;  /* 0x0000000133367824 */ /* 0x000fc400078e0a36 */
[----:B------:R-:W-:Y:S01]  /*3d360*/  IMAD.IADD R44, R45, 0x1, -R44 ;  /* 0x000000012d2c7824 */ /* 0x000fe200078e0a2c */
[----:B------:R-:W-:Y:S01]  /*3d370*/  LOP3.LUT R53, R53, 0x1ffffffe, RZ, 0xc0, !PT ;  /* 0x1ffffffe35357812 */ /* 0x000fe200078ec0ff */
[----:B------:R-:W-:-:S04]  /*3d380*/  IMAD.U32 R45, R55, 0x10, R54 ;  /* 0x00000010372d7824 */ /* 0x000fc800078e0036 */
[----:B------:R-:W-:Y:S02]  /*3d390*/  IMAD.IADD R53, R74, 0x1, -R53 ;  /* 0x000000014a357824 */ /* 0x000fe400078e0a35 */
[----:B------:R-:W-:-:S04]  /*3d3a0*/  IMAD R44, R44, 0x40, R45 ;  /* 0x000000402c2c7824 */ /* 0x000fc800078e022d */
[----:B------:R-:W-:-:S04]  /*3d3b0*/  IMAD R44, R53, 0x8, R44 ;  /* 0x00000008352c7824 */ /* 0x000fc800078e022c */
[----:B---3--:R-:W-:-:S05]  /*3d3c0*/  @P0 IMAD.HI.U32 R75, R44, R75, RZ ;  /* 0x0000004b2c4b0227 */ /* 0x008fca00078e00ff */
[----:B------:R-:W-:Y:S01]  /*3d3d0*/  @P0 SHF.R.U32.HI R44, RZ, R78, R75 ;  /* 0x0000004eff2c0219 */ /* 0x000fe2000001164b */
[-C--:B------:R-:W-:Y:S01]  /*3d3e0*/  FMUL.FTZ R57, R57, R14.reuse ;  /* 0x0000000e39397220 */ /* 0x080fe20000410000 */
[----:B------:R-:W-:Y:S01]  /*3d3f0*/  LOP3.LUT R45, R52, 0x7ffffffc, RZ, 0xc0, !PT ;  /* 0x7ffffffc342d7812 */ /* 0x000fe200078ec0ff */
[-C--:B------:R-:W-:Y:S02]  /*3d400*/  FMUL.FTZ R10, R30, R14.reuse ;  /* 0x0000000e1e0a7220 */ /* 0x080fe40000410000 */
[----:B------:R-:W0:Y:S01]  /*3d410*/  SHFL.IDX PT, R54, R44, RZ, 0x1c1f ;  /* 0x001c1fff2c367589 */ /* 0x000e2200000e0000 */
[-C--:B------:R-:W-:Y:S01]  /*3d420*/  FMUL.FTZ R8, R24, R14.reuse ;  /* 0x0000000e18087220 */ /* 0x080fe20000410000 */
[-C--:B------:R-:W-:Y:S01]  /*3d430*/  FMUL.FTZ R21, R25, R14.reuse ;  /* 0x0000000e19157220 */ /* 0x080fe20000410000 */
[-C--:B------:R-:W-:Y:S01]  /*3d440*/  FMUL.FTZ R30, R32, R14.reuse ;  /* 0x0000000e201e7220 */ /* 0x080fe20000410000 */
[----:B------:R-:W-:Y:S02]  /*3d450*/  IMAD R52, R0, -0x60, R5 ;  /* 0xffffffa000347824 */ /* 0x000fe400078e0205 */
[-C--:B------:R-:W-:Y:S01]  /*3d460*/  FMUL.FTZ R32, R36, R14.reuse ;  /* 0x0000000e24207220 */ /* 0x080fe20000410000 */
[-C--:B------:R-:W-:Y:S01]  /*3d470*/  FMUL.FTZ R24, R42, R14.reuse ;  /* 0x0000000e2a187220 */ /* 0x080fe20000410000 */
[-C--:B------:R-:W-:Y:S01]  /*3d480*/  FMUL.FTZ R25, R43, R14.reuse ;  /* 0x0000000e2b197220 */ /* 0x080fe20000410000 */
[-C--:B------:R-:W-:Y:S01]  /*3d490*/  FMUL.FTZ R42, R48, R14.reuse ;  /* 0x0000000e302a7220 */ /* 0x080fe20000410000 */
[-C--:B------:R-:W-:Y:S01]  /*3d4a0*/  FMUL.FTZ R43, R49, R14.reuse ;  /* 0x0000000e312b7220 */ /* 0x080fe20000410000 */
[-C--:B------:R-:W-:Y:S01]  /*3d4b0*/  FMUL.FTZ R36, R50, R14.reuse ;  /* 0x0000000e32247220 */ /* 0x080fe20000410000 */
[----:B------:R3:W4:Y:S01]  /*3d4c0*/  MUFU.TANH R80, R57 ;  /* 0x0000003900507308 */ /* 0x0007220000002400 */
        /* <DEDUP_REMOVED lines=11> */
[-C--:B---3--:R-:W-:Y:S01]  /*3d580*/  FMUL.FTZ R57, R71, R14.reuse ;  /* 0x0000000e47397220 */ /* 0x088fe20000410000 */
[----:B------:R-:W-:Y:S02]  /*3d590*/  VIADD R46, R52, 0x1 ;  /* 0x00000001342e7836 */ /* 0x000fe40000000000 */
[-C--:B------:R-:W-:Y:S01]  /*3d5a0*/  FMUL.FTZ R56, R56, R14.reuse ;  /* 0x0000000e38387220 */ /* 0x080fe20000410000 */
[-C--:B------:R-:W-:Y:S01]  /*3d5b0*/  FMUL.FTZ R60, R60, R14.reuse ;  /* 0x0000000e3c3c7220 */ /* 0x080fe20000410000 */
[-C--:B------:R-:W-:Y:S01]  /*3d5c0*/  FMUL.FTZ R64, R64, R14.reuse ;  /* 0x0000000e40407220 */ /* 0x080fe20000410000 */
[-C--:B------:R-:W-:Y:S01]  /*3d5d0*/  FMUL.FTZ R68, R68, R14.reuse ;  /* 0x0000000e44447220 */ /* 0x080fe20000410000 */
[----:B------:R-:W-:Y:S01]  /*3d5e0*/  FMUL.FTZ R61, R61, R14 ;  /* 0x0000000e3d3d7220 */ /* 0x000fe20000410000 */
[----:B------:R-:W-:Y:S01]  /*3d5f0*/  IMAD R59, R45, -0x2, R46 ;  /* 0xfffffffe2d3b7824 */ /* 0x000fe200078e022e */
[----:B------:R-:W3:Y:S03]  /*3d600*/  MUFU.TANH R8, R8 ;  /* 0x0000000800087308 */ /* 0x000ee60000002400 */
[----:B------:R-:W-:-:S05]  /*3d610*/  IMAD.IADD R14, R59, 0x1, -R6 ;  /* 0x000000013b0e7824 */ /* 0x000fca00078e0a06 */
[----:B------:R-:W0:Y:S01]  /*3d620*/  MUFU.TANH R21, R21 ;  /* 0x0000001500157308 */ /* 0x000e220000002400 */
[----:B------:R-:W-:-:S07]  /*3d630*/  IMAD.SHL.U32 R59, R45, 0x2, RZ ;  /* 0x000000022d3b7824 */ /* 0x000fce00078e00ff */
        /* <DEDUP_REMOVED lines=44> */
[----:B------:R1:W2:Y:S01]  /*3d900*/  MUFU.TANH R82, R61 ;  /* 0x0000003d00527308 */ /* 0x0002a20000002400 */
[C---:B------:R-:W-:Y:S01]  /*3d910*/  IMAD R75, R0.reuse, -0x60, -R59 ;  /* 0xffffffa0004b7824 */ /* 0x040fe200078e0a3b */
[----:B-1----:R-:W-:Y:S01]  /*3d920*/  LOP3.LUT R61, RZ, R72, RZ, 0x33, !PT ;  /* 0x00000048ff3d7212 */ /* 0x002fe200078e33ff */
[----:B------:R-:W-:-:S04]  /*3d930*/  IMAD R59, R0, -0x60, R19 ;  /* 0xffffffa0003b7824 */ /* 0x000fc800078e0213 */
[----:B------:R-:W-:Y:S01]  /*3d940*/  IMAD.IADD R61, R14, 0x1, R61 ;  /* 0x000000010e3d7824 */ /* 0x000fe200078e023d */
[----:B0-----:R-:W-:-:S03]  /*3d950*/  VIADDMNMX R76, R54, R78, R71, PT ;  /* 0x0000004e364c7246 */ /* 0x001fc60003800147 */
        /* <DEDUP_REMOVED lines=10> */
[----:B------:R-:W2:Y:S04]  /*3da00*/  LD.E R15, desc[UR6][R2.64+0x1c] ;  /* 0x00001c06020f7980 */ /* 0x000ea8000c101900 */
[----:B------:R-:W3:Y:S01]  /*3da10*/  LD.E R45, desc[UR6][R2.64+0x20] ;  /* 0x00002006022d7980 */ /* 0x000ee2000c101900 */
[----:B--2---:R-:W-:-:S05]  /*3da20*/  IMAD.HI.U32 R0, R0, R15, RZ ;  /* 0x0000000f00007227 */ /* 0x004fca00078e00ff */
[----:B---3--:R-:W-:-:S07]  /*3da30*/  SHF.R.U32.HI R0, RZ, R45, R0 ;  /* 0x0000002dff007219 */ /* 0x008fce0000011600 */
.L_x_13371:
[----:B------:R-:W-:Y:S05]  /*3da40*/  BSYNC B3 ;  /* 0x0000000000037941 */ /* 0x000fea0003800000 */
.L_x_13370:
[----:B------:R-:W-:Y:S01]  /*3da50*/  LOP3.LUT R0, RZ, R0, RZ, 0x33, !PT ;  /* 0x00000000ff007212 */ /* 0x000fe200078e33ff */
[----:B------:R-:W-:Y:S06]  /*3da60*/  BRA `(.L_x_13372) ;  /* 0x0000000000187947 */ /* 0x000fec0003800000 */
.L_x_13369:
[----:B------:R-:W-:-:S13]  /*3da70*/  ISETP.NE.AND P0, PT, R7, 0x1, PT ;  /* 0x000000010700780c */ /* 0x000fda0003f05270 */
[----:B------:R-:W-:Y:S05]  /*3da80*/  @!P0 BRA `(.L_x_13372) ;  /* 0x0000000000108947 */ /* 0x000fea0003800000 */
[----:B------:R-:W2:Y:S04]  /*3da90*/  LD.E R15, desc[UR6][R2.64+0x1c] ;  /* 0x00001c06020f7980 */ /* 0x000ea8000c101900 */
[----:B------:R-:W3:Y:S01]  /*3daa0*/  LD.E R45, desc[UR6][R2.64+0x20] ;  /* 0x00002006022d7980 */ /* 0x000ee2000c101900 */
[----:B--2---:R-:W-:-:S05]  /*3dab0*/  IMAD.HI.U32 R0, R0, R15, RZ ;  /* 0x0000000f00007227 */ /* 0x004fca00078e00ff */
[----:B---3--:R-:W-:-:S07]  /*3dac0*/  SHF.R.U32.HI R0, RZ, R45, R0 ;  /* 0x0000002dff007219 */ /* 0x008fce0000011600 */
.L_x_13372:
[----:B------:R-:W-:Y:S05]  /*3dad0*/  BSYNC B2 ;  /* 0x0000000000027941 */ /* 0x000fea0003800000 */
.L_x_13368:
[----:B------:R-:W-:-:S05]  /*3dae0*/  IMAD R0, R7, R0, R75 ;  /* 0x0000000007007224 */ /* 0x000fca00078e024b */
[----:B------:R-:W-:Y:S02]  /*3daf0*/  VIMNMX R19, R19, R0, !PT ;  /* 0x0000000013137248 */ /* 0x000fe40007fe0100 */
[----:B------:R-:W-:-:S07]  /*3db00*/  VIADDMNMX R76, R0, R7, R76, PT ;  /* 0x00000007004c7246 */ /* 0x000fce000380014c */
.L_x_13367:
[----:B------:R-:W-:Y:S05]  /*3db10*/  BSYNC B1 ;  /* 0x0000000000017941 */ /* 0x000fea0003800000 */
.L_x_13366:
        /* <DEDUP_REMOVED lines=112> */
[----:B0-----:R-:W-:-:S03]  /*3e220*/  IMAD.IADD R59, R61, 0x1, R44 ;  /* 0x000000013d3b7824 */ /* 0x001fc600078e022c */
        /* <DEDUP_REMOVED lines=19> */
.L_x_13378:
[----:B------:R-:W-:Y:S05]  /*3e360*/  BSYNC B3 ;  /* 0x0000000000037941 */ /* 0x000fea0003800000 */
.L_x_13377:
[----:B------:R-:W-:Y:S01]  /*3e370*/  LOP3.LUT R6, RZ, R6, RZ, 0x33, !PT ;  /* 0x00000006ff067212 */ /* 0x000fe200078e33ff */
[----:B------:R-:W-:Y:S06]  /*3e380*/  BRA `(.L_x_13379) ;  /* 0x0000000000187947 */ /* 0x000fec0003800000 */
.L_x_13376:
[----:B------:R-:W-:-:S13]  /*3e390*/  ISETP.NE.AND P6, PT, R7, 0x1, PT ;  /* 0x000000010700780c */ /* 0x000fda0003fc5270 */
[----:B------:R-:W-:Y:S05]  /*3e3a0*/  @!P6 BRA `(.L_x_13379) ;  /* 0x000000000010e947 */ /* 0x000fea0003800000 */
[----:B------:R-:W2:Y:S04]  /*3e3b0*/  LD.E R5, desc[UR6][R2.64+0x1c] ;  /* 0x00001c0602057980 */ /* 0x000ea8000c101900 */
[----:B------:R-:W3:Y:S01]  /*3e3c0*/  LD.E R37, desc[UR6][R2.64+0x20] ;  /* 0x0000200602257980 */ /* 0x000ee2000c101900 */
[----:B--2---:R-:W-:-:S05]  /*3e3d0*/  IMAD.HI.U32 R6, R6, R5, RZ ;  /* 0x0000000506067227 */ /* 0x004fca00078e00ff */
[----:B---3--:R-:W-:-:S07]  /*3e3e0*/  SHF.R.U32.HI R6, RZ, R37, R6 ;  /* 0x00000025ff067219 */ /* 0x008fce0000011606 */
.L_x_13379:
[----:B------:R-:W-:Y:S05]  /*3e3f0*/  BSYNC B2 ;  /* 0x0000000000027941 */ /* 0x000fea0003800000 */
.L_x_13375:
[----:B------:R-:W-:-:S05]  /*3e400*/  IMAD R6, R7, R6, R75 ;  /* 0x0000000607067224 */ /* 0x000fca00078e024b */
[----:B------:R-:W-:Y:S02]  /*3e410*/  VIADDMNMX R76, R6, R7, R76, PT ;  /* 0x00000007064c7246 */ /* 0x000fe4000380014c */
[----:B------:R-:W-:-:S07]  /*3e420*/  VIMNMX R59, R59, R6, !PT ;  /* 0x000000063b3b7248 */ /* 0x000fce0007fe0100 */
.L_x_13374:
[----:B------:R-:W-:Y:S05]  /*3e430*/  BSYNC B1 ;  /* 0x0000000000017941 */ /* 0x000fea0003800000 */
.L_x_13373:
[C---:B------:R-:W-:Y:S01]  /*3e440*/  ISETP.GT.AND P0, PT, R59.reuse, 0x1, !P0 ;  /* 0x000000013b00780c */ /* 0x040fe20004704270 */
[----:B------:R-:W2:Y:S01]  /*3e450*/  LDL.64 R2, [UR4+0x70] ;  /* 0x00007004ff027983 */ /* 0x000ea20008100a00 */
        /* <DEDUP_REMOVED lines=70> */
[C---:B------:R-:W-:Y:S02]  /*3e8c0*/  ISETP.GT.AND P0, PT, R59.reuse, RZ, !P6 ;  /* 0x000000ff3b00720c */ /* 0x040fe40007704270 */
[C---:B------:R-:W-:Y:S02]  /*3e8d0*/  ISETP.GT.AND P2, PT, R59.reuse, 0x49, !P2 ;  /* 0x000000493b00780c */ /* 0x040fe40005744270 */
[----:B------:R-:W-:Y:S02]  /*3e8e0*/  ISETP.LT.OR P0, PT, R76, 0x1, P0 ;  /* 0x000000014c00780c */ /* 0x000fe40000701670 */
[----:B------:R-:W-:Y:S02]  /*3e8f0*/  ISETP.GT.AND P3, PT, R59, 0x50, !P3 ;  /* 0x000000503b00780c */ /* 0x000fe40005f64270 */
[----:B------:R-:W-:-:S02]  /*3e900*/  FSEL R24, R4, -INF , !P0 ;  /* 0xff80000004187808 */ /* 0x000fc40004000000 */
[----:B------:R-:W-:Y:S02]  /*3e910*/  ISETP.GT.AND P4, PT, R59, 0x51, !P4 ;  /* 0x000000513b00780c */ /* 0x000fe40006784270 */
[----:B------:R-:W-:Y:S02]  /*3e920*/  FMNMX.FTZ R7, R24, R5, !PT ;  /* 0x0000000518077209 */ /* 0x000fe40007810000 */
[----:B------:R-:W-:Y:S02]  /*3e930*/  ISETP.NE.AND P6, PT, R63, RZ, PT ;  /* 0x000000ff3f00720c */ /* 0x000fe40003fc5270 */
        /* <DEDUP_REMOVED lines=15> */
[----:B------:R-:W-:Y:S02]  /*3ea30*/  ISETP.LT.OR P2, PT, R76, 0x4a, P2 ;  /* 0x0000004a4c00780c */ /* 0x000fe40001741670 */
[----:B------:R-:W-:Y:S02]  /*3ea40*/  FMNMX.FTZ R6, R18, R7, !PT ;  /* 0x0000000712067209 */ /* 0x000fe40007810000 */
[----:B------:R-:W-:Y:S02]  /*3ea50*/  ISETP.LT.OR P3, PT, R76, 0x51, P3 ;  /* 0x000000514c00780c */ /* 0x000fe40001f61670 */
[----:B------:R-:W-:Y:S02]  /*3ea60*/  FSEL R4, R47, -INF , !P2 ;  /* 0xff8000002f047808 */ /* 0x000fe40005000000 */
[----:B------:R-:W-:-:S02]  /*3ea70*/  FMNMX.FTZ R7, R29, R6, !PT ;  /* 0x000000061d077209 */ /* 0x000fc40007810000 */
[----:B------:R-:W-:Y:S02]  /*3ea80*/  ISETP.GT.AND P5, PT, R59, 0x58, !P5 ;  /* 0x000000583b00780c */ /* 0x000fe40006fa4270 */
[----:B------:R-:W-:Y:S02]  /*3ea90*/  ISETP.LT.OR P4, PT, R76, 0x52, P4 ;  /* 0x000000524c00780c */ /* 0x000fe40002781670 */
[----:B------:R-:W-:Y:S02]  /*3eaa0*/  FSEL R47, R51, -INF , !P3 ;  /* 0xff800000332f7808 */ /* 0x000fe40005800000 */
[----:B------:R-:W-:Y:S02]  /*3eab0*/  FMNMX.FTZ R6, R4, R7, !PT ;  /* 0x0000000704067209 */ /* 0x000fe40007810000 */
[----:B------:R-:W-:Y:S02]  /*3eac0*/  ISETP.GT.AND P0, PT, R59, 0x59, !P6 ;  /* 0x000000593b00780c */ /* 0x000fe40007704270 */
[----:B------:R-:W-:-:S02]  /*3ead0*/  ISETP.LT.OR P5, PT, R76, 0x59, P5 ;  /* 0x000000594c00780c */ /* 0x000fc40002fa1670 */
[----:B------:R-:W-:Y:S02]  /*3eae0*/  FSEL R48, R53, -INF , !P4 ;  /* 0xff80000035307808 */ /* 0x000fe40006000000 */
[----:B------:R-:W-:Y:S02]  /*3eaf0*/  FMNMX.FTZ R7, R47, R6, !PT ;  /* 0x000000062f077209 */ /* 0x000fe40007810000 */
[----:B------:R-:W-:Y:S02]  /*3eb00*/  ISETP.LT.OR P0, PT, R76, 0x5a, P0 ;  /* 0x0000005a4c00780c */ /* 0x000fe40000701670 */
[----:B------:R-:W-:Y:S02]  /*3eb10*/  FSEL R49, R55, -INF , !P5 ;  /* 0xff80000037317808 */ /* 0x000fe40006800000 */
[----:B------:R-:W-:Y:S02]  /*3eb20*/  FMNMX.FTZ R6, R48, R7, !PT ;  /* 0x0000000730067209 */ /* 0x000fe40007810000 */
[----:B------:R-:W-:-:S02]  /*3eb30*/  FSEL R50, R57, -INF , !P0 ;  /* 0xff80000039327808 */ /* 0x000fc40004000000 */
[----:B------:R-:W-:-:S04]  /*3eb40*/  FMNMX.FTZ R7, R49, R6, !PT ;  /* 0x0000000631077209 */ /* 0x000fc80007810000 */
[----:B------:R-:W-:-:S05]  /*3eb50*/  FMNMX.FTZ R9, R50, R7, !PT ;  /* 0x0000000732097209 */ /* 0x000fca0007810000 */
[----:B--2---:R0:W-:Y:S04]  /*3eb60*/  ST.E desc[UR6][R2.64+0x4], R9 ;  /* 0x0000040902007985 */ /* 0x0041e8000c101906 */
        /* <DEDUP_REMOVED lines=23> */
[----:B0-----:R-:W-:-:S05]  /*3ece0*/  FMNMX.FTZ R9, R19, R6, !PT ;  /* 0x0000000613097209 */ /* 0x001fca0007810000 */
[----:B------:R-:W0:Y:S02]  /*3ecf0*/  SHFL.BFLY PT, R6, R9, 0x2, 0x1f ;  /* 0x0c401f0009067f89 */ /* 0x000e2400000e0000 */
[----:B0-----:R-:W-:-:S05]  /*3ed00*/  FMNMX.FTZ R10, R9, R6, !PT ;  /* 0x00000006090a7209 */ /* 0x001fca0007810000 */
[----:B------:R-:W0:Y:S04]  /*3ed10*/  SHFL.BFLY PT, R7, R10, 0x1, 0x1f ;  /* 0x0c201f000a077f89 */ /* 0x000e2800000e0000 */
[----:B------:R-:W-:Y:S01]  /*3ed20*/  ST.E desc[UR6][R2.64], R9 ;  /* 0x0000000902007985 */ /* 0x000fe2000c101906 */
[----:B0-----:R-:W-:-:S05]  /*3ed30*/  FMNMX.FTZ R11, R10, R7, !PT ;  /* 0x000000070a0b7209 */ /* 0x001fca0007810000 */
[----:B------:R-:W-:Y:S04]  /*3ed40*/  ST.E desc[UR6][R2.64], R11 ;  /* 0x0000000b02007985 */ /* 0x000fe8000c101906 */
[----:B--2---:R-:W0:Y:S02]  /*3ed50*/  SHFL.BFLY PT, R28, R13, 0x2, 0x1f ;  /* 0x0c401f000d1c7f89 */ /* 0x004e2400000e0000 */
[----:B0-----:R-:W-:-:S05]  /*3ed60*/  FMNMX.FTZ R28, R13, R28, !PT ;  /* 0x0000001c0d1c7209 */ /* 0x001fca0007810000 */
[----:B------:R-:W0:Y:S02]  /*3ed70*/  SHFL.BFLY PT, R25, R28, 0x1, 0x1f ;  /* 0x0c201f001c197f89 */ /* 0x000e2400000e0000 */
[----:B0-----:R-:W-:-:S05]  /*3ed80*/  FMNMX.FTZ R25, R28, R25, !PT ;  /* 0x000000191c197209 */ /* 0x001fca0007810000 */
[----:B------:R0:W-:Y:S04]  /*3ed90*/  ST.E desc[UR6][R2.64+0x4], R25 ;  /* 0x0000041902007985 */ /* 0x0001e8000c101906 */
[----:B------:R-:W2:Y:S04]  /*3eda0*/  LDL.64 R6, [UR4+0x70] ;  /* 0x00007004ff067983 */ /* 0x000ea80008100a00 */
        /* <DEDUP_REMOVED lines=8> */
[----:B------:R-:W-:Y:S01]  /*3ee30*/  FMUL.FTZ R0, R51, R78 ;  /* 0x0000004e33007220 */ /* 0x000fe20000410000 */
[----:B------:R-:W-:-:S04]  /*3ee40*/  FFMA.FTZ R168, R8, R51, -R13 ;  /* 0x0000003308a87223 */ /* 0x000fc8000001080d */
[----:B0-----:R-:W-:Y:S01]  /*3ee50*/  FSEL R2, R0, RZ, P0 ;  /* 0x000000ff00027208 */ /* 0x001fe20000000000 */
[-CC-:B------:R-:W-:Y:S01]  /*3ee60*/  FFMA.FTZ R28, R74, R51.reuse, -R13.reuse ;  /* 0x000000334a1c7223 */ /* 0x180fe2000001080d */
[----:B------:R-:W-:-:S03]  /*3ee70*/  FFMA.FTZ R26, R26, R51, -R13 ;  /* 0x000000331a1a7223 */ /* 0x000fc6000001080d */
[-CC-:B------:R-:W-:Y:S01]  /*3ee80*/  FFMA.FTZ R25, R24, R51.reuse, -R2.reuse ;  /* 0x0000003318197223 */ /* 0x180fe20000010802 */
[-CC-:B------:R-:W-:Y:S01]  /*3ee90*/  FFMA.FTZ R169, R5, R51.reuse, -R2.reuse ;  /* 0x0000003305a97223 */ /* 0x180fe20000010802 */
[-CC-:B------:R-:W-:Y:S01]  /*3eea0*/  FFMA.FTZ R24, R44, R51.reuse, -R2.reuse ;  /* 0x000000332c187223 */ /* 0x180fe20000010802 */
[----:B------:R-:W-:Y:S01]  /*3eeb0*/  MUFU.EX2 R168, R168 ;  /* 0x000000a800a87308 */ /* 0x000fe20000000800 */
[-C--:B------:R-:W-:Y:S01]  /*3eec0*/  FFMA.FTZ R170, R72, R51.reuse, -R13 ;  /* 0x0000003348aa7223 */ /* 0x080fe2000001080d */
[----:B------:R-:W-:-:S06]  /*3eed0*/  FFMA.FTZ R171, R45, R51, -R2 ;  /* 0x000000332dab7223 */ /* 0x000fcc0000010802 */
[----:B------:R-:W0:Y:S01]  /*3eee0*/  MUFU.EX2 R28, R28 ;  /* 0x0000001c001c7308 */ /* 0x000e220000000800 */
[-CC-:B------:R-:W-:Y:S01]  /*3eef0*/  FFMA.FTZ R9, R70, R51.reuse, -R13.reuse ;  /* 0x0000003346097223 */ /* 0x180fe2000001080d */
[-CC-:B------:R-:W-:Y:S01]  /*3ef00*/  FFMA.FTZ R8, R68, R51.reuse, -R13.reuse ;  /* 0x0000003344087223 */ /* 0x180fe2000001080d */
[----:B------:R-:W-:-:S05]  /*3ef10*/  FFMA.FTZ R11, R66, R51, -R13 ;  /* 0x00000033420b7223 */ /* 0x000fca000001080d */
[----:B------:R-:W-:Y:S01]  /*3ef20*/  MUFU.EX2 R25, R25 ;  /* 0x0000001900197308 */ /* 0x000fe20000000800 */
[-CC-:B------:R-:W-:Y:S01]  /*3ef30*/  FFMA.FTZ R10, R64, R51.reuse, -R13.reuse ;  /* 0x00000033400a7223 */ /* 0x180fe2000001080d */
[-CC-:B------:R-:W-:Y:S01]  /*3ef40*/  FFMA.FTZ R195, R62, R51.reuse, -R13.reuse ;  /* 0x000000333ec37223 */ /* 0x180fe2000001080d */
[----:B------:R-:W-:-:S05]  /*3ef50*/  FFMA.FTZ R194, R60, R51, -R13 ;  /* 0x000000333cc27223 */ /* 0x000fca000001080d */
[----:B------:R-:W1:Y:S01]  /*3ef60*/  MUFU.EX2 R169, R169 ;  /* 0x000000a900a97308 */ /* 0x000e620000000800 */
[-CC-:B------:R-:W-:Y:S01]  /*3ef70*/  FFMA.FTZ R197, R58, R51.reuse, -R13.reuse ;  /* 0x000000333ac57223 */ /* 0x180fe2000001080d */
[-CC-:B------:R-:W-:Y:S01]  /*3ef80*/  FFMA.FTZ R196, R56, R51.reuse, -R13.reuse ;  /* 0x0000003338c47223 */ /* 0x180fe2000001080d */
[-CC-:B------:R-:W-:Y:S01]  /*3ef90*/  FFMA.FTZ R203, R54, R51.reuse, -R13.reuse ;  /* 0x0000003336cb7223 */ /* 0x180fe2000001080d */
[-CC-:B------:R-:W-:Y:S01]  /*3efa0*/  FFMA.FTZ R202, R52, R51.reuse, -R13.reuse ;  /* 0x0000003334ca7223 */ /* 0x180fe2000001080d */
[-CC-:B------:R-:W-:Y:S01]  /*3efb0*/  FFMA.FTZ R205, R46, R51.reuse, -R13.reuse ;  /* 0x000000332ecd7223 */ /* 0x180fe2000001080d */
[-CC-:B------:R-:W-:Y:S02]  /*3efc0*/  FFMA.FTZ R204, R32, R51.reuse, -R13.reuse ;  /* 0x0000003320cc7223 */ /* 0x180fe4000001080d */
[----:B------:R-:W2:Y:S01]  /*3efd0*/  MUFU.EX2 R26, R26 ;  /* 0x0000001a001a7308 */ /* 0x000ea20000000800 */
        /* <DEDUP_REMOVED lines=8> */
[-CC-:B------:R-:W-:Y:S01]  /*3f060*/  FFMA.FTZ R13, R43, R51.reuse, -R2.reuse ;  /* 0x000000332b0d7223 */ /* 0x180fe20000010802 */
[----:B------:R-:W-:-:S06]  /*3f070*/  FFMA.FTZ R12, R12, R51, -R2 ;  /* 0x000000330c0c7223 */ /* 0x000fcc0000010802 */
[----:B------:R-:W4:Y:S01]  /*3f080*/  MUFU.EX2 R170, R170 ;  /* 0x000000aa00aa7308 */ /* 0x000f220000000800 */
        /* <DEDUP_REMOVED lines=8> */
[----:B---3--:R-:W-:-:S06]  /*3f110*/  FADD.FTZ R30, R24, R5 ;  /* 0x00000005181e7221 */ /* 0x008fcc0000010000 */
[----:B------:R-:W2:Y:S01]  /*3f120*/  MUFU.EX2 R8, R8 ;  /* 0x0000000800087308 */ /* 0x000ea20000000800 */
[----:B------:R-:W-:-:S07]  /*3f130*/  FFMA.FTZ R0, R40, R51, -R2 ;  /* 0x0000003328007223 */ /* 0x000fce0000010802 */
[----:B------:R-:W3:Y:S01]  /*3f140*/  MUFU.EX2 R12, R12 ;  /* 0x0000000c000c7308 */ /* 0x000ee20000000800 */
[----:B----4-:R-:W-:Y:S01]  /*3f150*/  FADD.FTZ R32, R170, R3 ;  /* 0x00000003aa207221 */ /* 0x010fe20000010000 */
[----:B-----5:R-:W-:-:S06]  /*3f160*/  FADD.FTZ R30, R171, R30 ;  /* 0x0000001eab1e7221 */ /* 0x020fcc0000010000 */
        /* <DEDUP_REMOVED lines=8> */
[----:B------:R-:W-:Y:S01]  /*3f1f0*/  FFMA.FTZ R215, R20, R51, -R2 ;  /* 0x0000003314d77223 */ /* 0x000fe20000010802 */
[----:B--2---:R-:W-:-:S06]  /*3f200*/  FADD.FTZ R20, R8, R3 ;  /* 0x0000000308147221 */ /* 0x004fcc0000010000 */
[----:B------:R-:W2:Y:S01]  /*3f210*/  MUFU.EX2 R195, R195 ;  /* 0x000000c300c37308 */ /* 0x000ea20000000800 */
[----:B---3--:R-:W-:Y:S01]  /*3f220*/  FADD.FTZ R30, R12, R5 ;  /* 0x000000050c1e7221 */ /* 0x008fe20000010000 */
[----:B------:R-:W-:-:S06]  /*3f230*/  FFMA.FTZ R199, R39, R51, -R2 ;  /* 0x0000003327c77223 */ /* 0x000fcc0000010802 */
        /* <DEDUP_REMOVED lines=21> */
[----:B------:R-:W-:Y:S01]  /*3f390*/  FFMA.FTZ R19, R4, R51, -R2 ;  /* 0x0000003304137223 */ /* 0x000fe20000010802 */
[----:B0-----:R-:W-:-:S06]  /*3f3a0*/  FADD.FTZ R3, R197, R30 ;  /* 0x0000001ec5037221 */ /* 0x001fcc0000010000 */
[----:B------:R-:W0:Y:S01]  /*3f3b0*/  MUFU.EX2 R202, R202 ;  /* 0x000000ca00ca7308 */ /* 0x000e220000000800 */
[----:B-1----:R-:W-:-:S07]  /*3f3c0*/  FADD.FTZ R4, R200, R5 ;  /* 0x00000005c8047221 */ /* 0x002fce0000010000 */
        /* <DEDUP_REMOVED lines=13> */
[----:B------:R-:W0:Y:S08]  /*3f4a0*/  MUFU.EX2 R212, R212 ;  /* 0x000000d400d47308 */ /* 0x000e300000000800 */
        /* <DEDUP_REMOVED lines=23> */
[----:B------:R-:W4:Y:S08]  /*3f620*/  MUFU.EX2 R216, R216 ;  /* 0x000000d800d87308 */ /* 0x000f300000000800 */
[----:B------:R-:W5:Y:S01]  /*3f630*/  MUFU.EX2 R21, R21 ;  /* 0x0000001500157308 */ /* 0x000f620000000800 */
[----:B0-----:R-:W-:Y:S01]  /*3f640*/  FADD.FTZ R2, R213, R2 ;  /* 0x00000002d5027221 */ /* 0x001fe20000010000 */
[----:B-1----:R-:W-:-:S06]  /*3f650*/  FADD.FTZ R4, R19, R4 ;  /* 0x0000000413047221 */ /* 0x002fcc0000010000 */
[----:B------:R-:W0:Y:S08]  /*3f660*/  MUFU.EX2 R219, R219 ;  /* 0x000000db00db7308 */ /* 0x000e300000000800 */
[----:B------:R-:W1:Y:S01]  /*3f670*/  MUFU.EX2 R191, R191 ;  /* 0x000000bf00bf7308 */ /* 0x000e620000000800 */
[----:B--2---:R-:W-:Y:S01]  /*3f680*/  FADD.FTZ R3, R217, R2 ;  /* 0x00000002d9037221 */ /* 0x004fe20000010000 */
[----:B---3--:R-:W-:-:S06]  /*3f690*/  FADD.FTZ R4, R189, R4 ;  /* 0x00000004bd047221 */ /* 0x008fcc0000010000 */
[----:B------:R-:W2:Y:S08]  /*3f6a0*/  MUFU.EX2 R218, R218 ;  /* 0x000000da00da7308 */ /* 0x000eb00000000800 */
[----:B------:R-:W3:Y:S01]  /*3f6b0*/  MUFU.EX2 R190, R190 ;  /* 0x000000be00be7308 */ /* 0x000ee20000000800 */
[----:B----4-:R-:W-:Y:S01]  /*3f6c0*/  FADD.FTZ R2, R216, R3 ;  /* 0x00000003d8027221 */ /* 0x010fe20000010000 */
[----:B-----5:R-:W-:-:S03]  /*3f6d0*/  FADD.FTZ R4, R21, R4 ;  /* 0x0000000415047221 */ /* 0x020fc60000010000 */
[----:B0-----:R-:W-:Y:S01]  /*3f6e0*/  FADD.FTZ R3, R219, R2 ;  /* 0x00000002db037221 */ /* 0x001fe20000010000 */
[----:B-1----:R-:W-:-:S03]  /*3f6f0*/  FADD.FTZ R5, R191, R4 ;  /* 0x00000004bf057221 */ /* 0x002fc60000010000 */
[----:B--2---:R-:W-:Y:S01]  /*3f700*/  FADD.FTZ R31, R218, R3 ;  /* 0x00000003da1f7221 */ /* 0x004fe20000010000 */
[----:B---3--:R-:W-:-:S04]  /*3f710*/  FADD.FTZ R33, R190, R5 ;  /* 0x00000005be217221 */ /* 0x008fc80000010000 */
[----:B------:R-:W-:Y:S04]  /*3f720*/  ST.E desc[UR6][R6.64+0x10], R31 ;  /* 0x0000101f06007985 */ /* 0x000fe8000c101906 */
[----:B------:R0:W-:Y:S04]  /*3f730*/  ST.E desc[UR6][R6.64+0x14], R33 ;  /* 0x0000142106007985 */ /* 0x0001e8000c101906 */
[----:B------:R-:W2:Y:S04]  /*3f740*/  LDL.64 R36, [UR4] ;  /* 0x00000004ff247983 */ /* 0x000ea80008100a00 */
[----:B------:R-:W3:Y:S01]  /*3f750*/  LDL.64 R38, [UR4+0x98] ;  /* 0x00009804ff267983 */ /* 0x000ee20008100a00 */
[----:B------:R-:W-:-:S03]  /*3f760*/  LEA.HI R34, R232, 0x8, RZ, 0x19 ;  /* 0x00000008e8227811 */ /* 0x000fc600078fc8ff */
[----:B------:R-:W4:Y:S02]  /*3f770*/  LDL.64 R2, [UR4+0x80] ;  /* 0x00008004ff027983 */ /* 0x000f240008100a00 */
[----:B------:R1:W-:Y:S06]  /*3f780*/  BAR.SYNC.DEFER_BLOCKING R34, 0x100 ;  /* 0x000400220000751d */ /* 0x0003ec0000010000 */
[----:B0-----:R-:W5:Y:S04]  /*3f790*/  LDL.64 R6, [UR4+0x88] ;  /* 0x00008804ff067983 */ /* 0x001f680008100a00 */
[----:B--2---:R-:W2:Y:S04]  /*3f7a0*/  LD.E R37, desc[UR6][R36.64] ;  /* 0x0000000624257980 */ /* 0x004ea8000c101900 */
[----:B---3--:R-:W2:Y:S04]  /*3f7b0*/  LD.E.64 R4, desc[UR6][R38.64] ;  /* 0x0000000626047980 */ /* 0x008ea8000c101b00 */
[----:B----4-:R-:W3:Y:S04]  /*3f7c0*/  LD.E R27, desc[UR6][R2.64] ;  /* 0x00000006021b7980 */ /* 0x010ee8000c101900 */
[----:B------:R-:W4:Y:S04]  /*3f7d0*/  LD.E R29, desc[UR6][R2.64+0x4] ;  /* 0x00000406021d7980 */ /* 0x000f28000c101900 */
        /* <DEDUP_REMOVED lines=72> */
[----:B--2---:R-:W-:-:S03]  /*3fc60*/  IMAD R4, R37, 0xc00, R4 ;  /* 0x00000c0025047824 */ /* 0x004fc600078e0204 */
        /* <DEDUP_REMOVED lines=58> */
[----:B------:R-:W-:Y:S02]  /*40010*/  F2FP.BF16.F32.PACK_AB R169, R169, R25 ;  /* 0x00000019a9a9723e */ /* 0x000fe400000010ff */
[----:B------:R-:W-:Y:S01]  /*40020*/  F2FP.BF16.F32.PACK_AB R171, R171, R24 ;  /* 0x00000018abab723e */ /* 0x000fe200000010ff */
        /* <DEDUP_REMOVED lines=128> */
[----:B------:R-:W-:Y:S01]  /*40830*/  ST.E desc[UR6][R6.64], RZ ;  /* 0x000000ff06007985 */ /* 0x000fe2000c101906 */
[----:B0-----:R-:W-:-:S06]  /*40840*/  WARPGROUP.ARRIVE ;  /* 0x00000000000079c5 */ /* 0x001fcc0000000000 */
[----:B------:R-:W-:Y:S03]  /*40850*/  HGMMA.64x256x16.F32.BF16 R24, R168, gdesc[UR8].tnspB, RZ, !UPT, gsb0 ;  /* 0x43e00008a8187df0 */ /* 0x000fe6000c0018ff */
[----:B------:R-:W-:Y:S02]  /*40860*/  WARPGROUP.DEPBAR.LE gsb0, 0x0 ;  /* 0x00008000000079c5 */ /* 0x000fe40000010000 */
        /* <DEDUP_REMOVED lines=129> */
[----:B0-----:R-:W5:Y:S04]  /*41080*/  LD.E R24, desc[UR6][R2.64] ;  /* 0x0000000602187980 */ /* 0x001f68000c101900 */
[----:B-1----:R-:W5:Y:S04]  /*41090*/  LD.E R25, desc[UR6][R2.64+0x4] ;  /* 0x0000040602197980 */ /* 0x002f68000c101900 */
[----:B--2---:R-:W2:Y:S04]  /*410a0*/  LD.E R26, desc[UR6][R2.64+0x8] ;  /* 0x00000806021a7980 */ /* 0x004ea8000c101900 */
[----:B---3--:R-:W2:Y:S04]  /*410b0*/  LD.E R27, desc[UR6][R2.64+0xc] ;  /* 0x00000c06021b7980 */ /* 0x008ea8000c101900 */
[----:B----4-:R-:W2:Y:S04]  /*410c0*/  LD.E R28, desc[UR6][R2.64+0x10] ;  /* 0x00001006021c7980 */ /* 0x010ea8000c101900 */
        /* <DEDUP_REMOVED lines=130> */
[----:B------:R-:W-:-:S04]  /*418f0*/  F2FP.BF16.F32.PACK_AB R171, R14, R15 ;  /* 0x0000000f0eab723e */ /* 0x000fc800000010ff */
[----:B--2---:R-:W-:-:S06]  /*41900*/  WARPGROUP.ARRIVE ;  /* 0x00000000000079c5 */ /* 0x004fcc0000000000 */
[----:B------:R-:W-:Y:S03]  /*41910*/  HGMMA.64x256x16.F32.BF16 R24, R168, gdesc[UR8].tnspB, R24, gsb0 ;  /* 0x43e00008a8187df0 */ /* 0x000fe60008001818 */
        /* <DEDUP_REMOVED lines=1457> */
[----:B------:R-:W-:-:S13]  /*47430*/  LOP3.LUT P6, RZ, R232, 0x7f, RZ, 0xc0, !PT ;  /* 0x0000007fe8ff7812 */ /* 0x000fda00078cc0ff */
[----:B0-----:R-:W-:Y:S05]  /*47440*/  @P6 BRA `(.L_x_13380) ;  /* 0x0000000000206947 */ /* 0x001fea0003800000 */
[----:B------:R-:W2:Y:S04]  /*47450*/  LDL.64 R2, [UR4+0x40] ;  /* 0x00004004ff027983 */ /* 0x000ea80008100a00 */
[----:B------:R-:W3:Y:S04]  /*47460*/  LDL.64 R4, [UR4] ;  /* 0x00000004ff047983 */ /* 0x000ee80008100a00 */
[----:B--2---:R-:W2:Y:S04]  /*47470*/  LD.E.64 R2, desc[UR6][R2.64+0x30] ;  /* 0x0000300602027980 */ /* 0x004ea8000c101b00 */
[----:B---3--:R-:W3:Y:S01]  /*47480*/  LD.E R4, desc[UR6][R4.64] ;  /* 0x0000000604047980 */ /* 0x008ee2000c101900 */
[----:B--2---:R-:W-:-:S05]  /*47490*/  MOV R7, R2 ;  /* 0x0000000200077202 */ /* 0x004fca0000000f00 */
[----:B---3--:R-:W-:-:S05]  /*474a0*/  IMAD R0, R4, 0x8, R7 ;  /* 0x0000000804007824 */ /* 0x008fca00078e0207 */
[----:B------:R-:W-:-:S04]  /*474b0*/  PRMT R0, RZ, 0x654, R0 ;  /* 0x00000654ff007816 */ /* 0x000fc80000000000 */
[----:B------:R0:W-:Y:S03]  /*474c0*/  SYNCS.ARRIVE.TRANS64.RED.A1T0 RZ, [R0+URZ], RZ ;  /* 0x000000ff00ff79a7 */ /* 0x0001e6000810043f */
.L_x_13380:
[----:B------:R-:W-:-:S04]  /*474d0*/  IMAD.MOV.U32 R237, RZ, RZ, 0x0 ;  /* 0x00000000ffed7424 */ /* 0x000fc800078e00ff */
[----:B0-----:R-:W-:Y:S05]  /*474e0*/  RET.REL.NODEC R236 `(_ZN7cutlass13device_kernelIN5flash11enable_sm90INS1_16FlashAttnFwdSm90INS1_25CollectiveMainloopFwdSm90ILi2EN4cute5tupleIJNS5_1CILi1EEES8_S8_EEENS6_IJNS7_ILi128EEENS7_ILi96EEENS7_ILi64EEEEEELi256ENS_10bfloat16_tEfNS_4arch4Sm90ELb0ELb1ELb1ELb1ELb0ELb1ELb1ELb1ELb0ELb1ELb0ELb0EEENS1_21CollectiveEpilogueFwdINS6_IJSA_NS7_ILi256EEESB_EEES9_SE_SG_Li256ELb1ELb1ELb0ELb0EEENS1_36VarlenDynamicPersistentTileSchedulerILi128ELi96ELi256ELi128ELb0ELb1ELb1ELb1ELb0ELb1EEEEEEEEEvNT_6ParamsE) ;  /* 0xfffffb88ecc47950 */ /* 0x001fea0003c3ffff */
.L_x_13356:
[----:B0-----:R0:W1:Y:S02]  /*474f0*/  SYNCS.PHASECHK.TRANS64.TRYWAIT P0, [R8+URZ], R9 ;  /* 0x00000009080075a7 */ /* 0x001064000800017f */
[----:B-1----:R-:W-:Y:S05]  /*47500*/  @!P0 NANOSLEEP.SYNCS 0x989680 ;  /* 0x009896800000895d */ /* 0x002fea0003900000 */
[----:B------:R-:W1:Y:S02]  /*47510*/  @!P0 SYNCS.PHASECHK.TRANS64 P0, [R8+URZ], R9 ;  /* 0x00000009080085a7 */ /* 0x000e64000800007f */
[----:B-1----:R-:W-:Y:S05]  /*47520*/  @!P0 BRA `(.L_x_13356) ;  /* 0xfffffffc00f08947 */ /* 0x002fea000383ffff */
[----:B------:R-:W-:Y:S05]  /*47530*/  BRA `(.L_x_13355) ;  /* 0xffffff4400987947 */ /* 0x000fea000383ffff */
.L_x_13358:
[----:B0-----:R0:W1:Y:S02]  /*47540*/  SYNCS.PHASECHK.TRANS64.TRYWAIT P0, [R4+URZ+0x32410], R9 ;  /* 0x03241009040075a7 */ /* 0x001064000800017f */
[----:B-1----:R-:W-:Y:S05]  /*47550*/  @!P0 NANOSLEEP.SYNCS 0x989680 ;  /* 0x009896800000895d */ /* 0x002fea0003900000 */
[----:B------:R-:W1:Y:S02]  /*47560*/  @!P0 SYNCS.PHASECHK.TRANS64 P0, [R4+URZ+0x32410], R9 ;  /* 0x03241009040085a7 */ /* 0x000e64000800007f */
[----:B-1----:R-:W-:Y:S05]  /*47570*/  @!P0 BRA `(.L_x_13358) ;  /* 0xfffffffc00f08947 */ /* 0x002fea000383ffff */
[----:B------:R-:W-:Y:S05]  /*47580*/  BRA `(.L_x_13381) ;  /* 0xffffff48008c7947 */ /* 0x000fea000383ffff */
.L_x_13365:
[----:B0-----:R0:W1:Y:S02]  /*47590*/  SYNCS.PHASECHK.TRANS64.TRYWAIT P0, [R8+URZ], R9 ;  /* 0x00000009080075a7 */ /* 0x001064000800017f */
[----:B-1----:R-:W-:Y:S05]  /*475a0*/  @!P0 NANOSLEEP.SYNCS 0x989680 ;  /* 0x009896800000895d */ /* 0x002fea0003900000 */
[----:B------:R-:W1:Y:S02]  /*475b0*/  @!P0 SYNCS.PHASECHK.TRANS64 P0, [R8+URZ], R9 ;  /* 0x00000009080085a7 */ /* 0x000e64000800007f */
[----:B-1----:R-:W-:Y:S05]  /*475c0*/  @!P0 BRA `(.L_x_13365) ;  /* 0xfffffffc00f08947 */ /* 0x002fea000383ffff */
[----:B------:R-:W-:Y:S05]  /*475d0*/  BRA `(.L_x_13364) ;  /* 0xffffff4c00007947 */ /* 0x000fea000383ffff */
.L_x_13382:
        /* <DEDUP_REMOVED lines=10> */
.L_x_15318:


//--------------------- .text._ZN7cutlass13device_kernelIN5flash11enable_sm90INS1_16FlashAttnFwdSm90INS1_25CollectiveMainloopFwdSm90ILi2EN4cute5tupleIJNS5_1CILi1EEES8_S8_EEENS6_IJNS7_ILi128EEENS7_ILi96EEENS7_ILi64EEEEEELi256ENS_10bfloat16_tEfNS_4arch4Sm90ELb1ELb0ELb1ELb0ELb0ELb0ELb0ELb1ELb0ELb1ELb0ELb0EEENS1_21CollectiveEpilogueFwdINS6_IJSA_NS7_ILi256EEESB_EEES9_SE_SG_Li256ELb0ELb1ELb0ELb0EEENS1_30DynamicPersistentTileSchedulerILi256ELi128ELb0ELb1ELb1EEEEEEEEEvNT_6ParamsE --------------------------
	.section	.text._ZN7cutlass13device_kernelIN5flash11enable_sm90INS1_16FlashAttnFwdSm90INS1_25CollectiveMainloopFwdSm90ILi2EN4cute5tupleIJNS5_1CILi1EEES8_S8_EEENS6_IJNS7_ILi128EEENS7_ILi96EEENS7_ILi64EEEEEELi256ENS_10bfloat16_tEfNS_4arch4Sm90ELb1ELb0ELb1ELb0ELb0ELb0ELb0ELb1ELb0ELb1ELb0ELb0EEENS1_21CollectiveEpilogueFwdINS6_IJSA_NS7_ILi256EEESB_EEES9_SE_SG_Li256ELb0ELb1ELb0ELb0EEENS1_30DynamicPersistentTileSchedulerILi256ELi128ELb0ELb1ELb1EEEEEEEEEvNT_6ParamsE,"ax",@progbits
	.align	128
.text._ZN7cutlass13device_kernelIN5flash11enable_sm90INS1_16FlashAttnFwdSm90INS1_25CollectiveMainloopFwdSm90ILi2EN4cute5tupleIJNS5_1CILi1EEES8_S8_EEENS6_IJNS7_ILi128EEENS7_ILi96EEENS7_ILi64EEEEEELi256ENS_10bfloat16_tEfNS_4arch4Sm90ELb1ELb0ELb1ELb0ELb0ELb0ELb0ELb1ELb0ELb1ELb0ELb0EEENS1_21CollectiveEpilogueFwdINS6_IJSA_NS7_ILi256EEESB_EEES9_SE_SG_Li256ELb0ELb1ELb0ELb0EEENS1_30DynamicPersistentTileSchedulerILi256ELi128ELb0ELb1ELb1EEEEEEEEEvNT_6ParamsE:
        .type           _ZN7cutlass13device_kernelIN5flash11enable_sm90INS1_16FlashAttnFwdSm90INS1_25CollectiveMainloopFwdSm90ILi2EN4cute5tupleIJNS5_1CILi1EEES8_S8_EEENS6_IJNS7_ILi128EEENS7_ILi96EEENS7_ILi64EEEEEELi256ENS_10bfloat16_tEfNS_4arch4Sm90ELb1ELb0ELb1ELb0ELb0ELb0ELb0ELb1ELb0ELb1ELb0ELb0EEENS1_21CollectiveEpilogueFwdINS6_IJSA_NS7_ILi256EEESB_EEES9_SE_SG_Li256ELb0ELb1ELb0ELb0EEENS1_30DynamicPersistentTileSchedulerILi256ELi128ELb0ELb1ELb1EEEEEEEEEvNT_6ParamsE,@function
        .size           _ZN7cutlass13device_kernelIN5flash11enable_sm90INS1_16FlashAttnFwdSm90INS1_25CollectiveMainloopFwdSm90ILi2EN4cute5tupleIJNS5_1CILi1EEES8_S8_EEENS6_IJNS7_ILi128EEENS7_ILi96EEENS7_ILi64EEEEEELi256ENS_10bfloat16_tEfNS_4arch4Sm90ELb1ELb0ELb1ELb0ELb0ELb0ELb0ELb1ELb0ELb1ELb0ELb0EEENS1_21CollectiveEpilogueFwdINS6_IJSA_NS7_ILi256EEESB_EEES9_SE_SG_Li256ELb0ELb1ELb0ELb0EEENS1_30DynamicPersistentTileSchedulerILi256ELi128ELb0ELb1ELb1EEEEEEEEEvNT_6ParamsE,(.L_x_15320 - _ZN7cutlass13device_kernelIN5flash11enable_sm90INS1_16FlashAttnFwdSm90INS1_25CollectiveMainloopFwdSm90ILi2EN4cute5tupleIJNS5_1CILi1EEES8_S8_EEENS6_IJNS7_ILi128EEENS7_ILi96EEENS7_ILi64EEEEEELi256ENS_10bfloat16_tEfNS_4arch4Sm90ELb1ELb0ELb1ELb0ELb0ELb0ELb0ELb1ELb0ELb1ELb0ELb0EEENS1_21CollectiveEpilogueFwdINS6_IJSA_NS7_ILi256EEESB_EEES9_SE_SG_Li256ELb0ELb1ELb0ELb0EEENS1_30DynamicPersistentTileSchedulerILi256ELi128ELb0ELb1ELb1EEEEEEEEEvNT_6ParamsE)
        .other          _ZN7cutlass13device_kernelIN5flash11enable_sm90INS1_16FlashAttnFwdSm90INS1_25CollectiveMainloopFwdSm90ILi2EN4cute5tupleIJNS5_1CILi1EEES8_S8_EEENS6_IJNS7_ILi128EEENS7_ILi96EEENS7_ILi64EEEEEELi256ENS_10bfloat16_tEfNS_4arch4Sm90ELb1ELb0ELb1ELb0ELb0ELb0ELb0ELb1ELb0ELb1ELb0ELb0EEENS1_21CollectiveEpilogueFwdINS6_IJSA_NS7_ILi256EEESB_EEES9_SE_SG_Li256ELb0ELb1ELb0ELb0EEENS1_30DynamicPersistentTileSchedulerILi256ELi128ELb0ELb1ELb1EEEEEEEEEvNT_6ParamsE,@"STO_CUDA_ENTRY STV_DEFAULT"
_ZN7cutlass13device_kernelIN5flash11enable_sm90INS1_16FlashAttnFwdSm90INS1_25CollectiveMainloopFwdSm90ILi2EN4cute5tupleIJNS5_1CILi1EEES8_S8_EEENS6_IJNS7_ILi128EEENS7_ILi96EEENS7_ILi64EEEEEELi256ENS_10bfloat16_tEfNS_4arch4Sm90ELb1ELb0ELb1ELb0ELb0ELb0ELb0ELb1ELb0ELb1ELb0ELb0EEENS1_21CollectiveEpilogueFwdINS6_IJSA_NS7_ILi256EEESB_EEES9_SE_SG_Li256ELb0ELb1ELb0ELb0EEENS1_30DynamicPersistentTileSchedulerILi256ELi128ELb0ELb1ELb1EEEEEEEEEvNT_6ParamsE:
        /* <DEDUP_REMOVED lines=18> */
.L_x_13384:
[----:B------:R-:W-:Y:S05]  /*0120*/  BSYNC B0 ;  /* 0x0000000000007941 */ /* 0x000fea0003800000 */
.L_x_13383:
        /* <DEDUP_REMOVED lines=41> */
.L_x_13385:
        /* <DEDUP_REMOVED lines=22> */
.L_x_13386:
        /* <DEDUP_REMOVED lines=18> */
.L_x_13387:
        /* <DEDUP_REMOVED lines=22> */
.L_x_13388:
        /* <DEDUP_REMOVED lines=22> */
.L_x_13389:
[----:B------:R-:W-:Y:S01]  /*0900*/  PLOP3.LUT P0, PT, PT, PT, UP0, 0x80, 0x0 ;  /* 0x000000000000781c */ /* 0x000fe20003f0f008 */
[----:B------:R-:W-:Y:S01]  /*0910*/  UMOV UR40, 0x1 ;  /* 0x0000000100287882 */ /* 0x000fe20000000000 */
[----:B------:R-:W-:Y:S01]  /*0920*/  NOP ;  /* 0x0000000000007918 */ /* 0x000fe20000000000 */
[----:B------:R-:W-:Y:S01]  /*0930*/  USEL UR40, UR40, 0x2, !UP0 ;  /* 0x0000000228287887 */ /* 0x000fe2000c000000 */
[----:B------:R-:W-:Y:S01]  /*0940*/  ULDC.64 UR46, c[0x0][0x208] ;  /* 0x00008200002e7ab9 */ /* 0x000fe20000000a00 */
[----:B012-4-:R-:W-:Y:S08]  /*0950*/  BAR.SYNC.DEFER_BLOCKING 0x0 ;  /* 0x0000000000007b1d */ /* 0x017ff00000010000 */
[----:B------:R-:W-:Y:S05]  /*0960*/  @!P0 BRA `(.L_x_13390) ;  /* 0x000000b400488947 */ /* 0x000fea0003800000 */
.L_x_13391:
        /* <DEDUP_REMOVED lines=39> */
[----:B------:R-:W-:Y:S02]  /*0be0*/  LEA.HI R3, R3, R212, RZ, 0x3 ;  /* 0x000000d403037211 */ /* 0x000fe400078f18ff */
[----:B------:R-:W-:Y:S01]  /*0bf0*/  LEA.HI R11, R11, R8, RZ, 0x3 ;  /* 0x000000080b0b7211 */ /* 0x000fe200078f18ff */
[----:B------:R-:W-:Y:S01]  /*0c00*/  IMAD.IADD R7, R212, 0x1, -R7 ;  /* 0x00000001d4077824 */ /* 0x000fe200078e0a07 */
[----:B------:R-:W-:Y:S02]  /*0c10*/  SHF.R.S32.HI R205, RZ, 0x7, R0 ;  /* 0x00000007ffcd7819 */ /* 0x000fe40000011400 */
[----:B------:R-:W-:-:S02]  /*0c20*/  LOP3.LUT R4, R4, 0xfffffc00, RZ, 0xc0, !PT ;  /* 0xfffffc0004047812 */ /* 0x000fc400078ec0ff */
[----:B------:R-:W-:Y:S02]  /*0c30*/  LOP3.LUT R23, R3, 0xfffffff8, RZ, 0xc0, !PT ;  /* 0xfffffff803177812 */ /* 0x000fe400078ec0ff */
[----:B------:R-:W-:Y:S01]  /*0c40*/  LOP3.LUT R11, R11, 0xfffffff8, RZ, 0xc0, !PT ;  /* 0xfffffff80b0b7812 */ /* 0x000fe200078ec0ff */
[----:B------:R-:W-:Y:S01]  /*0c50*/  IMAD R5, R5, 0x40, R4 ;  /* 0x0000004005057824 */ /* 0x000fe200078e0204 */
        /* <DEDUP_REMOVED lines=25> */
.L_x_13442:
        /* <DEDUP_REMOVED lines=21> */
.L_x_13392:
[----:B------:R-:W-:Y:S01]  /*0f40*/  ULDC UR8, c[0x0][0xc54] ;  /* 0x0003150000087ab9 */ /* 0x000fe20000000800 */
[----:B------:R-:W-:Y:S01]  /*0f50*/  UMOV UR4, UR9 ;  /* 0x0000000900047c82 */ /* 0x000fe20008000000 */
[----:B------:R-:W-:-:S11]  /*0f60*/  UISETP.NE.AND UP0, UPT, UR8, 0x1, UPT ;  /* 0x000000010800788c */ /* 0x000fd6000bf05270 */
[----:B------:R-:W-:Y:S02]  /*0f70*/  @UP0 ULDC.64 UR10, c[0x0][0xc58] ;  /* 0x00031600000a0ab9 */ /* 0x000fe40000000a00 */
[----:B------:R-:W-:-:S04]  /*0f80*/  UIMAD.WIDE.U32 UR6, UR9, UR10, URZ ;  /* 0x0000000a090672a5 */ /* 0x000fc8000f8e003f */
[----:B------:R-:W-:-:S04]  /*0f90*/  @UP0 USHF.R.U32.HI UR4, URZ, UR11, UR7 ;  /* 0x0000000b3f040299 */ /* 0x000fc80008011607 */
[----:B------:R-:W-:-:S12]  /*0fa0*/  UIMAD UR6, UR4, UR8, URZ ;  /* 0x00000008040672a4 */ /* 0x000fd8000f8e023f */
.L_x_13393:
[----:B------:R-:W-:Y:S01]  /*0fb0*/  ULOP3.LUT UR4, URZ, UR4, URZ, 0x33, !UPT ;  /* 0x000000043f047292 */ /* 0x000fe2000f8e333f */
[----:B------:R-:W-:Y:S01]  /*0fc0*/  PLOP3.LUT P0, PT, PT, PT, PT, 0x80, 0x0 ;  /* 0x000000000000781c */ /* 0x000fe20003f0f070 */
[----:B------:R-:W-:Y:S01]  /*0fd0*/  UIADD3 UR10, UR9, -UR6, URZ ;  /* 0x80000006090a7290 */ /* 0x000fe2000fffe03f */
[----:B------:R-:W-:Y:S01]  /*0fe0*/  CS2R R4, SRZ ;  /* 0x0000000000047805 */ /* 0x000fe2000001ff00 */
[----:B------:R-:W-:Y:S01]  /*0ff0*/  ULDC UR7, c[0x0][0x448] ;  /* 0x0001120000077ab9 */ /* 0x000fe20000000800 */
[----:B------:R-:W-:Y:S01]  /*1000*/  ULDC UR6, c[0x0][0xc3c] ;  /* 0x00030f0000067ab9 */ /* 0x000fe20000000800 */
[----:B------:R-:W-:Y:S01]  /*1010*/  UISETP.NE.AND UP2, UPT, UR7, 0x1, UPT ;  /* 0x000000010700788c */ /* 0x000fe2000bf45270 */
[----:B------:R-:W-:Y:S01]  /*1020*/  CS2R R6, SRZ ;  /* 0x0000000000067805 */ /* 0x000fe2000001ff00 */
[----:B------:R-:W-:Y:S01]  /*1030*/  UIADD3 UR4, UR4, UR6, URZ ;  /* 0x0000000604047290 */ /* 0x000fe2000fffe03f */
[----:B------:R-:W-:Y:S01]  /*1040*/  CS2R R180, SRZ ;  /* 0x0000000000b47805 */ /* 0x000fe2000001ff00 */
[----:B------:R-:W-:Y:S01]  /*1050*/  ULDC.64 UR12, c[0x0][0x418] ;  /* 0x00010600000c7ab9 */ /* 0x000fe20000000a00 */
[----:B------:R-:W-:Y:S01]  /*1060*/  ULDC UR43, c[0x0][0x424] ;  /* 0x00010900002b7ab9 */ /* 0x000fe20000000800 */
[----:B------:R-:W-:Y:S01]  /*1070*/  UISETP.NE.U32.AND UP0, UPT, UR12, URZ, UPT ;  /* 0x0000003f0c00728c */ /* 0x000fe2000bf05070 */
[----:B------:R-:W-:Y:S01]  /*1080*/  CS2R R148, SRZ ;  /* 0x0000000000947805 */ /* 0x000fe2000001ff00 */
[----:B------:R-:W-:Y:S01]  /*1090*/  USHF.L.U32 UR44, UR4, 0x7, URZ ;  /* 0x00000007042c7899 */ /* 0x000fe2000800063f */
[----:B------:R-:W-:Y:S01]  /*10a0*/  CS2R R178, SRZ ;  /* 0x0000000000b27805 */ /* 0x000fe2000001ff00 */
[----:B------:R-:W-:Y:S01]  /*10b0*/  UISETP.NE.AND.EX UP0, UPT, UR13, URZ, UPT, UP0 ;  /* 0x0000003f0d00728c */ /* 0x000fe2000bf05300 */
[----:B------:R-:W-:Y:S01]  /*10c0*/  CS2R R144, SRZ ;  /* 0x0000000000907805 */ /* 0x000fe2000001ff00 */
[----:B------:R-:W-:Y:S01]  /*10d0*/  UIADD3 UR4, UR44, 0x7f, URZ ;  /* 0x0000007f2c047890 */ /* 0x000fe2000fffe03f */
[----:B------:R-:W-:Y:S01]  /*10e0*/  CS2R R176, SRZ ;  /* 0x0000000000b07805 */ /* 0x000fe2000001ff00 */
        /* <DEDUP_REMOVED lines=18> */
[----:B------:R-:W-:Y:S01]  /*1210*/  UIMAD.WIDE UR6, UR6, 0x2aaaaaab, URZ ;  /* 0x2aaaaaab060678a5 */ /* 0x000fe2000f8e023f */
[----:B------:R-:W-:Y:S01]  /*1220*/  CS2R R128, SRZ ;  /* 0x0000000000807805 */ /* 0x000fe2000001ff00 */
[----:B------:R-:W-:Y:S01]  /*1230*/  UIMAD.WIDE UR8, UR8, 0x2aaaaaab, URZ ;  /* 0x2aaaaaab080878a5 */ /* 0x000fe2000f8e023f */
[----:B------:R-:W-:Y:S01]  /*1240*/  CS2R R108, SRZ ;  /* 0x00000000006c7805 */ /* 0x000fe2000001ff00 */
[----:B------:R-:W-:Y:S01]  /*1250*/  ULDC UR11, c[0x0][0xc54] ;  /* 0x00031500000b7ab9 */ /* 0x000fe20000000800 */
[----:B------:R-:W-:Y:S01]  /*1260*/  USHF.R.U32.HI UR4, URZ, 0x1f, UR7 ;  /* 0x0000001f3f047899 */ /* 0x000fe20008011607 */
[----:B------:R-:W-:Y:S01]  /*1270*/  CS2R R104, SRZ ;  /* 0x0000000000687805 */ /* 0x000fe2000001ff00 */
[----:B------:R-:W-:Y:S01]  /*1280*/  UIMAD UR11, UR5, UR11, UR10 ;  /* 0x0000000b050b72a4 */ /* 0x000fe2000f8e020a */
[----:B------:R-:W-:Y:S01]  /*1290*/  CS2R R124, SRZ ;  /* 0x00000000007c7805 */ /* 0x000fe2000001ff00 */
[----:B------:R-:W-:Y:S01]  /*12a0*/  USHF.R.U32.HI UR5, URZ, 0x1f, UR9 ;  /* 0x0000001f3f057899 */ /* 0x000fe20008011609 */
[----:B------:R-:W-:Y:S01]  /*12b0*/  CS2R R100, SRZ ;  /* 0x0000000000647805 */ /* 0x000fe2000001ff00 */
[----:B------:R-:W-:Y:S01]  /*12c0*/  ULEA.HI.SX32 UR7, UR7, UR4, 0x1c ;  /* 0x0000000407077291 */ /* 0x000fe2000f8fe23f */
[----:B------:R-:W-:Y:S01]  /*12d0*/  CS2R R96, SRZ ;  /* 0x0000000000607805 */ /* 0x000fe2000001ff00 */
[----:B------:R-:W-:Y:S01]  /*12e0*/  ULEA.HI.SX32 UR9, UR9, UR5, 0x1c ;  /* 0x0000000509097291 */ /* 0x000fe2000f8fe23f */
[----:B------:R-:W-:Y:S01]  /*12f0*/  IMAD.MOV.U32 R202, RZ, RZ, RZ ;  /* 0x000000ffffca7224 */ /* 0x000fe200078e00ff */
[----:B------:R-:W-:Y:S01]  /*1300*/  ULDC UR39, c[0x0][0xc48] ;  /* 0x0003120000277ab9 */ /* 0x000fe20000000800 */
[----:B------:R-:W-:Y:S01]  /*1310*/  UMOV UR42, UR11 ;  /* 0x0000000b002a7c82 */ /* 0x000fe20008000000 */
[----:B------:R-:W-:Y:S01]  /*1320*/  UISETP.LT.AND UP0, UPT, UR7, UR9, UPT ;  /* 0x000000090700728c */ /* 0x000fe2000bf01270 */
[----:B------:R-:W-:Y:S01]  /*1330*/  CS2R R92, SRZ ;  /* 0x00000000005c7805 */ /* 0x000fe2000001ff00 */
[----:B------:R-:W-:Y:S01]  /*1340*/  UISETP.NE.AND UP1, UPT, UR39, 0x1, UPT ;  /* 0x000000012700788c */ /* 0x000fe2000bf25270 */
[----:B------:R-:W-:Y:S01]  /*1350*/  CS2R R88, SRZ ;  /* 0x0000000000587805 */ /* 0x000fe2000001ff00 */
[----:B------:R-:W-:Y:S01]  /*1360*/  USEL UR41, UR7, UR9, UP0 ;  /* 0x0000000907297287 */ /* 0x000fe20008000000 */
[----:B------:R-:W-:Y:S01]  /*1370*/  IMAD.MOV.U32 R201, RZ, RZ, RZ ;  /* 0x000000ffffc97224 */ /* 0x000fe200078e00ff */
[----:B------:R-:W-:-:S02]  /*1380*/  CS2R R84, SRZ ;  /* 0x0000000000547805 */ /* 0x000fc4000001ff00 */
[----:B------:R-:W-:Y:S01]  /*1390*/  CS2R R80, SRZ ;  /* 0x0000000000507805 */ /* 0x000fe2000001ff00 */
[----:B------:R-:W-:Y:S01]  /*13a0*/  UISETP.GE.AND UP0, UPT, UR41, 0x1, UPT ;  /* 0x000000012900788c */ /* 0x000fe2000bf06270 */
[----:B------:R-:W-:Y:S02]  /*13b0*/  CS2R R198, SRZ ;  /* 0x0000000000c67805 */ /* 0x000fe4000001ff00 */
[----:B------:R-:W-:Y:S02]  /*13c0*/  CS2R R76, SRZ ;  /* 0x00000000004c7805 */ /* 0x000fe4000001ff00 */
[----:B------:R-:W-:Y:S02]  /*13d0*/  CS2R R72, SRZ ;  /* 0x0000000000487805 */ /* 0x000fe4000001ff00 */
[----:B------:R-:W-:Y:S01]  /*13e0*/  CS2R R68, SRZ ;  /* 0x0000000000447805 */ /* 0x000fe2000001ff00 */
[----:B------:R-:W-:Y:S01]  /*13f0*/  @UP1 ULDC UR10, c[0x0][0xc4c] ;  /* 0x00031300000a1ab9 */ /* 0x000fe20000000800 */
[----:B------:R-:W-:Y:S01]  /*1400*/  PLOP3.LUT P1, PT, PT, PT, UP0, 0x80, 0x0 ;  /* 0x000000000000781c */ /* 0x000fe20003f2f008 */
[----:B------:R-:W-:Y:S01]  /*1410*/  UIMAD.WIDE.U32 UR4, UR11, UR10, URZ ;  /* 0x0000000a0b0472a5 */ /* 0x000fe2000f8e003f */
[----:B------:R-:W-:Y:S01]  /*1420*/  CS2R R64, SRZ ;  /* 0x0000000000407805 */ /* 0x000fe2000001ff00 */
[----:B------:R-:W-:Y:S01]  /*1430*/  @UP1 ULDC UR6, c[0x0][0xc50] ;  /* 0x0003140000061ab9 */ /* 0x000fe20000000800 */
[----:B------:R-:W-:Y:S01]  /*1440*/  CS2R R196, SRZ ;  /* 0x0000000000c47805 */ /* 0x000fe2000001ff00 */
[----:B------:R-:W-:Y:S01]  /*1450*/  @UP1 USHF.R.U32.HI UR42, URZ, UR6, UR5 ;  /* 0x000000063f2a1299 */ /* 0x000fe20008011605 */
[----:B------:R-:W-:-:S02]  /*1460*/  CS2R R60, SRZ ;  /* 0x00000000003c7805 */ /* 0x000fc4000001ff00 */
[----:B------:R-:W-:Y:S02]  /*1470*/  CS2R R56, SRZ ;  /* 0x0000000000387805 */ /* 0x000fe4000001ff00 */
[----:B------:R-:W-:Y:S01]  /*1480*/  CS2R R52, SRZ ;  /* 0x0000000000347805 */ /* 0x000fe2000001ff00 */
[----:B------:R-:W-:Y:S01]  /*1490*/  UIADD3 UR4, -UR42, URZ, URZ ;  /* 0x0000003f2a047290 */ /* 0x000fe2000fffe13f */
        /* <DEDUP_REMOVED lines=64> */
.L_x_13395:
        /* <DEDUP_REMOVED lines=13> */
.L_x_13546:
[----:B0-----:R-:W-:Y:S01]  /*1970*/  IMAD.U32 R0, RZ, RZ, UR45 ;  /* 0x0000002dff007e24 */ /* 0x001fe2000f8e00ff */
[----:B------:R-:W-:Y:S05]  /*1980*/  WARPSYNC.ALL ;  /* 0x0000000000007948 */ /* 0x000fea0003800000 */
[----:B------:R0:W-:Y:S01]  /*1990*/  BAR.SYNC.DEFER_BLOCKING R8, 0x100 ;  /* 0x000400080000751d */ /* 0x0001e20000010000 */
[----:B------:R-:W-:-:S13]  /*19a0*/  ISETP.NE.AND P0, PT, R0, 0x3, PT ;  /* 0x000000030000780c */ /* 0x000fda0003f05270 */
[----:B0-----:R-:W-:Y:S05]  /*19b0*/  @!P0 BRA `(.L_x_13397) ;  /* 0x0000000000048947 */ /* 0x001fea0003800000 */
[----:B------:R-:W-:Y:S01]  /*19c0*/  BPT.TRAP 0x1 ;  /* 0x000000040000795c */ /* 0x000fe20000300000 */
.L_x_13397:
[----:B------:R-:W-:Y:S02]  /*19d0*/  IMAD.U32 R11, RZ, RZ, UR37 ;  /* 0x00000025ff0b7e24 */ /* 0x000fe4000f8e00ff */
[----:B------:R-:W-:-:S03]  /*19e0*/  IMAD.U32 R6, RZ, RZ, UR36 ;  /* 0x00000024ff067e24 */ /* 0x000fc6000f8e00ff */
[----:B------:R-:W-:Y:S01]  /*19f0*/  SHF.L.U32 R11, R11, 0x1f, RZ ;  /* 0x0000001f0b0b7819 */ /* 0x000fe200000006ff */
[----:B------:R-:W-:-:S04]  /*1a00*/  IMAD R6, R6, 0x8, R7 ;  /* 0x0000000806067824 */ /* 0x000fc800078e0207 */
[----:B------:R0:W1:Y:S01]  /*1a10*/  SYNCS.PHASECHK.TRANS64.TRYWAIT P1, [R6+URZ+0x22830], R11 ;  /* 0x0228300b060075a7 */ /* 0x000062000802017f */
[----:B------:R-:W-:Y:S05]  /*1a20*/  @!P0 BRA `(.L_x_13398) ;  /* 0x0000000000048947 */ /* 0x000fea0003800000 */
[----:B------:R-:W-:Y:S01]  /*1a30*/  BPT.TRAP 0x1 ;  /* 0x000000040000795c */ /* 0x000fe20000300000 */
.L_x_13398:
[----:B-1----:R-:W-:Y:S05]  /*1a40*/  @P1 BRA `(.L_x_13399) ;  /* 0x0000000000081947 */ /* 0x002fea0003800000 */
[----:B------:R-:W1:Y:S02]  /*1a50*/  SYNCS.PHASECHK.TRANS64.TRYWAIT P1, [R6+URZ+0x22830], R11 ;  /* 0x0228300b060075a7 */ /* 0x000e64000802017f */
[----:B-1----:R-:W-:Y:S05]  /*1a60*/  @!P1 BRA `(.L_x_13400) ;  /* 0x000000ec000c9947 */ /* 0x002fea0003800000 */
.L_x_13399:
        /* <DEDUP_REMOVED lines=10> */
[----:B------:R-:W-:Y:S01]  /*1b10*/  VIADD R0, R16, UR44 ;  /* 0x0000002c10007c36 */ /* 0x000fe20008000000 */
        /* <DEDUP_REMOVED lines=14> */
[----:B------:R-:W-:Y:S02]  /*1c00*/  ULDC UR7, c[0x0][0x9d8] ;  /* 0x0002760000077ab9 */ /* 0x000fe40000000800 */
        /* <DEDUP_REMOVED lines=9> */
[----:B------:R-:W3:Y:S04]  /*1ca0*/  SHFL.IDX PT, R5, R0, 0x1, 0x1c1f ;  /* 0x003c1f0000057f89 */ /* 0x000ee800000e0000 */
[----:B------:R-:W4:Y:S01]  /*1cb0*/  SHFL.IDX PT, R0, R0, RZ, 0x1c1f ;  /* 0x001c1fff00007589 */ /* 0x000f2200000e0000 */
[----:B------:R-:W-:-:S02]  /*1cc0*/  WARPGROUP.DEPBAR.LE gsb0, 0x0 ;  /* 0x00008000000079c5 */ /* 0x000fc40000010000 */
[----:B------:R-:W-:-:S06]  /*1cd0*/  WARPGROUP.ARRIVE ;  /* 0x00000000000079c5 */ /* 0x000fcc0000000000 */
[----:B------:R-:W-:Y:S01]  /*1ce0*/  HGMMA.64x96x16.F32.BF16 R24, gdesc[UR8], R24, gsb0 ;  /* 0x01600000081879f0 */ /* 0x000fe20008001818 */
[----:B------:R-:W-:Y:S02]  /*1cf0*/  ULDC UR10, c[0x0][0x988] ;  /* 0x00026200000a7ab9 */ /* 0x000fe40000000800 */
[----:B------:R-:W-:Y:S02]  /*1d00*/  WARPGROUP.DEPBAR.LE gsb0, 0x0 ;  /* 0x00008000000079c5 */ /* 0x000fe40000010000 */
[----:B------:R-:W-:-:S06]  /*1d10*/  WARPGROUP.ARRIVE ;  /* 0x00000000000079c5 */ /* 0x000fcc0000000000 */
[----:B------:R-:W-:Y:S01]  /*1d20*/  HGMMA.64x96x16.F32.BF16 R24, gdesc[UR12], R24, gsb0 ;  /* 0x016000000c1879f0 */ /* 0x000fe20008001818 */
[----:B------:R-:W-:Y:S01]  /*1d30*/  ULDC UR14, c[0x0][0x2f0] ;  /* 0x0000bc00000e7ab9 */ /* 0x000fe20000000800 */
[----:B------:R-:W-:Y:S01]  /*1d40*/  ULDC UR15, c[0x0][0x288] ;  /* 0x0000a200000f7ab9 */ /* 0x000fe20000000800 */
[----:B------:R-:W-:-:S06]  /*1d50*/  UIMAD UR6, UR43, UR14, UR6 ;  /* 0x0000000e2b0672a4 */ /* 0x000fcc000f8e0206 */
[----:B------:R-:W-:-:S04]  /*1d60*/  IMAD.U32 R4, RZ, RZ, UR6 ;  /* 0x00000006ff047e24 */ /* 0x000fc8000f8e00ff */
[----:B------:R-:W-:Y:S02]  /*1d70*/  IMAD R3, R17, -0x2, R4 ;  /* 0xfffffffe11037824 */ /* 0x000fe400078e0204 */
[----:B------:R-:W-:-:S05]  /*1d80*/  IMAD.U32 R4, RZ, RZ, UR15 ;  /* 0x0000000fff047e24 */ /* 0x000fca000f8e00ff */
[----:B------:R-:W-:-:S04]  /*1d90*/  IADD3 R4, R3, 0x1, -R4 ;  /* 0x0000000103047810 */ /* 0x000fc80007ffe804 */
[-CC-:B---3--:R-:W-:Y:S02]  /*1da0*/  VIADDMNMX R5, R5, R4.reuse, R3.reuse, PT ;  /* 0x0000000405057246 */ /* 0x188fe40003800103 */
[----:B----4-:R-:W-:Y:S02]  /*1db0*/  VIADDMNMX R3, R0, R4, R3, PT ;  /* 0x0000000400037246 */ /* 0x010fe40003800103 */
[C---:B------:R-:W-:Y:S02]  /*1dc0*/  ISETP.GT.AND P2, PT, R5.reuse, RZ, PT ;  /* 0x000000ff0500720c */ /* 0x040fe40003f44270 */
[C---:B------:R-:W-:Y:S02]  /*1dd0*/  ISETP.GT.AND P3, PT, R5.reuse, 0x1, PT ;  /* 0x000000010500780c */ /* 0x040fe40003f64270 */
[----:B------:R-:W-:Y:S02]  /*1de0*/  ISETP.GT.AND P4, PT, R5, 0x8, PT ;  /* 0x000000080500780c */ /* 0x000fe40003f84270 */
[----:B------:R-:W-:-:S02]  /*1df0*/  ISETP.GT.AND P5, PT, R3, RZ, PT ;  /* 0x000000ff0300720c */ /* 0x000fc40003fa4270 */
[----:B------:R-:W-:Y:S01]  /*1e00*/  ISETP.GT.AND P6, PT, R3, 0x1, PT ;  /* 0x000000010300780c */ /* 0x000fe20003fc4270 */
        /* <DEDUP_REMOVED lines=32> */
[----:B------:R-:W-:Y:S01]  /*2010*/  MUFU.TANH R12, R25 ;  /* 0x00000019000c7308 */ /* 0x000fe20000002400 */
[----:B----4-:R-:W-:Y:S01]  /*2020*/  FSEL R20, R20, -INF , P3 ;  /* 0xff80000014147808 */ /* 0x010fe20001800000 */
[----:B------:R-:W-:Y:S01]  /*2030*/  FMUL.FTZ R59, R59, UR7 ;  /* 0x000000073b3b7c20 */ /* 0x000fe20008410000 */
[----:B------:R-:W-:Y:S01]  /*2040*/  ISETP.GT.AND P3, PT, R5, 0x10, PT ;  /* 0x000000100500780c */ /* 0x000fe20003f64270 */
[----:B------:R-:W-:Y:S01]  /*2050*/  FMUL.FTZ R62, R62, UR7 ;  /* 0x000000073e3e7c20 */ /* 0x000fe20008410000 */
[----:B------:R-:W-:Y:S01]  /*2060*/  FMNMX.FTZ R10, R13, R20, !PT ;  /* 0x000000140d0a7209 */ /* 0x000fe20007810000 */
[----:B------:R-:W-:Y:S01]  /*2070*/  FMUL.FTZ R63, R63, UR7 ;  /* 0x000000073f3f7c20 */ /* 0x000fe20008410000 */
[----:B------:R-:W-:Y:S01]  /*2080*/  FMUL.FTZ R66, R66, UR7 ;  /* 0x0000000742427c20 */ /* 0x000fe20008410000 */
[----:B------:R-:W3:Y:S01]  /*2090*/  MUFU.TANH R25, R31 ;  /* 0x0000001f00197308 */ /* 0x000ee20000002400 */
[----:B-----5:R-:W-:Y:S01]  /*20a0*/  FSEL R21, R21, -INF , P4 ;  /* 0xff80000015157808 */ /* 0x020fe20002000000 */
[----:B------:R-:W-:Y:S01]  /*20b0*/  FMUL.FTZ R67, R67, UR7 ;  /* 0x0000000743437c20 */ /* 0x000fe20008410000 */
[----:B------:R-:W-:Y:S01]  /*20c0*/  FMUL.FTZ R70, R70, UR7 ;  /* 0x0000000746467c20 */ /* 0x000fe20008410000 */
[----:B------:R-:W-:Y:S01]  /*20d0*/  FMUL.FTZ R71, R71, UR7 ;  /* 0x0000000747477c20 */ /* 0x000fe20008410000 */
[----:B------:R-:W-:Y:S01]  /*20e0*/  FMNMX.FTZ R10, R21, R10, !PT ;  /* 0x0000000a150a7209 */ /* 0x000fe20007810000 */
[----:B------:R-:W-:Y:S01]  /*20f0*/  FMUL.FTZ R24, R24, UR7 ;  /* 0x0000000718187c20 */ /* 0x000fe20008410000 */
[----:B------:R-:W-:Y:S01]  /*2100*/  FMUL.FTZ R28, R28, UR7 ;  /* 0x000000071c1c7c20 */ /* 0x000fe20008410000 */
[----:B------:R-:W4:Y:S01]  /*2110*/  MUFU.TANH R34, R34 ;  /* 0x0000002200227308 */ /* 0x000f220000002400 */
[----:B------:R-:W-:Y:S01]  /*2120*/  FMUL.FTZ R32, R32, UR7 ;  /* 0x0000000720207c20 */ /* 0x000fe20008410000 */
[----:B------:R-:W-:Y:S01]  /*2130*/  FMUL.FTZ R36, R36, UR7 ;  /* 0x0000000724247c20 */ /* 0x000fe20008410000 */
[----:B------:R-:W-:Y:S01]  /*2140*/  ISETP.GT.AND P4, PT, R3, 0x8, PT ;  /* 0x000000080300780c */ /* 0x000fe20003f84270 */
[----:B------:R-:W-:Y:S01]  /*2150*/  FMUL.FTZ R48, R48, UR7 ;  /* 0x0000000730307c20 */ /* 0x000fe20008410000 */
[----:B------:R-:W-:Y:S01]  /*2160*/  FMUL.FTZ R44, R44, UR7 ;  /* 0x000000072c2c7c20 */ /* 0x000fe20008410000 */
[----:B------:R-:W-:Y:S01]  /*2170*/  FMUL.FTZ R45, R45, UR7 ;  /* 0x000000072d2d7c20 */ /* 0x000fe20008410000 */
[----:B------:R-:W-:Y:S01]  /*2180*/  FMUL.FTZ R49, R49, UR7 ;  /* 0x0000000731317c20 */ /* 0x000fe20008410000 */
[----:B------:R-:W-:Y:S01]  /*2190*/  MUFU.TANH R14, R29 ;  /* 0x0000001d000e7308 */ /* 0x000fe20000002400 */
[----:B---3--:R-:W-:Y:S01]  /*21a0*/  FSEL R25, R25, -INF , P2 ;  /* 0xff80000019197808 */ /* 0x008fe20001000000 */
[----:B------:R-:W-:Y:S01]  /*21b0*/  FMUL.FTZ R52, R52, UR7 ;  /* 0x0000000734347c20 */ /* 0x000fe20008410000 */
[----:B------:R-:W-:Y:S01]  /*21c0*/  ISETP.GT.AND P2, PT, R5, 0x11, PT ;  /* 0x000000110500780c */ /* 0x000fe20003f44270 */
[----:B------:R-:W-:Y:S01]  /*21d0*/  FMUL.FTZ R53, R53, UR7 ;  /* 0x0000000735357c20 */ /* 0x000fe20008410000 */
[----:B------:R-:W-:Y:S01]  /*21e0*/  FMNMX.FTZ R10, R25, R10, !PT ;  /* 0x0000000a190a7209 */ /* 0x000fe20007810000 */
[----:B------:R-:W-:Y:S01]  /*21f0*/  FMUL.FTZ R56, R56, UR7 ;  /* 0x0000000738387c20 */ /* 0x000fe20008410000 */
[----:B------:R-:W-:Y:S01]  /*2200*/  FMUL.FTZ R57, R57, UR7 ;  /* 0x0000000739397c20 */ /* 0x000fe20008410000 */
[----:B------:R-:W3:Y:S01]  /*2210*/  MUFU.TANH R29, R35 ;  /* 0x00000023001d7308 */ /* 0x000ee20000002400 */
[----:B----4-:R-:W-:Y:S01]  /*2220*/  FSEL R27, R34, -INF , P3 ;  /* 0xff800000221b7808 */ /* 0x010fe20001800000 */
[----:B------:R-:W-:Y:S01]  /*2230*/  FMUL.FTZ R60, R60, UR7 ;  /* 0x000000073c3c7c20 */ /* 0x000fe20008410000 */
[----:B------:R-:W-:Y:S01]  /*2240*/  ISETP.GT.AND P3, PT, R5, 0x18, PT ;  /* 0x000000180500780c */ /* 0x000fe20003f64270 */
[----:B------:R-:W-:Y:S01]  /*2250*/  FMUL.FTZ R61, R61, UR7 ;  /* 0x000000073d3d7c20 */ /* 0x000fe20008410000 */
[----:B------:R-:W-:Y:S01]  /*2260*/  FMNMX.FTZ R10, R27, R10, !PT ;  /* 0x0000000a1b0a7209 */ /* 0x000fe20007810000 */
[----:B------:R-:W-:Y:S01]  /*2270*/  FMUL.FTZ R64, R64, UR7 ;  /* 0x0000000740407c20 */ /* 0x000fe20008410000 */
[----:B------:R-:W-:Y:S01]  /*2280*/  FMUL.FTZ R65, R65, UR7 ;  /* 0x0000000741417c20 */ /* 0x000fe20008410000 */
[----:B------:R-:W4:Y:S01]  /*2290*/  MUFU.TANH R38, R38 ;  /* 0x0000002600267308 */ /* 0x000f220000002400 */
[----:B------:R-:W-:Y:S01]  /*22a0*/  FMUL.FTZ R68, R68, UR7 ;  /* 0x0000000744447c20 */ /* 0x000fe20008410000 */
[----:B------:R-:W-:-:S06]  /*22b0*/  FMUL.FTZ R69, R69, UR7 ;  /* 0x0000000745457c20 */ /* 0x000fcc0008410000 */
[----:B------:R-:W-:Y:S01]  /*22c0*/  MUFU.TANH R72, R33 ;  /* 0x0000002100487308 */ /* 0x000fe20000002400 */
[----:B---3--:R-:W-:Y:S02]  /*22d0*/  FSEL R29, R29, -INF , P2 ;  /* 0xff8000001d1d7808 */ /* 0x008fe40001000000 */
[----:B------:R-:W-:Y:S02]  /*22e0*/  ISETP.GT.AND P2, PT, R5, 0x19, PT ;  /* 0x000000190500780c */ /* 0x000fe40003f44270 */
[----:B------:R-:W-:-:S03]  /*22f0*/  FMNMX.FTZ R10, R29, R10, !PT ;  /* 0x0000000a1d0a7209 */ /* 0x000fc60007810000 */
[----:B------:R-:W3:Y:S01]  /*2300*/  MUFU.TANH R33, R39 ;  /* 0x0000002700217308 */ /* 0x000ee20000002400 */
[----:B----4-:R-:W-:Y:S02]  /*2310*/  FSEL R31, R38, -INF , P3 ;  /* 0xff800000261f7808 */ /* 0x010fe40001800000 */
[----:B------:R-:W-:Y:S02]  /*2320*/  ISETP.GT.AND P3, PT, R5, 0x20, PT ;  /* 0x000000200500780c */ /* 0x000fe40003f64270 */
[----:B------:R-:W-:-:S03]  /*2330*/  FMNMX.FTZ R10, R31, R10, !PT ;  /* 0x0000000a1f0a7209 */ /* 0x000fc60007810000 */
[----:B------:R-:W4:Y:S08]  /*2340*/  MUFU.TANH R42, R42 ;  /* 0x0000002a002a7308 */ /* 0x000f300000002400 */
[----:B------:R-:W-:Y:S01]  /*2350*/  MUFU.TANH R73, R37 ;  /* 0x0000002500497308 */ /* 0x000fe20000002400 */
[----:B---3--:R-:W-:Y:S02]  /*2360*/  FSEL R33, R33, -INF , P2 ;  /* 0xff80000021217808 */ /* 0x008fe40001000000 */
[----:B------:R-:W-:-:S02]  /*2370*/  ISETP.GT.AND P2, PT, R5, 0x21, PT ;  /* 0x000000210500780c */ /* 0x000fc40003f44270 */
[----:B------:R-:W-:-:S03]  /*2380*/  FMNMX.FTZ R10, R33, R10, !PT ;  /* 0x0000000a210a7209 */ /* 0x000fc60007810000 */
[----:B------:R-:W3:Y:S01]  /*2390*/  MUFU.TANH R37, R43 ;  /* 0x0000002b00257308 */ /* 0x000ee20000002400 */
[----:B----4-:R-:W-:Y:S02]  /*23a0*/  FSEL R35, R42, -INF , P3 ;  /* 0xff8000002a237808 */ /* 0x010fe40001800000 */
[----:B------:R-:W-:Y:S02]  /*23b0*/  ISETP.GT.AND P3, PT, R5, 0x28, PT ;  /* 0x000000280500780c */ /* 0x000fe40003f64270 */
[----:B------:R-:W-:-:S03]  /*23c0*/  FMNMX.FTZ R10, R35, R10, !PT ;  /* 0x0000000a230a7209 */ /* 0x000fc60007810000 */
[----:B------:R-:W4:Y:S08]  /*23d0*/  MUFU.TANH R46, R46 ;  /* 0x0000002e002e7308 */ /* 0x000f300000002400 */
[----:B------:R-:W5:Y:S01]  /*23e0*/  MUFU.TANH R39, R47 ;  /* 0x0000002f00277308 */ /* 0x000f620000002400 */
[----:B---3--:R-:W-:Y:S02]  /*23f0*/  FSEL R37, R37, -INF , P2 ;  /* 0xff80000025257808 */ /* 0x008fe40001000000 */
[----:B------:R-:W-:-:S02]  /*2400*/  ISETP.GT.AND P2, PT, R5, 0x29, PT ;  /* 0x000000290500780c */ /* 0x000fc40003f44270 */
[----:B------:R-:W-:-:S03]  /*2410*/  FMNMX.FTZ R9, R37, R10, !PT ;  /* 0x0000000a25097209 */ /* 0x000fc60007810000 */
[----:B------:R-:W-:Y:S01]  /*2420*/  MUFU.TANH R74, R40 ;  /* 0x00000028004a7308 */ /* 0x000fe20000002400 */
[----:B----4-:R-:W-:Y:S02]  /*2430*/  FSEL R38, R46, -INF , P3 ;  /* 0xff8000002e267808 */ /* 0x010fe40001800000 */
[----:B------:R-:W-:Y:S02]  /*2440*/  ISETP.GT.AND P3, PT, R5, 0x30, PT ;  /* 0x000000300500780c */ /* 0x000fe40003f64270 */
[----:B------:R-:W-:-:S03]  /*2450*/  FMNMX.FTZ R10, R38, R9, !PT ;  /* 0x00000009260a7209 */ /* 0x000fc60007810000 */
[----:B------:R-:W3:Y:S01]  /*2460*/  MUFU.TANH R40, R50 ;  /* 0x0000003200287308 */ /* 0x000ee20000002400 */
[----:B-----5:R-:W-:Y:S02]  /*2470*/  FSEL R39, R39, -INF , P2 ;  /* 0xff80000027277808 */ /* 0x020fe40001000000 */
[----:B------:R-:W-:Y:S02]  /*2480*/  ISETP.GT.AND P2, PT, R5, 0x31, PT ;  /* 0x000000310500780c */ /* 0x000fe40003f44270 */
[----:B------:R-:W-:-:S03]  /*2490*/  FMNMX.FTZ R9, R39, R10, !PT ;  /* 0x0000000a27097209 */ /* 0x000fc60007810000 */
[----:B------:R-:W-:Y:S08]  /*24a0*/  MUFU.TANH R75, R41 ;  /* 0x00000029004b7308 */ /* 0x000ff00000002400 */
[----:B------:R-:W4:Y:S01]  /*24b0*/  MUFU.TANH R41, R51 ;  /* 0x0000003300297308 */ /* 0x000f220000002400 */
[----:B---3--:R-:W-:Y:S02]  /*24c0*/  FSEL R40, R40, -INF , P3 ;  /* 0xff80000028287808 */ /* 0x008fe40001800000 */
[----:B------:R-:W-:-:S02]  /*24d0*/  ISETP.GT.AND P3, PT, R5, 0x38, PT ;  /* 0x000000380500780c */ /* 0x000fc40003f64270 */
[----:B------:R-:W-:-:S03]  /*24e0*/  FMNMX.FTZ R10, R40, R9, !PT ;  /* 0x00000009280a7209 */ /* 0x000fc60007810000 */
[----:B------:R-:W3:Y:S08]  /*24f0*/  MUFU.TANH R54, R54 ;  /* 0x0000003600367308 */ /* 0x000ef00000002400 */
[----:B------:R-:W5:Y:S01]  /*2500*/  MUFU.TANH R43, R55 ;  /* 0x00000037002b7308 */ /* 0x000f620000002400 */
[----:B----4-:R-:W-:Y:S02]  /*2510*/  FSEL R41, R41, -INF , P2 ;  /* 0xff80000029297808 */ /* 0x010fe40001000000 */
[----:B------:R-:W-:-:S02]  /*2520*/  ISETP.GT.AND P2, PT, R5, 0x39, PT ;  /* 0x000000390500780c */ /* 0x000fc40003f44270 */
[----:B------:R-:W-:-:S03]  /*2530*/  FMNMX.FTZ R9, R41, R10, !PT ;  /* 0x0000000a29097209 */ /* 0x000fc60007810000 */
[----:B------:R-:W4:Y:S01]  /*2540*/  MUFU.TANH R58, R58 ;  /* 0x0000003a003a7308 */ /* 0x000f220000002400 */
[----:B---3--:R-:W-:Y:S02]  /*2550*/  FSEL R42, R54, -INF , P3 ;  /* 0xff800000362a7808 */ /* 0x008fe40001800000 */
[----:B------:R-:W-:Y:S02]  /*2560*/  ISETP.GT.AND P3, PT, R5, 0x40, PT ;  /* 0x000000400500780c */ /* 0x000fe40003f64270 */
[----:B------:R-:W-:-:S03]  /*2570*/  FMNMX.FTZ R10, R42, R9, !PT ;  /* 0x000000092a0a7209 */ /* 0x000fc60007810000 */
[----:B------:R-:W3:Y:S01]  /*2580*/  MUFU.TANH R47, R59 ;  /* 0x0000003b002f7308 */ /* 0x000ee20000002400 */
[----:B-----5:R-:W-:Y:S02]  /*2590*/  FSEL R43, R43, -INF , P2 ;  /* 0xff8000002b2b7808 */ /* 0x020fe40001000000 */
[----:B------:R-:W-:Y:S02]  /*25a0*/  ISETP.GT.AND P2, PT, R5, 0x41, PT ;  /* 0x000000410500780c */ /* 0x000fe40003f44270 */
[----:B------:R-:W-:-:S03]  /*25b0*/  FMNMX.FTZ R9, R43, R10, !PT ;  /* 0x0000000a2b097209 */ /* 0x000fc60007810000 */
[----:B------:R-:W5:Y:S01]  /*25c0*/  MUFU.TANH R50, R62 ;  /* 0x0000003e00327308 */ /* 0x000f620000002400 */
[----:B----4-:R-:W-:Y:S02]  /*25d0*/  FSEL R46, R58, -INF , P3 ;  /* 0xff8000003a2e7808 */ /* 0x010fe40001800000 */
[----:B------:R-:W-:Y:S02]  /*25e0*/  ISETP.GT.AND P3, PT, R5, 0x48, PT ;  /* 0x000000480500780c */ /* 0x000fe40003f64270 */
        /* <DEDUP_REMOVED lines=30> */
[----:B-----5:R-:W-:Y:S01]  /*27d0*/  FSEL R4, R24, -INF , P5 ;  /* 0xff80000018047808 */ /* 0x020fe20002800000 */
[----:B------:R-:W5:Y:S06]  /*27e0*/  SHFL.BFLY PT, R5, R10, 0x2, 0x1f ;  /* 0x0c401f000a057f89 */ /* 0x000f6c00000e0000 */
[----:B------:R-:W0:Y:S01]  /*27f0*/  MUFU.TANH R36, R36 ;  /* 0x0000002400247308 */ /* 0x000e220000002400 */
[----:B----4-:R-:W-:-:S07]  /*2800*/  FSEL R9, R28, -INF , P4 ;  /* 0xff8000001c097808 */ /* 0x010fce0002000000 */
[----:B------:R4:W-:Y:S08]  /*2810*/  MUFU.TANH R62, R48 ;  /* 0x00000030003e7308 */ /* 0x0009f00000002400 */
[----:B------:R-:W1:Y:S01]  /*2820*/  MUFU.TANH R44, R44 ;  /* 0x0000002c002c7308 */ /* 0x000e620000002400 */
[----:B-----5:R-:W-:-:S05]  /*2830*/  FMNMX.FTZ R5, R10, R5, !PT ;  /* 0x000000050a057209 */ /* 0x020fca0007810000 */
[----:B------:R-:W5:Y:S02]  /*2840*/  SHFL.BFLY PT, R10, R5, 0x1, 0x1f ;  /* 0x0c201f00050a7f89 */ /* 0x000f6400000e0000 */
[----:B------:R2:W1:Y:S08]  /*2850*/  MUFU.TANH R34, R45 ;  /* 0x0000002d00227308 */ /* 0x0004700000002400 */
[----:B------:R-:W1:Y:S08]  /*2860*/  MUFU.TANH R49, R49 ;  /* 0x0000003100317308 */ /* 0x000e700000002400 */
[----:B------:R-:W1:Y:S01]  /*2870*/  MUFU.TANH R63, R52 ;  /* 0x00000034003f7308 */ /* 0x000e620000002400 */
[----:B-----5:R-:W-:-:S07]  /*2880*/  FMNMX.FTZ R0, R5, R10, !PT ;  /* 0x0000000a05007209 */ /* 0x020fce0007810000 */
[----:B------:R-:W5:Y:S01]  /*2890*/  MUFU.TANH R53, R53 ;  /* 0x0000003500357308 */ /* 0x000f620000002400 */
[----:B------:R-:W-:Y:S02]  /*28a0*/  FSEL R5, R12, -INF , P6 ;  /* 0xff8000000c057808 */ /* 0x000fe40003000000 */
[C---:B------:R-:W-:Y:S01]  /*28b0*/  FSETP.NEU.FTZ.AND P5, PT, R0.reuse, -INF , PT ;  /* 0xff8000000000780b */ /* 0x040fe20003fbd000 */
[----:B------:R-:W-:Y:S01]  /*28c0*/  FMUL.FTZ R10, R0, UR10 ;  /* 0x0000000a000a7c20 */ /* 0x000fe20008410000 */
[----:B------:R-:W-:-:S03]  /*28d0*/  FMNMX.FTZ R12, R4, R5, !PT ;  /* 0x00000005040c7209 */ /* 0x000fc60007810000 */
[----:B------:R-:W5:Y:S01]  /*28e0*/  MUFU.TANH R66, R56 ;  /* 0x0000003800427308 */ /* 0x000f620000002400 */
[----:B----4-:R-:W-:Y:S02]  /*28f0*/  FSEL R48, R10, RZ, P5 ;  /* 0x000000ff0a307208 */ /* 0x010fe40002800000 */
[----:B------:R-:W-:Y:S02]  /*2900*/  FSEL R10, R14, -INF , P3 ;  /* 0xff8000000e0a7808 */ /* 0x000fe40001800000 */
[----:B------:R-:W-:Y:S01]  /*2910*/  FMNMX.FTZ R15, R9, R12, !PT ;  /* 0x0000000c090f7209 */ /* 0x000fe20007810000 */
[--C-:B------:R-:W-:Y:S01]  /*2920*/  FFMA.FTZ R153, R13, UR10, -R48.reuse ;  /* 0x0000000a0d997c23 */ /* 0x100fe20008010830 */
[----:B------:R-:W-:Y:S01]  /*2930*/  ISETP.GT.AND P3, PT, R3, 0x11, PT ;  /* 0x000000110300780c */ /* 0x000fe20003f64270 */
[--C-:B------:R-:W-:Y:S01]  /*2940*/  FFMA.FTZ R28, R20, UR10, -R48.reuse ;  /* 0x0000000a141c7c23 */ /* 0x100fe20008010830 */
[----:B---3--:R-:W-:Y:S01]  /*2950*/  FSEL R12, R32, -INF , P2 ;  /* 0xff800000200c7808 */ /* 0x008fe20001000000 */
[--C-:B------:R-:W-:Y:S01]  /*2960*/  FFMA.FTZ R30, R21, UR10, -R48.reuse ;  /* 0x0000000a151e7c23 */ /* 0x100fe20008010830 */
[----:B------:R-:W-:Y:S01]  /*2970*/  FMNMX.FTZ R15, R10, R15, !PT ;  /* 0x0000000f0a0f7209 */ /* 0x000fe20007810000 */
[----:B------:R3:W-:Y:S01]  /*2980*/  MUFU.EX2 R52, R28 ;  /* 0x0000001c00347308 */ /* 0x0007e20000000800 */
[----:B------:R-:W-:Y:S01]  /*2990*/  ISETP.GT.AND P2, PT, R3, 0x18, PT ;  /* 0x000000180300780c */ /* 0x000fe20003f44270 */
[--C-:B------:R-:W-:Y:S01]  /*29a0*/  FFMA.FTZ R32, R25, UR10, -R48.reuse ;  /* 0x0000000a19207c23 */ /* 0x100fe20008010830 */
[----:B------:R-:W-:Y:S01]  /*29b0*/  FSEL R13, R72, -INF , P3 ;  /* 0xff800000480d7808 */ /* 0x000fe20001800000 */
[--C-:B------:R-:W-:Y:S01]  /*29c0*/  FFMA.FTZ R38, R38, UR10, -R48.reuse ;  /* 0x0000000a26267c23 */ /* 0x100fe20008010830 */
[----:B------:R-:W-:Y:S01]  /*29d0*/  FMNMX.FTZ R24, R12, R15, !PT ;  /* 0x0000000f0c187209 */ /* 0x000fe20007810000 */
[--C-:B------:R-:W-:Y:S01]  /*29e0*/  FFMA.FTZ R39, R39, UR10, -R48.reuse ;  /* 0x0000000a27277c23 */ /* 0x100fe20008010830 */
[----:B------:R-:W-:Y:S01]  /*29f0*/  ISETP.GT.AND P3, PT, R3, 0x19, PT ;  /* 0x000000190300780c */ /* 0x000fe20003f64270 */
[----:B------:R-:W4:Y:S01]  /*2a00*/  MUFU.TANH R57, R57 ;  /* 0x0000003900397308 */ /* 0x000f220000002400 */
[----:B0-----:R-:W-:Y:S01]  /*2a10*/  FSEL R14, R36, -INF , P2 ;  /* 0xff800000240e7808 */ /* 0x001fe20001000000 */
[--C-:B------:R-:W-:Y:S01]  /*2a20*/  FFMA.FTZ R36, R29, UR10, -R48.reuse ;  /* 0x0000000a1d247c23 */ /* 0x100fe20008010830 */
[----:B--2---:R-:W-:Y:S01]  /*2a30*/  FMNMX.FTZ R45, R13, R24, !PT ;  /* 0x000000180d2d7209 */ /* 0x004fe20007810000 */
[--C-:B------:R-:W-:Y:S01]  /*2a40*/  FFMA.FTZ R40, R40, UR10, -R48.reuse ;  /* 0x0000000a28287c23 */ /* 0x100fe20008010830 */
[----:B------:R-:W-:Y:S01]  /*2a50*/  ISETP.GT.AND P2, PT, R3, 0x20, PT ;  /* 0x000000200300780c */ /* 0x000fe20003f44270 */
[--C-:B------:R-:W-:Y:S01]  /*2a60*/  FFMA.FTZ R41, R41, UR10, -R48.reuse ;  /* 0x0000000a29297c23 */ /* 0x100fe20008010830 */
[----:B------:R-:W-:Y:S01]  /*2a70*/  FSEL R15, R73, -INF , P3 ;  /* 0xff800000490f7808 */ /* 0x000fe20001800000 */
[----:B------:R0:W-:Y:S01]  /*2a80*/  MUFU.EX2 R155, R30 ;  /* 0x0000001e009b7308 */ /* 0x0001e20000000800 */
[----:B------:R-:W-:Y:S01]  /*2a90*/  FMNMX.FTZ R24, R14, R45, !PT ;  /* 0x0000002d0e187209 */ /* 0x000fe20007810000 */
[--C-:B------:R-:W-:Y:S01]  /*2aa0*/  FFMA.FTZ R42, R42, UR10, -R48.reuse ;  /* 0x0000000a2a2a7c23 */ /* 0x100fe20008010830 */
[----:B------:R-:W-:Y:S01]  /*2ab0*/  ISETP.GT.AND P3, PT, R3, 0x21, PT ;  /* 0x000000210300780c */ /* 0x000fe20003f64270 */
[--C-:B------:R-:W-:Y:S01]  /*2ac0*/  FFMA.FTZ R43, R43, UR10, -R48.reuse ;  /* 0x0000000a2b2b7c23 */ /* 0x100fe20008010830 */
[----:B------:R-:W-:Y:S01]  /*2ad0*/  FSEL R20, R74, -INF , P2 ;  /* 0xff8000004a147808 */ /* 0x000fe20001000000 */
[--C-:B------:R-:W-:Y:S01]  /*2ae0*/  FFMA.FTZ R46, R46, UR10, -R48.reuse ;  /* 0x0000000a2e2e7c23 */ /* 0x100fe20008010830 */
[----:B------:R-:W-:Y:S01]  /*2af0*/  FMNMX.FTZ R45, R15, R24, !PT ;  /* 0x000000180f2d7209 */ /* 0x000fe20007810000 */
[----:B------:R-:W2:Y:S01]  /*2b00*/  MUFU.TANH R67, R60 ;  /* 0x0000003c00437308 */ /* 0x000ea20000002400 */
[----:B------:R-:W-:Y:S01]  /*2b10*/  ISETP.GT.AND P2, PT, R3, 0x28, PT ;  /* 0x000000280300780c */ /* 0x000fe20003f44270 */
[--C-:B------:R-:W-:Y:S01]  /*2b20*/  FFMA.FTZ R47, R47, UR10, -R48.reuse ;  /* 0x0000000a2f2f7c23 */ /* 0x100fe20008010830 */
[----:B------:R-:W-:Y:S01]  /*2b30*/  FSEL R21, R75, -INF , P3 ;  /* 0xff8000004b157808 */ /* 0x000fe20001800000 */
[--C-:B------:R-:W-:Y:S01]  /*2b40*/  FFMA.FTZ R50, R50, UR10, -R48.reuse ;  /* 0x0000000a32327c23 */ /* 0x100fe20008010830 */
[----:B------:R-:W-:Y:S01]  /*2b50*/  FMNMX.FTZ R26, R20, R45, !PT ;  /* 0x0000002d141a7209 */ /* 0x000fe20007810000 */
[--C-:B------:R-:W-:Y:S01]  /*2b60*/  FFMA.FTZ R51, R51, UR10, -R48.reuse ;  /* 0x0000000a33337c23 */ /* 0x100fe20008010830 */
[----:B------:R-:W-:Y:S01]  /*2b70*/  ISETP.GT.AND P3, PT, R3, 0x29, PT ;  /* 0x000000290300780c */ /* 0x000fe20003f64270 */
[----:B------:R-:W2:Y:S01]  /*2b80*/  MUFU.TANH R61, R61 ;  /* 0x0000003d003d7308 */ /* 0x000ea20000002400 */
[----:B-1----:R-:W-:Y:S01]  /*2b90*/  FSEL R24, R44, -INF , P2 ;  /* 0xff8000002c187808 */ /* 0x002fe20001000000 */
[--C-:B------:R-:W-:Y:S01]  /*2ba0*/  FFMA.FTZ R44, R31, UR10, -R48.reuse ;  /* 0x0000000a1f2c7c23 */ /* 0x100fe20008010830 */
[----:B------:R-:W-:Y:S01]  /*2bb0*/  FMNMX.FTZ R45, R21, R26, !PT ;  /* 0x0000001a152d7209 */ /* 0x000fe20007810000 */
[--C-:B------:R-:W-:Y:S01]  /*2bc0*/  FFMA.FTZ R54, R54, UR10, -R48.reuse ;  /* 0x0000000a36367c23 */ /* 0x100fe20008010830 */
[----:B------:R-:W-:Y:S01]  /*2bd0*/  ISETP.GT.AND P2, PT, R3, 0x30, PT ;  /* 0x000000300300780c */ /* 0x000fe20003f44270 */
[--C-:B------:R-:W-:Y:S01]  /*2be0*/  FFMA.FTZ R55, R55, UR10, -R48.reuse ;  /* 0x0000000a37377c23 */ /* 0x100fe20008010830 */
[----:B------:R-:W-:Y:S01]  /*2bf0*/  FSEL R25, R34, -INF , P3 ;  /* 0xff80000022197808 */ /* 0x000fe20001800000 */
[--C-:B------:R-:W-:Y:S01]  /*2c00*/  FFMA.FTZ R34, R27, UR10, -R48.reuse ;  /* 0x0000000a1b227c23 */ /* 0x100fe20008010830 */
[----:B---3--:R-:W-:Y:S01]  /*2c10*/  FMNMX.FTZ R28, R24, R45, !PT ;  /* 0x0000002d181c7209 */ /* 0x008fe20007810000 */
[----:B------:R1:W-:Y:S01]  /*2c20*/  MUFU.EX2 R56, R32 ;  /* 0x0000002000387308 */ /* 0x0003e20000000800 */
[----:B------:R-:W-:Y:S01]  /*2c30*/  ISETP.GT.AND P3, PT, R3, 0x31, PT ;  /* 0x000000310300780c */ /* 0x000fe20003f64270 */
[----:B------:R-:W-:Y:S01]  /*2c40*/  FFMA.FTZ R58, R58, UR10, -R48 ;  /* 0x0000000a3a3a7c23 */ /* 0x000fe20008010830 */
[----:B------:R-:W-:-:S02]  /*2c50*/  FSEL R26, R62, -INF , P2 ;  /* 0xff8000003e1a7808 */ /* 0x000fc40001000000 */
[----:B------:R-:W-:Y:S02]  /*2c60*/  FMNMX.FTZ R45, R25, R28, !PT ;  /* 0x0000001c192d7209 */ /* 0x000fe40007810000 */
[----:B------:R-:W-:Y:S01]  /*2c70*/  ISETP.GT.AND P2, PT, R3, 0x38, PT ;  /* 0x000000380300780c */ /* 0x000fe20003f44270 */
[----:B------:R-:W3:Y:S01]  /*2c80*/  MUFU.TANH R64, R64 ;  /* 0x0000004000407308 */ /* 0x000ee20000002400 */
[----:B------:R-:W-:Y:S01]  /*2c90*/  FSEL R27, R49, -INF , P3 ;  /* 0xff800000311b7808 */ /* 0x000fe20001800000 */
[----:B------:R-:W-:Y:S01]  /*2ca0*/  FFMA.FTZ R49, R33, UR10, -R48 ;  /* 0x0000000a21317c23 */ /* 0x000fe20008010830 */
[----:B0-----:R-:W-:Y:S02]  /*2cb0*/  FMNMX.FTZ R30, R26, R45, !PT ;  /* 0x0000002d1a1e7209 */ /* 0x001fe40007810000 */
[----:B------:R-:W-:Y:S02]  /*2cc0*/  ISETP.GT.AND P3, PT, R3, 0x39, PT ;  /* 0x000000390300780c */ /* 0x000fe40003f64270 */
[----:B------:R-:W-:Y:S01]  /*2cd0*/  FSEL R28, R63, -INF , P2 ;  /* 0xff8000003f1c7808 */ /* 0x000fe20001000000 */
[----:B------:R-:W0:Y:S01]  /*2ce0*/  MUFU.TANH R65, R65 ;  /* 0x0000004100417308 */ /* 0x000e220000002400 */
[----:B------:R-:W-:-:S02]  /*2cf0*/  FMNMX.FTZ R45, R27, R30, !PT ;  /* 0x0000001e1b2d7209 */ /* 0x000fc40007810000 */
[----:B------:R-:W-:Y:S02]  /*2d00*/  ISETP.GT.AND P2, PT, R3, 0x40, PT ;  /* 0x000000400300780c */ /* 0x000fe40003f44270 */
[----:B-----5:R-:W-:Y:S01]  /*2d10*/  FSEL R29, R53, -INF , P3 ;  /* 0xff800000351d7808 */ /* 0x020fe20001800000 */
[----:B------:R-:W-:Y:S01]  /*2d20*/  FFMA.FTZ R53, R35, UR10, -R48 ;  /* 0x0000000a23357c23 */ /* 0x000fe20008010830 */
[----:B-1----:R-:W-:Y:S01]  /*2d30*/  FMNMX.FTZ R32, R28, R45, !PT ;  /* 0x0000002d1c207209 */ /* 0x002fe20007810000 */
[----:B------:R1:W-:Y:S01]  /*2d40*/  MUFU.EX2 R157, R34 ;  /* 0x00000022009d7308 */ /* 0x0003e20000000800 */
[----:B------:R-:W-:Y:S02]  /*2d50*/  ISETP.GT.AND P3, PT, R3, 0x41, PT ;  /* 0x000000410300780c */ /* 0x000fe40003f64270 */
[----:B------:R-:W-:Y:S02]  /*2d60*/  FSEL R30, R66, -INF , P2 ;  /* 0xff800000421e7808 */ /* 0x000fe40001000000 */
[----:B------:R-:W-:-:S02]  /*2d70*/  FMNMX.FTZ R45, R29, R32, !PT ;  /* 0x000000201d2d7209 */ /* 0x000fc40007810000 */
[----:B------:R-:W-:Y:S01]  /*2d80*/  ISETP.GT.AND P2, PT, R3, 0x48, PT ;  /* 0x000000480300780c */ /* 0x000fe20003f44270 */
[----:B------:R-:W5:Y:S01]  /*2d90*/  MUFU.TANH R68, R68 ;  /* 0x0000004400447308 */ /* 0x000f620000002400 */
[----:B----4-:R-:W-:Y:S02]  /*2da0*/  FSEL R31, R57, -INF , P3 ;  /* 0xff800000391f7808 */ /* 0x010fe40001800000 */
[----:B-1----:R-:W-:Y:S02]  /*2db0*/  FMNMX.FTZ R34, R30, R45, !PT ;  /* 0x0000002d1e227209 */ /* 0x002fe40007810000 */
[----:B------:R-:W-:Y:S02]  /*2dc0*/  ISETP.GT.AND P3, PT, R3, 0x49, PT ;  /* 0x000000490300780c */ /* 0x000fe40003f64270 */
[----:B--2---:R-:W-:Y:S01]  /*2dd0*/  FSEL R32, R67, -INF , P2 ;  /* 0xff80000043207808 */ /* 0x004fe20001000000 */
[----:B------:R-:W1:Y:S01]  /*2de0*/  MUFU.TANH R69, R69 ;  /* 0x0000004500457308 */ /* 0x000e620000002400 */
[----:B------:R-:W-:-:S02]  /*2df0*/  FMNMX.FTZ R45, R31, R34, !PT ;  /* 0x000000221f2d7209 */ /* 0x000fc40007810000 */
[----:B------:R-:W-:Y:S02]  /*2e00*/  ISETP.GT.AND P2, PT, R3, 0x50, PT ;  /* 0x000000500300780c */ /* 0x000fe40003f44270 */
[----:B------:R-:W-:Y:S02]  /*2e10*/  FSEL R33, R61, -INF , P3 ;  /* 0xff8000003d217808 */ /* 0x000fe40001800000 */
[C---:B------:R-:W-:Y:S01]  /*2e20*/  ISETP.GT.AND P3, PT, R3.reuse, 0x51, PT ;  /* 0x000000510300780c */ /* 0x040fe20003f64270 */
[----:B------:R2:W-:Y:S01]  /*2e30*/  MUFU.EX2 R60, R36 ;  /* 0x00000024003c7308 */ /* 0x0005e20000000800 */
[----:B---3--:R-:W-:Y:S02]  /*2e40*/  FSEL R34, R64, -INF , P2 ;  /* 0xff80000040227808 */ /* 0x008fe40001000000 */
[----:B------:R-:W-:Y:S02]  /*2e50*/  ISETP.GT.AND P2, PT, R3, 0x58, PT ;  /* 0x000000580300780c */ /* 0x000fe40003f44270 */
[----:B0-----:R-:W-:-:S02]  /*2e60*/  FSEL R35, R65, -INF , P3 ;  /* 0xff80000041237808 */ /* 0x001fc40001800000 */
[----:B------:R-:W-:Y:S01]  /*2e70*/  ISETP.GT.AND P3, PT, R3, 0x59, PT ;  /* 0x000000590300780c */ /* 0x000fe20003f64270 */
[----:B------:R0:W-:Y:S01]  /*2e80*/  MUFU.EX2 R159, R44 ;  /* 0x0000002c009f7308 */ /* 0x0001e20000000800 */
[----:B--2---:R-:W-:-:S04]  /*2e90*/  FMNMX.FTZ R36, R32, R45, !PT ;  /* 0x0000002d20247209 */ /* 0x004fc80007810000 */
[----:B------:R-:W-:Y:S02]  /*2ea0*/  FMNMX.FTZ R45, R33, R36, !PT ;  /* 0x00000024212d7209 */ /* 0x000fe40007810000 */
[----:B-----5:R-:W-:Y:S01]  /*2eb0*/  FSEL R36, R68, -INF , P2 ;  /* 0xff80000044247808 */ /* 0x020fe20001000000 */
[----:B------:R2:W-:Y:S01]  /*2ec0*/  MUFU.EX2 R163, R38 ;  /* 0x0000002600a37308 */ /* 0x0005e20000000800 */
[----:B0-----:R-:W-:Y:S01]  /*2ed0*/  FMNMX.FTZ R44, R34, R45, !PT ;  /* 0x0000002d222c7209 */ /* 0x001fe20007810000 */
[--C-:B------:R-:W-:Y:S01]  /*2ee0*/  FFMA.FTZ R45, R37, UR10, -R48.reuse ;  /* 0x0000000a252d7c23 */ /* 0x100fe20008010830 */
[----:B-1----:R-:W-:Y:S01]  /*2ef0*/  FSEL R37, R69, -INF , P3 ;  /* 0xff80000045257808 */ /* 0x002fe20001800000 */
[----:B------:R-:W-:Y:S01]  /*2f00*/  FFMA.FTZ R48, R59, UR10, -R48 ;  /* 0x0000000a3b307c23 */ /* 0x000fe20008010830 */
[----:B------:R-:W-:-:S03]  /*2f10*/  FMNMX.FTZ R3, R35, R44, !PT ;  /* 0x0000002c23037209 */ /* 0x000fc60007810000 */
[----:B------:R-:W-:Y:S01]  /*2f20*/  MUFU.EX2 R153, R153 ;  /* 0x0000009900997308 */ /* 0x000fe20000000800 */
[----:B------:R-:W-:-:S04]  /*2f30*/  FMNMX.FTZ R44, R36, R3, !PT ;  /* 0x00000003242c7209 */ /* 0x000fc80007810000 */
[----:B------:R-:W-:-:S03]  /*2f40*/  FMNMX.FTZ R44, R37, R44, !PT ;  /* 0x0000002c252c7209 */ /* 0x000fc60007810000 */
[----:B------:R-:W-:Y:S02]  /*2f50*/  MUFU.EX2 R66, R39 ;  /* 0x0000002700427308 */ /* 0x000fe40000000800 */
[----:B------:R-:W2:Y:S06]  /*2f60*/  SHFL.BFLY PT, R3, R44, 0x2, 0x1f ;  /* 0x0c401f002c037f89 */ /* 0x000eac00000e0000 */
[----:B------:R-:W-:Y:S08]  /*2f70*/  MUFU.EX2 R62, R49 ;  /* 0x00000031003e7308 */ /* 0x000ff00000000800 */
[----:B------:R-:W-:Y:S08]  /*2f80*/  MUFU.EX2 R53, R53 ;  /* 0x0000003500357308 */ /* 0x000ff00000000800 */
[----:B------:R-:W0:Y:S01]  /*2f90*/  MUFU.EX2 R64, R45 ;  /* 0x0000002d00407308 */ /* 0x000e220000000800 */
[----:B--2---:R-:W-:-:S05]  /*2fa0*/  FMNMX.FTZ R38, R44, R3, !PT ;  /* 0x000000032c267209 */ /* 0x004fca0007810000 */
        /* <DEDUP_REMOVED lines=9> */
[----:B------:R-:W-:-:S04]  /*3040*/  FMUL.FTZ R38, R3, UR10 ;  /* 0x0000000a03267c20 */ /* 0x000fc80008410000 */
[----:B------:R-:W-:Y:S01]  /*3050*/  MUFU.EX2 R46, R46 ;  /* 0x0000002e002e7308 */ /* 0x000fe20000000800 */
[----:B------:R-:W-:Y:S02]  /*3060*/  FSEL R38, R38, RZ, P2 ;  /* 0x000000ff26267208 */ /* 0x000fe40001000000 */
[----:B------:R-:W-:Y:S02]  /*3070*/  LOP3.LUT P2, RZ, R76, 0x7f, RZ, 0xc0, !PT ;  /* 0x0000007f4cff7812 */ /* 0x000fe4000784c0ff */
[----:B------:R-:W-:Y:S01]  /*3080*/  SHF.R.U32.HI R76, RZ, 0x7, R76 ;  /* 0x00000007ff4c7819 */ /* 0x000fe2000001164c */
[--C-:B------:R-:W-:Y:S01]  /*3090*/  FFMA.FTZ R5, R5, UR10, -R38.reuse ;  /* 0x0000000a05057c23 */ /* 0x100fe20008010826 */
        /* <DEDUP_REMOVED lines=12> */
[----:B------:R-:W2:Y:S01]  /*3160*/  MUFU.EX2 R5, R5 ;  /* 0x0000000500057308 */ /* 0x000ea20000000800 */
[----:B-1----:R-:W-:Y:S01]  /*3170*/  FADD.FTZ R4, R153, R52 ;  /* 0x0000003499047221 */ /* 0x002fe20000010000 */
[--C-:B------:R-:W-:Y:S01]  /*3180*/  FFMA.FTZ R26, R26, UR10, -R38.reuse ;  /* 0x0000000a1a1a7c23 */ /* 0x100fe20008010826 */
[--C-:B------:R-:W-:Y:S01]  /*3190*/  FFMA.FTZ R27, R27, UR10, -R38.reuse ;  /* 0x0000000a1b1b7c23 */ /* 0x100fe20008010826 */
[--C-:B------:R-:W-:Y:S01]  /*31a0*/  FFMA.FTZ R28, R28, UR10, -R38.reuse ;  /* 0x0000000a1c1c7c23 */ /* 0x100fe20008010826 */
[--C-:B------:R-:W-:Y:S01]  /*31b0*/  FFMA.FTZ R29, R29, UR10, -R38.reuse ;  /* 0x0000000a1d1d7c23 */ /* 0x100fe20008010826 */
[--C-:B------:R-:W-:Y:S01]  /*31c0*/  FFMA.FTZ R30, R30, UR10, -R38.reuse ;  /* 0x0000000a1e1e7c23 */ /* 0x100fe20008010826 */
[--C-:B------:R-:W-:Y:S01]  /*31d0*/  FFMA.FTZ R31, R31, UR10, -R38.reuse ;  /* 0x0000000a1f1f7c23 */ /* 0x100fe20008010826 */
[----:B------:R1:W3:Y:S01]  /*31e0*/  MUFU.EX2 R154, R9 ;  /* 0x00000009009a7308 */ /* 0x0002e20000000800 */
[--C-:B------:R-:W-:Y:S01]  /*31f0*/  FFMA.FTZ R32, R32, UR10, -R38.reuse ;  /* 0x0000000a20207c23 */ /* 0x100fe20008010826 */
[--C-:B------:R-:W-:Y:S01]  /*3200*/  FFMA.FTZ R33, R33, UR10, -R38.reuse ;  /* 0x0000000a21217c23 */ /* 0x100fe20008010826 */
[--C-:B------:R-:W-:Y:S01]  /*3210*/  FFMA.FTZ R34, R34, UR10, -R38.reuse ;  /* 0x0000000a22227c23 */ /* 0x100fe20008010826 */
[--C-:B------:R-:W-:Y:S01]  /*3220*/  FFMA.FTZ R35, R35, UR10, -R38.reuse ;  /* 0x0000000a23237c23 */ /* 0x100fe20008010826 */
[--C-:B------:R-:W-:Y:S01]  /*3230*/  FFMA.FTZ R36, R36, UR10, -R38.reuse ;  /* 0x0000000a24247c23 */ /* 0x100fe20008010826 */
[----:B------:R-:W-:Y:S01]  /*3240*/  FFMA.FTZ R37, R37, UR10, -R38 ;  /* 0x0000000a25257c23 */ /* 0x000fe20008010826 */
[----:B0-----:R-:W-:Y:S01]  /*3250*/  F2FP.BF16.F32.PACK_AB R167, R43, R42 ;  /* 0x0000002a2ba7723e */ /* 0x001fe200000010ff */
[----:B------:R0:W4:Y:S01]  /*3260*/  MUFU.EX2 R39, R10 ;  /* 0x0000000a00277308 */ /* 0x0001220000000800 */
[----:B-1----:R-:W-:Y:S01]  /*3270*/  FADD.FTZ R9, R155, R4 ;  /* 0x000000049b097221 */ /* 0x002fe20000010000 */
[----:B------:R-:W-:-:S02]  /*3280*/  F2FP.BF16.F32.PACK_AB R153, R52, R153 ;  /* 0x000000993499723e */ /* 0x000fc400000010ff */
[C---:B------:R-:W-:Y:S01]  /*3290*/  F2FP.BF16.F32.PACK_AB R155, R56.reuse, R155 ;  /* 0x0000009b389b723e */ /* 0x040fe200000010ff */
[----:B------:R-:W-:Y:S01]  /*32a0*/  FADD.FTZ R4, R56, R9 ;  /* 0x0000000938047221 */ /* 0x000fe20000010000 */
[----:B--2---:R-:W-:Y:S01]  /*32b0*/  FADD.FTZ R9, R152, R5 ;  /* 0x0000000598097221 */ /* 0x004fe20000010000 */
[----:B------:R-:W-:Y:S01]  /*32c0*/  F2FP.BF16.F32.PACK_AB R152, R5, R152 ;  /* 0x000000980598723e */ /* 0x000fe200000010ff */
[----:B------:R-:W1:Y:S01]  /*32d0*/  MUFU.EX2 R12, R12 ;  /* 0x0000000c000c7308 */ /* 0x000e620000000800 */
[----:B------:R-:W-:Y:S01]  /*32e0*/  FADD.FTZ R45, R157, R4 ;  /* 0x000000049d2d7221 */ /* 0x000fe20000010000 */
[----:B---3--:R-:W-:Y:S01]  /*32f0*/  FADD.FTZ R4, R154, R9 ;  /* 0x000000099a047221 */ /* 0x008fe20000010000 */
[----:B------:R-:W-:Y:S02]  /*3300*/  IADD3 R9, -R76, 0xb, RZ ;  /* 0x0000000b4c097810 */ /* 0x000fe40007ffe1ff */
[C---:B0-----:R-:W-:Y:S01]  /*3310*/  FADD.FTZ R10, R60.reuse, R45 ;  /* 0x0000002d3c0a7221 */ /* 0x041fe20000010000 */
[----:B------:R-:W-:-:S02]  /*3320*/  F2FP.BF16.F32.PACK_AB R157, R60, R157 ;  /* 0x0000009d3c9d723e */ /* 0x000fc400000010ff */
[----:B------:R-:W0:Y:S01]  /*3330*/  MUFU.EX2 R13, R13 ;  /* 0x0000000d000d7308 */ /* 0x000e220000000800 */
[----:B------:R-:W-:Y:S01]  /*3340*/  FADD.FTZ R49, R159, R10 ;  /* 0x0000000a9f317221 */ /* 0x000fe20000010000 */
[C---:B----4-:R-:W-:Y:S01]  /*3350*/  FADD.FTZ R45, R39.reuse, R4 ;  /* 0x00000004272d7221 */ /* 0x050fe20000010000 */
[----:B------:R-:W-:Y:S01]  /*3360*/  @!P2 VIADD R4, R6, 0x22840 ;  /* 0x000228400604a836 */ /* 0x000fe20000000000 */
[C---:B------:R-:W-:Y:S01]  /*3370*/  F2FP.BF16.F32.PACK_AB R159, R62.reuse, R159 ;  /* 0x0000009f3e9f723e */ /* 0x040fe200000010ff */
[----:B------:R-:W-:Y:S01]  /*3380*/  FADD.FTZ R44, R62, R49 ;  /* 0x000000313e2c7221 */ /* 0x000fe20000010000 */
[----:B------:R-:W-:Y:S02]  /*3390*/  F2FP.BF16.F32.PACK_AB R154, R39, R154 ;  /* 0x0000009a279a723e */ /* 0x000fe400000010ff */
[----:B------:R-:W2:Y:S01]  /*33a0*/  MUFU.EX2 R14, R14 ;  /* 0x0000000e000e7308 */ /* 0x000ea20000000800 */
[----:B-1----:R-:W-:Y:S01]  /*33b0*/  FADD.FTZ R10, R12, R45 ;  /* 0x0000002d0c0a7221 */ /* 0x002fe20000010000 */
[----:B------:R-:W-:Y:S01]  /*33c0*/  FADD.FTZ R49, R53, R44 ;  /* 0x0000002c35317221 */ /* 0x000fe20000010000 */
[----:B------:R-:W-:Y:S01]  /*33d0*/  @!P2 PRMT R4, RZ, 0x654, R4 ;  /* 0x00000654ff04a816 */ /* 0x000fe20000000004 */
[----:B------:R1:W-:Y:S06]  /*33e0*/  BAR.ARV R9, 0x100 ;  /* 0x000400090000751d */ /* 0x0003ec0000002000 */
[----:B------:R-:W3:Y:S01]  /*33f0*/  MUFU.EX2 R15, R15 ;  /* 0x0000000f000f7308 */ /* 0x000ee20000000800 */
[C---:B0-----:R-:W-:Y:S01]  /*3400*/  FADD.FTZ R45, R13.reuse, R10 ;  /* 0x0000000a0d2d7221 */ /* 0x041fe20000010000 */
[----:B------:R-:W-:Y:S01]  /*3410*/  FADD.FTZ R44, R64, R49 ;  /* 0x00000031402c7221 */ /* 0x000fe20000010000 */
[----:B------:R0:W-:Y:S01]  /*3420*/  @!P2 SYNCS.ARRIVE.TRANS64.RED.A1T0 RZ, [R4+URZ], RZ ;  /* 0x000000ff04ffa9a7 */ /* 0x0001e2000810043f */
[----:B------:R-:W-:-:S02]  /*3430*/  F2FP.BF16.F32.PACK_AB R156, R13, R12 ;  /* 0x0000000c0d9c723e */ /* 0x000fc400000010ff */
[----:B------:R-:W-:Y:S01]  /*3440*/  FADD.FTZ R49, R163, R44 ;  /* 0x0000002ca3317221 */ /* 0x000fe20000010000 */
[----:B--2---:R-:W-:Y:S01]  /*3450*/  FADD.FTZ R10, R14, R45 ;  /* 0x0000002d0e0a7221 */ /* 0x004fe20000010000 */
[----:B------:R-:W0:Y:S01]  /*3460*/  MUFU.EX2 R20, R20 ;  /* 0x0000001400147308 */ /* 0x000e220000000800 */
[C---:B------:R-:W-:Y:S01]  /*3470*/  F2FP.BF16.F32.PACK_AB R163, R66.reuse, R163 ;  /* 0x000000a342a3723e */ /* 0x040fe200000010ff */
[----:B------:R-:W-:-:S06]  /*3480*/  FADD.FTZ R49, R66, R49 ;  /* 0x0000003142317221 */ /* 0x000fcc0000010000 */
[----:B------:R-:W2:Y:S01]  /*3490*/  MUFU.EX2 R21, R21 ;  /* 0x0000001500157308 */ /* 0x000ea20000000800 */
[C---:B---3--:R-:W-:Y:S01]  /*34a0*/  FADD.FTZ R45, R15.reuse, R10 ;  /* 0x0000000a0f2d7221 */ /* 0x048fe20000010000 */
[----:B------:R-:W-:Y:S01]  /*34b0*/  FADD.FTZ R10, R40, R49 ;  /* 0x00000031280a7221 */ /* 0x000fe20000010000 */
[----:B------:R-:W-:-:S03]  /*34c0*/  F2FP.BF16.F32.PACK_AB R158, R15, R14 ;  /* 0x0000000e0f9e723e */ /* 0x000fc600000010ff */
[----:B------:R-:W-:Y:S02]  /*34d0*/  FADD.FTZ R49, R41, R10 ;  /* 0x0000000a29317221 */ /* 0x000fe40000010000 */
[----:B------:R-:W3:Y:S01]  /*34e0*/  MUFU.EX2 R24, R24 ;  /* 0x0000001800187308 */ /* 0x000ee20000000800 */
[----:B0-----:R-:W-:Y:S01]  /*34f0*/  FADD.FTZ R4, R20, R45 ;  /* 0x0000002d14047221 */ /* 0x001fe20000010000 */
[----:B------:R-:W-:-:S04]  /*3500*/  FADD.FTZ R10, R42, R49 ;  /* 0x000000312a0a7221 */ /* 0x000fc80000010000 */
[----:B------:R-:W-:Y:S02]  /*3510*/  FADD.FTZ R49, R43, R10 ;  /* 0x0000000a2b317221 */ /* 0x000fe40000010000 */
[----:B------:R-:W0:Y:S01]  /*3520*/  MUFU.EX2 R25, R25 ;  /* 0x0000001900197308 */ /* 0x000e220000000800 */
[C---:B--2---:R-:W-:Y:S01]  /*3530*/  FADD.FTZ R45, R21.reuse, R4 ;  /* 0x00000004152d7221 */ /* 0x044fe20000010000 */
[----:B------:R-:W-:Y:S01]  /*3540*/  FADD.FTZ R10, R46, R49 ;  /* 0x000000312e0a7221 */ /* 0x000fe20000010000 */
[----:B------:R-:W-:-:S05]  /*3550*/  F2FP.BF16.F32.PACK_AB R160, R21, R20 ;  /* 0x0000001415a0723e */ /* 0x000fca00000010ff */
[----:B------:R-:W2:Y:S01]  /*3560*/  MUFU.EX2 R26, R26 ;  /* 0x0000001a001a7308 */ /* 0x000ea20000000800 */
[----:B---3--:R-:W-:-:S07]  /*3570*/  FADD.FTZ R4, R24, R45 ;  /* 0x0000002d18047221 */ /* 0x008fce0000010000 */
[----:B------:R-:W3:Y:S01]  /*3580*/  MUFU.EX2 R27, R27 ;  /* 0x0000001b001b7308 */ /* 0x000ee20000000800 */
[C---:B0-----:R-:W-:Y:S01]  /*3590*/  FADD.FTZ R45, R25.reuse, R4 ;  /* 0x00000004192d7221 */ /* 0x041fe20000010000 */
[----:B------:R-:W-:-:S06]  /*35a0*/  F2FP.BF16.F32.PACK_AB R162, R25, R24 ;  /* 0x0000001819a2723e */ /* 0x000fcc00000010ff */
[----:B------:R-:W0:Y:S01]  /*35b0*/  MUFU.EX2 R47, R47 ;  /* 0x0000002f002f7308 */ /* 0x000e220000000800 */
[----:B--2---:R-:W-:-:S07]  /*35c0*/  FADD.FTZ R4, R26, R45 ;  /* 0x0000002d1a047221 */ /* 0x004fce0000010000 */
[----:B------:R-:W2:Y:S01]  /*35d0*/  MUFU.EX2 R28, R28 ;  /* 0x0000001c001c7308 */ /* 0x000ea20000000800 */
[C---:B---3--:R-:W-:Y:S01]  /*35e0*/  FADD.FTZ R45, R27.reuse, R4 ;  /* 0x000000041b2d7221 */ /* 0x048fe20000010000 */
[----:B------:R-:W-:-:S06]  /*35f0*/  F2FP.BF16.F32.PACK_AB R164, R27, R26 ;  /* 0x0000001a1ba4723e */ /* 0x000fcc00000010ff */
[----:B------:R-:W3:Y:S01]  /*3600*/  MUFU.EX2 R50, R50 ;  /* 0x0000003200327308 */ /* 0x000ee20000000800 */
[C---:B0-----:R-:W-:Y:S01]  /*3610*/  FADD.FTZ R49, R47.reuse, R10 ;  /* 0x0000000a2f317221 */ /* 0x041fe20000010000 */
[----:B------:R-:W-:-:S06]  /*3620*/  F2FP.BF16.F32.PACK_AB R169, R47, R46 ;  /* 0x0000002e2fa9723e */ /* 0x000fcc00000010ff */
[----:B------:R-:W0:Y:S01]  /*3630*/  MUFU.EX2 R29, R29 ;  /* 0x0000001d001d7308 */ /* 0x000e220000000800 */
[----:B--2---:R-:W-:-:S07]  /*3640*/  FADD.FTZ R4, R28, R45 ;  /* 0x0000002d1c047221 */ /* 0x004fce0000010000 */
[----:B------:R-:W2:Y:S01]  /*3650*/  MUFU.EX2 R51, R51 ;  /* 0x0000003300337308 */ /* 0x000ea20000000800 */
[----:B---3--:R-:W-:-:S07]  /*3660*/  FADD.FTZ R10, R50, R49 ;  /* 0x00000031320a7221 */ /* 0x008fce0000010000 */
[----:B------:R-:W3:Y:S01]  /*3670*/  MUFU.EX2 R30, R30 ;  /* 0x0000001e001e7308 */ /* 0x000ee20000000800 */
[C---:B0-----:R-:W-:Y:S01]  /*3680*/  FADD.FTZ R45, R29.reuse, R4 ;  /* 0x000000041d2d7221 */ /* 0x041fe20000010000 */
[----:B------:R-:W-:-:S06]  /*3690*/  F2FP.BF16.F32.PACK_AB R166, R29, R28 ;  /* 0x0000001c1da6723e */ /* 0x000fcc00000010ff */
[----:B------:R-:W0:Y:S01]  /*36a0*/  MUFU.EX2 R54, R54 ;  /* 0x0000003600367308 */ /* 0x000e220000000800 */
[C---:B--2---:R-:W-:Y:S01]  /*36b0*/  FADD.FTZ R49, R51.reuse, R10 ;  /* 0x0000000a33317221 */ /* 0x044fe20000010000 */
[----:B------:R-:W-:-:S06]  /*36c0*/  F2FP.BF16.F32.PACK_AB R171, R51, R50 ;  /* 0x0000003233ab723e */ /* 0x000fcc00000010ff */
[----:B------:R-:W2:Y:S01]  /*36d0*/  MUFU.EX2 R31, R31 ;  /* 0x0000001f001f7308 */ /* 0x000ea20000000800 */
[----:B---3--:R-:W-:-:S07]  /*36e0*/  FADD.FTZ R4, R30, R45 ;  /* 0x0000002d1e047221 */ /* 0x008fce0000010000 */
[----:B------:R-:W3:Y:S01]  /*36f0*/  MUFU.EX2 R55, R55 ;  /* 0x0000003700377308 */ /* 0x000ee20000000800 */
[----:B0-----:R-:W-:-:S07]  /*3700*/  FADD.FTZ R10, R54, R49 ;  /* 0x00000031360a7221 */ /* 0x001fce0000010000 */
[----:B------:R-:W0:Y:S01]  /*3710*/  MUFU.EX2 R32, R32 ;  /* 0x0000002000207308 */ /* 0x000e220000000800 */
[C---:B--2---:R-:W-:Y:S01]  /*3720*/  FADD.FTZ R41, R31.reuse, R4 ;  /* 0x000000041f297221 */ /* 0x044fe20000010000 */
[----:B------:R-:W-:-:S06]  /*3730*/  F2FP.BF16.F32.PACK_AB R168, R31, R30 ;  /* 0x0000001e1fa8723e */ /* 0x000fcc00000010ff */
[----:B------:R-:W2:Y:S01]  /*3740*/  MUFU.EX2 R58, R58 ;  /* 0x0000003a003a7308 */ /* 0x000ea20000000800 */
[C---:B---3--:R-:W-:Y:S01]  /*3750*/  FADD.FTZ R43, R55.reuse, R10 ;  /* 0x0000000a372b7221 */ /* 0x048fe20000010000 */
[----:B------:R-:W-:-:S06]  /*3760*/  F2FP.BF16.F32.PACK_AB R173, R55, R54 ;  /* 0x0000003637ad723e */ /* 0x000fcc00000010ff */
[----:B------:R-:W3:Y:S01]  /*3770*/  MUFU.EX2 R33, R33 ;  /* 0x0000002100217308 */ /* 0x000ee20000000800 */
[----:B0-----:R-:W-:-:S07]  /*3780*/  FADD.FTZ R4, R32, R41 ;  /* 0x0000002920047221 */ /* 0x001fce0000010000 */
        /* <DEDUP_REMOVED lines=11> */
[C---:B---3--:R-:W-:Y:S01]  /*3840*/  FADD.FTZ R5, R35.reuse, R10 ;  /* 0x0000000a23057221 */ /* 0x048fe20000010000 */
[----:B------:R-:W-:-:S03]  /*3850*/  F2FP.BF16.F32.PACK_AB R172, R35, R34 ;  /* 0x0000002223ac723e */ /* 0x000fc600000010ff */
[----:B0-----:R-:W-:-:S04]  /*3860*/  FADD.FTZ R10, R36, R5 ;  /* 0x00000005240a7221 */ /* 0x001fc80000010000 */
[C---:B--2---:R-:W-:Y:S01]  /*3870*/  FADD.FTZ R5, R37.reuse, R10 ;  /* 0x0000000a25057221 */ /* 0x044fe20000010000 */
[----:B------:R-:W-:Y:S01]  /*3880*/  F2FP.BF16.F32.PACK_AB R174, R37, R36 ;  /* 0x0000002425ae723e */ /* 0x000fe200000010ff */
[----:B-1----:R-:W-:Y:S06]  /*3890*/  @!P0 BRA `(.L_x_13401) ;  /* 0x0000000000048947 */ /* 0x002fec0003800000 */
[----:B------:R-:W-:Y:S01]  /*38a0*/  BPT.TRAP 0x1 ;  /* 0x000000040000795c */ /* 0x000fe20000300000 */
.L_x_13401:
[----:B------:R0:W1:Y:S01]  /*38b0*/  SYNCS.PHASECHK.TRANS64.TRYWAIT P3, [R6+URZ+0x22850], R11 ;  /* 0x0228500b060075a7 */ /* 0x000062000806017f */
[----:B------:R-:W-:Y:S05]  /*38c0*/  @!P0 BRA `(.L_x_13402) ;  /* 0x0000000000048947 */ /* 0x000fea0003800000 */
[----:B------:R-:W-:Y:S01]  /*38d0*/  BPT.TRAP 0x1 ;  /* 0x000000040000795c */ /* 0x000fe20000300000 */
.L_x_13402:
[----:B-1----:R-:W-:Y:S05]  /*38e0*/  @P3 BRA `(.L_x_13403) ;  /* 0x0000000000083947 */ /* 0x002fea0003800000 */
[----:B------:R-:W1:Y:S02]  /*38f0*/  SYNCS.PHASECHK.TRANS64.TRYWAIT P3, [R6+URZ+0x22850], R11 ;  /* 0x0228500b060075a7 */ /* 0x000e64000806017f */
[----:B-1----:R-:W-:Y:S05]  /*3900*/  @!P3 BRA `(.L_x_13404) ;  /* 0x000000cc0078b947 */ /* 0x002fea0003800000 */
.L_x_13403:
[----:B------:R-:W-:Y:S01]  /*3910*/  R2UR UR6, R7 ;  /* 0x00000000070672ca */ /* 0x000fe200000e0000 */
[----:B------:R2:W-:Y:S01]  /*3920*/  BAR.SYNC.DEFER_BLOCKING R8, 0x100 ;  /* 0x000400080000751d */ /* 0x0005e20000010000 */
[----:B------:R-:W-:Y:S01]  /*3930*/  UIMAD UR14, UR43, UR14, -UR15 ;  /* 0x0000000e2b0e72a4 */ /* 0x000fe2000f8e0a0f */
[----:B01----:R-:W-:Y:S01]  /*3940*/  @!P2 VIADD R6, R6, 0x22860 ;  /* 0x000228600606a836 */ /* 0x003fe20000000000 */
[----:B------:R-:W-:-:S03]  /*3950*/  UIADD3 UR23, UR41, -0x2, URZ ;  /* 0xfffffffe29177890 */ /* 0x000fc6000fffe03f */
[----:B------:R-:W-:Y:S01]  /*3960*/  UMOV UR7, 0x40000040 ;  /* 0x4000004000077882 */ /* 0x000fe20000000000 */
[----:B------:R-:W-:Y:S01]  /*3970*/  @UP0 ULDC UR18, c[0x0][0x450] ;  /* 0x0001140000120ab9 */ /* 0x000fe20000000800 */
[----:B------:R-:W-:-:S04]  /*3980*/  @!P2 PRMT R6, RZ, 0x654, R6 ;  /* 0x00000654ff06a816 */ /* 0x000fc80000000006 */
        /* <DEDUP_REMOVED lines=43> */
[----:B------:R-:W-:-:S04]  /*3c40*/  UIMAD.WIDE UR6, UR6, 0x2aaaaaab, URZ ;  /* 0x2aaaaaab060678a5 */ /* 0x000fc8000f8e023f */
[----:B------:R-:W-:-:S04]  /*3c50*/  USHF.R.U32.HI UR6, URZ, 0x1f, UR7 ;  /* 0x0000001f3f067899 */ /* 0x000fc80008011607 */
[----:B------:R-:W-:-:S04]  /*3c60*/  ULEA.HI.SX32 UR6, UR7, UR6, 0x1c ;  /* 0x0000000607067291 */ /* 0x000fc8000f8fe23f */
[----:B------:R-:W-:-:S04]  /*3c70*/  UISETP.LT.AND UP1, UPT, URZ, UR6, UPT ;  /* 0x000000063f00728c */ /* 0x000fc8000bf21270 */
[----:B------:R-:W-:-:S04]  /*3c80*/  USEL UR22, URZ, UR6, !UP1 ;  /* 0x000000063f167287 */ /* 0x000fc8000c800000 */
[----:B------:R-:W-:-:S06]  /*3c90*/  UISETP.GE.AND UP1, UPT, UR23, UR22, UPT ;  /* 0x000000161700728c */ /* 0x000fcc000bf26270 */
[----:B------:R-:W-:Y:S01]  /*3ca0*/  PLOP3.LUT P3, PT, PT, PT, UP1, 0x80, 0x0 ;  /* 0x000000000000781c */ /* 0x000fe20003f6f018 */
[----:B------:R-:W-:Y:S02]  /*3cb0*/  WARPGROUP.DEPBAR.LE gsb0, 0x0 ;  /* 0x00008000000079c5 */ /* 0x000fe40000010000 */
[----:B------:R2:W-:Y:S10]  /*3cc0*/  @!P2 SYNCS.ARRIVE.TRANS64.RED.A1T0 RZ, [R6+URZ], RZ ;  /* 0x000000ff06ffa9a7 */ /* 0x0005f4000810043f */
[----:B--2---:R-:W-:Y:S05]  /*3cd0*/  @!P3 BRA `(.L_x_13405) ;  /* 0x0000002800acb947 */ /* 0x004fea0003800000 */
[----:B------:R-:W-:Y:S01]  /*3ce0*/  IMAD.MOV.U32 R7, RZ, RZ, R0 ;  /* 0x000000ffff077224 */ /* 0x000fe200078e0000 */
[----:B------:R-:W-:Y:S01]  /*3cf0*/  ULDC UR25, c[0x0][0x288] ;  /* 0x0000a20000197ab9 */ /* 0x000fe20000000800 */
[----:B------:R-:W-:Y:S01]  /*3d00*/  IMAD.MOV.U32 R8, RZ, RZ, R3 ;  /* 0x000000ffff087224 */ /* 0x000fe200078e0003 */
[----:B------:R-:W-:Y:S01]  /*3d10*/  ULDC UR26, c[0x0][0x9d8] ;  /* 0x00027600001a7ab9 */ /* 0x000fe20000000800 */
[----:B------:R-:W-:-:S05]  /*3d20*/  ULDC UR24, c[0x0][0x988] ;  /* 0x0002620000187ab9 */ /* 0x000fca0000000800 */
.L_x_13414:
[----:B------:R-:W-:-:S04]  /*3d30*/  UIADD3 UR36, UR36, 0x1, URZ ;  /* 0x0000000124247890 */ /* 0x000fc8000fffe03f */
[----:B------:R-:W-:-:S04]  /*3d40*/  UISETP.NE.AND UP1, UPT, UR36, 0x2, UPT ;  /* 0x000000022400788c */ /* 0x000fc8000bf25270 */
[----:B------:R-:W-:Y:S02]  /*3d50*/  USEL UR6, URZ, 0x1, UP1 ;  /* 0x000000013f067887 */ /* 0x000fe40008800000 */
[----:B------:R-:W-:Y:S02]  /*3d60*/  USEL UR36, UR36, URZ, UP1 ;  /* 0x0000003f24247287 */ /* 0x000fe40008800000 */
[----:B------:R-:W-:Y:S01]  /*3d70*/  ULOP3.LUT UR37, UR37, UR6, URZ, 0x3c, !UPT ;  /* 0x0000000625257292 */ /* 0x000fe2000f8e3c3f */
[----:B0-----:R-:W-:Y:S11]  /*3d80*/  @!P0 BRA `(.L_x_13406) ;  /* 0x0000000000048947 */ /* 0x001ff60003800000 */
[----:B------:R-:W-:Y:S01]  /*3d90*/  BPT.TRAP 0x1 ;  /* 0x000000040000795c */ /* 0x000fe20000300000 */
.L_x_13406:
        /* <DEDUP_REMOVED lines=9> */
.L_x_13407:
[----:B-1----:R-:W-:Y:S05]  /*3e30*/  @P3 BRA `(.L_x_13408) ;  /* 0x0000000000083947 */ /* 0x002fea0003800000 */
[----:B------:R-:W1:Y:S02]  /*3e40*/  SYNCS.PHASECHK.TRANS64.TRYWAIT P3, [UR27+0x22830], R6 ;  /* 0x02283006ff0075a7 */ /* 0x000e64000806015b */
[----:B-1----:R-:W-:Y:S05]  /*3e50*/  @!P3 BRA `(.L_x_13409) ;  /* 0x000000c80038b947 */ /* 0x002fea0003800000 */
.L_x_13408:
[----:B------:R-:W-:Y:S01]  /*3e60*/  UIMAD UR6, UR36, 0x300, UR20 ;  /* 0x00000300240678a4 */ /* 0x000fe2000f8e0214 */
[----:B------:R-:W-:Y:S01]  /*3e70*/  WARPGROUP.ARRIVE ;  /* 0x00000000000079c5 */ /* 0x000fe20000000000 */
[----:B------:R-:W-:Y:S01]  /*3e80*/  UMOV UR7, 0x40000040 ;  /* 0x4000004000077882 */ /* 0x000fe20000000000 */
[----:B------:R-:W-:Y:S01]  /*3e90*/  UMOV UR11, 0x40000040 ;  /* 0x40000040000b7882 */ /* 0x000fe20000000000 */
[----:B------:R-:W-:Y:S01]  /*3ea0*/  UIADD3 UR10, UR6, 0x2, URZ ;  /* 0x00000002060a7890 */ /* 0x000fe2000fffe03f */
[----:B------:R-:W-:Y:S01]  /*3eb0*/  VIADD R0, R16, UR44 ;  /* 0x0000002c10007c36 */ /* 0x000fe20008000000 */
[----:B------:R-:W-:Y:S01]  /*3ec0*/  UIADD3 UR14, UR6, 0x4, URZ ;  /* 0x00000004060e7890 */ /* 0x000fe2000fffe03f */
[----:B------:R-:W2:Y:S01]  /*3ed0*/  S2R R216, SR_TID.X ;  /* 0x0000000000d87919 */ /* 0x000ea20000002100 */
[----:B------:R-:W-:Y:S01]  /*3ee0*/  UMOV UR15, 0x40000040 ;  /* 0x40000040000f7882 */ /* 0x000fe20000000000 */
[----:B------:R-:W-:Y:S01]  /*3ef0*/  HGMMA.64x96x16.F32.BF16 R152, gdesc[UR4], RZ, !UPT, gsb0 ;  /* 0x01600000049879f0 */ /* 0x000fe2000c0018ff */
[----:B------:R-:W-:Y:S01]  /*3f00*/  UIADD3 UR18, UR6, 0x6, URZ ;  /* 0x0000000606127890 */ /* 0x000fe2000fffe03f */
[----:B------:R-:W-:-:S02]  /*3f10*/  UMOV UR19, 0x40000040 ;  /* 0x4000004000137882 */ /* 0x000fc40000000000 */
[----:B------:R-:W-:Y:S02]  /*3f20*/  @UP0 ULDC UR6, c[0x0][0x44c] ;  /* 0x0001130000060ab9 */ /* 0x000fe40000000800 */
[----:B-1----:R-:W-:Y:S01]  /*3f30*/  @P1 IMAD.HI.U32 R3, R0, UR6, RZ ;  /* 0x0000000600031c27 */ /* 0x002fe2000f8e00ff */
[----:B------:R-:W-:-:S04]  /*3f40*/  @UP0 ULDC UR6, c[0x0][0x450] ;  /* 0x0001140000060ab9 */ /* 0x000fc80000000800 */
[----:B------:R-:W-:Y:S01]  /*3f50*/  @P1 SHF.R.U32.HI R0, RZ, UR6, R3 ;  /* 0x00000006ff001c19 */ /* 0x000fe20008011603 */
[----:B------:R-:W-:Y:S01]  /*3f60*/  UMOV UR6, 0x1 ;  /* 0x0000000100067882 */ /* 0x000fe20000000000 */
[----:B------:R-:W1:Y:S01]  /*3f70*/  LDC R3, c[0x0][0x2f0] ;  /* 0x0000bc00ff037b82 */ /* 0x000e620000000800 */
[----:B------:R-:W-:Y:S02]  /*3f80*/  UIMAD UR6, UR23, -0x60, UR6 ;  /* 0xffffffa0170678a4 */ /* 0x000fe4000f8e0206 */
[----:B------:R-:W3:Y:S01]  /*3f90*/  SHFL.IDX PT, R9, R0, 0x1, 0x1c1f ;  /* 0x003c1f0000097f89 */ /* 0x000ee200000e0000 */
        /* <DEDUP_REMOVED lines=14> */
[----:B------:R-:W-:Y:S02]  /*4080*/  IMAD.MOV.U32 R162, RZ, RZ, -0x2 ;  /* 0xfffffffeffa27424 */ /* 0x000fe400078e00ff */
[----:B------:R-:W-:Y:S01]  /*4090*/  FMUL.FTZ R155, R155, UR26 ;  /* 0x0000001a9b9b7c20 */ /* 0x000fe20008410000 */
[----:B------:R-:W-:Y:S01]  /*40a0*/  FMUL.FTZ R158, R158, UR26 ;  /* 0x0000001a9e9e7c20 */ /* 0x000fe20008410000 */
[----:B------:R-:W-:Y:S01]  /*40b0*/  FMUL.FTZ R14, R159, UR26 ;  /* 0x0000001a9f0e7c20 */ /* 0x000fe20008410000 */
[----:B------:R-:W2:Y:S01]  /*40c0*/  MUFU.TANH R154, R154 ;  /* 0x0000009a009a7308 */ /* 0x000ea20000002400 */
[----:B------:R-:W-:-:S02]  /*40d0*/  IMAD R162, R17, R162, UR6 ;  /* 0x0000000611a27e24 */ /* 0x000fc4000f8e02a2 */
[----:B------:R-:W-:Y:S01]  /*40e0*/  FMUL.FTZ R213, R152, UR26 ;  /* 0x0000001a98d57c20 */ /* 0x000fe20008410000 */
[----:B------:R-:W-:Y:S01]  /*40f0*/  FMUL.FTZ R202, R160, UR26 ;  /* 0x0000001aa0ca7c20 */ /* 0x000fe20008410000 */
[----:B------:R-:W-:Y:S01]  /*4100*/  FMUL.FTZ R160, R169, UR26 ;  /* 0x0000001aa9a07c20 */ /* 0x000fe20008410000 */
[----:B-1----:R-:W-:Y:S02]  /*4110*/  IMAD R162, R3, UR43, R162 ;  /* 0x0000002b03a27c24 */ /* 0x002fe4000f8e02a2 */
[----:B------:R-:W-:Y:S01]  /*4120*/  FMUL.FTZ R169, R163, UR26 ;  /* 0x0000001aa3a97c20 */ /* 0x000fe20008410000 */
[----:B------:R-:W-:Y:S01]  /*4130*/  FMUL.FTZ R201, R161, UR26 ;  /* 0x0000001aa1c97c20 */ /* 0x000fe20008410000 */
[----:B------:R1:W4:Y:S01]  /*4140*/  MUFU.TANH R11, R155 ;  /* 0x0000009b000b7308 */ /* 0x0003220000002400 */
[----:B------:R-:W-:Y:S01]  /*4150*/  FMUL.FTZ R161, R165, UR26 ;  /* 0x0000001aa5a17c20 */ /* 0x000fe20008410000 */
[----:B---3--:R-:W-:Y:S01]  /*4160*/  IADD3 R152, R9, -UR25, R162 ;  /* 0x8000001909987c10 */ /* 0x008fe2000fffe0a2 */
[----:B------:R-:W-:Y:S01]  /*4170*/  FMUL.FTZ R165, R166, UR26 ;  /* 0x0000001aa6a57c20 */ /* 0x000fe20008410000 */
[----:B------:R-:W-:Y:S01]  /*4180*/  FMUL.FTZ R163, R167, UR26 ;  /* 0x0000001aa7a37c20 */ /* 0x000fe20008410000 */
[----:B------:R-:W-:Y:S01]  /*4190*/  FMUL.FTZ R3, R179, UR26 ;  /* 0x0000001ab3037c20 */ /* 0x000fe20008410000 */
[----:B------:R-:W-:Y:S01]  /*41a0*/  ISETP.GT.AND P3, PT, R152, RZ, PT ;  /* 0x000000ff9800720c */ /* 0x000fe20003f64270 */
[----:B------:R-:W-:Y:S01]  /*41b0*/  FMUL.FTZ R214, R156, UR26 ;  /* 0x0000001a9cd67c20 */ /* 0x000fe20008410000 */
[----:B------:R3:W5:Y:S01]  /*41c0*/  MUFU.TANH R15, R158 ;  /* 0x0000009e000f7308 */ /* 0x0007620000002400 */
[----:B------:R-:W-:Y:S01]  /*41d0*/  ISETP.GT.AND P4, PT, R152, 0x1, PT ;  /* 0x000000019800780c */ /* 0x000fe20003f84270 */
[----:B------:R-:W-:Y:S01]  /*41e0*/  FMUL.FTZ R156, R171, UR26 ;  /* 0x0000001aab9c7c20 */ /* 0x000fe20008410000 */
[----:B--2---:R-:W-:Y:S01]  /*41f0*/  FSEL R159, R154, -INF , P3 ;  /* 0xff8000009a9f7808 */ /* 0x004fe20001800000 */
[----:B------:R-:W-:Y:S01]  /*4200*/  FMUL.FTZ R12, R175, UR26 ;  /* 0x0000001aaf0c7c20 */ /* 0x000fe20008410000 */
[----:B------:R-:W-:Y:S01]  /*4210*/  ISETP.GT.AND P3, PT, R152, 0x8, PT ;  /* 0x000000089800780c */ /* 0x000fe20003f64270 */
[----:B-1----:R-:W-:Y:S01]  /*4220*/  FMUL.FTZ R155, R174, UR26 ;  /* 0x0000001aae9b7c20 */ /* 0x002fe20008410000 */
[----:B------:R-:W-:Y:S01]  /*4230*/  FMNMX.FTZ R20, R159, R7, !PT ;  /* 0x000000079f147209 */ /* 0x000fe20007810000 */
[----:B------:R-:W1:Y:S01]  /*4240*/  MUFU.TANH R14, R14 ;  /* 0x0000000e000e7308 */ /* 0x000e620000002400 */
[----:B----4-:R-:W-:Y:S01]  /*4250*/  FSEL R167, R11, -INF , P4 ;  /* 0xff8000000ba77808 */ /* 0x010fe20002000000 */
[----:B---3--:R-:W-:Y:S01]  /*4260*/  FMUL.FTZ R158, R170, UR26 ;  /* 0x0000001aaa9e7c20 */ /* 0x008fe20008410000 */
[----:B------:R-:W-:Y:S01]  /*4270*/  ISETP.GT.AND P4, PT, R152, 0x9, PT ;  /* 0x000000099800780c */ /* 0x000fe20003f84270 */
[----:B------:R-:W-:Y:S01]  /*4280*/  FMUL.FTZ R10, R178, UR26 ;  /* 0x0000001ab20a7c20 */ /* 0x000fe20008410000 */
[----:B------:R-:W-:Y:S01]  /*4290*/  FMNMX.FTZ R20, R167, R20, !PT ;  /* 0x00000014a7147209 */ /* 0x000fe20007810000 */
[----:B------:R-:W-:Y:S01]  /*42a0*/  FMUL.FTZ R9, R182, UR26 ;  /* 0x0000001ab6097c20 */ /* 0x000fe20008410000 */
[----:B------:R-:W-:Y:S01]  /*42b0*/  FMUL.FTZ R11, R183, UR26 ;  /* 0x0000001ab70b7c20 */ /* 0x000fe20008410000 */
[----:B------:R-:W2:Y:S01]  /*42c0*/  MUFU.TANH R13, R13 ;  /* 0x0000000d000d7308 */ /* 0x000ea20000002400 */
[----:B-----5:R-:W-:Y:S01]  /*42d0*/  FSEL R179, R15, -INF , P3 ;  /* 0xff8000000fb37808 */ /* 0x020fe20001800000 */
[----:B------:R-:W-:Y:S01]  /*42e0*/  FMUL.FTZ R186, R186, UR26 ;  /* 0x0000001ababa7c20 */ /* 0x000fe20008410000 */
[----:B------:R-:W-:Y:S01]  /*42f0*/  ISETP.GT.AND P3, PT, R152, 0x10, PT ;  /* 0x000000109800780c */ /* 0x000fe20003f64270 */
        /* <DEDUP_REMOVED lines=37> */
[----:B--2---:R-:W-:-:S02]  /*4550*/  FSEL R163, R163, -INF , P4 ;  /* 0xff800000a3a37808 */ /* 0x004fc40002000000 */
        /* <DEDUP_REMOVED lines=35> */
[----:B--2---:R-:W-:Y:S01]  /*4790*/  FSEL R14, R186, -INF , P3 ;  /* 0xff800000ba0e7808 */ /* 0x004fe20001800000 */
[----:B------:R-:W-:Y:S01]  /*47a0*/  FMUL.FTZ R186, R196, UR26 ;  /* 0x0000001ac4ba7c20 */ /* 0x000fe20008410000 */
[----:B------:R-:W-:Y:S02]  /*47b0*/  ISETP.GT.AND P3, PT, R152, 0x48, PT ;  /* 0x000000489800780c */ /* 0x000fe40003f64270 */
[----:B------:R-:W-:-:S03]  /*47c0*/  FMNMX.FTZ R20, R14, R15, !PT ;  /* 0x0000000f0e147209 */ /* 0x000fc60007810000 */
[----:B------:R-:W2:Y:S01]  /*47d0*/  MUFU.TANH R191, R191 ;  /* 0x000000bf00bf7308 */ /* 0x000ea20000002400 */
[----:B---3--:R-:W-:Y:S01]  /*47e0*/  FSEL R13, R187, -INF , P4 ;  /* 0xff800000bb0d7808 */ /* 0x008fe20002000000 */
[----:B------:R-:W-:Y:S01]  /*47f0*/  FMUL.FTZ R187, R197, UR26 ;  /* 0x0000001ac5bb7c20 */ /* 0x000fe20008410000 */
        /* <DEDUP_REMOVED lines=9> */
[----:B------:R-:W2:Y:S01]  /*4890*/  SHFL.IDX PT, R191, R0, RZ, 0x1c1f ;  /* 0x001c1fff00bf7589 */ /* 0x000ea200000e0000 */
[----:B------:R-:W-:-:S03]  /*48a0*/  FMNMX.FTZ R166, R20, R153, !PT ;  /* 0x0000009914a67209 */ /* 0x000fc60007810000 */
[----:B------:R-:W4:Y:S01]  /*48b0*/  MUFU.TANH R198, R198 ;  /* 0x000000c600c67308 */ /* 0x000f220000002400 */
        /* <DEDUP_REMOVED lines=8> */
[----:B----4-:R-:W-:Y:S02]  /*4940*/  FSEL R152, R198, -INF , P3 ;  /* 0xff800000c6987808 */ /* 0x010fe40001800000 */
[----:B--2---:R-:W-:Y:S02]  /*4950*/  IADD3 R184, R191, -UR25, R162 ;  /* 0x80000019bfb87c10 */ /* 0x004fe4000fffe0a2 */
[----:B------:R-:W-:Y:S01]  /*4960*/  FMNMX.FTZ R166, R152, R173, !PT ;  /* 0x000000ad98a67209 */ /* 0x000fe20007810000 */
[----:B------:R-:W-:Y:S02]  /*4970*/  FMUL.FTZ R173, R176, UR26 ;  /* 0x0000001ab0ad7c20 */ /* 0x000fe40008410000 */
[----:B------:R-:W2:Y:S01]  /*4980*/  MUFU.TANH R215, R215 ;  /* 0x000000d700d77308 */ /* 0x000ea20000002400 */
[----:B---3--:R-:W-:Y:S01]  /*4990*/  FSEL R153, R199, -INF , P4 ;  /* 0xff800000c7997808 */ /* 0x008fe20002000000 */
[----:B------:R-:W-:Y:S01]  /*49a0*/  FMUL.FTZ R176, R180, UR26 ;  /* 0x0000001ab4b07c20 */ /* 0x000fe20008410000 */
[----:B------:R-:W-:Y:S01]  /*49b0*/  ISETP.GT.AND P3, PT, R184, RZ, PT ;  /* 0x000000ffb800720c */ /* 0x000fe20003f64270 */
[----:B------:R-:W-:Y:S01]  /*49c0*/  FMUL.FTZ R180, R188, UR26 ;  /* 0x0000001abcb47c20 */ /* 0x000fe20008410000 */
[----:B------:R-:W-:Y:S01]  /*49d0*/  FMNMX.FTZ R166, R153, R166, !PT ;  /* 0x000000a699a67209 */ /* 0x000fe20007810000 */
[----:B------:R-:W-:Y:S01]  /*49e0*/  IMAD.U32 R199, RZ, RZ, UR27 ;  /* 0x0000001bffc77e24 */ /* 0x000fe2000f8e00ff */
[C---:B------:R-:W-:Y:S01]  /*49f0*/  ISETP.GT.AND P6, PT, R184.reuse, 0x1, PT ;  /* 0x00000001b800780c */ /* 0x040fe20003fc4270 */
[----:B------:R-:W3:Y:S01]  /*4a00*/  MUFU.TANH R214, R214 ;  /* 0x000000d600d67308 */ /* 0x000ee20000002400 */
[----:B-1----:R-:W-:Y:S01]  /*4a10*/  FSEL R213, R213, -INF , P3 ;  /* 0xff800000d5d57808 */ /* 0x002fe20001800000 */
[----:B------:R-:W1:Y:S01]  /*4a20*/  SHFL.BFLY PT, R183, R166, 0x2, 0x1f ;  /* 0x0c401f00a6b77f89 */ /* 0x000e6200000e0000 */
[----:B------:R-:W-:-:S02]  /*4a30*/  ISETP.GT.AND P5, PT, R184, 0x8, PT ;  /* 0x00000008b800780c */ /* 0x000fc40003fa4270 */
[----:B------:R-:W-:Y:S02]  /*4a40*/  FMNMX.FTZ R162, R213, R8, !PT ;  /* 0x00000008d5a27209 */ /* 0x000fe40007810000 */
[C---:B------:R-:W-:Y:S01]  /*4a50*/  ISETP.GT.AND P4, PT, R184.reuse, 0x9, PT ;  /* 0x00000009b800780c */ /* 0x040fe20003f84270 */
[----:B------:R-:W4:Y:S01]  /*4a60*/  MUFU.TANH R203, R203 ;  /* 0x000000cb00cb7308 */ /* 0x000f220000002400 */
[----:B--2---:R-:W-:Y:S02]  /*4a70*/  FSEL R215, R215, -INF , P6 ;  /* 0xff800000d7d77808 */ /* 0x004fe40003000000 */
[----:B------:R-:W-:-:S05]  /*4a80*/  ISETP.GT.AND P3, PT, R184, 0x10, PT ;  /* 0x00000010b800780c */ /* 0x000fca0003f64270 */
[----:B------:R-:W2:Y:S01]  /*4a90*/  MUFU.TANH R202, R202 ;  /* 0x000000ca00ca7308 */ /* 0x000ea20000002400 */
[----:B---3--:R-:W-:-:S07]  /*4aa0*/  FSEL R214, R214, -INF , P5 ;  /* 0xff800000d6d67808 */ /* 0x008fce0002800000 */
[----:B------:R-:W3:Y:S01]  /*4ab0*/  MUFU.TANH R201, R201 ;  /* 0x000000c900c97308 */ /* 0x000ee20000002400 */
[----:B----4-:R-:W-:Y:S02]  /*4ac0*/  FSEL R203, R203, -INF , P4 ;  /* 0xff800000cbcb7808 */ /* 0x010fe40002000000 */
[----:B-1----:R-:W-:Y:S01]  /*4ad0*/  FMNMX.FTZ R168, R166, R183, !PT ;  /* 0x000000b7a6a87209 */ /* 0x002fe20007810000 */
[----:B------:R-:W-:Y:S01]  /*4ae0*/  FMUL.FTZ R183, R189, UR26 ;  /* 0x0000001abdb77c20 */ /* 0x000fe20008410000 */
[----:B------:R-:W-:Y:S02]  /*4af0*/  FMNMX.FTZ R189, R215, R162, !PT ;  /* 0x000000a2d7bd7209 */ /* 0x000fe40007810000 */
[----:B------:R-:W-:Y:S01]  /*4b00*/  ISETP.GT.AND P4, PT, R184, 0x11, PT ;  /* 0x00000011b800780c */ /* 0x000fe20003f84270 */
[----:B------:R-:W1:Y:S01]  /*4b10*/  SHFL.BFLY PT, R195, R168, 0x1, 0x1f ;  /* 0x0c201f00a8c37f89 */ /* 0x000e6200000e0000 */
[----:B------:R-:W4:Y:S01]  /*4b20*/  MUFU.TANH R164, R164 ;  /* 0x000000a400a47308 */ /* 0x000f220000002400 */
[----:B------:R-:W-:-:S02]  /*4b30*/  FMNMX.FTZ R162, R214, R189, !PT ;  /* 0x000000bdd6a27209 */ /* 0x000fc40007810000 */
[----:B--2---:R-:W-:Y:S02]  /*4b40*/  FSEL R202, R202, -INF , P3 ;  /* 0xff800000caca7808 */ /* 0x004fe40001800000 */
[----:B------:R-:W-:Y:S02]  /*4b50*/  FMNMX.FTZ R189, R203, R162, !PT ;  /* 0x000000a2cbbd7209 */ /* 0x000fe40007810000 */
[----:B------:R-:W-:Y:S01]  /*4b60*/  ISETP.GT.AND P3, PT, R184, 0x18, PT ;  /* 0x00000018b800780c */ /* 0x000fe20003f64270 */
[----:B------:R-:W2:Y:S01]  /*4b70*/  MUFU.TANH R161, R161 ;  /* 0x000000a100a17308 */ /* 0x000ea20000002400 */
[----:B---3--:R-:W-:Y:S02]  /*4b80*/  FSEL R201, R201, -INF , P4 ;  /* 0xff800000c9c97808 */ /* 0x008fe40002000000 */
[----:B------:R-:W-:Y:S02]  /*4b90*/  FMNMX.FTZ R162, R202, R189, !PT ;  /* 0x000000bdcaa27209 */ /* 0x000fe40007810000 */
[----:B------:R-:W-:-:S03]  /*4ba0*/  ISETP.GT.AND P4, PT, R184, 0x19, PT ;  /* 0x00000019b800780c */ /* 0x000fc60003f84270 */
[----:B------:R-:W3:Y:S01]  /*4bb0*/  MUFU.TANH R157, R157 ;  /* 0x0000009d009d7308 */ /* 0x000ee20000002400 */
[----:B----4-:R-:W-:Y:S02]  /*4bc0*/  FSEL R164, R164, -INF , P3 ;  /* 0xff800000a4a47808 */ /* 0x010fe40001800000 */
[----:B------:R-:W-:Y:S02]  /*4bd0*/  ISETP.GT.AND P3, PT, R184, 0x20, PT ;  /* 0x00000020b800780c */ /* 0x000fe40003f64270 */
[----:B-1----:R-:W-:-:S03]  /*4be0*/  FMNMX.FTZ R0, R168, R195, !PT ;  /* 0x000000c3a8007209 */ /* 0x002fc60007810000 */
[----:B------:R-:W1:Y:S01]  /*4bf0*/  MUFU.TANH R160, R160 ;  /* 0x000000a000a07308 */ /* 0x000e620000002400 */
[----:B--2---:R-:W-:Y:S02]  /*4c00*/  FSEL R161, R161, -INF , P4 ;  /* 0xff800000a1a17808 */ /* 0x004fe40002000000 */
[C---:B------:R-:W-:Y:S01]  /*4c10*/  FSETP.NEU.FTZ.AND P6, PT, R0.reuse, -INF , PT ;  /* 0xff8000000000780b */ /* 0x040fe20003fdd000 */
[----:B------:R-:W-:Y:S01]  /*4c20*/  FMUL.FTZ R166, R0, UR10 ;  /* 0x0000000a00a67c20 */ /* 0x000fe20008410000 */
[----:B------:R-:W-:-:S03]  /*4c30*/  ISETP.GT.AND P4, PT, R184, 0x21, PT ;  /* 0x00000021b800780c */ /* 0x000fc60003f84270 */
[----:B------:R-:W2:Y:S01]  /*4c40*/  MUFU.TANH R170, R170 ;  /* 0x000000aa00aa7308 */ /* 0x000ea20000002400 */
[----:B------:R-:W-:-:S05]  /*4c50*/  FSEL R166, R166, RZ, P6 ;  /* 0x000000ffa6a67208 */ /* 0x000fca0003000000 */
[--C-:B------:R-:W-:Y:S01]  /*4c60*/  FFMA.FTZ R189, R167, UR10, -R166.reuse ;  /* 0x0000000aa7bd7c23 */ /* 0x100fe200080108a6 */
[----:B------:R-:W-:Y:S01]  /*4c70*/  FMNMX.FTZ R167, R201, R162, !PT ;  /* 0x000000a2c9a77209 */ /* 0x000fe20007810000 */
[----:B------:R-:W4:Y:S01]  /*4c80*/  MUFU.TANH R172, R172 ;  /* 0x000000ac00ac7308 */ /* 0x000f220000002400 */
[--C-:B------:R-:W-:Y:S01]  /*4c90*/  FFMA.FTZ R159, R159, UR10, -R166.reuse ;  /* 0x0000000a9f9f7c23 */ /* 0x100fe200080108a6 */
[--C-:B------:R-:W-:Y:S01]  /*4ca0*/  FFMA.FTZ R169, R169, UR10, -R166.reuse ;  /* 0x0000000aa9a97c23 */ /* 0x100fe200080108a6 */
[----:B------:R-:W-:Y:S01]  /*4cb0*/  FMNMX.FTZ R168, R164, R167, !PT ;  /* 0x000000a7a4a87209 */ /* 0x000fe20007810000 */
[--C-:B------:R-:W-:Y:S01]  /*4cc0*/  FFMA.FTZ R165, R165, UR10, -R166.reuse ;  /* 0x0000000aa5a57c23 */ /* 0x100fe200080108a6 */
[----:B---3--:R-:W-:Y:S01]  /*4cd0*/  FSEL R167, R157, -INF , P3 ;  /* 0xff8000009da77808 */ /* 0x008fe20001800000 */
[--C-:B------:R-:W-:Y:S01]  /*4ce0*/  FFMA.FTZ R157, R179, UR10, -R166.reuse ;  /* 0x0000000ab39d7c23 */ /* 0x100fe200080108a6 */
[----:B------:R-:W-:Y:S01]  /*4cf0*/  FMNMX.FTZ R188, R161, R168, !PT ;  /* 0x000000a8a1bc7209 */ /* 0x000fe20007810000 */
[----:B------:R-:W3:Y:S01]  /*4d00*/  MUFU.TANH R173, R173 ;  /* 0x000000ad00ad7308 */ /* 0x000ee20000002400 */
[----:B------:R-:W-:Y:S01]  /*4d10*/  ISETP.GT.AND P3, PT, R184, 0x28, PT ;  /* 0x00000028b800780c */ /* 0x000fe20003f64270 */
[--C-:B------:R-:W-:Y:S01]  /*4d20*/  FFMA.FTZ R158, R158, UR10, -R166.reuse ;  /* 0x0000000a9e9e7c23 */ /* 0x100fe200080108a6 */
[----:B-1----:R-:W-:Y:S01]  /*4d30*/  FSEL R168, R160, -INF , P4 ;  /* 0xff800000a0a87808 */ /* 0x002fe20002000000 */
[--C-:B------:R-:W-:Y:S01]  /*4d40*/  FFMA.FTZ R160, R171, UR10, -R166.reuse ;  /* 0x0000000aaba07c23 */ /* 0x100fe200080108a6 */
[----:B------:R-:W-:Y:S01]  /*4d50*/  FMNMX.FTZ R179, R167, R188, !PT ;  /* 0x000000bca7b37209 */ /* 0x000fe20007810000 */
[--C-:B------:R-:W-:Y:S01]  /*4d60*/  FFMA.FTZ R10, R10, UR10, -R166.reuse ;  /* 0x0000000a0a0a7c23 */ /* 0x100fe200080108a6 */
[----:B------:R-:W-:Y:S01]  /*4d70*/  ISETP.GT.AND P4, PT, R184, 0x29, PT ;  /* 0x00000029b800780c */ /* 0x000fe20003f84270 */
[----:B------:R-:W1:Y:S01]  /*4d80*/  MUFU.TANH R174, R174 ;  /* 0x000000ae00ae7308 */ /* 0x000e620000002400 */
[----:B--2---:R-:W-:Y:S01]  /*4d90*/  FSEL R170, R170, -INF , P3 ;  /* 0xff800000aaaa7808 */ /* 0x004fe20001800000 */
[--C-:B------:R-:W-:Y:S01]  /*4da0*/  FFMA.FTZ R11, R11, UR10, -R166.reuse ;  /* 0x0000000a0b0b7c23 */ /* 0x100fe200080108a6 */
[----:B------:R-:W-:Y:S01]  /*4db0*/  FMNMX.FTZ R179, R168, R179, !PT ;  /* 0x000000b3a8b37209 */ /* 0x000fe20007810000 */
[--C-:B------:R-:W-:Y:S01]  /*4dc0*/  FFMA.FTZ R14, R14, UR10, -R166.reuse ;  /* 0x0000000a0e0e7c23 */ /* 0x100fe200080108a6 */
[----:B----4-:R-:W-:Y:S01]  /*4dd0*/  FSEL R171, R172, -INF , P4 ;  /* 0xff800000acab7808 */ /* 0x010fe20002000000 */
[--C-:B------:R-:W-:Y:S01]  /*4de0*/  FFMA.FTZ R13, R13, UR10, -R166.reuse ;  /* 0x0000000a0d0d7c23 */ /* 0x100fe200080108a6 */
[----:B------:R-:W-:Y:S01]  /*4df0*/  ISETP.GT.AND P3, PT, R184, 0x30, PT ;  /* 0x00000030b800780c */ /* 0x000fe20003f64270 */
[----:B------:R-:W2:Y:S01]  /*4e00*/  MUFU.TANH R176, R176 ;  /* 0x000000b000b07308 */ /* 0x000ea20000002400 */
[----:B------:R-:W-:Y:S01]  /*4e10*/  FMNMX.FTZ R172, R170, R179, !PT ;  /* 0x000000b3aaac7209 */ /* 0x000fe20007810000 */
[--C-:B------:R-:W-:Y:S01]  /*4e20*/  FFMA.FTZ R15, R15, UR10, -R166.reuse ;  /* 0x0000000a0f0f7c23 */ /* 0x100fe200080108a6 */
[----:B------:R-:W-:Y:S01]  /*4e30*/  ISETP.GT.AND P4, PT, R184, 0x31, PT ;  /* 0x00000031b800780c */ /* 0x000fe20003f84270 */
        /* <DEDUP_REMOVED lines=8> */
[----:B------:R-:W-:Y:S01]  /*4ec0*/  FFMA.FTZ R152, R152, UR10, -R166 ;  /* 0x0000000a98987c23 */ /* 0x000fe200080108a6 */
[----:B------:R-:W-:-:S02]  /*4ed0*/  FMNMX.FTZ R179, R173, R188, !PT ;  /* 0x000000bcadb37209 */ /* 0x000fc40007810000 */
[----:B------:R-:W-:Y:S01]  /*4ee0*/  ISETP.GT.AND P4, PT, R184, 0x39, PT ;  /* 0x00000039b800780c */ /* 0x000fe20003f84270 */
[----:B------:R-:W1:Y:S01]  /*4ef0*/  MUFU.TANH R178, R178 ;  /* 0x000000b200b27308 */ /* 0x000e620000002400 */
[----:B------:R-:W-:-:S07]  /*4f00*/  FMNMX.FTZ R188, R174, R179, !PT ;  /* 0x000000b3aebc7209 */ /* 0x000fce0007810000 */
[----:B------:R-:W4:Y:S08]  /*4f10*/  MUFU.TANH R181, R181 ;  /* 0x000000b500b57308 */ /* 0x000f300000002400 */
[----:B------:R5:W-:Y:S08]  /*4f20*/  MUFU.EX2 R162, R189 ;  /* 0x000000bd00a27308 */ /* 0x000bf00000000800 */
[----:B------:R-:W0:Y:S01]  /*4f30*/  MUFU.TANH R180, R180 ;  /* 0x000000b400b47308 */ /* 0x000e220000002400 */
[----:B-----5:R-:W-:Y:S01]  /*4f40*/  FFMA.FTZ R189, R175, UR10, -R166 ;  /* 0x0000000aafbd7c23 */ /* 0x020fe200080108a6 */
[----:B--2---:R-:W-:-:S02]  /*4f50*/  FSEL R175, R176, -INF , P3 ;  /* 0xff800000b0af7808 */ /* 0x004fc40001800000 */
[----:B------:R-:W-:Y:S02]  /*4f60*/  ISETP.GT.AND P3, PT, R184, 0x40, PT ;  /* 0x00000040b800780c */ /* 0x000fe40003f64270 */
[----:B---3--:R-:W-:Y:S02]  /*4f70*/  FSEL R176, R177, -INF , P4 ;  /* 0xff800000b1b07808 */ /* 0x008fe40002000000 */
[----:B------:R-:W-:Y:S01]  /*4f80*/  MUFU.TANH R183, R183 ;  /* 0x000000b700b77308 */ /* 0x000fe20000002400 */
[----:B------:R-:W-:Y:S02]  /*4f90*/  FMNMX.FTZ R179, R175, R188, !PT ;  /* 0x000000bcafb37209 */ /* 0x000fe40007810000 */
[----:B-1----:R-:W-:Y:S02]  /*4fa0*/  FSEL R177, R178, -INF , P3 ;  /* 0xff800000b2b17808 */ /* 0x002fe40001800000 */
[----:B------:R-:W-:Y:S02]  /*4fb0*/  ISETP.GT.AND P4, PT, R184, 0x41, PT ;  /* 0x00000041b800780c */ /* 0x000fe40003f84270 */
[----:B------:R-:W-:Y:S01]  /*4fc0*/  FMNMX.FTZ R178, R176, R179, !PT ;  /* 0x000000b3b0b27209 */ /* 0x000fe20007810000 */
[----:B------:R-:W1:Y:S01]  /*4fd0*/  MUFU.TANH R182, R182 ;  /* 0x000000b600b67308 */ /* 0x000e620000002400 */
[----:B------:R-:W-:-:S02]  /*4fe0*/  ISETP.GT.AND P3, PT, R184, 0x48, PT ;  /* 0x00000048b800780c */ /* 0x000fc40003f64270 */
[----:B----4-:R-:W-:Y:S02]  /*4ff0*/  FSEL R179, R181, -INF , P4 ;  /* 0xff800000b5b37808 */ /* 0x010fe40002000000 */
[----:B------:R-:W-:Y:S02]  /*5000*/  FMNMX.FTZ R178, R177, R178, !PT ;  /* 0x000000b2b1b27209 */ /* 0x000fe40007810000 */
[----:B------:R-:W-:Y:S01]  /*5010*/  ISETP.GT.AND P4, PT, R184, 0x49, PT ;  /* 0x00000049b800780c */ /* 0x000fe20003f84270 */
[----:B------:R-:W2:Y:S01]  /*5020*/  MUFU.TANH R185, R185 ;  /* 0x000000b900b97308 */ /* 0x000ea20000002400 */
[----:B0-----:R-:W-:Y:S02]  /*5030*/  FSEL R180, R180, -INF , P3 ;  /* 0xff800000b4b47808 */ /* 0x001fe40001800000 */
[----:B------:R-:W-:Y:S02]  /*5040*/  FMNMX.FTZ R181, R179, R178, !PT ;  /* 0x000000b2b3b57209 */ /* 0x000fe40007810000 */
[----:B------:R-:W-:-:S02]  /*5050*/  ISETP.GT.AND P3, PT, R184, 0x50, PT ;  /* 0x00000050b800780c */ /* 0x000fc40003f64270 */
[----:B------:R-:W-:Y:S01]  /*5060*/  FMNMX.FTZ R188, R180, R181, !PT ;  /* 0x000000b5b4bc7209 */ /* 0x000fe20007810000 */
[----:B------:R-:W0:Y:S01]  /*5070*/  MUFU.TANH R186, R186 ;  /* 0x000000ba00ba7308 */ /* 0x000e220000002400 */
[----:B-1----:R-:W-:Y:S02]  /*5080*/  FSEL R181, R182, -INF , P3 ;  /* 0xff800000b6b57808 */ /* 0x002fe40001800000 */
[----:B------:R-:W-:-:S05]  /*5090*/  ISETP.GT.AND P3, PT, R184, 0x58, PT ;  /* 0x00000058b800780c */ /* 0x000fca0003f64270 */
[----:B------:R1:W-:Y:S08]  /*50a0*/  MUFU.EX2 R172, R189 ;  /* 0x000000bd00ac7308 */ /* 0x0003f00000000800 */
[----:B------:R-:W3:Y:S01]  /*50b0*/  MUFU.TANH R187, R187 ;  /* 0x000000bb00bb7308 */ /* 0x000ee20000002400 */
[----:B-1----:R-:W-:Y:S01]  /*50c0*/  FFMA.FTZ R189, R163, UR10, -R166 ;  /* 0x0000000aa3bd7c23 */ /* 0x002fe200080108a6 */
[----:B------:R-:W-:-:S02]  /*50d0*/  FSEL R163, R183, -INF , P4 ;  /* 0xff800000b7a37808 */ /* 0x000fc40002000000 */
[C---:B------:R-:W-:Y:S02]  /*50e0*/  ISETP.GT.AND P4, PT, R184.reuse, 0x51, PT ;  /* 0x00000051b800780c */ /* 0x040fe40003f84270 */
[----:B------:R-:W-:Y:S02]  /*50f0*/  FMNMX.FTZ R188, R163, R188, !PT ;  /* 0x000000bca3bc7209 */ /* 0x000fe40007810000 */
[----:B--2---:R-:W-:Y:S01]  /*5100*/  FSEL R182, R185, -INF , P4 ;  /* 0xff800000b9b67808 */ /* 0x004fe20002000000 */
[----:B------:R1:W-:Y:S01]  /*5110*/  MUFU.EX2 R178, R189 ;  /* 0x000000bd00b27308 */ /* 0x0003e20000000800 */
[----:B------:R-:W-:Y:S02]  /*5120*/  FMNMX.FTZ R183, R181, R188, !PT ;  /* 0x000000bcb5b77209 */ /* 0x000fe40007810000 */
[----:B------:R-:W-:Y:S02]  /*5130*/  ISETP.GT.AND P4, PT, R184, 0x59, PT ;  /* 0x00000059b800780c */ /* 0x000fe40003f84270 */
[----:B0-----:R-:W-:-:S02]  /*5140*/  FSEL R184, R186, -INF , P3 ;  /* 0xff800000bab87808 */ /* 0x001fc40001800000 */
[----:B------:R-:W-:Y:S01]  /*5150*/  FMNMX.FTZ R185, R182, R183, !PT ;  /* 0x000000b7b6b97209 */ /* 0x000fe20007810000 */
[----:B------:R-:W-:Y:S01]  /*5160*/  MUFU.EX2 R159, R159 ;  /* 0x0000009f009f7308 */ /* 0x000fe20000000800 */
[----:B---3--:R-:W-:Y:S01]  /*5170*/  FSEL R186, R187, -INF , P4 ;  /* 0xff800000bbba7808 */ /* 0x008fe20002000000 */
[--C-:B-1----:R-:W-:Y:S01]  /*5180*/  FFMA.FTZ R189, R156, UR10, -R166.reuse ;  /* 0x0000000a9cbd7c23 */ /* 0x102fe200080108a6 */
[----:B------:R-:W-:Y:S01]  /*5190*/  FMNMX.FTZ R185, R184, R185, !PT ;  /* 0x000000b9b8b97209 */ /* 0x000fe20007810000 */
[--C-:B------:R-:W-:Y:S01]  /*51a0*/  FFMA.FTZ R156, R155, UR10, -R166.reuse ;  /* 0x0000000a9b9c7c23 */ /* 0x100fe200080108a6 */
[--C-:B------:R-:W-:Y:S02]  /*51b0*/  FFMA.FTZ R187, R3, UR10, -R166.reuse ;  /* 0x0000000a03bb7c23 */ /* 0x100fe400080108a6 */
[----:B------:R-:W-:Y:S01]  /*51c0*/  FMNMX.FTZ R155, R186, R185, !PT ;  /* 0x000000b9ba9b7209 */ /* 0x000fe20007810000 */
[--C-:B------:R-:W-:Y:S01]  /*51d0*/  FFMA.FTZ R185, R12, UR10, -R166.reuse ;  /* 0x0000000a0cb97c23 */ /* 0x100fe200080108a6 */
[--C-:B------:R-:W-:Y:S01]  /*51e0*/  FFMA.FTZ R12, R9, UR10, -R166.reuse ;  /* 0x0000000a090c7c23 */ /* 0x100fe200080108a6 */
[----:B------:R-:W-:Y:S02]  /*51f0*/  MUFU.EX2 R157, R157 ;  /* 0x0000009d009d7308 */ /* 0x000fe40000000800 */
[----:B------:R-:W0:Y:S06]  /*5200*/  SHFL.BFLY PT, R188, R155, 0x2, 0x1f ;  /* 0x0c401f009bbc7f89 */ /* 0x000e2c00000e0000 */
[----:B------:R1:W-:Y:S08]  /*5210*/  MUFU.EX2 R183, R189 ;  /* 0x000000bd00b77308 */ /* 0x0003f00000000800 */
[----:B------:R-:W-:Y:S01]  /*5220*/  MUFU.EX2 R160, R160 ;  /* 0x000000a000a07308 */ /* 0x000fe20000000800 */
[----:B-1----:R-:W-:-:S07]  /*5230*/  FFMA.FTZ R189, R153, UR10, -R166 ;  /* 0x0000000a99bd7c23 */ /* 0x002fce00080108a6 */
        /* <DEDUP_REMOVED lines=8> */
[----:B------:R-:W-:Y:S02]  /*52c0*/  FSEL R188, R0, RZ, P6 ;  /* 0x000000ff00bc7208 */ /* 0x000fe40003000000 */
[C---:B------:R-:W-:Y:S01]  /*52d0*/  FSETP.NEU.FTZ.AND P3, PT, R3.reuse, -INF , PT ;  /* 0xff8000000300780b */ /* 0x040fe20003f7d000 */
[C---:B------:R-:W-:Y:S02]  /*52e0*/  FMUL.FTZ R196, R3.reuse, UR10 ;  /* 0x0000000a03c47c20 */ /* 0x040fe40008410000 */
[----:B------:R-:W-:Y:S01]  /*52f0*/  FADD.FTZ R188, -R188, R7 ;  /* 0x00000007bcbc7221 */ /* 0x000fe20000010100 */
[----:B------:R-:W-:Y:S01]  /*5300*/  FSEL R9, R3, RZ, P3 ;  /* 0x000000ff03097208 */ /* 0x000fe20001800000 */
[----:B------:R-:W-:Y:S01]  /*5310*/  MUFU.EX2 R10, R10 ;  /* 0x0000000a000a7308 */ /* 0x000fe20000000800 */
[----:B------:R-:W-:Y:S01]  /*5320*/  FSEL R196, R196, RZ, P3 ;  /* 0x000000ffc4c47208 */ /* 0x000fe20001800000 */
[----:B------:R-:W-:-:S02]  /*5330*/  FMUL.FTZ R188, R188, UR10 ;  /* 0x0000000abcbc7c20 */ /* 0x000fc40008410000 */
[----:B------:R-:W-:Y:S02]  /*5340*/  FADD.FTZ R9, -R9, R8 ;  /* 0x0000000809097221 */ /* 0x000fe40000010100 */
[--C-:B------:R-:W-:Y:S01]  /*5350*/  FFMA.FTZ R191, R213, UR10, -R196.reuse ;  /* 0x0000000ad5bf7c23 */ /* 0x100fe200080108c4 */
[--C-:B------:R-:W-:Y:S01]  /*5360*/  FFMA.FTZ R166, R215, UR10, -R196.reuse ;  /* 0x0000000ad7a67c23 */ /* 0x100fe200080108c4 */
[----:B------:R-:W0:Y:S01]  /*5370*/  MUFU.EX2 R188, R188 ;  /* 0x000000bc00bc7308 */ /* 0x000e220000000800 */
[----:B------:R-:W-:Y:S01]  /*5380*/  FMUL.FTZ R8, R9, UR10 ;  /* 0x0000000a09087c20 */ /* 0x000fe20008410000 */
        /* <DEDUP_REMOVED lines=14> */
[----:B------:R-:W1:Y:S01]  /*5470*/  MUFU.EX2 R8, R8 ;  /* 0x0000000800087308 */ /* 0x000e620000000800 */
[----:B0-----:R-:W-:Y:S01]  /*5480*/  FFMA.FTZ R9, R188, R4, R159 ;  /* 0x00000004bc097223 */ /* 0x001fe2000001009f */
[--C-:B------:R-:W-:Y:S01]  /*5490*/  FFMA.FTZ R182, R182, UR10, -R196.reuse ;  /* 0x0000000ab6b67c23 */ /* 0x100fe200080108c4 */
[--C-:B------:R-:W-:Y:S01]  /*54a0*/  FFMA.FTZ R184, R184, UR10, -R196.reuse ;  /* 0x0000000ab8b87c23 */ /* 0x100fe200080108c4 */
[----:B------:R-:W-:Y:S01]  /*54b0*/  FFMA.FTZ R186, R186, UR10, -R196 ;  /* 0x0000000ababa7c23 */ /* 0x000fe200080108c4 */
        /* <DEDUP_REMOVED lines=36> */
[----:B----4-:R-:W-:Y:S01]  /*5700*/  FADD.FTZ R153, R160, R9 ;  /* 0x00000009a0997221 */ /* 0x010fe20000010000 */
[----:B-1----:R-:W-:Y:S01]  /*5710*/  FFMA.FTZ R9, R8, R5, R191 ;  /* 0x0000000508097223 */ /* 0x002fe200000100bf */
[----:B------:R-:W-:Y:S01]  /*5720*/  FFMA.FTZ R5, R175, UR10, -R196 ;  /* 0x0000000aaf057c23 */ /* 0x000fe200080108c4 */
[-C--:B------:R-:W-:Y:S01]  /*5730*/  FMUL.FTZ R83, R83, R188.reuse ;  /* 0x000000bc53537220 */ /* 0x080fe20000410000 */
[----:B------:R-:W-:Y:S01]  /*5740*/  FADD.FTZ R4, R172, R153 ;  /* 0x00000099ac047221 */ /* 0x000fe20000010000 */
[----:B0-----:R-:W-:Y:S01]  /*5750*/  FADD.FTZ R153, R166, R9 ;  /* 0x00000009a6997221 */ /* 0x001fe20000010000 */
[----:B------:R-:W-:Y:S01]  /*5760*/  IADD3 R9, -R216, 0xb, RZ ;  /* 0x0000000bd8097810 */ /* 0x000fe20007ffe1ff */
[----:B------:R-:W0:Y:S01]  /*5770*/  MUFU.EX2 R195, R195 ;  /* 0x000000c300c37308 */ /* 0x000e220000000800 */
[----:B------:R-:W-:Y:S01]  /*5780*/  FADD.FTZ R174, R169, R4 ;  /* 0x00000004a9ae7221 */ /* 0x000fe20000010000 */
[----:B--2---:R-:W-:Y:S01]  /*5790*/  FADD.FTZ R4, R190, R153 ;  /* 0x00000099be047221 */ /* 0x004fe20000010000 */
[-C--:B------:R-:W-:Y:S01]  /*57a0*/  FMUL.FTZ R86, R86, R188.reuse ;  /* 0x000000bc56567220 */ /* 0x080fe20000410000 */
[-C--:B------:R-:W-:Y:S01]  /*57b0*/  FMUL.FTZ R87, R87, R188.reuse ;  /* 0x000000bc57577220 */ /* 0x080fe20000410000 */
[----:B------:R-:W-:Y:S01]  /*57c0*/  FADD.FTZ R155, R165, R174 ;  /* 0x000000aea59b7221 */ /* 0x000fe20000010000 */
[----:B---3--:R-:W-:Y:S01]  /*57d0*/  FADD.FTZ R153, R193, R4 ;  /* 0x00000004c1997221 */ /* 0x008fe20000010000 */
[----:B------:R-:W-:Y:S01]  /*57e0*/  @!P2 VIADD R4, R199, 0x22840 ;  /* 0x00022840c704a836 */ /* 0x000fe20000000000 */
[----:B------:R-:W1:Y:S01]  /*57f0*/  MUFU.EX2 R164, R164 ;  /* 0x000000a400a47308 */ /* 0x000e620000000800 */
[----:B------:R-:W-:Y:S01]  /*5800*/  FADD.FTZ R155, R178, R155 ;  /* 0x0000009bb29b7221 */ /* 0x000fe20000010000 */
[----:B-----5:R-:W-:Y:S01]  /*5810*/  FADD.FTZ R198, R192, R153 ;  /* 0x00000099c0c67221 */ /* 0x020fe20000010000 */
[----:B------:R-:W-:Y:S01]  /*5820*/  FFMA.FTZ R174, R176, UR10, -R196 ;  /* 0x0000000ab0ae7c23 */ /* 0x000fe200080108c4 */
[----:B------:R-:W-:Y:S01]  /*5830*/  @!P2 PRMT R4, RZ, 0x654, R4 ;  /* 0x00000654ff04a816 */ /* 0x000fe20000000004 */
[----:B------:R-:W-:Y:S01]  /*5840*/  FADD.FTZ R202, R158, R155 ;  /* 0x0000009b9eca7221 */ /* 0x000fe20000010000 */
[----:B------:R2:W-:Y:S06]  /*5850*/  BAR.ARV R9, 0x100 ;  /* 0x000400090000751d */ /* 0x0005ec0000002000 */
[----:B------:R-:W3:Y:S01]  /*5860*/  MUFU.EX2 R197, R197 ;  /* 0x000000c500c57308 */ /* 0x000ee20000000800 */
[----:B0-----:R-:W-:Y:S01]  /*5870*/  FADD.FTZ R153, R195, R198 ;  /* 0x000000c6c3997221 */ /* 0x001fe20000010000 */
[----:B------:R-:W-:Y:S01]  /*5880*/  FADD.FTZ R155, R183, R202 ;  /* 0x000000cab79b7221 */ /* 0x000fe20000010000 */
[----:B------:R0:W-:Y:S01]  /*5890*/  @!P2 SYNCS.ARRIVE.TRANS64.RED.A1T0 RZ, [R4+URZ], RZ ;  /* 0x000000ff04ffa9a7 */ /* 0x0001e2000810043f */
[--C-:B------:R-:W-:Y:S01]  /*58a0*/  FFMA.FTZ R176, R177, UR10, -R196.reuse ;  /* 0x0000000ab1b07c23 */ /* 0x100fe200080108c4 */
[----:B-1----:R-:W-:Y:S01]  /*58b0*/  FADD.FTZ R198, R164, R153 ;  /* 0x00000099a4c67221 */ /* 0x002fe20000010000 */
[----:B------:R-:W-:Y:S01]  /*58c0*/  FADD.FTZ R202, R156, R155 ;  /* 0x0000009b9cca7221 */ /* 0x000fe20000010000 */
[--C-:B------:R-:W-:Y:S01]  /*58d0*/  FFMA.FTZ R177, R179, UR10, -R196.reuse ;  /* 0x0000000ab3b17c23 */ /* 0x100fe200080108c4 */
[----:B------:R-:W0:Y:S01]  /*58e0*/  MUFU.EX2 R194, R194 ;  /* 0x000000c200c27308 */ /* 0x000e220000000800 */
[----:B------:R-:W-:Y:S01]  /*58f0*/  FFMA.FTZ R179, R180, UR10, -R196 ;  /* 0x0000000ab4b37c23 */ /* 0x000fe200080108c4 */
[----:B------:R-:W-:Y:S01]  /*5900*/  FADD.FTZ R155, R185, R202 ;  /* 0x000000cab99b7221 */ /* 0x000fe20000010000 */
[----:B------:R-:W-:Y:S01]  /*5910*/  FFMA.FTZ R180, R163, UR10, -R196 ;  /* 0x0000000aa3b47c23 */ /* 0x000fe200080108c4 */
[-C--:B------:R-:W-:Y:S01]  /*5920*/  FMUL.FTZ R90, R90, R188.reuse ;  /* 0x000000bc5a5a7220 */ /* 0x080fe20000410000 */
[-C--:B------:R-:W-:Y:S01]  /*5930*/  FMUL.FTZ R91, R91, R188.reuse ;  /* 0x000000bc5b5b7220 */ /* 0x080fe20000410000 */
[-C--:B------:R-:W-:Y:S01]  /*5940*/  FMUL.FTZ R94, R94, R188.reuse ;  /* 0x000000bc5e5e7220 */ /* 0x080fe20000410000 */
[-C--:B------:R-:W-:Y:S01]  /*5950*/  FMUL.FTZ R95, R95, R188.reuse ;  /* 0x000000bc5f5f7220 */ /* 0x080fe20000410000 */
[----:B------:R-:W1:Y:S01]  /*5960*/  MUFU.EX2 R187, R187 ;  /* 0x000000bb00bb7308 */ /* 0x000e620000000800 */
[----:B---3--:R-:W-:Y:S01]  /*5970*/  FADD.FTZ R153, R197, R198 ;  /* 0x000000c6c5997221 */ /* 0x008fe20000010000 */
[----:B------:R-:W-:Y:S01]  /*5980*/  FADD.FTZ R198, R10, R155 ;  /* 0x0000009b0ac67221 */ /* 0x000fe20000010000 */
        /* <DEDUP_REMOVED lines=40> */
[----:B------:R-:W-:Y:S01]  /*5c10*/  FMUL.FTZ R151, R151, R188 ;  /* 0x000000bc97977220 */ /* 0x000fe20000410000 */
        /* <DEDUP_REMOVED lines=14> */
[----:B------:R-:W-:Y:S01]  /*5d00*/  F2FP.BF16.F32.PACK_AB R155, R160, R157 ;  /* 0x0000009da09b723e */ /* 0x000fe200000010ff */
[----:B------:R-:W-:Y:S01]  /*5d10*/  FMUL.FTZ R44, R44, R8 ;  /* 0x000000082c2c7220 */ /* 0x000fe20000410000 */
[----:B------:R-:W-:Y:S01]  /*5d20*/  F2FP.BF16.F32.PACK_AB R157, R169, R172 ;  /* 0x000000aca99d723e */ /* 0x000fe200000010ff */
[----:B------:R-:W-:Y:S01]  /*5d30*/  FMUL.FTZ R45, R45, R8 ;  /* 0x000000082d2d7220 */ /* 0x000fe20000410000 */
[----:B------:R-:W-:Y:S01]  /*5d40*/  F2FP.BF16.F32.PACK_AB R160, R7, R194 ;  /* 0x000000c207a0723e */ /* 0x000fe200000010ff */
[----:B------:R-:W-:Y:S01]  /*5d50*/  FMUL.FTZ R48, R48, R8 ;  /* 0x0000000830307220 */ /* 0x000fe20000410000 */
[----:B------:R-:W0:Y:S01]  /*5d60*/  MUFU.EX2 R13, R13 ;  /* 0x0000000d000d7308 */ /* 0x000e220000000800 */
[----:B-1----:R-:W-:Y:S01]  /*5d70*/  FADD.FTZ R162, R14, R161 ;  /* 0x000000a10ea27221 */ /* 0x002fe20000010000 */
[----:B------:R-:W-:Y:S01]  /*5d80*/  F2FP.BF16.F32.PACK_AB R161, R183, R158 ;  /* 0x0000009eb7a1723e */ /* 0x000fe200000010ff */
        /* <DEDUP_REMOVED lines=36> */
[----:B------:R-:W-:Y:S01]  /*5fd0*/  FMUL.FTZ R104, R104, R8 ;  /* 0x0000000868687220 */ /* 0x000fe20000410000 */
[----:B------:R-:W3:Y:S01]  /*5fe0*/  MUFU.EX2 R176, R176 ;  /* 0x000000b000b07308 */ /* 0x000ee20000000800 */
[----:B0-----:R-:W-:Y:S01]  /*5ff0*/  FADD.FTZ R167, R174, R163 ;  /* 0x000000a3aea77221 */ /* 0x001fe20000010000 */
[----:B------:R-:W-:Y:S01]  /*6000*/  F2FP.BF16.F32.PACK_AB R163, R185, R156 ;  /* 0x0000009cb9a3723e */ /* 0x000fe200000010ff */
[----:B------:R-:W-:Y:S01]  /*6010*/  FMUL.FTZ R105, R105, R8 ;  /* 0x0000000869697220 */ /* 0x000fe20000410000 */
[----:B------:R-:W-:Y:S01]  /*6020*/  F2FP.BF16.F32.PACK_AB R156, R195, R192 ;  /* 0x000000c0c39c723e */ /* 0x000fe200000010ff */
[-C--:B------:R-:W-:Y:S01]  /*6030*/  FMUL.FTZ R108, R108, R8.reuse ;  /* 0x000000086c6c7220 */ /* 0x080fe20000410000 */
[-C--:B------:R-:W-:Y:S01]  /*6040*/  FMUL.FTZ R109, R109, R8.reuse ;  /* 0x000000086d6d7220 */ /* 0x080fe20000410000 */
[----:B------:R-:W-:Y:S01]  /*6050*/  FMUL.FTZ R112, R112, R8 ;  /* 0x0000000870707220 */ /* 0x000fe20000410000 */
[----:B------:R-:W0:Y:S01]  /*6060*/  MUFU.EX2 R21, R21 ;  /* 0x0000001500157308 */ /* 0x000e220000000800 */
[C---:B-1----:R-:W-:Y:S01]  /*6070*/  FADD.FTZ R158, R20.reuse, R165 ;  /* 0x000000a5149e7221 */ /* 0x042fe20000010000 */
[----:B------:R-:W-:Y:S01]  /*6080*/  F2FP.BF16.F32.PACK_AB R165, R187, R10 ;  /* 0x0000000abba5723e */ /* 0x000fe200000010ff */
[-C--:B------:R-:W-:Y:S01]  /*6090*/  FMUL.FTZ R113, R113, R8.reuse ;  /* 0x0000000871717220 */ /* 0x080fe20000410000 */
[----:B------:R-:W-:Y:S01]  /*60a0*/  F2FP.BF16.F32.PACK_AB R171, R20, R15 ;  /* 0x0000000f14ab723e */ /* 0x000fe200000010ff */
        /* <DEDUP_REMOVED lines=28> */
[C---:B---3--:R-:W-:Y:S01]  /*6270*/  FADD.FTZ R11, R154.reuse, R169 ;  /* 0x000000a99a0b7221 */ /* 0x048fe20000010000 */
[----:B------:R-:W-:Y:S01]  /*6280*/  F2FP.BF16.F32.PACK_AB R169, R13, R14 ;  /* 0x0000000e0da9723e */ /* 0x000fe200000010ff */
[----:B------:R-:W-:Y:S01]  /*6290*/  FMUL.FTZ R149, R149, R8 ;  /* 0x0000000895957220 */ /* 0x000fe20000410000 */
[----:B------:R-:W-:-:S02]  /*62a0*/  F2FP.BF16.F32.PACK_AB R173, R154, R21 ;  /* 0x000000159aad723e */ /* 0x000fc400000010ff */
[----:B------:R-:W-:Y:S02]  /*62b0*/  F2FP.BF16.F32.PACK_AB R154, R193, R190 ;  /* 0x000000bec19a723e */ /* 0x000fe400000010ff */
        /* <DEDUP_REMOVED lines=13> */
[----:B---3--:R-:W-:Y:S01]  /*6390*/  FADD.FTZ R10, R184, R13 ;  /* 0x0000000db80a7221 */ /* 0x008fe20000010000 */
[C---:B0-----:R-:W-:Y:S01]  /*63a0*/  F2FP.BF16.F32.PACK_AB R175, R189.reuse, R152 ;  /* 0x00000098bdaf723e */ /* 0x041fe200000010ff */
[----:B------:R-:W-:Y:S01]  /*63b0*/  FADD.FTZ R4, R189, R4 ;  /* 0x00000004bd047221 */ /* 0x000fe20000010000 */
[----:B------:R-:W-:Y:S02]  /*63c0*/  F2FP.BF16.F32.PACK_AB R152, R166, R191 ;  /* 0x000000bfa698723e */ /* 0x000fe400000010ff */
[----:B------:R-:W-:Y:S01]  /*63d0*/  F2FP.BF16.F32.PACK_AB R166, R174, R5 ;  /* 0x00000005aea6723e */ /* 0x000fe200000010ff */
[C---:B-1----:R-:W-:Y:S01]  /*63e0*/  FADD.FTZ R5, R11.reuse, R10 ;  /* 0x0000000a0b057221 */ /* 0x042fe20000010000 */
[----:B------:R-:W-:Y:S01]  /*63f0*/  F2FP.BF16.F32.PACK_AB R174, R11, R184 ;  /* 0x000000b80bae723e */ /* 0x000fe200000010ff */
[----:B--2---:R-:W-:Y:S06]  /*6400*/  @!P0 BRA `(.L_x_13410) ;  /* 0x0000000000048947 */ /* 0x004fec0003800000 */
[----:B------:R-:W-:Y:S01]  /*6410*/  BPT.TRAP 0x1 ;  /* 0x000000040000795c */ /* 0x000fe20000300000 */
.L_x_13410:
[----:B------:R0:W1:Y:S01]  /*6420*/  SYNCS.PHASECHK.TRANS64.TRYWAIT P3, [UR27+0x22850], R6 ;  /* 0x02285006ff0075a7 */ /* 0x000062000806015b */
[----:B------:R-:W-:Y:S05]  /*6430*/  @!P0 BRA `(.L_x_13411) ;  /* 0x0000000000048947 */ /* 0x000fea0003800000 */
[----:B------:R-:W-:Y:S01]  /*6440*/  BPT.TRAP 0x1 ;  /* 0x000000040000795c */ /* 0x000fe20000300000 */
.L_x_13411:
[----:B-1----:R-:W-:Y:S05]  /*6450*/  @P3 BRA `(.L_x_13412) ;  /* 0x0000000000083947 */ /* 0x002fea0003800000 */
[----:B------:R-:W1:Y:S02]  /*6460*/  SYNCS.PHASECHK.TRANS64.TRYWAIT P3, [UR27+0x22850], R6 ;  /* 0x02285006ff0075a7 */ /* 0x000e64000806015b */
[----:B-1----:R-:W-:Y:S05]  /*6470*/  @!P3 BRA `(.L_x_13413) ;  /* 0x000000a000c8b947 */ /* 0x002fea0003800000 */
.L_x_13412:
[----:B------:R-:W2:Y:S01]  /*6480*/  S2R R7, SR_TID.X ;  /* 0x0000000000077919 */ /* 0x000ea20000002100 */
[----:B------:R-:W-:Y:S01]  /*6490*/  UIMAD UR11, UR36, 0xc00, UR21 ;  /* 0x00000c00240b78a4 */ /* 0x000fe2000f8e0215 */
[----:B-1----:R-:W-:Y:S01]  /*64a0*/  @!P2 VIADD R199, R199, 0x22860 ;  /* 0x00022860c7c7a836 */ /* 0x002fe20000000000 */
[----:B------:R-:W-:Y:S01]  /*64b0*/  UMOV UR7, 0x40000040 ;  /* 0x4000004000077882 */ /* 0x000fe20000000000 */
[----:B------:R-:W-:Y:S01]  /*64c0*/  UISETP.GT.AND UP1, UPT, UR23, UR22, UPT ;  /* 0x000000161700728c */ /* 0x000fe2000bf24270 */
[----:B------:R-:W-:Y:S01]  /*64d0*/  IMAD.MOV.U32 R8, RZ, RZ, R3 ;  /* 0x000000ffff087224 */ /* 0x000fe200078e0003 */
[----:B------:R-:W-:Y:S01]  /*64e0*/  UIADD3 UR23, UR23, -0x1, URZ ;  /* 0xffffffff17177890 */ /* 0x000fe2000fffe03f */
[----:B------:R-:W-:Y:S01]  /*64f0*/  @!P2 PRMT R199, RZ, 0x654, R199 ;  /* 0x00000654ffc7a816 */ /* 0x000fe200000000c7 */
[----:B------:R-:W-:Y:S02]  /*6500*/  UMOV UR6, UR11 ;  /* 0x0000000b00067c82 */ /* 0x000fe40008000000 */
[----:B------:R-:W-:-:S02]  /*6510*/  PLOP3.LUT P3, PT, PT, PT, UP1, 0x80, 0x0 ;  /* 0x000000000000781c */ /* 0x000fc40003f6f018 */
        /* <DEDUP_REMOVED lines=39> */
.L_x_13405:
[----:B------:R-:W-:-:S13]  /*6790*/  ISETP.LE.AND P1, PT, RZ, UR23, PT ;  /* 0x00000017ff007c0c */ /* 0x000fda000bf23270 */
[----:B------:R-:W-:Y:S05]  /*67a0*/  @!P1 BRA `(.L_x_13415) ;  /* 0x0000002000d09947 */ /* 0x000fea0003800000 */
[----:B------:R-:W-:Y:S01]  /*67b0*/  IMAD.MOV.U32 R7, RZ, RZ, R0 ;  /* 0x000000ffff077224 */ /* 0x000fe200078e0000 */
[----:B------:R-:W-:Y:S01]  /*67c0*/  ULDC UR25, c[0x0][0x9d8] ;  /* 0x0002760000197ab9 */ /* 0x000fe20000000800 */
[----:B------:R-:W-:Y:S01]  /*67d0*/  IMAD.MOV.U32 R8, RZ, RZ, R3 ;  /* 0x000000ffff087224 */ /* 0x000fe200078e0003 */
[----:B------:R-:W-:-:S06]  /*67e0*/  ULDC UR22, c[0x0][0x988] ;  /* 0x0002620000167ab9 */ /* 0x000fcc0000000800 */
.L_x_13424:
[----:B------:R-:W-:-:S04]  /*67f0*/  UIADD3 UR36, UR36, 0x1, URZ ;  /* 0x0000000124247890 */ /* 0x000fc8000fffe03f */
[----:B------:R-:W-:-:S04]  /*6800*/  UISETP.NE.AND UP0, UPT, UR36, 0x2, UPT ;  /* 0x000000022400788c */ /* 0x000fc8000bf05270 */
[----:B------:R-:W-:Y:S02]  /*6810*/  USEL UR6, URZ, 0x1, UP0 ;  /* 0x000000013f067887 */ /* 0x000fe40008000000 */
[----:B------:R-:W-:Y:S02]  /*6820*/  USEL UR36, UR36, URZ, UP0 ;  /* 0x0000003f24247287 */ /* 0x000fe40008000000 */
[----:B------:R-:W-:Y:S01]  /*6830*/  ULOP3.LUT UR37, UR37, UR6, URZ, 0x3c, !UPT ;  /* 0x0000000625257292 */ /* 0x000fe2000f8e3c3f */
[----:B-1----:R-:W-:Y:S11]  /*6840*/  @!P0 BRA `(.L_x_13416) ;  /* 0x0000000000048947 */ /* 0x002ff60003800000 */
[----:B------:R-:W-:Y:S01]  /*6850*/  BPT.TRAP 0x1 ;  /* 0x000000040000795c */ /* 0x000fe20000300000 */
.L_x_13416:
[----:B------:R-:W1:Y:S01]  /*6860*/  S2UR UR7, SR_CgaCtaId ;  /* 0x00000000000779c3 */ /* 0x000e620000008800 */
[----:B------:R-:W-:Y:S01]  /*6870*/  UMOV UR6, 0x400 ;  /* 0x0000040000067882 */ /* 0x000fe20000000000 */
[----:B0-----:R-:W-:-:S05]  /*6880*/  IMAD.U32 R6, RZ, RZ, UR37 ;  /* 0x00000025ff067e24 */ /* 0x001fca000f8e00ff */
[----:B------:R-:W-:Y:S01]  /*6890*/  SHF.L.U32 R6, R6, 0x1f, RZ ;  /* 0x0000001f06067819 */ /* 0x000fe200000006ff */
[----:B-1----:R-:W-:-:S04]  /*68a0*/  ULEA UR6, UR7, UR6, 0x18 ;  /* 0x0000000607067291 */ /* 0x002fc8000f8ec03f */
[----:B------:R-:W-:-:S09]  /*68b0*/  ULEA UR24, UR36, UR6, 0x3 ;  /* 0x0000000624187291 */ /* 0x000fd2000f8e183f */
[----:B------:R0:W1:Y:S01]  /*68c0*/  SYNCS.PHASECHK.TRANS64.TRYWAIT P1, [UR24+0x22830], R6 ;  /* 0x02283006ff0075a7 */ /* 0x0000620008020158 */
[----:B------:R-:W-:Y:S05]  /*68d0*/  @!P0 BRA `(.L_x_13417) ;  /* 0x0000000000048947 */ /* 0x000fea0003800000 */
[----:B------:R-:W-:Y:S01]  /*68e0*/  BPT.TRAP 0x1 ;  /* 0x000000040000795c */ /* 0x000fe20000300000 */
.L_x_13417:
[----:B-1----:R-:W-:Y:S05]  /*68f0*/  @P1 BRA `(.L_x_13418) ;  /* 0x0000000000081947 */ /* 0x002fea0003800000 */
[----:B------:R-:W1:Y:S02]  /*6900*/  SYNCS.PHASECHK.TRANS64.TRYWAIT P1, [UR24+0x22830], R6 ;  /* 0x02283006ff0075a7 */ /* 0x000e640008020158 */
[----:B-1----:R-:W-:Y:S05]  /*6910*/  @!P1 BRA `(.L_x_13419) ;  /* 0x0000009c00b49947 */ /* 0x002fea0003800000 */
.L_x_13418:
        /* <DEDUP_REMOVED lines=121> */
[----:B------:R-:W4:Y:S08]  /*70b0*/  MUFU.TANH R14, R14 ;  /* 0x0000000e000e7308 */ /* 0x000f300000002400 */
[----:B------:R-:W5:Y:S08]  /*70c0*/  MUFU.TANH R15, R15 ;  /* 0x0000000f000f7308 */ /* 0x000f700000002400 */
[----:B------:R-:W0:Y:S01]  /*70d0*/  MUFU.TANH R21, R21 ;  /* 0x0000001500157308 */ /* 0x000e220000002400 */
[----:B---3--:R-:W-:Y:S01]  /*70e0*/  FMNMX.FTZ R192, R3, R184, !PT ;  /* 0x000000b803c07209 */ /* 0x008fe20007810000 */
[----:B------:R-:W-:Y:S01]  /*70f0*/  FMUL.FTZ R184, R190, UR25 ;  /* 0x00000019beb87c20 */ /* 0x000fe20008410000 */
[----:B-1----:R-:W-:-:S05]  /*7100*/  FMNMX.FTZ R190, R10, R7, !PT ;  /* 0x000000070abe7209 */ /* 0x002fca0007810000 */
[----:B------:R-:W1:Y:S01]  /*7110*/  MUFU.TANH R153, R153 ;  /* 0x0000009900997308 */ /* 0x000e620000002400 */
[----:B------:R-:W3:Y:S07]  /*7120*/  SHFL.BFLY PT, R3, R192, 0x1, 0x1f ;  /* 0x0c201f00c0037f89 */ /* 0x000eee00000e0000 */
[----:B------:R-:W1:Y:S08]  /*7130*/  MUFU.TANH R155, R155 ;  /* 0x0000009b009b7308 */ /* 0x000e700000002400 */
[----:B------:R-:W1:Y:S08]  /*7140*/  MUFU.TANH R157, R157 ;  /* 0x0000009d009d7308 */ /* 0x000e700000002400 */
[----:B------:R-:W1:Y:S01]  /*7150*/  MUFU.TANH R159, R159 ;  /* 0x0000009f009f7308 */ /* 0x000e620000002400 */
[----:B---3--:R-:W-:-:S05]  /*7160*/  FMNMX.FTZ R3, R192, R3, !PT ;  /* 0x00000003c0037209 */ /* 0x008fca0007810000 */
[C---:B------:R-:W-:Y:S02]  /*7170*/  FMUL.FTZ R201, R3.reuse, UR10 ;  /* 0x0000000a03c97c20 */ /* 0x040fe40008410000 */
[----:B------:R-:W3:Y:S01]  /*7180*/  MUFU.TANH R161, R161 ;  /* 0x000000a100a17308 */ /* 0x000ee20000002400 */
[----:B------:R-:W-:Y:S01]  /*7190*/  FADD.FTZ R8, -R3, R8 ;  /* 0x0000000803087221 */ /* 0x000fe20000010100 */
[--C-:B------:R-:W-:Y:S01]  /*71a0*/  FFMA.FTZ R191, R9, UR10, -R201.reuse ;  /* 0x0000000a09bf7c23 */ /* 0x100fe200080108c9 */
[----:B--2---:R-:W-:Y:S02]  /*71b0*/  FMNMX.FTZ R9, R11, R190, !PT ;  /* 0x000000be0b097209 */ /* 0x004fe40007810000 */
[----:B------:R-:W-:Y:S01]  /*71c0*/  FMUL.FTZ R8, R8, UR10 ;  /* 0x0000000a08087c20 */ /* 0x000fe20008410000 */
[--C-:B------:R-:W-:Y:S01]  /*71d0*/  FFMA.FTZ R12, R12, UR10, -R201.reuse ;  /* 0x0000000a0c0c7c23 */ /* 0x100fe200080108c9 */
[--C-:B------:R-:W-:Y:S01]  /*71e0*/  FFMA.FTZ R193, R152, UR10, -R201.reuse ;  /* 0x0000000a98c17c23 */ /* 0x100fe200080108c9 */
[----:B----4-:R-:W-:Y:S01]  /*71f0*/  FMNMX.FTZ R190, R14, R9, !PT ;  /* 0x000000090ebe7209 */ /* 0x010fe20007810000 */
[--C-:B------:R-:W-:Y:S01]  /*7200*/  FFMA.FTZ R9, R0, UR10, -R201.reuse ;  /* 0x0000000a00097c23 */ /* 0x100fe200080108c9 */
[----:B------:R-:W2:Y:S01]  /*7210*/  MUFU.TANH R163, R163 ;  /* 0x000000a300a37308 */ /* 0x000ea20000002400 */
[--C-:B------:R-:W-:Y:S01]  /*7220*/  FFMA.FTZ R13, R13, UR10, -R201.reuse ;  /* 0x0000000a0d0d7c23 */ /* 0x100fe200080108c9 */
[----:B-----5:R-:W-:Y:S01]  /*7230*/  FMNMX.FTZ R0, R15, R190, !PT ;  /* 0x000000be0f007209 */ /* 0x020fe20007810000 */
[--C-:B------:R-:W-:Y:S01]  /*7240*/  FFMA.FTZ R20, R20, UR10, -R201.reuse ;  /* 0x0000000a14147c23 */ /* 0x100fe200080108c9 */
[--C-:B------:R-:W-:Y:S01]  /*7250*/  FFMA.FTZ R199, R164, UR10, -R201.reuse ;  /* 0x0000000aa4c77c23 */ /* 0x100fe200080108c9 */
[--C-:B------:R-:W-:Y:S01]  /*7260*/  FFMA.FTZ R164, R165, UR10, -R201.reuse ;  /* 0x0000000aa5a47c23 */ /* 0x100fe200080108c9 */
[----:B0-----:R-:W-:Y:S01]  /*7270*/  FMNMX.FTZ R0, R21, R0, !PT ;  /* 0x0000000015007209 */ /* 0x001fe20007810000 */
[--C-:B------:R-:W-:Y:S01]  /*7280*/  FFMA.FTZ R165, R166, UR10, -R201.reuse ;  /* 0x0000000aa6a57c23 */ /* 0x100fe200080108c9 */
[----:B------:R-:W0:Y:S01]  /*7290*/  MUFU.TANH R175, R175 ;  /* 0x000000af00af7308 */ /* 0x000e220000002400 */
[--C-:B------:R-:W-:Y:S01]  /*72a0*/  FFMA.FTZ R166, R167, UR10, -R201.reuse ;  /* 0x0000000aa7a67c23 */ /* 0x100fe200080108c9 */
[----:B-1----:R-:W-:Y:S01]  /*72b0*/  FMNMX.FTZ R0, R153, R0, !PT ;  /* 0x0000000099007209 */ /* 0x002fe20007810000 */
[--C-:B------:R-:W-:Y:S01]  /*72c0*/  FFMA.FTZ R167, R168, UR10, -R201.reuse ;  /* 0x0000000aa8a77c23 */ /* 0x100fe200080108c9 */
[--C-:B------:R-:W-:Y:S01]  /*72d0*/  FFMA.FTZ R168, R169, UR10, -R201.reuse ;  /* 0x0000000aa9a87c23 */ /* 0x100fe200080108c9 */
[--C-:B------:R-:W-:Y:S01]  /*72e0*/  FFMA.FTZ R169, R170, UR10, -R201.reuse ;  /* 0x0000000aaaa97c23 */ /* 0x100fe200080108c9 */
[----:B------:R-:W-:Y:S01]  /*72f0*/  FMNMX.FTZ R0, R155, R0, !PT ;  /* 0x000000009b007209 */ /* 0x000fe20007810000 */
[--C-:B------:R-:W-:Y:S01]  /*7300*/  FFMA.FTZ R192, R154, UR10, -R201.reuse ;  /* 0x0000000a9ac07c23 */ /* 0x100fe200080108c9 */
[----:B------:R-:W1:Y:S01]  /*7310*/  MUFU.TANH R178, R178 ;  /* 0x000000b200b27308 */ /* 0x000e620000002400 */
[--C-:B------:R-:W-:Y:S01]  /*7320*/  FFMA.FTZ R170, R171, UR10, -R201.reuse ;  /* 0x0000000aabaa7c23 */ /* 0x100fe200080108c9 */
[----:B------:R-:W-:Y:S01]  /*7330*/  FMNMX.FTZ R0, R157, R0, !PT ;  /* 0x000000009d007209 */ /* 0x000fe20007810000 */
[--C-:B------:R-:W-:Y:S01]  /*7340*/  FFMA.FTZ R171, R172, UR10, -R201.reuse ;  /* 0x0000000aacab7c23 */ /* 0x100fe200080108c9 */
[--C-:B------:R-:W-:Y:S01]  /*7350*/  FFMA.FTZ R172, R173, UR10, -R201.reuse ;  /* 0x0000000aadac7c23 */ /* 0x100fe200080108c9 */
[--C-:B------:R-:W-:Y:S01]  /*7360*/  FFMA.FTZ R173, R174, UR10, -R201.reuse ;  /* 0x0000000aaead7c23 */ /* 0x100fe200080108c9 */
[----:B------:R-:W-:Y:S01]  /*7370*/  FMNMX.FTZ R0, R159, R0, !PT ;  /* 0x000000009f007209 */ /* 0x000fe20007810000 */
[--C-:B------:R-:W-:Y:S01]  /*7380*/  FFMA.FTZ R195, R156, UR10, -R201.reuse ;  /* 0x0000000a9cc37c23 */ /* 0x100fe200080108c9 */
[----:B------:R-:W4:Y:S01]  /*7390*/  MUFU.TANH R179, R179 ;  /* 0x000000b300b37308 */ /* 0x000f220000002400 */
[--C-:B------:R-:W-:Y:S01]  /*73a0*/  FFMA.FTZ R174, R177, UR10, -R201.reuse ;  /* 0x0000000ab1ae7c23 */ /* 0x100fe200080108c9 */
[----:B---3--:R-:W-:Y:S01]  /*73b0*/  FMNMX.FTZ R0, R161, R0, !PT ;  /* 0x00000000a1007209 */ /* 0x008fe20007810000 */
[--C-:B------:R-:W-:Y:S01]  /*73c0*/  FFMA.FTZ R194, R158, UR10, -R201.reuse ;  /* 0x0000000a9ec27c23 */ /* 0x100fe200080108c9 */
[--C-:B------:R-:W-:Y:S01]  /*73d0*/  FFMA.FTZ R197, R160, UR10, -R201.reuse ;  /* 0x0000000aa0c57c23 */ /* 0x100fe200080108c9 */
[--C-:B------:R-:W-:Y:S01]  /*73e0*/  FFMA.FTZ R162, R162, UR10, -R201.reuse ;  /* 0x0000000aa2a27c23 */ /* 0x100fe200080108c9 */
[----:B--2---:R-:W-:Y:S01]  /*73f0*/  FMNMX.FTZ R0, R163, R0, !PT ;  /* 0x00000000a3007209 */ /* 0x004fe20007810000 */
[----:B------:R-:W-:Y:S01]  /*7400*/  FFMA.FTZ R177, R176, UR10, -R201 ;  /* 0x0000000ab0b17c23 */ /* 0x000fe200080108c9 */
[----:B------:R-:W2:Y:S08]  /*7410*/  MUFU.TANH R180, R180 ;  /* 0x000000b400b47308 */ /* 0x000eb00000002400 */
[----:B------:R-:W3:Y:S08]  /*7420*/  MUFU.TANH R181, R181 ;  /* 0x000000b500b57308 */ /* 0x000ef00000002400 */
[----:B------:R0:W-:Y:S08]  /*7430*/  MUFU.EX2 R190, R9 ;  /* 0x0000000900be7308 */ /* 0x0001f00000000800 */
[----:B------:R-:W5:Y:S01]  /*7440*/  MUFU.TANH R182, R182 ;  /* 0x000000b600b67308 */ /* 0x000f620000002400 */
[----:B0-----:R-:W-:-:S04]  /*7450*/  FMNMX.FTZ R9, R175, R0, !PT ;  /* 0x00000000af097209 */ /* 0x001fc80007810000 */
[----:B-1----:R-:W-:-:S03]  /*7460*/  FMNMX.FTZ R0, R178, R9, !PT ;  /* 0x00000009b2007209 */ /* 0x002fc60007810000 */
[----:B------:R-:W0:Y:S01]  /*7470*/  MUFU.TANH R183, R183 ;  /* 0x000000b700b77308 */ /* 0x000e220000002400 */
[----:B----4-:R-:W-:-:S04]  /*7480*/  FMNMX.FTZ R9, R179, R0, !PT ;  /* 0x00000000b3097209 */ /* 0x010fc80007810000 */
[----:B--2---:R-:W-:-:S03]  /*7490*/  FMNMX.FTZ R0, R180, R9, !PT ;  /* 0x00000009b4007209 */ /* 0x004fc60007810000 */
[----:B------:R-:W1:Y:S01]  /*74a0*/  MUFU.TANH R184, R184 ;  /* 0x000000b800b87308 */ /* 0x000e620000002400 */
[----:B---3--:R-:W-:-:S04]  /*74b0*/  FMNMX.FTZ R9, R181, R0, !PT ;  /* 0x00000000b5097209 */ /* 0x008fc80007810000 */
[----:B-----5:R-:W-:-:S03]  /*74c0*/  FMNMX.FTZ R0, R182, R9, !PT ;  /* 0x00000009b6007209 */ /* 0x020fc60007810000 */
        /* <DEDUP_REMOVED lines=10> */
[----:B------:R-:W1:Y:S01]  /*7570*/  MUFU.EX2 R8, R8 ;  /* 0x0000000800087308 */ /* 0x000e620000000800 */
[----:B--2---:R-:W-:-:S07]  /*7580*/  FMNMX.FTZ R0, R188, R9, !PT ;  /* 0x00000009bc007209 */ /* 0x004fce0007810000 */
[----:B------:R-:W2:Y:S01]  /*7590*/  MUFU.EX2 R191, R191 ;  /* 0x000000bf00bf7308 */ /* 0x000ea20000000800 */
[----:B0-----:R-:W-:-:S05]  /*75a0*/  FMNMX.FTZ R0, R189, R0, !PT ;  /* 0x00000000bd007209 */ /* 0x001fca0007810000 */
[----:B------:R-:W0:Y:S02]  /*75b0*/  SHFL.BFLY PT, R9, R0, 0x2, 0x1f ;  /* 0x0c401f0000097f89 */ /* 0x000e2400000e0000 */
        /* <DEDUP_REMOVED lines=9> */
[----:B--2---:R-:W-:Y:S01]  /*7650*/  FFMA.FTZ R5, R8, R5, R191 ;  /* 0x0000000508057223 */ /* 0x004fe200000100bf */
[-C--:B------:R-:W-:Y:S01]  /*7660*/  FMUL.FTZ R37, R37, R8.reuse ;  /* 0x0000000825257220 */ /* 0x080fe20000410000 */
[-C--:B------:R-:W-:Y:S01]  /*7670*/  FMUL.FTZ R40, R40, R8.reuse ;  /* 0x0000000828287220 */ /* 0x080fe20000410000 */
[-C--:B------:R-:W-:Y:S01]  /*7680*/  FMUL.FTZ R41, R41, R8.reuse ;  /* 0x0000000829297220 */ /* 0x080fe20000410000 */
[----:B------:R-:W-:Y:S01]  /*7690*/  FADD.FTZ R5, R190, R5 ;  /* 0x00000005be057221 */ /* 0x000fe20000010000 */
        /* <DEDUP_REMOVED lines=39> */
[----:B------:R-:W-:Y:S01]  /*7910*/  IADD3 R9, -R203, 0xb, RZ ;  /* 0x0000000bcb097810 */ /* 0x000fe20007ffe1ff */
        /* <DEDUP_REMOVED lines=16> */
[----:B------:R-:W-:Y:S01]  /*7a20*/  FFMA.FTZ R180, R181, UR10, -R152 ;  /* 0x0000000ab5b47c23 */ /* 0x000fe20008010898 */
[----:B------:R-:W-:-:S02]  /*7a30*/  IMAD.U32 R181, RZ, RZ, UR24 ;  /* 0x00000018ffb57e24 */ /* 0x000fc4000f8e00ff */
[--C-:B------:R-:W-:Y:S01]  /*7a40*/  FFMA.FTZ R21, R21, UR10, -R152.reuse ;  /* 0x0000000a15157c23 */ /* 0x100fe20008010898 */
[--C-:B------:R-:W-:Y:S01]  /*7a50*/  FFMA.FTZ R176, R153, UR10, -R152.reuse ;  /* 0x0000000a99b07c23 */ /* 0x100fe20008010898 */
        /* <DEDUP_REMOVED lines=16> */
[----:B------:R-:W2:Y:S01]  /*7b60*/  MUFU.EX2 R14, R14 ;  /* 0x0000000e000e7308 */ /* 0x000ea20000000800 */
[----:B------:R-:W-:-:S02]  /*7b70*/  @!P2 VIADD R153, R181, 0x22840 ;  /* 0x00022840b599a836 */ /* 0x000fc40000000000 */
[----:B0-----:R-:W-:Y:S01]  /*7b80*/  FFMA.FTZ R4, R7, R4, R10 ;  /* 0x0000000407047223 */ /* 0x001fe2000001000a */
[----:B------:R-:W-:Y:S01]  /*7b90*/  FADD.FTZ R5, R13, R152 ;  /* 0x000000980d057221 */ /* 0x000fe20000010000 */
[-C--:B------:R-:W-:Y:S01]  /*7ba0*/  FMUL.FTZ R112, R112, R8.reuse ;  /* 0x0000000870707220 */ /* 0x080fe20000410000 */
[-C--:B------:R-:W-:Y:S01]  /*7bb0*/  FMUL.FTZ R113, R113, R8.reuse ;  /* 0x0000000871717220 */ /* 0x080fe20000410000 */
[----:B------:R-:W-:Y:S01]  /*7bc0*/  @!P2 PRMT R153, RZ, 0x654, R153 ;  /* 0x00000654ff99a816 */ /* 0x000fe20000000099 */
[----:B------:R-:W-:Y:S01]  /*7bd0*/  FADD.FTZ R152, R20, R5 ;  /* 0x0000000514987221 */ /* 0x000fe20000010000 */
[----:B------:R-:W0:Y:S01]  /*7be0*/  MUFU.EX2 R15, R15 ;  /* 0x0000000f000f7308 */ /* 0x000e220000000800 */
[----:B------:R3:W-:Y:S06]  /*7bf0*/  BAR.ARV R9, 0x100 ;  /* 0x000400090000751d */ /* 0x0007ec0000002000 */
[----:B------:R1:W-:Y:S01]  /*7c00*/  @!P2 SYNCS.ARRIVE.TRANS64.RED.A1T0 RZ, [R153+URZ], RZ ;  /* 0x000000ff99ffa9a7 */ /* 0x0003e2000810043f */
[----:B------:R-:W4:Y:S01]  /*7c10*/  MUFU.EX2 R21, R21 ;  /* 0x0000001500157308 */ /* 0x000f220000000800 */
[----:B------:R-:W-:Y:S01]  /*7c20*/  FADD.FTZ R5, R193, R152 ;  /* 0x00000098c1057221 */ /* 0x000fe20000010000 */
[-C--:B------:R-:W-:Y:S01]  /*7c30*/  FMUL.FTZ R116, R116, R8.reuse ;  /* 0x0000000874747220 */ /* 0x080fe20000410000 */
[-C--:B------:R-:W-:Y:S01]  /*7c40*/  FMUL.FTZ R117, R117, R8.reuse ;  /* 0x0000000875757220 */ /* 0x080fe20000410000 */
[-C--:B------:R-:W-:Y:S01]  /*7c50*/  FMUL.FTZ R120, R120, R8.reuse ;  /* 0x0000000878787220 */ /* 0x080fe20000410000 */
[----:B------:R-:W-:Y:S01]  /*7c60*/  FADD.FTZ R152, R192, R5 ;  /* 0x00000005c0987221 */ /* 0x000fe20000010000 */
[-C--:B------:R-:W-:Y:S01]  /*7c70*/  FMUL.FTZ R121, R121, R8.reuse ;  /* 0x0000000879797220 */ /* 0x080fe20000410000 */
[----:B-1----:R-:W-:Y:S01]  /*7c80*/  FADD.FTZ R153, R11, R4 ;  /* 0x000000040b997221 */ /* 0x002fe20000010000 */
[----:B------:R-:W1:Y:S01]  /*7c90*/  MUFU.EX2 R176, R176 ;  /* 0x000000b000b07308 */ /* 0x000e620000000800 */
[----:B------:R-:W-:Y:S01]  /*7ca0*/  FADD.FTZ R5, R195, R152 ;  /* 0x00000098c3057221 */ /* 0x000fe20000010000 */
[-C--:B------:R-:W-:Y:S01]  /*7cb0*/  FMUL.FTZ R124, R124, R8.reuse ;  /* 0x000000087c7c7220 */ /* 0x080fe20000410000 */
[----:B--2---:R-:W-:Y:S01]  /*7cc0*/  FADD.FTZ R4, R14, R153 ;  /* 0x000000990e047221 */ /* 0x004fe20000010000 */
[-C--:B------:R-:W-:Y:S01]  /*7cd0*/  FMUL.FTZ R125, R125, R8.reuse ;  /* 0x000000087d7d7220 */ /* 0x080fe20000410000 */
[----:B------:R-:W-:Y:S01]  /*7ce0*/  FADD.FTZ R152, R194, R5 ;  /* 0x00000005c2987221 */ /* 0x000fe20000010000 */
[-C--:B------:R-:W-:Y:S01]  /*7cf0*/  FMUL.FTZ R128, R128, R8.reuse ;  /* 0x0000000880807220 */ /* 0x080fe20000410000 */
[----:B0-----:R-:W-:Y:S01]  /*7d00*/  FADD.FTZ R4, R15, R4 ;  /* 0x000000040f047221 */ /* 0x001fe20000010000 */
[----:B------:R-:W0:Y:S01]  /*7d10*/  MUFU.EX2 R196, R196 ;  /* 0x000000c400c47308 */ /* 0x000e220000000800 */
[----:B------:R-:W-:Y:S01]  /*7d20*/  FADD.FTZ R5, R197, R152 ;  /* 0x00000098c5057221 */ /* 0x000fe20000010000 */
[-C--:B------:R-:W-:Y:S01]  /*7d30*/  FMUL.FTZ R129, R129, R8.reuse ;  /* 0x0000000881817220 */ /* 0x080fe20000410000 */
[----:B----4-:R-:W-:Y:S01]  /*7d40*/  FADD.FTZ R153, R21, R4 ;  /* 0x0000000415997221 */ /* 0x010fe20000010000 */
        /* <DEDUP_REMOVED lines=100> */
[C---:B-1----:R-:W-:Y:S01]  /*8390*/  FADD.FTZ R5, R167.reuse, R152 ;  /* 0x00000098a7057221 */ /* 0x042fe20000010000 */
        /* <DEDUP_REMOVED lines=9> */
[----:B--2---:R-:W-:Y:S01]  /*8430*/  FADD.FTZ R152, R168, R5 ;  /* 0x00000005a8987221 */ /* 0x004fe20000010000 */
[----:B------:R-:W-:Y:S02]  /*8440*/  F2FP.BF16.F32.PACK_AB R159, R201, R196 ;  /* 0x000000c4c99f723e */ /* 0x000fe400000010ff */
[----:B------:R-:W-:Y:S02]  /*8450*/  F2FP.BF16.F32.PACK_AB R161, R161, R198 ;  /* 0x000000c6a1a1723e */ /* 0x000fe400000010ff */
[----:B------:R-:W-:-:S02]  /*8460*/  F2FP.BF16.F32.PACK_AB R163, R202, R163 ;  /* 0x000000a3caa3723e */ /* 0x000fc400000010ff */
[----:B------:R-:W2:Y:S01]  /*8470*/  MUFU.EX2 R179, R179 ;  /* 0x000000b300b37308 */ /* 0x000ea20000000800 */
[C---:B-1----:R-:W-:Y:S01]  /*8480*/  FADD.FTZ R4, R178.reuse, R153 ;  /* 0x00000099b2047221 */ /* 0x042fe20000010000 */
[----:B------:R-:W-:-:S06]  /*8490*/  F2FP.BF16.F32.PACK_AB R165, R178, R175 ;  /* 0x000000afb2a5723e */ /* 0x000fcc00000010ff */
[----:B------:R-:W1:Y:S01]  /*84a0*/  MUFU.EX2 R170, R170 ;  /* 0x000000aa00aa7308 */ /* 0x000e620000000800 */
[C---:B0-----:R-:W-:Y:S01]  /*84b0*/  FADD.FTZ R5, R169.reuse, R152 ;  /* 0x00000098a9057221 */ /* 0x041fe20000010000 */
[----:B------:R-:W-:Y:S02]  /*84c0*/  F2FP.BF16.F32.PACK_AB R168, R169, R168 ;  /* 0x000000a8a9a8723e */ /* 0x000fe400000010ff */
[----:B------:R-:W-:-:S04]  /*84d0*/  F2FP.BF16.F32.PACK_AB R152, R190, R191 ;  /* 0x000000bfbe98723e */ /* 0x000fc800000010ff */
        /* <DEDUP_REMOVED lines=8> */
[----:B--2---:R-:W-:Y:S01]  /*8560*/  FADD.FTZ R5, R171, R154 ;  /* 0x0000009aab057221 */ /* 0x004fe20000010000 */
[----:B------:R-:W-:Y:S02]  /*8570*/  F2FP.BF16.F32.PACK_AB R154, R13, R12 ;  /* 0x0000000c0d9a723e */ /* 0x000fe400000010ff */
[----:B------:R-:W-:-:S04]  /*8580*/  F2FP.BF16.F32.PACK_AB R170, R171, R170 ;  /* 0x000000aaabaa723e */ /* 0x000fc800000010ff */
        /* <DEDUP_REMOVED lines=11> */
[----:B0-----:R-:W-:Y:S01]  /*8640*/  FADD.FTZ R4, R184, R153 ;  /* 0x00000099b8047221 */ /* 0x001fe20000010000 */
[----:B------:R-:W-:-:S06]  /*8650*/  F2FP.BF16.F32.PACK_AB R153, R11, R10 ;  /* 0x0000000a0b99723e */ /* 0x000fcc00000010ff */
[----:B------:R-:W0:Y:S01]  /*8660*/  MUFU.EX2 R13, R187 ;  /* 0x000000bb000d7308 */ /* 0x000e220000000800 */
[C---:B--2---:R-:W-:Y:S01]  /*8670*/  FADD.FTZ R157, R185.reuse, R4 ;  /* 0x00000004b99d7221 */ /* 0x044fe20000010000 */
[----:B------:R-:W-:-:S06]  /*8680*/  F2FP.BF16.F32.PACK_AB R171, R185, R184 ;  /* 0x000000b8b9ab723e */ /* 0x000fcc00000010ff */
[----:B------:R-:W2:Y:S01]  /*8690*/  MUFU.EX2 R174, R174 ;  /* 0x000000ae00ae7308 */ /* 0x000ea20000000800 */
[----:B-1----:R-:W-:Y:S01]  /*86a0*/  FADD.FTZ R4, R186, R157 ;  /* 0x0000009dba047221 */ /* 0x002fe20000010000 */
        /* <DEDUP_REMOVED lines=9> */
[----:B------:R-:W-:Y:S02]  /*8740*/  F2FP.BF16.F32.PACK_AB R174, R177, R174 ;  /* 0x000000aeb1ae723e */ /* 0x000fe400000010ff */
[C---:B--2---:R-:W-:Y:S01]  /*8750*/  FADD.FTZ R4, R189.reuse, R4 ;  /* 0x00000004bd047221 */ /* 0x044fe20000010000 */
[----:B------:R-:W-:Y:S01]  /*8760*/  F2FP.BF16.F32.PACK_AB R175, R189, R8 ;  /* 0x00000008bdaf723e */ /* 0x000fe200000010ff */
[----:B---3--:R-:W-:Y:S06]  /*8770*/  @!P0 BRA `(.L_x_13420) ;  /* 0x0000000000048947 */ /* 0x008fec0003800000 */
[----:B------:R-:W-:Y:S01]  /*8780*/  BPT.TRAP 0x1 ;  /* 0x000000040000795c */ /* 0x000fe20000300000 */
.L_x_13420:
[----:B------:R0:W1:Y:S01]  /*8790*/  SYNCS.PHASECHK.TRANS64.TRYWAIT P1, [UR24+0x22850], R6 ;  /* 0x02285006ff0075a7 */ /* 0x0000620008020158 */
[----:B------:R-:W-:Y:S05]  /*87a0*/  @!P0 BRA `(.L_x_13421) ;  /* 0x0000000000048947 */ /* 0x000fea0003800000 */
[----:B------:R-:W-:Y:S01]  /*87b0*/  BPT.TRAP 0x1 ;  /* 0x000000040000795c */ /* 0x000fe20000300000 */
.L_x_13421:
[----:B-1----:R-:W-:Y:S05]  /*87c0*/  @P1 BRA `(.L_x_13422) ;  /* 0x0000000000081947 */ /* 0x002fea0003800000 */
[----:B------:R-:W1:Y:S02]  /*87d0*/  SYNCS.PHASECHK.TRANS64.TRYWAIT P1, [UR24+0x22850], R6 ;  /* 0x02285006ff0075a7 */ /* 0x000e640008020158 */
[----:B-1----:R-:W-:Y:S05]  /*87e0*/  @!P1 BRA `(.L_x_13423) ;  /* 0x0000008000189947 */ /* 0x002fea0003800000 */
.L_x_13422:
[----:B------:R-:W2:Y:S01]  /*87f0*/  S2R R7, SR_TID.X ;  /* 0x0000000000077919 */ /* 0x000ea20000002100 */
[----:B------:R-:W-:Y:S01]  /*8800*/  UIMAD UR11, UR36, 0xc00, UR21 ;  /* 0x00000c00240b78a4 */ /* 0x000fe2000f8e0215 */
[----:B------:R-:W-:Y:S01]  /*8810*/  ISETP.LT.AND P1, PT, RZ, UR23, PT ;  /* 0x00000017ff007c0c */ /* 0x000fe2000bf21270 */
[----:B------:R-:W-:Y:S01]  /*8820*/  UMOV UR7, 0x40000040 ;  /* 0x4000004000077882 */ /* 0x000fe20000000000 */
[----:B-1----:R-:W-:Y:S01]  /*8830*/  @!P2 VIADD R181, R181, 0x22860 ;  /* 0x00022860b5b5a836 */ /* 0x002fe20000000000 */
[----:B------:R-:W-:Y:S01]  /*8840*/  UIADD3 UR23, UR23, -0x1, URZ ;  /* 0xffffffff17177890 */ /* 0x000fe2000fffe03f */
[----:B------:R-:W-:Y:S02]  /*8850*/  IMAD.MOV.U32 R8, RZ, RZ, R3 ;  /* 0x000000ffff087224 */ /* 0x000fe400078e0003 */
[----:B------:R-:W-:Y:S01]  /*8860*/  UMOV UR6, UR11 ;  /* 0x0000000b00067c82 */ /* 0x000fe20008000000 */
[----:B------:R-:W-:Y:S02]  /*8870*/  @!P2 PRMT R181, RZ, 0x654, R181 ;  /* 0x00000654ffb5a816 */ /* 0x000fe400000000b5 */
        /* <DEDUP_REMOVED lines=39> */
.L_x_13415:
[----:B------:R-:W2:Y:S01]  /*8af0*/  SHFL.BFLY PT, R11, R4, 0x2, 0x1f ;  /* 0x0c401f00040b7f89 */ /* 0x000ea200000e0000 */
[----:B------:R-:W-:Y:S01]  /*8b00*/  UIADD3 UR36, UR36, 0x1, URZ ;  /* 0x0000000124247890 */ /* 0x000fe2000fffe03f */
[----:B------:R-:W-:Y:S01]  /*8b10*/  IMAD.U32 R14, RZ, RZ, UR10 ;  /* 0x0000000aff0e7e24 */ /* 0x000fe2000f8e00ff */
[----:B------:R3:W-:Y:S06]  /*8b20*/  BAR.ARV R9, 0x100 ;  /* 0x000400090000751d */ /* 0x0007ec0000002000 */
[----:B------:R-:W-:Y:S02]  /*8b30*/  UISETP.NE.AND UP0, UPT, UR36, 0x2, UPT ;  /* 0x000000022400788c */ /* 0x000fe4000bf05270 */
[----:B------:R-:W-:Y:S06]  /*8b40*/  BAR.ARV 0x8, 0x180 ;  /* 0x0206000000007b1d */ /* 0x000fec0000002000 */
[----:B------:R-:W-:Y:S01]  /*8b50*/  USEL UR4, URZ, 0x1, UP0 ;  /* 0x000000013f047887 */ /* 0x000fe20008000000 */
[----:B------:R-:W-:Y:S01]  /*8b60*/  PLOP3.LUT P0, PT, PT, PT, PT, 0x8, 0x0 ;  /* 0x000000000000781c */ /* 0x000fe20003f0e170 */
[----:B01----:R-:W0:Y:S01]  /*8b70*/  SHFL.BFLY PT, R6, R5, 0x2, 0x1f ;  /* 0x0c401f0005067f89 */ /* 0x003e2200000e0000 */
[----:B------:R-:W-:-:S02]  /*8b80*/  UIADD3 UR38, UR38, 0x1, URZ ;  /* 0x0000000126267890 */ /* 0x000fc4000fffe03f */
[----:B------:R-:W-:Y:S01]  /*8b90*/  USEL UR36, UR36, URZ, UP0 ;  /* 0x0000003f24247287 */ /* 0x000fe20008000000 */
[----:B--2---:R-:W-:Y:S01]  /*8ba0*/  FADD.FTZ R11, R11, R4 ;  /* 0x000000040b0b7221 */ /* 0x004fe20000010000 */
[----:B------:R-:W-:Y:S01]  /*8bb0*/  IMAD.MOV.U32 R4, RZ, RZ, RZ ;  /* 0x000000ffff047224 */ /* 0x000fe200078e00ff */
[----:B------:R-:W-:-:S03]  /*8bc0*/  ULOP3.LUT UR37, UR37, UR4, URZ, 0x3c, !UPT ;  /* 0x0000000425257292 */ /* 0x000fc6000f8e3c3f */
[----:B------:R-:W1:Y:S01]  /*8bd0*/  SHFL.BFLY PT, R8, R11, 0x1, 0x1f ;  /* 0x0c201f000b087f89 */ /* 0x000e6200000e0000 */
[----:B0-----:R-:W-:Y:S01]  /*8be0*/  FADD.FTZ R6, R6, R5 ;  /* 0x0000000506067221 */ /* 0x001fe20000010000 */
[----:B------:R-:W-:-:S04]  /*8bf0*/  IMAD.MOV.U32 R5, RZ, RZ, -0x800000 ;  /* 0xff800000ff057424 */ /* 0x000fc800078e00ff */
[----:B------:R-:W0:Y:S01]  /*8c00*/  SHFL.BFLY PT, R7, R6, 0x1, 0x1f ;  /* 0x0c201f0006077f89 */ /* 0x000e2200000e0000 */
[----:B-1----:R-:W-:Y:S01]  /*8c10*/  FADD.FTZ R10, R11, R8 ;  /* 0x000000080b0a7221 */ /* 0x002fe20000010000 */
[----:B------:R-:W-:-:S04]  /*8c20*/  IMAD.U32 R8, RZ, RZ, UR10 ;  /* 0x0000000aff087e24 */ /* 0x000fc8000f8e00ff */
[----:B------:R-:W-:-:S13]  /*8c30*/  FSETP.NE.FTZ.AND P2, PT, R10, RZ, PT ;  /* 0x000000ff0a00720b */ /* 0x000fda0003f55000 */
[----:B------:R-:W1:Y:S01]  /*8c40*/  @P2 MUFU.RCP R4, R10 ;  /* 0x0000000a00042308 */ /* 0x000e620000001000 */
[----:B------:R-:W-:Y:S01]  /*8c50*/  @P2 FMUL.FTZ R14, R14, 0.69314718246459960938 ;  /* 0x3f3172180e0e2820 */ /* 0x000fe20000410000 */
[----:B0-----:R-:W-:Y:S01]  /*8c60*/  FADD.FTZ R12, R6, R7 ;  /* 0x00000007060c7221 */ /* 0x001fe20000010000 */
[----:B------:R-:W-:Y:S02]  /*8c70*/  IMAD.MOV.U32 R7, RZ, RZ, RZ ;  /* 0x000000ffff077224 */ /* 0x000fe400078e00ff */
[----:B------:R-:W-:Y:S02]  /*8c80*/  IMAD.MOV.U32 R6, RZ, RZ, -0x800000 ;  /* 0xff800000ff067424 */ /* 0x000fe400078e00ff */
[----:B------:R-:W-:Y:S01]  /*8c90*/  FSETP.NE.FTZ.AND P1, PT, R12, RZ, PT ;  /* 0x000000ff0c00720b */ /* 0x000fe20003f35000 */
[----:B------:R-:W0:Y:S01]  /*8ca0*/  @P2 MUFU.LG2 R10, R10 ;  /* 0x0000000a000a2308 */ /* 0x000e220000000c00 */
[-C--:B-1----:R-:W-:Y:S01]  /*8cb0*/  FMUL.FTZ R26, R26, R4.reuse ;  /* 0x000000041a1a7220 */ /* 0x082fe20000410000 */
[-C--:B------:R-:W-:Y:S01]  /*8cc0*/  FMUL.FTZ R34, R34, R4.reuse ;  /* 0x0000000422227220 */ /* 0x080fe20000410000 */
[----:B------:R-:W-:-:S09]  /*8cd0*/  FMUL.FTZ R35, R35, R4 ;  /* 0x0000000423237220 */ /* 0x000fd20000410000 */
[----:B---3--:R-:W1:Y:S01]  /*8ce0*/  @P1 MUFU.LG2 R9, R12 ;  /* 0x0000000c00091308 */ /* 0x008e620000000c00 */
[----:B------:R-:W-:Y:S01]  /*8cf0*/  @P1 FMUL.FTZ R8, R8, 0.69314718246459960938 ;  /* 0x3f31721808081820 */ /* 0x000fe20000410000 */
[-C--:B------:R-:W-:Y:S01]  /*8d00*/  FMUL.FTZ R38, R38, R4.reuse ;  /* 0x0000000426267220 */ /* 0x080fe20000410000 */
[-C--:B------:R-:W-:Y:S01]  /*8d10*/  FMUL.FTZ R39, R39, R4.reuse ;  /* 0x0000000427277220 */ /* 0x080fe20000410000 */
[-C--:B------:R-:W-:Y:S01]  /*8d20*/  FMUL.FTZ R42, R42, R4.reuse ;  /* 0x000000042a2a7220 */ /* 0x080fe20000410000 */
[----:B0-----:R-:W-:Y:S01]  /*8d30*/  @P2 FMUL.FTZ R11, R10, 0.69314718246459960938 ;  /* 0x3f3172180a0b2820 */ /* 0x001fe20000410000 */
        /* <DEDUP_REMOVED lines=126> */
.L_x_13394:
        /* <DEDUP_REMOVED lines=13> */
[----:B------:R-:W-:Y:S01]  /*95f0*/  F2FP.BF16.F32.PACK_AB R25, R48, R26 ;  /* 0x0000001a3019723e */ /* 0x000fe200000010ff */
[----:B------:R-:W-:Y:S01]  /*9600*/  BAR.SYNC.DEFER_BLOCKING 0x1, 0x100 ;  /* 0x0044000000007b1d */ /* 0x000fe20000010000 */
[----:B------:R-:W-:Y:S01]  /*9610*/  F2FP.BF16.F32.PACK_AB R26, R29, R28 ;  /* 0x0000001c1d1a723e */ /* 0x000fe200000010ff */
[----:B------:R-:W-:Y:S01]  /*9620*/  USHF.R.S32.HI UR12, URZ, 0x1f, UR42 ;  /* 0x0000001f3f0c7899 */ /* 0x000fe2000801142a */
[----:B------:R-:W-:Y:S02]  /*9630*/  F2FP.BF16.F32.PACK_AB R27, R44, R27 ;  /* 0x0000001b2c1b723e */ /* 0x000fe400000010ff */
[----:B------:R-:W-:-:S03]  /*9640*/  F2FP.BF16.F32.PACK_AB R32, R33, R32 ;  /* 0x000000202120723e */ /* 0x000fc600000010ff */
[----:B------:R-:W1:Y:S01]  /*9650*/  LDC R48, c[0x0][0xbe8] ;  /* 0x0002fa00ff307b82 */ /* 0x000e620000000800 */
[----:B------:R-:W-:Y:S01]  /*9660*/  F2FP.BF16.F32.PACK_AB R33, R35, R34 ;  /* 0x000000222321723e */ /* 0x000fe200000010ff */
[----:B------:R-:W-:Y:S01]  /*9670*/  ULDC.64 UR8, c[0x0][0xb90] ;  /* 0x0002e40000087ab9 */ /* 0x000fe20000000a00 */
[----:B------:R-:W-:Y:S01]  /*9680*/  F2FP.BF16.F32.PACK_AB R35, R39, R38 ;  /* 0x000000262723723e */ /* 0x000fe200000010ff */
[----:B------:R-:W-:Y:S01]  /*9690*/  VIADD R39, R16, UR44 ;  /* 0x0000002c10277c36 */ /* 0x000fe20008000000 */
[----:B------:R-:W-:Y:S01]  /*96a0*/  UIMAD UR5, UR10, UR8, URZ ;  /* 0x000000080a0572a4 */ /* 0x000fe2000f8e023f */
[----:B------:R-:W-:Y:S01]  /*96b0*/  F2FP.BF16.F32.PACK_AB R40, R41, R40 ;  /* 0x000000282928723e */ /* 0x000fe200000010ff */
[----:B------:R-:W-:Y:S01]  /*96c0*/  UIMAD.WIDE.U32 UR6, UR39, UR8, URZ ;  /* 0x00000008270672a5 */ /* 0x000fe2000f8e003f */
[----:B------:R-:W-:Y:S01]  /*96d0*/  F2FP.BF16.F32.PACK_AB R34, R37, R36 ;  /* 0x000000242522723e */ /* 0x000fe200000010ff */
[----:B------:R-:W-:Y:S01]  /*96e0*/  UIMAD UR5, UR39, UR9, UR5 ;  /* 0x00000009270572a4 */ /* 0x000fe2000f8e0205 */
[----:B------:R-:W-:Y:S01]  /*96f0*/  F2FP.BF16.F32.PACK_AB R41, R43, R42 ;  /* 0x0000002a2b29723e */ /* 0x000fe200000010ff */
[----:B------:R-:W-:Y:S01]  /*9700*/  IMAD.MOV.U32 R36, RZ, RZ, R39 ;  /* 0x000000ffff247224 */ /* 0x000fe200078e0027 */
[----:B------:R-:W-:Y:S01]  /*9710*/  F2FP.BF16.F32.PACK_AB R42, R45, R182 ;  /* 0x000000b62d2a723e */ /* 0x000fe200000010ff */
[----:B------:R-:W-:Y:S01]  /*9720*/  ULDC.64 UR8, c[0x0][0xb98] ;  /* 0x0002e60000087ab9 */ /* 0x000fe20000000a00 */
[----:B------:R-:W-:Y:S01]  /*9730*/  F2FP.BF16.F32.PACK_AB R43, R47, R46 ;  /* 0x0000002e2f2b723e */ /* 0x000fe200000010ff */
[----:B------:R-:W-:-:S02]  /*9740*/  UIADD3 UR7, UR7, UR5, URZ ;  /* 0x0000000507077290 */ /* 0x000fc4000fffe03f */
[----:B------:R-:W-:Y:S02]  /*9750*/  UIMAD UR5, UR12, UR8, URZ ;  /* 0x000000080c0572a4 */ /* 0x000fe4000f8e023f */
[----:B------:R-:W-:Y:S01]  /*9760*/  UIMAD.WIDE.U32 UR6, UR42, UR8, UR6 ;  /* 0x000000082a0672a5 */ /* 0x000fe2000f8e0006 */
[----:B------:R-:W-:Y:S02]  /*9770*/  MOV R172, R203 ;  /* 0x000000cb00ac7202 */ /* 0x000fe40000000f00 */
[----:B0-----:R-:W-:Y:S01]  /*9780*/  MOV R173, R0 ;  /* 0x0000000000ad7202 */ /* 0x001fe20000000f00 */
[----:B------:R-:W-:-:S03]  /*9790*/  UIMAD UR5, UR42, UR9, UR5 ;  /* 0x000000092a0572a4 */ /* 0x000fc6000f8e0205 */
[----:B------:R-:W-:Y:S01]  /*97a0*/  ULDC.64 UR8, c[0x0][0xae8] ;  /* 0x0002ba0000087ab9 */ /* 0x000fe20000000a00 */
[----:B------:R-:W-:-:S04]  /*97b0*/  IMAD.WIDE R20, R207, 0x2, R172 ;  /* 0x00000002cf147825 */ /* 0x000fc800078e02ac */
[----:B------:R-:W-:Y:S01]  /*97c0*/  IMAD.WIDE R172, R3, 0x2, R172 ;  /* 0x0000000203ac7825 */ /* 0x000fe200078e02ac */
[C---:B------:R-:W-:Y:S02]  /*97d0*/  IADD3 R9, P3, R20.reuse, 0xc060, RZ ;  /* 0x0000c06014097810 */ /* 0x040fe40007f7e0ff */
[C---:B------:R-:W-:Y:S02]  /*97e0*/  IADD3 R115, P0, R20.reuse, 0x8060, RZ ;  /* 0x0000806014737810 */ /* 0x040fe40007f1e0ff */
[----:B------:R-:W-:Y:S02]  /*97f0*/  LOP3.LUT R8, R9, 0x380, RZ, 0xc0, !PT ;  /* 0x0000038009087812 */ /* 0x000fe400078ec0ff */
[----:B------:R-:W-:Y:S01]  /*9800*/  IADD3 R111, P2, R20, 0x8040, RZ ;  /* 0x00008040146f7810 */ /* 0x000fe20007f5e0ff */
[--C-:B------:R-:W-:Y:S01]  /*9810*/  IMAD.X R153, RZ, RZ, R21.reuse, P0 ;  /* 0x000000ffff997224 */ /* 0x100fe200000e0615 */
[----:B------:R-:W-:Y:S02]  /*9820*/  SHF.R.U64 R8, R8, 0x3, RZ ;  /* 0x0000000308087819 */ /* 0x000fe400000012ff */
[----:B------:R-:W-:Y:S01]  /*9830*/  LOP3.LUT R0, R115, 0x380, RZ, 0xc0, !PT ;  /* 0x0000038073007812 */ /* 0x000fe200078ec0ff */
[----:B------:R-:W-:Y:S01]  /*9840*/  IMAD.X R157, RZ, RZ, R21, P2 ;  /* 0x000000ffff9d7224 */ /* 0x000fe200010e0615 */
[----:B------:R-:W-:-:S02]  /*9850*/  LOP3.LUT R147, R20, 0x380, RZ, 0xc0, !PT ;  /* 0x0000038014937812 */ /* 0x000fc400078ec0ff */
[----:B------:R-:W-:Y:S01]  /*9860*/  LOP3.LUT R8, R8, R9, RZ, 0x3c, !PT ;  /* 0x0000000908087212 */ /* 0x000fe200078e3cff */
[--C-:B------:R-:W-:Y:S01]  /*9870*/  IMAD.X R9, RZ, RZ, R21.reuse, P3 ;  /* 0x000000ffff097224 */ /* 0x100fe200018e0615 */
[----:B------:R-:W-:Y:S02]  /*9880*/  IADD3 R12, P2, R20, 0x4000, RZ ;  /* 0x00004000140c7810 */ /* 0x000fe40007f5e0ff */
[----:B------:R-:W-:Y:S02]  /*9890*/  SHF.R.U64 R0, R0, 0x3, RZ ;  /* 0x0000000300007819 */ /* 0x000fe400000012ff */
        /* <DEDUP_REMOVED lines=13> */
[----:B------:R-:W-:-:S02]  /*9970*/  IADD3 R115, P2, R172, 0x7000, RZ ;  /* 0x00007000ac737810 */ /* 0x000fc40007f5e0ff */
        /* <DEDUP_REMOVED lines=13> */
[--C-:B------:R-:W-:Y:S01]  /*9a50*/  IMAD.X R171, RZ, RZ, R21.reuse, P3 ;  /* 0x000000ffffab7224 */ /* 0x100fe200018e0615 */
[----:B------:R-:W-:Y:S01]  /*9a60*/  LOP3.LUT R114, R115, 0x380, RZ, 0xc0, !PT ;  /* 0x0000038073727812 */ /* 0x000fe200078ec0ff */
[----:B------:R-:W-:Y:S01]  /*9a70*/  IMAD.MOV.U32 R147, RZ, RZ, R21 ;  /* 0x000000ffff937224 */ /* 0x000fe200078e0015 */
[----:B------:R-:W-:-:S02]  /*9a80*/  SHF.R.U64 R20, R20, 0x3, RZ ;  /* 0x0000000314147819 */ /* 0x000fc400000012ff */
[----:B------:R-:W-:Y:S02]  /*9a90*/  LOP3.LUT R21, R102, 0x380, RZ, 0xc0, !PT ;  /* 0x0000038066157812 */ /* 0x000fe400078ec0ff */
[----:B------:R-:W-:Y:S02]  /*9aa0*/  SHF.R.U64 R114, R114, 0x3, RZ ;  /* 0x0000000372727819 */ /* 0x000fe400000012ff */
[----:B------:R-:W-:Y:S02]  /*9ab0*/  LOP3.LUT R150, R20, R119, RZ, 0x3c, !PT ;  /* 0x0000007714967212 */ /* 0x000fe400078e3cff */
[----:B------:R-:W-:Y:S02]  /*9ac0*/  LOP3.LUT R20, R107, 0x380, RZ, 0xc0, !PT ;  /* 0x000003806b147812 */ /* 0x000fe400078ec0ff */
[----:B------:R-:W-:Y:S02]  /*9ad0*/  SHF.R.U64 R21, R21, 0x3, RZ ;  /* 0x0000000315157819 */ /* 0x000fe400000012ff */
[----:B------:R-:W-:Y:S01]  /*9ae0*/  LOP3.LUT R114, R114, R115, RZ, 0x3c, !PT ;  /* 0x0000007372727212 */ /* 0x000fe200078e3cff */
[----:B------:R-:W-:Y:S01]  /*9af0*/  IMAD.X R115, RZ, RZ, R173, P2 ;  /* 0x000000ffff737224 */ /* 0x000fe200010e06ad */
[----:B------:R-:W-:-:S02]  /*9b00*/  IADD3 R143, P2, R172, 0xe000, RZ ;  /* 0x0000e000ac8f7810 */ /* 0x000fc40007f5e0ff */
[----:B------:R-:W-:Y:S02]  /*9b10*/  SHF.R.U64 R20, R20, 0x3, RZ ;  /* 0x0000000314147819 */ /* 0x000fe400000012ff */
[----:B------:R-:W-:Y:S02]  /*9b20*/  LOP3.LUT R158, R21, R102, RZ, 0x3c, !PT ;  /* 0x00000066159e7212 */ /* 0x000fe400078e3cff */
[----:B------:R-:W-:Y:S02]  /*9b30*/  LOP3.LUT R21, R98, 0x380, RZ, 0xc0, !PT ;  /* 0x0000038062157812 */ /* 0x000fe400078ec0ff */
[----:B------:R-:W-:Y:S02]  /*9b40*/  LOP3.LUT R142, R143, 0x380, RZ, 0xc0, !PT ;  /* 0x000003808f8e7812 */ /* 0x000fe400078ec0ff */
[----:B------:R-:W-:Y:S02]  /*9b50*/  LOP3.LUT R160, R20, R107, RZ, 0x3c, !PT ;  /* 0x0000006b14a07212 */ /* 0x000fe400078e3cff */
[----:B------:R-:W-:-:S02]  /*9b60*/  LOP3.LUT R20, R103, 0x380, RZ, 0xc0, !PT ;  /* 0x0000038067147812 */ /* 0x000fc400078ec0ff */
[----:B------:R-:W-:Y:S02]  /*9b70*/  SHF.R.U64 R21, R21, 0x3, RZ ;  /* 0x0000000315157819 */ /* 0x000fe400000012ff */
[----:B------:R-:W-:Y:S02]  /*9b80*/  SHF.R.U64 R142, R142, 0x3, RZ ;  /* 0x000000038e8e7819 */ /* 0x000fe400000012ff */
[----:B------:R-:W-:Y:S02]  /*9b90*/  SHF.R.U64 R20, R20, 0x3, RZ ;  /* 0x0000000314147819 */ /* 0x000fe400000012ff */
[----:B------:R-:W-:Y:S02]  /*9ba0*/  LOP3.LUT R162, R21, R98, RZ, 0x3c, !PT ;  /* 0x0000006215a27212 */ /* 0x000fe400078e3cff */
[----:B------:R-:W-:Y:S02]  /*9bb0*/  IADD3 R21, P3, R172, 0x1000, RZ ;  /* 0x00001000ac157810 */ /* 0x000fe40007f7e0ff */
[----:B------:R-:W-:Y:S01]  /*9bc0*/  LOP3.LUT R142, R142, R143, RZ, 0x3c, !PT ;  /* 0x0000008f8e8e7212 */ /* 0x000fe200078e3cff */
[----:B------:R-:W-:Y:S01]  /*9bd0*/  IMAD.X R143, RZ, RZ, R173, P2 ;  /* 0x000000ffff8f7224 */ /* 0x000fe200010e06ad */
[----:B------:R-:W-:-:S02]  /*9be0*/  LOP3.LUT R0, R3, 0x380, RZ, 0xc0, !PT ;  /* 0x0000038003007812 */ /* 0x000fc400078ec0ff */
[----:B-1----:R-:W-:Y:S02]  /*9bf0*/  ISETP.NE.AND P2, PT, R48, 0x1, PT ;  /* 0x000000013000780c */ /* 0x002fe40003f45270 */
[----:B------:R-:W-:Y:S02]  /*9c00*/  LOP3.LUT R166, R20, R103, RZ, 0x3c, !PT ;  /* 0x0000006714a67212 */ /* 0x000fe400078e3cff */
[----:B------:R-:W-:Y:S02]  /*9c10*/  LOP3.LUT R20, R21, 0x380, RZ, 0xc0, !PT ;  /* 0x0000038015147812 */ /* 0x000fe400078ec0ff */
[----:B------:R-:W-:Y:S02]  /*9c20*/  SHF.R.U64 R0, R0, 0x3, RZ ;  /* 0x0000000300007819 */ /* 0x000fe400000012ff */
[----:B------:R-:W-:Y:S02]  /*9c30*/  SHF.R.U64 R20, R20, 0x3, RZ ;  /* 0x0000000314147819 */ /* 0x000fe400000012ff */
[----:B------:R-:W-:-:S02]  /*9c40*/  LOP3.LUT R154, R0, R3, RZ, 0x3c, !PT ;  /* 0x00000003009a7212 */ /* 0x000fc400078e3cff */
[----:B------:R-:W-:Y:S02]  /*9c50*/  MOV R213, R146 ;  /* 0x0000009200d57202 */ /* 0x000fe40000000f00 */
[----:B------:R-:W-:Y:S02]  /*9c60*/  LOP3.LUT R3, R30, 0x380, RZ, 0xc0, !PT ;  /* 0x000003801e037812 */ /* 0x000fe400078ec0ff */
[----:B------:R-:W-:Y:S01]  /*9c70*/  LOP3.LUT R20, R20, R21, RZ, 0x3c, !PT ;  /* 0x0000001514147212 */ /* 0x000fe200078e3cff */
[----:B------:R-:W-:Y:S01]  /*9c80*/  IMAD.X R21, RZ, RZ, R173, P3 ;  /* 0x000000ffff157224 */ /* 0x000fe200018e06ad */
[----:B------:R-:W-:Y:S01]  /*9c90*/  LOP3.LUT R0, R31, 0x380, RZ, 0xc0, !PT ;  /* 0x000003801f007812 */ /* 0x000fe200078ec0ff */
[----:B------:R0:W-:Y:S01]  /*9ca0*/  STSM.16.M88.4 [R213], R24 ;  /* 0x00000018d5007844 */ /* 0x0001e20000000200 */
[----:B------:R-:W-:Y:S02]  /*9cb0*/  SHF.R.U64 R3, R3, 0x3, RZ ;  /* 0x0000000303037819 */ /* 0x000fe400000012ff */
[----:B------:R-:W-:-:S02]  /*9cc0*/  IADD3 R119, P3, R172, 0x8000, RZ ;  /* 0x00008000ac777810 */ /* 0x000fc40007f7e0ff */
[----:B------:R-:W-:Y:S02]  /*9cd0*/  SHF.R.U64 R0, R0, 0x3, RZ ;  /* 0x0000000300007819 */ /* 0x000fe400000012ff */
[----:B------:R-:W-:Y:S02]  /*9ce0*/  LOP3.LUT R168, R3, R30, RZ, 0x3c, !PT ;  /* 0x0000001e03a87212 */ /* 0x000fe400078e3cff */
[----:B------:R-:W-:Y:S02]  /*9cf0*/  LOP3.LUT R118, R119, 0x380, RZ, 0xc0, !PT ;  /* 0x0000038077767812 */ /* 0x000fe400078ec0ff */
[----:B------:R-:W-:Y:S02]  /*9d00*/  LOP3.LUT R3, R12, 0x380, RZ, 0xc0, !PT ;  /* 0x000003800c037812 */ /* 0x000fe400078ec0ff */
[----:B------:R-:W-:Y:S02]  /*9d10*/  LOP3.LUT R164, R0, R31, RZ, 0x3c, !PT ;  /* 0x0000001f00a47212 */ /* 0x000fe400078e3cff */
[----:B------:R-:W-:Y:S01]  /*9d20*/  SHF.R.U64 R118, R118, 0x3, RZ ;  /* 0x0000000376767819 */ /* 0x000fe200000012ff */
[----:B0-----:R-:W0:Y:S01]  /*9d30*/  @P2 LDC R24, c[0x0][0xbec] ;  /* 0x0002fb00ff182b82 */ /* 0x001e220000000800 */
[----:B------:R-:W-:-:S02]  /*9d40*/  LOP3.LUT R106, R111, 0x380, RZ, 0xc0, !PT ;  /* 0x000003806f6a7812 */ /* 0x000fc400078ec0ff */
[----:B------:R-:W-:Y:S02]  /*9d50*/  LOP3.LUT R0, R99, 0x380, RZ, 0xc0, !PT ;  /* 0x0000038063007812 */ /* 0x000fe400078ec0ff */
[----:B------:R-:W-:Y:S02]  /*9d60*/  SHF.R.U64 R3, R3, 0x3, RZ ;  /* 0x0000000303037819 */ /* 0x000fe400000012ff */
[----:B------:R-:W-:Y:S01]  /*9d70*/  LOP3.LUT R118, R118, R119, RZ, 0x3c, !PT ;  /* 0x0000007776767212 */ /* 0x000fe200078e3cff */
[----:B------:R-:W1:Y:S01]  /*9d80*/  @P2 LDC R27, c[0x0][0xbf0] ;  /* 0x0002fc00ff1b2b82 */ /* 0x000e620000000800 */
[----:B------:R-:W-:Y:S01]  /*9d90*/  SHF.R.U64 R106, R106, 0x3, RZ ;  /* 0x000000036a6a7819 */ /* 0x000fe200000012ff */
[----:B------:R-:W-:Y:S01]  /*9da0*/  IMAD.X R119, RZ, RZ, R173, P3 ;  /* 0x000000ffff777224 */ /* 0x000fe200018e06ad */
[----:B------:R-:W-:Y:S02]  /*9db0*/  SHF.R.U64 R0, R0, 0x3, RZ ;  /* 0x0000000300007819 */ /* 0x000fe400000012ff */
[----:B------:R-:W-:-:S02]  /*9dc0*/  LOP3.LUT R12, R3, R12, RZ, 0x3c, !PT ;  /* 0x0000000c030c7212 */ /* 0x000fc400078e3cff */
[C---:B------:R-:W-:Y:S02]  /*9dd0*/  IADD3 R107, P0, R172.reuse, 0x5000, RZ ;  /* 0x00005000ac6b7810 */ /* 0x040fe40007f1e0ff */
[----:B------:R-:W-:Y:S02]  /*9de0*/  IADD3 R3, P3, R172, 0xf000, RZ ;  /* 0x0000f000ac037810 */ /* 0x000fe40007f7e0ff */
[----:B------:R-:W-:Y:S02]  /*9df0*/  LOP3.LUT R10, R127, 0x380, RZ, 0xc0, !PT ;  /* 0x000003807f0a7812 */ /* 0x000fe400078ec0ff */
[----:B------:R-:W-:Y:S01]  /*9e00*/  LOP3.LUT R14, R123, 0x380, RZ, 0xc0, !PT ;  /* 0x000003807b0e7812 */ /* 0x000fe200078ec0ff */
[----:B------:R-:W-:Y:S01]  /*9e10*/  IMAD.X R147, RZ, RZ, R173, P3 ;  /* 0x000000ffff937224 */ /* 0x000fe200018e06ad */
[----:B------:R-:W-:Y:S01]  /*9e20*/  LOP3.LUT R156, R106, R111, RZ, 0x3c, !PT ;  /* 0x0000006f6a9c7212 */ /* 0x000fe200078e3cff */
[----:B0-----:R-:W-:Y:S01]  /*9e30*/  @P2 IMAD.HI.U32 R24, R39, R24, RZ ;  /* 0x0000001827182227 */ /* 0x001fe200078e00ff */
[----:B------:R-:W-:-:S02]  /*9e40*/  LOP3.LUT R170, R0, R99, RZ, 0x3c, !PT ;  /* 0x0000006300aa7212 */ /* 0x000fc400078e3cff */
[----:B------:R-:W-:Y:S02]  /*9e50*/  LOP3.LUT R106, R107, 0x380, RZ, 0xc0, !PT ;  /* 0x000003806b6a7812 */ /* 0x000fe400078ec0ff */
[----:B------:R-:W-:Y:S02]  /*9e60*/  LOP3.LUT R0, R3, 0x380, RZ, 0xc0, !PT ;  /* 0x0000038003007812 */ /* 0x000fe400078ec0ff */
[----:B------:R-:W-:Y:S02]  /*9e70*/  SHF.R.U64 R10, R10, 0x3, RZ ;  /* 0x000000030a0a7819 */ /* 0x000fe400000012ff */
[----:B------:R-:W-:Y:S02]  /*9e80*/  SHF.R.U64 R14, R14, 0x3, RZ ;  /* 0x000000030e0e7819 */ /* 0x000fe400000012ff */
[----:B------:R-:W-:Y:S02]  /*9e90*/  SHF.R.U64 R106, R106, 0x3, RZ ;  /* 0x000000036a6a7819 */ /* 0x000fe400000012ff */
[----:B------:R-:W-:-:S02]  /*9ea0*/  SHF.R.U64 R0, R0, 0x3, RZ ;  /* 0x0000000300007819 */ /* 0x000fc400000012ff */
[----:B------:R-:W-:Y:S02]  /*9eb0*/  LOP3.LUT R10, R10, R127, RZ, 0x3c, !PT ;  /* 0x0000007f0a0a7212 */ /* 0x000fe400078e3cff */
[----:B------:R-:W-:Y:S02]  /*9ec0*/  LOP3.LUT R14, R14, R123, RZ, 0x3c, !PT ;  /* 0x0000007b0e0e7212 */ /* 0x000fe400078e3cff */
[----:B------:R-:W-:Y:S01]  /*9ed0*/  LOP3.LUT R106, R106, R107, RZ, 0x3c, !PT ;  /* 0x0000006b6a6a7212 */ /* 0x000fe200078e3cff */
[----:B------:R-:W-:Y:S01]  /*9ee0*/  IMAD.X R107, RZ, RZ, R173, P0 ;  /* 0x000000ffff6b7224 */ /* 0x000fe200000e06ad */
[----:B------:R-:W-:Y:S02]  /*9ef0*/  LOP3.LUT R146, R0, R3, RZ, 0x3c, !PT ;  /* 0x0000000300927212 */ /* 0x000fe400078e3cff */
[----:B------:R-:W-:Y:S02]  /*9f00*/  MOV R154, R154 ;  /* 0x0000009a009a7202 */ /* 0x000fe40000000f00 */
[----:B------:R-:W-:-:S02]  /*9f10*/  MOV R3, R8 ;  /* 0x0000000800037202 */ /* 0x000fc40000000f00 */
[----:B------:R-:W-:Y:S01]  /*9f20*/  MOV R0, R10 ;  /* 0x0000000a00007202 */ /* 0x000fe20000000f00 */
[----:B------:R-:W-:Y:S01]  /*9f30*/  STSM.16.M88.4 [R154], R32 ;  /* 0x000000209a007844 */ /* 0x000fe20000000200 */
[----:B------:R-:W-:Y:S02]  /*9f40*/  MOV R164, R164 ;  /* 0x000000a400a47202 */ /* 0x000fe40000000f00 */
[----:B------:R-:W-:Y:S02]  /*9f50*/  IADD3 R135, P0, R172, 0xc000, RZ ;  /* 0x0000c000ac877810 */ /* 0x000fe40007f1e0ff */
[----:B------:R-:W-:Y:S01]  /*9f60*/  MOV R44, R14 ;  /* 0x0000000e002c7202 */ /* 0x000fe20000000f00 */
[----:B------:R-:W-:Y:S01]  /*9f70*/  STSM.16.M88.4 [R164], R40 ;  /* 0x00000028a4007844 */ /* 0x000fe20000000200 */
[----:B------:R-:W-:Y:S02]  /*9f80*/  MOV R170, R170 ;  /* 0x000000aa00aa7202 */ /* 0x000fe40000000f00 */
[----:B------:R-:W-:-:S02]  /*9f90*/  F2FP.BF16.F32.PACK_AB R8, R49, R183 ;  /* 0x000000b73108723e */ /* 0x000fc400000010ff */
        /* <DEDUP_REMOVED lines=9> */
[----:B-1----:R-:W-:Y:S02]  /*a030*/  @P2 SHF.R.U32.HI R36, RZ, R27, R24 ;  /* 0x0000001bff242219 */ /* 0x002fe40000011618 */
[----:B------:R-:W-:Y:S01]  /*a040*/  LOP3.LUT R134, R135, 0x380, RZ, 0xc0, !PT ;  /* 0x0000038087867812 */ /* 0x000fe200078ec0ff */
[----:B------:R1:W-:Y:S01]  /*a050*/  STSM.16.M88.4 [R25], R12 ;  /* 0x0000000c19007844 */ /* 0x0003e20000000200 */
[----:B------:R-:W-:Y:S01]  /*a060*/  MOV R168, R168 ;  /* 0x000000a800a87202 */ /* 0x000fe20000000f00 */
[----:B------:R-:W-:Y:S01]  /*a070*/  IMAD.MOV R37, RZ, RZ, -R36 ;  /* 0x000000ffff257224 */ /* 0x000fe200078e0a24 */
[----:B------:R-:W-:-:S02]  /*a080*/  IADD3 R111, P1, R172, 0x6000, RZ ;  /* 0x00006000ac6f7810 */ /* 0x000fc40007f3e0ff */
[----:B------:R-:W-:Y:S01]  /*a090*/  MOV R166, R166 ;  /* 0x000000a600a67202 */ /* 0x000fe20000000f00 */
[----:B------:R-:W-:Y:S01]  /*a0a0*/  IMAD R37, R48, R37, R39 ;  /* 0x0000002530257224 */ /* 0x000fe200078e0227 */
[----:B0-----:R-:W-:Y:S02]  /*a0b0*/  F2FP.BF16.F32.PACK_AB R8, R65, R187 ;  /* 0x000000bb4108723e */ /* 0x001fe400000010ff */
[----:B------:R-:W-:Y:S02]  /*a0c0*/  F2FP.BF16.F32.PACK_AB R9, R67, R66 ;  /* 0x000000424309723e */ /* 0x000fe400000010ff */
[----:B------:R-:W-:Y:S02]  /*a0d0*/  F2FP.BF16.F32.PACK_AB R10, R69, R188 ;  /* 0x000000bc450a723e */ /* 0x000fe400000010ff */
[----:B------:R-:W-:Y:S02]  /*a0e0*/  F2FP.BF16.F32.PACK_AB R11, R71, R70 ;  /* 0x00000046470b723e */ /* 0x000fe400000010ff */
[----:B------:R-:W-:-:S02]  /*a0f0*/  SHF.R.U64 R134, R134, 0x3, RZ ;  /* 0x0000000386867819 */ /* 0x000fc400000012ff */
        /* <DEDUP_REMOVED lines=11> */
[----:B------:R-:W-:Y:S02]  /*a1b0*/  LOP3.LUT R110, R111, 0x380, RZ, 0xc0, !PT ;  /* 0x000003806f6e7812 */ /* 0x000fe400078ec0ff */
[----:B------:R-:W-:Y:S01]  /*a1c0*/  LOP3.LUT R134, R134, R135, RZ, 0x3c, !PT ;  /* 0x0000008786867212 */ /* 0x000fe200078e3cff */
[----:B------:R-:W-:Y:S01]  /*a1d0*/  IMAD.X R135, RZ, RZ, R173, P0 ;  /* 0x000000ffff877224 */ /* 0x000fe200000e06ad */
[----:B------:R2:W-:Y:S01]  /*a1e0*/  STSM.16.M88.4 [R162], R24 ;  /* 0x00000018a2007844 */ /* 0x0005e20000000200 */
[----:B------:R-:W-:Y:S02]  /*a1f0*/  SHF.R.U64 R110, R110, 0x3, RZ ;  /* 0x000000036e6e7819 */ /* 0x000fe400000012ff */
[----:B0-----:R-:W-:Y:S01]  /*a200*/  F2FP.BF16.F32.PACK_AB R9, R52, R7 ;  /* 0x000000073409723e */ /* 0x001fe200000010ff */
[----:B-1----:R-:W-:Y:S01]  /*a210*/  IMAD.U32 R13, RZ, RZ, UR5 ;  /* 0x00000005ff0d7e24 */ /* 0x002fe2000f8e00ff */
[----:B------:R-:W-:Y:S01]  /*a220*/  SHF.R.S32.HI R12, RZ, 0x1f, R36 ;  /* 0x0000001fff0c7819 */ /* 0x000fe20000011424 */
[----:B------:R-:W-:Y:S01]  /*a230*/  ULDC UR5, c[0x0][0xa88] ;  /* 0x0002a20000057ab9 */ /* 0x000fe20000000800 */
[----:B------:R-:W-:-:S02]  /*a240*/  SHF.R.S32.HI R7, RZ, 0x1f, R37 ;  /* 0x0000001fff077819 */ /* 0x000fc40000011425 */
[----:B------:R-:W-:Y:S01]  /*a250*/  LOP3.LUT R110, R110, R111, RZ, 0x3c, !PT ;  /* 0x0000006f6e6e7212 */ /* 0x000fe200078e3cff */
[----:B------:R-:W-:Y:S01]  /*a260*/  IMAD.X R111, RZ, RZ, R173, P1 ;  /* 0x000000ffff6f7224 */ /* 0x000fe200008e06ad */
[----:B------:R-:W-:Y:S02]  /*a270*/  IADD3 R139, P1, R172, 0xd000, RZ ;  /* 0x0000d000ac8b7810 */ /* 0x000fe40007f3e0ff */
[----:B------:R-:W-:Y:S02]  /*a280*/  MOV R160, R160 ;  /* 0x000000a000a07202 */ /* 0x000fe40000000f00 */
[----:B--2---:R-:W-:Y:S01]  /*a290*/  IADD3 R24, P0, R36, UR6, RZ ;  /* 0x0000000624187c10 */ /* 0x004fe2000ff1e0ff */
[----:B------:R-:W-:Y:S01]  /*a2a0*/  VIADD R26, R206, UR44 ;  /* 0x0000002cce1a7c36 */ /* 0x000fe20008000000 */
[----:B------:R-:W-:Y:S02]  /*a2b0*/  F2FP.BF16.F32.PACK_AB R32, R89, R193 ;  /* 0x000000c15920723e */ /* 0x000fe400000010ff */
[----:B------:R-:W-:Y:S01]  /*a2c0*/  IADD3.X R25, R12, UR7, R13, P0, !PT ;  /* 0x000000070c197c10 */ /* 0x000fe200087fe40d */
[----:B------:R-:W-:Y:S01]  /*a2d0*/  ULDC.64 UR6, c[0x0][0xb88] ;  /* 0x0002e20000067ab9 */ /* 0x000fe20000000a00 */
[----:B------:R-:W-:Y:S01]  /*a2e0*/  F2FP.BF16.F32.PACK_AB R33, R91, R90 ;  /* 0x0000005a5b21723e */ /* 0x000fe200000010ff */
[----:B------:R-:W-:Y:S01]  /*a2f0*/  IMAD R12, R7, UR6, RZ ;  /* 0x00000006070c7c24 */ /* 0x000fe2000f8e02ff */
[----:B------:R-:W-:Y:S01]  /*a300*/  F2FP.BF16.F32.PACK_AB R34, R93, R194 ;  /* 0x000000c25d22723e */ /* 0x000fe200000010ff */
[----:B------:R-:W-:Y:S01]  /*a310*/  IMAD.WIDE.U32 R24, R37, UR6, R24 ;  /* 0x0000000625187c25 */ /* 0x000fe2000f8e0018 */
[----:B------:R-:W-:-:S02]  /*a320*/  F2FP.BF16.F32.PACK_AB R35, R95, R94 ;  /* 0x0000005e5f23723e */ /* 0x000fc400000010ff */
[----:B------:R-:W-:Y:S01]  /*a330*/  MOV R158, R158 ;  /* 0x0000009e009e7202 */ /* 0x000fe20000000f00 */
[----:B------:R-:W-:Y:S01]  /*a340*/  IMAD R37, R37, UR7, R12 ;  /* 0x0000000725257c24 */ /* 0x000fe2000f8e020c */
[----:B------:R-:W-:Y:S01]  /*a350*/  F2FP.BF16.F32.PACK_AB R8, R97, R195 ;  /* 0x000000c36108723e */ /* 0x000fe200000010ff */
[----:B------:R0:W-:Y:S01]  /*a360*/  STSM.16.M88.4 [R160], R32 ;  /* 0x00000020a0007844 */ /* 0x0001e20000000200 */
[----:B------:R-:W-:Y:S01]  /*a370*/  F2FP.BF16.F32.PACK_AB R10, R101, R196 ;  /* 0x000000c4650a723e */ /* 0x000fe200000010ff */
[----:B------:R-:W-:Y:S01]  /*a380*/  ULDC.64 UR6, c[0x0][0xb50] ;  /* 0x0002d40000067ab9 */ /* 0x000fe20000000a00 */
[----:B------:R-:W-:Y:S01]  /*a390*/  F2FP.BF16.F32.PACK_AB R11, R60, R56 ;  /* 0x000000383c0b723e */ /* 0x000fe200000010ff */
[----:B------:R-:W-:Y:S01]  /*a3a0*/  IMAD R7, R48, UR5, RZ ;  /* 0x0000000530077c24 */ /* 0x000fe2000f8e02ff */
[----:B------:R-:W-:Y:S02]  /*a3b0*/  LOP3.LUT R138, R139, 0x380, RZ, 0xc0, !PT ;  /* 0x000003808b8a7812 */ /* 0x000fe400078ec0ff */
[----:B------:R-:W-:Y:S01]  /*a3c0*/  LOP3.LUT P0, RZ, R204, 0x3, RZ, 0xc0, !PT ;  /* 0x00000003ccff7812 */ /* 0x000fe2000780c0ff */
[----:B------:R1:W-:Y:S01]  /*a3d0*/  STSM.16.M88.4 [R158], R8 ;  /* 0x000000089e007844 */ /* 0x0003e20000000200 */
[----:B------:R-:W-:-:S02]  /*a3e0*/  SHF.R.U64 R138, R138, 0x3, RZ ;  /* 0x000000038a8a7819 */ /* 0x000fc400000012ff */
[----:B------:R-:W-:Y:S02]  /*a3f0*/  MOV R156, R156 ;  /* 0x0000009c009c7202 */ /* 0x000fe40000000f00 */
[----:B------:R-:W-:Y:S02]  /*a400*/  F2FP.BF16.F32.PACK_AB R12, R105, R197 ;  /* 0x000000c5690c723e */ /* 0x000fe400000010ff */
[----:B------:R-:W-:Y:S02]  /*a410*/  F2FP.BF16.F32.PACK_AB R13, R68, R64 ;  /* 0x00000040440d723e */ /* 0x000fe400000010ff */
[----:B0-----:R-:W-:Y:S02]  /*a420*/  LEA R34, P3, R24, UR6, 0x2 ;  /* 0x0000000618227c11 */ /* 0x001fe4000f8610ff */
[----:B------:R-:W-:Y:S02]  /*a430*/  F2FP.BF16.F32.PACK_AB R14, R109, R198 ;  /* 0x000000c66d0e723e */ /* 0x000fe400000010ff */
[----:B------:R-:W-:Y:S01]  /*a440*/  F2FP.BF16.F32.PACK_AB R15, R76, R72 ;  /* 0x000000484c0f723e */ /* 0x000fe200000010ff */
[----:B------:R-:W-:Y:S01]  /*a450*/  SHFL.IDX PT, R46, R34, RZ, 0x1c1f ;  /* 0x001c1fff222e7589 */ /* 0x000fe200000e0000 */
[----:B------:R-:W-:Y:S01]  /*a460*/  LOP3.LUT R138, R138, R139, RZ, 0x3c, !PT ;  /* 0x0000008b8a8a7212 */ /* 0x000fe200078e3cff */
[----:B-1----:R-:W-:Y:S01]  /*a470*/  IMAD.IADD R9, R25, 0x1, R37 ;  /* 0x0000000119097824 */ /* 0x002fe200078e0225 */
[----:B------:R-:W-:Y:S01]  /*a480*/  MOV R152, R152 ;  /* 0x0000009800987202 */ /* 0x000fe20000000f00 */
[----:B------:R-:W-:Y:S01]  /*a490*/  VIADD R8, R26, 0x8 ;  /* 0x000000081a087836 */ /* 0x000fe20000000000 */
[----:B------:R0:W-:Y:S01]  /*a4a0*/  STSM.16.M88.4 [R156], R12 ;  /* 0x0000000c9c007844 */ /* 0x0001e20000000200 */
[----:B------:R-:W-:Y:S01]  /*a4b0*/  IMAD.X R139, RZ, RZ, R173, P1 ;  /* 0x000000ffff8b7224 */ /* 0x000fe200008e06ad */
[----:B------:R-:W-:-:S02]  /*a4c0*/  LEA.HI.X R35, R24, UR7, R9, 0x2, P3 ;  /* 0x0000000718237c11 */ /* 0x000fc400098f1409 */
[-C--:B------:R-:W-:Y:S01]  /*a4d0*/  ISETP.GE.OR P1, PT, R26, R7.reuse, P0 ;  /* 0x000000071a00720c */ /* 0x080fe20000726670 */
[----:B------:R-:W-:Y:S01]  /*a4e0*/  SHFL.IDX PT, R50, R34, 0x1, 0x1c1f ;  /* 0x003c1f0022327f89 */ /* 0x000fe200000e0000 */
[----:B------:R-:W-:Y:S02]  /*a4f0*/  ISETP.GE.OR P0, PT, R8, R7, P0 ;  /* 0x000000070800720c */ /* 0x000fe40000706670 */
[----:B------:R-:W-:Y:S01]  /*a500*/  F2FP.BF16.F32.PACK_AB R8, R113, R199 ;  /* 0x000000c77108723e */ /* 0x000fe200000010ff */
[----:B------:R-:W1:Y:S01]  /*a510*/  SHFL.IDX PT, R47, R35, RZ, 0x1c1f ;  /* 0x001c1fff232f7589 */ /* 0x000e6200000e0000 */
[----:B------:R-:W-:Y:S02]  /*a520*/  F2FP.BF16.F32.PACK_AB R9, R84, R80 ;  /* 0x000000505409723e */ /* 0x000fe400000010ff */
[----:B------:R-:W-:Y:S01]  /*a530*/  F2FP.BF16.F32.PACK_AB R10, R117, R201 ;  /* 0x000000c9750a723e */ /* 0x000fe200000010ff */
[----:B------:R-:W2:Y:S01]  /*a540*/  SHFL.IDX PT, R51, R35, 0x1, 0x1c1f ;  /* 0x003c1f0023337f89 */ /* 0x000ea200000e0000 */
[----:B------:R-:W-:-:S02]  /*a550*/  F2FP.BF16.F32.PACK_AB R11, R92, R88 ;  /* 0x000000585c0b723e */ /* 0x000fc400000010ff */
[----:B------:R-:W-:Y:S02]  /*a560*/  MOV R150, R150 ;  /* 0x0000009600967202 */ /* 0x000fe40000000f00 */
[----:B0-----:R-:W-:Y:S01]  /*a570*/  F2FP.BF16.F32.PACK_AB R12, R121, R202 ;  /* 0x000000ca790c723e */ /* 0x001fe200000010ff */
[----:B------:R0:W-:Y:S01]  /*a580*/  STSM.16.M88.4 [R152], R8 ;  /* 0x0000000898007844 */ /* 0x0001e20000000200 */
[----:B------:R-:W-:Y:S02]  /*a590*/  F2FP.BF16.F32.PACK_AB R13, R100, R96 ;  /* 0x00000060640d723e */ /* 0x000fe400000010ff */
[----:B------:R-:W-:Y:S02]  /*a5a0*/  F2FP.BF16.F32.PACK_AB R14, R125, R124 ;  /* 0x0000007c7d0e723e */ /* 0x000fe400000010ff */
[----:B------:R-:W-:Y:S02]  /*a5b0*/  F2FP.BF16.F32.PACK_AB R15, R108, R104 ;  /* 0x000000686c0f723e */ /* 0x000fe400000010ff */
[----:B------:R-:W-:-:S02]  /*a5c0*/  F2FP.BF16.F32.PACK_AB R24, R129, R128 ;  /* 0x000000808118723e */ /* 0x000fc400000010ff */
[----:B------:R-:W-:Y:S01]  /*a5d0*/  F2FP.BF16.F32.PACK_AB R25, R116, R112 ;  /* 0x000000707419723e */ /* 0x000fe200000010ff */
[----:B------:R-:W-:Y:S01]  /*a5e0*/  STSM.16.M88.4 [R150], R12 ;  /* 0x0000000c96007844 */ /* 0x000fe20000000200 */
[----:B------:R-:W-:Y:S02]  /*a5f0*/  F2FP.BF16.F32.PACK_AB R26, R133, R132 ;  /* 0x00000084851a723e */ /* 0x000fe400000010ff */
[----:B------:R-:W-:Y:S02]  /*a600*/  F2FP.BF16.F32.PACK_AB R27, R174, R120 ;  /* 0x00000078ae1b723e */ /* 0x000fe400000010ff */
[----:B------:R-:W-:Y:S01]  /*a610*/  F2FP.BF16.F32.PACK_AB R32, R137, R136 ;  /* 0x000000888920723e */ /* 0x000fe200000010ff */
[----:B0-----:R-:W0:Y:S01]  /*a620*/  @P2 LDC R9, c[0x0][0xbf0] ;  /* 0x0002fc00ff092b82 */ /* 0x001e220000000800 */
        /* <DEDUP_REMOVED lines=9> */
[----:B------:R-:W-:-:S02]  /*a6c0*/  IADD3 R31, P4, R172, 0x2000, RZ ;  /* 0x00002000ac1f7810 */ /* 0x000fc40007f9e0ff */
[C---:B------:R-:W-:Y:S01]  /*a6d0*/  IADD3 R99, P5, R172.reuse, 0x3000, RZ ;  /* 0x00003000ac637810 */ /* 0x040fe20007fbe0ff */
[----:B------:R-:W-:Y:S01]  /*a6e0*/  STSM.16.M88.4 [R3], R56 ;  /* 0x0000003803007844 */ /* 0x000fe20000000200 */
[----:B------:R-:W-:Y:S02]  /*a6f0*/  IADD3 R103, P6, R172, 0x4000, RZ ;  /* 0x00004000ac677810 */ /* 0x000fe40007fde0ff */
[----:B------:R-:W-:Y:S01]  /*a700*/  LOP3.LUT R30, R31, 0x380, RZ, 0xc0, !PT ;  /* 0x000003801f1e7812 */ /* 0x000fe200078ec0ff */
[----:B------:R-:W-:Y:S01]  /*a710*/  BAR.SYNC.DEFER_BLOCKING 0x1, 0x100 ;  /* 0x0044000000007b1d */ /* 0x000fe20000010000 */
[----:B------:R-:W-:Y:S02]  /*a720*/  LOP3.LUT R98, R99, 0x380, RZ, 0xc0, !PT ;  /* 0x0000038063627812 */ /* 0x000fe400078ec0ff */
[----:B------:R-:W-:Y:S01]  /*a730*/  LOP3.LUT R102, R103, 0x380, RZ, 0xc0, !PT ;  /* 0x0000038067667812 */ /* 0x000fe200078ec0ff */
[----:B---3--:R-:W-:Y:S01]  /*a740*/  IMAD R0, R23, 0x20, R200 ;  /* 0x0000002017007824 */ /* 0x008fe200078e02c8 */
[----:B------:R-:W-:-:S02]  /*a750*/  SHF.R.U64 R30, R30, 0x3, RZ ;  /* 0x000000031e1e7819 */ /* 0x000fc400000012ff */
[----:B------:R-:W-:Y:S02]  /*a760*/  SHF.R.U64 R98, R98, 0x3, RZ ;  /* 0x0000000362627819 */ /* 0x000fe400000012ff */
[----:B------:R-:W-:Y:S01]  /*a770*/  SHF.R.U64 R102, R102, 0x3, RZ ;  /* 0x0000000366667819 */ /* 0x000fe200000012ff */
[----:B------:R-:W-:Y:S01]  /*a780*/  UIMAD UR5, UR10, UR8, URZ ;  /* 0x000000080a0572a4 */ /* 0x000fe2000f8e023f */
[----:B------:R-:W-:Y:S01]  /*a790*/  LOP3.LUT R30, R30, R31, RZ, 0x3c, !PT ;  /* 0x0000001f1e1e7212 */ /* 0x000fe200078e3cff */
[--C-:B------:R-:W-:Y:S01]  /*a7a0*/  IMAD.X R31, RZ, RZ, R173.reuse, P4 ;  /* 0x000000ffff1f7224 */ /* 0x100fe200020e06ad */
[----:B------:R-:W-:Y:S01]  /*a7b0*/  LOP3.LUT R98, R98, R99, RZ, 0x3c, !PT ;  /* 0x0000006362627212 */ /* 0x000fe200078e3cff */
[--C-:B------:R-:W-:Y:S01]  /*a7c0*/  IMAD.X R99, RZ, RZ, R173.reuse, P5 ;  /* 0x000000ffff637224 */ /* 0x100fe200028e06ad */
[----:B------:R-:W-:Y:S01]  /*a7d0*/  LOP3.LUT R102, R102, R103, RZ, 0x3c, !PT ;  /* 0x0000006766667212 */ /* 0x000fe200078e3cff */
[----:B------:R-:W-:Y:S01]  /*a7e0*/  IMAD.X R103, RZ, RZ, R173, P6 ;  /* 0x000000ffff677224 */ /* 0x000fe200030e06ad */
[----:B------:R-:W-:-:S02]  /*a7f0*/  IADD3 R123, P4, R172, 0x9000, RZ ;  /* 0x00009000ac7b7810 */ /* 0x000fc40007f9e0ff */
[C---:B------:R-:W-:Y:S01]  /*a800*/  LOP3.LUT R29, R172.reuse, 0x380, RZ, 0xc0, !PT ;  /* 0x00000380ac1d7812 */ /* 0x040fe200078ec0ff */
[----:B-1----:R-:W-:Y:S01]  /*a810*/  @!P1 ST.E desc[UR46][R46.64], R6 ;  /* 0x000000062e009985 */ /* 0x002fe2000c10192e */
[C---:B------:R-:W-:Y:S01]  /*a820*/  IADD3 R127, P5, R172.reuse, 0xa000, RZ ;  /* 0x0000a000ac7f7810 */ /* 0x040fe20007fbe0ff */
[----:B------:R-:W-:Y:S01]  /*a830*/  UIMAD.WIDE.U32 UR6, UR39, UR8, URZ ;  /* 0x00000008270672a5 */ /* 0x000fe2000f8e003f */
[----:B------:R-:W-:Y:S01]  /*a840*/  IADD3 R131, P6, R172, 0xb000, RZ ;  /* 0x0000b000ac837810 */ /* 0x000fe20007fde0ff */
[----:B--2---:R1:W-:Y:S01]  /*a850*/  @!P0 ST.E desc[UR46][R50.64], R5 ;  /* 0x0000000532008985 */ /* 0x0043e2000c10192e */
[----:B------:R-:W-:Y:S01]  /*a860*/  UIMAD UR5, UR39, UR9, UR5 ;  /* 0x00000009270572a4 */ /* 0x000fe2000f8e0205 */
[----:B------:R-:W-:Y:S01]  /*a870*/  LOP3.LUT R122, R123, 0x380, RZ, 0xc0, !PT ;  /* 0x000003807b7a7812 */ /* 0x000fe200078ec0ff */
[----:B------:R-:W-:Y:S01]  /*a880*/  ULDC.64 UR10, c[0x0][0xaf0] ;  /* 0x0002bc00000a7ab9 */ /* 0x000fe20000000a00 */
[----:B------:R-:W-:Y:S02]  /*a890*/  LOP3.LUT R126, R127, 0x380, RZ, 0xc0, !PT ;  /* 0x000003807f7e7812 */ /* 0x000fe400078ec0ff */
[----:B------:R-:W-:-:S02]  /*a8a0*/  LOP3.LUT R130, R131, 0x380, RZ, 0xc0, !PT ;  /* 0x0000038083827812 */ /* 0x000fc400078ec0ff */
[----:B------:R-:W-:Y:S01]  /*a8b0*/  SHF.R.U64 R29, R29, 0x3, RZ ;  /* 0x000000031d1d7819 */ /* 0x000fe200000012ff */
[----:B-1----:R-:W1:Y:S01]  /*a8c0*/  @P2 LDC R5, c[0x0][0xbec] ;  /* 0x0002fb00ff052b82 */ /* 0x002e620000000800 */
[----:B------:R-:W-:Y:S01]  /*a8d0*/  VIADD R6, R0, UR44 ;  /* 0x0000002c00067c36 */ /* 0x000fe20008000000 */
[----:B------:R-:W-:Y:S01]  /*a8e0*/  UIMAD UR8, UR12, UR10, URZ ;  /* 0x0000000a0c0872a4 */ /* 0x000fe2000f8e023f */
[----:B------:R-:W-:Y:S01]  /*a8f0*/  SHF.R.U64 R122, R122, 0x3, RZ ;  /* 0x000000037a7a7819 */ /* 0x000fe200000012ff */
[----:B------:R-:W-:Y:S01]  /*a900*/  UIADD3 UR7, UR7, UR5, URZ ;  /* 0x0000000507077290 */ /* 0x000fe2000fffe03f */
[----:B------:R-:W-:Y:S01]  /*a910*/  IMAD.MOV.U32 R3, RZ, RZ, R6 ;  /* 0x000000ffff037224 */ /* 0x000fe200078e0006 */
[----:B------:R-:W-:Y:S01]  /*a920*/  UIMAD UR5, UR42, UR11, UR8 ;  /* 0x0000000b2a0572a4 */ /* 0x000fe2000f8e0208 */
[----:B------:R-:W-:Y:S01]  /*a930*/  SHF.R.U64 R126, R126, 0x3, RZ ;  /* 0x000000037e7e7819 */ /* 0x000fe200000012ff */
[----:B------:R-:W-:Y:S01]  /*a940*/  UIMAD.WIDE.U32 UR42, UR42, UR10, UR6 ;  /* 0x0000000a2a2a72a5 */ /* 0x000fe2000f8e0006 */
[----:B------:R-:W-:Y:S01]  /*a950*/  SHF.R.U64 R130, R130, 0x3, RZ ;  /* 0x0000000382827819 */ /* 0x000fe200000012ff */
[----:B------:R2:W5:Y:S01]  /*a960*/  LD.E.128 R40, desc[UR46][R20.64] ;  /* 0x0000002e14287980 */ /* 0x000562000c101d00 */
[----:B------:R-:W-:Y:S01]  /*a970*/  LOP3.LUT R122, R122, R123, RZ, 0x3c, !PT ;  /* 0x0000007b7a7a7212 */ /* 0x000fe200078e3cff */
[----:B------:R-:W-:Y:S01]  /*a980*/  UIADD3 UR5, UR43, UR5, URZ ;  /* 0x000000052b057290 */ /* 0x000fe2000fffe03f */
[----:B------:R-:W-:Y:S01]  /*a990*/  LOP3.LUT R126, R126, R127, RZ, 0x3c, !PT ;  /* 0x0000007f7e7e7212 */ /* 0x000fe200078e3cff */
[--C-:B------:R-:W-:Y:S01]  /*a9a0*/  IMAD.X R123, RZ, RZ, R173.reuse, P4 ;  /* 0x000000ffff7b7224 */ /* 0x100fe200020e06ad */
[----:B------:R-:W-:Y:S01]  /*a9b0*/  LOP3.LUT R130, R130, R131, RZ, 0x3c, !PT ;  /* 0x0000008382827212 */ /* 0x000fe200078e3cff */
[--C-:B------:R-:W-:Y:S01]  /*a9c0*/  IMAD.X R127, RZ, RZ, R173.reuse, P5 ;  /* 0x000000ffff7f7224 */ /* 0x100fe200028e06ad */
[----:B------:R-:W-:Y:S01]  /*a9d0*/  LOP3.LUT R28, R29, R172, RZ, 0x3c, !PT ;  /* 0x000000ac1d1c7212 */ /* 0x000fe200078e3cff */
[--C-:B------:R-:W-:Y:S01]  /*a9e0*/  IMAD.X R131, RZ, RZ, R173.reuse, P6 ;  /* 0x000000ffff837224 */ /* 0x100fe200030e06ad */
[----:B------:R-:W-:Y:S01]  /*a9f0*/  ULDC.64 UR6, c[0x0][0xae0] ;  /* 0x0002b80000067ab9 */ /* 0x000fe20000000a00 */
[----:B------:R-:W-:Y:S01]  /*aa00*/  IMAD.MOV.U32 R29, RZ, RZ, R173 ;  /* 0x000000ffff1d7224 */ /* 0x000fe200078e00ad */
[----:B------:R2:W5:Y:S01]  /*aa10*/  LD.E.128 R52, desc[UR46][R30.64] ;  /* 0x0000002e1e347980 */ /* 0x000562000c101d00 */
[----:B-1----:R-:W-:-:S03]  /*aa20*/  @P2 IMAD.HI.U32 R0, R6, R5, RZ ;  /* 0x0000000506002227 */ /* 0x002fc600078e00ff */
[----:B------:R2:W5:Y:S02]  /*aa30*/  LD.E.128 R36, desc[UR46][R28.64] ;  /* 0x0000002e1c247980 */ /* 0x000564000c101d00 */
[----:B0-----:R-:W-:Y:S01]  /*aa40*/  @P2 SHF.R.U32.HI R3, RZ, R9, R0 ;  /* 0x00000009ff032219 */ /* 0x001fe20000011600 */
[----:B------:R-:W-:Y:S01]  /*aa50*/  IMAD.U32 R4, RZ, RZ, UR42 ;  /* 0x0000002aff047e24 */ /* 0x000fe2000f8e00ff */
        /* <DEDUP_REMOVED lines=67> */
.L_x_13428:
[----:B------:R-:W-:Y:S05]  /*ae90*/  BSYNC B1 ;  /* 0x0000000000017941 */ /* 0x000fea0003800000 */
.L_x_13427:
[----:B-1-3--:R1:W3:Y:S01]  /*aea0*/  SHFL.IDX PT, R13, R3, 0x1, 0x181f ;  /* 0x00381f00030d7f89 */ /* 0x00a2e200000e0000 */
[----:B------:R-:W-:Y:S03]  /*aeb0*/  BSSY B1, `(.L_x_13429) ;  /* 0x0000014000017945 */ /* 0x000fe60003800000 */
[----:B------:R1:W4:Y:S01]  /*aec0*/  SHFL.IDX PT, R11, R6, 0x1, 0x181f ;  /* 0x00381f00060b7f89 */ /* 0x00032200000e0000 */
[----:B------:R-:W-:Y:S05]  /*aed0*/  @P1 BRA `(.L_x_13430) ;  /* 0x0000000000441947 */ /* 0x000fea0003800000 */
[----:B------:R-:W-:Y:S02]  /*aee0*/  ULDC UR5, c[0x0][0xac8] ;  /* 0x0002b20000057ab9 */ /* 0x000fe40000000800 */
[----:B------:R-:W-:Y:S02]  /*aef0*/  ISETP.GE.AND P4, PT, R2, UR5, PT ;  /* 0x0000000502007c0c */ /* 0x000fe4000bf86270 */
[----:B------:R-:W-:Y:S02]  /*af00*/  ISETP.GE.AND P3, PT, R19, UR5, PT ;  /* 0x0000000513007c0c */ /* 0x000fe4000bf66270 */
[----:B------:R-:W-:Y:S02]  /*af10*/  ISETP.GE.AND P2, PT, R18, UR5, PT ;  /* 0x0000000512007c0c */ /* 0x000fe4000bf46270 */
[----:B------:R-:W-:-:S07]  /*af20*/  ISETP.GE.AND P1, PT, R22, UR5, PT ;  /* 0x0000000516007c0c */ /* 0x000fce000bf26270 */
[CC--:B----4-:R-:W-:Y:S02]  /*af30*/  @!P4 LEA R4, P6, R2.reuse, R11.reuse, 0x1 ;  /* 0x0000000b0204c211 */ /* 0x0d0fe400078c08ff */
[C---:B------:R-:W-:Y:S02]  /*af40*/  @!P3 LEA R8, P5, R19.reuse, R11, 0x1 ;  /* 0x0000000b1308b211 */ /* 0x040fe400078a08ff */
[----:B---3--:R-:W-:Y:S02]  /*af50*/  @!P4 LEA.HI.X R5, R2, R13, R211, 0x1, P6 ;  /* 0x0000000d0205c211 */ /* 0x008fe400030f0cd3 */
        /* <DEDUP_REMOVED lines=9> */
.L_x_13430:
[----:B------:R-:W-:Y:S05]  /*aff0*/  BSYNC B1 ;  /* 0x0000000000017941 */ /* 0x000fea0003800000 */
.L_x_13429:
[----:B---3--:R3:W0:Y:S01]  /*b000*/  SHFL.IDX PT, R13, R3, 0x2, 0x181f ;  /* 0x00581f00030d7f89 */ /* 0x00862200000e0000 */
        /* <DEDUP_REMOVED lines=14> */
[----:B-----5:R0:W-:Y:S01]  /*b0f0*/  @!P3 ST.E.128 desc[UR46][R4.64], R52 ;  /* 0x000000340400b985 */ /* 0x0201e2000c101d2e */
[----:B----4-:R-:W-:-:S02]  /*b100*/  @!P1 LEA.HI.X R11, R18, R13, R209, 0x1, P4 ;  /* 0x0000000d120b9211 */ /* 0x010fc400020f0cd1 */
[----:B------:R-:W-:Y:S01]  /*b110*/  @!P0 LEA.HI.X R13, R22, R13, R208, 0x1, P6 ;  /* 0x0000000d160d8211 */ /* 0x000fe200030f0cd0 */
[----:B------:R0:W-:Y:S04]  /*b120*/  @!P2 ST.E.128 desc[UR46][R8.64], R108 ;  /* 0x0000006c0800a985 */ /* 0x0001e8000c101d2e */
[----:B------:R0:W-:Y:S04]  /*b130*/  @!P1 ST.E.128 desc[UR46][R10.64], R124 ;  /* 0x0000007c0a009985 */ /* 0x0001e8000c101d2e */
[----:B------:R0:W-:Y:S02]  /*b140*/  @!P0 ST.E.128 desc[UR46][R12.64], R140 ;  /* 0x0000008c0c008985 */ /* 0x0001e4000c101d2e */
.L_x_13432:
[----:B------:R-:W-:Y:S05]  /*b150*/  BSYNC B1 ;  /* 0x0000000000017941 */ /* 0x000fea0003800000 */
.L_x_13431:
[----:B------:R-:W-:Y:S01]  /*b160*/  VIADD R0, R14, 0x60 ;  /* 0x000000600e007836 */ /* 0x000fe20000000000 */
[----:B-123--:R-:W1:Y:S04]  /*b170*/  SHFL.IDX PT, R3, R3, 0x3, 0x181f ;  /* 0x00781f0003037f89 */ /* 0x00ee6800000e0000 */
[----:B------:R-:W-:Y:S01]  /*b180*/  ISETP.GE.AND P0, PT, R0, R7, PT ;  /* 0x000000070000720c */ /* 0x000fe20003f06270 */
[----:B0---4-:R0:W2:-:S12]  /*b190*/  SHFL.IDX PT, R11, R6, 0x3, 0x181f ;  /* 0x00781f00060b7f89 */ /* 0x01109800000e0000 */
        /* <DEDUP_REMOVED lines=20> */
.L_x_13426:
        /* <DEDUP_REMOVED lines=50> */
.L_x_13435:
[----:B------:R-:W-:Y:S05]  /*b600*/  BSYNC B1 ;  /* 0x0000000000017941 */ /* 0x000fea0003800000 */
.L_x_13434:
        /* <DEDUP_REMOVED lines=11> */
[----:B-1----:R-:W-:-:S03]  /*b6c0*/  @P1 SHF.R.U32.HI R3, RZ, R11, R0 ;  /* 0x0000000bff031219 */ /* 0x002fc60000011600 */
[----:B------:R-:W-:Y:S01]  /*b6d0*/  UIMAD UR5, UR42, UR11, UR5 ;  /* 0x0000000b2a0572a4 */ /* 0x000fe2000f8e0205 */
[--C-:B------:R-:W-:Y:S01]  /*b6e0*/  SHF.R.S32.HI R0, RZ, 0x1f, R3.reuse ;  /* 0x0000001fff007819 */ /* 0x100fe20000011403 */
[----:B------:R-:W-:Y:S01]  /*b6f0*/  UIMAD.WIDE.U32 UR42, UR42, UR10, UR6 ;  /* 0x0000000a2a2a72a5 */ /* 0x000fe2000f8e0006 */
[----:B------:R-:W-:Y:S02]  /*b700*/  IMAD.MOV R7, RZ, RZ, -R3 ;  /* 0x000000ffff077224 */ /* 0x000fe400078e0a03 */
[----:B------:R-:W-:Y:S01]  /*b710*/  ULDC.64 UR6, c[0x0][0xae0] ;  /* 0x0002b80000067ab9 */ /* 0x000fe20000000a00 */
[----:B------:R-:W-:Y:S01]  /*b720*/  UIADD3 UR5, UR43, UR5, URZ ;  /* 0x000000052b057290 */ /* 0x000fe2000fffe03f */
[----:B------:R-:W-:Y:S02]  /*b730*/  IMAD R0, R0, UR6, RZ ;  /* 0x0000000600007c24 */ /* 0x000fe4000f8e02ff */
[----:B------:R-:W-:Y:S02]  /*b740*/  IMAD R7, R10, R7, R8 ;  /* 0x000000070a077224 */ /* 0x000fe400078e0208 */
[----:B------:R-:W-:-:S02]  /*b750*/  IMAD.U32 R5, RZ, RZ, UR43 ;  /* 0x0000002bff057e24 */ /* 0x000fc4000f8e00ff */
[----:B------:R-:W-:Y:S02]  /*b760*/  IMAD.U32 R4, RZ, RZ, UR42 ;  /* 0x0000002aff047e24 */ /* 0x000fe4000f8e00ff */
[----:B------:R-:W-:Y:S01]  /*b770*/  IMAD.U32 R5, RZ, RZ, UR5 ;  /* 0x00000005ff057e24 */ /* 0x000fe2000f8e00ff */
[----:B------:R-:W-:Y:S01]  /*b780*/  ULDC UR5, c[0x0][0xa88] ;  /* 0x0002a20000057ab9 */ /* 0x000fe20000000800 */
[C---:B------:R-:W-:Y:S01]  /*b790*/  IMAD R9, R3.reuse, UR7, R0 ;  /* 0x0000000703097c24 */ /* 0x040fe2000f8e0200 */
[----:B------:R-:W-:Y:S01]  /*b7a0*/  SHF.R.S32.HI R0, RZ, 0x1f, R7 ;  /* 0x0000001fff007819 */ /* 0x000fe20000011407 */
[----:B------:R-:W-:Y:S01]  /*b7b0*/  IMAD.WIDE.U32 R4, R3, UR6, R4 ;  /* 0x0000000603047c25 */ /* 0x000fe2000f8e0004 */
[----:B------:R-:W-:-:S03]  /*b7c0*/  ULDC.64 UR6, c[0x0][0xad8] ;  /* 0x0002b60000067ab9 */ /* 0x000fc60000000a00 */
        /* <DEDUP_REMOVED lines=35> */
.L_x_13437:
[----:B------:R-:W-:Y:S05]  /*ba00*/  BSYNC B1 ;  /* 0x0000000000017941 */ /* 0x000fea0003800000 */
.L_x_13436:
        /* <DEDUP_REMOVED lines=21> */
.L_x_13439:
[----:B------:R-:W-:Y:S05]  /*bb60*/  BSYNC B1 ;  /* 0x0000000000017941 */ /* 0x000fea0003800000 */
.L_x_13438:
        /* <DEDUP_REMOVED lines=21> */
.L_x_13441:
[----:B------:R-:W-:Y:S05]  /*bcc0*/  BSYNC B1 ;  /* 0x0000000000017941 */ /* 0x000fea0003800000 */
.L_x_13440:
[----:B------:R-:W-:Y:S01]  /*bcd0*/  VIADD R0, R8, 0x60 ;  /* 0x0000006008007836 */ /* 0x000fe20000000000 */
[----:B0-----:R0:W0:Y:S04]  /*bce0*/  SHFL.IDX PT, R3, R7, 0x3, 0x181f ;  /* 0x00781f0007037f89 */ /* 0x00102800000e0000 */
[----:B------:R-:W-:Y:S01]  /*bcf0*/  ISETP.GE.AND P0, PT, R0, R9, PT ;  /* 0x000000090000720c */ /* 0x000fe20003f06270 */
[----:B-1-3--:R1:W3:-:S12]  /*bd00*/  SHFL.IDX PT, R5, R6, 0x3, 0x181f ;  /* 0x00781f0006057f89 */ /* 0x00a2d800000e0000 */
[----:B-1----:R-:W-:Y:S05]  /*bd10*/  @P0 BRA `(.L_x_13433) ;  /* 0x0000000000440947 */ /* 0x002fea0003800000 */
[----:B------:R-:W-:Y:S02]  /*bd20*/  ULDC UR5, c[0x0][0xac8] ;  /* 0x0002b20000057ab9 */ /* 0x000fe40000000800 */
[----:B------:R-:W-:Y:S02]  /*bd30*/  ISETP.GE.AND P3, PT, R2, UR5, PT ;  /* 0x0000000502007c0c */ /* 0x000fe4000bf66270 */
[----:B------:R-:W-:Y:S02]  /*bd40*/  ISETP.GE.AND P2, PT, R19, UR5, PT ;  /* 0x0000000513007c0c */ /* 0x000fe4000bf46270 */
[----:B------:R-:W-:Y:S02]  /*bd50*/  ISETP.GE.AND P1, PT, R18, UR5, PT ;  /* 0x0000000512007c0c */ /* 0x000fe4000bf26270 */
[----:B------:R-:W-:-:S07]  /*bd60*/  ISETP.GE.AND P0, PT, R22, UR5, PT ;  /* 0x0000000516007c0c */ /* 0x000fce000bf06270 */
[-C--:B--234-:R-:W-:Y:S02]  /*bd70*/  @!P3 LEA R6, P6, R2, R5.reuse, 0x1 ;  /* 0x000000050206b211 */ /* 0x09cfe400078c08ff */
        /* <DEDUP_REMOVED lines=11> */
.L_x_13433:
[----:B------:R-:W-:Y:S05]  /*be30*/  BSYNC B0 ;  /* 0x0000000000007941 */ /* 0x000fea0003800000 */
.L_x_13425:
[----:B------:R-:W-:Y:S02]  /*be40*/  ULDC UR5, c[0x0][0xc38] ;  /* 0x00030e0000057ab9 */ /* 0x000fe40000000800 */
[----:B------:R-:W-:-:S06]  /*be50*/  UISETP.GE.AND UP0, UPT, UR4, UR5, UPT ;  /* 0x000000050400728c */ /* 0x000fcc000bf06270 */
[----:B------:R-:W-:-:S13]  /*be60*/  PLOP3.LUT P0, PT, PT, PT, UP0, 0x80, 0x0 ;  /* 0x000000000000781c */ /* 0x000fda0003f0f008 */
[----:B------:R-:W-:Y:S05]  /*be70*/  @!P0 BRA `(.L_x_13442) ;  /* 0xffffff4c00dc8947 */ /* 0x000fea000383ffff */
[----:B------:R-:W-:Y:S05]  /*be80*/  EXIT ;  /* 0x000000000000794d */ /* 0x000fea0003800000 */
.L_x_13390:
        /* <DEDUP_REMOVED lines=40> */
.L_x_13533:
        /* <DEDUP_REMOVED lines=23> */
.L_x_13444:
[----:B------:R-:W-:Y:S01]  /*c280*/  ULDC UR9, c[0x0][0xc54] ;  /* 0x0003150000097ab9 */ /* 0x000fe20000000800 */
[----:B------:R-:W-:Y:S01]  /*c290*/  UMOV UR5, UR8 ;  /* 0x0000000800057c82 */ /* 0x000fe20008000000 */
[----:B------:R-:W-:-:S11]  /*c2a0*/  UISETP.NE.AND UP0, UPT, UR9, 0x1, UPT ;  /* 0x000000010900788c */ /* 0x000fd6000bf05270 */
[----:B------:R-:W-:Y:S02]  /*c2b0*/  @UP0 ULDC.64 UR10, c[0x0][0xc58] ;  /* 0x00031600000a0ab9 */ /* 0x000fe40000000a00 */
[----:B------:R-:W-:-:S04]  /*c2c0*/  UIMAD.WIDE.U32 UR6, UR8, UR10, URZ ;  /* 0x0000000a080672a5 */ /* 0x000fc8000f8e003f */
[----:B------:R-:W-:-:S04]  /*c2d0*/  @UP0 USHF.R.U32.HI UR5, URZ, UR11, UR7 ;  /* 0x0000000b3f050299 */ /* 0x000fc80008011607 */
[----:B------:R-:W-:-:S12]  /*c2e0*/  UIMAD UR6, UR5, UR9, URZ ;  /* 0x00000009050672a4 */ /* 0x000fd8000f8e023f */
.L_x_13445:
[----:B------:R-:W-:Y:S01]  /*c2f0*/  ULOP3.LUT UR39, URZ, UR5, URZ, 0x33, !UPT ;  /* 0x000000053f277292 */ /* 0x000fe2000f8e333f */
[----:B------:R-:W-:Y:S01]  /*c300*/  BSSY B7, `(.L_x_13446) ;  /* 0x00003dc000077945 */ /* 0x000fe20003800000 */
[----:B------:R-:W-:Y:S01]  /*c310*/  ULDC UR7, c[0x0][0x448] ;  /* 0x0001120000077ab9 */ /* 0x000fe20000000800 */
[----:B------:R-:W-:Y:S01]  /*c320*/  ULDC UR5, c[0x0][0xc3c] ;  /* 0x00030f0000057ab9 */ /* 0x000fe20000000800 */
[----:B------:R-:W-:Y:S02]  /*c330*/  UISETP.NE.AND UP1, UPT, UR7, 0x1, UPT ;  /* 0x000000010700788c */ /* 0x000fe4000bf25270 */
[----:B------:R-:W-:Y:S01]  /*c340*/  UIADD3 UR39, UR39, UR5, URZ ;  /* 0x0000000527277290 */ /* 0x000fe2000fffe03f */
[----:B------:R-:W-:Y:S01]  /*c350*/  ULDC.64 UR10, c[0x0][0x418] ;  /* 0x00010600000a7ab9 */ /* 0x000fe20000000a00 */
[----:B------:R-:W-:Y:S02]  /*c360*/  UIADD3 UR5, UR8, -UR6, URZ ;  /* 0x8000000608057290 */ /* 0x000fe4000fffe03f */
[----:B------:R-:W-:-:S02]  /*c370*/  UISETP.NE.U32.AND UP0, UPT, UR10, URZ, UPT ;  /* 0x0000003f0a00728c */ /* 0x000fc4000bf05070 */
[----:B------:R-:W-:Y:S02]  /*c380*/  USHF.L.U32 UR8, UR39, 0x7, URZ ;  /* 0x0000000727087899 */ /* 0x000fe4000800063f */
[----:B------:R-:W-:Y:S01]  /*c390*/  UISETP.NE.AND.EX UP0, UPT, UR11, URZ, UPT, UP0 ;  /* 0x0000003f0b00728c */ /* 0x000fe2000bf05300 */
[----:B------:R-:W-:Y:S01]  /*c3a0*/  ULDC UR7, c[0x0][0x288] ;  /* 0x0000a20000077ab9 */ /* 0x000fe20000000800 */
        /* <DEDUP_REMOVED lines=12> */
[----:B------:R-:W-:Y:S02]  /*c470*/  UIMAD.WIDE UR6, UR6, 0x2aaaaaab, URZ ;  /* 0x2aaaaaab060678a5 */ /* 0x000fe4000f8e023f */
[----:B------:R-:W-:Y:S02]  /*c480*/  UIMAD.WIDE UR8, UR8, 0x2aaaaaab, URZ ;  /* 0x2aaaaaab080878a5 */ /* 0x000fe4000f8e023f */
[----:B------:R-:W-:-:S02]  /*c490*/  USHF.R.U32.HI UR12, URZ, 0x1f, UR7 ;  /* 0x0000001f3f0c7899 */ /* 0x000fc40008011607 */
[----:B------:R-:W-:Y:S01]  /*c4a0*/  USHF.R.U32.HI UR6, URZ, 0x1f, UR9 ;  /* 0x0000001f3f067899 */ /* 0x000fe20008011609 */
[----:B------:R-:W-:Y:S01]  /*c4b0*/  ULDC UR11, c[0x0][0xc48] ;  /* 0x00031200000b7ab9 */ /* 0x000fe20000000800 */
[----:B------:R-:W-:Y:S02]  /*c4c0*/  ULEA.HI.SX32 UR12, UR7, UR12, 0x1c ;  /* 0x0000000c070c7291 */ /* 0x000fe4000f8fe23f */
[----:B------:R-:W-:Y:S02]  /*c4d0*/  ULEA.HI.SX32 UR6, UR9, UR6, 0x1c ;  /* 0x0000000609067291 */ /* 0x000fe4000f8fe23f */
        /* <DEDUP_REMOVED lines=32> */
.L_x_13447:
        /* <DEDUP_REMOVED lines=20> */
.L_x_13450:
[----:B------:R-:W-:Y:S05]  /*c820*/  BSYNC B6 ;  /* 0x0000000000067941 */ /* 0x000fea0003800000 */
.L_x_13449:
        /* <DEDUP_REMOVED lines=20> */
.L_x_13453:
        /* <DEDUP_REMOVED lines=15> */
.L_x_13452:
[----:B------:R-:W-:Y:S05]  /*ca60*/  BSYNC B6 ;  /* 0x0000000000067941 */ /* 0x000fea0003800000 */
.L_x_13451:
        /* <DEDUP_REMOVED lines=26> */
.L_x_13548:
        /* <DEDUP_REMOVED lines=9> */
.L_x_13551:
        /* <DEDUP_REMOVED lines=22> */
.L_x_13457:
        /* <DEDUP_REMOVED lines=8> */
.L_x_13552:
        /* <DEDUP_REMOVED lines=8> */
.L_x_13459:
        /* <DEDUP_REMOVED lines=16> */
[----:B------:R-:W-:-:S09]  /*d000*/  UIMAD UR35, UR35, 0x60, URZ ;  /* 0x00000060232378a4 */ /* 0x000fd2000f8e023f */
[----:B------:R1:W-:Y:S02]  /*d010*/  UTMALDG.4D [UR32], [UR4], desc[UR6] ;  /* 0x00000620040075b4 */ /* 0x0003e40008019000 */
[----:B-1----:R-:W-:Y:S01]  /*d020*/  NOP ;  /* 0x0000000000007918 */ /* 0x002fe20000000000 */
.L_x_13455:
        /* <DEDUP_REMOVED lines=22> */
.L_x_13461:
[----:B------:R-:W-:Y:S05]  /*d190*/  BSYNC B6 ;  /* 0x0000000000067941 */ /* 0x000fea0003800000 */
.L_x_13460:
        /* <DEDUP_REMOVED lines=57> */
[----:B------:R-:W-:Y:S01]  /*d530*/  IMAD.U32 R4, RZ, RZ, UR39 ;  /* 0x00000027ff047e24 */ /* 0x000fe2000f8e00ff */
[----:B------:R-:W-:Y:S01]  /*d540*/  ULDC UR4, c[0x0][0x288] ;  /* 0x0000a20000047ab9 */ /* 0x000fe20000000800 */
[----:B------:R-:W1:Y:S01]  /*d550*/  S2R R8, SR_TID.X ;  /* 0x0000000000087919 */ /* 0x000e620000002100 */
[----:B------:R-:W-:Y:S01]  /*d560*/  IMAD R3, R7, UR4, RZ ;  /* 0x0000000407037c24 */ /* 0x000fe2000f8e02ff */
[----:B------:R-:W-:Y:S01]  /*d570*/  SHFL.IDX PT, R9, R2, 0x1, 0x181f ;  /* 0x00381f0002097f89 */ /* 0x000fe200000e0000 */
[----:B0-----:R-:W-:-:S04]  /*d580*/  LOP3.LUT R6, R6, 0x7f, RZ, 0xc0, !PT ;  /* 0x0000007f06067812 */ /* 0x001fc800078ec0ff */
[----:B------:R-:W-:Y:S01]  /*d590*/  SHF.R.U32.HI R6, RZ, 0x3, R6 ;  /* 0x00000003ff067819 */ /* 0x000fe20000011606 */
[----:B-1----:R-:W-:Y:S02]  /*d5a0*/  IMAD.SHL.U32 R11, R8, 0x8, RZ ;  /* 0x00000008080b7824 */ /* 0x002fe400078e00ff */
[----:B------:R-:W-:Y:S02]  /*d5b0*/  SHFL.IDX PT, R8, R0, 0x1, 0x181f ;  /* 0x00381f0000087f89 */ /* 0x000fe400000e0000 */
[----:B------:R-:W-:Y:S01]  /*d5c0*/  IMAD R4, R4, 0x80, R6 ;  /* 0x0000008004047824 */ /* 0x000fe200078e0206 */
[----:B------:R-:W-:Y:S01]  /*d5d0*/  LOP3.LUT R11, R11, 0x38, RZ, 0xc0, !PT ;  /* 0x000000380b0b7812 */ /* 0x000fe200078ec0ff */
[----:B------:R-:W0:Y:S02]  /*d5e0*/  SHFL.IDX PT, R6, R0, RZ, 0x181f ;  /* 0x00181fff00067589 */ /* 0x000e2400000e0000 */
[C---:B------:R-:W-:Y:S01]  /*d5f0*/  VIADD R5, R4.reuse, 0x10 ;  /* 0x0000001004057836 */ /* 0x040fe20000000000 */
[----:B------:R-:W-:-:S04]  /*d600*/  ISETP.GE.AND P3, PT, R4, R3, PT ;  /* 0x000000030400720c */ /* 0x000fc80003f66270 */
[----:B------:R-:W-:Y:S02]  /*d610*/  ISETP.GE.AND P1, PT, R5, R3, PT ;  /* 0x000000030500720c */ /* 0x000fe40003f26270 */
[----:B------:R-:W1:Y:S07]  /*d620*/  SHFL.IDX PT, R5, R2, RZ, 0x181f ;  /* 0x00181fff02057589 */ /* 0x000e6e00000e0000 */
[----:B0-----:R-:W-:-:S05]  /*d630*/  @!P3 LEA R6, P2, R11, R6, 0x1 ;  /* 0x000000060b06b211 */ /* 0x001fca00078408ff */
[----:B-1----:R-:W-:-:S04]  /*d640*/  @!P3 IMAD.X R5, RZ, RZ, R5, P2 ;  /* 0x000000ffff05b224 */ /* 0x002fc800010e0605 */
        /* <DEDUP_REMOVED lines=47> */
.L_x_13569:
[----:B0-----:R-:W0:Y:S01]  /*d940*/  S2R R2, SR_TID.X ;  /* 0x0000000000027919 */ /* 0x001e220000002100 */
[----:B------:R-:W-:-:S05]  /*d950*/  VIADD R4, R4, 0x70 ;  /* 0x0000007004047836 */ /* 0x000fca0000000000 */
[----:B------:R-:W-:Y:S01]  /*d960*/  ISETP.GE.AND P1, PT, R4, R3, PT ;  /* 0x000000030400720c */ /* 0x000fe20003f26270 */
[----:B0-----:R-:W-:-:S05]  /*d970*/  IMAD.SHL.U32 R2, R2, 0x8, RZ ;  /* 0x0000000802027824 */ /* 0x001fca00078e00ff */
[----:B------:R-:W-:-:S07]  /*d980*/  LOP3.LUT R2, R2, 0x38, RZ, 0xc0, !PT ;  /* 0x0000003802027812 */ /* 0x000fce00078ec0ff */
[----:B------:R-:W-:-:S05]  /*d990*/  @!P1 LEA R2, P2, R2, R0, 0x1 ;  /* 0x0000000002029211 */ /* 0x000fca00078408ff */
[----:B--2---:R-:W-:-:S05]  /*d9a0*/  @!P1 IMAD.X R3, RZ, RZ, R5, P2 ;  /* 0x000000ffff039224 */ /* 0x004fca00010e0605 */
[----:B------:R-:W-:Y:S01]  /*d9b0*/  @!PT LDS RZ, [RZ] ;  /* 0x00000000fffff984 */ /* 0x000fe20000000800 */
[----:B------:R-:W-:Y:S01]  /*d9c0*/  @!PT LDS RZ, [RZ] ;  /* 0x00000000fffff984 */ /* 0x000fe20000000800 */
[----:B------:R-:W-:Y:S01]  /*d9d0*/  @!PT LDS RZ, [RZ] ;  /* 0x00000000fffff984 */ /* 0x000fe20000000800 */
[----:B------:R0:W-:Y:S01]  /*d9e0*/  @!P1 LDGSTS.E.BYPASS.LTC128B.128 [R10+0x1bc00], desc[UR46][R2.64], !P0 ;  /* 0x1bc00000020a9fae */ /* 0x0001e2000c101d6e */
[----:B------:R-:W-:Y:S01]  /*d9f0*/  PLOP3.LUT P0, PT, PT, PT, PT, 0x80, 0x0 ;  /* 0x000000000000781c */ /* 0x000fe20003f0f070 */
[----:B------:R-:W-:-:S12]  /*da00*/  NOP ;  /* 0x0000000000007918 */ /* 0x000fd80000000000 */
.L_x_13463:
        /* <DEDUP_REMOVED lines=18> */
.L_x_13570:
[----:B------:R-:W-:Y:S05]  /*db30*/  BSYNC B0 ;  /* 0x0000000000007941 */ /* 0x000fea0003800000 */
.L_x_13464:
[----:B------:R-:W2:Y:S01]  /*db40*/  LDL R2, [R1+0x8] ;  /* 0x0000080001027983 */ /* 0x000ea20000100800 */
[----:B------:R-:W-:Y:S01]  /*db50*/  BSSY B0, `(.L_x_13466) ;  /* 0x0000059000007945 */ /* 0x000fe20003800000 */
[----:B--2---:R-:W-:-:S13]  /*db60*/  ISETP.NE.AND P0, PT, R2, RZ, PT ;  /* 0x000000ff0200720c */ /* 0x004fda0003f05270 */
[----:B------:R-:W-:Y:S05]  /*db70*/  @!P0 BRA `(.L_x_13467) ;  /* 0x0000000400588947 */ /* 0x000fea0003800000 */
[----:B------:R-:W2:Y:S01]  /*db80*/  LDL R3, [R1] ;  /* 0x0000000001037983 */ /* 0x000ea20000100800 */
[----:B------:R-:W1:Y:S02]  /*db90*/  S2R R2, SR_TID.X ;  /* 0x0000000000027919 */ /* 0x000e640000002100 */
[----:B-1----:R-:W-:Y:S01]  /*dba0*/  LOP3.LUT R4, R2, 0x7f, RZ, 0xc0, !PT ;  /* 0x0000007f02047812 */ /* 0x002fe200078ec0ff */
[----:B------:R-:W-:Y:S01]  /*dbb0*/  IMAD R2, R18, 0x8, R17 ;  /* 0x0000000812027824 */ /* 0x000fe200078e0211 */
[----:B------:R-:W-:Y:S02]  /*dbc0*/  BSSY B1, `(.L_x_13468) ;  /* 0x0000005000017945 */ /* 0x000fe40003800000 */
[----:B------:R-:W-:Y:S02]  /*dbd0*/  ISETP.NE.AND P1, PT, R4, RZ, PT ;  /* 0x000000ff0400720c */ /* 0x000fe40003f25270 */
[----:B--2---:R-:W-:-:S04]  /*dbe0*/  SHF.L.U32 R3, R3, 0x1f, RZ ;  /* 0x0000001f03037819 */ /* 0x004fc800000006ff */
[----:B------:R-:W1:Y:S02]  /*dbf0*/  SYNCS.PHASECHK.TRANS64.TRYWAIT P0, [R2+URZ+0x22860], R3 ;  /* 0x02286003020075a7 */ /* 0x000e64000800017f */
[----:B-1----:R-:W-:Y:S05]  /*dc00*/  @!P0 BRA `(.L_x_13469) ;  /* 0x00000038001c8947 */ /* 0x002fea0003800000 */
.L_x_13571:
[----:B------:R-:W-:Y:S05]  /*dc10*/  BSYNC B1 ;  /* 0x0000000000017941 */ /* 0x000fea0003800000 */
.L_x_13468:
[----:B------:R-:W-:Y:S04]  /*dc20*/  BSSY B1, `(.L_x_13470) ;  /* 0x0000009000017945 */ /* 0x000fe80003800000 */
[----:B------:R-:W-:Y:S05]  /*dc30*/  @P1 BRA `(.L_x_13471) ;  /* 0x00000000001c1947 */ /* 0x000fea0003800000 */
[----:B0-----:R-:W0:Y:S01]  /*dc40*/  S2R R0, SR_TID.X ;  /* 0x0000000000007919 */ /* 0x001e220000002100 */
[----:B-1----:R-:W-:-:S04]  /*dc50*/  IMAD.MOV.U32 R3, RZ, RZ, 0xc000 ;  /* 0x0000c000ff037424 */ /* 0x002fc800078e00ff */
[----:B------:R2:W-:Y:S01]  /*dc60*/  SYNCS.ARRIVE.TRANS64 RZ, [R2+URZ+0x22850], R3 ;  /* 0x0228500302ff79a7 */ /* 0x0005e2000800003f */
[----:B0-----:R-:W-:-:S04]  /*dc70*/  LOP3.LUT R0, R0, 0x1f, RZ, 0xc0, !PT ;  /* 0x0000001f00007812 */ /* 0x001fc800078ec0ff */
[----:B------:R-:W-:-:S13]  /*dc80*/  ISETP.NE.AND P0, PT, R0, RZ, PT ;  /* 0x000000ff0000720c */ /* 0x000fda0003f05270 */
[----:B--2---:R-:W-:Y:S05]  /*dc90*/  @!P0 BRA `(.L_x_13471) ;  /* 0x0000000000048947 */ /* 0x004fea0003800000 */
[----:B------:R-:W-:Y:S01]  /*dca0*/  BPT.TRAP 0x1 ;  /* 0x000000040000795c */ /* 0x000fe20000300000 */
.L_x_13471:
[----:B------:R-:W-:Y:S05]  /*dcb0*/  BSYNC B1 ;  /* 0x0000000000017941 */ /* 0x000fea0003800000 */
.L_x_13470:
[----:B-1----:R-:W2:Y:S01]  /*dcc0*/  LDL.LU R3, [R1+0x18] ;  /* 0x0000180001037983 */ /* 0x002ea20000300800 */
        /* <DEDUP_REMOVED lines=10> */
.L_x_13472:
        /* <DEDUP_REMOVED lines=15> */
.L_x_13473:
        /* <DEDUP_REMOVED lines=15> */
.L_x_13474:
        /* <DEDUP_REMOVED lines=15> */
.L_x_13475:
        /* <DEDUP_REMOVED lines=10> */
.L_x_13467:
[----:B------:R-:W-:Y:S05]  /*e0e0*/  BSYNC B0 ;  /* 0x0000000000007941 */ /* 0x000fea0003800000 */
.L_x_13466:
        /* <DEDUP_REMOVED lines=34> */
[----:B------:R-:W-:Y:S02]  /*e310*/  IMAD R0, R0, R3, R6 ;  /* 0x0000000300007224 */ /* 0x000fe400078e0206 */
[----:B------:R-:W1:Y:S01]  /*e320*/  LDC.64 R2, c[0x0][0x418] ;  /* 0x00010600ff027b82 */ /* 0x000e620000000a00 */
[----:B--2---:R-:W-:Y:S01]  /*e330*/  IMAD R7, R5, UR4, RZ ;  /* 0x0000000405077c24 */ /* 0x004fe2000f8e02ff */
[----:B------:R-:W-:-:S03]  /*e340*/  SHF.R.S32.HI R5, RZ, 0x1f, R4 ;  /* 0x0000001fff057819 */ /* 0x000fc60000011404 */
[C---:B------:R-:W-:Y:S02]  /*e350*/  IMAD R7, R19.reuse, UR5, R7 ;  /* 0x0000000513077c24 */ /* 0x040fe4000f8e0207 */
[----:B------:R-:W-:-:S04]  /*e360*/  IMAD.WIDE.U32 R4, R19, UR4, R4 ;  /* 0x0000000413047c25 */ /* 0x000fc8000f8e0004 */
[----:B------:R-:W-:Y:S01]  /*e370*/  IMAD.IADD R7, R7, 0x1, R5 ;  /* 0x0000000107077824 */ /* 0x000fe200078e0205 */
[----:B-1----:R-:W-:-:S04]  /*e380*/  LEA R2, P0, R4, R2, 0x2 ;  /* 0x0000000204027211 */ /* 0x002fc800078010ff */
[----:B------:R-:W-:-:S05]  /*e390*/  LEA.HI.X R3, R4, R3, R7, 0x2, P0 ;  /* 0x0000000304037211 */ /* 0x000fca00000f1407 */
[----:B------:R1:W5:Y:S04]  /*e3a0*/  LDG.E R16, desc[UR46][R2.64] ;  /* 0x0000002e02107981 */ /* 0x000368000c1e1900 */
.L_x_13480:
        /* <DEDUP_REMOVED lines=8> */
.L_x_13572:
[----:B------:R-:W-:Y:S05]  /*e430*/  BSYNC B1 ;  /* 0x0000000000017941 */ /* 0x000fea0003800000 */
.L_x_13481:
        /* <DEDUP_REMOVED lines=9> */
.L_x_13484:
[----:B------:R-:W-:Y:S05]  /*e4d0*/  BSYNC B1 ;  /* 0x0000000000017941 */ /* 0x000fea0003800000 */
.L_x_13483:
[----:B------:R-:W-:Y:S01]  /*e4e0*/  IMAD R0, R0, 0x60, RZ ;  /* 0x0000006000007824 */ /* 0x000fe200078e02ff */
        /* <DEDUP_REMOVED lines=11> */
.L_x_13485:
        /* <DEDUP_REMOVED lines=12> */
.L_x_13573:
[----:B------:R-:W-:Y:S05]  /*e660*/  BSYNC B1 ;  /* 0x0000000000017941 */ /* 0x000fea0003800000 */
.L_x_13486:
        /* <DEDUP_REMOVED lines=11> */
.L_x_13489:
[----:B------:R-:W-:Y:S05]  /*e720*/  BSYNC B1 ;  /* 0x0000000000017941 */ /* 0x000fea0003800000 */
.L_x_13488:
        /* <DEDUP_REMOVED lines=10> */
.L_x_13490:
        /* <DEDUP_REMOVED lines=15> */
.L_x_13491:
        /* <DEDUP_REMOVED lines=15> */
.L_x_13492:
        /* <DEDUP_REMOVED lines=15> */
.L_x_13493:
        /* <DEDUP_REMOVED lines=9> */
.L_x_13479:
[----:B------:R-:W-:Y:S05]  /*eb30*/  BSYNC B0 ;  /* 0x0000000000007941 */ /* 0x000fea0003800000 */
.L_x_13478:
[----:B------:R-:W-:-:S06]  /*eb40*/  UIADD3 UR4, UR38, -0x3, URZ ;  /* 0xfffffffd26047890 */ /* 0x000fcc000fffe03f */
[----:B------:R-:W-:-:S07]  /*eb50*/  IMAD.U32 R0, RZ, RZ, UR4 ;  /* 0x00000004ff007e24 */ /* 0x000fce000f8e00ff */
.L_x_13477:
[----:B------:R-:W-:Y:S01]  /*eb60*/  ISETP.NE.AND P0, PT, R6, RZ, PT ;  /* 0x000000ff0600720c */ /* 0x000fe20003f05270 */
[----:B------:R-:W-:-:S12]  /*eb70*/  BSSY B0, `(.L_x_13476) ;  /* 0x000013a000007945 */ /* 0x000fd80003800000 */
[----:B------:R-:W-:Y:S05]  /*eb80*/  @!P0 BRA `(.L_x_13494) ;  /* 0x0000001000e08947 */ /* 0x000fea0003800000 */
.L_x_13527:
[----:B------:R-:W2:Y:S04]  /*eb90*/  LDL R3, [R1+0x8] ;  /* 0x0000080001037983 */ /* 0x000ea80000100800 */
[----:B------:R-:W3:Y:S01]  /*eba0*/  LDL.LU R2, [R1] ;  /* 0x0000000001027983 */ /* 0x000ee20000300800 */
[----:B------:R-:W-:Y:S01]  /*ebb0*/  VIADD R6, R18, 0x1 ;  /* 0x0000000112067836 */ /* 0x000fe20000000000 */
[----:B------:R-:W-:Y:S05]  /*ebc0*/  YIELD ;  /* 0x0000000000007946 */ /* 0x000fea0003800000 */
[----:B------:R-:W-:Y:S01]  /*ebd0*/  ISETP.NE.AND P0, PT, R6, 0x2, PT ;  /* 0x000000020600780c */ /* 0x000fe20003f05270 */
[----:B------:R-:W-:Y:S03]  /*ebe0*/  BSSY B1, `(.L_x_13495) ;  /* 0x0000095000017945 */ /* 0x000fe60003800000 */
[----:B-1----:R-:W-:-:S02]  /*ebf0*/  SEL R7, RZ, 0x1, P0 ;  /* 0x00000001ff077807 */ /* 0x002fc40000000000 */
        /* <DEDUP_REMOVED lines=27> */
.L_x_13497:
        /* <DEDUP_REMOVED lines=8> */
.L_x_13574:
[----:B------:R-:W-:Y:S05]  /*ee30*/  BSYNC B2 ;  /* 0x0000000000027941 */ /* 0x000fea0003800000 */
.L_x_13498:
        /* <DEDUP_REMOVED lines=9> */
.L_x_13501:
[----:B------:R-:W-:Y:S05]  /*eed0*/  BSYNC B2 ;  /* 0x0000000000027941 */ /* 0x000fea0003800000 */
.L_x_13500:
        /* <DEDUP_REMOVED lines=11> */
.L_x_13502:
        /* <DEDUP_REMOVED lines=13> */
.L_x_13575:
[----:B------:R-:W-:Y:S05]  /*f060*/  BSYNC B2 ;  /* 0x0000000000027941 */ /* 0x000fea0003800000 */
.L_x_13503:
        /* <DEDUP_REMOVED lines=11> */
.L_x_13506:
[----:B------:R-:W-:Y:S05]  /*f120*/  BSYNC B2 ;  /* 0x0000000000027941 */ /* 0x000fea0003800000 */
.L_x_13505:
        /* <DEDUP_REMOVED lines=9> */
.L_x_13507:
        /* <DEDUP_REMOVED lines=15> */
.L_x_13508:
        /* <DEDUP_REMOVED lines=15> */
.L_x_13509:
        /* <DEDUP_REMOVED lines=15> */
.L_x_13510:
        /* <DEDUP_REMOVED lines=10> */
.L_x_13496:
[----:B------:R-:W-:Y:S05]  /*f530*/  BSYNC B1 ;  /* 0x0000000000017941 */ /* 0x000fea0003800000 */
.L_x_13495:
        /* <DEDUP_REMOVED lines=11> */
[----:B------:R-:W-:Y:S01]  /*f5f0*/  VIADD R6, R0, 0xffffffff ;  /* 0xffffffff00067836 */ /* 0x000fe20000000000 */
[----:B--2---:R-:W-:-:S13]  /*f600*/  ISETP.NE.AND P2, PT, R3, RZ, PT ;  /* 0x000000ff0300720c */ /* 0x004fda0003f45270 */
[----:B------:R-:W-:Y:S05]  /*f610*/  @!P2 BRA `(.L_x_13513) ;  /* 0x00000000004ca947 */ /* 0x000fea0003800000 */
[----:B------:R-:W2:Y:S01]  /*f620*/  LDL R9, [R1+0x4] ;  /* 0x0000040001097983 */ /* 0x000ea20000100800 */
[----:B------:R-:W3:Y:S01]  /*f630*/  LDC R4, c[0x0][0x43c] ;  /* 0x00010f00ff047b82 */ /* 0x000ee20000000800 */
[----:B------:R-:W-:Y:S01]  /*f640*/  ULDC.64 UR4, c[0x0][0x428] ;  /* 0x00010a0000047ab9 */ /* 0x000fe20000000a00 */
[----:B---3--:R-:W-:-:S13]  /*f650*/  ISETP.NE.AND P0, PT, R4, 0x1, PT ;  /* 0x000000010400780c */ /* 0x008fda0003f05270 */
        /* <DEDUP_REMOVED lines=15> */
.L_x_13513:
[----:B------:R-:W3:Y:S01]  /*f750*/  S2R R2, SR_TID.X ;  /* 0x0000000000027919 */ /* 0x000ee20000002100 */
[----:B--2---:R-:W-:Y:S01]  /*f760*/  IMAD R4, R18, 0x8, R17 ;  /* 0x0000000812047824 */ /* 0x004fe200078e0211 */
[----:B------:R-:W-:Y:S01]  /*f770*/  BSSY B2, `(.L_x_13514) ;  /* 0x0000006000027945 */ /* 0x000fe20003800000 */
[----:B---3--:R-:W-:Y:S02]  /*f780*/  LOP3.LUT R3, R2, 0x7f, RZ, 0xc0, !PT ;  /* 0x0000007f02037812 */ /* 0x008fe400078ec0ff */
[----:B------:R-:W-:Y:S02]  /*f790*/  SHF.L.U32 R2, R7, 0x1f, RZ ;  /* 0x0000001f07027819 */ /* 0x000fe400000006ff */
[----:B------:R-:W-:Y:S02]  /*f7a0*/  ISETP.NE.AND P1, PT, R3, RZ, PT ;  /* 0x000000ff0300720c */ /* 0x000fe40003f25270 */
[----:B------:R-:W2:Y:S02]  /*f7b0*/  SYNCS.PHASECHK.TRANS64.TRYWAIT P0, [R4+URZ+0x22840], R2 ;  /* 0x02284002040075a7 */ /* 0x000ea4000800017f */
[----:B--2---:R-:W-:Y:S09]  /*f7c0*/  @!P0 BRA `(.L_x_13515) ;  /* 0x0000001c00908947 */ /* 0x004ff20003800000 */
.L_x_13576:
[----:B------:R-:W-:Y:S05]  /*f7d0*/  BSYNC B2 ;  /* 0x0000000000027941 */ /* 0x000fea0003800000 */
.L_x_13514:
        /* <DEDUP_REMOVED lines=9> */
.L_x_13517:
[----:B------:R-:W-:Y:S05]  /*f870*/  BSYNC B2 ;  /* 0x0000000000027941 */ /* 0x000fea0003800000 */
.L_x_13516:
[----:B------:R-:W-:Y:S01]  /*f880*/  IMAD.MOV.U32 R5, RZ, RZ, RZ ;  /* 0x000000ffff057224 */ /* 0x000fe200078e00ff */
[----:B------:R-:W-:Y:S01]  /*f890*/  UIADD3 UR4, UP0, UR44, 0x370, URZ ;  /* 0x000003702c047890 */ /* 0x000fe2000ff1e03f */
[----:B-1----:R-:W-:Y:S01]  /*f8a0*/  IMAD R7, R18, 0x3000, R17 ;  /* 0x0000300012077824 */ /* 0x002fe200078e0211 */
        /* <DEDUP_REMOVED lines=8> */
.L_x_13518:
        /* <DEDUP_REMOVED lines=13> */
.L_x_13577:
[----:B------:R-:W-:Y:S05]  /*fa00*/  BSYNC B2 ;  /* 0x0000000000027941 */ /* 0x000fea0003800000 */
.L_x_13519:
        /* <DEDUP_REMOVED lines=11> */
.L_x_13522:
[----:B------:R-:W-:Y:S05]  /*fac0*/  BSYNC B2 ;  /* 0x0000000000027941 */ /* 0x000fea0003800000 */
.L_x_13521:
        /* <DEDUP_REMOVED lines=9> */
.L_x_13523:
        /* <DEDUP_REMOVED lines=15> */
.L_x_13524:
        /* <DEDUP_REMOVED lines=15> */
.L_x_13525:
        /* <DEDUP_REMOVED lines=15> */
.L_x_13526:
        /* <DEDUP_REMOVED lines=10> */
.L_x_13512:
[----:B------:R-:W-:Y:S05]  /*fed0*/  BSYNC B1 ;  /* 0x0000000000017941 */ /* 0x000fea0003800000 */
.L_x_13511:
[C---:B------:R-:W-:Y:S01]  /*fee0*/  ISETP.GT.AND P0, PT, R0.reuse, 0x1, PT ;  /* 0x000000010000780c */ /* 0x040fe20003f04270 */
[----:B------:R-:W-:-:S12]  /*fef0*/  VIADD R0, R0, 0xfffffffe ;  /* 0xfffffffe00007836 */ /* 0x000fd80000000000 */
[----:B------:R-:W-:Y:S05]  /*ff00*/  @P0 BRA `(.L_x_13527) ;  /* 0xffffffec00200947 */ /* 0x000fea000383ffff */
.L_x_13494:
[----:B------:R-:W-:Y:S05]  /*ff10*/  BSYNC B0 ;  /* 0x0000000000007941 */ /* 0x000fea0003800000 */
.L_x_13476:
        /* <DEDUP_REMOVED lines=11> */
[----:B------:R-:W2:Y:S01]  /*ffd0*/  S2R R5, SR_LANEID ;  /* 0x0000000000057919 */ /* 0x000ea20000000000 */
[----:B------:R-:W-:Y:S01]  /*ffe0*/  VOTEU.ANY UR4, UPT, PT ;  /* 0x0000000000047886 */ /* 0x000fe200038e0100 */
[----:B0-----:R-:W0:Y:S01]  /*fff0*/  LDC.64 R2, c[0x0][0xc80] ;  /* 0x00032000ff027b82 */ /* 0x001e220000000a00 */
[----:B------:R-:W2:Y:S02]  /*10000*/  FLO.U32 R0, UR4 ;  /* 0x0000000400007d00 */ /* 0x000ea400080e0000 */
[----:B--2---:R-:W-:-:S06]  /*10010*/  ISETP.EQ.U32.AND P2, PT, R0, R5, PT ;  /* 0x000000050000720c */ /* 0x004fcc0003f42070 */
[----:B------:R-:W0:Y:S07]  /*10020*/  POPC R5, UR4 ;  /* 0x0000000400057d09 */ /* 0x000e2e0008000000 */
[----:B0-----:R-:W2:Y:S01]  /*10030*/  @P2 ATOMG.E.ADD.STRONG.GPU PT, R3, desc[UR46][R2.64], R5 ;  /* 0x00000005020329a8 */ /* 0x001ea200081ee1ee */
[----:B------:R-:W0:Y:S02]  /*10040*/  S2R R4, SR_LTMASK ;  /* 0x0000000000047919 */ /* 0x000e240000003900 */
[----:B0-----:R-:W-:-:S04]  /*10050*/  LOP3.LUT R4, R4, UR4, RZ, 0xc0, !PT ;  /* 0x0000000404047c12 */ /* 0x001fc8000f8ec0ff */
[----:B-1----:R-:W0:Y:S01]  /*10060*/  POPC R7, R4 ;  /* 0x0000000400077309 */ /* 0x002e220000000000 */
[----:B--2---:R-:W0:Y:S02]  /*10070*/  SHFL.IDX PT, R0, R3, R0, 0x1f ;  /* 0x00001f0003007589 */ /* 0x004e2400000e0000 */
[----:B0-----:R-:W-:-:S05]  /*10080*/  IADD3 R0, R0, UR41, R7 ;  /* 0x0000002900007c10 */ /* 0x001fca000fffe007 */
[----:B------:R2:W-:Y:S02]  /*10090*/  STL [R1+0x10], R0 ;  /* 0x0000100001007387 */ /* 0x0005e40000100800 */
.L_x_13529:
[----:B------:R-:W-:Y:S05]  /*100a0*/  BSYNC B0 ;  /* 0x0000000000007941 */ /* 0x000fea0003800000 */
.L_x_13528:
[----:B------:R-:W-:-:S07]  /*100b0*/  SEL R18, R18, RZ, P1 ;  /* 0x000000ff12127207 */ /* 0x000fce0000800000 */
.L_x_13448:
[----:B------:R-:W-:Y:S05]  /*100c0*/  BSYNC B7 ;  /* 0x0000000000077941 */ /* 0x000fea0003800000 */
.L_x_13446:
[----:B0-2---:R-:W2:Y:S04]  /*100d0*/  LDL R0, [R1+0x20] ;  /* 0x0000200001007983 */ /* 0x005ea80000100800 */
        /* <DEDUP_REMOVED lines=13> */
.L_x_13530:
[----:B------:R-:W-:-:S03]  /*101b0*/  UMOV UR4, 0xffffffff ;  /* 0xffffffff00047882 */ /* 0x000fc60000000000 */
[----:B------:R-:W-:Y:S05]  /*101c0*/  BRA.DIV UR4, `(.L_x_13532) ;  /* 0x0000001604387947 */ /* 0x000fea000b800000 */
[----:B-----5:R0:W2:Y:S02]  /*101d0*/  SHFL.IDX PT, R14, R2, RZ, 0x1f ;  /* 0x00001fff020e7589 */ /* 0x0200a400000e0000 */
.L_x_13580:
[----:B------:R-:W3:Y:S01]  /*101e0*/  @!P0 S2R R3, SR_CgaCtaId ;  /* 0x0000000000038919 */ /* 0x000ee20000008800 */
[----:B------:R-:W-:Y:S05]  /*101f0*/  WARPSYNC.ALL ;  /* 0x0000000000007948 */ /* 0x000fea0003800000 */
[----:B------:R-:W-:Y:S01]  /*10200*/  BAR.SYNC.DEFER_BLOCKING 0x4, 0x180 ;  /* 0x0106000000007b1d */ /* 0x000fe20000010000 */
[----:B------:R-:W-:-:S05]  /*10210*/  @!P0 MOV R0, 0x400 ;  /* 0x0000040000008802 */ /* 0x000fca0000000f00 */
[----:B--2---:R2:W-:Y:S01]  /*10220*/  STL [R1+0x10], R14 ;  /* 0x0000100e01007387 */ /* 0x0045e20000100800 */
[----:B---3--:R-:W-:-:S05]  /*10230*/  @!P0 LEA R17, R3, R0, 0x18 ;  /* 0x0000000003118211 */ /* 0x008fca00078ec0ff */
[----:B------:R2:W-:Y:S01]  /*10240*/  @!P0 STS [R17+0x228d0], R2 ;  /* 0x0228d00211008388 */ /* 0x0005e20000000800 */
[----:B------:R-:W-:Y:S06]  /*10250*/  BAR.ARV 0x5, 0x180 ;  /* 0x0146000000007b1d */ /* 0x000fec0000002000 */
.L_x_13531:
[----:B------:R-:W3:Y:S01]  /*10260*/  LDL R0, [R1+0x10] ;  /* 0x0000100001007983 */ /* 0x000ee20000100800 */
[----:B------:R-:W-:Y:S02]  /*10270*/  ULDC UR4, c[0x0][0xc38] ;  /* 0x00030e0000047ab9 */ /* 0x000fe40000000800 */
[----:B---3--:R-:W-:-:S13]  /*10280*/  ISETP.GE.AND P0, PT, R0, UR4, PT ;  /* 0x0000000400007c0c */ /* 0x008fda000bf06270 */
[----:B------:R-:W-:Y:S05]  /*10290*/  @!P0 BRA `(.L_x_13533) ;  /* 0xffffffbc009c8947 */ /* 0x000fea000383ffff */
.L_x_13443:
        /* <DEDUP_REMOVED lines=12> */
.L_x_13581:
[----:B------:R-:W-:Y:S05]  /*10360*/  BSYNC B0 ;  /* 0x0000000000007941 */ /* 0x000fea0003800000 */
.L_x_13534:
[----:B------:R-:W-:-:S03]  /*10370*/  UMOV UR4, 0xffffffff ;  /* 0xffffffff00047882 */ /* 0x000fc60000000000 */
[----:B------:R-:W-:Y:S05]  /*10380*/  BRA.DIV UR4, `(.L_x_13536) ;  /* 0x0000001604047947 */ /* 0x000fea000b800000 */
[----:B------:R-:W1:Y:S02]  /*10390*/  S2R R2, SR_TID.X ;  /* 0x0000000000027919 */ /* 0x000e640000002100 */
[----:B-1----:R-:W-:-:S04]  /*103a0*/  SHF.R.U32.HI R2, RZ, 0x5, R2 ;  /* 0x00000005ff027819 */ /* 0x002fc80000011602 */
[----:B------:R-:W-:-:S05]  /*103b0*/  LOP3.LUT R2, R2, 0x3, RZ, 0xc0, !PT ;  /* 0x0000000302027812 */ /* 0x000fca00078ec0ff */
[----:B------:R1:W2:Y:S02]  /*103c0*/  SHFL.IDX PT, R14, R2, RZ, 0x1f ;  /* 0x00001fff020e7589 */ /* 0x0002a400000e0000 */
.L_x_13584:
[----:B--2---:R-:W-:Y:S01]  /*103d0*/  ISETP.NE.AND P0, PT, R14, RZ, PT ;  /* 0x000000ff0e00720c */ /* 0x004fe20003f05270 */
[----:B------:R-:W-:-:S12]  /*103e0*/  BSSY B0, `(.L_x_13537) ;  /* 0x0000025000007945 */ /* 0x000fd80003800000 */
[----:B------:R-:W-:Y:S05]  /*103f0*/  @P0 BRA `(.L_x_13538) ;  /* 0x00000000008c0947 */ /* 0x000fea0003800000 */
[----:B------:R-:W-:-:S03]  /*10400*/  UMOV UR4, 0xffffffff ;  /* 0xffffffff00047882 */ /* 0x000fc60000000000 */
[----:B------:R-:W-:Y:S05]  /*10410*/  BRA.DIV UR4, `(.L_x_13539) ;  /* 0x0000001604147947 */ /* 0x000fea000b800000 */
[----:B------:R-:W-:-:S13]  /*10420*/  ELECT P6, URZ, PT ;  /* 0x00000000003f782f */ /* 0x000fda00038c0000 */
.L_x_13587:
[----:B------:R-:W-:Y:S05]  /*10430*/  @!P6 BRA `(.L_x_13538) ;  /* 0x00000000007ce947 */ /* 0x000fea0003800000 */
[----:B------:R-:W-:-:S06]  /*10440*/  ULOP3.LUT UR4, UR40, 0x2, URZ, 0xfc, !UPT ;  /* 0x0000000228047892 */ /* 0x000fcc000f8efc3f */
[----:B-1----:R-:W-:-:S05]  /*10450*/  IMAD.U32 R2, RZ, RZ, UR4 ;  /* 0x00000004ff027e24 */ /* 0x002fca000f8e00ff */
[----:B------:R-:W-:-:S13]  /*10460*/  ISETP.NE.AND P2, PT, R2, 0x3, PT ;  /* 0x000000030200780c */ /* 0x000fda0003f45270 */
[----:B------:R-:W-:Y:S05]  /*10470*/  @!P2 BRA `(.L_x_13540) ;  /* 0x000000000004a947 */ /* 0x000fea0003800000 */
[----:B------:R-:W-:Y:S01]  /*10480*/  BPT.TRAP 0x1 ;  /* 0x000000040000795c */ /* 0x000fe20000300000 */
.L_x_13540:
        /* <DEDUP_REMOVED lines=13> */
.L_x_13588:
[----:B------:R-:W1:Y:S02]  /*10560*/  SYNCS.PHASECHK.TRANS64.TRYWAIT P0, [R3+URZ], R2 ;  /* 0x00000002030075a7 */ /* 0x000e64000800017f */
[----:B-1----:R-:W-:Y:S05]  /*10570*/  @!P0 BRA `(.L_x_13542) ;  /* 0x0000001000f08947 */ /* 0x002fea0003800000 */
.L_x_13589:
[----:B------:R-:W-:Y:S05]  /*10580*/  @!P2 BRA `(.L_x_13543) ;  /* 0x000000000004a947 */ /* 0x000fea0003800000 */
[----:B------:R-:W-:Y:S01]  /*10590*/  BPT.TRAP 0x1 ;  /* 0x000000040000795c */ /* 0x000fe20000300000 */
.L_x_13543:
[----:B-1----:R-:W-:-:S04]  /*105a0*/  VIADD R3, R0, 0x22860 ;  /* 0x0002286000037836 */ /* 0x002fc80000000000 */
[----:B------:R-:W-:-:S04]  /*105b0*/  IMAD R18, R18, 0x8, R3 ;  /* 0x0000000812127824 */ /* 0x000fc800078e0203 */
[----:B------:R-:W1:Y:S02]  /*105c0*/  SYNCS.PHASECHK.TRANS64.TRYWAIT P0, [R18+URZ], R5 ;  /* 0x00000005120075a7 */ /* 0x000e64000800017f */
[----:B-1----:R-:W-:Y:S05]  /*105d0*/  @!P0 BRA `(.L_x_13544) ;  /* 0x0000001000ec8947 */ /* 0x002fea0003800000 */
.L_x_13590:
[----:B------:R-:W-:-:S07]  /*105e0*/  IMAD R3, R4, 0x8, R3 ;  /* 0x0000000804037824 */ /* 0x000fce00078e0203 */
.L_x_13545:
[----:B--2---:R2:W3:Y:S02]  /*105f0*/  SYNCS.PHASECHK.TRANS64.TRYWAIT P0, [R3+URZ], R2 ;  /* 0x00000002030075a7 */ /* 0x0044e4000800017f */
[----:B---3--:R-:W-:Y:S05]  /*10600*/  @!P0 NANOSLEEP.SYNCS 0x989680 ;  /* 0x009896800000895d */ /* 0x008fea0003900000 */
[----:B------:R-:W3:Y:S02]  /*10610*/  @!P0 SYNCS.PHASECHK.TRANS64 P0, [R3+URZ], R2 ;  /* 0x00000002030085a7 */ /* 0x000ee4000800007f */
[----:B---3--:R-:W-:Y:S05]  /*10620*/  @!P0 BRA `(.L_x_13545) ;  /* 0xfffffffc00f08947 */ /* 0x008fea000383ffff */
.L_x_13538:
[----:B------:R-:W-:Y:S05]  /*10630*/  BSYNC B0 ;  /* 0x0000000000007941 */ /* 0x000fea0003800000 */
.L_x_13537:
[----:B------:R-:W-:Y:S05]  /*10640*/  EXIT ;  /* 0x000000000000794d */ /* 0x000fea0003800000 */
.L_x_13396:
[----:B0-----:R0:W1:Y:S02]  /*10650*/  SYNCS.PHASECHK.TRANS64.TRYWAIT P0, [R7+URZ+0x22800], R0 ;  /* 0x02280000070075a7 */ /* 0x001064000800017f */
[----:B-1----:R-:W-:Y:S05]  /*10660*/  @!P0 NANOSLEEP.SYNCS 0x989680 ;  /* 0x009896800000895d */ /* 0x002fea0003900000 */
[----:B------:R-:W1:Y:S02]  /*10670*/  @!P0 SYNCS.PHASECHK.TRANS64 P0, [R7+URZ+0x22800], R0 ;  /* 0x02280000070085a7 */ /* 0x000e64000800007f */
[----:B-1----:R-:W-:Y:S05]  /*10680*/  @!P0 BRA `(.L_x_13396) ;  /* 0xfffffffc00f08947 */ /* 0x002fea000383ffff */
[----:B------:R-:W-:Y:S05]  /*10690*/  BRA `(.L_x_13546) ;  /* 0xffffff1000b47947 */ /* 0x000fea000383ffff */
.L_x_13400:
[----:B-1----:R1:W2:Y:S02]  /*106a0*/  SYNCS.PHASECHK.TRANS64.TRYWAIT P1, [R6+URZ+0x22830], R11 ;  /* 0x0228300b060075a7 */ /* 0x0022a4000802017f */
[----:B--2---:R-:W-:Y:S05]  /*106b0*/  @!P1 NANOSLEEP.SYNCS 0x989680 ;  /* 0x009896800000995d */ /* 0x004fea0003900000 */
[----:B------:R-:W2:Y:S02]  /*106c0*/  @!P1 SYNCS.PHASECHK.TRANS64 P1, [R6+URZ+0x22830], R11 ;  /* 0x0228300b060095a7 */ /* 0x000ea4000802007f */
[----:B--2---:R-:W-:Y:S05]  /*106d0*/  @!P1 BRA `(.L_x_13400) ;  /* 0xfffffffc00f09947 */ /* 0x004fea000383ffff */
[----:B------:R-:W-:Y:S05]  /*106e0*/  BRA `(.L_x_13399) ;  /* 0xffffff1000e07947 */ /* 0x000fea000383ffff */
.L_x_13404:
[----:B-1----:R1:W2:Y:S02]  /*106f0*/  SYNCS.PHASECHK.TRANS64.TRYWAIT P3, [R6+URZ+0x22850], R11 ;  /* 0x0228500b060075a7 */ /* 0x0022a4000806017f */
[----:B--2---:R-:W-:Y:S05]  /*10700*/  @!P3 NANOSLEEP.SYNCS 0x989680 ;  /* 0x009896800000b95d */ /* 0x004fea0003900000 */
[----:B------:R-:W2:Y:S02]  /*10710*/  @!P3 SYNCS.PHASECHK.TRANS64 P3, [R6+URZ+0x22850], R11 ;  /* 0x0228500b0600b5a7 */ /* 0x000ea4000806007f */
[----:B--2---:R-:W-:Y:S05]  /*10720*/  @!P3 BRA `(.L_x_13404) ;  /* 0xfffffffc00f0b947 */ /* 0x004fea000383ffff */
[----:B------:R-:W-:Y:S05]  /*10730*/  BRA `(.L_x_13403) ;  /* 0xffffff3000747947 */ /* 0x000fea000383ffff */
.L_x_13409:
[----:B-1----:R-:W-:-:S04]  /*10740*/  IMAD.U32 R3, RZ, RZ, UR27 ;  /* 0x0000001bff037e24 */ /* 0x002fc8000f8e00ff */
[----:B------:R1:W2:Y:S03]  /*10750*/  SYNCS.PHASECHK.TRANS64.TRYWAIT P3, [R3+URZ+0x22830], R6 ;  /* 0x02283006030075a7 */ /* 0x0002a6000806017f */
[----:B--2---:R-:W-:Y:S05]  /*10760*/  @!P3 NANOSLEEP.SYNCS 0x989680 ;  /* 0x009896800000b95d */ /* 0x004fea0003900000 */
[----:B------:R-:W2:Y:S02]  /*10770*/  @!P3 SYNCS.PHASECHK.TRANS64 P3, [R3+URZ+0x22830], R6 ;  /* 0x022830060300b5a7 */ /* 0x000ea4000806007f */
[----:B--2---:R-:W-:Y:S05]  /*10780*/  @!P3 BRA `(.L_x_13409) ;  /* 0xfffffffc00ecb947 */ /* 0x004fea000383ffff */
[----:B------:R-:W-:Y:S05]  /*10790*/  BRA `(.L_x_13408) ;  /* 0xffffff3400b07947 */ /* 0x000fea000383ffff */
.L_x_13413:
[----:B-1----:R1:W2:Y:S02]  /*107a0*/  SYNCS.PHASECHK.TRANS64.TRYWAIT P3, [R199+URZ+0x22850], R6 ;  /* 0x02285006c70075a7 */ /* 0x0022a4000806017f */
[----:B--2---:R-:W-:Y:S05]  /*107b0*/  @!P3 NANOSLEEP.SYNCS 0x989680 ;  /* 0x009896800000b95d */ /* 0x004fea0003900000 */
[----:B------:R-:W2:Y:S02]  /*107c0*/  @!P3 SYNCS.PHASECHK.TRANS64 P3, [R199+URZ+0x22850], R6 ;  /* 0x02285006c700b5a7 */ /* 0x000ea4000806007f */
[----:B--2---:R-:W-:Y:S05]  /*107d0*/  @!P3 BRA `(.L_x_13413) ;  /* 0xfffffffc00f0b947 */ /* 0x004fea000383ffff */
[----:B------:R-:W-:Y:S05]  /*107e0*/  BRA `(.L_x_13412) ;  /* 0xffffff5c00247947 */ /* 0x000fea000383ffff */
.L_x_13419:
[----:B-1----:R-:W-:-:S04]  /*107f0*/  IMAD.U32 R3, RZ, RZ, UR24 ;  /* 0x00000018ff037e24 */ /* 0x002fc8000f8e00ff */
[----:B------:R1:W2:Y:S03]  /*10800*/  SYNCS.PHASECHK.TRANS64.TRYWAIT P1, [R3+URZ+0x22830], R6 ;  /* 0x02283006030075a7 */ /* 0x0002a6000802017f */
[----:B--2---:R-:W-:Y:S05]  /*10810*/  @!P1 NANOSLEEP.SYNCS 0x989680 ;  /* 0x009896800000995d */ /* 0x004fea0003900000 */
[----:B------:R-:W2:Y:S02]  /*10820*/  @!P1 SYNCS.PHASECHK.TRANS64 P1, [R3+URZ+0x22830], R6 ;  /* 0x02283006030095a7 */ /* 0x000ea4000802007f */
[----:B--2---:R-:W-:Y:S05]  /*10830*/  @!P1 BRA `(.L_x_13419) ;  /* 0xfffffffc00ec9947 */ /* 0x004fea000383ffff */
[----:B------:R-:W-:Y:S05]  /*10840*/  BRA `(.L_x_13418) ;  /* 0xffffff6000347947 */ /* 0x000fea000383ffff */
.L_x_13423:
[----:B-1----:R1:W2:Y:S02]  /*10850*/  SYNCS.PHASECHK.TRANS64.TRYWAIT P1, [R181+URZ+0x22850], R6 ;  /* 0x02285006b50075a7 */ /* 0x0022a4000802017f */
[----:B--2---:R-:W-:Y:S05]  /*10860*/  @!P1 NANOSLEEP.SYNCS 0x989680 ;  /* 0x009896800000995d */ /* 0x004fea0003900000 */
[----:B------:R-:W2:Y:S02]  /*10870*/  @!P1 SYNCS.PHASECHK.TRANS64 P1, [R181+URZ+0x22850], R6 ;  /* 0x02285006b50095a7 */ /* 0x000ea4000802007f */
[----:B--2---:R-:W-:Y:S05]  /*10880*/  @!P1 BRA `(.L_x_13423) ;  /* 0xfffffffc00f09947 */ /* 0x004fea000383ffff */
[----:B------:R-:W-:Y:S05]  /*10890*/  BRA `(.L_x_13422) ;  /* 0xffffff7c00d47947 */ /* 0x000fea000383ffff */
.L_x_13454:
[----:B------:R-:W-:Y:S02]  /*108a0*/  IMAD.MOV.U32 R13, RZ, RZ, R4 ;  /* 0x000000ffff0d7224 */ /* 0x000fe400078e0004 */
[----:B------:R-:W-:Y:S02]  /*108b0*/  IMAD.MOV.U32 R12, RZ, RZ, RZ ;  /* 0x000000ffff0c7224 */ /* 0x000fe400078e00ff */
[----:B------:R-:W-:Y:S02]  /*108c0*/  IMAD.MOV.U32 R11, RZ, RZ, 0x1f ;  /* 0x0000001fff0b7424 */ /* 0x000fe400078e00ff */
[----:B------:R-:W-:-:S07]  /*108d0*/  IMAD.MOV.U32 R15, RZ, RZ, -0x1 ;  /* 0xffffffffff0f7424 */ /* 0x000fce00078e00ff */
[----:B0-----:R-:W-:Y:S05]  /*108e0*/  WARPSYNC.COLLECTIVE R15, `(.L_x_13547) ;  /* 0x000000000f087348 */ /* 0x001fea0003c00000 */
[----:B------:R1:W2:Y:S02]  /*108f0*/  SHFL.IDX P6, R14, R13, R12, R11 ;  /* 0x0000000c0d0e7389 */ /* 0x0002a400000c000b */
[----:B012---:R-:W-:Y:S01]  /*10900*/  ENDCOLLECTIVE ;  /* 0x000000000000791b */ /* 0x007fe20003800000 */
.L_x_13547:
[----:B------:R-:W-:Y:S05]  /*10910*/  BRA `(.L_x_13548) ;  /* 0xffffffc000bc7947 */ /* 0x000fea000383ffff */
.L_x_13456:
[----:B------:R-:W-:Y:S01]  /*10920*/  BSSY B0, `(.L_x_13549) ;  /* 0x0000006000007945 */ /* 0x000fe20003800000 */
[----:B------:R-:W-:-:S07]  /*10930*/  IMAD.MOV.U32 R15, RZ, RZ, -0x1 ;  /* 0xffffffffff0f7424 */ /* 0x000fce00078e00ff */
[----:B0--3--:R-:W-:Y:S05]  /*10940*/  WARPSYNC.COLLECTIVE R15, `(.L_x_13550) ;  /* 0x000000000f0c7348 */ /* 0x009fea0003c00000 */
[----:B------:R-:W-:Y:S02]  /*10950*/  ELECT P6, UR62, PT ;  /* 0x00000000003e782f */ /* 0x000fe400038c0000 */
[----:B------:R-:W-:Y:S01]  /*10960*/  MOV R14, UR62 ;  /* 0x0000003e000e7c02 */ /* 0x000fe20008000f00 */
[----:B0--3--:R-:W-:Y:S10]  /*10970*/  ENDCOLLECTIVE ;  /* 0x000000000000791b */ /* 0x009ff40003800000 */
.L_x_13550:
[----:B------:R-:W-:Y:S05]  /*10980*/  BSYNC B0 ;  /* 0x0000000000007941 */ /* 0x000fea0003800000 */
.L_x_13549:
[----:B------:R-:W-:Y:S05]  /*10990*/  BRA `(.L_x_13551) ;  /* 0xffffffc000c07947 */ /* 0x000fea000383ffff */
.L_x_13458:
[----:B0-----:R0:W1:Y:S02]  /*109a0*/  SYNCS.PHASECHK.TRANS64.TRYWAIT P0, [R3+URZ+0x22840], R0 ;  /* 0x02284000030075a7 */ /* 0x001064000800017f */
[----:B-1----:R-:W-:Y:S05]  /*109b0*/  @!P0 NANOSLEEP.SYNCS 0x989680 ;  /* 0x009896800000895d */ /* 0x002fea0003900000 */
[----:B------:R-:W1:Y:S02]  /*109c0*/  @!P0 SYNCS.PHASECHK.TRANS64 P0, [R3+URZ+0x22840], R0 ;  /* 0x02284000030085a7 */ /* 0x000e64000800007f */
[----:B-1----:R-:W-:Y:S05]  /*109d0*/  @!P0 BRA `(.L_x_13458) ;  /* 0xfffffffc00f08947 */ /* 0x002fea000383ffff */
[----:B------:R-:W-:Y:S05]  /*109e0*/  BRA `(.L_x_13552) ;  /* 0xffffffc400247947 */ /* 0x000fea000383ffff */
.L_x_13462:
[----:B------:R-:W-:Y:S01]  /*109f0*/  IMAD.MOV.U32 R13, RZ, RZ, R2 ;  /* 0x000000ffff0d7224 */ /* 0x000fe200078e0002 */
[----:B------:R-:W-:Y:S01]  /*10a00*/  LOP3.LUT R9, R9, 0x7f, RZ, 0xc0, !PT ;  /* 0x0000007f09097812 */ /* 0x000fe200078ec0ff */
[----:B------:R-:W-:Y:S02]  /*10a10*/  IMAD.MOV.U32 R12, RZ, RZ, RZ ;  /* 0x000000ffff0c7224 */ /* 0x000fe400078e00ff */
[----:B------:R-:W-:Y:S01]  /*10a20*/  IMAD.MOV.U32 R11, RZ, RZ, 0x181f ;  /* 0x0000181fff0b7424 */ /* 0x000fe200078e00ff */
[----:B------:R-:W-:Y:S01]  /*10a30*/  SHF.R.U32.HI R9, RZ, 0x3, R9 ;  /* 0x00000003ff097819 */ /* 0x000fe20000011609 */
[----:B------:R-:W-:Y:S02]  /*10a40*/  IMAD.MOV.U32 R15, RZ, RZ, -0x1 ;  /* 0xffffffffff0f7424 */ /* 0x000fe400078e00ff */
[----:B------:R-:W-:-:S07]  /*10a50*/  IMAD.U32 R4, RZ, RZ, UR39 ;  /* 0x00000027ff047e24 */ /* 0x000fce000f8e00ff */
[----:B-----5:R-:W-:Y:S05]  /*10a60*/  WARPSYNC.COLLECTIVE R15, `(.L_x_13553) ;  /* 0x000000000f087348 */ /* 0x020fea0003c00000 */
[----:B------:R0:W1:Y:S02]  /*10a70*/  SHFL.IDX P6, R14, R13, R12, R11 ;  /* 0x0000000c0d0e7389 */ /* 0x00006400000c000b */
[----:B01---5:R-:W-:Y:S01]  /*10a80*/  ENDCOLLECTIVE ;  /* 0x000000000000791b */ /* 0x023fe20003800000 */
.L_x_13553:
[----:B------:R-:W-:Y:S02]  /*10a90*/  IMAD R4, R4, 0x80, R9 ;  /* 0x0000008004047824 */ /* 0x000fe400078e0209 */
[----:B------:R-:W-:Y:S02]  /*10aa0*/  IMAD.MOV.U32 R13, RZ, RZ, R0 ;  /* 0x000000ffff0d7224 */ /* 0x000fe400078e0000 */
[----:B------:R-:W-:-:S07]  /*10ab0*/  IMAD.MOV.U32 R5, RZ, RZ, R14 ;  /* 0x000000ffff057224 */ /* 0x000fce00078e000e */
[----:B------:R-:W-:Y:S05]  /*10ac0*/  WARPSYNC.COLLECTIVE R15, `(.L_x_13554) ;  /* 0x000000000f087348 */ /* 0x000fea0003c00000 */
[----:B------:R0:W1:Y:S02]  /*10ad0*/  SHFL.IDX P6, R14, R13, R12, R11 ;  /* 0x0000000c0d0e7389 */ /* 0x00006400000c000b */
[----:B01----:R-:W-:Y:S01]  /*10ae0*/  ENDCOLLECTIVE ;  /* 0x000000000000791b */ /* 0x003fe20003800000 */
.L_x_13554:
        /* <DEDUP_REMOVED lines=9> */
.L_x_13555:
[----:B------:R-:W-:Y:S02]  /*10b80*/  @!P1 LEA R6, P2, R8, R6, 0x1 ;  /* 0x0000000608069211 */ /* 0x000fe400078408ff */
[----:B------:R-:W0:Y:S03]  /*10b90*/  S2R R8, SR_TID.X ;  /* 0x0000000000087919 */ /* 0x000e260000002100 */
        /* <DEDUP_REMOVED lines=11> */
[----:B01----:R-:W-:Y:S05]  /*10c50*/  WARPSYNC.COLLECTIVE R15, `(.L_x_13556) ;  /* 0x000000000f087348 */ /* 0x003fea0003c00000 */
[----:B------:R2:W3:Y:S02]  /*10c60*/  SHFL.IDX P6, R14, R13, R12, R11 ;  /* 0x0000000c0d0e7389 */ /* 0x0004e400000c000b */
[----:B0123--:R-:W-:Y:S01]  /*10c70*/  ENDCOLLECTIVE ;  /* 0x000000000000791b */ /* 0x00ffe20003800000 */
.L_x_13556:
        /* <DEDUP_REMOVED lines=8> */
.L_x_13557:
[----:B------:R-:W-:Y:S02]  /*10d00*/  @!P1 LEA R6, P2, R7, R8, 0x1 ;  /* 0x0000000807069211 */ /* 0x000fe400078408ff */
[----:B------:R-:W0:Y:S03]  /*10d10*/  S2R R8, SR_TID.X ;  /* 0x0000000000087919 */ /* 0x000e260000002100 */
[----:B------:R-:W-:-:S05]  /*10d20*/  @!P1 IMAD.X R7, RZ, RZ, R9, P2 ;  /* 0x000000ffff079224 */ /* 0x000fca00010e0609 */
        /* <DEDUP_REMOVED lines=10> */
.L_x_13558:
[----:B------:R-:W-:Y:S02]  /*10dd0*/  IMAD.SHL.U32 R9, R8, 0x8, RZ ;  /* 0x0000000808097824 */ /* 0x000fe400078e00ff */
[----:B------:R-:W-:Y:S02]  /*10de0*/  VIADD R8, R4, 0x60 ;  /* 0x0000006004087836 */ /* 0x000fe40000000000 */
[----:B------:R-:W-:Y:S01]  /*10df0*/  IMAD.MOV.U32 R13, RZ, RZ, R2 ;  /* 0x000000ffff0d7224 */ /* 0x000fe200078e0002 */
[----:B------:R-:W-:Y:S01]  /*10e00*/  LOP3.LUT R9, R9, 0x38, RZ, 0xc0, !PT ;  /* 0x0000003809097812 */ /* 0x000fe200078ec0ff */
[----:B------:R-:W-:Y:S02]  /*10e10*/  IMAD.MOV.U32 R12, RZ, RZ, 0x3 ;  /* 0x00000003ff0c7424 */ /* 0x000fe400078e00ff */
[----:B------:R-:W-:-:S07]  /*10e20*/  IMAD.MOV.U32 R6, RZ, RZ, R14 ;  /* 0x000000ffff067224 */ /* 0x000fce00078e000e */
[----:B------:R-:W-:Y:S05]  /*10e30*/  WARPSYNC.COLLECTIVE R15, `(.L_x_13559) ;  /* 0x000000000f087348 */ /* 0x000fea0003c00000 */
[----:B------:R0:W1:Y:S02]  /*10e40*/  SHFL.IDX P6, R14, R13, R12, R11 ;  /* 0x0000000c0d0e7389 */ /* 0x00006400000c000b */
[----:B01----:R-:W-:Y:S01]  /*10e50*/  ENDCOLLECTIVE ;  /* 0x000000000000791b */ /* 0x003fe20003800000 */
.L_x_13559:
        /* <DEDUP_REMOVED lines=14> */
.L_x_13560:
[----:B------:R-:W-:Y:S02]  /*10f40*/  IMAD.MOV.U32 R13, RZ, RZ, R2 ;  /* 0x000000ffff0d7224 */ /* 0x000fe400078e0002 */
[----:B------:R-:W-:Y:S02]  /*10f50*/  IMAD.MOV.U32 R12, RZ, RZ, 0x4 ;  /* 0x00000004ff0c7424 */ /* 0x000fe400078e00ff */
[----:B------:R-:W-:-:S07]  /*10f60*/  IMAD.MOV.U32 R6, RZ, RZ, R14 ;  /* 0x000000ffff067224 */ /* 0x000fce00078e000e */
[----:B------:R-:W-:Y:S05]  /*10f70*/  WARPSYNC.COLLECTIVE R15, `(.L_x_13561) ;  /* 0x000000000f087348 */ /* 0x000fea0003c00000 */
[----:B------:R0:W1:Y:S02]  /*10f80*/  SHFL.IDX P6, R14, R13, R12, R11 ;  /* 0x0000000c0d0e7389 */ /* 0x00006400000c000b */
[----:B01----:R-:W-:Y:S01]  /*10f90*/  ENDCOLLECTIVE ;  /* 0x000000000000791b */ /* 0x003fe20003800000 */
.L_x_13561:
        /* <DEDUP_REMOVED lines=14> */
.L_x_13562:
[----:B------:R-:W-:Y:S02]  /*11080*/  IMAD.MOV.U32 R13, RZ, RZ, R2 ;  /* 0x000000ffff0d7224 */ /* 0x000fe400078e0002 */
[----:B------:R-:W-:Y:S02]  /*11090*/  IMAD.MOV.U32 R12, RZ, RZ, 0x5 ;  /* 0x00000005ff0c7424 */ /* 0x000fe400078e00ff */
[----:B------:R-:W-:-:S07]  /*110a0*/  IMAD.MOV.U32 R6, RZ, RZ, R14 ;  /* 0x000000ffff067224 */ /* 0x000fce00078e000e */
[----:B------:R-:W-:Y:S05]  /*110b0*/  WARPSYNC.COLLECTIVE R15, `(.L_x_13563) ;  /* 0x000000000f087348 */ /* 0x000fea0003c00000 */
[----:B------:R0:W1:Y:S02]  /*110c0*/  SHFL.IDX P6, R14, R13, R12, R11 ;  /* 0x0000000c0d0e7389 */ /* 0x00006400000c000b */
[----:B01----:R-:W-:Y:S01]  /*110d0*/  ENDCOLLECTIVE ;  /* 0x000000000000791b */ /* 0x003fe20003800000 */
.L_x_13563:
        /* <DEDUP_REMOVED lines=14> */
.L_x_13564:
[----:B------:R-:W-:Y:S02]  /*111c0*/  IMAD.MOV.U32 R13, RZ, RZ, R2 ;  /* 0x000000ffff0d7224 */ /* 0x000fe400078e0002 */
[----:B------:R-:W-:Y:S02]  /*111d0*/  IMAD.MOV.U32 R12, RZ, RZ, 0x6 ;  /* 0x00000006ff0c7424 */ /* 0x000fe400078e00ff */
[----:B------:R-:W-:-:S07]  /*111e0*/  IMAD.MOV.U32 R6, RZ, RZ, R14 ;  /* 0x000000ffff067224 */ /* 0x000fce00078e000e */
[----:B------:R-:W-:Y:S05]  /*111f0*/  WARPSYNC.COLLECTIVE R15, `(.L_x_13565) ;  /* 0x000000000f087348 */ /* 0x000fea0003c00000 */
[----:B------:R0:W1:Y:S02]  /*11200*/  SHFL.IDX P6, R14, R13, R12, R11 ;  /* 0x0000000c0d0e7389 */ /* 0x00006400000c000b */
[----:B01----:R-:W-:Y:S01]  /*11210*/  ENDCOLLECTIVE ;  /* 0x000000000000791b */ /* 0x003fe20003800000 */
.L_x_13565:
        /* <DEDUP_REMOVED lines=13> */
.L_x_13566:
[----:B------:R-:W-:Y:S02]  /*112f0*/  IMAD.MOV.U32 R13, RZ, RZ, R2 ;  /* 0x000000ffff0d7224 */ /* 0x000fe400078e0002 */
[----:B------:R-:W-:Y:S02]  /*11300*/  IMAD.MOV.U32 R12, RZ, RZ, 0x7 ;  /* 0x00000007ff0c7424 */ /* 0x000fe400078e00ff */
[----:B------:R-:W-:-:S07]  /*11310*/  IMAD.MOV.U32 R6, RZ, RZ, R14 ;  /* 0x000000ffff067224 */ /* 0x000fce00078e000e */
[----:B------:R-:W-:Y:S05]  /*11320*/  WARPSYNC.COLLECTIVE R15, `(.L_x_13567) ;  /* 0x000000000f087348 */ /* 0x000fea0003c00000 */
[----:B------:R0:W1:Y:S02]  /*11330*/  SHFL.IDX P6, R14, R13, R12, R11 ;  /* 0x0000000c0d0e7389 */ /* 0x00006400000c000b */
[----:B01----:R-:W-:Y:S01]  /*11340*/  ENDCOLLECTIVE ;  /* 0x000000000000791b */ /* 0x003fe20003800000 */
.L_x_13567:
        /* <DEDUP_REMOVED lines=12> */
.L_x_13568:
[----:B------:R-:W-:Y:S01]  /*11410*/  IMAD.MOV.U32 R0, RZ, RZ, R14 ;  /* 0x000000ffff007224 */ /* 0x000fe200078e000e */
[----:B------:R-:W-:Y:S06]  /*11420*/  BRA `(.L_x_13569) ;  /* 0xffffffc400447947 */ /* 0x000fec000383ffff */
.L_x_13465:
[----:B0-----:R0:W1:Y:S02]  /*11430*/  SYNCS.PHASECHK.TRANS64.TRYWAIT P0, [R17+URZ+0x22820], R0 ;  /* 0x02282000110075a7 */ /* 0x001064000800017f */
[----:B-1----:R-:W-:Y:S05]  /*11440*/  @!P0 NANOSLEEP.SYNCS 0x989680 ;  /* 0x009896800000895d */ /* 0x002fea0003900000 */
[----:B------:R-:W1:Y:S02]  /*11450*/  @!P0 SYNCS.PHASECHK.TRANS64 P0, [R17+URZ+0x22820], R0 ;  /* 0x02282000110085a7 */ /* 0x000e64000800007f */
[----:B-1----:R-:W-:Y:S05]  /*11460*/  @!P0 BRA `(.L_x_13465) ;  /* 0xfffffffc00f08947 */ /* 0x002fea000383ffff */
[----:B------:R-:W-:Y:S05]  /*11470*/  BRA `(.L_x_13570) ;  /* 0xffffffc400ac7947 */ /* 0x000fea000383ffff */
.L_x_13469:
[----:B-1----:R1:W2:Y:S02]  /*11480*/  SYNCS.PHASECHK.TRANS64.TRYWAIT P0, [R2+URZ+0x22860], R3 ;  /* 0x02286003020075a7 */ /* 0x0022a4000800017f */
[----:B--2---:R-:W-:Y:S05]  /*11490*/  @!P0 NANOSLEEP.SYNCS 0x989680 ;  /* 0x009896800000895d */ /* 0x004fea0003900000 */
[----:B------:R-:W2:Y:S02]  /*114a0*/  @!P0 SYNCS.PHASECHK.TRANS64 P0, [R2+URZ+0x22860], R3 ;  /* 0x02286003020085a7 */ /* 0x000ea4000800007f */
[----:B--2---:R-:W-:Y:S05]  /*114b0*/  @!P0 BRA `(.L_x_13469) ;  /* 0xfffffffc00f08947 */ /* 0x004fea000383ffff */
[----:B------:R-:W-:Y:S05]  /*114c0*/  BRA `(.L_x_13571) ;  /* 0xffffffc400d07947 */ /* 0x000fea000383ffff */
.L_x_13482:
[----:B-1----:R1:W2:Y:S02]  /*114d0*/  SYNCS.PHASECHK.TRANS64.TRYWAIT P0, [R3+URZ+0x22840], R2 ;  /* 0x02284002030075a7 */ /* 0x0022a4000800017f */
[----:B--2---:R-:W-:Y:S05]  /*114e0*/  @!P0 NANOSLEEP.SYNCS 0x989680 ;  /* 0x009896800000895d */ /* 0x004fea0003900000 */
[----:B------:R-:W2:Y:S02]  /*114f0*/  @!P0 SYNCS.PHASECHK.TRANS64 P0, [R3+URZ+0x22840], R2 ;  /* 0x02284002030085a7 */ /* 0x000ea4000800007f */
[----:B--2---:R-:W-:Y:S05]  /*11500*/  @!P0 BRA `(.L_x_13482) ;  /* 0xfffffffc00f08947 */ /* 0x004fea000383ffff */
[----:B------:R-:W-:Y:S05]  /*11510*/  BRA `(.L_x_13572) ;  /* 0xffffffcc00c47947 */ /* 0x000fea000383ffff */
.L_x_13487:
[----:B--2---:R2:W3:Y:S02]  /*11520*/  SYNCS.PHASECHK.TRANS64.TRYWAIT P0, [R3+URZ+0x22860], R2 ;  /* 0x02286002030075a7 */ /* 0x0044e4000800017f */
[----:B---3--:R-:W-:Y:S05]  /*11530*/  @!P0 NANOSLEEP.SYNCS 0x989680 ;  /* 0x009896800000895d */ /* 0x008fea0003900000 */
[----:B------:R-:W3:Y:S02]  /*11540*/  @!P0 SYNCS.PHASECHK.TRANS64 P0, [R3+URZ+0x22860], R2 ;  /* 0x02286002030085a7 */ /* 0x000ee4000800007f */
[----:B---3--:R-:W-:Y:S05]  /*11550*/  @!P0 BRA `(.L_x_13487) ;  /* 0xfffffffc00f08947 */ /* 0x008fea000383ffff */
[----:B------:R-:W-:Y:S05]  /*11560*/  BRA `(.L_x_13573) ;  /* 0xffffffd0003c7947 */ /* 0x000fea000383ffff */
.L_x_13499:
[----:B0-----:R0:W1:Y:S02]  /*11570*/  SYNCS.PHASECHK.TRANS64.TRYWAIT P0, [R4+URZ+0x22840], R2 ;  /* 0x02284002040075a7 */ /* 0x001064000800017f */
[----:B-1----:R-:W-:Y:S05]  /*11580*/  @!P0 NANOSLEEP.SYNCS 0x989680 ;  /* 0x009896800000895d */ /* 0x002fea0003900000 */
[----:B------:R-:W1:Y:S02]  /*11590*/  @!P0 SYNCS.PHASECHK.TRANS64 P0, [R4+URZ+0x22840], R2 ;  /* 0x02284002040085a7 */ /* 0x000e64000800007f */
[----:B-1----:R-:W-:Y:S05]  /*115a0*/  @!P0 BRA `(.L_x_13499) ;  /* 0xfffffffc00f08947 */ /* 0x002fea000383ffff */
[----:B------:R-:W-:Y:S05]  /*115b0*/  BRA `(.L_x_13574) ;  /* 0xffffffd8001c7947 */ /* 0x000fea000383ffff */
.L_x_13504:
[----:B-1----:R1:W2:Y:S02]  /*115c0*/  SYNCS.PHASECHK.TRANS64.TRYWAIT P0, [R4+URZ+0x22860], R2 ;  /* 0x02286002040075a7 */ /* 0x0022a4000800017f */
[----:B--2---:R-:W-:Y:S05]  /*115d0*/  @!P0 NANOSLEEP.SYNCS 0x989680 ;  /* 0x009896800000895d */ /* 0x004fea0003900000 */
[----:B------:R-:W2:Y:S02]  /*115e0*/  @!P0 SYNCS.PHASECHK.TRANS64 P0, [R4+URZ+0x22860], R2 ;  /* 0x02286002040085a7 */ /* 0x000ea4000800007f */
[----:B--2---:R-:W-:Y:S05]  /*115f0*/  @!P0 BRA `(.L_x_13504) ;  /* 0xfffffffc00f08947 */ /* 0x004fea000383ffff */
[----:B------:R-:W-:Y:S05]  /*11600*/  BRA `(.L_x_13575) ;  /* 0xffffffd800947947 */ /* 0x000fea000383ffff */
.L_x_13515:
[----:B--2---:R2:W3:Y:S02]  /*11610*/  SYNCS.PHASECHK.TRANS64.TRYWAIT P0, [R4+URZ+0x22840], R2 ;  /* 0x02284002040075a7 */ /* 0x0044e4000800017f */
[----:B---3--:R-:W-:Y:S05]  /*11620*/  @!P0 NANOSLEEP.SYNCS 0x989680 ;  /* 0x009896800000895d */ /* 0x008fea0003900000 */
[----:B------:R-:W3:Y:S02]  /*11630*/  @!P0 SYNCS.PHASECHK.TRANS64 P0, [R4+URZ+0x22840], R2 ;  /* 0x02284002040085a7 */ /* 0x000ee4000800007f */
[----:B---3--:R-:W-:Y:S05]  /*11640*/  @!P0 BRA `(.L_x_13515) ;  /* 0xfffffffc00f08947 */ /* 0x008fea000383ffff */
[----:B------:R-:W-:Y:S05]  /*11650*/  BRA `(.L_x_13576) ;  /* 0xffffffe0005c7947 */ /* 0x000fea000383ffff */
.L_x_13520:
[----:B-1----:R1:W3:Y:S02]  /*11660*/  SYNCS.PHASECHK.TRANS64.TRYWAIT P0, [R4+URZ+0x22860], R2 ;  /* 0x02286002040075a7 */ /* 0x0022e4000800017f */
[----:B---3--:R-:W-:Y:S05]  /*11670*/  @!P0 NANOSLEEP.SYNCS 0x989680 ;  /* 0x009896800000895d */ /* 0x008fea0003900000 */
[----:B------:R-:W3:Y:S02]  /*11680*/  @!P0 SYNCS.PHASECHK.TRANS64 P0, [R4+URZ+0x22860], R2 ;  /* 0x02286002040085a7 */ /* 0x000ee4000800007f */
[----:B---3--:R-:W-:Y:S05]  /*11690*/  @!P0 BRA `(.L_x_13520) ;  /* 0xfffffffc00f08947 */ /* 0x008fea000383ffff */
[----:B------:R-:W-:Y:S05]  /*116a0*/  BRA `(.L_x_13577) ;  /* 0xffffffe000d47947 */ /* 0x000fea000383ffff */
.L_x_13532:
[----:B------:R-:W-:Y:S01]  /*116b0*/  BSSY B0, `(.L_x_13578) ;  /* 0x0000008000007945 */ /* 0x000fe20003800000 */
[----:B-----5:R-:W-:Y:S02]  /*116c0*/  IMAD.MOV.U32 R13, RZ, RZ, R2 ;  /* 0x000000ffff0d7224 */ /* 0x020fe400078e0002 */
[----:B------:R-:W-:Y:S02]  /*116d0*/  IMAD.MOV.U32 R12, RZ, RZ, RZ ;  /* 0x000000ffff0c7224 */ /* 0x000fe400078e00ff */
[----:B------:R-:W-:Y:S02]  /*116e0*/  IMAD.MOV.U32 R11, RZ, RZ, 0x1f ;  /* 0x0000001fff0b7424 */ /* 0x000fe400078e00ff */
[----:B------:R-:W-:-:S07]  /*116f0*/  IMAD.MOV.U32 R15, RZ, RZ, -0x1 ;  /* 0xffffffffff0f7424 */ /* 0x000fce00078e00ff */
[----:B-1----:R-:W-:Y:S05]  /*11700*/  WARPSYNC.COLLECTIVE R15, `(.L_x_13579) ;  /* 0x000000000f087348 */ /* 0x002fea0003c00000 */
[----:B------:R0:W2:Y:S02]  /*11710*/  SHFL.IDX P6, R14, R13, R12, R11 ;  /* 0x0000000c0d0e7389 */ /* 0x0000a400000c000b */
[----:B012---:R-:W-:Y:S01]  /*11720*/  ENDCOLLECTIVE ;  /* 0x000000000000791b */ /* 0x007fe20003800000 */
.L_x_13579:
[----:B------:R-:W-:Y:S05]  /*11730*/  BSYNC B0 ;  /* 0x0000000000007941 */ /* 0x000fea0003800000 */
.L_x_13578:
[----:B------:R-:W-:Y:S05]  /*11740*/  BRA `(.L_x_13580) ;  /* 0xffffffe800a47947 */ /* 0x000fea000383ffff */
.L_x_13535:
[----:B0-----:R0:W1:Y:S02]  /*11750*/  SYNCS.PHASECHK.TRANS64.TRYWAIT P0, [R0+URZ+0x22820], R3 ;  /* 0x02282003000075a7 */ /* 0x001064000800017f */
[----:B-1----:R-:W-:Y:S05]  /*11760*/  @!P0 NANOSLEEP.SYNCS 0x989680 ;  /* 0x009896800000895d */ /* 0x002fea0003900000 */
[----:B------:R-:W1:Y:S02]  /*11770*/  @!P0 SYNCS.PHASECHK.TRANS64 P0, [R0+URZ+0x22820], R3 ;  /* 0x02282003000085a7 */ /* 0x000e64000800007f */
[----:B-1----:R-:W-:Y:S05]  /*11780*/  @!P0 BRA `(.L_x_13535) ;  /* 0xfffffffc00f08947 */ /* 0x002fea000383ffff */
[----:B------:R-:W-:Y:S05]  /*11790*/  BRA `(.L_x_13581) ;  /* 0xffffffe800f07947 */ /* 0x000fea000383ffff */
.L_x_13536:
        /* <DEDUP_REMOVED lines=11> */
.L_x_13583:
[----:B------:R-:W-:Y:S05]  /*11850*/  BSYNC B0 ;  /* 0x0000000000007941 */ /* 0x000fea0003800000 */
.L_x_13582:
[----:B------:R-:W-:Y:S05]  /*11860*/  BRA `(.L_x_13584) ;  /* 0xffffffe800d87947 */ /* 0x000fea000383ffff */
.L_x_13539:
[----:B------:R-:W-:Y:S01]  /*11870*/  BSSY B1, `(.L_x_13585) ;  /* 0x0000006000017945 */ /* 0x000fe20003800000 */
[----:B------:R-:W-:-:S07]  /*11880*/  IMAD.MOV.U32 R15, RZ, RZ, -0x1 ;  /* 0xffffffffff0f7424 */ /* 0x000fce00078e00ff */
[----:B01----:R-:W-:Y:S05]  /*11890*/  WARPSYNC.COLLECTIVE R15, `(.L_x_13586) ;  /* 0x000000000f0c7348 */ /* 0x003fea0003c00000 */
[----:B------:R-:W-:Y:S02]  /*118a0*/  ELECT P6, UR62, PT ;  /* 0x00000000003e782f */ /* 0x000fe400038c0000 */
[----:B------:R-:W-:Y:S01]  /*118b0*/  MOV R14, UR62 ;  /* 0x0000003e000e7c02 */ /* 0x000fe20008000f00 */
[----:B01----:R-:W-:Y:S10]  /*118c0*/  ENDCOLLECTIVE ;  /* 0x000000000000791b */ /* 0x003ff40003800000 */
.L_x_13586:
[----:B------:R-:W-:Y:S05]  /*118d0*/  BSYNC B1 ;  /* 0x0000000000017941 */ /* 0x000fea0003800000 */
.L_x_13585:
[----:B------:R-:W-:Y:S05]  /*118e0*/  BRA `(.L_x_13587) ;  /* 0xffffffe800d07947 */ /* 0x000fea000383ffff */
.L_x_13541:
[----:B0-----:R0:W1:Y:S02]  /*118f0*/  SYNCS.PHASECHK.TRANS64.TRYWAIT P0, [R6+URZ], R5 ;  /* 0x00000005060075a7 */ /* 0x001064000800017f */
[----:B-1----:R-:W-:Y:S05]  /*11900*/  @!P0 NANOSLEEP.SYNCS 0x989680 ;  /* 0x009896800000895d */ /* 0x002fea0003900000 */
[----:B------:R-:W1:Y:S02]  /*11910*/  @!P0 SYNCS.PHASECHK.TRANS64 P0, [R6+URZ], R5 ;  /* 0x00000005060085a7 */ /* 0x000e64000800007f */
[----:B-1----:R-:W-:Y:S05]  /*11920*/  @!P0 BRA `(.L_x_13541) ;  /* 0xfffffffc00f08947 */ /* 0x002fea000383ffff */
[----:B------:R-:W-:Y:S05]  /*11930*/  BRA `(.L_x_13588) ;  /* 0xffffffec00087947 */ /* 0x000fea000383ffff */
.L_x_13542:
[----:B-1----:R1:W2:Y:S02]  /*11940*/  SYNCS.PHASECHK.TRANS64.TRYWAIT P0, [R3+URZ], R2 ;  /* 0x00000002030075a7 */ /* 0x0022a4000800017f */
[----:B--2---:R-:W-:Y:S05]  /*11950*/  @!P0 NANOSLEEP.SYNCS 0x989680 ;  /* 0x009896800000895d */ /* 0x004fea0003900000 */
[----:B------:R-:W2:Y:S02]  /*11960*/  @!P0 SYNCS.PHASECHK.TRANS64 P0, [R3+URZ], R2 ;  /* 0x00000002030085a7 */ /* 0x000ea4000800007f */
[----:B--2---:R-:W-:Y:S05]  /*11970*/  @!P0 BRA `(.L_x_13542) ;  /* 0xfffffffc00f08947 */ /* 0x004fea000383ffff */
[----:B------:R-:W-:Y:S05]  /*11980*/  BRA `(.L_x_13589) ;  /* 0xffffffe800fc7947 */ /* 0x000fea000383ffff */
.L_x_13544:
[----:B-1----:R1:W2:Y:S02]  /*11990*/  SYNCS.PHASECHK.TRANS64.TRYWAIT P0, [R18+URZ], R5 ;  /* 0x00000005120075a7 */ /* 0x0022a4000800017f */
[----:B--2---:R-:W-:Y:S05]  /*119a0*/  @!P0 NANOSLEEP.SYNCS 0x989680 ;  /* 0x009896800000895d */ /* 0x004fea0003900000 */
[----:B------:R-:W2:Y:S02]  /*119b0*/  @!P0 SYNCS.PHASECHK.TRANS64 P0, [R18+URZ], R5 ;  /* 0x00000005120085a7 */ /* 0x000ea4000800007f */
[----:B--2---:R-:W-:Y:S05]  /*119c0*/  @!P0 BRA `(.L_x_13544) ;  /* 0xfffffffc00f08947 */ /* 0x004fea000383ffff */
[----:B------:R-:W-:Y:S05]  /*119d0*/  BRA `(.L_x_13590) ;  /* 0xffffffec00007947 */ /* 0x000fea000383ffff */
.L_x_13591:
        /* <DEDUP_REMOVED lines=10> */
.L_x_15320:


//--------------------- .text._ZN7cutlass13device_kernelIN5flash11enable_sm90INS1_16FlashAttnFwdSm90INS1_25CollectiveMainloopFwdSm90ILi2EN4cute5tupleIJNS5_1CILi1EEES8_S8_EEENS6_IJNS7_ILi128EEENS7_ILi96EEENS7_ILi64EEEEEELi256ENS_10bfloat16_tEfNS_4arch4Sm90ELb1ELb0ELb1ELb0ELb0ELb0ELb1ELb1ELb0ELb1ELb0ELb0EEENS1_21CollectiveEpilogueFwdINS6_IJSA_NS7_ILi256EEESB_EEES9_SE_SG_Li256ELb0ELb1ELb0ELb0EEENS1_30DynamicPersistentTileSchedulerILi256ELi128ELb0ELb1ELb1EEEEEEEEEvNT_6ParamsE --------------------------
	.section	.text._ZN7cutlass13device_kernelIN5flash11enable_sm90INS1_16FlashAttnFwdSm90INS1_25CollectiveMainloopFwdSm90ILi2EN4cute5tupleIJNS5_1CILi1EEES8_S8_EEENS6_IJNS7_ILi128EEENS7_ILi96EEENS7_ILi64EEEEEELi256ENS_10bfloat16_tEfNS_4arch4Sm90ELb1ELb0ELb1ELb0ELb0ELb0ELb1ELb1ELb0ELb1ELb0ELb0EEENS1_21CollectiveEpilogueFwdINS6_IJSA_NS7_ILi256EEESB_EEES9_SE_SG_Li256ELb0ELb1ELb0ELb0EEENS1_30DynamicPersistentTileSchedulerILi256ELi128ELb0ELb1ELb1EEEEEEEEEvNT_6ParamsE,"ax",@progbits
	.align	128
.text._ZN7cutlass13device_kernelIN5flash11enable_sm90INS1_16FlashAttnFwdSm90INS1_25CollectiveMainloopFwdSm90ILi2EN4cute5tupleIJNS5_1CILi1EEES8_S8_EEENS6_IJNS7_ILi128EEENS7_ILi96EEENS7_ILi64EEEEEELi256ENS_10bfloat16_tEfNS_4arch4Sm90ELb1ELb0ELb1ELb0ELb0ELb0ELb1ELb1ELb0ELb1ELb0ELb0EEENS1_21CollectiveEpilogueFwdINS6_IJSA_NS7_ILi256EEESB_EEES9_SE_SG_Li256ELb0ELb1ELb0ELb0EEENS1_30DynamicPersistentTileSchedulerILi256ELi128ELb0ELb1ELb1EEEEEEEEEvNT_6ParamsE:
        .type           _ZN7cutlass13device_kernelIN5flash11enable_sm90INS1_16FlashAttnFwdSm90INS1_25CollectiveMainloopFwdSm90ILi2EN4cute5tupleIJNS5_1CILi1EEES8_S8_EEENS6_IJNS7_ILi128EEENS7_ILi96EEENS7_ILi64EEEEEELi256ENS_10bfloat16_tEfNS_4arch4Sm90ELb1ELb0ELb1ELb0ELb0ELb0ELb1ELb1ELb0ELb1ELb0ELb0EEENS1_21CollectiveEpilogueFwdINS6_IJSA_NS7_ILi256EEESB_EEES9_SE_SG_Li256ELb0ELb1ELb0ELb0EEENS1_30DynamicPersistentTileSchedulerILi256ELi128ELb0ELb1ELb1EEEEEEEEEvNT_6ParamsE,@function
        .size           _ZN7cutlass13device_kernelIN5flash11enable_sm90INS1_16FlashAttnFwdSm90INS1_25CollectiveMainloopFwdSm90ILi2EN4cute5tupleIJNS5_1CILi1EEES8_S8_EEENS6_IJNS7_ILi128EEENS7_ILi96EEENS7_ILi64EEEEEELi256ENS_10bfloat16_tEfNS_4arch4Sm90ELb1ELb0ELb1ELb0ELb0ELb0ELb1ELb1ELb0ELb1ELb0ELb0EEENS1_21CollectiveEpilogueFwdINS6_IJSA_NS7_ILi256EEESB_EEES9_SE_SG_Li256ELb0ELb1ELb0ELb0EEENS1_30DynamicPersistentTileSchedulerILi256ELi128ELb0ELb1ELb1EEEEEEEEEvNT_6ParamsE,(.L_x_15321 - _ZN7cutlass13device_kernelIN5flash11enable_sm90INS1_16FlashAttnFwdSm90INS1_25CollectiveMainloopFwdSm90ILi2EN4cute5tupleIJNS5_1CILi1EEES8_S8_EEENS6_IJNS7_ILi128EEENS7_ILi96EEENS7_ILi64EEEEEELi256ENS_10bfloat16_tEfNS_4arch4Sm90ELb1ELb0ELb1ELb0ELb0ELb0ELb1ELb1ELb0ELb1ELb0ELb0EEENS1_21CollectiveEpilogueFwdINS6_IJSA_NS7_ILi256EEESB_EEES9_SE_SG_Li256ELb0ELb1ELb0ELb0EEENS1_30DynamicPersistentTileSchedulerILi256ELi128ELb0ELb1ELb1EEEEEEEEEvNT_6ParamsE)
        .other          _ZN7cutlass13device_kernelIN5flash11enable_sm90INS1_16FlashAttnFwdSm90INS1_25CollectiveMainloopFwdSm90ILi2EN4cute5tupleIJNS5_1CILi1EEES8_S8_EEENS6_IJNS7_ILi128EEENS7_ILi96EEENS7_ILi64EEEEEELi256ENS_10bfloat16_tEfNS_4arch4Sm90ELb1ELb0ELb1ELb0ELb0ELb0ELb1ELb1ELb0ELb1ELb0ELb0EEENS1_21CollectiveEpilogueFwdINS6_IJSA_NS7_ILi256EEESB_EEES9_SE_SG_Li256ELb0ELb1ELb0ELb0EEENS1_30DynamicPersistentTileSchedulerILi256ELi128ELb0ELb1ELb1EEEEEEEEEvNT_6ParamsE,@"STO_CUDA_ENTRY STV_DEFAULT"
_ZN7cutlass13device_kernelIN5flash11enable_sm90INS1_16FlashAttnFwdSm90INS1_25CollectiveMainloopFwdSm90ILi2EN4cute5tupleIJNS5_1CILi1EEES8_S8_EEENS6_IJNS7_ILi128EEENS7_ILi96EEENS7_ILi64EEEEEELi256ENS_10bfloat16_tEfNS_4arch4Sm90ELb1ELb0ELb1ELb0ELb0ELb0ELb1ELb1ELb0ELb1ELb0ELb0EEENS1_21CollectiveEpilogueFwdINS6_IJSA_NS7_ILi256EEESB_EEES9_SE_SG_Li256ELb0ELb1ELb0ELb0EEENS1_30DynamicPersistentTileSchedulerILi256ELi128ELb0ELb1ELb1EEEEEEEEEvNT_6ParamsE:
        /* <DEDUP_REMOVED lines=18> */
.L_x_13593:
[----:B------:R-:W-:Y:S05]  /*0120*/  BSYNC B0 ;  /* 0x0000000000007941 */ /* 0x000fea0003800000 */
.L_x_13592:
        /* <DEDUP_REMOVED lines=43> */
.L_x_13594:
        /* <DEDUP_REMOVED lines=22> */
.L_x_13595:
        /* <DEDUP_REMOVED lines=18> */
.L_x_13596:
        /* <DEDUP_REMOVED lines=22> */
.L_x_13597:
        /* <DEDUP_REMOVED lines=22> */
.L_x_13598:
[----:B0-----:R-:W-:Y:S01]  /*0920*/  UMOV UR4, 0x1 ;  /* 0x0000000100047882 */ /* 0x001fe20000000000 */
[----:B------:R-:W-:Y:S01]  /*0930*/  PLOP3.LUT P0, PT, PT, PT, UP0, 0x80, 0x0 ;  /* 0x000000000000781c */ /* 0x000fe20003f0f008 */
[----:B------:R-:W-:Y:S01]  /*0940*/  USEL UR4, UR4, 0x2, !UP0 ;  /* 0x0000000204047887 */ /* 0x000fe2000c000000 */
[----:B------:R-:W-:-:S05]  /*0950*/  NOP ;  /* 0x0000000000007918 */ /* 0x000fca0000000000 */
[----:B------:R-:W-:-:S05]  /*0960*/  IMAD.U32 R2, RZ, RZ, UR4 ;  /* 0x00000004ff027e24 */ /* 0x000fca000f8e00ff */
[----:B------:R0:W-:Y:S01]  /*0970*/  STL [R1+0x4c], R2 ;  /* 0x00004c0201007387 */ /* 0x0001e20000100800 */
[----:B-123--:R-:W-:Y:S06]  /*0980*/  BAR.SYNC.DEFER_BLOCKING 0x0 ;  /* 0x0000000000007b1d */ /* 0x00efec0000010000 */
[----:B------:R-:W-:Y:S05]  /*0990*/  @!P0 BRA `(.L_x_13599) ;  /* 0x000000c800ec8947 */ /* 0x000fea0003800000 */
.L_x_13600:
[----:B------:R-:W-:-:S08]  /*09a0*/  NOP ;  /* 0x0000000000007918 */ /* 0x000fd00000000000 */
[----:B------:R-:W1:Y:S02]  /*09b0*/  USETMAXREG.TRY_ALLOC.CTAPOOL UP0, 0xf0 ;  /* 0x000000f0000079c8 */ /* 0x000e640008000600 */
[----:B-1----:R-:W-:-:S13]  /*09c0*/  PLOP3.LUT P0, PT, PT, PT, UP0, 0x80, 0x0 ;  /* 0x000000000000781c */ /* 0x002fda0003f0f008 */
[----:B------:R-:W-:Y:S05]  /*09d0*/  @!P0 BRA `(.L_x_13600) ;  /* 0xfffffffc00f08947 */ /* 0x000fea000383ffff */
[----:B------:R-:W1:Y:S01]  /*09e0*/  S2R R0, SR_TID.X ;  /* 0x0000000000007919 */ /* 0x000e620000002100 */
[----:B------:R-:W2:Y:S08]  /*09f0*/  S2UR UR4, SR_CTAID.X ;  /* 0x00000000000479c3 */ /* 0x000eb00000002500 */
[----:B------:R-:W-:Y:S08]  /*0a00*/  BAR.ARV 0x4, 0x180 ;  /* 0x0106000000007b1d */ /* 0x000ff00000002000 */
[----:B------:R-:W-:Y:S06]  /*0a10*/  BAR.ARV 0x8, 0x180 ;  /* 0x0206000000007b1d */ /* 0x000fec0000002000 */
[----:B-1----:R-:W-:-:S04]  /*0a20*/  SHF.R.U32.HI R0, RZ, 0x7, R0 ;  /* 0x00000007ff007819 */ /* 0x002fc80000011600 */
[----:B------:R-:W-:Y:S02]  /*0a30*/  ISETP.NE.AND P0, PT, R0, 0x1, PT ;  /* 0x000000010000780c */ /* 0x000fe40003f05270 */
[----:B------:R-:W2:Y:S11]  /*0a40*/  LDC R0, c[0x0][0xd38] ;  /* 0x00034e00ff007b82 */ /* 0x000eb60000000800 */
[----:B------:R-:W-:Y:S06]  /*0a50*/  @!P0 BAR.ARV 0x9, 0x100 ;  /* 0x0244000000008b1d */ /* 0x000fec0000002000 */
[----:B--2---:R-:W-:-:S13]  /*0a60*/  ISETP.LE.AND P0, PT, R0, UR4, PT ;  /* 0x0000000400007c0c */ /* 0x004fda000bf03270 */
[----:B------:R-:W-:Y:S05]  /*0a70*/  @P0 EXIT ;  /* 0x000000000000094d */ /* 0x000fea0003800000 */
[----:B------:R-:W2:Y:S01]  /*0a80*/  LDL R3, [R1+0x4c] ;  /* 0x00004c0001037983 */ /* 0x000ea20000100800 */
[----:B------:R-:W-:Y:S01]  /*0a90*/  UMOV UR37, URZ ;  /* 0x0000003f00257c82 */ /* 0x000fe20008000000 */
[----:B------:R-:W-:Y:S01]  /*0aa0*/  UMOV UR36, URZ ;  /* 0x0000003f00247c82 */ /* 0x000fe20008000000 */
[----:B0-----:R-:W0:Y:S02]  /*0ab0*/  S2R R2, SR_TID.X ;  /* 0x0000000000027919 */ /* 0x001e240000002100 */
[----:B0-----:R-:W-:Y:S01]  /*0ac0*/  VIADD R234, R2, 0xffffff80 ;  /* 0xffffff8002ea7836 */ /* 0x001fe20000000000 */
[----:B--2---:R-:W-:-:S04]  /*0ad0*/  R2UR UR5, R3 ;  /* 0x00000000030572ca */ /* 0x004fc800000e0000 */
[----:B------:R-:W-:-:S04]  /*0ae0*/  SHF.R.S32.HI R3, RZ, 0x1f, R234 ;  /* 0x0000001fff037819 */ /* 0x000fc800000114ea */
[CC--:B------:R-:W-:Y:S02]  /*0af0*/  LEA.HI R5, R3.reuse, R234.reuse, RZ, 0x7 ;  /* 0x000000ea03057211 */ /* 0x0c0fe400078f38ff */
[-C--:B------:R-:W-:Y:S02]  /*0b00*/  LEA.HI R0, R3, R234.reuse, RZ, 0x4 ;  /* 0x000000ea03007211 */ /* 0x080fe400078f20ff */
        /* <DEDUP_REMOVED lines=10> */
[----:B------:R-:W-:Y:S01]  /*0bb0*/  LOP3.LUT R0, R0, 0x1ffffffe, RZ, 0xc0, !PT ;  /* 0x1ffffffe00007812 */ /* 0x000fe200078ec0ff */
[----:B------:R-:W-:Y:S01]  /*0bc0*/  IMAD.U32 R229, RZ, RZ, UR5 ;  /* 0x00000005ffe57e24 */ /* 0x000fe2000f8e00ff */
[----:B------:R-:W-:Y:S01]  /*0bd0*/  LEA.HI R6, R4, R225, RZ, 0x2 ;  /* 0x000000e104067211 */ /* 0x000fe200078f10ff */
[----:B------:R-:W-:Y:S01]  /*0be0*/  UMOV UR5, URZ ;  /* 0x0000003f00057c82 */ /* 0x000fe20008000000 */
[----:B------:R-:W-:Y:S01]  /*0bf0*/  LEA.HI R10, R3, R234, RZ, 0x2 ;  /* 0x000000ea030a7211 */ /* 0x000fe200078f10ff */
[----:B------:R-:W-:Y:S01]  /*0c00*/  IMAD.IADD R0, R9, 0x1, -R0 ;  /* 0x0000000109007824 */ /* 0x000fe200078e0a00 */
[--C-:B------:R-:W-:Y:S01]  /*0c10*/  SHF.R.S32.HI R8, RZ, 0x2, R6.reuse ;  /* 0x00000002ff087819 */ /* 0x100fe20000011406 */
[----:B------:R-:W-:Y:S01]  /*0c20*/  IMAD.U32 R224, RZ, RZ, UR5 ;  /* 0x00000005ffe07e24 */ /* 0x000fe2000f8e00ff */
        /* <DEDUP_REMOVED lines=8> */
[----:B------:R-:W-:Y:S01]  /*0cb0*/  LEA.HI R3, R3, R234, RZ, 0x3 ;  /* 0x000000ea03037211 */ /* 0x000fe200078f18ff */
[----:B------:R-:W-:Y:S01]  /*0cc0*/  IMAD R228, R0, 0x8, R7 ;  /* 0x0000000800e47824 */ /* 0x000fe200078e0207 */
[----:B------:R-:W-:-:S02]  /*0cd0*/  LOP3.LUT R11, R11, 0xfffffff8, RZ, 0xc0, !PT ;  /* 0xfffffff80b0b7812 */ /* 0x000fc400078ec0ff */
[----:B------:R-:W-:Y:S02]  /*0ce0*/  LEA.HI R4, R4, R225, RZ, 0x5 ;  /* 0x000000e104047211 */ /* 0x000fe400078f28ff */
[----:B------:R-:W-:Y:S01]  /*0cf0*/  LOP3.LUT R9, R5, 0x3fffffe, RZ, 0xc0, !PT ;  /* 0x03fffffe05097812 */ /* 0x000fe200078ec0ff */
[----:B------:R-:W-:Y:S01]  /*0d00*/  IMAD.IADD R11, R8, 0x1, -R11 ;  /* 0x00000001080b7824 */ /* 0x000fe200078e0a0b */
[----:B------:R-:W-:Y:S02]  /*0d10*/  LOP3.LUT R5, R3, 0xfffffff8, RZ, 0xc0, !PT ;  /* 0xfffffff803057812 */ /* 0x000fe400078ec0ff */
[----:B------:R-:W-:Y:S01]  /*0d20*/  SHF.R.S32.HI R4, RZ, 0x5, R4 ;  /* 0x00000005ff047819 */ /* 0x000fe20000011404 */
[----:B------:R-:W-:Y:S01]  /*0d30*/  IMAD.IADD R9, R226, 0x1, -R9 ;  /* 0x00000001e2097824 */ /* 0x000fe200078e0a09 */
[----:B------:R-:W-:Y:S01]  /*0d40*/  LEA.HI R8, R2, R2, RZ, 0x1 ;  /* 0x0000000202087211 */ /* 0x000fe200078f08ff */
[----:B------:R-:W-:Y:S01]  /*0d50*/  IMAD.IADD R206, R234, 0x1, -R5 ;  /* 0x00000001eace7824 */ /* 0x000fe200078e0a05 */
[----:B------:R-:W-:Y:S01]  /*0d60*/  LOP3.LUT R202, R6, 0x7ffffffc, RZ, 0xc0, !PT ;  /* 0x7ffffffc06ca7812 */ /* 0x000fe200078ec0ff */
[----:B------:R-:W-:Y:S01]  /*0d70*/  IMAD R4, R4, 0x10, R11 ;  /* 0x0000001004047824 */ /* 0x000fe200078e020b */
[----:B------:R-:W-:Y:S01]  /*0d80*/  LOP3.LUT R11, R8, 0x1ffffffe, RZ, 0xc0, !PT ;  /* 0x1ffffffe080b7812 */ /* 0x000fe200078ec0ff */
[----:B------:R-:W-:Y:S01]  /*0d90*/  IMAD.SHL.U32 R200, R206, 0x8, RZ ;  /* 0x00000008cec87824 */ /* 0x000fe200078e00ff */
[----:B------:R-:W-:Y:S01]  /*0da0*/  SHF.R.S32.HI R219, RZ, 0x3, R3 ;  /* 0x00000003ffdb7819 */ /* 0x000fe20000011403 */
[----:B------:R-:W-:-:S02]  /*0db0*/  IMAD R227, R9, 0x40, R4 ;  /* 0x0000004009e37824 */ /* 0x000fc400078e0204 */
[C---:B------:R-:W-:Y:S01]  /*0dc0*/  VIADD R204, R200.reuse, 0x40 ;  /* 0x00000040c8cc7836 */ /* 0x040fe20000000000 */
[----:B------:R-:W-:Y:S01]  /*0dd0*/  SHF.R.S32.HI R233, RZ, 0x1f, R200 ;  /* 0x0000001fffe97819 */ /* 0x000fe200000114c8 */
[C---:B------:R-:W-:Y:S02]  /*0de0*/  VIADD R203, R200.reuse, 0x80 ;  /* 0x00000080c8cb7836 */ /* 0x040fe40000000000 */
[----:B------:R-:W-:Y:S01]  /*0df0*/  VIADD R205, R200, 0xc0 ;  /* 0x000000c0c8cd7836 */ /* 0x000fe20000000000 */
[----:B------:R-:W-:Y:S01]  /*0e00*/  SHF.R.S32.HI R232, RZ, 0x1f, R204 ;  /* 0x0000001fffe87819 */ /* 0x000fe200000114cc */
[----:B------:R-:W-:Y:S01]  /*0e10*/  IMAD.IADD R2, R2, 0x1, -R11 ;  /* 0x0000000102027824 */ /* 0x000fe200078e0a0b */
[----:B------:R-:W-:Y:S01]  /*0e20*/  SHF.R.S32.HI R231, RZ, 0x1f, R203 ;  /* 0x0000001fffe77819 */ /* 0x000fe200000114cb */
[----:B------:R-:W-:Y:S01]  /*0e30*/  IMAD.IADD R202, R225, 0x1, -R202 ;  /* 0x00000001e1ca7824 */ /* 0x000fe200078e0aca */
[----:B------:R-:W-:Y:S01]  /*0e40*/  SHF.R.S32.HI R230, RZ, 0x1f, R205 ;  /* 0x0000001fffe67819 */ /* 0x000fe200000114cd */
[----:B------:R-:W-:-:S07]  /*0e50*/  IMAD R201, R2, 0x8, R227 ;  /* 0x0000000802c97824 */ /* 0x000fce00078e02e3 */
.L_x_13652:
        /* <DEDUP_REMOVED lines=21> */
.L_x_13601:
[----:B------:R-:W-:Y:S01]  /*0fb0*/  ULDC UR7, c[0x0][0xd54] ;  /* 0x0003550000077ab9 */ /* 0x000fe20000000800 */
[----:B------:R-:W-:Y:S01]  /*0fc0*/  UMOV UR6, UR9 ;  /* 0x0000000900067c82 */ /* 0x000fe20008000000 */
[----:B------:R-:W-:-:S11]  /*0fd0*/  UISETP.NE.AND UP0, UPT, UR7, 0x1, UPT ;  /* 0x000000010700788c */ /* 0x000fd6000bf05270 */
[----:B------:R-:W-:Y:S02]  /*0fe0*/  @UP0 ULDC.64 UR10, c[0x0][0xd58] ;  /* 0x00035600000a0ab9 */ /* 0x000fe40000000a00 */
[----:B------:R-:W-:-:S04]  /*0ff0*/  UIMAD.WIDE.U32 UR4, UR9, UR10, URZ ;  /* 0x0000000a090472a5 */ /* 0x000fc8000f8e003f */
[----:B------:R-:W-:-:S04]  /*1000*/  @UP0 USHF.R.U32.HI UR6, URZ, UR11, UR5 ;  /* 0x0000000b3f060299 */ /* 0x000fc80008011605 */
[----:B------:R-:W-:-:S12]  /*1010*/  UIMAD UR4, UR6, UR7, URZ ;  /* 0x00000007060472a4 */ /* 0x000fd8000f8e023f */
.L_x_13602:
[----:B------:R-:W0:Y:S01]  /*1020*/  LDC R0, c[0x0][0x448] ;  /* 0x00011200ff007b82 */ /* 0x000e220000000800 */
[----:B------:R-:W-:Y:S01]  /*1030*/  ULOP3.LUT UR5, URZ, UR6, URZ, 0x33, !UPT ;  /* 0x000000063f057292 */ /* 0x000fe2000f8e333f */
[----:B------:R-:W-:Y:S01]  /*1040*/  CS2R R170, SRZ ;  /* 0x0000000000aa7805 */ /* 0x000fe2000001ff00 */
[----:B------:R-:W-:Y:S01]  /*1050*/  ULDC.64 UR10, c[0x0][0x418] ;  /* 0x00010600000a7ab9 */ /* 0x000fe20000000a00 */
[----:B------:R-:W-:Y:S01]  /*1060*/  ULDC UR6, c[0x0][0xd3c] ;  /* 0x00034f0000067ab9 */ /* 0x000fe20000000800 */
[----:B------:R-:W-:Y:S01]  /*1070*/  UISETP.NE.U32.AND UP0, UPT, UR10, URZ, UPT ;  /* 0x0000003f0a00728c */ /* 0x000fe2000bf05070 */
[----:B------:R-:W-:Y:S01]  /*1080*/  CS2R R148, SRZ ;  /* 0x0000000000947805 */ /* 0x000fe2000001ff00 */
[----:B------:R-:W-:Y:S01]  /*1090*/  UIADD3 UR5, UR5, UR6, URZ ;  /* 0x0000000605057290 */ /* 0x000fe2000fffe03f */
[----:B------:R-:W-:Y:S01]  /*10a0*/  CS2R R168, SRZ ;  /* 0x0000000000a87805 */ /* 0x000fe2000001ff00 */
[----:B------:R-:W-:Y:S01]  /*10b0*/  UISETP.NE.AND.EX UP0, UPT, UR11, URZ, UPT, UP0 ;  /* 0x0000003f0b00728c */ /* 0x000fe2000bf05300 */
[----:B------:R-:W-:Y:S01]  /*10c0*/  CS2R R144, SRZ ;  /* 0x0000000000907805 */ /* 0x000fe2000001ff00 */
[----:B------:R-:W-:Y:S01]  /*10d0*/  USHF.L.U32 UR38, UR5, 0x7, URZ ;  /* 0x0000000705267899 */ /* 0x000fe2000800063f */
[----:B------:R-:W-:Y:S01]  /*10e0*/  CS2R R166, SRZ ;  /* 0x0000000000a67805 */ /* 0x000fe2000001ff00 */
[----:B------:R-:W-:Y:S01]  /*10f0*/  ULDC UR61, c[0x0][0x424] ;  /* 0x00010900003d7ab9 */ /* 0x000fe20000000800 */
[----:B------:R-:W-:Y:S01]  /*1100*/  ULDC UR5, c[0x0][0x288] ;  /* 0x0000a20000057ab9 */ /* 0x000fe20000000800 */
[----:B------:R-:W-:Y:S01]  /*1110*/  UIADD3 UR7, UR38, 0x7f, URZ ;  /* 0x0000007f26077890 */ /* 0x000fe2000fffe03f */
[----:B------:R-:W-:Y:S01]  /*1120*/  CS2R R140, SRZ ;  /* 0x00000000008c7805 */ /* 0x000fe2000001ff00 */
[----:B------:R-:W-:Y:S01]  /*1130*/  UIADD3 UR5, -UR5, 0x60, URZ ;  /* 0x0000006005057890 */ /* 0x000fe2000fffe13f */
[----:B------:R-:W-:Y:S01]  /*1140*/  CS2R R120, SRZ ;  /* 0x0000000000787805 */ /* 0x000fe2000001ff00 */
[----:B------:R-:W-:Y:S01]  /*1150*/  USEL UR61, UR61, 0x1, UP0 ;  /* 0x000000013d3d7887 */ /* 0x000fe20008000000 */
[----:B------:R-:W-:Y:S01]  /*1160*/  CS2R R136, SRZ ;  /* 0x0000000000887805 */ /* 0x000fe2000001ff00 */
[----:B------:R-:W-:Y:S01]  /*1170*/  ULDC UR6, c[0x0][0x2f0] ;  /* 0x0000bc0000067ab9 */ /* 0x000fe20000000800 */
[----:B------:R-:W-:Y:S01]  /*1180*/  UIADD3 UR4, UR9, -UR4, URZ ;  /* 0x8000000409047290 */ /* 0x000fe2000fffe03f */
[----:B------:R-:W-:-:S02]  /*1190*/  CS2R R116, SRZ ;  /* 0x0000000000747805 */ /* 0x000fc4000001ff00 */
[----:B0-----:R-:W-:Y:S01]  /*11a0*/  ISETP.NE.AND P0, PT, R0, 0x1, PT ;  /* 0x000000010000780c */ /* 0x001fe20003f05270 */
[----:B------:R-:W-:Y:S01]  /*11b0*/  IMAD.U32 R0, RZ, RZ, UR7 ;  /* 0x00000007ff007e24 */ /* 0x000fe2000f8e00ff */
[----:B------:R-:W-:Y:S01]  /*11c0*/  UIMAD UR5, UR61, UR6, UR5 ;  /* 0x000000063d0572a4 */ /* 0x000fe2000f8e0205 */
[----:B------:R-:W-:Y:S01]  /*11d0*/  CS2R R112, SRZ ;  /* 0x0000000000707805 */ /* 0x000fe2000001ff00 */
[----:B------:R-:W-:Y:S01]  /*11e0*/  UIMAD UR6, UR61, UR6, 0x5f ;  /* 0x0000005f3d0674a4 */ /* 0x000fe2000f8e0206 */
[----:B------:R-:W-:Y:S01]  /*11f0*/  CS2R R132, SRZ ;  /* 0x0000000000847805 */ /* 0x000fe2000001ff00 */
[----:B------:R-:W-:Y:S01]  /*1200*/  ULDC UR9, c[0x0][0xd48] ;  /* 0x0003520000097ab9 */ /* 0x000fe20000000800 */
[----:B------:R-:W-:Y:S01]  /*1210*/  CS2R R108, SRZ ;  /* 0x00000000006c7805 */ /* 0x000fe2000001ff00 */
[----:B------:R-:W-:Y:S01]  /*1220*/  UISETP.NE.AND UP0, UPT, UR9, 0x1, UPT ;  /* 0x000000010900788c */ /* 0x000fe2000bf05270 */
[----:B------:R-:W-:Y:S02]  /*1230*/  CS2R R104, SRZ ;  /* 0x0000000000687805 */ /* 0x000fe4000001ff00 */
[----:B------:R-:W-:-:S02]  /*1240*/  CS2R R128, SRZ ;  /* 0x0000000000807805 */ /* 0x000fc4000001ff00 */
[----:B------:R-:W-:Y:S02]  /*1250*/  CS2R R100, SRZ ;  /* 0x0000000000647805 */ /* 0x000fe4000001ff00 */
[----:B------:R-:W-:Y:S01]  /*1260*/  CS2R R96, SRZ ;  /* 0x0000000000607805 */ /* 0x000fe2000001ff00 */
[----:B------:R-:W0:Y:S01]  /*1270*/  @P0 LDC R2, c[0x0][0x44c] ;  /* 0x00011300ff020b82 */ /* 0x000e220000000800 */
[----:B------:R-:W-:Y:S02]  /*1280*/  CS2R R124, SRZ ;  /* 0x00000000007c7805 */ /* 0x000fe4000001ff00 */
[----:B------:R-:W-:Y:S02]  /*1290*/  CS2R R92, SRZ ;  /* 0x00000000005c7805 */ /* 0x000fe4000001ff00 */
[----:B------:R-:W-:Y:S02]  /*12a0*/  CS2R R88, SRZ ;  /* 0x0000000000587805 */ /* 0x000fe4000001ff00 */
        /* <DEDUP_REMOVED lines=21> */
[----:B------:R-:W-:Y:S01]  /*1400*/  UIMAD.WIDE UR6, UR6, 0x2aaaaaab, URZ ;  /* 0x2aaaaaab060678a5 */ /* 0x000fe2000f8e023f */
[----:B------:R-:W-:-:S02]  /*1410*/  CS2R R86, SRZ ;  /* 0x0000000000567805 */ /* 0x000fc4000001ff00 */
[----:B------:R-:W-:Y:S02]  /*1420*/  CS2R R82, SRZ ;  /* 0x0000000000527805 */ /* 0x000fe4000001ff00 */
[----:B------:R-:W-:Y:S01]  /*1430*/  CS2R R182, SRZ ;  /* 0x0000000000b67805 */ /* 0x000fe2000001ff00 */
[----:B------:R-:W-:Y:S01]  /*1440*/  USHF.R.U32.HI UR6, URZ, 0x1f, UR7 ;  /* 0x0000001f3f067899 */ /* 0x000fe20008011607 */
[----:B------:R-:W-:Y:S02]  /*1450*/  CS2R R78, SRZ ;  /* 0x00000000004e7805 */ /* 0x000fe4000001ff00 */
[----:B------:R-:W-:Y:S02]  /*1460*/  CS2R R74, SRZ ;  /* 0x00000000004a7805 */ /* 0x000fe4000001ff00 */
[----:B-1----:R-:W-:Y:S01]  /*1470*/  @P0 SHF.R.U32.HI R0, RZ, R3, R2 ;  /* 0x00000003ff000219 */ /* 0x002fe20000011602 */
[----:B------:R-:W-:Y:S01]  /*1480*/  ULEA.HI.SX32 UR6, UR7, UR6, 0x1c ;  /* 0x0000000607067291 */ /* 0x000fe2000f8fe23f */
[----:B------:R-:W-:-:S02]  /*1490*/  PLOP3.LUT P0, PT, PT, PT, PT, 0x80, 0x0 ;  /* 0x000000000000781c */ /* 0x000fc40003f0f070 */
[----:B------:R-:W-:Y:S01]  /*14a0*/  CS2R R180, SRZ ;  /* 0x0000000000b47805 */ /* 0x000fe2000001ff00 */
[----:B------:R-:W-:Y:S01]  /*14b0*/  @UP0 ULDC UR7, c[0x0][0xd50] ;  /* 0x0003540000070ab9 */ /* 0x000fe20000000800 */
[----:B------:R-:W-:Y:S01]  /*14c0*/  VIADD R0, R0, UR5 ;  /* 0x0000000500007c36 */ /* 0x000fe20008000000 */
[----:B------:R-:W-:Y:S01]  /*14d0*/  ULDC UR5, c[0x0][0xd54] ;  /* 0x0003550000057ab9 */ /* 0x000fe20000000800 */
[----:B------:R-:W-:Y:S01]  /*14e0*/  CS2R R70, SRZ ;  /* 0x0000000000467805 */ /* 0x000fe2000001ff00 */
[----:B------:R-:W-:Y:S01]  /*14f0*/  UIMAD UR8, UR8, UR5, UR4 ;  /* 0x00000005080872a4 */ /* 0x000fe2000f8e0204 */
[----:B------:R-:W-:Y:S01]  /*1500*/  IMAD.HI R0, R0, 0x2aaaaaab, RZ ;  /* 0x2aaaaaab00007827 */ /* 0x000fe200078e02ff */
[----:B------:R-:W-:Y:S01]  /*1510*/  CS2R R66, SRZ ;  /* 0x0000000000427805 */ /* 0x000fe2000001ff00 */
[----:B------:R-:W-:Y:S01]  /*1520*/  @UP0 ULDC UR4, c[0x0][0xd4c] ;  /* 0x0003530000040ab9 */ /* 0x000fe20000000800 */
[----:B------:R-:W-:Y:S01]  /*1530*/  CS2R R178, SRZ ;  /* 0x0000000000b27805 */ /* 0x000fe2000001ff00 */
[----:B------:R-:W-:Y:S01]  /*1540*/  UIMAD.WIDE.U32 UR4, UR8, UR4, URZ ;  /* 0x00000004080472a5 */ /* 0x000fe2000f8e003f */
[----:B------:R-:W-:Y:S01]  /*1550*/  SHF.R.U32.HI R3, RZ, 0x1f, R0 ;  /* 0x0000001fff037819 */ /* 0x000fe20000011600 */
[----:B------:R-:W-:Y:S01]  /*1560*/  UMOV UR12, UR8 ;  /* 0x00000008000c7c82 */ /* 0x000fe20008000000 */
[----:B------:R-:W-:Y:S01]  /*1570*/  CS2R R62, SRZ ;  /* 0x00000000003e7805 */ /* 0x000fe2000001ff00 */
[----:B------:R-:W-:Y:S01]  /*1580*/  @UP0 USHF.R.U32.HI UR12, URZ, UR7, UR5 ;  /* 0x000000073f0c0299 */ /* 0x000fe20008011605 */
[----:B------:R-:W-:-:S02]  /*1590*/  LEA.HI.SX32 R156, R0, R3, 0x1c ;  /* 0x00000003009c7211 */ /* 0x000fc400078fe2ff */
[----:B------:R-:W-:Y:S01]  /*15a0*/  CS2R R2, SRZ ;  /* 0x0000000000027805 */ /* 0x000fe2000001ff00 */
[----:B------:R-:W-:Y:S01]  /*15b0*/  IMAD.MOV.U32 R0, RZ, RZ, RZ ;  /* 0x000000ffff007224 */ /* 0x000fe200078e00ff */
[----:B------:R-:W-:Y:S01]  /*15c0*/  UIADD3 UR4, -UR12, URZ, URZ ;  /* 0x0000003f0c047290 */ /* 0x000fe2000fffe13f */
[----:B------:R-:W-:Y:S01]  /*15d0*/  VIMNMX R156, R156, UR6, PT ;  /* 0x000000069c9c7c48 */ /* 0x000fe2000bfe0100 */
[----:B------:R-:W-:Y:S01]  /*15e0*/  IMAD.U32 R218, RZ, RZ, UR12 ;  /* 0x0000000cffda7e24 */ /* 0x000fe2000f8e00ff */
[----:B------:R-:W-:Y:S01]  /*15f0*/  CS2R R58, SRZ ;  /* 0x00000000003a7805 */ /* 0x000fe2000001ff00 */
[----:B------:R-:W-:Y:S01]  /*1600*/  UIMAD UR4, UR9, UR4, UR8 ;  /* 0x00000004090472a4 */ /* 0x000fe2000f8e0208 */
[----:B------:R-:W-:Y:S02]  /*1610*/  ISETP.GE.AND P1, PT, R156, 0x1, PT ;  /* 0x000000019c00780c */ /* 0x000fe40003f26270 */
[----:B------:R-:W-:Y:S02]  /*1620*/  CS2R R176, SRZ ;  /* 0x0000000000b07805 */ /* 0x000fe4000001ff00 */
[----:B------:R-:W-:-:S02]  /*1630*/  CS2R R54, SRZ ;  /* 0x0000000000367805 */ /* 0x000fc4000001ff00 */
[----:B------:R-:W-:Y:S02]  /*1640*/  CS2R R50, SRZ ;  /* 0x0000000000327805 */ /* 0x000fe4000001ff00 */
[----:B------:R-:W-:Y:S01]  /*1650*/  CS2R R174, SRZ ;  /* 0x0000000000ae7805 */ /* 0x000fe2000001ff00 */
        /* <DEDUP_REMOVED lines=25> */
[----:B------:R-:W-:Y:S02]  /*17f0*/  USHF.R.U32.HI UR4, URZ, 0x4, UR5 ;  /* 0x000000043f047899 */ /* 0x000fe40008011605 */
[----:B------:R-:W-:Y:S02]  /*1800*/  UIADD3 UR5, UR5, 0xa000, URZ ;  /* 0x0000a00005057890 */ /* 0x000fe4000fffe03f */
[----:B------:R-:W-:Y:S02]  /*1810*/  ULOP3.LUT UR4, UR4, 0x3fff, URZ, 0xc0, !UPT ;  /* 0x00003fff04047892 */ /* 0x000fe4000f8ec03f */
[----:B------:R-:W-:Y:S02]  /*1820*/  USHF.R.U32.HI UR5, URZ, 0x4, UR5 ;  /* 0x000000043f057899 */ /* 0x000fe40008011605 */
[----:B------:R-:W-:Y:S02]  /*1830*/  ULOP3.LUT UR39, UR4, 0x10000, URZ, 0xfc, !UPT ;  /* 0x0001000004277892 */ /* 0x000fe4000f8efc3f */
[----:B------:R-:W-:-:S03]  /*1840*/  ULOP3.LUT UR40, UR5, 0x3fff, URZ, 0xc0, !UPT ;  /* 0x00003fff05287892 */ /* 0x000fc6000f8ec03f */
[----:B------:R-:W-:Y:S02]  /*1850*/  UMOV UR5, 0x40000040 ;  /* 0x4000004000057882 */ /* 0x000fe40000000000 */
[----:B------:R-:W-:Y:S01]  /*1860*/  UMOV UR4, UR39 ;  /* 0x0000002700047c82 */ /* 0x000fe20008000000 */
[----:B------:R-:W-:Y:S02]  /*1870*/  IMAD.U32 R23, RZ, RZ, UR5 ;  /* 0x00000005ff177e24 */ /* 0x000fe4000f8e00ff */
[----:B------:R-:W-:Y:S01]  /*1880*/  IMAD.U32 R22, RZ, RZ, UR4 ;  /* 0x00000004ff167e24 */ /* 0x000fe2000f8e00ff */
        /* <DEDUP_REMOVED lines=17> */
.L_x_13604:
[----:B------:R-:W-:Y:S01]  /*19a0*/  R2UR UR5, R224 ;  /* 0x00000000e00572ca */ /* 0x000fe200000e0000 */
[----:B------:R-:W0:Y:S01]  /*19b0*/  S2R R3, SR_CgaCtaId ;  /* 0x0000000000037919 */ /* 0x000e220000008800 */
[----:B------:R-:W-:Y:S01]  /*19c0*/  MOV R0, 0x400 ;  /* 0x0000040000007802 */ /* 0x000fe20000000f00 */
[----:B------:R-:W1:Y:S10]  /*19d0*/  S2R R16, SR_TID.X ;  /* 0x0000000000107919 */ /* 0x000e740000002100 */
[----:B------:R-:W-:-:S04]  /*19e0*/  ULEA.HI UR4, UR5, UR5, URZ, 0x1 ;  /* 0x0000000505047291 */ /* 0x000fc8000f8f083f */
[----:B------:R-:W-:-:S04]  /*19f0*/  ULOP3.LUT UR4, UR4, 0xfffffffe, URZ, 0xc0, !UPT ;  /* 0xfffffffe04047892 */ /* 0x000fc8000f8ec03f */
[----:B------:R-:W-:-:S06]  /*1a00*/  UIADD3 UR4, UR5, -UR4, URZ ;  /* 0x8000000405047290 */ /* 0x000fcc000fffe03f */
[----:B------:R-:W-:-:S05]  /*1a10*/  IMAD.U32 R2, RZ, RZ, UR4 ;  /* 0x00000004ff027e24 */ /* 0x000fca000f8e00ff */
[----:B------:R-:W-:Y:S02]  /*1a20*/  SHF.L.U32 R2, R2, 0x1f, RZ ;  /* 0x0000001f02027819 */ /* 0x000fe400000006ff */
[----:B0-----:R-:W-:Y:S02]  /*1a30*/  LEA R5, R3, R0, 0x18 ;  /* 0x0000000003057211 */ /* 0x001fe400078ec0ff */
[----:B-1----:R-:W-:Y:S02]  /*1a40*/  SHF.R.U32.HI R16, RZ, 0x7, R16 ;  /* 0x00000007ff107819 */ /* 0x002fe40000011610 */
[----:B------:R-:W0:Y:S03]  /*1a50*/  SYNCS.PHASECHK.TRANS64.TRYWAIT P0, [R5+URZ+0x32400], R2 ;  /* 0x03240002050075a7 */ /* 0x000e26000800017f */
[----:B------:R-:W-:Y:S01]  /*1a60*/  VIADD R178, R16, 0x8 ;  /* 0x0000000810b27836 */ /* 0x000fe20000000000 */
[----:B0-----:R-:W-:Y:S06]  /*1a70*/  @!P0 BRA `(.L_x_13605) ;  /* 0x0000010c00f88947 */ /* 0x001fec0003800000 */
.L_x_13762:
[----:B------:R-:W-:Y:S05]  /*1a80*/  WARPSYNC.ALL ;  /* 0x0000000000007948 */ /* 0x000fea0003800000 */
[----:B------:R-:W-:Y:S01]  /*1a90*/  R2UR UR4, R229 ;  /* 0x00000000e50472ca */ /* 0x000fe200000e0000 */
[----:B------:R1:W-:-:S12]  /*1aa0*/  BAR.SYNC.DEFER_BLOCKING R178, 0x100 ;  /* 0x000400b20000751d */ /* 0x0003d80000010000 */
[----:B------:R-:W-:-:S05]  /*1ab0*/  IMAD.U32 R0, RZ, RZ, UR4 ;  /* 0x00000004ff007e24 */ /* 0x000fca000f8e00ff */
[----:B------:R-:W-:-:S13]  /*1ac0*/  ISETP.NE.AND P0, PT, R0, 0x3, PT ;  /* 0x000000030000780c */ /* 0x000fda0003f05270 */
[----:B-1----:R-:W-:Y:S05]  /*1ad0*/  @!P0 BRA `(.L_x_13606) ;  /* 0x0000000000048947 */ /* 0x002fea0003800000 */
[----:B------:R-:W-:Y:S01]  /*1ae0*/  BPT.TRAP 0x1 ;  /* 0x000000040000795c */ /* 0x000fe20000300000 */
.L_x_13606:
[----:B------:R-:W-:Y:S02]  /*1af0*/  IMAD.U32 R3, RZ, RZ, UR37 ;  /* 0x00000025ff037e24 */ /* 0x000fe4000f8e00ff */
[----:B------:R-:W-:-:S03]  /*1b00*/  IMAD.U32 R0, RZ, RZ, UR36 ;  /* 0x00000024ff007e24 */ /* 0x000fc6000f8e00ff */
[----:B------:R-:W-:Y:S01]  /*1b10*/  SHF.L.U32 R3, R3, 0x1f, RZ ;  /* 0x0000001f03037819 */ /* 0x000fe200000006ff */
[----:B------:R-:W-:-:S04]  /*1b20*/  IMAD R0, R0, 0x8, R5 ;  /* 0x0000000800007824 */ /* 0x000fc800078e0205 */
[----:B------:R1:W2:Y:S01]  /*1b30*/  SYNCS.PHASECHK.TRANS64.TRYWAIT P1, [R0+URZ+0x32430], R3 ;  /* 0x03243003000075a7 */ /* 0x0002a2000802017f */
[----:B------:R-:W-:Y:S05]  /*1b40*/  @!P0 BRA `(.L_x_13607) ;  /* 0x0000000000048947 */ /* 0x000fea0003800000 */
[----:B------:R-:W-:Y:S01]  /*1b50*/  BPT.TRAP 0x1 ;  /* 0x000000040000795c */ /* 0x000fe20000300000 */
.L_x_13607:
[----:B--2---:R-:W-:Y:S05]  /*1b60*/  @P1 BRA `(.L_x_13608) ;  /* 0x0000000000081947 */ /* 0x004fea0003800000 */
[----:B------:R-:W2:Y:S02]  /*1b70*/  SYNCS.PHASECHK.TRANS64.TRYWAIT P1, [R0+URZ+0x32430], R3 ;  /* 0x03243003000075a7 */ /* 0x000ea4000802017f */
[----:B--2---:R-:W-:Y:S05]  /*1b80*/  @!P1 BRA `(.L_x_13609) ;  /* 0x0000010c00c89947 */ /* 0x004fea0003800000 */
.L_x_13608:
[----:B------:R-:W-:Y:S01]  /*1b90*/  R2UR UR4, R5 ;  /* 0x00000000050472ca */ /* 0x000fe200000e0000 */
[----:B------:R-:W-:Y:S01]  /*1ba0*/  WARPGROUP.ARRIVE ;  /* 0x00000000000079c5 */ /* 0x000fe20000000000 */
[----:B------:R-:W-:Y:S01]  /*1bb0*/  UMOV UR8, UR39 ;  /* 0x0000002700087c82 */ /* 0x000fe20008000000 */
[----:B------:R-:W-:Y:S01]  /*1bc0*/  UMOV UR9, 0x40000040 ;  /* 0x4000004000097882 */ /* 0x000fe20000000000 */
[----:B------:R-:W-:Y:S01]  /*1bd0*/  UMOV UR11, 0x40000040 ;  /* 0x40000040000b7882 */ /* 0x000fe20000000000 */
[----:B------:R-:W-:-:S08]  /*1be0*/  UIADD3 UR5, UR39, 0x2, URZ ;  /* 0x0000000227057890 */ /* 0x000fd0000fffe03f */
[----:B------:R-:W-:-:S04]  /*1bf0*/  UIADD3 UR4, UR4, 0x1c400, URZ ;  /* 0x0001c40004047890 */ /* 0x000fc8000fffe03f */
[----:B------:R-:W-:-:S04]  /*1c00*/  USHF.R.U32.HI UR4, URZ, 0x4, UR4 ;  /* 0x000000043f047899 */ /* 0x000fc80008011604 */
[----:B------:R-:W-:-:S04]  /*1c10*/  ULOP3.LUT UR4, UR4, 0x3fff, URZ, 0xc0, !UPT ;  /* 0x00003fff04047892 */ /* 0x000fc8000f8ec03f */
[----:B------:R-:W-:-:S04]  /*1c20*/  ULOP3.LUT UR60, UR4, 0x10000, URZ, 0xfc, !UPT ;  /* 0x00010000043c7892 */ /* 0x000fc8000f8efc3f */
[----:B------:R-:W-:-:S04]  /*1c30*/  UIMAD UR4, UR36, 0x300, UR60 ;  /* 0x00000300240478a4 */ /* 0x000fc8000f8e023c */
[----:B------:R-:W-:-:S03]  /*1c40*/  UIADD3 UR6, UR4, 0x2, URZ ;  /* 0x0000000204067890 */ /* 0x000fc6000fffe03f */
[----:B------:R-:W-:Y:S02]  /*1c50*/  UMOV UR10, UR4 ;  /* 0x00000004000a7c82 */ /* 0x000fe40008000000 */
        /* <DEDUP_REMOVED lines=35> */
.L_x_13763:
[----:B------:R-:W-:Y:S05]  /*1e90*/  @!P0 BRA `(.L_x_13611) ;  /* 0x0000000000048947 */ /* 0x000fea0003800000 */
[----:B------:R-:W-:Y:S01]  /*1ea0*/  BPT.TRAP 0x1 ;  /* 0x000000040000795c */ /* 0x000fe20000300000 */
.L_x_13611:
[----:B------:R4:W0:Y:S01]  /*1eb0*/  SYNCS.PHASECHK.TRANS64.TRYWAIT P1, [R0+URZ+0x32450], R3 ;  /* 0x03245003000075a7 */ /* 0x000822000802017f */
[----:B------:R-:W-:Y:S05]  /*1ec0*/  @!P0 BRA `(.L_x_13612) ;  /* 0x0000000000048947 */ /* 0x000fea0003800000 */
[----:B------:R-:W-:Y:S01]  /*1ed0*/  BPT.TRAP 0x1 ;  /* 0x000000040000795c */ /* 0x000fe20000300000 */
.L_x_13612:
[----:B0-----:R-:W-:Y:S05]  /*1ee0*/  @P1 BRA `(.L_x_13613) ;  /* 0x0000000000081947 */ /* 0x001fea0003800000 */
[----:B------:R-:W0:Y:S02]  /*1ef0*/  SYNCS.PHASECHK.TRANS64.TRYWAIT P1, [R0+URZ+0x32450], R3 ;  /* 0x03245003000075a7 */ /* 0x000e24000802017f */
[----:B0-----:R-:W-:Y:S05]  /*1f00*/  @!P1 BRA `(.L_x_13614) ;  /* 0x0000010c00109947 */ /* 0x001fea0003800000 */
.L_x_13613:
[----:B------:R-:W-:Y:S01]  /*1f10*/  R2UR UR4, R5 ;  /* 0x00000000050472ca */ /* 0x000fe200000e0000 */
[----:B------:R-:W-:Y:S01]  /*1f20*/  WARPGROUP.ARRIVE ;  /* 0x00000000000079c5 */ /* 0x000fe20000000000 */
[----:B------:R-:W-:Y:S01]  /*1f30*/  UMOV UR9, 0x40000040 ;  /* 0x4000004000097882 */ /* 0x000fe20000000000 */
[----:B------:R-:W-:Y:S01]  /*1f40*/  UMOV UR11, 0x40000040 ;  /* 0x40000040000b7882 */ /* 0x000fe20000000000 */
[----:B------:R-:W-:Y:S01]  /*1f50*/  UMOV UR13, 0x40000040 ;  /* 0x40000040000d7882 */ /* 0x000fe20000000000 */
[----:B------:R-:W-:Y:S01]  /*1f60*/  UMOV UR15, 0x40000040 ;  /* 0x40000040000f7882 */ /* 0x000fe20000000000 */
[----:B------:R-:W-:Y:S01]  /*1f70*/  IMAD.U32 R9, RZ, RZ, UR13 ;  /* 0x0000000dff097e24 */ /* 0x000fe2000f8e00ff */
[----:B------:R-:W-:Y:S01]  /*1f80*/  UMOV UR57, 0x40000040 ;  /* 0x4000004000397882 */ /* 0x000fe20000000000 */
[----:B------:R-:W-:Y:S01]  /*1f90*/  UMOV UR59, 0x40000040 ;  /* 0x40000040003b7882 */ /* 0x000fe20000000000 */
[----:B------:R-:W-:Y:S01]  /*1fa0*/  IMAD.U32 R11, RZ, RZ, UR9 ;  /* 0x00000009ff0b7e24 */ /* 0x000fe2000f8e00ff */
[----:B------:R-:W-:Y:S01]  /*1fb0*/  UMOV UR17, 0x40000040 ;  /* 0x4000004000117882 */ /* 0x000fe20000000000 */
[----:B------:R-:W-:Y:S01]  /*1fc0*/  UMOV UR19, 0x40000040 ;  /* 0x4000004000137882 */ /* 0x000fe20000000000 */
[----:B------:R-:W-:Y:S01]  /*1fd0*/  UMOV UR21, 0x40000040 ;  /* 0x4000004000157882 */ /* 0x000fe20000000000 */
[----:B------:R-:W-:Y:S01]  /*1fe0*/  UIADD3 UR4, UR4, 0x400, URZ ;  /* 0x0000040004047890 */ /* 0x000fe2000fffe03f */
[----:B------:R-:W0:Y:S01]  /*1ff0*/  LDC R12, c[0x0][0x448] ;  /* 0x00011200ff0c7b82 */ /* 0x000e220000000800 */
[----:B------:R-:W-:Y:S01]  /*2000*/  UMOV UR23, 0x40000040 ;  /* 0x4000004000177882 */ /* 0x000fe20000000000 */
[----:B------:R-:W-:Y:S01]  /*2010*/  UMOV UR25, 0x40000040 ;  /* 0x4000004000197882 */ /* 0x000fe20000000000 */
[----:B------:R-:W-:Y:S01]  /*2020*/  USHF.R.U32.HI UR4, URZ, 0x4, UR4 ;  /* 0x000000043f047899 */ /* 0x000fe20008011604 */
[----:B------:R-:W-:Y:S01]  /*2030*/  VIADD R13, R201, UR38 ;  /* 0x00000026c90d7c36 */ /* 0x000fe20008000000 */
[----:B------:R-:W-:Y:S01]  /*2040*/  UMOV UR27, 0x40000040 ;  /* 0x40000040001b7882 */ /* 0x000fe20000000000 */
[----:B------:R-:W-:Y:S01]  /*2050*/  UMOV UR29, 0x40000040 ;  /* 0x40000040001d7882 */ /* 0x000fe20000000000 */
[----:B------:R-:W-:Y:S01]  /*2060*/  ULOP3.LUT UR7, UR4, 0x3fff, URZ, 0xc0, !UPT ;  /* 0x00003fff04077892 */ /* 0x000fe2000f8ec03f */
[----:B------:R-:W5:Y:S01]  /*2070*/  S2R R78, SR_TID.X ;  /* 0x00000000004e7919 */ /* 0x000f620000002100 */
[----:B------:R-:W-:-:S02]  /*2080*/  ULOP3.LUT UR4, UR40, 0x10000, URZ, 0xfc, !UPT ;  /* 0x0001000028047892 */ /* 0x000fc4000f8efc3f */
[----:B------:R-:W-:Y:S02]  /*2090*/  ULOP3.LUT UR39, UR7, 0x10000, URZ, 0xfc, !UPT ;  /* 0x0001000007277892 */ /* 0x000fe4000f8efc3f */
[----:B------:R-:W-:Y:S02]  /*20a0*/  UIADD3 UR6, UR4, 0x2, URZ ;  /* 0x0000000204067890 */ /* 0x000fe4000fffe03f */
[----:B------:R-:W-:Y:S01]  /*20b0*/  UIMAD UR5, UR36, 0xc00, UR39 ;  /* 0x00000c00240578a4 */ /* 0x000fe2000f8e0227 */
[----:B------:R-:W-:Y:S01]  /*20c0*/  UMOV UR8, UR4 ;  /* 0x0000000400087c82 */ /* 0x000fe20008000000 */
[----:B------:R-:W-:Y:S01]  /*20d0*/  UIADD3 UR56, UR4, 0x400, URZ ;  /* 0x0000040004387890 */ /* 0x000fe2000fffe03f */
[----:B------:R-:W-:Y:S02]  /*20e0*/  IMAD.U32 R10, RZ, RZ, UR8 ;  /* 0x00000008ff0a7e24 */ /* 0x000fe4000f8e00ff */
[----:B------:R-:W-:Y:S01]  /*20f0*/  UMOV UR12, UR6 ;  /* 0x00000006000c7c82 */ /* 0x000fe20008000000 */
[----:B------:R-:W-:Y:S01]  /*2100*/  UIADD3 UR6, UR4, 0x4, URZ ;  /* 0x0000000404067890 */ /* 0x000fe2000fffe03f */
[----:B------:R-:W-:Y:S01]  /*2110*/  IMAD.U32 R8, RZ, RZ, UR12 ;  /* 0x0000000cff087e24 */ /* 0x000fe2000f8e00ff */
[----:B------:R-:W-:Y:S01]  /*2120*/  UMOV UR10, UR5 ;  /* 0x00000005000a7c82 */ /* 0x000fe20008000000 */
[----:B------:R-:W-:Y:S01]  /*2130*/  UIADD3 UR58, UR5, 0x300, URZ ;  /* 0x00000300053a7890 */ /* 0x000fe2000fffe03f */
[----:B------:R-:W-:Y:S01]  /*2140*/  HGMMA.64x96x16.F32.BF16 R24, gdesc[UR8], R24, gsb0 ;  /* 0x01600000081879f0 */ /* 0x000fe20008001818 */
[----:B------:R-:W-:Y:S01]  /*2150*/  UIADD3 UR8, UR5, 0x2, URZ ;  /* 0x0000000205087890 */ /* 0x000fe2000fffe03f */
[----:B0-----:R-:W-:Y:S01]  /*2160*/  ISETP.NE.AND P1, PT, R12, 0x1, PT ;  /* 0x000000010c00780c */ /* 0x001fe20003f25270 */
[----:B------:R-:W-:Y:S01]  /*2170*/  UIADD3 UR10, UR5, 0x302, URZ ;  /* 0x00000302050a7890 */ /* 0x000fe2000fffe03f */
[----:B------:R-:W0:Y:S01]  /*2180*/  LDC R12, c[0x0][0x2f0] ;  /* 0x0000bc00ff0c7b82 */ /* 0x000e220000000800 */
[----:B------:R-:W-:Y:S01]  /*2190*/  UMOV UR9, 0x40000040 ;  /* 0x4000004000097882 */ /* 0x000fe20000000000 */
[----:B------:R-:W-:Y:S01]  /*21a0*/  UMOV UR11, 0x40000040 ;  /* 0x40000040000b7882 */ /* 0x000fe20000000000 */
[----:B------:R-:W-:Y:S01]  /*21b0*/  UIADD3 UR16, UR4, 0x406, URZ ;  /* 0x0000040604107890 */ /* 0x000fe2000fffe03f */
[----:B------:R-:W-:Y:S01]  /*21c0*/  UMOV UR14, UR8 ;  /* 0x00000008000e7c82 */ /* 0x000fe20008000000 */
[----:B------:R-:W-:-:S02]  /*21d0*/  UIADD3 UR8, UR5, 0x4, URZ ;  /* 0x0000000405087890 */ /* 0x000fc4000fffe03f */
[----:B------:R-:W-:Y:S02]  /*21e0*/  UIADD3 UR18, UR5, 0x306, URZ ;  /* 0x0000030605127890 */ /* 0x000fe4000fffe03f */
[----:B------:R-:W-:Y:S02]  /*21f0*/  UIADD3 UR20, UR4, 0x800, URZ ;  /* 0x0000080004147890 */ /* 0x000fe4000fffe03f */
[----:B------:R-:W1:Y:S01]  /*2200*/  @P1 LDC R20, c[0x0][0x44c] ;  /* 0x00011300ff141b82 */ /* 0x000e620000000800 */
[----:B------:R-:W-:Y:S02]  /*2210*/  UIADD3 UR22, UR5, 0x600, URZ ;  /* 0x0000060005167890 */ /* 0x000fe4000fffe03f */
[----:B------:R-:W-:Y:S02]  /*2220*/  UIADD3 UR24, UR4, 0x802, URZ ;  /* 0x0000080204187890 */ /* 0x000fe4000fffe03f */
[----:B------:R-:W-:Y:S02]  /*2230*/  UIADD3 UR26, UR5, 0x602, URZ ;  /* 0x00000602051a7890 */ /* 0x000fe4000fffe03f */
[----:B------:R-:W-:-:S02]  /*2240*/  UIADD3 UR28, UR4, 0x804, URZ ;  /* 0x00000804041c7890 */ /* 0x000fc4000fffe03f */
[----:B------:R-:W-:Y:S01]  /*2250*/  UIADD3 UR30, UR5, 0x604, URZ ;  /* 0x00000604051e7890 */ /* 0x000fe2000fffe03f */
        /* <DEDUP_REMOVED lines=10> */
[----:B-1----:R-:W-:Y:S01]  /*2300*/  @P1 IMAD.HI.U32 R21, R13, R20, RZ ;  /* 0x000000140d151227 */ /* 0x002fe200078e00ff */
[----:B------:R-:W-:Y:S01]  /*2310*/  UIADD3 UR46, UR5, 0x902, URZ ;  /* 0x00000902052e7890 */ /* 0x000fe2000fffe03f */
[----:B------:R-:W-:Y:S01]  /*2320*/  UMOV UR45, 0x40000040 ;  /* 0x40000040002d7882 */ /* 0x000fe20000000000 */
[----:B------:R-:W-:Y:S01]  /*2330*/  UMOV UR47, 0x40000040 ;  /* 0x40000040002f7882 */ /* 0x000fe20000000000 */
[----:B------:R-:W-:Y:S01]  /*2340*/  UIADD3 UR48, UR4, 0xc04, URZ ;  /* 0x00000c0404307890 */ /* 0x000fe2000fffe03f */
[----:B------:R-:W-:Y:S01]  /*2350*/  IMAD.MOV.U32 R20, RZ, RZ, R13 ;  /* 0x000000ffff147224 */ /* 0x000fe200078e000d */
[----:B------:R-:W-:Y:S01]  /*2360*/  UIADD3 UR50, UR5, 0x904, URZ ;  /* 0x0000090405327890 */ /* 0x000fe2000fffe03f */
[----:B------:R-:W1:Y:S01]  /*2370*/  LDC R13, c[0x0][0x288] ;  /* 0x0000a200ff0d7b82 */ /* 0x000e620000000800 */
[----:B------:R-:W-:Y:S01]  /*2380*/  UMOV UR49, 0x40000040 ;  /* 0x4000004000317882 */ /* 0x000fe20000000000 */
[----:B------:R-:W-:Y:S01]  /*2390*/  UMOV UR51, 0x40000040 ;  /* 0x4000004000337882 */ /* 0x000fe20000000000 */
[----:B------:R-:W-:Y:S01]  /*23a0*/  UMOV UR53, 0x40000040 ;  /* 0x4000004000357882 */ /* 0x000fe20000000000 */
[----:B------:R-:W-:Y:S01]  /*23b0*/  UMOV UR55, 0x40000040 ;  /* 0x4000004000377882 */ /* 0x000fe20000000000 */
[----:B------:R-:W-:Y:S01]  /*23c0*/  ULOP3.LUT UR7, UR7, 0x3000000, URZ, 0xfc, !UPT ;  /* 0x0300000007077892 */ /* 0x000fe2000f8efc3f */
[----:B--2-4-:R-:W-:Y:S01]  /*23d0*/  IMAD.U32 R3, RZ, RZ, UR53 ;  /* 0x00000035ff037e24 */ /* 0x014fe2000f8e00ff */
        /* <DEDUP_REMOVED lines=20> */
[----:B------:R-:W-:Y:S01]  /*2520*/  ULDC UR6, c[0x0][0xa80] ;  /* 0x0002a00000067ab9 */ /* 0x000fe20000000800 */
[----:B---3--:R-:W-:Y:S01]  /*2530*/  IMAD.U32 R5, RZ, RZ, UR13 ;  /* 0x0000000dff057e24 */ /* 0x008fe2000f8e00ff */
        /* <DEDUP_REMOVED lines=12> */
[----:B------:R-:W-:Y:S01]  /*2600*/  IMAD.U32 R2, RZ, RZ, UR52 ;  /* 0x00000034ff027e24 */ /* 0x000fe2000f8e00ff */
[----:B------:R-:W-:Y:S02]  /*2610*/  WARPGROUP.DEPBAR.LE gsb0, 0x0 ;  /* 0x00008000000079c5 */ /* 0x000fe40000010000 */
[----:B------:R-:W-:-:S06]  /*2620*/  WARPGROUP.ARRIVE ;  /* 0x00000000000079c5 */ /* 0x000fcc0000000000 */
[----:B------:R-:W-:Y:S03]  /*2630*/  HGMMA.64x96x16.F32.BF16 R24, gdesc[UR56], R24, gsb0 ;  /* 0x01600000381879f0 */ /* 0x000fe60008001818 */
        /* <DEDUP_REMOVED lines=39> */
[----:B------:R2:W3:Y:S01]  /*28b0*/  MUFU.TANH R72, R24 ;  /* 0x0000001800487308 */ /* 0x0004e20000002400 */
        /* <DEDUP_REMOVED lines=8> */
[----:B--2---:R-:W2:Y:S01]  /*2940*/  @P1 LDC R24, c[0x0][0x450] ;  /* 0x00011400ff181b82 */ /* 0x004ea20000000800 */
        /* <DEDUP_REMOVED lines=23> */
[----:B--2---:R-:W-:Y:S01]  /*2ac0*/  @P1 SHF.R.U32.HI R20, RZ, R24, R21 ;  /* 0x00000018ff141219 */ /* 0x004fe20000011615 */
[----:B------:R-:W-:-:S02]  /*2ad0*/  IMAD.MOV.U32 R21, RZ, RZ, -0x60 ;  /* 0xffffffa0ff157424 */ /* 0x000fc400078e00ff */
[----:B------:R-:W-:Y:S01]  /*2ae0*/  FMUL.FTZ R42, R42, UR4 ;  /* 0x000000042a2a7c20 */ /* 0x000fe20008410000 */
[----:B------:R-:W-:Y:S01]  /*2af0*/  FMUL.FTZ R43, R43, UR4 ;  /* 0x000000042b2b7c20 */ /* 0x000fe20008410000 */
[----:B------:R-:W-:Y:S01]  /*2b00*/  FMUL.FTZ R46, R46, UR4 ;  /* 0x000000042e2e7c20 */ /* 0x000fe20008410000 */
[----:B----4-:R-:W2:Y:S01]  /*2b10*/  SHFL.IDX PT, R25, R20, RZ, 0x1c1f ;  /* 0x001c1fff14197589 */ /* 0x010ea200000e0000 */
[----:B------:R-:W-:Y:S01]  /*2b20*/  IMAD R21, R156, R21, 0x60 ;  /* 0x000000609c157424 */ /* 0x000fe200078e0215 */
[----:B------:R-:W-:Y:S01]  /*2b30*/  MUFU.TANH R36, R36 ;  /* 0x0000002400247308 */ /* 0x000fe20000002400 */
[----:B------:R-:W-:Y:S01]  /*2b40*/  FMUL.FTZ R47, R47, UR4 ;  /* 0x000000042f2f7c20 */ /* 0x000fe20008410000 */
[----:B------:R-:W4:Y:S01]  /*2b50*/  SHFL.IDX PT, R20, R20, 0x1, 0x1c1f ;  /* 0x003c1f0014147f89 */ /* 0x000f2200000e0000 */
[----:B0-----:R-:W-:Y:S02]  /*2b60*/  IMAD R21, R12, UR61, R21 ;  /* 0x0000003d0c157c24 */ /* 0x001fe4000f8e0215 */
[----:B------:R-:W-:Y:S01]  /*2b70*/  FMUL.FTZ R50, R50, UR4 ;  /* 0x0000000432327c20 */ /* 0x000fe20008410000 */
[----:B------:R-:W-:Y:S01]  /*2b80*/  FMUL.FTZ R51, R51, UR4 ;  /* 0x0000000433337c20 */ /* 0x000fe20008410000 */
[----:B------:R-:W-:Y:S01]  /*2b90*/  FMUL.FTZ R54, R54, UR4 ;  /* 0x0000000436367c20 */ /* 0x000fe20008410000 */
[----:B------:R-:W-:Y:S01]  /*2ba0*/  IMAD R24, R202, -0x2, R21 ;  /* 0xfffffffeca187824 */ /* 0x000fe200078e0215 */
[----:B------:R-:W0:Y:S01]  /*2bb0*/  MUFU.TANH R41, R41 ;  /* 0x0000002900297308 */ /* 0x000e220000002400 */
[----:B------:R-:W-:Y:S01]  /*2bc0*/  FMUL.FTZ R55, R55, UR4 ;  /* 0x0000000437377c20 */ /* 0x000fe20008410000 */
[----:B------:R-:W-:Y:S01]  /*2bd0*/  FMUL.FTZ R58, R58, UR4 ;  /* 0x000000043a3a7c20 */ /* 0x000fe20008410000 */
[----:B------:R-:W-:Y:S01]  /*2be0*/  FMUL.FTZ R59, R59, UR4 ;  /* 0x000000043b3b7c20 */ /* 0x000fe20008410000 */
[--C-:B-1----:R-:W-:Y:S01]  /*2bf0*/  IADD3 R21, R24, 0x1, -R13.reuse ;  /* 0x0000000118157810 */ /* 0x102fe20007ffe80d */
        /* <DEDUP_REMOVED lines=8> */
[----:B------:R-:W-:Y:S01]  /*2c80*/  UIMAD UR4, UR36, 0xc00, UR7 ;  /* 0x00000c00240478a4 */ /* 0x000fe2000f8e0207 */
[----:B--2---:R-:W-:Y:S01]  /*2c90*/  VIADDMNMX R25, R25, R21, R24, PT ;  /* 0x0000001519197246 */ /* 0x004fe20003800118 */
[----:B------:R-:W-:Y:S01]  /*2ca0*/  IMAD R13, R12, UR61, -R13 ;  /* 0x0000003d0c0d7c24 */ /* 0x000fe2000f8e0a0d */
[----:B------:R2:W-:Y:S02]  /*2cb0*/  MUFU.TANH R76, R29 ;  /* 0x0000001d004c7308 */ /* 0x0005e40000002400 */
[----:B------:R-:W-:-:S02]  /*2cc0*/  ISETP.GT.AND P6, PT, R25, RZ, PT ;  /* 0x000000ff1900720c */ /* 0x000fc40003fc4270 */
[----:B----4-:R-:W-:Y:S01]  /*2cd0*/  VIADDMNMX R20, R20, R21, R24, PT ;  /* 0x0000001514147246 */ /* 0x010fe20003800118 */
[----:B------:R-:W-:Y:S01]  /*2ce0*/  UMOV UR10, UR4 ;  /* 0x00000004000a7c82 */ /* 0x000fe20008000000 */
[C---:B------:R-:W-:Y:S02]  /*2cf0*/  ISETP.GT.AND P5, PT, R25.reuse, 0x1, PT ;  /* 0x000000011900780c */ /* 0x040fe40003fa4270 */
[----:B------:R-:W4:Y:S01]  /*2d00*/  MUFU.TANH R37, R37 ;  /* 0x0000002500257308 */ /* 0x000f220000002400 */
[----:B---3--:R-:W-:Y:S02]  /*2d10*/  FSEL R21, R72, -INF , P6 ;  /* 0xff80000048157808 */ /* 0x008fe40003000000 */
[C---:B------:R-:W-:Y:S02]  /*2d20*/  ISETP.GT.AND P3, PT, R25.reuse, 0x10, PT ;  /* 0x000000101900780c */ /* 0x040fe40003f64270 */
[C---:B------:R-:W-:Y:S02]  /*2d30*/  ISETP.GT.AND P6, PT, R25.reuse, 0x11, PT ;  /* 0x000000111900780c */ /* 0x040fe40003fc4270 */
[----:B------:R-:W-:Y:S01]  /*2d40*/  ISETP.GT.AND P2, PT, R25, 0x8, PT ;  /* 0x000000081900780c */ /* 0x000fe20003f44270 */
[----:B------:R-:W-:Y:S01]  /*2d50*/  MUFU.TANH R45, R45 ;  /* 0x0000002d002d7308 */ /* 0x000fe20000002400 */
[----:B-----5:R-:W-:-:S02]  /*2d60*/  FSEL R183, R32, -INF , P3 ;  /* 0xff80000020b77808 */ /* 0x020fc40001800000 */
[----:B------:R-:W-:Y:S02]  /*2d70*/  FSEL R177, R33, -INF , P6 ;  /* 0xff80000021b17808 */ /* 0x000fe40003000000 */
[C---:B------:R-:W-:Y:S02]  /*2d80*/  ISETP.GT.AND P3, PT, R25.reuse, 0x21, PT ;  /* 0x000000211900780c */ /* 0x040fe40003f64270 */
[C---:B------:R-:W-:Y:S01]  /*2d90*/  ISETP.GT.AND P6, PT, R25.reuse, 0x28, PT ;  /* 0x000000281900780c */ /* 0x040fe20003fc4270 */
[----:B------:R-:W3:Y:S01]  /*2da0*/  MUFU.TANH R52, R52 ;  /* 0x0000003400347308 */ /* 0x000ee20000002400 */
[C---:B------:R-:W-:Y:S02]  /*2db0*/  ISETP.GT.AND P4, PT, R25.reuse, 0x9, PT ;  /* 0x000000091900780c */ /* 0x040fe40003f84270 */
[----:B--2---:R-:W-:Y:S02]  /*2dc0*/  FSEL R29, R28, -INF , P2 ;  /* 0xff8000001c1d7808 */ /* 0x004fe40001000000 */
[----:B------:R-:W-:-:S02]  /*2dd0*/  ISETP.GT.AND P2, PT, R25, 0x19, PT ;  /* 0x000000191900780c */ /* 0x000fc40003f44270 */
[----:B0-----:R-:W-:Y:S01]  /*2de0*/  FSEL R189, R41, -INF , P3 ;  /* 0xff80000029bd7808 */ /* 0x001fe20001800000 */
[----:B------:R-:W0:Y:S01]  /*2df0*/  MUFU.TANH R53, R53 ;  /* 0x0000003500357308 */ /* 0x000e220000002400 */
[----:B-1----:R-:W-:Y:S02]  /*2e00*/  FSEL R187, R44, -INF , P6 ;  /* 0xff8000002cbb7808 */ /* 0x002fe40003000000 */
[C---:B------:R-:W-:Y:S02]  /*2e10*/  ISETP.GT.AND P3, PT, R25.reuse, 0x38, PT ;  /* 0x000000381900780c */ /* 0x040fe40003f64270 */
[----:B------:R-:W-:Y:S02]  /*2e20*/  ISETP.GT.AND P6, PT, R25, 0x39, PT ;  /* 0x000000391900780c */ /* 0x000fe40003fc4270 */
[----:B----4-:R-:W-:Y:S01]  /*2e30*/  FSEL R179, R37, -INF , P2 ;  /* 0xff80000025b37808 */ /* 0x010fe20001000000 */
[----:B------:R-:W-:Y:S01]  /*2e40*/  MUFU.TANH R40, R40 ;  /* 0x0000002800287308 */ /* 0x000fe20000002400 */
[----:B------:R-:W-:-:S02]  /*2e50*/  ISETP.GT.AND P2, PT, R25, 0x30, PT ;  /* 0x000000301900780c */ /* 0x000fc40003f44270 */
[----:B---3--:R-:W-:Y:S02]  /*2e60*/  FSEL R214, R52, -INF , P3 ;  /* 0xff80000034d67808 */ /* 0x008fe40001800000 */
[----:B------:R-:W-:-:S03]  /*2e70*/  ISETP.GT.AND P3, PT, R25, 0x49, PT ;  /* 0x000000491900780c */ /* 0x000fc60003f64270 */
[----:B------:R-:W1:Y:S01]  /*2e80*/  MUFU.TANH R48, R48 ;  /* 0x0000003000307308 */ /* 0x000e620000002400 */
[----:B0-----:R-:W-:Y:S02]  /*2e90*/  FSEL R215, R53, -INF , P6 ;  /* 0xff80000035d77808 */ /* 0x001fe40003000000 */
[----:B------:R-:W-:-:S05]  /*2ea0*/  ISETP.GT.AND P6, PT, R25, 0x50, PT ;  /* 0x000000501900780c */ /* 0x000fca0003fc4270 */
[----:B------:R-:W-:Y:S08]  /*2eb0*/  MUFU.TANH R56, R56 ;  /* 0x0000003800387308 */ /* 0x000ff00000002400 */
[----:B------:R0:W-:Y:S01]  /*2ec0*/  MUFU.TANH R75, R27 ;  /* 0x0000001b004b7308 */ /* 0x0001e20000002400 */
[----:B-1----:R-:W-:Y:S02]  /*2ed0*/  FSEL R212, R48, -INF , P2 ;  /* 0xff80000030d47808 */ /* 0x002fe40001000000 */
[----:B------:R-:W-:-:S05]  /*2ee0*/  ISETP.GT.AND P2, PT, R25, 0x41, PT ;  /* 0x000000411900780c */ /* 0x000fca0003f44270 */
[----:B------:R-:W1:Y:S01]  /*2ef0*/  MUFU.TANH R61, R61 ;  /* 0x0000003d003d7308 */ /* 0x000e620000002400 */
[----:B0-----:R-:W-:Y:S02]  /*2f00*/  FSEL R27, R73, -INF , P5 ;  /* 0xff800000491b7808 */ /* 0x001fe40002800000 */
[----:B------:R-:W-:-:S04]  /*2f10*/  ISETP.GT.AND P5, PT, R25, 0x18, PT ;  /* 0x000000181900780c */ /* 0x000fc80003fa4270 */
[----:B------:R-:W-:Y:S01]  /*2f20*/  FSEL R181, R36, -INF , P5 ;  /* 0xff80000024b57808 */ /* 0x000fe20002800000 */
[----:B------:R-:W0:Y:S01]  /*2f30*/  MUFU.TANH R64, R64 ;  /* 0x0000004000407308 */ /* 0x000e220000002400 */
[----:B------:R-:W-:-:S04]  /*2f40*/  ISETP.GT.AND P5, PT, R25, 0x29, PT ;  /* 0x000000291900780c */ /* 0x000fc80003fa4270 */
[----:B------:R-:W-:Y:S02]  /*2f50*/  FSEL R185, R45, -INF , P5 ;  /* 0xff8000002db97808 */ /* 0x000fe40002800000 */
[----:B------:R-:W-:Y:S01]  /*2f60*/  ISETP.GT.AND P5, PT, R25, 0x40, PT ;  /* 0x000000401900780c */ /* 0x000fe20003fa4270 */
[----:B------:R-:W-:Y:S01]  /*2f70*/  MUFU.TANH R49, R49 ;  /* 0x0000003100317308 */ /* 0x000fe20000002400 */
[----:B-1----:R-:W-:Y:S02]  /*2f80*/  FSEL R195, R61, -INF , P3 ;  /* 0xff8000003dc37808 */ /* 0x002fe40001800000 */
[----:B------:R-:W-:Y:S02]  /*2f90*/  FSEL R198, R56, -INF , P5 ;  /* 0xff80000038c67808 */ /* 0x000fe40002800000 */
[----:B------:R-:W-:Y:S02]  /*2fa0*/  ISETP.GT.AND P5, PT, R25, 0x51, PT ;  /* 0x000000511900780c */ /* 0x000fe40003fa4270 */
[----:B------:R-:W-:Y:S01]  /*2fb0*/  ISETP.GT.AND P3, PT, R20, RZ, PT ;  /* 0x000000ff1400720c */ /* 0x000fe20003f64270 */
[----:B------:R-:W1:Y:S01]  /*2fc0*/  MUFU.TANH R57, R57 ;  /* 0x0000003900397308 */ /* 0x000e620000002400 */
[----:B0-----:R-:W-:-:S02]  /*2fd0*/  FSEL R166, R64, -INF , P6 ;  /* 0xff80000040a67808 */ /* 0x001fc40003000000 */
[----:B------:R-:W-:-:S05]  /*2fe0*/  ISETP.GT.AND P6, PT, R20, 0x1, PT ;  /* 0x000000011400780c */ /* 0x000fca0003fc4270 */
[----:B------:R-:W0:Y:S08]  /*2ff0*/  MUFU.TANH R65, R65 ;  /* 0x0000004100417308 */ /* 0x000e300000002400 */
[----:B------:R2:W3:Y:S01]  /*3000*/  MUFU.TANH R74, R26 ;  /* 0x0000001a004a7308 */ /* 0x0004e20000002400 */
[----:B-1----:R-:W-:Y:S02]  /*3010*/  FSEL R190, R57, -INF , P2 ;  /* 0xff80000039be7808 */ /* 0x002fe40001000000 */
[----:B------:R-:W-:-:S05]  /*3020*/  ISETP.GT.AND P2, PT, R25, 0x58, PT ;  /* 0x000000581900780c */ /* 0x000fca0003f44270 */
[----:B------:R-:W-:Y:S01]  /*3030*/  MUFU.TANH R60, R60 ;  /* 0x0000003c003c7308 */ /* 0x000fe20000002400 */
[----:B--2---:R-:W-:Y:S02]  /*3040*/  FMNMX.FTZ R26, R21, R27, !PT ;  /* 0x0000001b151a7209 */ /* 0x004fe40007810000 */
[----:B0-----:R-:W-:Y:S02]  /*3050*/  FSEL R167, R65, -INF , P5 ;  /* 0xff80000041a77808 */ /* 0x001fe40002800000 */
[----:B------:R-:W-:Y:S02]  /*3060*/  FMNMX.FTZ R28, R29, R26, !PT ;  /* 0x0000001a1d1c7209 */ /* 0x000fe40007810000 */
[----:B------:R-:W-:Y:S01]  /*3070*/  ISETP.GT.AND P5, PT, R20, 0x8, PT ;  /* 0x000000081400780c */ /* 0x000fe20003fa4270 */
[----:B------:R0:W-:Y:S01]  /*3080*/  MUFU.TANH R77, R31 ;  /* 0x0000001f004d7308 */ /* 0x0001e20000002400 */
[----:B---3--:R-:W-:Y:S02]  /*3090*/  FSEL R24, R74, -INF , P3 ;  /* 0xff8000004a187808 */ /* 0x008fe40001800000 */
[----:B------:R-:W-:-:S02]  /*30a0*/  FSEL R26, R75, -INF , P6 ;  /* 0xff8000004b1a7808 */ /* 0x000fc40003000000 */
[C---:B------:R-:W-:Y:S02]  /*30b0*/  ISETP.GT.AND P3, PT, R20.reuse, 0x10, PT ;  /* 0x000000101400780c */ /* 0x040fe40003f64270 */
[----:B------:R-:W-:Y:S01]  /*30c0*/  ISETP.GT.AND P6, PT, R20, 0x11, PT ;  /* 0x000000111400780c */ /* 0x000fe20003fc4270 */
[----:B------:R-:W1:Y:S01]  /*30d0*/  MUFU.TANH R68, R68 ;  /* 0x0000004400447308 */ /* 0x000e620000002400 */
[----:B0-----:R-:W-:Y:S02]  /*30e0*/  FSEL R31, R76, -INF , P4 ;  /* 0xff8000004c1f7808 */ /* 0x001fe40002000000 */
[----:B------:R-:W-:Y:S02]  /*30f0*/  ISETP.GT.AND P4, PT, R25, 0x20, PT ;  /* 0x000000201900780c */ /* 0x000fe40003f84270 */
[----:B------:R-:W-:Y:S02]  /*3100*/  FMNMX.FTZ R32, R31, R28, !PT ;  /* 0x0000001c1f207209 */ /* 0x000fe40007810000 */
[----:B------:R-:W-:Y:S01]  /*3110*/  FSEL R199, R40, -INF , P4 ;  /* 0xff80000028c77808 */ /* 0x000fe20002000000 */
[----:B------:R-:W0:Y:S01]  /*3120*/  MUFU.TANH R30, R30 ;  /* 0x0000001e001e7308 */ /* 0x000e220000002400 */
[----:B------:R-:W-:-:S02]  /*3130*/  ISETP.GT.AND P4, PT, R25, 0x31, PT ;  /* 0x000000311900780c */ /* 0x000fc40003f84270 */
[----:B------:R-:W-:Y:S02]  /*3140*/  FMNMX.FTZ R32, R183, R32, !PT ;  /* 0x00000020b7207209 */ /* 0x000fe40007810000 */
[----:B------:R-:W-:Y:S02]  /*3150*/  FSEL R213, R49, -INF , P4 ;  /* 0xff80000031d57808 */ /* 0x000fe40002000000 */
[C---:B------:R-:W-:Y:S01]  /*3160*/  ISETP.GT.AND P4, PT, R25.reuse, 0x48, PT ;  /* 0x000000481900780c */ /* 0x040fe20003f84270 */
[----:B------:R-:W2:Y:S01]  /*3170*/  MUFU.TANH R34, R34 ;  /* 0x0000002200227308 */ /* 0x000ea20000002400 */
[----:B-1----:R-:W-:Y:S02]  /*3180*/  FSEL R168, R68, -INF , P2 ;  /* 0xff80000044a87808 */ /* 0x002fe40001000000 */
[----:B------:R-:W-:Y:S02]  /*3190*/  FSEL R193, R60, -INF , P4 ;  /* 0xff8000003cc17808 */ /* 0x000fe40002000000 */
[----:B------:R-:W-:-:S02]  /*31a0*/  ISETP.GT.AND P4, PT, R25, 0x59, PT ;  /* 0x000000591900780c */ /* 0x000fc40003f84270 */
[----:B------:R-:W-:Y:S01]  /*31b0*/  ISETP.GT.AND P2, PT, R20, 0x9, PT ;  /* 0x000000091400780c */ /* 0x000fe20003f44270 */
[----:B------:R-:W1:Y:S01]  /*31c0*/  MUFU.TANH R35, R35 ;  /* 0x0000002300237308 */ /* 0x000e620000002400 */
[----:B0-----:R-:W-:Y:S02]  /*31d0*/  FSEL R28, R30, -INF , P5 ;  /* 0xff8000001e1c7808 */ /* 0x001fe40002800000 */
[----:B------:R-:W-:Y:S02]  /*31e0*/  FMNMX.FTZ R32, R177, R32, !PT ;  /* 0x00000020b1207209 */ /* 0x000fe40007810000 */
[----:B------:R-:W-:Y:S02]  /*31f0*/  FMNMX.FTZ R25, R24, R26, !PT ;  /* 0x0000001a18197209 */ /* 0x000fe40007810000 */
[----:B------:R-:W-:Y:S01]  /*3200*/  FSEL R30, R77, -INF , P2 ;  /* 0xff8000004d1e7808 */ /* 0x000fe20001000000 */
[----:B------:R-:W0:Y:S01]  /*3210*/  MUFU.TANH R38, R38 ;  /* 0x0000002600267308 */ /* 0x000e220000002400 */
[----:B------:R-:W-:-:S02]  /*3220*/  FMNMX.FTZ R32, R181, R32, !PT ;  /* 0x00000020b5207209 */ /* 0x000fc40007810000 */
[----:B------:R-:W-:Y:S02]  /*3230*/  FMNMX.FTZ R25, R28, R25, !PT ;  /* 0x000000191c197209 */ /* 0x000fe40007810000 */
[----:B--2---:R-:W-:Y:S02]  /*3240*/  FSEL R180, R34, -INF , P3 ;  /* 0xff80000022b47808 */ /* 0x004fe40001800000 */
[----:B------:R-:W-:Y:S01]  /*3250*/  FMNMX.FTZ R32, R179, R32, !PT ;  /* 0x00000020b3207209 */ /* 0x000fe20007810000 */
[----:B------:R-:W2:Y:S01]  /*3260*/  MUFU.TANH R39, R39 ;  /* 0x0000002700277308 */ /* 0x000ea20000002400 */
[----:B------:R-:W-:Y:S02]  /*3270*/  FMNMX.FTZ R25, R30, R25, !PT ;  /* 0x000000191e197209 */ /* 0x000fe40007810000 */
[----:B------:R-:W-:Y:S02]  /*3280*/  ISETP.GT.AND P5, PT, R20, 0x18, PT ;  /* 0x000000181400780c */ /* 0x000fe40003fa4270 */
[----:B-1----:R-:W-:-:S02]  /*3290*/  FSEL R188, R35, -INF , P6 ;  /* 0xff80000023bc7808 */ /* 0x002fc40003000000 */
[----:B------:R-:W-:Y:S01]  /*32a0*/  FMNMX.FTZ R32, R199, R32, !PT ;  /* 0x00000020c7207209 */ /* 0x000fe20007810000 */
[----:B------:R-:W1:Y:S01]  /*32b0*/  MUFU.TANH R42, R42 ;  /* 0x0000002a002a7308 */ /* 0x000e620000002400 */
[----:B------:R-:W-:Y:S02]  /*32c0*/  FMNMX.FTZ R25, R180, R25, !PT ;  /* 0x00000019b4197209 */ /* 0x000fe40007810000 */
[----:B------:R-:W-:Y:S02]  /*32d0*/  ISETP.GT.AND P2, PT, R20, 0x19, PT ;  /* 0x000000191400780c */ /* 0x000fe40003f44270 */
[----:B0-----:R-:W-:Y:S02]  /*32e0*/  FSEL R182, R38, -INF , P5 ;  /* 0xff80000026b67808 */ /* 0x001fe40002800000 */
[----:B------:R-:W-:Y:S01]  /*32f0*/  FMNMX.FTZ R32, R189, R32, !PT ;  /* 0x00000020bd207209 */ /* 0x000fe20007810000 */
[----:B------:R-:W0:Y:S01]  /*3300*/  MUFU.TANH R43, R43 ;  /* 0x0000002b002b7308 */ /* 0x000e220000002400 */
[----:B------:R-:W-:-:S02]  /*3310*/  FMNMX.FTZ R25, R188, R25, !PT ;  /* 0x00000019bc197209 */ /* 0x000fc40007810000 */
[----:B------:R-:W-:Y:S02]  /*3320*/  ISETP.GT.AND P3, PT, R20, 0x20, PT ;  /* 0x000000201400780c */ /* 0x000fe40003f64270 */
        /* <DEDUP_REMOVED lines=40> */
[----:B------:R-:W-:Y:S02]  /*35b0*/  FMNMX.FTZ R34, R193, R34, !PT ;  /* 0x00000022c1227209 */ /* 0x000fe40007810000 */
[----:B0-----:R-:W-:Y:S01]  /*35c0*/  FSEL R211, R55, -INF , P2 ;  /* 0xff80000037d37808 */ /* 0x001fe20001000000 */
[----:B------:R-:W0:Y:S01]  /*35d0*/  MUFU.TANH R62, R62 ;  /* 0x0000003e003e7308 */ /* 0x000e220000002400 */
[----:B------:R-:W-:-:S02]  /*35e0*/  FMNMX.FTZ R32, R210, R25, !PT ;  /* 0x00000019d2207209 */ /* 0x000fc40007810000 */
[----:B------:R-:W-:Y:S02]  /*35f0*/  ISETP.GT.AND P6, PT, R20, 0x41, PT ;  /* 0x000000411400780c */ /* 0x000fe40003fc4270 */
[----:B------:R-:W-:Y:S02]  /*3600*/  FMNMX.FTZ R25, R195, R34, !PT ;  /* 0x00000022c3197209 */ /* 0x000fe40007810000 */
[----:B--2---:R-:W-:Y:S01]  /*3610*/  FSEL R197, R58, -INF , P3 ;  /* 0xff8000003ac57808 */ /* 0x004fe20001800000 */
[----:B------:R-:W2:Y:S01]  /*3620*/  MUFU.TANH R63, R63 ;  /* 0x0000003f003f7308 */ /* 0x000ea20000002400 */
[----:B------:R-:W-:Y:S02]  /*3630*/  FMNMX.FTZ R32, R211, R32, !PT ;  /* 0x00000020d3207209 */ /* 0x000fe40007810000 */
[----:B------:R-:W-:Y:S02]  /*3640*/  ISETP.GT.AND P5, PT, R20, 0x48, PT ;  /* 0x000000481400780c */ /* 0x000fe40003fa4270 */
[----:B------:R-:W-:-:S02]  /*3650*/  FMNMX.FTZ R34, R166, R25, !PT ;  /* 0x00000019a6227209 */ /* 0x000fc40007810000 */
[----:B-1----:R-:W-:Y:S01]  /*3660*/  FSEL R191, R59, -INF , P6 ;  /* 0xff8000003bbf7808 */ /* 0x002fe20003000000 */
        /* <DEDUP_REMOVED lines=11> */
[----:B-1----:R-:W-:Y:S02]  /*3720*/  FSEL R169, R69, -INF , P4 ;  /* 0xff80000045a97808 */ /* 0x002fe40002000000 */
[----:B------:R-:W-:Y:S02]  /*3730*/  FMNMX.FTZ R25, R194, R25, !PT ;  /* 0x00000019c2197209 */ /* 0x000fe40007810000 */
[----:B------:R-:W-:-:S02]  /*3740*/  FMNMX.FTZ R33, R169, R32, !PT ;  /* 0x00000020a9217209 */ /* 0x000fc40007810000 */
[----:B------:R-:W-:Y:S01]  /*3750*/  ISETP.GT.AND P2, PT, R20, 0x51, PT ;  /* 0x000000511400780c */ /* 0x000fe20003f44270 */
[----:B------:R-:W1:Y:S01]  /*3760*/  MUFU.TANH R70, R70 ;  /* 0x0000004600467308 */ /* 0x000e620000002400 */
[----:B0-----:R-:W-:Y:S01]  /*3770*/  FSEL R170, R66, -INF , P3 ;  /* 0xff80000042aa7808 */ /* 0x001fe20001800000 */
[----:B------:R-:W0:Y:S01]  /*3780*/  SHFL.BFLY PT, R34, R33, 0x2, 0x1f ;  /* 0x0c401f0021227f89 */ /* 0x000e2200000e0000 */
[----:B------:R-:W-:Y:S02]  /*3790*/  FMNMX.FTZ R25, R196, R25, !PT ;  /* 0x00000019c4197209 */ /* 0x000fe40007810000 */
[----:B------:R-:W-:Y:S02]  /*37a0*/  ISETP.GT.AND P3, PT, R20, 0x58, PT ;  /* 0x000000581400780c */ /* 0x000fe40003f64270 */
[----:B------:R-:W-:Y:S01]  /*37b0*/  FMNMX.FTZ R32, R170, R25, !PT ;  /* 0x00000019aa207209 */ /* 0x000fe20007810000 */
[----:B------:R-:W3:Y:S01]  /*37c0*/  MUFU.TANH R71, R71 ;  /* 0x0000004700477308 */ /* 0x000ee20000002400 */
[----:B--2---:R-:W-:-:S02]  /*37d0*/  FSEL R171, R67, -INF , P2 ;  /* 0xff80000043ab7808 */ /* 0x004fc40001000000 */
[----:B------:R-:W-:Y:S02]  /*37e0*/  ISETP.GT.AND P2, PT, R20, 0x59, PT ;  /* 0x000000591400780c */ /* 0x000fe40003f44270 */
[----:B------:R-:W-:Y:S02]  /*37f0*/  FMNMX.FTZ R25, R171, R32, !PT ;  /* 0x00000020ab197209 */ /* 0x000fe40007810000 */
[----:B-1----:R-:W-:-:S04]  /*3800*/  FSEL R172, R70, -INF , P3 ;  /* 0xff80000046ac7808 */ /* 0x002fc80001800000 */
[----:B------:R-:W-:Y:S02]  /*3810*/  FMNMX.FTZ R20, R172, R25, !PT ;  /* 0x00000019ac147209 */ /* 0x000fe40007810000 */
[----:B---3--:R-:W-:Y:S02]  /*3820*/  FSEL R173, R71, -INF , P2 ;  /* 0xff80000047ad7808 */ /* 0x008fe40001000000 */
[----:B0-----:R-:W-:Y:S02]  /*3830*/  FMNMX.FTZ R34, R33, R34, !PT ;  /* 0x0000002221227209 */ /* 0x001fe40007810000 */
[----:B------:R-:W-:-:S03]  /*3840*/  FMNMX.FTZ R25, R173, R20, !PT ;  /* 0x00000014ad197209 */ /* 0x000fc60007810000 */
[----:B------:R-:W-:Y:S04]  /*3850*/  SHFL.BFLY PT, R33, R34, 0x1, 0x1f ;  /* 0x0c201f0022217f89 */ /* 0x000fe800000e0000 */
[----:B------:R-:W0:Y:S02]  /*3860*/  SHFL.BFLY PT, R20, R25, 0x2, 0x1f ;  /* 0x0c401f0019147f89 */ /* 0x000e2400000e0000 */
[----:B0-----:R-:W-:Y:S02]  /*3870*/  FMNMX.FTZ R32, R25, R20, !PT ;  /* 0x0000001419207209 */ /* 0x001fe40007810000 */
[----:B------:R-:W-:-:S03]  /*3880*/  FMNMX.FTZ R20, R34, R33, !PT ;  /* 0x0000002122147209 */ /* 0x000fc60007810000 */
[----:B------:R-:W0:Y:S01]  /*3890*/  SHFL.BFLY PT, R35, R32, 0x1, 0x1f ;  /* 0x0c201f0020237f89 */ /* 0x000e2200000e0000 */
[C---:B------:R-:W-:Y:S01]  /*38a0*/  FSETP.NEU.FTZ.AND P2, PT, R20.reuse, -INF , PT ;  /* 0xff8000001400780b */ /* 0x040fe20003f5d000 */
[----:B------:R-:W-:-:S05]  /*38b0*/  FMUL.FTZ R174, R20, UR6 ;  /* 0x0000000614ae7c20 */ /* 0x000fca0008410000 */
        /* <DEDUP_REMOVED lines=13> */
[----:B0-----:R-:W-:Y:S01]  /*3990*/  FMNMX.FTZ R21, R32, R35, !PT ;  /* 0x0000002320157209 */ /* 0x001fe20007810000 */
[--C-:B------:R-:W-:Y:S01]  /*39a0*/  FFMA.FTZ R215, R215, UR6, -R174.reuse ;  /* 0x00000006d7d77c23 */ /* 0x100fe200080108ae */
[----:B------:R-:W0:Y:S01]  /*39b0*/  MUFU.EX2 R159, R159 ;  /* 0x0000009f009f7308 */ /* 0x000e220000000800 */
[--C-:B------:R-:W-:Y:S01]  /*39c0*/  FFMA.FTZ R217, R190, UR6, -R174.reuse ;  /* 0x00000006bed97c23 */ /* 0x100fe200080108ae */
[C---:B------:R-:W-:Y:S01]  /*39d0*/  FSETP.NEU.FTZ.AND P2, PT, R21.reuse, -INF , PT ;  /* 0xff8000001500780b */ /* 0x040fe20003f5d000 */
[----:B------:R-:W-:Y:S01]  /*39e0*/  FMUL.FTZ R175, R21, UR6 ;  /* 0x0000000615af7c20 */ /* 0x000fe20008410000 */
[--C-:B------:R-:W-:Y:S01]  /*39f0*/  FFMA.FTZ R190, R193, UR6, -R174.reuse ;  /* 0x00000006c1be7c23 */ /* 0x100fe200080108ae */
[--C-:B------:R-:W-:Y:S01]  /*3a00*/  FFMA.FTZ R193, R195, UR6, -R174.reuse ;  /* 0x00000006c3c17c23 */ /* 0x100fe200080108ae */
[----:B------:R-:W-:-:S02]  /*3a10*/  FFMA.FTZ R198, R198, UR6, -R174 ;  /* 0x00000006c6c67c23 */ /* 0x000fc400080108ae */
[----:B------:R-:W-:Y:S01]  /*3a20*/  FSEL R175, R175, RZ, P2 ;  /* 0x000000ffafaf7208 */ /* 0x000fe20001000000 */
[----:B------:R-:W-:Y:S01]  /*3a30*/  MUFU.EX2 R160, R160 ;  /* 0x000000a000a07308 */ /* 0x000fe20000000800 */
[----:B------:R-:W-:Y:S02]  /*3a40*/  LOP3.LUT P2, RZ, R78, 0x7f, RZ, 0xc0, !PT ;  /* 0x0000007f4eff7812 */ /* 0x000fe4000784c0ff */
[----:B------:R-:W-:Y:S01]  /*3a50*/  SHF.R.U32.HI R78, RZ, 0x7, R78 ;  /* 0x00000007ff4e7819 */ /* 0x000fe2000001164e */
[--C-:B------:R-:W-:Y:S01]  /*3a60*/  FFMA.FTZ R162, R24, UR6, -R175.reuse ;  /* 0x0000000618a27c23 */ /* 0x100fe200080108af */
[--C-:B------:R-:W-:Y:S01]  /*3a70*/  FFMA.FTZ R163, R26, UR6, -R175.reuse ;  /* 0x000000061aa37c23 */ /* 0x100fe200080108af */
[--C-:B------:R-:W-:Y:S01]  /*3a80*/  FFMA.FTZ R164, R28, UR6, -R175.reuse ;  /* 0x000000061ca47c23 */ /* 0x100fe200080108af */
[----:B------:R-:W-:Y:S01]  /*3a90*/  IADD3 R157, -R78, 0xb, RZ ;  /* 0x0000000b4e9d7810 */ /* 0x000fe20007ffe1ff */
[--C-:B------:R-:W-:Y:S01]  /*3aa0*/  FFMA.FTZ R165, R30, UR6, -R175.reuse ;  /* 0x000000061ea57c23 */ /* 0x100fe200080108af */
[----:B------:R-:W1:Y:S01]  /*3ab0*/  MUFU.EX2 R161, R161 ;  /* 0x000000a100a17308 */ /* 0x000e620000000800 */
[----:B0-----:R-:W-:Y:S01]  /*3ac0*/  F2FP.BF16.F32.PACK_AB R152, R159, R158 ;  /* 0x0000009e9f98723e */ /* 0x001fe200000010ff */
[--C-:B------:R-:W-:Y:S01]  /*3ad0*/  FFMA.FTZ R180, R180, UR6, -R175.reuse ;  /* 0x00000006b4b47c23 */ /* 0x100fe200080108af */
[--C-:B------:R-:W-:Y:S01]  /*3ae0*/  FFMA.FTZ R182, R182, UR6, -R175.reuse ;  /* 0x00000006b6b67c23 */ /* 0x100fe200080108af */
[----:B------:R-:W-:Y:S01]  /*3af0*/  FFMA.FTZ R183, R184, UR6, -R175 ;  /* 0x00000006b8b77c23 */ /* 0x000fe200080108af */
[----:B------:R-:W-:-:S02]  /*3b00*/  @!P2 VIADD R24, R0, 0x32440 ;  /* 0x000324400018a836 */ /* 0x000fc40000000000 */
[--C-:B------:R-:W-:Y:S01]  /*3b10*/  FFMA.FTZ R184, R199, UR6, -R174.reuse ;  /* 0x00000006c7b87c23 */ /* 0x100fe200080108ae */
[----:B------:R-:W-:Y:S01]  /*3b20*/  FFMA.FTZ R199, R189, UR6, -R174 ;  /* 0x00000006bdc77c23 */ /* 0x000fe200080108ae */
[----:B------:R-:W-:Y:S01]  /*3b30*/  MUFU.EX2 R162, R162 ;  /* 0x000000a200a27308 */ /* 0x000fe20000000800 */
[--C-:B------:R-:W-:Y:S01]  /*3b40*/  FFMA.FTZ R186, R186, UR6, -R175.reuse ;  /* 0x00000006baba7c23 */ /* 0x100fe200080108af */
[----:B------:R-:W-:Y:S01]  /*3b50*/  @!P2 PRMT R24, RZ, 0x654, R24 ;  /* 0x00000654ff18a816 */ /* 0x000fe20000000018 */
[----:B------:R0:W-:Y:S06]  /*3b60*/  BAR.ARV R157, 0x100 ;  /* 0x0004009d0000751d */ /* 0x0001ec0000002000 */
[----:B------:R2:W-:Y:S01]  /*3b70*/  @!P2 SYNCS.ARRIVE.TRANS64.RED.A1T0 RZ, [R24+URZ], RZ ;  /* 0x000000ff18ffa9a7 */ /* 0x0005e2000810043f */
[----:B------:R-:W3:Y:S01]  /*3b80*/  MUFU.EX2 R163, R163 ;  /* 0x000000a300a37308 */ /* 0x000ee20000000800 */
[----:B------:R4:W-:Y:S01]  /*3b90*/  BAR.SYNC.DEFER_BLOCKING R178, 0x100 ;  /* 0x000400b20000751d */ /* 0x0009e20000010000 */
[----:B-1----:R-:W-:Y:S01]  /*3ba0*/  F2FP.BF16.F32.PACK_AB R154, R161, R160 ;  /* 0x000000a0a19a723e */ /* 0x002fe200000010ff */
[--C-:B------:R-:W-:Y:S01]  /*3bb0*/  FFMA.FTZ R187, R220, UR6, -R175.reuse ;  /* 0x00000006dcbb7c23 */ /* 0x100fe200080108af */
[--C-:B------:R-:W-:Y:S01]  /*3bc0*/  FFMA.FTZ R189, R216, UR6, -R175.reuse ;  /* 0x00000006d8bd7c23 */ /* 0x100fe200080108af */
[--C-:B------:R-:W-:Y:S01]  /*3bd0*/  FFMA.FTZ R208, R208, UR6, -R175.reuse ;  /* 0x00000006d0d07c23 */ /* 0x100fe200080108af */
[--C-:B------:R-:W-:Y:S01]  /*3be0*/  FFMA.FTZ R209, R209, UR6, -R175.reuse ;  /* 0x00000006d1d17c23 */ /* 0x100fe200080108af */
[--C-:B------:R-:W-:Y:S01]  /*3bf0*/  FFMA.FTZ R210, R210, UR6, -R175.reuse ;  /* 0x00000006d2d27c23 */ /* 0x100fe200080108af */
[----:B------:R-:W-:Y:S01]  /*3c00*/  MUFU.EX2 R164, R164 ;  /* 0x000000a400a47308 */ /* 0x000fe20000000800 */
[--C-:B----4-:R-:W-:Y:S01]  /*3c10*/  FFMA.FTZ R178, R181, UR6, -R174.reuse ;  /* 0x00000006b5b27c23 */ /* 0x110fe200080108ae */
[--C-:B------:R-:W-:Y:S01]  /*3c20*/  FFMA.FTZ R181, R188, UR6, -R175.reuse ;  /* 0x00000006bcb57c23 */ /* 0x100fe200080108af */
[--C-:B------:R-:W-:Y:S01]  /*3c30*/  FFMA.FTZ R188, R185, UR6, -R174.reuse ;  /* 0x00000006b9bc7c23 */ /* 0x100fe200080108ae */
[--C-:B------:R-:W-:Y:S01]  /*3c40*/  FFMA.FTZ R185, R222, UR6, -R175.reuse ;  /* 0x00000006deb97c23 */ /* 0x100fe200080108af */
[--C-:B------:R-:W-:Y:S01]  /*3c50*/  FFMA.FTZ R211, R211, UR6, -R175.reuse ;  /* 0x00000006d3d37c23 */ /* 0x100fe200080108af */
[--C-:B------:R-:W-:Y:S01]  /*3c60*/  FFMA.FTZ R216, R191, UR6, -R175.reuse ;  /* 0x00000006bfd87c23 */ /* 0x100fe200080108af */
[--C-:B------:R-:W-:Y:S01]  /*3c70*/  FFMA.FTZ R191, R194, UR6, -R175.reuse ;  /* 0x00000006c2bf7c23 */ /* 0x100fe200080108af */
[----:B------:R-:W1:Y:S01]  /*3c80*/  MUFU.EX2 R165, R165 ;  /* 0x000000a500a57308 */ /* 0x000e620000000800 */
[----:B---3--:R-:W-:Y:S01]  /*3c90*/  F2FP.BF16.F32.PACK_AB R153, R163, R162 ;  /* 0x000000a2a399723e */ /* 0x008fe200000010ff */
[--C-:B------:R-:W-:Y:S01]  /*3ca0*/  FFMA.FTZ R195, R197, UR6, -R175.reuse ;  /* 0x00000006c5c37c23 */ /* 0x100fe200080108af */
[--C-:B------:R-:W-:Y:S01]  /*3cb0*/  FFMA.FTZ R194, R196, UR6, -R175.reuse ;  /* 0x00000006c4c27c23 */ /* 0x100fe200080108af */
[--C-:B------:R-:W-:Y:S01]  /*3cc0*/  FFMA.FTZ R197, R166, UR6, -R174.reuse ;  /* 0x00000006a6c57c23 */ /* 0x100fe200080108ae */
[--C-:B------:R-:W-:Y:S01]  /*3cd0*/  FFMA.FTZ R166, R167, UR6, -R174.reuse ;  /* 0x00000006a7a67c23 */ /* 0x100fe200080108ae */
[--C-:B------:R-:W-:Y:S01]  /*3ce0*/  FFMA.FTZ R167, R168, UR6, -R174.reuse ;  /* 0x00000006a8a77c23 */ /* 0x100fe200080108ae */
[----:B------:R-:W-:Y:S01]  /*3cf0*/  FFMA.FTZ R168, R169, UR6, -R174 ;  /* 0x00000006a9a87c23 */ /* 0x000fe200080108ae */
[----:B------:R-:W-:Y:S01]  /*3d00*/  MUFU.EX2 R176, R176 ;  /* 0x000000b000b07308 */ /* 0x000fe20000000800 */
[--C-:B------:R-:W-:Y:S01]  /*3d10*/  FFMA.FTZ R169, R171, UR6, -R175.reuse ;  /* 0x00000006aba97c23 */ /* 0x100fe200080108af */
[--C-:B------:R-:W-:Y:S01]  /*3d20*/  FFMA.FTZ R171, R172, UR6, -R175.reuse ;  /* 0x00000006acab7c23 */ /* 0x100fe200080108af */
[--C-:B------:R-:W-:Y:S01]  /*3d30*/  FFMA.FTZ R170, R170, UR6, -R175.reuse ;  /* 0x00000006aaaa7c23 */ /* 0x100fe200080108af */
[----:B------:R-:W-:Y:S01]  /*3d40*/  FFMA.FTZ R172, R173, UR6, -R175 ;  /* 0x00000006adac7c23 */ /* 0x000fe200080108af */
[----:B------:R-:W-:Y:S01]  /*3d50*/  FADD.FTZ R159, R158, R159 ;  /* 0x0000009f9e9f7221 */ /* 0x000fe20000010000 */
[----:B------:R-:W-:Y:S01]  /*3d60*/  FADD.FTZ R163, R162, R163 ;  /* 0x000000a3a2a37221 */ /* 0x000fe20000010000 */
[----:B------:R-:W-:Y:S01]  /*3d70*/  @!P2 VIADD R0, R0, 0x32460 ;  /* 0x000324600000a836 */ /* 0x000fe20000000000 */
[----:B------:R-:W3:Y:S01]  /*3d80*/  MUFU.EX2 R177, R177 ;  /* 0x000000b100b17308 */ /* 0x000ee20000000800 */
[----:B-1----:R-:W-:Y:S01]  /*3d90*/  F2FP.BF16.F32.PACK_AB R155, R165, R164 ;  /* 0x000000a4a59b723e */ /* 0x002fe200000010ff */
[----:B------:R-:W-:Y:S01]  /*3da0*/  FADD.FTZ R160, R160, R159 ;  /* 0x0000009fa0a07221 */ /* 0x000fe20000010000 */
[----:B------:R-:W-:Y:S01]  /*3db0*/  FADD.FTZ R164, R164, R163 ;  /* 0x000000a3a4a47221 */ /* 0x000fe20000010000 */
[----:B------:R-:W-:Y:S01]  /*3dc0*/  @!P2 PRMT R0, RZ, 0x654, R0 ;  /* 0x00000654ff00a816 */ /* 0x000fe20000000000 */
[----:B--2---:R-:W-:Y:S01]  /*3dd0*/  WARPGROUP.ARRIVE ;  /* 0x00000000000079c5 */ /* 0x004fe20000000000 */
[----:B------:R-:W-:Y:S01]  /*3de0*/  FADD.FTZ R161, R161, R160 ;  /* 0x000000a0a1a17221 */ /* 0x000fe20000010000 */
[----:B------:R-:W-:Y:S01]  /*3df0*/  FADD.FTZ R165, R165, R164 ;  /* 0x000000a4a5a57221 */ /* 0x000fe20000010000 */
[----:B------:R-:W-:Y:S03]  /*3e00*/  MUFU.EX2 R178, R178 ;  /* 0x000000b200b27308 */ /* 0x000fe60000000800 */
[----:B------:R-:W-:Y:S01]  /*3e10*/  HGMMA.64x256x16.F32.BF16 R24, R152, gdesc[UR8].tnspB, RZ, !UPT, gsb0 ;  /* 0x43e0000898187df0 */ /* 0x000fe2000c0018ff */
[----:B------:R-:W-:Y:S01]  /*3e20*/  UIADD3 UR10, UR4, 0x80, URZ ;  /* 0x00000080040a7890 */ /* 0x000fe2000fffe03f */
[----:B------:R-:W-:-:S03]  /*3e30*/  UMOV UR11, 0x40000040 ;  /* 0x40000040000b7882 */ /* 0x000fc60000000000 */
[----:B------:R-:W-:Y:S08]  /*3e40*/  MUFU.EX2 R179, R179 ;  /* 0x000000b300b37308 */ /* 0x000ff00000000800 */
[----:B------:R-:W-:Y:S08]  /*3e50*/  MUFU.EX2 R180, R180 ;  /* 0x000000b400b47308 */ /* 0x000ff00000000800 */
[----:B------:R-:W1:Y:S08]  /*3e60*/  MUFU.EX2 R181, R181 ;  /* 0x000000b500b57308 */ /* 0x000e700000000800 */
[----:B------:R-:W-:Y:S08]  /*3e70*/  MUFU.EX2 R182, R182 ;  /* 0x000000b600b67308 */ /* 0x000ff00000000800 */
[----:B------:R-:W2:Y:S08]  /*3e80*/  MUFU.EX2 R183, R183 ;  /* 0x000000b700b77308 */ /* 0x000eb00000000800 */
[----:B------:R-:W-:Y:S08]  /*3e90*/  MUFU.EX2 R184, R184 ;  /* 0x000000b800b87308 */ /* 0x000ff00000000800 */
[----:B------:R-:W4:Y:S08]  /*3ea0*/  MUFU.EX2 R199, R199 ;  /* 0x000000c700c77308 */ /* 0x000f300000000800 */
[----:B------:R-:W-:Y:S08]  /*3eb0*/  MUFU.EX2 R192, R192 ;  /* 0x000000c000c07308 */ /* 0x000ff00000000800 */
[----:B------:R-:W-:Y:S08]  /*3ec0*/  MUFU.EX2 R188, R188 ;  /* 0x000000bc00bc7308 */ /* 0x000ff00000000800 */
[----:B------:R-:W-:Y:S08]  /*3ed0*/  MUFU.EX2 R185, R185 ;  /* 0x000000b900b97308 */ /* 0x000ff00000000800 */
[----:B------:R-:W5:Y:S08]  /*3ee0*/  MUFU.EX2 R186, R186 ;  /* 0x000000ba00ba7308 */ /* 0x000f700000000800 */
[----:B------:R-:W-:Y:S08]  /*3ef0*/  MUFU.EX2 R187, R187 ;  /* 0x000000bb00bb7308 */ /* 0x000ff00000000800 */
[----:B------:R-:W0:Y:S08]  /*3f00*/  MUFU.EX2 R189, R189 ;  /* 0x000000bd00bd7308 */ /* 0x000e300000000800 */
[----:B------:R-:W-:Y:S08]  /*3f10*/  MUFU.EX2 R212, R212 ;  /* 0x000000d400d47308 */ /* 0x000ff00000000800 */
[----:B------:R-:W0:Y:S08]  /*3f20*/  MUFU.EX2 R213, R213 ;  /* 0x000000d500d57308 */ /* 0x000e300000000800 */
[----:B------:R-:W-:Y:S08]  /*3f30*/  MUFU.EX2 R214, R214 ;  /* 0x000000d600d67308 */ /* 0x000ff00000000800 */
[----:B------:R-:W-:Y:S08]  /*3f40*/  MUFU.EX2 R215, R215 ;  /* 0x000000d700d77308 */ /* 0x000ff00000000800 */
[----:B------:R-:W-:Y:S08]  /*3f50*/  MUFU.EX2 R208, R208 ;  /* 0x000000d000d07308 */ /* 0x000ff00000000800 */
[----:B------:R-:W0:Y:S08]  /*3f60*/  MUFU.EX2 R209, R209 ;  /* 0x000000d100d17308 */ /* 0x000e300000000800 */
        /* <DEDUP_REMOVED lines=14> */
[----:B------:R-:W-:Y:S01]  /*4050*/  MUFU.EX2 R170, R170 ;  /* 0x000000aa00aa7308 */ /* 0x000fe20000000800 */
[----:B------:R-:W-:-:S02]  /*4060*/  WARPGROUP.DEPBAR.LE gsb0, 0x0 ;  /* 0x00008000000079c5 */ /* 0x000fc40000010000 */
[----:B---3--:R-:W-:Y:S01]  /*4070*/  F2FP.BF16.F32.PACK_AB R152, R177, R176 ;  /* 0x000000b0b198723e */ /* 0x008fe200000010ff */
[----:B------:R-:W-:Y:S01]  /*4080*/  FADD.FTZ R176, R176, R161 ;  /* 0x000000a1b0b07221 */ /* 0x000fe20000010000 */
[----:B-1----:R-:W-:Y:S01]  /*4090*/  F2FP.BF16.F32.PACK_AB R153, R181, R180 ;  /* 0x000000b4b599723e */ /* 0x002fe200000010ff */
[----:B------:R-:W-:Y:S01]  /*40a0*/  FADD.FTZ R180, R180, R165 ;  /* 0x000000a5b4b47221 */ /* 0x000fe20000010000 */
[----:B------:R-:W-:Y:S01]  /*40b0*/  F2FP.BF16.F32.PACK_AB R154, R179, R178 ;  /* 0x000000b2b39a723e */ /* 0x000fe200000010ff */
[----:B------:R-:W1:Y:S01]  /*40c0*/  MUFU.EX2 R169, R169 ;  /* 0x000000a900a97308 */ /* 0x000e620000000800 */
[----:B--2---:R-:W-:Y:S01]  /*40d0*/  F2FP.BF16.F32.PACK_AB R155, R183, R182 ;  /* 0x000000b6b79b723e */ /* 0x004fe200000010ff */
        /* <DEDUP_REMOVED lines=19> */
[----:B0-----:R-:W-:Y:S01]  /*4210*/  F2FP.BF16.F32.PACK_AB R155, R189, R187 ;  /* 0x000000bbbd9b723e */ /* 0x001fe200000010ff */
        /* <DEDUP_REMOVED lines=46> */
[C---:B-1----:R-:W-:Y:S01]  /*4500*/  F2FP.BF16.F32.PACK_AB R153, R169.reuse, R170 ;  /* 0x000000aaa999723e */ /* 0x042fe200000010ff */
[----:B------:R-:W-:Y:S01]  /*4510*/  FADD.FTZ R170, R170, R191 ;  /* 0x000000bfaaaa7221 */ /* 0x000fe20000010000 */
[----:B------:R-:W-:Y:S01]  /*4520*/  F2FP.BF16.F32.PACK_AB R154, R168, R167 ;  /* 0x000000a7a89a723e */ /* 0x000fe200000010ff */
[----:B------:R-:W-:Y:S01]  /*4530*/  FADD.FTZ R166, R166, R197 ;  /* 0x000000c5a6a67221 */ /* 0x000fe20000010000 */
[----:B--2---:R-:W-:Y:S01]  /*4540*/  F2FP.BF16.F32.PACK_AB R155, R172, R171 ;  /* 0x000000abac9b723e */ /* 0x004fe200000010ff */
[----:B------:R-:W-:-:S02]  /*4550*/  FADD.FTZ R170, R169, R170 ;  /* 0x000000aaa9aa7221 */ /* 0x000fc40000010000 */
[----:B------:R-:W-:Y:S01]  /*4560*/  FADD.FTZ R167, R167, R166 ;  /* 0x000000a6a7a77221 */ /* 0x000fe20000010000 */
[----:B------:R-:W-:Y:S01]  /*4570*/  WARPGROUP.ARRIVE ;  /* 0x00000000000079c5 */ /* 0x000fe20000000000 */
[----:B------:R-:W-:-:S04]  /*4580*/  FADD.FTZ R171, R171, R170 ;  /* 0x000000aaabab7221 */ /* 0x000fc80000010000 */
[----:B------:R-:W-:-:S08]  /*4590*/  FADD.FTZ R12, R172, R171 ;  /* 0x000000abac0c7221 */ /* 0x000fd00000010000 */
[----:B------:R-:W-:Y:S03]  /*45a0*/  HGMMA.64x256x16.F32.BF16 R24, R152, gdesc[UR8].tnspB, R24, gsb0 ;  /* 0x43e0000898187df0 */ /* 0x000fe60008001818 */
[----:B------:R-:W-:Y:S02]  /*45b0*/  WARPGROUP.DEPBAR.LE gsb0, 0x0 ;  /* 0x00008000000079c5 */ /* 0x000fe40000010000 */
[----:B------:R-:W0:Y:S01]  /*45c0*/  @P1 LDC R153, c[0x0][0x44c] ;  /* 0x00011300ff991b82 */ /* 0x000e220000000800 */
[----:B------:R-:W-:-:S07]  /*45d0*/  IMAD.U32 R152, RZ, RZ, UR38 ;  /* 0x00000026ff987e24 */ /* 0x000fce000f8e00ff */
[----:B------:R-:W1:Y:S01]  /*45e0*/  @P1 LDC R154, c[0x0][0x450] ;  /* 0x00011400ff9a1b82 */ /* 0x000e620000000800 */
[----:B------:R2:W-:Y:S01]  /*45f0*/  @!P2 SYNCS.ARRIVE.TRANS64.RED.A1T0 RZ, [R0+URZ], RZ ;  /* 0x000000ff00ffa9a7 */ /* 0x0005e2000810043f */
[----:B0-----:R-:W-:-:S05]  /*4600*/  @P1 IMAD.HI.U32 R153, R153, UR38, RZ ;  /* 0x0000002699991c27 */ /* 0x001fca000f8e00ff */
[----:B-1----:R-:W-:-:S05]  /*4610*/  @P1 SHF.R.U32.HI R152, RZ, R154, R153 ;  /* 0x0000009aff981219 */ /* 0x002fca0000011699 */
[----:B------:R-:W-:-:S04]  /*4620*/  IMAD.IADD R13, R13, 0x1, R152 ;  /* 0x000000010d0d7824 */ /* 0x000fc800078e0298 */
[----:B------:R-:W-:-:S05]  /*4630*/  IMAD.HI R13, R13, 0x2aaaaaab, RZ ;  /* 0x2aaaaaab0d0d7827 */ /* 0x000fca00078e02ff */
[----:B--2---:R-:W-:-:S04]  /*4640*/  SHF.R.U32.HI R0, RZ, 0x1f, R13 ;  /* 0x0000001fff007819 */ /* 0x004fc8000001160d */
[----:B------:R-:W-:Y:S01]  /*4650*/  LEA.HI.SX32 R0, R13, R0, 0x1c ;  /* 0x000000000d007211 */ /* 0x000fe200078fe2ff */
[----:B------:R-:W-:-:S03]  /*4660*/  VIADD R13, R156, 0xfffffffe ;  /* 0xfffffffe9c0d7836 */ /* 0x000fc60000000000 */
[----:B------:R-:W-:Y:S01]  /*4670*/  VIMNMX R208, RZ, R0, !PT ;  /* 0x00000000ffd07248 */ /* 0x000fe20007fe0100 */
[----:B------:R-:W-:-:S03]  /*4680*/  FADD.FTZ R0, R168, R167 ;  /* 0x000000a7a8007221 */ /* 0x000fc60000010000 */
[----:B------:R-:W-:-:S13]  /*4690*/  ISETP.GE.AND P3, PT, R13, R208, PT ;  /* 0x000000d00d00720c */ /* 0x000fda0003f66270 */
[----:B------:R-:W-:Y:S05]  /*46a0*/  @!P3 BRA `(.L_x_13615) ;  /* 0x00000030001cb947 */ /* 0x000fea0003800000 */
[----:B------:R-:W-:Y:S02]  /*46b0*/  IMAD.MOV.U32 R210, RZ, RZ, R21 ;  /* 0x000000ffffd27224 */ /* 0x000fe400078e0015 */
[----:B------:R-:W-:-:S07]  /*46c0*/  IMAD.MOV.U32 R209, RZ, RZ, R20 ;  /* 0x000000ffffd17224 */ /* 0x000fce00078e0014 */
.L_x_13624:
[----:B------:R-:W-:-:S04]  /*46d0*/  UIADD3 UR36, UR36, 0x1, URZ ;  /* 0x0000000124247890 */ /* 0x000fc8000fffe03f */
[----:B------:R-:W-:-:S04]  /*46e0*/  UISETP.NE.AND UP0, UPT, UR36, 0x2, UPT ;  /* 0x000000022400788c */ /* 0x000fc8000bf05270 */
[----:B------:R-:W-:Y:S02]  /*46f0*/  USEL UR4, URZ, 0x1, UP0 ;  /* 0x000000013f047887 */ /* 0x000fe40008000000 */
[----:B------:R-:W-:Y:S02]  /*4700*/  USEL UR36, UR36, URZ, UP0 ;  /* 0x0000003f24247287 */ /* 0x000fe40008000000 */
[----:B------:R-:W-:Y:S01]  /*4710*/  ULOP3.LUT UR37, UR37, UR4, URZ, 0x3c, !UPT ;  /* 0x0000000425257292 */ /* 0x000fe2000f8e3c3f */
[----:B0-----:R-:W-:Y:S11]  /*4720*/  @!P0 BRA `(.L_x_13616) ;  /* 0x0000000000048947 */ /* 0x001ff60003800000 */
[----:B------:R-:W-:Y:S01]  /*4730*/  BPT.TRAP 0x1 ;  /* 0x000000040000795c */ /* 0x000fe20000300000 */
.L_x_13616:
        /* <DEDUP_REMOVED lines=9> */
.L_x_13617:
[----:B-1----:R-:W-:Y:S05]  /*47d0*/  @P3 BRA `(.L_x_13618) ;  /* 0x0000000000083947 */ /* 0x002fea0003800000 */
[----:B------:R-:W1:Y:S02]  /*47e0*/  SYNCS.PHASECHK.TRANS64.TRYWAIT P3, [UR4+0x32430], R20 ;  /* 0x03243014ff0075a7 */ /* 0x000e640008060144 */
[----:B-1----:R-:W-:Y:S05]  /*47f0*/  @!P3 BRA `(.L_x_13619) ;  /* 0x000000e000e8b947 */ /* 0x002fea0003800000 */
.L_x_13618:
[----:B------:R-:W-:Y:S01]  /*4800*/  R2UR UR52, R22 ;  /* 0x00000000163472ca */ /* 0x000fe200000e0000 */
[----:B------:R-:W-:Y:S01]  /*4810*/  UIMAD UR5, UR36, 0x300, UR60 ;  /* 0x00000300240578a4 */ /* 0x000fe2000f8e023c */
[----:B------:R-:W-:Y:S01]  /*4820*/  R2UR UR53, R23 ;  /* 0x00000000173572ca */ /* 0x000fe200000e0000 */
[----:B------:R-:W-:Y:S01]  /*4830*/  WARPGROUP.ARRIVE ;  /* 0x00000000000079c5 */ /* 0x000fe20000000000 */
        /* <DEDUP_REMOVED lines=27> */
.L_x_13620:
[----:B------:R2:W3:Y:S01]  /*49f0*/  SYNCS.PHASECHK.TRANS64.TRYWAIT P3, [UR4+0x32450], R20 ;  /* 0x03245014ff0075a7 */ /* 0x0004e20008060144 */
[----:B------:R-:W-:Y:S05]  /*4a00*/  @!P0 BRA `(.L_x_13621) ;  /* 0x0000000000048947 */ /* 0x000fea0003800000 */
[----:B------:R-:W-:Y:S01]  /*4a10*/  BPT.TRAP 0x1 ;  /* 0x000000040000795c */ /* 0x000fe20000300000 */
.L_x_13621:
[----:B---3--:R-:W-:Y:S05]  /*4a20*/  @P3 BRA `(.L_x_13622) ;  /* 0x0000000000083947 */ /* 0x008fea0003800000 */
[----:B------:R-:W3:Y:S02]  /*4a30*/  SYNCS.PHASECHK.TRANS64.TRYWAIT P3, [UR4+0x32450], R20 ;  /* 0x03245014ff0075a7 */ /* 0x000ee40008060144 */
[----:B---3--:R-:W-:Y:S05]  /*4a40*/  @!P3 BRA `(.L_x_13623) ;  /* 0x000000e0006cb947 */ /* 0x008fea0003800000 */
.L_x_13622:
[----:B------:R-:W-:Y:S01]  /*4a50*/  R2UR UR52, R10 ;  /* 0x000000000a3472ca */ /* 0x000fe200000e0000 */
[----:B------:R-:W-:Y:S01]  /*4a60*/  UIMAD UR5, UR36, 0xc00, UR39 ;  /* 0x00000c00240578a4 */ /* 0x000fe2000f8e0227 */
[----:B------:R-:W-:Y:S01]  /*4a70*/  R2UR UR53, R11 ;  /* 0x000000000b3572ca */ /* 0x000fe200000e0000 */
[----:B------:R-:W-:Y:S01]  /*4a80*/  WARPGROUP.ARRIVE ;  /* 0x00000000000079c5 */ /* 0x000fe20000000000 */
[----:B------:R-:W-:Y:S01]  /*4a90*/  UMOV UR55, 0x40000040 ;  /* 0x4000004000377882 */ /* 0x000fe20000000000 */
[----:B------:R-:W-:Y:S01]  /*4aa0*/  UIADD3 UR10, UR5, 0x302, URZ ;  /* 0x00000302050a7890 */ /* 0x000fe2000fffe03f */
[----:B------:R-:W3:Y:S01]  /*4ab0*/  @P1 LDC R211, c[0x0][0x44c] ;  /* 0x00011300ffd31b82 */ /* 0x000ee20000000800 */
[----:B------:R-:W-:Y:S01]  /*4ac0*/  UMOV UR11, 0x40000040 ;  /* 0x40000040000b7882 */ /* 0x000fe20000000000 */
[----:B------:R-:W-:Y:S01]  /*4ad0*/  UMOV UR54, UR5 ;  /* 0x0000000500367c82 */ /* 0x000fe20008000000 */
[----:B------:R-:W-:Y:S01]  /*4ae0*/  UIADD3 UR14, UR5, 0x304, URZ ;  /* 0x00000304050e7890 */ /* 0x000fe2000fffe03f */
[----:B------:R-:W-:Y:S01]  /*4af0*/  VIADD R212, R201, UR38 ;  /* 0x00000026c9d47c36 */ /* 0x000fe20008000000 */
[----:B------:R-:W-:Y:S01]  /*4b00*/  UMOV UR15, 0x40000040 ;  /* 0x40000040000f7882 */ /* 0x000fe20000000000 */
[----:B------:R-:W-:Y:S01]  /*4b10*/  UIADD3 UR18, UR5, 0x306, URZ ;  /* 0x0000030605127890 */ /* 0x000fe2000fffe03f */
[----:B------:R-:W4:Y:S01]  /*4b20*/  S2R R235, SR_TID.X ;  /* 0x0000000000eb7919 */ /* 0x000f220000002100 */
[----:B------:R-:W-:Y:S01]  /*4b30*/  UMOV UR19, 0x40000040 ;  /* 0x4000004000137882 */ /* 0x000fe20000000000 */
[----:B------:R-:W-:Y:S01]  /*4b40*/  HGMMA.64x96x16.F32.BF16 R152, gdesc[UR52], R152, gsb0 ;  /* 0x01600000349879f0 */ /* 0x000fe20008001898 */
[----:B------:R-:W-:Y:S01]  /*4b50*/  R2UR UR52, R8 ;  /* 0x00000000083472ca */ /* 0x000fe200000e0000 */
[----:B------:R-:W-:Y:S01]  /*4b60*/  UIADD3 UR54, UR5, 0x2, URZ ;  /* 0x0000000205367890 */ /* 0x000fe2000fffe03f */
[----:B------:R-:W-:Y:S01]  /*4b70*/  R2UR UR53, R9 ;  /* 0x00000000093572ca */ /* 0x000fe200000e0000 */
[----:B------:R-:W-:Y:S01]  /*4b80*/  UMOV UR55, 0x40000040 ;  /* 0x4000004000377882 */ /* 0x000fe20000000000 */
[----:B------:R-:W-:Y:S01]  /*4b90*/  UIADD3 UR22, UR5, 0x600, URZ ;  /* 0x0000060005167890 */ /* 0x000fe2000fffe03f */
[----:B------:R-:W5:Y:S01]  /*4ba0*/  @P1 LDC R214, c[0x0][0x450] ;  /* 0x00011400ffd61b82 */ /* 0x000f620000000800 */
[----:B------:R-:W-:Y:S01]  /*4bb0*/  UMOV UR23, 0x40000040 ;  /* 0x4000004000177882 */ /* 0x000fe20000000000 */
[----:B------:R-:W-:Y:S01]  /*4bc0*/  UIADD3 UR26, UR5, 0x602, URZ ;  /* 0x00000602051a7890 */ /* 0x000fe2000fffe03f */
[----:B------:R-:W-:Y:S01]  /*4bd0*/  UMOV UR27, 0x40000040 ;  /* 0x40000040001b7882 */ /* 0x000fe20000000000 */
[----:B------:R-:W-:Y:S01]  /*4be0*/  UIADD3 UR30, UR5, 0x604, URZ ;  /* 0x00000604051e7890 */ /* 0x000fe2000fffe03f */
[----:B------:R-:W-:Y:S01]  /*4bf0*/  UMOV UR31, 0x40000040 ;  /* 0x40000040001f7882 */ /* 0x000fe20000000000 */
[----:B------:R-:W-:Y:S01]  /*4c00*/  UIADD3 UR34, UR5, 0x606, URZ ;  /* 0x0000060605227890 */ /* 0x000fe2000fffe03f */
[----:B---3--:R-:W-:Y:S01]  /*4c10*/  @P1 IMAD.HI.U32 R211, R212, R211, RZ ;  /* 0x000000d3d4d31227 */ /* 0x008fe200078e00ff */
[----:B------:R-:W-:Y:S01]  /*4c20*/  UMOV UR35, 0x40000040 ;  /* 0x4000004000237882 */ /* 0x000fe20000000000 */
[----:B------:R-:W-:Y:S01]  /*4c30*/  UIADD3 UR42, UR5, 0x900, URZ ;  /* 0x00000900052a7890 */ /* 0x000fe2000fffe03f */
[----:B------:R-:W-:Y:S01]  /*4c40*/  UMOV UR43, 0x40000040 ;  /* 0x40000040002b7882 */ /* 0x000fe20000000000 */
[----:B------:R-:W-:Y:S01]  /*4c50*/  UIADD3 UR46, UR5, 0x902, URZ ;  /* 0x00000902052e7890 */ /* 0x000fe2000fffe03f */
[----:B------:R-:W-:Y:S01]  /*4c60*/  UMOV UR47, 0x40000040 ;  /* 0x40000040002f7882 */ /* 0x000fe20000000000 */
[----:B------:R-:W-:Y:S01]  /*4c70*/  UIADD3 UR50, UR5, 0x904, URZ ;  /* 0x0000090405327890 */ /* 0x000fe2000fffe03f */
[----:B------:R-:W-:Y:S01]  /*4c80*/  UMOV UR51, 0x40000040 ;  /* 0x4000004000337882 */ /* 0x000fe20000000000 */
[----:B------:R-:W-:Y:S01]  /*4c90*/  ULDC UR6, c[0x0][0x288] ;  /* 0x0000a20000067ab9 */ /* 0x000fe20000000800 */
[----:B-----5:R-:W-:Y:S01]  /*4ca0*/  @P1 SHF.R.U32.HI R212, RZ, R214, R211 ;  /* 0x000000d6ffd41219 */ /* 0x020fe200000116d3 */
[----:B------:R-:W-:Y:S01]  /*4cb0*/  IMAD.MOV.U32 R214, RZ, RZ, -0x60 ;  /* 0xffffffa0ffd67424 */ /* 0x000fe200078e00ff */
[----:B------:R-:W3:Y:S01]  /*4cc0*/  LDC R211, c[0x0][0x2f0] ;  /* 0x0000bc00ffd37b82 */ /* 0x000ee20000000800 */
[----:B----4-:R-:W-:Y:S01]  /*4cd0*/  SHF.R.U32.HI R235, RZ, 0x7, R235 ;  /* 0x00000007ffeb7819 */ /* 0x010fe200000116eb */
        /* <DEDUP_REMOVED lines=17> */
[----:B------:R-:W-:Y:S01]  /*4df0*/  UIADD3 UR54, UR5, 0x300, URZ ;  /* 0x0000030005367890 */ /* 0x000fe2000fffe03f */
[----:B------:R-:W-:Y:S01]  /*4e00*/  UMOV UR55, 0x40000040 ;  /* 0x4000004000377882 */ /* 0x000fe20000000000 */
[----:B------:R-:W-:Y:S01]  /*4e10*/  UMOV UR52, UR56 ;  /* 0x0000003800347c82 */ /* 0x000fe20008000000 */
[----:B------:R-:W-:Y:S01]  /*4e20*/  UMOV UR53, UR57 ;  /* 0x0000003900357c82 */ /* 0x000fe20008000000 */
[----:B------:R-:W-:Y:S02]  /*4e30*/  WARPGROUP.DEPBAR.LE gsb0, 0x0 ;  /* 0x00008000000079c5 */ /* 0x000fe40000010000 */
[----:B------:R-:W-:-:S06]  /*4e40*/  WARPGROUP.ARRIVE ;  /* 0x00000000000079c5 */ /* 0x000fcc0000000000 */
        /* <DEDUP_REMOVED lines=41> */
[----:B012---:R-:W-:Y:S01]  /*50e0*/  FMUL.FTZ R20, R152, UR5 ;  /* 0x0000000598147c20 */ /* 0x007fe20008410000 */
        /* <DEDUP_REMOVED lines=24> */
[----:B------:R-:W-:Y:S01]  /*5270*/  IMAD R197, R13, R214, 0x1 ;  /* 0x000000010dc57424 */ /* 0x000fe200078e02d6 */
[----:B------:R-:W1:Y:S01]  /*5280*/  MUFU.TANH R20, R20 ;  /* 0x0000001400147308 */ /* 0x000e620000002400 */
[----:B------:R-:W-:Y:S01]  /*5290*/  FMUL.FTZ R170, R170, UR5 ;  /* 0x00000005aaaa7c20 */ /* 0x000fe20008410000 */
[----:B------:R-:W2:Y:S01]  /*52a0*/  SHFL.IDX PT, R212, R212, 0x1, 0x1c1f ;  /* 0x003c1f00d4d47f89 */ /* 0x000ea200000e0000 */
[----:B------:R-:W-:-:S02]  /*52b0*/  IMAD R214, R202, -0x2, R197 ;  /* 0xfffffffecad67824 */ /* 0x000fc400078e02c5 */
[----:B------:R-:W-:Y:S01]  /*52c0*/  FMUL.FTZ R217, R171, UR5 ;  /* 0x00000005abd97c20 */ /* 0x000fe20008410000 */
[----:B------:R-:W-:Y:S01]  /*52d0*/  FMUL.FTZ R167, R167, UR5 ;  /* 0x00000005a7a77c20 */ /* 0x000fe20008410000 */
[----:B------:R-:W-:Y:S01]  /*52e0*/  FMUL.FTZ R197, R175, UR5 ;  /* 0x00000005afc57c20 */ /* 0x000fe20008410000 */
[----:B---3--:R-:W-:Y:S01]  /*52f0*/  IMAD R211, R211, UR61, R214 ;  /* 0x0000003dd3d37c24 */ /* 0x008fe2000f8e02d6 */
[----:B------:R-:W-:Y:S01]  /*5300*/  MUFU.TANH R21, R21 ;  /* 0x0000001500157308 */ /* 0x000fe20000002400 */
[----:B------:R-:W-:Y:S01]  /*5310*/  FMUL.FTZ R154, R154, UR5 ;  /* 0x000000059a9a7c20 */ /* 0x000fe20008410000 */
[----:B------:R-:W-:Y:S01]  /*5320*/  FMUL.FTZ R158, R158, UR5 ;  /* 0x000000059e9e7c20 */ /* 0x000fe20008410000 */
[----:B------:R-:W-:Y:S01]  /*5330*/  FMUL.FTZ R155, R155, UR5 ;  /* 0x000000059b9b7c20 */ /* 0x000fe20008410000 */
[--C-:B0-----:R-:W-:Y:S01]  /*5340*/  IADD3 R196, R196, -UR6, R211.reuse ;  /* 0x80000006c4c47c10 */ /* 0x101fe2000fffe0d3 */
[----:B------:R-:W-:Y:S01]  /*5350*/  FMUL.FTZ R159, R159, UR5 ;  /* 0x000000059f9f7c20 */ /* 0x000fe20008410000 */
[----:B------:R-:W-:Y:S01]  /*5360*/  FMUL.FTZ R162, R162, UR5 ;  /* 0x00000005a2a27c20 */ /* 0x000fe20008410000 */
[----:B------:R-:W-:Y:S01]  /*5370*/  FMUL.FTZ R220, R174, UR5 ;  /* 0x00000005aedc7c20 */ /* 0x000fe20008410000 */
[----:B------:R-:W0:Y:S01]  /*5380*/  MUFU.TANH R152, R152 ;  /* 0x0000009800987308 */ /* 0x000e220000002400 */
[C---:B------:R-:W-:Y:S01]  /*5390*/  ISETP.GT.AND P6, PT, R196.reuse, RZ, PT ;  /* 0x000000ffc400720c */ /* 0x040fe20003fc4270 */
[----:B------:R-:W-:Y:S01]  /*53a0*/  FMUL.FTZ R163, R163, UR5 ;  /* 0x00000005a3a37c20 */ /* 0x000fe20008410000 */
[----:B------:R-:W-:Y:S01]  /*53b0*/  ISETP.GT.AND P5, PT, R196, 0x1, PT ;  /* 0x00000001c400780c */ /* 0x000fe20003fa4270 */
[----:B------:R-:W-:Y:S01]  /*53c0*/  FMUL.FTZ R166, R166, UR5 ;  /* 0x00000005a6a67c20 */ /* 0x000fe20008410000 */
[----:B------:R-:W-:Y:S01]  /*53d0*/  ISETP.GT.AND P3, PT, R196, 0x8, PT ;  /* 0x00000008c400780c */ /* 0x000fe20003f64270 */
[----:B------:R-:W-:Y:S01]  /*53e0*/  FMUL.FTZ R178, R178, UR5 ;  /* 0x00000005b2b27c20 */ /* 0x000fe20008410000 */
[----:B------:R-:W-:Y:S01]  /*53f0*/  ISETP.GT.AND P4, PT, R196, 0x9, PT ;  /* 0x00000009c400780c */ /* 0x000fe20003f84270 */
[----:B------:R-:W3:Y:S01]  /*5400*/  MUFU.TANH R153, R153 ;  /* 0x0000009900997308 */ /* 0x000ee20000002400 */
[----:B-1----:R-:W-:Y:S01]  /*5410*/  FSEL R171, R20, -INF , P6 ;  /* 0xff80000014ab7808 */ /* 0x002fe20003000000 */
[----:B------:R-:W-:Y:S01]  /*5420*/  FMUL.FTZ R179, R179, UR5 ;  /* 0x00000005b3b37c20 */ /* 0x000fe20008410000 */
[----:B------:R-:W-:Y:S01]  /*5430*/  ISETP.GT.AND P6, PT, R196, 0x10, PT ;  /* 0x00000010c400780c */ /* 0x000fe20003fc4270 */
[----:B------:R-:W-:Y:S01]  /*5440*/  FMUL.FTZ R182, R182, UR5 ;  /* 0x00000005b6b67c20 */ /* 0x000fe20008410000 */
[----:B--2---:R-:W-:Y:S01]  /*5450*/  IADD3 R174, R212, -UR6, R211 ;  /* 0x80000006d4ae7c10 */ /* 0x004fe2000fffe0d3 */
        /* <DEDUP_REMOVED lines=15> */
[----:B------:R-:W-:-:S03]  /*5550*/  ULDC UR6, c[0x0][0xa80] ;  /* 0x0002a00000067ab9 */ /* 0x000fc60000000800 */
[----:B------:R-:W0:Y:S01]  /*5560*/  MUFU.TANH R160, R160 ;  /* 0x000000a000a07308 */ /* 0x000e220000002400 */
[----:B-1----:R-:W-:Y:S02]  /*5570*/  FSEL R156, R156, -INF , P6 ;  /* 0xff8000009c9c7808 */ /* 0x002fe40003000000 */
[----:B------:R-:W-:-:S05]  /*5580*/  ISETP.GT.AND P6, PT, R196, 0x20, PT ;  /* 0x00000020c400780c */ /* 0x000fca0003fc4270 */
[----:B------:R-:W1:Y:S08]  /*5590*/  MUFU.TANH R161, R161 ;  /* 0x000000a100a17308 */ /* 0x000e700000002400 */
[----:B------:R-:W2:Y:S01]  /*55a0*/  MUFU.TANH R164, R164 ;  /* 0x000000a400a47308 */ /* 0x000ea20000002400 */
[----:B0-----:R-:W-:Y:S02]  /*55b0*/  FSEL R160, R160, -INF , P3 ;  /* 0xff800000a0a07808 */ /* 0x001fe40001800000 */
[----:B------:R-:W-:-:S05]  /*55c0*/  ISETP.GT.AND P3, PT, R196, 0x28, PT ;  /* 0x00000028c400780c */ /* 0x000fca0003f64270 */
[----:B------:R-:W-:Y:S01]  /*55d0*/  MUFU.TANH R165, R165 ;  /* 0x000000a500a57308 */ /* 0x000fe20000002400 */
[----:B-1----:R-:W-:Y:S02]  /*55e0*/  FSEL R161, R161, -INF , P4 ;  /* 0xff800000a1a17808 */ /* 0x002fe40002000000 */
[----:B------:R-:W-:-:S05]  /*55f0*/  ISETP.GT.AND P4, PT, R196, 0x29, PT ;  /* 0x00000029c400780c */ /* 0x000fca0003f84270 */
[----:B------:R-:W0:Y:S01]  /*5600*/  MUFU.TANH R168, R168 ;  /* 0x000000a800a87308 */ /* 0x000e220000002400 */
[----:B--2---:R-:W-:Y:S02]  /*5610*/  FSEL R164, R164, -INF , P6 ;  /* 0xff800000a4a47808 */ /* 0x004fe40003000000 */
        /* <DEDUP_REMOVED lines=12> */
[----:B------:R2:W-:Y:S01]  /*56e0*/  MUFU.TANH R20, R170 ;  /* 0x000000aa00147308 */ /* 0x0005e20000002400 */
[----:B0-----:R-:W-:Y:S02]  /*56f0*/  FSEL R176, R176, -INF , P3 ;  /* 0xff800000b0b07808 */ /* 0x001fe40001800000 */
[----:B------:R-:W-:-:S05]  /*5700*/  ISETP.GT.AND P3, PT, R196, 0x48, PT ;  /* 0x00000048c400780c */ /* 0x000fca0003f64270 */
[----:B------:R-:W0:Y:S01]  /*5710*/  MUFU.TANH R180, R180 ;  /* 0x000000b400b47308 */ /* 0x000e220000002400 */
[----:B--2---:R-:W-:Y:S02]  /*5720*/  FSEL R170, R21, -INF , P5 ;  /* 0xff80000015aa7808 */ /* 0x004fe40002800000 */
[C---:B------:R-:W-:Y:S02]  /*5730*/  ISETP.GT.AND P5, PT, R196.reuse, 0x11, PT ;  /* 0x00000011c400780c */ /* 0x040fe40003fa4270 */
[----:B------:R-:W-:Y:S02]  /*5740*/  FMNMX.FTZ R21, R171, R209, !PT ;  /* 0x000000d1ab157209 */ /* 0x000fe40007810000 */
[----:B-1----:R-:W-:Y:S01]  /*5750*/  FSEL R177, R177, -INF , P4 ;  /* 0xff800000b1b17808 */ /* 0x002fe20002000000 */
[----:B------:R-:W-:Y:S01]  /*5760*/  MUFU.TANH R181, R181 ;  /* 0x000000b500b57308 */ /* 0x000fe20000002400 */
[----:B------:R-:W-:Y:S02]  /*5770*/  ISETP.GT.AND P4, PT, R196, 0x49, PT ;  /* 0x00000049c400780c */ /* 0x000fe40003f84270 */
[----:B------:R-:W-:-:S05]  /*5780*/  FMNMX.FTZ R21, R170, R21, !PT ;  /* 0x00000015aa157209 */ /* 0x000fca0007810000 */
[----:B------:R-:W1:Y:S01]  /*5790*/  MUFU.TANH R184, R184 ;  /* 0x000000b800b87308 */ /* 0x000e620000002400 */
[----:B0-----:R-:W-:Y:S02]  /*57a0*/  FSEL R180, R180, -INF , P6 ;  /* 0xff800000b4b47808 */ /* 0x001fe40003000000 */
[----:B------:R-:W-:-:S05]  /*57b0*/  ISETP.GT.AND P6, PT, R196, 0x50, PT ;  /* 0x00000050c400780c */ /* 0x000fca0003fc4270 */
[----:B------:R-:W0:Y:S08]  /*57c0*/  MUFU.TANH R185, R185 ;  /* 0x000000b900b97308 */ /* 0x000e300000002400 */
[----:B------:R2:W-:Y:S01]  /*57d0*/  MUFU.TANH R175, R167 ;  /* 0x000000a700af7308 */ /* 0x0005e20000002400 */
[----:B-1----:R-:W-:Y:S02]  /*57e0*/  FSEL R184, R184, -INF , P3 ;  /* 0xff800000b8b87808 */ /* 0x002fe40001800000 */
[----:B------:R-:W-:-:S05]  /*57f0*/  ISETP.GT.AND P3, PT, R196, 0x58, PT ;  /* 0x00000058c400780c */ /* 0x000fca0003f64270 */
[----:B------:R-:W1:Y:S01]  /*5800*/  MUFU.TANH R188, R188 ;  /* 0x000000bc00bc7308 */ /* 0x000e620000002400 */
[----:B--2---:R-:W-:Y:S02]  /*5810*/  FSEL R167, R157, -INF , P5 ;  /* 0xff8000009da77808 */ /* 0x004fe40002800000 */
[C---:B------:R-:W-:Y:S02]  /*5820*/  ISETP.GT.AND P5, PT, R196.reuse, 0x21, PT ;  /* 0x00000021c400780c */ /* 0x040fe40003fa4270 */
[----:B0-----:R-:W-:Y:S02]  /*5830*/  FSEL R185, R185, -INF , P4 ;  /* 0xff800000b9b97808 */ /* 0x001fe40002000000 */
[----:B------:R-:W-:Y:S01]  /*5840*/  FSEL R165, R165, -INF , P5 ;  /* 0xff800000a5a57808 */ /* 0x000fe20002800000 */
[----:B------:R-:W0:Y:S01]  /*5850*/  MUFU.TANH R192, R192 ;  /* 0x000000c000c07308 */ /* 0x000e220000002400 */
[C---:B------:R-:W-:Y:S02]  /*5860*/  ISETP.GT.AND P5, PT, R196.reuse, 0x31, PT ;  /* 0x00000031c400780c */ /* 0x040fe40003fa4270 */
[----:B------:R-:W-:-:S02]  /*5870*/  ISETP.GT.AND P4, PT, R196, 0x59, PT ;  /* 0x00000059c400780c */ /* 0x000fc40003f84270 */
[----:B------:R-:W-:Y:S02]  /*5880*/  FSEL R173, R173, -INF , P5 ;  /* 0xff800000adad7808 */ /* 0x000fe40002800000 */
[----:B------:R-:W-:Y:S01]  /*5890*/  ISETP.GT.AND P5, PT, R196, 0x41, PT ;  /* 0x00000041c400780c */ /* 0x000fe20003fa4270 */
[----:B------:R-:W2:Y:S01]  /*58a0*/  MUFU.TANH R189, R189 ;  /* 0x000000bd00bd7308 */ /* 0x000ea20000002400 */
[----:B-1----:R-:W-:Y:S02]  /*58b0*/  FSEL R188, R188, -INF , P6 ;  /* 0xff800000bcbc7808 */ /* 0x002fe40003000000 */
[----:B------:R-:W-:Y:S02]  /*58c0*/  FSEL R181, R181, -INF , P5 ;  /* 0xff800000b5b57808 */ /* 0x000fe40002800000 */
[----:B------:R-:W-:Y:S02]  /*58d0*/  ISETP.GT.AND P5, PT, R196, 0x51, PT ;  /* 0x00000051c400780c */ /* 0x000fe40003fa4270 */
[----:B------:R-:W-:Y:S01]  /*58e0*/  FMNMX.FTZ R196, R152, R21, !PT ;  /* 0x0000001598c47209 */ /* 0x000fe20007810000 */
[----:B------:R-:W1:Y:S01]  /*58f0*/  MUFU.TANH R193, R193 ;  /* 0x000000c100c17308 */ /* 0x000e620000002400 */
[----:B------:R-:W-:-:S02]  /*5900*/  ISETP.GT.AND P6, PT, R174, RZ, PT ;  /* 0x000000ffae00720c */ /* 0x000fc40003fc4270 */
[----:B------:R-:W-:Y:S02]  /*5910*/  FMNMX.FTZ R21, R153, R196, !PT ;  /* 0x000000c499157209 */ /* 0x000fe40007810000 */
[----:B0-----:R-:W-:Y:S02]  /*5920*/  FSEL R192, R192, -INF , P3 ;  /* 0xff800000c0c07808 */ /* 0x001fe40001800000 */
[C---:B------:R-:W-:Y:S01]  /*5930*/  ISETP.GT.AND P3, PT, R174.reuse, 0x8, PT ;  /* 0x00000008ae00780c */ /* 0x040fe20003f64270 */
[----:B------:R-:W0:Y:S01]  /*5940*/  MUFU.TANH R154, R154 ;  /* 0x0000009a009a7308 */ /* 0x000e220000002400 */
[----:B--2---:R-:W-:Y:S02]  /*5950*/  FSEL R189, R189, -INF , P5 ;  /* 0xff800000bdbd7808 */ /* 0x004fe40002800000 */
[----:B------:R-:W-:Y:S02]  /*5960*/  ISETP.GT.AND P5, PT, R174, 0x1, PT ;  /* 0x00000001ae00780c */ /* 0x000fe40003fa4270 */
[----:B------:R-:W-:-:S03]  /*5970*/  FMNMX.FTZ R212, R156, R21, !PT ;  /* 0x000000159cd47209 */ /* 0x000fc60007810000 */
[----:B------:R-:W2:Y:S01]  /*5980*/  MUFU.TANH R158, R158 ;  /* 0x0000009e009e7308 */ /* 0x000ea20000002400 */
[----:B-1----:R-:W-:Y:S02]  /*5990*/  FSEL R193, R193, -INF , P4 ;  /* 0xff800000c1c17808 */ /* 0x002fe40002000000 */
[----:B------:R-:W-:-:S05]  /*59a0*/  ISETP.GT.AND P4, PT, R174, 0x9, PT ;  /* 0x00000009ae00780c */ /* 0x000fca0003f84270 */
[----:B------:R-:W1:Y:S01]  /*59b0*/  MUFU.TANH R155, R155 ;  /* 0x0000009b009b7308 */ /* 0x000e620000002400 */
[----:B0-----:R-:W-:Y:S02]  /*59c0*/  FSEL R157, R154, -INF , P6 ;  /* 0xff8000009a9d7808 */ /* 0x001fe40003000000 */
[----:B------:R-:W-:-:S05]  /*59d0*/  ISETP.GT.AND P6, PT, R174, 0x10, PT ;  /* 0x00000010ae00780c */ /* 0x000fca0003fc4270 */
[----:B------:R-:W0:Y:S01]  /*59e0*/  MUFU.TANH R159, R159 ;  /* 0x0000009f009f7308 */ /* 0x000e220000002400 */
[----:B--2---:R-:W-:Y:S02]  /*59f0*/  FSEL R154, R158, -INF , P3 ;  /* 0xff8000009e9a7808 */ /* 0x004fe40001800000 */
[----:B------:R-:W-:Y:S02]  /*5a00*/  FMNMX.FTZ R158, R157, R210, !PT ;  /* 0x000000d29d9e7209 */ /* 0x000fe40007810000 */
[----:B------:R-:W-:-:S03]  /*5a10*/  ISETP.GT.AND P3, PT, R174, 0x18, PT ;  /* 0x00000018ae00780c */ /* 0x000fc60003f64270 */
[----:B------:R-:W2:Y:S01]  /*5a20*/  MUFU.TANH R162, R162 ;  /* 0x000000a200a27308 */ /* 0x000ea20000002400 */
[----:B-1----:R-:W-:Y:S02]  /*5a30*/  FSEL R155, R155, -INF , P5 ;  /* 0xff8000009b9b7808 */ /* 0x002fe40002800000 */
[----:B------:R-:W-:Y:S02]  /*5a40*/  ISETP.GT.AND P5, PT, R174, 0x11, PT ;  /* 0x00000011ae00780c */ /* 0x000fe40003fa4270 */
[----:B------:R-:W-:-:S03]  /*5a50*/  FMNMX.FTZ R21, R155, R158, !PT ;  /* 0x0000009e9b157209 */ /* 0x000fc60007810000 */
[----:B------:R-:W1:Y:S01]  /*5a60*/  MUFU.TANH R163, R163 ;  /* 0x000000a300a37308 */ /* 0x000e620000002400 */
[----:B0-----:R-:W-:Y:S02]  /*5a70*/  FSEL R223, R159, -INF , P4 ;  /* 0xff8000009fdf7808 */ /* 0x001fe40002000000 */
[----:B------:R-:W-:Y:S02]  /*5a80*/  FMNMX.FTZ R159, R167, R212, !PT ;  /* 0x000000d4a79f7209 */ /* 0x000fe40007810000 */
[----:B------:R-:W-:Y:S02]  /*5a90*/  FMNMX.FTZ R158, R154, R21, !PT ;  /* 0x000000159a9e7209 */ /* 0x000fe40007810000 */
[----:B------:R-:W-:Y:S01]  /*5aa0*/  ISETP.GT.AND P4, PT, R174, 0x19, PT ;  /* 0x00000019ae00780c */ /* 0x000fe20003f84270 */
[----:B------:R-:W0:Y:S01]  /*5ab0*/  MUFU.TANH R166, R166 ;  /* 0x000000a600a67308 */ /* 0x000e220000002400 */
[----:B--2---:R-:W-:Y:S02]  /*5ac0*/  FSEL R196, R162, -INF , P6 ;  /* 0xff800000a2c47808 */ /* 0x004fe40003000000 */
[----:B------:R-:W-:-:S02]  /*5ad0*/  FMNMX.FTZ R162, R160, R159, !PT ;  /* 0x0000009fa0a27209 */ /* 0x000fc40007810000 */
[----:B------:R-:W-:Y:S02]  /*5ae0*/  FMNMX.FTZ R21, R223, R158, !PT ;  /* 0x0000009edf157209 */ /* 0x000fe40007810000 */
[----:B------:R-:W-:Y:S01]  /*5af0*/  FMNMX.FTZ R159, R161, R162, !PT ;  /* 0x000000a2a19f7209 */ /* 0x000fe20007810000 */
[----:B------:R-:W2:Y:S01]  /*5b00*/  MUFU.TANH R217, R217 ;  /* 0x000000d900d97308 */ /* 0x000ea20000002400 */
[----:B-1----:R-:W-:Y:S02]  /*5b10*/  FSEL R213, R163, -INF , P5 ;  /* 0xff800000a3d57808 */ /* 0x002fe40002800000 */
[----:B------:R-:W-:Y:S02]  /*5b20*/  FMNMX.FTZ R162, R164, R159, !PT ;  /* 0x0000009fa4a27209 */ /* 0x000fe40007810000 */
[----:B------:R-:W-:Y:S02]  /*5b30*/  FMNMX.FTZ R158, R196, R21, !PT ;  /* 0x00000015c49e7209 */ /* 0x000fe40007810000 */
[----:B------:R-:W-:Y:S01]  /*5b40*/  FMNMX.FTZ R159, R165, R162, !PT ;  /* 0x000000a2a59f7209 */ /* 0x000fe20007810000 */
[----:B------:R-:W1:Y:S01]  /*5b50*/  MUFU.TANH R220, R220 ;  /* 0x000000dc00dc7308 */ /* 0x000e620000002400 */
[----:B0-----:R-:W-:-:S02]  /*5b60*/  FSEL R216, R166, -INF , P3 ;  /* 0xff800000a6d87808 */ /* 0x001fc40001800000 */
[----:B------:R-:W-:Y:S02]  /*5b70*/  FMNMX.FTZ R21, R213, R158, !PT ;  /* 0x0000009ed5157209 */ /* 0x000fe40007810000 */
[----:B------:R-:W-:Y:S02]  /*5b80*/  FMNMX.FTZ R158, R168, R159, !PT ;  /* 0x0000009fa89e7209 */ /* 0x000fe40007810000 */
[----:B------:R-:W-:Y:S01]  /*5b90*/  ISETP.GT.AND P6, PT, R174, 0x20, PT ;  /* 0x00000020ae00780c */ /* 0x000fe20003fc4270 */
[----:B------:R-:W0:Y:S01]  /*5ba0*/  MUFU.TANH R197, R197 ;  /* 0x000000c500c57308 */ /* 0x000e220000002400 */
[----:B------:R-:W-:Y:S02]  /*5bb0*/  FSEL R222, R175, -INF , P4 ;  /* 0xff800000afde7808 */ /* 0x000fe40002000000 */
[----:B------:R-:W-:Y:S02]  /*5bc0*/  FMNMX.FTZ R21, R216, R21, !PT ;  /* 0x00000015d8157209 */ /* 0x000fe40007810000 */
[----:B------:R-:W-:-:S02]  /*5bd0*/  FMNMX.FTZ R159, R169, R158, !PT ;  /* 0x0000009ea99f7209 */ /* 0x000fc40007810000 */
[----:B------:R-:W-:Y:S01]  /*5be0*/  ISETP.GT.AND P5, PT, R174, 0x21, PT ;  /* 0x00000021ae00780c */ /* 0x000fe20003fa4270 */
[----:B------:R-:W3:Y:S01]  /*5bf0*/  MUFU.TANH R178, R178 ;  /* 0x000000b200b27308 */ /* 0x000ee20000002400 */
[----:B------:R-:W-:Y:S02]  /*5c00*/  FSEL R214, R20, -INF , P6 ;  /* 0xff80000014d67808 */ /* 0x000fe40003000000 */
[----:B------:R-:W-:Y:S02]  /*5c10*/  FMNMX.FTZ R21, R222, R21, !PT ;  /* 0x00000015de157209 */ /* 0x000fe40007810000 */
[----:B------:R-:W-:Y:S02]  /*5c20*/  FMNMX.FTZ R162, R172, R159, !PT ;  /* 0x0000009faca27209 */ /* 0x000fe40007810000 */
[----:B------:R-:W-:Y:S01]  /*5c30*/  ISETP.GT.AND P3, PT, R174, 0x28, PT ;  /* 0x00000028ae00780c */ /* 0x000fe20003f64270 */
[----:B------:R-:W4:Y:S01]  /*5c40*/  MUFU.TANH R179, R179 ;  /* 0x000000b300b37308 */ /* 0x000f220000002400 */
[----:B--2---:R-:W-:-:S02]  /*5c50*/  FSEL R217, R217, -INF , P5 ;  /* 0xff800000d9d97808 */ /* 0x004fc40002800000 */
[----:B------:R-:W-:Y:S02]  /*5c60*/  FMNMX.FTZ R158, R214, R21, !PT ;  /* 0x00000015d69e7209 */ /* 0x000fe40007810000 */
[----:B------:R-:W-:Y:S02]  /*5c70*/  FMNMX.FTZ R163, R173, R162, !PT ;  /* 0x000000a2ada37209 */ /* 0x000fe40007810000 */
[----:B------:R-:W-:Y:S01]  /*5c80*/  ISETP.GT.AND P4, PT, R174, 0x29, PT ;  /* 0x00000029ae00780c */ /* 0x000fe20003f84270 */
[----:B------:R-:W2:Y:S01]  /*5c90*/  MUFU.TANH R182, R182 ;  /* 0x000000b600b67308 */ /* 0x000ea20000002400 */
[----:B-1----:R-:W-:Y:S02]  /*5ca0*/  FSEL R220, R220, -INF , P3 ;  /* 0xff800000dcdc7808 */ /* 0x002fe40001800000 */
[----:B------:R-:W-:Y:S02]  /*5cb0*/  FMNMX.FTZ R159, R217, R158, !PT ;  /* 0x0000009ed99f7209 */ /* 0x000fe40007810000 */
[----:B------:R-:W-:-:S02]  /*5cc0*/  FMNMX.FTZ R162, R176, R163, !PT ;  /* 0x000000a3b0a27209 */ /* 0x000fc40007810000 */
[----:B------:R-:W-:Y:S01]  /*5cd0*/  ISETP.GT.AND P6, PT, R174, 0x30, PT ;  /* 0x00000030ae00780c */ /* 0x000fe20003fc4270 */
[----:B------:R-:W1:Y:S01]  /*5ce0*/  MUFU.TANH R183, R183 ;  /* 0x000000b700b77308 */ /* 0x000e620000002400 */
[----:B0-----:R-:W-:Y:S02]  /*5cf0*/  FSEL R221, R197, -INF , P4 ;  /* 0xff800000c5dd7808 */ /* 0x001fe40002000000 */
[----:B------:R-:W-:Y:S02]  /*5d00*/  FMNMX.FTZ R158, R220, R159, !PT ;  /* 0x0000009fdc9e7209 */ /* 0x000fe40007810000 */
[----:B------:R-:W-:Y:S02]  /*5d10*/  FMNMX.FTZ R159, R177, R162, !PT ;  /* 0x000000a2b19f7209 */ /* 0x000fe40007810000 */
[----:B------:R-:W-:Y:S01]  /*5d20*/  ISETP.GT.AND P5, PT, R174, 0x31, PT ;  /* 0x00000031ae00780c */ /* 0x000fe20003fa4270 */
[----:B------:R-:W0:Y:S01]  /*5d30*/  MUFU.TANH R186, R186 ;  /* 0x000000ba00ba7308 */ /* 0x000e220000002400 */
[----:B---3--:R-:W-:-:S02]  /*5d40*/  FSEL R197, R178, -INF , P6 ;  /* 0xff800000b2c57808 */ /* 0x008fc40003000000 */
[----:B------:R-:W-:Y:S02]  /*5d50*/  FMNMX.FTZ R158, R221, R158, !PT ;  /* 0x0000009edd9e7209 */ /* 0x000fe40007810000 */
[----:B------:R-:W-:Y:S02]  /*5d60*/  FMNMX.FTZ R166, R180, R159, !PT ;  /* 0x0000009fb4a67209 */ /* 0x000fe40007810000 */
[----:B------:R-:W-:Y:S01]  /*5d70*/  ISETP.GT.AND P3, PT, R174, 0x38, PT ;  /* 0x00000038ae00780c */ /* 0x000fe20003f64270 */
[----:B------:R-:W3:Y:S01]  /*5d80*/  MUFU.TANH R187, R187 ;  /* 0x000000bb00bb7308 */ /* 0x000ee20000002400 */
[----:B----4-:R-:W-:Y:S02]  /*5d90*/  FSEL R211, R179, -INF , P5 ;  /* 0xff800000b3d37808 */ /* 0x010fe40002800000 */
[----:B------:R-:W-:Y:S02]  /*5da0*/  FMNMX.FTZ R158, R197, R158, !PT ;  /* 0x0000009ec59e7209 */ /* 0x000fe40007810000 */
[----:B------:R-:W-:-:S02]  /*5db0*/  FMNMX.FTZ R163, R181, R166, !PT ;  /* 0x000000a6b5a37209 */ /* 0x000fc40007810000 */
[----:B------:R-:W-:Y:S01]  /*5dc0*/  ISETP.GT.AND P4, PT, R174, 0x39, PT ;  /* 0x00000039ae00780c */ /* 0x000fe20003f84270 */
[----:B------:R3:W4:Y:S01]  /*5dd0*/  MUFU.TANH R20, R190 ;  /* 0x000000be00147308 */ /* 0x0007220000002400 */
[----:B--2---:R-:W-:Y:S02]  /*5de0*/  FSEL R212, R182, -INF , P3 ;  /* 0xff800000b6d47808 */ /* 0x004fe40001800000 */
[----:B------:R-:W-:Y:S02]  /*5df0*/  FMNMX.FTZ R159, R211, R158, !PT ;  /* 0x0000009ed39f7209 */ /* 0x000fe40007810000 */
[----:B------:R-:W-:Y:S02]  /*5e00*/  FMNMX.FTZ R166, R184, R163, !PT ;  /* 0x000000a3b8a67209 */ /* 0x000fe40007810000 */
[----:B------:R-:W-:Y:S01]  /*5e10*/  ISETP.GT.AND P6, PT, R174, 0x40, PT ;  /* 0x00000040ae00780c */ /* 0x000fe20003fc4270 */
[----:B------:R4:W2:Y:S01]  /*5e20*/  MUFU.TANH R21, R191 ;  /* 0x000000bf00157308 */ /* 0x0008a20000002400 */
[----:B-1----:R-:W-:-:S02]  /*5e30*/  FSEL R215, R183, -INF , P4 ;  /* 0xff800000b7d77808 */ /* 0x002fc40002000000 */
[----:B------:R-:W-:Y:S02]  /*5e40*/  FMNMX.FTZ R158, R212, R159, !PT ;  /* 0x0000009fd49e7209 */ /* 0x000fe40007810000 */
[----:B------:R-:W-:Y:S02]  /*5e50*/  FMNMX.FTZ R159, R185, R166, !PT ;  /* 0x000000a6b99f7209 */ /* 0x000fe40007810000 */
[----:B------:R-:W-:Y:S01]  /*5e60*/  ISETP.GT.AND P5, PT, R174, 0x41, PT ;  /* 0x00000041ae00780c */ /* 0x000fe20003fa4270 */
[----:B------:R-:W1:Y:S01]  /*5e70*/  MUFU.TANH R162, R194 ;  /* 0x000000c200a27308 */ /* 0x000e620000002400 */
[----:B0-----:R-:W-:Y:S02]  /*5e80*/  FSEL R183, R186, -INF , P6 ;  /* 0xff800000bab77808 */ /* 0x001fe40003000000 */
[----:B------:R-:W-:Y:S02]  /*5e90*/  FMNMX.FTZ R166, R215, R158, !PT ;  /* 0x0000009ed7a67209 */ /* 0x000fe40007810000 */
[----:B------:R-:W-:-:S02]  /*5ea0*/  FMNMX.FTZ R178, R188, R159, !PT ;  /* 0x0000009fbcb27209 */ /* 0x000fc40007810000 */
[C---:B------:R-:W-:Y:S01]  /*5eb0*/  ISETP.GT.AND P3, PT, R174.reuse, 0x48, PT ;  /* 0x00000048ae00780c */ /* 0x040fe20003f64270 */
[----:B------:R-:W0:Y:S01]  /*5ec0*/  MUFU.TANH R163, R195 ;  /* 0x000000c300a37308 */ /* 0x000e220000002400 */
[----:B---3--:R-:W-:Y:S01]  /*5ed0*/  FSEL R190, R187, -INF , P5 ;  /* 0xff800000bbbe7808 */ /* 0x008fe20002800000 */
[----:B------:R-:W-:Y:S01]  /*5ee0*/  IMAD.U32 R187, RZ, RZ, UR4 ;  /* 0x00000004ffbb7e24 */ /* 0x000fe2000f8e00ff */
[----:B------:R-:W-:Y:S01]  /*5ef0*/  FMNMX.FTZ R159, R183, R166, !PT ;  /* 0x000000a6b79f7209 */ /* 0x000fe20007810000 */
[----:B------:R-:W-:Y:S01]  /*5f00*/  UIMAD UR4, UR36, 0xc00, UR7 ;  /* 0x00000c00240478a4 */ /* 0x000fe2000f8e0207 */
[----:B------:R-:W-:Y:S02]  /*5f10*/  FMNMX.FTZ R175, R189, R178, !PT ;  /* 0x000000b2bdaf7209 */ /* 0x000fe40007810000 */
[----:B------:R-:W-:Y:S01]  /*5f20*/  ISETP.GT.AND P4, PT, R174, 0x49, PT ;  /* 0x00000049ae00780c */ /* 0x000fe20003f84270 */
[----:B------:R2:W3:Y:S01]  /*5f30*/  MUFU.TANH R158, R198 ;  /* 0x000000c6009e7308 */ /* 0x0004e20000002400 */
[----:B----4-:R-:W-:-:S02]  /*5f40*/  FSEL R191, R20, -INF , P3 ;  /* 0xff80000014bf7808 */ /* 0x010fc40001800000 */
[----:B------:R-:W-:Y:S01]  /*5f50*/  FMNMX.FTZ R20, R190, R159, !PT ;  /* 0x0000009fbe147209 */ /* 0x000fe20007810000 */
[----:B------:R-:W-:Y:S01]  /*5f60*/  UMOV UR10, UR4 ;  /* 0x00000004000a7c82 */ /* 0x000fe20008000000 */
[----:B------:R-:W-:Y:S02]  /*5f70*/  FMNMX.FTZ R166, R192, R175, !PT ;  /* 0x000000afc0a67209 */ /* 0x000fe40007810000 */
[C---:B------:R-:W-:Y:S01]  /*5f80*/  ISETP.GT.AND P5, PT, R174.reuse, 0x50, PT ;  /* 0x00000050ae00780c */ /* 0x040fe20003fa4270 */
[----:B------:R-:W4:Y:S01]  /*5f90*/  MUFU.TANH R175, R199 ;  /* 0x000000c700af7308 */ /* 0x000f220000002400 */
[----:B--2---:R-:W-:Y:S02]  /*5fa0*/  FSEL R198, R21, -INF , P4 ;  /* 0xff80000015c67808 */ /* 0x004fe40002000000 */
[----:B------:R-:W-:Y:S02]  /*5fb0*/  FMNMX.FTZ R21, R191, R20, !PT ;  /* 0x00000014bf157209 */ /* 0x000fe40007810000 */
[----:B------:R-:W-:-:S02]  /*5fc0*/  ISETP.GT.AND P3, PT, R174, 0x51, PT ;  /* 0x00000051ae00780c */ /* 0x000fc40003f64270 */
[----:B-1----:R-:W-:Y:S02]  /*5fd0*/  FSEL R162, R162, -INF , P5 ;  /* 0xff800000a2a27808 */ /* 0x002fe40002800000 */
[----:B------:R-:W-:Y:S02]  /*5fe0*/  FMNMX.FTZ R21, R198, R21, !PT ;  /* 0x00000015c6157209 */ /* 0x000fe40007810000 */
[----:B------:R-:W-:Y:S02]  /*5ff0*/  FMNMX.FTZ R20, R193, R166, !PT ;  /* 0x000000a6c1147209 */ /* 0x000fe40007810000 */
[----:B------:R-:W-:Y:S02]  /*6000*/  ISETP.GT.AND P4, PT, R174, 0x58, PT ;  /* 0x00000058ae00780c */ /* 0x000fe40003f84270 */
[----:B0-----:R-:W-:Y:S01]  /*6010*/  FSEL R163, R163, -INF , P3 ;  /* 0xff800000a3a37808 */ /* 0x001fe20001800000 */
[----:B------:R-:W0:Y:S01]  /*6020*/  SHFL.BFLY PT, R159, R20, 0x2, 0x1f ;  /* 0x0c401f00149f7f89 */ /* 0x000e2200000e0000 */
[----:B------:R-:W-:-:S02]  /*6030*/  FMNMX.FTZ R166, R162, R21, !PT ;  /* 0x00000015a2a67209 */ /* 0x000fc40007810000 */
[----:B------:R-:W-:Y:S02]  /*6040*/  ISETP.GT.AND P3, PT, R174, 0x59, PT ;  /* 0x00000059ae00780c */ /* 0x000fe40003f64270 */
[----:B---3--:R-:W-:Y:S02]  /*6050*/  FSEL R174, R158, -INF , P4 ;  /* 0xff8000009eae7808 */ /* 0x008fe40002000000 */
[----:B------:R-:W-:Y:S02]  /*6060*/  FMNMX.FTZ R21, R163, R166, !PT ;  /* 0x000000a6a3157209 */ /* 0x000fe40007810000 */
[----:B----4-:R-:W-:Y:S02]  /*6070*/  FSEL R175, R175, -INF , P3 ;  /* 0xff800000afaf7808 */ /* 0x010fe40001800000 */
[----:B------:R-:W-:-:S04]  /*6080*/  FMNMX.FTZ R158, R174, R21, !PT ;  /* 0x00000015ae9e7209 */ /* 0x000fc80007810000 */
[----:B------:R-:W-:-:S05]  /*6090*/  FMNMX.FTZ R158, R175, R158, !PT ;  /* 0x0000009eaf9e7209 */ /* 0x000fca0007810000 */
[----:B------:R-:W1:Y:S01]  /*60a0*/  SHFL.BFLY PT, R21, R158, 0x2, 0x1f ;  /* 0x0c401f009e157f89 */ /* 0x000e6200000e0000 */
[----:B0-----:R-:W-:-:S05]  /*60b0*/  FMNMX.FTZ R159, R20, R159, !PT ;  /* 0x0000009f149f7209 */ /* 0x001fca0007810000 */
[----:B------:R-:W0:Y:S01]  /*60c0*/  SHFL.BFLY PT, R20, R159, 0x1, 0x1f ;  /* 0x0c201f009f147f89 */ /* 0x000e2200000e0000 */
[----:B-1----:R-:W-:-:S05]  /*60d0*/  FMNMX.FTZ R166, R158, R21, !PT ;  /* 0x000000159ea67209 */ /* 0x002fca0007810000 */
[----:B------:R-:W1:Y:S01]  /*60e0*/  SHFL.BFLY PT, R21, R166, 0x1, 0x1f ;  /* 0x0c201f00a6157f89 */ /* 0x000e6200000e0000 */
[----:B0-----:R-:W-:-:S04]  /*60f0*/  FMNMX.FTZ R20, R159, R20, !PT ;  /* 0x000000149f147209 */ /* 0x001fc80007810000 */
        /* <DEDUP_REMOVED lines=8> */
[----:B-1----:R-:W-:Y:S01]  /*6180*/  FMNMX.FTZ R21, R166, R21, !PT ;  /* 0x00000015a6157209 */ /* 0x002fe20007810000 */
[--C-:B------:R-:W-:Y:S01]  /*6190*/  FFMA.FTZ R166, R152, UR6, -R178.reuse ;  /* 0x0000000698a67c23 */ /* 0x100fe200080108b2 */
[----:B------:R-:W-:Y:S01]  /*61a0*/  FSEL R152, R20, RZ, P3 ;  /* 0x000000ff14987208 */ /* 0x000fe20001800000 */
[----:B------:R0:W-:Y:S01]  /*61b0*/  MUFU.EX2 R158, R171 ;  /* 0x000000ab009e7308 */ /* 0x0001e20000000800 */
[C---:B------:R-:W-:Y:S01]  /*61c0*/  FSETP.NEU.FTZ.AND P4, PT, R21.reuse, -INF , PT ;  /* 0xff8000001500780b */ /* 0x040fe20003f9d000 */
[C---:B------:R-:W-:Y:S01]  /*61d0*/  FMUL.FTZ R199, R21.reuse, UR6 ;  /* 0x0000000615c77c20 */ /* 0x040fe20008410000 */
[----:B------:R-:W-:Y:S01]  /*61e0*/  FFMA.FTZ R160, R160, UR6, -R178 ;  /* 0x00000006a0a07c23 */ /* 0x000fe200080108b2 */
[----:B------:R-:W-:Y:S01]  /*61f0*/  FADD.FTZ R152, -R152, R209 ;  /* 0x000000d198987221 */ /* 0x000fe20000010100 */
[----:B------:R-:W-:Y:S01]  /*6200*/  FSEL R153, R21, RZ, P4 ;  /* 0x000000ff15997208 */ /* 0x000fe20002000000 */
[----:B------:R-:W-:Y:S01]  /*6210*/  VIADD R209, R235, 0x8 ;  /* 0x00000008ebd17836 */ /* 0x000fe20000000000 */
[----:B------:R-:W-:Y:S01]  /*6220*/  FSEL R199, R199, RZ, P4 ;  /* 0x000000ffc7c77208 */ /* 0x000fe20002000000 */
[----:B------:R-:W-:Y:S01]  /*6230*/  FMUL.FTZ R194, R152, UR6 ;  /* 0x0000000698c27c20 */ /* 0x000fe20008410000 */
[----:B------:R-:W-:-:S02]  /*6240*/  @!P2 VIADD R152, R187, 0x32440 ;  /* 0x00032440bb98a836 */ /* 0x000fc40000000000 */
[----:B------:R-:W-:Y:S01]  /*6250*/  FADD.FTZ R153, -R153, R210 ;  /* 0x000000d299997221 */ /* 0x000fe20000010100 */
[----:B------:R-:W1:Y:S01]  /*6260*/  MUFU.EX2 R159, R159 ;  /* 0x0000009f009f7308 */ /* 0x000e620000000800 */
[--C-:B0-----:R-:W-:Y:S01]  /*6270*/  FFMA.FTZ R171, R157, UR6, -R199.reuse ;  /* 0x000000069dab7c23 */ /* 0x101fe200080108c7 */
[----:B------:R-:W-:Y:S01]  /*6280*/  IADD3 R157, -R235, 0xb, RZ ;  /* 0x0000000beb9d7810 */ /* 0x000fe20007ffe1ff */
[----:B------:R-:W-:Y:S01]  /*6290*/  FMUL.FTZ R195, R153, UR6 ;  /* 0x0000000699c37c20 */ /* 0x000fe20008410000 */
[----:B------:R-:W-:Y:S01]  /*62a0*/  @!P2 PRMT R152, RZ, 0x654, R152 ;  /* 0x00000654ff98a816 */ /* 0x000fe20000000098 */
[--C-:B------:R-:W-:Y:S01]  /*62b0*/  FFMA.FTZ R179, R155, UR6, -R199.reuse ;  /* 0x000000069bb37c23 */ /* 0x100fe200080108c7 */
[--C-:B------:R-:W-:Y:S01]  /*62c0*/  FFMA.FTZ R182, R154, UR6, -R199.reuse ;  /* 0x000000069ab67c23 */ /* 0x100fe200080108c7 */
[--C-:B------:R-:W-:Y:S01]  /*62d0*/  FFMA.FTZ R186, R223, UR6, -R199.reuse ;  /* 0x00000006dfba7c23 */ /* 0x100fe200080108c7 */
[----:B------:R0:W-:Y:S06]  /*62e0*/  BAR.ARV R157, 0x100 ;  /* 0x0004009d0000751d */ /* 0x0001ec0000002000 */
[----:B------:R1:W-:Y:S01]  /*62f0*/  @!P2 SYNCS.ARRIVE.TRANS64.RED.A1T0 RZ, [R152+URZ], RZ ;  /* 0x000000ff98ffa9a7 */ /* 0x0003e2000810043f */
[----:B------:R-:W2:Y:S01]  /*6300*/  MUFU.EX2 R194, R194 ;  /* 0x000000c200c27308 */ /* 0x000ea20000000800 */
[----:B------:R3:W-:Y:S01]  /*6310*/  BAR.SYNC.DEFER_BLOCKING R209, 0x100 ;  /* 0x000400d10000751d */ /* 0x0007e20000010000 */
[--C-:B------:R-:W-:Y:S01]  /*6320*/  FFMA.FTZ R161, R161, UR6, -R178.reuse ;  /* 0x00000006a1a17c23 */ /* 0x100fe200080108b2 */
[--C-:B------:R-:W-:Y:S01]  /*6330*/  FFMA.FTZ R196, R196, UR6, -R199.reuse ;  /* 0x00000006c4c47c23 */ /* 0x100fe200080108c7 */
[--C-:B------:R-:W-:Y:S01]  /*6340*/  FFMA.FTZ R210, R216, UR6, -R199.reuse ;  /* 0x00000006d8d27c23 */ /* 0x100fe200080108c7 */
[--C-:B------:R-:W-:Y:S01]  /*6350*/  FFMA.FTZ R216, R217, UR6, -R199.reuse ;  /* 0x00000006d9d87c23 */ /* 0x100fe200080108c7 */
[--C-:B------:R-:W-:Y:S01]  /*6360*/  FFMA.FTZ R217, R220, UR6, -R199.reuse ;  /* 0x00000006dcd97c23 */ /* 0x100fe200080108c7 */
[----:B-1----:R-:W-:Y:S01]  /*6370*/  F2FP.BF16.F32.PACK_AB R152, R159, R158 ;  /* 0x0000009e9f98723e */ /* 0x002fe200000010ff */
[----:B------:R-:W1:Y:S01]  /*6380*/  MUFU.EX2 R195, R195 ;  /* 0x000000c300c37308 */ /* 0x000e620000000800 */
[--C-:B---3--:R-:W-:Y:S01]  /*6390*/  FFMA.FTZ R209, R213, UR6, -R199.reuse ;  /* 0x00000006d5d17c23 */ /* 0x108fe200080108c7 */
[--C-:B------:R-:W-:Y:S01]  /*63a0*/  FFMA.FTZ R213, R222, UR6, -R199.reuse ;  /* 0x00000006ded57c23 */ /* 0x100fe200080108c7 */
[--C-:B------:R-:W-:Y:S01]  /*63b0*/  FFMA.FTZ R164, R164, UR6, -R178.reuse ;  /* 0x00000006a4a47c23 */ /* 0x100fe200080108b2 */
[--C-:B------:R-:W-:Y:S01]  /*63c0*/  FFMA.FTZ R165, R165, UR6, -R178.reuse ;  /* 0x00000006a5a57c23 */ /* 0x100fe200080108b2 */
[--C-:B------:R-:W-:Y:S01]  /*63d0*/  FFMA.FTZ R168, R168, UR6, -R178.reuse ;  /* 0x00000006a8a87c23 */ /* 0x100fe200080108b2 */
[--C-:B------:R-:W-:Y:S01]  /*63e0*/  FFMA.FTZ R169, R169, UR6, -R178.reuse ;  /* 0x00000006a9a97c23 */ /* 0x100fe200080108b2 */
[--C-:B------:R-:W-:Y:S01]  /*63f0*/  FFMA.FTZ R214, R214, UR6, -R199.reuse ;  /* 0x00000006d6d67c23 */ /* 0x100fe200080108c7 */
        /* <DEDUP_REMOVED lines=135> */
[----:B------:R-:W-:Y:S01]  /*6c70*/  MUFU.EX2 R156, R156 ;  /* 0x0000009c009c7308 */ /* 0x000fe20000000800 */
[----:B---3--:R-:W-:Y:S01]  /*6c80*/  F2FP.BF16.F32.PACK_AB R153, R179, R171 ;  /* 0x000000abb399723e */ /* 0x008fe200000010ff */
[--C-:B------:R-:W-:Y:S01]  /*6c90*/  FFMA.FTZ R220, R221, UR6, -R199.reuse ;  /* 0x00000006dddc7c23 */ /* 0x100fe200080108c7 */
[----:B----4-:R-:W-:Y:S01]  /*6ca0*/  F2FP.BF16.F32.PACK_AB R155, R186, R182 ;  /* 0x000000b6ba9b723e */ /* 0x010fe200000010ff */
[--C-:B------:R-:W-:Y:S01]  /*6cb0*/  FFMA.FTZ R172, R172, UR6, -R178.reuse ;  /* 0x00000006acac7c23 */ /* 0x100fe200080108b2 */
[--C-:B------:R-:W-:Y:S01]  /*6cc0*/  FFMA.FTZ R173, R173, UR6, -R178.reuse ;  /* 0x00000006adad7c23 */ /* 0x100fe200080108b2 */
[--C-:B------:R-:W-:Y:S01]  /*6cd0*/  FFMA.FTZ R176, R176, UR6, -R178.reuse ;  /* 0x00000006b0b07c23 */ /* 0x100fe200080108b2 */
[----:B------:R-:W-:Y:S01]  /*6ce0*/  WARPGROUP.ARRIVE ;  /* 0x00000000000079c5 */ /* 0x000fe20000000000 */
[----:B------:R-:W1:Y:S01]  /*6cf0*/  MUFU.EX2 R167, R167 ;  /* 0x000000a700a77308 */ /* 0x000e620000000800 */
[--C-:B------:R-:W-:Y:S01]  /*6d00*/  FFMA.FTZ R177, R177, UR6, -R178.reuse ;  /* 0x00000006b1b17c23 */ /* 0x100fe200080108b2 */
[--C-:B------:R-:W-:Y:S01]  /*6d10*/  FFMA.FTZ R197, R197, UR6, -R199.reuse ;  /* 0x00000006c5c57c23 */ /* 0x100fe200080108c7 */
[--C-:B------:R-:W-:Y:S01]  /*6d20*/  FFMA.FTZ R211, R211, UR6, -R199.reuse ;  /* 0x00000006d3d37c23 */ /* 0x100fe200080108c7 */
[--C-:B------:R-:W-:Y:S01]  /*6d30*/  FFMA.FTZ R212, R212, UR6, -R199.reuse ;  /* 0x00000006d4d47c23 */ /* 0x100fe200080108c7 */
[----:B------:R-:W-:Y:S01]  /*6d40*/  HGMMA.64x256x16.F32.BF16 R24, R152, gdesc[UR8].tnspB, R24, gsb0 ;  /* 0x43e0000898187df0 */ /* 0x000fe20008001818 */
[----:B------:R-:W-:Y:S01]  /*6d50*/  UIADD3 UR10, UR4, 0x80, URZ ;  /* 0x00000080040a7890 */ /* 0x000fe2000fffe03f */
[--C-:B------:R-:W-:Y:S01]  /*6d60*/  FFMA.FTZ R215, R215, UR6, -R199.reuse ;  /* 0x00000006d7d77c23 */ /* 0x100fe200080108c7 */
[----:B------:R-:W-:Y:S01]  /*6d70*/  MUFU.EX2 R160, R160 ;  /* 0x000000a000a07308 */ /* 0x000fe20000000800 */
[----:B------:R-:W-:Y:S01]  /*6d80*/  UMOV UR11, 0x40000040 ;  /* 0x40000040000b7882 */ /* 0x000fe20000000000 */
        /* <DEDUP_REMOVED lines=20> */
[----:B------:R-:W-:Y:S01]  /*6ed0*/  ISETP.GT.AND P3, PT, R13, R208, PT ;  /* 0x000000d00d00720c */ /* 0x000fe20003f64270 */
[----:B------:R-:W-:Y:S01]  /*6ee0*/  @!P2 VIADD R187, R187, 0x32460 ;  /* 0x00032460bbbba836 */ /* 0x000fe20000000000 */
[----:B------:R-:W2:Y:S01]  /*6ef0*/  MUFU.EX2 R209, R209 ;  /* 0x000000d100d17308 */ /* 0x000ea20000000800 */
[----:B------:R-:W-:Y:S01]  /*6f00*/  FADD.FTZ R159, R159, R0 ;  /* 0x000000009f9f7221 */ /* 0x000fe20000010000 */
[----:B------:R-:W-:Y:S01]  /*6f10*/  FADD.FTZ R179, R179, R12 ;  /* 0x0000000cb3b37221 */ /* 0x000fe20000010000 */
[----:B------:R-:W-:Y:S01]  /*6f20*/  VIADD R13, R13, 0xffffffff ;  /* 0xffffffff0d0d7836 */ /* 0x000fe20000000000 */
[----:B------:R-:W-:Y:S01]  /*6f30*/  @!P2 PRMT R187, RZ, 0x654, R187 ;  /* 0x00000654ffbba816 */ /* 0x000fe200000000bb */
[----:B------:R-:W-:Y:S01]  /*6f40*/  FADD.FTZ R159, R166, R159 ;  /* 0x0000009fa69f7221 */ /* 0x000fe20000010000 */
[----:B------:R-:W-:-:S02]  /*6f50*/  FADD.FTZ R179, R182, R179 ;  /* 0x000000b3b6b37221 */ /* 0x000fc40000010000 */
[----:B------:R-:W-:Y:S01]  /*6f60*/  MUFU.EX2 R210, R210 ;  /* 0x000000d200d27308 */ /* 0x000fe20000000800 */
[----:B------:R-:W-:Y:S01]  /*6f70*/  FADD.FTZ R159, R170, R159 ;  /* 0x0000009faa9f7221 */ /* 0x000fe20000010000 */
[----:B------:R-:W-:-:S06]  /*6f80*/  FADD.FTZ R179, R186, R179 ;  /* 0x000000b3bab37221 */ /* 0x000fcc0000010000 */
[----:B------:R-:W3:Y:S08]  /*6f90*/  MUFU.EX2 R213, R213 ;  /* 0x000000d500d57308 */ /* 0x000ef00000000800 */
[----:B------:R-:W-:Y:S08]  /*6fa0*/  MUFU.EX2 R164, R164 ;  /* 0x000000a400a47308 */ /* 0x000ff00000000800 */
[----:B------:R-:W-:Y:S08]  /*6fb0*/  MUFU.EX2 R165, R165 ;  /* 0x000000a500a57308 */ /* 0x000ff00000000800 */
[----:B------:R-:W-:Y:S08]  /*6fc0*/  MUFU.EX2 R168, R168 ;  /* 0x000000a800a87308 */ /* 0x000ff00000000800 */
[----:B------:R-:W-:Y:S08]  /*6fd0*/  MUFU.EX2 R169, R169 ;  /* 0x000000a900a97308 */ /* 0x000ff00000000800 */
[----:B------:R-:W4:Y:S08]  /*6fe0*/  MUFU.EX2 R214, R214 ;  /* 0x000000d600d67308 */ /* 0x000f300000000800 */
[----:B------:R-:W5:Y:S08]  /*6ff0*/  MUFU.EX2 R216, R216 ;  /* 0x000000d800d87308 */ /* 0x000f700000000800 */
[----:B------:R-:W-:Y:S08]  /*7000*/  MUFU.EX2 R217, R217 ;  /* 0x000000d900d97308 */ /* 0x000ff00000000800 */
[----:B------:R-:W0:Y:S08]  /*7010*/  MUFU.EX2 R220, R220 ;  /* 0x000000dc00dc7308 */ /* 0x000e300000000800 */
[----:B------:R-:W-:Y:S08]  /*7020*/  MUFU.EX2 R172, R172 ;  /* 0x000000ac00ac7308 */ /* 0x000ff00000000800 */
[----:B------:R-:W-:Y:S08]  /*7030*/  MUFU.EX2 R173, R173 ;  /* 0x000000ad00ad7308 */ /* 0x000ff00000000800 */
[----:B------:R-:W-:Y:S08]  /*7040*/  MUFU.EX2 R176, R176 ;  /* 0x000000b000b07308 */ /* 0x000ff00000000800 */
[----:B------:R-:W-:Y:S08]  /*7050*/  MUFU.EX2 R177, R177 ;  /* 0x000000b100b17308 */ /* 0x000ff00000000800 */
[----:B------:R-:W0:Y:S08]  /*7060*/  MUFU.EX2 R197, R197 ;  /* 0x000000c500c57308 */ /* 0x000e300000000800 */
        /* <DEDUP_REMOVED lines=14> */
[----:B------:R-:W-:Y:S01]  /*7150*/  MUFU.EX2 R193, R193 ;  /* 0x000000c100c17308 */ /* 0x000fe20000000800 */
[----:B------:R-:W-:-:S02]  /*7160*/  WARPGROUP.DEPBAR.LE gsb0, 0x0 ;  /* 0x00008000000079c5 */ /* 0x000fc40000010000 */
[----:B-1----:R-:W-:Y:S01]  /*7170*/  F2FP.BF16.F32.PACK_AB R152, R167, R156 ;  /* 0x0000009ca798723e */ /* 0x002fe200000010ff */
        /* <DEDUP_REMOVED lines=9> */
[----:B------:R-:W1:Y:S01]  /*7210*/  MUFU.EX2 R163, R163 ;  /* 0x000000a300a37308 */ /* 0x000e620000000800 */
[----:B------:R-:W-:Y:S01]  /*7220*/  FADD.FTZ R160, R160, R167 ;  /* 0x000000a7a0a07221 */ /* 0x000fe20000010000 */
[----:B------:R-:W-:Y:S01]  /*7230*/  FADD.FTZ R210, R210, R209 ;  /* 0x000000d1d2d27221 */ /* 0x000fe20000010000 */
[----:B------:R-:W-:-:S02]  /*7240*/  IMAD.MOV.U32 R209, RZ, RZ, R20 ;  /* 0x000000ffffd17224 */ /* 0x000fc400078e0014 */
[----:B------:R-:W-:Y:S01]  /*7250*/  HGMMA.64x256x16.F32.BF16 R24, R152, gdesc[UR8].tnspB, R24, gsb0 ;  /* 0x43e0000898187df0 */ /* 0x000fe20008001818 */
[----:B------:R-:W-:Y:S01]  /*7260*/  UIADD3 UR10, UR4, 0x100, URZ ;  /* 0x00000100040a7890 */ /* 0x000fe2000fffe03f */
[----:B------:R-:W-:Y:S01]  /*7270*/  FADD.FTZ R161, R161, R160 ;  /* 0x000000a0a1a17221 */ /* 0x000fe20000010000 */
[----:B------:R-:W-:Y:S01]  /*7280*/  UMOV UR11, 0x40000040 ;  /* 0x40000040000b7882 */ /* 0x000fe20000000000 */
[----:B------:R-:W-:Y:S01]  /*7290*/  MUFU.EX2 R174, R174 ;  /* 0x000000ae00ae7308 */ /* 0x000fe20000000800 */
[----:B------:R-:W-:Y:S01]  /*72a0*/  FADD.FTZ R213, R213, R210 ;  /* 0x000000d2d5d57221 */ /* 0x000fe20000010000 */
[----:B------:R-:W-:-:S03]  /*72b0*/  IMAD.MOV.U32 R210, RZ, RZ, R21 ;  /* 0x000000ffffd27224 */ /* 0x000fc600078e0015 */
[----:B----4-:R-:W-:-:S03]  /*72c0*/  FADD.FTZ R213, R214, R213 ;  /* 0x000000d5d6d57221 */ /* 0x010fc60000010000 */
[----:B------:R-:W2:Y:S01]  /*72d0*/  MUFU.EX2 R175, R175 ;  /* 0x000000af00af7308 */ /* 0x000ea20000000800 */
[----:B------:R-:W-:Y:S02]  /*72e0*/  WARPGROUP.DEPBAR.LE gsb0, 0x0 ;  /* 0x00008000000079c5 */ /* 0x000fe40000010000 */
[----:B------:R-:W-:Y:S01]  /*72f0*/  F2FP.BF16.F32.PACK_AB R152, R165, R164 ;  /* 0x000000a4a598723e */ /* 0x000fe200000010ff */
[----:B------:R-:W-:Y:S01]  /*7300*/  FADD.FTZ R164, R164, R161 ;  /* 0x000000a1a4a47221 */ /* 0x000fe20000010000 */
[C---:B-----5:R-:W-:Y:S01]  /*7310*/  F2FP.BF16.F32.PACK_AB R153, R216.reuse, R214 ;  /* 0x000000d6d899723e */ /* 0x060fe200000010ff */
        /* <DEDUP_REMOVED lines=16> */
[C---:B------:R-:W-:Y:S01]  /*7420*/  F2FP.BF16.F32.PACK_AB R153, R211.reuse, R197 ;  /* 0x000000c5d399723e */ /* 0x040fe200000010ff */
[----:B------:R-:W-:Y:S01]  /*7430*/  FADD.FTZ R211, R211, R220 ;  /* 0x000000dcd3d37221 */ /* 0x000fe20000010000 */
[----:B------:R-:W-:Y:S01]  /*7440*/  F2FP.BF16.F32.PACK_AB R154, R177, R176 ;  /* 0x000000b0b19a723e */ /* 0x000fe200000010ff */
[----:B------:R-:W-:Y:S01]  /*7450*/  FADD.FTZ R173, R173, R172 ;  /* 0x000000acadad7221 */ /* 0x000fe20000010000 */
[C---:B------:R-:W-:Y:S01]  /*7460*/  F2FP.BF16.F32.PACK_AB R155, R215.reuse, R212 ;  /* 0x000000d4d79b723e */ /* 0x040fe200000010ff */
[----:B------:R-:W-:Y:S02]  /*7470*/  FADD.FTZ R212, R212, R211 ;  /* 0x000000d3d4d47221 */ /* 0x000fe40000010000 */
[----:B------:R-:W-:Y:S01]  /*7480*/  FADD.FTZ R176, R176, R173 ;  /* 0x000000adb0b07221 */ /* 0x000fe20000010000 */
[----:B------:R-:W-:Y:S01]  /*7490*/  WARPGROUP.ARRIVE ;  /* 0x00000000000079c5 */ /* 0x000fe20000000000 */
[----:B------:R-:W-:-:S02]  /*74a0*/  FADD.FTZ R212, R215, R212 ;  /* 0x000000d4d7d47221 */ /* 0x000fc40000010000 */
        /* <DEDUP_REMOVED lines=24> */
[----:B-1----:R-:W-:Y:S01]  /*7630*/  F2FP.BF16.F32.PACK_AB R153, R163, R162 ;  /* 0x000000a2a399723e */ /* 0x002fe200000010ff */
        /* <DEDUP_REMOVED lines=14> */
.L_x_13615:
[----:B------:R-:W-:-:S13]  /*7720*/  ISETP.GE.AND P1, PT, R13, RZ, PT ;  /* 0x000000ff0d00720c */ /* 0x000fda0003f26270 */
[----:B------:R-:W-:Y:S05]  /*7730*/  @!P1 BRA `(.L_x_13625) ;  /* 0x0000002800489947 */ /* 0x000fea0003800000 */
[----:B------:R-:W-:Y:S01]  /*7740*/  IMAD.MOV.U32 R209, RZ, RZ, R21 ;  /* 0x000000ffffd17224 */ /* 0x000fe200078e0015 */
[----:B------:R-:W-:Y:S01]  /*7750*/  ULDC UR4, c[0x0][0xad0] ;  /* 0x0002b40000047ab9 */ /* 0x000fe20000000800 */
[----:B------:R-:W-:-:S07]  /*7760*/  IMAD.MOV.U32 R208, RZ, RZ, R20 ;  /* 0x000000ffffd07224 */ /* 0x000fce00078e0014 */
.L_x_13634:
[----:B------:R-:W-:-:S04]  /*7770*/  UIADD3 UR36, UR36, 0x1, URZ ;  /* 0x0000000124247890 */ /* 0x000fc8000fffe03f */
[----:B------:R-:W-:-:S04]  /*7780*/  UISETP.NE.AND UP0, UPT, UR36, 0x2, UPT ;  /* 0x000000022400788c */ /* 0x000fc8000bf05270 */
[----:B------:R-:W-:Y:S02]  /*7790*/  USEL UR5, URZ, 0x1, UP0 ;  /* 0x000000013f057887 */ /* 0x000fe40008000000 */
[----:B------:R-:W-:Y:S02]  /*77a0*/  USEL UR36, UR36, URZ, UP0 ;  /* 0x0000003f24247287 */ /* 0x000fe40008000000 */
[----:B------:R-:W-:Y:S01]  /*77b0*/  ULOP3.LUT UR37, UR37, UR5, URZ, 0x3c, !UPT ;  /* 0x0000000525257292 */ /* 0x000fe2000f8e3c3f */
[----:B-1----:R-:W-:Y:S11]  /*77c0*/  @!P0 BRA `(.L_x_13626) ;  /* 0x0000000000048947 */ /* 0x002ff60003800000 */
[----:B------:R-:W-:Y:S01]  /*77d0*/  BPT.TRAP 0x1 ;  /* 0x000000040000795c */ /* 0x000fe20000300000 */
.L_x_13626:
        /* <DEDUP_REMOVED lines=9> */
.L_x_13627:
[----:B--2---:R-:W-:Y:S05]  /*7870*/  @P1 BRA `(.L_x_13628) ;  /* 0x0000000000081947 */ /* 0x004fea0003800000 */
[----:B------:R-:W2:Y:S02]  /*7880*/  SYNCS.PHASECHK.TRANS64.TRYWAIT P1, [UR5+0x32430], R20 ;  /* 0x03243014ff0075a7 */ /* 0x000ea40008020145 */
[----:B--2---:R-:W-:Y:S05]  /*7890*/  @!P1 BRA `(.L_x_13629) ;  /* 0x000000b000f09947 */ /* 0x004fea0003800000 */
.L_x_13628:
[----:B------:R-:W-:Y:S01]  /*78a0*/  R2UR UR52, R22 ;  /* 0x00000000163472ca */ /* 0x000fe200000e0000 */
[----:B------:R-:W-:Y:S01]  /*78b0*/  UIMAD UR6, UR36, 0x300, UR60 ;  /* 0x00000300240678a4 */ /* 0x000fe2000f8e023c */
[----:B------:R-:W-:Y:S01]  /*78c0*/  R2UR UR53, R23 ;  /* 0x00000000173572ca */ /* 0x000fe200000e0000 */
[----:B0-----:R-:W-:Y:S01]  /*78d0*/  WARPGROUP.ARRIVE ;  /* 0x00000000000079c5 */ /* 0x001fe20000000000 */
        /* <DEDUP_REMOVED lines=27> */
.L_x_13630:
[----:B------:R0:W3:Y:S01]  /*7a90*/  SYNCS.PHASECHK.TRANS64.TRYWAIT P1, [UR5+0x32450], R20 ;  /* 0x03245014ff0075a7 */ /* 0x0000e20008020145 */
[----:B------:R-:W-:Y:S05]  /*7aa0*/  @!P0 BRA `(.L_x_13631) ;  /* 0x0000000000048947 */ /* 0x000fea0003800000 */
[----:B------:R-:W-:Y:S01]  /*7ab0*/  BPT.TRAP 0x1 ;  /* 0x000000040000795c */ /* 0x000fe20000300000 */
.L_x_13631:
[----:B---3--:R-:W-:Y:S05]  /*7ac0*/  @P1 BRA `(.L_x_13632) ;  /* 0x0000000000081947 */ /* 0x008fea0003800000 */
[----:B------:R-:W3:Y:S02]  /*7ad0*/  SYNCS.PHASECHK.TRANS64.TRYWAIT P1, [UR5+0x32450], R20 ;  /* 0x03245014ff0075a7 */ /* 0x000ee40008020145 */
[----:B---3--:R-:W-:Y:S05]  /*7ae0*/  @!P1 BRA `(.L_x_13633) ;  /* 0x000000b000749947 */ /* 0x008fea0003800000 */
.L_x_13632:
        /* <DEDUP_REMOVED lines=10> */
[C---:B------:R-:W-:Y:S01]  /*7b90*/  ISETP.GT.AND P1, PT, R13.reuse, RZ, PT ;  /* 0x000000ff0d00720c */ /* 0x040fe20003f24270 */
[----:B------:R-:W-:Y:S01]  /*7ba0*/  UMOV UR15, 0x40000040 ;  /* 0x40000040000f7882 */ /* 0x000fe20000000000 */
[----:B------:R-:W-:Y:S01]  /*7bb0*/  UIADD3 UR18, UR6, 0x306, URZ ;  /* 0x0000030606127890 */ /* 0x000fe2000fffe03f */
[----:B------:R-:W-:Y:S01]  /*7bc0*/  VIADD R13, R13, 0xffffffff ;  /* 0xffffffff0d0d7836 */ /* 0x000fe20000000000 */
        /* <DEDUP_REMOVED lines=85> */
[----:B--2---:R-:W-:Y:S01]  /*8120*/  FMUL.FTZ R21, R152, UR4 ;  /* 0x0000000498157c20 */ /* 0x004fe20008410000 */
        /* <DEDUP_REMOVED lines=99> */
[----:B------:R-:W-:-:S05]  /*8760*/  FMUL.FTZ R196, R195, UR4 ;  /* 0x00000004c3c47c20 */ /* 0x000fca0008410000 */
        /* <DEDUP_REMOVED lines=38> */
[----:B-1----:R-:W-:-:S05]  /*89d0*/  FMNMX.FTZ R194, R193, R194, !PT ;  /* 0x000000c2c1c27209 */ /* 0x002fca0007810000 */
[----:B------:R-:W1:Y:S02]  /*89e0*/  SHFL.BFLY PT, R197, R194, 0x2, 0x1f ;  /* 0x0c401f00c2c57f89 */ /* 0x000e6400000e0000 */
[----:B------:R-:W3:Y:S01]  /*89f0*/  MUFU.TANH R212, R212 ;  /* 0x000000d400d47308 */ /* 0x000ee20000002400 */
[----:B--2---:R-:W-:-:S04]  /*8a00*/  FMNMX.FTZ R195, R196, R195, !PT ;  /* 0x000000c3c4c37209 */ /* 0x004fc80007810000 */
[----:B0-----:R-:W-:-:S04]  /*8a10*/  FMNMX.FTZ R195, R198, R195, !PT ;  /* 0x000000c3c6c37209 */ /* 0x001fc80007810000 */
[----:B---3--:R-:W-:-:S05]  /*8a20*/  FMNMX.FTZ R195, R212, R195, !PT ;  /* 0x000000c3d4c37209 */ /* 0x008fca0007810000 */
[----:B------:R-:W0:Y:S01]  /*8a30*/  SHFL.BFLY PT, R214, R195, 0x2, 0x1f ;  /* 0x0c401f00c3d67f89 */ /* 0x000e2200000e0000 */
[----:B-1----:R-:W-:-:S05]  /*8a40*/  FMNMX.FTZ R197, R194, R197, !PT ;  /* 0x000000c5c2c57209 */ /* 0x002fca0007810000 */
[----:B------:R-:W1:Y:S01]  /*8a50*/  SHFL.BFLY PT, R20, R197, 0x1, 0x1f ;  /* 0x0c201f00c5147f89 */ /* 0x000e6200000e0000 */
[----:B0-----:R-:W-:-:S05]  /*8a60*/  FMNMX.FTZ R214, R195, R214, !PT ;  /* 0x000000d6c3d67209 */ /* 0x001fca0007810000 */
[----:B------:R-:W0:Y:S01]  /*8a70*/  SHFL.BFLY PT, R199, R214, 0x1, 0x1f ;  /* 0x0c201f00d6c77f89 */ /* 0x000e2200000e0000 */
[----:B-1----:R-:W-:-:S05]  /*8a80*/  FMNMX.FTZ R20, R197, R20, !PT ;  /* 0x00000014c5147209 */ /* 0x002fca0007810000 */
[C---:B------:R-:W-:Y:S01]  /*8a90*/  FADD.FTZ R194, -R20.reuse, R208 ;  /* 0x000000d014c27221 */ /* 0x040fe20000010100 */
[----:B------:R-:W-:-:S03]  /*8aa0*/  FMUL.FTZ R208, R20, UR6 ;  /* 0x0000000614d07c20 */ /* 0x000fc60008410000 */
[----:B------:R-:W-:Y:S01]  /*8ab0*/  FMUL.FTZ R194, R194, UR6 ;  /* 0x00000006c2c27c20 */ /* 0x000fe20008410000 */
[--C-:B------:R-:W-:Y:S01]  /*8ac0*/  FFMA.FTZ R215, R21, UR6, -R208.reuse ;  /* 0x0000000615d77c23 */ /* 0x100fe200080108d0 */
[--C-:B------:R-:W-:Y:S01]  /*8ad0*/  FFMA.FTZ R197, R152, UR6, -R208.reuse ;  /* 0x0000000698c57c23 */ /* 0x100fe200080108d0 */
[--C-:B------:R-:W-:Y:S01]  /*8ae0*/  FFMA.FTZ R213, R157, UR6, -R208.reuse ;  /* 0x000000069dd57c23 */ /* 0x100fe200080108d0 */
[----:B------:R-:W-:Y:S01]  /*8af0*/  IADD3 R157, -R220, 0xb, RZ ;  /* 0x0000000bdc9d7810 */ /* 0x000fe20007ffe1ff */
        /* <DEDUP_REMOVED lines=9> */
[----:B0-----:R-:W-:Y:S01]  /*8b90*/  FMNMX.FTZ R21, R214, R199, !PT ;  /* 0x000000c7d6157209 */ /* 0x001fe20007810000 */
[----:B-1----:R-:W-:Y:S01]  /*8ba0*/  IMAD.U32 R215, RZ, RZ, UR5 ;  /* 0x00000005ffd77e24 */ /* 0x002fe2000f8e00ff */
[----:B------:R-:W-:Y:S01]  /*8bb0*/  UIMAD UR5, UR36, 0xc00, UR7 ;  /* 0x00000c00240578a4 */ /* 0x000fe2000f8e0207 */
[--C-:B------:R-:W-:Y:S01]  /*8bc0*/  FFMA.FTZ R169, R169, UR6, -R208.reuse ;  /* 0x00000006a9a97c23 */ /* 0x100fe200080108d0 */
[--C-:B------:R-:W-:Y:S01]  /*8bd0*/  FFMA.FTZ R171, R171, UR6, -R208.reuse ;  /* 0x00000006abab7c23 */ /* 0x100fe200080108d0 */
[C---:B------:R-:W-:Y:S01]  /*8be0*/  FADD.FTZ R152, -R21.reuse, R209 ;  /* 0x000000d115987221 */ /* 0x040fe20000010100 */
[----:B------:R-:W-:Y:S01]  /*8bf0*/  FMUL.FTZ R217, R21, UR6 ;  /* 0x0000000615d97c20 */ /* 0x000fe20008410000 */
[----:B------:R-:W-:Y:S01]  /*8c00*/  MUFU.EX2 R197, R197 ;  /* 0x000000c500c57308 */ /* 0x000fe20000000800 */
[----:B------:R-:W-:Y:S01]  /*8c10*/  FFMA.FTZ R170, R170, UR6, -R208 ;  /* 0x00000006aaaa7c23 */ /* 0x000fe200080108d0 */
[----:B------:R-:W-:Y:S01]  /*8c20*/  FMUL.FTZ R209, R152, UR6 ;  /* 0x0000000698d17c20 */ /* 0x000fe20008410000 */
[----:B------:R-:W-:-:S02]  /*8c30*/  @!P2 VIADD R152, R215, 0x32440 ;  /* 0x00032440d798a836 */ /* 0x000fc40000000000 */
[--C-:B------:R-:W-:Y:S01]  /*8c40*/  FFMA.FTZ R214, R153, UR6, -R217.reuse ;  /* 0x0000000699d67c23 */ /* 0x100fe200080108d9 */
[----:B------:R-:W-:Y:S02]  /*8c50*/  VIADD R153, R220, 0x8 ;  /* 0x00000008dc997836 */ /* 0x000fe40000000000 */
[--C-:B------:R-:W-:Y:S01]  /*8c60*/  FFMA.FTZ R216, R154, UR6, -R217.reuse ;  /* 0x000000069ad87c23 */ /* 0x100fe200080108d9 */
[--C-:B------:R-:W-:Y:S01]  /*8c70*/  FFMA.FTZ R210, R210, UR6, -R217.reuse ;  /* 0x00000006d2d27c23 */ /* 0x100fe200080108d9 */
[----:B------:R-:W-:Y:S01]  /*8c80*/  @!P2 PRMT R152, RZ, 0x654, R152 ;  /* 0x00000654ff98a816 */ /* 0x000fe20000000098 */
[--C-:B------:R-:W-:Y:S01]  /*8c90*/  FFMA.FTZ R211, R211, UR6, -R217.reuse ;  /* 0x00000006d3d37c23 */ /* 0x100fe200080108d9 */
[----:B------:R1:W-:Y:S06]  /*8ca0*/  BAR.ARV R157, 0x100 ;  /* 0x0004009d0000751d */ /* 0x0003ec0000002000 */
[----:B------:R0:W-:Y:S01]  /*8cb0*/  @!P2 SYNCS.ARRIVE.TRANS64.RED.A1T0 RZ, [R152+URZ], RZ ;  /* 0x000000ff98ffa9a7 */ /* 0x0001e2000810043f */
        /* <DEDUP_REMOVED lines=136> */
[----:B0-----:R-:W-:Y:S01]  /*9540*/  F2FP.BF16.F32.PACK_AB R152, R197, R195 ;  /* 0x000000c3c598723e */ /* 0x001fe200000010ff */
[----:B------:R-:W-:Y:S01]  /*9550*/  UMOV UR10, UR5 ;  /* 0x00000005000a7c82 */ /* 0x000fe20008000000 */
[----:B--2---:R-:W-:Y:S01]  /*9560*/  F2FP.BF16.F32.PACK_AB R154, R213, R199 ;  /* 0x000000c7d59a723e */ /* 0x004fe200000010ff */
[--C-:B------:R-:W-:Y:S01]  /*9570*/  FFMA.FTZ R159, R159, UR6, -R217.reuse ;  /* 0x000000069f9f7c23 */ /* 0x100fe200080108d9 */
[----:B----4-:R-:W-:Y:S01]  /*9580*/  F2FP.BF16.F32.PACK_AB R153, R216, R214 ;  /* 0x000000d6d899723e */ /* 0x010fe200000010ff */
[--C-:B------:R-:W-:Y:S01]  /*9590*/  FFMA.FTZ R160, R160, UR6, -R217.reuse ;  /* 0x00000006a0a07c23 */ /* 0x100fe200080108d9 */
[----:B-----5:R-:W-:Y:S01]  /*95a0*/  F2FP.BF16.F32.PACK_AB R155, R211, R210 ;  /* 0x000000d2d39b723e */ /* 0x020fe200000010ff */
[--C-:B------:R-:W-:Y:S01]  /*95b0*/  FFMA.FTZ R165, R165, UR6, -R217.reuse ;  /* 0x00000006a5a57c23 */ /* 0x100fe200080108d9 */
[--C-:B------:R-:W-:Y:S01]  /*95c0*/  FFMA.FTZ R167, R167, UR6, -R217.reuse ;  /* 0x00000006a7a77c23 */ /* 0x100fe200080108d9 */
[----:B------:R-:W0:Y:S01]  /*95d0*/  MUFU.EX2 R156, R156 ;  /* 0x0000009c009c7308 */ /* 0x000e220000000800 */
[----:B------:R-:W-:Y:S01]  /*95e0*/  WARPGROUP.ARRIVE ;  /* 0x00000000000079c5 */ /* 0x000fe20000000000 */
[--C-:B------:R-:W-:Y:S01]  /*95f0*/  FFMA.FTZ R166, R166, UR6, -R217.reuse ;  /* 0x00000006a6a67c23 */ /* 0x100fe200080108d9 */
[--C-:B------:R-:W-:Y:S01]  /*9600*/  FFMA.FTZ R168, R168, UR6, -R217.reuse ;  /* 0x00000006a8a87c23 */ /* 0x100fe200080108d9 */
[--C-:B------:R-:W-:Y:S01]  /*9610*/  FFMA.FTZ R173, R173, UR6, -R217.reuse ;  /* 0x00000006adad7c23 */ /* 0x100fe200080108d9 */
[--C-:B------:R-:W-:Y:S01]  /*9620*/  FFMA.FTZ R175, R175, UR6, -R217.reuse ;  /* 0x00000006afaf7c23 */ /* 0x100fe200080108d9 */
[--C-:B------:R-:W-:Y:S01]  /*9630*/  FFMA.FTZ R172, R172, UR6, -R208.reuse ;  /* 0x00000006acac7c23 */ /* 0x100fe200080108d0 */
[----:B------:R-:W-:Y:S01]  /*9640*/  HGMMA.64x256x16.F32.BF16 R24, R152, gdesc[UR8].tnspB, R24, gsb0 ;  /* 0x43e0000898187df0 */ /* 0x000fe20008001818 */
[----:B------:R-:W2:Y:S01]  /*9650*/  MUFU.EX2 R158, R158 ;  /* 0x0000009e009e7308 */ /* 0x000ea20000000800 */
[----:B------:R-:W-:Y:S01]  /*9660*/  UIADD3 UR10, UR5, 0x80, URZ ;  /* 0x00000080050a7890 */ /* 0x000fe2000fffe03f */
[--C-:B------:R-:W-:Y:S01]  /*9670*/  FFMA.FTZ R177, R177, UR6, -R208.reuse ;  /* 0x00000006b1b17c23 */ /* 0x100fe200080108d0 */
[----:B------:R-:W-:Y:S01]  /*9680*/  UMOV UR11, 0x40000040 ;  /* 0x40000040000b7882 */ /* 0x000fe20000000000 */
        /* <DEDUP_REMOVED lines=12> */
[----:B------:R-:W3:Y:S01]  /*9750*/  MUFU.EX2 R163, R163 ;  /* 0x000000a300a37308 */ /* 0x000ee20000000800 */
        /* <DEDUP_REMOVED lines=11> */
[----:B------:R-:W-:Y:S01]  /*9810*/  FFMA.FTZ R0, R194, R0, R195 ;  /* 0x00000000c2007223 */ /* 0x000fe200000100c3 */
[----:B------:R-:W-:Y:S01]  /*9820*/  FFMA.FTZ R209, R209, R12, R214 ;  /* 0x0000000cd1d17223 */ /* 0x000fe200000100d6 */
[----:B------:R-:W-:-:S02]  /*9830*/  @!P2 VIADD R215, R215, 0x32460 ;  /* 0x00032460d7d7a836 */ /* 0x000fc40000000000 */
[----:B------:R-:W4:Y:S01]  /*9840*/  MUFU.EX2 R160, R160 ;  /* 0x000000a000a07308 */ /* 0x000f220000000800 */
[----:B------:R-:W-:Y:S01]  /*9850*/  FADD.FTZ R0, R197, R0 ;  /* 0x00000000c5007221 */ /* 0x000fe20000010000 */
[----:B------:R-:W-:Y:S01]  /*9860*/  FADD.FTZ R209, R216, R209 ;  /* 0x000000d1d8d17221 */ /* 0x000fe20000010000 */
[----:B------:R-:W-:Y:S01]  /*9870*/  @!P2 PRMT R215, RZ, 0x654, R215 ;  /* 0x00000654ffd7a816 */ /* 0x000fe200000000d7 */
[----:B------:R-:W-:Y:S02]  /*9880*/  IMAD.MOV.U32 R208, RZ, RZ, R20 ;  /* 0x000000ffffd07224 */ /* 0x000fe400078e0014 */
[----:B------:R-:W-:Y:S01]  /*9890*/  FADD.FTZ R0, R199, R0 ;  /* 0x00000000c7007221 */ /* 0x000fe20000010000 */
[----:B------:R-:W-:Y:S01]  /*98a0*/  FADD.FTZ R210, R210, R209 ;  /* 0x000000d1d2d27221 */ /* 0x000fe20000010000 */
[----:B------:R-:W-:Y:S01]  /*98b0*/  IMAD.MOV.U32 R209, RZ, RZ, R21 ;  /* 0x000000ffffd17224 */ /* 0x000fe200078e0015 */
[----:B------:R-:W-:Y:S01]  /*98c0*/  MUFU.EX2 R165, R165 ;  /* 0x000000a500a57308 */ /* 0x000fe20000000800 */
[----:B------:R-:W-:Y:S01]  /*98d0*/  FADD.FTZ R213, R213, R0 ;  /* 0x00000000d5d57221 */ /* 0x000fe20000010000 */
[----:B------:R-:W-:-:S03]  /*98e0*/  FADD.FTZ R210, R211, R210 ;  /* 0x000000d2d3d27221 */ /* 0x000fc60000010000 */
[----:B0-----:R-:W-:-:S03]  /*98f0*/  FADD.FTZ R213, R156, R213 ;  /* 0x000000d59cd57221 */ /* 0x001fc60000010000 */
[----:B------:R-:W0:Y:S08]  /*9900*/  MUFU.EX2 R167, R167 ;  /* 0x000000a700a77308 */ /* 0x000e300000000800 */
[----:B------:R-:W5:Y:S08]  /*9910*/  MUFU.EX2 R162, R162 ;  /* 0x000000a200a27308 */ /* 0x000f700000000800 */
[----:B------:R-:W-:Y:S08]  /*9920*/  MUFU.EX2 R164, R164 ;  /* 0x000000a400a47308 */ /* 0x000ff00000000800 */
[----:B------:R-:W-:Y:S08]  /*9930*/  MUFU.EX2 R169, R169 ;  /* 0x000000a900a97308 */ /* 0x000ff00000000800 */
[----:B------:R-:W-:Y:S08]  /*9940*/  MUFU.EX2 R171, R171 ;  /* 0x000000ab00ab7308 */ /* 0x000ff00000000800 */
[----:B------:R-:W1:Y:S08]  /*9950*/  MUFU.EX2 R166, R166 ;  /* 0x000000a600a67308 */ /* 0x000e700000000800 */
[----:B------:R-:W1:Y:S08]  /*9960*/  MUFU.EX2 R168, R168 ;  /* 0x000000a800a87308 */ /* 0x000e700000000800 */
[----:B------:R-:W-:Y:S08]  /*9970*/  MUFU.EX2 R173, R173 ;  /* 0x000000ad00ad7308 */ /* 0x000ff00000000800 */
[----:B------:R-:W1:Y:S08]  /*9980*/  MUFU.EX2 R175, R175 ;  /* 0x000000af00af7308 */ /* 0x000e700000000800 */
        /* <DEDUP_REMOVED lines=20> */
[----:B--2---:R-:W-:-:S05]  /*9ad0*/  F2FP.BF16.F32.PACK_AB R152, R158, R156 ;  /* 0x0000009c9e98723e */ /* 0x004fca00000010ff */
[----:B------:R-:W2:Y:S01]  /*9ae0*/  MUFU.EX2 R193, R193 ;  /* 0x000000c100c17308 */ /* 0x000ea20000000800 */
[----:B---3--:R-:W-:Y:S01]  /*9af0*/  F2FP.BF16.F32.PACK_AB R154, R163, R161 ;  /* 0x000000a1a39a723e */ /* 0x008fe200000010ff */
[----:B------:R-:W-:Y:S01]  /*9b00*/  FADD.FTZ R158, R158, R213 ;  /* 0x000000d59e9e7221 */ /* 0x000fe20000010000 */
[C---:B----4-:R-:W-:Y:S01]  /*9b10*/  F2FP.BF16.F32.PACK_AB R153, R160.reuse, R159 ;  /* 0x0000009fa099723e */ /* 0x050fe200000010ff */
[----:B------:R-:W-:Y:S01]  /*9b20*/  FADD.FTZ R159, R159, R210 ;  /* 0x000000d29f9f7221 */ /* 0x000fe20000010000 */
[----:B0-----:R-:W-:Y:S01]  /*9b30*/  F2FP.BF16.F32.PACK_AB R155, R167, R165 ;  /* 0x000000a5a79b723e */ /* 0x001fe200000010ff */
[----:B------:R-:W-:Y:S02]  /*9b40*/  FADD.FTZ R158, R161, R158 ;  /* 0x0000009ea19e7221 */ /* 0x000fe40000010000 */
[----:B------:R-:W-:Y:S01]  /*9b50*/  MUFU.EX2 R190, R190 ;  /* 0x000000be00be7308 */ /* 0x000fe20000000800 */
[----:B------:R-:W-:Y:S01]  /*9b60*/  WARPGROUP.ARRIVE ;  /* 0x00000000000079c5 */ /* 0x000fe20000000000 */
[----:B------:R-:W-:Y:S01]  /*9b70*/  FADD.FTZ R160, R160, R159 ;  /* 0x0000009fa0a07221 */ /* 0x000fe20000010000 */
[----:B------:R-:W-:-:S03]  /*9b80*/  FADD.FTZ R163, R163, R158 ;  /* 0x0000009ea3a37221 */ /* 0x000fc60000010000 */
[----:B------:R-:W-:Y:S01]  /*9b90*/  FADD.FTZ R160, R165, R160 ;  /* 0x000000a0a5a07221 */ /* 0x000fe20000010000 */
[----:B------:R-:W-:Y:S01]  /*9ba0*/  HGMMA.64x256x16.F32.BF16 R24, R152, gdesc[UR8].tnspB, R24, gsb0 ;  /* 0x43e0000898187df0 */ /* 0x000fe20008001818 */
[----:B------:R-:W-:Y:S01]  /*9bb0*/  UIADD3 UR10, UR5, 0x100, URZ ;  /* 0x00000100050a7890 */ /* 0x000fe2000fffe03f */
[----:B------:R-:W0:Y:S01]  /*9bc0*/  MUFU.EX2 R223, R223 ;  /* 0x000000df00df7308 */ /* 0x000e220000000800 */
[----:B------:R-:W-:Y:S01]  /*9bd0*/  UMOV UR11, 0x40000040 ;  /* 0x40000040000b7882 */ /* 0x000fe20000000000 */
[----:B------:R-:W-:Y:S01]  /*9be0*/  FADD.FTZ R167, R167, R160 ;  /* 0x000000a0a7a77221 */ /* 0x000fe20000010000 */
[----:B-----5:R-:W-:-:S03]  /*9bf0*/  FADD.FTZ R163, R162, R163 ;  /* 0x000000a3a2a37221 */ /* 0x020fc60000010000 */
[----:B-1----:R-:W-:Y:S02]  /*9c00*/  FADD.FTZ R167, R166, R167 ;  /* 0x000000a7a6a77221 */ /* 0x002fe40000010000 */
[----:B------:R-:W-:Y:S08]  /*9c10*/  MUFU.EX2 R192, R192 ;  /* 0x000000c000c07308 */ /* 0x000ff00000000800 */
[----:B------:R-:W1:Y:S01]  /*9c20*/  MUFU.EX2 R217, R217 ;  /* 0x000000d900d97308 */ /* 0x000e620000000800 */
[----:B------:R-:W-:-:S02]  /*9c30*/  WARPGROUP.DEPBAR.LE gsb0, 0x0 ;  /* 0x00008000000079c5 */ /* 0x000fc40000010000 */
[C---:B------:R-:W-:Y:S01]  /*9c40*/  F2FP.BF16.F32.PACK_AB R152, R164.reuse, R162 ;  /* 0x000000a2a498723e */ /* 0x040fe200000010ff */
[----:B------:R-:W-:Y:S01]  /*9c50*/  FADD.FTZ R164, R164, R163 ;  /* 0x000000a3a4a47221 */ /* 0x000fe20000010000 */
[----:B------:R-:W-:Y:S02]  /*9c60*/  F2FP.BF16.F32.PACK_AB R154, R171, R169 ;  /* 0x000000a9ab9a723e */ /* 0x000fe400000010ff */
[C---:B------:R-:W-:Y:S01]  /*9c70*/  F2FP.BF16.F32.PACK_AB R153, R168.reuse, R166 ;  /* 0x000000a6a899723e */ /* 0x040fe200000010ff */
[----:B------:R-:W-:Y:S01]  /*9c80*/  FADD.FTZ R168, R168, R167 ;  /* 0x000000a7a8a87221 */ /* 0x000fe20000010000 */
[----:B------:R-:W-:Y:S01]  /*9c90*/  F2FP.BF16.F32.PACK_AB R155, R175, R173 ;  /* 0x000000adaf9b723e */ /* 0x000fe200000010ff */
[----:B------:R-:W-:Y:S02]  /*9ca0*/  FADD.FTZ R164, R169, R164 ;  /* 0x000000a4a9a47221 */ /* 0x000fe40000010000 */
[----:B------:R-:W-:Y:S01]  /*9cb0*/  FADD.FTZ R168, R173, R168 ;  /* 0x000000a8ada87221 */ /* 0x000fe20000010000 */
[----:B------:R-:W-:Y:S01]  /*9cc0*/  WARPGROUP.ARRIVE ;  /* 0x00000000000079c5 */ /* 0x000fe20000000000 */
[----:B------:R-:W-:-:S02]  /*9cd0*/  FADD.FTZ R171, R171, R164 ;  /* 0x000000a4abab7221 */ /* 0x000fc40000010000 */
[----:B------:R-:W-:Y:S02]  /*9ce0*/  FADD.FTZ R175, R175, R168 ;  /* 0x000000a8afaf7221 */ /* 0x000fe40000010000 */
[----:B------:R-:W-:Y:S01]  /*9cf0*/  FADD.FTZ R171, R170, R171 ;  /* 0x000000abaaab7221 */ /* 0x000fe20000010000 */
[----:B------:R-:W-:Y:S01]  /*9d00*/  HGMMA.64x256x16.F32.BF16 R24, R152, gdesc[UR8].tnspB, R24, gsb0 ;  /* 0x43e0000898187df0 */ /* 0x000fe20008001818 */
[----:B------:R-:W-:Y:S01]  /*9d10*/  UIADD3 UR10, UR5, 0x180, URZ ;  /* 0x00000180050a7890 */ /* 0x000fe2000fffe03f */
[----:B------:R-:W-:Y:S01]  /*9d20*/  FADD.FTZ R175, R174, R175 ;  /* 0x000000afaeaf7221 */ /* 0x000fe20000010000 */
[----:B------:R-:W-:Y:S01]  /*9d30*/  UMOV UR11, 0x40000040 ;  /* 0x40000040000b7882 */ /* 0x000fe20000000000 */
[----:B------:R-:W-:Y:S02]  /*9d40*/  WARPGROUP.DEPBAR.LE gsb0, 0x0 ;  /* 0x00008000000079c5 */ /* 0x000fe40000010000 */
[C---:B------:R-:W-:Y:S01]  /*9d50*/  F2FP.BF16.F32.PACK_AB R152, R172.reuse, R170 ;  /* 0x000000aaac98723e */ /* 0x040fe200000010ff */
[----:B------:R-:W-:Y:S01]  /*9d60*/  FADD.FTZ R172, R172, R171 ;  /* 0x000000abacac7221 */ /* 0x000fe20000010000 */
[----:B------:R-:W-:-:S02]  /*9d70*/  F2FP.BF16.F32.PACK_AB R154, R179, R177 ;  /* 0x000000b1b39a723e */ /* 0x000fc400000010ff */
[C---:B------:R-:W-:Y:S01]  /*9d80*/  F2FP.BF16.F32.PACK_AB R153, R176.reuse, R174 ;  /* 0x000000aeb099723e */ /* 0x040fe200000010ff */
[----:B------:R-:W-:Y:S01]  /*9d90*/  FADD.FTZ R176, R176, R175 ;  /* 0x000000afb0b07221 */ /* 0x000fe20000010000 */
[----:B------:R-:W-:Y:S01]  /*9da0*/  F2FP.BF16.F32.PACK_AB R155, R183, R181 ;  /* 0x000000b5b79b723e */ /* 0x000fe200000010ff */
[----:B------:R-:W-:Y:S02]  /*9db0*/  FADD.FTZ R172, R177, R172 ;  /* 0x000000acb1ac7221 */ /* 0x000fe40000010000 */
[----:B------:R-:W-:Y:S01]  /*9dc0*/  FADD.FTZ R176, R181, R176 ;  /* 0x000000b0b5b07221 */ /* 0x000fe20000010000 */
[----:B------:R-:W-:Y:S01]  /*9dd0*/  WARPGROUP.ARRIVE ;  /* 0x00000000000079c5 */ /* 0x000fe20000000000 */
[----:B------:R-:W-:Y:S02]  /*9de0*/  FADD.FTZ R179, R179, R172 ;  /* 0x000000acb3b37221 */ /* 0x000fe40000010000 */
[----:B------:R-:W-:-:S09]  /*9df0*/  FADD.FTZ R183, R183, R176 ;  /* 0x000000b0b7b77221 */ /* 0x000fd20000010000 */
[----:B------:R-:W-:Y:S01]  /*9e00*/  HGMMA.64x256x16.F32.BF16 R24, R152, gdesc[UR8].tnspB, R24, gsb0 ;  /* 0x43e0000898187df0 */ /* 0x000fe20008001818 */
[----:B------:R-:W-:Y:S01]  /*9e10*/  UIADD3 UR10, UR5, 0x200, URZ ;  /* 0x00000200050a7890 */ /* 0x000fe2000fffe03f */
[----:B------:R-:W-:Y:S01]  /*9e20*/  UMOV UR11, 0x40000040 ;  /* 0x40000040000b7882 */ /* 0x000fe20000000000 */
[----:B------:R-:W-:Y:S02]  /*9e30*/  WARPGROUP.DEPBAR.LE gsb0, 0x0 ;  /* 0x00008000000079c5 */ /* 0x000fe40000010000 */
[----:B------:R-:W-:Y:S01]  /*9e40*/  F2FP.BF16.F32.PACK_AB R152, R221, R178 ;  /* 0x000000b2dd98723e */ /* 0x000fe200000010ff */
[----:B------:R-:W-:Y:S01]  /*9e50*/  FADD.FTZ R178, R178, R179 ;  /* 0x000000b3b2b27221 */ /* 0x000fe20000010000 */
[----:B------:R-:W-:Y:S02]  /*9e60*/  F2FP.BF16.F32.PACK_AB R154, R185, R180 ;  /* 0x000000b4b99a723e */ /* 0x000fe400000010ff */
        /* <DEDUP_REMOVED lines=11> */
[----:B------:R-:W-:Y:S01]  /*9f20*/  FADD.FTZ R189, R189, R184 ;  /* 0x000000b8bdbd7221 */ /* 0x000fe20000010000 */
[----:B------:R-:W-:Y:S01]  /*9f30*/  UMOV UR11, 0x40000040 ;  /* 0x40000040000b7882 */ /* 0x000fe20000000000 */
[----:B------:R-:W-:Y:S02]  /*9f40*/  WARPGROUP.DEPBAR.LE gsb0, 0x0 ;  /* 0x00008000000079c5 */ /* 0x000fe40000010000 */
[----:B------:R-:W-:Y:S01]  /*9f50*/  F2FP.BF16.F32.PACK_AB R152, R191, R186 ;  /* 0x000000babf98723e */ /* 0x000fe200000010ff */
[----:B------:R-:W-:Y:S01]  /*9f60*/  FADD.FTZ R186, R186, R185 ;  /* 0x000000b9baba7221 */ /* 0x000fe20000010000 */
[----:B--2---:R-:W-:Y:S02]  /*9f70*/  F2FP.BF16.F32.PACK_AB R154, R193, R188 ;  /* 0x000000bcc19a723e */ /* 0x004fe400000010ff */
[----:B0-----:R-:W-:Y:S01]  /*9f80*/  F2FP.BF16.F32.PACK_AB R153, R223, R190 ;  /* 0x000000bedf99723e */ /* 0x001fe200000010ff */
[----:B------:R-:W-:Y:S01]  /*9f90*/  FADD.FTZ R190, R190, R189 ;  /* 0x000000bdbebe7221 */ /* 0x000fe20000010000 */
[----:B-1----:R-:W-:Y:S01]  /*9fa0*/  F2FP.BF16.F32.PACK_AB R155, R217, R192 ;  /* 0x000000c0d99b723e */ /* 0x002fe200000010ff */
[----:B------:R-:W-:-:S02]  /*9fb0*/  FADD.FTZ R191, R191, R186 ;  /* 0x000000babfbf7221 */ /* 0x000fc40000010000 */
[----:B------:R-:W-:Y:S01]  /*9fc0*/  FADD.FTZ R223, R223, R190 ;  /* 0x000000bedfdf7221 */ /* 0x000fe20000010000 */
[----:B------:R-:W-:Y:S01]  /*9fd0*/  WARPGROUP.ARRIVE ;  /* 0x00000000000079c5 */ /* 0x000fe20000000000 */
[----:B------:R-:W-:Y:S02]  /*9fe0*/  FADD.FTZ R0, R188, R191 ;  /* 0x000000bfbc007221 */ /* 0x000fe40000010000 */
[----:B------:R-:W-:Y:S02]  /*9ff0*/  FADD.FTZ R12, R192, R223 ;  /* 0x000000dfc00c7221 */ /* 0x000fe40000010000 */
[----:B------:R-:W-:-:S07]  /*a000*/  FADD.FTZ R0, R193, R0 ;  /* 0x00000000c1007221 */ /* 0x000fce0000010000 */
[----:B------:R-:W-:Y:S01]  /*a010*/  HGMMA.64x256x16.F32.BF16 R24, R152, gdesc[UR8].tnspB, R24, gsb0 ;  /* 0x43e0000898187df0 */ /* 0x000fe20008001818 */
[----:B------:R-:W-:Y:S02]  /*a020*/  FADD.FTZ R12, R217, R12 ;  /* 0x0000000cd90c7221 */ /* 0x000fe40000010000 */
[----:B------:R-:W-:Y:S02]  /*a030*/  WARPGROUP.DEPBAR.LE gsb0, 0x0 ;  /* 0x00008000000079c5 */ /* 0x000fe40000010000 */
[----:B------:R1:W-:Y:S01]  /*a040*/  @!P2 SYNCS.ARRIVE.TRANS64.RED.A1T0 RZ, [R215+URZ], RZ ;  /* 0x000000ffd7ffa9a7 */ /* 0x0003e2000810043f */
[----:B------:R-:W-:Y:S05]  /*a050*/  @P1 BRA `(.L_x_13634) ;  /* 0xffffffd400c41947 */ /* 0x000fea000383ffff */
.L_x_13625:
[----:B------:R-:W2:Y:S01]  /*a060*/  SHFL.BFLY PT, R3, R0, 0x2, 0x1f ;  /* 0x0c401f0000037f89 */ /* 0x000ea200000e0000 */
[----:B------:R-:W-:Y:S01]  /*a070*/  IMAD.MOV.U32 R4, RZ, RZ, RZ ;  /* 0x000000ffff047224 */ /* 0x000fe200078e00ff */
[----:B------:R-:W-:Y:S01]  /*a080*/  R2UR UR4, R224 ;  /* 0x00000000e00472ca */ /* 0x000fe200000e0000 */
[----:B------:R-:W-:Y:S01]  /*a090*/  UIADD3 UR36, UR36, 0x1, URZ ;  /* 0x0000000124247890 */ /* 0x000fe2000fffe03f */
[----:B------:R-:W3:Y:S01]  /*a0a0*/  SHFL.BFLY PT, R5, R12, 0x2, 0x1f ;  /* 0x0c401f000c057f89 */ /* 0x000ee200000e0000 */
[----:B------:R-:W-:Y:S01]  /*a0b0*/  IMAD.U32 R9, RZ, RZ, UR6 ;  /* 0x00000006ff097e24 */ /* 0x000fe2000f8e00ff */
[----:B------:R4:W-:Y:S06]  /*a0c0*/  BAR.ARV R157, 0x100 ;  /* 0x0004009d0000751d */ /* 0x0009ec0000002000 */
[----:B------:R-:W-:-:S02]  /*a0d0*/  UISETP.NE.AND UP0, UPT, UR36, 0x2, UPT ;  /* 0x000000022400788c */ /* 0x000fc4000bf05270 */
[----:B------:R-:W-:Y:S06]  /*a0e0*/  BAR.ARV 0x8, 0x180 ;  /* 0x0206000000007b1d */ /* 0x000fec0000002000 */
[----:B------:R-:W-:Y:S01]  /*a0f0*/  UIADD3 UR4, UR4, 0x1, URZ ;  /* 0x0000000104047890 */ /* 0x000fe2000fffe03f */
[----:B------:R-:W-:Y:S01]  /*a100*/  PLOP3.LUT P0, PT, PT, PT, PT, 0x8, 0x0 ;  /* 0x000000000000781c */ /* 0x000fe20003f0e170 */
[----:B--2---:R-:W-:Y:S01]  /*a110*/  FADD.FTZ R3, R3, R0 ;  /* 0x0000000003037221 */ /* 0x004fe20000010000 */
[----:B------:R-:W-:Y:S01]  /*a120*/  IMAD.MOV.U32 R0, RZ, RZ, RZ ;  /* 0x000000ffff007224 */ /* 0x000fe200078e00ff */
[----:B------:R-:W-:Y:S01]  /*a130*/  USEL UR36, UR36, URZ, UP0 ;  /* 0x0000003f24247287 */ /* 0x000fe20008000000 */
[----:B---3--:R-:W-:-:S02]  /*a140*/  FADD.FTZ R5, R5, R12 ;  /* 0x0000000c05057221 */ /* 0x008fc40000010000 */
[----:B------:R-:W2:Y:S01]  /*a150*/  SHFL.BFLY PT, R2, R3, 0x1, 0x1f ;  /* 0x0c201f0003027f89 */ /* 0x000ea200000e0000 */
[----:B------:R-:W-:Y:S01]  /*a160*/  IMAD.U32 R224, RZ, RZ, UR4 ;  /* 0x00000004ffe07e24 */ /* 0x000fe2000f8e00ff */
[----:B------:R-:W-:-:S04]  /*a170*/  USEL UR4, URZ, 0x1, UP0 ;  /* 0x000000013f047887 */ /* 0x000fc80008000000 */
[----:B------:R-:W-:Y:S01]  /*a180*/  ULOP3.LUT UR37, UR37, UR4, URZ, 0x3c, !UPT ;  /* 0x0000000425257292 */ /* 0x000fe2000f8e3c3f */
[----:B--2---:R-:W-:Y:S01]  /*a190*/  FADD.FTZ R7, R3, R2 ;  /* 0x0000000203077221 */ /* 0x004fe20000010000 */
[----:B------:R-:W-:Y:S01]  /*a1a0*/  IMAD.MOV.U32 R3, RZ, RZ, -0x800000 ;  /* 0xff800000ff037424 */ /* 0x000fe200078e00ff */
[----:B------:R-:W2:Y:S03]  /*a1b0*/  SHFL.BFLY PT, R2, R5, 0x1, 0x1f ;  /* 0x0c201f0005027f89 */ /* 0x000ea600000e0000 */
[----:B------:R-:W-:-:S13]  /*a1c0*/  FSETP.NE.FTZ.AND P1, PT, R7, RZ, PT ;  /* 0x000000ff0700720b */ /* 0x000fda0003f35000 */
[----:B------:R-:W3:Y:S01]  /*a1d0*/  @P1 MUFU.RCP R4, R7 ;  /* 0x0000000700041308 */ /* 0x000ee20000001000 */
[----:B--2---:R-:W-:Y:S01]  /*a1e0*/  FADD.FTZ R6, R5, R2 ;  /* 0x0000000205067221 */ /* 0x004fe20000010000 */
[----:B------:R-:W-:Y:S02]  /*a1f0*/  IMAD.U32 R5, RZ, RZ, UR6 ;  /* 0x00000006ff057e24 */ /* 0x000fe4000f8e00ff */
[----:B------:R-:W-:Y:S02]  /*a200*/  IMAD.MOV.U32 R2, RZ, RZ, -0x800000 ;  /* 0xff800000ff027424 */ /* 0x000fe400078e00ff */
[----:B------:R-:W-:Y:S01]  /*a210*/  FSETP.NE.FTZ.AND P2, PT, R6, RZ, PT ;  /* 0x000000ff0600720b */ /* 0x000fe20003f55000 */
[----:B------:R-:W-:Y:S01]  /*a220*/  @P1 FMUL.FTZ R5, R5, 0.69314718246459960938 ;  /* 0x3f31721805051820 */ /* 0x000fe20000410000 */
        /* <DEDUP_REMOVED lines=64> */
[----:B------:R-:W0:Y:S01]  /*a630*/  @P2 MUFU.RCP R0, R6 ;  /* 0x0000000600002308 */ /* 0x000e220000001000 */
[----:B------:R-:W-:-:S07]  /*a640*/  @P2 FMUL.FTZ R9, R9, 0.69314718246459960938 ;  /* 0x3f31721809092820 */ /* 0x000fce0000410000 */
[----:B------:R-:W2:Y:S08]  /*a650*/  @P1 MUFU.LG2 R4, R7 ;  /* 0x0000000700041308 */ /* 0x000eb00000000c00 */
        /* <DEDUP_REMOVED lines=68> */
[----:B----4-:R-:W-:-:S07]  /*aaa0*/  @P2 FFMA.FTZ R2, R9, R21, R6 ;  /* 0x0000001509022223 */ /* 0x010fce0000010006 */
.L_x_13603:
        /* <DEDUP_REMOVED lines=10> */
[----:B------:R-:W2:Y:S01]  /*ab50*/  LDC R195, c[0x0][0xce8] ;  /* 0x00033a00ffc37b82 */ /* 0x000ea20000000800 */
[----:B------:R-:W-:Y:S01]  /*ab60*/  F2FP.BF16.F32.PACK_AB R24, R25, R24 ;  /* 0x000000181918723e */ /* 0x000fe200000010ff */
[----:B------:R-:W-:Y:S01]  /*ab70*/  ULDC.64 UR8, c[0x0][0xc90] ;  /* 0x0003240000087ab9 */ /* 0x000fe20000000a00 */
[----:B------:R-:W-:Y:S01]  /*ab80*/  F2FP.BF16.F32.PACK_AB R25, R40, R26 ;  /* 0x0000001a2819723e */ /* 0x000fe200000010ff */
[----:B------:R-:W-:Y:S01]  /*ab90*/  ULDC.64 UR14, c[0x0][0x208] ;  /* 0x00008200000e7ab9 */ /* 0x000fe20000000a00 */
[----:B------:R-:W-:Y:S02]  /*aba0*/  F2FP.BF16.F32.PACK_AB R26, R29, R28 ;  /* 0x0000001c1d1a723e */ /* 0x000fe400000010ff */
[----:B------:R-:W-:Y:S02]  /*abb0*/  F2FP.BF16.F32.PACK_AB R27, R27, R30 ;  /* 0x0000001e1b1b723e */ /* 0x000fe400000010ff */
[----:B------:R-:W-:-:S02]  /*abc0*/  R2UR UR11, R207 ;  /* 0x00000000cf0b72ca */ /* 0x000fc400000e0000 */
[----:B------:R-:W-:Y:S02]  /*abd0*/  R2UR UR13, R218 ;  /* 0x00000000da0d72ca */ /* 0x000fe400000e0000 */
[----:B------:R-:W-:Y:S02]  /*abe0*/  F2FP.BF16.F32.PACK_AB R32, R33, R32 ;  /* 0x000000202120723e */ /* 0x000fe400000010ff */
[----:B------:R-:W-:Y:S02]  /*abf0*/  F2FP.BF16.F32.PACK_AB R33, R35, R34 ;  /* 0x000000222321723e */ /* 0x000fe400000010ff */
[----:B------:R-:W-:Y:S01]  /*ac00*/  F2FP.BF16.F32.PACK_AB R34, R37, R172 ;  /* 0x000000ac2522723e */ /* 0x000fe200000010ff */
[----:B------:R-:W-:Y:S01]  /*ac10*/  VIADD R37, R201, UR38 ;  /* 0x00000026c9257c36 */ /* 0x000fe20008000000 */
[----:B------:R-:W-:Y:S02]  /*ac20*/  F2FP.BF16.F32.PACK_AB R35, R39, R38 ;  /* 0x000000262723723e */ /* 0x000fe400000010ff */
[----:B------:R-:W-:Y:S01]  /*ac30*/  F2FP.BF16.F32.PACK_AB R136, R137, R136 ;  /* 0x000000888988723e */ /* 0x000fe200000010ff */
[----:B------:R-:W-:Y:S01]  /*ac40*/  USHF.R.S32.HI UR10, URZ, 0x1f, UR11 ;  /* 0x0000001f3f0a7899 */ /* 0x000fe2000801140b */
[----:B------:R-:W-:Y:S01]  /*ac50*/  F2FP.BF16.F32.PACK_AB R137, R166, R120 ;  /* 0x00000078a689723e */ /* 0x000fe200000010ff */
[----:B------:R-:W-:Y:S01]  /*ac60*/  UIMAD.WIDE.U32 UR6, UR11, UR8, URZ ;  /* 0x000000080b0672a5 */ /* 0x000fe2000f8e003f */
[----:B------:R-:W-:Y:S01]  /*ac70*/  F2FP.BF16.F32.PACK_AB R169, R170, R169 ;  /* 0x000000a9aaa9723e */ /* 0x000fe200000010ff */
[----:B------:R-:W-:Y:S01]  /*ac80*/  UIMAD UR5, UR10, UR8, URZ ;  /* 0x000000080a0572a4 */ /* 0x000fe2000f8e023f */
[----:B------:R-:W-:Y:S01]  /*ac90*/  F2FP.BF16.F32.PACK_AB R170, R149, R148 ;  /* 0x0000009495aa723e */ /* 0x000fe200000010ff */
[----:B------:R-:W-:Y:S01]  /*aca0*/  USHF.R.S32.HI UR12, URZ, 0x1f, UR13 ;  /* 0x0000001f3f0c7899 */ /* 0x000fe2000801140d */
[----:B------:R-:W-:Y:S01]  /*acb0*/  F2FP.BF16.F32.PACK_AB R171, R0, R171 ;  /* 0x000000ab00ab723e */ /* 0x000fe200000010ff */
[----:B------:R-:W-:Y:S01]  /*acc0*/  UIMAD UR5, UR11, UR9, UR5 ;  /* 0x000000090b0572a4 */ /* 0x000fe2000f8e0205 */
[----:B------:R-:W-:-:S02]  /*acd0*/  MOV R162, R194 ;  /* 0x000000c200a27202 */ /* 0x000fc40000000f00 */
[----:B0-----:R-:W-:Y:S01]  /*ace0*/  MOV R163, R5 ;  /* 0x0000000500a37202 */ /* 0x001fe20000000f00 */
[----:B------:R-:W-:Y:S01]  /*acf0*/  IMAD R5, R219, 0x40, R200 ;  /* 0x00000040db057824 */ /* 0x000fe200078e02c8 */
[----:B------:R-:W-:Y:S01]  /*ad00*/  ULDC.64 UR8, c[0x0][0xc98] ;  /* 0x0003260000087ab9 */ /* 0x000fe20000000a00 */
[----:B------:R-:W-:Y:S01]  /*ad10*/  UIADD3 UR7, UR7, UR5, URZ ;  /* 0x0000000507077290 */ /* 0x000fe2000fffe03f */
[--C-:B------:R-:W-:Y:S01]  /*ad20*/  IMAD.WIDE R16, R228, 0x2, R162.reuse ;  /* 0x00000002e4107825 */ /* 0x100fe200078e02a2 */
[----:B------:R-:W-:Y:S02]  /*ad30*/  UIMAD UR5, UR12, UR8, URZ ;  /* 0x000000080c0572a4 */ /* 0x000fe4000f8e023f */
[----:B------:R-:W-:Y:S01]  /*ad40*/  UIMAD.WIDE.U32 UR6, UR13, UR8, UR6 ;  /* 0x000000080d0672a5 */ /* 0x000fe2000f8e0006 */
[----:B------:R-:W-:Y:S01]  /*ad50*/  IMAD.WIDE R162, R5, 0x2, R162 ;  /* 0x0000000205a27825 */ /* 0x000fe200078e02a2 */
[C---:B------:R-:W-:Y:S01]  /*ad60*/  IADD3 R23, P0, R16.reuse, 0x8060, RZ ;  /* 0x0000806010177810 */ /* 0x040fe20007f1e0ff */
[----:B------:R-:W-:Y:S01]  /*ad70*/  UIMAD UR5, UR13, UR9, UR5 ;  /* 0x000000090d0572a4 */ /* 0x000fe2000f8e0205 */
[----:B------:R-:W-:-:S02]  /*ad80*/  IADD3 R7, P3, R16, 0xc060, RZ ;  /* 0x0000c06010077810 */ /* 0x000fc40007f7e0ff */
        /* <DEDUP_REMOVED lines=8> */
[----:B------:R-:W-:Y:S02]  /*ae10*/  LOP3.LUT R4, R7, 0x380, RZ, 0xc0, !PT ;  /* 0x0000038007047812 */ /* 0x000fe400078ec0ff */
[----:B------:R-:W-:Y:S01]  /*ae20*/  IADD3 R12, P2, R16, 0x4000, RZ ;  /* 0x00004000100c7810 */ /* 0x000fe20007f5e0ff */
[----:B------:R-:W-:Y:S01]  /*ae30*/  IMAD.X R147, RZ, RZ, R17, P3 ;  /* 0x000000ffff937224 */ /* 0x000fe200018e0611 */
[----:B------:R-:W-:-:S02]  /*ae40*/  LOP3.LUT R14, R14, R23, RZ, 0x3c, !PT ;  /* 0x000000170e0e7212 */ /* 0x000fc400078e3cff */
[----:B------:R-:W-:Y:S01]  /*ae50*/  LOP3.LUT R23, R106, 0x380, RZ, 0xc0, !PT ;  /* 0x000003806a177812 */ /* 0x000fe200078ec0ff */
[--C-:B------:R-:W-:Y:S01]  /*ae60*/  IMAD.X R13, RZ, RZ, R17.reuse, P2 ;  /* 0x000000ffff0d7224 */ /* 0x100fe200010e0611 */
[----:B------:R-:W-:Y:S02]  /*ae70*/  SHF.R.U64 R4, R4, 0x3, RZ ;  /* 0x0000000304047819 */ /* 0x000fe400000012ff */
[C---:B------:R-:W-:Y:S02]  /*ae80*/  IADD3 R103, P4, R16.reuse, 0xc040, RZ ;  /* 0x0000c04010677810 */ /* 0x040fe40007f9e0ff */
[C---:B------:R-:W-:Y:S02]  /*ae90*/  IADD3 R99, P5, R16.reuse, 0xc020, RZ ;  /* 0x0000c02010637810 */ /* 0x040fe40007fbe0ff */
[C---:B------:R-:W-:Y:S02]  /*aea0*/  IADD3 R31, P6, R16.reuse, 0xc000, RZ ;  /* 0x0000c000101f7810 */ /* 0x040fe40007fde0ff */
[C---:B------:R-:W-:Y:S01]  /*aeb0*/  IADD3 R19, P1, R16.reuse, 0x20, RZ ;  /* 0x0000002010137810 */ /* 0x040fe20007f3e0ff */
[--C-:B------:R-:W-:Y:S01]  /*aec0*/  IMAD.X R9, RZ, RZ, R17.reuse, P5 ;  /* 0x000000ffff097224 */ /* 0x100fe200028e0611 */
[----:B------:R-:W-:Y:S01]  /*aed0*/  SHF.R.U64 R23, R23, 0x3, RZ ;  /* 0x0000000317177819 */ /* 0x000fe200000012ff */
[--C-:B------:R-:W-:Y:S01]  /*aee0*/  IMAD.X R11, RZ, RZ, R17.reuse, P6 ;  /* 0x000000ffff0b7224 */ /* 0x100fe200030e0611 */
[----:B------:R-:W-:Y:S01]  /*aef0*/  LOP3.LUT R165, R16, 0x380, RZ, 0xc0, !PT ;  /* 0x0000038010a57812 */ /* 0x000fe200078ec0ff */
[----:B------:R-:W-:Y:S01]  /*af00*/  IMAD.X R139, RZ, RZ, R17, P1 ;  /* 0x000000ffff8b7224 */ /* 0x000fe200008e0611 */
[----:B------:R-:W-:-:S02]  /*af10*/  IADD3 R107, P2, R162, 0x7000, RZ ;  /* 0x00007000a26b7810 */ /* 0x000fc40007f5e0ff */
[----:B------:R-:W-:Y:S01]  /*af20*/  LOP3.LUT R4, R4, R7, RZ, 0x3c, !PT ;  /* 0x0000000704047212 */ /* 0x000fe200078e3cff */
[--C-:B------:R-:W-:Y:S01]  /*af30*/  IMAD.X R7, RZ, RZ, R17.reuse, P4 ;  /* 0x000000ffff077224 */ /* 0x100fe200020e0611 */
[----:B------:R-:W-:Y:S02]  /*af40*/  LOP3.LUT R146, R23, R106, RZ, 0x3c, !PT ;  /* 0x0000006a17927212 */ /* 0x000fe400078e3cff */
        /* <DEDUP_REMOVED lines=13> */
[--C-:B------:R-:W-:Y:S01]  /*b020*/  IMAD.X R161, RZ, RZ, R17.reuse, P3 ;  /* 0x000000ffffa17224 */ /* 0x100fe200018e0611 */
[----:B------:R-:W-:Y:S01]  /*b030*/  LOP3.LUT R164, R165, R16, RZ, 0x3c, !PT ;  /* 0x00000010a5a47212 */ /* 0x000fe200078e3cff */
[----:B------:R-:W-:Y:S01]  /*b040*/  IMAD.MOV.U32 R165, RZ, RZ, R17 ;  /* 0x000000ffffa57224 */ /* 0x000fe200078e0011 */
[----:B------:R-:W-:-:S02]  /*b050*/  SHF.R.U64 R106, R106, 0x3, RZ ;  /* 0x000000036a6a7819 */ /* 0x000fc400000012ff */
[----:B------:R-:W-:Y:S02]  /*b060*/  LOP3.LUT R17, R102, 0x380, RZ, 0xc0, !PT ;  /* 0x0000038066117812 */ /* 0x000fe400078ec0ff */
[----:B------:R-:W-:Y:S01]  /*b070*/  LOP3.LUT R106, R106, R107, RZ, 0x3c, !PT ;  /* 0x0000006b6a6a7212 */ /* 0x000fe200078e3cff */
[----:B------:R-:W-:Y:S01]  /*b080*/  IMAD.X R107, RZ, RZ, R163, P2 ;  /* 0x000000ffff6b7224 */ /* 0x000fe200010e06a3 */
[----:B------:R-:W-:Y:S02]  /*b090*/  LOP3.LUT R16, R19, 0x380, RZ, 0xc0, !PT ;  /* 0x0000038013107812 */ /* 0x000fe400078ec0ff */
[----:B------:R-:W-:Y:S02]  /*b0a0*/  SHF.R.U64 R17, R17, 0x3, RZ ;  /* 0x0000000311117819 */ /* 0x000fe400000012ff */
[----:B------:R-:W-:Y:S02]  /*b0b0*/  IADD3 R135, P2, R162, 0xe000, RZ ;  /* 0x0000e000a2877810 */ /* 0x000fe40007f5e0ff */
[----:B------:R-:W-:-:S02]  /*b0c0*/  SHF.R.U64 R16, R16, 0x3, RZ ;  /* 0x0000000310107819 */ /* 0x000fc400000012ff */
[----:B------:R-:W-:Y:S02]  /*b0d0*/  LOP3.LUT R150, R17, R102, RZ, 0x3c, !PT ;  /* 0x0000006611967212 */ /* 0x000fe400078e3cff */
[----:B------:R-:W-:Y:S02]  /*b0e0*/  LOP3.LUT R134, R135, 0x380, RZ, 0xc0, !PT ;  /* 0x0000038087867812 */ /* 0x000fe400078ec0ff */
[----:B------:R-:W-:Y:S02]  /*b0f0*/  LOP3.LUT R17, R20, 0x380, RZ, 0xc0, !PT ;  /* 0x0000038014117812 */ /* 0x000fe400078ec0ff */
[----:B------:R-:W-:Y:S02]  /*b100*/  LOP3.LUT R138, R16, R19, RZ, 0x3c, !PT ;  /* 0x00000013108a7212 */ /* 0x000fe400078e3cff */
[----:B------:R-:W-:Y:S02]  /*b110*/  LOP3.LUT R23, R98, 0x380, RZ, 0xc0, !PT ;  /* 0x0000038062177812 */ /* 0x000fe400078ec0ff */
[----:B------:R-:W-:-:S02]  /*b120*/  LOP3.LUT R16, R21, 0x380, RZ, 0xc0, !PT ;  /* 0x0000038015107812 */ /* 0x000fc400078ec0ff */
[----:B------:R-:W-:Y:S02]  /*b130*/  SHF.R.U64 R134, R134, 0x3, RZ ;  /* 0x0000000386867819 */ /* 0x000fe400000012ff */
[----:B------:R-:W-:Y:S02]  /*b140*/  SHF.R.U64 R17, R17, 0x3, RZ ;  /* 0x0000000311117819 */ /* 0x000fe400000012ff */
[----:B------:R-:W-:Y:S02]  /*b150*/  LOP3.LUT R19, R22, 0x380, RZ, 0xc0, !PT ;  /* 0x0000038016137812 */ /* 0x000fe400078ec0ff */
[----:B------:R-:W-:Y:S02]  /*b160*/  SHF.R.U64 R23, R23, 0x3, RZ ;  /* 0x0000000317177819 */ /* 0x000fe400000012ff */
[----:B------:R-:W-:Y:S02]  /*b170*/  SHF.R.U64 R16, R16, 0x3, RZ ;  /* 0x0000000310107819 */ /* 0x000fe400000012ff */
[----:B------:R-:W-:Y:S01]  /*b180*/  LOP3.LUT R134, R134, R135, RZ, 0x3c, !PT ;  /* 0x0000008786867212 */ /* 0x000fe200078e3cff */
[----:B------:R-:W-:Y:S01]  /*b190*/  IMAD.X R135, RZ, RZ, R163, P2 ;  /* 0x000000ffff877224 */ /* 0x000fe200010e06a3 */
[----:B------:R-:W-:-:S02]  /*b1a0*/  LOP3.LUT R158, R17, R20, RZ, 0x3c, !PT ;  /* 0x00000014119e7212 */ /* 0x000fc400078e3cff */
[----:B------:R-:W-:Y:S02]  /*b1b0*/  LOP3.LUT R10, R31, 0x380, RZ, 0xc0, !PT ;  /* 0x000003801f0a7812 */ /* 0x000fe400078ec0ff */
[----:B------:R-:W-:Y:S02]  /*b1c0*/  IADD3 R17, P3, R162, 0x1000, RZ ;  /* 0x00001000a2117810 */ /* 0x000fe40007f7e0ff */
[----:B--2---:R-:W-:Y:S02]  /*b1d0*/  ISETP.NE.AND P2, PT, R195, 0x1, PT ;  /* 0x00000001c300780c */ /* 0x004fe40003f45270 */
[----:B------:R-:W-:Y:S02]  /*b1e0*/  SHF.R.U64 R19, R19, 0x3, RZ ;  /* 0x0000000313137819 */ /* 0x000fe400000012ff */
[----:B------:R-:W-:Y:S02]  /*b1f0*/  LOP3.LUT R152, R23, R98, RZ, 0x3c, !PT ;  /* 0x0000006217987212 */ /* 0x000fe400078e3cff */
[----:B------:R-:W-:-:S02]  /*b200*/  LOP3.LUT R154, R16, R21, RZ, 0x3c, !PT ;  /* 0x00000015109a7212 */ /* 0x000fc400078e3cff */
[----:B------:R-:W-:Y:S02]  /*b210*/  LOP3.LUT R6, R103, 0x380, RZ, 0xc0, !PT ;  /* 0x0000038067067812 */ /* 0x000fe400078ec0ff */
[----:B------:R-:W-:Y:S02]  /*b220*/  LOP3.LUT R8, R99, 0x380, RZ, 0xc0, !PT ;  /* 0x0000038063087812 */ /* 0x000fe400078ec0ff */
[----:B------:R-:W-:Y:S02]  /*b230*/  IADD3 R20, P4, R162, 0x2000, RZ ;  /* 0x00002000a2147810 */ /* 0x000fe40007f9e0ff */
[----:B------:R-:W-:Y:S02]  /*b240*/  LOP3.LUT R23, R12, 0x380, RZ, 0xc0, !PT ;  /* 0x000003800c177812 */ /* 0x000fe400078ec0ff */
[----:B------:R-:W-:Y:S02]  /*b250*/  LOP3.LUT R21, R18, 0x380, RZ, 0xc0, !PT ;  /* 0x0000038012157812 */ /* 0x000fe400078ec0ff */
[----:B------:R-:W-:-:S02]  /*b260*/  SHF.R.U64 R10, R10, 0x3, RZ ;  /* 0x000000030a0a7819 */ /* 0x000fc400000012ff */
[----:B------:R-:W-:Y:S02]  /*b270*/  LOP3.LUT R16, R17, 0x380, RZ, 0xc0, !PT ;  /* 0x0000038011107812 */ /* 0x000fe400078ec0ff */
[----:B------:R-:W-:Y:S02]  /*b280*/  LOP3.LUT R156, R19, R22, RZ, 0x3c, !PT ;  /* 0x00000016139c7212 */ /* 0x000fe400078e3cff */
[----:B------:R-:W-:Y:S02]  /*b290*/  SHF.R.U64 R6, R6, 0x3, RZ ;  /* 0x0000000306067819 */ /* 0x000fe400000012ff */
[----:B------:R-:W-:Y:S02]  /*b2a0*/  SHF.R.U64 R8, R8, 0x3, RZ ;  /* 0x0000000308087819 */ /* 0x000fe400000012ff */
[----:B------:R-:W-:Y:S02]  /*b2b0*/  LOP3.LUT R19, R20, 0x380, RZ, 0xc0, !PT ;  /* 0x0000038014137812 */ /* 0x000fe400078ec0ff */
[----:B------:R-:W-:-:S02]  /*b2c0*/  SHF.R.U64 R23, R23, 0x3, RZ ;  /* 0x0000000317177819 */ /* 0x000fc400000012ff */
[----:B------:R-:W-:Y:S02]  /*b2d0*/  SHF.R.U64 R21, R21, 0x3, RZ ;  /* 0x0000000315157819 */ /* 0x000fe400000012ff */
[----:B------:R-:W-:Y:S01]  /*b2e0*/  MOV R196, R164 ;  /* 0x000000a400c47202 */ /* 0x000fe20000000f00 */
[----:B------:R-:W-:Y:S01]  /*b2f0*/  BAR.SYNC.DEFER_BLOCKING 0x1, 0x100 ;  /* 0x0044000000007b1d */ /* 0x000fe20000010000 */
[----:B------:R-:W-:Y:S02]  /*b300*/  LOP3.LUT R10, R10, R31, RZ, 0x3c, !PT ;  /* 0x0000001f0a0a7212 */ /* 0x000fe400078e3cff */
[----:B------:R-:W-:Y:S02]  /*b310*/  SHF.R.U64 R16, R16, 0x3, RZ ;  /* 0x0000000310107819 */ /* 0x000fe400000012ff */
[----:B------:R-:W-:Y:S02]  /*b320*/  LOP3.LUT R31, R110, 0x380, RZ, 0xc0, !PT ;  /* 0x000003806e1f7812 */ /* 0x000fe400078ec0ff */
[----:B------:R-:W-:-:S02]  /*b330*/  LOP3.LUT R6, R6, R103, RZ, 0x3c, !PT ;  /* 0x0000006706067212 */ /* 0x000fc400078e3cff */
[----:B------:R-:W-:Y:S02]  /*b340*/  LOP3.LUT R8, R8, R99, RZ, 0x3c, !PT ;  /* 0x0000006308087212 */ /* 0x000fe400078e3cff */
[----:B------:R-:W-:Y:S02]  /*b350*/  SHF.R.U64 R19, R19, 0x3, RZ ;  /* 0x0000000313137819 */ /* 0x000fe400000012ff */
[----:B------:R-:W-:Y:S02]  /*b360*/  LOP3.LUT R12, R23, R12, RZ, 0x3c, !PT ;  /* 0x0000000c170c7212 */ /* 0x000fe400078e3cff */
[----:B------:R-:W-:Y:S02]  /*b370*/  LOP3.LUT R160, R21, R18, RZ, 0x3c, !PT ;  /* 0x0000001215a07212 */ /* 0x000fe400078e3cff */
[----:B------:R-:W-:Y:S01]  /*b380*/  LOP3.LUT R16, R16, R17, RZ, 0x3c, !PT ;  /* 0x0000001110107212 */ /* 0x000fe200078e3cff */
[----:B------:R-:W-:Y:S01]  /*b390*/  IMAD.X R17, RZ, RZ, R163, P3 ;  /* 0x000000ffff117224 */ /* 0x000fe200018e06a3 */
[----:B------:R-:W-:-:S02]  /*b3a0*/  IADD3 R21, P5, R162, 0x3000, RZ ;  /* 0x00003000a2157810 */ /* 0x000fc40007fbe0ff */
[C---:B------:R-:W-:Y:S02]  /*b3b0*/  IADD3 R23, P6, R162.reuse, 0x4000, RZ ;  /* 0x00004000a2177810 */ /* 0x040fe40007fde0ff */
[C---:B------:R-:W-:Y:S01]  /*b3c0*/  IADD3 R99, P0, R162.reuse, 0x5000, RZ ;  /* 0x00005000a2637810 */ /* 0x040fe20007f1e0ff */
[----:B------:R0:W-:Y:S01]  /*b3d0*/  STSM.16.M88.4 [R196], R24 ;  /* 0x00000018c4007844 */ /* 0x0001e20000000200 */
[C---:B------:R-:W-:Y:S02]  /*b3e0*/  IADD3 R103, P1, R162.reuse, 0x6000, RZ ;  /* 0x00006000a2677810 */ /* 0x040fe40007f3e0ff */
[----:B------:R-:W-:Y:S02]  /*b3f0*/  SHF.R.U64 R31, R31, 0x3, RZ ;  /* 0x000000031f1f7819 */ /* 0x000fe400000012ff */
[----:B------:R-:W-:Y:S02]  /*b400*/  IADD3 R111, P3, R162, 0x8000, RZ ;  /* 0x00008000a26f7810 */ /* 0x000fe40007f7e0ff */
[----:B------:R-:W-:Y:S01]  /*b410*/  LOP3.LUT R18, R19, R20, RZ, 0x3c, !PT ;  /* 0x0000001413127212 */ /* 0x000fe200078e3cff */
[----:B------:R-:W-:Y:S01]  /*b420*/  IMAD.X R19, RZ, RZ, R163, P4 ;  /* 0x000000ffff137224 */ /* 0x000fe200020e06a3 */
[----:B------:R-:W-:-:S02]  /*b430*/  LOP3.LUT R20, R21, 0x380, RZ, 0xc0, !PT ;  /* 0x0000038015147812 */ /* 0x000fc400078ec0ff */
[----:B------:R-:W-:Y:S02]  /*b440*/  LOP3.LUT R22, R23, 0x380, RZ, 0xc0, !PT ;  /* 0x0000038017167812 */ /* 0x000fe400078ec0ff */
[----:B------:R-:W-:Y:S02]  /*b450*/  LOP3.LUT R98, R99, 0x380, RZ, 0xc0, !PT ;  /* 0x0000038063627812 */ /* 0x000fe400078ec0ff */
[----:B------:R-:W-:Y:S01]  /*b460*/  LOP3.LUT R102, R103, 0x380, RZ, 0xc0, !PT ;  /* 0x0000038067667812 */ /* 0x000fe200078ec0ff */
[----:B0-----:R-:W0:Y:S01]  /*b470*/  @P2 LDC R24, c[0x0][0xcec] ;  /* 0x00033b00ff182b82 */ /* 0x001e220000000800 */
[----:B------:R-:W-:Y:S02]  /*b480*/  LOP3.LUT R142, R31, R110, RZ, 0x3c, !PT ;  /* 0x0000006e1f8e7212 */ /* 0x000fe400078e3cff */
[----:B------:R-:W-:Y:S02]  /*b490*/  LOP3.LUT R110, R111, 0x380, RZ, 0xc0, !PT ;  /* 0x000003806f6e7812 */ /* 0x000fe400078ec0ff */
[----:B------:R-:W-:-:S02]  /*b4a0*/  SHF.R.U64 R20, R20, 0x3, RZ ;  /* 0x0000000314147819 */ /* 0x000fc400000012ff */
[----:B------:R-:W-:Y:S01]  /*b4b0*/  SHF.R.U64 R22, R22, 0x3, RZ ;  /* 0x0000000316167819 */ /* 0x000fe200000012ff */
[----:B------:R-:W2:Y:S01]  /*b4c0*/  @P2 LDC R27, c[0x0][0xcf0] ;  /* 0x00033c00ff1b2b82 */ /* 0x000ea20000000800 */
        /* <DEDUP_REMOVED lines=11> */
[C---:B------:R-:W-:Y:S01]  /*b580*/  IADD3 R115, P4, R162.reuse, 0x9000, RZ ;  /* 0x00009000a2737810 */ /* 0x040fe20007f9e0ff */
[----:B0-----:R-:W-:Y:S01]  /*b590*/  @P2 IMAD.HI.U32 R24, R37, R24, RZ ;  /* 0x0000001825182227 */ /* 0x001fe200078e00ff */
[----:B------:R-:W-:-:S02]  /*b5a0*/  IADD3 R119, P5, R162, 0xa000, RZ ;  /* 0x0000a000a2777810 */ /* 0x000fc40007fbe0ff */
[----:B------:R-:W-:Y:S01]  /*b5b0*/  LOP3.LUT R110, R110, R111, RZ, 0x3c, !PT ;  /* 0x0000006f6e6e7212 */ /* 0x000fe200078e3cff */
[----:B------:R-:W-:Y:S01]  /*b5c0*/  IMAD.X R111, RZ, RZ, R163, P3 ;  /* 0x000000ffff6f7224 */ /* 0x000fe200018e06a3 */
        /* <DEDUP_REMOVED lines=18> */
[----:B------:R-:W-:Y:S02]  /*b6f0*/  MOV R138, R138 ;  /* 0x0000008a008a7202 */ /* 0x000fe40000000f00 */
        /* <DEDUP_REMOVED lines=13> */
[----:B------:R-:W-:Y:S01]  /*b7d0*/  MOV R40, R4 ;  /* 0x0000000400287202 */ /* 0x000fe20000000f00 */
[----:B------:R0:W-:Y:S01]  /*b7e0*/  STSM.16.M88.4 [R138], R32 ;  /* 0x000000208a007844 */ /* 0x0001e20000000200 */
[----:B------:R-:W-:-:S02]  /*b7f0*/  MOV R162, R6 ;  /* 0x0000000600a27202 */ /* 0x000fc40000000f00 */
[----:B------:R-:W-:Y:S02]  /*b800*/  LOP3.LUT R30, R30, R165, RZ, 0x3c, !PT ;  /* 0x000000a51e1e7212 */ /* 0x000fe400078e3cff */
        /* <DEDUP_REMOVED lines=21> */
[----:B--2---:R-:W-:Y:S02]  /*b960*/  @P2 SHF.R.U32.HI R32, RZ, R27, R24 ;  /* 0x0000001bff202219 */ /* 0x004fe40000011618 */
        /* <DEDUP_REMOVED lines=9> */
[----:B---3--:R-:W-:Y:S01]  /*ba00*/  F2FP.BF16.F32.PACK_AB R8, R73, R181 ;  /* 0x000000b54908723e */ /* 0x008fe200000010ff */
[----:B------:R-:W-:Y:S01]  /*ba10*/  STSM.16.M88.4 [R158], R4 ;  /* 0x000000049e007844 */ /* 0x000fe20000000200 */
[----:B------:R-:W-:Y:S02]  /*ba20*/  F2FP.BF16.F32.PACK_AB R9, R75, R74 ;  /* 0x0000004a4b09723e */ /* 0x000fe400000010ff */
[----:B------:R-:W-:Y:S02]  /*ba30*/  F2FP.BF16.F32.PACK_AB R10, R77, R182 ;  /* 0x000000b64d0a723e */ /* 0x000fe400000010ff */
[----:B------:R-:W-:Y:S02]  /*ba40*/  F2FP.BF16.F32.PACK_AB R11, R79, R78 ;  /* 0x0000004e4f0b723e */ /* 0x000fe400000010ff */
[----:B------:R-:W-:-:S02]  /*ba50*/  MOV R152, R152 ;  /* 0x0000009800987202 */ /* 0x000fc40000000f00 */
[----:B--2---:R-:W-:Y:S01]  /*ba60*/  F2FP.BF16.F32.PACK_AB R12, R81, R183 ;  /* 0x000000b7510c723e */ /* 0x004fe200000010ff */
        /* <DEDUP_REMOVED lines=19> */
[----:B--2---:R-:W-:Y:S01]  /*bba0*/  VIADD R14, R227, UR38 ;  /* 0x00000026e30e7c36 */ /* 0x004fe20008000000 */
        /* <DEDUP_REMOVED lines=14> */
[----:B------:R-:W-:Y:S02]  /*bc90*/  F2FP.BF16.F32.PACK_AB R10, R109, R190 ;  /* 0x000000be6d0a723e */ /* 0x000fe400000010ff */
[----:B------:R-:W-:Y:S02]  /*bca0*/  F2FP.BF16.F32.PACK_AB R11, R68, R64 ;  /* 0x00000040440b723e */ /* 0x000fe400000010ff */
[----:B0-----:R-:W-:Y:S02]  /*bcb0*/  LEA R24, P3, R12, UR6, 0x2 ;  /* 0x000000060c187c11 */ /* 0x001fe4000f8610ff */
[-C--:B------:R-:W-:Y:S01]  /*bcc0*/  ISETP.GE.OR P1, PT, R14, R41.reuse, P0 ;  /* 0x000000290e00720c */ /* 0x080fe20000726670 */
[----:B------:R0:W-:Y:S01]  /*bcd0*/  STSM.16.M88.4 [R142], R8 ;  /* 0x000000088e007844 */ /* 0x0001e20000000200 */
[----:B------:R-:W-:Y:S01]  /*bce0*/  F2FP.BF16.F32.PACK_AB R15, R116, R112 ;  /* 0x00000070740f723e */ /* 0x000fe200000010ff */
[----:B--2---:R-:W-:Y:S01]  /*bcf0*/  VIADD R4, R14, 0x8 ;  /* 0x000000080e047836 */ /* 0x004fe20000000000 */
        /* <DEDUP_REMOVED lines=9> */
[----:B------:R-:W2:Y:S01]  /*bd90*/  SHFL.IDX PT, R43, R25, RZ, 0x1c1f ;  /* 0x001c1fff192b7589 */ /* 0x000ea200000e0000 */
[----:B0-----:R-:W-:Y:S02]  /*bda0*/  F2FP.BF16.F32.PACK_AB R8, R121, R193 ;  /* 0x000000c17908723e */ /* 0x001fe400000010ff */
[----:B------:R-:W-:Y:S01]  /*bdb0*/  F2FP.BF16.F32.PACK_AB R9, R92, R88 ;  /* 0x000000585c09723e */ /* 0x000fe200000010ff */
[----:B------:R-:W-:Y:S01]  /*bdc0*/  STSM.16.M88.4 [R165], R4 ;  /* 0x00000004a5007844 */ /* 0x000fe20000000200 */
[----:B------:R-:W-:-:S02]  /*bdd0*/  F2FP.BF16.F32.PACK_AB R10, R125, R124 ;  /* 0x0000007c7d0a723e */ /* 0x000fc400000010ff */
[----:B------:R-:W-:Y:S01]  /*bde0*/  F2FP.BF16.F32.PACK_AB R11, R100, R96 ;  /* 0x00000060640b723e */ /* 0x000fe200000010ff */
[----:B------:R-:W0:Y:S01]  /*bdf0*/  SHFL.IDX PT, R45, R25, 0x1, 0x1c1f ;  /* 0x003c1f00192d7f89 */ /* 0x000e2200000e0000 */
[----:B------:R-:W-:Y:S02]  /*be00*/  F2FP.BF16.F32.PACK_AB R12, R129, R128 ;  /* 0x00000080810c723e */ /* 0x000fe400000010ff */
[----:B------:R-:W-:Y:S01]  /*be10*/  F2FP.BF16.F32.PACK_AB R13, R108, R104 ;  /* 0x000000686c0d723e */ /* 0x000fe200000010ff */
[----:B------:R-:W-:Y:S01]  /*be20*/  STSM.16.M88.4 [R164], R8 ;  /* 0x00000008a4007844 */ /* 0x000fe20000000200 */
[----:B------:R-:W-:Y:S02]  /*be30*/  F2FP.BF16.F32.PACK_AB R14, R133, R132 ;  /* 0x00000084850e723e */ /* 0x000fe400000010ff */
[----:B------:R-:W-:Y:S02]  /*be40*/  F2FP.BF16.F32.PACK_AB R138, R141, R140 ;  /* 0x0000008c8d8a723e */ /* 0x000fe400000010ff */
[----:B------:R-:W-:Y:S01]  /*be50*/  F2FP.BF16.F32.PACK_AB R139, R168, R167 ;  /* 0x000000a7a88b723e */ /* 0x000fe200000010ff */
[----:B------:R3:W-:Y:S01]  /*be60*/  STSM.16.M88.4 [R163], R12 ;  /* 0x0000000ca3007844 */ /* 0x0007e20000000200 */
[----:B------:R-:W-:-:S03]  /*be70*/  F2FP.BF16.F32.PACK_AB R168, R145, R144 ;  /* 0x0000009091a8723e */ /* 0x000fc600000010ff */
[----:B------:R-:W-:Y:S04]  /*be80*/  STSM.16.M88.4 [R162], R136 ;  /* 0x00000088a2007844 */ /* 0x000fe80000000200 */
[----:B------:R-:W-:Y:S01]  /*be90*/  STSM.16.M88.4 [R40], R168 ;  /* 0x000000a828007844 */ /* 0x000fe20000000200 */
[----:B------:R-:W-:Y:S08]  /*bea0*/  BAR.SYNC.DEFER_BLOCKING 0x1, 0x100 ;  /* 0x0044000000007b1d */ /* 0x000ff00000010000 */
[----:B---3--:R-:W3:Y:S01]  /*beb0*/  @P2 LDC R15, c[0x0][0xcf0] ;  /* 0x00033c00ff0f2b82 */ /* 0x008ee20000000800 */
[----:B------:R-:W-:Y:S01]  /*bec0*/  IMAD R0, R206, 0x20, R219 ;  /* 0x00000020ce007824 */ /* 0x000fe200078e02db */
[----:B--2---:R2:W-:Y:S01]  /*bed0*/  @!P1 ST.E desc[UR14][R42.64], R3 ;  /* 0x000000032a009985 */ /* 0x0045e2000c10190e */
[----:B------:R-:W-:-:S02]  /*bee0*/  UIMAD UR5, UR10, UR8, URZ ;  /* 0x000000080a0572a4 */ /* 0x000fc4000f8e023f */
[----:B------:R-:W-:Y:S01]  /*bef0*/  VIADD R14, R0, UR38 ;  /* 0x00000026000e7c36 */ /* 0x000fe20008000000 */
[----:B------:R-:W-:Y:S01]  /*bf00*/  UIMAD.WIDE.U32 UR6, UR11, UR8, URZ ;  /* 0x000000080b0672a5 */ /* 0x000fe2000f8e003f */
[----:B0-----:R0:W-:Y:S01]  /*bf10*/  @!P0 ST.E desc[UR14][R44.64], R2 ;  /* 0x000000022c008985 */ /* 0x0011e2000c10190e */
[----:B--2---:R-:W2:Y:S01]  /*bf20*/  @P2 LDC R3, c[0x0][0xcec] ;  /* 0x00033b00ff032b82 */ /* 0x004ea20000000800 */
[----:B------:R-:W-:Y:S01]  /*bf30*/  UIMAD UR5, UR11, UR9, UR5 ;  /* 0x000000090b0572a4 */ /* 0x000fe2000f8e0205 */
[----:B------:R-:W-:Y:S01]  /*bf40*/  IMAD.MOV.U32 R13, RZ, RZ, R14 ;  /* 0x000000ffff0d7224 */ /* 0x000fe200078e000e */
[----:B------:R-:W5:Y:S01]  /*bf50*/  LD.E.128 R24, desc[UR14][R28.64] ;  /* 0x0000000e1c187980 */ /* 0x000f62000c101d00 */
[----:B------:R-:W-:Y:S01]  /*bf60*/  ULDC.64 UR10, c[0x0][0xbf0] ;  /* 0x0002fc00000a7ab9 */ /* 0x000fe20000000a00 */
[----:B------:R-:W-:Y:S02]  /*bf70*/  UIADD3 UR7, UR7, UR5, URZ ;  /* 0x0000000507077290 */ /* 0x000fe4000fffe03f */
[----:B------:R-:W-:Y:S01]  /*bf80*/  UIMAD UR8, UR12, UR10, URZ ;  /* 0x0000000a0c0872a4 */ /* 0x000fe2000f8e023f */
[----:B------:R-:W5:Y:S01]  /*bf90*/  LD.E.128 R32, desc[UR14][R16.64] ;  /* 0x0000000e10207980 */ /* 0x000f62000c101d00 */
[----:B------:R-:W-:-:S02]  /*bfa0*/  UIMAD.WIDE.U32 UR6, UR13, UR10, UR6 ;  /* 0x0000000a0d0672a5 */ /* 0x000fc4000f8e0006 */
[----:B------:R-:W-:Y:S01]  /*bfb0*/  UIMAD UR5, UR13, UR11, UR8 ;  /* 0x0000000b0d0572a4 */ /* 0x000fe2000f8e0208 */
[----:B------:R-:W5:Y:S02]  /*bfc0*/  LD.E.128 R36, desc[UR14][R18.64] ;  /* 0x0000000e12247980 */ /* 0x000f64000c101d00 */
[----:B------:R-:W-:Y:S02]  /*bfd0*/  ULDC.64 UR8, c[0x0][0xbe0] ;  /* 0x0002f80000087ab9 */ /* 0x000fe40000000a00 */
[----:B------:R4:W5:Y:S04]  /*bfe0*/  LD.E.128 R4, desc[UR14][R20.64] ;  /* 0x0000000e14047980 */ /* 0x000968000c101d00 */
[----:B------:R0:W5:Y:S01]  /*bff0*/  LD.E.128 R8, desc[UR14][R22.64] ;  /* 0x0000000e16087980 */ /* 0x000162000c101d00 */
[----:B--2---:R-:W-:-:S03]  /*c000*/  @P2 IMAD.HI.U32 R0, R14, R3, RZ ;  /* 0x000000030e002227 */ /* 0x004fc600078e00ff */
[----:B------:R-:W5:Y:S02]  /*c010*/  LD.E.128 R96, desc[UR14][R98.64] ;  /* 0x0000000e62607980 */ /* 0x000f64000c101d00 */
[----:B---3--:R-:W-:Y:S01]  /*c020*/  @P2 SHF.R.U32.HI R13, RZ, R15, R0 ;  /* 0x0000000fff0d2219 */ /* 0x008fe20000011600 */
[----:B------:R-:W-:Y:S01]  /*c030*/  UIADD3 UR5, UR7, UR5, URZ ;  /* 0x0000000507057290 */ /* 0x000fe2000fffe03f */
        /* <DEDUP_REMOVED lines=8> */
[----:B0-----:R-:W-:Y:S01]  /*c0c0*/  IMAD.U32 R2, RZ, RZ, UR6 ;  /* 0x00000006ff027e24 */ /* 0x001fe2000f8e00ff */
        /* <DEDUP_REMOVED lines=21> */
[----:B----4-:R-:W-:-:S02]  /*c220*/  VIADD R20, R219, UR38 ;  /* 0x00000026db147c36 */ /* 0x010fc40008000000 */
        /* <DEDUP_REMOVED lines=11> */
[----:B0-----:R0:W2:Y:S01]  /*c2e0*/  SHFL.IDX PT, R16, R18, RZ, 0x181f ;  /* 0x00181fff12107589 */ /* 0x0010a200000e0000 */
[----:B------:R-:W-:-:S02]  /*c2f0*/  PRMT R194, RZ, 0x654, R194 ;  /* 0x00000654ffc27816 */ /* 0x000fc400000000c2 */
[----:B------:R-:W-:Y:S02]  /*c300*/  ISETP.GE.AND P0, PT, R0, R41, PT ;  /* 0x000000290000720c */ /* 0x000fe40003f06270 */
[----:B------:R0:W3:Y:S01]  /*c310*/  SHFL.IDX PT, R0, R19, RZ, 0x181f ;  /* 0x00181fff13007589 */ /* 0x0000e200000e0000 */
[----:B------:R0:W-:Y:S01]  /*c320*/  SYNCS.ARRIVE.TRANS64.RED.A1T0 RZ, [R194+URZ], RZ ;  /* 0x000000ffc2ff79a7 */ /* 0x0001e2000810043f */
[----:B------:R-:W-:Y:S09]  /*c330*/  @P2 BRA `(.L_x_13638) ;  /* 0x0000000000482947 */ /* 0x000ff20003800000 */
[----:B------:R-:W-:Y:S01]  /*c340*/  ULDC UR5, c[0x0][0xbc8] ;  /* 0x0002f20000057ab9 */ /* 0x000fe20000000800 */
[----:B------:R-:W-:Y:S01]  /*c350*/  ULDC.64 UR6, c[0x0][0x208] ;  /* 0x0000820000067ab9 */ /* 0x000fe20000000a00 */
[----:B------:R-:W-:Y:S02]  /*c360*/  ISETP.GE.AND P5, PT, R200, UR5, PT ;  /* 0x00000005c8007c0c */ /* 0x000fe4000bfa6270 */
[----:B------:R-:W-:Y:S02]  /*c370*/  ISETP.GE.AND P4, PT, R204, UR5, PT ;  /* 0x00000005cc007c0c */ /* 0x000fe4000bf86270 */
[----:B------:R-:W-:Y:S02]  /*c380*/  ISETP.GE.AND P3, PT, R203, UR5, PT ;  /* 0x00000005cb007c0c */ /* 0x000fe4000bf66270 */
[----:B------:R-:W-:-:S07]  /*c390*/  ISETP.GE.AND P2, PT, R205, UR5, PT ;  /* 0x00000005cd007c0c */ /* 0x000fce000bf46270 */
[----:B--2---:R-:W-:-:S04]  /*c3a0*/  @!P5 LEA R2, P6, R200, R16, 0x1 ;  /* 0x00000010c802d211 */ /* 0x004fc800078c08ff */
[----:B---3--:R-:W-:Y:S02]  /*c3b0*/  @!P5 LEA.HI.X R3, R200, R0, R233, 0x1, P6 ;  /* 0x00000000c803d211 */ /* 0x008fe400030f0ce9 */
        /* <DEDUP_REMOVED lines=10> */
.L_x_13638:
[----:B------:R-:W-:Y:S05]  /*c460*/  BSYNC B1 ;  /* 0x0000000000017941 */ /* 0x000fea0003800000 */
.L_x_13637:
[----:B---3--:R3:W0:Y:S01]  /*c470*/  SHFL.IDX PT, R0, R19, 0x1, 0x181f ;  /* 0x00381f0013007f89 */ /* 0x00862200000e0000 */
[----:B------:R-:W-:Y:S03]  /*c480*/  BSSY B1, `(.L_x_13639) ;  /* 0x0000015000017945 */ /* 0x000fe60003800000 */
[----:B----4-:R3:W4:Y:S01]  /*c490*/  SHFL.IDX PT, R12, R18, 0x1, 0x181f ;  /* 0x00381f00120c7f89 */ /* 0x01072200000e0000 */
[----:B------:R-:W-:Y:S05]  /*c4a0*/  @P1 BRA `(.L_x_13640) ;  /* 0x0000000000481947 */ /* 0x000fea0003800000 */
[----:B------:R-:W-:Y:S01]  /*c4b0*/  ULDC UR5, c[0x0][0xbc8] ;  /* 0x0002f20000057ab9 */ /* 0x000fe20000000800 */
[----:B------:R-:W-:Y:S01]  /*c4c0*/  ULDC.64 UR6, c[0x0][0x208] ;  /* 0x0000820000067ab9 */ /* 0x000fe20000000a00 */
[----:B------:R-:W-:Y:S02]  /*c4d0*/  ISETP.GE.AND P4, PT, R200, UR5, PT ;  /* 0x00000005c8007c0c */ /* 0x000fe4000bf86270 */
[----:B------:R-:W-:Y:S02]  /*c4e0*/  ISETP.GE.AND P3, PT, R204, UR5, PT ;  /* 0x00000005cc007c0c */ /* 0x000fe4000bf66270 */
[----:B------:R-:W-:Y:S02]  /*c4f0*/  ISETP.GE.AND P2, PT, R203, UR5, PT ;  /* 0x00000005cb007c0c */ /* 0x000fe4000bf46270 */
[----:B------:R-:W-:-:S07]  /*c500*/  ISETP.GE.AND P1, PT, R205, UR5, PT ;  /* 0x00000005cd007c0c */ /* 0x000fce000bf26270 */
[-C--:B----4-:R-:W-:Y:S02]  /*c510*/  @!P4 LEA R2, P6, R200, R12.reuse, 0x1 ;  /* 0x0000000cc802c211 */ /* 0x090fe400078c08ff */
[----:B-----5:R-:W-:Y:S02]  /*c520*/  @!P3 LEA R8, P5, R204, R12, 0x1 ;  /* 0x0000000ccc08b211 */ /* 0x020fe400078a08ff */
        /* <DEDUP_REMOVED lines=10> */
.L_x_13640:
[----:B------:R-:W-:Y:S05]  /*c5d0*/  BSYNC B1 ;  /* 0x0000000000017941 */ /* 0x000fea0003800000 */
.L_x_13639:
[----:B0-----:R0:W0:Y:S01]  /*c5e0*/  SHFL.IDX PT, R0, R19, 0x2, 0x181f ;  /* 0x00581f0013007f89 */ /* 0x00102200000e0000 */
[----:B------:R-:W-:Y:S03]  /*c5f0*/  BSSY B1, `(.L_x_13641) ;  /* 0x0000015000017945 */ /* 0x000fe60003800000 */
[----:B----4-:R4:W0:Y:S01]  /*c600*/  SHFL.IDX PT, R12, R18, 0x2, 0x181f ;  /* 0x00581f00120c7f89 */ /* 0x01082200000e0000 */
[----:B------:R-:W-:Y:S05]  /*c610*/  @P0 BRA `(.L_x_13642) ;  /* 0x0000000000480947 */ /* 0x000fea0003800000 */
[----:B------:R-:W-:Y:S01]  /*c620*/  ULDC UR5, c[0x0][0xbc8] ;  /* 0x0002f20000057ab9 */ /* 0x000fe20000000800 */
[----:B------:R-:W-:Y:S01]  /*c630*/  ULDC.64 UR6, c[0x0][0x208] ;  /* 0x0000820000067ab9 */ /* 0x000fe20000000a00 */
[----:B------:R-:W-:Y:S02]  /*c640*/  ISETP.GE.AND P3, PT, R200, UR5, PT ;  /* 0x00000005c8007c0c */ /* 0x000fe4000bf66270 */
[----:B------:R-:W-:Y:S02]  /*c650*/  ISETP.GE.AND P2, PT, R204, UR5, PT ;  /* 0x00000005cc007c0c */ /* 0x000fe4000bf46270 */
[----:B------:R-:W-:Y:S02]  /*c660*/  ISETP.GE.AND P1, PT, R203, UR5, PT ;  /* 0x00000005cb007c0c */ /* 0x000fe4000bf26270 */
[----:B------:R-:W-:-:S07]  /*c670*/  ISETP.GE.AND P0, PT, R205, UR5, PT ;  /* 0x00000005cd007c0c */ /* 0x000fce000bf06270 */
[-C--:B0-----:R-:W-:Y:S02]  /*c680*/  @!P3 LEA R2, P6, R200, R12.reuse, 0x1 ;  /* 0x0000000cc802b211 */ /* 0x081fe400078c08ff */
[-C--:B-----5:R-:W-:Y:S02]  /*c690*/  @!P2 LEA R8, P5, R204, R12.reuse, 0x1 ;  /* 0x0000000ccc08a211 */ /* 0x0a0fe400078a08ff */
        /* <DEDUP_REMOVED lines=10> */
.L_x_13642:
[----:B------:R-:W-:Y:S05]  /*c740*/  BSYNC B1 ;  /* 0x0000000000017941 */ /* 0x000fea0003800000 */
.L_x_13641:
[----:B0-----:R-:W-:Y:S01]  /*c750*/  VIADD R0, R20, 0x60 ;  /* 0x0000006014007836 */ /* 0x001fe20000000000 */
[----:B---3--:R-:W0:Y:S04]  /*c760*/  SHFL.IDX PT, R19, R19, 0x3, 0x181f ;  /* 0x00781f0013137f89 */ /* 0x008e2800000e0000 */
[----:B------:R-:W-:Y:S01]  /*c770*/  ISETP.GE.AND P0, PT, R0, R41, PT ;  /* 0x000000290000720c */ /* 0x000fe20003f06270 */
[----:B----4-:R-:W3:-:S12]  /*c780*/  SHFL.IDX PT, R18, R18, 0x3, 0x181f ;  /* 0x00781f0012127f89 */ /* 0x010ed800000e0000 */
[----:B------:R-:W-:Y:S05]  /*c790*/  @P0 BRA `(.L_x_13643) ;  /* 0x0000000c00540947 */ /* 0x000fea0003800000 */
[----:B------:R-:W-:Y:S01]  /*c7a0*/  ULDC UR5, c[0x0][0xbc8] ;  /* 0x0002f20000057ab9 */ /* 0x000fe20000000800 */
[----:B------:R-:W-:Y:S01]  /*c7b0*/  ULDC.64 UR6, c[0x0][0x208] ;  /* 0x0000820000067ab9 */ /* 0x000fe20000000a00 */
[----:B------:R-:W-:Y:S02]  /*c7c0*/  ISETP.GE.AND P3, PT, R200, UR5, PT ;  /* 0x00000005c8007c0c */ /* 0x000fe4000bf66270 */
[----:B------:R-:W-:Y:S02]  /*c7d0*/  ISETP.GE.AND P4, PT, R204, UR5, PT ;  /* 0x00000005cc007c0c */ /* 0x000fe4000bf86270 */
[----:B------:R-:W-:-:S09]  /*c7e0*/  ISETP.GE.AND P5, PT, R203, UR5, PT ;  /* 0x00000005cb007c0c */ /* 0x000fd2000bfa6270 */
[-C--:B---3--:R-:W-:Y:S02]  /*c7f0*/  @!P3 LEA R2, P0, R200, R18.reuse, 0x1 ;  /* 0x00000012c802b211 */ /* 0x088fe400078008ff */
[-C--:B-----5:R-:W-:Y:S02]  /*c800*/  @!P4 LEA R8, P1, R204, R18.reuse, 0x1 ;  /* 0x00000012cc08c211 */ /* 0x0a0fe400078208ff */
[-C--:B0-----:R-:W-:Y:S02]  /*c810*/  @!P3 LEA.HI.X R3, R200, R19.reuse, R233, 0x1, P0 ;  /* 0x00000013c803b211 */ /* 0x081fe400000f0ce9 */
[----:B------:R-:W-:Y:S02]  /*c820*/  ISETP.GE.AND P0, PT, R205, UR5, PT ;  /* 0x00000005cd007c0c */ /* 0x000fe4000bf06270 */
[----:B------:R-:W-:Y:S01]  /*c830*/  @!P5 LEA R10, P2, R203, R18, 0x1 ;  /* 0x00000012cb0ad211 */ /* 0x000fe200078408ff */
[----:B------:R0:W-:Y:S01]  /*c840*/  @!P3 ST.E.128 desc[UR6][R2.64], R4 ;  /* 0x000000040200b985 */ /* 0x0001e2000c101d06 */
[----:B------:R-:W-:-:S02]  /*c850*/  @!P4 LEA.HI.X R9, R204, R19, R232, 0x1, P1 ;  /* 0x00000013cc09c211 */ /* 0x000fc400008f0ce8 */
[----:B------:R-:W-:-:S03]  /*c860*/  @!P5 LEA.HI.X R11, R203, R19, R231, 0x1, P2 ;  /* 0x00000013cb0bd211 */ /* 0x000fc600010f0ce7 */
[----:B------:R0:W-:Y:S04]  /*c870*/  @!P4 ST.E.128 desc[UR6][R8.64], R104 ;  /* 0x000000680800c985 */ /* 0x0001e8000c101d06 */
[----:B------:R0:W-:Y:S01]  /*c880*/  @!P5 ST.E.128 desc[UR6][R10.64], R120 ;  /* 0x000000780a00d985 */ /* 0x0001e2000c101d06 */
[----:B------:R-:W-:Y:S05]  /*c890*/  @P0 BRA `(.L_x_13643) ;  /* 0x0000000c00140947 */ /* 0x000fea0003800000 */
[----:B0-----:R-:W-:Y:S01]  /*c8a0*/  LEA R2, P0, R205, R18, 0x1 ;  /* 0x00000012cd027211 */ /* 0x001fe200078008ff */
[----:B------:R-:W-:-:S03]  /*c8b0*/  ULDC.64 UR6, c[0x0][0x208] ;  /* 0x0000820000067ab9 */ /* 0x000fc60000000a00 */
[----:B------:R-:W-:-:S05]  /*c8c0*/  LEA.HI.X R3, R205, R19, R230, 0x1, P0 ;  /* 0x00000013cd037211 */ /* 0x000fca00000f0ce6 */
[----:B------:R0:W-:Y:S01]  /*c8d0*/  ST.E.128 desc[UR6][R2.64], R28 ;  /* 0x0000001c02007985 */ /* 0x0001e2000c101d06 */
[----:B------:R-:W-:Y:S05]  /*c8e0*/  BRA `(.L_x_13643) ;  /* 0x0000000c00007947 */ /* 0x000fea0003800000 */
.L_x_13636:
[----:B------:R-:W0:Y:S01]  /*c8f0*/  LDC R8, c[0x0][0xce8] ;  /* 0x00033a00ff087b82 */ /* 0x000e220000000800 */
[----:B------:R-:W-:Y:S01]  /*c900*/  R2UR UR6, R207 ;  /* 0x00000000cf0672ca */ /* 0x000fe200000e0000 */
[----:B------:R-:W-:Y:S01]  /*c910*/  BSSY B1, `(.L_x_13644) ;  /* 0x0000035000017945 */ /* 0x000fe20003800000 */
[----:B------:R-:W-:Y:S01]  /*c920*/  R2UR UR5, R218 ;  /* 0x00000000da0572ca */ /* 0x000fe200000e0000 */
[----:B------:R-:W-:Y:S01]  /*c930*/  IMAD R6, R206, 0x20, R219 ;  /* 0x00000020ce067824 */ /* 0x000fe200078e02db */
[----:B------:R-:W-:-:S09]  /*c940*/  ISETP.GE.AND P0, PT, R234, 0x80, PT ;  /* 0x00000080ea00780c */ /* 0x000fd20003f06270 */
[----:B------:R-:W-:Y:S02]  /*c950*/  USHF.R.S32.HI UR8, URZ, 0x1f, UR6 ;  /* 0x0000001f3f087899 */ /* 0x000fe40008011406 */
[----:B------:R-:W-:Y:S01]  /*c960*/  USHF.R.S32.HI UR9, URZ, 0x1f, UR5 ;  /* 0x0000001f3f097899 */ /* 0x000fe20008011405 */
[----:B0-----:R-:W-:-:S13]  /*c970*/  ISETP.NE.AND P1, PT, R8, 0x1, PT ;  /* 0x000000010800780c */ /* 0x001fda0003f25270 */
[----:B------:R-:W0:Y:S08]  /*c980*/  @P1 LDC R9, c[0x0][0xcec] ;  /* 0x00033b00ff091b82 */ /* 0x000e300000000800 */
[----:B------:R-:W2:Y:S01]  /*c990*/  @P1 LDC R11, c[0x0][0xcf0] ;  /* 0x00033c00ff0b1b82 */ /* 0x000ea20000000800 */
[----:B------:R-:W-:Y:S05]  /*c9a0*/  @P0 BRA `(.L_x_13645) ;  /* 0x0000000000ac0947 */ /* 0x000fea0003800000 */
[----:B------:R-:W3:Y:S01]  /*c9b0*/  S2R R0, SR_TID.X ;  /* 0x0000000000007919 */ /* 0x000ee20000002100 */
[----:B------:R-:W4:Y:S01]  /*c9c0*/  LDC R3, c[0x0][0xce8] ;  /* 0x00033a00ff037b82 */ /* 0x000f220000000800 */
[----:B------:R-:W-:Y:S01]  /*c9d0*/  IMAD.U32 R4, RZ, RZ, UR38 ;  /* 0x00000026ff047e24 */ /* 0x000fe2000f8e00ff */
[----:B------:R-:W-:Y:S02]  /*c9e0*/  ULDC UR5, c[0x0][0xb88] ;  /* 0x0002e20000057ab9 */ /* 0x000fe40000000800 */
[----:B----4-:R-:W-:Y:S02]  /*c9f0*/  IMAD R5, R3, UR5, RZ ;  /* 0x0000000503057c24 */ /* 0x010fe4000f8e02ff */
[----:B---3--:R-:W-:-:S04]  /*ca00*/  IADD3 R4, R4, -0x80, R0 ;  /* 0xffffff8004047810 */ /* 0x008fc80007ffe000 */
[----:B------:R-:W-:-:S13]  /*ca10*/  ISETP.GE.AND P0, PT, R4, R5, PT ;  /* 0x000000050400720c */ /* 0x000fda0003f06270 */
[----:B------:R-:W-:Y:S05]  /*ca20*/  @P0 BRA `(.L_x_13645) ;  /* 0x00000000008c0947 */ /* 0x000fea0003800000 */
[----:B------:R-:W-:Y:S01]  /*ca30*/  ISETP.NE.AND P0, PT, R3, 0x1, PT ;  /* 0x000000010300780c */ /* 0x000fe20003f05270 */
[----:B------:R-:W-:Y:S01]  /*ca40*/  ULDC.64 UR10, c[0x0][0xc90] ;  /* 0x00032400000a7ab9 */ /* 0x000fe20000000a00 */
[----:B------:R-:W-:Y:S01]  /*ca50*/  R2UR UR13, R207 ;  /* 0x00000000cf0d72ca */ /* 0x000fe200000e0000 */
[----:B------:R-:W-:Y:S01]  /*ca60*/  UIMAD UR5, UR8, UR10, URZ ;  /* 0x0000000a080572a4 */ /* 0x000fe2000f8e023f */
[----:B------:R-:W-:Y:S01]  /*ca70*/  R2UR UR12, R218 ;  /* 0x00000000da0c72ca */ /* 0x000fe200000e0000 */
[----:B------:R-:W-:-:S08]  /*ca80*/  IMAD.MOV.U32 R2, RZ, RZ, R4 ;  /* 0x000000ffff027224 */ /* 0x000fd000078e0004 */
[----:B------:R-:W3:Y:S02]  /*ca90*/  @P0 LDC R5, c[0x0][0xcec] ;  /* 0x00033b00ff050b82 */ /* 0x000ee40000000800 */
[----:B------:R-:W-:Y:S02]  /*caa0*/  UIMAD.WIDE.U32 UR6, UR13, UR10, URZ ;  /* 0x0000000a0d0672a5 */ /* 0x000fe4000f8e003f */
[----:B------:R-:W-:-:S03]  /*cab0*/  UIMAD UR5, UR13, UR11, UR5 ;  /* 0x0000000b0d0572a4 */ /* 0x000fc6000f8e0205 */
[----:B------:R-:W-:Y:S01]  /*cac0*/  ULDC.64 UR10, c[0x0][0xc98] ;  /* 0x00032600000a7ab9 */ /* 0x000fe20000000a00 */
[----:B------:R-:W4:Y:S01]  /*cad0*/  @P0 LDC R7, c[0x0][0xcf0] ;  /* 0x00033c00ff070b82 */ /* 0x000f220000000800 */
[----:B------:R-:W-:Y:S02]  /*cae0*/  UIADD3 UR7, UR7, UR5, URZ ;  /* 0x0000000507077290 */ /* 0x000fe4000fffe03f */
[----:B------:R-:W-:Y:S02]  /*caf0*/  UIMAD UR5, UR9, UR10, URZ ;  /* 0x0000000a090572a4 */ /* 0x000fe4000f8e023f */
[----:B------:R-:W-:Y:S02]  /*cb00*/  UIMAD.WIDE.U32 UR6, UR12, UR10, UR6 ;  /* 0x0000000a0c0672a5 */ /* 0x000fe4000f8e0006 */
[----:B------:R-:W-:-:S03]  /*cb10*/  UIMAD UR5, UR12, UR11, UR5 ;  /* 0x0000000b0c0572a4 */ /* 0x000fc6000f8e0205 */
[----:B------:R-:W-:Y:S01]  /*cb20*/  ULDC.64 UR10, c[0x0][0xc88] ;  /* 0x00032200000a7ab9 */ /* 0x000fe20000000a00 */
[----:B------:R-:W-:Y:S01]  /*cb30*/  ULDC.64 UR12, c[0x0][0x208] ;  /* 0x00008200000c7ab9 */ /* 0x000fe20000000a00 */
[----:B---3--:R-:W-:-:S05]  /*cb40*/  @P0 IMAD.HI.U32 R0, R4, R5, RZ ;  /* 0x0000000504000227 */ /* 0x008fca00078e00ff */
[----:B----4-:R-:W-:-:S05]  /*cb50*/  @P0 SHF.R.U32.HI R2, RZ, R7, R0 ;  /* 0x00000007ff020219 */ /* 0x010fca0000011600 */
        /* <DEDUP_REMOVED lines=16> */
.L_x_13645:
[----:B------:R-:W-:Y:S05]  /*cc60*/  BSYNC B1 ;  /* 0x0000000000017941 */ /* 0x000fea0003800000 */
.L_x_13644:
[----:B------:R-:W-:Y:S01]  /*cc70*/  R2UR UR13, R207 ;  /* 0x00000000cf0d72ca */ /* 0x000fe200000e0000 */
[----:B------:R-:W-:Y:S01]  /*cc80*/  ULDC.64 UR10, c[0x0][0xbe8] ;  /* 0x0002fa00000a7ab9 */ /* 0x000fe20000000a00 */
[----:B------:R-:W-:Y:S01]  /*cc90*/  R2UR UR12, R218 ;  /* 0x00000000da0c72ca */ /* 0x000fe200000e0000 */
[----:B------:R-:W-:Y:S01]  /*cca0*/  UIMAD UR5, UR8, UR10, URZ ;  /* 0x0000000a080572a4 */ /* 0x000fe2000f8e023f */
[----:B------:R-:W-:Y:S01]  /*ccb0*/  VIADD R6, R6, UR38 ;  /* 0x0000002606067c36 */ /* 0x000fe20008000000 */
[----:B------:R-:W-:Y:S03]  /*ccc0*/  BSSY B1, `(.L_x_13646) ;  /* 0x000003d000017945 */ /* 0x000fe60003800000 */
[----:B0-----:R-:W-:-:S04]  /*ccd0*/  @P1 IMAD.HI.U32 R0, R6, R9, RZ ;  /* 0x0000000906001227 */ /* 0x001fc800078e00ff */
[----:B---3--:R-:W-:Y:S01]  /*cce0*/  IMAD.MOV.U32 R5, RZ, RZ, R6 ;  /* 0x000000ffff057224 */ /* 0x008fe200078e0006 */
[----:B------:R-:W-:Y:S01]  /*ccf0*/  UIMAD.WIDE.U32 UR6, UR13, UR10, URZ ;  /* 0x0000000a0d0672a5 */ /* 0x000fe2000f8e003f */
[----:B--2---:R-:W-:Y:S01]  /*cd00*/  @P1 SHF.R.U32.HI R5, RZ, R11, R0 ;  /* 0x0000000bff051219 */ /* 0x004fe20000011600 */
[----:B------:R-:W-:-:S03]  /*cd10*/  UIMAD UR5, UR13, UR11, UR5 ;  /* 0x0000000b0d0572a4 */ /* 0x000fc6000f8e0205 */
[----:B------:R-:W-:Y:S01]  /*cd20*/  ULDC.64 UR10, c[0x0][0xbf0] ;  /* 0x0002fc00000a7ab9 */ /* 0x000fe20000000a00 */
[----:B------:R-:W-:Y:S01]  /*cd30*/  UIADD3 UR7, UR7, UR5, URZ ;  /* 0x0000000507077290 */ /* 0x000fe2000fffe03f */
[--C-:B------:R-:W-:Y:S01]  /*cd40*/  SHF.R.S32.HI R0, RZ, 0x1f, R5.reuse ;  /* 0x0000001fff007819 */ /* 0x100fe20000011405 */
[----:B------:R-:W-:Y:S01]  /*cd50*/  UIMAD UR5, UR9, UR10, URZ ;  /* 0x0000000a090572a4 */ /* 0x000fe2000f8e023f */
[----:B------:R-:W-:Y:S01]  /*cd60*/  IMAD.MOV R7, RZ, RZ, -R5 ;  /* 0x000000ffff077224 */ /* 0x000fe200078e0a05 */
[----:B------:R-:W-:Y:S02]  /*cd70*/  UIMAD.WIDE.U32 UR6, UR12, UR10, UR6 ;  /* 0x0000000a0c0672a5 */ /* 0x000fe4000f8e0006 */
[----:B------:R-:W-:Y:S01]  /*cd80*/  UIMAD UR5, UR12, UR11, UR5 ;  /* 0x0000000b0c0572a4 */ /* 0x000fe2000f8e0205 */
[----:B------:R-:W-:Y:S01]  /*cd90*/  IMAD R7, R8, R7, R6 ;  /* 0x0000000708077224 */ /* 0x000fe200078e0206 */
[----:B------:R-:W-:Y:S01]  /*cda0*/  ULDC.64 UR8, c[0x0][0xbe0] ;  /* 0x0002f80000087ab9 */ /* 0x000fe20000000a00 */
[----:B------:R-:W-:Y:S01]  /*cdb0*/  VIADD R6, R219, UR38 ;  /* 0x00000026db067c36 */ /* 0x000fe20008000000 */
[----:B------:R-:W-:Y:S01]  /*cdc0*/  UIADD3 UR5, UR7, UR5, URZ ;  /* 0x0000000507057290 */ /* 0x000fe2000fffe03f */
[----:B------:R-:W-:-:S02]  /*cdd0*/  IMAD R0, R0, UR8, RZ ;  /* 0x0000000800007c24 */ /* 0x000fc4000f8e02ff */
[----:B------:R-:W-:Y:S02]  /*cde0*/  IMAD.U32 R3, RZ, RZ, UR7 ;  /* 0x00000007ff037e24 */ /* 0x000fe4000f8e00ff */
        /* <DEDUP_REMOVED lines=42> */
.L_x_13647:
[----:B------:R-:W-:Y:S05]  /*d090*/  BSYNC B1 ;  /* 0x0000000000017941 */ /* 0x000fea0003800000 */
.L_x_13646:
[----:B---3--:R3:W0:Y:S01]  /*d0a0*/  SHFL.IDX PT, R0, R5, 0x1, 0x181f ;  /* 0x00381f0005007f89 */ /* 0x00862200000e0000 */
[----:B------:R-:W-:Y:S03]  /*d0b0*/  BSSY B1, `(.L_x_13648) ;  /* 0x0000015000017945 */ /* 0x000fe60003800000 */
[----:B--2-4-:R3:W2:Y:S01]  /*d0c0*/  SHFL.IDX PT, R2, R4, 0x1, 0x181f ;  /* 0x00381f0004027f89 */ /* 0x0146a200000e0000 */
[----:B------:R-:W-:Y:S05]  /*d0d0*/  @P1 BRA `(.L_x_13649) ;  /* 0x0000000000481947 */ /* 0x000fea0003800000 */
[----:B------:R-:W-:Y:S01]  /*d0e0*/  ULDC UR5, c[0x0][0xbc8] ;  /* 0x0002f20000057ab9 */ /* 0x000fe20000000800 */
[----:B------:R-:W-:Y:S01]  /*d0f0*/  ULDC.64 UR6, c[0x0][0x208] ;  /* 0x0000820000067ab9 */ /* 0x000fe20000000a00 */
[----:B------:R-:W-:Y:S02]  /*d100*/  ISETP.GE.AND P4, PT, R200, UR5, PT ;  /* 0x00000005c8007c0c */ /* 0x000fe4000bf86270 */
[----:B------:R-:W-:Y:S02]  /*d110*/  ISETP.GE.AND P3, PT, R204, UR5, PT ;  /* 0x00000005cc007c0c */ /* 0x000fe4000bf66270 */
[----:B------:R-:W-:Y:S02]  /*d120*/  ISETP.GE.AND P2, PT, R203, UR5, PT ;  /* 0x00000005cb007c0c */ /* 0x000fe4000bf46270 */
[----:B------:R-:W-:-:S07]  /*d130*/  ISETP.GE.AND P1, PT, R205, UR5, PT ;  /* 0x00000005cd007c0c */ /* 0x000fce000bf26270 */
[-C--:B--2---:R-:W-:Y:S02]  /*d140*/  @!P4 LEA R10, P6, R200, R2.reuse, 0x1 ;  /* 0x00000002c80ac211 */ /* 0x084fe400078c08ff */
        /* <DEDUP_REMOVED lines=11> */
.L_x_13649:
[----:B------:R-:W-:Y:S05]  /*d200*/  BSYNC B1 ;  /* 0x0000000000017941 */ /* 0x000fea0003800000 */
.L_x_13648:
[----:B0-----:R0:W0:Y:S01]  /*d210*/  SHFL.IDX PT, R0, R5, 0x2, 0x181f ;  /* 0x00581f0005007f89 */ /* 0x00102200000e0000 */
[----:B------:R-:W-:Y:S03]  /*d220*/  BSSY B1, `(.L_x_13650) ;  /* 0x0000015000017945 */ /* 0x000fe60003800000 */
[----:B--2-4-:R2:W4:Y:S01]  /*d230*/  SHFL.IDX PT, R2, R4, 0x2, 0x181f ;  /* 0x00581f0004027f89 */ /* 0x01452200000e0000 */
        /* <DEDUP_REMOVED lines=19> */
.L_x_13651:
[----:B------:R-:W-:Y:S05]  /*d370*/  BSYNC B1 ;  /* 0x0000000000017941 */ /* 0x000fea0003800000 */
.L_x_13650:
[----:B0-----:R-:W-:Y:S01]  /*d380*/  VIADD R3, R6, 0x60 ;  /* 0x0000006006037836 */ /* 0x001fe20000000000 */
[----:B------:R0:W0:Y:S04]  /*d390*/  SHFL.IDX PT, R0, R5, 0x3, 0x181f ;  /* 0x00781f0005007f89 */ /* 0x00002800000e0000 */
[----:B------:R-:W-:Y:S01]  /*d3a0*/  ISETP.GE.AND P0, PT, R3, R9, PT ;  /* 0x000000090300720c */ /* 0x000fe20003f06270 */
[----:B----4-:R4:W0:-:S12]  /*d3b0*/  SHFL.IDX PT, R2, R4, 0x3, 0x181f ;  /* 0x00781f0004027f89 */ /* 0x01081800000e0000 */
[----:B----4-:R-:W-:Y:S05]  /*d3c0*/  @P0 BRA `(.L_x_13643) ;  /* 0x0000000000480947 */ /* 0x010fea0003800000 */
[----:B------:R-:W-:Y:S01]  /*d3d0*/  ULDC UR5, c[0x0][0xbc8] ;  /* 0x0002f20000057ab9 */ /* 0x000fe20000000800 */
[----:B------:R-:W-:Y:S01]  /*d3e0*/  ULDC.64 UR6, c[0x0][0x208] ;  /* 0x0000820000067ab9 */ /* 0x000fe20000000a00 */
[----:B------:R-:W-:Y:S02]  /*d3f0*/  ISETP.GE.AND P3, PT, R200, UR5, PT ;  /* 0x00000005c8007c0c */ /* 0x000fe4000bf66270 */
[----:B------:R-:W-:Y:S02]  /*d400*/  ISETP.GE.AND P2, PT, R204, UR5, PT ;  /* 0x00000005cc007c0c */ /* 0x000fe4000bf46270 */
[----:B------:R-:W-:Y:S02]  /*d410*/  ISETP.GE.AND P1, PT, R203, UR5, PT ;  /* 0x00000005cb007c0c */ /* 0x000fe4000bf26270 */
[----:B------:R-:W-:-:S07]  /*d420*/  ISETP.GE.AND P0, PT, R205, UR5, PT ;  /* 0x00000005cd007c0c */ /* 0x000fce000bf06270 */
[-C--:B0-23--:R-:W-:Y:S02]  /*d430*/  @!P3 LEA R4, P6, R200, R2.reuse, 0x1 ;  /* 0x00000002c804b211 */ /* 0x08dfe400078c08ff */
[-C--:B------:R-:W-:Y:S02]  /*d440*/  @!P2 LEA R6, P5, R204, R2.reuse, 0x1 ;  /* 0x00000002cc06a211 */ /* 0x080fe400078a08ff */
[----:B------:R-:W-:Y:S02]  /*d450*/  @!P1 LEA R8, P4, R203, R2, 0x1 ;  /* 0x00000002cb089211 */ /* 0x000fe400078808ff */
[----:B------:R-:W-:Y:S02]  /*d460*/  @!P3 LEA.HI.X R5, R200, R0, R233, 0x1, P6 ;  /* 0x00000000c805b211 */ /* 0x000fe400030f0ce9 */
        /* <DEDUP_REMOVED lines=8> */
.L_x_13643:
[----:B------:R-:W-:Y:S05]  /*d4f0*/  BSYNC B0 ;  /* 0x0000000000007941 */ /* 0x000fea0003800000 */
.L_x_13635:
[----:B------:R-:W-:Y:S02]  /*d500*/  ULDC UR5, c[0x0][0xd38] ;  /* 0x00034e0000057ab9 */ /* 0x000fe40000000800 */
[----:B------:R-:W-:-:S06]  /*d510*/  UISETP.GE.AND UP0, UPT, UR4, UR5, UPT ;  /* 0x000000050400728c */ /* 0x000fcc000bf06270 */
[----:B------:R-:W-:-:S13]  /*d520*/  PLOP3.LUT P0, PT, PT, PT, UP0, 0x80, 0x0 ;  /* 0x000000000000781c */ /* 0x000fda0003f0f008 */
[----:B------:R-:W-:Y:S05]  /*d530*/  @!P0 BRA `(.L_x_13652) ;  /* 0xffffff3800488947 */ /* 0x000fea000383ffff */
[----:B------:R-:W-:Y:S05]  /*d540*/  EXIT ;  /* 0x000000000000794d */ /* 0x000fea0003800000 */
.L_x_13599:
[----:B------:R-:W-:-:S08]  /*d550*/  NOP ;  /* 0x0000000000007918 */ /* 0x000fd00000000000 */
[----:B0-----:R-:W0:-:S00]  /*d560*/  USETMAXREG.DEALLOC.CTAPOOL 0x18 ;  /* 0x00000018000079c8 */ /* 0x001e0000080e0500 */
        /* <DEDUP_REMOVED lines=37> */
[----:B------:R-:W-:Y:S04]  /*d7c0*/  STL [R1+0x38], RZ ;  /* 0x000038ff01007387 */ /* 0x000fe80000100800 */
[----:B------:R1:W-:Y:S01]  /*d7d0*/  STL [R1+0x8], R2 ;  /* 0x0000080201007387 */ /* 0x0003e20000100800 */
[----:B0-----:R-:W-:-:S02]  /*d7e0*/  LOP3.LUT R3, R0, 0x40, RZ, 0xfc, !PT ;  /* 0x0000004000037812 */ /* 0x001fc400078efcff */
[C---:B-1----:R-:W-:Y:S02]  /*d7f0*/  LOP3.LUT R2, R0.reuse, 0x80, RZ, 0xfc, !PT ;  /* 0x0000008000027812 */ /* 0x042fe400078efcff */
[----:B------:R-:W-:-:S07]  /*d800*/  LOP3.LUT R0, R0, 0xc0, RZ, 0xfc, !PT ;  /* 0x000000c000007812 */ /* 0x000fce00078efcff */
.L_x_13749:
        /* <DEDUP_REMOVED lines=23> */
.L_x_13654:
[----:B------:R-:W-:Y:S01]  /*d980*/  ULDC UR9, c[0x0][0xd54] ;  /* 0x0003550000097ab9 */ /* 0x000fe20000000800 */
[----:B------:R-:W-:Y:S01]  /*d990*/  UMOV UR5, UR8 ;  /* 0x0000000800057c82 */ /* 0x000fe20008000000 */
[----:B------:R-:W-:-:S11]  /*d9a0*/  UISETP.NE.AND UP0, UPT, UR9, 0x1, UPT ;  /* 0x000000010900788c */ /* 0x000fd6000bf05270 */
[----:B------:R-:W-:Y:S02]  /*d9b0*/  @UP0 ULDC.64 UR10, c[0x0][0xd58] ;  /* 0x00035600000a0ab9 */ /* 0x000fe40000000a00 */
[----:B------:R-:W-:-:S04]  /*d9c0*/  UIMAD.WIDE.U32 UR6, UR8, UR10, URZ ;  /* 0x0000000a080672a5 */ /* 0x000fc8000f8e003f */
[----:B------:R-:W-:-:S04]  /*d9d0*/  @UP0 USHF.R.U32.HI UR5, URZ, UR11, UR7 ;  /* 0x0000000b3f050299 */ /* 0x000fc80008011607 */
[----:B------:R-:W-:-:S12]  /*d9e0*/  UIMAD UR6, UR5, UR9, URZ ;  /* 0x00000009050672a4 */ /* 0x000fd8000f8e023f */
.L_x_13655:
        /* <DEDUP_REMOVED lines=64> */
.L_x_13657:
        /* <DEDUP_REMOVED lines=20> */
.L_x_13660:
[----:B------:R-:W-:Y:S05]  /*df30*/  BSYNC B6 ;  /* 0x0000000000067941 */ /* 0x000fea0003800000 */
.L_x_13659:
        /* <DEDUP_REMOVED lines=20> */
.L_x_13663:
        /* <DEDUP_REMOVED lines=15> */
.L_x_13662:
[----:B------:R-:W-:Y:S05]  /*e170*/  BSYNC B6 ;  /* 0x0000000000067941 */ /* 0x000fea0003800000 */
.L_x_13661:
        /* <DEDUP_REMOVED lines=28> */
.L_x_13765:
        /* <DEDUP_REMOVED lines=9> */
.L_x_13768:
[----:B------:R-:W-:Y:S05]  /*e3d0*/  @!P6 BRA `(.L_x_13665) ;  /* 0x0000000000e4e947 */ /* 0x000fea0003800000 */
[----:B------:R-:W-:Y:S01]  /*e3e0*/  IMAD.MOV.U32 R16, RZ, RZ, R7 ;  /* 0x000000ffff107224 */ /* 0x000fe200078e0007 */
[----:B------:R-:W-:Y:S06]  /*e3f0*/  @!P1 BRA `(.L_x_13667) ;  /* 0x0000000000509947 */ /* 0x000fec0003800000 */
[----:B------:R-:W2:Y:S01]  /*e400*/  LDC R6, c[0x0][0x43c] ;  /* 0x00010f00ff067b82 */ /* 0x000ea20000000800 */
[----:B------:R-:W-:Y:S01]  /*e410*/  IMAD.MOV.U32 R9, RZ, RZ, R0 ;  /* 0x000000ffff097224 */ /* 0x000fe200078e0000 */
[----:B------:R-:W-:Y:S01]  /*e420*/  ULDC.64 UR4, c[0x0][0x428] ;  /* 0x00010a0000047ab9 */ /* 0x000fe20000000a00 */
        /* <DEDUP_REMOVED lines=17> */
.L_x_13667:
[----:B--2---:R-:W2:Y:S01]  /*e540*/  LDL R2, [R1+0x8] ;  /* 0x0000080001027983 */ /* 0x004ea20000100800 */
[----:B------:R-:W-:Y:S01]  /*e550*/  IMAD R0, R19, 0x8, R17 ;  /* 0x0000000813007824 */ /* 0x000fe200078e0211 */
[----:B--2---:R-:W-:-:S04]  /*e560*/  SHF.L.U32 R2, R2, 0x1f, RZ ;  /* 0x0000001f02027819 */ /* 0x004fc800000006ff */
[----:B------:R-:W2:Y:S02]  /*e570*/  SYNCS.PHASECHK.TRANS64.TRYWAIT P0, [R0+URZ+0x32440], R2 ;  /* 0x03244002000075a7 */ /* 0x000ea4000800017f */
[----:B--2---:R-:W-:Y:S05]  /*e580*/  @!P0 BRA `(.L_x_13668) ;  /* 0x0000004800248947 */ /* 0x004fea0003800000 */
.L_x_13769:
        /* <DEDUP_REMOVED lines=11> */
.L_x_13669:
        /* <DEDUP_REMOVED lines=16> */
[----:B------:R-:W-:-:S09]  /*e740*/  UIMAD UR35, UR35, 0x60, URZ ;  /* 0x00000060232378a4 */ /* 0x000fd2000f8e023f */
[----:B------:R2:W-:Y:S02]  /*e750*/  UTMALDG.4D [UR32], [UR4], desc[UR6] ;  /* 0x00000620040075b4 */ /* 0x0005e40008019000 */
[----:B--2---:R-:W-:Y:S01]  /*e760*/  NOP ;  /* 0x0000000000007918 */ /* 0x004fe20000000000 */
.L_x_13665:
        /* <DEDUP_REMOVED lines=24> */
.L_x_13671:
[----:B------:R-:W-:Y:S05]  /*e8f0*/  BSYNC B6 ;  /* 0x0000000000067941 */ /* 0x000fea0003800000 */
.L_x_13670:
[----:B------:R-:W2:Y:S01]  /*e900*/  S2R R2, SR_TID.X ;  /* 0x0000000000027919 */ /* 0x000ea20000002100 */
[----:B------:R-:W3:Y:S01]  /*e910*/  LDC R6, c[0x0][0x448] ;  /* 0x00011200ff067b82 */ /* 0x000ee20000000800 */
        /* <DEDUP_REMOVED lines=11> */
[----:B---3--:R-:W-:Y:S01]  /*e9d0*/  ISETP.NE.AND P0, PT, R6, 0x1, PT ;  /* 0x000000010600780c */ /* 0x008fe20003f05270 */
[----:B------:R-:W-:Y:S01]  /*e9e0*/  IMAD.U32 R5, RZ, RZ, UR5 ;  /* 0x00000005ff057e24 */ /* 0x000fe2000f8e00ff */
[----:B--2---:R-:W-:Y:S01]  /*e9f0*/  LOP3.LUT R0, R2, 0x7f, RZ, 0xc0, !PT ;  /* 0x0000007f02007812 */ /* 0x004fe200078ec0ff */
[----:B-1----:R-:W-:-:S03]  /*ea00*/  IMAD.SHL.U32 R4, R4, 0x10, RZ ;  /* 0x0000001004047824 */ /* 0x002fc600078e00ff */
[----:B------:R-:W-:-:S07]  /*ea10*/  SHF.R.U32.HI R0, RZ, 0x3, R0 ;  /* 0x00000003ff007819 */ /* 0x000fce0000011600 */
[----:B------:R-:W1:Y:S01]  /*ea20*/  @P0 LDC R3, c[0x0][0x44c] ;  /* 0x00011300ff030b82 */ /* 0x000e620000000800 */
[----:B------:R-:W-:Y:S01]  /*ea30*/  LOP3.LUT R4, R0, 0x70, R4, 0xf8, !PT ;  /* 0x0000007000047812 */ /* 0x000fe200078ef804 */
[----:B------:R-:W-:-:S04]  /*ea40*/  IMAD.U32 R0, RZ, RZ, UR42 ;  /* 0x0000002aff007e24 */ /* 0x000fc8000f8e00ff */
[----:B0-----:R-:W-:Y:S02]  /*ea50*/  IMAD R7, R0, 0x80, R4 ;  /* 0x0000008000077824 */ /* 0x001fe400078e0204 */
[----:B------:R-:W0:Y:S01]  /*ea60*/  @P0 LDC R2, c[0x0][0x450] ;  /* 0x00011400ff020b82 */ /* 0x000e220000000800 */
[----:B------:R-:W-:Y:S01]  /*ea70*/  IMAD.U32 R4, RZ, RZ, UR4 ;  /* 0x00000004ff047e24 */ /* 0x000fe2000f8e00ff */
[----:B------:R-:W-:Y:S01]  /*ea80*/  ULDC.64 UR4, c[0x0][0x2d0] ;  /* 0x0000b40000047ab9 */ /* 0x000fe20000000a00 */
[----:B------:R-:W-:Y:S01]  /*ea90*/  IMAD.MOV.U32 R0, RZ, RZ, R7 ;  /* 0x000000ffff007224 */ /* 0x000fe200078e0007 */
[----:B------:R2:W-:Y:S04]  /*eaa0*/  STL [R1+0x18], R7 ;  /* 0x0000180701007387 */ /* 0x0005e80000100800 */
[----:B------:R3:W5:Y:S01]  /*eab0*/  LDL R8, [R1+0x4] ;  /* 0x0000040001087983 */ /* 0x0007620000100800 */
[----:B-1----:R-:W-:-:S05]  /*eac0*/  @P0 IMAD.HI.U32 R3, R7, R3, RZ ;  /* 0x0000000307030227 */ /* 0x002fca00078e00ff */
[----:B0-----:R-:W-:Y:S01]  /*ead0*/  @P0 SHF.R.U32.HI R0, RZ, R2, R3 ;  /* 0x00000002ff000219 */ /* 0x001fe20000011603 */
        /* <DEDUP_REMOVED lines=27> */
[----:B------:R-:W-:Y:S01]  /*ec90*/  ULDC UR4, c[0x0][0x288] ;  /* 0x0000a20000047ab9 */ /* 0x000fe20000000800 */
[----:B------:R-:W0:Y:S01]  /*eca0*/  SHFL.IDX PT, R5, R0, RZ, 0x181f ;  /* 0x00181fff00057589 */ /* 0x000e2200000e0000 */
[----:B------:R-:W-:Y:S01]  /*ecb0*/  IMAD R2, R6, UR4, RZ ;  /* 0x0000000406027c24 */ /* 0x000fe2000f8e02ff */
[----:B------:R-:W-:Y:S01]  /*ecc0*/  ULDC.64 UR6, c[0x0][0x208] ;  /* 0x0000820000067ab9 */ /* 0x000fe20000000a00 */
[----:B------:R-:W-:Y:S01]  /*ecd0*/  IMAD.U32 R6, RZ, RZ, UR42 ;  /* 0x0000002aff067e24 */ /* 0x000fe2000f8e00ff */
[----:B------:R-:W1:Y:S03]  /*ece0*/  SHFL.IDX PT, R4, R3, RZ, 0x181f ;  /* 0x00181fff03047589 */ /* 0x000e6600000e0000 */
[----:B------:R-:W-:Y:S01]  /*ecf0*/  IMAD R10, R6, 0x80, R10 ;  /* 0x00000080060a7824 */ /* 0x000fe200078e020a */
[----:B------:R-:W-:Y:S03]  /*ed00*/  SHFL.IDX PT, R7, R3, 0x1, 0x181f ;  /* 0x00381f0003077f89 */ /* 0x000fe600000e0000 */
[C---:B------:R-:W-:Y:S01]  /*ed10*/  VIADD R11, R10.reuse, 0x10 ;  /* 0x000000100a0b7836 */ /* 0x040fe20000000000 */
[-C--:B------:R-:W-:Y:S01]  /*ed20*/  ISETP.GE.AND P3, PT, R10, R2.reuse, PT ;  /* 0x000000020a00720c */ /* 0x080fe20003f66270 */
[----:B------:R-:W2:Y:S03]  /*ed30*/  SHFL.IDX PT, R6, R0, 0x1, 0x181f ;  /* 0x00381f0000067f89 */ /* 0x000ea600000e0000 */
[----:B------:R-:W-:Y:S01]  /*ed40*/  ISETP.GE.AND P1, PT, R11, R2, PT ;  /* 0x000000020b00720c */ /* 0x000fe20003f26270 */
[----:B------:R-:W-:Y:S04]  /*ed50*/  STL [R1+0x10], R10 ;  /* 0x0000100a01007387 */ /* 0x000fe80000100800 */
[----:B------:R3:W-:Y:S04]  /*ed60*/  STL [R1+0x20], R11 ;  /* 0x0000200b01007387 */ /* 0x0007e80000100800 */
[----:B0-----:R-:W-:-:S05]  /*ed70*/  @!P3 LEA R5, P2, R9, R5, 0x1 ;  /* 0x000000050905b211 */ /* 0x001fca00078408ff */
[----:B-1----:R-:W-:Y:S02]  /*ed80*/  @!P3 IMAD.X R4, RZ, RZ, R4, P2 ;  /* 0x000000ffff04b224 */ /* 0x002fe400010e0604 */
[----:B---3--:R-:W-:-:S03]  /*ed90*/  VIADD R11, R10, 0x20 ;  /* 0x000000200a0b7836 */ /* 0x008fc60000000000 */
[-C--:B------:R-:W-:Y:S02]  /*eda0*/  @!P3 LOP3.LUT R5, R5, R4.reuse, RZ, 0x3c, !PT ;  /* 0x000000040505b212 */ /* 0x080fe400078e3cff */
[----:B------:R-:W-:Y:S02]  /*edb0*/  STL [R1+0x24], R11 ;  /* 0x0000240b01007387 */ /* 0x000fe40000100800 */
[----:B------:R-:W-:-:S04]  /*edc0*/  @!P3 LOP3.LUT R4, R5, R4, RZ, 0x3c, !PT ;  /* 0x000000040504b212 */ /* 0x000fc800078e3cff */
[----:B------:R-:W-:-:S05]  /*edd0*/  @!P3 LOP3.LUT R5, R5, R4, RZ, 0x3c, !PT ;  /* 0x000000040505b212 */ /* 0x000fca00078e3cff */
[----:B-----5:R2:W-:Y:S02]  /*ede0*/  @!P3 LDGSTS.E.BYPASS.LTC128B.128 [R8+0x18400], desc[UR6][R4.64], !P0 ;  /* 0x184000000408bfae */ /* 0x0205e4000c101d46 */
[----:B--2---:R-:W-:Y:S02]  /*edf0*/  @!P1 LEA R4, P2, R9, R6, 0x1 ;  /* 0x0000000609049211 */ /* 0x004fe400078408ff */
[----:B------:R-:W-:Y:S03]  /*ee00*/  SHFL.IDX PT, R6, R3, 0x3, 0x181f ;  /* 0x00781f0003067f89 */ /* 0x000fe600000e0000 */
[----:B------:R-:W-:Y:S02]  /*ee10*/  @!P1 IMAD.X R5, RZ, RZ, R7, P2 ;  /* 0x000000ffff059224 */ /* 0x000fe400010e0607 */
        /* <DEDUP_REMOVED lines=55> */
.L_x_13786:
[----:B0-----:R-:W2:Y:S01]  /*f190*/  LDL R4, [R1+0x10] ;  /* 0x0000100001047983 */ /* 0x001ea20000100800 */
[----:B------:R-:W-:Y:S01]  /*f1a0*/  ULDC.64 UR4, c[0x0][0x208] ;  /* 0x0000820000047ab9 */ /* 0x000fe20000000a00 */
        /* <DEDUP_REMOVED lines=11> */
.L_x_13673:
        /* <DEDUP_REMOVED lines=35> */
.L_x_13675:
[----:B------:R-:W-:Y:S05]  /*f490*/  BSYNC B6 ;  /* 0x0000000000067941 */ /* 0x000fea0003800000 */
.L_x_13674:
        /* <DEDUP_REMOVED lines=60> */
[----:B------:R-:W-:Y:S01]  /*f860*/  SHFL.IDX PT, R2, R4, RZ, 0x181f ;  /* 0x00181fff04027589 */ /* 0x000fe200000e0000 */
[----:B------:R-:W-:-:S03]  /*f870*/  ULDC.64 UR6, c[0x0][0x208] ;  /* 0x0000820000067ab9 */ /* 0x000fc60000000a00 */
[----:B------:R-:W-:Y:S01]  /*f880*/  SHFL.IDX PT, R6, R4, 0x1, 0x181f ;  /* 0x00381f0004067f89 */ /* 0x000fe200000e0000 */
[----:B--2---:R-:W-:-:S03]  /*f890*/  ISETP.GE.AND P5, PT, R10, R0, PT ;  /* 0x000000000a00720c */ /* 0x004fc60003fa6270 */
[----:B------:R-:W2:Y:S01]  /*f8a0*/  LDL.LU R10, [R1+0x28] ;  /* 0x00002800010a7983 */ /* 0x000ea20000300800 */
[----:B---3--:R-:W-:-:S03]  /*f8b0*/  ISETP.GE.AND P4, PT, R3, R0, PT ;  /* 0x000000000300720c */ /* 0x008fc60003f86270 */
[----:B------:R-:W0:Y:S04]  /*f8c0*/  SHFL.IDX PT, R3, R5, RZ, 0x181f ;  /* 0x00181fff05037589 */ /* 0x000e2800000e0000 */
[----:B------:R-:W3:Y:S02]  /*f8d0*/  LDL.LU R12, [R1+0x2c] ;  /* 0x00002c00010c7983 */ /* 0x000ee40000300800 */
        /* <DEDUP_REMOVED lines=65> */
.L_x_13804:
[----:B------:R-:W3:Y:S01]  /*fcf0*/  LDL.LU R3, [R1+0x3c] ;  /* 0x00003c0001037983 */ /* 0x000ee20000300800 */
[----:B------:R-:W-:Y:S01]  /*fd00*/  BSSY B0, `(.L_x_13677) ;  /* 0x000000e000007945 */ /* 0x000fe20003800000 */
[----:B---3--:R-:W-:-:S13]  /*fd10*/  ISETP.GE.AND P4, PT, R3, R0, PT ;  /* 0x000000000300720c */ /* 0x008fda0003f86270 */
[----:B------:R-:W-:Y:S05]  /*fd20*/  @P4 BRA `(.L_x_13678) ;  /* 0x00000000002c4947 */ /* 0x000fea0003800000 */
[----:B-1----:R-:W3:Y:S01]  /*fd30*/  LDL R4, [R1+0x4] ;  /* 0x0000040001047983 */ /* 0x002ee20000100800 */
[----:B0-----:R-:W-:Y:S01]  /*fd40*/  LEA R2, P4, R9, R2, 0x1 ;  /* 0x0000000209027211 */ /* 0x001fe200078808ff */
[----:B------:R-:W-:-:S04]  /*fd50*/  ULDC.64 UR4, c[0x0][0x208] ;  /* 0x0000820000047ab9 */ /* 0x000fc80000000a00 */
        /* <DEDUP_REMOVED lines=8> */
.L_x_13678:
[----:B------:R-:W-:Y:S05]  /*fde0*/  BSYNC B0 ;  /* 0x0000000000007941 */ /* 0x000fea0003800000 */
.L_x_13677:
[----:B------:R-:W-:Y:S01]  /*fdf0*/  NOP ;  /* 0x0000000000007918 */ /* 0x000fe20000000000 */
[----:B------:R-:W-:-:S13]  /*fe00*/  PLOP3.LUT P0, PT, PT, PT, PT, 0x80, 0x0 ;  /* 0x000000000000781c */ /* 0x000fda0003f0f070 */
.L_x_13679:
        /* <DEDUP_REMOVED lines=18> */
.L_x_13805:
[----:B------:R-:W-:Y:S05]  /*ff30*/  BSYNC B0 ;  /* 0x0000000000007941 */ /* 0x000fea0003800000 */
.L_x_13680:
[----:B------:R-:W-:Y:S01]  /*ff40*/  LOP3.LUT P0, RZ, R18, 0x2, RZ, 0xc0, !PT ;  /* 0x0000000212ff7812 */ /* 0x000fe2000780c0ff */
[----:B------:R-:W-:-:S12]  /*ff50*/  BSSY B0, `(.L_x_13682) ;  /* 0x0000058000007945 */ /* 0x000fd80003800000 */
        /* <DEDUP_REMOVED lines=10> */
.L_x_13806:
[----:B------:R-:W-:Y:S05]  /*10000*/  BSYNC B1 ;  /* 0x0000000000017941 */ /* 0x000fea0003800000 */
.L_x_13684:
        /* <DEDUP_REMOVED lines=9> */
.L_x_13687:
[----:B------:R-:W-:Y:S05]  /*100a0*/  BSYNC B1 ;  /* 0x0000000000017941 */ /* 0x000fea0003800000 */
.L_x_13686:
        /* <DEDUP_REMOVED lines=11> */
.L_x_13688:
        /* <DEDUP_REMOVED lines=15> */
.L_x_13689:
        /* <DEDUP_REMOVED lines=15> */
.L_x_13690:
        /* <DEDUP_REMOVED lines=15> */
.L_x_13691:
        /* <DEDUP_REMOVED lines=10> */
.L_x_13683:
[----:B------:R-:W-:Y:S05]  /*104d0*/  BSYNC B0 ;  /* 0x0000000000007941 */ /* 0x000fea0003800000 */
.L_x_13682:
[----:B------:R-:W-:-:S06]  /*104e0*/  UISETP.GE.AND UP0, UPT, UR41, 0x2, UPT ;  /* 0x000000022900788c */ /* 0x000fcc000bf06270 */
[----:B------:R-:W-:-:S13]  /*104f0*/  PLOP3.LUT P0, PT, PT, PT, UP0, 0x80, 0x0 ;  /* 0x000000000000781c */ /* 0x000fda0003f0f008 */
[----:B------:R-:W-:Y:S05]  /*10500*/  @!P0 BRA `(.L_x_13692) ;  /* 0x0000001c00808947 */ /* 0x000fea0003800000 */
[----:B------:R-:W-:Y:S02]  /*10510*/  ULOP3.LUT UR4, UR41, 0x1, URZ, 0xc0, !UPT ;  /* 0x0000000129047892 */ /* 0x000fe4000f8ec03f */
[----:B--2---:R-:W-:Y:S02]  /*10520*/  IMAD.U32 R6, RZ, RZ, UR41 ;  /* 0x00000029ff067e24 */ /* 0x004fe4000f8e00ff */
        /* <DEDUP_REMOVED lines=18> */
[----:B-1----:R-:W2:Y:S01]  /*10650*/  LDL R5, [R1+0xc] ;  /* 0x00000c0001057983 */ /* 0x002ea20000100800 */
[----:B------:R-:W1:Y:S03]  /*10660*/  LDC R0, c[0x0][0x43c] ;  /* 0x00010f00ff007b82 */ /* 0x000e660000000800 */
[----:B------:R-:W3:Y:S01]  /*10670*/  LDL R9, [R1] ;  /* 0x0000000001097983 */ /* 0x000ee20000100800 */
[----:B------:R-:W-:Y:S01]  /*10680*/  IMAD.MOV.U32 R4, RZ, RZ, R6 ;  /* 0x000000ffff047224 */ /* 0x000fe200078e0006 */
[----:B------:R-:W-:Y:S01]  /*10690*/  ULDC.64 UR4, c[0x0][0x428] ;  /* 0x00010a0000047ab9 */ /* 0x000fe20000000a00 */
        /* <DEDUP_REMOVED lines=10> */
[C---:B---3--:R-:W-:Y:S02]  /*10740*/  IMAD R7, R9.reuse, UR5, R7 ;  /* 0x0000000509077c24 */ /* 0x048fe4000f8e0207 */
[----:B------:R-:W-:-:S04]  /*10750*/  IMAD.WIDE.U32 R4, R9, UR4, R4 ;  /* 0x0000000409047c25 */ /* 0x000fc8000f8e0004 */
[----:B------:R-:W-:Y:S01]  /*10760*/  IMAD.IADD R7, R7, 0x1, R5 ;  /* 0x0000000107077824 */ /* 0x000fe200078e0205 */
[----:B-1----:R-:W-:-:S04]  /*10770*/  LEA R2, P0, R4, R2, 0x2 ;  /* 0x0000000204027211 */ /* 0x002fc800078010ff */
[----:B------:R-:W-:-:S05]  /*10780*/  LEA.HI.X R3, R4, R3, R7, 0x2, P0 ;  /* 0x0000000304037211 */ /* 0x000fca00000f1407 */
[----:B------:R2:W5:Y:S04]  /*10790*/  LDG.E R16, desc[UR6][R2.64] ;  /* 0x0000000602107981 */ /* 0x000568000c1e1900 */
.L_x_13696:
[----:B--2---:R-:W1:Y:S01]  /*107a0*/  S2R R2, SR_TID.X ;  /* 0x0000000000027919 */ /* 0x004e620000002100 */
[----:B------:R-:W-:Y:S01]  /*107b0*/  IMAD R3, R19, 0x8, R17 ;  /* 0x0000000813037824 */ /* 0x000fe200078e0211 */
[----:B------:R-:W-:Y:S01]  /*107c0*/  BSSY B1, `(.L_x_13697) ;  /* 0x0000006000017945 */ /* 0x000fe20003800000 */
[----:B-1----:R-:W-:Y:S02]  /*107d0*/  LOP3.LUT R4, R2, 0x7f, RZ, 0xc0, !PT ;  /* 0x0000007f02047812 */ /* 0x002fe400078ec0ff */
[----:B------:R-:W-:Y:S02]  /*107e0*/  SHF.L.U32 R2, R8, 0x1f, RZ ;  /* 0x0000001f08027819 */ /* 0x000fe400000006ff */
[----:B------:R-:W-:Y:S02]  /*107f0*/  ISETP.NE.AND P1, PT, R4, RZ, PT ;  /* 0x000000ff0400720c */ /* 0x000fe40003f25270 */
[----:B------:R-:W1:Y:S02]  /*10800*/  SYNCS.PHASECHK.TRANS64.TRYWAIT P0, [R3+URZ+0x32440], R2 ;  /* 0x03244002030075a7 */ /* 0x000e64000800017f */
[----:B-1----:R-:W-:Y:S09]  /*10810*/  @!P0 BRA `(.L_x_13698) ;  /* 0x0000003c00d08947 */ /* 0x002ff20003800000 */
.L_x_13807:
[----:B------:R-:W-:Y:S05]  /*10820*/  BSYNC B1 ;  /* 0x0000000000017941 */ /* 0x000fea0003800000 */
.L_x_13697:
        /* <DEDUP_REMOVED lines=9> */
.L_x_13700:
[----:B------:R-:W-:Y:S05]  /*108c0*/  BSYNC B1 ;  /* 0x0000000000017941 */ /* 0x000fea0003800000 */
.L_x_13699:
        /* <DEDUP_REMOVED lines=12> */
.L_x_13701:
        /* <DEDUP_REMOVED lines=12> */
.L_x_13808:
[----:B------:R-:W-:Y:S05]  /*10a50*/  BSYNC B1 ;  /* 0x0000000000017941 */ /* 0x000fea0003800000 */
.L_x_13702:
        /* <DEDUP_REMOVED lines=11> */
.L_x_13705:
[----:B------:R-:W-:Y:S05]  /*10b10*/  BSYNC B1 ;  /* 0x0000000000017941 */ /* 0x000fea0003800000 */
.L_x_13704:
        /* <DEDUP_REMOVED lines=10> */
.L_x_13706:
        /* <DEDUP_REMOVED lines=15> */
.L_x_13707:
        /* <DEDUP_REMOVED lines=15> */
.L_x_13708:
        /* <DEDUP_REMOVED lines=15> */
.L_x_13709:
        /* <DEDUP_REMOVED lines=8> */
[----:B--2---:R-:W-:Y:S05]  /*10f10*/  @P0 BRA.U.ANY `(.L_x_13709) ;  /* 0xfffffffd00dc0947 */ /* 0x004fea000393ffff */
.L_x_13695:
[----:B------:R-:W-:Y:S05]  /*10f20*/  BSYNC B0 ;  /* 0x0000000000007941 */ /* 0x000fea0003800000 */
.L_x_13694:
[----:B------:R-:W-:-:S06]  /*10f30*/  UIADD3 UR4, UR41, -0x3, URZ ;  /* 0xfffffffd29047890 */ /* 0x000fcc000fffe03f */
[----:B------:R-:W-:-:S07]  /*10f40*/  IMAD.U32 R0, RZ, RZ, UR4 ;  /* 0x00000004ff007e24 */ /* 0x000fce000f8e00ff */
.L_x_13693:
[----:B------:R-:W-:Y:S01]  /*10f50*/  ISETP.NE.AND P0, PT, R6, RZ, PT ;  /* 0x000000ff0600720c */ /* 0x000fe20003f05270 */
[----:B------:R-:W-:-:S12]  /*10f60*/  BSSY B0, `(.L_x_13692) ;  /* 0x000013a000007945 */ /* 0x000fd80003800000 */
[----:B------:R-:W-:Y:S05]  /*10f70*/  @!P0 BRA `(.L_x_13710) ;  /* 0x0000001000e08947 */ /* 0x000fea0003800000 */
.L_x_13743:
[----:B--2---:R-:W2:Y:S01]  /*10f80*/  LDL.LU R2, [R1+0x8] ;  /* 0x0000080001027983 */ /* 0x004ea20000300800 */
        /* <DEDUP_REMOVED lines=15> */
[----:B-1----:R-:W3:Y:S01]  /*11080*/  LDL R5, [R1] ;  /* 0x0000000001057983 */ /* 0x002ee20000100800 */
        /* <DEDUP_REMOVED lines=17> */
.L_x_13713:
        /* <DEDUP_REMOVED lines=8> */
.L_x_13809:
[----:B------:R-:W-:Y:S05]  /*11220*/  BSYNC B2 ;  /* 0x0000000000027941 */ /* 0x000fea0003800000 */
.L_x_13714:
        /* <DEDUP_REMOVED lines=9> */
.L_x_13717:
[----:B------:R-:W-:Y:S05]  /*112c0*/  BSYNC B2 ;  /* 0x0000000000027941 */ /* 0x000fea0003800000 */
.L_x_13716:
        /* <DEDUP_REMOVED lines=11> */
.L_x_13718:
        /* <DEDUP_REMOVED lines=13> */
.L_x_13810:
[----:B------:R-:W-:Y:S05]  /*11450*/  BSYNC B2 ;  /* 0x0000000000027941 */ /* 0x000fea0003800000 */
.L_x_13719:
        /* <DEDUP_REMOVED lines=11> */
.L_x_13722:
[----:B------:R-:W-:Y:S05]  /*11510*/  BSYNC B2 ;  /* 0x0000000000027941 */ /* 0x000fea0003800000 */
.L_x_13721:
        /* <DEDUP_REMOVED lines=9> */
.L_x_13723:
        /* <DEDUP_REMOVED lines=15> */
.L_x_13724:
        /* <DEDUP_REMOVED lines=15> */
.L_x_13725:
        /* <DEDUP_REMOVED lines=15> */
.L_x_13726:
        /* <DEDUP_REMOVED lines=10> */
.L_x_13712:
[----:B------:R-:W-:Y:S05]  /*11920*/  BSYNC B1 ;  /* 0x0000000000017941 */ /* 0x000fea0003800000 */
.L_x_13711:
[----:B------:R-:W-:Y:S01]  /*11930*/  VIADD R6, R6, 0x1 ;  /* 0x0000000106067836 */ /* 0x000fe20000000000 */
[----:B------:R-:W-:Y:S01]  /*11940*/  LOP3.LUT P2, RZ, R18, 0x2, RZ, 0xc0, !PT ;  /* 0x0000000212ff7812 */ /* 0x000fe2000784c0ff */
[----:B------:R-:W-:Y:S03]  /*11950*/  BSSY B1, `(.L_x_13727) ;  /* 0x0000097000017945 */ /* 0x000fe60003800000 */
[----:B------:R-:W-:-:S04]  /*11960*/  ISETP.NE.AND P0, PT, R6, 0x2, PT ;  /* 0x000000020600780c */ /* 0x000fc80003f05270 */
[----:B------:R-:W-:Y:S02]  /*11970*/  SEL R2, RZ, 0x1, P0 ;  /* 0x00000001ff027807 */ /* 0x000fe40000000000 */
[----:B------:R-:W-:Y:S02]  /*11980*/  SEL R19, R6, RZ, P0 ;  /* 0x000000ff06137207 */ /* 0x000fe40000000000 */
[----:B------:R-:W-:-:S05]  /*11990*/  LOP3.LUT R7, R7, R2, RZ, 0x3c, !PT ;  /* 0x0000000207077212 */ /* 0x000fca00078e3cff */
[----:B------:R2:W-:Y:S01]  /*119a0*/  STL [R1+0x8], R7 ;  /* 0x0000080701007387 */ /* 0x0005e20000100800 */
[----:B------:R-:W-:Y:S05]  /*119b0*/  @!P2 BRA `(.L_x_13728) ;  /* 0x000000080040a947 */ /* 0x000fea0003800000 */
[----:B------:R-:W-:Y:S01]  /*119c0*/  LOP3.LUT P2, RZ, R18, 0x1, RZ, 0xc0, !PT ;  /* 0x0000000112ff7812 */ /* 0x000fe2000784c0ff */
[----:B------:R-:W-:-:S12]  /*119d0*/  VIADD R6, R0, 0xffffffff ;  /* 0xffffffff00067836 */ /* 0x000fd80000000000 */
[----:B------:R-:W-:Y:S05]  /*119e0*/  @!P2 BRA `(.L_x_13729) ;  /* 0x000000000054a947 */ /* 0x000fea0003800000 */
[----:B------:R-:W3:Y:S01]  /*119f0*/  LDL R10, [R1+0xc] ;  /* 0x00000c00010a7983 */ /* 0x000ee20000100800 */
[----:B-1----:R-:W1:Y:S01]  /*11a00*/  LDC R4, c[0x0][0x43c] ;  /* 0x00010f00ff047b82 */ /* 0x002e620000000800 */
[----:B------:R-:W-:Y:S02]  /*11a10*/  ULDC.64 UR4, c[0x0][0x428] ;  /* 0x00010a0000047ab9 */ /* 0x000fe40000000a00 */
[----:B------:R-:W4:Y:S01]  /*11a20*/  LDL R9, [R1] ;  /* 0x0000000001097983 */ /* 0x000f220000100800 */
        /* <DEDUP_REMOVED lines=11> */
[----:B------:R-:W-:Y:S01]  /*11ae0*/  IMAD.WIDE.U32 R2, R9, UR4, R2 ;  /* 0x0000000409027c25 */ /* 0x000fe2000f8e0002 */
[----:B------:R-:W-:-:S03]  /*11af0*/  ULDC.64 UR4, c[0x0][0x418] ;  /* 0x0001060000047ab9 */ /* 0x000fc60000000a00 */
[----:B------:R-:W-:Y:S01]  /*11b00*/  IMAD.IADD R3, R4, 0x1, R3 ;  /* 0x0000000104037824 */ /* 0x000fe200078e0203 */
[----:B------:R-:W-:-:S04]  /*11b10*/  LEA R4, P0, R2, UR4, 0x2 ;  /* 0x0000000402047c11 */ /* 0x000fc8000f8010ff */
[----:B------:R-:W-:-:S05]  /*11b20*/  LEA.HI.X R5, R2, UR5, R3, 0x2, P0 ;  /* 0x0000000502057c11 */ /* 0x000fca00080f1403 */
[----:B------:R3:W5:Y:S04]  /*11b30*/  LDG.E R16, desc[UR6][R4.64] ;  /* 0x0000000604107981 */ /* 0x000768000c1e1900 */
.L_x_13729:
[----:B------:R-:W4:Y:S01]  /*11b40*/  S2R R2, SR_TID.X ;  /* 0x0000000000027919 */ /* 0x000f220000002100 */
[----:B-1-3--:R-:W-:Y:S01]  /*11b50*/  IMAD R4, R19, 0x8, R17 ;  /* 0x0000000813047824 */ /* 0x00afe200078e0211 */
[----:B------:R-:W-:Y:S01]  /*11b60*/  BSSY B2, `(.L_x_13730) ;  /* 0x0000006000027945 */ /* 0x000fe20003800000 */
[----:B----4-:R-:W-:Y:S02]  /*11b70*/  LOP3.LUT R3, R2, 0x7f, RZ, 0xc0, !PT ;  /* 0x0000007f02037812 */ /* 0x010fe400078ec0ff */
[----:B------:R-:W-:Y:S02]  /*11b80*/  SHF.L.U32 R2, R7, 0x1f, RZ ;  /* 0x0000001f07027819 */ /* 0x000fe400000006ff */
[----:B------:R-:W-:Y:S02]  /*11b90*/  ISETP.NE.AND P1, PT, R3, RZ, PT ;  /* 0x000000ff0300720c */ /* 0x000fe40003f25270 */
[----:B------:R-:W1:Y:S02]  /*11ba0*/  SYNCS.PHASECHK.TRANS64.TRYWAIT P0, [R4+URZ+0x32440], R2 ;  /* 0x03244002040075a7 */ /* 0x000e64000800017f */
[----:B-1----:R-:W-:Y:S09]  /*11bb0*/  @!P0 BRA `(.L_x_13731) ;  /* 0x0000002c00388947 */ /* 0x002ff20003800000 */
.L_x_13811:
[----:B------:R-:W-:Y:S05]  /*11bc0*/  BSYNC B2 ;  /* 0x0000000000027941 */ /* 0x000fea0003800000 */
.L_x_13730:
        /* <DEDUP_REMOVED lines=9> */
.L_x_13733:
[----:B------:R-:W-:Y:S05]  /*11c60*/  BSYNC B2 ;  /* 0x0000000000027941 */ /* 0x000fea0003800000 */
.L_x_13732:
[----:B--2---:R-:W-:Y:S01]  /*11c70*/  IMAD.MOV.U32 R7, RZ, RZ, RZ ;  /* 0x000000ffff077224 */ /* 0x004fe200078e00ff */
        /* <DEDUP_REMOVED lines=10> */
.L_x_13734:
        /* <DEDUP_REMOVED lines=13> */
.L_x_13812:
[----:B------:R-:W-:Y:S05]  /*11df0*/  BSYNC B2 ;  /* 0x0000000000027941 */ /* 0x000fea0003800000 */
.L_x_13735:
        /* <DEDUP_REMOVED lines=11> */
.L_x_13738:
[----:B------:R-:W-:Y:S05]  /*11eb0*/  BSYNC B2 ;  /* 0x0000000000027941 */ /* 0x000fea0003800000 */
.L_x_13737:
        /* <DEDUP_REMOVED lines=9> */
.L_x_13739:
        /* <DEDUP_REMOVED lines=15> */
.L_x_13740:
        /* <DEDUP_REMOVED lines=15> */
.L_x_13741:
        /* <DEDUP_REMOVED lines=15> */
.L_x_13742:
        /* <DEDUP_REMOVED lines=10> */
.L_x_13728:
[----:B------:R-:W-:Y:S05]  /*122c0*/  BSYNC B1 ;  /* 0x0000000000017941 */ /* 0x000fea0003800000 */
.L_x_13727:
[C---:B------:R-:W-:Y:S01]  /*122d0*/  ISETP.GT.AND P0, PT, R0.reuse, 0x1, PT ;  /* 0x000000010000780c */ /* 0x040fe20003f04270 */
[----:B------:R-:W-:-:S12]  /*122e0*/  VIADD R0, R0, 0xfffffffe ;  /* 0xfffffffe00007836 */ /* 0x000fd80000000000 */
[----:B------:R-:W-:Y:S05]  /*122f0*/  @P0 BRA `(.L_x_13743) ;  /* 0xffffffec00200947 */ /* 0x000fea000383ffff */
.L_x_13710:
[----:B------:R-:W-:Y:S05]  /*12300*/  BSYNC B0 ;  /* 0x0000000000007941 */ /* 0x000fea0003800000 */
.L_x_13692:
        /* <DEDUP_REMOVED lines=14> */
[----:B------:R-:W1:Y:S01]  /*123f0*/  FLO.U32 R0, UR4 ;  /* 0x0000000400007d00 */ /* 0x000e6200080e0000 */
[----:B------:R-:W-:Y:S01]  /*12400*/  ULDC.64 UR6, c[0x0][0x208] ;  /* 0x0000820000067ab9 */ /* 0x000fe20000000a00 */
[----:B-1----:R-:W-:-:S06]  /*12410*/  ISETP.EQ.U32.AND P2, PT, R0, R5, PT ;  /* 0x000000050000720c */ /* 0x002fcc0003f42070 */
[----:B------:R-:W0:Y:S07]  /*12420*/  POPC R5, UR4 ;  /* 0x0000000400057d09 */ /* 0x000e2e0008000000 */
[----:B0-----:R-:W3:Y:S01]  /*12430*/  @P2 ATOMG.E.ADD.STRONG.GPU PT, R3, desc[UR6][R2.64], R5 ;  /* 0x00000005020329a8 */ /* 0x001ee200081ee1c6 */
[----:B------:R-:W0:Y:S02]  /*12440*/  S2R R4, SR_LTMASK ;  /* 0x0000000000047919 */ /* 0x000e240000003900 */
[----:B0-----:R-:W-:-:S04]  /*12450*/  LOP3.LUT R4, R4, UR4, RZ, 0xc0, !PT ;  /* 0x0000000404047c12 */ /* 0x001fc8000f8ec0ff */
[----:B--2---:R-:W0:Y:S01]  /*12460*/  POPC R7, R4 ;  /* 0x0000000400077309 */ /* 0x004e220000000000 */
[----:B---3--:R-:W0:Y:S02]  /*12470*/  SHFL.IDX PT, R0, R3, R0, 0x1f ;  /* 0x00001f0003007589 */ /* 0x008e2400000e0000 */
[----:B0-----:R-:W-:-:S05]  /*12480*/  IADD3 R0, R0, UR44, R7 ;  /* 0x0000002c00007c10 */ /* 0x001fca000fffe007 */
[----:B------:R3:W-:Y:S02]  /*12490*/  STL [R1+0x14], R0 ;  /* 0x0000140001007387 */ /* 0x0007e40000100800 */
.L_x_13745:
[----:B------:R-:W-:Y:S05]  /*124a0*/  BSYNC B0 ;  /* 0x0000000000007941 */ /* 0x000fea0003800000 */
.L_x_13744:
[----:B------:R-:W-:-:S07]  /*124b0*/  SEL R19, R19, RZ, P1 ;  /* 0x000000ff13137207 */ /* 0x000fce0000800000 */
.L_x_13658:
[----:B------:R-:W-:Y:S05]  /*124c0*/  BSYNC B7 ;  /* 0x0000000000077941 */ /* 0x000fea0003800000 */
.L_x_13656:
[----:B0-----:R0:W5:Y:S01]  /*124d0*/  LDL R2, [R1+0x14] ;  /* 0x0000140001027983 */ /* 0x0011620000100800 */
[----:B------:R-:W-:-:S13]  /*124e0*/  LOP3.LUT P1, RZ, R18, 0x80, RZ, 0xc0, !PT ;  /* 0x0000008012ff7812 */ /* 0x000fda000782c0ff */
        /* <DEDUP_REMOVED lines=11> */
.L_x_13746:
[----:B------:R-:W-:-:S03]  /*125a0*/  UMOV UR4, 0xffffffff ;  /* 0xffffffff00047882 */ /* 0x000fc60000000000 */
[----:B------:R-:W-:Y:S05]  /*125b0*/  BRA.DIV UR4, `(.L_x_13748) ;  /* 0x0000002204e07947 */ /* 0x000fea000b800000 */
[----:B-----5:R0:W4:Y:S02]  /*125c0*/  SHFL.IDX PT, R14, R2, RZ, 0x1f ;  /* 0x00001fff020e7589 */ /* 0x02012400000e0000 */
.L_x_13815:
[----:B------:R-:W5:Y:S01]  /*125d0*/  @!P0 S2R R3, SR_CgaCtaId ;  /* 0x0000000000038919 */ /* 0x000f620000008800 */
[----:B------:R-:W-:Y:S05]  /*125e0*/  WARPSYNC.ALL ;  /* 0x0000000000007948 */ /* 0x000fea0003800000 */
[----:B------:R-:W-:Y:S01]  /*125f0*/  BAR.SYNC.DEFER_BLOCKING 0x4, 0x180 ;  /* 0x0106000000007b1d */ /* 0x000fe20000010000 */
[----:B---3--:R-:W-:-:S05]  /*12600*/  @!P0 MOV R0, 0x400 ;  /* 0x0000040000008802 */ /* 0x008fca0000000f00 */
[----:B----4-:R3:W-:Y:S01]  /*12610*/  STL [R1+0x14], R14 ;  /* 0x0000140e01007387 */ /* 0x0107e20000100800 */
[----:B-----5:R-:W-:-:S05]  /*12620*/  @!P0 LEA R17, R3, R0, 0x18 ;  /* 0x0000000003118211 */ /* 0x020fca00078ec0ff */
[----:B------:R3:W-:Y:S01]  /*12630*/  @!P0 STS [R17+0x324d0], R2 ;  /* 0x0324d00211008388 */ /* 0x0007e20000000800 */
[----:B------:R-:W-:Y:S06]  /*12640*/  BAR.ARV 0x5, 0x180 ;  /* 0x0146000000007b1d */ /* 0x000fec0000002000 */
.L_x_13747:
[----:B---3--:R-:W3:Y:S01]  /*12650*/  LDL R0, [R1+0x14] ;  /* 0x0000140001007983 */ /* 0x008ee20000100800 */
[----:B------:R-:W-:Y:S02]  /*12660*/  ULDC UR4, c[0x0][0xd38] ;  /* 0x00034e0000047ab9 */ /* 0x000fe40000000800 */
[----:B---3--:R-:W-:-:S13]  /*12670*/  ISETP.GE.AND P0, PT, R0, UR4, PT ;  /* 0x0000000400007c0c */ /* 0x008fda000bf06270 */
[----:B------:R-:W-:Y:S05]  /*12680*/  @!P0 BRA `(.L_x_13749) ;  /* 0xffffffb000608947 */ /* 0x000fea000383ffff */
.L_x_13653:
[----:B0-----:R-:W3:Y:S01]  /*12690*/  LDL.LU R0, [R1+0x38] ;  /* 0x0000380001007983 */ /* 0x001ee20000300800 */
[----:B------:R-:W-:Y:S01]  /*126a0*/  BSSY B0, `(.L_x_13750) ;  /* 0x000000b000007945 */ /* 0x000fe20003800000 */
[----:B-1----:R-:W0:Y:S01]  /*126b0*/  S2R R5, SR_CgaCtaId ;  /* 0x0000000000057919 */ /* 0x002e220000008800 */
[----:B---3--:R-:W-:-:S05]  /*126c0*/  VIADD R0, R0, 0x1 ;  /* 0x0000000100007836 */ /* 0x008fca0000000000 */
[----:B----4-:R-:W-:-:S04]  /*126d0*/  LEA.HI R2, R0, R0, RZ, 0x1 ;  /* 0x0000000000027211 */ /* 0x010fc800078f08ff */
[----:B------:R-:W-:-:S05]  /*126e0*/  LOP3.LUT R3, R2, 0xfffffffe, RZ, 0xc0, !PT ;  /* 0xfffffffe02037812 */ /* 0x000fca00078ec0ff */
[----:B------:R-:W-:Y:S01]  /*126f0*/  IMAD.IADD R3, R0, 0x1, -R3 ;  /* 0x0000000100037824 */ /* 0x000fe200078e0a03 */
[----:B------:R-:W-:-:S04]  /*12700*/  MOV R0, 0x400 ;  /* 0x0000040000007802 */ /* 0x000fc80000000f00 */
[----:B0-----:R-:W-:Y:S02]  /*12710*/  LEA R0, R5, R0, 0x18 ;  /* 0x0000000005007211 */ /* 0x001fe400078ec0ff */
[----:B------:R-:W-:-:S04]  /*12720*/  SHF.L.U32 R3, R3, 0x1f, RZ ;  /* 0x0000001f03037819 */ /* 0x000fc800000006ff */
[----:B------:R-:W0:Y:S02]  /*12730*/  SYNCS.PHASECHK.TRANS64.TRYWAIT P0, [R0+URZ+0x32420], R3 ;  /* 0x03242003000075a7 */ /* 0x000e24000800017f */
[----:B0-----:R-:W-:Y:S05]  /*12740*/  @!P0 BRA `(.L_x_13751) ;  /* 0x0000002000a48947 */ /* 0x001fea0003800000 */
.L_x_13816:
[----:B------:R-:W-:Y:S05]  /*12750*/  BSYNC B0 ;  /* 0x0000000000007941 */ /* 0x000fea0003800000 */
.L_x_13750:
[----:B------:R-:W-:-:S03]  /*12760*/  UMOV UR4, 0xffffffff ;  /* 0xffffffff00047882 */ /* 0x000fc60000000000 */
[----:B------:R-:W-:Y:S05]  /*12770*/  BRA.DIV UR4, `(.L_x_13752) ;  /* 0x0000002204ac7947 */ /* 0x000fea000b800000 */
[----:B------:R-:W1:Y:S02]  /*12780*/  S2R R2, SR_TID.X ;  /* 0x0000000000027919 */ /* 0x000e640000002100 */
[----:B-1----:R-:W-:-:S04]  /*12790*/  SHF.R.U32.HI R2, RZ, 0x5, R2 ;  /* 0x00000005ff027819 */ /* 0x002fc80000011602 */
[----:B------:R-:W-:-:S05]  /*127a0*/  LOP3.LUT R2, R2, 0x3, RZ, 0xc0, !PT ;  /* 0x0000000302027812 */ /* 0x000fca00078ec0ff */
[----:B------:R1:W3:Y:S02]  /*127b0*/  SHFL.IDX PT, R14, R2, RZ, 0x1f ;  /* 0x00001fff020e7589 */ /* 0x0002e400000e0000 */
.L_x_13819:
[----:B---3--:R-:W-:Y:S01]  /*127c0*/  ISETP.NE.AND P0, PT, R14, RZ, PT ;  /* 0x000000ff0e00720c */ /* 0x008fe20003f05270 */
[----:B------:R-:W-:-:S12]  /*127d0*/  BSSY B0, `(.L_x_13753) ;  /* 0x0000027000007945 */ /* 0x000fd80003800000 */
[----:B------:R-:W-:Y:S05]  /*127e0*/  @P0 BRA `(.L_x_13754) ;  /* 0x0000000000940947 */ /* 0x000fea0003800000 */
[----:B------:R-:W-:-:S03]  /*127f0*/  UMOV UR4, 0xffffffff ;  /* 0xffffffff00047882 */ /* 0x000fc60000000000 */
[----:B------:R-:W-:Y:S05]  /*12800*/  BRA.DIV UR4, `(.L_x_13755) ;  /* 0x0000002204bc7947 */ /* 0x000fea000b800000 */
[----:B------:R-:W-:-:S13]  /*12810*/  ELECT P6, URZ, PT ;  /* 0x00000000003f782f */ /* 0x000fda00038c0000 */
.L_x_13822:
[----:B------:R-:W-:Y:S05]  /*12820*/  @!P6 BRA `(.L_x_13754) ;  /* 0x000000000084e947 */ /* 0x000fea0003800000 */
[----:B-1----:R-:W3:Y:S02]  /*12830*/  LDL R2, [R1+0x4c] ;  /* 0x00004c0001027983 */ /* 0x002ee40000100800 */
[----:B---3--:R-:W-:-:S13]  /*12840*/  R2UR UR4, R2 ;  /* 0x00000000020472ca */ /* 0x008fda00000e0000 */
[----:B------:R-:W-:-:S06]  /*12850*/  ULOP3.LUT UR4, UR4, 0x2, URZ, 0xfc, !UPT ;  /* 0x0000000204047892 */ /* 0x000fcc000f8efc3f */
[----:B------:R-:W-:-:S05]  /*12860*/  IMAD.U32 R2, RZ, RZ, UR4 ;  /* 0x00000004ff027e24 */ /* 0x000fca000f8e00ff */
[----:B------:R-:W-:-:S13]  /*12870*/  ISETP.NE.AND P2, PT, R2, 0x3, PT ;  /* 0x000000030200780c */ /* 0x000fda0003f45270 */
[----:B------:R-:W-:Y:S05]  /*12880*/  @!P2 BRA `(.L_x_13756) ;  /* 0x000000000004a947 */ /* 0x000fea0003800000 */
[----:B------:R-:W-:Y:S01]  /*12890*/  BPT.TRAP 0x1 ;  /* 0x000000040000795c */ /* 0x000fe20000300000 */
.L_x_13756:
[----:B--2---:R-:W2:Y:S01]  /*128a0*/  LDL.LU R7, [R1+0x8] ;  /* 0x0000080001077983 */ /* 0x004ea20000300800 */
        /* <DEDUP_REMOVED lines=12> */
.L_x_13823:
[----:B------:R-:W1:Y:S02]  /*12970*/  SYNCS.PHASECHK.TRANS64.TRYWAIT P0, [R7+URZ], R2 ;  /* 0x00000002070075a7 */ /* 0x000e64000800017f */
[----:B-1----:R-:W-:Y:S05]  /*12980*/  @!P0 BRA `(.L_x_13758) ;  /* 0x0000002000908947 */ /* 0x002fea0003800000 */
.L_x_13824:
[----:B------:R-:W-:Y:S05]  /*12990*/  @!P2 BRA `(.L_x_13759) ;  /* 0x000000000004a947 */ /* 0x000fea0003800000 */
[----:B------:R-:W-:Y:S01]  /*129a0*/  BPT.TRAP 0x1 ;  /* 0x000000040000795c */ /* 0x000fe20000300000 */
.L_x_13759:
[----:B------:R-:W-:-:S04]  /*129b0*/  VIADD R0, R0, 0x32460 ;  /* 0x0003246000007836 */ /* 0x000fc80000000000 */
[----:B------:R-:W-:-:S04]  /*129c0*/  IMAD R4, R19, 0x8, R0 ;  /* 0x0000000813047824 */ /* 0x000fc800078e0200 */
[----:B------:R-:W2:Y:S02]  /*129d0*/  SYNCS.PHASECHK.TRANS64.TRYWAIT P0, [R4+URZ], R5 ;  /* 0x00000005040075a7 */ /* 0x000ea4000800017f */
[----:B--2---:R-:W-:Y:S05]  /*129e0*/  @!P0 BRA `(.L_x_13760) ;  /* 0x00000020008c8947 */ /* 0x004fea0003800000 */
.L_x_13825:
[----:B------:R-:W-:-:S07]  /*129f0*/  IMAD R3, R3, 0x8, R0 ;  /* 0x0000000803037824 */ /* 0x000fce00078e0200 */
.L_x_13761:
[----:B---3--:R3:W4:Y:S02]  /*12a00*/  SYNCS.PHASECHK.TRANS64.TRYWAIT P0, [R3+URZ], R2 ;  /* 0x00000002030075a7 */ /* 0x008724000800017f */
[----:B----4-:R-:W-:Y:S05]  /*12a10*/  @!P0 NANOSLEEP.SYNCS 0x989680 ;  /* 0x009896800000895d */ /* 0x010fea0003900000 */
[----:B------:R-:W4:Y:S02]  /*12a20*/  @!P0 SYNCS.PHASECHK.TRANS64 P0, [R3+URZ], R2 ;  /* 0x00000002030085a7 */ /* 0x000f24000800007f */
[----:B----4-:R-:W-:Y:S05]  /*12a30*/  @!P0 BRA `(.L_x_13761) ;  /* 0xfffffffc00f08947 */ /* 0x010fea000383ffff */
.L_x_13754:
[----:B------:R-:W-:Y:S05]  /*12a40*/  BSYNC B0 ;  /* 0x0000000000007941 */ /* 0x000fea0003800000 */
.L_x_13753:
[----:B------:R-:W-:Y:S05]  /*12a50*/  EXIT ;  /* 0x000000000000794d */ /* 0x000fea0003800000 */
.L_x_13605:
[----:B0-----:R0:W1:Y:S02]  /*12a60*/  SYNCS.PHASECHK.TRANS64.TRYWAIT P0, [R5+URZ+0x32400], R2 ;  /* 0x03240002050075a7 */ /* 0x001064000800017f */
[----:B-1----:R-:W-:Y:S05]  /*12a70*/  @!P0 NANOSLEEP.SYNCS 0x989680 ;  /* 0x009896800000895d */ /* 0x002fea0003900000 */
[----:B------:R-:W1:Y:S02]  /*12a80*/  @!P0 SYNCS.PHASECHK.TRANS64 P0, [R5+URZ+0x32400], R2 ;  /* 0x03240002050085a7 */ /* 0x000e64000800007f */
[----:B-1----:R-:W-:Y:S05]  /*12a90*/  @!P0 BRA `(.L_x_13605) ;  /* 0xfffffffc00f08947 */ /* 0x002fea000383ffff */
[----:B------:R-:W-:Y:S05]  /*12aa0*/  BRA `(.L_x_13762) ;  /* 0xfffffeec00f47947 */ /* 0x000fea000383ffff */
.L_x_13609:
[----:B--2---:R2:W3:Y:S02]  /*12ab0*/  SYNCS.PHASECHK.TRANS64.TRYWAIT P1, [R0+URZ+0x32430], R3 ;  /* 0x03243003000075a7 */ /* 0x0044e4000802017f */
[----:B---3--:R-:W-:Y:S05]  /*12ac0*/  @!P1 NANOSLEEP.SYNCS 0x989680 ;  /* 0x009896800000995d */ /* 0x008fea0003900000 */
[----:B------:R-:W3:Y:S02]  /*12ad0*/  @!P1 SYNCS.PHASECHK.TRANS64 P1, [R0+URZ+0x32430], R3 ;  /* 0x03243003000095a7 */ /* 0x000ee4000802007f */
[----:B---3--:R-:W-:Y:S05]  /*12ae0*/  @!P1 BRA `(.L_x_13609) ;  /* 0xfffffffc00f09947 */ /* 0x008fea000383ffff */
[----:B------:R-:W-:Y:S05]  /*12af0*/  BRA `(.L_x_13608) ;  /* 0xfffffef000247947 */ /* 0x000fea000383ffff */
.L_x_13610:
[----:B---3--:R3:W4:Y:S02]  /*12b00*/  SYNCS.PHASECHK.TRANS64.TRYWAIT P1, [R5+URZ+0x32410], R2 ;  /* 0x03241002050075a7 */ /* 0x008724000802017f */
[----:B----4-:R-:W-:Y:S05]  /*12b10*/  @!P1 NANOSLEEP.SYNCS 0x989680 ;  /* 0x009896800000995d */ /* 0x010fea0003900000 */
[----:B------:R-:W4:Y:S02]  /*12b20*/  @!P1 SYNCS.PHASECHK.TRANS64 P1, [R5+URZ+0x32410], R2 ;  /* 0x03241002050095a7 */ /* 0x000f24000802007f */
[----:B----4-:R-:W-:Y:S05]  /*12b30*/  @!P1 BRA `(.L_x_13610) ;  /* 0xfffffffc00f09947 */ /* 0x010fea000383ffff */
[----:B------:R-:W-:Y:S05]  /*12b40*/  BRA `(.L_x_13763) ;  /* 0xfffffef000d07947 */ /* 0x000fea000383ffff */
.L_x_13614:
[----:B------:R0:W0:Y:S02]  /*12b50*/  SYNCS.PHASECHK.TRANS64.TRYWAIT P1, [R0+URZ+0x32450], R3 ;  /* 0x03245003000075a7 */ /* 0x000024000802017f */
[----:B0-----:R-:W-:Y:S05]  /*12b60*/  @!P1 NANOSLEEP.SYNCS 0x989680 ;  /* 0x009896800000995d */ /* 0x001fea0003900000 */
[----:B------:R-:W0:Y:S02]  /*12b70*/  @!P1 SYNCS.PHASECHK.TRANS64 P1, [R0+URZ+0x32450], R3 ;  /* 0x03245003000095a7 */ /* 0x000e24000802007f */
[----:B0-----:R-:W-:Y:S05]  /*12b80*/  @!P1 BRA `(.L_x_13614) ;  /* 0xfffffffc00f09947 */ /* 0x001fea000383ffff */
[----:B------:R-:W-:Y:S05]  /*12b90*/  BRA `(.L_x_13613) ;  /* 0xfffffef000dc7947 */ /* 0x000fea000383ffff */
.L_x_13619:
[----:B-1----:R-:W-:-:S04]  /*12ba0*/  IMAD.U32 R21, RZ, RZ, UR4 ;  /* 0x00000004ff157e24 */ /* 0x002fc8000f8e00ff */
[----:B------:R1:W2:Y:S03]  /*12bb0*/  SYNCS.PHASECHK.TRANS64.TRYWAIT P3, [R21+URZ+0x32430], R20 ;  /* 0x03243014150075a7 */ /* 0x0002a6000806017f */
[----:B--2---:R-:W-:Y:S05]  /*12bc0*/  @!P3 NANOSLEEP.SYNCS 0x989680 ;  /* 0x009896800000b95d */ /* 0x004fea0003900000 */
[----:B------:R-:W2:Y:S02]  /*12bd0*/  @!P3 SYNCS.PHASECHK.TRANS64 P3, [R21+URZ+0x32430], R20 ;  /* 0x032430141500b5a7 */ /* 0x000ea4000806007f */
[----:B--2---:R-:W-:Y:S05]  /*12be0*/  @!P3 BRA `(.L_x_13619) ;  /* 0xfffffffc00ecb947 */ /* 0x004fea000383ffff */
[----:B------:R-:W-:Y:S05]  /*12bf0*/  BRA `(.L_x_13618) ;  /* 0xffffff1c00007947 */ /* 0x000fea000383ffff */
.L_x_13623:
[----:B-1----:R-:W-:-:S04]  /*12c00*/  IMAD.U32 R21, RZ, RZ, UR4 ;  /* 0x00000004ff157e24 */ /* 0x002fc8000f8e00ff */
[----:B------:R1:W3:Y:S03]  /*12c10*/  SYNCS.PHASECHK.TRANS64.TRYWAIT P3, [R21+URZ+0x32450], R20 ;  /* 0x03245014150075a7 */ /* 0x0002e6000806017f */
[----:B---3--:R-:W-:Y:S05]  /*12c20*/  @!P3 NANOSLEEP.SYNCS 0x989680 ;  /* 0x009896800000b95d */ /* 0x008fea0003900000 */
[----:B------:R-:W3:Y:S02]  /*12c30*/  @!P3 SYNCS.PHASECHK.TRANS64 P3, [R21+URZ+0x32450], R20 ;  /* 0x032450141500b5a7 */ /* 0x000ee4000806007f */
[----:B---3--:R-:W-:Y:S05]  /*12c40*/  @!P3 BRA `(.L_x_13623) ;  /* 0xfffffffc00ecb947 */ /* 0x008fea000383ffff */
[----:B------:R-:W-:Y:S05]  /*12c50*/  BRA `(.L_x_13622) ;  /* 0xffffff1c007c7947 */ /* 0x000fea000383ffff */
.L_x_13629:
[----:B--2---:R-:W-:-:S04]  /*12c60*/  IMAD.U32 R21, RZ, RZ, UR5 ;  /* 0x00000005ff157e24 */ /* 0x004fc8000f8e00ff */
[----:B------:R2:W3:Y:S03]  /*12c70*/  SYNCS.PHASECHK.TRANS64.TRYWAIT P1, [R21+URZ+0x32430], R20 ;  /* 0x03243014150075a7 */ /* 0x0004e6000802017f */
[----:B---3--:R-:W-:Y:S05]  /*12c80*/  @!P1 NANOSLEEP.SYNCS 0x989680 ;  /* 0x009896800000995d */ /* 0x008fea0003900000 */
[----:B------:R-:W3:Y:S02]  /*12c90*/  @!P1 SYNCS.PHASECHK.TRANS64 P1, [R21+URZ+0x32430], R20 ;  /* 0x03243014150095a7 */ /* 0x000ee4000802007f */
[----:B---3--:R-:W-:Y:S05]  /*12ca0*/  @!P1 BRA `(.L_x_13629) ;  /* 0xfffffffc00ec9947 */ /* 0x008fea000383ffff */
[----:B------:R-:W-:Y:S05]  /*12cb0*/  BRA `(.L_x_13628) ;  /* 0xffffff4800f87947 */ /* 0x000fea000383ffff */
.L_x_13633:
[----:B--2---:R-:W-:-:S04]  /*12cc0*/  IMAD.U32 R21, RZ, RZ, UR5 ;  /* 0x00000005ff157e24 */ /* 0x004fc8000f8e00ff */
[----:B------:R2:W3:Y:S03]  /*12cd0*/  SYNCS.PHASECHK.TRANS64.TRYWAIT P1, [R21+URZ+0x32450], R20 ;  /* 0x03245014150075a7 */ /* 0x0004e6000802017f */
[----:B---3--:R-:W-:Y:S05]  /*12ce0*/  @!P1 NANOSLEEP.SYNCS 0x989680 ;  /* 0x009896800000995d */ /* 0x008fea0003900000 */
[----:B------:R-:W3:Y:S02]  /*12cf0*/  @!P1 SYNCS.PHASECHK.TRANS64 P1, [R21+URZ+0x32450], R20 ;  /* 0x03245014150095a7 */ /* 0x000ee4000802007f */
[----:B---3--:R-:W-:Y:S05]  /*12d00*/  @!P1 BRA `(.L_x_13633) ;  /* 0xfffffffc00ec9947 */ /* 0x008fea000383ffff */
[----:B------:R-:W-:Y:S05]  /*12d10*/  BRA `(.L_x_13632) ;  /* 0xffffff4c00747947 */ /* 0x000fea000383ffff */
.L_x_13664:
[----:B------:R-:W-:Y:S02]  /*12d20*/  IMAD.MOV.U32 R13, RZ, RZ, R4 ;  /* 0x000000ffff0d7224 */ /* 0x000fe400078e0004 */
[----:B------:R-:W-:Y:S02]  /*12d30*/  IMAD.MOV.U32 R12, RZ, RZ, RZ ;  /* 0x000000ffff0c7224 */ /* 0x000fe400078e00ff */
[----:B------:R-:W-:Y:S02]  /*12d40*/  IMAD.MOV.U32 R11, RZ, RZ, 0x1f ;  /* 0x0000001fff0b7424 */ /* 0x000fe400078e00ff */
[----:B------:R-:W-:-:S07]  /*12d50*/  IMAD.MOV.U32 R15, RZ, RZ, -0x1 ;  /* 0xffffffffff0f7424 */ /* 0x000fce00078e00ff */
[----:B0-----:R-:W-:Y:S05]  /*12d60*/  WARPSYNC.COLLECTIVE R15, `(.L_x_13764) ;  /* 0x000000000f087348 */ /* 0x001fea0003c00000 */
[----:B------:R1:W2:Y:S02]  /*12d70*/  SHFL.IDX P6, R14, R13, R12, R11 ;  /* 0x0000000c0d0e7389 */ /* 0x0002a400000c000b */
[----:B012---:R-:W-:Y:S01]  /*12d80*/  ENDCOLLECTIVE ;  /* 0x000000000000791b */ /* 0x007fe20003800000 */
.L_x_13764:
[----:B------:R-:W-:Y:S05]  /*12d90*/  BRA `(.L_x_13765) ;  /* 0xffffffb400687947 */ /* 0x000fea000383ffff */
.L_x_13666:
[----:B------:R-:W-:Y:S01]  /*12da0*/  BSSY B0, `(.L_x_13766) ;  /* 0x0000006000007945 */ /* 0x000fe20003800000 */
[----:B------:R-:W-:-:S07]  /*12db0*/  IMAD.MOV.U32 R15, RZ, RZ, -0x1 ;  /* 0xffffffffff0f7424 */ /* 0x000fce00078e00ff */
[----:B01----:R-:W-:Y:S05]  /*12dc0*/  WARPSYNC.COLLECTIVE R15, `(.L_x_13767) ;  /* 0x000000000f0c7348 */ /* 0x003fea0003c00000 */
[----:B------:R-:W-:Y:S02]  /*12dd0*/  ELECT P6, UR62, PT ;  /* 0x00000000003e782f */ /* 0x000fe400038c0000 */
[----:B------:R-:W-:Y:S01]  /*12de0*/  MOV R14, UR62 ;  /* 0x0000003e000e7c02 */ /* 0x000fe20008000f00 */
[----:B01----:R-:W-:Y:S10]  /*12df0*/  ENDCOLLECTIVE ;  /* 0x000000000000791b */ /* 0x003ff40003800000 */
.L_x_13767:
[----:B------:R-:W-:Y:S05]  /*12e00*/  BSYNC B0 ;  /* 0x0000000000007941 */ /* 0x000fea0003800000 */
.L_x_13766:
[----:B------:R-:W-:Y:S05]  /*12e10*/  BRA `(.L_x_13768) ;  /* 0xffffffb4006c7947 */ /* 0x000fea000383ffff */
.L_x_13668:
[----:B--2---:R2:W3:Y:S02]  /*12e20*/  SYNCS.PHASECHK.TRANS64.TRYWAIT P0, [R0+URZ+0x32440], R2 ;  /* 0x03244002000075a7 */ /* 0x0044e4000800017f */
[----:B---3--:R-:W-:Y:S05]  /*12e30*/  @!P0 NANOSLEEP.SYNCS 0x989680 ;  /* 0x009896800000895d */ /* 0x008fea0003900000 */
[----:B------:R-:W3:Y:S02]  /*12e40*/  @!P0 SYNCS.PHASECHK.TRANS64 P0, [R0+URZ+0x32440], R2 ;  /* 0x03244002000085a7 */ /* 0x000ee4000800007f */
[----:B---3--:R-:W-:Y:S05]  /*12e50*/  @!P0 BRA `(.L_x_13668) ;  /* 0xfffffffc00f08947 */ /* 0x008fea000383ffff */
[----:B------:R-:W-:Y:S05]  /*12e60*/  BRA `(.L_x_13769) ;  /* 0xffffffb400c87947 */ /* 0x000fea000383ffff */
.L_x_13672:
        /* <DEDUP_REMOVED lines=8> */
.L_x_13770:
[----:B------:R-:W-:-:S05]  /*12ef0*/  IMAD R10, R7, 0x80, R10 ;  /* 0x00000080070a7824 */ /* 0x000fca00078e020a */
[----:B------:R0:W-:Y:S01]  /*12f00*/  STL [R1+0x10], R10 ;  /* 0x0000100a01007387 */ /* 0x0001e20000100800 */
[----:B------:R-:W-:Y:S02]  /*12f10*/  IMAD.MOV.U32 R13, RZ, RZ, R0 ;  /* 0x000000ffff0d7224 */ /* 0x000fe400078e0000 */
[----:B------:R-:W-:-:S07]  /*12f20*/  IMAD.MOV.U32 R4, RZ, RZ, R14 ;  /* 0x000000ffff047224 */ /* 0x000fce00078e000e */
[----:B0-----:R-:W-:Y:S05]  /*12f30*/  WARPSYNC.COLLECTIVE R15, `(.L_x_13771) ;  /* 0x000000000f087348 */ /* 0x001fea0003c00000 */
[----:B------:R1:W2:Y:S02]  /*12f40*/  SHFL.IDX P6, R14, R13, R12, R11 ;  /* 0x0000000c0d0e7389 */ /* 0x0002a400000c000b */
[----:B012---:R-:W-:Y:S01]  /*12f50*/  ENDCOLLECTIVE ;  /* 0x000000000000791b */ /* 0x007fe20003800000 */
.L_x_13771:
        /* <DEDUP_REMOVED lines=15> */
[----:B------:R0:W-:Y:S02]  /*13050*/  @!P1 LDGSTS.E.BYPASS.LTC128B.128 [R8+0x18400], desc[UR6][R4.64], !P0 ;  /* 0x1840000004089fae */ /* 0x0001e4000c101d46 */
[----:B0-----:R-:W-:Y:S05]  /*13060*/  WARPSYNC.COLLECTIVE R15, `(.L_x_13772) ;  /* 0x000000000f087348 */ /* 0x001fea0003c00000 */
[----:B------:R1:W2:Y:S02]  /*13070*/  SHFL.IDX P6, R14, R13, R12, R11 ;  /* 0x0000000c0d0e7389 */ /* 0x0002a400000c000b */
[----:B012---:R-:W-:Y:S01]  /*13080*/  ENDCOLLECTIVE ;  /* 0x000000000000791b */ /* 0x007fe20003800000 */
.L_x_13772:
[----:B------:R-:W-:-:S05]  /*13090*/  VIADD R5, R10, 0x10 ;  /* 0x000000100a057836 */ /* 0x000fca0000000000 */
[----:B------:R-:W-:Y:S01]  /*130a0*/  ISETP.GE.AND P1, PT, R5, R2, PT ;  /* 0x000000020500720c */ /* 0x000fe20003f26270 */
[----:B------:R-:W-:Y:S01]  /*130b0*/  IMAD.MOV.U32 R13, RZ, RZ, R0 ;  /* 0x000000ffff0d7224 */ /* 0x000fe200078e0000 */
[----:B------:R0:W-:Y:S01]  /*130c0*/  STL [R1+0x20], R5 ;  /* 0x0000200501007387 */ /* 0x0001e20000100800 */
[----:B------:R-:W-:-:S10]  /*130d0*/  IMAD.MOV.U32 R7, RZ, RZ, R14 ;  /* 0x000000ffff077224 */ /* 0x000fd400078e000e */
[----:B0-----:R-:W-:Y:S05]  /*130e0*/  WARPSYNC.COLLECTIVE R15, `(.L_x_13773) ;  /* 0x000000000f087348 */ /* 0x001fea0003c00000 */
[----:B------:R1:W2:Y:S02]  /*130f0*/  SHFL.IDX P6, R14, R13, R12, R11 ;  /* 0x0000000c0d0e7389 */ /* 0x0002a400000c000b */
[----:B012---:R-:W-:Y:S01]  /*13100*/  ENDCOLLECTIVE ;  /* 0x000000000000791b */ /* 0x007fe20003800000 */
.L_x_13773:
[----:B------:R-:W-:Y:S01]  /*13110*/  ULDC.64 UR4, c[0x0][0x208] ;  /* 0x0000820000047ab9 */ /* 0x000fe20000000a00 */
[----:B------:R-:W-:Y:S02]  /*13120*/  IMAD.MOV.U32 R13, RZ, RZ, R3 ;  /* 0x000000ffff0d7224 */ /* 0x000fe400078e0003 */
[----:B------:R-:W-:Y:S02]  /*13130*/  IMAD.MOV.U32 R12, RZ, RZ, 0x2 ;  /* 0x00000002ff0c7424 */ /* 0x000fe400078e00ff */
[----:B------:R-:W-:-:S05]  /*13140*/  IMAD.MOV.U32 R6, RZ, RZ, R14 ;  /* 0x000000ffff067224 */ /* 0x000fca00078e000e */
[----:B------:R-:W-:Y:S01]  /*13150*/  @!P1 LEA R4, P2, R9, R6, 0x1 ;  /* 0x0000000609049211 */ /* 0x000fe200078408ff */
[----:B------:R-:W-:-:S04]  /*13160*/  VIADD R6, R10, 0x20 ;  /* 0x000000200a067836 */ /* 0x000fc80000000000 */
[----:B------:R-:W-:Y:S01]  /*13170*/  @!P1 IMAD.X R5, RZ, RZ, R7, P2 ;  /* 0x000000ffff059224 */ /* 0x000fe200010e0607 */
[----:B------:R0:W-:Y:S01]  /*13180*/  STL [R1+0x24], R6 ;  /* 0x0000240601007387 */ /* 0x0001e20000100800 */
[----:B------:R-:W-:-:S03]  /*13190*/  VIADD R7, R10, 0x30 ;  /* 0x000000300a077836 */ /* 0x000fc60000000000 */
[----:B------:R-:W-:Y:S01]  /*131a0*/  @!PT LDS RZ, [RZ] ;  /* 0x00000000fffff984 */ /* 0x000fe20000000800 */
[----:B------:R-:W-:Y:S01]  /*131b0*/  @!PT LDS RZ, [RZ] ;  /* 0x00000000fffff984 */ /* 0x000fe20000000800 */
[----:B------:R-:W-:Y:S01]  /*131c0*/  @!PT LDS RZ, [RZ] ;  /* 0x00000000fffff984 */ /* 0x000fe20000000800 */
[----:B------:R0:W-:Y:S01]  /*131d0*/  @!P1 LDGSTS.E.BYPASS.LTC128B.128 [R8+0x18c00], desc[UR4][R4.64], !P0 ;  /* 0x18c0000004089fae */ /* 0x0001e2000c101d44 */
[----:B------:R-:W-:-:S13]  /*131e0*/  ISETP.GE.AND P1, PT, R6, R2, PT ;  /* 0x000000020600720c */ /* 0x000fda0003f26270 */
[----:B0-----:R-:W-:Y:S05]  /*131f0*/  WARPSYNC.COLLECTIVE R15, `(.L_x_13774) ;  /* 0x000000000f087348 */ /* 0x001fea0003c00000 */
[----:B------:R1:W2:Y:S02]  /*13200*/  SHFL.IDX P6, R14, R13, R12, R11 ;  /* 0x0000000c0d0e7389 */ /* 0x0002a400000c000b */
[----:B012---:R-:W-:Y:S01]  /*13210*/  ENDCOLLECTIVE ;  /* 0x000000000000791b */ /* 0x007fe20003800000 */
.L_x_13774:
[----:B------:R0:W-:Y:S01]  /*13220*/  STL [R1+0x28], R7 ;  /* 0x0000280701007387 */ /* 0x0001e20000100800 */
[----:B------:R-:W-:Y:S02]  /*13230*/  IMAD.MOV.U32 R13, RZ, RZ, R0 ;  /* 0x000000ffff0d7224 */ /* 0x000fe400078e0000 */
[----:B------:R-:W-:-:S07]  /*13240*/  IMAD.MOV.U32 R4, RZ, RZ, R14 ;  /* 0x000000ffff047224 */ /* 0x000fce00078e000e */
[----:B0-----:R-:W-:Y:S05]  /*13250*/  WARPSYNC.COLLECTIVE R15, `(.L_x_13775) ;  /* 0x000000000f087348 */ /* 0x001fea0003c00000 */
[----:B------:R1:W2:Y:S02]  /*13260*/  SHFL.IDX P6, R14, R13, R12, R11 ;  /* 0x0000000c0d0e7389 */ /* 0x0002a400000c000b */
[----:B012---:R-:W-:Y:S01]  /*13270*/  ENDCOLLECTIVE ;  /* 0x000000000000791b */ /* 0x007fe20003800000 */
.L_x_13775:
        /* <DEDUP_REMOVED lines=18> */
.L_x_13776:
[----:B------:R0:W-:Y:S01]  /*133a0*/  STL [R1+0x2c], R7 ;  /* 0x00002c0701007387 */ /* 0x0001e20000100800 */
[----:B------:R-:W-:Y:S02]  /*133b0*/  IMAD.MOV.U32 R13, RZ, RZ, R0 ;  /* 0x000000ffff0d7224 */ /* 0x000fe400078e0000 */
[----:B------:R-:W-:-:S07]  /*133c0*/  IMAD.MOV.U32 R6, RZ, RZ, R14 ;  /* 0x000000ffff067224 */ /* 0x000fce00078e000e */
[----:B0-----:R-:W-:Y:S05]  /*133d0*/  WARPSYNC.COLLECTIVE R15, `(.L_x_13777) ;  /* 0x000000000f087348 */ /* 0x001fea0003c00000 */
[----:B------:R1:W2:Y:S02]  /*133e0*/  SHFL.IDX P6, R14, R13, R12, R11 ;  /* 0x0000000c0d0e7389 */ /* 0x0002a400000c000b */
[----:B012---:R-:W-:Y:S01]  /*133f0*/  ENDCOLLECTIVE ;  /* 0x000000000000791b */ /* 0x007fe20003800000 */
.L_x_13777:
        /* <DEDUP_REMOVED lines=18> */
.L_x_13778:
[----:B------:R0:W-:Y:S01]  /*13520*/  STL [R1+0x30], R7 ;  /* 0x0000300701007387 */ /* 0x0001e20000100800 */
[----:B------:R-:W-:Y:S02]  /*13530*/  IMAD.MOV.U32 R13, RZ, RZ, R0 ;  /* 0x000000ffff0d7224 */ /* 0x000fe400078e0000 */
[----:B------:R-:W-:-:S07]  /*13540*/  IMAD.MOV.U32 R6, RZ, RZ, R14 ;  /* 0x000000ffff067224 */ /* 0x000fce00078e000e */
[----:B0-----:R-:W-:Y:S05]  /*13550*/  WARPSYNC.COLLECTIVE R15, `(.L_x_13779) ;  /* 0x000000000f087348 */ /* 0x001fea0003c00000 */
[----:B------:R1:W2:Y:S02]  /*13560*/  SHFL.IDX P6, R14, R13, R12, R11 ;  /* 0x0000000c0d0e7389 */ /* 0x0002a400000c000b */
[----:B012---:R-:W-:Y:S01]  /*13570*/  ENDCOLLECTIVE ;  /* 0x000000000000791b */ /* 0x007fe20003800000 */
.L_x_13779:
        /* <DEDUP_REMOVED lines=18> */
.L_x_13780:
[----:B------:R0:W-:Y:S01]  /*136a0*/  STL [R1+0x34], R7 ;  /* 0x0000340701007387 */ /* 0x0001e20000100800 */
[----:B------:R-:W-:Y:S02]  /*136b0*/  IMAD.MOV.U32 R13, RZ, RZ, R0 ;  /* 0x000000ffff0d7224 */ /* 0x000fe400078e0000 */
[----:B------:R-:W-:-:S07]  /*136c0*/  IMAD.MOV.U32 R6, RZ, RZ, R14 ;  /* 0x000000ffff067224 */ /* 0x000fce00078e000e */
[----:B0-----:R-:W-:Y:S05]  /*136d0*/  WARPSYNC.COLLECTIVE R15, `(.L_x_13781) ;  /* 0x000000000f087348 */ /* 0x001fea0003c00000 */
[----:B------:R1:W2:Y:S02]  /*136e0*/  SHFL.IDX P6, R14, R13, R12, R11 ;  /* 0x0000000c0d0e7389 */ /* 0x0002a400000c000b */
[----:B012---:R-:W-:Y:S01]  /*136f0*/  ENDCOLLECTIVE ;  /* 0x000000000000791b */ /* 0x007fe20003800000 */
.L_x_13781:
        /* <DEDUP_REMOVED lines=17> */
.L_x_13782:
[----:B------:R-:W-:Y:S02]  /*13810*/  IMAD.MOV.U32 R13, RZ, RZ, R0 ;  /* 0x000000ffff0d7224 */ /* 0x000fe400078e0000 */
[----:B------:R-:W-:-:S07]  /*13820*/  IMAD.MOV.U32 R6, RZ, RZ, R14 ;  /* 0x000000ffff067224 */ /* 0x000fce00078e000e */
[----:B------:R-:W-:Y:S05]  /*13830*/  WARPSYNC.COLLECTIVE R15, `(.L_x_13783) ;  /* 0x000000000f087348 */ /* 0x000fea0003c00000 */
[----:B------:R0:W1:Y:S02]  /*13840*/  SHFL.IDX P6, R14, R13, R12, R11 ;  /* 0x0000000c0d0e7389 */ /* 0x00006400000c000b */
[----:B01----:R-:W-:Y:S01]  /*13850*/  ENDCOLLECTIVE ;  /* 0x000000000000791b */ /* 0x003fe20003800000 */
.L_x_13783:
        /* <DEDUP_REMOVED lines=16> */
.L_x_13784:
[----:B------:R-:W-:Y:S02]  /*13960*/  IMAD.MOV.U32 R13, RZ, RZ, R0 ;  /* 0x000000ffff0d7224 */ /* 0x000fe400078e0000 */
[----:B------:R-:W-:-:S07]  /*13970*/  IMAD.MOV.U32 R3, RZ, RZ, R14 ;  /* 0x000000ffff037224 */ /* 0x000fce00078e000e */
[----:B------:R-:W-:Y:S05]  /*13980*/  WARPSYNC.COLLECTIVE R15, `(.L_x_13785) ;  /* 0x000000000f087348 */ /* 0x000fea0003c00000 */
[----:B------:R0:W1:Y:S02]  /*13990*/  SHFL.IDX P6, R14, R13, R12, R11 ;  /* 0x0000000c0d0e7389 */ /* 0x00006400000c000b */
[----:B01----:R-:W-:Y:S01]  /*139a0*/  ENDCOLLECTIVE ;  /* 0x000000000000791b */ /* 0x003fe20003800000 */
.L_x_13785:
[----:B------:R-:W-:Y:S01]  /*139b0*/  IMAD.MOV.U32 R0, RZ, RZ, R14 ;  /* 0x000000ffff007224 */ /* 0x000fe200078e000e */
[----:B------:R-:W-:Y:S06]  /*139c0*/  BRA `(.L_x_13786) ;  /* 0xffffffb400f07947 */ /* 0x000fec000383ffff */
.L_x_13676:
        /* <DEDUP_REMOVED lines=8> */
.L_x_13788:
[----:B------:R-:W-:Y:S05]  /*13a50*/  BSYNC B0 ;  /* 0x0000000000007941 */ /* 0x000fea0003800000 */
.L_x_13787:
        /* <DEDUP_REMOVED lines=11> */
.L_x_13789:
[----:B------:R-:W-:Y:S01]  /*13b10*/  ULDC UR4, c[0x0][0x288] ;  /* 0x0000a20000047ab9 */ /* 0x000fe20000000800 */
[----:B------:R-:W2:Y:S04]  /*13b20*/  LDL.LU R13, [R1+0x10] ;  /* 0x00001000010d7983 */ /* 0x000ea80000300800 */
[----:B------:R-:W3:Y:S04]  /*13b30*/  LDL.LU R12, [R1+0x20] ;  /* 0x00002000010c7983 */ /* 0x000ee80000300800 */
[----:B------:R-:W4:Y:S04]  /*13b40*/  LDL.LU R11, [R1+0x24] ;  /* 0x00002400010b7983 */ /* 0x000f280000300800 */
[----:B------:R-:W5:Y:S01]  /*13b50*/  LDL.LU R15, [R1+0x28] ;  /* 0x00002800010f7983 */ /* 0x000f620000300800 */
[----:B------:R-:W-:Y:S01]  /*13b60*/  IMAD R0, R8, UR4, RZ ;  /* 0x0000000408007c24 */ /* 0x000fe2000f8e02ff */
[----:B------:R-:W-:Y:S01]  /*13b70*/  LOP3.LUT R18, R18, 0xffffffbf, RZ, 0xc0, !PT ;  /* 0xffffffbf12127812 */ /* 0x000fe200078ec0ff */
[----:B------:R-:W-:Y:S01]  /*13b80*/  IMAD.MOV.U32 R3, RZ, RZ, R14 ;  /* 0x000000ffff037224 */ /* 0x000fe200078e000e */
[----:B------:R-:W-:-:S02]  /*13b90*/  ULDC.64 UR6, c[0x0][0x208] ;  /* 0x0000820000067ab9 */ /* 0x000fc40000000a00 */
[-C--:B--2---:R-:W-:Y:S02]  /*13ba0*/  ISETP.GE.AND P4, PT, R13, R0.reuse, PT ;  /* 0x000000000d00720c */ /* 0x084fe40003f86270 */
[-C--:B---3--:R-:W-:Y:S02]  /*13bb0*/  ISETP.GE.AND P6, PT, R12, R0.reuse, PT ;  /* 0x000000000c00720c */ /* 0x088fe40003fc6270 */
[----:B----4-:R-:W-:-:S11]  /*13bc0*/  ISETP.GE.AND P5, PT, R11, R0, PT ;  /* 0x000000000b00720c */ /* 0x010fd60003fa6270 */
[----:B------:R-:W-:Y:S02]  /*13bd0*/  @P6 LOP3.LUT R18, R18, 0x40, RZ, 0xfc, !PT ;  /* 0x0000004012126812 */ /* 0x000fe400078efcff */
[----:B-----5:R-:W-:Y:S02]  /*13be0*/  ISETP.GE.AND P6, PT, R15, R0, PT ;  /* 0x000000000f00720c */ /* 0x020fe40003fc6270 */
[----:B------:R-:W-:-:S04]  /*13bf0*/  LOP3.LUT R18, R18, 0xffffffdf, RZ, 0xc0, !PT ;  /* 0xffffffdf12127812 */ /* 0x000fc800078ec0ff */
[----:B------:R-:W-:Y:S02]  /*13c00*/  @P5 LOP3.LUT R18, R18, 0x20, RZ, 0xfc, !PT ;  /* 0x0000002012125812 */ /* 0x000fe400078efcff */
[-C--:B------:R-:W-:Y:S02]  /*13c10*/  ISETP.GE.AND P5, PT, R7, R0.reuse, PT ;  /* 0x000000000700720c */ /* 0x080fe40003fa6270 */
[----:B------:R-:W2:Y:S01]  /*13c20*/  LDL R7, [R1+0x4] ;  /* 0x0000040001077983 */ /* 0x000ea20000100800 */
[----:B------:R-:W-:Y:S01]  /*13c30*/  LOP3.LUT R18, R18, 0xffffffef, RZ, 0xc0, !PT ;  /* 0xffffffef12127812 */ /* 0x000fe200078ec0ff */
[----:B------:R-:W-:Y:S02]  /*13c40*/  IMAD.MOV.U32 R13, RZ, RZ, R4 ;  /* 0x000000ffff0d7224 */ /* 0x000fe400078e0004 */
[----:B------:R-:W-:Y:S01]  /*13c50*/  IMAD.MOV.U32 R12, RZ, RZ, 0x1 ;  /* 0x00000001ff0c7424 */ /* 0x000fe200078e00ff */
[----:B------:R-:W-:Y:S01]  /*13c60*/  @P6 LOP3.LUT R18, R18, 0x10, RZ, 0xfc, !PT ;  /* 0x0000001012126812 */ /* 0x000fe200078efcff */
[----:B------:R-:W-:Y:S01]  /*13c70*/  IMAD.MOV.U32 R11, RZ, RZ, 0x181f ;  /* 0x0000181fff0b7424 */ /* 0x000fe200078e00ff */
[----:B------:R-:W-:Y:S01]  /*13c80*/  ISETP.GE.AND P6, PT, R10, R0, PT ;  /* 0x000000000a00720c */ /* 0x000fe20003fc6270 */
[----:B------:R-:W-:Y:S01]  /*13c90*/  IMAD.MOV.U32 R15, RZ, RZ, -0x1 ;  /* 0xffffffffff0f7424 */ /* 0x000fe200078e00ff */
        /* <DEDUP_REMOVED lines=18> */
[----:B------:R0:W-:Y:S04]  /*13dc0*/  @!P4 LDGSTS.E.BYPASS.LTC128B.128 [R7+0x2a400], desc[UR6][R2.64+0x100], !P2 ;  /* 0x2a4001000207cfae */ /* 0x0001e8000d101d46 */
[----:B------:R0:W-:Y:S01]  /*13dd0*/  @!P4 LDGSTS.E.BYPASS.LTC128B.128 [R7+0x2e400], desc[UR6][R2.64+0x180], !P3 ;  /* 0x2e4001800207cfae */ /* 0x0001e2000d901d46 */
[----:B------:R-:W-:-:S13]  /*13de0*/  LOP3.LUT P4, RZ, R18, 0x40, RZ, 0xc0, !PT ;  /* 0x0000004012ff7812 */ /* 0x000fda000788c0ff */
[----:B0-----:R-:W-:Y:S05]  /*13df0*/  WARPSYNC.COLLECTIVE R15, `(.L_x_13790) ;  /* 0x000000000f087348 */ /* 0x001fea0003c00000 */
[----:B------:R1:W2:Y:S02]  /*13e00*/  SHFL.IDX P6, R14, R13, R12, R11 ;  /* 0x0000000c0d0e7389 */ /* 0x0002a400000c000b */
[----:B012---:R-:W-:Y:S01]  /*13e10*/  ENDCOLLECTIVE ;  /* 0x000000000000791b */ /* 0x007fe20003800000 */
.L_x_13790:
[----:B------:R-:W-:Y:S02]  /*13e20*/  IMAD.MOV.U32 R13, RZ, RZ, R5 ;  /* 0x000000ffff0d7224 */ /* 0x000fe400078e0005 */
[----:B------:R-:W-:-:S07]  /*13e30*/  IMAD.MOV.U32 R6, RZ, RZ, R14 ;  /* 0x000000ffff067224 */ /* 0x000fce00078e000e */
[----:B------:R-:W-:Y:S05]  /*13e40*/  WARPSYNC.COLLECTIVE R15, `(.L_x_13791) ;  /* 0x000000000f087348 */ /* 0x000fea0003c00000 */
[----:B------:R0:W1:Y:S02]  /*13e50*/  SHFL.IDX P6, R14, R13, R12, R11 ;  /* 0x0000000c0d0e7389 */ /* 0x00006400000c000b */
[----:B01----:R-:W-:Y:S01]  /*13e60*/  ENDCOLLECTIVE ;  /* 0x000000000000791b */ /* 0x003fe20003800000 */
.L_x_13791:
[----:B------:R-:W-:Y:S01]  /*13e70*/  ULDC.64 UR4, c[0x0][0x208] ;  /* 0x0000820000047ab9 */ /* 0x000fe20000000a00 */
        /* <DEDUP_REMOVED lines=11> */
[----:B------:R0:W-:Y:S01]  /*13f30*/  @!P4 LDGSTS.E.BYPASS.LTC128B.128 [R7+0x2ec00], desc[UR4][R2.64+0x180], !P3 ;  /* 0x2ec001800207cfae */ /* 0x0001e2000d901d44 */
[----:B------:R-:W-:-:S13]  /*13f40*/  LOP3.LUT P4, RZ, R18, 0x10, RZ, 0xc0, !PT ;  /* 0x0000001012ff7812 */ /* 0x000fda000788c0ff */
[----:B0-----:R-:W-:Y:S05]  /*13f50*/  WARPSYNC.COLLECTIVE R15, `(.L_x_13792) ;  /* 0x000000000f087348 */ /* 0x001fea0003c00000 */
[----:B------:R1:W2:Y:S02]  /*13f60*/  SHFL.IDX P6, R14, R13, R12, R11 ;  /* 0x0000000c0d0e7389 */ /* 0x0002a400000c000b */
[----:B012---:R-:W-:Y:S01]  /*13f70*/  ENDCOLLECTIVE ;  /* 0x000000000000791b */ /* 0x007fe20003800000 */
.L_x_13792:
[----:B------:R-:W-:Y:S02]  /*13f80*/  IMAD.MOV.U32 R13, RZ, RZ, R5 ;  /* 0x000000ffff0d7224 */ /* 0x000fe400078e0005 */
[----:B------:R-:W-:-:S07]  /*13f90*/  IMAD.MOV.U32 R6, RZ, RZ, R14 ;  /* 0x000000ffff067224 */ /* 0x000fce00078e000e */
[----:B------:R-:W-:Y:S05]  /*13fa0*/  WARPSYNC.COLLECTIVE R15, `(.L_x_13793) ;  /* 0x000000000f087348 */ /* 0x000fea0003c00000 */
[----:B------:R0:W1:Y:S02]  /*13fb0*/  SHFL.IDX P6, R14, R13, R12, R11 ;  /* 0x0000000c0d0e7389 */ /* 0x00006400000c000b */
[----:B01----:R-:W-:Y:S01]  /*13fc0*/  ENDCOLLECTIVE ;  /* 0x000000000000791b */ /* 0x003fe20003800000 */
.L_x_13793:
        /* <DEDUP_REMOVED lines=17> */
.L_x_13794:
[----:B------:R-:W-:Y:S02]  /*140e0*/  IMAD.MOV.U32 R13, RZ, RZ, R5 ;  /* 0x000000ffff0d7224 */ /* 0x000fe400078e0005 */
[----:B------:R-:W-:-:S07]  /*140f0*/  IMAD.MOV.U32 R6, RZ, RZ, R14 ;  /* 0x000000ffff067224 */ /* 0x000fce00078e000e */
[----:B------:R-:W-:Y:S05]  /*14100*/  WARPSYNC.COLLECTIVE R15, `(.L_x_13795) ;  /* 0x000000000f087348 */ /* 0x000fea0003c00000 */
[----:B------:R0:W1:Y:S02]  /*14110*/  SHFL.IDX P6, R14, R13, R12, R11 ;  /* 0x0000000c0d0e7389 */ /* 0x00006400000c000b */
[----:B01----:R-:W-:Y:S01]  /*14120*/  ENDCOLLECTIVE ;  /* 0x000000000000791b */ /* 0x003fe20003800000 */
.L_x_13795:
        /* <DEDUP_REMOVED lines=17> */
.L_x_13796:
[----:B------:R-:W-:Y:S02]  /*14240*/  IMAD.MOV.U32 R13, RZ, RZ, R5 ;  /* 0x000000ffff0d7224 */ /* 0x000fe400078e0005 */
[----:B------:R-:W-:-:S07]  /*14250*/  IMAD.MOV.U32 R6, RZ, RZ, R14 ;  /* 0x000000ffff067224 */ /* 0x000fce00078e000e */
[----:B------:R-:W-:Y:S05]  /*14260*/  WARPSYNC.COLLECTIVE R15, `(.L_x_13797) ;  /* 0x000000000f087348 */ /* 0x000fea0003c00000 */
[----:B------:R0:W1:Y:S02]  /*14270*/  SHFL.IDX P6, R14, R13, R12, R11 ;  /* 0x0000000c0d0e7389 */ /* 0x00006400000c000b */
[----:B01----:R-:W-:Y:S01]  /*14280*/  ENDCOLLECTIVE ;  /* 0x000000000000791b */ /* 0x003fe20003800000 */
.L_x_13797:
[----:B------:R-:W-:Y:S01]  /*14290*/  ULDC.64 UR4, c[0x0][0x208] ;  /* 0x0000820000047ab9 */ /* 0x000fe20000000a00 */
        /* <DEDUP_REMOVED lines=17> */
.L_x_13798:
[----:B------:R-:W-:Y:S02]  /*143b0*/  IMAD.MOV.U32 R13, RZ, RZ, R5 ;  /* 0x000000ffff0d7224 */ /* 0x000fe400078e0005 */
[----:B------:R-:W-:-:S07]  /*143c0*/  IMAD.MOV.U32 R6, RZ, RZ, R14 ;  /* 0x000000ffff067224 */ /* 0x000fce00078e000e */
[----:B------:R-:W-:Y:S05]  /*143d0*/  WARPSYNC.COLLECTIVE R15, `(.L_x_13799) ;  /* 0x000000000f087348 */ /* 0x000fea0003c00000 */
[----:B------:R0:W1:Y:S02]  /*143e0*/  SHFL.IDX P6, R14, R13, R12, R11 ;  /* 0x0000000c0d0e7389 */ /* 0x00006400000c000b */
[----:B01----:R-:W-:Y:S01]  /*143f0*/  ENDCOLLECTIVE ;  /* 0x000000000000791b */ /* 0x003fe20003800000 */
.L_x_13799:
        /* <DEDUP_REMOVED lines=16> */
.L_x_13800:
[----:B------:R-:W-:Y:S02]  /*14500*/  IMAD.MOV.U32 R13, RZ, RZ, R5 ;  /* 0x000000ffff0d7224 */ /* 0x000fe400078e0005 */
[----:B------:R-:W-:-:S07]  /*14510*/  IMAD.MOV.U32 R6, RZ, RZ, R14 ;  /* 0x000000ffff067224 */ /* 0x000fce00078e000e */
[----:B------:R-:W-:Y:S05]  /*14520*/  WARPSYNC.COLLECTIVE R15, `(.L_x_13801) ;  /* 0x000000000f087348 */ /* 0x000fea0003c00000 */
[----:B------:R0:W1:Y:S02]  /*14530*/  SHFL.IDX P6, R14, R13, R12, R11 ;  /* 0x0000000c0d0e7389 */ /* 0x00006400000c000b */
[----:B01----:R-:W-:Y:S01]  /*14540*/  ENDCOLLECTIVE ;  /* 0x000000000000791b */ /* 0x003fe20003800000 */
.L_x_13801:
        /* <DEDUP_REMOVED lines=16> */
.L_x_13802:
[----:B------:R-:W-:Y:S02]  /*14650*/  IMAD.MOV.U32 R13, RZ, RZ, R5 ;  /* 0x000000ffff0d7224 */ /* 0x000fe400078e0005 */
[----:B------:R-:W-:-:S07]  /*14660*/  IMAD.MOV.U32 R6, RZ, RZ, R14 ;  /* 0x000000ffff067224 */ /* 0x000fce00078e000e */
[----:B------:R-:W-:Y:S05]  /*14670*/  WARPSYNC.COLLECTIVE R15, `(.L_x_13803) ;  /* 0x000000000f087348 */ /* 0x000fea0003c00000 */
[----:B------:R0:W1:Y:S02]  /*14680*/  SHFL.IDX P6, R14, R13, R12, R11 ;  /* 0x0000000c0d0e7389 */ /* 0x00006400000c000b */
[----:B01----:R-:W-:Y:S01]  /*14690*/  ENDCOLLECTIVE ;  /* 0x000000000000791b */ /* 0x003fe20003800000 */
.L_x_13803:
[----:B------:R-:W-:Y:S01]  /*146a0*/  IMAD.MOV.U32 R2, RZ, RZ, R14 ;  /* 0x000000ffff027224 */ /* 0x000fe200078e000e */
[----:B------:R-:W-:Y:S06]  /*146b0*/  BRA `(.L_x_13804) ;  /* 0xffffffb4008c7947 */ /* 0x000fec000383ffff */
.L_x_13681:
[----:B0-----:R0:W3:Y:S02]  /*146c0*/  SYNCS.PHASECHK.TRANS64.TRYWAIT P0, [R17+URZ+0x32420], R0 ;  /* 0x03242000110075a7 */ /* 0x0010e4000800017f */
[----:B---3--:R-:W-:Y:S05]  /*146d0*/  @!P0 NANOSLEEP.SYNCS 0x989680 ;  /* 0x009896800000895d */ /* 0x008fea0003900000 */
[----:B------:R-:W3:Y:S02]  /*146e0*/  @!P0 SYNCS.PHASECHK.TRANS64 P0, [R17+URZ+0x32420], R0 ;  /* 0x03242000110085a7 */ /* 0x000ee4000800007f */
[----:B---3--:R-:W-:Y:S05]  /*146f0*/  @!P0 BRA `(.L_x_13681) ;  /* 0xfffffffc00f08947 */ /* 0x008fea000383ffff */
[----:B------:R-:W-:Y:S05]  /*14700*/  BRA `(.L_x_13805) ;  /* 0xffffffb800087947 */ /* 0x000fea000383ffff */
.L_x_13685:
[----:B0-----:R0:W1:Y:S02]  /*14710*/  SYNCS.PHASECHK.TRANS64.TRYWAIT P0, [R2+URZ+0x32460], R0 ;  /* 0x03246000020075a7 */ /* 0x001064000800017f */
[----:B-1----:R-:W-:Y:S05]  /*14720*/  @!P0 NANOSLEEP.SYNCS 0x989680 ;  /* 0x009896800000895d */ /* 0x002fea0003900000 */
[----:B------:R-:W1:Y:S02]  /*14730*/  @!P0 SYNCS.PHASECHK.TRANS64 P0, [R2+URZ+0x32460], R0 ;  /* 0x03246000020085a7 */ /* 0x000e64000800007f */
[----:B-1----:R-:W-:Y:S05]  /*14740*/  @!P0 BRA `(.L_x_13685) ;  /* 0xfffffffc00f08947 */ /* 0x002fea000383ffff */
[----:B------:R-:W-:Y:S05]  /*14750*/  BRA `(.L_x_13806) ;  /* 0xffffffb800287947 */ /* 0x000fea000383ffff */
.L_x_13698:
[----:B-1----:R1:W2:Y:S02]  /*14760*/  SYNCS.PHASECHK.TRANS64.TRYWAIT P0, [R3+URZ+0x32440], R2 ;  /* 0x03244002030075a7 */ /* 0x0022a4000800017f */
[----:B--2---:R-:W-:Y:S05]  /*14770*/  @!P0 NANOSLEEP.SYNCS 0x989680 ;  /* 0x009896800000895d */ /* 0x004fea0003900000 */
[----:B------:R-:W2:Y:S02]  /*14780*/  @!P0 SYNCS.PHASECHK.TRANS64 P0, [R3+URZ+0x32440], R2 ;  /* 0x03244002030085a7 */ /* 0x000ea4000800007f */
[----:B--2---:R-:W-:Y:S05]  /*14790*/  @!P0 BRA `(.L_x_13698) ;  /* 0xfffffffc00f08947 */ /* 0x004fea000383ffff */
[----:B------:R-:W-:Y:S05]  /*147a0*/  BRA `(.L_x_13807) ;  /* 0xffffffc0001c7947 */ /* 0x000fea000383ffff */
.L_x_13703:
[----:B--2---:R2:W3:Y:S02]  /*147b0*/  SYNCS.PHASECHK.TRANS64.TRYWAIT P0, [R3+URZ+0x32460], R2 ;  /* 0x03246002030075a7 */ /* 0x0044e4000800017f */
[----:B---3--:R-:W-:Y:S05]  /*147c0*/  @!P0 NANOSLEEP.SYNCS 0x989680 ;  /* 0x009896800000895d */ /* 0x008fea0003900000 */
[----:B------:R-:W3:Y:S02]  /*147d0*/  @!P0 SYNCS.PHASECHK.TRANS64 P0, [R3+URZ+0x32460], R2 ;  /* 0x03246002030085a7 */ /* 0x000ee4000800007f */
[----:B---3--:R-:W-:Y:S05]  /*147e0*/  @!P0 BRA `(.L_x_13703) ;  /* 0xfffffffc00f08947 */ /* 0x008fea000383ffff */
[----:B------:R-:W-:Y:S05]  /*147f0*/  BRA `(.L_x_13808) ;  /* 0xffffffc000947947 */ /* 0x000fea000383ffff */
.L_x_13715:
[----:B0-----:R0:W1:Y:S02]  /*14800*/  SYNCS.PHASECHK.TRANS64.TRYWAIT P0, [R4+URZ+0x32440], R2 ;  /* 0x03244002040075a7 */ /* 0x001064000800017f */
[----:B-1----:R-:W-:Y:S05]  /*14810*/  @!P0 NANOSLEEP.SYNCS 0x989680 ;  /* 0x009896800000895d */ /* 0x002fea0003900000 */
[----:B------:R-:W1:Y:S02]  /*14820*/  @!P0 SYNCS.PHASECHK.TRANS64 P0, [R4+URZ+0x32440], R2 ;  /* 0x03244002040085a7 */ /* 0x000e64000800007f */
[----:B-1----:R-:W-:Y:S05]  /*14830*/  @!P0 BRA `(.L_x_13715) ;  /* 0xfffffffc00f08947 */ /* 0x002fea000383ffff */
[----:B------:R-:W-:Y:S05]  /*14840*/  BRA `(.L_x_13809) ;  /* 0xffffffc800747947 */ /* 0x000fea000383ffff */
.L_x_13720:
[----:B-1----:R1:W2:Y:S02]  /*14850*/  SYNCS.PHASECHK.TRANS64.TRYWAIT P0, [R4+URZ+0x32460], R2 ;  /* 0x03246002040075a7 */ /* 0x0022a4000800017f */
[----:B--2---:R-:W-:Y:S05]  /*14860*/  @!P0 NANOSLEEP.SYNCS 0x989680 ;  /* 0x009896800000895d */ /* 0x004fea0003900000 */
[----:B------:R-:W2:Y:S02]  /*14870*/  @!P0 SYNCS.PHASECHK.TRANS64 P0, [R4+URZ+0x32460], R2 ;  /* 0x03246002040085a7 */ /* 0x000ea4000800007f */
[----:B--2---:R-:W-:Y:S05]  /*14880*/  @!P0 BRA `(.L_x_13720) ;  /* 0xfffffffc00f08947 */ /* 0x004fea000383ffff */
[----:B------:R-:W-:Y:S05]  /*14890*/  BRA `(.L_x_13810) ;  /* 0xffffffc800ec7947 */ /* 0x000fea000383ffff */
.L_x_13731:
[----:B-1----:R1:W3:Y:S02]  /*148a0*/  SYNCS.PHASECHK.TRANS64.TRYWAIT P0, [R4+URZ+0x32440], R2 ;  /* 0x03244002040075a7 */ /* 0x0022e4000800017f */
[----:B---3--:R-:W-:Y:S05]  /*148b0*/  @!P0 NANOSLEEP.SYNCS 0x989680 ;  /* 0x009896800000895d */ /* 0x008fea0003900000 */
[----:B------:R-:W3:Y:S02]  /*148c0*/  @!P0 SYNCS.PHASECHK.TRANS64 P0, [R4+URZ+0x32440], R2 ;  /* 0x03244002040085a7 */ /* 0x000ee4000800007f */
[----:B---3--:R-:W-:Y:S05]  /*148d0*/  @!P0 BRA `(.L_x_13731) ;  /* 0xfffffffc00f08947 */ /* 0x008fea000383ffff */
[----:B------:R-:W-:Y:S05]  /*148e0*/  BRA `(.L_x_13811) ;  /* 0xffffffd000b47947 */ /* 0x000fea000383ffff */
.L_x_13736:
[----:B--2---:R2:W3:Y:S02]  /*148f0*/  SYNCS.PHASECHK.TRANS64.TRYWAIT P0, [R4+URZ+0x32460], R2 ;  /* 0x03246002040075a7 */ /* 0x0044e4000800017f */
[----:B---3--:R-:W-:Y:S05]  /*14900*/  @!P0 NANOSLEEP.SYNCS 0x989680 ;  /* 0x009896800000895d */ /* 0x008fea0003900000 */
[----:B------:R-:W3:Y:S02]  /*14910*/  @!P0 SYNCS.PHASECHK.TRANS64 P0, [R4+URZ+0x32460], R2 ;  /* 0x03246002040085a7 */ /* 0x000ee4000800007f */
[----:B---3--:R-:W-:Y:S05]  /*14920*/  @!P0 BRA `(.L_x_13736) ;  /* 0xfffffffc00f08947 */ /* 0x008fea000383ffff */
[----:B------:R-:W-:Y:S05]  /*14930*/  BRA `(.L_x_13812) ;  /* 0xffffffd4002c7947 */ /* 0x000fea000383ffff */
.L_x_13748:
[----:B------:R-:W-:Y:S01]  /*14940*/  BSSY B0, `(.L_x_13813) ;  /* 0x0000008000007945 */ /* 0x000fe20003800000 */
[----:B-----5:R-:W-:Y:S02]  /*14950*/  IMAD.MOV.U32 R13, RZ, RZ, R2 ;  /* 0x000000ffff0d7224 */ /* 0x020fe400078e0002 */
[----:B------:R-:W-:Y:S02]  /*14960*/  IMAD.MOV.U32 R12, RZ, RZ, RZ ;  /* 0x000000ffff0c7224 */ /* 0x000fe400078e00ff */
[----:B------:R-:W-:Y:S02]  /*14970*/  IMAD.MOV.U32 R11, RZ, RZ, 0x1f ;  /* 0x0000001fff0b7424 */ /* 0x000fe400078e00ff */
[----:B------:R-:W-:-:S07]  /*14980*/  IMAD.MOV.U32 R15, RZ, RZ, -0x1 ;  /* 0xffffffffff0f7424 */ /* 0x000fce00078e00ff */
[----:B-123--:R-:W-:Y:S05]  /*14990*/  WARPSYNC.COLLECTIVE R15, `(.L_x_13814) ;  /* 0x000000000f087348 */ /* 0x00efea0003c00000 */
[----:B------:R0:W4:Y:S02]  /*149a0*/  SHFL.IDX P6, R14, R13, R12, R11 ;  /* 0x0000000c0d0e7389 */ /* 0x00012400000c000b */
[----:B01234-:R-:W-:Y:S01]  /*149b0*/  ENDCOLLECTIVE ;  /* 0x000000000000791b */ /* 0x01ffe20003800000 */
.L_x_13814:
[----:B------:R-:W-:Y:S05]  /*149c0*/  BSYNC B0 ;  /* 0x0000000000007941 */ /* 0x000fea0003800000 */
.L_x_13813:
[----:B------:R-:W-:Y:S05]  /*149d0*/  BRA `(.L_x_13815) ;  /* 0xffffffd800fc7947 */ /* 0x000fea000383ffff */
.L_x_13751:
[----:B0-----:R0:W1:Y:S02]  /*149e0*/  SYNCS.PHASECHK.TRANS64.TRYWAIT P0, [R0+URZ+0x32420], R3 ;  /* 0x03242003000075a7 */ /* 0x001064000800017f */
[----:B-1----:R-:W-:Y:S05]  /*149f0*/  @!P0 NANOSLEEP.SYNCS 0x989680 ;  /* 0x009896800000895d */ /* 0x002fea0003900000 */
[----:B------:R-:W1:Y:S02]  /*14a00*/  @!P0 SYNCS.PHASECHK.TRANS64 P0, [R0+URZ+0x32420], R3 ;  /* 0x03242003000085a7 */ /* 0x000e64000800007f */
[----:B-1----:R-:W-:Y:S05]  /*14a10*/  @!P0 BRA `(.L_x_13751) ;  /* 0xfffffffc00f08947 */ /* 0x002fea000383ffff */
[----:B------:R-:W-:Y:S05]  /*14a20*/  BRA `(.L_x_13816) ;  /* 0xffffffdc00487947 */ /* 0x000fea000383ffff */
.L_x_13752:
        /* <DEDUP_REMOVED lines=11> */
.L_x_13818:
[----:B------:R-:W-:Y:S05]  /*14ae0*/  BSYNC B0 ;  /* 0x0000000000007941 */ /* 0x000fea0003800000 */
.L_x_13817:
[----:B------:R-:W-:Y:S05]  /*14af0*/  BRA `(.L_x_13819) ;  /* 0xffffffdc00307947 */ /* 0x000fea000383ffff */
.L_x_13755:
[----:B------:R-:W-:Y:S01]  /*14b00*/  BSSY B1, `(.L_x_13820) ;  /* 0x0000006000017945 */ /* 0x000fe20003800000 */
[----:B------:R-:W-:-:S07]  /*14b10*/  IMAD.MOV.U32 R15, RZ, RZ, -0x1 ;  /* 0xffffffffff0f7424 */ /* 0x000fce00078e00ff */
[----:B012---:R-:W-:Y:S05]  /*14b20*/  WARPSYNC.COLLECTIVE R15, `(.L_x_13821) ;  /* 0x000000000f0c7348 */ /* 0x007fea0003c00000 */
[----:B------:R-:W-:Y:S02]  /*14b30*/  ELECT P6, UR62, PT ;  /* 0x00000000003e782f */ /* 0x000fe400038c0000 */
[----:B------:R-:W-:Y:S01]  /*14b40*/  MOV R14, UR62 ;  /* 0x0000003e000e7c02 */ /* 0x000fe20008000f00 */
[----:B012---:R-:W-:Y:S10]  /*14b50*/  ENDCOLLECTIVE ;  /* 0x000000000000791b */ /* 0x007ff40003800000 */
.L_x_13821:
[----:B------:R-:W-:Y:S05]  /*14b60*/  BSYNC B1 ;  /* 0x0000000000017941 */ /* 0x000fea0003800000 */
.L_x_13820:
[----:B------:R-:W-:Y:S05]  /*14b70*/  BRA `(.L_x_13822) ;  /* 0xffffffdc00287947 */ /* 0x000fea000383ffff */
.L_x_13757:
[----:B0-----:R0:W1:Y:S02]  /*14b80*/  SYNCS.PHASECHK.TRANS64.TRYWAIT P0, [R6+URZ], R5 ;  /* 0x00000005060075a7 */ /* 0x001064000800017f */
[----:B-1----:R-:W-:Y:S05]  /*14b90*/  @!P0 NANOSLEEP.SYNCS 0x989680 ;  /* 0x009896800000895d */ /* 0x002fea0003900000 */
[----:B------:R-:W1:Y:S02]  /*14ba0*/  @!P0 SYNCS.PHASECHK.TRANS64 P0, [R6+URZ], R5 ;  /* 0x00000005060085a7 */ /* 0x000e64000800007f */
[----:B-1----:R-:W-:Y:S05]  /*14bb0*/  @!P0 BRA `(.L_x_13757) ;  /* 0xfffffffc00f08947 */ /* 0x002fea000383ffff */
[----:B------:R-:W-:Y:S05]  /*14bc0*/  BRA `(.L_x_13823) ;  /* 0xffffffdc00687947 */ /* 0x000fea000383ffff */
.L_x_13758:
[----:B-1----:R1:W2:Y:S02]  /*14bd0*/  SYNCS.PHASECHK.TRANS64.TRYWAIT P0, [R7+URZ], R2 ;  /* 0x00000002070075a7 */ /* 0x0022a4000800017f */
[----:B--2---:R-:W-:Y:S05]  /*14be0*/  @!P0 NANOSLEEP.SYNCS 0x989680 ;  /* 0x009896800000895d */ /* 0x004fea0003900000 */
[----:B------:R-:W2:Y:S02]  /*14bf0*/  @!P0 SYNCS.PHASECHK.TRANS64 P0, [R7+URZ], R2 ;  /* 0x00000002070085a7 */ /* 0x000ea4000800007f */
[----:B--2---:R-:W-:Y:S05]  /*14c00*/  @!P0 BRA `(.L_x_13758) ;  /* 0xfffffffc00f08947 */ /* 0x004fea000383ffff */
[----:B------:R-:W-:Y:S05]  /*14c10*/  BRA `(.L_x_13824) ;  /* 0xffffffdc005c7947 */ /* 0x000fea000383ffff */
.L_x_13760:
[----:B--2---:R2:W3:Y:S02]  /*14c20*/  SYNCS.PHASECHK.TRANS64.TRYWAIT P0, [R4+URZ], R5 ;  /* 0x00000005040075a7 */ /* 0x0044e4000800017f */
[----:B---3--:R-:W-:Y:S05]  /*14c30*/  @!P0 NANOSLEEP.SYNCS 0x989680 ;  /* 0x009896800000895d */ /* 0x008fea0003900000 */
[----:B------:R-:W3:Y:S02]  /*14c40*/  @!P0 SYNCS.PHASECHK.TRANS64 P0, [R4+URZ], R5 ;  /* 0x00000005040085a7 */ /* 0x000ee4000800007f */
[----:B---3--:R-:W-:Y:S05]  /*14c50*/  @!P0 BRA `(.L_x_13760) ;  /* 0xfffffffc00f08947 */ /* 0x008fea000383ffff */
[----:B------:R-:W-:Y:S05]  /*14c60*/  BRA `(.L_x_13825) ;  /* 0xffffffdc00607947 */ /* 0x000fea000383ffff */
.L_x_13826:
        /* <DEDUP_REMOVED lines=9> */
.L_x_15321:


//--------------------- .text._ZN7cutlass13device_kernelIN5flash11enable_sm90INS1_16FlashAttnFwdSm90INS1_25CollectiveMainloopFwdSm90ILi2EN4cute5tupleIJNS5_1CILi1EEES8_S8_EEENS6_IJNS7_ILi128EEENS7_ILi96EEENS7_ILi64EEEEEELi256ENS_10bfloat16_tEfNS_4arch4Sm90ELb1ELb0ELb1ELb1ELb0ELb0ELb0ELb1ELb0ELb1ELb0ELb0EEENS1_21CollectiveEpilogueFwdINS6_IJSA_NS7_ILi256EEESB_EEES9_SE_SG_Li256ELb1ELb1ELb0ELb0EEENS1_36VarlenDynamicPersistentTileSchedulerILi128ELi96ELi256ELi128ELb0ELb1ELb1ELb1ELb1ELb1EEEEEEEEEvNT_6ParamsE --------------------------
	.section	.text._ZN7cutlass13device_kernelIN5flash11enable_sm90INS1_16FlashAttnFwdSm90INS1_25CollectiveMainloopFwdSm90ILi2EN4cute5tupleIJNS5_1CILi1EEES8_S8_EEENS6_IJNS7_ILi128EEENS7_ILi96EEENS7_ILi64EEEEEELi256ENS_10bfloat16_tEfNS_4arch4Sm90ELb1ELb0ELb1ELb1ELb0ELb0ELb0ELb1ELb0ELb1ELb0ELb0EEENS1_21CollectiveEpilogueFwdINS6_IJSA_NS7_ILi256EEESB_EEES9_SE_SG_Li256ELb1ELb1ELb0ELb0EEENS1_36VarlenDynamicPersistentTileSchedulerILi128ELi96ELi256ELi128ELb0ELb1ELb1ELb1ELb1ELb1EEEEEEEEEvNT_6ParamsE,"ax",@progbits
	.align	128
.text._ZN7cutlass13device_kernelIN5flash11enable_sm90INS1_16FlashAttnFwdSm90INS1_25CollectiveMainloopFwdSm90ILi2EN4cute5tupleIJNS5_1CILi1EEES8_S8_EEENS6_IJNS7_ILi128EEENS7_ILi96EEENS7_ILi64EEEEEELi256ENS_10bfloat16_tEfNS_4arch4Sm90ELb1ELb0ELb1ELb1ELb0ELb0ELb0ELb1ELb0ELb1ELb0ELb0EEENS1_21CollectiveEpilogueFwdINS6_IJSA_NS7_ILi256EEESB_EEES9_SE_SG_Li256ELb1ELb1ELb0ELb0EEENS1_36VarlenDynamicPersistentTileSchedulerILi128ELi96ELi256ELi128ELb0ELb1ELb1ELb1ELb1ELb1EEEEEEEEEvNT_6ParamsE:
        .type           _ZN7cutlass13device_kernelIN5flash11enable_sm90INS1_16FlashAttnFwdSm90INS1_25CollectiveMainloopFwdSm90ILi2EN4cute5tupleIJNS5_1CILi1EEES8_S8_EEENS6_IJNS7_ILi128EEENS7_ILi96EEENS7_ILi64EEEEEELi256ENS_10bfloat16_tEfNS_4arch4Sm90ELb1ELb0ELb1ELb1ELb0ELb0ELb0ELb1ELb0ELb1ELb0ELb0EEENS1_21CollectiveEpilogueFwdINS6_IJSA_NS7_ILi256EEESB_EEES9_SE_SG_Li256ELb1ELb1ELb0ELb0EEENS1_36VarlenDynamicPersistentTileSchedulerILi128ELi96ELi256ELi128ELb0ELb1ELb1ELb1ELb1ELb1EEEEEEEEEvNT_6ParamsE,@function
        .size           _ZN7cutlass13device_kernelIN5flash11enable_sm90INS1_16FlashAttnFwdSm90INS1_25CollectiveMainloopFwdSm90ILi2EN4cute5tupleIJNS5_1CILi1EEES8_S8_EEENS6_IJNS7_ILi128EEENS7_ILi96EEENS7_ILi64EEEEEELi256ENS_10bfloat16_tEfNS_4arch4Sm90ELb1ELb0ELb1ELb1ELb0ELb0ELb0ELb1ELb0ELb1ELb0ELb0EEENS1_21CollectiveEpilogueFwdINS6_IJSA_NS7_ILi256EEESB_EEES9_SE_SG_Li256ELb1ELb1ELb0ELb0EEENS1_36VarlenDynamicPersistentTileSchedulerILi128ELi96ELi256ELi128ELb0ELb1ELb1ELb1ELb1ELb1EEEEEEEEEvNT_6ParamsE,(.L_x_15322 - _ZN7cutlass13device_kernelIN5flash11enable_sm90INS1_16FlashAttnFwdSm90INS1_25CollectiveMainloopFwdSm90ILi2EN4cute5tupleIJNS5_1CILi1EEES8_S8_EEENS6_IJNS7_ILi128EEENS7_ILi96EEENS7_ILi64EEEEEELi256ENS_10bfloat16_tEfNS_4arch4Sm90ELb1ELb0ELb1ELb1ELb0ELb0ELb0ELb1ELb0ELb1ELb0ELb0EEENS1_21CollectiveEpilogueFwdINS6_IJSA_NS7_ILi256EEESB_EEES9_SE_SG_Li256ELb1ELb1ELb0ELb0EEENS1_36VarlenDynamicPersistentTileSchedulerILi128ELi96ELi256ELi128ELb0ELb1ELb1ELb1ELb1ELb1EEEEEEEEEvNT_6ParamsE)
        .other          _ZN7cutlass13device_kernelIN5flash11enable_sm90INS1_16FlashAttnFwdSm90INS1_25CollectiveMainloopFwdSm90ILi2EN4cute5tupleIJNS5_1CILi1EEES8_S8_EEENS6_IJNS7_ILi128EEENS7_ILi96EEENS7_ILi64EEEEEELi256ENS_10bfloat16_tEfNS_4arch4Sm90ELb1ELb0ELb1ELb1ELb0ELb0ELb0ELb1ELb0ELb1ELb0ELb0EEENS1_21CollectiveEpilogueFwdINS6_IJSA_NS7_ILi256EEESB_EEES9_SE_SG_Li256ELb1ELb1ELb0ELb0EEENS1_36VarlenDynamicPersistentTileSchedulerILi128ELi96ELi256ELi128ELb0ELb1ELb1ELb1ELb1ELb1EEEEEEEEEvNT_6ParamsE,@"STO_CUDA_ENTRY STV_DEFAULT"
_ZN7cutlass13device_kernelIN5flash11enable_sm90INS1_16FlashAttnFwdSm90INS1_25CollectiveMainloopFwdSm90ILi2EN4cute5tupleIJNS5_1CILi1EEES8_S8_EEENS6_IJNS7_ILi128EEENS7_ILi96EEENS7_ILi64EEEEEELi256ENS_10bfloat16_tEfNS_4arch4Sm90ELb1ELb0ELb1ELb1ELb0ELb0ELb0ELb1ELb0ELb1ELb0ELb0EEENS1_21CollectiveEpilogueFwdINS6_IJSA_NS7_ILi256EEESB_EEES9_SE_SG_Li256ELb1ELb1ELb0ELb0EEENS1_36VarlenDynamicPersistentTileSchedulerILi128ELi96ELi256ELi128ELb0ELb1ELb1ELb1ELb1ELb1EEEEEEEEEvNT_6ParamsE:
        /* <DEDUP_REMOVED lines=18> */
.L_x_13828:
[----:B------:R-:W-:Y:S05]  /*0120*/  BSYNC B0 ;  /* 0x0000000000007941 */ /* 0x000fea0003800000 */
.L_x_13827:
        /* <DEDUP_REMOVED lines=41> */
.L_x_13829:
        /* <DEDUP_REMOVED lines=22> */
.L_x_13830:
        /* <DEDUP_REMOVED lines=18> */
.L_x_13831:
        /* <DEDUP_REMOVED lines=22> */
.L_x_13832:
        /* <DEDUP_REMOVED lines=22> */
.L_x_13833:
[----:B------:R-:W-:Y:S01]  /*0900*/  PLOP3.LUT P0, PT, PT, PT, UP0, 0x80, 0x0 ;  /* 0x000000000000781c */ /* 0x000fe20003f0f008 */
[----:B------:R-:W-:Y:S01]  /*0910*/  UMOV UR36, 0x1 ;  /* 0x0000000100247882 */ /* 0x000fe20000000000 */
[----:B------:R-:W-:Y:S01]  /*0920*/  NOP ;  /* 0x0000000000007918 */ /* 0x000fe20000000000 */
[----:B------:R-:W-:Y:S01]  /*0930*/  USEL UR36, UR36, 0x2, !UP0 ;  /* 0x0000000224247887 */ /* 0x000fe2000c000000 */
[----:B------:R-:W-:Y:S01]  /*0940*/  ULDC.64 UR40, c[0x0][0x208] ;  /* 0x0000820000287ab9 */ /* 0x000fe20000000a00 */
[----:B012-4-:R-:W-:Y:S08]  /*0950*/  BAR.SYNC.DEFER_BLOCKING 0x0 ;  /* 0x0000000000007b1d */ /* 0x017ff00000010000 */
[----:B------:R-:W-:Y:S05]  /*0960*/  @!P0 BRA `(.L_x_13834) ;  /* 0x000000b800c48947 */ /* 0x000fea0003800000 */
.L_x_13835:
        /* <DEDUP_REMOVED lines=79> */
.L_x_13889:
[----:B0-23--:R-:W0:Y:S01]  /*0e60*/  LDC.64 R4, c[0x0][0xc88] ;  /* 0x00032200ff047b82 */ /* 0x00de220000000a00 */
[----:B------:R-:W-:Y:S01]  /*0e70*/  ULDC.64 UR8, c[0x0][0xa28] ;  /* 0x00028a0000087ab9 */ /* 0x000fe20000000a00 */
[----:B------:R-:W-:Y:S01]  /*0e80*/  ULDC.64 UR10, c[0x0][0xa18] ;  /* 0x00028600000a7ab9 */ /* 0x000fe20000000a00 */
[----:B------:R-:W-:Y:S01]  /*0e90*/  ULDC UR4, c[0x0][0x424] ;  /* 0x0001090000047ab9 */ /* 0x000fe20000000800 */
        /* <DEDUP_REMOVED lines=21> */
[----:B------:R-:W3:Y:S01]  /*0ff0*/  @P2 LDG.E R6, desc[UR40][R6.64] ;  /* 0x0000002806062981 */ /* 0x000ee2000c1e1900 */
        /* <DEDUP_REMOVED lines=12> */
[----:B-1--4-:R-:W-:-:S14]  /*10c0*/  @P2 BRA `(.L_x_13836) ;  /* 0x0000000000342947 */ /* 0x012fdc0003800000 */
        /* <DEDUP_REMOVED lines=13> */
.L_x_13836:
        /* <DEDUP_REMOVED lines=8> */
.L_x_13837:
        /* <DEDUP_REMOVED lines=13> */
.L_x_13838:
[----:B------:R-:W-:Y:S01]  /*12f0*/  UIADD3 UR42, -UR42, UR4, URZ ;  /* 0x000000042a2a7290 */ /* 0x000fe2000fffe13f */
[----:B------:R-:W-:Y:S01]  /*1300*/  PLOP3.LUT P0, PT, PT, PT, PT, 0x80, 0x0 ;  /* 0x000000000000781c */ /* 0x000fe20003f0f070 */
[----:B------:R-:W-:Y:S01]  /*1310*/  USHF.L.U32 UR39, UR5, 0x7, URZ ;  /* 0x0000000705277899 */ /* 0x000fe2000800063f */
[----:B------:R-:W-:Y:S01]  /*1320*/  IMAD.MOV.U32 R3, RZ, RZ, RZ ;  /* 0x000000ffff037224 */ /* 0x000fe200078e00ff */
[----:B------:R-:W-:Y:S01]  /*1330*/  ULDC UR4, c[0x0][0x448] ;  /* 0x0001120000047ab9 */ /* 0x000fe20000000800 */
[----:B------:R-:W-:Y:S01]  /*1340*/  UIADD3 UR7, UR42, 0x60, -UR44 ;  /* 0x000000602a077890 */ /* 0x000fe2000fffe82c */
[----:B------:R-:W-:Y:S01]  /*1350*/  CS2R R8, SRZ ;  /* 0x0000000000087805 */ /* 0x000fe2000001ff00 */
[----:B------:R-:W-:Y:S01]  /*1360*/  UISETP.NE.AND UP0, UPT, UR4, 0x1, UPT ;  /* 0x000000010400788c */ /* 0x000fe2000bf05270 */
[----:B------:R-:W-:Y:S01]  /*1370*/  IMAD.MOV.U32 R0, RZ, RZ, RZ ;  /* 0x000000ffff007224 */ /* 0x000fe200078e00ff */
[----:B------:R-:W-:Y:S01]  /*1380*/  UIADD3 UR6, UR39, 0x7f, URZ ;  /* 0x0000007f27067890 */ /* 0x000fe2000fffe03f */
[----:B------:R-:W-:Y:S01]  /*1390*/  IMAD.MOV.U32 R150, RZ, RZ, RZ ;  /* 0x000000ffff967224 */ /* 0x000fe200078e00ff */
[----:B------:R-:W-:-:S02]  /*13a0*/  CS2R R148, SRZ ;  /* 0x0000000000947805 */ /* 0x000fc4000001ff00 */
[----:B------:R-:W-:Y:S02]  /*13b0*/  CS2R R146, SRZ ;  /* 0x0000000000927805 */ /* 0x000fe4000001ff00 */
[----:B------:R-:W-:Y:S02]  /*13c0*/  CS2R R144, SRZ ;  /* 0x0000000000907805 */ /* 0x000fe4000001ff00 */
[----:B------:R-:W-:Y:S02]  /*13d0*/  CS2R R142, SRZ ;  /* 0x00000000008e7805 */ /* 0x000fe4000001ff00 */
[----:B------:R-:W-:Y:S02]  /*13e0*/  CS2R R140, SRZ ;  /* 0x00000000008c7805 */ /* 0x000fe4000001ff00 */
[----:B------:R-:W-:Y:S02]  /*13f0*/  CS2R R138, SRZ ;  /* 0x00000000008a7805 */ /* 0x000fe4000001ff00 */
[----:B------:R-:W-:Y:S01]  /*1400*/  CS2R R136, SRZ ;  /* 0x0000000000887805 */ /* 0x000fe2000001ff00 */
[----:B------:R-:W-:Y:S01]  /*1410*/  @UP0 ULDC UR4, c[0x0][0x44c] ;  /* 0x0001130000040ab9 */ /* 0x000fe20000000800 */
[----:B------:R-:W-:Y:S01]  /*1420*/  @UP0 ULDC UR8, c[0x0][0x450] ;  /* 0x0001140000080ab9 */ /* 0x000fe20000000800 */
[----:B------:R-:W-:Y:S01]  /*1430*/  UIMAD.WIDE.U32 UR4, UR6, UR4, URZ ;  /* 0x00000004060472a5 */ /* 0x000fe2000f8e003f */
[----:B------:R-:W-:Y:S01]  /*1440*/  CS2R R134, SRZ ;  /* 0x0000000000867805 */ /* 0x000fe2000001ff00 */
[----:B------:R-:W-:Y:S01]  /*1450*/  UIADD3 UR4, UR42, 0x5f, URZ ;  /* 0x0000005f2a047890 */ /* 0x000fe2000fffe03f */
[----:B------:R-:W-:Y:S01]  /*1460*/  CS2R R132, SRZ ;  /* 0x0000000000847805 */ /* 0x000fe2000001ff00 */
[----:B------:R-:W-:Y:S01]  /*1470*/  @UP0 USHF.R.U32.HI UR6, URZ, UR8, UR5 ;  /* 0x000000083f060299 */ /* 0x000fe20008011605 */
[----:B------:R-:W-:Y:S01]  /*1480*/  CS2R R130, SRZ ;  /* 0x0000000000827805 */ /* 0x000fe2000001ff00 */
[----:B------:R-:W-:Y:S01]  /*1490*/  UIMAD.WIDE UR4, UR4, 0x2aaaaaab, URZ ;  /* 0x2aaaaaab040478a5 */ /* 0x000fe2000f8e023f */
[----:B------:R-:W-:Y:S01]  /*14a0*/  CS2R R128, SRZ ;  /* 0x0000000000807805 */ /* 0x000fe2000001ff00 */
[----:B------:R-:W-:Y:S01]  /*14b0*/  UIADD3 UR6, UR7, UR6, URZ ;  /* 0x0000000607067290 */ /* 0x000fe2000fffe03f */
[----:B------:R-:W-:Y:S01]  /*14c0*/  CS2R R126, SRZ ;  /* 0x00000000007e7805 */ /* 0x000fe2000001ff00 */
[----:B------:R-:W-:Y:S01]  /*14d0*/  USHF.R.U32.HI UR4, URZ, 0x1f, UR5 ;  /* 0x0000001f3f047899 */ /* 0x000fe20008011605 */
[----:B------:R-:W-:Y:S01]  /*14e0*/  CS2R R124, SRZ ;  /* 0x00000000007c7805 */ /* 0x000fe2000001ff00 */
[----:B------:R-:W-:Y:S01]  /*14f0*/  UIMAD.WIDE UR6, UR6, 0x2aaaaaab, URZ ;  /* 0x2aaaaaab060678a5 */ /* 0x000fe2000f8e023f */
[----:B------:R-:W-:Y:S01]  /*1500*/  CS2R R122, SRZ ;  /* 0x00000000007a7805 */ /* 0x000fe2000001ff00 */
[----:B------:R-:W-:Y:S01]  /*1510*/  ULEA.HI.SX32 UR4, UR5, UR4, 0x1c ;  /* 0x0000000405047291 */ /* 0x000fe2000f8fe23f */
[----:B------:R-:W-:Y:S01]  /*1520*/  CS2R R120, SRZ ;  /* 0x0000000000787805 */ /* 0x000fe2000001ff00 */
[----:B------:R-:W-:Y:S01]  /*1530*/  USHF.R.U32.HI UR6, URZ, 0x1f, UR7 ;  /* 0x0000001f3f067899 */ /* 0x000fe20008011607 */
[----:B------:R-:W-:-:S02]  /*1540*/  CS2R R118, SRZ ;  /* 0x0000000000767805 */ /* 0x000fc4000001ff00 */
[----:B------:R-:W-:Y:S02]  /*1550*/  CS2R R116, SRZ ;  /* 0x0000000000747805 */ /* 0x000fe4000001ff00 */
[----:B------:R-:W-:Y:S01]  /*1560*/  CS2R R114, SRZ ;  /* 0x0000000000727805 */ /* 0x000fe2000001ff00 */
[----:B------:R-:W-:Y:S01]  /*1570*/  ULEA.HI.SX32 UR6, UR7, UR6, 0x1c ;  /* 0x0000000607067291 */ /* 0x000fe2000f8fe23f */
[----:B------:R-:W-:Y:S02]  /*1580*/  CS2R R112, SRZ ;  /* 0x0000000000707805 */ /* 0x000fe4000001ff00 */
[----:B------:R-:W-:Y:S02]  /*1590*/  CS2R R110, SRZ ;  /* 0x00000000006e7805 */ /* 0x000fe4000001ff00 */
[----:B------:R-:W-:Y:S01]  /*15a0*/  CS2R R108, SRZ ;  /* 0x00000000006c7805 */ /* 0x000fe2000001ff00 */
[----:B------:R-:W-:Y:S01]  /*15b0*/  UISETP.LT.AND UP0, UPT, UR4, UR6, UPT ;  /* 0x000000060400728c */ /* 0x000fe2000bf01270 */
[----:B------:R-:W-:Y:S01]  /*15c0*/  IMAD.MOV.U32 R172, RZ, RZ, RZ ;  /* 0x000000ffffac7224 */ /* 0x000fe200078e00ff */
        /* <DEDUP_REMOVED lines=43> */
[----:B------:R-:W-:Y:S01]  /*1880*/  IMAD.MOV.U32 R12, RZ, RZ, RZ ;  /* 0x000000ffff0c7224 */ /* 0x000fe200078e00ff */
        /* <DEDUP_REMOVED lines=33> */
.L_x_13840:
        /* <DEDUP_REMOVED lines=13> */
.L_x_14014:
[----:B0-----:R-:W-:Y:S01]  /*1b70*/  IMAD.U32 R0, RZ, RZ, UR48 ;  /* 0x00000030ff007e24 */ /* 0x001fe2000f8e00ff */
[----:B------:R-:W-:Y:S05]  /*1b80*/  WARPSYNC.ALL ;  /* 0x0000000000007948 */ /* 0x000fea0003800000 */
[----:B------:R0:W-:Y:S01]  /*1b90*/  BAR.SYNC.DEFER_BLOCKING R8, 0x100 ;  /* 0x000400080000751d */ /* 0x0001e20000010000 */
[----:B------:R-:W-:-:S13]  /*1ba0*/  ISETP.NE.AND P0, PT, R0, 0x3, PT ;  /* 0x000000030000780c */ /* 0x000fda0003f05270 */
[----:B0-----:R-:W-:Y:S05]  /*1bb0*/  @!P0 BRA `(.L_x_13842) ;  /* 0x0000000000048947 */ /* 0x001fea0003800000 */
[----:B------:R-:W-:Y:S01]  /*1bc0*/  BPT.TRAP 0x1 ;  /* 0x000000040000795c */ /* 0x000fe20000300000 */
.L_x_13842:
[----:B------:R-:W-:Y:S02]  /*1bd0*/  IMAD.U32 R11, RZ, RZ, UR38 ;  /* 0x00000026ff0b7e24 */ /* 0x000fe4000f8e00ff */
[----:B------:R-:W-:-:S03]  /*1be0*/  IMAD.U32 R6, RZ, RZ, UR37 ;  /* 0x00000025ff067e24 */ /* 0x000fc6000f8e00ff */
[----:B------:R-:W-:Y:S01]  /*1bf0*/  SHF.L.U32 R11, R11, 0x1f, RZ ;  /* 0x0000001f0b0b7819 */ /* 0x000fe200000006ff */
[----:B------:R-:W-:-:S04]  /*1c00*/  IMAD R6, R6, 0x8, R7 ;  /* 0x0000000806067824 */ /* 0x000fc800078e0207 */
[----:B------:R0:W1:Y:S01]  /*1c10*/  SYNCS.PHASECHK.TRANS64.TRYWAIT P1, [R6+URZ+0x22830], R11 ;  /* 0x0228300b060075a7 */ /* 0x000062000802017f */
[----:B------:R-:W-:Y:S05]  /*1c20*/  @!P0 BRA `(.L_x_13843) ;  /* 0x0000000000048947 */ /* 0x000fea0003800000 */
[----:B------:R-:W-:Y:S01]  /*1c30*/  BPT.TRAP 0x1 ;  /* 0x000000040000795c */ /* 0x000fe20000300000 */
.L_x_13843:
[----:B-1----:R-:W-:Y:S05]  /*1c40*/  @P1 BRA `(.L_x_13844) ;  /* 0x0000000000081947 */ /* 0x002fea0003800000 */
[----:B------:R-:W1:Y:S02]  /*1c50*/  SYNCS.PHASECHK.TRANS64.TRYWAIT P1, [R6+URZ+0x22830], R11 ;  /* 0x0228300b060075a7 */ /* 0x000e64000802017f */
[----:B-1----:R-:W-:Y:S05]  /*1c60*/  @!P1 BRA `(.L_x_13845) ;  /* 0x0000010c00209947 */ /* 0x002fea0003800000 */
.L_x_13844:
        /* <DEDUP_REMOVED lines=8> */
[----:B------:R-:W-:Y:S01]  /*1cf0*/  VIADD R0, R16, UR39 ;  /* 0x0000002710007c36 */ /* 0x000fe20008000000 */
[----:B------:R-:W-:Y:S01]  /*1d00*/  UMOV UR9, 0x40000040 ;  /* 0x4000004000097882 */ /* 0x000fe20000000000 */
[----:B------:R-:W-:Y:S01]  /*1d10*/  UMOV UR11, 0x40000040 ;  /* 0x40000040000b7882 */ /* 0x000fe20000000000 */
[----:B------:R-:W-:Y:S01]  /*1d20*/  UIADD3 UR12, UR16, 0x6, URZ ;  /* 0x00000006100c7890 */ /* 0x000fe2000fffe03f */
[----:B------:R-:W2:Y:S01]  /*1d30*/  S2R R76, SR_TID.X ;  /* 0x00000000004c7919 */ /* 0x000ea20000002100 */
[----:B------:R-:W-:Y:S01]  /*1d40*/  UIADD3 UR4, UR4, 0x1c400, URZ ;  /* 0x0001c40004047890 */ /* 0x000fe2000fffe03f */
[----:B------:R-:W-:Y:S01]  /*1d50*/  UMOV UR13, 0x40000040 ;  /* 0x40000040000d7882 */ /* 0x000fe20000000000 */
[----:B------:R-:W-:-:S02]  /*1d60*/  UMOV UR15, 0x40000040 ;  /* 0x40000040000f7882 */ /* 0x000fc40000000000 */
[----:B------:R-:W-:-:S04]  /*1d70*/  USHF.R.U32.HI UR4, URZ, 0x4, UR4 ;  /* 0x000000043f047899 */ /* 0x000fc80008011604 */
[----:B------:R-:W-:-:S04]  /*1d80*/  ULOP3.LUT UR4, UR4, 0x3fff, URZ, 0xc0, !UPT ;  /* 0x00003fff04047892 */ /* 0x000fc8000f8ec03f */
[----:B------:R-:W-:Y:S02]  /*1d90*/  ULOP3.LUT UR20, UR4, 0x10000, URZ, 0xfc, !UPT ;  /* 0x0001000004147892 */ /* 0x000fe4000f8efc3f */
[----:B------:R-:W-:Y:S02]  /*1da0*/  UIADD3 UR4, UR16, 0x2, URZ ;  /* 0x0000000210047890 */ /* 0x000fe4000fffe03f */
[----:B------:R-:W-:-:S04]  /*1db0*/  UIMAD UR18, UR37, 0x300, UR20 ;  /* 0x00000300251278a4 */ /* 0x000fc8000f8e0214 */
[----:B------:R-:W-:Y:S02]  /*1dc0*/  UIADD3 UR6, UR18, 0x2, URZ ;  /* 0x0000000212067890 */ /* 0x000fe4000fffe03f */
[----:B------:R-:W-:Y:S02]  /*1dd0*/  UIADD3 UR10, UR18, 0x4, URZ ;  /* 0x00000004120a7890 */ /* 0x000fe4000fffe03f */
[----:B------:R-:W-:Y:S02]  /*1de0*/  UIADD3 UR14, UR18, 0x6, URZ ;  /* 0x00000006120e7890 */ /* 0x000fe4000fffe03f */
[----:B------:R-:W-:Y:S03]  /*1df0*/  HGMMA.64x96x16.F32.BF16 R24, gdesc[UR16], RZ, !UPT, gsb0 ;  /* 0x01600000101879f0 */ /* 0x000fe6000c0018ff */
[----:B------:R-:W-:Y:S02]  /*1e00*/  WARPGROUP.DEPBAR.LE gsb0, 0x0 ;  /* 0x00008000000079c5 */ /* 0x000fe40000010000 */
[----:B------:R-:W-:-:S06]  /*1e10*/  WARPGROUP.ARRIVE ;  /* 0x00000000000079c5 */ /* 0x000fcc0000000000 */
[----:B------:R-:W-:Y:S01]  /*1e20*/  HGMMA.64x96x16.F32.BF16 R24, gdesc[UR4], R24, gsb0 ;  /* 0x01600000041879f0 */ /* 0x000fe20008001818 */
[----:B------:R-:W-:Y:S01]  /*1e30*/  ULDC UR6, c[0x0][0x448] ;  /* 0x0001120000067ab9 */ /* 0x000fe20000000800 */
[----:B------:R-:W-:Y:S01]  /*1e40*/  ULDC UR7, c[0x0][0x9d8] ;  /* 0x0002760000077ab9 */ /* 0x000fe20000000800 */
[----:B------:R-:W-:-:S06]  /*1e50*/  UISETP.NE.AND UP0, UPT, UR6, 0x1, UPT ;  /* 0x000000010600788c */ /* 0x000fcc000bf05270 */
[----:B------:R-:W-:-:S05]  /*1e60*/  PLOP3.LUT P1, PT, PT, PT, UP0, 0x80, 0x0 ;  /* 0x000000000000781c */ /* 0x000fca0003f2f008 */
[----:B------:R-:W-:-:S08]  /*1e70*/  @UP0 ULDC UR6, c[0x0][0x44c] ;  /* 0x0001130000060ab9 */ /* 0x000fd00000000800 */
[----:B------:R-:W-:Y:S01]  /*1e80*/  @P1 IMAD.HI.U32 R3, R0, UR6, RZ ;  /* 0x0000000600031c27 */ /* 0x000fe2000f8e00ff */
[----:B------:R-:W-:-:S04]  /*1e90*/  @UP0 ULDC UR6, c[0x0][0x450] ;  /* 0x0001140000060ab9 */ /* 0x000fc80000000800 */
[----:B------:R-:W-:Y:S01]  /*1ea0*/  @P1 SHF.R.U32.HI R0, RZ, UR6, R3 ;  /* 0x00000006ff001c19 */ /* 0x000fe20008011603 */
[----:B------:R-:W-:-:S04]  /*1eb0*/  UIMAD UR6, UR49, -0x60, UR42 ;  /* 0xffffffa0310678a4 */ /* 0x000fc8000f8e022a */
[----:B------:R-:W3:Y:S01]  /*1ec0*/  SHFL.IDX PT, R5, R0, 0x1, 0x1c1f ;  /* 0x003c1f0000057f89 */ /* 0x000ee200000e0000 */
[----:B------:R-:W-:-:S03]  /*1ed0*/  UIADD3 UR6, UR6, 0x60, URZ ;  /* 0x0000006006067890 */ /* 0x000fc6000fffe03f */
[----:B------:R-:W4:Y:S03]  /*1ee0*/  SHFL.IDX PT, R0, R0, RZ, 0x1c1f ;  /* 0x001c1fff00007589 */ /* 0x000f2600000e0000 */
[----:B------:R-:W-:-:S04]  /*1ef0*/  IMAD.U32 R4, RZ, RZ, UR6 ;  /* 0x00000006ff047e24 */ /* 0x000fc8000f8e00ff */
[----:B------:R-:W-:Y:S02]  /*1f00*/  IMAD R3, R17, -0x2, R4 ;  /* 0xfffffffe11037824 */ /* 0x000fe400078e0204 */
[----:B------:R-:W-:-:S05]  /*1f10*/  IMAD.U32 R4, RZ, RZ, UR44 ;  /* 0x0000002cff047e24 */ /* 0x000fca000f8e00ff */
[----:B------:R-:W-:-:S04]  /*1f20*/  IADD3 R4, -R4, 0x1, R3 ;  /* 0x0000000104047810 */ /* 0x000fc80007ffe103 */
[----:B---3--:R-:W-:-:S04]  /*1f30*/  VIADDMNMX R5, R5, R4, R3, PT ;  /* 0x0000000405057246 */ /* 0x008fc80003800103 */
[C---:B------:R-:W-:Y:S02]  /*1f40*/  ISETP.GT.AND P2, PT, R5.reuse, RZ, PT ;  /* 0x000000ff0500720c */ /* 0x040fe40003f44270 */
[C---:B------:R-:W-:Y:S02]  /*1f50*/  ISETP.GT.AND P3, PT, R5.reuse, 0x1, PT ;  /* 0x000000010500780c */ /* 0x040fe40003f64270 */
[----:B------:R-:W-:Y:S02]  /*1f60*/  ISETP.GT.AND P4, PT, R5, 0x8, PT ;  /* 0x000000080500780c */ /* 0x000fe40003f84270 */
[----:B----4-:R-:W-:-:S04]  /*1f70*/  VIADDMNMX R3, R0, R4, R3, PT ;  /* 0x0000000400037246 */ /* 0x010fc80003800103 */
[C---:B------:R-:W-:Y:S02]  /*1f80*/  ISETP.GT.AND P5, PT, R3.reuse, RZ, PT ;  /* 0x000000ff0300720c */ /* 0x040fe40003fa4270 */
[----:B------:R-:W-:Y:S01]  /*1f90*/  ISETP.GT.AND P6, PT, R3, 0x1, PT ;  /* 0x000000010300780c */ /* 0x000fe20003fc4270 */
        /* <DEDUP_REMOVED lines=59> */
[----:B------:R-:W-:Y:S01]  /*2350*/  FSEL R0, R12, -INF , P5 ;  /* 0xff8000000c007808 */ /* 0x000fe20002800000 */
        /* <DEDUP_REMOVED lines=17> */
[----:B---3--:R-:W-:-:S02]  /*2470*/  FSEL R28, R28, -INF , P3 ;  /* 0xff8000001c1c7808 */ /* 0x008fc40001800000 */
        /* <DEDUP_REMOVED lines=25> */
[----:B------:R-:W-:Y:S01]  /*2610*/  MUFU.TANH R74, R40 ;  /* 0x00000028004a7308 */ /* 0x000fe20000002400 */
[----:B---3--:R-:W-:Y:S02]  /*2620*/  FSEL R38, R38, -INF , P3 ;  /* 0xff80000026267808 */ /* 0x008fe40001800000 */
        /* <DEDUP_REMOVED lines=59> */
[----:B------:R0:W-:Y:S08]  /*29e0*/  MUFU.TANH R35, R45 ;  /* 0x0000002d00237308 */ /* 0x0001f00000002400 */
[----:B------:R1:W2:Y:S08]  /*29f0*/  MUFU.TANH R31, R44 ;  /* 0x0000002c001f7308 */ /* 0x0002b00000002400 */
[----:B------:R-:W2:Y:S01]  /*2a00*/  MUFU.TANH R62, R48 ;  /* 0x00000030003e7308 */ /* 0x000ea20000002400 */
[----:B-----5:R-:W-:-:S05]  /*2a10*/  FMNMX.FTZ R5, R10, R5, !PT ;  /* 0x000000050a057209 */ /* 0x020fca0007810000 */
[----:B------:R-:W5:Y:S02]  /*2a20*/  SHFL.BFLY PT, R10, R5, 0x1, 0x1f ;  /* 0x0c201f00050a7f89 */ /* 0x000f6400000e0000 */
[----:B------:R-:W2:Y:S08]  /*2a30*/  MUFU.TANH R49, R49 ;  /* 0x0000003100317308 */ /* 0x000eb00000002400 */
[----:B------:R-:W2:Y:S08]  /*2a40*/  MUFU.TANH R63, R52 ;  /* 0x00000034003f7308 */ /* 0x000eb00000002400 */
[----:B------:R-:W2:Y:S01]  /*2a50*/  MUFU.TANH R53, R53 ;  /* 0x0000003500357308 */ /* 0x000ea20000002400 */
[----:B-----5:R-:W-:-:S07]  /*2a60*/  FMNMX.FTZ R4, R5, R10, !PT ;  /* 0x0000000a05047209 */ /* 0x020fce0007810000 */
[----:B------:R-:W5:Y:S01]  /*2a70*/  MUFU.TANH R66, R56 ;  /* 0x0000003800427308 */ /* 0x000f620000002400 */
[----:B------:R-:W-:Y:S02]  /*2a80*/  FSEL R10, R13, -INF , P4 ;  /* 0xff8000000d0a7808 */ /* 0x000fe40002000000 */
[C---:B------:R-:W-:Y:S01]  /*2a90*/  FSETP.NEU.FTZ.AND P5, PT, R4.reuse, -INF , PT ;  /* 0xff8000000400780b */ /* 0x040fe20003fbd000 */
[----:B------:R-:W-:Y:S01]  /*2aa0*/  FMUL.FTZ R12, R4, UR10 ;  /* 0x0000000a040c7c20 */ /* 0x000fe20008410000 */
[----:B------:R-:W-:Y:S02]  /*2ab0*/  FMNMX.FTZ R5, R0, R9, !PT ;  /* 0x0000000900057209 */ /* 0x000fe40007810000 */
[----:B------:R-:W-:Y:S01]  /*2ac0*/  FSEL R13, R15, -INF , P2 ;  /* 0xff8000000f0d7808 */ /* 0x000fe20001000000 */
[----:B------:R-:W5:Y:S01]  /*2ad0*/  MUFU.TANH R57, R57 ;  /* 0x0000003900397308 */ /* 0x000f620000002400 */
[----:B0-----:R-:W-:Y:S02]  /*2ae0*/  FSEL R45, R12, RZ, P5 ;  /* 0x000000ff0c2d7208 */ /* 0x001fe40002800000 */
[----:B----4-:R-:W-:-:S02]  /*2af0*/  FSEL R12, R29, -INF , P3 ;  /* 0xff8000001d0c7808 */ /* 0x010fc40001800000 */
[----:B------:R-:W-:Y:S01]  /*2b00*/  FMNMX.FTZ R5, R10, R5, !PT ;  /* 0x000000050a057209 */ /* 0x000fe20007810000 */
[--C-:B------:R-:W-:Y:S01]  /*2b10*/  FFMA.FTZ R153, R14, UR10, -R45.reuse ;  /* 0x0000000a0e997c23 */ /* 0x100fe2000801082d */
[----:B------:R-:W-:Y:S01]  /*2b20*/  ISETP.GT.AND P3, PT, R3, 0x11, PT ;  /* 0x000000110300780c */ /* 0x000fe20003f64270 */
[--C-:B------:R-:W-:Y:S01]  /*2b30*/  FFMA.FTZ R25, R21, UR10, -R45.reuse ;  /* 0x0000000a15197c23 */ /* 0x100fe2000801082d */
[----:B------:R-:W-:Y:S01]  /*2b40*/  FMNMX.FTZ R20, R12, R5, !PT ;  /* 0x000000050c147209 */ /* 0x000fe20007810000 */
[--C-:B------:R-:W-:Y:S01]  /*2b50*/  FFMA.FTZ R27, R24, UR10, -R45.reuse ;  /* 0x0000000a181b7c23 */ /* 0x100fe2000801082d */
[----:B------:R-:W-:Y:S01]  /*2b60*/  ISETP.GT.AND P2, PT, R3, 0x18, PT ;  /* 0x000000180300780c */ /* 0x000fe20003f44270 */
[----:B------:R2:W-:Y:S01]  /*2b70*/  MUFU.EX2 R48, R25 ;  /* 0x0000001900307308 */ /* 0x0005e20000000800 */
[----:B---3--:R-:W-:Y:S01]  /*2b80*/  FSEL R14, R33, -INF , P3 ;  /* 0xff800000210e7808 */ /* 0x008fe20001800000 */
[--C-:B------:R-:W-:Y:S01]  /*2b90*/  FFMA.FTZ R29, R26, UR10, -R45.reuse ;  /* 0x0000000a1a1d7c23 */ /* 0x100fe2000801082d */
[----:B------:R-:W-:Y:S01]  /*2ba0*/  FMNMX.FTZ R5, R13, R20, !PT ;  /* 0x000000140d057209 */ /* 0x000fe20007810000 */
[--C-:B------:R-:W-:Y:S01]  /*2bb0*/  FFMA.FTZ R33, R30, UR10, -R45.reuse ;  /* 0x0000000a1e217c23 */ /* 0x100fe2000801082d */
[----:B------:R-:W-:Y:S01]  /*2bc0*/  ISETP.GT.AND P3, PT, R3, 0x19, PT ;  /* 0x000000190300780c */ /* 0x000fe20003f64270 */
[--C-:B------:R-:W-:Y:S01]  /*2bd0*/  FFMA.FTZ R38, R38, UR10, -R45.reuse ;  /* 0x0000000a26267c23 */ /* 0x100fe2000801082d */
[----:B------:R-:W-:Y:S01]  /*2be0*/  FSEL R15, R72, -INF , P2 ;  /* 0xff800000480f7808 */ /* 0x000fe20001000000 */
[----:B------:R0:W-:Y:S01]  /*2bf0*/  MUFU.EX2 R155, R27 ;  /* 0x0000001b009b7308 */ /* 0x0001e20000000800 */
[----:B-1----:R-:W-:Y:S01]  /*2c00*/  FMNMX.FTZ R44, R14, R5, !PT ;  /* 0x000000050e2c7209 */ /* 0x002fe20007810000 */
[--C-:B------:R-:W-:Y:S01]  /*2c10*/  FFMA.FTZ R39, R39, UR10, -R45.reuse ;  /* 0x0000000a27277c23 */ /* 0x100fe2000801082d */
[----:B------:R-:W-:Y:S01]  /*2c20*/  ISETP.GT.AND P2, PT, R3, 0x20, PT ;  /* 0x000000200300780c */ /* 0x000fe20003f44270 */
[--C-:B------:R-:W-:Y:S01]  /*2c30*/  FFMA.FTZ R41, R41, UR10, -R45.reuse ;  /* 0x0000000a29297c23 */ /* 0x100fe2000801082d */
[----:B------:R-:W-:Y:S01]  /*2c40*/  FSEL R20, R73, -INF , P3 ;  /* 0xff80000049147808 */ /* 0x000fe20001800000 */
[--C-:B------:R-:W-:Y:S01]  /*2c50*/  FFMA.FTZ R40, R40, UR10, -R45.reuse ;  /* 0x0000000a28287c23 */ /* 0x100fe2000801082d */
[----:B------:R-:W-:Y:S01]  /*2c60*/  FMNMX.FTZ R5, R15, R44, !PT ;  /* 0x0000002c0f057209 */ /* 0x000fe20007810000 */
[----:B------:R-:W-:Y:S01]  /*2c70*/  MUFU.TANH R60, R60 ;  /* 0x0000003c003c7308 */ /* 0x000fe20000002400 */
[----:B------:R-:W-:Y:S01]  /*2c80*/  ISETP.GT.AND P3, PT, R3, 0x21, PT ;  /* 0x000000210300780c */ /* 0x000fe20003f64270 */
[--C-:B------:R-:W-:Y:S01]  /*2c90*/  FFMA.FTZ R42, R42, UR10, -R45.reuse ;  /* 0x0000000a2a2a7c23 */ /* 0x100fe2000801082d */
[----:B------:R-:W-:Y:S01]  /*2ca0*/  FSEL R21, R74, -INF , P2 ;  /* 0xff8000004a157808 */ /* 0x000fe20001000000 */
[--C-:B------:R-:W-:Y:S01]  /*2cb0*/  FFMA.FTZ R43, R43, UR10, -R45.reuse ;  /* 0x0000000a2b2b7c23 */ /* 0x100fe2000801082d */
[----:B------:R-:W-:Y:S01]  /*2cc0*/  FMNMX.FTZ R44, R20, R5, !PT ;  /* 0x00000005142c7209 */ /* 0x000fe20007810000 */
[--C-:B------:R-:W-:Y:S01]  /*2cd0*/  FFMA.FTZ R46, R46, UR10, -R45.reuse ;  /* 0x0000000a2e2e7c23 */ /* 0x100fe2000801082d */
[----:B------:R-:W-:Y:S01]  /*2ce0*/  ISETP.GT.AND P2, PT, R3, 0x28, PT ;  /* 0x000000280300780c */ /* 0x000fe20003f44270 */
[----:B------:R1:W-:Y:S01]  /*2cf0*/  MUFU.EX2 R52, R29 ;  /* 0x0000001d00347308 */ /* 0x0003e20000000800 */
[----:B------:R-:W-:Y:S01]  /*2d00*/  FSEL R24, R75, -INF , P3 ;  /* 0xff8000004b187808 */ /* 0x000fe20001800000 */
[--C-:B------:R-:W-:Y:S01]  /*2d10*/  FFMA.FTZ R47, R47, UR10, -R45.reuse ;  /* 0x0000000a2f2f7c23 */ /* 0x100fe2000801082d */
[----:B------:R-:W-:Y:S01]  /*2d20*/  FMNMX.FTZ R5, R21, R44, !PT ;  /* 0x0000002c15057209 */ /* 0x000fe20007810000 */
[--C-:B------:R-:W-:Y:S01]  /*2d30*/  FFMA.FTZ R50, R50, UR10, -R45.reuse ;  /* 0x0000000a32327c23 */ /* 0x100fe2000801082d */
[----:B------:R-:W-:Y:S01]  /*2d40*/  ISETP.GT.AND P3, PT, R3, 0x29, PT ;  /* 0x000000290300780c */ /* 0x000fe20003f64270 */
[--C-:B------:R-:W-:Y:S01]  /*2d50*/  FFMA.FTZ R51, R51, UR10, -R45.reuse ;  /* 0x0000000a33337c23 */ /* 0x100fe2000801082d */
[----:B--2---:R-:W-:Y:S01]  /*2d60*/  FSEL R25, R31, -INF , P2 ;  /* 0xff8000001f197808 */ /* 0x004fe20001000000 */
        /* <DEDUP_REMOVED lines=10> */
[----:B------:R-:W-:Y:S01]  /*2e10*/  MUFU.TANH R64, R64 ;  /* 0x0000004000407308 */ /* 0x000fe20000002400 */
[----:B0-----:R-:W-:Y:S01]  /*2e20*/  FSEL R27, R62, -INF , P2 ;  /* 0xff8000003e1b7808 */ /* 0x001fe20001000000 */
[----:B------:R-:W-:Y:S01]  /*2e30*/  FFMA.FTZ R58, R58, UR10, -R45 ;  /* 0x0000000a3a3a7c23 */ /* 0x000fe2000801082d */
[----:B------:R-:W-:-:S02]  /*2e40*/  FMNMX.FTZ R44, R26, R5, !PT ;  /* 0x000000051a2c7209 */ /* 0x000fc40007810000 */
[----:B------:R-:W-:Y:S02]  /*2e50*/  ISETP.GT.AND P2, PT, R3, 0x38, PT ;  /* 0x000000380300780c */ /* 0x000fe40003f44270 */
[----:B------:R-:W-:Y:S01]  /*2e60*/  FSEL R28, R49, -INF , P3 ;  /* 0xff800000311c7808 */ /* 0x000fe20001800000 */
[----:B------:R5:W-:Y:S01]  /*2e70*/  MUFU.EX2 R157, R31 ;  /* 0x0000001f009d7308 */ /* 0x000be20000000800 */
[----:B------:R-:W-:Y:S01]  /*2e80*/  FMNMX.FTZ R5, R27, R44, !PT ;  /* 0x0000002c1b057209 */ /* 0x000fe20007810000 */
[----:B------:R-:W-:Y:S01]  /*2e90*/  FFMA.FTZ R49, R34, UR10, -R45 ;  /* 0x0000000a22317c23 */ /* 0x000fe2000801082d */
[----:B------:R-:W-:Y:S02]  /*2ea0*/  ISETP.GT.AND P3, PT, R3, 0x39, PT ;  /* 0x000000390300780c */ /* 0x000fe40003f64270 */
[----:B-1----:R-:W-:Y:S02]  /*2eb0*/  FSEL R29, R63, -INF , P2 ;  /* 0xff8000003f1d7808 */ /* 0x002fe40001000000 */
[----:B------:R-:W-:Y:S01]  /*2ec0*/  FMNMX.FTZ R44, R28, R5, !PT ;  /* 0x000000051c2c7209 */ /* 0x000fe20007810000 */
[----:B------:R-:W0:Y:S01]  /*2ed0*/  MUFU.TANH R65, R65 ;  /* 0x0000004100417308 */ /* 0x000e220000002400 */
[----:B------:R-:W-:-:S02]  /*2ee0*/  ISETP.GT.AND P2, PT, R3, 0x40, PT ;  /* 0x000000400300780c */ /* 0x000fc40003f44270 */
[----:B------:R-:W-:Y:S01]  /*2ef0*/  FSEL R30, R53, -INF , P3 ;  /* 0xff800000351e7808 */ /* 0x000fe20001800000 */
[----:B------:R-:W-:Y:S01]  /*2f00*/  FFMA.FTZ R53, R36, UR10, -R45 ;  /* 0x0000000a24357c23 */ /* 0x000fe2000801082d */
[----:B------:R-:W-:Y:S02]  /*2f10*/  FMNMX.FTZ R5, R29, R44, !PT ;  /* 0x0000002c1d057209 */ /* 0x000fe40007810000 */
[C---:B------:R-:W-:Y:S01]  /*2f20*/  ISETP.GT.AND P3, PT, R3.reuse, 0x41, PT ;  /* 0x000000410300780c */ /* 0x040fe20003f64270 */
[----:B------:R-:W1:Y:S01]  /*2f30*/  MUFU.TANH R68, R68 ;  /* 0x0000004400447308 */ /* 0x000e620000002400 */
[----:B-----5:R-:W-:Y:S02]  /*2f40*/  FSEL R31, R66, -INF , P2 ;  /* 0xff800000421f7808 */ /* 0x020fe40001000000 */
[----:B------:R-:W-:Y:S02]  /*2f50*/  FMNMX.FTZ R44, R30, R5, !PT ;  /* 0x000000051e2c7209 */ /* 0x000fe40007810000 */
[----:B------:R-:W-:-:S02]  /*2f60*/  ISETP.GT.AND P2, PT, R3, 0x48, PT ;  /* 0x000000480300780c */ /* 0x000fc40003f44270 */
[----:B------:R-:W-:Y:S01]  /*2f70*/  FSEL R32, R57, -INF , P3 ;  /* 0xff80000039207808 */ /* 0x000fe20001800000 */
[----:B------:R3:W-:Y:S01]  /*2f80*/  MUFU.EX2 R56, R33 ;  /* 0x0000002100387308 */ /* 0x0007e20000000800 */
[----:B------:R-:W-:Y:S02]  /*2f90*/  FMNMX.FTZ R5, R31, R44, !PT ;  /* 0x0000002c1f057209 */ /* 0x000fe40007810000 */
[----:B------:R-:W-:Y:S02]  /*2fa0*/  ISETP.GT.AND P3, PT, R3, 0x49, PT ;  /* 0x000000490300780c */ /* 0x000fe40003f64270 */
[----:B------:R-:W-:Y:S02]  /*2fb0*/  FMNMX.FTZ R44, R32, R5, !PT ;  /* 0x00000005202c7209 */ /* 0x000fe40007810000 */
[----:B--2---:R-:W-:Y:S01]  /*2fc0*/  FSEL R34, R61, -INF , P3 ;  /* 0xff8000003d227808 */ /* 0x004fe20001800000 */
[----:B------:R-:W2:Y:S01]  /*2fd0*/  MUFU.TANH R69, R69 ;  /* 0x0000004500457308 */ /* 0x000ea20000002400 */
[----:B---3--:R-:W-:-:S02]  /*2fe0*/  FSEL R33, R60, -INF , P2 ;  /* 0xff8000003c217808 */ /* 0x008fc40001000000 */
[----:B------:R-:W-:Y:S02]  /*2ff0*/  ISETP.GT.AND P2, PT, R3, 0x50, PT ;  /* 0x000000500300780c */ /* 0x000fe40003f44270 */
[----:B------:R-:W-:Y:S02]  /*3000*/  FMNMX.FTZ R5, R33, R44, !PT ;  /* 0x0000002c21057209 */ /* 0x000fe40007810000 */
[----:B------:R-:W-:Y:S01]  /*3010*/  ISETP.GT.AND P3, PT, R3, 0x51, PT ;  /* 0x000000510300780c */ /* 0x000fe20003f64270 */
[----:B------:R3:W-:Y:S01]  /*3020*/  MUFU.EX2 R159, R35 ;  /* 0x00000023009f7308 */ /* 0x0007e20000000800 */
[----:B------:R-:W-:Y:S02]  /*3030*/  FMNMX.FTZ R44, R34, R5, !PT ;  /* 0x00000005222c7209 */ /* 0x000fe40007810000 */
[----:B0-----:R-:W-:Y:S02]  /*3040*/  FSEL R36, R65, -INF , P3 ;  /* 0xff80000041247808 */ /* 0x001fe40001800000 */
[----:B------:R-:W-:-:S03]  /*3050*/  ISETP.GT.AND P3, PT, R3, 0x59, PT ;  /* 0x000000590300780c */ /* 0x000fc60003f64270 */
[----:B------:R0:W-:Y:S01]  /*3060*/  MUFU.EX2 R60, R49 ;  /* 0x00000031003c7308 */ /* 0x0001e20000000800 */
[----:B---3--:R-:W-:Y:S02]  /*3070*/  FSEL R35, R64, -INF , P2 ;  /* 0xff80000040237808 */ /* 0x008fe40001000000 */
[----:B------:R-:W-:Y:S02]  /*3080*/  ISETP.GT.AND P2, PT, R3, 0x58, PT ;  /* 0x000000580300780c */ /* 0x000fe40003f44270 */
[----:B------:R-:W-:Y:S02]  /*3090*/  FMNMX.FTZ R5, R35, R44, !PT ;  /* 0x0000002c23057209 */ /* 0x000fe40007810000 */
[----:B-1----:R-:W-:Y:S01]  /*30a0*/  FSEL R3, R68, -INF , P2 ;  /* 0xff80000044037808 */ /* 0x002fe20001000000 */
[----:B------:R1:W-:Y:S01]  /*30b0*/  MUFU.EX2 R163, R38 ;  /* 0x0000002600a37308 */ /* 0x0003e20000000800 */
[----:B------:R-:W-:Y:S01]  /*30c0*/  FMNMX.FTZ R44, R36, R5, !PT ;  /* 0x00000005242c7209 */ /* 0x000fe20007810000 */
[--C-:B0-----:R-:W-:Y:S01]  /*30d0*/  FFMA.FTZ R49, R37, UR10, -R45.reuse ;  /* 0x0000000a25317c23 */ /* 0x101fe2000801082d */
[----:B--2---:R-:W-:Y:S01]  /*30e0*/  FSEL R37, R69, -INF , P3 ;  /* 0xff80000045257808 */ /* 0x004fe20001800000 */
[----:B------:R-:W-:Y:S01]  /*30f0*/  FFMA.FTZ R45, R59, UR10, -R45 ;  /* 0x0000000a3b2d7c23 */ /* 0x000fe2000801082d */
[----:B------:R-:W-:-:S03]  /*3100*/  FMNMX.FTZ R44, R3, R44, !PT ;  /* 0x0000002c032c7209 */ /* 0x000fc60007810000 */
[----:B------:R-:W-:Y:S01]  /*3110*/  MUFU.EX2 R153, R153 ;  /* 0x0000009900997308 */ /* 0x000fe20000000800 */
[----:B------:R-:W-:-:S05]  /*3120*/  FMNMX.FTZ R44, R37, R44, !PT ;  /* 0x0000002c252c7209 */ /* 0x000fca0007810000 */
[----:B------:R-:W1:Y:S02]  /*3130*/  SHFL.BFLY PT, R5, R44, 0x2, 0x1f ;  /* 0x0c401f002c057f89 */ /* 0x000e6400000e0000 */
[----:B------:R-:W-:Y:S08]  /*3140*/  MUFU.EX2 R64, R39 ;  /* 0x0000002700407308 */ /* 0x000ff00000000800 */
[----:B------:R-:W-:Y:S08]  /*3150*/  MUFU.EX2 R165, R41 ;  /* 0x0000002900a57308 */ /* 0x000ff00000000800 */
[----:B------:R-:W-:Y:S01]  /*3160*/  MUFU.EX2 R62, R49 ;  /* 0x00000031003e7308 */ /* 0x000fe20000000800 */
[----:B-1----:R-:W-:-:S07]  /*3170*/  FMNMX.FTZ R38, R44, R5, !PT ;  /* 0x000000052c267209 */ /* 0x002fce0007810000 */
[----:B------:R-:W0:Y:S01]  /*3180*/  MUFU.EX2 R53, R53 ;  /* 0x0000003500357308 */ /* 0x000e220000000800 */
[----:B------:R-:W1:Y:S07]  /*3190*/  SHFL.BFLY PT, R5, R38, 0x1, 0x1f ;  /* 0x0c201f0026057f89 */ /* 0x000e6e00000e0000 */
[----:B------:R-:W-:Y:S08]  /*31a0*/  MUFU.EX2 R40, R40 ;  /* 0x0000002800287308 */ /* 0x000ff00000000800 */
[----:B------:R-:W-:Y:S01]  /*31b0*/  MUFU.EX2 R42, R42 ;  /* 0x0000002a002a7308 */ /* 0x000fe20000000800 */
[----:B0-----:R-:W-:-:S07]  /*31c0*/  F2FP.BF16.F32.PACK_AB R161, R62, R53 ;  /* 0x000000353ea1723e */ /* 0x001fce00000010ff */
[----:B------:R-:W-:Y:S01]  /*31d0*/  MUFU.EX2 R43, R43 ;  /* 0x0000002b002b7308 */ /* 0x000fe20000000800 */
[----:B-1----:R-:W-:-:S04]  /*31e0*/  FMNMX.FTZ R5, R38, R5, !PT ;  /* 0x0000000526057209 */ /* 0x002fc80007810000 */
[C---:B------:R-:W-:Y:S01]  /*31f0*/  FSETP.NEU.FTZ.AND P2, PT, R5.reuse, -INF , PT ;  /* 0xff8000000500780b */ /* 0x040fe20003f5d000 */
[----:B------:R-:W-:Y:S02]  /*3200*/  FMUL.FTZ R38, R5, UR10 ;  /* 0x0000000a05267c20 */ /* 0x000fe40008410000 */
[----:B------:R-:W-:Y:S03]  /*3210*/  MUFU.EX2 R46, R46 ;  /* 0x0000002e002e7308 */ /* 0x000fe60000000800 */
[----:B------:R-:W-:Y:S02]  /*3220*/  FSEL R38, R38, RZ, P2 ;  /* 0x000000ff26267208 */ /* 0x000fe40001000000 */
[----:B------:R-:W-:Y:S02]  /*3230*/  LOP3.LUT P2, RZ, R76, 0x7f, RZ, 0xc0, !PT ;  /* 0x0000007f4cff7812 */ /* 0x000fe4000784c0ff */
[----:B------:R-:W-:Y:S01]  /*3240*/  SHF.R.U32.HI R76, RZ, 0x7, R76 ;  /* 0x00000007ff4c7819 */ /* 0x000fe2000001164c */
        /* <DEDUP_REMOVED lines=12> */
[----:B------:R1:W2:Y:S01]  /*3310*/  MUFU.EX2 R39, R9 ;  /* 0x0000000900277308 */ /* 0x0002a20000000800 */
[----:B0-----:R-:W-:Y:S01]  /*3320*/  FADD.FTZ R0, R153, R48 ;  /* 0x0000003099007221 */ /* 0x001fe20000010000 */
[--C-:B------:R-:W-:Y:S01]  /*3330*/  FFMA.FTZ R26, R26, UR10, -R38.reuse ;  /* 0x0000000a1a1a7c23 */ /* 0x100fe20008010826 */
[--C-:B------:R-:W-:Y:S01]  /*3340*/  FFMA.FTZ R27, R27, UR10, -R38.reuse ;  /* 0x0000000a1b1b7c23 */ /* 0x100fe20008010826 */
[--C-:B------:R-:W-:Y:S01]  /*3350*/  FFMA.FTZ R28, R28, UR10, -R38.reuse ;  /* 0x0000000a1c1c7c23 */ /* 0x100fe20008010826 */
[--C-:B------:R-:W-:Y:S01]  /*3360*/  FFMA.FTZ R29, R29, UR10, -R38.reuse ;  /* 0x0000000a1d1d7c23 */ /* 0x100fe20008010826 */
[--C-:B------:R-:W-:Y:S01]  /*3370*/  FFMA.FTZ R30, R30, UR10, -R38.reuse ;  /* 0x0000000a1e1e7c23 */ /* 0x100fe20008010826 */
[----:B------:R-:W-:Y:S01]  /*3380*/  FFMA.FTZ R31, R31, UR10, -R38 ;  /* 0x0000000a1f1f7c23 */ /* 0x000fe20008010826 */
[----:B------:R-:W0:Y:S01]  /*3390*/  MUFU.EX2 R10, R10 ;  /* 0x0000000a000a7308 */ /* 0x000e220000000800 */
[----:B-1----:R-:W-:Y:S01]  /*33a0*/  FADD.FTZ R9, R155, R0 ;  /* 0x000000009b097221 */ /* 0x002fe20000010000 */
[--C-:B------:R-:W-:Y:S01]  /*33b0*/  FFMA.FTZ R32, R32, UR10, -R38.reuse ;  /* 0x0000000a20207c23 */ /* 0x100fe20008010826 */
[--C-:B------:R-:W-:Y:S01]  /*33c0*/  FFMA.FTZ R33, R33, UR10, -R38.reuse ;  /* 0x0000000a21217c23 */ /* 0x100fe20008010826 */
[--C-:B------:R-:W-:Y:S01]  /*33d0*/  FFMA.FTZ R34, R34, UR10, -R38.reuse ;  /* 0x0000000a22227c23 */ /* 0x100fe20008010826 */
[----:B------:R-:W-:Y:S01]  /*33e0*/  FADD.FTZ R0, R52, R9 ;  /* 0x0000000934007221 */ /* 0x000fe20000010000 */
[--C-:B------:R-:W-:Y:S01]  /*33f0*/  FFMA.FTZ R35, R35, UR10, -R38.reuse ;  /* 0x0000000a23237c23 */ /* 0x100fe20008010826 */
[----:B------:R-:W-:Y:S01]  /*3400*/  FFMA.FTZ R36, R36, UR10, -R38 ;  /* 0x0000000a24247c23 */ /* 0x000fe20008010826 */
[----:B------:R1:W3:Y:S01]  /*3410*/  MUFU.EX2 R41, R12 ;  /* 0x0000000c00297308 */ /* 0x0002e20000000800 */
[----:B------:R-:W-:Y:S01]  /*3420*/  FADD.FTZ R49, R157, R0 ;  /* 0x000000009d317221 */ /* 0x000fe20000010000 */
[----:B--2---:R-:W-:Y:S01]  /*3430*/  FADD.FTZ R9, R152, R39 ;  /* 0x0000002798097221 */ /* 0x004fe20000010000 */
[--C-:B------:R-:W-:Y:S01]  /*3440*/  FFMA.FTZ R3, R3, UR10, -R38.reuse ;  /* 0x0000000a03037c23 */ /* 0x100fe20008010826 */
[----:B------:R-:W-:Y:S01]  /*3450*/  FFMA.FTZ R37, R37, UR10, -R38 ;  /* 0x0000000a25257c23 */ /* 0x000fe20008010826 */
[----:B------:R-:W-:-:S02]  /*3460*/  F2FP.BF16.F32.PACK_AB R167, R43, R42 ;  /* 0x0000002a2ba7723e */ /* 0x000fc400000010ff */
[----:B------:R-:W-:Y:S01]  /*3470*/  F2FP.BF16.F32.PACK_AB R153, R48, R153 ;  /* 0x000000993099723e */ /* 0x000fe200000010ff */
[----:B------:R-:W2:Y:S01]  /*3480*/  MUFU.EX2 R13, R13 ;  /* 0x0000000d000d7308 */ /* 0x000ea20000000800 */
[----:B-1----:R-:W-:Y:S01]  /*3490*/  FADD.FTZ R12, R56, R49 ;  /* 0x00000031380c7221 */ /* 0x002fe20000010000 */
[----:B0-----:R-:W-:Y:S01]  /*34a0*/  FADD.FTZ R0, R10, R9 ;  /* 0x000000090a007221 */ /* 0x001fe20000010000 */
[----:B------:R-:W-:Y:S02]  /*34b0*/  IADD3 R9, -R76, 0xb, RZ ;  /* 0x0000000b4c097810 */ /* 0x000fe40007ffe1ff */
[----:B------:R-:W-:Y:S01]  /*34c0*/  FADD.FTZ R49, R159, R12 ;  /* 0x0000000c9f317221 */ /* 0x000fe20000010000 */
[----:B------:R-:W-:Y:S02]  /*34d0*/  F2FP.BF16.F32.PACK_AB R155, R52, R155 ;  /* 0x0000009b349b723e */ /* 0x000fe400000010ff */
[----:B------:R-:W0:Y:S01]  /*34e0*/  MUFU.EX2 R14, R14 ;  /* 0x0000000e000e7308 */ /* 0x000e220000000800 */
[C---:B---3--:R-:W-:Y:S01]  /*34f0*/  FADD.FTZ R12, R41.reuse, R0 ;  /* 0x00000000290c7221 */ /* 0x048fe20000010000 */
[----:B------:R-:W-:Y:S01]  /*3500*/  FADD.FTZ R44, R60, R49 ;  /* 0x000000313c2c7221 */ /* 0x000fe20000010000 */
[----:B------:R-:W-:Y:S01]  /*3510*/  @!P2 VIADD R0, R6, 0x22840 ;  /* 0x000228400600a836 */ /* 0x000fe20000000000 */
[----:B------:R-:W-:-:S02]  /*3520*/  F2FP.BF16.F32.PACK_AB R154, R41, R10 ;  /* 0x0000000a299a723e */ /* 0x000fc400000010ff */
[----:B------:R-:W-:Y:S01]  /*3530*/  FADD.FTZ R57, R53, R44 ;  /* 0x0000002c35397221 */ /* 0x000fe20000010000 */
[----:B------:R-:W-:Y:S01]  /*3540*/  F2FP.BF16.F32.PACK_AB R157, R56, R157 ;  /* 0x0000009d389d723e */ /* 0x000fe200000010ff */
[----:B------:R-:W1:Y:S01]  /*3550*/  MUFU.EX2 R15, R15 ;  /* 0x0000000f000f7308 */ /* 0x000e620000000800 */
[----:B--2---:R-:W-:Y:S01]  /*3560*/  FADD.FTZ R49, R13, R12 ;  /* 0x0000000c0d317221 */ /* 0x004fe20000010000 */
[----:B------:R-:W-:Y:S01]  /*3570*/  FADD.FTZ R44, R62, R57 ;  /* 0x000000393e2c7221 */ /* 0x000fe20000010000 */
[----:B------:R-:W-:Y:S01]  /*3580*/  @!P2 PRMT R0, RZ, 0x654, R0 ;  /* 0x00000654ff00a816 */ /* 0x000fe20000000000 */
[----:B------:R2:W-:Y:S06]  /*3590*/  BAR.ARV R9, 0x100 ;  /* 0x000400090000751d */ /* 0x0005ec0000002000 */
[----:B------:R-:W3:Y:S01]  /*35a0*/  MUFU.EX2 R20, R20 ;  /* 0x0000001400147308 */ /* 0x000ee20000000800 */
[----:B0-----:R-:W-:Y:S01]  /*35b0*/  FADD.FTZ R12, R14, R49 ;  /* 0x000000310e0c7221 */ /* 0x001fe20000010000 */
[----:B------:R-:W-:Y:S01]  /*35c0*/  FADD.FTZ R57, R163, R44 ;  /* 0x0000002ca3397221 */ /* 0x000fe20000010000 */
[----:B------:R0:W-:Y:S01]  /*35d0*/  @!P2 SYNCS.ARRIVE.TRANS64.RED.A1T0 RZ, [R0+URZ], RZ ;  /* 0x000000ff00ffa9a7 */ /* 0x0001e2000810043f */
[----:B------:R-:W-:-:S02]  /*35e0*/  F2FP.BF16.F32.PACK_AB R159, R60, R159 ;  /* 0x0000009f3c9f723e */ /* 0x000fc400000010ff */
[C---:B------:R-:W-:Y:S01]  /*35f0*/  FADD.FTZ R57, R64.reuse, R57 ;  /* 0x0000003940397221 */ /* 0x040fe20000010000 */
[----:B-1----:R-:W-:Y:S01]  /*3600*/  FADD.FTZ R49, R15, R12 ;  /* 0x0000000c0f317221 */ /* 0x002fe20000010000 */
[----:B------:R-:W1:Y:S01]  /*3610*/  MUFU.EX2 R21, R21 ;  /* 0x0000001500157308 */ /* 0x000e620000000800 */
[----:B------:R-:W-:Y:S02]  /*3620*/  F2FP.BF16.F32.PACK_AB R163, R64, R163 ;  /* 0x000000a340a3723e */ /* 0x000fe400000010ff */
[----:B------:R-:W-:Y:S02]  /*3630*/  F2FP.BF16.F32.PACK_AB R152, R39, R152 ;  /* 0x000000982798723e */ /* 0x000fe400000010ff */
[----:B------:R-:W-:-:S03]  /*3640*/  F2FP.BF16.F32.PACK_AB R156, R14, R13 ;  /* 0x0000000d0e9c723e */ /* 0x000fc600000010ff */
[----:B------:R-:W0:Y:S01]  /*3650*/  MUFU.EX2 R24, R24 ;  /* 0x0000001800187308 */ /* 0x000e220000000800 */
[C---:B---3--:R-:W-:Y:S01]  /*3660*/  FADD.FTZ R12, R20.reuse, R49 ;  /* 0x00000031140c7221 */ /* 0x048fe20000010000 */
[----:B------:R-:W-:-:S06]  /*3670*/  F2FP.BF16.F32.PACK_AB R158, R20, R15 ;  /* 0x0000000f149e723e */ /* 0x000fcc00000010ff */
[----:B------:R-:W3:Y:S01]  /*3680*/  MUFU.EX2 R25, R25 ;  /* 0x0000001900197308 */ /* 0x000ee20000000800 */
[----:B-1----:R-:W-:Y:S01]  /*3690*/  FADD.FTZ R49, R21, R12 ;  /* 0x0000000c15317221 */ /* 0x002fe20000010000 */
[----:B------:R-:W-:-:S04]  /*36a0*/  FADD.FTZ R12, R40, R57 ;  /* 0x00000039280c7221 */ /* 0x000fc80000010000 */
[C---:B------:R-:W-:Y:S01]  /*36b0*/  FADD.FTZ R57, R165.reuse, R12 ;  /* 0x0000000ca5397221 */ /* 0x040fe20000010000 */
[----:B------:R-:W-:Y:S01]  /*36c0*/  F2FP.BF16.F32.PACK_AB R165, R165, R40 ;  /* 0x00000028a5a5723e */ /* 0x000fe200000010ff */
[----:B------:R-:W1:Y:S01]  /*36d0*/  MUFU.EX2 R26, R26 ;  /* 0x0000001a001a7308 */ /* 0x000e620000000800 */
        /* <DEDUP_REMOVED lines=8> */
[C---:B-1----:R-:W-:Y:S01]  /*3760*/  FADD.FTZ R0, R26.reuse, R49 ;  /* 0x000000311a007221 */ /* 0x042fe20000010000 */
[----:B------:R-:W-:-:S06]  /*3770*/  F2FP.BF16.F32.PACK_AB R162, R26, R25 ;  /* 0x000000191aa2723e */ /* 0x000fcc00000010ff */
[----:B------:R-:W1:Y:S01]  /*3780*/  MUFU.EX2 R29, R29 ;  /* 0x0000001d001d7308 */ /* 0x000e620000000800 */
[----:B0-----:R-:W-:-:S07]  /*3790*/  FADD.FTZ R49, R27, R0 ;  /* 0x000000001b317221 */ /* 0x001fce0000010000 */
[----:B------:R-:W0:Y:S01]  /*37a0*/  MUFU.EX2 R47, R47 ;  /* 0x0000002f002f7308 */ /* 0x000e220000000800 */
[C---:B---3--:R-:W-:Y:S01]  /*37b0*/  FADD.FTZ R0, R28.reuse, R49 ;  /* 0x000000311c007221 */ /* 0x048fe20000010000 */
[----:B------:R-:W-:-:S06]  /*37c0*/  F2FP.BF16.F32.PACK_AB R164, R28, R27 ;  /* 0x0000001b1ca4723e */ /* 0x000fcc00000010ff */
[----:B------:R-:W3:Y:S01]  /*37d0*/  MUFU.EX2 R30, R30 ;  /* 0x0000001e001e7308 */ /* 0x000ee20000000800 */
[----:B-1----:R-:W-:-:S07]  /*37e0*/  FADD.FTZ R49, R29, R0 ;  /* 0x000000001d317221 */ /* 0x002fce0000010000 */
[----:B------:R-:W1:Y:S01]  /*37f0*/  MUFU.EX2 R50, R50 ;  /* 0x0000003200327308 */ /* 0x000e620000000800 */
[C---:B0-----:R-:W-:Y:S01]  /*3800*/  FADD.FTZ R57, R47.reuse, R12 ;  /* 0x0000000c2f397221 */ /* 0x041fe20000010000 */
[----:B------:R-:W-:-:S06]  /*3810*/  F2FP.BF16.F32.PACK_AB R169, R47, R46 ;  /* 0x0000002e2fa9723e */ /* 0x000fcc00000010ff */
[----:B------:R-:W0:Y:S01]  /*3820*/  MUFU.EX2 R31, R31 ;  /* 0x0000001f001f7308 */ /* 0x000e220000000800 */
[C---:B---3--:R-:W-:Y:S01]  /*3830*/  FADD.FTZ R0, R30.reuse, R49 ;  /* 0x000000311e007221 */ /* 0x048fe20000010000 */
[----:B------:R-:W-:-:S06]  /*3840*/  F2FP.BF16.F32.PACK_AB R166, R30, R29 ;  /* 0x0000001d1ea6723e */ /* 0x000fcc00000010ff */
[----:B------:R-:W3:Y:S01]  /*3850*/  MUFU.EX2 R51, R51 ;  /* 0x0000003300337308 */ /* 0x000ee20000000800 */
[----:B-1----:R-:W-:-:S07]  /*3860*/  FADD.FTZ R12, R50, R57 ;  /* 0x00000039320c7221 */ /* 0x002fce0000010000 */
[----:B------:R-:W1:Y:S01]  /*3870*/  MUFU.EX2 R32, R32 ;  /* 0x0000002000207308 */ /* 0x000e620000000800 */
[----:B0-----:R-:W-:-:S07]  /*3880*/  FADD.FTZ R49, R31, R0 ;  /* 0x000000001f317221 */ /* 0x001fce0000010000 */
[----:B------:R-:W0:Y:S01]  /*3890*/  MUFU.EX2 R54, R54 ;  /* 0x0000003600367308 */ /* 0x000e220000000800 */
[C---:B---3--:R-:W-:Y:S01]  /*38a0*/  FADD.FTZ R53, R51.reuse, R12 ;  /* 0x0000000c33357221 */ /* 0x048fe20000010000 */
[----:B------:R-:W-:-:S06]  /*38b0*/  F2FP.BF16.F32.PACK_AB R171, R51, R50 ;  /* 0x0000003233ab723e */ /* 0x000fcc00000010ff */
[----:B------:R-:W3:Y:S01]  /*38c0*/  MUFU.EX2 R33, R33 ;  /* 0x0000002100217308 */ /* 0x000ee20000000800 */
[C---:B-1----:R-:W-:Y:S01]  /*38d0*/  FADD.FTZ R0, R32.reuse, R49 ;  /* 0x0000003120007221 */ /* 0x042fe20000010000 */
[----:B------:R-:W-:-:S06]  /*38e0*/  F2FP.BF16.F32.PACK_AB R168, R32, R31 ;  /* 0x0000001f20a8723e */ /* 0x000fcc00000010ff */
[----:B------:R-:W1:Y:S01]  /*38f0*/  MUFU.EX2 R55, R55 ;  /* 0x0000003700377308 */ /* 0x000e620000000800 */
[----:B0-----:R-:W-:-:S07]  /*3900*/  FADD.FTZ R12, R54, R53 ;  /* 0x00000035360c7221 */ /* 0x001fce0000010000 */
[----:B------:R-:W0:Y:S01]  /*3910*/  MUFU.EX2 R34, R34 ;  /* 0x0000002200227308 */ /* 0x000e220000000800 */
[----:B---3--:R-:W-:-:S07]  /*3920*/  FADD.FTZ R43, R33, R0 ;  /* 0x00000000212b7221 */ /* 0x008fce0000010000 */
[----:B------:R-:W-:Y:S01]  /*3930*/  MUFU.EX2 R35, R35 ;  /* 0x0000002300237308 */ /* 0x000fe20000000800 */
[C---:B-1----:R-:W-:Y:S01]  /*3940*/  FADD.FTZ R49, R55.reuse, R12 ;  /* 0x0000000c37317221 */ /* 0x042fe20000010000 */
[----:B------:R-:W-:-:S06]  /*3950*/  F2FP.BF16.F32.PACK_AB R173, R55, R54 ;  /* 0x0000003637ad723e */ /* 0x000fcc00000010ff */
[----:B------:R-:W1:Y:S01]  /*3960*/  MUFU.EX2 R36, R36 ;  /* 0x0000002400247308 */ /* 0x000e620000000800 */
[C---:B0-----:R-:W-:Y:S01]  /*3970*/  FADD.FTZ R12, R34.reuse, R43 ;  /* 0x0000002b220c7221 */ /* 0x041fe20000010000 */
[----:B------:R-:W-:-:S06]  /*3980*/  F2FP.BF16.F32.PACK_AB R170, R34, R33 ;  /* 0x0000002122aa723e */ /* 0x000fcc00000010ff */
[----:B------:R-:W0:Y:S08]  /*3990*/  MUFU.EX2 R58, R58 ;  /* 0x0000003a003a7308 */ /* 0x000e300000000800 */
[----:B------:R3:W4:Y:S01]  /*39a0*/  MUFU.EX2 R174, R3 ;  /* 0x0000000300ae7308 */ /* 0x0007220000000800 */
[----:B-1----:R-:W-:-:S07]  /*39b0*/  F2FP.BF16.F32.PACK_AB R172, R36, R35 ;  /* 0x0000002324ac723e */ /* 0x002fce00000010ff */
[----:B------:R-:W1:Y:S01]  /*39c0*/  MUFU.EX2 R45, R45 ;  /* 0x0000002d002d7308 */ /* 0x000e620000000800 */
[----:B---3--:R-:W-:Y:S01]  /*39d0*/  FADD.FTZ R3, R35, R12 ;  /* 0x0000000c23037221 */ /* 0x008fe20000010000 */
[----:B0-----:R-:W-:-:S03]  /*39e0*/  FADD.FTZ R0, R58, R49 ;  /* 0x000000313a007221 */ /* 0x001fc60000010000 */
[----:B------:R-:W-:-:S03]  /*39f0*/  FADD.FTZ R3, R36, R3 ;  /* 0x0000000324037221 */ /* 0x000fc60000010000 */
[----:B------:R-:W0:Y:S01]  /*3a00*/  MUFU.EX2 R37, R37 ;  /* 0x0000002500257308 */ /* 0x000e220000000800 */
[----:B----4-:R-:W-:Y:S01]  /*3a10*/  FADD.FTZ R10, R174, R3 ;  /* 0x00000003ae0a7221 */ /* 0x010fe20000010000 */
[C---:B-1----:R-:W-:Y:S01]  /*3a20*/  FADD.FTZ R0, R45.reuse, R0 ;  /* 0x000000002d007221 */ /* 0x042fe20000010000 */
[----:B------:R-:W-:Y:S02]  /*3a30*/  F2FP.BF16.F32.PACK_AB R175, R45, R58 ;  /* 0x0000003a2daf723e */ /* 0x000fe400000010ff */
[C---:B0-----:R-:W-:Y:S01]  /*3a40*/  FADD.FTZ R3, R37.reuse, R10 ;  /* 0x0000000a25037221 */ /* 0x041fe20000010000 */
[----:B------:R-:W-:Y:S01]  /*3a50*/  F2FP.BF16.F32.PACK_AB R174, R37, R174 ;  /* 0x000000ae25ae723e */ /* 0x000fe200000010ff */
[----:B--2---:R-:W-:Y:S06]  /*3a60*/  @!P0 BRA `(.L_x_13846) ;  /* 0x0000000000048947 */ /* 0x004fec0003800000 */
[----:B------:R-:W-:Y:S01]  /*3a70*/  BPT.TRAP 0x1 ;  /* 0x000000040000795c */ /* 0x000fe20000300000 */
.L_x_13846:
[----:B------:R0:W1:Y:S01]  /*3a80*/  SYNCS.PHASECHK.TRANS64.TRYWAIT P3, [R6+URZ+0x22850], R11 ;  /* 0x0228500b060075a7 */ /* 0x000062000806017f */
[----:B------:R-:W-:Y:S05]  /*3a90*/  @!P0 BRA `(.L_x_13847) ;  /* 0x0000000000048947 */ /* 0x000fea0003800000 */
[----:B------:R-:W-:Y:S01]  /*3aa0*/  BPT.TRAP 0x1 ;  /* 0x000000040000795c */ /* 0x000fe20000300000 */
.L_x_13847:
[----:B-1----:R-:W-:Y:S05]  /*3ab0*/  @P3 BRA `(.L_x_13848) ;  /* 0x0000000000083947 */ /* 0x002fea0003800000 */
[----:B------:R-:W1:Y:S02]  /*3ac0*/  SYNCS.PHASECHK.TRANS64.TRYWAIT P3, [R6+URZ+0x22850], R11 ;  /* 0x0228500b060075a7 */ /* 0x000e64000806017f */
[----:B-1----:R-:W-:Y:S05]  /*3ad0*/  @!P3 BRA `(.L_x_13849) ;  /* 0x000000ec0098b947 */ /* 0x002fea0003800000 */
.L_x_13848:
[----:B------:R-:W-:Y:S01]  /*3ae0*/  R2UR UR6, R7 ;  /* 0x00000000070672ca */ /* 0x000fe200000e0000 */
[----:B------:R2:W-:Y:S01]  /*3af0*/  BAR.SYNC.DEFER_BLOCKING R8, 0x100 ;  /* 0x000400080000751d */ /* 0x0005e20000010000 */
[----:B------:R-:W-:Y:S01]  /*3b00*/  UIADD3 UR23, UR49, -0x2, URZ ;  /* 0xfffffffe31177890 */ /* 0x000fe2000fffe03f */
[----:B01----:R-:W-:-:S04]  /*3b10*/  @!P2 VIADD R6, R6, 0x22860 ;  /* 0x000228600606a836 */ /* 0x003fc80000000000 */
        /* <DEDUP_REMOVED lines=59> */
[----:B------:R-:W-:-:S06]  /*3ed0*/  ULDC UR24, c[0x0][0x988] ;  /* 0x0002620000187ab9 */ /* 0x000fcc0000000800 */
.L_x_13859:
[----:B------:R-:W-:-:S04]  /*3ee0*/  UIADD3 UR37, UR37, 0x1, URZ ;  /* 0x0000000125257890 */ /* 0x000fc8000fffe03f */
[----:B------:R-:W-:-:S04]  /*3ef0*/  UISETP.NE.AND UP1, UPT, UR37, 0x2, UPT ;  /* 0x000000022500788c */ /* 0x000fc8000bf25270 */
[----:B------:R-:W-:Y:S02]  /*3f00*/  USEL UR6, URZ, 0x1, UP1 ;  /* 0x000000013f067887 */ /* 0x000fe40008800000 */
[----:B------:R-:W-:Y:S02]  /*3f10*/  USEL UR37, UR37, URZ, UP1 ;  /* 0x0000003f25257287 */ /* 0x000fe40008800000 */
[----:B------:R-:W-:Y:S01]  /*3f20*/  ULOP3.LUT UR38, UR38, UR6, URZ, 0x3c, !UPT ;  /* 0x0000000626267292 */ /* 0x000fe2000f8e3c3f */
[----:B0-----:R-:W-:Y:S11]  /*3f30*/  @!P0 BRA `(.L_x_13851) ;  /* 0x0000000000048947 */ /* 0x001ff60003800000 */
[----:B------:R-:W-:Y:S01]  /*3f40*/  BPT.TRAP 0x1 ;  /* 0x000000040000795c */ /* 0x000fe20000300000 */
.L_x_13851:
        /* <DEDUP_REMOVED lines=9> */
.L_x_13852:
[----:B-1----:R-:W-:Y:S05]  /*3fe0*/  @P3 BRA `(.L_x_13853) ;  /* 0x0000000000083947 */ /* 0x002fea0003800000 */
[----:B------:R-:W1:Y:S02]  /*3ff0*/  SYNCS.PHASECHK.TRANS64.TRYWAIT P3, [UR26+0x22830], R6 ;  /* 0x02283006ff0075a7 */ /* 0x000e64000806015a */
[----:B-1----:R-:W-:Y:S05]  /*4000*/  @!P3 BRA `(.L_x_13854) ;  /* 0x000000e80060b947 */ /* 0x002fea0003800000 */
.L_x_13853:
        /* <DEDUP_REMOVED lines=11> */
[----:B------:R-:W-:Y:S01]  /*40c0*/  UMOV UR15, 0x40000040 ;  /* 0x40000040000f7882 */ /* 0x000fe20000000000 */
[----:B--2---:R-:W-:Y:S01]  /*40d0*/  SHF.R.U32.HI R216, RZ, 0x7, R216 ;  /* 0x00000007ffd87819 */ /* 0x004fe200000116d8 */
[----:B------:R-:W-:-:S02]  /*40e0*/  WARPGROUP.DEPBAR.LE gsb0, 0x0 ;  /* 0x00008000000079c5 */ /* 0x000fc40000010000 */
[----:B------:R-:W-:-:S06]  /*40f0*/  WARPGROUP.ARRIVE ;  /* 0x00000000000079c5 */ /* 0x000fcc0000000000 */
[----:B------:R-:W-:Y:S01]  /*4100*/  HGMMA.64x96x16.F32.BF16 R152, gdesc[UR4], R152, gsb0 ;  /* 0x01600000049879f0 */ /* 0x000fe20008001898 */
[----:B------:R-:W-:Y:S02]  /*4110*/  @UP0 ULDC UR6, c[0x0][0x44c] ;  /* 0x0001130000060ab9 */ /* 0x000fe40000000800 */
[----:B-1----:R-:W-:Y:S01]  /*4120*/  @P1 IMAD.HI.U32 R5, R4, UR6, RZ ;  /* 0x0000000604051c27 */ /* 0x002fe2000f8e00ff */
[----:B------:R-:W-:-:S04]  /*4130*/  @UP0 ULDC UR6, c[0x0][0x450] ;  /* 0x0001140000060ab9 */ /* 0x000fc80000000800 */
[----:B------:R-:W-:Y:S01]  /*4140*/  @P1 SHF.R.U32.HI R4, RZ, UR6, R5 ;  /* 0x00000006ff041c19 */ /* 0x000fe20008011605 */
[----:B------:R-:W-:Y:S01]  /*4150*/  UMOV UR6, 0x1 ;  /* 0x0000000100067882 */ /* 0x000fe20000000000 */
[----:B------:R-:W-:Y:S01]  /*4160*/  IMAD.U32 R5, RZ, RZ, UR44 ;  /* 0x0000002cff057e24 */ /* 0x000fe2000f8e00ff */
[----:B------:R-:W-:Y:S02]  /*4170*/  UIMAD UR6, UR23, -0x60, UR6 ;  /* 0xffffffa0170678a4 */ /* 0x000fe4000f8e0206 */
[----:B------:R-:W1:Y:S01]  /*4180*/  SHFL.IDX PT, R9, R4, 0x1, 0x1c1f ;  /* 0x003c1f0004097f89 */ /* 0x000e6200000e0000 */
        /* <DEDUP_REMOVED lines=14> */
[----:B------:R-:W-:Y:S01]  /*4270*/  IMAD R162, R17, R162, UR6 ;  /* 0x0000000611a27e24 */ /* 0x000fe2000f8e02a2 */
[----:B------:R-:W2:Y:S01]  /*4280*/  MUFU.TANH R154, R154 ;  /* 0x0000009a009a7308 */ /* 0x000ea20000002400 */
[----:B------:R-:W-:Y:S01]  /*4290*/  FMUL.FTZ R213, R152, UR25 ;  /* 0x0000001998d57c20 */ /* 0x000fe20008410000 */
[----:B------:R-:W-:Y:S01]  /*42a0*/  FMUL.FTZ R211, R160, UR25 ;  /* 0x00000019a0d37c20 */ /* 0x000fe20008410000 */
[----:B------:R-:W-:Y:S01]  /*42b0*/  FMUL.FTZ R160, R169, UR25 ;  /* 0x00000019a9a07c20 */ /* 0x000fe20008410000 */
[----:B------:R-:W-:Y:S01]  /*42c0*/  IADD3 R162, -R5, UR42, R162 ;  /* 0x0000002a05a27c10 */ /* 0x000fe2000fffe1a2 */
[----:B------:R-:W-:Y:S01]  /*42d0*/  FMUL.FTZ R169, R163, UR25 ;  /* 0x00000019a3a97c20 */ /* 0x000fe20008410000 */
[----:B------:R-:W-:Y:S01]  /*42e0*/  FMUL.FTZ R210, R161, UR25 ;  /* 0x00000019a1d27c20 */ /* 0x000fe20008410000 */
[----:B------:R-:W-:Y:S01]  /*42f0*/  FMUL.FTZ R161, R165, UR25 ;  /* 0x00000019a5a17c20 */ /* 0x000fe20008410000 */
[----:B------:R3:W4:Y:S01]  /*4300*/  MUFU.TANH R11, R155 ;  /* 0x0000009b000b7308 */ /* 0x0007220000002400 */
[----:B-1----:R-:W-:-:S02]  /*4310*/  IMAD.IADD R152, R162, 0x1, R9 ;  /* 0x00000001a2987824 */ /* 0x002fc400078e0209 */
[----:B------:R-:W-:Y:S01]  /*4320*/  FMUL.FTZ R165, R166, UR25 ;  /* 0x00000019a6a57c20 */ /* 0x000fe20008410000 */
[----:B------:R-:W-:Y:S01]  /*4330*/  FMUL.FTZ R163, R167, UR25 ;  /* 0x00000019a7a37c20 */ /* 0x000fe20008410000 */
[----:B------:R-:W-:Y:S01]  /*4340*/  FMUL.FTZ R5, R179, UR25 ;  /* 0x00000019b3057c20 */ /* 0x000fe20008410000 */
[----:B------:R-:W-:Y:S01]  /*4350*/  FMUL.FTZ R214, R156, UR25 ;  /* 0x000000199cd67c20 */ /* 0x000fe20008410000 */
[C---:B------:R-:W-:Y:S01]  /*4360*/  ISETP.GT.AND P3, PT, R152.reuse, RZ, PT ;  /* 0x000000ff9800720c */ /* 0x040fe20003f64270 */
[----:B------:R-:W-:Y:S01]  /*4370*/  FMUL.FTZ R156, R171, UR25 ;  /* 0x00000019ab9c7c20 */ /* 0x000fe20008410000 */
[----:B------:R1:W5:Y:S01]  /*4380*/  MUFU.TANH R15, R158 ;  /* 0x0000009e000f7308 */ /* 0x0003620000002400 */
[----:B------:R-:W-:Y:S01]  /*4390*/  ISETP.GT.AND P4, PT, R152, 0x1, PT ;  /* 0x000000019800780c */ /* 0x000fe20003f84270 */
[----:B------:R-:W-:Y:S01]  /*43a0*/  FMUL.FTZ R12, R175, UR25 ;  /* 0x00000019af0c7c20 */ /* 0x000fe20008410000 */
[----:B--2---:R-:W-:Y:S01]  /*43b0*/  FSEL R159, R154, -INF , P3 ;  /* 0xff8000009a9f7808 */ /* 0x004fe20001800000 */
[----:B---3--:R-:W-:Y:S01]  /*43c0*/  FMUL.FTZ R155, R174, UR25 ;  /* 0x00000019ae9b7c20 */ /* 0x008fe20008410000 */
[----:B------:R-:W-:Y:S01]  /*43d0*/  ISETP.GT.AND P3, PT, R152, 0x8, PT ;  /* 0x000000089800780c */ /* 0x000fe20003f64270 */
[----:B------:R-:W-:Y:S01]  /*43e0*/  FMUL.FTZ R10, R178, UR25 ;  /* 0x00000019b20a7c20 */ /* 0x000fe20008410000 */
[----:B------:R-:W-:Y:S01]  /*43f0*/  FMNMX.FTZ R20, R159, R7, !PT ;  /* 0x000000079f147209 */ /* 0x000fe20007810000 */
[----:B------:R-:W2:Y:S01]  /*4400*/  MUFU.TANH R14, R14 ;  /* 0x0000000e000e7308 */ /* 0x000ea20000002400 */
[----:B----4-:R-:W-:Y:S01]  /*4410*/  FSEL R167, R11, -INF , P4 ;  /* 0xff8000000ba77808 */ /* 0x010fe20002000000 */
[----:B-1----:R-:W-:Y:S01]  /*4420*/  FMUL.FTZ R158, R170, UR25 ;  /* 0x00000019aa9e7c20 */ /* 0x002fe20008410000 */
[----:B------:R-:W-:Y:S01]  /*4430*/  ISETP.GT.AND P4, PT, R152, 0x9, PT ;  /* 0x000000099800780c */ /* 0x000fe20003f84270 */
[----:B------:R-:W-:Y:S01]  /*4440*/  FMUL.FTZ R9, R182, UR25 ;  /* 0x00000019b6097c20 */ /* 0x000fe20008410000 */
[----:B------:R-:W-:Y:S01]  /*4450*/  FMNMX.FTZ R20, R167, R20, !PT ;  /* 0x00000014a7147209 */ /* 0x000fe20007810000 */
[----:B------:R-:W-:Y:S01]  /*4460*/  FMUL.FTZ R11, R183, UR25 ;  /* 0x00000019b70b7c20 */ /* 0x000fe20008410000 */
[----:B------:R-:W-:Y:S01]  /*4470*/  FMUL.FTZ R186, R186, UR25 ;  /* 0x00000019baba7c20 */ /* 0x000fe20008410000 */
[----:B------:R-:W1:Y:S01]  /*4480*/  MUFU.TANH R13, R13 ;  /* 0x0000000d000d7308 */ /* 0x000e620000002400 */
        /* <DEDUP_REMOVED lines=40> */
[----:B-1----:R-:W-:-:S02]  /*4710*/  FSEL R163, R163, -INF , P4 ;  /* 0xff800000a3a37808 */ /* 0x002fc40002000000 */
[----:B------:R-:W-:Y:S02]  /*4720*/  ISETP.GT.AND P4, PT, R152, 0x21, PT ;  /* 0x000000219800780c */ /* 0x000fe40003f84270 */
[----:B------:R-:W-:-:S03]  /*4730*/  FMNMX.FTZ R13, R163, R20, !PT ;  /* 0x00000014a30d7209 */ /* 0x000fc60007810000 */
[----:B------:R-:W1:Y:S01]  /*4740*/  MUFU.TANH R155, R155 ;  /* 0x0000009b009b7308 */ /* 0x000e620000002400 */
[----:B---3--:R-:W-:Y:S02]  /*4750*/  FSEL R158, R158, -INF , P3 ;  /* 0xff8000009e9e7808 */ /* 0x008fe40001800000 */
[----:B------:R-:W-:Y:S02]  /*4760*/  ISETP.GT.AND P3, PT, R152, 0x28, PT ;  /* 0x000000289800780c */ /* 0x000fe40003f64270 */
[----:B------:R-:W-:-:S03]  /*4770*/  FMNMX.FTZ R13, R158, R13, !PT ;  /* 0x0000000d9e0d7209 */ /* 0x000fc60007810000 */
[----:B------:R-:W3:Y:S01]  /*4780*/  MUFU.TANH R12, R12 ;  /* 0x0000000c000c7308 */ /* 0x000ee20000002400 */
[----:B--2---:R-:W-:Y:S02]  /*4790*/  FSEL R156, R156, -INF , P4 ;  /* 0xff8000009c9c7808 */ /* 0x004fe40002000000 */
[----:B------:R-:W-:Y:S02]  /*47a0*/  ISETP.GT.AND P4, PT, R152, 0x29, PT ;  /* 0x000000299800780c */ /* 0x000fe40003f84270 */
[----:B------:R-:W-:-:S03]  /*47b0*/  FMNMX.FTZ R14, R156, R13, !PT ;  /* 0x0000000d9c0e7209 */ /* 0x000fc60007810000 */
[----:B------:R-:W2:Y:S01]  /*47c0*/  MUFU.TANH R10, R10 ;  /* 0x0000000a000a7308 */ /* 0x000ea20000002400 */
[----:B-1----:R-:W-:Y:S02]  /*47d0*/  FSEL R155, R155, -INF , P3 ;  /* 0xff8000009b9b7808 */ /* 0x002fe40001800000 */
        /* <DEDUP_REMOVED lines=23> */
[----:B-1----:R-:W-:Y:S01]  /*4950*/  FSEL R14, R186, -INF , P3 ;  /* 0xff800000ba0e7808 */ /* 0x002fe20001800000 */
[----:B------:R-:W-:Y:S01]  /*4960*/  FMUL.FTZ R186, R196, UR25 ;  /* 0x00000019c4ba7c20 */ /* 0x000fe20008410000 */
[----:B------:R-:W-:Y:S02]  /*4970*/  ISETP.GT.AND P3, PT, R152, 0x48, PT ;  /* 0x000000489800780c */ /* 0x000fe40003f64270 */
[----:B------:R-:W-:-:S03]  /*4980*/  FMNMX.FTZ R20, R14, R15, !PT ;  /* 0x0000000f0e147209 */ /* 0x000fc60007810000 */
[----:B------:R-:W1:Y:S01]  /*4990*/  MUFU.TANH R191, R191 ;  /* 0x000000bf00bf7308 */ /* 0x000e620000002400 */
[----:B---3--:R-:W-:Y:S01]  /*49a0*/  FSEL R13, R187, -INF , P4 ;  /* 0xff800000bb0d7808 */ /* 0x008fe20002000000 */
[----:B------:R-:W-:Y:S01]  /*49b0*/  FMUL.FTZ R187, R197, UR25 ;  /* 0x00000019c5bb7c20 */ /* 0x000fe20008410000 */
        /* <DEDUP_REMOVED lines=19> */
[----:B-1----:R-:W-:-:S04]  /*4af0*/  FSEL R152, R198, -INF , P3 ;  /* 0xff800000c6987808 */ /* 0x002fc80001800000 */
[----:B------:R-:W-:Y:S01]  /*4b00*/  FMNMX.FTZ R166, R152, R173, !PT ;  /* 0x000000ad98a67209 */ /* 0x000fe20007810000 */
[----:B------:R-:W-:Y:S01]  /*4b10*/  FMUL.FTZ R173, R176, UR25 ;  /* 0x00000019b0ad7c20 */ /* 0x000fe20008410000 */
[----:B------:R-:W-:Y:S01]  /*4b20*/  FMUL.FTZ R176, R180, UR25 ;  /* 0x00000019b4b07c20 */ /* 0x000fe20008410000 */
[----:B------:R-:W1:Y:S01]  /*4b30*/  MUFU.TANH R215, R215 ;  /* 0x000000d700d77308 */ /* 0x000e620000002400 */
[----:B---3--:R-:W-:Y:S01]  /*4b40*/  FSEL R153, R199, -INF , P4 ;  /* 0xff800000c7997808 */ /* 0x008fe20002000000 */
[----:B------:R-:W-:Y:S01]  /*4b50*/  FMUL.FTZ R180, R188, UR25 ;  /* 0x00000019bcb47c20 */ /* 0x000fe20008410000 */
[----:B------:R-:W-:Y:S02]  /*4b60*/  IMAD.U32 R199, RZ, RZ, UR26 ;  /* 0x0000001affc77e24 */ /* 0x000fe4000f8e00ff */
[----:B------:R-:W-:-:S03]  /*4b70*/  FMNMX.FTZ R166, R153, R166, !PT ;  /* 0x000000a699a67209 */ /* 0x000fc60007810000 */
[----:B------:R-:W3:Y:S02]  /*4b80*/  MUFU.TANH R214, R214 ;  /* 0x000000d600d67308 */ /* 0x000ee40000002400 */
[----:B------:R-:W4:Y:S06]  /*4b90*/  SHFL.BFLY PT, R183, R166, 0x2, 0x1f ;  /* 0x0c401f00a6b77f89 */ /* 0x000f2c00000e0000 */
[----:B------:R-:W5:Y:S08]  /*4ba0*/  MUFU.TANH R212, R212 ;  /* 0x000000d400d47308 */ /* 0x000f700000002400 */
[----:B------:R-:W0:Y:S08]  /*4bb0*/  MUFU.TANH R211, R211 ;  /* 0x000000d300d37308 */ /* 0x000e300000002400 */
[----:B------:R-:W0:Y:S01]  /*4bc0*/  MUFU.TANH R210, R210 ;  /* 0x000000d200d27308 */ /* 0x000e220000002400 */
[----:B----4-:R-:W-:-:S02]  /*4bd0*/  FMNMX.FTZ R168, R166, R183, !PT ;  /* 0x000000b7a6a87209 */ /* 0x010fc40007810000 */
[----:B------:R-:W4:Y:S04]  /*4be0*/  SHFL.IDX PT, R183, R4, RZ, 0x1c1f ;  /* 0x001c1fff04b77589 */ /* 0x000f2800000e0000 */
[----:B------:R-:W2:Y:S01]  /*4bf0*/  SHFL.BFLY PT, R191, R168, 0x1, 0x1f ;  /* 0x0c201f00a8bf7f89 */ /* 0x000ea200000e0000 */
[----:B------:R-:W0:Y:S08]  /*4c00*/  MUFU.TANH R164, R164 ;  /* 0x000000a400a47308 */ /* 0x000e300000002400 */
[----:B------:R-:W0:Y:S08]  /*4c10*/  MUFU.TANH R161, R161 ;  /* 0x000000a100a17308 */ /* 0x000e300000002400 */
[----:B------:R-:W0:Y:S01]  /*4c20*/  MUFU.TANH R157, R157 ;  /* 0x0000009d009d7308 */ /* 0x000e220000002400 */
[----:B----4-:R-:W-:Y:S01]  /*4c30*/  IMAD.IADD R183, R162, 0x1, R183 ;  /* 0x00000001a2b77824 */ /* 0x010fe200078e02b7 */
[----:B--2---:R-:W-:-:S06]  /*4c40*/  FMNMX.FTZ R4, R168, R191, !PT ;  /* 0x000000bfa8047209 */ /* 0x004fcc0007810000 */
[----:B------:R-:W2:Y:S01]  /*4c50*/  MUFU.TANH R160, R160 ;  /* 0x000000a000a07308 */ /* 0x000ea20000002400 */
[C---:B------:R-:W-:Y:S02]  /*4c60*/  ISETP.GT.AND P3, PT, R183.reuse, RZ, PT ;  /* 0x000000ffb700720c */ /* 0x040fe40003f64270 */
[----:B------:R-:W-:Y:S01]  /*4c70*/  ISETP.GT.AND P6, PT, R183, 0x1, PT ;  /* 0x00000001b700780c */ /* 0x000fe20003fc4270 */
[----:B------:R-:W-:Y:S01]  /*4c80*/  FMUL.FTZ R166, R4, UR10 ;  /* 0x0000000a04a67c20 */ /* 0x000fe20008410000 */
[----:B------:R-:W-:Y:S02]  /*4c90*/  FSEL R213, R213, -INF , P3 ;  /* 0xff800000d5d57808 */ /* 0x000fe40001800000 */
[----:B------:R-:W-:Y:S01]  /*4ca0*/  ISETP.GT.AND P5, PT, R183, 0x8, PT ;  /* 0x00000008b700780c */ /* 0x000fe20003fa4270 */
[----:B------:R-:W4:Y:S01]  /*4cb0*/  MUFU.TANH R170, R170 ;  /* 0x000000aa00aa7308 */ /* 0x000f220000002400 */
[----:B-1----:R-:W-:Y:S02]  /*4cc0*/  FSEL R215, R215, -INF , P6 ;  /* 0xff800000d7d77808 */ /* 0x002fe40003000000 */
[----:B------:R-:W-:-:S02]  /*4cd0*/  FMNMX.FTZ R162, R213, R8, !PT ;  /* 0x00000008d5a27209 */ /* 0x000fc40007810000 */
[----:B------:R-:W-:Y:S02]  /*4ce0*/  ISETP.GT.AND P4, PT, R183, 0x9, PT ;  /* 0x00000009b700780c */ /* 0x000fe40003f84270 */
[----:B---3--:R-:W-:Y:S01]  /*4cf0*/  FSEL R214, R214, -INF , P5 ;  /* 0xff800000d6d67808 */ /* 0x008fe20002800000 */
[----:B------:R-:W1:Y:S01]  /*4d00*/  MUFU.TANH R172, R172 ;  /* 0x000000ac00ac7308 */ /* 0x000e620000002400 */
[----:B------:R-:W-:Y:S02]  /*4d10*/  FMNMX.FTZ R189, R215, R162, !PT ;  /* 0x000000a2d7bd7209 */ /* 0x000fe40007810000 */
[C---:B------:R-:W-:Y:S02]  /*4d20*/  ISETP.GT.AND P3, PT, R183.reuse, 0x10, PT ;  /* 0x00000010b700780c */ /* 0x040fe40003f64270 */
[----:B-----5:R-:W-:Y:S02]  /*4d30*/  FSEL R212, R212, -INF , P4 ;  /* 0xff800000d4d47808 */ /* 0x020fe40002000000 */
[----:B------:R-:W-:Y:S01]  /*4d40*/  FMNMX.FTZ R189, R214, R189, !PT ;  /* 0x000000bdd6bd7209 */ /* 0x000fe20007810000 */
[----:B------:R-:W3:Y:S01]  /*4d50*/  MUFU.TANH R173, R173 ;  /* 0x000000ad00ad7308 */ /* 0x000ee20000002400 */
[----:B------:R-:W-:-:S02]  /*4d60*/  ISETP.GT.AND P4, PT, R183, 0x11, PT ;  /* 0x00000011b700780c */ /* 0x000fc40003f84270 */
[----:B0-----:R-:W-:Y:S02]  /*4d70*/  FSEL R211, R211, -INF , P3 ;  /* 0xff800000d3d37808 */ /* 0x001fe40001800000 */
[----:B------:R-:W-:Y:S02]  /*4d80*/  FMNMX.FTZ R162, R212, R189, !PT ;  /* 0x000000bdd4a27209 */ /* 0x000fe40007810000 */
[----:B------:R-:W-:Y:S01]  /*4d90*/  ISETP.GT.AND P3, PT, R183, 0x18, PT ;  /* 0x00000018b700780c */ /* 0x000fe20003f64270 */
[----:B------:R-:W0:Y:S01]  /*4da0*/  MUFU.TANH R174, R174 ;  /* 0x000000ae00ae7308 */ /* 0x000e220000002400 */
[----:B------:R-:W-:Y:S02]  /*4db0*/  FSEL R210, R210, -INF , P4 ;  /* 0xff800000d2d27808 */ /* 0x000fe40002000000 */
[----:B------:R-:W-:Y:S02]  /*4dc0*/  FMNMX.FTZ R189, R211, R162, !PT ;  /* 0x000000a2d3bd7209 */ /* 0x000fe40007810000 */
[----:B------:R-:W-:-:S02]  /*4dd0*/  FSETP.NEU.FTZ.AND P6, PT, R4, -INF , PT ;  /* 0xff8000000400780b */ /* 0x000fc40003fdd000 */
[C---:B------:R-:W-:Y:S01]  /*4de0*/  ISETP.GT.AND P4, PT, R183.reuse, 0x19, PT ;  /* 0x00000019b700780c */ /* 0x040fe20003f84270 */
[----:B------:R-:W5:Y:S01]  /*4df0*/  MUFU.TANH R176, R176 ;  /* 0x000000b000b07308 */ /* 0x000f620000002400 */
[----:B------:R-:W-:Y:S02]  /*4e00*/  FSEL R164, R164, -INF , P3 ;  /* 0xff800000a4a47808 */ /* 0x000fe40001800000 */
[----:B------:R-:W-:Y:S02]  /*4e10*/  FMNMX.FTZ R189, R210, R189, !PT ;  /* 0x000000bdd2bd7209 */ /* 0x000fe40007810000 */
[----:B------:R-:W-:Y:S02]  /*4e20*/  FSEL R166, R166, RZ, P6 ;  /* 0x000000ffa6a67208 */ /* 0x000fe40003000000 */
[----:B------:R-:W-:Y:S01]  /*4e30*/  ISETP.GT.AND P3, PT, R183, 0x20, PT ;  /* 0x00000020b700780c */ /* 0x000fe20003f64270 */
[----:B------:R-:W5:Y:S01]  /*4e40*/  MUFU.TANH R177, R177 ;  /* 0x000000b100b17308 */ /* 0x000f620000002400 */
[----:B------:R-:W-:Y:S01]  /*4e50*/  FSEL R161, R161, -INF , P4 ;  /* 0xff800000a1a17808 */ /* 0x000fe20002000000 */
[--C-:B------:R-:W-:Y:S01]  /*4e60*/  FFMA.FTZ R162, R167, UR10, -R166.reuse ;  /* 0x0000000aa7a27c23 */ /* 0x100fe200080108a6 */
[----:B------:R-:W-:Y:S01]  /*4e70*/  FMNMX.FTZ R168, R164, R189, !PT ;  /* 0x000000bda4a87209 */ /* 0x000fe20007810000 */
[--C-:B------:R-:W-:Y:S01]  /*4e80*/  FFMA.FTZ R189, R175, UR10, -R166.reuse ;  /* 0x0000000aafbd7c23 */ /* 0x100fe200080108a6 */
[----:B------:R-:W-:Y:S01]  /*4e90*/  ISETP.GT.AND P4, PT, R183, 0x21, PT ;  /* 0x00000021b700780c */ /* 0x000fe20003f84270 */
[--C-:B------:R-:W-:Y:S01]  /*4ea0*/  FFMA.FTZ R159, R159, UR10, -R166.reuse ;  /* 0x0000000a9f9f7c23 */ /* 0x100fe200080108a6 */
[----:B------:R-:W-:Y:S01]  /*4eb0*/  FSEL R167, R157, -INF , P3 ;  /* 0xff8000009da77808 */ /* 0x000fe20001800000 */
[--C-:B------:R-:W-:Y:S01]  /*4ec0*/  FFMA.FTZ R157, R179, UR10, -R166.reuse ;  /* 0x0000000ab39d7c23 */ /* 0x100fe200080108a6 */
[----:B------:R-:W-:Y:S01]  /*4ed0*/  FMNMX.FTZ R188, R161, R168, !PT ;  /* 0x000000a8a1bc7209 */ /* 0x000fe20007810000 */
[----:B------:R-:W5:Y:S01]  /*4ee0*/  MUFU.TANH R178, R178 ;  /* 0x000000b200b27308 */ /* 0x000f620000002400 */
[----:B------:R-:W-:Y:S01]  /*4ef0*/  ISETP.GT.AND P3, PT, R183, 0x28, PT ;  /* 0x00000028b700780c */ /* 0x000fe20003f64270 */
[--C-:B------:R-:W-:Y:S01]  /*4f00*/  FFMA.FTZ R169, R169, UR10, -R166.reuse ;  /* 0x0000000aa9a97c23 */ /* 0x100fe200080108a6 */
[----:B--2---:R-:W-:Y:S01]  /*4f10*/  FSEL R168, R160, -INF , P4 ;  /* 0xff800000a0a87808 */ /* 0x004fe20002000000 */
[--C-:B------:R-:W-:Y:S01]  /*4f20*/  FFMA.FTZ R160, R171, UR10, -R166.reuse ;  /* 0x0000000aaba07c23 */ /* 0x100fe200080108a6 */
[----:B------:R-:W-:Y:S01]  /*4f30*/  FMNMX.FTZ R179, R167, R188, !PT ;  /* 0x000000bca7b37209 */ /* 0x000fe20007810000 */
[--C-:B------:R-:W-:Y:S01]  /*4f40*/  FFMA.FTZ R165, R165, UR10, -R166.reuse ;  /* 0x0000000aa5a57c23 */ /* 0x100fe200080108a6 */
[----:B------:R-:W-:Y:S01]  /*4f50*/  ISETP.GT.AND P4, PT, R183, 0x29, PT ;  /* 0x00000029b700780c */ /* 0x000fe20003f84270 */
[----:B------:R-:W2:Y:S01]  /*4f60*/  MUFU.TANH R181, R181 ;  /* 0x000000b500b57308 */ /* 0x000ea20000002400 */
[----:B----4-:R-:W-:Y:S01]  /*4f70*/  FSEL R170, R170, -INF , P3 ;  /* 0xff800000aaaa7808 */ /* 0x010fe20001800000 */
[--C-:B------:R-:W-:Y:S01]  /*4f80*/  FFMA.FTZ R158, R158, UR10, -R166.reuse ;  /* 0x0000000a9e9e7c23 */ /* 0x100fe200080108a6 */
[----:B------:R-:W-:Y:S01]  /*4f90*/  FMNMX.FTZ R179, R168, R179, !PT ;  /* 0x000000b3a8b37209 */ /* 0x000fe20007810000 */
[--C-:B------:R-:W-:Y:S01]  /*4fa0*/  FFMA.FTZ R10, R10, UR10, -R166.reuse ;  /* 0x0000000a0a0a7c23 */ /* 0x100fe200080108a6 */
[----:B-1----:R-:W-:Y:S01]  /*4fb0*/  FSEL R171, R172, -INF , P4 ;  /* 0xff800000acab7808 */ /* 0x002fe20002000000 */
[--C-:B------:R-:W-:Y:S01]  /*4fc0*/  FFMA.FTZ R11, R11, UR10, -R166.reuse ;  /* 0x0000000a0b0b7c23 */ /* 0x100fe200080108a6 */
[C---:B------:R-:W-:Y:S01]  /*4fd0*/  ISETP.GT.AND P3, PT, R183.reuse, 0x30, PT ;  /* 0x00000030b700780c */ /* 0x040fe20003f64270 */
[----:B------:R-:W1:Y:S01]  /*4fe0*/  MUFU.TANH R180, R180 ;  /* 0x000000b400b47308 */ /* 0x000e620000002400 */
        /* <DEDUP_REMOVED lines=10> */
[----:B0-----:R-:W-:Y:S01]  /*5090*/  FSEL R174, R174, -INF , P4 ;  /* 0xff800000aeae7808 */ /* 0x001fe20002000000 */
[--C-:B------:R-:W-:Y:S01]  /*50a0*/  FFMA.FTZ R21, R21, UR10, -R166.reuse ;  /* 0x0000000a15157c23 */ /* 0x100fe200080108a6 */
[----:B------:R-:W-:Y:S01]  /*50b0*/  FMNMX.FTZ R179, R173, R188, !PT ;  /* 0x000000bcadb37209 */ /* 0x000fe20007810000 */
[--C-:B------:R-:W-:Y:S01]  /*50c0*/  FFMA.FTZ R154, R154, UR10, -R166.reuse ;  /* 0x0000000a9a9a7c23 */ /* 0x100fe200080108a6 */
[----:B------:R-:W-:Y:S01]  /*50d0*/  ISETP.GT.AND P4, PT, R183, 0x39, PT ;  /* 0x00000039b700780c */ /* 0x000fe20003f84270 */
[----:B------:R-:W0:Y:S01]  /*50e0*/  MUFU.TANH R182, R182 ;  /* 0x000000b600b67308 */ /* 0x000e220000002400 */
[----:B-----5:R-:W-:Y:S01]  /*50f0*/  FSEL R175, R176, -INF , P3 ;  /* 0xff800000b0af7808 */ /* 0x020fe20001800000 */
[----:B------:R-:W-:Y:S01]  /*5100*/  FFMA.FTZ R152, R152, UR10, -R166 ;  /* 0x0000000a98987c23 */ /* 0x000fe200080108a6 */
[----:B------:R-:W-:-:S02]  /*5110*/  FMNMX.FTZ R188, R174, R179, !PT ;  /* 0x000000b3aebc7209 */ /* 0x000fc40007810000 */
[----:B------:R-:W-:Y:S02]  /*5120*/  ISETP.GT.AND P3, PT, R183, 0x40, PT ;  /* 0x00000040b700780c */ /* 0x000fe40003f64270 */
[----:B------:R-:W-:Y:S01]  /*5130*/  FSEL R176, R177, -INF , P4 ;  /* 0xff800000b1b07808 */ /* 0x000fe20002000000 */
[----:B------:R-:W4:Y:S01]  /*5140*/  MUFU.TANH R185, R185 ;  /* 0x000000b900b97308 */ /* 0x000f220000002400 */
[----:B------:R-:W-:Y:S01]  /*5150*/  FMNMX.FTZ R179, R175, R188, !PT ;  /* 0x000000bcafb37209 */ /* 0x000fe20007810000 */
[----:B------:R-:W-:Y:S01]  /*5160*/  FFMA.FTZ R188, R163, UR10, -R166 ;  /* 0x0000000aa3bc7c23 */ /* 0x000fe200080108a6 */
[----:B------:R-:W-:Y:S02]  /*5170*/  FSEL R177, R178, -INF , P3 ;  /* 0xff800000b2b17808 */ /* 0x000fe40001800000 */
[C---:B------:R-:W-:Y:S02]  /*5180*/  ISETP.GT.AND P4, PT, R183.reuse, 0x41, PT ;  /* 0x00000041b700780c */ /* 0x040fe40003f84270 */
[----:B------:R-:W-:Y:S01]  /*5190*/  FMNMX.FTZ R178, R176, R179, !PT ;  /* 0x000000b3b0b27209 */ /* 0x000fe20007810000 */
[----:B------:R-:W5:Y:S01]  /*51a0*/  MUFU.TANH R186, R186 ;  /* 0x000000ba00ba7308 */ /* 0x000f620000002400 */
[----:B------:R-:W-:-:S02]  /*51b0*/  ISETP.GT.AND P3, PT, R183, 0x48, PT ;  /* 0x00000048b700780c */ /* 0x000fc40003f64270 */
[----:B--2---:R-:W-:Y:S02]  /*51c0*/  FSEL R179, R181, -INF , P4 ;  /* 0xff800000b5b37808 */ /* 0x004fe40002000000 */
[----:B------:R-:W-:Y:S02]  /*51d0*/  FMNMX.FTZ R178, R177, R178, !PT ;  /* 0x000000b2b1b27209 */ /* 0x000fe40007810000 */
[----:B------:R-:W-:Y:S01]  /*51e0*/  ISETP.GT.AND P4, PT, R183, 0x49, PT ;  /* 0x00000049b700780c */ /* 0x000fe20003f84270 */
[----:B------:R-:W2:Y:S01]  /*51f0*/  MUFU.TANH R187, R187 ;  /* 0x000000bb00bb7308 */ /* 0x000ea20000002400 */
[----:B-1----:R-:W-:Y:S02]  /*5200*/  FSEL R180, R180, -INF , P3 ;  /* 0xff800000b4b47808 */ /* 0x002fe40001800000 */
[----:B------:R-:W-:Y:S02]  /*5210*/  FMNMX.FTZ R181, R179, R178, !PT ;  /* 0x000000b2b3b57209 */ /* 0x000fe40007810000 */
[----:B---3--:R-:W-:-:S02]  /*5220*/  FSEL R163, R184, -INF , P4 ;  /* 0xff800000b8a37808 */ /* 0x008fc40002000000 */
[C---:B------:R-:W-:Y:S01]  /*5230*/  ISETP.GT.AND P3, PT, R183.reuse, 0x50, PT ;  /* 0x00000050b700780c */ /* 0x040fe20003f64270 */
[----:B------:R-:W-:Y:S01]  /*5240*/  MUFU.EX2 R178, R188 ;  /* 0x000000bc00b27308 */ /* 0x000fe20000000800 */
[----:B------:R-:W-:Y:S02]  /*5250*/  FMNMX.FTZ R184, R180, R181, !PT ;  /* 0x000000b5b4b87209 */ /* 0x000fe40007810000 */
[----:B------:R-:W-:Y:S02]  /*5260*/  ISETP.GT.AND P4, PT, R183, 0x51, PT ;  /* 0x00000051b700780c */ /* 0x000fe40003f84270 */
[----:B0-----:R-:W-:Y:S02]  /*5270*/  FSEL R181, R182, -INF , P3 ;  /* 0xff800000b6b57808 */ /* 0x001fe40001800000 */
[----:B------:R-:W-:Y:S01]  /*5280*/  FMNMX.FTZ R184, R163, R184, !PT ;  /* 0x000000b8a3b87209 */ /* 0x000fe20007810000 */
[----:B------:R0:W-:Y:S01]  /*5290*/  MUFU.EX2 R172, R189 ;  /* 0x000000bd00ac7308 */ /* 0x0001e20000000800 */
[----:B----4-:R-:W-:-:S02]  /*52a0*/  FSEL R182, R185, -INF , P4 ;  /* 0xff800000b9b67808 */ /* 0x010fc40002000000 */
[----:B------:R-:W-:Y:S02]  /*52b0*/  ISETP.GT.AND P3, PT, R183, 0x58, PT ;  /* 0x00000058b700780c */ /* 0x000fe40003f64270 */
[----:B------:R-:W-:Y:S02]  /*52c0*/  FMNMX.FTZ R185, R181, R184, !PT ;  /* 0x000000b8b5b97209 */ /* 0x000fe40007810000 */
[----:B------:R-:W-:Y:S01]  /*52d0*/  ISETP.GT.AND P4, PT, R183, 0x59, PT ;  /* 0x00000059b700780c */ /* 0x000fe20003f84270 */
[--C-:B------:R-:W-:Y:S01]  /*52e0*/  FFMA.FTZ R183, R156, UR10, -R166.reuse ;  /* 0x0000000a9cb77c23 */ /* 0x100fe200080108a6 */
[----:B-----5:R-:W-:Y:S01]  /*52f0*/  FSEL R184, R186, -INF , P3 ;  /* 0xff800000bab87808 */ /* 0x020fe20001800000 */
[--C-:B------:R-:W-:Y:S01]  /*5300*/  FFMA.FTZ R156, R155, UR10, -R166.reuse ;  /* 0x0000000a9b9c7c23 */ /* 0x100fe200080108a6 */
[----:B------:R-:W-:Y:S01]  /*5310*/  FMNMX.FTZ R185, R182, R185, !PT ;  /* 0x000000b9b6b97209 */ /* 0x000fe20007810000 */
[--C-:B0-----:R-:W-:Y:S01]  /*5320*/  FFMA.FTZ R189, R153, UR10, -R166.reuse ;  /* 0x0000000a99bd7c23 */ /* 0x101fe200080108a6 */
[----:B--2---:R-:W-:Y:S01]  /*5330*/  FSEL R186, R187, -INF , P4 ;  /* 0xff800000bbba7808 */ /* 0x004fe20002000000 */
[--C-:B------:R-:W-:Y:S01]  /*5340*/  FFMA.FTZ R187, R5, UR10, -R166.reuse ;  /* 0x0000000a05bb7c23 */ /* 0x100fe200080108a6 */
[----:B------:R-:W-:Y:S01]  /*5350*/  FMNMX.FTZ R185, R184, R185, !PT ;  /* 0x000000b9b8b97209 */ /* 0x000fe20007810000 */
[----:B------:R-:W-:Y:S03]  /*5360*/  MUFU.EX2 R159, R159 ;  /* 0x0000009f009f7308 */ /* 0x000fe60000000800 */
[----:B------:R-:W-:Y:S01]  /*5370*/  FMNMX.FTZ R155, R186, R185, !PT ;  /* 0x000000b9ba9b7209 */ /* 0x000fe20007810000 */
[--C-:B------:R-:W-:Y:S01]  /*5380*/  FFMA.FTZ R185, R12, UR10, -R166.reuse ;  /* 0x0000000a0cb97c23 */ /* 0x100fe200080108a6 */
[----:B------:R-:W-:-:S03]  /*5390*/  FFMA.FTZ R12, R9, UR10, -R166 ;  /* 0x0000000a090c7c23 */ /* 0x000fc600080108a6 */
        /* <DEDUP_REMOVED lines=10> */
[----:B0-----:R-:W-:-:S02]  /*5440*/  FMNMX.FTZ R5, R188, R5, !PT ;  /* 0x00000005bc057209 */ /* 0x001fc40007810000 */
[----:B------:R-:W-:Y:S02]  /*5450*/  FSEL R188, R4, RZ, P6 ;  /* 0x000000ff04bc7208 */ /* 0x000fe40003000000 */
[C---:B------:R-:W-:Y:S01]  /*5460*/  FSETP.NEU.FTZ.AND P3, PT, R5.reuse, -INF , PT ;  /* 0xff8000000500780b */ /* 0x040fe20003f7d000 */
[----:B------:R-:W-:Y:S02]  /*5470*/  FMUL.FTZ R9, R5, UR10 ;  /* 0x0000000a05097c20 */ /* 0x000fe40008410000 */
[----:B------:R-:W-:Y:S01]  /*5480*/  MUFU.EX2 R156, R156 ;  /* 0x0000009c009c7308 */ /* 0x000fe20000000800 */
[----:B------:R-:W-:Y:S02]  /*5490*/  FADD.FTZ R188, -R188, R7 ;  /* 0x00000007bcbc7221 */ /* 0x000fe40000010100 */
[----:B------:R-:W-:Y:S02]  /*54a0*/  FSEL R153, R9, RZ, P3 ;  /* 0x000000ff09997208 */ /* 0x000fe40001800000 */
[----:B------:R-:W-:Y:S01]  /*54b0*/  FMUL.FTZ R188, R188, UR10 ;  /* 0x0000000abcbc7c20 */ /* 0x000fe20008410000 */
[----:B------:R-:W-:-:S02]  /*54c0*/  FSEL R9, R5, RZ, P3 ;  /* 0x000000ff05097208 */ /* 0x000fc40001800000 */
[----:B------:R-:W-:Y:S01]  /*54d0*/  MUFU.EX2 R185, R185 ;  /* 0x000000b900b97308 */ /* 0x000fe20000000800 */
[--C-:B------:R-:W-:Y:S01]  /*54e0*/  FFMA.FTZ R191, R213, UR10, -R153.reuse ;  /* 0x0000000ad5bf7c23 */ /* 0x100fe20008010899 */
[--C-:B------:R-:W-:Y:S01]  /*54f0*/  FFMA.FTZ R166, R215, UR10, -R153.reuse ;  /* 0x0000000ad7a67c23 */ /* 0x100fe20008010899 */
[----:B------:R-:W-:Y:S01]  /*5500*/  FADD.FTZ R9, -R9, R8 ;  /* 0x0000000809097221 */ /* 0x000fe20000010100 */
[--C-:B------:R-:W-:Y:S01]  /*5510*/  FFMA.FTZ R190, R214, UR10, -R153.reuse ;  /* 0x0000000ad6be7c23 */ /* 0x100fe20008010899 */
[--C-:B------:R-:W-:Y:S01]  /*5520*/  FFMA.FTZ R193, R212, UR10, -R153.reuse ;  /* 0x0000000ad4c17c23 */ /* 0x100fe20008010899 */
[--C-:B------:R-:W-:Y:S01]  /*5530*/  FFMA.FTZ R155, R168, UR10, -R153.reuse ;  /* 0x0000000aa89b7c23 */ /* 0x100fe20008010899 */
[----:B------:R-:W-:Y:S01]  /*5540*/  FMUL.FTZ R8, R9, UR10 ;  /* 0x0000000a09087c20 */ /* 0x000fe20008410000 */
        /* <DEDUP_REMOVED lines=14> */
[----:B------:R-:W-:-:S02]  /*5630*/  FFMA.FTZ R186, R186, UR10, -R153 ;  /* 0x0000000ababa7c23 */ /* 0x000fc40008010899 */
[----:B------:R-:W1:Y:S01]  /*5640*/  MUFU.EX2 R8, R8 ;  /* 0x0000000800087308 */ /* 0x000e620000000800 */
        /* <DEDUP_REMOVED lines=66> */
[----:B------:R-:W-:Y:S01]  /*5a70*/  FFMA.FTZ R176, R177, UR10, -R153 ;  /* 0x0000000ab1b07c23 */ /* 0x000fe20008010899 */
[----:B-1----:R-:W-:Y:S01]  /*5a80*/  FADD.FTZ R196, R164, R155 ;  /* 0x0000009ba4c47221 */ /* 0x002fe20000010000 */
[----:B------:R-:W-:Y:S01]  /*5a90*/  FADD.FTZ R198, R156, R161 ;  /* 0x000000a19cc67221 */ /* 0x000fe20000010000 */
[--C-:B------:R-:W-:Y:S01]  /*5aa0*/  FFMA.FTZ R177, R179, UR10, -R153.reuse ;  /* 0x0000000ab3b17c23 */ /* 0x100fe20008010899 */
[----:B------:R-:W0:Y:S01]  /*5ab0*/  MUFU.EX2 R194, R194 ;  /* 0x000000c200c27308 */ /* 0x000e220000000800 */
[--C-:B------:R-:W-:Y:S01]  /*5ac0*/  FFMA.FTZ R179, R180, UR10, -R153.reuse ;  /* 0x0000000ab4b37c23 */ /* 0x100fe20008010899 */
[----:B------:R-:W-:Y:S01]  /*5ad0*/  FADD.FTZ R161, R185, R198 ;  /* 0x000000c6b9a17221 */ /* 0x000fe20000010000 */
[----:B------:R-:W-:Y:S01]  /*5ae0*/  FFMA.FTZ R180, R163, UR10, -R153 ;  /* 0x0000000aa3b47c23 */ /* 0x000fe20008010899 */
[----:B------:R-:W-:Y:S01]  /*5af0*/  F2FP.BF16.F32.PACK_AB R153, R162, R159 ;  /* 0x0000009fa299723e */ /* 0x000fe200000010ff */
[-C--:B------:R-:W-:Y:S01]  /*5b00*/  FMUL.FTZ R95, R95, R188.reuse ;  /* 0x000000bc5f5f7220 */ /* 0x080fe20000410000 */
[----:B------:R-:W-:Y:S01]  /*5b10*/  F2FP.BF16.F32.PACK_AB R159, R178, R165 ;  /* 0x000000a5b29f723e */ /* 0x000fe200000010ff */
        /* <DEDUP_REMOVED lines=38> */
[----:B------:R-:W-:Y:S01]  /*5d80*/  FMUL.FTZ R151, R151, R188 ;  /* 0x000000bc97977220 */ /* 0x000fe20000410000 */
        /* <DEDUP_REMOVED lines=28> */
[----:B------:R-:W-:Y:S01]  /*5f50*/  F2FP.BF16.F32.PACK_AB R155, R160, R157 ;  /* 0x0000009da09b723e */ /* 0x000fe200000010ff */
[----:B------:R-:W-:Y:S01]  /*5f60*/  FMUL.FTZ R64, R64, R8 ;  /* 0x0000000840407220 */ /* 0x000fe20000410000 */
[----:B------:R-:W-:Y:S01]  /*5f70*/  F2FP.BF16.F32.PACK_AB R157, R169, R172 ;  /* 0x000000aca99d723e */ /* 0x000fe200000010ff */
[----:B------:R-:W-:Y:S01]  /*5f80*/  FMUL.FTZ R65, R65, R8 ;  /* 0x0000000841417220 */ /* 0x000fe20000410000 */
[----:B------:R-:W-:Y:S01]  /*5f90*/  F2FP.BF16.F32.PACK_AB R160, R7, R194 ;  /* 0x000000c207a0723e */ /* 0x000fe200000010ff */
        /* <DEDUP_REMOVED lines=36> */
[-C--:B------:R-:W-:Y:S01]  /*61e0*/  FMUL.FTZ R116, R116, R8.reuse ;  /* 0x0000000874747220 */ /* 0x080fe20000410000 */
[-C--:B------:R-:W-:Y:S01]  /*61f0*/  FMUL.FTZ R117, R117, R8.reuse ;  /* 0x0000000875757220 */ /* 0x080fe20000410000 */
[-C--:B------:R-:W-:Y:S01]  /*6200*/  FMUL.FTZ R120, R120, R8.reuse ;  /* 0x0000000878787220 */ /* 0x080fe20000410000 */
[-C--:B------:R-:W-:Y:S01]  /*6210*/  FMUL.FTZ R121, R121, R8.reuse ;  /* 0x0000000879797220 */ /* 0x080fe20000410000 */
[----:B------:R-:W-:Y:S01]  /*6220*/  FMUL.FTZ R124, R124, R8 ;  /* 0x000000087c7c7220 */ /* 0x000fe20000410000 */
[----:B------:R-:W0:Y:S01]  /*6230*/  MUFU.EX2 R176, R176 ;  /* 0x000000b000b07308 */ /* 0x000e220000000800 */
[----:B-1----:R-:W-:Y:S01]  /*6240*/  FADD.FTZ R167, R174, R163 ;  /* 0x000000a3aea77221 */ /* 0x002fe20000010000 */
[----:B------:R-:W-:Y:S01]  /*6250*/  F2FP.BF16.F32.PACK_AB R163, R185, R156 ;  /* 0x0000009cb9a3723e */ /* 0x000fe200000010ff */
[----:B------:R-:W-:Y:S01]  /*6260*/  FMUL.FTZ R125, R125, R8 ;  /* 0x000000087d7d7220 */ /* 0x000fe20000410000 */
[----:B------:R-:W-:Y:S01]  /*6270*/  F2FP.BF16.F32.PACK_AB R156, R195, R192 ;  /* 0x000000c0c39c723e */ /* 0x000fe200000010ff */
[-C--:B------:R-:W-:Y:S01]  /*6280*/  FMUL.FTZ R128, R128, R8.reuse ;  /* 0x0000000880807220 */ /* 0x080fe20000410000 */
[-C--:B------:R-:W-:Y:S01]  /*6290*/  FMUL.FTZ R129, R129, R8.reuse ;  /* 0x0000000881817220 */ /* 0x080fe20000410000 */
[----:B------:R-:W-:Y:S01]  /*62a0*/  FMUL.FTZ R132, R132, R8 ;  /* 0x0000000884847220 */ /* 0x000fe20000410000 */
[----:B------:R-:W1:Y:S01]  /*62b0*/  MUFU.EX2 R21, R21 ;  /* 0x0000001500157308 */ /* 0x000e620000000800 */
[C---:B---3--:R-:W-:Y:S01]  /*62c0*/  FADD.FTZ R158, R20.reuse, R165 ;  /* 0x000000a5149e7221 */ /* 0x048fe20000010000 */
[----:B------:R-:W-:Y:S01]  /*62d0*/  F2FP.BF16.F32.PACK_AB R165, R187, R10 ;  /* 0x0000000abba5723e */ /* 0x000fe200000010ff */
[-C--:B------:R-:W-:Y:S01]  /*62e0*/  FMUL.FTZ R133, R133, R8.reuse ;  /* 0x0000000885857220 */ /* 0x080fe20000410000 */
[----:B------:R-:W-:Y:S01]  /*62f0*/  F2FP.BF16.F32.PACK_AB R171, R20, R15 ;  /* 0x0000000f14ab723e */ /* 0x000fe200000010ff */
        /* <DEDUP_REMOVED lines=13> */
[----:B------:R-:W-:-:S02]  /*63d0*/  F2FP.BF16.F32.PACK_AB R158, R197, R164 ;  /* 0x000000a4c59e723e */ /* 0x000fc400000010ff */
[----:B------:R-:W-:-:S04]  /*63e0*/  F2FP.BF16.F32.PACK_AB R164, R213, R170 ;  /* 0x000000aad5a4723e */ /* 0x000fc800000010ff */
[----:B------:R-:W1:Y:S01]  /*63f0*/  MUFU.EX2 R179, R179 ;  /* 0x000000b300b37308 */ /* 0x000e620000000800 */
[C---:B---3--:R-:W-:Y:S01]  /*6400*/  FADD.FTZ R0, R177.reuse, R0 ;  /* 0x00000000b1007221 */ /* 0x048fe20000010000 */
[----:B------:R-:W-:-:S06]  /*6410*/  F2FP.BF16.F32.PACK_AB R168, R177, R176 ;  /* 0x000000b0b1a8723e */ /* 0x000fcc00000010ff */
[----:B------:R-:W3:Y:S01]  /*6420*/  MUFU.EX2 R152, R152 ;  /* 0x0000009800987308 */ /* 0x000ee20000000800 */
[C---:B0-----:R-:W-:Y:S01]  /*6430*/  FADD.FTZ R11, R154.reuse, R169 ;  /* 0x000000a99a0b7221 */ /* 0x041fe20000010000 */
[----:B------:R-:W-:Y:S02]  /*6440*/  F2FP.BF16.F32.PACK_AB R169, R13, R14 ;  /* 0x0000000e0da9723e */ /* 0x000fe400000010ff */
[----:B------:R-:W-:Y:S02]  /*6450*/  F2FP.BF16.F32.PACK_AB R173, R154, R21 ;  /* 0x000000159aad723e */ /* 0x000fe400000010ff */
[----:B------:R-:W-:Y:S02]  /*6460*/  F2FP.BF16.F32.PACK_AB R154, R193, R190 ;  /* 0x000000bec19a723e */ /* 0x000fe400000010ff */
        /* <DEDUP_REMOVED lines=13> */
[----:B0-----:R-:W-:Y:S01]  /*6540*/  FADD.FTZ R10, R184, R13 ;  /* 0x0000000db80a7221 */ /* 0x001fe20000010000 */
[C---:B-1----:R-:W-:Y:S01]  /*6550*/  F2FP.BF16.F32.PACK_AB R175, R189.reuse, R152 ;  /* 0x00000098bdaf723e */ /* 0x042fe200000010ff */
[----:B------:R-:W-:Y:S01]  /*6560*/  FADD.FTZ R0, R189, R0 ;  /* 0x00000000bd007221 */ /* 0x000fe20000010000 */
[----:B------:R-:W-:Y:S02]  /*6570*/  F2FP.BF16.F32.PACK_AB R152, R166, R191 ;  /* 0x000000bfa698723e */ /* 0x000fe400000010ff */
[----:B------:R-:W-:Y:S01]  /*6580*/  F2FP.BF16.F32.PACK_AB R166, R174, R3 ;  /* 0x00000003aea6723e */ /* 0x000fe200000010ff */
[C---:B---3--:R-:W-:Y:S01]  /*6590*/  FADD.FTZ R3, R11.reuse, R10 ;  /* 0x0000000a0b037221 */ /* 0x048fe20000010000 */
[----:B------:R-:W-:Y:S01]  /*65a0*/  F2FP.BF16.F32.PACK_AB R174, R11, R184 ;  /* 0x000000b80bae723e */ /* 0x000fe200000010ff */
[----:B--2---:R-:W-:Y:S06]  /*65b0*/  @!P0 BRA `(.L_x_13855) ;  /* 0x0000000000048947 */ /* 0x004fec0003800000 */
[----:B------:R-:W-:Y:S01]  /*65c0*/  BPT.TRAP 0x1 ;  /* 0x000000040000795c */ /* 0x000fe20000300000 */
.L_x_13855:
[----:B------:R0:W1:Y:S01]  /*65d0*/  SYNCS.PHASECHK.TRANS64.TRYWAIT P3, [UR26+0x22850], R6 ;  /* 0x02285006ff0075a7 */ /* 0x000062000806015a */
[----:B------:R-:W-:Y:S05]  /*65e0*/  @!P0 BRA `(.L_x_13856) ;  /* 0x0000000000048947 */ /* 0x000fea0003800000 */
[----:B------:R-:W-:Y:S01]  /*65f0*/  BPT.TRAP 0x1 ;  /* 0x000000040000795c */ /* 0x000fe20000300000 */
.L_x_13856:
[----:B-1----:R-:W-:Y:S05]  /*6600*/  @P3 BRA `(.L_x_13857) ;  /* 0x0000000000083947 */ /* 0x002fea0003800000 */
[----:B------:R-:W1:Y:S02]  /*6610*/  SYNCS.PHASECHK.TRANS64.TRYWAIT P3, [UR26+0x22850], R6 ;  /* 0x02285006ff0075a7 */ /* 0x000e64000806015a */
[----:B-1----:R-:W-:Y:S05]  /*6620*/  @!P3 BRA `(.L_x_13858) ;  /* 0x000000c000f0b947 */ /* 0x002fea0003800000 */
.L_x_13857:
        /* <DEDUP_REMOVED lines=49> */
.L_x_13850:
[----:B------:R-:W-:-:S13]  /*6940*/  ISETP.LE.AND P1, PT, RZ, UR23, PT ;  /* 0x00000017ff007c0c */ /* 0x000fda000bf23270 */
[----:B------:R-:W-:Y:S05]  /*6950*/  @!P1 BRA `(.L_x_13860) ;  /* 0x0000002000d09947 */ /* 0x000fea0003800000 */
[----:B------:R-:W-:Y:S01]  /*6960*/  IMAD.MOV.U32 R7, RZ, RZ, R4 ;  /* 0x000000ffff077224 */ /* 0x000fe200078e0004 */
[----:B------:R-:W-:Y:S01]  /*6970*/  ULDC UR24, c[0x0][0x9d8] ;  /* 0x0002760000187ab9 */ /* 0x000fe20000000800 */
[----:B------:R-:W-:Y:S01]  /*6980*/  IMAD.MOV.U32 R8, RZ, RZ, R5 ;  /* 0x000000ffff087224 */ /* 0x000fe200078e0005 */
[----:B------:R-:W-:-:S06]  /*6990*/  ULDC UR22, c[0x0][0x988] ;  /* 0x0002620000167ab9 */ /* 0x000fcc0000000800 */
.L_x_13869:
[----:B------:R-:W-:-:S04]  /*69a0*/  UIADD3 UR37, UR37, 0x1, URZ ;  /* 0x0000000125257890 */ /* 0x000fc8000fffe03f */
[----:B------:R-:W-:-:S04]  /*69b0*/  UISETP.NE.AND UP0, UPT, UR37, 0x2, UPT ;  /* 0x000000022500788c */ /* 0x000fc8000bf05270 */
[----:B------:R-:W-:Y:S02]  /*69c0*/  USEL UR6, URZ, 0x1, UP0 ;  /* 0x000000013f067887 */ /* 0x000fe40008000000 */
[----:B------:R-:W-:Y:S02]  /*69d0*/  USEL UR37, UR37, URZ, UP0 ;  /* 0x0000003f25257287 */ /* 0x000fe40008000000 */
[----:B------:R-:W-:Y:S01]  /*69e0*/  ULOP3.LUT UR38, UR38, UR6, URZ, 0x3c, !UPT ;  /* 0x0000000626267292 */ /* 0x000fe2000f8e3c3f */
[----:B-1----:R-:W-:Y:S11]  /*69f0*/  @!P0 BRA `(.L_x_13861) ;  /* 0x0000000000048947 */ /* 0x002ff60003800000 */
[----:B------:R-:W-:Y:S01]  /*6a00*/  BPT.TRAP 0x1 ;  /* 0x000000040000795c */ /* 0x000fe20000300000 */
.L_x_13861:
        /* <DEDUP_REMOVED lines=9> */
.L_x_13862:
[----:B-1----:R-:W-:Y:S05]  /*6aa0*/  @P1 BRA `(.L_x_13863) ;  /* 0x0000000000081947 */ /* 0x002fea0003800000 */
[----:B------:R-:W1:Y:S02]  /*6ab0*/  SYNCS.PHASECHK.TRANS64.TRYWAIT P1, [UR25+0x22830], R6 ;  /* 0x02283006ff0075a7 */ /* 0x000e640008020159 */
[----:B-1----:R-:W-:Y:S05]  /*6ac0*/  @!P1 BRA `(.L_x_13864) ;  /* 0x000000bc00dc9947 */ /* 0x002fea0003800000 */
.L_x_13863:
        /* <DEDUP_REMOVED lines=487> */
.L_x_13865:
[----:B------:R0:W1:Y:S01]  /*8940*/  SYNCS.PHASECHK.TRANS64.TRYWAIT P1, [UR25+0x22850], R6 ;  /* 0x02285006ff0075a7 */ /* 0x0000620008020159 */
[----:B------:R-:W-:Y:S05]  /*8950*/  @!P0 BRA `(.L_x_13866) ;  /* 0x0000000000048947 */ /* 0x000fea0003800000 */
[----:B------:R-:W-:Y:S01]  /*8960*/  BPT.TRAP 0x1 ;  /* 0x000000040000795c */ /* 0x000fe20000300000 */
.L_x_13866:
[----:B-1----:R-:W-:Y:S05]  /*8970*/  @P1 BRA `(.L_x_13867) ;  /* 0x0000000000081947 */ /* 0x002fea0003800000 */
[----:B------:R-:W1:Y:S02]  /*8980*/  SYNCS.PHASECHK.TRANS64.TRYWAIT P1, [UR25+0x22850], R6 ;  /* 0x02285006ff0075a7 */ /* 0x000e640008020159 */
[----:B-1----:R-:W-:Y:S05]  /*8990*/  @!P1 BRA `(.L_x_13868) ;  /* 0x000000a000409947 */ /* 0x002fea0003800000 */
.L_x_13867:
        /* <DEDUP_REMOVED lines=48> */
.L_x_13860:
[----:B01----:R-:W0:Y:S01]  /*8ca0*/  SHFL.BFLY PT, R6, R3, 0x2, 0x1f ;  /* 0x0c401f0003067f89 */ /* 0x003e2200000e0000 */
[----:B------:R-:W-:Y:S01]  /*8cb0*/  UIADD3 UR37, UR37, 0x1, URZ ;  /* 0x0000000125257890 */ /* 0x000fe2000fffe03f */
[----:B------:R-:W-:Y:S01]  /*8cc0*/  IMAD.U32 R20, RZ, RZ, UR10 ;  /* 0x0000000aff147e24 */ /* 0x000fe2000f8e00ff */
[----:B------:R1:W-:Y:S06]  /*8cd0*/  BAR.ARV R9, 0x100 ;  /* 0x000400090000751d */ /* 0x0003ec0000002000 */
[----:B------:R-:W-:Y:S02]  /*8ce0*/  UISETP.NE.AND UP0, UPT, UR37, 0x2, UPT ;  /* 0x000000022500788c */ /* 0x000fe4000bf05270 */
[----:B------:R-:W-:Y:S06]  /*8cf0*/  BAR.ARV 0x8, 0x180 ;  /* 0x0206000000007b1d */ /* 0x000fec0000002000 */
[----:B------:R-:W-:Y:S01]  /*8d00*/  USEL UR4, URZ, 0x1, UP0 ;  /* 0x000000013f047887 */ /* 0x000fe20008000000 */
[----:B------:R-:W-:Y:S01]  /*8d10*/  PLOP3.LUT P0, PT, PT, PT, PT, 0x8, 0x0 ;  /* 0x000000000000781c */ /* 0x000fe20003f0e170 */
[----:B------:R-:W2:Y:S01]  /*8d20*/  SHFL.BFLY PT, R11, R0, 0x2, 0x1f ;  /* 0x0c401f00000b7f89 */ /* 0x000ea200000e0000 */
[----:B------:R-:W-:-:S02]  /*8d30*/  UIADD3 UR47, UR47, 0x1, URZ ;  /* 0x000000012f2f7890 */ /* 0x000fc4000fffe03f */
[----:B------:R-:W-:Y:S01]  /*8d40*/  USEL UR37, UR37, URZ, UP0 ;  /* 0x0000003f25257287 */ /* 0x000fe20008000000 */
[----:B0-----:R-:W-:Y:S01]  /*8d50*/  FADD.FTZ R6, R6, R3 ;  /* 0x0000000306067221 */ /* 0x001fe20000010000 */
[----:B------:R-:W-:Y:S01]  /*8d60*/  IMAD.MOV.U32 R3, RZ, RZ, -0x800000 ;  /* 0xff800000ff037424 */ /* 0x000fe200078e00ff */
[----:B------:R-:W-:-:S03]  /*8d70*/  ULOP3.LUT UR38, UR38, UR4, URZ, 0x3c, !UPT ;  /* 0x0000000426267292 */ /* 0x000fc6000f8e3c3f */
[----:B------:R-:W0:Y:S01]  /*8d80*/  SHFL.BFLY PT, R7, R6, 0x1, 0x1f ;  /* 0x0c201f0006077f89 */ /* 0x000e2200000e0000 */
[----:B--2---:R-:W-:Y:S01]  /*8d90*/  FADD.FTZ R11, R11, R0 ;  /* 0x000000000b0b7221 */ /* 0x004fe20000010000 */
[----:B------:R-:W-:-:S04]  /*8da0*/  IMAD.MOV.U32 R0, RZ, RZ, RZ ;  /* 0x000000ffff007224 */ /* 0x000fc800078e00ff */
[----:B------:R-:W2:Y:S01]  /*8db0*/  SHFL.BFLY PT, R8, R11, 0x1, 0x1f ;  /* 0x0c201f000b087f89 */ /* 0x000ea200000e0000 */
[----:B0-----:R-:W-:Y:S01]  /*8dc0*/  FADD.FTZ R13, R6, R7 ;  /* 0x00000007060d7221 */ /* 0x001fe20000010000 */
[----:B------:R-:W-:Y:S02]  /*8dd0*/  IMAD.MOV.U32 R7, RZ, RZ, RZ ;  /* 0x000000ffff077224 */ /* 0x000fe400078e00ff */
[----:B------:R-:W-:Y:S02]  /*8de0*/  IMAD.U32 R6, RZ, RZ, UR10 ;  /* 0x0000000aff067e24 */ /* 0x000fe4000f8e00ff */
[----:B------:R-:W-:-:S13]  /*8df0*/  FSETP.NE.FTZ.AND P1, PT, R13, RZ, PT ;  /* 0x000000ff0d00720b */ /* 0x000fda0003f35000 */
[----:B------:R-:W0:Y:S01]  /*8e00*/  @P1 MUFU.RCP R7, R13 ;  /* 0x0000000d00071308 */ /* 0x000e220000001000 */
[----:B------:R-:W-:Y:S01]  /*8e10*/  @P1 FMUL.FTZ R6, R6, 0.69314718246459960938 ;  /* 0x3f31721806061820 */ /* 0x000fe20000410000 */
[----:B--2---:R-:W-:Y:S01]  /*8e20*/  FADD.FTZ R14, R11, R8 ;  /* 0x000000080b0e7221 */ /* 0x004fe20000010000 */
[----:B------:R-:W-:-:S04]  /*8e30*/  IMAD.MOV.U32 R8, RZ, RZ, -0x800000 ;  /* 0xff800000ff087424 */ /* 0x000fc800078e00ff */
[----:B------:R-:W-:Y:S01]  /*8e40*/  FSETP.NE.FTZ.AND P2, PT, R14, RZ, PT ;  /* 0x000000ff0e00720b */ /* 0x000fe20003f55000 */
        /* <DEDUP_REMOVED lines=64> */
[----:B------:R-:W0:Y:S01]  /*9250*/  @P2 MUFU.LG2 R11, R14 ;  /* 0x0000000e000b2308 */ /* 0x000e220000000c00 */
[----:B------:R-:W-:-:S07]  /*9260*/  @P2 FMUL.FTZ R20, R20, 0.69314718246459960938 ;  /* 0x3f31721814142820 */ /* 0x000fce0000410000 */
[----:B------:R-:W2:Y:S08]  /*9270*/  @P1 MUFU.LG2 R7, R13 ;  /* 0x0000000d00071308 */ /* 0x000eb00000000c00 */
[----:B------:R-:W3:Y:S01]  /*9280*/  @P2 MUFU.RCP R0, R14 ;  /* 0x0000000e00002308 */ /* 0x000ee20000001000 */
[----:B0-----:R-:W-:-:S04]  /*9290*/  @P2 FMUL.FTZ R11, R11, 0.69314718246459960938 ;  /* 0x3f3172180b0b2820 */ /* 0x001fc80000410000 */
[----:B------:R-:W-:Y:S01]  /*92a0*/  @P2 FFMA.FTZ R3, R20, R4, R11 ;  /* 0x0000000414032223 */ /* 0x000fe2000001000b */
[----:B--2---:R-:W-:-:S04]  /*92b0*/  @P1 FMUL.FTZ R7, R7, 0.69314718246459960938 ;  /* 0x3f31721807071820 */ /* 0x004fc80000410000 */
[----:B------:R-:W-:Y:S01]  /*92c0*/  @P1 FFMA.FTZ R8, R6, R5, R7 ;  /* 0x0000000506081223 */ /* 0x000fe20000010007 */
        /* <DEDUP_REMOVED lines=64> */
.L_x_13839:
        /* <DEDUP_REMOVED lines=99> */
[----:B------:R-:W-:-:S02]  /*9d00*/  LOP3.LUT R46, R46, R183, RZ, 0x3c, !PT ;  /* 0x000000b72e2e7212 */ /* 0x000fc400078e3cff */
[----:B------:R-:W-:Y:S02]  /*9d10*/  SHF.R.U64 R78, R78, 0x3, RZ ;  /* 0x000000034e4e7819 */ /* 0x000fe400000012ff */
[----:B------:R-:W-:Y:S02]  /*9d20*/  LOP3.LUT R12, R6, 0x380, RZ, 0xc0, !PT ;  /* 0x00000380060c7812 */ /* 0x000fe400078ec0ff */
[----:B------:R-:W-:Y:S02]  /*9d30*/  LOP3.LUT R107, R174, 0x380, RZ, 0xc0, !PT ;  /* 0x00000380ae6b7812 */ /* 0x000fe400078ec0ff */
[----:B------:R-:W-:Y:S02]  /*9d40*/  MOV R15, R14 ;  /* 0x0000000e000f7202 */ /* 0x000fe40000000f00 */
[----:B------:R-:W-:Y:S02]  /*9d50*/  LOP3.LUT R54, R54, R185, RZ, 0x3c, !PT ;  /* 0x000000b936367212 */ /* 0x000fe400078e3cff */
[----:B------:R-:W-:-:S02]  /*9d60*/  SHF.R.U64 R86, R86, 0x3, RZ ;  /* 0x0000000356567819 */ /* 0x000fc400000012ff */
[----:B------:R-:W-:Y:S02]  /*9d70*/  MOV R20, R20 ;  /* 0x0000001400147202 */ /* 0x000fe40000000f00 */
[----:B------:R-:W-:Y:S02]  /*9d80*/  LOP3.LUT R62, R62, R187, RZ, 0x3c, !PT ;  /* 0x000000bb3e3e7212 */ /* 0x000fe400078e3cff */
[----:B------:R-:W-:Y:S02]  /*9d90*/  SHF.R.U64 R94, R94, 0x3, RZ ;  /* 0x000000035e5e7819 */ /* 0x000fe400000012ff */
[----:B------:R-:W-:Y:S02]  /*9da0*/  LOP3.LUT R102, R173, 0x380, RZ, 0xc0, !PT ;  /* 0x00000380ad667812 */ /* 0x000fe400078ec0ff */
[----:B------:R-:W-:Y:S01]  /*9db0*/  MOV R30, R30 ;  /* 0x0000001e001e7202 */ /* 0x000fe20000000f00 */
[----:B------:R-:W-:Y:S01]  /*9dc0*/  STSM.16.M88.4 [R106], R24 ;  /* 0x000000186a007844 */ /* 0x000fe20000000200 */
[----:B------:R-:W-:-:S02]  /*9dd0*/  LOP3.LUT R70, R70, R189, RZ, 0x3c, !PT ;  /* 0x000000bd46467212 */ /* 0x000fc400078e3cff */
[----:B------:R-:W-:Y:S01]  /*9de0*/  LOP3.LUT R98, R98, R197, RZ, 0x3c, !PT ;  /* 0x000000c562627212 */ /* 0x000fe200078e3cff */
[----:B------:R-:W-:Y:S01]  /*9df0*/  STSM.16.M88.4 [R15], R32 ;  /* 0x000000200f007844 */ /* 0x000fe20000000200 */
[----:B------:R-:W-:Y:S02]  /*9e00*/  MOV R38, R38 ;  /* 0x0000002600267202 */ /* 0x000fe40000000f00 */
[----:B------:R-:W-:Y:S01]  /*9e10*/  F2FP.BF16.F32.PACK_AB R59, R157, R59 ;  /* 0x0000003b9d3b723e */ /* 0x000fe200000010ff */
[----:B------:R-:W-:Y:S01]  /*9e20*/  STSM.16.M88.4 [R20], R40 ;  /* 0x0000002814007844 */ /* 0x000fe20000000200 */
[----:B------:R-:W-:Y:S02]  /*9e30*/  F2FP.BF16.F32.PACK_AB R65, R156, R66 ;  /* 0x000000429c41723e */ /* 0x000fe400000010ff */
[----:B------:R-:W-:Y:S01]  /*9e40*/  F2FP.BF16.F32.PACK_AB R72, R73, R72 ;  /* 0x000000484948723e */ /* 0x000fe200000010ff */
[----:B------:R-:W-:Y:S01]  /*9e50*/  STSM.16.M88.4 [R30], R48 ;  /* 0x000000301e007844 */ /* 0x000fe20000000200 */
[----:B------:R-:W-:-:S02]  /*9e60*/  LOP3.LUT R78, R78, R191, RZ, 0x3c, !PT ;  /* 0x000000bf4e4e7212 */ /* 0x000fc400078e3cff */
[----:B------:R-:W-:Y:S01]  /*9e70*/  SHF.R.U64 R29, R12, 0x3, RZ ;  /* 0x000000030c1d7819 */ /* 0x000fe200000012ff */
        /* <DEDUP_REMOVED lines=15> */
[----:B------:R-:W-:Y:S02]  /*9f70*/  LOP3.LUT R94, R94, R195, RZ, 0x3c, !PT ;  /* 0x000000c35e5e7212 */ /* 0x000fe400078e3cff */
[----:B------:R-:W-:Y:S02]  /*9f80*/  SHF.R.U64 R12, R102, 0x3, RZ ;  /* 0x00000003660c7819 */ /* 0x000fe400000012ff */
[----:B------:R-:W-:Y:S02]  /*9f90*/  MOV R62, R62 ;  /* 0x0000003e003e7202 */ /* 0x000fe40000000f00 */
[----:B------:R-:W-:Y:S02]  /*9fa0*/  F2FP.BF16.F32.PACK_AB R82, R85, R84 ;  /* 0x000000545552723e */ /* 0x000fe400000010ff */
[----:B------:R-:W-:-:S02]  /*9fb0*/  F2FP.BF16.F32.PACK_AB R83, R9, R83 ;  /* 0x000000530953723e */ /* 0x000fc400000010ff */
[----:B------:R-:W-:Y:S02]  /*9fc0*/  F2FP.BF16.F32.PACK_AB R89, R91, R90 ;  /* 0x0000005a5b59723e */ /* 0x000fe400000010ff */
[----:B------:R-:W-:Y:S01]  /*9fd0*/  MOV R70, R70 ;  /* 0x0000004600467202 */ /* 0x000fe20000000f00 */
[----:B------:R0:W-:Y:S01]  /*9fe0*/  STSM.16.M88.4 [R62], R80 ;  /* 0x000000503e007844 */ /* 0x0001e20000000200 */
[----:B------:R-:W-:Y:S02]  /*9ff0*/  MOV R14, R98 ;  /* 0x00000062000e7202 */ /* 0x000fe40000000f00 */
[----:B------:R-:W-:Y:S02]  /*a000*/  F2FP.BF16.F32.PACK_AB R90, R93, R92 ;  /* 0x0000005c5d5a723e */ /* 0x000fe400000010ff */
[----:B------:R-:W-:Y:S02]  /*a010*/  F2FP.BF16.F32.PACK_AB R91, R166, R165 ;  /* 0x000000a5a65b723e */ /* 0x000fe400000010ff */
[----:B------:R-:W-:-:S02]  /*a020*/  F2FP.BF16.F32.PACK_AB R96, R97, R96 ;  /* 0x000000606160723e */ /* 0x000fc400000010ff */
[----:B------:R-:W-:Y:S01]  /*a030*/  LOP3.LUT R102, R29, R6, RZ, 0x3c, !PT ;  /* 0x000000061d667212 */ /* 0x000fe200078e3cff */
[----:B------:R-:W-:Y:S01]  /*a040*/  STSM.16.M88.4 [R70], R88 ;  /* 0x0000005846007844 */ /* 0x000fe20000000200 */
[----:B------:R-:W-:Y:S02]  /*a050*/  LOP3.LUT R10, R107, R174, RZ, 0x3c, !PT ;  /* 0x000000ae6b0a7212 */ /* 0x000fe400078e3cff */
[----:B------:R-:W-:Y:S02]  /*a060*/  MOV R78, R78 ;  /* 0x0000004e004e7202 */ /* 0x000fe40000000f00 */
[----:B------:R-:W-:Y:S02]  /*a070*/  F2FP.BF16.F32.PACK_AB R97, R168, R167 ;  /* 0x000000a7a861723e */ /* 0x000fe400000010ff */
[----:B------:R-:W-:Y:S02]  /*a080*/  F2FP.BF16.F32.PACK_AB R104, R105, R104 ;  /* 0x000000686968723e */ /* 0x000fe400000010ff */
[----:B------:R-:W-:-:S02]  /*a090*/  F2FP.BF16.F32.PACK_AB R112, R113, R112 ;  /* 0x000000707170723e */ /* 0x000fc400000010ff */
[----:B------:R-:W-:Y:S02]  /*a0a0*/  F2FP.BF16.F32.PACK_AB R120, R121, R120 ;  /* 0x000000787978723e */ /* 0x000fe400000010ff */
[----:B------:R-:W-:Y:S02]  /*a0b0*/  F2FP.BF16.F32.PACK_AB R128, R129, R128 ;  /* 0x000000808180723e */ /* 0x000fe400000010ff */
[----:B------:R-:W-:Y:S02]  /*a0c0*/  F2FP.BF16.F32.PACK_AB R136, R137, R136 ;  /* 0x000000888988723e */ /* 0x000fe400000010ff */
[----:B------:R-:W-:Y:S01]  /*a0d0*/  F2FP.BF16.F32.PACK_AB R144, R145, R144 ;  /* 0x000000909190723e */ /* 0x000fe200000010ff */
[----:B------:R-:W-:Y:S01]  /*a0e0*/  ULDC UR7, c[0x0][0xa88] ;  /* 0x0002a20000077ab9 */ /* 0x000fe20000000800 */
[----:B------:R-:W-:Y:S01]  /*a0f0*/  F2FP.BF16.F32.PACK_AB R98, R101, R100 ;  /* 0x000000646562723e */ /* 0x000fe200000010ff */
[----:B------:R-:W-:Y:S01]  /*a100*/  UMOV UR4, URZ ;  /* 0x0000003f00047c82 */ /* 0x000fe20008000000 */
[----:B------:R-:W-:Y:S01]  /*a110*/  F2FP.BF16.F32.PACK_AB R99, R170, R169 ;  /* 0x000000a9aa63723e */ /* 0x000fe200000010ff */
[----:B0-----:R-:W0:Y:S01]  /*a120*/  LDC R81, c[0x0][0xbe8] ;  /* 0x0002fa00ff517b82 */ /* 0x001e220000000800 */
[----:B------:R-:W-:-:S02]  /*a130*/  MOV R86, R86 ;  /* 0x0000005600567202 */ /* 0x000fc40000000f00 */
[----:B------:R-:W-:Y:S01]  /*a140*/  F2FP.BF16.F32.PACK_AB R105, R172, R171 ;  /* 0x000000abac69723e */ /* 0x000fe200000010ff */
[----:B------:R-:W-:Y:S01]  /*a150*/  STSM.16.M88.4 [R78], R96 ;  /* 0x000000604e007844 */ /* 0x000fe20000000200 */
        /* <DEDUP_REMOVED lines=13> */
[----:B------:R-:W-:Y:S01]  /*a230*/  MOV R102, R102 ;  /* 0x0000006600667202 */ /* 0x000fe20000000f00 */
[----:B------:R1:W-:Y:S01]  /*a240*/  STSM.16.M88.4 [R14], R120 ;  /* 0x000000780e007844 */ /* 0x0003e20000000200 */
[----:B------:R-:W-:Y:S02]  /*a250*/  F2FP.BF16.F32.PACK_AB R130, R133, R132 ;  /* 0x000000848582723e */ /* 0x000fe400000010ff */
        /* <DEDUP_REMOVED lines=14> */
[----:B------:R-:W-:-:S03]  /*a340*/  PLOP3.LUT P0, PT, PT, PT, UP0, 0x80, 0x0 ;  /* 0x000000000000781c */ /* 0x000fc60003f0f008 */
[----:B------:R2:W-:Y:S01]  /*a350*/  STSM.16.M88.4 [R12], R144 ;  /* 0x000000900c007844 */ /* 0x0005e20000000200 */
[----:B------:R-:W-:Y:S09]  /*a360*/  BAR.SYNC.DEFER_BLOCKING 0x1, 0x100 ;  /* 0x0044000000007b1d */ /* 0x000ff20000010000 */
[----:B------:R-:W3:Y:S01]  /*a370*/  @P0 LDG.E R0, desc[UR40][R10.64] ;  /* 0x000000280a000981 */ /* 0x000ee2000c1e1900 */
[----:B------:R-:W-:Y:S01]  /*a380*/  UISETP.NE.U32.AND UP1, UPT, UR8, URZ, UPT ;  /* 0x0000003f0800728c */ /* 0x000fe2000bf25070 */
[----:B0-----:R-:W-:-:S03]  /*a390*/  ISETP.NE.AND P1, PT, R81, 0x1, PT ;  /* 0x000000015100780c */ /* 0x001fc60003f25270 */
[----:B------:R-:W-:-:S06]  /*a3a0*/  UISETP.NE.AND.EX UP1, UPT, UR9, URZ, UPT, UP1 ;  /* 0x0000003f0900728c */ /* 0x000fcc000bf25310 */
[----:B------:R-:W-:-:S04]  /*a3b0*/  PLOP3.LUT P2, PT, PT, PT, UP1, 0x80, 0x0 ;  /* 0x000000000000781c */ /* 0x000fc80003f4f018 */
[----:B------:R-:W0:Y:S01]  /*a3c0*/  @P1 LDC R9, c[0x0][0xbec] ;  /* 0x0002fb00ff091b82 */ /* 0x000e220000000800 */
[----:B------:R-:W-:-:S04]  /*a3d0*/  @UP1 ULEA UR8, UP2, UR46, UR8, 0x2 ;  /* 0x000000082e081291 */ /* 0x000fc8000f84103f */
[----:B------:R-:W-:Y:S02]  /*a3e0*/  @UP1 ULEA.HI.X UR9, UR46, UR9, UR45, 0x2, UP2 ;  /* 0x000000092e091291 */ /* 0x000fe400090f142d */
[----:B-1----:R-:W-:Y:S01]  /*a3f0*/  IMAD.U32 R14, RZ, RZ, UR8 ;  /* 0x00000008ff0e7e24 */ /* 0x002fe2000f8e00ff */
[----:B------:R-:W1:Y:S03]  /*a400*/  @P1 LDC R13, c[0x0][0xbf0] ;  /* 0x0002fc00ff0d1b82 */ /* 0x000e660000000800 */
        /* <DEDUP_REMOVED lines=9> */
.L_x_13872:
[----:B------:R-:W-:Y:S01]  /*a4a0*/  USHF.R.S32.HI UR14, URZ, 0x1f, UR43 ;  /* 0x0000001f3f0e7899 */ /* 0x000fe2000801142b */
[----:B--2---:R-:W-:Y:S01]  /*a4b0*/  VIADD R12, R16, UR39 ;  /* 0x00000027100c7c36 */ /* 0x004fe20008000000 */
[----:B------:R-:W-:Y:S01]  /*a4c0*/  ULDC.64 UR12, c[0x0][0xb90] ;  /* 0x0002e400000c7ab9 */ /* 0x000fe20000000a00 */
[----:B------:R-:W-:Y:S01]  /*a4d0*/  USHF.R.S32.HI UR11, URZ, 0x1f, UR4 ;  /* 0x0000001f3f0b7899 */ /* 0x000fe20008011404 */
[----:B------:R-:W-:Y:S01]  /*a4e0*/  VIADD R26, R203, UR39 ;  /* 0x00000027cb1a7c36 */ /* 0x000fe20008000000 */
        /* <DEDUP_REMOVED lines=9> */
[----:B------:R-:W-:Y:S01]  /*a580*/  IMAD R9, R200, 0x40, R2 ;  /* 0x00000040c8097824 */ /* 0x000fe200078e0202 */
[----:B------:R-:W-:Y:S01]  /*a590*/  ULDC.64 UR12, c[0x0][0xb98] ;  /* 0x0002e600000c7ab9 */ /* 0x000fe20000000a00 */
[----:B------:R-:W-:Y:S01]  /*a5a0*/  UIADD3 UR9, UR9, UR7, URZ ;  /* 0x0000000709097290 */ /* 0x000fe2000fffe03f */
[----:B------:R-:W-:Y:S01]  /*a5b0*/  IMAD.MOV R6, RZ, RZ, -R10 ;  /* 0x000000ffff067224 */ /* 0x000fe200078e0a0a */
[----:B------:R-:W-:Y:S01]  /*a5c0*/  UIMAD UR7, UR45, UR12, URZ ;  /* 0x0000000c2d0772a4 */ /* 0x000fe2000f8e023f */
[----:B------:R-:W-:Y:S01]  /*a5d0*/  IMAD.WIDE R4, R9, 0x2, R4 ;  /* 0x0000000209047825 */ /* 0x000fe200078e0204 */
[----:B------:R-:W-:Y:S01]  /*a5e0*/  UIMAD.WIDE.U32 UR8, UR46, UR12, UR8 ;  /* 0x0000000c2e0872a5 */ /* 0x000fe2000f8e0008 */
[----:B------:R-:W-:Y:S01]  /*a5f0*/  SHF.R.S32.HI R11, RZ, 0x1f, R10 ;  /* 0x0000001fff0b7819 */ /* 0x000fe2000001140a */
[----:B------:R-:W-:Y:S01]  /*a600*/  UIMAD UR7, UR46, UR13, UR7 ;  /* 0x0000000d2e0772a4 */ /* 0x000fe2000f8e0207 */
[----:B------:R-:W-:Y:S01]  /*a610*/  IMAD R9, R81, R6, R12 ;  /* 0x0000000651097224 */ /* 0x000fe200078e020c */
[----:B------:R-:W-:Y:S01]  /*a620*/  IADD3 R37, P2, R4, 0x5000, RZ ;  /* 0x0000500004257810 */ /* 0x000fe20007f5e0ff */
[----:B-----5:R-:W-:Y:S01]  /*a630*/  IMAD R85, R0, R81, RZ ;  /* 0x0000005100557224 */ /* 0x020fe200078e02ff */
[----:B------:R-:W-:Y:S01]  /*a640*/  IADD3 R10, P0, R10, UR8, RZ ;  /* 0x000000080a0a7c10 */ /* 0x000fe2000ff1e0ff */
[----:B------:R-:W-:Y:S01]  /*a650*/  ULDC.64 UR12, c[0x0][0xaa0] ;  /* 0x0002a800000c7ab9 */ /* 0x000fe20000000a00 */
[----:B------:R-:W-:Y:S01]  /*a660*/  IMAD.U32 R12, RZ, RZ, UR7 ;  /* 0x00000007ff0c7e24 */ /* 0x000fe2000f8e00ff */
[----:B------:R-:W-:-:S02]  /*a670*/  SHF.R.S32.HI R6, RZ, 0x1f, R9 ;  /* 0x0000001fff067819 */ /* 0x000fc40000011409 */
[C---:B------:R-:W-:Y:S02]  /*a680*/  IADD3 R25, P5, R4.reuse, 0x1000, RZ ;  /* 0x0000100004197810 */ /* 0x040fe40007fbe0ff */
[----:B------:R-:W-:Y:S01]  /*a690*/  IADD3.X R11, R11, UR9, R12, P0, !PT ;  /* 0x000000090b0b7c10 */ /* 0x000fe200087fe40c */
[----:B------:R-:W-:Y:S01]  /*a6a0*/  ULDC.64 UR8, c[0x0][0xb88] ;  /* 0x0002e20000087ab9 */ /* 0x000fe20000000a00 */
[----:B------:R-:W-:Y:S01]  /*a6b0*/  IADD3 R29, P4, R4, 0x2000, RZ ;  /* 0x00002000041d7810 */ /* 0x000fe20007f9e0ff */
[----:B------:R-:W-:Y:S01]  /*a6c0*/  IMAD R6, R6, UR8, RZ ;  /* 0x0000000806067c24 */ /* 0x000fe2000f8e02ff */
[----:B------:R-:W-:Y:S01]  /*a6d0*/  LOP3.LUT R36, R37, 0x380, RZ, 0xc0, !PT ;  /* 0x0000038025247812 */ /* 0x000fe200078ec0ff */
[----:B------:R-:W-:Y:S01]  /*a6e0*/  IMAD.WIDE.U32 R10, R9, UR8, R10 ;  /* 0x00000008090a7c25 */ /* 0x000fe2000f8e000a */
[----:B------:R-:W-:Y:S02]  /*a6f0*/  LOP3.LUT R24, R25, 0x380, RZ, 0xc0, !PT ;  /* 0x0000038019187812 */ /* 0x000fe400078ec0ff */
[----:B------:R-:W-:Y:S01]  /*a700*/  LOP3.LUT R28, R29, 0x380, RZ, 0xc0, !PT ;  /* 0x000003801d1c7812 */ /* 0x000fe200078ec0ff */
[----:B------:R-:W-:Y:S01]  /*a710*/  IMAD R13, R9, UR9, R6 ;  /* 0x00000009090d7c24 */ /* 0x000fe2000f8e0206 */
[----:B------:R-:W-:Y:S01]  /*a720*/  ULDC.64 UR8, c[0x0][0xb50] ;  /* 0x0002d40000087ab9 */ /* 0x000fe20000000a00 */
[----:B------:R-:W-:Y:S01]  /*a730*/  SHF.R.U64 R36, R36, 0x3, RZ ;  /* 0x0000000324247819 */ /* 0x000fe200000012ff */
[----:B------:R-:W-:Y:S01]  /*a740*/  VIADD R6, R26, 0x8 ;  /* 0x000000081a067836 */ /* 0x000fe20000000000 */
[----:B------:R-:W-:Y:S01]  /*a750*/  LEA R12, P0, R10, UR8, 0x2 ;  /* 0x000000080a0c7c11 */ /* 0x000fe2000f8010ff */
[----:B------:R-:W-:Y:S01]  /*a760*/  IMAD.IADD R9, R11, 0x1, R13 ;  /* 0x000000010b097824 */ /* 0x000fe200078e020d */
[----:B------:R-:W-:-:S02]  /*a770*/  IADD3 R57, P3, R4, 0x4000, RZ ;  /* 0x0000400004397810 */ /* 0x000fc40007f7e0ff */
[----:B------:R-:W-:Y:S01]  /*a780*/  SHF.R.U64 R24, R24, 0x3, RZ ;  /* 0x0000000318187819 */ /* 0x000fe200000012ff */
[----:B------:R-:W-:Y:S01]  /*a790*/  SHFL.IDX PT, R20, R12, RZ, 0x1c1f ;  /* 0x001c1fff0c147589 */ /* 0x000fe200000e0000 */
[----:B------:R-:W-:Y:S02]  /*a7a0*/  LEA.HI.X R14, R10, UR9, R9, 0x2, P0 ;  /* 0x000000090a0e7c11 */ /* 0x000fe400080f1409 */
[----:B------:R-:W-:Y:S01]  /*a7b0*/  IADD3 R33, P0, R4, 0x3000, RZ ;  /* 0x0000300004217810 */ /* 0x000fe20007f1e0ff */
[----:B------:R-:W-:Y:S01]  /*a7c0*/  SHFL.IDX PT, R50, R12, 0x1, 0x1c1f ;  /* 0x003c1f000c327f89 */ /* 0x000fe200000e0000 */
[----:B------:R-:W-:Y:S02]  /*a7d0*/  SHF.R.U64 R28, R28, 0x3, RZ ;  /* 0x000000031c1c7819 */ /* 0x000fe400000012ff */
[----:B------:R-:W-:Y:S01]  /*a7e0*/  LOP3.LUT R32, R33, 0x380, RZ, 0xc0, !PT ;  /* 0x0000038021207812 */ /* 0x000fe200078ec0ff */
[----:B------:R-:W0:Y:S01]  /*a7f0*/  SHFL.IDX PT, R21, R14, RZ, 0x1c1f ;  /* 0x001c1fff0e157589 */ /* 0x000e2200000e0000 */
[----:B------:R-:W-:Y:S01]  /*a800*/  LOP3.LUT R36, R36, R37, RZ, 0x3c, !PT ;  /* 0x0000002524247212 */ /* 0x000fe200078e3cff */
[----:B------:R-:W-:Y:S01]  /*a810*/  IMAD.X R37, RZ, RZ, R5, P2 ;  /* 0x000000ffff257224 */ /* 0x000fe200010e0605 */
[----:B------:R-:W-:Y:S01]  /*a820*/  SHF.R.U64 R32, R32, 0x3, RZ ;  /* 0x0000000320207819 */ /* 0x000fe200000012ff */
[----:B------:R-:W1:Y:S01]  /*a830*/  SHFL.IDX PT, R51, R14, 0x1, 0x1c1f ;  /* 0x003c1f000e337f89 */ /* 0x000e6200000e0000 */
[----:B------:R-:W-:-:S02]  /*a840*/  LOP3.LUT R56, R57, 0x380, RZ, 0xc0, !PT ;  /* 0x0000038039387812 */ /* 0x000fc400078ec0ff */
[----:B------:R-:W-:Y:S01]  /*a850*/  LOP3.LUT R32, R32, R33, RZ, 0x3c, !PT ;  /* 0x0000002120207212 */ /* 0x000fe200078e3cff */
[--C-:B------:R-:W-:Y:S01]  /*a860*/  IMAD.X R33, RZ, RZ, R5.reuse, P0 ;  /* 0x000000ffff217224 */ /* 0x100fe200000e0605 */
[----:B------:R-:W-:Y:S02]  /*a870*/  IADD3 R61, P0, R4, 0x9000, RZ ;  /* 0x00009000043d7810 */ /* 0x000fe40007f1e0ff */
[----:B------:R-:W-:Y:S01]  /*a880*/  LOP3.LUT R24, R24, R25, RZ, 0x3c, !PT ;  /* 0x0000001918187212 */ /* 0x000fe200078e3cff */
[--C-:B------:R-:W-:Y:S01]  /*a890*/  IMAD.X R25, RZ, RZ, R5.reuse, P5 ;  /* 0x000000ffff197224 */ /* 0x100fe200028e0605 */
[----:B------:R-:W-:Y:S01]  /*a8a0*/  LOP3.LUT R28, R28, R29, RZ, 0x3c, !PT ;  /* 0x0000001d1c1c7212 */ /* 0x000fe200078e3cff */
[----:B------:R-:W-:Y:S01]  /*a8b0*/  IMAD.X R29, RZ, RZ, R5, P4 ;  /* 0x000000ffff1d7224 */ /* 0x000fe200020e0605 */
[----:B------:R-:W-:Y:S02]  /*a8c0*/  LOP3.LUT R60, R61, 0x380, RZ, 0xc0, !PT ;  /* 0x000003803d3c7812 */ /* 0x000fe400078ec0ff */
[----:B------:R-:W-:-:S02]  /*a8d0*/  IADD3 R11, P2, R4, 0xb000, RZ ;  /* 0x0000b000040b7810 */ /* 0x000fc40007f5e0ff */
[C---:B------:R-:W-:Y:S02]  /*a8e0*/  IADD3 R41, P6, R4.reuse, 0x6000, RZ ;  /* 0x0000600004297810 */ /* 0x040fe40007fde0ff */
[C---:B------:R-:W-:Y:S02]  /*a8f0*/  IADD3 R45, P5, R4.reuse, 0x7000, RZ ;  /* 0x00007000042d7810 */ /* 0x040fe40007fbe0ff */
[----:B------:R-:W-:Y:S02]  /*a900*/  IADD3 R69, P4, R4, 0x8000, RZ ;  /* 0x0000800004457810 */ /* 0x000fe40007f9e0ff */
[----:B------:R-:W-:Y:S02]  /*a910*/  SHF.R.U64 R56, R56, 0x3, RZ ;  /* 0x0000000338387819 */ /* 0x000fe400000012ff */
[----:B------:R-:W-:Y:S02]  /*a920*/  SHF.R.U64 R60, R60, 0x3, RZ ;  /* 0x000000033c3c7819 */ /* 0x000fe400000012ff */
[----:B------:R-:W-:-:S02]  /*a930*/  LOP3.LUT R10, R11, 0x380, RZ, 0xc0, !PT ;  /* 0x000003800b0a7812 */ /* 0x000fc400078ec0ff */
[----:B------:R-:W-:Y:S02]  /*a940*/  LOP3.LUT R40, R41, 0x380, RZ, 0xc0, !PT ;  /* 0x0000038029287812 */ /* 0x000fe400078ec0ff */
[----:B------:R-:W-:Y:S02]  /*a950*/  LOP3.LUT R44, R45, 0x380, RZ, 0xc0, !PT ;  /* 0x000003802d2c7812 */ /* 0x000fe400078ec0ff */
[----:B------:R-:W-:Y:S02]  /*a960*/  LOP3.LUT R68, R69, 0x380, RZ, 0xc0, !PT ;  /* 0x0000038045447812 */ /* 0x000fe400078ec0ff */
[----:B------:R-:W-:Y:S01]  /*a970*/  LOP3.LUT R56, R56, R57, RZ, 0x3c, !PT ;  /* 0x0000003938387212 */ /* 0x000fe200078e3cff */
[--C-:B------:R-:W-:Y:S01]  /*a980*/  IMAD.X R57, RZ, RZ, R5.reuse, P3 ;  /* 0x000000ffff397224 */ /* 0x100fe200018e0605 */
[----:B------:R-:W-:Y:S01]  /*a990*/  LOP3.LUT R60, R60, R61, RZ, 0x3c, !PT ;  /* 0x0000003d3c3c7212 */ /* 0x000fe200078e3cff */
[----:B------:R-:W-:Y:S01]  /*a9a0*/  IMAD.X R61, RZ, RZ, R5, P0 ;  /* 0x000000ffff3d7224 */ /* 0x000fe200000e0605 */
[----:B------:R-:W-:-:S02]  /*a9b0*/  SHF.R.U64 R10, R10, 0x3, RZ ;  /* 0x000000030a0a7819 */ /* 0x000fc400000012ff */
[----:B------:R-:W-:Y:S02]  /*a9c0*/  IADD3 R49, P3, R4, 0xa000, RZ ;  /* 0x0000a00004317810 */ /* 0x000fe40007f7e0ff */
        /* <DEDUP_REMOVED lines=36> */
[----:B------:R-:W-:Y:S01]  /*ac10*/  UIMAD UR7, UR4, UR13, UR7 ;  /* 0x0000000d040772a4 */ /* 0x000fe2000f8e0207 */
[----:B------:R-:W-:Y:S01]  /*ac20*/  LOP3.LUT R4, R13, R4, RZ, 0x3c, !PT ;  /* 0x000000040d047212 */ /* 0x000fe200078e3cff */
[----:B------:R-:W-:Y:S01]  /*ac30*/  ULDC.64 UR10, c[0x0][0xae8] ;  /* 0x0002ba00000a7ab9 */ /* 0x000fe20000000a00 */
        /* <DEDUP_REMOVED lines=8> */
[----:B------:R-:W-:-:S02]  /*acc0*/  UIADD3 UR9, UR9, UR7, URZ ;  /* 0x0000000709097290 */ /* 0x000fc4000fffe03f */
[----:B------:R-:W-:Y:S01]  /*acd0*/  UIMAD UR4, UR14, UR10, URZ ;  /* 0x0000000a0e0472a4 */ /* 0x000fe2000f8e023f */
[----:B------:R-:W-:Y:S01]  /*ace0*/  SHF.R.U64 R0, R0, 0x3, RZ ;  /* 0x0000000300007819 */ /* 0x000fe200000012ff */
[----:B------:R-:W5:Y:S03]  /*acf0*/  LD.E.128 R24, desc[UR40][R24.64] ;  /* 0x0000002818187980 */ /* 0x000f66000c101d00 */
[----:B------:R-:W-:Y:S01]  /*ad00*/  LOP3.LUT R52, R0, R9, RZ, 0x3c, !PT ;  /* 0x0000000900347212 */ /* 0x000fe200078e3cff */
[----:B--2---:R-:W2:Y:S01]  /*ad10*/  @P1 LDC R5, c[0x0][0xbec] ;  /* 0x0002fb00ff051b82 */ /* 0x004ea20000000800 */
[----:B------:R-:W-:Y:S01]  /*ad20*/  IMAD R0, R23, 0x20, R200 ;  /* 0x0000002017007824 */ /* 0x000fe200078e02c8 */
[----:B------:R-:W-:Y:S01]  /*ad30*/  UIMAD UR4, UR43, UR11, UR4 ;  /* 0x0000000b2b0472a4 */ /* 0x000fe2000f8e0204 */
[----:B------:R-:W5:Y:S01]  /*ad40*/  LD.E.128 R28, desc[UR40][R28.64] ;  /* 0x000000281c1c7980 */ /* 0x000f62000c101d00 */
[----:B------:R-:W-:Y:S01]  /*ad50*/  UIMAD.WIDE.U32 UR8, UR43, UR10, UR8 ;  /* 0x0000000a2b0872a5 */ /* 0x000fe2000f8e0008 */
[----:B------:R-:W-:-:S02]  /*ad60*/  VIADD R20, R0, UR39 ;  /* 0x0000002700147c36 */ /* 0x000fc40008000000 */
[----:B------:R-:W-:Y:S01]  /*ad70*/  ULDC.64 UR10, c[0x0][0xaf0] ;  /* 0x0002bc00000a7ab9 */ /* 0x000fe20000000a00 */
[----:B------:R-:W-:Y:S01]  /*ad80*/  UIADD3 UR9, UR9, UR4, URZ ;  /* 0x0000000409097290 */ /* 0x000fe2000fffe03f */
[----:B------:R-:W5:Y:S01]  /*ad90*/  LD.E.128 R32, desc[UR40][R32.64] ;  /* 0x0000002820207980 */ /* 0x000f62000c101d00 */
[----:B------:R-:W-:Y:S01]  /*ada0*/  UIMAD UR4, UR45, UR10, URZ ;  /* 0x0000000a2d0472a4 */ /* 0x000fe2000f8e023f */
[----:B-1----:R-:W-:Y:S01]  /*adb0*/  IMAD.MOV.U32 R3, RZ, RZ, R20 ;  /* 0x000000ffff037224 */ /* 0x002fe200078e0014 */
[----:B------:R-:W-:Y:S01]  /*adc0*/  UIMAD.WIDE.U32 UR8, UR46, UR10, UR8 ;  /* 0x0000000a2e0872a5 */ /* 0x000fe2000f8e0008 */
[----:B------:R-:W5:Y:S01]  /*add0*/  LD.E.128 R56, desc[UR40][R56.64] ;  /* 0x0000002838387980 */ /* 0x000f62000c101d00 */
[----:B------:R-:W-:-:S03]  /*ade0*/  UIMAD UR4, UR46, UR11, UR4 ;  /* 0x0000000b2e0472a4 */ /* 0x000fc6000f8e0204 */
[----:B------:R-:W-:Y:S01]  /*adf0*/  ULDC.64 UR10, c[0x0][0xae0] ;  /* 0x0002b800000a7ab9 */ /* 0x000fe20000000a00 */
[----:B------:R-:W5:Y:S04]  /*ae00*/  LD.E.128 R36, desc[UR40][R36.64] ;  /* 0x0000002824247980 */ /* 0x000f68000c101d00 */
[----:B------:R-:W5:Y:S01]  /*ae10*/  LD.E.128 R40, desc[UR40][R40.64] ;  /* 0x0000002828287980 */ /* 0x000f62000c101d00 */
[----:B--2---:R-:W-:-:S03]  /*ae20*/  @P1 IMAD.HI.U32 R0, R20, R5, RZ ;  /* 0x0000000514001227 */ /* 0x004fc600078e00ff */
[----:B------:R-:W5:Y:S02]  /*ae30*/  LD.E.128 R44, desc[UR40][R44.64] ;  /* 0x000000282c2c7980 */ /* 0x000f64000c101d00 */
[----:B0-----:R-:W-:Y:S01]  /*ae40*/  @P1 SHF.R.U32.HI R3, RZ, R21, R0 ;  /* 0x00000015ff031219 */ /* 0x001fe20000011600 */
        /* <DEDUP_REMOVED lines=64> */
.L_x_13874:
[----:B------:R-:W-:Y:S05]  /*b250*/  BSYNC B1 ;  /* 0x0000000000017941 */ /* 0x000fea0003800000 */
.L_x_13873:
        /* <DEDUP_REMOVED lines=21> */
.L_x_13876:
[----:B------:R-:W-:Y:S05]  /*b3b0*/  BSYNC B1 ;  /* 0x0000000000017941 */ /* 0x000fea0003800000 */
.L_x_13875:
        /* <DEDUP_REMOVED lines=21> */
.L_x_13878:
[----:B------:R-:W-:Y:S05]  /*b510*/  BSYNC B1 ;  /* 0x0000000000017941 */ /* 0x000fea0003800000 */
.L_x_13877:
[----:B------:R-:W-:Y:S01]  /*b520*/  VIADD R0, R84, 0x60 ;  /* 0x0000006054007836 */ /* 0x000fe20000000000 */
[----:B0--3--:R-:W0:Y:S04]  /*b530*/  SHFL.IDX PT, R3, R3, 0x3, 0x181f ;  /* 0x00781f0003037f89 */ /* 0x009e2800000e0000 */
[----:B------:R-:W-:Y:S01]  /*b540*/  ISETP.GE.AND P0, PT, R0, R85, PT ;  /* 0x000000550000720c */ /* 0x000fe20003f06270 */
[----:B----4-:R3:W4:-:S12]  /*b550*/  SHFL.IDX PT, R21, R6, 0x3, 0x181f ;  /* 0x00781f0006157f89 */ /* 0x01071800000e0000 */
[----:B---3--:R-:W-:Y:S05]  /*b560*/  @P0 BRA `(.L_x_13879) ;  /* 0x0000000c00b00947 */ /* 0x008fea0003800000 */
[----:B------:R-:W-:Y:S02]  /*b570*/  ULDC UR4, c[0x0][0xac8] ;  /* 0x0002b20000047ab9 */ /* 0x000fe40000000800 */
[----:B------:R-:W-:Y:S02]  /*b580*/  ISETP.GE.AND P3, PT, R2, UR4, PT ;  /* 0x0000000402007c0c */ /* 0x000fe4000bf66270 */
[----:B------:R-:W-:Y:S02]  /*b590*/  ISETP.GE.AND P4, PT, R19, UR4, PT ;  /* 0x0000000413007c0c */ /* 0x000fe4000bf86270 */
[----:B------:R-:W-:-:S09]  /*b5a0*/  ISETP.GE.AND P5, PT, R18, UR4, PT ;  /* 0x0000000412007c0c */ /* 0x000fd2000bfa6270 */
[-C--:B----4-:R-:W-:Y:S02]  /*b5b0*/  @!P3 LEA R4, P0, R2, R21.reuse, 0x1 ;  /* 0x000000150204b211 */ /* 0x090fe400078008ff */
        /* <DEDUP_REMOVED lines=14> */
.L_x_13871:
        /* <DEDUP_REMOVED lines=35> */
.L_x_13880:
        /* <DEDUP_REMOVED lines=45> */
.L_x_13882:
[----:B------:R-:W-:Y:S05]  /*bba0*/  BSYNC B1 ;  /* 0x0000000000017941 */ /* 0x000fea0003800000 */
.L_x_13881:
[----:B------:R-:W1:Y:S01]  /*bbb0*/  @P0 LDC R5, c[0x0][0xbf0] ;  /* 0x0002fc00ff050b82 */ /* 0x000e620000000800 */
[----:B------:R-:W-:Y:S01]  /*bbc0*/  ULDC.64 UR12, c[0x0][0xaa0] ;  /* 0x0002a800000c7ab9 */ /* 0x000fe20000000a00 */
[----:B0-----:R-:W-:Y:S01]  /*bbd0*/  IMAD R3, R23, 0x20, R200 ;  /* 0x0000002017037824 */ /* 0x001fe200078e02c8 */
[----:B------:R-:W-:Y:S01]  /*bbe0*/  UIMAD UR7, UR10, UR12, URZ ;  /* 0x0000000c0a0772a4 */ /* 0x000fe2000f8e023f */
[----:B------:R-:W-:Y:S01]  /*bbf0*/  BSSY B1, `(.L_x_13883) ;  /* 0x0000041000017945 */ /* 0x000fe20003800000 */
[----:B------:R-:W-:Y:S01]  /*bc00*/  UIMAD.WIDE.U32 UR8, UR4, UR12, URZ ;  /* 0x0000000c040872a5 */ /* 0x000fe2000f8e003f */
[----:B------:R-:W-:Y:S01]  /*bc10*/  VIADD R8, R3, UR39 ;  /* 0x0000002703087c36 */ /* 0x000fe20008000000 */
[----:B------:R-:W-:-:S03]  /*bc20*/  UIMAD UR7, UR4, UR13, UR7 ;  /* 0x0000000d040772a4 */ /* 0x000fc6000f8e0207 */
[----:B------:R-:W-:Y:S01]  /*bc30*/  ULDC.64 UR12, c[0x0][0xae8] ;  /* 0x0002ba00000c7ab9 */ /* 0x000fe20000000a00 */
[----:B------:R-:W-:Y:S01]  /*bc40*/  UIADD3 UR9, UR9, UR7, URZ ;  /* 0x0000000709097290 */ /* 0x000fe2000fffe03f */
[----:B------:R-:W-:Y:S01]  /*bc50*/  @P0 IMAD.HI.U32 R4, R8, R11, RZ ;  /* 0x0000000b08040227 */ /* 0x000fe200078e00ff */
[----:B------:R-:W-:Y:S02]  /*bc60*/  UIMAD UR4, UR11, UR12, URZ ;  /* 0x0000000c0b0472a4 */ /* 0x000fe4000f8e023f */
        /* <DEDUP_REMOVED lines=57> */
.L_x_13884:
[----:B------:R-:W-:Y:S05]  /*c000*/  BSYNC B1 ;  /* 0x0000000000017941 */ /* 0x000fea0003800000 */
.L_x_13883:
        /* <DEDUP_REMOVED lines=21> */
.L_x_13886:
[----:B------:R-:W-:Y:S05]  /*c160*/  BSYNC B1 ;  /* 0x0000000000017941 */ /* 0x000fea0003800000 */
.L_x_13885:
        /* <DEDUP_REMOVED lines=21> */
.L_x_13888:
[----:B------:R-:W-:Y:S05]  /*c2c0*/  BSYNC B1 ;  /* 0x0000000000017941 */ /* 0x000fea0003800000 */
.L_x_13887:
        /* <DEDUP_REMOVED lines=22> */
.L_x_13879:
[----:B------:R-:W-:Y:S05]  /*c430*/  BSYNC B0 ;  /* 0x0000000000007941 */ /* 0x000fea0003800000 */
.L_x_13870:
[----:B------:R-:W-:Y:S02]  /*c440*/  ULDC UR4, c[0x0][0xc3c] ;  /* 0x00030f0000047ab9 */ /* 0x000fe40000000800 */
[----:B------:R-:W-:-:S13]  /*c450*/  ISETP.GE.AND P0, PT, R7, UR4, PT ;  /* 0x0000000407007c0c */ /* 0x000fda000bf06270 */
[----:B------:R-:W-:Y:S05]  /*c460*/  @!P0 BRA `(.L_x_13889) ;  /* 0xffffff48007c8947 */ /* 0x000fea000383ffff */
[----:B------:R-:W-:Y:S05]  /*c470*/  EXIT ;  /* 0x000000000000794d */ /* 0x000fea0003800000 */
.L_x_13834:
        /* <DEDUP_REMOVED lines=16> */
.L_x_13890:
        /* <DEDUP_REMOVED lines=42> */
.L_x_13896:
        /* <DEDUP_REMOVED lines=12> */
.L_x_13895:
[----:B------:R-:W-:Y:S05]  /*c8e0*/  BSYNC B0 ;  /* 0x0000000000007941 */ /* 0x000fea0003800000 */
.L_x_13894:
        /* <DEDUP_REMOVED lines=21> */
.L_x_13892:
        /* <DEDUP_REMOVED lines=20> */
.L_x_13897:
        /* <DEDUP_REMOVED lines=56> */
.L_x_13893:
[----:B------:R-:W-:Y:S02]  /*cf00*/  IMAD.MOV.U32 R17, RZ, RZ, RZ ;  /* 0x000000ffff117224 */ /* 0x000fe400078e00ff */
[----:B------:R-:W-:Y:S02]  /*cf10*/  IMAD.U32 R16, RZ, RZ, UR6 ;  /* 0x00000006ff107e24 */ /* 0x000fe4000f8e00ff */
[----:B------:R-:W-:-:S07]  /*cf20*/  IMAD.MOV.U32 R18, RZ, RZ, RZ ;  /* 0x000000ffff127224 */ /* 0x000fce00078e00ff */
.L_x_13898:
[----:B------:R-:W-:-:S13]  /*cf30*/  ISETP.NE.AND P0, PT, R0, RZ, PT ;  /* 0x000000ff0000720c */ /* 0x000fda0003f05270 */
[----:B------:R-:W1:Y:S01]  /*cf40*/  @!P0 S2R R3, SR_CgaCtaId ;  /* 0x0000000000038919 */ /* 0x000e620000008800 */
[----:B------:R-:W-:-:S04]  /*cf50*/  @!P0 MOV R0, 0x400 ;  /* 0x0000040000008802 */ /* 0x000fc80000000f00 */
[----:B-1----:R-:W-:-:S05]  /*cf60*/  @!P0 LEA R0, R3, R0, 0x18 ;  /* 0x0000000003008211 */ /* 0x002fca00078ec0ff */
[----:B------:R1:W-:Y:S01]  /*cf70*/  @!P0 STS.128 [R0+0x228d0], R16 ;  /* 0x0228d01000008388 */ /* 0x0003e20000000c00 */
[----:B------:R-:W-:Y:S06]  /*cf80*/  BAR.ARV 0x5, 0x180 ;  /* 0x0146000000007b1d */ /* 0x000fec0000002000 */
.L_x_13891:
        /* <DEDUP_REMOVED lines=31> */
.L_x_14001:
[----:B01--4-:R-:W0:Y:S02]  /*d180*/  LDC.64 R2, c[0x0][0xc88] ;  /* 0x00032200ff027b82 */ /* 0x013e240000000a00 */
        /* <DEDUP_REMOVED lines=55> */
.L_x_13900:
        /* <DEDUP_REMOVED lines=12> */
.L_x_13901:
[----:B------:R-:W-:Y:S05]  /*d5c0*/  @!P0 BRA `(.L_x_13902) ;  /* 0x00000000000c8947 */ /* 0x000fea0003800000 */
[----:B------:R-:W2:Y:S04]  /*d5d0*/  LDG.E R6, desc[UR40][R4.64] ;  /* 0x0000002804067981 */ /* 0x000ea8000c1e1900 */
[----:B------:R-:W2:Y:S02]  /*d5e0*/  LDG.E R4, desc[UR40][R4.64+0x4] ;  /* 0x0000042804047981 */ /* 0x000ea4000c1e1900 */
[----:B--2---:R-:W-:-:S07]  /*d5f0*/  IMAD.IADD R6, R4, 0x1, -R6 ;  /* 0x0000000104067824 */ /* 0x004fce00078e0a06 */
.L_x_13902:
        /* <DEDUP_REMOVED lines=11> */
[----:B------:R-:W-:-:S03]  /*d6b0*/  IADD3 R6, R6, 0x60, -R9 ;  /* 0x0000006006067810 */ /* 0x000fc60007ffe809 */
[----:B------:R-:W-:-:S04]  /*d6c0*/  IMAD.HI R2, R2, 0x2aaaaaab, RZ ;  /* 0x2aaaaaab02027827 */ /* 0x000fc800078e02ff */
[----:B------:R-:W-:Y:S01]  /*d6d0*/  IMAD.IADD R0, R6, 0x1, R0 ;  /* 0x0000000106007824 */ /* 0x000fe200078e0200 */
[----:B------:R-:W-:-:S03]  /*d6e0*/  SHF.R.U32.HI R3, RZ, 0x1f, R2 ;  /* 0x0000001fff037819 */ /* 0x000fc60000011602 */
[----:B------:R-:W-:Y:S01]  /*d6f0*/  IMAD.HI R0, R0, 0x2aaaaaab, RZ ;  /* 0x2aaaaaab00007827 */ /* 0x000fe200078e02ff */
[----:B------:R-:W-:-:S04]  /*d700*/  LEA.HI.SX32 R3, R2, R3, 0x1c ;  /* 0x0000000302037211 */ /* 0x000fc800078fe2ff */
[----:B------:R-:W-:-:S04]  /*d710*/  SHF.R.U32.HI R2, RZ, 0x1f, R0 ;  /* 0x0000001fff027819 */ /* 0x000fc80000011600 */
[----:B------:R-:W-:-:S04]  /*d720*/  LEA.HI.SX32 R2, R0, R2, 0x1c ;  /* 0x0000000200027211 */ /* 0x000fc800078fe2ff */
        /* <DEDUP_REMOVED lines=21> */
.L_x_13904:
        /* <DEDUP_REMOVED lines=21> */
.L_x_13907:
[----:B------:R-:W-:Y:S05]  /*d9d0*/  BSYNC B6 ;  /* 0x0000000000067941 */ /* 0x000fea0003800000 */
.L_x_13906:
        /* <DEDUP_REMOVED lines=21> */
.L_x_13910:
        /* <DEDUP_REMOVED lines=16> */
.L_x_13909:
[----:B------:R-:W-:Y:S05]  /*dc30*/  BSYNC B6 ;  /* 0x0000000000067941 */ /* 0x000fea0003800000 */
.L_x_13908:
        /* <DEDUP_REMOVED lines=25> */
.L_x_14017:
        /* <DEDUP_REMOVED lines=10> */
.L_x_14020:
        /* <DEDUP_REMOVED lines=25> */
.L_x_13914:
[----:B------:R-:W5:Y:S04]  /*e000*/  LDL R7, [R1+0x4] ;  /* 0x0000040001077983 */ /* 0x000f680000100800 */
[----:B---34-:R-:W5:Y:S04]  /*e010*/  LDL R0, [R1+0x8] ;  /* 0x0000080001007983 */ /* 0x018f680000100800 */
[----:B------:R-:W3:Y:S01]  /*e020*/  LDL R2, [R1+0x10] ;  /* 0x0000100001027983 */ /* 0x000ee20000100800 */
[----:B-----5:R-:W-:Y:S01]  /*e030*/  IMAD R0, R0, 0x8, R7 ;  /* 0x0000000800007824 */ /* 0x020fe200078e0207 */
[----:B---3--:R-:W-:-:S04]  /*e040*/  SHF.L.U32 R2, R2, 0x1f, RZ ;  /* 0x0000001f02027819 */ /* 0x008fc800000006ff */
[----:B------:R-:W3:Y:S02]  /*e050*/  SYNCS.PHASECHK.TRANS64.TRYWAIT P0, [R0+URZ+0x22840], R2 ;  /* 0x02284002000075a7 */ /* 0x000ee4000800017f */
[----:B---3--:R-:W-:Y:S05]  /*e060*/  @!P0 BRA `(.L_x_13915) ;  /* 0x0000004800f48947 */ /* 0x008fea0003800000 */
.L_x_14021:
        /* <DEDUP_REMOVED lines=11> */
.L_x_13916:
        /* <DEDUP_REMOVED lines=21> */
[----:B------:R-:W-:-:S03]  /*e270*/  UIMAD UR11, UR11, 0x60, UR4 ;  /* 0x000000600b0b78a4 */ /* 0x000fc6000f8e0204 */
[----:B------:R-:W-:-:S06]  /*e280*/  UMOV UR4, 0x0 ;  /* 0x0000000000047882 */ /* 0x000fcc0000000000 */
[----:B------:R4:W-:Y:S02]  /*e290*/  UTMALDG.4D [UR8], [UR6], desc[UR4] ;  /* 0x00000408060075b4 */ /* 0x0009e40008019000 */
[----:B----4-:R-:W-:Y:S01]  /*e2a0*/  NOP ;  /* 0x0000000000007918 */ /* 0x010fe20000000000 */
.L_x_13912:
        /* <DEDUP_REMOVED lines=43> */
.L_x_13918:
[----:B------:R-:W-:Y:S05]  /*e560*/  BSYNC B6 ;  /* 0x0000000000067941 */ /* 0x000fea0003800000 */
.L_x_13917:
        /* <DEDUP_REMOVED lines=10> */
[----:B------:R-:W1:Y:S02]  /*e610*/  S2R R8, SR_TID.X ;  /* 0x0000000000087919 */ /* 0x000e640000002100 */
[C---:B-1----:R-:W-:Y:S01]  /*e620*/  IMAD.SHL.U32 R10, R8.reuse, 0x8, RZ ;  /* 0x00000008080a7824 */ /* 0x042fe200078e00ff */
[----:B------:R-:W-:-:S04]  /*e630*/  LOP3.LUT R8, R8, 0x7f, RZ, 0xc0, !PT ;  /* 0x0000007f08087812 */ /* 0x000fc800078ec0ff */
[----:B------:R-:W-:Y:S02]  /*e640*/  LOP3.LUT R10, R10, 0x38, RZ, 0xc0, !PT ;  /* 0x000000380a0a7812 */ /* 0x000fe400078ec0ff */
[----:B------:R-:W-:Y:S01]  /*e650*/  SHF.R.U32.HI R8, RZ, 0x3, R8 ;  /* 0x00000003ff087819 */ /* 0x000fe20000011608 */
[----:B--2---:R-:W-:Y:S02]  /*e660*/  IMAD.MOV.U32 R3, RZ, RZ, R5 ;  /* 0x000000ffff037224 */ /* 0x004fe400078e0005 */
        /* <DEDUP_REMOVED lines=43> */
[----:B------:R-:W0:Y:S01]  /*e920*/  SHFL.IDX PT, R5, R2, RZ, 0x181f ;  /* 0x00181fff02057589 */ /* 0x000e2200000e0000 */
[----:B--2---:R-:W-:-:S03]  /*e930*/  IMAD R3, R4, R7, RZ ;  /* 0x0000000704037224 */ /* 0x004fc600078e02ff */
[----:B------:R-:W1:Y:S02]  /*e940*/  SHFL.IDX PT, R4, R0, RZ, 0x181f ;  /* 0x00181fff00047589 */ /* 0x000e6400000e0000 */
[----:B------:R-:W-:-:S13]  /*e950*/  ISETP.GE.AND P1, PT, R17, R3, PT ;  /* 0x000000031100720c */ /* 0x000fda0003f26270 */
[----:B0-----:R-:W-:-:S05]  /*e960*/  @!P1 LEA R5, P2, R10, R5, 0x1 ;  /* 0x000000050a059211 */ /* 0x001fca00078408ff */
[----:B-1----:R-:W-:-:S05]  /*e970*/  @!P1 IMAD.X R4, RZ, RZ, R4, P2 ;  /* 0x000000ffff049224 */ /* 0x002fca00010e0604 */
[----:B------:R-:W-:-:S04]  /*e980*/  @!P1 LOP3.LUT R5, R5, R4, RZ, 0x3c, !PT ;  /* 0x0000000405059212 */ /* 0x000fc800078e3cff */
[----:B------:R-:W-:-:S04]  /*e990*/  @!P1 LOP3.LUT R4, R5, R4, RZ, 0x3c, !PT ;  /* 0x0000000405049212 */ /* 0x000fc800078e3cff */
[----:B------:R-:W-:-:S05]  /*e9a0*/  @!P1 LOP3.LUT R5, R5, R4, RZ, 0x3c, !PT ;  /* 0x0000000405059212 */ /* 0x000fca00078e3cff */
[----:B------:R-:W-:Y:S01]  /*e9b0*/  @!PT LDS RZ, [RZ] ;  /* 0x00000000fffff984 */ /* 0x000fe20000000800 */
[----:B-----5:R0:W-:Y:S02]  /*e9c0*/  @!P1 LDGSTS.E.BYPASS.LTC128B.128 [R9+0x18400], desc[UR40][R4.64], !P0 ;  /* 0x1840000004099fae */ /* 0x0201e4000c101d68 */
        /* <DEDUP_REMOVED lines=61> */
[----:B--2---:R1:W-:Y:S02]  /*eda0*/  @!P1 LDGSTS.E.BYPASS.LTC128B.128 [R9+0x1b400], desc[UR40][R4.64], !P0 ;  /* 0x1b40000004099fae */ /* 0x0043e4000c101d68 */
.L_x_14038:
[----:B------:R2:W5:Y:S01]  /*edb0*/  LDL R8, [R1+0x4] ;  /* 0x0000040001087983 */ /* 0x0005620000100800 */
        /* <DEDUP_REMOVED lines=10> */
.L_x_13920:
        /* <DEDUP_REMOVED lines=18> */
[----:B--23--:R-:W-:Y:S05]  /*ef80*/  @!P0 BRA `(.L_x_13922) ;  /* 0x0000004400e88947 */ /* 0x00cfea0003800000 */
.L_x_14039:
[----:B------:R-:W-:Y:S05]  /*ef90*/  BSYNC B0 ;  /* 0x0000000000007941 */ /* 0x000fea0003800000 */
.L_x_13921:
[----:B--2---:R-:W2:Y:S01]  /*efa0*/  LDL R2, [R1+0x18] ;  /* 0x0000180001027983 */ /* 0x004ea20000100800 */
[----:B------:R-:W-:Y:S01]  /*efb0*/  BSSY B0, `(.L_x_13923) ;  /* 0x0000063000007945 */ /* 0x000fe20003800000 */
[----:B--2---:R-:W-:-:S13]  /*efc0*/  ISETP.NE.AND P0, PT, R2, RZ, PT ;  /* 0x000000ff0200720c */ /* 0x004fda0003f05270 */
[----:B------:R-:W-:Y:S05]  /*efd0*/  @!P0 BRA `(.L_x_13924) ;  /* 0x0000000400808947 */ /* 0x000fea0003800000 */
[----:B------:R-:W2:Y:S04]  /*efe0*/  LDL R2, [R1+0x4] ;  /* 0x0000040001027983 */ /* 0x000ea80000100800 */
[----:B01----:R-:W3:Y:S01]  /*eff0*/  LDL R4, [R1+0x10] ;  /* 0x0000100001047983 */ /* 0x003ee20000100800 */
        /* <DEDUP_REMOVED lines=10> */
.L_x_14040:
[----:B------:R-:W-:Y:S05]  /*f0a0*/  BSYNC B1 ;  /* 0x0000000000017941 */ /* 0x000fea0003800000 */
.L_x_13925:
        /* <DEDUP_REMOVED lines=9> */
.L_x_13928:
[----:B------:R-:W-:Y:S05]  /*f140*/  BSYNC B1 ;  /* 0x0000000000017941 */ /* 0x000fea0003800000 */
.L_x_13927:
        /* <DEDUP_REMOVED lines=14> */
.L_x_13929:
        /* <DEDUP_REMOVED lines=16> */
.L_x_13930:
        /* <DEDUP_REMOVED lines=16> */
.L_x_13931:
        /* <DEDUP_REMOVED lines=16> */
.L_x_13932:
        /* <DEDUP_REMOVED lines=11> */
.L_x_13924:
[----:B------:R-:W-:Y:S05]  /*f5e0*/  BSYNC B0 ;  /* 0x0000000000007941 */ /* 0x000fea0003800000 */
.L_x_13923:
[----:B01----:R-:W2:Y:S01]  /*f5f0*/  LDL R4, [R1+0x2c] ;  /* 0x00002c0001047983 */ /* 0x003ea20000100800 */
        /* <DEDUP_REMOVED lines=47> */
.L_x_13939:
        /* <DEDUP_REMOVED lines=9> */
.L_x_14041:
[----:B------:R-:W-:Y:S05]  /*f980*/  BSYNC B3 ;  /* 0x0000000000037941 */ /* 0x000fea0003800000 */
.L_x_13940:
        /* <DEDUP_REMOVED lines=9> */
.L_x_13943:
[----:B------:R-:W-:Y:S05]  /*fa20*/  BSYNC B3 ;  /* 0x0000000000037941 */ /* 0x000fea0003800000 */
.L_x_13942:
        /* <DEDUP_REMOVED lines=14> */
.L_x_13944:
        /* <DEDUP_REMOVED lines=14> */
.L_x_14042:
[----:B------:R-:W-:Y:S05]  /*fbf0*/  BSYNC B3 ;  /* 0x0000000000037941 */ /* 0x000fea0003800000 */
.L_x_13945:
        /* <DEDUP_REMOVED lines=11> */
.L_x_13948:
[----:B------:R-:W-:Y:S05]  /*fcb0*/  BSYNC B3 ;  /* 0x0000000000037941 */ /* 0x000fea0003800000 */
.L_x_13947:
        /* <DEDUP_REMOVED lines=11> */
.L_x_13949:
        /* <DEDUP_REMOVED lines=16> */
.L_x_13950:
        /* <DEDUP_REMOVED lines=16> */
.L_x_13951:
        /* <DEDUP_REMOVED lines=16> */
.L_x_13952:
        /* <DEDUP_REMOVED lines=11> */
.L_x_13938:
[----:B------:R-:W-:Y:S05]  /*10120*/  BSYNC B1 ;  /* 0x0000000000017941 */ /* 0x000fea0003800000 */
.L_x_13937:
[----:B------:R-:W2:Y:S02]  /*10130*/  LDL.LU R5, [R1+0x2c] ;  /* 0x00002c0001057983 */ /* 0x000ea40000300800 */
[----:B--2---:R-:W-:-:S07]  /*10140*/  VIADD R0, R5, 0xfffffffd ;  /* 0xfffffffd05007836 */ /* 0x004fce0000000000 */
.L_x_13936:
[----:B------:R-:W-:Y:S05]  /*10150*/  BSYNC B2 ;  /* 0x0000000000027941 */ /* 0x000fea0003800000 */
.L_x_13935:
[----:B------:R-:W-:-:S13]  /*10160*/  ISETP.NE.AND P0, PT, R4, RZ, PT ;  /* 0x000000ff0400720c */ /* 0x000fda0003f05270 */
[----:B------:R-:W-:Y:S05]  /*10170*/  @!P0 BRA `(.L_x_13934) ;  /* 0x0000001400488947 */ /* 0x000fea0003800000 */
.L_x_13985:
        /* <DEDUP_REMOVED lines=37> */
.L_x_13955:
        /* <DEDUP_REMOVED lines=9> */
.L_x_14043:
[----:B------:R-:W-:Y:S05]  /*10460*/  BSYNC B2 ;  /* 0x0000000000027941 */ /* 0x000fea0003800000 */
.L_x_13956:
        /* <DEDUP_REMOVED lines=9> */
.L_x_13959:
[----:B------:R-:W-:Y:S05]  /*10500*/  BSYNC B2 ;  /* 0x0000000000027941 */ /* 0x000fea0003800000 */
.L_x_13958:
        /* <DEDUP_REMOVED lines=13> */
.L_x_13960:
        /* <DEDUP_REMOVED lines=14> */
.L_x_14044:
[----:B------:R-:W-:Y:S05]  /*106c0*/  BSYNC B2 ;  /* 0x0000000000027941 */ /* 0x000fea0003800000 */
.L_x_13961:
        /* <DEDUP_REMOVED lines=11> */
.L_x_13964:
[----:B------:R-:W-:Y:S05]  /*10780*/  BSYNC B2 ;  /* 0x0000000000027941 */ /* 0x000fea0003800000 */
.L_x_13963:
        /* <DEDUP_REMOVED lines=10> */
.L_x_13965:
        /* <DEDUP_REMOVED lines=16> */
.L_x_13966:
        /* <DEDUP_REMOVED lines=16> */
.L_x_13967:
        /* <DEDUP_REMOVED lines=16> */
.L_x_13968:
        /* <DEDUP_REMOVED lines=11> */
.L_x_13954:
[----:B------:R-:W-:Y:S05]  /*10be0*/  BSYNC B1 ;  /* 0x0000000000017941 */ /* 0x000fea0003800000 */
.L_x_13953:
[----:B------:R-:W2:Y:S01]  /*10bf0*/  LDL R2, [R1+0x18] ;  /* 0x0000180001027983 */ /* 0x000ea20000100800 */
[----:B------:R-:W-:Y:S01]  /*10c00*/  VIADD R7, R7, 0x1 ;  /* 0x0000000107077836 */ /* 0x000fe20000000000 */
[----:B------:R-:W-:Y:S04]  /*10c10*/  BSSY B1, `(.L_x_13969) ;  /* 0x00000a5000017945 */ /* 0x000fe80003800000 */
[----:B------:R-:W-:-:S04]  /*10c20*/  ISETP.NE.AND P0, PT, R7, 0x2, PT ;  /* 0x000000020700780c */ /* 0x000fc80003f05270 */
[----:B0-----:R-:W-:Y:S02]  /*10c30*/  SEL R9, R7, RZ, P0 ;  /* 0x000000ff07097207 */ /* 0x001fe40000000000 */
[----:B--2---:R-:W-:Y:S02]  /*10c40*/  ISETP.NE.AND P2, PT, R2, RZ, PT ;  /* 0x000000ff0200720c */ /* 0x004fe40003f45270 */
        /* <DEDUP_REMOVED lines=30> */
.L_x_13971:
        /* <DEDUP_REMOVED lines=9> */
.L_x_14045:
[----:B------:R-:W-:Y:S05]  /*10ec0*/  BSYNC B2 ;  /* 0x0000000000027941 */ /* 0x000fea0003800000 */
.L_x_13972:
        /* <DEDUP_REMOVED lines=9> */
.L_x_13975:
[----:B------:R-:W-:Y:S05]  /*10f60*/  BSYNC B2 ;  /* 0x0000000000027941 */ /* 0x000fea0003800000 */
.L_x_13974:
        /* <DEDUP_REMOVED lines=14> */
.L_x_13976:
        /* <DEDUP_REMOVED lines=14> */
.L_x_14046:
[----:B------:R-:W-:Y:S05]  /*11130*/  BSYNC B2 ;  /* 0x0000000000027941 */ /* 0x000fea0003800000 */
.L_x_13977:
        /* <DEDUP_REMOVED lines=11> */
.L_x_13980:
[----:B------:R-:W-:Y:S05]  /*111f0*/  BSYNC B2 ;  /* 0x0000000000027941 */ /* 0x000fea0003800000 */
.L_x_13979:
        /* <DEDUP_REMOVED lines=11> */
.L_x_13981:
        /* <DEDUP_REMOVED lines=16> */
.L_x_13982:
        /* <DEDUP_REMOVED lines=16> */
.L_x_13983:
        /* <DEDUP_REMOVED lines=16> */
.L_x_13984:
        /* <DEDUP_REMOVED lines=11> */
.L_x_13970:
[----:B------:R-:W-:Y:S05]  /*11660*/  BSYNC B1 ;  /* 0x0000000000017941 */ /* 0x000fea0003800000 */
.L_x_13969:
[C---:B------:R-:W-:Y:S01]  /*11670*/  ISETP.GT.AND P0, PT, R0.reuse, 0x1, PT ;  /* 0x000000010000780c */ /* 0x040fe20003f04270 */
[----:B------:R-:W-:-:S12]  /*11680*/  VIADD R0, R0, 0xfffffffe ;  /* 0xfffffffe00007836 */ /* 0x000fd80000000000 */
[----:B------:R-:W-:Y:S05]  /*11690*/  @P0 BRA `(.L_x_13985) ;  /* 0xffffffe800b80947 */ /* 0x000fea000383ffff */
.L_x_13934:
[----:B------:R-:W-:Y:S05]  /*116a0*/  BSYNC B0 ;  /* 0x0000000000007941 */ /* 0x000fea0003800000 */
.L_x_13933:
        /* <DEDUP_REMOVED lines=21> */
[----:B------:R-:W1:Y:S01]  /*11800*/  POPC R7, R6 ;  /* 0x0000000600077309 */ /* 0x000e620000000000 */
[----:B--2---:R-:W1:Y:S02]  /*11810*/  SHFL.IDX PT, R4, R3, R4, 0x1f ;  /* 0x00001f0403047589 */ /* 0x004e6400000e0000 */
[----:B-1----:R-:W-:-:S07]  /*11820*/  IADD3 R16, R4, UR37, R7 ;  /* 0x0000002504107c10 */ /* 0x002fce000fffe007 */
.L_x_13987:
[----:B------:R-:W-:Y:S05]  /*11830*/  BSYNC B0 ;  /* 0x0000000000007941 */ /* 0x000fea0003800000 */
.L_x_13986:
[----:B------:R-:W-:-:S05]  /*11840*/  SEL R0, R0, RZ, P0 ;  /* 0x000000ff00007207 */ /* 0x000fca0000000000 */
[----:B------:R2:W-:Y:S02]  /*11850*/  STL [R1+0x8], R0 ;  /* 0x0000080001007387 */ /* 0x0005e40000100800 */
.L_x_13905:
[----:B------:R-:W-:Y:S05]  /*11860*/  BSYNC B7 ;  /* 0x0000000000077941 */ /* 0x000fea0003800000 */
.L_x_13903:
        /* <DEDUP_REMOVED lines=13> */
.L_x_13988:
        /* <DEDUP_REMOVED lines=36> */
.L_x_14056:
[----:B------:R-:W-:Y:S02]  /*11b80*/  ULDC UR4, c[0x0][0xc38] ;  /* 0x00030e0000047ab9 */ /* 0x000fe40000000800 */
[----:B------:R-:W-:-:S04]  /*11b90*/  IMAD.U32 R4, RZ, RZ, UR4 ;  /* 0x00000004ff047e24 */ /* 0x000fc8000f8e00ff */
[----:B--2---:R-:W-:-:S04]  /*11ba0*/  IMAD R14, R14, R4, RZ ;  /* 0x000000040e0e7224 */ /* 0x004fc800078e02ff */
[----:B------:R-:W-:-:S05]  /*11bb0*/  IMAD.IADD R5, R5, 0x1, R14 ;  /* 0x0000000105057824 */ /* 0x000fca00078e020e */
[----:B------:R-:W-:-:S13]  /*11bc0*/  ISETP.GT.AND P6, PT, R5, R0, PT ;  /* 0x000000000500720c */ /* 0x000fda0003fc4270 */
[----:B------:R-:W-:Y:S05]  /*11bd0*/  @P6 BRA `(.L_x_13991) ;  /* 0x00000000009c6947 */ /* 0x000fea0003800000 */
.L_x_13996:
        /* <DEDUP_REMOVED lines=14> */
.L_x_13994:
[----:B------:R-:W-:Y:S05]  /*11cc0*/  BSYNC B0 ;  /* 0x0000000000007941 */ /* 0x000fea0003800000 */
.L_x_13993:
        /* <DEDUP_REMOVED lines=18> */
.L_x_14064:
[----:B------:R-:W-:Y:S02]  /*11df0*/  ULDC UR4, c[0x0][0xc38] ;  /* 0x00030e0000047ab9 */ /* 0x000fe40000000800 */
[----:B------:R-:W-:-:S04]  /*11e00*/  IMAD.U32 R4, RZ, RZ, UR4 ;  /* 0x00000004ff047e24 */ /* 0x000fc8000f8e00ff */
[----:B--2---:R-:W-:-:S04]  /*11e10*/  IMAD R14, R14, R4, RZ ;  /* 0x000000040e0e7224 */ /* 0x004fc800078e02ff */
[----:B------:R-:W-:-:S05]  /*11e20*/  IMAD.IADD R5, R14, 0x1, R5 ;  /* 0x000000010e057824 */ /* 0x000fca00078e0205 */
[----:B------:R-:W-:-:S13]  /*11e30*/  ISETP.GT.AND P6, PT, R5, R0, PT ;  /* 0x000000000500720c */ /* 0x000fda0003fc4270 */
[----:B------:R-:W-:Y:S05]  /*11e40*/  @!P6 BRA `(.L_x_13996) ;  /* 0xfffffffc0064e947 */ /* 0x000fea000383ffff */
.L_x_13991:
        /* <DEDUP_REMOVED lines=8> */
.L_x_14068:
[----:B------:R-:W-:Y:S01]  /*11ed0*/  ISETP.NE.AND P0, PT, R5, RZ, PT ;  /* 0x000000ff0500720c */ /* 0x000fe20003f05270 */
[----:B------:R-:W-:-:S12]  /*11ee0*/  IMAD.MOV.U32 R5, RZ, RZ, RZ ;  /* 0x000000ffff057224 */ /* 0x000fd800078e00ff */
[----:B------:R-:W-:Y:S05]  /*11ef0*/  @!P0 BRA `(.L_x_13998) ;  /* 0x0000000000108947 */ /* 0x000fea0003800000 */
[----:B------:R-:W-:Y:S01]  /*11f00*/  UMOV UR4, 0xffffffff ;  /* 0xffffffff00047882 */ /* 0x000fe20000000000 */
[----:B------:R-:W-:Y:S02]  /*11f10*/  VIADD R12, R6, 0xffffffff ;  /* 0xffffffff060c7836 */ /* 0x000fe40000000000 */
[----:B------:R-:W-:Y:S05]  /*11f20*/  BRA.DIV UR4, `(.L_x_13999) ;  /* 0x0000002204cc7947 */ /* 0x000fea000b800000 */
[----:B------:R4:W0:Y:S02]  /*11f30*/  SHFL.IDX PT, R5, R3, R12, 0x1f ;  /* 0x00001f0c03057589 */ /* 0x00082400000e0000 */
.L_x_13998:
[----:B-12-4-:R-:W1:Y:S01]  /*11f40*/  LDC.64 R2, c[0x0][0xc90] ;  /* 0x00032400ff027b82 */ /* 0x016e620000000a00 */
[----:B------:R-:W-:-:S04]  /*11f50*/  IMAD.IADD R19, R6, 0x1, R19 ;  /* 0x0000000106137824 */ /* 0x000fc800078e0213 */
[----:B-1----:R-:W-:-:S05]  /*11f60*/  IMAD.WIDE R2, R19, 0x4, R2 ;  /* 0x0000000413027825 */ /* 0x002fca00078e0202 */
[----:B------:R-:W3:Y:S01]  /*11f70*/  LDG.E R7, desc[UR40][R2.64] ;  /* 0x0000002802077981 */ /* 0x000ee2000c1e1900 */
[----:B0-----:R-:W-:-:S04]  /*11f80*/  IMAD R16, R5, R4, R16 ;  /* 0x0000000405107224 */ /* 0x001fc800078e0210 */
        /* <DEDUP_REMOVED lines=61> */
.L_x_13992:
[----:B------:R-:W-:Y:S01]  /*12360*/  UMOV UR4, URZ ;  /* 0x0000003f00047c82 */ /* 0x000fe20008000000 */
[----:B------:R-:W-:Y:S01]  /*12370*/  UMOV UR5, URZ ;  /* 0x0000003f00057c82 */ /* 0x000fe20008000000 */
[----:B------:R-:W-:Y:S01]  /*12380*/  ULDC UR6, c[0x0][0xc3c] ;  /* 0x00030f0000067ab9 */ /* 0x000fe20000000800 */
[----:B------:R-:W-:Y:S02]  /*12390*/  IMAD.MOV.U32 R16, RZ, RZ, R0 ;  /* 0x000000ffff107224 */ /* 0x000fe400078e0000 */
[----:B------:R-:W-:Y:S02]  /*123a0*/  IMAD.U32 R17, RZ, RZ, UR4 ;  /* 0x00000004ff117e24 */ /* 0x000fe4000f8e00ff */
[----:B------:R-:W-:Y:S02]  /*123b0*/  IMAD.U32 R18, RZ, RZ, UR5 ;  /* 0x00000005ff127e24 */ /* 0x000fe4000f8e00ff */
[----:B------:R-:W-:-:S07]  /*123c0*/  IMAD.U32 R19, RZ, RZ, UR6 ;  /* 0x00000006ff137e24 */ /* 0x000fce000f8e00ff */
.L_x_14000:
[----:B------:R4:W2:Y:S01]  /*123d0*/  LDL R2, [R1+0x4] ;  /* 0x0000040001027983 */ /* 0x0008a20000100800 */
[----:B------:R-:W3:Y:S01]  /*123e0*/  S2R R0, SR_TID.X ;  /* 0x0000000000007919 */ /* 0x000ee20000002100 */
[----:B------:R-:W-:Y:S05]  /*123f0*/  WARPSYNC.ALL ;  /* 0x0000000000007948 */ /* 0x000fea0003800000 */
[----:B---3--:R-:W-:Y:S01]  /*12400*/  LOP3.LUT R0, R0, 0x1f, RZ, 0xc0, !PT ;  /* 0x0000001f00007812 */ /* 0x008fe200078ec0ff */
[----:B------:R-:W-:Y:S03]  /*12410*/  BAR.SYNC.DEFER_BLOCKING 0x4, 0x180 ;  /* 0x0106000000007b1d */ /* 0x000fe60000010000 */
[----:B------:R-:W-:-:S13]  /*12420*/  ISETP.NE.AND P0, PT, R0, RZ, PT ;  /* 0x000000ff0000720c */ /* 0x000fda0003f05270 */
[----:B-1----:R-:W2:Y:S01]  /*12430*/  @!P0 S2R R3, SR_CgaCtaId ;  /* 0x0000000000038919 */ /* 0x002ea20000008800 */
[----:B------:R-:W-:-:S04]  /*12440*/  @!P0 MOV R0, 0x400 ;  /* 0x0000040000008802 */ /* 0x000fc80000000f00 */
[----:B--2---:R-:W-:-:S05]  /*12450*/  @!P0 LEA R2, R3, R0, 0x18 ;  /* 0x0000000003028211 */ /* 0x004fca00078ec0ff */
[----:B------:R4:W-:Y:S04]  /*12460*/  @!P0 STS.128 [R2+0x228d0], R16 ;  /* 0x0228d01002008388 */ /* 0x0009e80000000c00 */
[----:B------:R4:W-:Y:S01]  /*12470*/  @!P0 STL [R1+0x4], R2 ;  /* 0x0000040201008387 */ /* 0x0009e20000100800 */
[----:B------:R-:W-:Y:S06]  /*12480*/  BAR.ARV 0x5, 0x180 ;  /* 0x0146000000007b1d */ /* 0x000fec0000002000 */
.L_x_13989:
[----:B------:R-:W-:Y:S02]  /*12490*/  ULDC UR4, c[0x0][0xc3c] ;  /* 0x00030f0000047ab9 */ /* 0x000fe40000000800 */
[----:B---3--:R-:W-:-:S13]  /*124a0*/  ISETP.GE.AND P0, PT, R19, UR4, PT ;  /* 0x0000000413007c0c */ /* 0x008fda000bf06270 */
[----:B------:R-:W-:Y:S05]  /*124b0*/  @!P0 BRA `(.L_x_14001) ;  /* 0xffffffac00308947 */ /* 0x000fea000383ffff */
[----:B------:R-:W-:Y:S05]  /*124c0*/  BSYNC B8 ;  /* 0x0000000000087941 */ /* 0x000fea0003800000 */
.L_x_13899:
[----:B--2---:R-:W2:Y:S01]  /*124d0*/  LDL.LU R0, [R1+0x3c] ;  /* 0x00003c0001007983 */ /* 0x004ea20000300800 */
[----:B------:R-:W-:Y:S01]  /*124e0*/  BSSY B0, `(.L_x_14002) ;  /* 0x000000b000007945 */ /* 0x000fe20003800000 */
[----:B------:R-:W3:Y:S01]  /*124f0*/  S2R R5, SR_CgaCtaId ;  /* 0x0000000000057919 */ /* 0x000ee20000008800 */
[----:B--2---:R-:W-:-:S05]  /*12500*/  VIADD R0, R0, 0x1 ;  /* 0x0000000100007836 */ /* 0x004fca0000000000 */
[----:B----4-:R-:W-:-:S04]  /*12510*/  LEA.HI R2, R0, R0, RZ, 0x1 ;  /* 0x0000000000027211 */ /* 0x010fc800078f08ff */
[----:B-1----:R-:W-:-:S05]  /*12520*/  LOP3.LUT R3, R2, 0xfffffffe, RZ, 0xc0, !PT ;  /* 0xfffffffe02037812 */ /* 0x002fca00078ec0ff */
[----:B------:R-:W-:Y:S01]  /*12530*/  IMAD.IADD R3, R0, 0x1, -R3 ;  /* 0x0000000100037824 */ /* 0x000fe200078e0a03 */
[----:B------:R-:W-:-:S04]  /*12540*/  MOV R0, 0x400 ;  /* 0x0000040000007802 */ /* 0x000fc80000000f00 */
[----:B---3--:R-:W-:Y:S02]  /*12550*/  LEA R0, R5, R0, 0x18 ;  /* 0x0000000005007211 */ /* 0x008fe400078ec0ff */
[----:B------:R-:W-:-:S04]  /*12560*/  SHF.L.U32 R3, R3, 0x1f, RZ ;  /* 0x0000001f03037819 */ /* 0x000fc800000006ff */
[----:B------:R-:W1:Y:S02]  /*12570*/  SYNCS.PHASECHK.TRANS64.TRYWAIT P0, [R0+URZ+0x22820], R3 ;  /* 0x02282003000075a7 */ /* 0x000e64000800017f */
[----:B-1----:R-:W-:Y:S05]  /*12580*/  @!P0 BRA `(.L_x_14003) ;  /* 0x0000001c005c8947 */ /* 0x002fea0003800000 */
.L_x_14071:
[----:B------:R-:W-:Y:S05]  /*12590*/  BSYNC B0 ;  /* 0x0000000000007941 */ /* 0x000fea0003800000 */
.L_x_14002:
[----:B------:R-:W-:-:S03]  /*125a0*/  UMOV UR4, 0xffffffff ;  /* 0xffffffff00047882 */ /* 0x000fc60000000000 */
[----:B------:R-:W-:Y:S05]  /*125b0*/  BRA.DIV UR4, `(.L_x_14004) ;  /* 0x0000001e04647947 */ /* 0x000fea000b800000 */
[----:B------:R-:W2:Y:S02]  /*125c0*/  S2R R2, SR_TID.X ;  /* 0x0000000000027919 */ /* 0x000ea40000002100 */
[----:B--2---:R-:W-:-:S04]  /*125d0*/  SHF.R.U32.HI R2, RZ, 0x5, R2 ;  /* 0x00000005ff027819 */ /* 0x004fc80000011602 */
[----:B------:R-:W-:-:S05]  /*125e0*/  LOP3.LUT R2, R2, 0x3, RZ, 0xc0, !PT ;  /* 0x0000000302027812 */ /* 0x000fca00078ec0ff */
[----:B------:R2:W3:Y:S02]  /*125f0*/  SHFL.IDX PT, R14, R2, RZ, 0x1f ;  /* 0x00001fff020e7589 */ /* 0x0004e400000e0000 */
.L_x_14074:
[----:B---3--:R-:W-:Y:S01]  /*12600*/  ISETP.NE.AND P0, PT, R14, RZ, PT ;  /* 0x000000ff0e00720c */ /* 0x008fe20003f05270 */
[----:B------:R-:W-:-:S12]  /*12610*/  BSSY B0, `(.L_x_14005) ;  /* 0x0000027000007945 */ /* 0x000fd80003800000 */
[----:B------:R-:W-:Y:S05]  /*12620*/  @P0 BRA `(.L_x_14006) ;  /* 0x0000000000940947 */ /* 0x000fea0003800000 */
[----:B------:R-:W-:-:S03]  /*12630*/  UMOV UR4, 0xffffffff ;  /* 0xffffffff00047882 */ /* 0x000fc60000000000 */
[----:B------:R-:W-:Y:S05]  /*12640*/  BRA.DIV UR4, `(.L_x_14007) ;  /* 0x0000001e04747947 */ /* 0x000fea000b800000 */
[----:B------:R-:W-:-:S13]  /*12650*/  ELECT P6, URZ, PT ;  /* 0x00000000003f782f */ /* 0x000fda00038c0000 */
.L_x_14077:
[----:B------:R-:W-:Y:S05]  /*12660*/  @!P6 BRA `(.L_x_14006) ;  /* 0x000000000084e947 */ /* 0x000fea0003800000 */
[----:B------:R-:W-:-:S06]  /*12670*/  ULOP3.LUT UR4, UR36, 0x2, URZ, 0xfc, !UPT ;  /* 0x0000000224047892 */ /* 0x000fcc000f8efc3f */
[----:B--2---:R-:W-:-:S05]  /*12680*/  IMAD.U32 R2, RZ, RZ, UR4 ;  /* 0x00000004ff027e24 */ /* 0x004fca000f8e00ff */
[----:B------:R-:W-:-:S13]  /*12690*/  ISETP.NE.AND P2, PT, R2, 0x3, PT ;  /* 0x000000030200780c */ /* 0x000fda0003f45270 */
[----:B------:R-:W-:Y:S05]  /*126a0*/  @!P2 BRA `(.L_x_14008) ;  /* 0x000000000004a947 */ /* 0x000fea0003800000 */
[----:B------:R-:W-:Y:S01]  /*126b0*/  BPT.TRAP 0x1 ;  /* 0x000000040000795c */ /* 0x000fe20000300000 */
.L_x_14008:
[----:B-1----:R-:W2:Y:S04]  /*126c0*/  LDL R3, [R1+0x8] ;  /* 0x0000080001037983 */ /* 0x002ea80000100800 */
[----:B------:R-:W3:Y:S01]  /*126d0*/  LDL.LU R7, [R1+0x10] ;  /* 0x0000100001077983 */ /* 0x000ee20000300800 */
[----:B------:R-:W-:-:S04]  /*126e0*/  VIADD R2, R0, 0x22840 ;  /* 0x0002284000027836 */ /* 0x000fc80000000000 */
[C---:B--2---:R-:W-:Y:S02]  /*126f0*/  IMAD R6, R3.reuse, 0x8, R2 ;  /* 0x0000000803067824 */ /* 0x044fe400078e0202 */
[----:B------:R-:W-:Y:S01]  /*12700*/  VIADD R3, R3, 0x1 ;  /* 0x0000000103037836 */ /* 0x000fe20000000000 */
[----:B---3--:R-:W-:-:S04]  /*12710*/  SHF.L.U32 R5, R7, 0x1f, RZ ;  /* 0x0000001f07057819 */ /* 0x008fc800000006ff */
[C---:B------:R-:W-:Y:S01]  /*12720*/  ISETP.NE.AND P1, PT, R3.reuse, 0x2, PT ;  /* 0x000000020300780c */ /* 0x040fe20003f25270 */
[----:B------:R-:W1:Y:S03]  /*12730*/  SYNCS.PHASECHK.TRANS64.TRYWAIT P0, [R6+URZ], R5 ;  /* 0x00000005060075a7 */ /* 0x000e66000800017f */
[----:B------:R-:W-:Y:S02]  /*12740*/  SEL R4, RZ, 0x1, P1 ;  /* 0x00000001ff047807 */ /* 0x000fe40000800000 */
[----:B------:R-:W-:Y:S02]  /*12750*/  SEL R3, R3, RZ, P1 ;  /* 0x000000ff03037207 */ /* 0x000fe40000800000 */
[----:B------:R-:W-:-:S03]  /*12760*/  LOP3.LUT R4, R7, R4, RZ, 0x3c, !PT ;  /* 0x0000000407047212 */ /* 0x000fc600078e3cff */
[----:B------:R-:W-:Y:S01]  /*12770*/  IMAD R7, R3, 0x8, R2 ;  /* 0x0000000803077824 */ /* 0x000fe200078e0202 */
[----:B------:R-:W-:Y:S01]  /*12780*/  SHF.L.U32 R2, R4, 0x1f, RZ ;  /* 0x0000001f04027819 */ /* 0x000fe200000006ff */
[----:B-1----:R-:W-:Y:S06]  /*12790*/  @!P0 BRA `(.L_x_14009) ;  /* 0x0000001c00408947 */ /* 0x002fec0003800000 */
.L_x_14078:
[----:B------:R-:W2:Y:S02]  /*127a0*/  SYNCS.PHASECHK.TRANS64.TRYWAIT P0, [R7+URZ], R2 ;  /* 0x00000002070075a7 */ /* 0x000ea4000800017f */
[----:B--2---:R-:W-:Y:S05]  /*127b0*/  @!P0 BRA `(.L_x_14010) ;  /* 0x0000001c004c8947 */ /* 0x004fea0003800000 */
.L_x_14079:
[----:B------:R-:W-:Y:S05]  /*127c0*/  @!P2 BRA `(.L_x_14011) ;  /* 0x000000000004a947 */ /* 0x000fea0003800000 */
[----:B------:R-:W-:Y:S01]  /*127d0*/  BPT.TRAP 0x1 ;  /* 0x000000040000795c */ /* 0x000fe20000300000 */
.L_x_14011:
[----:B------:R-:W3:Y:S01]  /*127e0*/  LDL.LU R4, [R1+0x8] ;  /* 0x0000080001047983 */ /* 0x000ee20000300800 */
[----:B------:R-:W-:-:S04]  /*127f0*/  VIADD R0, R0, 0x22860 ;  /* 0x0002286000007836 */ /* 0x000fc80000000000 */
[----:B---3--:R-:W-:-:S04]  /*12800*/  IMAD R4, R4, 0x8, R0 ;  /* 0x0000000804047824 */ /* 0x008fc800078e0200 */
[----:B------:R-:W3:Y:S02]  /*12810*/  SYNCS.PHASECHK.TRANS64.TRYWAIT P0, [R4+URZ], R5 ;  /* 0x00000005040075a7 */ /* 0x000ee4000800017f */
[----:B---3--:R-:W-:Y:S05]  /*12820*/  @!P0 BRA `(.L_x_14012) ;  /* 0x0000001c00448947 */ /* 0x008fea0003800000 */
.L_x_14080:
[----:B------:R-:W-:-:S07]  /*12830*/  IMAD R3, R3, 0x8, R0 ;  /* 0x0000000803037824 */ /* 0x000fce00078e0200 */
.L_x_14013:
[----:B----4-:R4:W0:Y:S02]  /*12840*/  SYNCS.PHASECHK.TRANS64.TRYWAIT P0, [R3+URZ], R2 ;  /* 0x00000002030075a7 */ /* 0x010824000800017f */
[----:B0-----:R-:W-:Y:S05]  /*12850*/  @!P0 NANOSLEEP.SYNCS 0x989680 ;  /* 0x009896800000895d */ /* 0x001fea0003900000 */
[----:B------:R-:W0:Y:S02]  /*12860*/  @!P0 SYNCS.PHASECHK.TRANS64 P0, [R3+URZ], R2 ;  /* 0x00000002030085a7 */ /* 0x000e24000800007f */
[----:B0-----:R-:W-:Y:S05]  /*12870*/  @!P0 BRA `(.L_x_14013) ;  /* 0xfffffffc00f08947 */ /* 0x001fea000383ffff */
.L_x_14006:
[----:B------:R-:W-:Y:S05]  /*12880*/  BSYNC B0 ;  /* 0x0000000000007941 */ /* 0x000fea0003800000 */
.L_x_14005:
[----:B------:R-:W-:Y:S05]  /*12890*/  EXIT ;  /* 0x000000000000794d */ /* 0x000fea0003800000 */
.L_x_13841:
[----:B0-----:R0:W1:Y:S02]  /*128a0*/  SYNCS.PHASECHK.TRANS64.TRYWAIT P0, [R7+URZ+0x22800], R0 ;  /* 0x02280000070075a7 */ /* 0x001064000800017f */
[----:B-1----:R-:W-:Y:S05]  /*128b0*/  @!P0 NANOSLEEP.SYNCS 0x989680 ;  /* 0x009896800000895d */ /* 0x002fea0003900000 */
[----:B------:R-:W1:Y:S02]  /*128c0*/  @!P0 SYNCS.PHASECHK.TRANS64 P0, [R7+URZ+0x22800], R0 ;  /* 0x02280000070085a7 */ /* 0x000e64000800007f */
[----:B-1----:R-:W-:Y:S05]  /*128d0*/  @!P0 BRA `(.L_x_13841) ;  /* 0xfffffffc00f08947 */ /* 0x002fea000383ffff */
[----:B------:R-:W-:Y:S05]  /*128e0*/  BRA `(.L_x_14014) ;  /* 0xfffffef000a07947 */ /* 0x000fea000383ffff */
.L_x_13845:
[----:B-1----:R1:W2:Y:S02]  /*128f0*/  SYNCS.PHASECHK.TRANS64.TRYWAIT P1, [R6+URZ+0x22830], R11 ;  /* 0x0228300b060075a7 */ /* 0x0022a4000802017f */
[----:B--2---:R-:W-:Y:S05]  /*12900*/  @!P1 NANOSLEEP.SYNCS 0x989680 ;  /* 0x009896800000995d */ /* 0x004fea0003900000 */
[----:B------:R-:W2:Y:S02]  /*12910*/  @!P1 SYNCS.PHASECHK.TRANS64 P1, [R6+URZ+0x22830], R11 ;  /* 0x0228300b060095a7 */ /* 0x000ea4000802007f */
[----:B--2---:R-:W-:Y:S05]  /*12920*/  @!P1 BRA `(.L_x_13845) ;  /* 0xfffffffc00f09947 */ /* 0x004fea000383ffff */
[----:B------:R-:W-:Y:S05]  /*12930*/  BRA `(.L_x_13844) ;  /* 0xfffffef000cc7947 */ /* 0x000fea000383ffff */
.L_x_13849:
[----:B-1----:R1:W2:Y:S02]  /*12940*/  SYNCS.PHASECHK.TRANS64.TRYWAIT P3, [R6+URZ+0x22850], R11 ;  /* 0x0228500b060075a7 */ /* 0x0022a4000806017f */
[----:B--2---:R-:W-:Y:S05]  /*12950*/  @!P3 NANOSLEEP.SYNCS 0x989680 ;  /* 0x009896800000b95d */ /* 0x004fea0003900000 */
[----:B------:R-:W2:Y:S02]  /*12960*/  @!P3 SYNCS.PHASECHK.TRANS64 P3, [R6+URZ+0x22850], R11 ;  /* 0x0228500b0600b5a7 */ /* 0x000ea4000806007f */
[----:B--2---:R-:W-:Y:S05]  /*12970*/  @!P3 BRA `(.L_x_13849) ;  /* 0xfffffffc00f0b947 */ /* 0x004fea000383ffff */
[----:B------:R-:W-:Y:S05]  /*12980*/  BRA `(.L_x_13848) ;  /* 0xffffff1000547947 */ /* 0x000fea000383ffff */
.L_x_13854:
[----:B-1----:R-:W-:-:S04]  /*12990*/  IMAD.U32 R5, RZ, RZ, UR26 ;  /* 0x0000001aff057e24 */ /* 0x002fc8000f8e00ff */
[----:B------:R1:W2:Y:S03]  /*129a0*/  SYNCS.PHASECHK.TRANS64.TRYWAIT P3, [R5+URZ+0x22830], R6 ;  /* 0x02283006050075a7 */ /* 0x0002a6000806017f */
[----:B--2---:R-:W-:Y:S05]  /*129b0*/  @!P3 NANOSLEEP.SYNCS 0x989680 ;  /* 0x009896800000b95d */ /* 0x004fea0003900000 */
[----:B------:R-:W2:Y:S02]  /*129c0*/  @!P3 SYNCS.PHASECHK.TRANS64 P3, [R5+URZ+0x22830], R6 ;  /* 0x022830060500b5a7 */ /* 0x000ea4000806007f */
[----:B--2---:R-:W-:Y:S05]  /*129d0*/  @!P3 BRA `(.L_x_13854) ;  /* 0xfffffffc00ecb947 */ /* 0x004fea000383ffff */
[----:B------:R-:W-:Y:S05]  /*129e0*/  BRA `(.L_x_13853) ;  /* 0xffffff1400887947 */ /* 0x000fea000383ffff */
.L_x_13858:
[----:B-1----:R1:W2:Y:S02]  /*129f0*/  SYNCS.PHASECHK.TRANS64.TRYWAIT P3, [R199+URZ+0x22850], R6 ;  /* 0x02285006c70075a7 */ /* 0x0022a4000806017f */
[----:B--2---:R-:W-:Y:S05]  /*12a00*/  @!P3 NANOSLEEP.SYNCS 0x989680 ;  /* 0x009896800000b95d */ /* 0x004fea0003900000 */
[----:B------:R-:W2:Y:S02]  /*12a10*/  @!P3 SYNCS.PHASECHK.TRANS64 P3, [R199+URZ+0x22850], R6 ;  /* 0x02285006c700b5a7 */ /* 0x000ea4000806007f */
[----:B--2---:R-:W-:Y:S05]  /*12a20*/  @!P3 BRA `(.L_x_13858) ;  /* 0xfffffffc00f0b947 */ /* 0x004fea000383ffff */
[----:B------:R-:W-:Y:S05]  /*12a30*/  BRA `(.L_x_13857) ;  /* 0xffffff3800fc7947 */ /* 0x000fea000383ffff */
.L_x_13864:
[----:B-1----:R-:W-:-:S04]  /*12a40*/  IMAD.U32 R5, RZ, RZ, UR25 ;  /* 0x00000019ff057e24 */ /* 0x002fc8000f8e00ff */
[----:B------:R1:W2:Y:S03]  /*12a50*/  SYNCS.PHASECHK.TRANS64.TRYWAIT P1, [R5+URZ+0x22830], R6 ;  /* 0x02283006050075a7 */ /* 0x0002a6000802017f */
[----:B--2---:R-:W-:Y:S05]  /*12a60*/  @!P1 NANOSLEEP.SYNCS 0x989680 ;  /* 0x009896800000995d */ /* 0x004fea0003900000 */
[----:B------:R-:W2:Y:S02]  /*12a70*/  @!P1 SYNCS.PHASECHK.TRANS64 P1, [R5+URZ+0x22830], R6 ;  /* 0x02283006050095a7 */ /* 0x000ea4000802007f */
[----:B--2---:R-:W-:Y:S05]  /*12a80*/  @!P1 BRA `(.L_x_13864) ;  /* 0xfffffffc00ec9947 */ /* 0x004fea000383ffff */
[----:B------:R-:W-:Y:S05]  /*12a90*/  BRA `(.L_x_13863) ;  /* 0xffffff40000c7947 */ /* 0x000fea000383ffff */
.L_x_13868:
[----:B-1----:R1:W2:Y:S02]  /*12aa0*/  SYNCS.PHASECHK.TRANS64.TRYWAIT P1, [R181+URZ+0x22850], R6 ;  /* 0x02285006b50075a7 */ /* 0x0022a4000802017f */
[----:B--2---:R-:W-:Y:S05]  /*12ab0*/  @!P1 NANOSLEEP.SYNCS 0x989680 ;  /* 0x009896800000995d */ /* 0x004fea0003900000 */
[----:B------:R-:W2:Y:S02]  /*12ac0*/  @!P1 SYNCS.PHASECHK.TRANS64 P1, [R181+URZ+0x22850], R6 ;  /* 0x02285006b50095a7 */ /* 0x000ea4000802007f */
[----:B--2---:R-:W-:Y:S05]  /*12ad0*/  @!P1 BRA `(.L_x_13868) ;  /* 0xfffffffc00f09947 */ /* 0x004fea000383ffff */
[----:B------:R-:W-:Y:S05]  /*12ae0*/  BRA `(.L_x_13867) ;  /* 0xffffff5c00ac7947 */ /* 0x000fea000383ffff */
.L_x_13911:
        /* <DEDUP_REMOVED lines=11> */
.L_x_14016:
[----:B------:R-:W-:Y:S05]  /*12ba0*/  BSYNC B0 ;  /* 0x0000000000007941 */ /* 0x000fea0003800000 */
.L_x_14015:
[----:B------:R-:W-:Y:S05]  /*12bb0*/  BRA `(.L_x_14017) ;  /* 0xffffffb000847947 */ /* 0x000fea000383ffff */
.L_x_13913:
[----:B------:R-:W-:Y:S01]  /*12bc0*/  BSSY B0, `(.L_x_14018) ;  /* 0x0000006000007945 */ /* 0x000fe20003800000 */
[----:B------:R-:W-:-:S07]  /*12bd0*/  IMAD.MOV.U32 R15, RZ, RZ, -0x1 ;  /* 0xffffffffff0f7424 */ /* 0x000fce00078e00ff */
[----:B0123--:R-:W-:Y:S05]  /*12be0*/  WARPSYNC.COLLECTIVE R15, `(.L_x_14019) ;  /* 0x000000000f0c7348 */ /* 0x00ffea0003c00000 */
[----:B------:R-:W-:Y:S02]  /*12bf0*/  ELECT P6, UR62, PT ;  /* 0x00000000003e782f */ /* 0x000fe400038c0000 */
[----:B------:R-:W-:Y:S01]  /*12c00*/  MOV R14, UR62 ;  /* 0x0000003e000e7c02 */ /* 0x000fe20008000f00 */
[----:B0123--:R-:W-:Y:S10]  /*12c10*/  ENDCOLLECTIVE ;  /* 0x000000000000791b */ /* 0x00fff40003800000 */
.L_x_14019:
[----:B------:R-:W-:Y:S05]  /*12c20*/  BSYNC B0 ;  /* 0x0000000000007941 */ /* 0x000fea0003800000 */
.L_x_14018:
[----:B------:R-:W-:Y:S05]  /*12c30*/  BRA `(.L_x_14020) ;  /* 0xffffffb0008c7947 */ /* 0x000fea000383ffff */
.L_x_13915:
[----:B---3--:R3:W4:Y:S02]  /*12c40*/  SYNCS.PHASECHK.TRANS64.TRYWAIT P0, [R0+URZ+0x22840], R2 ;  /* 0x02284002000075a7 */ /* 0x008724000800017f */
[----:B----4-:R-:W-:Y:S05]  /*12c50*/  @!P0 NANOSLEEP.SYNCS 0x989680 ;  /* 0x009896800000895d */ /* 0x010fea0003900000 */
[----:B------:R-:W4:Y:S02]  /*12c60*/  @!P0 SYNCS.PHASECHK.TRANS64 P0, [R0+URZ+0x22840], R2 ;  /* 0x02284002000085a7 */ /* 0x000f24000800007f */
[----:B----4-:R-:W-:Y:S05]  /*12c70*/  @!P0 BRA `(.L_x_13915) ;  /* 0xfffffffc00f08947 */ /* 0x010fea000383ffff */
[----:B------:R-:W-:Y:S05]  /*12c80*/  BRA `(.L_x_14021) ;  /* 0xffffffb000f87947 */ /* 0x000fea000383ffff */
.L_x_13919:
[----:B------:R-:W2:Y:S01]  /*12c90*/  LDL.LU R11, [R1+0x34] ;  /* 0x00003400010b7983 */ /* 0x000ea20000300800 */
[----:B------:R-:W-:Y:S02]  /*12ca0*/  IMAD.MOV.U32 R13, RZ, RZ, R0 ;  /* 0x000000ffff0d7224 */ /* 0x000fe400078e0000 */
[----:B------:R-:W-:Y:S02]  /*12cb0*/  IMAD.MOV.U32 R12, RZ, RZ, RZ ;  /* 0x000000ffff0c7224 */ /* 0x000fe400078e00ff */
[----:B------:R-:W-:Y:S02]  /*12cc0*/  IMAD.MOV.U32 R15, RZ, RZ, -0x1 ;  /* 0xffffffffff0f7424 */ /* 0x000fe400078e00ff */
[----:B------:R-:W-:-:S04]  /*12cd0*/  IMAD R17, R17, 0x80, R8 ;  /* 0x0000008011117824 */ /* 0x000fc800078e0208 */
[----:B------:R-:W-:Y:S02]  /*12ce0*/  VIADD R6, R17, 0x60 ;  /* 0x0000006011067836 */ /* 0x000fe40000000000 */
[----:B--2---:R-:W-:Y:S02]  /*12cf0*/  IMAD R3, R11, R7, RZ ;  /* 0x000000070b037224 */ /* 0x004fe400078e02ff */
[----:B------:R-:W-:-:S03]  /*12d00*/  IMAD.MOV.U32 R11, RZ, RZ, 0x181f ;  /* 0x0000181fff0b7424 */ /* 0x000fc600078e00ff */
[----:B------:R-:W-:-:S13]  /*12d10*/  ISETP.GE.AND P1, PT, R17, R3, PT ;  /* 0x000000031100720c */ /* 0x000fda0003f26270 */
[----:B-----5:R-:W-:Y:S05]  /*12d20*/  WARPSYNC.COLLECTIVE R15, `(.L_x_14022) ;  /* 0x000000000f087348 */ /* 0x020fea0003c00000 */
[----:B------:R0:W1:Y:S02]  /*12d30*/  SHFL.IDX P6, R14, R13, R12, R11 ;  /* 0x0000000c0d0e7389 */ /* 0x00006400000c000b */
[----:B01---5:R-:W-:Y:S01]  /*12d40*/  ENDCOLLECTIVE ;  /* 0x000000000000791b */ /* 0x023fe20003800000 */
.L_x_14022:
[----:B------:R-:W-:Y:S02]  /*12d50*/  IMAD.MOV.U32 R13, RZ, RZ, R2 ;  /* 0x000000ffff0d7224 */ /* 0x000fe400078e0002 */
[----:B------:R-:W-:-:S07]  /*12d60*/  IMAD.MOV.U32 R4, RZ, RZ, R14 ;  /* 0x000000ffff047224 */ /* 0x000fce00078e000e */
[----:B------:R-:W-:Y:S05]  /*12d70*/  WARPSYNC.COLLECTIVE R15, `(.L_x_14023) ;  /* 0x000000000f087348 */ /* 0x000fea0003c00000 */
[----:B------:R0:W1:Y:S02]  /*12d80*/  SHFL.IDX P6, R14, R13, R12, R11 ;  /* 0x0000000c0d0e7389 */ /* 0x00006400000c000b */
[----:B01----:R-:W-:Y:S01]  /*12d90*/  ENDCOLLECTIVE ;  /* 0x000000000000791b */ /* 0x003fe20003800000 */
.L_x_14023:
[----:B------:R-:W-:Y:S02]  /*12da0*/  IMAD.MOV.U32 R13, RZ, RZ, R0 ;  /* 0x000000ffff0d7224 */ /* 0x000fe400078e0000 */
[----:B------:R-:W-:Y:S02]  /*12db0*/  IMAD.MOV.U32 R12, RZ, RZ, 0x1 ;  /* 0x00000001ff0c7424 */ /* 0x000fe400078e00ff */
[----:B------:R-:W-:-:S07]  /*12dc0*/  IMAD.MOV.U32 R5, RZ, RZ, R14 ;  /* 0x000000ffff057224 */ /* 0x000fce00078e000e */
[----:B------:R-:W-:Y:S05]  /*12dd0*/  WARPSYNC.COLLECTIVE R15, `(.L_x_14024) ;  /* 0x000000000f087348 */ /* 0x000fea0003c00000 */
[----:B------:R0:W1:Y:S02]  /*12de0*/  SHFL.IDX P6, R14, R13, R12, R11 ;  /* 0x0000000c0d0e7389 */ /* 0x00006400000c000b */
[----:B01----:R-:W-:Y:S01]  /*12df0*/  ENDCOLLECTIVE ;  /* 0x000000000000791b */ /* 0x003fe20003800000 */
.L_x_14024:
        /* <DEDUP_REMOVED lines=16> */
.L_x_14025:
[----:B------:R-:W-:Y:S02]  /*12f00*/  IMAD.MOV.U32 R13, RZ, RZ, R0 ;  /* 0x000000ffff0d7224 */ /* 0x000fe400078e0000 */
[----:B------:R-:W-:Y:S02]  /*12f10*/  IMAD.MOV.U32 R12, RZ, RZ, 0x2 ;  /* 0x00000002ff0c7424 */ /* 0x000fe400078e00ff */
[----:B------:R-:W-:-:S07]  /*12f20*/  IMAD.MOV.U32 R5, RZ, RZ, R14 ;  /* 0x000000ffff057224 */ /* 0x000fce00078e000e */
[----:B------:R-:W-:Y:S05]  /*12f30*/  WARPSYNC.COLLECTIVE R15, `(.L_x_14026) ;  /* 0x000000000f087348 */ /* 0x000fea0003c00000 */
[----:B------:R0:W1:Y:S02]  /*12f40*/  SHFL.IDX P6, R14, R13, R12, R11 ;  /* 0x0000000c0d0e7389 */ /* 0x00006400000c000b */
[----:B01----:R-:W-:Y:S01]  /*12f50*/  ENDCOLLECTIVE ;  /* 0x000000000000791b */ /* 0x003fe20003800000 */
.L_x_14026:
        /* <DEDUP_REMOVED lines=16> */
.L_x_14027:
[----:B------:R-:W-:Y:S02]  /*13060*/  IMAD.MOV.U32 R13, RZ, RZ, R0 ;  /* 0x000000ffff0d7224 */ /* 0x000fe400078e0000 */
[----:B------:R-:W-:Y:S02]  /*13070*/  IMAD.MOV.U32 R12, RZ, RZ, 0x3 ;  /* 0x00000003ff0c7424 */ /* 0x000fe400078e00ff */
[----:B------:R-:W-:-:S07]  /*13080*/  IMAD.MOV.U32 R5, RZ, RZ, R14 ;  /* 0x000000ffff057224 */ /* 0x000fce00078e000e */
[----:B------:R-:W-:Y:S05]  /*13090*/  WARPSYNC.COLLECTIVE R15, `(.L_x_14028) ;  /* 0x000000000f087348 */ /* 0x000fea0003c00000 */
[----:B------:R0:W1:Y:S02]  /*130a0*/  SHFL.IDX P6, R14, R13, R12, R11 ;  /* 0x0000000c0d0e7389 */ /* 0x00006400000c000b */
[----:B01----:R-:W-:Y:S01]  /*130b0*/  ENDCOLLECTIVE ;  /* 0x000000000000791b */ /* 0x003fe20003800000 */
.L_x_14028:
        /* <DEDUP_REMOVED lines=16> */
.L_x_14029:
[----:B------:R-:W-:Y:S02]  /*131c0*/  IMAD.MOV.U32 R13, RZ, RZ, R0 ;  /* 0x000000ffff0d7224 */ /* 0x000fe400078e0000 */
[----:B------:R-:W-:Y:S02]  /*131d0*/  IMAD.MOV.U32 R12, RZ, RZ, 0x4 ;  /* 0x00000004ff0c7424 */ /* 0x000fe400078e00ff */
[----:B------:R-:W-:-:S07]  /*131e0*/  IMAD.MOV.U32 R5, RZ, RZ, R14 ;  /* 0x000000ffff057224 */ /* 0x000fce00078e000e */
[----:B------:R-:W-:Y:S05]  /*131f0*/  WARPSYNC.COLLECTIVE R15, `(.L_x_14030) ;  /* 0x000000000f087348 */ /* 0x000fea0003c00000 */
[----:B------:R0:W1:Y:S02]  /*13200*/  SHFL.IDX P6, R14, R13, R12, R11 ;  /* 0x0000000c0d0e7389 */ /* 0x00006400000c000b */
[----:B01----:R-:W-:Y:S01]  /*13210*/  ENDCOLLECTIVE ;  /* 0x000000000000791b */ /* 0x003fe20003800000 */
.L_x_14030:
        /* <DEDUP_REMOVED lines=16> */
.L_x_14031:
[----:B------:R-:W-:Y:S02]  /*13320*/  IMAD.MOV.U32 R13, RZ, RZ, R0 ;  /* 0x000000ffff0d7224 */ /* 0x000fe400078e0000 */
[----:B------:R-:W-:Y:S02]  /*13330*/  IMAD.MOV.U32 R12, RZ, RZ, 0x5 ;  /* 0x00000005ff0c7424 */ /* 0x000fe400078e00ff */
[----:B------:R-:W-:-:S07]  /*13340*/  IMAD.MOV.U32 R5, RZ, RZ, R14 ;  /* 0x000000ffff057224 */ /* 0x000fce00078e000e */
[----:B------:R-:W-:Y:S05]  /*13350*/  WARPSYNC.COLLECTIVE R15, `(.L_x_14032) ;  /* 0x000000000f087348 */ /* 0x000fea0003c00000 */
[----:B------:R0:W1:Y:S02]  /*13360*/  SHFL.IDX P6, R14, R13, R12, R11 ;  /* 0x0000000c0d0e7389 */ /* 0x00006400000c000b */
[----:B01----:R-:W-:Y:S01]  /*13370*/  ENDCOLLECTIVE ;  /* 0x000000000000791b */ /* 0x003fe20003800000 */
.L_x_14032:
        /* <DEDUP_REMOVED lines=16> */
.L_x_14033:
[----:B------:R-:W-:Y:S02]  /*13480*/  IMAD.MOV.U32 R13, RZ, RZ, R0 ;  /* 0x000000ffff0d7224 */ /* 0x000fe400078e0000 */
[----:B------:R-:W-:Y:S02]  /*13490*/  IMAD.MOV.U32 R12, RZ, RZ, 0x6 ;  /* 0x00000006ff0c7424 */ /* 0x000fe400078e00ff */
[----:B------:R-:W-:-:S07]  /*134a0*/  IMAD.MOV.U32 R5, RZ, RZ, R14 ;  /* 0x000000ffff057224 */ /* 0x000fce00078e000e */
[----:B------:R-:W-:Y:S05]  /*134b0*/  WARPSYNC.COLLECTIVE R15, `(.L_x_14034) ;  /* 0x000000000f087348 */ /* 0x000fea0003c00000 */
[----:B------:R0:W1:Y:S02]  /*134c0*/  SHFL.IDX P6, R14, R13, R12, R11 ;  /* 0x0000000c0d0e7389 */ /* 0x00006400000c000b */
[----:B01----:R-:W-:Y:S01]  /*134d0*/  ENDCOLLECTIVE ;  /* 0x000000000000791b */ /* 0x003fe20003800000 */
.L_x_14034:
        /* <DEDUP_REMOVED lines=15> */
.L_x_14035:
[----:B------:R-:W-:Y:S02]  /*135d0*/  IMAD.MOV.U32 R13, RZ, RZ, R0 ;  /* 0x000000ffff0d7224 */ /* 0x000fe400078e0000 */
[----:B------:R-:W-:Y:S02]  /*135e0*/  IMAD.MOV.U32 R12, RZ, RZ, 0x7 ;  /* 0x00000007ff0c7424 */ /* 0x000fe400078e00ff */
[----:B------:R-:W-:-:S07]  /*135f0*/  IMAD.MOV.U32 R5, RZ, RZ, R14 ;  /* 0x000000ffff057224 */ /* 0x000fce00078e000e */
[----:B------:R-:W-:Y:S05]  /*13600*/  WARPSYNC.COLLECTIVE R15, `(.L_x_14036) ;  /* 0x000000000f087348 */ /* 0x000fea0003c00000 */
[----:B------:R0:W1:Y:S02]  /*13610*/  SHFL.IDX P6, R14, R13, R12, R11 ;  /* 0x0000000c0d0e7389 */ /* 0x00006400000c000b */
[----:B01----:R-:W-:Y:S01]  /*13620*/  ENDCOLLECTIVE ;  /* 0x000000000000791b */ /* 0x003fe20003800000 */
.L_x_14036:
        /* <DEDUP_REMOVED lines=10> */
.L_x_14037:
[----:B------:R-:W-:Y:S01]  /*136d0*/  @!PT LDS RZ, [RZ] ;  /* 0x00000000fffff984 */ /* 0x000fe20000000800 */
[----:B------:R-:W-:Y:S01]  /*136e0*/  @!PT LDS RZ, [RZ] ;  /* 0x00000000fffff984 */ /* 0x000fe20000000800 */
[----:B------:R-:W-:Y:S01]  /*136f0*/  @!PT LDS RZ, [RZ] ;  /* 0x00000000fffff984 */ /* 0x000fe20000000800 */
[----:B------:R0:W-:Y:S01]  /*13700*/  @!P1 LDGSTS.E.BYPASS.LTC128B.128 [R9+0x1b400], desc[UR40][R4.64], !P0 ;  /* 0x1b40000004099fae */ /* 0x0001e2000c101d68 */
[----:B------:R-:W-:Y:S01]  /*13710*/  IMAD.MOV.U32 R2, RZ, RZ, R14 ;  /* 0x000000ffff027224 */ /* 0x000fe200078e000e */
[----:B------:R-:W-:Y:S06]  /*13720*/  BRA `(.L_x_14038) ;  /* 0xffffffb400a07947 */ /* 0x000fec000383ffff */
.L_x_13922:
[----:B--2---:R-:W2:Y:S02]  /*13730*/  LDL R2, [R1+0x4] ;  /* 0x0000040001027983 */ /* 0x004ea40000100800 */
[----:B--2---:R2:W3:Y:S02]  /*13740*/  SYNCS.PHASECHK.TRANS64.TRYWAIT P0, [R2+URZ+0x22820], R0 ;  /* 0x02282000020075a7 */ /* 0x0044e4000800017f */
[----:B---3--:R-:W-:Y:S05]  /*13750*/  @!P0 NANOSLEEP.SYNCS 0x989680 ;  /* 0x009896800000895d */ /* 0x008fea0003900000 */
[----:B------:R-:W3:Y:S02]  /*13760*/  @!P0 SYNCS.PHASECHK.TRANS64 P0, [R2+URZ+0x22820], R0 ;  /* 0x02282000020085a7 */ /* 0x000ee4000800007f */
[----:B---3--:R-:W-:Y:S05]  /*13770*/  @!P0 BRA `(.L_x_13922) ;  /* 0xfffffffc00ec8947 */ /* 0x008fea000383ffff */
[----:B------:R-:W-:Y:S05]  /*13780*/  BRA `(.L_x_14039) ;  /* 0xffffffb800007947 */ /* 0x000fea000383ffff */
.L_x_13926:
[----:B0-----:R0:W1:Y:S02]  /*13790*/  SYNCS.PHASECHK.TRANS64.TRYWAIT P0, [R2+URZ+0x22860], R0 ;  /* 0x02286000020075a7 */ /* 0x001064000800017f */
[----:B-1----:R-:W-:Y:S05]  /*137a0*/  @!P0 NANOSLEEP.SYNCS 0x989680 ;  /* 0x009896800000895d */ /* 0x002fea0003900000 */
[----:B------:R-:W1:Y:S02]  /*137b0*/  @!P0 SYNCS.PHASECHK.TRANS64 P0, [R2+URZ+0x22860], R0 ;  /* 0x02286000020085a7 */ /* 0x000e64000800007f */
[----:B-1----:R-:W-:Y:S05]  /*137c0*/  @!P0 BRA `(.L_x_13926) ;  /* 0xfffffffc00f08947 */ /* 0x002fea000383ffff */
[----:B------:R-:W-:Y:S05]  /*137d0*/  BRA `(.L_x_14040) ;  /* 0xffffffb800307947 */ /* 0x000fea000383ffff */
.L_x_13941:
[----:B-1----:R1:W2:Y:S02]  /*137e0*/  SYNCS.PHASECHK.TRANS64.TRYWAIT P0, [R3+URZ+0x22840], R2 ;  /* 0x02284002030075a7 */ /* 0x0022a4000800017f */
[----:B--2---:R-:W-:Y:S05]  /*137f0*/  @!P0 NANOSLEEP.SYNCS 0x989680 ;  /* 0x009896800000895d */ /* 0x004fea0003900000 */
[----:B------:R-:W2:Y:S02]  /*13800*/  @!P0 SYNCS.PHASECHK.TRANS64 P0, [R3+URZ+0x22840], R2 ;  /* 0x02284002030085a7 */ /* 0x000ea4000800007f */
[----:B--2---:R-:W-:Y:S05]  /*13810*/  @!P0 BRA `(.L_x_13941) ;  /* 0xfffffffc00f08947 */ /* 0x004fea000383ffff */
[----:B------:R-:W-:Y:S05]  /*13820*/  BRA `(.L_x_14041) ;  /* 0xffffffc000547947 */ /* 0x000fea000383ffff */
.L_x_13946:
[----:B0-----:R0:W2:Y:S02]  /*13830*/  SYNCS.PHASECHK.TRANS64.TRYWAIT P0, [R3+URZ+0x22860], R2 ;  /* 0x02286002030075a7 */ /* 0x0010a4000800017f */
[----:B--2---:R-:W-:Y:S05]  /*13840*/  @!P0 NANOSLEEP.SYNCS 0x989680 ;  /* 0x009896800000895d */ /* 0x004fea0003900000 */
[----:B------:R-:W2:Y:S02]  /*13850*/  @!P0 SYNCS.PHASECHK.TRANS64 P0, [R3+URZ+0x22860], R2 ;  /* 0x02286002030085a7 */ /* 0x000ea4000800007f */
[----:B--2---:R-:W-:Y:S05]  /*13860*/  @!P0 BRA `(.L_x_13946) ;  /* 0xfffffffc00f08947 */ /* 0x004fea000383ffff */
[----:B------:R-:W-:Y:S05]  /*13870*/  BRA `(.L_x_14042) ;  /* 0xffffffc000dc7947 */ /* 0x000fea000383ffff */
.L_x_13957:
[----:B0-----:R0:W1:Y:S02]  /*13880*/  SYNCS.PHASECHK.TRANS64.TRYWAIT P0, [R4+URZ+0x22840], R2 ;  /* 0x02284002040075a7 */ /* 0x001064000800017f */
[----:B-1----:R-:W-:Y:S05]  /*13890*/  @!P0 NANOSLEEP.SYNCS 0x989680 ;  /* 0x009896800000895d */ /* 0x002fea0003900000 */
[----:B------:R-:W1:Y:S02]  /*138a0*/  @!P0 SYNCS.PHASECHK.TRANS64 P0, [R4+URZ+0x22840], R2 ;  /* 0x02284002040085a7 */ /* 0x000e64000800007f */
[----:B-1----:R-:W-:Y:S05]  /*138b0*/  @!P0 BRA `(.L_x_13957) ;  /* 0xfffffffc00f08947 */ /* 0x002fea000383ffff */
[----:B------:R-:W-:Y:S05]  /*138c0*/  BRA `(.L_x_14043) ;  /* 0xffffffc800e47947 */ /* 0x000fea000383ffff */
.L_x_13962:
[----:B-1----:R1:W2:Y:S02]  /*138d0*/  SYNCS.PHASECHK.TRANS64.TRYWAIT P0, [R4+URZ+0x22860], R2 ;  /* 0x02286002040075a7 */ /* 0x0022a4000800017f */
[----:B--2---:R-:W-:Y:S05]  /*138e0*/  @!P0 NANOSLEEP.SYNCS 0x989680 ;  /* 0x009896800000895d */ /* 0x004fea0003900000 */
[----:B------:R-:W2:Y:S02]  /*138f0*/  @!P0 SYNCS.PHASECHK.TRANS64 P0, [R4+URZ+0x22860], R2 ;  /* 0x02286002040085a7 */ /* 0x000ea4000800007f */
[----:B--2---:R-:W-:Y:S05]  /*13900*/  @!P0 BRA `(.L_x_13962) ;  /* 0xfffffffc00f08947 */ /* 0x004fea000383ffff */
[----:B------:R-:W-:Y:S05]  /*13910*/  BRA `(.L_x_14044) ;  /* 0xffffffcc00687947 */ /* 0x000fea000383ffff */
.L_x_13973:
[----:B-1----:R1:W2:Y:S02]  /*13920*/  SYNCS.PHASECHK.TRANS64.TRYWAIT P0, [R4+URZ+0x22840], R2 ;  /* 0x02284002040075a7 */ /* 0x0022a4000800017f */
[----:B--2---:R-:W-:Y:S05]  /*13930*/  @!P0 NANOSLEEP.SYNCS 0x989680 ;  /* 0x009896800000895d */ /* 0x004fea0003900000 */
[----:B------:R-:W2:Y:S02]  /*13940*/  @!P0 SYNCS.PHASECHK.TRANS64 P0, [R4+URZ+0x22840], R2 ;  /* 0x02284002040085a7 */ /* 0x000ea4000800007f */
[----:B--2---:R-:W-:Y:S05]  /*13950*/  @!P0 BRA `(.L_x_13973) ;  /* 0xfffffffc00f08947 */ /* 0x004fea000383ffff */
[----:B------:R-:W-:Y:S05]  /*13960*/  BRA `(.L_x_14045) ;  /* 0xffffffd400547947 */ /* 0x000fea000383ffff */
.L_x_13978:
[----:B0-----:R0:W2:Y:S02]  /*13970*/  SYNCS.PHASECHK.TRANS64.TRYWAIT P0, [R4+URZ+0x22860], R2 ;  /* 0x02286002040075a7 */ /* 0x0010a4000800017f */
[----:B--2---:R-:W-:Y:S05]  /*13980*/  @!P0 NANOSLEEP.SYNCS 0x989680 ;  /* 0x009896800000895d */ /* 0x004fea0003900000 */
[----:B------:R-:W2:Y:S02]  /*13990*/  @!P0 SYNCS.PHASECHK.TRANS64 P0, [R4+URZ+0x22860], R2 ;  /* 0x02286002040085a7 */ /* 0x000ea4000800007f */
[----:B--2---:R-:W-:Y:S05]  /*139a0*/  @!P0 BRA `(.L_x_13978) ;  /* 0xfffffffc00f08947 */ /* 0x004fea000383ffff */
[----:B------:R-:W-:Y:S05]  /*139b0*/  BRA `(.L_x_14046) ;  /* 0xffffffd400dc7947 */ /* 0x000fea000383ffff */
.L_x_13990:
        /* <DEDUP_REMOVED lines=8> */
.L_x_14048:
[----:B------:R-:W-:Y:S05]  /*13a40*/  BSYNC B0 ;  /* 0x0000000000007941 */ /* 0x000fea0003800000 */
.L_x_14047:
        /* <DEDUP_REMOVED lines=9> */
.L_x_14049:
        /* <DEDUP_REMOVED lines=18> */
.L_x_14050:
[----:B------:R-:W-:Y:S01]  /*13c00*/  IMAD.MOV.U32 R12, RZ, RZ, 0x2 ;  /* 0x00000002ff0c7424 */ /* 0x000fe200078e00ff */
[----:B------:R-:W-:-:S05]  /*13c10*/  SEL R7, R14, RZ, P1 ;  /* 0x000000ff0e077207 */ /* 0x000fca0000800000 */
[----:B------:R-:W-:-:S04]  /*13c20*/  IMAD.IADD R3, R2, 0x1, R7 ;  /* 0x0000000102037824 */ /* 0x000fc800078e0207 */
[----:B------:R-:W-:-:S07]  /*13c30*/  IMAD.MOV.U32 R13, RZ, RZ, R3 ;  /* 0x000000ffff0d7224 */ /* 0x000fce00078e0003 */
[----:B------:R-:W-:Y:S05]  /*13c40*/  WARPSYNC.COLLECTIVE R15, `(.L_x_14051) ;  /* 0x000000000f087348 */ /* 0x000fea0003c00000 */
[----:B------:R0:W1:Y:S02]  /*13c50*/  SHFL.UP P6, R14, R13, R12, R11 ;  /* 0x0400000c0d0e7389 */ /* 0x00006400000c000b */
[----:B01----:R-:W-:Y:S01]  /*13c60*/  ENDCOLLECTIVE ;  /* 0x000000000000791b */ /* 0x003fe20003800000 */
.L_x_14051:
[----:B------:R-:W-:Y:S01]  /*13c70*/  IMAD.MOV.U32 R12, RZ, RZ, 0x4 ;  /* 0x00000004ff0c7424 */ /* 0x000fe200078e00ff */
[----:B------:R-:W-:-:S05]  /*13c80*/  SEL R14, R14, RZ, P2 ;  /* 0x000000ff0e0e7207 */ /* 0x000fca0001000000 */
[----:B------:R-:W-:-:S04]  /*13c90*/  IMAD.IADD R3, R3, 0x1, R14 ;  /* 0x0000000103037824 */ /* 0x000fc800078e020e */
[----:B------:R-:W-:-:S07]  /*13ca0*/  IMAD.MOV.U32 R13, RZ, RZ, R3 ;  /* 0x000000ffff0d7224 */ /* 0x000fce00078e0003 */
[----:B------:R-:W-:Y:S05]  /*13cb0*/  WARPSYNC.COLLECTIVE R15, `(.L_x_14052) ;  /* 0x000000000f087348 */ /* 0x000fea0003c00000 */
[----:B------:R0:W1:Y:S02]  /*13cc0*/  SHFL.UP P6, R14, R13, R12, R11 ;  /* 0x0400000c0d0e7389 */ /* 0x00006400000c000b */
[----:B01----:R-:W-:Y:S01]  /*13cd0*/  ENDCOLLECTIVE ;  /* 0x000000000000791b */ /* 0x003fe20003800000 */
.L_x_14052:
[----:B------:R-:W-:Y:S01]  /*13ce0*/  IMAD.MOV.U32 R12, RZ, RZ, 0x8 ;  /* 0x00000008ff0c7424 */ /* 0x000fe200078e00ff */
[----:B------:R-:W-:-:S05]  /*13cf0*/  SEL R14, R14, RZ, P3 ;  /* 0x000000ff0e0e7207 */ /* 0x000fca0001800000 */
[----:B------:R-:W-:-:S04]  /*13d00*/  IMAD.IADD R3, R3, 0x1, R14 ;  /* 0x0000000103037824 */ /* 0x000fc800078e020e */
[----:B------:R-:W-:-:S07]  /*13d10*/  IMAD.MOV.U32 R13, RZ, RZ, R3 ;  /* 0x000000ffff0d7224 */ /* 0x000fce00078e0003 */
[----:B------:R-:W-:Y:S05]  /*13d20*/  WARPSYNC.COLLECTIVE R15, `(.L_x_14053) ;  /* 0x000000000f087348 */ /* 0x000fea0003c00000 */
[----:B------:R0:W1:Y:S02]  /*13d30*/  SHFL.UP P6, R14, R13, R12, R11 ;  /* 0x0400000c0d0e7389 */ /* 0x00006400000c000b */
[----:B01----:R-:W-:Y:S01]  /*13d40*/  ENDCOLLECTIVE ;  /* 0x000000000000791b */ /* 0x003fe20003800000 */
.L_x_14053:
[----:B------:R-:W-:Y:S01]  /*13d50*/  IMAD.MOV.U32 R12, RZ, RZ, 0x10 ;  /* 0x00000010ff0c7424 */ /* 0x000fe200078e00ff */
[----:B------:R-:W-:-:S05]  /*13d60*/  SEL R14, R14, RZ, P4 ;  /* 0x000000ff0e0e7207 */ /* 0x000fca0002000000 */
[----:B------:R-:W-:-:S04]  /*13d70*/  IMAD.IADD R3, R3, 0x1, R14 ;  /* 0x0000000103037824 */ /* 0x000fc800078e020e */
[----:B------:R-:W-:-:S07]  /*13d80*/  IMAD.MOV.U32 R13, RZ, RZ, R3 ;  /* 0x000000ffff0d7224 */ /* 0x000fce00078e0003 */
[----:B------:R-:W-:Y:S05]  /*13d90*/  WARPSYNC.COLLECTIVE R15, `(.L_x_14054) ;  /* 0x000000000f087348 */ /* 0x000fea0003c00000 */
[----:B------:R0:W1:Y:S02]  /*13da0*/  SHFL.UP P6, R14, R13, R12, R11 ;  /* 0x0400000c0d0e7389 */ /* 0x00006400000c000b */
[----:B01----:R-:W-:Y:S01]  /*13db0*/  ENDCOLLECTIVE ;  /* 0x000000000000791b */ /* 0x003fe20003800000 */
.L_x_14054:
        /* <DEDUP_REMOVED lines=8> */
.L_x_14055:
[----:B------:R-:W-:Y:S05]  /*13e40*/  BRA `(.L_x_14056) ;  /* 0xffffffdc004c7947 */ /* 0x000fea000383ffff */
.L_x_13995:
        /* <DEDUP_REMOVED lines=8> */
.L_x_14058:
[----:B------:R-:W-:Y:S05]  /*13ed0*/  BSYNC B0 ;  /* 0x0000000000007941 */ /* 0x000fea0003800000 */
.L_x_14057:
        /* <DEDUP_REMOVED lines=8> */
.L_x_14059:
[----:B------:R-:W-:Y:S01]  /*13f60*/  IMAD.MOV.U32 R12, RZ, RZ, 0x4 ;  /* 0x00000004ff0c7424 */ /* 0x000fe200078e00ff */
[----:B------:R-:W-:-:S05]  /*13f70*/  SEL R4, R14, RZ, P2 ;  /* 0x000000ff0e047207 */ /* 0x000fca0001000000 */
[----:B------:R-:W-:-:S04]  /*13f80*/  IMAD.IADD R4, R13, 0x1, R4 ;  /* 0x000000010d047824 */ /* 0x000fc800078e0204 */
[----:B------:R-:W-:-:S07]  /*13f90*/  IMAD.MOV.U32 R13, RZ, RZ, R4 ;  /* 0x000000ffff0d7224 */ /* 0x000fce00078e0004 */
[----:B------:R-:W-:Y:S05]  /*13fa0*/  WARPSYNC.COLLECTIVE R15, `(.L_x_14060) ;  /* 0x000000000f087348 */ /* 0x000fea0003c00000 */
[----:B------:R0:W1:Y:S02]  /*13fb0*/  SHFL.UP P6, R14, R13, R12, R11 ;  /* 0x0400000c0d0e7389 */ /* 0x00006400000c000b */
[----:B01----:R-:W-:Y:S01]  /*13fc0*/  ENDCOLLECTIVE ;  /* 0x000000000000791b */ /* 0x003fe20003800000 */
.L_x_14060:
[----:B------:R-:W-:Y:S01]  /*13fd0*/  IMAD.MOV.U32 R12, RZ, RZ, 0x8 ;  /* 0x00000008ff0c7424 */ /* 0x000fe200078e00ff */
[----:B------:R-:W-:-:S05]  /*13fe0*/  SEL R3, R14, RZ, P3 ;  /* 0x000000ff0e037207 */ /* 0x000fca0001800000 */
[----:B------:R-:W-:-:S04]  /*13ff0*/  IMAD.IADD R6, R4, 0x1, R3 ;  /* 0x0000000104067824 */ /* 0x000fc800078e0203 */
[----:B------:R-:W-:-:S07]  /*14000*/  IMAD.MOV.U32 R13, RZ, RZ, R6 ;  /* 0x000000ffff0d7224 */ /* 0x000fce00078e0006 */
[----:B------:R-:W-:Y:S05]  /*14010*/  WARPSYNC.COLLECTIVE R15, `(.L_x_14061) ;  /* 0x000000000f087348 */ /* 0x000fea0003c00000 */
[----:B------:R0:W1:Y:S02]  /*14020*/  SHFL.UP P6, R14, R13, R12, R11 ;  /* 0x0400000c0d0e7389 */ /* 0x00006400000c000b */
[----:B01----:R-:W-:Y:S01]  /*14030*/  ENDCOLLECTIVE ;  /* 0x000000000000791b */ /* 0x003fe20003800000 */
.L_x_14061:
[----:B------:R-:W-:Y:S01]  /*14040*/  IMAD.MOV.U32 R12, RZ, RZ, 0x10 ;  /* 0x00000010ff0c7424 */ /* 0x000fe200078e00ff */
[----:B------:R-:W-:-:S05]  /*14050*/  SEL R7, R14, RZ, P4 ;  /* 0x000000ff0e077207 */ /* 0x000fca0002000000 */
[----:B------:R-:W-:-:S04]  /*14060*/  IMAD.IADD R7, R6, 0x1, R7 ;  /* 0x0000000106077824 */ /* 0x000fc800078e0207 */
[----:B------:R-:W-:-:S07]  /*14070*/  IMAD.MOV.U32 R13, RZ, RZ, R7 ;  /* 0x000000ffff0d7224 */ /* 0x000fce00078e0007 */
[----:B------:R-:W-:Y:S05]  /*14080*/  WARPSYNC.COLLECTIVE R15, `(.L_x_14062) ;  /* 0x000000000f087348 */ /* 0x000fea0003c00000 */
[----:B------:R0:W1:Y:S02]  /*14090*/  SHFL.UP P6, R14, R13, R12, R11 ;  /* 0x0400000c0d0e7389 */ /* 0x00006400000c000b */
[----:B01----:R-:W-:Y:S01]  /*140a0*/  ENDCOLLECTIVE ;  /* 0x000000000000791b */ /* 0x003fe20003800000 */
.L_x_14062:
        /* <DEDUP_REMOVED lines=8> */
.L_x_14063:
[----:B------:R-:W-:Y:S05]  /*14130*/  BRA `(.L_x_14064) ;  /* 0xffffffdc002c7947 */ /* 0x000fea000383ffff */
.L_x_13997:
[----:B------:R-:W-:Y:S01]  /*14140*/  BSSY B0, `(.L_x_14065) ;  /* 0x0000006000007945 */ /* 0x000fe20003800000 */
[----:B------:R-:W-:Y:S01]  /*14150*/  PLOP3.LUT P6, PT, P6, PT, PT, 0x8, 0x0 ;  /* 0x000000000000781c */ /* 0x000fe200037ce170 */
[----:B------:R-:W-:-:S12]  /*14160*/  IMAD.MOV.U32 R15, RZ, RZ, -0x1 ;  /* 0xffffffffff0f7424 */ /* 0x000fd800078e00ff */
[----:B01---5:R-:W-:Y:S05]  /*14170*/  WARPSYNC.COLLECTIVE R15, `(.L_x_14066) ;  /* 0x000000000f087348 */ /* 0x023fea0003c00000 */
[----:B------:R-:W-:Y:S01]  /*14180*/  VOTE.ANY R14, PT, P6 ;  /* 0x00000000000e7806 */ /* 0x000fe200030e0100 */
[----:B01---5:R-:W-:Y:S06]  /*14190*/  ENDCOLLECTIVE ;  /* 0x000000000000791b */ /* 0x023fec0003800000 */
.L_x_14066:
[----:B------:R-:W-:Y:S05]  /*141a0*/  BSYNC B0 ;  /* 0x0000000000007941 */ /* 0x000fea0003800000 */
.L_x_14065:
        /* <DEDUP_REMOVED lines=9> */
.L_x_14067:
[----:B------:R-:W-:Y:S01]  /*14240*/  IMAD.MOV.U32 R17, RZ, RZ, R14 ;  /* 0x000000ffff117224 */ /* 0x000fe200078e000e */
[----:B------:R-:W-:Y:S06]  /*14250*/  BRA `(.L_x_14068) ;  /* 0xffffffdc001c7947 */ /* 0x000fec000383ffff */
.L_x_13999:
[----:B------:R-:W-:Y:S01]  /*14260*/  BSSY B0, `(.L_x_14069) ;  /* 0x0000007000007945 */ /* 0x000fe20003800000 */
[----:B------:R-:W-:Y:S02]  /*14270*/  IMAD.MOV.U32 R13, RZ, RZ, R3 ;  /* 0x000000ffff0d7224 */ /* 0x000fe400078e0003 */
[----:B------:R-:W-:Y:S02]  /*14280*/  IMAD.MOV.U32 R11, RZ, RZ, 0x1f ;  /* 0x0000001fff0b7424 */ /* 0x000fe400078e00ff */
[----:B------:R-:W-:-:S07]  /*14290*/  IMAD.MOV.U32 R15, RZ, RZ, -0x1 ;  /* 0xffffffffff0f7424 */ /* 0x000fce00078e00ff */
[----:B0123-5:R-:W-:Y:S05]  /*142a0*/  WARPSYNC.COLLECTIVE R15, `(.L_x_14070) ;  /* 0x000000000f087348 */ /* 0x02ffea0003c00000 */
[----:B------:R4:W0:Y:S02]  /*142b0*/  SHFL.IDX P6, R14, R13, R12, R11 ;  /* 0x0000000c0d0e7389 */ /* 0x00082400000c000b */
[----:B012345:R-:W-:Y:S01]  /*142c0*/  ENDCOLLECTIVE ;  /* 0x000000000000791b */ /* 0x03ffe20003800000 */
.L_x_14070:
[----:B------:R-:W-:Y:S05]  /*142d0*/  BSYNC B0 ;  /* 0x0000000000007941 */ /* 0x000fea0003800000 */
.L_x_14069:
[----:B------:R-:W-:Y:S01]  /*142e0*/  IMAD.MOV.U32 R5, RZ, RZ, R14 ;  /* 0x000000ffff057224 */ /* 0x000fe200078e000e */
[----:B------:R-:W-:Y:S06]  /*142f0*/  BRA `(.L_x_13998) ;  /* 0xffffffdc00107947 */ /* 0x000fec000383ffff */
.L_x_14003:
[----:B-1----:R1:W2:Y:S02]  /*14300*/  SYNCS.PHASECHK.TRANS64.TRYWAIT P0, [R0+URZ+0x22820], R3 ;  /* 0x02282003000075a7 */ /* 0x0022a4000800017f */
[----:B--2---:R-:W-:Y:S05]  /*14310*/  @!P0 NANOSLEEP.SYNCS 0x989680 ;  /* 0x009896800000895d */ /* 0x004fea0003900000 */
[----:B------:R-:W2:Y:S02]  /*14320*/  @!P0 SYNCS.PHASECHK.TRANS64 P0, [R0+URZ+0x22820], R3 ;  /* 0x02282003000085a7 */ /* 0x000ea4000800007f */
[----:B--2---:R-:W-:Y:S05]  /*14330*/  @!P0 BRA `(.L_x_14003) ;  /* 0xfffffffc00f08947 */ /* 0x004fea000383ffff */
[----:B------:R-:W-:Y:S05]  /*14340*/  BRA `(.L_x_14071) ;  /* 0xffffffe000907947 */ /* 0x000fea000383ffff */
.L_x_14004:
        /* <DEDUP_REMOVED lines=11> */
.L_x_14073:
[----:B------:R-:W-:Y:S05]  /*14400*/  BSYNC B0 ;  /* 0x0000000000007941 */ /* 0x000fea0003800000 */
.L_x_14072:
[----:B------:R-:W-:Y:S05]  /*14410*/  BRA `(.L_x_14074) ;  /* 0xffffffe000787947 */ /* 0x000fea000383ffff */
.L_x_14007:
[----:B------:R-:W-:Y:S01]  /*14420*/  BSSY B1, `(.L_x_14075) ;  /* 0x0000006000017945 */ /* 0x000fe20003800000 */
[----:B------:R-:W-:-:S07]  /*14430*/  IMAD.MOV.U32 R15, RZ, RZ, -0x1 ;  /* 0xffffffffff0f7424 */ /* 0x000fce00078e00ff */
[----:B012--5:R-:W-:Y:S05]  /*14440*/  WARPSYNC.COLLECTIVE R15, `(.L_x_14076) ;  /* 0x000000000f0c7348 */ /* 0x027fea0003c00000 */
[----:B------:R-:W-:Y:S02]  /*14450*/  ELECT P6, UR62, PT ;  /* 0x00000000003e782f */ /* 0x000fe400038c0000 */
[----:B------:R-:W-:Y:S01]  /*14460*/  MOV R14, UR62 ;  /* 0x0000003e000e7c02 */ /* 0x000fe20008000f00 */
[----:B012--5:R-:W-:Y:S10]  /*14470*/  ENDCOLLECTIVE ;  /* 0x000000000000791b */ /* 0x027ff40003800000 */
.L_x_14076:
[----:B------:R-:W-:Y:S05]  /*14480*/  BSYNC B1 ;  /* 0x0000000000017941 */ /* 0x000fea0003800000 */
.L_x_14075:
[----:B------:R-:W-:Y:S05]  /*14490*/  BRA `(.L_x_14077) ;  /* 0xffffffe000707947 */ /* 0x000fea000383ffff */
.L_x_14009:
[----:B-1----:R1:W2:Y:S02]  /*144a0*/  SYNCS.PHASECHK.TRANS64.TRYWAIT P0, [R6+URZ], R5 ;  /* 0x00000005060075a7 */ /* 0x0022a4000800017f */
[----:B--2---:R-:W-:Y:S05]  /*144b0*/  @!P0 NANOSLEEP.SYNCS 0x989680 ;  /* 0x009896800000895d */ /* 0x004fea0003900000 */
[----:B------:R-:W2:Y:S02]  /*144c0*/  @!P0 SYNCS.PHASECHK.TRANS64 P0, [R6+URZ], R5 ;  /* 0x00000005060085a7 */ /* 0x000ea4000800007f */
[----:B--2---:R-:W-:Y:S05]  /*144d0*/  @!P0 BRA `(.L_x_14009) ;  /* 0xfffffffc00f08947 */ /* 0x004fea000383ffff */
[----:B------:R-:W-:Y:S05]  /*144e0*/  BRA `(.L_x_14078) ;  /* 0xffffffe000ac7947 */ /* 0x000fea000383ffff */
.L_x_14010:
[----:B--2---:R2:W3:Y:S02]  /*144f0*/  SYNCS.PHASECHK.TRANS64.TRYWAIT P0, [R7+URZ], R2 ;  /* 0x00000002070075a7 */ /* 0x0044e4000800017f */
[----:B---3--:R-:W-:Y:S05]  /*14500*/  @!P0 NANOSLEEP.SYNCS 0x989680 ;  /* 0x009896800000895d */ /* 0x008fea0003900000 */
[----:B------:R-:W3:Y:S02]  /*14510*/  @!P0 SYNCS.PHASECHK.TRANS64 P0, [R7+URZ], R2 ;  /* 0x00000002070085a7 */ /* 0x000ee4000800007f */
[----:B---3--:R-:W-:Y:S05]  /*14520*/  @!P0 BRA `(.L_x_14010) ;  /* 0xfffffffc00f08947 */ /* 0x008fea000383ffff */
[----:B------:R-:W-:Y:S05]  /*14530*/  BRA `(.L_x_14079) ;  /* 0xffffffe000a07947 */ /* 0x000fea000383ffff */
.L_x_14012:
[----:B---3--:R3:W4:Y:S02]  /*14540*/  SYNCS.PHASECHK.TRANS64.TRYWAIT P0, [R4+URZ], R5 ;  /* 0x00000005040075a7 */ /* 0x008724000800017f */
[----:B----4-:R-:W-:Y:S05]  /*14550*/  @!P0 NANOSLEEP.SYNCS 0x989680 ;  /* 0x009896800000895d */ /* 0x010fea0003900000 */
[----:B------:R-:W4:Y:S02]  /*14560*/  @!P0 SYNCS.PHASECHK.TRANS64 P0, [R4+URZ], R5 ;  /* 0x00000005040085a7 */ /* 0x000f24000800007f */
[----:B----4-:R-:W-:Y:S05]  /*14570*/  @!P0 BRA `(.L_x_14012) ;  /* 0xfffffffc00f08947 */ /* 0x010fea000383ffff */
[----:B------:R-:W-:Y:S05]  /*14580*/  BRA `(.L_x_14080) ;  /* 0xffffffe000a87947 */ /* 0x000fea000383ffff */
.L_x_14081:
        /* <DEDUP_REMOVED lines=15> */
.L_x_15322:


//--------------------- .text._ZN7cutlass13device_kernelIN5flash11enable_sm90INS1_16FlashAttnFwdSm90INS1_25CollectiveMainloopFwdSm90ILi2EN4cute5tupleIJNS5_1CILi1EEES8_S8_EEENS6_IJNS7_ILi128EEENS7_ILi96EEENS7_ILi64EEEEEELi256ENS_10bfloat16_tEfNS_4arch4Sm90ELb1ELb0ELb1ELb1ELb0ELb1ELb0ELb1ELb0ELb1ELb0ELb0EEENS1_21CollectiveEpilogueFwdINS6_IJSA_NS7_ILi256EEESB_EEES9_SE_SG_Li256ELb1ELb1ELb0ELb0EEENS1_36VarlenDynamicPersistentTileSchedulerILi128ELi96ELi256ELi128ELb0ELb1ELb1ELb1ELb1ELb1EEEEEEEEEvNT_6ParamsE --------------------------
	.section	.text._ZN7cutlass13device_kernelIN5flash11enable_sm90INS1_16FlashAttnFwdSm90INS1_25CollectiveMainloopFwdSm90ILi2EN4cute5tupleIJNS5_1CILi1EEES8_S8_EEENS6_IJNS7_ILi128EEENS7_ILi96EEENS7_ILi64EEEEEELi256ENS_10bfloat16_tEfNS_4arch4Sm90ELb1ELb0ELb1ELb1ELb0ELb1ELb0ELb1ELb0ELb1ELb0ELb0EEENS1_21CollectiveEpilogueFwdINS6_IJSA_NS7_ILi256EEESB_EEES9_SE_SG_Li256ELb1ELb1ELb0ELb0EEENS1_36VarlenDynamicPersistentTileSchedulerILi128ELi96ELi256ELi128ELb0ELb1ELb1ELb1ELb1ELb1EEEEEEEEEvNT_6ParamsE,"ax",@progbits
	.align	128
.text._ZN7cutlass13device_kernelIN5flash11enable_sm90INS1_16FlashAttnFwdSm90INS1_25CollectiveMainloopFwdSm90ILi2EN4cute5tupleIJNS5_1CILi1EEES8_S8_EEENS6_IJNS7_ILi128EEENS7_ILi96EEENS7_ILi64EEEEEELi256ENS_10bfloat16_tEfNS_4arch4Sm90ELb1ELb0ELb1ELb1ELb0ELb1ELb0ELb1ELb0ELb1ELb0ELb0EEENS1_21CollectiveEpilogueFwdINS6_IJSA_NS7_ILi256EEESB_EEES9_SE_SG_Li256ELb1ELb1ELb0ELb0EEENS1_36VarlenDynamicPersistentTileSchedulerILi128ELi96ELi256ELi128ELb0ELb1ELb1ELb1ELb1ELb1EEEEEEEEEvNT_6ParamsE:
        .type           _ZN7cutlass13device_kernelIN5flash11enable_sm90INS1_16FlashAttnFwdSm90INS1_25CollectiveMainloopFwdSm90ILi2EN4cute5tupleIJNS5_1CILi1EEES8_S8_EEENS6_IJNS7_ILi128EEENS7_ILi96EEENS7_ILi64EEEEEELi256ENS_10bfloat16_tEfNS_4arch4Sm90ELb1ELb0ELb1ELb1ELb0ELb1ELb0ELb1ELb0ELb1ELb0ELb0EEENS1_21CollectiveEpilogueFwdINS6_IJSA_NS7_ILi256EEESB_EEES9_SE_SG_Li256ELb1ELb1ELb0ELb0EEENS1_36VarlenDynamicPersistentTileSchedulerILi128ELi96ELi256ELi128ELb0ELb1ELb1ELb1ELb1ELb1EEEEEEEEEvNT_6ParamsE,@function
        .size           _ZN7cutlass13device_kernelIN5flash11enable_sm90INS1_16FlashAttnFwdSm90INS1_25CollectiveMainloopFwdSm90ILi2EN4cute5tupleIJNS5_1CILi1EEES8_S8_EEENS6_IJNS7_ILi128EEENS7_ILi96EEENS7_ILi64EEEEEELi256ENS_10bfloat16_tEfNS_4arch4Sm90ELb1ELb0ELb1ELb1ELb0ELb1ELb0ELb1ELb0ELb1ELb0ELb0EEENS1_21CollectiveEpilogueFwdINS6_IJSA_NS7_ILi256EEESB_EEES9_SE_SG_Li256ELb1ELb1ELb0ELb0EEENS1_36VarlenDynamicPersistentTileSchedulerILi128ELi96ELi256ELi128ELb0ELb1ELb1ELb1ELb1ELb1EEEEEEEEEvNT_6ParamsE,(.L_x_15323 - _ZN7cutlass13device_kernelIN5flash11enable_sm90INS1_16FlashAttnFwdSm90INS1_25CollectiveMainloopFwdSm90ILi2EN4cute5tupleIJNS5_1CILi1EEES8_S8_EEENS6_IJNS7_ILi128EEENS7_ILi96EEENS7_ILi64EEEEEELi256ENS_10bfloat16_tEfNS_4arch4Sm90ELb1ELb0ELb1ELb1ELb0ELb1ELb0ELb1ELb0ELb1ELb0ELb0EEENS1_21CollectiveEpilogueFwdINS6_IJSA_NS7_ILi256EEESB_EEES9_SE_SG_Li256ELb1ELb1ELb0ELb0EEENS1_36VarlenDynamicPersistentTileSchedulerILi128ELi96ELi256ELi128ELb0ELb1ELb1ELb1ELb1ELb1EEEEEEEEEvNT_6ParamsE)
        .other          _ZN7cutlass13device_kernelIN5flash11enable_sm90INS1_16FlashAttnFwdSm90INS1_25CollectiveMainloopFwdSm90ILi2EN4cute5tupleIJNS5_1CILi1EEES8_S8_EEENS6_IJNS7_ILi128EEENS7_ILi96EEENS7_ILi64EEEEEELi256ENS_10bfloat16_tEfNS_4arch4Sm90ELb1ELb0ELb1ELb1ELb0ELb1ELb0ELb1ELb0ELb1ELb0ELb0EEENS1_21CollectiveEpilogueFwdINS6_IJSA_NS7_ILi256EEESB_EEES9_SE_SG_Li256ELb1ELb1ELb0ELb0EEENS1_36VarlenDynamicPersistentTileSchedulerILi128ELi96ELi256ELi128ELb0ELb1ELb1ELb1ELb1ELb1EEEEEEEEEvNT_6ParamsE,@"STO_CUDA_ENTRY STV_DEFAULT"
_ZN7cutlass13device_kernelIN5flash11enable_sm90INS1_16FlashAttnFwdSm90INS1_25CollectiveMainloopFwdSm90ILi2EN4cute5tupleIJNS5_1CILi1EEES8_S8_EEENS6_IJNS7_ILi128EEENS7_ILi96EEENS7_ILi64EEEEEELi256ENS_10bfloat16_tEfNS_4arch4Sm90ELb1ELb0ELb1ELb1ELb0ELb1ELb0ELb1ELb0ELb1ELb0ELb0EEENS1_21CollectiveEpilogueFwdINS6_IJSA_NS7_ILi256EEESB_EEES9_SE_SG_Li256ELb1ELb1ELb0ELb0EEENS1_36VarlenDynamicPersistentTileSchedulerILi128ELi96ELi256ELi128ELb0ELb1ELb1ELb1ELb1ELb1EEEEEEEEEvNT_6ParamsE:
        /* <DEDUP_REMOVED lines=23> */
.L_x_14083:
[----:B------:R-:W-:Y:S05]  /*0170*/  BSYNC B0 ;  /* 0x0000000000007941 */ /* 0x000fea0003800000 */
.L_x_14082:
        /* <DEDUP_REMOVED lines=40> */
.L_x_14084:
        /* <DEDUP_REMOVED lines=22> */
.L_x_14085:
        /* <DEDUP_REMOVED lines=18> */
.L_x_14086:
        /* <DEDUP_REMOVED lines=22> */
.L_x_14087:
        /* <DEDUP_REMOVED lines=22> */
.L_x_14088:
        /* <DEDUP_REMOVED lines=9> */
.L_x_14091:
[----:B------:R-:W-:-:S08]  /*09d0*/  NOP ;  /* 0x0000000000007918 */ /* 0x000fd00000000000 */
[----:B------:R-:W0:Y:S02]  /*09e0*/  USETMAXREG.TRY_ALLOC.CTAPOOL UP0, 0xf0 ;  /* 0x000000f0000079c8 */ /* 0x000e240008000600 */
[----:B0-----:R-:W-:-:S13]  /*09f0*/  PLOP3.LUT P0, PT, PT, PT, UP0, 0x80, 0x0 ;  /* 0x000000000000781c */ /* 0x001fda0003f0f008 */
[----:B------:R-:W-:Y:S05]  /*0a00*/  @!P0 BRA `(.L_x_14091) ;  /* 0xfffffffc00f08947 */ /* 0x000fea000383ffff */
[----:B------:R-:W3:Y:S01]  /*0a10*/  LDL.LU R0, [R1+0x8] ;  /* 0x0000080001007983 */ /* 0x000ee20000300800 */
        /* <DEDUP_REMOVED lines=15> */
[----:B------:R4:W-:Y:S10]  /*0b10*/  STL [R1+0x8], R0 ;  /* 0x0000080001007387 */ /* 0x0009f40000100800 */
[----:B----4-:R-:W-:Y:S05]  /*0b20*/  @P0 BRA `(.L_x_14092) ;  /* 0x000001ac00dc0947 */ /* 0x010fea0003800000 */
        /* <DEDUP_REMOVED lines=8> */
[-C--:B------:R-:W-:Y:S02]  /*0bb0*/  LEA.HI R210, R0, R11.reuse, RZ, 0x5 ;  /* 0x0000000b00d27211 */ /* 0x080fe400078f28ff */
[----:B------:R-:W-:Y:S02]  /*0bc0*/  LOP3.LUT R3, R2, 0xffffff80, RZ, 0xc0, !PT ;  /* 0xffffff8002037812 */ /* 0x000fe400078ec0ff */
[----:B------:R-:W-:Y:S02]  /*0bd0*/  LEA.HI R234, R0, R11, RZ, 0x3 ;  /* 0x0000000b00ea7211 */ /* 0x000fe400078f18ff */
[----:B------:R-:W-:Y:S01]  /*0be0*/  SHF.R.S32.HI R210, RZ, 0x5, R210 ;  /* 0x00000005ffd27819 */ /* 0x000fe200000114d2 */
[----:B------:R-:W-:Y:S01]  /*0bf0*/  IMAD.IADD R10, R11, 0x1, -R3 ;  /* 0x000000010b0a7824 */ /* 0x000fe200078e0a03 */
[----:B------:R-:W-:Y:S02]  /*0c00*/  LOP3.LUT R223, R234, 0xfffffff8, RZ, 0xc0, !PT ;  /* 0xfffffff8eadf7812 */ /* 0x000fe400078ec0ff */
[----:B------:R-:W-:-:S02]  /*0c10*/  SHF.R.S32.HI R13, RZ, 0x7, R2 ;  /* 0x00000007ff0d7819 */ /* 0x000fc40000011402 */
[----:B------:R-:W-:Y:S01]  /*0c20*/  SHF.R.S32.HI R5, RZ, 0x1f, R10 ;  /* 0x0000001fff057819 */ /* 0x000fe2000001140a */
[----:B------:R-:W-:Y:S01]  /*0c30*/  IMAD.IADD R223, R11, 0x1, -R223 ;  /* 0x000000010bdf7824 */ /* 0x000fe200078e0adf */
[----:B------:R-:W-:Y:S02]  /*0c40*/  LEA.HI R2, R2, R13, RZ, 0x1 ;  /* 0x0000000d02027211 */ /* 0x000fe400078f08ff */
[-C--:B------:R-:W-:Y:S01]  /*0c50*/  LEA.HI R7, R5, R10.reuse, RZ, 0x2 ;  /* 0x0000000a05077211 */ /* 0x080fe200078f10ff */
[----:B------:R-:W-:Y:S01]  /*0c60*/  IMAD.SHL.U32 R205, R223, 0x8, RZ ;  /* 0x00000008dfcd7824 */ /* 0x000fe200078e00ff */
[----:B------:R-:W-:Y:S02]  /*0c70*/  LEA.HI R8, R5, R10, RZ, 0x5 ;  /* 0x0000000a05087211 */ /* 0x000fe400078f28ff */
[--C-:B------:R-:W-:Y:S01]  /*0c80*/  SHF.R.S32.HI R4, RZ, 0x2, R7.reuse ;  /* 0x00000002ff047819 */ /* 0x100fe20000011407 */
[C---:B------:R-:W-:Y:S01]  /*0c90*/  VIADD R218, R205.reuse, 0xc0 ;  /* 0x000000c0cdda7836 */ /* 0x040fe20000000000 */
[----:B------:R-:W-:Y:S01]  /*0ca0*/  SHF.R.S32.HI R3, RZ, 0x1f, R7 ;  /* 0x0000001fff037819 */ /* 0x000fe20000011407 */
[C---:B------:R-:W-:Y:S01]  /*0cb0*/  VIADD R217, R205.reuse, 0x40 ;  /* 0x00000040cdd97836 */ /* 0x040fe20000000000 */
[----:B------:R-:W-:Y:S01]  /*0cc0*/  SHF.R.S32.HI R8, RZ, 0x5, R8 ;  /* 0x00000005ff087819 */ /* 0x000fe20000011408 */
[----:B------:R-:W-:Y:S01]  /*0cd0*/  VIADD R216, R205, 0x80 ;  /* 0x00000080cdd87836 */ /* 0x000fe20000000000 */
[----:B------:R-:W-:-:S02]  /*0ce0*/  LEA.HI R6, R3, R4, RZ, 0x3 ;  /* 0x0000000403067211 */ /* 0x000fc400078f18ff */
[-C--:B------:R-:W-:Y:S02]  /*0cf0*/  LEA.HI R3, R0, R11.reuse, RZ, 0x4 ;  /* 0x0000000b00037211 */ /* 0x080fe400078f20ff */
[----:B------:R-:W-:Y:S02]  /*0d00*/  LOP3.LUT R9, R6, 0xfffffff8, RZ, 0xc0, !PT ;  /* 0xfffffff806097812 */ /* 0x000fe400078ec0ff */
[----:B------:R-:W-:Y:S02]  /*0d10*/  SHF.R.S32.HI R6, RZ, 0x4, R3 ;  /* 0x00000004ff067819 */ /* 0x000fe40000011403 */
[----:B------:R-:W-:Y:S01]  /*0d20*/  LEA.HI R0, R0, R11, RZ, 0x2 ;  /* 0x0000000b00007211 */ /* 0x000fe200078f10ff */
[----:B------:R-:W-:Y:S01]  /*0d30*/  IMAD.IADD R9, R4, 0x1, -R9 ;  /* 0x0000000104097824 */ /* 0x000fe200078e0a09 */
[C---:B------:R-:W-:Y:S02]  /*0d40*/  LOP3.LUT R4, R3.reuse, 0x3fffff0, RZ, 0xc0, !PT ;  /* 0x03fffff003047812 */ /* 0x040fe400078ec0ff */
[----:B------:R-:W-:Y:S01]  /*0d50*/  LEA.HI R3, R3, R6, RZ, 0x1 ;  /* 0x0000000603037211 */ /* 0x000fe200078f08ff */
[----:B------:R-:W-:Y:S01]  /*0d60*/  IMAD R9, R8, 0x10, R9 ;  /* 0x0000001008097824 */ /* 0x000fe200078e0209 */
[----:B------:R-:W-:-:S02]  /*0d70*/  SHF.R.S32.HI R22, RZ, 0x2, R0 ;  /* 0x00000002ff167819 */ /* 0x000fc40000011400 */
[----:B------:R-:W-:Y:S01]  /*0d80*/  LOP3.LUT R5, R3, 0x1ffffffe, RZ, 0xc0, !PT ;  /* 0x1ffffffe03057812 */ /* 0x000fe200078ec0ff */
[----:B------:R-:W-:Y:S01]  /*0d90*/  IMAD.IADD R3, R11, 0x1, -R4 ;  /* 0x000000010b037824 */ /* 0x000fe200078e0a04 */
[----:B------:R-:W-:Y:S01]  /*0da0*/  LOP3.LUT R236, R0, 0xfffffffc, RZ, 0xc0, !PT ;  /* 0xfffffffc00ec7812 */ /* 0x000fe200078ec0ff */
[----:B------:R-:W-:Y:S01]  /*0db0*/  VIADD R230, R22, 0x40 ;  /* 0x0000004016e67836 */ /* 0x000fe20000000000 */
[----:B------:R-:W-:Y:S01]  /*0dc0*/  LOP3.LUT R2, R2, 0x3fffffe, RZ, 0xc0, !PT ;  /* 0x03fffffe02027812 */ /* 0x000fe200078ec0ff */
[----:B------:R-:W-:Y:S01]  /*0dd0*/  IMAD.IADD R5, R6, 0x1, -R5 ;  /* 0x0000000106057824 */ /* 0x000fe200078e0a05 */
[----:B------:R-:W-:Y:S01]  /*0de0*/  LOP3.LUT R215, R7, 0x7ffffffc, RZ, 0xc0, !PT ;  /* 0x7ffffffc07d77812 */ /* 0x000fe200078ec0ff */
[----:B------:R-:W-:Y:S01]  /*0df0*/  IMAD R4, R210, 0x10, R3 ;  /* 0x00000010d2047824 */ /* 0x000fe200078e0203 */
[----:B------:R-:W-:Y:S01]  /*0e00*/  SHF.R.S32.HI R3, RZ, 0x1f, R0 ;  /* 0x0000001fff037819 */ /* 0x000fe20000011400 */
[----:B------:R-:W-:Y:S01]  /*0e10*/  IMAD.IADD R236, R11, 0x1, -R236 ;  /* 0x000000010bec7824 */ /* 0x000fe200078e0aec */
[----:B------:R-:W-:Y:S01]  /*0e20*/  SHF.R.S32.HI R234, RZ, 0x3, R234 ;  /* 0x00000003ffea7819 */ /* 0x000fe200000114ea */
[----:B------:R-:W-:Y:S01]  /*0e30*/  IMAD R4, R4, 0x8, R5 ;  /* 0x0000000804047824 */ /* 0x000fe200078e0205 */
[----:B------:R-:W-:Y:S01]  /*0e40*/  SHF.R.S32.HI R5, RZ, 0x1f, R230 ;  /* 0x0000001fff057819 */ /* 0x000fe200000114e6 */
[----:B------:R-:W-:Y:S01]  /*0e50*/  IMAD.SHL.U32 R208, R230, 0x40, RZ ;  /* 0x00000040e6d07824 */ /* 0x000fe200078e00ff */
[----:B------:R-:W-:Y:S01]  /*0e60*/  LEA.HI R3, R3, R22, RZ, 0x3 ;  /* 0x0000001603037211 */ /* 0x000fe200078f18ff */
[----:B------:R-:W-:Y:S01]  /*0e70*/  IMAD.SHL.U32 R16, R236, 0x8, RZ ;  /* 0x00000008ec107824 */ /* 0x000fe200078e00ff */
[----:B------:R-:W-:Y:S01]  /*0e80*/  LEA.HI R5, R5, R230, RZ, 0x3 ;  /* 0x000000e605057211 */ /* 0x000fe200078f18ff */
        /* <DEDUP_REMOVED lines=8> */
[----:B------:R-:W-:Y:S01]  /*0f10*/  IMAD R6, R2, 0x40, R9 ;  /* 0x0000004002067824 */ /* 0x000fe200078e0209 */
[----:B------:R-:W-:Y:S01]  /*0f20*/  SHF.R.S32.HI R0, RZ, 0x1f, R205 ;  /* 0x0000001fff007819 */ /* 0x000fe200000114cd */
[C---:B------:R-:W-:Y:S01]  /*0f30*/  IMAD.SHL.U32 R200, R236.reuse, 0x4, RZ ;  /* 0x00000004ecc87824 */ /* 0x040fe200078e00ff */
[----:B------:R-:W-:Y:S01]  /*0f40*/  SHF.R.U32.HI R8, RZ, 0x3, R208 ;  /* 0x00000003ff087819 */ /* 0x000fe200000116d0 */
[----:B------:R-:W-:Y:S01]  /*0f50*/  IMAD.IADD R3, R236, 0x1, -R3 ;  /* 0x00000001ec037824 */ /* 0x000fe200078e0a03 */
[----:B------:R-:W-:Y:S01]  /*0f60*/  LOP3.LUT R0, R208, 0x38, R16, 0xf8, !PT ;  /* 0x00000038d0007812 */ /* 0x000fe200078ef810 */
[----:B------:R0:W-:Y:S01]  /*0f70*/  STL [R1+0x18], R6 ;  /* 0x0000180601007387 */ /* 0x0001e20000100800 */
[----:B------:R-:W-:Y:S01]  /*0f80*/  LOP3.LUT R213, R5, 0xfffffe00, RZ, 0xc0, !PT ;  /* 0xfffffe0005d57812 */ /* 0x000fe200078ec0ff */
[----:B------:R-:W-:Y:S01]  /*0f90*/  VIADD R203, R200, 0x10 ;  /* 0x00000010c8cb7836 */ /* 0x000fe20000000000 */
[----:B------:R-:W-:Y:S01]  /*0fa0*/  SHF.R.S32.HI R232, RZ, 0x1f, R22 ;  /* 0x0000001fffe87819 */ /* 0x000fe20000011416 */
[----:B------:R0:W-:Y:S01]  /*0fb0*/  STL [R1+0x1c], R4 ;  /* 0x00001c0401007387 */ /* 0x0001e20000100800 */
[----:B------:R-:W-:Y:S01]  /*0fc0*/  LOP3.LUT R5, R213, R0, R8, 0xf6, !PT ;  /* 0x00000000d5057212 */ /* 0x000fe200078ef608 */
[----:B------:R-:W-:Y:S01]  /*0fd0*/  IMAD.MOV.U32 R2, RZ, RZ, RZ ;  /* 0x000000ffff027224 */ /* 0x000fe200078e00ff */
[----:B------:R-:W-:Y:S01]  /*0fe0*/  SHF.R.S32.HI R0, RZ, 0x1f, R218 ;  /* 0x0000001fff007819 */ /* 0x000fe200000114da */
[----:B------:R-:W-:Y:S01]  /*0ff0*/  IMAD.IADD R215, R10, 0x1, -R215 ;  /* 0x000000010ad77824 */ /* 0x000fe200078e0ad7 */
[----:B------:R-:W-:Y:S01]  /*1000*/  SHF.R.S32.HI R17, RZ, 0x1f, R16 ;  /* 0x0000001fff117819 */ /* 0x000fe20000011410 */
[----:B------:R-:W-:Y:S01]  /*1010*/  IMAD R0, R5, 0x2, R18 ;  /* 0x0000000205007824 */ /* 0x000fe200078e0212 */
[----:B------:R-:W-:Y:S01]  /*1020*/  SHF.R.S32.HI R237, RZ, 0x1f, R203 ;  /* 0x0000001fffed7819 */ /* 0x000fe200000114cb */
[----:B------:R-:W-:Y:S01]  /*1030*/  IMAD R214, R3, 0x8, R6 ;  /* 0x0000000803d67824 */ /* 0x000fe200078e0206 */
[----:B------:R-:W-:-:S02]  /*1040*/  SHF.R.S32.HI R9, RZ, 0x1f, R217 ;  /* 0x0000001fff097819 */ /* 0x000fc400000114d9 */
[----:B------:R0:W-:Y:S01]  /*1050*/  STL [R1+0xc], R0 ;  /* 0x00000c0001007387 */ /* 0x0001e20000100800 */
[----:B------:R-:W-:Y:S02]  /*1060*/  SHF.R.S32.HI R7, RZ, 0x1f, R216 ;  /* 0x0000001fff077819 */ /* 0x000fe400000114d8 */
[----:B0-2---:R-:W-:-:S07]  /*1070*/  LOP3.LUT R204, R12, 0x1, RZ, 0xfc, !PT ;  /* 0x000000010ccc7812 */ /* 0x005fce00078efcff */
.L_x_14239:
[----:B0--3--:R-:W0:Y:S02]  /*1080*/  LDC.64 R4, c[0x0][0xc88] ;  /* 0x00032200ff047b82 */ /* 0x009e240000000a00 */
[----:B0-----:R-:W-:-:S05]  /*1090*/  IMAD.WIDE R4, R95, 0x4, R4 ;  /* 0x000000045f047825 */ /* 0x001fca00078e0204 */
[----:B------:R-:W2:Y:S01]  /*10a0*/  LDG.E R229, desc[UR40][R4.64] ;  /* 0x0000002804e57981 */ /* 0x000ea2000c1e1900 */
        /* <DEDUP_REMOVED lines=47> */
.L_x_14093:
[----:B------:R-:W-:Y:S01]  /*13a0*/  ULDC.64 UR4, c[0x0][0xa20] ;  /* 0x0002880000047ab9 */ /* 0x000fe20000000a00 */
[----:B------:R-:W-:Y:S01]  /*13b0*/  IMAD.MOV.U32 R226, RZ, RZ, R94 ;  /* 0x000000ffffe27224 */ /* 0x000fe200078e005e */
[----:B------:R-:W-:-:S04]  /*13c0*/  ISETP.NE.U32.AND P1, PT, RZ, UR4, PT ;  /* 0x00000004ff007c0c */ /* 0x000fc8000bf25070 */
[----:B------:R-:W-:-:S13]  /*13d0*/  ISETP.NE.AND.EX P1, PT, RZ, UR5, PT, P1 ;  /* 0x00000005ff007c0c */ /* 0x000fda000bf25310 */
[----:B------:R-:W-:Y:S05]  /*13e0*/  @!P1 BRA `(.L_x_14094) ;  /* 0x0000000000109947 */ /* 0x000fea0003800000 */
[----:B------:R-:W-:-:S04]  /*13f0*/  IADD3 R4, P0, R227, UR4, RZ ;  /* 0x00000004e3047c10 */ /* 0x000fc8000ff1e0ff */
[----:B------:R-:W-:-:S05]  /*1400*/  IADD3.X R5, R228, UR5, RZ, P0, !PT ;  /* 0x00000005e4057c10 */ /* 0x000fca00087fe4ff */
[----:B------:R0:W5:Y:S01]  /*1410*/  LDG.E R30, desc[UR40][R4.64] ;  /* 0x00000028041e7981 */ /* 0x000162000c1e1900 */
[----:B------:R-:W-:Y:S05]  /*1420*/  BRA `(.L_x_14095) ;  /* 0x0000000000107947 */ /* 0x000fea0003800000 */
.L_x_14094:
[----:B------:R-:W-:Y:S05]  /*1430*/  @!P0 BRA `(.L_x_14095) ;  /* 0x00000000000c8947 */ /* 0x000fea0003800000 */
[----:B------:R-:W2:Y:S04]  /*1440*/  LDG.E R5, desc[UR40][R8.64] ;  /* 0x0000002808057981 */ /* 0x000ea8000c1e1900 */
[----:B------:R-:W2:Y:S02]  /*1450*/  LDG.E R30, desc[UR40][R8.64+0x4] ;  /* 0x00000428081e7981 */ /* 0x000ea4000c1e1900 */
[----:B--2---:R-:W-:-:S07]  /*1460*/  IMAD.IADD R30, R30, 0x1, -R5 ;  /* 0x000000011e1e7824 */ /* 0x004fce00078e0a05 */
.L_x_14095:
        /* <DEDUP_REMOVED lines=18> */
[----:B0-----:R-:W-:-:S08]  /*1590*/  VIADD R4, R206, 0x7f ;  /* 0x0000007fce047836 */ /* 0x001fd00000000000 */
[----:B------:R-:W0:Y:S08]  /*15a0*/  @P1 LDC R11, c[0x0][0x44c] ;  /* 0x00011300ff0b1b82 */ /* 0x000e300000000800 */
[----:B------:R-:W1:Y:S01]  /*15b0*/  @P1 LDC R5, c[0x0][0x450] ;  /* 0x00011400ff051b82 */ /* 0x000e620000000800 */
[----:B--2---:R-:W-:Y:S02]  /*15c0*/  @P0 IMAD.IADD R24, R9, 0x1, -R0 ;  /* 0x0000000109180824 */ /* 0x004fe400078e0a00 */
[----:B0-----:R-:W-:-:S04]  /*15d0*/  @P1 IMAD.HI.U32 R0, R4, R11, RZ ;  /* 0x0000000b04001227 */ /* 0x001fc800078e00ff */
[----:B------:R-:W-:Y:S01]  /*15e0*/  IMAD.IADD R209, R8, 0x1, R24 ;  /* 0x0000000108d17824 */ /* 0x000fe200078e0218 */
[----:B-1----:R-:W-:-:S03]  /*15f0*/  @P1 SHF.R.U32.HI R4, RZ, R5, R0 ;  /* 0x00000005ff041219 */ /* 0x002fc60000011600 */
        /* <DEDUP_REMOVED lines=8> */
[----:B------:R-:W-:Y:S01]  /*1680*/  LEA.HI.SX32 R5, R4, R5, 0x1c ;  /* 0x0000000504057211 */ /* 0x000fe200078fe2ff */
[----:B------:R-:W-:-:S03]  /*1690*/  IMAD.MOV R4, RZ, RZ, -R8 ;  /* 0x000000ffff047224 */ /* 0x000fc600078e0a08 */
[----:B------:R-:W-:Y:S02]  /*16a0*/  VIMNMX R5, R180, R5, PT ;  /* 0x00000005b4057248 */ /* 0x000fe40003fe0100 */
[----:B------:R-:W-:-:S03]  /*16b0*/  VIMNMX R4, RZ, R4, !PT ;  /* 0x00000004ff047248 */ /* 0x000fc60007fe0100 */
        /* <DEDUP_REMOVED lines=33> */
.L_x_14098:
[----:B------:R-:W-:Y:S05]  /*18d0*/  BSYNC B6 ;  /* 0x0000000000067941 */ /* 0x000fea0003800000 */
.L_x_14097:
        /* <DEDUP_REMOVED lines=20> */
.L_x_14100:
[----:B------:R-:W-:Y:S05]  /*1a20*/  BSYNC B6 ;  /* 0x0000000000067941 */ /* 0x000fea0003800000 */
.L_x_14099:
        /* <DEDUP_REMOVED lines=8> */
[C---:B------:R-:W-:Y:S02]  /*1ab0*/  VIADD R62, R16.reuse, 0x20 ;  /* 0x00000020103e7836 */ /* 0x040fe40000000000 */
[C---:B------:R-:W-:Y:S01]  /*1ac0*/  VIADD R63, R16.reuse, 0x40 ;  /* 0x00000040103f7836 */ /* 0x040fe20000000000 */
[----:B------:R-:W2:Y:S07]  /*1ad0*/  LDC.64 R14, c[0x0][0x408] ;  /* 0x00010200ff0e7b82 */ /* 0x000eae0000000a00 */
[----:B------:R-:W-:Y:S01]  /*1ae0*/  @P0 IADD3 R4, P1, R227, UR4, RZ ;  /* 0x00000004e3040c10 */ /* 0x000fe2000ff3e0ff */
[----:B------:R-:W-:Y:S01]  /*1af0*/  VIADD R64, R16, 0x60 ;  /* 0x0000006010407836 */ /* 0x000fe20000000000 */
[----:B------:R-:W3:Y:S02]  /*1b00*/  LDC.64 R36, c[0x0][0x3f8] ;  /* 0x0000fe00ff247b82 */ /* 0x000ee40000000a00 */
[----:B------:R-:W-:Y:S01]  /*1b10*/  @P0 IADD3.X R5, R228, UR5, RZ, P1, !PT ;  /* 0x00000005e4050c10 */ /* 0x000fe20008ffe4ff */
[----:B------:R-:W-:-:S04]  /*1b20*/  ULDC.64 UR4, c[0x0][0x308] ;  /* 0x0000c20000047ab9 */ /* 0x000fc80000000a00 */
[----:B------:R4:W4:Y:S01]  /*1b30*/  @P0 LDG.E R31, desc[UR40][R4.64] ;  /* 0x00000028041f0981 */ /* 0x000922000c1e1900 */
[----:B------:R-:W-:Y:S01]  /*1b40*/  SHF.R.S32.HI R45, RZ, 0x1f, R61 ;  /* 0x0000001fff2d7819 */ /* 0x000fe2000001143d */
[-C--:B-1----:R-:W-:Y:S01]  /*1b50*/  IMAD.WIDE.U32 R6, R61, R8.reuse, RZ ;  /* 0x000000083d067225 */ /* 0x082fe200078e00ff */
[----:B------:R-:W-:Y:S01]  /*1b60*/  ISETP.NE.U32.AND P0, PT, RZ, UR6, PT ;  /* 0x00000006ff007c0c */ /* 0x000fe2000bf05070 */
[----:B------:R-:W1:Y:S01]  /*1b70*/  LDC R43, c[0x0][0x3f4] ;  /* 0x0000fd00ff2b7b82 */ /* 0x000e620000000800 */
        /* <DEDUP_REMOVED lines=8> */
[----:B------:R-:W-:Y:S01]  /*1c00*/  SHF.L.U64.HI R67, R8, 0x6, R9 ;  /* 0x0000000608437819 */ /* 0x000fe20000010209 */
[----:B------:R-:W-:Y:S01]  /*1c10*/  IMAD.IADD R7, R7, 0x1, R3 ;  /* 0x0000000107077824 */ /* 0x000fe200078e0203 */
[----:B--2---:R-:W-:Y:S01]  /*1c20*/  SHF.L.U64.HI R69, R14, 0x6, R15 ;  /* 0x000000060e457819 */ /* 0x004fe2000001020f */
[----:B------:R-:W-:Y:S01]  /*1c30*/  IMAD R3, R11, UR4, RZ ;  /* 0x000000040b037c24 */ /* 0x000fe2000f8e02ff */
[----:B---3--:R-:W-:Y:S01]  /*1c40*/  SHF.L.U64.HI R72, R36, 0x6, R37 ;  /* 0x0000000624487819 */ /* 0x008fe20000010225 */
[----:B----4-:R-:W-:Y:S01]  /*1c50*/  IMAD.WIDE.U32 R4, R94, UR4, R6 ;  /* 0x000000045e047c25 */ /* 0x010fe2000f8e0006 */
[----:B------:R-:W-:-:S03]  /*1c60*/  SHF.R.S32.HI R75, RZ, 0x1f, R230 ;  /* 0x0000001fff4b7819 */ /* 0x000fc600000114e6 */
[----:B------:R-:W-:Y:S01]  /*1c70*/  IMAD R3, R94, UR5, R3 ;  /* 0x000000055e037c24 */ /* 0x000fe2000f8e0203 */
[----:B------:R-:W-:Y:S01]  /*1c80*/  ULDC.64 UR4, c[0x0][0x310] ;  /* 0x0000c40000047ab9 */ /* 0x000fe20000000a00 */
[----:B------:R-:W-:-:S04]  /*1c90*/  IMAD.WIDE.U32 R6, R22, R8, R16 ;  /* 0x0000000816067225 */ /* 0x000fc800078e0010 */
[----:B------:R-:W-:Y:S02]  /*1ca0*/  IMAD.IADD R5, R5, 0x1, R3 ;  /* 0x0000000105057824 */ /* 0x000fe400078e0203 */
[C---:B------:R-:W-:Y:S02]  /*1cb0*/  VIADD R65, R16.reuse, 0x80 ;  /* 0x0000008010417836 */ /* 0x040fe40000000000 */
[C---:B------:R-:W-:Y:S02]  /*1cc0*/  VIADD R66, R16.reuse, 0xa0 ;  /* 0x000000a010427836 */ /* 0x040fe40000000000 */
[----:B------:R-:W-:Y:S02]  /*1cd0*/  VIADD R30, R16, 0xe0 ;  /* 0x000000e0101e7836 */ /* 0x000fe40000000000 */
[----:B------:R-:W-:Y:S02]  /*1ce0*/  IMAD.SHL.U32 R71, R233, 0x40, RZ ;  /* 0x00000040e9477824 */ /* 0x000fe400078e00ff */
[----:B------:R-:W-:-:S02]  /*1cf0*/  IMAD.MOV.U32 R77, RZ, RZ, 0x20 ;  /* 0x00000020ff4d7424 */ /* 0x000fc400078e00ff */
[----:B------:R-:W-:Y:S01]  /*1d00*/  VIADD R76, R42, 0x8 ;  /* 0x000000082a4c7836 */ /* 0x000fe20000000000 */
[----:B------:R-:W-:Y:S01]  /*1d10*/  LOP3.LUT R71, R71, 0x1c0, RZ, 0xc0, !PT ;  /* 0x000001c047477812 */ /* 0x000fe200078ec0ff */
[----:B------:R-:W-:Y:S01]  /*1d20*/  IMAD.SHL.U32 R68, R8, 0x40, RZ ;  /* 0x0000004008447824 */ /* 0x000fe200078e00ff */
[----:B------:R-:W-:Y:S01]  /*1d30*/  SHF.R.U32.HI R42, RZ, 0x3, R208 ;  /* 0x00000003ff2a7819 */ /* 0x000fe200000116d0 */
[----:B------:R-:W-:Y:S01]  /*1d40*/  IMAD R81, R15, 0x60, RZ ;  /* 0x000000600f517824 */ /* 0x000fe200078e02ff */
[----:B------:R-:W-:Y:S01]  /*1d50*/  SHF.R.U32.HI R74, RZ, 0x3, R71 ;  /* 0x00000003ff4a7819 */ /* 0x000fe20000011647 */
[----:B------:R-:W-:Y:S02]  /*1d60*/  IMAD.SHL.U32 R70, R14, 0x40, RZ ;  /* 0x000000400e467824 */ /* 0x000fe400078e00ff */
[----:B------:R-:W-:Y:S02]  /*1d70*/  IMAD.SHL.U32 R73, R36, 0x40, RZ ;  /* 0x0000004024497824 */ /* 0x000fe400078e00ff */
[----:B-1----:R-:W-:Y:S01]  /*1d80*/  IMAD.SHL.U32 R78, R43, 0x2, RZ ;  /* 0x000000022b4e7824 */ /* 0x002fe200078e00ff */
[----:B------:R-:W-:-:S02]  /*1d90*/  SHF.R.S32.HI R0, RZ, 0x1f, R31 ;  /* 0x0000001fff007819 */ /* 0x000fc4000001141f */
[----:B------:R-:W-:Y:S02]  /*1da0*/  SEL R21, R31, RZ, !P0 ;  /* 0x000000ff1f157207 */ /* 0x000fe40004000000 */
[----:B------:R-:W-:-:S03]  /*1db0*/  SEL R20, R0, RZ, !P0 ;  /* 0x000000ff00147207 */ /* 0x000fc60004000000 */
[----:B------:R-:W-:-:S04]  /*1dc0*/  IMAD.WIDE.U32 R4, R21, UR4, R4 ;  /* 0x0000000415047c25 */ /* 0x000fc8000f8e0004 */
[----:B------:R-:W-:Y:S01]  /*1dd0*/  IMAD R0, R20, UR4, RZ ;  /* 0x0000000414007c24 */ /* 0x000fe2000f8e02ff */
[----:B------:R-:W-:-:S03]  /*1de0*/  IADD3 R39, P0, R4, R6, RZ ;  /* 0x0000000604277210 */ /* 0x000fc60007f1e0ff */
[----:B------:R-:W-:Y:S01]  /*1df0*/  IMAD R3, R21, UR5, R0 ;  /* 0x0000000515037c24 */ /* 0x000fe2000f8e0200 */
[----:B------:R-:W-:Y:S05]  /*1e00*/  @!P6 WARPSYNC.ALL ;  /* 0x000000000000e948 */ /* 0x000fea0003800000 */
[----:B------:R-:W-:Y:S01]  /*1e10*/  ULDC UR4, c[0x0][0x320] ;  /* 0x0000c80000047ab9 */ /* 0x000fe20000000800 */
[----:B------:R-:W-:Y:S01]  /*1e20*/  IMAD R0, R22, R9, R10 ;  /* 0x0000000916007224 */ /* 0x000fe200078e020a */
[----:B------:R-:W-:Y:S01]  /*1e30*/  @!P6 BAR.SYNC.DEFER_BLOCKING 0x9, 0x100 ;  /* 0x024400000000eb1d */ /* 0x000fe20000010000 */
[----:B------:R-:W-:Y:S01]  /*1e40*/  IMAD.IADD R3, R5, 0x1, R3 ;  /* 0x0000000105037824 */ /* 0x000fe200078e0203 */
[----:B------:R-:W-:-:S02]  /*1e50*/  ISETP.GE.AND P1, PT, R62, UR4, PT ;  /* 0x000000043e007c0c */ /* 0x000fc4000bf26270 */
[----:B------:R-:W-:Y:S02]  /*1e60*/  ISETP.GE.AND P2, PT, R12, UR4, PT ;  /* 0x000000040c007c0c */ /* 0x000fe4000bf46270 */
        /* <DEDUP_REMOVED lines=25> */
[----:B------:R-:W-:Y:S01]  /*2000*/  IMAD R30, R232, R36, RZ ;  /* 0x00000024e81e7224 */ /* 0x000fe200078e02ff */
[----:B------:R-:W-:Y:S01]  /*2010*/  ISETP.GE.AND P0, PT, R16, R43, PT ;  /* 0x0000002b1000720c */ /* 0x000fe20003f06270 */
[----:B------:R-:W-:Y:S01]  /*2020*/  IMAD R93, R21, UR5, R12 ;  /* 0x00000005155d7c24 */ /* 0x000fe2000f8e020c */
[----:B------:R-:W-:Y:S01]  /*2030*/  LOP3.LUT R95, R11, R10, RZ, 0xfc, !PT ;  /* 0x0000000a0b5f7212 */ /* 0x000fe200078efcff */
[-C--:B------:R-:W-:Y:S01]  /*2040*/  IMAD R10, R232, R14.reuse, RZ ;  /* 0x0000000ee80a7224 */ /* 0x080fe200078e02ff */
[----:B------:R-:W-:Y:S01]  /*2050*/  SEL R35, R43, RZ, P0 ;  /* 0x000000ff2b237207 */ /* 0x000fe20000000000 */
[----:B------:R-:W-:Y:S01]  /*2060*/  IMAD.WIDE.U32 R6, R21, UR4, R6 ;  /* 0x0000000415067c25 */ /* 0x000fe2000f8e0006 */
[----:B------:R-:W-:Y:S01]  /*2070*/  LOP3.LUT P1, RZ, R233, 0x4, RZ, 0xc0, !PT ;  /* 0x00000004e9ff7812 */ /* 0x000fe2000782c0ff */
[----:B------:R-:W-:Y:S01]  /*2080*/  ULDC UR4, c[0x0][0x2f4] ;  /* 0x0000bd0000047ab9 */ /* 0x000fe20000000800 */
[C---:B------:R-:W-:Y:S01]  /*2090*/  IADD3 R60, P2, R22.reuse, R61, RZ ;  /* 0x0000003d163c7210 */ /* 0x040fe20007f5e0ff */
[C---:B------:R-:W-:Y:S01]  /*20a0*/  IMAD R33, R22.reuse, R15, R10 ;  /* 0x0000000f16217224 */ /* 0x040fe200078e020a */
[----:B------:R-:W-:Y:S01]  /*20b0*/  SEL R77, R77, 0xffffffe0, !P1 ;  /* 0xffffffe04d4d7807 */ /* 0x000fe20004800000 */
[----:B------:R-:W-:Y:S01]  /*20c0*/  IMAD.WIDE.U32 R12, R22, R14, R200 ;  /* 0x0000000e160c7225 */ /* 0x000fe200078e00c8 */
[----:B------:R-:W-:-:S02]  /*20d0*/  SEL R94, RZ, 0xffffff80, P3 ;  /* 0xffffff80ff5e7807 */ /* 0x000fc40001800000 */
[----:B------:R-:W-:Y:S01]  /*20e0*/  ISETP.GE.AND P1, PT, R16, UR4, PT ;  /* 0x0000000410007c0c */ /* 0x000fe2000bf26270 */
[C---:B------:R-:W-:Y:S01]  /*20f0*/  IMAD.WIDE.U32 R20, R22.reuse, R14, R16 ;  /* 0x0000000e16147225 */ /* 0x040fe200078e0010 */
[C---:B------:R-:W-:Y:S02]  /*2100*/  LOP3.LUT R94, R95.reuse, 0x80, R94, 0xc8, !PT ;  /* 0x000000805f5e7812 */ /* 0x040fe400078ec85e */
[----:B------:R-:W-:Y:S01]  /*2110*/  LOP3.LUT R95, R95, 0x40, RZ, 0xc0, !PT ;  /* 0x000000405f5f7812 */ /* 0x000fe200078ec0ff */
[----:B------:R-:W-:-:S04]  /*2120*/  IMAD.WIDE.U32 R10, R22, R36, R200 ;  /* 0x00000024160a7225 */ /* 0x000fc800078e00c8 */
[----:B------:R-:W-:Y:S02]  /*2130*/  IMAD R41, R22, R37, R30 ;  /* 0x0000002516297224 */ /* 0x000fe400078e021e */
[----:B------:R-:W-:Y:S02]  /*2140*/  IMAD.IADD R13, R13, 0x1, R33 ;  /* 0x000000010d0d7824 */ /* 0x000fe400078e0221 */
[----:B------:R-:W-:Y:S02]  /*2150*/  IMAD.IADD R33, R33, 0x1, R21 ;  /* 0x0000000121217824 */ /* 0x000fe400078e0215 */
[----:B------:R-:W-:Y:S01]  /*2160*/  IMAD.IADD R21, R11, 0x1, R41 ;  /* 0x000000010b157824 */ /* 0x000fe200078e0229 */
[----:B-----5:R-:W-:Y:S01]  /*2170*/  SHF.R.S32.HI R11, RZ, 0x1f, R38 ;  /* 0x0000001fff0b7819 */ /* 0x020fe20000011426 */
[----:B------:R-:W-:Y:S02]  /*2180*/  IMAD.MOV.U32 R32, RZ, RZ, R20 ;  /* 0x000000ffff207224 */ /* 0x000fe400078e0014 */
[----:B------:R-:W-:-:S02]  /*2190*/  IMAD.MOV.U32 R20, RZ, RZ, R10 ;  /* 0x000000ffff147224 */ /* 0x000fc400078e000a */
[C---:B------:R-:W-:Y:S02]  /*21a0*/  IMAD R10, R11.reuse, R14, RZ ;  /* 0x0000000e0b0a7224 */ /* 0x040fe400078e02ff */
[----:B------:R-:W-:Y:S02]  /*21b0*/  IMAD.IADD R35, R16, 0x1, R35 ;  /* 0x0000000110237824 */ /* 0x000fe400078e0223 */
[C---:B------:R-:W-:Y:S02]  /*21c0*/  IMAD R85, R38.reuse, R15, R10 ;  /* 0x0000000f26557224 */ /* 0x040fe400078e020a */
[----:B------:R-:W-:Y:S01]  /*21d0*/  IMAD R40, R11, R36, RZ ;  /* 0x000000240b287224 */ /* 0x000fe200078e02ff */
[----:B------:R-:W-:Y:S01]  /*21e0*/  SHF.R.S32.HI R34, RZ, 0x1f, R35 ;  /* 0x0000001fff227819 */ /* 0x000fe20000011423 */
[----:B------:R-:W-:-:S03]  /*21f0*/  IMAD.WIDE.U32 R10, R38, R14, R12 ;  /* 0x0000000e260a7225 */ /* 0x000fc600078e000c */
[----:B------:R-:W-:Y:S01]  /*2200*/  LEA.HI R34, R34, R35, RZ, 0x3 ;  /* 0x0000002322227211 */ /* 0x000fe200078f18ff */
[----:B------:R-:W-:Y:S01]  /*2210*/  IMAD.WIDE.U32 R12, R38, R14, R32 ;  /* 0x0000000e260c7225 */ /* 0x000fe200078e0020 */
[----:B------:R-:W-:Y:S02]  /*2220*/  LOP3.LUT R33, R71, 0x18, R16, 0xf8, !PT ;  /* 0x0000001847217812 */ /* 0x000fe400078ef810 */
[----:B------:R-:W-:Y:S01]  /*2230*/  LOP3.LUT R32, R208, 0x38, R34, 0xf8, !PT ;  /* 0x00000038d0207812 */ /* 0x000fe200078ef822 */
[----:B------:R-:W-:Y:S01]  /*2240*/  IMAD.WIDE.U32 R30, R22, R36, R16 ;  /* 0x00000024161e7225 */ /* 0x000fe200078e0010 */
[----:B------:R-:W-:Y:S02]  /*2250*/  LOP3.LUT R33, R33, R74, RZ, 0x3c, !PT ;  /* 0x0000004a21217212 */ /* 0x000fe400078e3cff */
[----:B------:R-:W-:Y:S01]  /*2260*/  LOP3.LUT R32, R32, R42, RZ, 0x3c, !PT ;  /* 0x0000002a20207212 */ /* 0x000fe200078e3cff */
[----:B------:R-:W-:Y:S01]  /*2270*/  IMAD.IADD R31, R41, 0x1, R31 ;  /* 0x00000001291f7824 */ /* 0x000fe200078e021f */
[----:B------:R-:W-:Y:S01]  /*2280*/  LOP3.LUT R89, R34, 0xfffffff8, RZ, 0xc0, !PT ;  /* 0xfffffff822597812 */ /* 0x000fe200078ec0ff */
[----:B------:R-:W-:Y:S01]  /*2290*/  IMAD R79, R210, 0x200, R33 ;  /* 0x00000200d24f7824 */ /* 0x000fe200078e0221 */
[--C-:B------:R-:W-:Y:S01]  /*22a0*/  LOP3.LUT R33, R71, 0x38, R34.reuse, 0xf8, !PT ;  /* 0x0000003847217812 */ /* 0x100fe200078ef822 */
[----:B------:R-:W-:Y:S01]  /*22b0*/  IMAD R35, R9, 0x60, RZ ;  /* 0x0000006009237824 */ /* 0x000fe200078e02ff */
[----:B------:R-:W-:Y:S01]  /*22c0*/  SHF.R.S32.HI R88, RZ, 0x3, R34 ;  /* 0x00000003ff587819 */ /* 0x000fe20000011422 */
[C---:B------:R-:W-:Y:S01]  /*22d0*/  IMAD R87, R38.reuse, R37, R40 ;  /* 0x0000002526577224 */ /* 0x040fe200078e0228 */
[----:B------:R-:W-:Y:S01]  /*22e0*/  LOP3.LUT R33, R33, R74, RZ, 0x3c, !PT ;  /* 0x0000004a21217212 */ /* 0x000fe200078e3cff */
[----:B------:R-:W-:Y:S01]  /*22f0*/  IMAD R41, R37, 0x60, RZ ;  /* 0x0000006025297824 */ /* 0x000fe200078e02ff */
[----:B------:R-:W-:Y:S01]  /*2300*/  SHF.R.S32.HI R90, RZ, 0x1f, R89 ;  /* 0x0000001fff5a7819 */ /* 0x000fe20000011459 */
[----:B------:R-:W-:-:S04]  /*2310*/  IMAD.WIDE.U32 R20, R38, R36, R20 ;  /* 0x0000002426147225 */ /* 0x000fc800078e0014 */
        /* <DEDUP_REMOVED lines=17> */
.L_x_14148:
        /* <DEDUP_REMOVED lines=17> */
[C---:B------:R-:W-:Y:S01]  /*2540*/  IMAD R27, R2.reuse, 0x1800, R79 ;  /* 0x00001800021b7824 */ /* 0x040fe200078e024f */
        /* <DEDUP_REMOVED lines=50> */
.L_x_14105:
[----:B------:R-:W-:Y:S05]  /*2870*/  BSYNC B1 ;  /* 0x0000000000017941 */ /* 0x000fea0003800000 */
.L_x_14104:
        /* <DEDUP_REMOVED lines=28> */
.L_x_14107:
[----:B------:R-:W-:Y:S05]  /*2a40*/  BSYNC B1 ;  /* 0x0000000000017941 */ /* 0x000fea0003800000 */
.L_x_14106:
        /* <DEDUP_REMOVED lines=33> */
.L_x_14108:
[----:B------:R-:W-:Y:S01]  /*2c60*/  IMAD R96, R2, 0x8, R18 ;  /* 0x0000000802607824 */ /* 0x000fe200078e0212 */
[----:B------:R-:W-:Y:S01]  /*2c70*/  SHF.L.U32 R107, R202, 0x1f, RZ ;  /* 0x0000001fca6b7819 */ /* 0x000fe200000006ff */
[----:B------:R-:W-:Y:S03]  /*2c80*/  BSSY B1, `(.L_x_14109) ;  /* 0x0000003000017945 */ /* 0x000fe60003800000 */
[----:B------:R-:W0:Y:S02]  /*2c90*/  SYNCS.PHASECHK.TRANS64.TRYWAIT P6, [R96+URZ+0x22890], R107 ;  /* 0x0228906b600075a7 */ /* 0x000e2400080c017f */
[----:B0-----:R-:W-:Y:S05]  /*2ca0*/  @!P6 BRA `(.L_x_14110) ;  /* 0x0000018c0084e947 */ /* 0x001fea0003800000 */
.L_x_14400:
[----:B------:R-:W-:Y:S05]  /*2cb0*/  BSYNC B1 ;  /* 0x0000000000017941 */ /* 0x000fea0003800000 */
.L_x_14109:
        /* <DEDUP_REMOVED lines=54> */
.L_x_14116:
[----:B------:R-:W-:Y:S05]  /*3020*/  BSYNC B3 ;  /* 0x0000000000037941 */ /* 0x000fea0003800000 */
.L_x_14115:
[----:B--2---:R1:W-:Y:S02]  /*3030*/  STG.E.128 desc[UR40][R46.64], R32 ;  /* 0x000000202e007986 */ /* 0x0043e4000c101d28 */
.L_x_14114:
[----:B------:R-:W-:Y:S05]  /*3040*/  BSYNC B2 ;  /* 0x0000000000027941 */ /* 0x000fea0003800000 */
.L_x_14113:
        /* <DEDUP_REMOVED lines=51> */
.L_x_14118:
[----:B------:R-:W-:Y:S05]  /*3380*/  BSYNC B2 ;  /* 0x0000000000027941 */ /* 0x000fea0003800000 */
.L_x_14117:
[----:B--2---:R2:W-:Y:S02]  /*3390*/  STG.E.128 desc[UR40][R46.64+0x40], R32 ;  /* 0x000040202e007986 */ /* 0x0045e4000c101d28 */
.L_x_14112:
[----:B------:R-:W-:Y:S05]  /*33a0*/  BSYNC B1 ;  /* 0x0000000000017941 */ /* 0x000fea0003800000 */
.L_x_14111:
        /* <DEDUP_REMOVED lines=53> */
.L_x_14123:
[----:B------:R-:W-:Y:S05]  /*3700*/  BSYNC B2 ;  /* 0x0000000000027941 */ /* 0x000fea0003800000 */
.L_x_14122:
[----:B--2---:R3:W-:Y:S02]  /*3710*/  STG.E.128 desc[UR40][R44.64], R32 ;  /* 0x000000202c007986 */ /* 0x0047e4000c101d28 */
.L_x_14121:
[----:B------:R-:W-:Y:S05]  /*3720*/  BSYNC B1 ;  /* 0x0000000000017941 */ /* 0x000fea0003800000 */
.L_x_14120:
        /* <DEDUP_REMOVED lines=51> */
.L_x_14125:
[----:B------:R-:W-:Y:S05]  /*3a60*/  BSYNC B1 ;  /* 0x0000000000017941 */ /* 0x000fea0003800000 */
.L_x_14124:
[----:B--2---:R1:W-:Y:S01]  /*3a70*/  STG.E.128 desc[UR40][R44.64+0x40], R32 ;  /* 0x000040202c007986 */ /* 0x0043e2000c101d28 */
[----:B------:R-:W-:Y:S05]  /*3a80*/  BRA `(.L_x_14119) ;  /* 0x0000001400b47947 */ /* 0x000fea0003800000 */
.L_x_14103:
        /* <DEDUP_REMOVED lines=72> */
.L_x_14126:
        /* <DEDUP_REMOVED lines=9> */
.L_x_14401:
[----:B------:R-:W-:Y:S05]  /*3fa0*/  BSYNC B1 ;  /* 0x0000000000017941 */ /* 0x000fea0003800000 */
.L_x_14127:
        /* <DEDUP_REMOVED lines=16> */
[----:B------:R-:W-:-:S05]  /*40b0*/  LOP3.LUT R53, R53, R74, RZ, 0x3c, !PT ;  /* 0x0000004a35357212 */ /* 0x000fca00078e3cff */
[----:B------:R-:W-:Y:S02]  /*40c0*/  IMAD R55, R210, 0x200, R53 ;  /* 0x00000200d2377824 */ /* 0x000fe400078e0235 */
        /* <DEDUP_REMOVED lines=10> */
[----:B------:R-:W-:Y:S01]  /*4170*/  SHF.R.U64 R125, R34, 0x10, R35 ;  /* 0x00000010227d7819 */ /* 0x000fe20000001223 */
[----:B-1----:R-:W-:Y:S01]  /*4180*/  IMAD.U32 R34, R53, 0x10000, RZ ;  /* 0x0001000035227824 */ /* 0x002fe200078e00ff */
[----:B------:R-:W-:Y:S01]  /*4190*/  PRMT R123, R129, 0x5410, R123 ;  /* 0x00005410817b7816 */ /* 0x000fe2000000007b */
[----:B------:R-:W-:Y:S01]  /*41a0*/  IMAD.U32 R129, R128, 0x10000, RZ ;  /* 0x0001000080817824 */ /* 0x000fe200078e00ff */
[----:B------:R-:W-:Y:S01]  /*41b0*/  SHF.R.U64 R127, R40, 0x10, R41 ;  /* 0x00000010287f7819 */ /* 0x000fe20000001229 */
[----:B------:R-:W-:Y:S01]  /*41c0*/  IMAD.U32 R40, R55, 0x10000, RZ ;  /* 0x0001000037287824 */ /* 0x000fe200078e00ff */
[--C-:B------:R-:W-:Y:S01]  /*41d0*/  SHF.R.U64 R130, R42, 0x10, R43.reuse ;  /* 0x000000102a827819 */ /* 0x100fe2000000122b */
[----:B--2---:R-:W-:Y:S01]  /*41e0*/  IMAD.U32 R42, R56, 0x10000, RZ ;  /* 0x00010000382a7824 */ /* 0x004fe200078e00ff */
[----:B------:R-:W-:Y:S01]  /*41f0*/  SHF.R.U32.HI R131, RZ, 0x10, R43 ;  /* 0x00000010ff837819 */ /* 0x000fe2000001162b */
[----:B------:R-:W-:Y:S01]  /*4200*/  IMAD.U32 R43, R57, 0x10000, RZ ;  /* 0x00010000392b7824 */ /* 0x000fe200078e00ff */
[----:B------:R-:W-:Y:S01]  /*4210*/  PRMT R125, R124, 0x5410, R125 ;  /* 0x000054107c7d7816 */ /* 0x000fe2000000007d */
[----:B------:R-:W-:Y:S01]  /*4220*/  IMAD.U32 R124, R123, 0x10000, RZ ;  /* 0x000100007b7c7824 */ /* 0x000fe200078e00ff */
[----:B------:R-:W-:-:S02]  /*4230*/  SHF.R.U32.HI R126, RZ, 0x10, R35 ;  /* 0x00000010ff7e7819 */ /* 0x000fc40000011623 */
[----:B------:R-:W-:Y:S01]  /*4240*/  PRMT R127, R133, 0x5410, R127 ;  /* 0x00005410857f7816 */ /* 0x000fe2000000007f */
[-C--:B------:R-:W-:Y:S01]  /*4250*/  FMUL.FTZ R133, R43, R129.reuse ;  /* 0x000000812b857220 */ /* 0x080fe20000410000 */
[----:B------:R-:W-:Y:S01]  /*4260*/  LOP3.LUT R35, R53, 0xffff0000, RZ, 0xc0, !PT ;  /* 0xffff000035237812 */ /* 0x000fe200078ec0ff */
[-C--:B------:R-:W-:Y:S01]  /*4270*/  FMUL.FTZ R135, R43, R124.reuse ;  /* 0x0000007c2b877220 */ /* 0x080fe20000410000 */
[----:B------:R-:W-:Y:S01]  /*4280*/  LOP3.LUT R53, R57, 0xffff0000, RZ, 0xc0, !PT ;  /* 0xffff000039357812 */ /* 0x000fe200078ec0ff */
[----:B------:R-:W-:Y:S01]  /*4290*/  FFMA.FTZ R133, R34, R124, -R133 ;  /* 0x0000007c22857223 */ /* 0x000fe20000010885 */
[----:B------:R-:W-:Y:S01]  /*42a0*/  PRMT R126, R114, 0x5432, R126 ;  /* 0x00005432727e7816 */ /* 0x000fe2000000007e */
[----:B------:R-:W-:Y:S01]  /*42b0*/  FFMA.FTZ R135, R34, R129, R135 ;  /* 0x0000008122877223 */ /* 0x000fe20000010087 */
[----:B------:R-:W-:Y:S01]  /*42c0*/  PRMT R131, R132, 0x5410, R131 ;  /* 0x0000541084837816 */ /* 0x000fe20000000083 */
[----:B------:R-:W-:Y:S01]  /*42d0*/  IMAD.U32 R57, R59, 0x10000, RZ ;  /* 0x000100003b397824 */ /* 0x000fe200078e00ff */
[----:B------:R-:W-:Y:S01]  /*42e0*/  LOP3.LUT R128, R128, 0xffff0000, RZ, 0xc0, !PT ;  /* 0xffff000080807812 */ /* 0x000fe200078ec0ff */
[----:B------:R-:W-:Y:S01]  /*42f0*/  IMAD.U32 R34, R126, 0x10000, RZ ;  /* 0x000100007e227824 */ /* 0x000fe200078e00ff */
[----:B------:R-:W-:Y:S01]  /*4300*/  LOP3.LUT R124, R123, 0xffff0000, RZ, 0xc0, !PT ;  /* 0xffff00007b7c7812 */ /* 0x000fe200078ec0ff */
[----:B------:R-:W-:Y:S01]  /*4310*/  IMAD.U32 R43, R131, 0x10000, RZ ;  /* 0x00010000832b7824 */ /* 0x000fe200078e00ff */
[----:B------:R-:W-:Y:S01]  /*4320*/  SHF.R.U64 R122, R32, 0x10, R33 ;  /* 0x00000010207a7819 */ /* 0x000fe20000001221 */
[----:B------:R-:W-:Y:S01]  /*4330*/  FMUL.FTZ R132, R53, R128 ;  /* 0x0000008035847220 */ /* 0x000fe20000410000 */
[----:B------:R-:W-:Y:S01]  /*4340*/  FMUL.FTZ R136, R57, R34 ;  /* 0x0000002239887220 */ /* 0x000fe20000410000 */
[-C--:B------:R-:W-:Y:S01]  /*4350*/  FMUL.FTZ R134, R53, R124.reuse ;  /* 0x0000007c35867220 */ /* 0x080fe20000410000 */
[-C--:B------:R-:W-:Y:S01]  /*4360*/  FMUL.FTZ R53, R57, R43.reuse ;  /* 0x0000002b39357220 */ /* 0x080fe20000410000 */
[----:B------:R-:W-:Y:S01]  /*4370*/  FFMA.FTZ R132, R35, R124, -R132 ;  /* 0x0000007c23847223 */ /* 0x000fe20000010884 */
[----:B------:R-:W-:Y:S01]  /*4380*/  LOP3.LUT R59, R59, 0xffff0000, RZ, 0xc0, !PT ;  /* 0xffff00003b3b7812 */ /* 0x000fe200078ec0ff */
[C---:B------:R-:W-:Y:S01]  /*4390*/  FFMA.FTZ R136, R40.reuse, R43, R136 ;  /* 0x0000002b28887223 */ /* 0x040fe20000010088 */
[----:B------:R-:W-:Y:S01]  /*43a0*/  LOP3.LUT R124, R131, 0xffff0000, RZ, 0xc0, !PT ;  /* 0xffff0000837c7812 */ /* 0x000fe200078ec0ff */
[----:B------:R-:W-:Y:S01]  /*43b0*/  FFMA.FTZ R123, R40, R34, -R53 ;  /* 0x00000022287b7223 */ /* 0x000fe20000010835 */
[----:B------:R-:W-:Y:S01]  /*43c0*/  LOP3.LUT R126, R126, 0xffff0000, RZ, 0xc0, !PT ;  /* 0xffff00007e7e7812 */ /* 0x000fe200078ec0ff */
[----:B------:R-:W-:Y:S01]  /*43d0*/  FFMA.FTZ R134, R35, R128, R134 ;  /* 0x0000008023867223 */ /* 0x000fe20000010086 */
[----:B------:R-:W-:Y:S01]  /*43e0*/  PRMT R122, R115, 0x5432, R122 ;  /* 0x00005432737a7816 */ /* 0x000fe2000000007a */
[----:B------:R-:W-:Y:S01]  /*43f0*/  IMAD.U32 R40, R127, 0x10000, RZ ;  /* 0x000100007f287824 */ /* 0x000fe200078e00ff */
[----:B------:R-:W-:Y:S01]  /*4400*/  LOP3.LUT R41, R55, 0xffff0000, RZ, 0xc0, !PT ;  /* 0xffff000037297812 */ /* 0x000fe200078ec0ff */
[C---:B------:R-:W-:Y:S01]  /*4410*/  FMUL.FTZ R128, R59.reuse, R124 ;  /* 0x0000007c3b807220 */ /* 0x040fe20000410000 */
[----:B------:R-:W-:Y:S01]  /*4420*/  LOP3.LUT R56, R56, 0xffff0000, RZ, 0xc0, !PT ;  /* 0xffff000038387812 */ /* 0x000fe200078ec0ff */
[----:B------:R-:W-:Y:S01]  /*4430*/  FMUL.FTZ R138, R59, R126 ;  /* 0x0000007e3b8a7220 */ /* 0x000fe20000410000 */
[----:B------:R-:W-:Y:S01]  /*4440*/  LOP3.LUT R127, R127, 0xffff0000, RZ, 0xc0, !PT ;  /* 0xffff00007f7f7812 */ /* 0x000fe200078ec0ff */
[----:B------:R-:W-:-:S02]  /*4450*/  IMAD.U32 R34, R122, 0x10000, RZ ;  /* 0x000100007a227824 */ /* 0x000fc400078e00ff */
[C---:B------:R-:W-:Y:S01]  /*4460*/  FFMA.FTZ R128, R41.reuse, R126, -R128 ;  /* 0x0000007e29807223 */ /* 0x040fe20000010880 */
[C---:B------:R-:W-:Y:S01]  /*4470*/  IMAD.U32 R33, R52.reuse, 0x10000, RZ ;  /* 0x0001000034217824 */ /* 0x040fe200078e00ff */
[----:B------:R-:W-:Y:S01]  /*4480*/  LOP3.LUT R52, R52, 0xffff0000, RZ, 0xc0, !PT ;  /* 0xffff000034347812 */ /* 0x000fe200078ec0ff */
[----:B------:R-:W-:Y:S01]  /*4490*/  FFMA.FTZ R59, R41, R124, R138 ;  /* 0x0000007c293b7223 */ /* 0x000fe2000001008a */
[----:B------:R-:W-:Y:S01]  /*44a0*/  LOP3.LUT R35, R122, 0xffff0000, RZ, 0xc0, !PT ;  /* 0xffff00007a237812 */ /* 0x000fe200078ec0ff */
[----:B------:R-:W-:Y:S01]  /*44b0*/  FMUL.FTZ R122, R42, R40 ;  /* 0x000000282a7a7220 */ /* 0x000fe20000410000 */
[----:B------:R-:W-:Y:S01]  /*44c0*/  PRMT R130, R116, 0x5432, R130 ;  /* 0x0000543274827816 */ /* 0x000fe20000000082 */
[-C--:B------:R-:W-:Y:S01]  /*44d0*/  FMUL.FTZ R43, R42, R34.reuse ;  /* 0x000000222a2b7220 */ /* 0x080fe20000410000 */
[----:B------:R-:W-:Y:S01]  /*44e0*/  FMUL.FTZ R41, R56, R127 ;  /* 0x0000007f38297220 */ /* 0x000fe20000410000 */
[----:B------:R-:W-:Y:S02]  /*44f0*/  IMAD.U32 R55, R58, 0x10000, RZ ;  /* 0x000100003a377824 */ /* 0x000fe400078e00ff */
[C---:B------:R-:W-:Y:S01]  /*4500*/  FFMA.FTZ R122, R33.reuse, R34, -R122 ;  /* 0x00000022217a7223 */ /* 0x040fe2000001087a */
[----:B------:R-:W-:Y:S01]  /*4510*/  FFMA.FTZ R43, R33, R40, R43 ;  /* 0x00000028212b7223 */ /* 0x000fe2000001002b */
[-C--:B------:R-:W-:Y:S01]  /*4520*/  FMUL.FTZ R53, R56, R35.reuse ;  /* 0x0000002338357220 */ /* 0x080fe20000410000 */
[----:B------:R-:W-:Y:S01]  /*4530*/  FFMA.FTZ R41, R52, R35, -R41 ;  /* 0x0000002334297223 */ /* 0x000fe20000010829 */
[----:B------:R-:W-:Y:S01]  /*4540*/  LOP3.LUT R58, R58, 0xffff0000, RZ, 0xc0, !PT ;  /* 0xffff00003a3a7812 */ /* 0x000fe200078ec0ff */
[C---:B------:R-:W-:Y:S01]  /*4550*/  IMAD.U32 R34, R130.reuse, 0x10000, RZ ;  /* 0x0001000082227824 */ /* 0x040fe200078e00ff */
[----:B------:R-:W-:Y:S01]  /*4560*/  LOP3.LUT R35, R130, 0xffff0000, RZ, 0xc0, !PT ;  /* 0xffff000082237812 */ /* 0x000fe200078ec0ff */
[C---:B------:R-:W-:Y:S01]  /*4570*/  IMAD.U32 R33, R125.reuse, 0x10000, RZ ;  /* 0x000100007d217824 */ /* 0x040fe200078e00ff */
[----:B------:R-:W-:Y:S01]  /*4580*/  LOP3.LUT R125, R125, 0xffff0000, RZ, 0xc0, !PT ;  /* 0xffff00007d7d7812 */ /* 0x000fe200078ec0ff */
[----:B------:R-:W-:Y:S01]  /*4590*/  FFMA.FTZ R52, R52, R127, R53 ;  /* 0x0000007f34347223 */ /* 0x000fe20000010035 */
[----:B------:R-:W-:-:S02]  /*45a0*/  IMAD.U32 R32, R54, 0x10000, RZ ;  /* 0x0001000036207824 */ /* 0x000fc400078e00ff */
[CC--:B------:R-:W-:Y:S01]  /*45b0*/  FMUL.FTZ R53, R55.reuse, R34.reuse ;  /* 0x0000002237357220 */ /* 0x0c0fe20000410000 */
        /* <DEDUP_REMOVED lines=8> */
[----:B------:R-:W-:Y:S02]  /*4640*/  F2FP.BF16.F32.PACK_AB R132, R132, R133 ;  /* 0x000000858484723e */ /* 0x000fe400000010ff */
        /* <DEDUP_REMOVED lines=9> */
[----:B------:R-:W-:-:S07]  /*46e0*/  F2FP.BF16.F32.PACK_AB R59, R59, R136 ;  /* 0x000000883b3b723e */ /* 0x000fce00000010ff */
.L_x_14132:
[----:B------:R-:W-:Y:S05]  /*46f0*/  BSYNC B2 ;  /* 0x0000000000027941 */ /* 0x000fea0003800000 */
.L_x_14131:
        /* <DEDUP_REMOVED lines=12> */
.L_x_14130:
[----:B------:R-:W-:Y:S05]  /*47c0*/  BSYNC B1 ;  /* 0x0000000000017941 */ /* 0x000fea0003800000 */
.L_x_14129:
[C---:B------:R-:W-:Y:S01]  /*47d0*/  ISETP.GE.OR P5, PT, R230.reuse, R106, P1 ;  /* 0x0000006ae600720c */ /* 0x040fe20000fa6670 */
        /* <DEDUP_REMOVED lines=34> */
[----:B------:R-:W-:Y:S01]  /*4a00*/  SHF.R.U64 R105, R44, 0x10, R45 ;  /* 0x000000102c697819 */ /* 0x000fe2000000122d */
[----:B-1----:R-:W-:Y:S01]  /*4a10*/  IMAD.U32 R44, R33, 0x10000, RZ ;  /* 0x00010000212c7824 */ /* 0x002fe200078e00ff */
[--C-:B------:R-:W-:Y:S01]  /*4a20*/  SHF.R.U64 R103, R50, 0x10, R51.reuse ;  /* 0x0000001032677819 */ /* 0x100fe20000001233 */
[----:B------:R-:W-:Y:S01]  /*4a30*/  IMAD.U32 R50, R43, 0x10000, RZ ;  /* 0x000100002b327824 */ /* 0x000fe200078e00ff */
[----:B------:R-:W-:Y:S02]  /*4a40*/  SHF.R.U32.HI R56, RZ, 0x10, R51 ;  /* 0x00000010ff387819 */ /* 0x000fe40000011633 */
[----:B------:R-:W-:Y:S01]  /*4a50*/  PRMT R114, R114, 0x5410, R59 ;  /* 0x0000541072727816 */ /* 0x000fe2000000003b */
[----:B------:R-:W-:Y:S01]  /*4a60*/  IMAD.U32 R59, R121, 0x10000, RZ ;  /* 0x00010000793b7824 */ /* 0x000fe200078e00ff */
[----:B------:R-:W-:Y:S01]  /*4a70*/  PRMT R120, R120, 0x5410, R57 ;  /* 0x0000541078787816 */ /* 0x000fe20000000039 */
[----:B------:R-:W-:Y:S01]  /*4a80*/  IMAD.U32 R57, R117, 0x10000, RZ ;  /* 0x0001000075397824 */ /* 0x000fe200078e00ff */
[----:B------:R-:W-:-:S02]  /*4a90*/  SHF.R.U32.HI R102, RZ, 0x10, R47 ;  /* 0x00000010ff667819 */ /* 0x000fc4000001162f */
[----:B------:R-:W-:Y:S01]  /*4aa0*/  PRMT R116, R116, 0x5410, R105 ;  /* 0x0000541074747816 */ /* 0x000fe20000000069 */
[----:B------:R-:W-:Y:S01]  /*4ab0*/  FMUL.FTZ R105, R48, R57 ;  /* 0x0000003930697220 */ /* 0x000fe20000410000 */
[----:B------:R-:W-:Y:S01]  /*4ac0*/  PRMT R118, R118, 0x5410, R103 ;  /* 0x0000541076767816 */ /* 0x000fe20000000067 */
[-C--:B------:R-:W-:Y:S01]  /*4ad0*/  FMUL.FTZ R103, R48, R59.reuse ;  /* 0x0000003b30677220 */ /* 0x080fe20000410000 */
[----:B------:R-:W-:Y:S01]  /*4ae0*/  PRMT R119, R119, 0x5410, R56 ;  /* 0x0000541077777816 */ /* 0x000fe20000000038 */
[C---:B------:R-:W-:Y:S01]  /*4af0*/  FFMA.FTZ R105, R44.reuse, R59, R105 ;  /* 0x0000003b2c697223 */ /* 0x040fe20000010069 */
[----:B------:R-:W-:Y:S01]  /*4b00*/  LOP3.LUT R49, R41, 0xffff0000, RZ, 0xc0, !PT ;  /* 0xffff000029317812 */ /* 0x000fe200078ec0ff */
[----:B------:R-:W-:Y:S01]  /*4b10*/  FFMA.FTZ R58, R44, R57, -R103 ;  /* 0x000000392c3a7223 */ /* 0x000fe20000010867 */
[----:B------:R-:W-:Y:S01]  /*4b20*/  LOP3.LUT R56, R121, 0xffff0000, RZ, 0xc0, !PT ;  /* 0xffff000079387812 */ /* 0x000fe200078ec0ff */
[----:B------:R-:W-:Y:S01]  /*4b30*/  IMAD.U32 R103, R119, 0x10000, RZ ;  /* 0x0001000077677824 */ /* 0x000fe200078e00ff */
[----:B------:R-:W-:-:S02]  /*4b40*/  PRMT R115, R115, 0x5410, R102 ;  /* 0x0000541073737816 */ /* 0x000fc40000000066 */
[----:B------:R-:W-:Y:S01]  /*4b50*/  LOP3.LUT R48, R117, 0xffff0000, RZ, 0xc0, !PT ;  /* 0xffff000075307812 */ /* 0x000fe200078ec0ff */
[----:B------:R-:W-:Y:S01]  /*4b60*/  FMUL.FTZ R102, R49, R56 ;  /* 0x0000003831667220 */ /* 0x000fe20000410000 */
[----:B------:R-:W-:Y:S01]  /*4b70*/  LOP3.LUT R45, R33, 0xffff0000, RZ, 0xc0, !PT ;  /* 0xffff0000212d7812 */ /* 0x000fe200078ec0ff */
[----:B------:R-:W-:Y:S01]  /*4b80*/  IMAD.U32 R57, R115, 0x10000, RZ ;  /* 0x0001000073397824 */ /* 0x000fe200078e00ff */
[----:B------:R-:W-:Y:S01]  /*4b90*/  LOP3.LUT R47, R40, 0xffff0000, RZ, 0xc0, !PT ;  /* 0xffff0000282f7812 */ /* 0x000fe200078ec0ff */
[-C--:B------:R-:W-:Y:S01]  /*4ba0*/  FMUL.FTZ R44, R49, R48.reuse ;  /* 0x00000030312c7220 */ /* 0x080fe20000410000 */
[C---:B------:R-:W-:Y:S01]  /*4bb0*/  FMUL.FTZ R59, R50.reuse, R103 ;  /* 0x00000067323b7220 */ /* 0x040fe20000410000 */
[----:B------:R-:W-:Y:S01]  /*4bc0*/  FFMA.FTZ R49, R45, R48, -R102 ;  /* 0x000000302d317223 */ /* 0x000fe20000010866 */
[----:B------:R-:W-:Y:S01]  /*4bd0*/  IMAD.U32 R40, R35, 0x10000, RZ ;  /* 0x0001000023287824 */ /* 0x000fe200078e00ff */
[----:B------:R-:W-:Y:S01]  /*4be0*/  LOP3.LUT R51, R43, 0xffff0000, RZ, 0xc0, !PT ;  /* 0xffff00002b337812 */ /* 0x000fe200078ec0ff */
[----:B------:R-:W-:Y:S01]  /*4bf0*/  FMUL.FTZ R50, R50, R57 ;  /* 0x0000003932327220 */ /* 0x000fe20000410000 */
[----:B------:R-:W-:Y:S01]  /*4c00*/  LOP3.LUT R48, R119, 0xffff0000, RZ, 0xc0, !PT ;  /* 0xffff000077307812 */ /* 0x000fe200078ec0ff */
[----:B------:R-:W-:Y:S01]  /*4c10*/  FFMA.FTZ R56, R45, R56, R44 ;  /* 0x000000382d387223 */ /* 0x000fe2000001002c */
[----:B------:R-:W-:Y:S01]  /*4c20*/  LOP3.LUT R44, R115, 0xffff0000, RZ, 0xc0, !PT ;  /* 0xffff0000732c7812 */ /* 0x000fe200078ec0ff */
[C---:B------:R-:W-:Y:S01]  /*4c30*/  FFMA.FTZ R103, R40.reuse, R103, R50 ;  /* 0x0000006728677223 */ /* 0x040fe20000010032 */
[----:B------:R-:W-:Y:S01]  /*4c40*/  LOP3.LUT R41, R35, 0xffff0000, RZ, 0xc0, !PT ;  /* 0xffff000023297812 */ /* 0x000fe200078ec0ff */
[----:B------:R-:W-:Y:S01]  /*4c50*/  FFMA.FTZ R59, R40, R57, -R59 ;  /* 0x00000039283b7223 */ /* 0x000fe2000001083b */
[----:B------:R-:W-:Y:S01]  /*4c60*/  FMUL.FTZ R50, R51, R48 ;  /* 0x0000003033327220 */ /* 0x000fe20000410000 */
[----:B------:R-:W-:-:S02]  /*4c70*/  IMAD.U32 R45, R120, 0x10000, RZ ;  /* 0x00010000782d7824 */ /* 0x000fc400078e00ff */
[-C--:B------:R-:W-:Y:S01]  /*4c80*/  FMUL.FTZ R104, R51, R44.reuse ;  /* 0x0000002c33687220 */ /* 0x080fe20000410000 */
[----:B------:R-:W-:Y:S01]  /*4c90*/  IMAD.U32 R40, R116, 0x10000, RZ ;  /* 0x0001000074287824 */ /* 0x000fe200078e00ff */
[----:B------:R-:W-:Y:S01]  /*4ca0*/  LOP3.LUT R120, R120, 0xffff0000, RZ, 0xc0, !PT ;  /* 0xffff000078787812 */ /* 0x000fe200078ec0ff */
[C---:B------:R-:W-:Y:S02]  /*4cb0*/  IMAD.U32 R33, R32.reuse, 0x10000, RZ ;  /* 0x0001000020217824 */ /* 0x040fe400078e00ff */
[C---:B------:R-:W-:Y:S01]  /*4cc0*/  FFMA.FTZ R102, R41.reuse, R44, -R50 ;  /* 0x0000002c29667223 */ /* 0x040fe20000010832 */
[----:B------:R-:W-:Y:S01]  /*4cd0*/  LOP3.LUT R32, R32, 0xffff0000, RZ, 0xc0, !PT ;  /* 0xffff000020207812 */ /* 0x000fe200078ec0ff */
[----:B------:R-:W-:Y:S01]  /*4ce0*/  FMUL.FTZ R50, R46, R40 ;  /* 0x000000282e327220 */ /* 0x000fe20000410000 */
[----:B------:R-:W-:Y:S01]  /*4cf0*/  LOP3.LUT R116, R116, 0xffff0000, RZ, 0xc0, !PT ;  /* 0xffff000074747812 */ /* 0x000fe200078ec0ff */
[----:B------:R-:W-:Y:S01]  /*4d00*/  FFMA.FTZ R104, R41, R48, R104 ;  /* 0x0000003029687223 */ /* 0x000fe20000010068 */
[----:B------:R-:W-:Y:S01]  /*4d10*/  FMUL.FTZ R41, R47, R120 ;  /* 0x000000782f297220 */ /* 0x000fe20000410000 */
[-C--:B------:R-:W-:Y:S01]  /*4d20*/  FMUL.FTZ R44, R46, R45.reuse ;  /* 0x0000002d2e2c7220 */ /* 0x080fe20000410000 */
[----:B------:R-:W-:Y:S01]  /*4d30*/  FFMA.FTZ R50, R33, R45, R50 ;  /* 0x0000002d21327223 */ /* 0x000fe20000010032 */
[----:B------:R-:W-:-:S02]  /*4d40*/  IMAD.U32 R43, R42, 0x10000, RZ ;  /* 0x000100002a2b7824 */ /* 0x000fc400078e00ff */
[----:B------:R-:W-:Y:S01]  /*4d50*/  FFMA.FTZ R45, R32, R116, -R41 ;  /* 0x00000074202d7223 */ /* 0x000fe20000010829 */
[----:B------:R-:W-:Y:S01]  /*4d60*/  LOP3.LUT R42, R42, 0xffff0000, RZ, 0xc0, !PT ;  /* 0xffff00002a2a7812 */ /* 0x000fe200078ec0ff */
[----:B------:R-:W-:Y:S01]  /*4d70*/  FFMA.FTZ R46, R33, R40, -R44 ;  /* 0x00000028212e7223 */ /* 0x000fe2000001082c */
[----:B------:R-:W-:Y:S01]  /*4d80*/  FMUL.FTZ R47, R47, R116 ;  /* 0x000000742f2f7220 */ /* 0x000fe20000410000 */
[C---:B------:R-:W-:Y:S01]  /*4d90*/  LOP3.LUT R41, R118.reuse, 0xffff0000, RZ, 0xc0, !PT ;  /* 0xffff000076297812 */ /* 0x040fe200078ec0ff */
[----:B------:R-:W-:Y:S01]  /*4da0*/  IMAD.U32 R44, R118, 0x10000, RZ ;  /* 0x00010000762c7824 */ /* 0x000fe200078e00ff */
[C---:B------:R-:W-:Y:S01]  /*4db0*/  LOP3.LUT R33, R114.reuse, 0xffff0000, RZ, 0xc0, !PT ;  /* 0xffff000072217812 */ /* 0x040fe200078ec0ff */
[----:B------:R-:W-:Y:S02]  /*4dc0*/  IMAD.U32 R40, R114, 0x10000, RZ ;  /* 0x0001000072287824 */ /* 0x000fe400078e00ff */
[----:B------:R-:W-:Y:S01]  /*4dd0*/  FFMA.FTZ R47, R32, R120, R47 ;  /* 0x00000078202f7223 */ /* 0x000fe2000001002f */
[C---:B------:R-:W-:Y:S01]  /*4de0*/  IMAD.U32 R35, R34.reuse, 0x10000, RZ ;  /* 0x0001000022237824 */ /* 0x040fe200078e00ff */
        /* <DEDUP_REMOVED lines=16> */
[----:B------:R-:W-:Y:S02]  /*4ef0*/  F2FP.BF16.F32.PACK_AB R35, R102, R59 ;  /* 0x0000003b6623723e */ /* 0x000fe400000010ff */
[----:B------:R-:W-:-:S02]  /*4f00*/  F2FP.BF16.F32.PACK_AB R41, R56, R105 ;  /* 0x000000693829723e */ /* 0x000fc400000010ff */
[----:B------:R-:W-:-:S07]  /*4f10*/  F2FP.BF16.F32.PACK_AB R40, R47, R50 ;  /* 0x000000322f28723e */ /* 0x000fce00000010ff */
.L_x_14134:
[----:B------:R-:W-:Y:S05]  /*4f20*/  BSYNC B1 ;  /* 0x0000000000017941 */ /* 0x000fea0003800000 */
.L_x_14133:
        /* <DEDUP_REMOVED lines=10> */
.L_x_14102:
[----:B------:R-:W-:-:S13]  /*4fd0*/  ISETP.NE.AND P3, PT, R204, 0x3, PT ;  /* 0x00000003cc00780c */ /* 0x000fda0003f65270 */
[----:B------:R-:W-:Y:S05]  /*4fe0*/  @!P3 BRA `(.L_x_14135) ;  /* 0x000000000004b947 */ /* 0x000fea0003800000 */
[----:B------:R-:W-:Y:S01]  /*4ff0*/  BPT.TRAP 0x1 ;  /* 0x000000040000795c */ /* 0x000fe20000300000 */
.L_x_14135:
[----:B------:R-:W-:Y:S01]  /*5000*/  IMAD R96, R2, 0x8, R18 ;  /* 0x0000000802607824 */ /* 0x000fe200078e0212 */
[----:B------:R-:W-:Y:S01]  /*5010*/  SHF.L.U32 R107, R202, 0x1f, RZ ;  /* 0x0000001fca6b7819 */ /* 0x000fe200000006ff */
[----:B------:R-:W-:Y:S01]  /*5020*/  IMAD R106, R27, -0x60, R24 ;  /* 0xffffffa01b6a7824 */ /* 0x000fe200078e0218 */
[----:B------:R-:W-:Y:S02]  /*5030*/  BSSY B1, `(.L_x_14136) ;  /* 0x0000004000017945 */ /* 0x000fe40003800000 */
[----:B------:R-:W0:Y:S02]  /*5040*/  SYNCS.PHASECHK.TRANS64.TRYWAIT P4, [R96+URZ+0x22890], R107 ;  /* 0x0228906b600075a7 */ /* 0x000e24000808017f */
[----:B------:R-:W-:Y:S01]  /*5050*/  VIMNMX R106, R106, 0x60, PT ;  /* 0x000000606a6a7848 */ /* 0x000fe20003fe0100 */
[----:B0-----:R-:W-:Y:S06]  /*5060*/  @!P4 BRA `(.L_x_14137) ;  /* 0x0000016800bcc947 */ /* 0x001fec0003800000 */
.L_x_14402:
[----:B------:R-:W-:Y:S05]  /*5070*/  BSYNC B1 ;  /* 0x0000000000017941 */ /* 0x000fea0003800000 */
.L_x_14136:
        /* <DEDUP_REMOVED lines=8> */
.L_x_14139:
[----:B------:R-:W-:Y:S05]  /*5100*/  BSYNC B1 ;  /* 0x0000000000017941 */ /* 0x000fea0003800000 */
.L_x_14138:
[----:B------:R-:W-:Y:S05]  /*5110*/  @P4 BRA `(.L_x_14119) ;  /* 0x0000000000104947 */ /* 0x000fea0003800000 */
[----:B-1----:R-:W1:Y:S04]  /*5120*/  @!P1 LDS.128 R32, [R104+0x2000] ;  /* 0x0020000068209984 */ /* 0x002e680000000c00 */
[----:B------:R-:W2:Y:S04]  /*5130*/  @!P2 LDS.128 R40, [R102+0x2000] ;  /* 0x002000006628a984 */ /* 0x000ea80000000c00 */
[----:B-1----:R3:W-:Y:S04]  /*5140*/  @!P1 STG.E.128 desc[UR40][R44.64], R32 ;  /* 0x000000202c009986 */ /* 0x0027e8000c101d28 */
[----:B--2---:R3:W-:Y:S02]  /*5150*/  @!P2 STG.E.128 desc[UR40][R44.64+0x40], R40 ;  /* 0x000040282c00a986 */ /* 0x0047e4000c101d28 */
.L_x_14119:
[----:B------:R-:W-:Y:S05]  /*5160*/  BSYNC B0 ;  /* 0x0000000000007941 */ /* 0x000fea0003800000 */
.L_x_14101:
        /* <DEDUP_REMOVED lines=17> */
.L_x_14141:
[----:B------:R-:W-:Y:S05]  /*5280*/  BSYNC B0 ;  /* 0x0000000000007941 */ /* 0x000fea0003800000 */
.L_x_14140:
[----:B------:R-:W2:Y:S01]  /*5290*/  SYNCS.PHASECHK.TRANS64.TRYWAIT P3, [R96+URZ+0x228b0], R107 ;  /* 0x0228b06b600075a7 */ /* 0x000ea2000806017f */
[----:B------:R-:W-:Y:S01]  /*52a0*/  ULDC UR46, c[0x0][0x320] ;  /* 0x0000c800002e7ab9 */ /* 0x000fe20000000800 */
[----:B------:R-:W-:Y:S01]  /*52b0*/  ULDC.64 UR38, c[0x0][0x328] ;  /* 0x0000ca0000267ab9 */ /* 0x000fe20000000a00 */
[----:B------:R-:W-:Y:S01]  /*52c0*/  ULDC.64 UR36, c[0x0][0x318] ;  /* 0x0000c60000247ab9 */ /* 0x000fe20000000a00 */
[----:B------:R-:W-:Y:S01]  /*52d0*/  BSSY B0, `(.L_x_14142) ;  /* 0x0000003000007945 */ /* 0x000fe20003800000 */
[----:B-1----:R-:W-:-:S03]  /*52e0*/  IMAD R32, R2, 0x6000, R79 ;  /* 0x0000600002207824 */ /* 0x002fc600078e024f */
[----:B--2---:R-:W-:Y:S05]  /*52f0*/  @!P3 BRA `(.L_x_14143) ;  /* 0x00000168002cb947 */ /* 0x004fea0003800000 */
.L_x_14403:
[----:B------:R-:W-:Y:S05]  /*5300*/  BSYNC B0 ;  /* 0x0000000000007941 */ /* 0x000fea0003800000 */
.L_x_14142:
        /* <DEDUP_REMOVED lines=39> */
.L_x_14145:
[----:B------:R-:W-:Y:S05]  /*5580*/  BSYNC B0 ;  /* 0x0000000000007941 */ /* 0x000fea0003800000 */
.L_x_14144:
        /* <DEDUP_REMOVED lines=37> */
.L_x_14147:
[----:B------:R-:W-:Y:S05]  /*57e0*/  BSYNC B0 ;  /* 0x0000000000007941 */ /* 0x000fea0003800000 */
.L_x_14146:
        /* <DEDUP_REMOVED lines=22> */
.L_x_14096:
[----:B------:R-:W0:Y:S01]  /*5950*/  LDC R0, c[0x0][0x448] ;  /* 0x00011200ff007b82 */ /* 0x000e220000000800 */
        /* <DEDUP_REMOVED lines=18> */
[----:B------:R-:W-:Y:S02]  /*5a80*/  CS2R R108, SRZ ;  /* 0x00000000006c7805 */ /* 0x000fe4000001ff00 */
[----:B------:R-:W-:Y:S02]  /*5a90*/  CS2R R104, SRZ ;  /* 0x0000000000687805 */ /* 0x000fe4000001ff00 */
[----:B------:R-:W-:-:S02]  /*5aa0*/  CS2R R174, SRZ ;  /* 0x0000000000ae7805 */ /* 0x000fc4000001ff00 */
[----:B------:R-:W-:Y:S02]  /*5ab0*/  CS2R R100, SRZ ;  /* 0x0000000000647805 */ /* 0x000fe4000001ff00 */
[----:B----4-:R-:W-:Y:S02]  /*5ac0*/  CS2R R96, SRZ ;  /* 0x0000000000607805 */ /* 0x010fe4000001ff00 */
[----:B0-----:R-:W-:Y:S01]  /*5ad0*/  ISETP.NE.AND P1, PT, R0, 0x1, PT ;  /* 0x000000010000780c */ /* 0x001fe20003f25270 */
[----:B------:R-:W-:Y:S01]  /*5ae0*/  VIADD R0, R206, 0x7f ;  /* 0x0000007fce007836 */ /* 0x000fe20000000000 */
        /* <DEDUP_REMOVED lines=35> */
[----:B0-----:R-:W-:Y:S01]  /*5d20*/  @P1 IMAD.HI.U32 R3, R0, R3, RZ ;  /* 0x0000000300031227 */ /* 0x001fe200078e00ff */
        /* <DEDUP_REMOVED lines=9> */
[----:B------:R-:W-:Y:S01]  /*5dc0*/  PLOP3.LUT P1, PT, PT, PT, PT, 0x80, 0x0 ;  /* 0x000000000000781c */ /* 0x000fe20003f2f070 */
[----:B------:R-:W-:Y:S01]  /*5dd0*/  IMAD.IADD R0, R29, 0x1, R0 ;  /* 0x000000011d007824 */ /* 0x000fe200078e0200 */
[----:B------:R-:W-:-:S03]  /*5de0*/  CS2R R28, SRZ ;  /* 0x00000000001c7805 */ /* 0x000fc6000001ff00 */
[----:B------:R-:W-:-:S05]  /*5df0*/  IMAD.HI R0, R0, 0x2aaaaaab, RZ ;  /* 0x2aaaaaab00007827 */ /* 0x000fca00078e02ff */
[----:B------:R-:W-:-:S04]  /*5e00*/  SHF.R.U32.HI R3, RZ, 0x1f, R0 ;  /* 0x0000001fff037819 */ /* 0x000fc80000011600 */
[----:B------:R-:W-:Y:S01]  /*5e10*/  LEA.HI.SX32 R3, R0, R3, 0x1c ;  /* 0x0000000300037211 */ /* 0x000fe200078fe2ff */
[----:B------:R-:W-:-:S03]  /*5e20*/  IMAD.MOV.U32 R0, RZ, RZ, RZ ;  /* 0x000000ffff007224 */ /* 0x000fc600078e00ff */
[----:B------:R-:W-:Y:S01]  /*5e30*/  VIMNMX R180, R180, R3, PT ;  /* 0x00000003b4b47248 */ /* 0x000fe20003fe0100 */
[----:B------:R-:W-:-:S03]  /*5e40*/  IMAD.MOV.U32 R3, RZ, RZ, RZ ;  /* 0x000000ffff037224 */ /* 0x000fc600078e00ff */
[----:B------:R-:W-:Y:S01]  /*5e50*/  ISETP.GE.AND P2, PT, R180, 0x1, PT ;  /* 0x00000001b400780c */ /* 0x000fe20003f46270 */
[----:B------:R-:W-:-:S12]  /*5e60*/  @P0 BRA `(.L_x_14149) ;  /* 0x00000000000c0947 */ /* 0x000fd80003800000 */
[----:B------:R-:W0:Y:S01]  /*5e70*/  FENCE.VIEW.ASYNC.G ;  /* 0x00000000000073c6 */ /* 0x000e220000000100 */
[----:B------:R-:W-:Y:S05]  /*5e80*/  WARPSYNC.ALL ;  /* 0x0000000000007948 */ /* 0x000fea0003800000 */
[----:B0-----:R-:W-:Y:S06]  /*5e90*/  BAR.ARV 0xc, 0x180 ;  /* 0x0306000000007b1d */ /* 0x001fec0000002000 */
.L_x_14149:
        /* <DEDUP_REMOVED lines=10> */
.L_x_14406:
        /* <DEDUP_REMOVED lines=26> */
.L_x_14153:
[----:B------:R-:W-:Y:S05]  /*60e0*/  BSYNC B6 ;  /* 0x0000000000067941 */ /* 0x000fea0003800000 */
.L_x_14152:
        /* <DEDUP_REMOVED lines=12> */
.L_x_14157:
[----:B-1----:R1:W2:Y:S02]  /*61b0*/  SYNCS.PHASECHK.TRANS64.TRYWAIT P0, [R18+URZ+0x22800], R3 ;  /* 0x02280003120075a7 */ /* 0x0022a4000800017f */
[----:B--2---:R-:W-:Y:S05]  /*61c0*/  @!P0 NANOSLEEP.SYNCS 0x989680 ;  /* 0x009896800000895d */ /* 0x004fea0003900000 */
[----:B------:R-:W2:Y:S02]  /*61d0*/  @!P0 SYNCS.PHASECHK.TRANS64 P0, [R18+URZ+0x22800], R3 ;  /* 0x02280003120085a7 */ /* 0x000ea4000800007f */
[----:B--2---:R-:W-:Y:S05]  /*61e0*/  @!P0 BRA `(.L_x_14157) ;  /* 0xfffffffc00f08947 */ /* 0x004fea000383ffff */
.L_x_14156:
[----:B------:R-:W-:Y:S05]  /*61f0*/  BSYNC B0 ;  /* 0x0000000000007941 */ /* 0x000fea0003800000 */
.L_x_14155:
[----:B------:R-:W-:Y:S05]  /*6200*/  BRA `(.L_x_14158) ;  /* 0x0000002c007c7947 */ /* 0x000fea0003800000 */
.L_x_14154:
        /* <DEDUP_REMOVED lines=30> */
.L_x_14160:
[----:B------:R-:W-:Y:S05]  /*63f0*/  BSYNC B6 ;  /* 0x0000000000067941 */ /* 0x000fea0003800000 */
.L_x_14159:
        /* <DEDUP_REMOVED lines=39> */
.L_x_14412:
        /* <DEDUP_REMOVED lines=30> */
.L_x_14165:
[----:B------:R-:W-:Y:S05]  /*6850*/  BSYNC B1 ;  /* 0x0000000000017941 */ /* 0x000fea0003800000 */
.L_x_14164:
        /* <DEDUP_REMOVED lines=23> */
.L_x_14418:
        /* <DEDUP_REMOVED lines=34> */
.L_x_14168:
[----:B------:R-:W-:Y:S05]  /*6bf0*/  BSYNC B1 ;  /* 0x0000000000017941 */ /* 0x000fea0003800000 */
.L_x_14167:
[----:B------:R-:W1:Y:S01]  /*6c00*/  SYNCS.PHASECHK.TRANS64.TRYWAIT P0, [R18+URZ+0x22800], R35 ;  /* 0x02280023120075a7 */ /* 0x000e62000800017f */
[----:B--2---:R-:W-:Y:S01]  /*6c10*/  LOP3.LUT R3, R34, 0x1c0, RZ, 0xc0, !PT ;  /* 0x000001c022037812 */ /* 0x004fe200078ec0ff */
[----:B0----5:R-:W-:Y:S01]  /*6c20*/  IMAD.MOV.U32 R4, RZ, RZ, R26 ;  /* 0x000000ffff047224 */ /* 0x021fe200078e001a */
[----:B------:R-:W-:Y:S01]  /*6c30*/  VIADDMNMX R41, R37, -R206, 0x80, PT ;  /* 0x0000008025297446 */ /* 0x000fe200038009ce */
[----:B------:R-:W-:Y:S01]  /*6c40*/  IMAD.MOV.U32 R5, RZ, RZ, R11 ;  /* 0x000000ffff057224 */ /* 0x000fe200078e000b */
        /* <DEDUP_REMOVED lines=20> */
[C---:B------:R-:W-:Y:S01]  /*6d90*/  VIADD R4, R3.reuse, 0x18400 ;  /* 0x0001840003047836 */ /* 0x040fe20000000000 */
[----:B------:R-:W-:Y:S01]  /*6da0*/  ISETP.GE.AND P1, PT, R22, R41, PT ;  /* 0x000000291600720c */ /* 0x000fe20003f26270 */
[----:B------:R-:W-:Y:S01]  /*6db0*/  VIADD R0, R3, 0x18440 ;  /* 0x0001844003007836 */ /* 0x000fe20000000000 */
[----:B-1----:R-:W-:Y:S11]  /*6dc0*/  @!P0 BRA `(.L_x_14170) ;  /* 0x0000015000a88947 */ /* 0x002ff60003800000 */
.L_x_14419:
[----:B------:R-:W-:Y:S05]  /*6dd0*/  BSYNC B1 ;  /* 0x0000000000017941 */ /* 0x000fea0003800000 */
.L_x_14169:
        /* <DEDUP_REMOVED lines=55> */
.L_x_14174:
[----:B------:R-:W-:Y:S05]  /*7150*/  BSYNC B2 ;  /* 0x0000000000027941 */ /* 0x000fea0003800000 */
.L_x_14173:
        /* <DEDUP_REMOVED lines=47> */
.L_x_14172:
[----:B------:R-:W-:Y:S05]  /*7450*/  BSYNC B1 ;  /* 0x0000000000017941 */ /* 0x000fea0003800000 */
.L_x_14171:
        /* <DEDUP_REMOVED lines=53> */
.L_x_14177:
[----:B------:R-:W-:Y:S05]  /*77b0*/  BSYNC B1 ;  /* 0x0000000000017941 */ /* 0x000fea0003800000 */
.L_x_14176:
[----:B------:R-:W-:Y:S05]  /*77c0*/  @P1 BRA `(.L_x_14175) ;  /* 0x0000001400e81947 */ /* 0x000fea0003800000 */
[----:B-1----:R-:W1:Y:S01]  /*77d0*/  LDS.128 R4, [R0+0x2000] ;  /* 0x0020000000047984 */ /* 0x002e620000000c00 */
[----:B------:R-:W-:Y:S02]  /*77e0*/  SHF.R.U32.HI R15, RZ, 0x10, R9 ;  /* 0x00000010ff0f7819 */ /* 0x000fe40000011609 */
[----:B------:R-:W-:Y:S02]  /*77f0*/  SHF.R.U32.HI R12, RZ, 0x10, R27 ;  /* 0x00000010ff0c7819 */ /* 0x000fe4000001161b */
[----:B------:R-:W-:Y:S02]  /*7800*/  PRMT R15, R44, 0x5410, R15 ;  /* 0x000054102c0f7816 */ /* 0x000fe4000000000f */
[----:B------:R-:W-:Y:S02]  /*7810*/  PRMT R12, R45, 0x5432, R12 ;  /* 0x000054322d0c7816 */ /* 0x000fe4000000000c */
[----:B----4-:R-:W-:Y:S01]  /*7820*/  SHF.R.U64 R14, R8, 0x10, R9 ;  /* 0x00000010080e7819 */ /* 0x010fe20000001209 */
        /* <DEDUP_REMOVED lines=41> */
.L_x_14162:
        /* <DEDUP_REMOVED lines=73> */
[----:B------:R-:W-:Y:S02]  /*7f50*/  IMAD.MOV.U32 R13, RZ, RZ, R4 ;  /* 0x000000ffff0d7224 */ /* 0x000fe400078e0004 */
[----:B------:R-:W-:Y:S01]  /*7f60*/  IMAD.MOV.U32 R15, RZ, RZ, R5 ;  /* 0x000000ffff0f7224 */ /* 0x000fe200078e0005 */
[----:B------:R-:W-:-:S02]  /*7f70*/  PRMT R21, R11, 0x5410, R12 ;  /* 0x000054100b157816 */ /* 0x000fc4000000000c */
[----:B------:R-:W-:Y:S02]  /*7f80*/  PRMT R9, R9, 0x5410, R13 ;  /* 0x0000541009097816 */ /* 0x000fe4000000000d */
[----:B012---:R-:W-:-:S07]  /*7f90*/  PRMT R42, R15, 0x7610, R42 ;  /* 0x000076100f2a7816 */ /* 0x007fce000000002a */
.L_x_14429:
        /* <DEDUP_REMOVED lines=23> */
.L_x_14180:
[----:B------:R-:W-:Y:S05]  /*8110*/  BSYNC B1 ;  /* 0x0000000000017941 */ /* 0x000fea0003800000 */
.L_x_14179:
        /* <DEDUP_REMOVED lines=20> */
.L_x_14430:
[----:B------:R-:W-:Y:S05]  /*8260*/  BSYNC B1 ;  /* 0x0000000000017941 */ /* 0x000fea0003800000 */
.L_x_14181:
[----:B------:R-:W-:Y:S04]  /*8270*/  BSSY B1, `(.L_x_14183) ;  /* 0x000006a000017945 */ /* 0x000fe80003800000 */
[----:B------:R-:W-:Y:S05]  /*8280*/  @P2 BRA `(.L_x_14184) ;  /* 0x0000000400a02947 */ /* 0x000fea0003800000 */
[----:B------:R-:W-:Y:S01]  /*8290*/  IMAD.SHL.U32 R0, R233, 0x40, RZ ;  /* 0x00000040e9007824 */ /* 0x000fe200078e00ff */
[----:B------:R-:W-:Y:S01]  /*82a0*/  SHF.R.U64 R20, R40, 0x10, R41 ;  /* 0x0000001028147819 */ /* 0x000fe20000001229 */
[----:B------:R-:W-:Y:S01]  /*82b0*/  IMAD.IADD R8, R16, 0x1, R37 ;  /* 0x0000000110087824 */ /* 0x000fe200078e0225 */
[----:B------:R-:W-:Y:S02]  /*82c0*/  SHF.R.U32.HI R40, RZ, 0x10, R41 ;  /* 0x00000010ff287819 */ /* 0x000fe40000011629 */
[----:B-1----:R-:W-:Y:S02]  /*82d0*/  LOP3.LUT R11, R0, 0x1c0, RZ, 0xc0, !PT ;  /* 0x000001c0000b7812 */ /* 0x002fe400078ec0ff */
[----:B------:R-:W-:Y:S02]  /*82e0*/  SHF.R.U64 R41, R6, 0x10, R7 ;  /* 0x0000001006297819 */ /* 0x000fe40000001207 */
[----:B------:R-:W-:Y:S02]  /*82f0*/  SHF.R.U32.HI R13, RZ, 0x3, R11 ;  /* 0x00000003ff0d7819 */ /* 0x000fe4000001160b */
[----:B------:R-:W-:-:S02]  /*8300*/  LOP3.LUT R8, R11, 0x38, R8, 0xf8, !PT ;  /* 0x000000380b087812 */ /* 0x000fc400078ef808 */
[----:B------:R-:W-:Y:S02]  /*8310*/  LOP3.LUT R0, R11, 0x38, R16, 0xf8, !PT ;  /* 0x000000380b007812 */ /* 0x000fe400078ef810 */
[-C--:B------:R-:W-:Y:S02]  /*8320*/  LOP3.LUT R11, R8, R13.reuse, RZ, 0x3c, !PT ;  /* 0x0000000d080b7212 */ /* 0x080fe400078e3cff */
[----:B------:R-:W-:Y:S02]  /*8330*/  LOP3.LUT R3, R0, R13, RZ, 0x3c, !PT ;  /* 0x0000000d00037212 */ /* 0x000fe400078e3cff */
[----:B------:R-:W-:Y:S01]  /*8340*/  SHF.R.U64 R0, R38, 0x10, R39 ;  /* 0x0000001026007819 */ /* 0x000fe20000001227 */
[----:B------:R-:W-:Y:S01]  /*8350*/  IMAD R11, R210, 0x200, R11 ;  /* 0x00000200d20b7824 */ /* 0x000fe200078e020b */
[----:B------:R-:W-:Y:S01]  /*8360*/  SHF.R.U64 R44, R4, 0x10, R5 ;  /* 0x00000010042c7819 */ /* 0x000fe20000001205 */
[----:B------:R-:W-:Y:S01]  /*8370*/  IMAD R3, R210, 0x200, R3 ;  /* 0x00000200d2037824 */ /* 0x000fe200078e0203 */
[----:B------:R-:W-:Y:S01]  /*8380*/  PRMT R41, R21, 0x5410, R41 ;  /* 0x0000541015297816 */ /* 0x000fe20000000029 */
[--C-:B------:R-:W-:Y:S01]  /*8390*/  IMAD R49, R11, 0x2, R18.reuse ;  /* 0x000000020b317824 */ /* 0x100fe200078e0212 */
[----:B------:R-:W-:Y:S01]  /*83a0*/  SHF.R.U32.HI R43, RZ, 0x10, R7 ;  /* 0x00000010ff2b7819 */ /* 0x000fe20000011607 */
[----:B------:R-:W-:Y:S01]  /*83b0*/  IMAD R48, R3, 0x2, R18 ;  /* 0x0000000203307824 */ /* 0x000fe200078e0212 */
[----:B------:R-:W-:-:S02]  /*83c0*/  SHF.R.U32.HI R3, RZ, 0x10, R39 ;  /* 0x00000010ff037819 */ /* 0x000fc40000011627 */
[----:B------:R-:W1:Y:S01]  /*83d0*/  LDS.128 R32, [R49+0x18400] ;  /* 0x0184000031207984 */ /* 0x000e620000000c00 */
[----:B------:R-:W-:Y:S02]  /*83e0*/  PRMT R20, R42, 0x5432, R20 ;  /* 0x000054322a147816 */ /* 0x000fe40000000014 */
[----:B------:R-:W-:Y:S01]  /*83f0*/  PRMT R38, R46, 0x5432, R40 ;  /* 0x000054322e267816 */ /* 0x000fe20000000028 */
[----:B0-----:R-:W0:Y:S01]  /*8400*/  LDS.128 R12, [R48+0x18400] ;  /* 0x01840000300c7984 */ /* 0x001e220000000c00 */
[C---:B------:R-:W-:Y:S02]  /*8410*/  PRMT R39, R9.reuse, 0x5410, R0 ;  /* 0x0000541009277816 */ /* 0x040fe40000000000 */
[----:B------:R-:W-:Y:S02]  /*8420*/  PRMT R44, R9, 0x5432, R44 ;  /* 0x00005432092c7816 */ /* 0x000fe4000000002c */
[----:B------:R-:W-:Y:S02]  /*8430*/  SHF.R.U32.HI R45, RZ, 0x10, R5 ;  /* 0x00000010ff2d7819 */ /* 0x000fe40000011605 */
[----:B------:R-:W-:-:S02]  /*8440*/  PRMT R40, R10, 0x5410, R3 ;  /* 0x000054100a287816 */ /* 0x000fc40000000003 */
[----:B------:R-:W-:Y:S01]  /*8450*/  PRMT R43, R21, 0x5432, R43 ;  /* 0x00005432152b7816 */ /* 0x000fe2000000002b */
        /* <DEDUP_REMOVED lines=8> */
[----:B------:R-:W-:Y:S01]  /*84e0*/  IMAD.U32 R33, R41, 0x10000, RZ ;  /* 0x0001000029217824 */ /* 0x000fe200078e00ff */
[C---:B0-----:R-:W-:Y:S01]  /*84f0*/  LOP3.LUT R3, R12.reuse, 0xffff0000, RZ, 0xc0, !PT ;  /* 0xffff00000c037812 */ /* 0x041fe200078ec0ff */
[----:B------:R-:W-:Y:S01]  /*8500*/  IMAD.U32 R0, R12, 0x10000, RZ ;  /* 0x000100000c007824 */ /* 0x000fe200078e00ff */
[C---:B------:R-:W-:Y:S01]  /*8510*/  LOP3.LUT R12, R13.reuse, 0xffff0000, RZ, 0xc0, !PT ;  /* 0xffff00000d0c7812 */ /* 0x040fe200078ec0ff */
[----:B------:R-:W-:Y:S01]  /*8520*/  FMUL.FTZ R47, R8, R33 ;  /* 0x00000021082f7220 */ /* 0x000fe20000410000 */
[----:B------:R-:W-:Y:S01]  /*8530*/  IMAD.U32 R4, R13, 0x10000, RZ ;  /* 0x000100000d047824 */ /* 0x000fe200078e00ff */
[C---:B------:R-:W-:Y:S01]  /*8540*/  LOP3.LUT R6, R14.reuse, 0xffff0000, RZ, 0xc0, !PT ;  /* 0xffff00000e067812 */ /* 0x040fe200078ec0ff */
[----:B------:R-:W-:Y:S01]  /*8550*/  IMAD.U32 R5, R14, 0x10000, RZ ;  /* 0x000100000e057824 */ /* 0x000fe200078e00ff */
[C---:B------:R-:W-:Y:S01]  /*8560*/  LOP3.LUT R14, R15.reuse, 0xffff0000, RZ, 0xc0, !PT ;  /* 0xffff00000f0e7812 */ /* 0x040fe200078ec0ff */
[----:B------:R-:W-:Y:S01]  /*8570*/  IMAD.U32 R7, R15, 0x10000, RZ ;  /* 0x000100000f077824 */ /* 0x000fe200078e00ff */
[C---:B------:R-:W-:Y:S01]  /*8580*/  LOP3.LUT R13, R34.reuse, 0xffff0000, RZ, 0xc0, !PT ;  /* 0xffff0000220d7812 */ /* 0x040fe200078ec0ff */
[----:B------:R-:W-:-:S02]  /*8590*/  IMAD.U32 R11, R34, 0x10000, RZ ;  /* 0x00010000220b7824 */ /* 0x000fc400078e00ff */
[-C--:B------:R-:W-:Y:S01]  /*85a0*/  FMUL.FTZ R41, R8, R21.reuse ;  /* 0x0000001508297220 */ /* 0x080fe20000410000 */
[C---:B------:R-:W-:Y:S01]  /*85b0*/  IMAD.U32 R15, R35.reuse, 0x10000, RZ ;  /* 0x00010000230f7824 */ /* 0x040fe200078e00ff */
[----:B------:R-:W-:Y:S01]  /*85c0*/  LOP3.LUT R34, R35, 0xffff0000, RZ, 0xc0, !PT ;  /* 0xffff000023227812 */ /* 0x000fe200078ec0ff */
[----:B------:R-:W-:Y:S01]  /*85d0*/  FFMA.FTZ R47, R0, R21, -R47 ;  /* 0x00000015002f7223 */ /* 0x000fe2000001082f */
[----:B------:R-:W-:Y:S02]  /*85e0*/  IMAD.U32 R35, R43, 0x10000, RZ ;  /* 0x000100002b237824 */ /* 0x000fe400078e00ff */
[C---:B------:R-:W-:Y:S01]  /*85f0*/  FMUL.FTZ R8, R9.reuse, R42 ;  /* 0x0000002a09087220 */ /* 0x040fe20000410000 */
[----:B------:R-:W-:Y:S02]  /*8600*/  IMAD.U32 R21, R38, 0x10000, RZ ;  /* 0x0001000026157824 */ /* 0x000fe400078e00ff */
[----:B------:R-:W-:Y:S01]  /*8610*/  FFMA.FTZ R41, R0, R33, R41 ;  /* 0x0000002100297223 */ /* 0x000fe20000010029 */
[-C--:B------:R-:W-:Y:S01]  /*8620*/  FMUL.FTZ R0, R9, R20.reuse ;  /* 0x0000001409007220 */ /* 0x080fe20000410000 */
[----:B------:R-:W-:Y:S01]  /*8630*/  FFMA.FTZ R20, R3, R20, -R8 ;  /* 0x0000001403147223 */ /* 0x000fe20000010808 */
[C---:B------:R-:W-:Y:S01]  /*8640*/  FMUL.FTZ R9, R10.reuse, R35 ;  /* 0x000000230a097220 */ /* 0x040fe20000410000 */
[----:B------:R-:W-:Y:S01]  /*8650*/  LOP3.LUT R43, R43, 0xffff0000, RZ, 0xc0, !PT ;  /* 0xffff00002b2b7812 */ /* 0x000fe200078ec0ff */
[----:B------:R-:W-:Y:S01]  /*8660*/  FMUL.FTZ R10, R10, R21 ;  /* 0x000000150a0a7220 */ /* 0x000fe20000410000 */
[----:B------:R-:W-:-:S02]  /*8670*/  IMAD.U32 R8, R44, 0x10000, RZ ;  /* 0x000100002c087824 */ /* 0x000fc400078e00ff */
[----:B------:R-:W-:Y:S01]  /*8680*/  FFMA.FTZ R42, R3, R42, R0 ;  /* 0x0000002a032a7223 */ /* 0x000fe20000010000 */
[----:B------:R-:W-:Y:S01]  /*8690*/  LOP3.LUT R3, R38, 0xffff0000, RZ, 0xc0, !PT ;  /* 0xffff000026037812 */ /* 0x000fe200078ec0ff */
[C---:B------:R-:W-:Y:S01]  /*86a0*/  FFMA.FTZ R9, R4.reuse, R21, -R9 ;  /* 0x0000001504097223 */ /* 0x040fe20000010809 */
[----:B------:R-:W-:Y:S01]  /*86b0*/  FFMA.FTZ R35, R4, R35, R10 ;  /* 0x0000002304237223 */ /* 0x000fe2000001000a */
[----:B------:R-:W-:Y:S02]  /*86c0*/  IMAD.U32 R0, R39, 0x10000, RZ ;  /* 0x0001000027007824 */ /* 0x000fe400078e00ff */
[----:B------:R-:W-:Y:S01]  /*86d0*/  FMUL.FTZ R38, R11, R8 ;  /* 0x000000080b267220 */ /* 0x000fe20000410000 */
[C---:B------:R-:W-:Y:S01]  /*86e0*/  FMUL.FTZ R21, R32.reuse, R43 ;  /* 0x0000002b20157220 */ /* 0x040fe20000410000 */
[----:B------:R-:W-:Y:S02]  /*86f0*/  IMAD.U32 R10, R45, 0x10000, RZ ;  /* 0x000100002d0a7824 */ /* 0x000fe400078e00ff */
[----:B------:R-:W-:Y:S01]  /*8700*/  FMUL.FTZ R33, R32, R3 ;  /* 0x0000000320217220 */ /* 0x000fe20000410000 */
[----:B------:R-:W-:-:S02]  /*8710*/  IMAD.U32 R4, R40, 0x10000, RZ ;  /* 0x0001000028047824 */ /* 0x000fc400078e00ff */
[-C--:B------:R-:W-:Y:S01]  /*8720*/  FMUL.FTZ R11, R11, R0.reuse ;  /* 0x000000000b0b7220 */ /* 0x080fe20000410000 */
[----:B------:R-:W-:Y:S01]  /*8730*/  FFMA.FTZ R38, R5, R0, -R38 ;  /* 0x0000000005267223 */ /* 0x000fe20000010826 */
[----:B------:R-:W-:Y:S01]  /*8740*/  LOP3.LUT R44, R44, 0xffff0000, RZ, 0xc0, !PT ;  /* 0xffff00002c2c7812 */ /* 0x000fe200078ec0ff */
[----:B------:R-:W-:Y:S01]  /*8750*/  FFMA.FTZ R32, R12, R3, -R21 ;  /* 0x000000030c207223 */ /* 0x000fe20000010815 */
[C---:B------:R-:W-:Y:S01]  /*8760*/  FMUL.FTZ R46, R15.reuse, R10 ;  /* 0x0000000a0f2e7220 */ /* 0x040fe20000410000 */
[----:B------:R-:W-:Y:S01]  /*8770*/  FMUL.FTZ R0, R15, R4 ;  /* 0x000000040f007220 */ /* 0x000fe20000410000 */
[----:B------:R-:W-:Y:S01]  /*8780*/  LOP3.LUT R39, R39, 0xffff0000, RZ, 0xc0, !PT ;  /* 0xffff000027277812 */ /* 0x000fe200078ec0ff */
[----:B------:R-:W-:Y:S01]  /*8790*/  FFMA.FTZ R11, R5, R8, R11 ;  /* 0x00000008050b7223 */ /* 0x000fe2000001000b */
[----:B------:R-:W-:Y:S01]  /*87a0*/  LOP3.LUT R45, R45, 0xffff0000, RZ, 0xc0, !PT ;  /* 0xffff00002d2d7812 */ /* 0x000fe200078ec0ff */
[C---:B------:R-:W-:Y:S01]  /*87b0*/  FFMA.FTZ R46, R7.reuse, R4, -R46 ;  /* 0x00000004072e7223 */ /* 0x040fe2000001082e */
[----:B------:R-:W-:Y:S01]  /*87c0*/  LOP3.LUT R3, R40, 0xffff0000, RZ, 0xc0, !PT ;  /* 0xffff000028037812 */ /* 0x000fe200078ec0ff */
[----:B------:R-:W-:Y:S01]  /*87d0*/  FFMA.FTZ R0, R7, R10, R0 ;  /* 0x0000000a07007223 */ /* 0x000fe20000010000 */
[CC--:B------:R-:W-:Y:S01]  /*87e0*/  FMUL.FTZ R5, R13.reuse, R44.reuse ;  /* 0x0000002c0d057220 */ /* 0x0c0fe20000410000 */
[----:B------:R-:W-:Y:S01]  /*87f0*/  FMUL.FTZ R13, R13, R39 ;  /* 0x000000270d0d7220 */ /* 0x000fe20000410000 */
[C---:B------:R-:W-:Y:S01]  /*8800*/  FMUL.FTZ R7, R34.reuse, R45 ;  /* 0x0000002d22077220 */ /* 0x040fe20000410000 */
[----:B------:R-:W-:Y:S01]  /*8810*/  FMUL.FTZ R34, R34, R3 ;  /* 0x0000000322227220 */ /* 0x000fe20000410000 */
        /* <DEDUP_REMOVED lines=15> */
.L_x_14184:
[----:B------:R-:W-:Y:S05]  /*8910*/  BSYNC B1 ;  /* 0x0000000000017941 */ /* 0x000fea0003800000 */
.L_x_14183:
        /* <DEDUP_REMOVED lines=12> */
[--C-:B------:R-:W-:Y:S02]  /*89e0*/  SHF.R.U64 R30, R24, 0x10, R25.reuse ;  /* 0x00000010181e7819 */ /* 0x100fe40000001219 */
[----:B------:R-:W-:Y:S02]  /*89f0*/  SHF.R.U32.HI R32, RZ, 0x10, R25 ;  /* 0x00000010ff207819 */ /* 0x000fe40000011619 */
[----:B------:R-:W-:Y:S02]  /*8a00*/  PRMT R30, R50, 0x5432, R30 ;  /* 0x00005432321e7816 */ /* 0x000fe4000000001e */
[----:B------:R-:W-:-:S02]  /*8a10*/  SHF.R.U32.HI R0, RZ, 0x10, R29 ;  /* 0x00000010ff007819 */ /* 0x000fc4000001161d */
[----:B------:R-:W-:Y:S02]  /*8a20*/  PRMT R25, R53, 0x5432, R12 ;  /* 0x0000543235197816 */ /* 0x000fe4000000000c */
[----:B------:R-:W-:Y:S01]  /*8a30*/  SHF.R.U32.HI R29, RZ, 0x10, R31 ;  /* 0x00000010ff1d7819 */ /* 0x000fe2000001161f */
[----:B------:R-:W-:Y:S01]  /*8a40*/  IMAD.U32 R31, R30, 0x10000, RZ ;  /* 0x000100001e1f7824 */ /* 0x000fe200078e00ff */
[----:B------:R-:W-:Y:S02]  /*8a50*/  PRMT R32, R51, 0x5432, R32 ;  /* 0x0000543233207816 */ /* 0x000fe40000000020 */
[--C-:B------:R-:W-:Y:S02]  /*8a60*/  SHF.R.U32.HI R35, RZ, 0x10, R27.reuse ;  /* 0x00000010ff237819 */ /* 0x100fe4000001161b */
[----:B------:R-:W-:Y:S01]  /*8a70*/  SHF.R.U64 R34, R26, 0x10, R27 ;  /* 0x000000101a227819 */ /* 0x000fe2000000121b */
[----:B------:R-:W-:Y:S01]  /*8a80*/  IMAD.U32 R26, R25, 0x10000, RZ ;  /* 0x00010000191a7824 */ /* 0x000fe200078e00ff */
[----:B------:R-:W-:Y:S01]  /*8a90*/  PRMT R27, R54, 0x5432, R0 ;  /* 0x00005432361b7816 */ /* 0x000fe20000000000 */
[----:B------:R-:W-:Y:S01]  /*8aa0*/  IMAD.U32 R33, R32, 0x10000, RZ ;  /* 0x0001000020217824 */ /* 0x000fe200078e00ff */
[----:B------:R-:W-:-:S02]  /*8ab0*/  PRMT R35, R50, 0x5410, R35 ;  /* 0x0000541032237816 */ /* 0x000fc40000000023 */
        /* <DEDUP_REMOVED lines=14> */
[----:B------:R-:W-:Y:S01]  /*8ba0*/  IMAD.U32 R21, R10, 0x10000, RZ ;  /* 0x000100000a157824 */ /* 0x000fe200078e00ff */
[----:B------:R-:W-:-:S03]  /*8bb0*/  PRMT R28, R13, 0x5432, R28 ;  /* 0x000054320d1c7816 */ /* 0x000fc6000000001c */
        /* <DEDUP_REMOVED lines=59> */
.L_x_14175:
[----:B------:R-:W-:Y:S05]  /*8f70*/  BSYNC B0 ;  /* 0x0000000000007941 */ /* 0x000fea0003800000 */
.L_x_14161:
        /* <DEDUP_REMOVED lines=8> */
.L_x_14158:
        /* <DEDUP_REMOVED lines=8> */
.L_x_14185:
[----:B------:R-:W-:Y:S01]  /*9080*/  IMAD R20, R19, 0x8, R18 ;  /* 0x0000000813147824 */ /* 0x000fe200078e0212 */
[----:B------:R-:W-:-:S04]  /*9090*/  SHF.L.U32 R73, R23, 0x1f, RZ ;  /* 0x0000001f17497819 */ /* 0x000fc800000006ff */
[----:B------:R2:W0:Y:S01]  /*90a0*/  SYNCS.PHASECHK.TRANS64.TRYWAIT P2, [R20+URZ+0x22830], R73 ;  /* 0x02283049140075a7 */ /* 0x000422000804017f */
[----:B------:R-:W-:Y:S05]  /*90b0*/  @!P0 BRA `(.L_x_14186) ;  /* 0x0000000000048947 */ /* 0x000fea0003800000 */
[----:B------:R-:W-:Y:S01]  /*90c0*/  BPT.TRAP 0x1 ;  /* 0x000000040000795c */ /* 0x000fe20000300000 */
.L_x_14186:
[----:B0--3--:R-:W0:Y:S01]  /*90d0*/  S2R R3, SR_TID.X ;  /* 0x0000000000037919 */ /* 0x009e220000002100 */
[----:B------:R-:W-:-:S05]  /*90e0*/  VIADD R0, R18, 0x1c400 ;  /* 0x0001c40012007836 */ /* 0x000fca0000000000 */
[----:B------:R-:W-:-:S04]  /*90f0*/  SHF.R.U32.HI R0, RZ, 0x4, R0 ;  /* 0x00000004ff007819 */ /* 0x000fc80000011600 */
[----:B------:R-:W-:Y:S02]  /*9100*/  LOP3.LUT R0, R0, 0x3fff, RZ, 0xc0, !PT ;  /* 0x00003fff00007812 */ /* 0x000fe400078ec0ff */
[----:B0-----:R-:W-:-:S04]  /*9110*/  LOP3.LUT R3, R3, 0x7f, RZ, 0xc0, !PT ;  /* 0x0000007f03037812 */ /* 0x001fc800078ec0ff */
[----:B------:R-:W-:Y:S01]  /*9120*/  ISETP.NE.AND P1, PT, R3, RZ, PT ;  /* 0x000000ff0300720c */ /* 0x000fe20003f25270 */
[----:B------:R-:W-:-:S12]  /*9130*/  @P2 BRA `(.L_x_14187) ;  /* 0x0000000000082947 */ /* 0x000fd80003800000 */
[----:B------:R-:W0:Y:S02]  /*9140*/  SYNCS.PHASECHK.TRANS64.TRYWAIT P2, [R20+URZ+0x22830], R73 ;  /* 0x02283049140075a7 */ /* 0x000e24000804017f */
[----:B0-----:R-:W-:Y:S05]  /*9150*/  @!P2 BRA `(.L_x_14188) ;  /* 0x000001340054a947 */ /* 0x001fea0003800000 */
.L_x_14187:
[----:B------:R-:W-:Y:S05]  /*9160*/  WARPSYNC.ALL ;  /* 0x0000000000007948 */ /* 0x000fea0003800000 */
[----:B------:R-:W-:-:S05]  /*9170*/  LOP3.LUT R13, R0, 0x10000, RZ, 0xfc, !PT ;  /* 0x00010000000d7812 */ /* 0x000fca00078efcff */
[----:B------:R-:W-:Y:S01]  /*9180*/  IMAD R6, R19, 0x300, R13 ;  /* 0x0000030013067824 */ /* 0x000fe200078e020d */
[----:B------:R-:W-:Y:S01]  /*9190*/  LOP3.LUT R4, R36, 0x10000, RZ, 0xfc, !PT ;  /* 0x0001000024047812 */ /* 0x000fe200078efcff */
[----:B------:R-:W-:Y:S01]  /*91a0*/  IMAD.MOV.U32 R7, RZ, RZ, 0x40000040 ;  /* 0x40000040ff077424 */ /* 0x000fe200078e00ff */
[----:B------:R-:W3:Y:S01]  /*91b0*/  LDL.LU R76, [R1+0x8] ;  /* 0x00000800014c7983 */ /* 0x000ee20000300800 */
        /* <DEDUP_REMOVED lines=9> */
[----:B------:R-:W0:Y:S01]  /*9250*/  LDC R77, c[0x0][0x448] ;  /* 0x00011200ff4d7b82 */ /* 0x000e220000000800 */
[----:B------:R-:W-:-:S02]  /*9260*/  IMAD.MOV.U32 R11, RZ, RZ, 0x40000040 ;  /* 0x40000040ff0b7424 */ /* 0x000fc400078e00ff */
[----:B----4-:R-:W-:Y:S02]  /*9270*/  VIADD R14, R6, 0x4 ;  /* 0x00000004060e7836 */ /* 0x010fe40000000000 */
[----:B------:R-:W-:Y:S02]  /*9280*/  IMAD.MOV.U32 R15, RZ, RZ, 0x40000040 ;  /* 0x40000040ff0f7424 */ /* 0x000fe400078e00ff */
[----:B------:R-:W-:-:S04]  /*9290*/  IMAD.MOV.U32 R7, RZ, RZ, 0x40000040 ;  /* 0x40000040ff077424 */ /* 0x000fc800078e00ff */
[----:B------:R-:W-:Y:S01]  /*92a0*/  HGMMA.64x96x16.F32.BF16 R24, gdesc[UR4], RZ, !UPT, gsb0 ;  /* 0x01600000041879f0 */ /* 0x000fe2000c0018ff */
[----:B------:R-:W-:Y:S01]  /*92b0*/  R2UR UR6, R8 ;  /* 0x00000000080672ca */ /* 0x000fe200000e0000 */
[----:B------:R-:W-:Y:S01]  /*92c0*/  VIADD R8, R4, 0x4 ;  /* 0x0000000404087836 */ /* 0x000fe20000000000 */
[----:B------:R-:W-:Y:S01]  /*92d0*/  R2UR UR7, R9 ;  /* 0x00000000090772ca */ /* 0x000fe200000e0000 */
[----:B------:R-:W-:Y:S01]  /*92e0*/  IMAD.MOV.U32 R9, RZ, RZ, 0x40000040 ;  /* 0x40000040ff097424 */ /* 0x000fe200078e00ff */
[----:B------:R-:W-:Y:S02]  /*92f0*/  R2UR UR4, R10 ;  /* 0x000000000a0472ca */ /* 0x000fe400000e0000 */
[----:B------:R-:W-:Y:S02]  /*9300*/  R2UR UR5, R11 ;  /* 0x000000000b0572ca */ /* 0x000fe400000e0000 */
[----:B0-----:R-:W-:Y:S02]  /*9310*/  ISETP.NE.AND P2, PT, R77, 0x1, PT ;  /* 0x000000014d00780c */ /* 0x001fe40003f45270 */
[----:B------:R-:W0:Y:S02]  /*9320*/  S2R R77, SR_TID.X ;  /* 0x00000000004d7919 */ /* 0x000e240000002100 */
[----:B0-----:R-:W-:-:S04]  /*9330*/  SHF.R.U32.HI R77, RZ, 0x7, R77 ;  /* 0x00000007ff4d7819 */ /* 0x001fc8000001164d */
[----:B------:R-:W-:Y:S01]  /*9340*/  IADD3 R177, -R77, 0xb, RZ ;  /* 0x0000000b4db17810 */ /* 0x000fe20007ffe1ff */
        /* <DEDUP_REMOVED lines=14> */
[----:B------:R-:W-:Y:S01]  /*9430*/  R2UR UR7, R15 ;  /* 0x000000000f0772ca */ /* 0x000fe200000e0000 */
[----:B------:R-:W-:Y:S01]  /*9440*/  IMAD.IADD R15, R214, 0x1, R206 ;  /* 0x00000001d60f7824 */ /* 0x000fe200078e02ce */
[----:B------:R-:W-:Y:S02]  /*9450*/  R2UR UR4, R6 ;  /* 0x00000000060472ca */ /* 0x000fe400000e0000 */
[----:B------:R-:W-:Y:S02]  /*9460*/  R2UR UR5, R7 ;  /* 0x00000000070572ca */ /* 0x000fe400000e0000 */
[----:B---3--:R-:W-:-:S04]  /*9470*/  LOP3.LUT R76, R76, 0xfff7ffff, RZ, 0xc0, !PT ;  /* 0xfff7ffff4c4c7812 */ /* 0x008fc800078ec0ff */
[----:B------:R-:W-:-:S05]  /*9480*/  @P2 LOP3.LUT R76, R76, 0x80000, RZ, 0xfc, !PT ;  /* 0x000800004c4c2812 */ /* 0x000fca00078efcff */
[----:B------:R-:W-:Y:S01]  /*9490*/  STL [R1+0x8], R76 ;  /* 0x0000084c01007387 */ /* 0x000fe20000100800 */
[----:B------:R-:W-:Y:S02]  /*94a0*/  WARPGROUP.DEPBAR.LE gsb0, 0x0 ;  /* 0x00008000000079c5 */ /* 0x000fe40000010000 */
[----:B------:R-:W-:-:S06]  /*94b0*/  WARPGROUP.ARRIVE ;  /* 0x00000000000079c5 */ /* 0x000fcc0000000000 */
[----:B------:R-:W-:Y:S01]  /*94c0*/  HGMMA.64x96x16.F32.BF16 R24, gdesc[UR4], R24, gsb0 ;  /* 0x01600000041879f0 */ /* 0x000fe20008001818 */
[----:B------:R-:W-:Y:S02]  /*94d0*/  ULDC UR4, c[0x0][0x9d8] ;  /* 0x0002760000047ab9 */ /* 0x000fe40000000800 */
[----:B------:R-:W-:Y:S02]  /*94e0*/  WARPGROUP.DEPBAR.LE gsb0, 0x0 ;  /* 0x00008000000079c5 */ /* 0x000fe40000010000 */
[----:B------:R-:W-:Y:S01]  /*94f0*/  FMUL.FTZ R14, R36, UR4 ;  /* 0x00000004240e7c20 */ /* 0x000fe20008410000 */
[----:B------:R-:W-:Y:S01]  /*9500*/  FMUL.FTZ R75, R28, UR4 ;  /* 0x000000041c4b7c20 */ /* 0x000fe20008410000 */
[----:B------:R-:W0:Y:S01]  /*9510*/  @P2 LDC R36, c[0x0][0x44c] ;  /* 0x00011300ff242b82 */ /* 0x000e220000000800 */
[----:B------:R-:W-:Y:S01]  /*9520*/  FMUL.FTZ R28, R29, UR4 ;  /* 0x000000041d1c7c20 */ /* 0x000fe20008410000 */
[----:B------:R-:W-:Y:S01]  /*9530*/  FMUL.FTZ R26, R26, UR4 ;  /* 0x000000041a1a7c20 */ /* 0x000fe20008410000 */
[----:B------:R-:W-:Y:S01]  /*9540*/  FMUL.FTZ R27, R27, UR4 ;  /* 0x000000041b1b7c20 */ /* 0x000fe20008410000 */
[----:B------:R-:W-:Y:S01]  /*9550*/  FMUL.FTZ R74, R25, UR4 ;  /* 0x00000004194a7c20 */ /* 0x000fe20008410000 */
[----:B------:R-:W-:Y:S01]  /*9560*/  FMUL.FTZ R25, R32, UR4 ;  /* 0x0000000420197c20 */ /* 0x000fe20008410000 */
[----:B------:R-:W3:Y:S01]  /*9570*/  MUFU.TANH R92, R26 ;  /* 0x0000001a005c7308 */ /* 0x000ee20000002400 */
[----:B------:R-:W-:Y:S01]  /*9580*/  FMUL.FTZ R30, R30, UR4 ;  /* 0x000000041e1e7c20 */ /* 0x000fe20008410000 */
[----:B------:R-:W4:Y:S01]  /*9590*/  @P2 LDC R29, c[0x0][0x450] ;  /* 0x00011400ff1d2b82 */ /* 0x000f220000000800 */
        /* <DEDUP_REMOVED lines=14> */
[----:B-1----:R-:W-:-:S02]  /*9680*/  IMAD.MOV.U32 R27, RZ, RZ, R15 ;  /* 0x000000ffff1b7224 */ /* 0x002fc400078e000f */
[----:B------:R-:W-:Y:S01]  /*9690*/  FMUL.FTZ R55, R55, UR4 ;  /* 0x0000000437377c20 */ /* 0x000fe20008410000 */
[----:B0-----:R-:W-:-:S04]  /*96a0*/  @P2 IMAD.HI.U32 R26, R15, R36, RZ ;  /* 0x000000240f1a2227 */ /* 0x001fc800078e00ff */
[----:B------:R-:W-:Y:S01]  /*96b0*/  FMUL.FTZ R0, R37, UR4 ;  /* 0x0000000425007c20 */ /* 0x000fe20008410000 */
[----:B------:R-:W-:Y:S01]  /*96c0*/  FMUL.FTZ R72, R24, UR4 ;  /* 0x0000000418487c20 */ /* 0x000fe20008410000 */
[----:B------:R-:W-:Y:S01]  /*96d0*/  FMUL.FTZ R24, R33, UR4 ;  /* 0x0000000421187c20 */ /* 0x000fe20008410000 */
[----:B------:R-:W-:Y:S01]  /*96e0*/  IMAD R15, R180, -0x60, R209 ;  /* 0xffffffa0b40f7824 */ /* 0x000fe200078e02d1 */
[----:B------:R2:W0:Y:S01]  /*96f0*/  MUFU.TANH R88, R31 ;  /* 0x0000001f00587308 */ /* 0x0004220000002400 */
[----:B------:R-:W-:Y:S01]  /*9700*/  FMUL.FTZ R58, R58, UR4 ;  /* 0x000000043a3a7c20 */ /* 0x000fe20008410000 */
[----:B----4-:R-:W-:Y:S01]  /*9710*/  @P2 SHF.R.U32.HI R27, RZ, R29, R26 ;  /* 0x0000001dff1b2219 */ /* 0x010fe2000001161a */
[----:B------:R-:W-:Y:S02]  /*9720*/  VIADD R26, R15, 0x60 ;  /* 0x000000600f1a7836 */ /* 0x000fe40000000000 */
[----:B------:R-:W-:Y:S01]  /*9730*/  FMUL.FTZ R59, R59, UR4 ;  /* 0x000000043b3b7c20 */ /* 0x000fe20008410000 */
[----:B------:R-:W-:Y:S01]  /*9740*/  FMUL.FTZ R62, R62, UR4 ;  /* 0x000000043e3e7c20 */ /* 0x000fe20008410000 */
[----:B------:R-:W-:Y:S01]  /*9750*/  FMUL.FTZ R63, R63, UR4 ;  /* 0x000000043f3f7c20 */ /* 0x000fe20008410000 */
[----:B---3--:R-:W1:Y:S01]  /*9760*/  SHFL.IDX PT, R30, R27, 0x1, 0x1c1f ;  /* 0x003c1f001b1e7f89 */ /* 0x008e6200000e0000 */
[----:B------:R-:W-:Y:S01]  /*9770*/  IMAD R90, R215, -0x2, R26 ;  /* 0xfffffffed75a7824 */ /* 0x000fe200078e021a */
[----:B------:R-:W3:Y:S01]  /*9780*/  MUFU.TANH R34, R34 ;  /* 0x0000002200227308 */ /* 0x000ee20000002400 */
[----:B------:R-:W-:Y:S01]  /*9790*/  FMUL.FTZ R67, R67, UR4 ;  /* 0x0000000443437c20 */ /* 0x000fe20008410000 */
[----:B------:R-:W-:Y:S01]  /*97a0*/  FMUL.FTZ R12, R40, UR4 ;  /* 0x00000004280c7c20 */ /* 0x000fe20008410000 */
[----:B------:R-:W-:Y:S01]  /*97b0*/  FMUL.FTZ R70, R70, UR4 ;  /* 0x0000000446467c20 */ /* 0x000fe20008410000 */
[--C-:B------:R-:W-:Y:S01]  /*97c0*/  IADD3 R29, -R207, 0x1, R90.reuse ;  /* 0x00000001cf1d7810 */ /* 0x100fe20007ffe15a */
[----:B------:R-:W-:Y:S01]  /*97d0*/  FMUL.FTZ R71, R71, UR4 ;  /* 0x0000000447477c20 */ /* 0x000fe20008410000 */
[----:B------:R-:W-:Y:S01]  /*97e0*/  FMUL.FTZ R44, R44, UR4 ;  /* 0x000000042c2c7c20 */ /* 0x000fe20008410000 */
[----:B------:R-:W4:Y:S01]  /*97f0*/  SHFL.IDX PT, R27, R27, RZ, 0x1c1f ;  /* 0x001c1fff1b1b7589 */ /* 0x000f2200000e0000 */
        /* <DEDUP_REMOVED lines=14> */
[----:B-1----:R-:W-:Y:S01]  /*98e0*/  VIADDMNMX R30, R30, R29, R90, PT ;  /* 0x0000001d1e1e7246 */ /* 0x002fe2000380015a */
[----:B------:R-:W-:Y:S01]  /*98f0*/  FMUL.FTZ R68, R68, UR4 ;  /* 0x0000000444447c20 */ /* 0x000fe20008410000 */
[----:B------:R-:W1:Y:S01]  /*9900*/  MUFU.TANH R39, R39 ;  /* 0x0000002700277308 */ /* 0x000e620000002400 */
[----:B------:R-:W-:Y:S01]  /*9910*/  FMUL.FTZ R69, R69, UR4 ;  /* 0x0000000445457c20 */ /* 0x000fe20008410000 */
[----:B------:R-:W-:-:S02]  /*9920*/  ISETP.GT.AND P3, PT, R30, RZ, PT ;  /* 0x000000ff1e00720c */ /* 0x000fc40003f64270 */
[C---:B------:R-:W-:Y:S02]  /*9930*/  ISETP.GT.AND P4, PT, R30.reuse, 0x1, PT ;  /* 0x000000011e00780c */ /* 0x040fe40003f84270 */
[----:B------:R-:W-:Y:S02]  /*9940*/  ISETP.GT.AND P2, PT, R30, 0x8, PT ;  /* 0x000000081e00780c */ /* 0x000fe40003f44270 */
[----:B------:R-:W-:Y:S01]  /*9950*/  FSEL R92, R92, -INF , P3 ;  /* 0xff8000005c5c7808 */ /* 0x000fe20001800000 */
[----:B------:R-:W1:Y:S01]  /*9960*/  MUFU.TANH R42, R42 ;  /* 0x0000002a002a7308 */ /* 0x000e620000002400 */
[----:B--2---:R-:W-:Y:S02]  /*9970*/  FSEL R31, R32, -INF , P4 ;  /* 0xff800000201f7808 */ /* 0x004fe40002000000 */
[----:B------:R-:W-:Y:S02]  /*9980*/  ISETP.GT.AND P3, PT, R30, 0x9, PT ;  /* 0x000000091e00780c */ /* 0x000fe40003f64270 */
[----:B------:R-:W-:-:S02]  /*9990*/  FSEL R94, R94, -INF , P2 ;  /* 0xff8000005e5e7808 */ /* 0x000fc40001000000 */
[----:B------:R-:W-:Y:S01]  /*99a0*/  FMNMX.FTZ R15, R92, R31, !PT ;  /* 0x0000001f5c0f7209 */ /* 0x000fe20007810000 */
[----:B------:R-:W2:Y:S01]  /*99b0*/  MUFU.TANH R43, R43 ;  /* 0x0000002b002b7308 */ /* 0x000ea20000002400 */
[----:B------:R-:W-:Y:S02]  /*99c0*/  ISETP.GT.AND P2, PT, R30, 0x10, PT ;  /* 0x000000101e00780c */ /* 0x000fe40003f44270 */
[----:B0-----:R-:W-:Y:S02]  /*99d0*/  FSEL R88, R88, -INF , P3 ;  /* 0xff80000058587808 */ /* 0x001fe40001800000 */
[----:B------:R-:W-:Y:S02]  /*99e0*/  FMNMX.FTZ R15, R94, R15, !PT ;  /* 0x0000000f5e0f7209 */ /* 0x000fe40007810000 */
[----:B------:R-:W-:Y:S01]  /*99f0*/  ISETP.GT.AND P3, PT, R30, 0x11, PT ;  /* 0x000000111e00780c */ /* 0x000fe20003f64270 */
[----:B------:R-:W0:Y:S01]  /*9a00*/  MUFU.TANH R46, R46 ;  /* 0x0000002e002e7308 */ /* 0x000e220000002400 */
[----:B---3--:R-:W-:-:S02]  /*9a10*/  FSEL R86, R34, -INF , P2 ;  /* 0xff80000022567808 */ /* 0x008fc40001000000 */
[----:B------:R-:W-:Y:S02]  /*9a20*/  FMNMX.FTZ R15, R88, R15, !PT ;  /* 0x0000000f580f7209 */ /* 0x000fe40007810000 */
[----:B------:R-:W-:Y:S02]  /*9a30*/  ISETP.GT.AND P2, PT, R30, 0x18, PT ;  /* 0x000000181e00780c */ /* 0x000fe40003f44270 */
[----:B------:R-:W-:Y:S01]  /*9a40*/  FSEL R84, R35, -INF , P3 ;  /* 0xff80000023547808 */ /* 0x000fe20001800000 */
[----:B------:R-:W3:Y:S01]  /*9a50*/  MUFU.TANH R47, R47 ;  /* 0x0000002f002f7308 */ /* 0x000ee20000002400 */
[----:B------:R-:W-:Y:S02]  /*9a60*/  FMNMX.FTZ R15, R86, R15, !PT ;  /* 0x0000000f560f7209 */ /* 0x000fe40007810000 */
[----:B------:R-:W-:Y:S02]  /*9a70*/  ISETP.GT.AND P3, PT, R30, 0x19, PT ;  /* 0x000000191e00780c */ /* 0x000fe40003f64270 */
[----:B----4-:R-:W-:-:S02]  /*9a80*/  FSEL R82, R38, -INF , P2 ;  /* 0xff80000026527808 */ /* 0x010fc40001000000 */
[----:B------:R-:W-:Y:S01]  /*9a90*/  FMNMX.FTZ R15, R84, R15, !PT ;  /* 0x0000000f540f7209 */ /* 0x000fe20007810000 */
[----:B------:R0:W-:Y:S01]  /*9aa0*/  MUFU.TANH R36, R50 ;  /* 0x0000003200247308 */ /* 0x0001e20000002400 */
[----:B------:R-:W-:Y:S02]  /*9ab0*/  ISETP.GT.AND P2, PT, R30, 0x20, PT ;  /* 0x000000201e00780c */ /* 0x000fe40003f44270 */
[----:B-1----:R-:W-:Y:S02]  /*9ac0*/  FSEL R26, R39, -INF , P3 ;  /* 0xff800000271a7808 */ /* 0x002fe40001800000 */
[----:B------:R-:W-:Y:S02]  /*9ad0*/  FMNMX.FTZ R15, R82, R15, !PT ;  /* 0x0000000f520f7209 */ /* 0x000fe40007810000 */
[----:B------:R-:W-:Y:S01]  /*9ae0*/  ISETP.GT.AND P3, PT, R30, 0x21, PT ;  /* 0x000000211e00780c */ /* 0x000fe20003f64270 */
[----:B------:R-:W1:Y:S01]  /*9af0*/  MUFU.TANH R51, R51 ;  /* 0x0000003300337308 */ /* 0x000e620000002400 */
[----:B------:R-:W-:-:S02]  /*9b00*/  FSEL R80, R42, -INF , P2 ;  /* 0xff8000002a507808 */ /* 0x000fc40001000000 */
[----:B------:R-:W-:Y:S02]  /*9b10*/  FMNMX.FTZ R15, R26, R15, !PT ;  /* 0x0000000f1a0f7209 */ /* 0x000fe40007810000 */
[----:B------:R-:W-:Y:S02]  /*9b20*/  ISETP.GT.AND P2, PT, R30, 0x28, PT ;  /* 0x000000281e00780c */ /* 0x000fe40003f44270 */
[----:B--2---:R-:W-:Y:S01]  /*9b30*/  FSEL R78, R43, -INF , P3 ;  /* 0xff8000002b4e7808 */ /* 0x004fe20001800000 */
[----:B------:R3:W-:Y:S01]  /*9b40*/  MUFU.TANH R37, R54 ;  /* 0x0000003600257308 */ /* 0x0007e20000002400 */
[----:B------:R-:W-:Y:S02]  /*9b50*/  FMNMX.FTZ R15, R80, R15, !PT ;  /* 0x0000000f500f7209 */ /* 0x000fe40007810000 */
[----:B------:R-:W-:Y:S02]  /*9b60*/  ISETP.GT.AND P3, PT, R30, 0x29, PT ;  /* 0x000000291e00780c */ /* 0x000fe40003f64270 */
[----:B0-----:R-:W-:-:S02]  /*9b70*/  FSEL R50, R46, -INF , P2 ;  /* 0xff8000002e327808 */ /* 0x001fc40001000000 */
[----:B------:R-:W-:Y:S01]  /*9b80*/  FMNMX.FTZ R15, R78, R15, !PT ;  /* 0x0000000f4e0f7209 */ /* 0x000fe20007810000 */
[----:B------:R-:W0:Y:S01]  /*9b90*/  MUFU.TANH R55, R55 ;  /* 0x0000003700377308 */ /* 0x000e220000002400 */
[----:B------:R-:W-:Y:S02]  /*9ba0*/  ISETP.GT.AND P2, PT, R30, 0x30, PT ;  /* 0x000000301e00780c */ /* 0x000fe40003f44270 */
[----:B---3--:R-:W-:Y:S02]  /*9bb0*/  FSEL R54, R47, -INF , P3 ;  /* 0xff8000002f367808 */ /* 0x008fe40001800000 */
[----:B------:R-:W-:Y:S01]  /*9bc0*/  FMNMX.FTZ R33, R50, R15, !PT ;  /* 0x0000000f32217209 */ /* 0x000fe20007810000 */
[----:B------:R-:W-:Y:S01]  /*9bd0*/  FMUL.FTZ R15, R66, UR4 ;  /* 0x00000004420f7c20 */ /* 0x000fe20008410000 */
[----:B------:R-:W-:Y:S01]  /*9be0*/  ISETP.GT.AND P3, PT, R30, 0x31, PT ;  /* 0x000000311e00780c */ /* 0x000fe20003f64270 */
[----:B------:R2:W3:Y:S01]  /*9bf0*/  MUFU.TANH R32, R58 ;  /* 0x0000003a00207308 */ /* 0x0004e20000002400 */
[----:B------:R-:W-:Y:S01]  /*9c00*/  FMNMX.FTZ R33, R54, R33, !PT ;  /* 0x0000002136217209 */ /* 0x000fe20007810000 */
[----:B------:R-:W-:Y:S01]  /*9c10*/  ULDC UR4, c[0x0][0x988] ;  /* 0x0002620000047ab9 */ /* 0x000fe20000000800 */
[----:B-1----:R-:W-:-:S02]  /*9c20*/  FSEL R76, R51, -INF , P3 ;  /* 0xff800000334c7808 */ /* 0x002fc40001800000 */
[----:B------:R-:W-:Y:S02]  /*9c30*/  ISETP.GT.AND P3, PT, R30, 0x39, PT ;  /* 0x000000391e00780c */ /* 0x000fe40003f64270 */
[----:B------:R-:W-:Y:S01]  /*9c40*/  VIADDMNMX R27, R27, R29, R90, PT ;  /* 0x0000001d1b1b7246 */ /* 0x000fe2000380015a */
[----:B------:R-:W1:Y:S01]  /*9c50*/  MUFU.TANH R59, R59 ;  /* 0x0000003b003b7308 */ /* 0x000e620000002400 */
[----:B--2---:R-:W-:Y:S02]  /*9c60*/  FSEL R58, R36, -INF , P2 ;  /* 0xff800000243a7808 */ /* 0x004fe40001000000 */
[----:B------:R-:W-:Y:S02]  /*9c70*/  ISETP.GT.AND P2, PT, R30, 0x38, PT ;  /* 0x000000381e00780c */ /* 0x000fe40003f44270 */
[----:B------:R-:W-:Y:S02]  /*9c80*/  FMNMX.FTZ R33, R58, R33, !PT ;  /* 0x000000213a217209 */ /* 0x000fe40007810000 */
[----:B0-----:R-:W-:Y:S01]  /*9c90*/  FSEL R66, R55, -INF , P3 ;  /* 0xff80000037427808 */ /* 0x001fe20001800000 */
[----:B------:R0:W2:Y:S01]  /*9ca0*/  MUFU.TANH R38, R62 ;  /* 0x0000003e00267308 */ /* 0x0000a20000002400 */
[----:B------:R-:W-:-:S02]  /*9cb0*/  FMNMX.FTZ R33, R76, R33, !PT ;  /* 0x000000214c217209 */ /* 0x000fc40007810000 */
[----:B------:R-:W-:Y:S02]  /*9cc0*/  ISETP.GT.AND P3, PT, R30, 0x41, PT ;  /* 0x000000411e00780c */ /* 0x000fe40003f64270 */
[----:B------:R-:W-:-:S03]  /*9cd0*/  ISETP.GT.AND P4, PT, R27, 0x8, PT ;  /* 0x000000081b00780c */ /* 0x000fc60003f84270 */
[----:B------:R-:W4:Y:S01]  /*9ce0*/  MUFU.TANH R42, R63 ;  /* 0x0000003f002a7308 */ /* 0x000f220000002400 */
[----:B0-----:R-:W-:Y:S02]  /*9cf0*/  FSEL R62, R37, -INF , P2 ;  /* 0xff800000253e7808 */ /* 0x001fe40001000000 */
[----:B------:R-:W-:Y:S02]  /*9d00*/  ISETP.GT.AND P2, PT, R30, 0x40, PT ;  /* 0x000000401e00780c */ /* 0x000fe40003f44270 */
[----:B------:R-:W-:Y:S02]  /*9d10*/  FMNMX.FTZ R33, R62, R33, !PT ;  /* 0x000000213e217209 */ /* 0x000fe40007810000 */
[----:B---3--:R-:W-:Y:S01]  /*9d20*/  FSEL R46, R32, -INF , P2 ;  /* 0xff800000202e7808 */ /* 0x008fe20001000000 */
[----:B------:R-:W0:Y:S01]  /*9d30*/  MUFU.TANH R15, R15 ;  /* 0x0000000f000f7308 */ /* 0x000e220000002400 */
[----:B------:R-:W-:Y:S02]  /*9d40*/  FMNMX.FTZ R33, R66, R33, !PT ;  /* 0x0000002142217209 */ /* 0x000fe40007810000 */
[----:B------:R-:W-:-:S02]  /*9d50*/  ISETP.GT.AND P2, PT, R30, 0x48, PT ;  /* 0x000000481e00780c */ /* 0x000fc40003f44270 */
[----:B-1----:R-:W-:Y:S02]  /*9d60*/  FSEL R32, R59, -INF , P3 ;  /* 0xff8000003b207808 */ /* 0x002fe40001800000 */
[----:B------:R-:W-:Y:S01]  /*9d70*/  FMNMX.FTZ R33, R46, R33, !PT ;  /* 0x000000212e217209 */ /* 0x000fe20007810000 */
[----:B------:R-:W1:Y:S01]  /*9d80*/  MUFU.TANH R40, R67 ;  /* 0x0000004300287308 */ /* 0x000e620000002400 */
[----:B------:R-:W-:Y:S02]  /*9d90*/  ISETP.GT.AND P3, PT, R30, 0x49, PT ;  /* 0x000000491e00780c */ /* 0x000fe40003f64270 */
[----:B--2---:R-:W-:Y:S02]  /*9da0*/  FSEL R38, R38, -INF , P2 ;  /* 0xff80000026267808 */ /* 0x004fe40001000000 */
[----:B------:R-:W-:Y:S02]  /*9db0*/  FMNMX.FTZ R33, R32, R33, !PT ;  /* 0x0000002120217209 */ /* 0x000fe40007810000 */
[----:B------:R-:W-:Y:S01]  /*9dc0*/  ISETP.GT.AND P2, PT, R30, 0x50, PT ;  /* 0x000000501e00780c */ /* 0x000fe20003f44270 */
[----:B------:R-:W2:Y:S01]  /*9dd0*/  MUFU.TANH R36, R70 ;  /* 0x0000004600247308 */ /* 0x000ea20000002400 */
[----:B----4-:R-:W-:-:S02]  /*9de0*/  FSEL R42, R42, -INF , P3 ;  /* 0xff8000002a2a7808 */ /* 0x010fc40001800000 */
[----:B------:R-:W-:Y:S02]  /*9df0*/  FMNMX.FTZ R33, R38, R33, !PT ;  /* 0x0000002126217209 */ /* 0x000fe40007810000 */
[----:B------:R-:W-:Y:S02]  /*9e00*/  ISETP.GT.AND P3, PT, R30, 0x51, PT ;  /* 0x000000511e00780c */ /* 0x000fe40003f64270 */
[----:B0-----:R-:W-:Y:S01]  /*9e10*/  FSEL R34, R15, -INF , P2 ;  /* 0xff8000000f227808 */ /* 0x001fe20001000000 */
[----:B------:R-:W0:Y:S01]  /*9e20*/  MUFU.TANH R71, R71 ;  /* 0x0000004700477308 */ /* 0x000e220000002400 */
[----:B------:R-:W-:Y:S02]  /*9e30*/  FMNMX.FTZ R33, R42, R33, !PT ;  /* 0x000000212a217209 */ /* 0x000fe40007810000 */
[----:B------:R-:W-:Y:S02]  /*9e40*/  ISETP.GT.AND P2, PT, R30, 0x58, PT ;  /* 0x000000581e00780c */ /* 0x000fe40003f44270 */
[----:B-1----:R-:W-:-:S02]  /*9e50*/  FSEL R40, R40, -INF , P3 ;  /* 0xff80000028287808 */ /* 0x002fc40001800000 */
[----:B------:R-:W-:Y:S01]  /*9e60*/  FMNMX.FTZ R33, R34, R33, !PT ;  /* 0x0000002122217209 */ /* 0x000fe20007810000 */
[----:B------:R1:W-:Y:S01]  /*9e70*/  MUFU.TANH R70, R44 ;  /* 0x0000002c00467308 */ /* 0x0003e20000002400 */
[----:B------:R-:W-:Y:S02]  /*9e80*/  ISETP.GT.AND P3, PT, R30, 0x59, PT ;  /* 0x000000591e00780c */ /* 0x000fe40003f64270 */
[----:B--2---:R-:W-:Y:S02]  /*9e90*/  FSEL R36, R36, -INF , P2 ;  /* 0xff80000024247808 */ /* 0x004fe40001000000 */
[----:B------:R-:W-:Y:S02]  /*9ea0*/  FMNMX.FTZ R33, R40, R33, !PT ;  /* 0x0000002128217209 */ /* 0x000fe40007810000 */
[----:B------:R-:W-:Y:S01]  /*9eb0*/  ISETP.GT.AND P2, PT, R27, RZ, PT ;  /* 0x000000ff1b00720c */ /* 0x000fe20003f44270 */
[----:B------:R-:W2:Y:S01]  /*9ec0*/  MUFU.TANH R72, R72 ;  /* 0x0000004800487308 */ /* 0x000ea20000002400 */
[----:B0-----:R-:W-:-:S02]  /*9ed0*/  FSEL R30, R71, -INF , P3 ;  /* 0xff800000471e7808 */ /* 0x001fc40001800000 */
[----:B------:R-:W-:Y:S02]  /*9ee0*/  FMNMX.FTZ R33, R36, R33, !PT ;  /* 0x0000002124217209 */ /* 0x000fe40007810000 */
[----:B------:R-:W-:Y:S02]  /*9ef0*/  ISETP.GT.AND P3, PT, R27, 0x1, PT ;  /* 0x000000011b00780c */ /* 0x000fe40003f64270 */
[----:B------:R-:W-:Y:S01]  /*9f00*/  FMNMX.FTZ R33, R30, R33, !PT ;  /* 0x000000211e217209 */ /* 0x000fe20007810000 */
[----:B------:R-:W0:Y:S04]  /*9f10*/  MUFU.TANH R74, R74 ;  /* 0x0000004a004a7308 */ /* 0x000e280000002400 */
[----:B-1----:R-:W1:Y:S04]  /*9f20*/  SHFL.BFLY PT, R44, R33, 0x2, 0x1f ;  /* 0x0c401f00212c7f89 */ /* 0x002e6800000e0000 */
[----:B------:R-:W-:Y:S01]  /*9f30*/  MUFU.TANH R75, R75 ;  /* 0x0000004b004b7308 */ /* 0x000fe20000002400 */
[----:B--2---:R-:W-:-:S02]  /*9f40*/  FSEL R72, R72, -INF , P2 ;  /* 0xff80000048487808 */ /* 0x004fc40001000000 */
[----:B------:R-:W-:-:S05]  /*9f50*/  ISETP.GT.AND P2, PT, R27, 0x9, PT ;  /* 0x000000091b00780c */ /* 0x000fca0003f44270 */
[----:B------:R-:W2:Y:S01]  /*9f60*/  MUFU.TANH R28, R28 ;  /* 0x0000001c001c7308 */ /* 0x000ea20000002400 */
[----:B0-----:R-:W-:Y:S02]  /*9f70*/  FSEL R74, R74, -INF , P3 ;  /* 0xff8000004a4a7808 */ /* 0x001fe40001800000 */
[----:B------:R-:W-:Y:S02]  /*9f80*/  ISETP.GT.AND P3, PT, R27, 0x10, PT ;  /* 0x000000101b00780c */ /* 0x000fe40003f64270 */
[----:B------:R-:W-:-:S03]  /*9f90*/  FMNMX.FTZ R29, R72, R74, !PT ;  /* 0x0000004a481d7209 */ /* 0x000fc60007810000 */
[----:B------:R-:W0:Y:S01]  /*9fa0*/  MUFU.TANH R25, R25 ;  /* 0x0000001900197308 */ /* 0x000e220000002400 */
[----:B-1----:R-:W-:-:S07]  /*9fb0*/  FMNMX.FTZ R44, R33, R44, !PT ;  /* 0x0000002c212c7209 */ /* 0x002fce0007810000 */
[----:B------:R-:W1:Y:S01]  /*9fc0*/  MUFU.TANH R24, R24 ;  /* 0x0000001800187308 */ /* 0x000e620000002400 */
[----:B------:R-:W3:Y:S01]  /*9fd0*/  SHFL.BFLY PT, R15, R44, 0x1, 0x1f ;  /* 0x0c201f002c0f7f89 */ /* 0x000ee200000e0000 */
[----:B--2---:R-:W-:Y:S02]  /*9fe0*/  FSEL R28, R28, -INF , P2 ;  /* 0xff8000001c1c7808 */ /* 0x004fe40001000000 */
[----:B------:R-:W-:-:S04]  /*9ff0*/  ISETP.GT.AND P2, PT, R27, 0x11, PT ;  /* 0x000000111b00780c */ /* 0x000fc80003f44270 */
[----:B------:R-:W2:Y:S08]  /*a000*/  MUFU.TANH R14, R14 ;  /* 0x0000000e000e7308 */ /* 0x000eb00000002400 */
[----:B------:R-:W4:Y:S08]  /*a010*/  MUFU.TANH R0, R0 ;  /* 0x0000000000007308 */ /* 0x000f300000002400 */
[----:B------:R-:W4:Y:S01]  /*a020*/  MUFU.TANH R12, R12 ;  /* 0x0000000c000c7308 */ /* 0x000f220000002400 */
[----:B---3--:R-:W-:Y:S01]  /*a030*/  FMNMX.FTZ R176, R44, R15, !PT ;  /* 0x0000000f2cb07209 */ /* 0x008fe20007810000 */
[----:B------:R-:W-:Y:S01]  /*a040*/  IMAD.U32 R15, RZ, RZ, UR4 ;  /* 0x00000004ff0f7e24 */ /* 0x000fe2000f8e00ff */
[----:B------:R-:W-:-:S02]  /*a050*/  FSEL R44, R75, -INF , P4 ;  /* 0xff8000004b2c7808 */ /* 0x000fc40002000000 */
[C---:B------:R-:W-:Y:S01]  /*a060*/  FSETP.NEU.FTZ.AND P4, PT, R176.reuse, -INF , PT ;  /* 0xff800000b000780b */ /* 0x040fe20003f9d000 */
[----:B------:R-:W-:Y:S01]  /*a070*/  FMUL.FTZ R33, R176, R15 ;  /* 0x0000000fb0217220 */ /* 0x000fe20000410000 */
[----:B------:R-:W-:Y:S01]  /*a080*/  FMNMX.FTZ R29, R44, R29, !PT ;  /* 0x0000001d2c1d7209 */ /* 0x000fe20007810000 */
[----:B------:R0:W3:Y:S03]  /*a090*/  MUFU.TANH R35, R48 ;  /* 0x0000003000237308 */ /* 0x0000e60000002400 */
[----:B------:R-:W-:Y:S02]  /*a0a0*/  FMNMX.FTZ R29, R28, R29, !PT ;  /* 0x0000001d1c1d7209 */ /* 0x000fe40007810000 */
[----:B------:R-:W-:-:S03]  /*a0b0*/  FSEL R33, R33, RZ, P4 ;  /* 0x000000ff21217208 */ /* 0x000fc60002000000 */
[----:B------:R-:W3:Y:S01]  /*a0c0*/  MUFU.TANH R3, R3 ;  /* 0x0000000300037308 */ /* 0x000ee20000002400 */
[----:B0-----:R-:W-:Y:S01]  /*a0d0*/  FSEL R48, R25, -INF , P3 ;  /* 0xff80000019307808 */ /* 0x001fe20001800000 */
[-CC-:B------:R-:W-:Y:S01]  /*a0e0*/  FFMA.FTZ R157, R86, R15.reuse, -R33.reuse ;  /* 0x0000000f569d7223 */ /* 0x180fe20000010821 */
[----:B------:R-:W-:Y:S01]  /*a0f0*/  ISETP.GT.AND P3, PT, R27, 0x18, PT ;  /* 0x000000181b00780c */ /* 0x000fe20003f64270 */
[--C-:B------:R-:W-:Y:S01]  /*a100*/  FFMA.FTZ R153, R92, R15, -R33.reuse ;  /* 0x0000000f5c997223 */ /* 0x100fe20000010821 */
[----:B------:R-:W-:Y:S01]  /*a110*/  FMNMX.FTZ R29, R48, R29, !PT ;  /* 0x0000001d301d7209 */ /* 0x000fe20007810000 */
[-CC-:B------:R-:W-:Y:S01]  /*a120*/  FFMA.FTZ R155, R94, R15.reuse, -R33.reuse ;  /* 0x0000000f5e9b7223 */ /* 0x180fe20000010821 */
[-CC-:B------:R-:W-:Y:S01]  /*a130*/  FFMA.FTZ R159, R82, R15.reuse, -R33.reuse ;  /* 0x0000000f529f7223 */ /* 0x180fe20000010821 */
[----:B------:R1:W-:Y:S01]  /*a140*/  MUFU.TANH R37, R52 ;  /* 0x0000003400257308 */ /* 0x0003e20000002400 */
[-CC-:B------:R-:W-:Y:S01]  /*a150*/  FFMA.FTZ R161, R80, R15.reuse, -R33.reuse ;  /* 0x0000000f50a17223 */ /* 0x180fe20000010821 */
[-CC-:B------:R-:W-:Y:S01]  /*a160*/  FFMA.FTZ R31, R31, R15.reuse, -R33.reuse ;  /* 0x0000000f1f1f7223 */ /* 0x180fe20000010821 */
[-CC-:B------:R-:W-:Y:S01]  /*a170*/  FFMA.FTZ R26, R26, R15.reuse, -R33.reuse ;  /* 0x0000000f1a1a7223 */ /* 0x180fe20000010821 */
[-CC-:B------:R-:W-:Y:S01]  /*a180*/  FFMA.FTZ R30, R30, R15.reuse, -R33.reuse ;  /* 0x0000000f1e1e7223 */ /* 0x180fe20000010821 */
[-CC-:B------:R-:W-:Y:S01]  /*a190*/  FFMA.FTZ R50, R50, R15.reuse, -R33.reuse ;  /* 0x0000000f32327223 */ /* 0x180fe20000010821 */
[-CC-:B------:R-:W-:Y:S01]  /*a1a0*/  FFMA.FTZ R54, R54, R15.reuse, -R33.reuse ;  /* 0x0000000f36367223 */ /* 0x180fe20000010821 */
[-CC-:B------:R-:W-:Y:S01]  /*a1b0*/  FFMA.FTZ R58, R58, R15.reuse, -R33.reuse ;  /* 0x0000000f3a3a7223 */ /* 0x180fe20000010821 */
[----:B------:R2:W-:Y:S01]  /*a1c0*/  MUFU.TANH R39, R56 ;  /* 0x0000003800277308 */ /* 0x0005e20000002400 */
[----:B-1----:R-:W-:Y:S01]  /*a1d0*/  FSEL R52, R24, -INF , P2 ;  /* 0xff80000018347808 */ /* 0x002fe20001000000 */
[-CC-:B------:R-:W-:Y:S01]  /*a1e0*/  FFMA.FTZ R24, R84, R15.reuse, -R33.reuse ;  /* 0x0000000f54187223 */ /* 0x180fe20000010821 */
[C---:B------:R-:W-:Y:S01]  /*a1f0*/  ISETP.GT.AND P2, PT, R27.reuse, 0x19, PT ;  /* 0x000000191b00780c */ /* 0x040fe20003f44270 */
[--C-:B------:R-:W-:Y:S01]  /*a200*/  FFMA.FTZ R76, R76, R15, -R33.reuse ;  /* 0x0000000f4c4c7223 */ /* 0x100fe20000010821 */
[----:B------:R-:W-:Y:S01]  /*a210*/  FMNMX.FTZ R29, R52, R29, !PT ;  /* 0x0000001d341d7209 */ /* 0x000fe20007810000 */
[-CC-:B------:R-:W-:Y:S01]  /*a220*/  FFMA.FTZ R62, R62, R15.reuse, -R33.reuse ;  /* 0x0000000f3e3e7223 */ /* 0x180fe20000010821 */
[-CC-:B------:R-:W-:Y:S01]  /*a230*/  FFMA.FTZ R66, R66, R15.reuse, -R33.reuse ;  /* 0x0000000f42427223 */ /* 0x180fe20000010821 */
[----:B------:R-:W0:Y:S01]  /*a240*/  MUFU.TANH R45, R45 ;  /* 0x0000002d002d7308 */ /* 0x000e220000002400 */
[----:B--2---:R-:W-:Y:S01]  /*a250*/  FSEL R56, R14, -INF , P3 ;  /* 0xff8000000e387808 */ /* 0x004fe20001800000 */
        /* <DEDUP_REMOVED lines=9> */
[----:B------:R-:W-:-:S05]  /*a2f0*/  FFMA.FTZ R36, R36, R15, -R33 ;  /* 0x0000000f24247223 */ /* 0x000fca0000010821 */
[----:B------:R1:W-:Y:S01]  /*a300*/  MUFU.TANH R100, R64 ;  /* 0x0000004000647308 */ /* 0x0003e20000002400 */
[----:B----4-:R-:W-:Y:S02]  /*a310*/  FSEL R60, R0, -INF , P2 ;  /* 0xff800000003c7808 */ /* 0x010fe40001000000 */
[----:B------:R-:W-:Y:S02]  /*a320*/  ISETP.GT.AND P2, PT, R27, 0x21, PT ;  /* 0x000000211b00780c */ /* 0x000fe40003f44270 */
[----:B------:R-:W-:-:S03]  /*a330*/  FMNMX.FTZ R29, R60, R29, !PT ;  /* 0x0000001d3c1d7209 */ /* 0x000fc60007810000 */
[----:B------:R-:W2:Y:S01]  /*a340*/  MUFU.TANH R49, R49 ;  /* 0x0000003100317308 */ /* 0x000ea20000002400 */
[----:B-1----:R-:W-:Y:S01]  /*a350*/  FSEL R64, R12, -INF , P3 ;  /* 0xff8000000c407808 */ /* 0x002fe20001800000 */
[----:B------:R-:W-:Y:S01]  /*a360*/  FFMA.FTZ R12, R88, R15, -R33 ;  /* 0x0000000f580c7223 */ /* 0x000fe20000010821 */
[C---:B------:R-:W-:Y:S02]  /*a370*/  ISETP.GT.AND P3, PT, R27.reuse, 0x28, PT ;  /* 0x000000281b00780c */ /* 0x040fe40003f64270 */
[----:B------:R-:W-:Y:S02]  /*a380*/  FMNMX.FTZ R29, R64, R29, !PT ;  /* 0x0000001d401d7209 */ /* 0x000fe40007810000 */
[----:B------:R-:W-:Y:S01]  /*a390*/  FSEL R70, R70, -INF , P3 ;  /* 0xff80000046467808 */ /* 0x000fe20001800000 */
[----:B------:R1:W-:Y:S01]  /*a3a0*/  MUFU.TANH R102, R68 ;  /* 0x0000004400667308 */ /* 0x0003e20000002400 */
[----:B------:R-:W-:-:S04]  /*a3b0*/  ISETP.GT.AND P3, PT, R27, 0x30, PT ;  /* 0x000000301b00780c */ /* 0x000fc80003f64270 */
[----:B---3--:R-:W-:Y:S02]  /*a3c0*/  FSEL R90, R35, -INF , P3 ;  /* 0xff800000235a7808 */ /* 0x008fe40001800000 */
[----:B------:R-:W-:Y:S01]  /*a3d0*/  ISETP.GT.AND P3, PT, R27, 0x38, PT ;  /* 0x000000381b00780c */ /* 0x000fe20003f64270 */
[----:B------:R-:W3:Y:S01]  /*a3e0*/  MUFU.TANH R53, R53 ;  /* 0x0000003500357308 */ /* 0x000ee20000002400 */
[----:B-1----:R-:W-:Y:S01]  /*a3f0*/  FSEL R68, R3, -INF , P2 ;  /* 0xff80000003447808 */ /* 0x002fe20001000000 */
[----:B------:R-:W-:Y:S01]  /*a400*/  FFMA.FTZ R3, R78, R15, -R33 ;  /* 0x0000000f4e037223 */ /* 0x000fe20000010821 */
        /* <DEDUP_REMOVED lines=8> */
[----:B------:R-:W1:Y:S01]  /*a490*/  MUFU.TANH R61, R61 ;  /* 0x0000003d003d7308 */ /* 0x000e620000002400 */
[----:B------:R-:W-:Y:S02]  /*a4a0*/  FMNMX.FTZ R29, R90, R29, !PT ;  /* 0x0000001d5a1d7209 */ /* 0x000fe40007810000 */
[----:B------:R-:W-:Y:S02]  /*a4b0*/  ISETP.GT.AND P2, PT, R27, 0x39, PT ;  /* 0x000000391b00780c */ /* 0x000fe40003f44270 */
[----:B------:R-:W-:-:S02]  /*a4c0*/  FSEL R92, R37, -INF , P3 ;  /* 0xff800000255c7808 */ /* 0x000fc40001800000 */
[----:B------:R-:W-:Y:S01]  /*a4d0*/  FMNMX.FTZ R29, R86, R29, !PT ;  /* 0x0000001d561d7209 */ /* 0x000fe20007810000 */
[----:B------:R-:W2:Y:S01]  /*a4e0*/  MUFU.TANH R65, R65 ;  /* 0x0000004100417308 */ /* 0x000ea20000002400 */
[----:B------:R-:W-:Y:S02]  /*a4f0*/  ISETP.GT.AND P3, PT, R27, 0x40, PT ;  /* 0x000000401b00780c */ /* 0x000fe40003f64270 */
[----:B---3--:R-:W-:Y:S02]  /*a500*/  FSEL R84, R53, -INF , P2 ;  /* 0xff80000035547808 */ /* 0x008fe40001000000 */
[----:B------:R-:W-:Y:S02]  /*a510*/  FMNMX.FTZ R29, R92, R29, !PT ;  /* 0x0000001d5c1d7209 */ /* 0x000fe40007810000 */
[----:B------:R-:W-:Y:S01]  /*a520*/  ISETP.GT.AND P2, PT, R27, 0x41, PT ;  /* 0x000000411b00780c */ /* 0x000fe20003f44270 */
[----:B------:R-:W3:Y:S01]  /*a530*/  MUFU.TANH R69, R69 ;  /* 0x0000004500457308 */ /* 0x000ee20000002400 */
[----:B------:R-:W-:-:S02]  /*a540*/  FSEL R94, R39, -INF , P3 ;  /* 0xff800000275e7808 */ /* 0x000fc40001800000 */
[----:B------:R-:W-:Y:S02]  /*a550*/  FMNMX.FTZ R29, R84, R29, !PT ;  /* 0x0000001d541d7209 */ /* 0x000fe40007810000 */
[----:B------:R-:W-:Y:S02]  /*a560*/  ISETP.GT.AND P3, PT, R27, 0x48, PT ;  /* 0x000000481b00780c */ /* 0x000fe40003f64270 */
[----:B0-----:R-:W-:Y:S01]  /*a570*/  FSEL R82, R57, -INF , P2 ;  /* 0xff80000039527808 */ /* 0x001fe20001000000 */
[----:B------:R0:W-:Y:S01]  /*a580*/  MUFU.EX2 R104, R3 ;  /* 0x0000000300687308 */ /* 0x0001e20000000800 */
[----:B------:R-:W-:Y:S02]  /*a590*/  FMNMX.FTZ R29, R94, R29, !PT ;  /* 0x0000001d5e1d7209 */ /* 0x000fe40007810000 */
[----:B------:R-:W-:Y:S02]  /*a5a0*/  ISETP.GT.AND P2, PT, R27, 0x49, PT ;  /* 0x000000491b00780c */ /* 0x000fe40003f44270 */
[----:B------:R-:W-:-:S02]  /*a5b0*/  FSEL R96, R96, -INF , P3 ;  /* 0xff80000060607808 */ /* 0x000fc40001800000 */
[----:B------:R-:W-:Y:S01]  /*a5c0*/  FMNMX.FTZ R29, R82, R29, !PT ;  /* 0x0000001d521d7209 */ /* 0x000fe20007810000 */
[----:B------:R-:W-:Y:S01]  /*a5d0*/  MUFU.EX2 R153, R153 ;  /* 0x0000009900997308 */ /* 0x000fe20000000800 */
[----:B------:R-:W-:Y:S02]  /*a5e0*/  ISETP.GT.AND P3, PT, R27, 0x50, PT ;  /* 0x000000501b00780c */ /* 0x000fe40003f64270 */
[----:B-1----:R-:W-:Y:S02]  /*a5f0*/  FSEL R98, R61, -INF , P2 ;  /* 0xff8000003d627808 */ /* 0x002fe40001000000 */
[----:B------:R-:W-:Y:S02]  /*a600*/  FMNMX.FTZ R29, R96, R29, !PT ;  /* 0x0000001d601d7209 */ /* 0x000fe40007810000 */
[----:B------:R-:W-:Y:S01]  /*a610*/  ISETP.GT.AND P2, PT, R27, 0x51, PT ;  /* 0x000000511b00780c */ /* 0x000fe20003f44270 */
[----:B------:R-:W1:Y:S01]  /*a620*/  MUFU.EX2 R0, R31 ;  /* 0x0000001f00007308 */ /* 0x000e620000000800 */
[----:B------:R-:W-:-:S02]  /*a630*/  FSEL R100, R100, -INF , P3 ;  /* 0xff80000064647808 */ /* 0x000fc40001800000 */
[----:B------:R-:W-:Y:S02]  /*a640*/  FMNMX.FTZ R29, R98, R29, !PT ;  /* 0x0000001d621d7209 */ /* 0x000fe40007810000 */
[----:B------:R-:W-:Y:S02]  /*a650*/  ISETP.GT.AND P3, PT, R27, 0x58, PT ;  /* 0x000000581b00780c */ /* 0x000fe40003f64270 */
[----:B--2---:R-:W-:Y:S01]  /*a660*/  FSEL R80, R65, -INF , P2 ;  /* 0xff80000041507808 */ /* 0x004fe20001000000 */
[----:B------:R-:W-:Y:S01]  /*a670*/  MUFU.EX2 R155, R155 ;  /* 0x0000009b009b7308 */ /* 0x000fe20000000800 */
[----:B------:R-:W-:Y:S02]  /*a680*/  FMNMX.FTZ R29, R100, R29, !PT ;  /* 0x0000001d641d7209 */ /* 0x000fe40007810000 */
[----:B------:R-:W-:Y:S02]  /*a690*/  ISETP.GT.AND P2, PT, R27, 0x59, PT ;  /* 0x000000591b00780c */ /* 0x000fe40003f44270 */
[----:B------:R-:W-:-:S02]  /*a6a0*/  FSEL R102, R102, -INF , P3 ;  /* 0xff80000066667808 */ /* 0x000fc40001800000 */
[----:B------:R-:W-:Y:S01]  /*a6b0*/  FMNMX.FTZ R29, R80, R29, !PT ;  /* 0x0000001d501d7209 */ /* 0x000fe20007810000 */
[----:B------:R-:W-:Y:S01]  /*a6c0*/  MUFU.EX2 R12, R12 ;  /* 0x0000000c000c7308 */ /* 0x000fe20000000800 */
[----:B---3--:R-:W-:Y:S02]  /*a6d0*/  FSEL R78, R69, -INF , P2 ;  /* 0xff800000454e7808 */ /* 0x008fe40001000000 */
        /* <DEDUP_REMOVED lines=17> */
[----:B------:R-:W-:-:S05]  /*a7f0*/  FSEL R25, R3, RZ, P2 ;  /* 0x000000ff03197208 */ /* 0x000fca0001000000 */
        /* <DEDUP_REMOVED lines=26> */
[----:B------:R-:W-:-:S03]  /*a9a0*/  FFMA.FTZ R78, R78, R15, -R25 ;  /* 0x0000000f4e4e7223 */ /* 0x000fc60000010819 */
[----:B------:R-:W2:Y:S01]  /*a9b0*/  MUFU.EX2 R44, R44 ;  /* 0x0000002c002c7308 */ /* 0x000ea20000000800 */
[----:B-1----:R-:W-:Y:S01]  /*a9c0*/  FADD.FTZ R28, R153, R0 ;  /* 0x00000000991c7221 */ /* 0x002fe20000010000 */
[----:B------:R-:W-:Y:S02]  /*a9d0*/  F2FP.BF16.F32.PACK_AB R153, R0, R153 ;  /* 0x000000990099723e */ /* 0x000fe400000010ff */
[----:B0-----:R-:W-:Y:S01]  /*a9e0*/  F2FP.BF16.F32.PACK_AB R152, R27, R72 ;  /* 0x000000481b98723e */ /* 0x001fe200000010ff */
[----:B------:R-:W-:Y:S01]  /*a9f0*/  FADD.FTZ R3, R155, R28 ;  /* 0x0000001c9b037221 */ /* 0x000fe20000010000 */
[C---:B------:R-:W-:Y:S02]  /*aa00*/  F2FP.BF16.F32.PACK_AB R155, R12.reuse, R155 ;  /* 0x0000009b0c9b723e */ /* 0x040fe400000010ff */
[----:B------:R-:W0:Y:S01]  /*aa10*/  MUFU.EX2 R48, R48 ;  /* 0x0000003000307308 */ /* 0x000e220000000800 */
[----:B------:R-:W-:Y:S01]  /*aa20*/  FADD.FTZ R28, R12, R3 ;  /* 0x000000030c1c7221 */ /* 0x000fe20000010000 */
[----:B------:R-:W-:-:S03]  /*aa30*/  FADD.FTZ R3, R72, R27 ;  /* 0x0000001b48037221 */ /* 0x000fc60000010000 */
[----:B------:R-:W-:Y:S01]  /*aa40*/  FADD.FTZ R41, R157, R28 ;  /* 0x0000001c9d297221 */ /* 0x000fe20000010000 */
[C---:B------:R-:W-:Y:S02]  /*aa50*/  F2FP.BF16.F32.PACK_AB R157, R24.reuse, R157 ;  /* 0x0000009d189d723e */ /* 0x040fe400000010ff */
[----:B------:R-:W1:Y:S01]  /*aa60*/  MUFU.EX2 R31, R52 ;  /* 0x00000034001f7308 */ /* 0x000e620000000800 */
[----:B------:R-:W-:Y:S01]  /*aa70*/  FADD.FTZ R30, R24, R41 ;  /* 0x00000029181e7221 */ /* 0x000fe20000010000 */
[----:B--2---:R-:W-:Y:S01]  /*aa80*/  FADD.FTZ R28, R44, R3 ;  /* 0x000000032c1c7221 */ /* 0x004fe20000010000 */
[----:B------:R-:W-:Y:S02]  /*aa90*/  F2FP.BF16.F32.PACK_AB R154, R29, R44 ;  /* 0x0000002c1d9a723e */ /* 0x000fe400000010ff */
[----:B------:R-:W-:Y:S01]  /*aaa0*/  FADD.FTZ R3, R159, R30 ;  /* 0x0000001e9f037221 */ /* 0x000fe20000010000 */
[----:B------:R-:W-:Y:S01]  /*aab0*/  FADD.FTZ R43, R29, R28 ;  /* 0x0000001c1d2b7221 */ /* 0x000fe20000010000 */
[C---:B------:R-:W-:Y:S01]  /*aac0*/  F2FP.BF16.F32.PACK_AB R159, R26.reuse, R159 ;  /* 0x0000009f1a9f723e */ /* 0x040fe200000010ff */
[----:B------:R-:W2:Y:S01]  /*aad0*/  MUFU.EX2 R56, R56 ;  /* 0x0000003800387308 */ /* 0x000ea20000000800 */
[----:B------:R-:W-:Y:S01]  /*aae0*/  FADD.FTZ R30, R26, R3 ;  /* 0x000000031a1e7221 */ /* 0x000fe20000010000 */
[----:B0-----:R-:W-:Y:S01]  /*aaf0*/  FADD.FTZ R28, R48, R43 ;  /* 0x0000002b301c7221 */ /* 0x001fe20000010000 */
[----:B------:R-:W-:-:S02]  /*ab00*/  @!P1 VIADD R3, R20, 0x22840 ;  /* 0x0002284014039836 */ /* 0x000fc40000000000 */
[----:B------:R-:W-:Y:S01]  /*ab10*/  FADD.FTZ R45, R161, R30 ;  /* 0x0000001ea12d7221 */ /* 0x000fe20000010000 */
[C---:B------:R-:W-:Y:S02]  /*ab20*/  F2FP.BF16.F32.PACK_AB R161, R104.reuse, R161 ;  /* 0x000000a168a1723e */ /* 0x040fe400000010ff */
[----:B------:R-:W0:Y:S01]  /*ab30*/  MUFU.EX2 R33, R60 ;  /* 0x0000003c00217308 */ /* 0x000e220000000800 */
[C---:B-1----:R-:W-:Y:S01]  /*ab40*/  FADD.FTZ R43, R31.reuse, R28 ;  /* 0x0000001c1f2b7221 */ /* 0x042fe20000010000 */
[----:B------:R-:W-:Y:S01]  /*ab50*/  FADD.FTZ R45, R104, R45 ;  /* 0x0000002d682d7221 */ /* 0x000fe20000010000 */
[----:B------:R-:W-:Y:S01]  /*ab60*/  @!P1 PRMT R3, RZ, 0x654, R3 ;  /* 0x00000654ff039816 */ /* 0x000fe20000000003 */
[----:B------:R1:W-:Y:S06]  /*ab70*/  BAR.ARV R177, 0x100 ;  /* 0x000400b10000751d */ /* 0x0003ec0000002000 */
[----:B------:R-:W3:Y:S01]  /*ab80*/  MUFU.EX2 R64, R64 ;  /* 0x0000004000407308 */ /* 0x000ee20000000800 */
[----:B--2---:R-:W-:Y:S01]  /*ab90*/  FADD.FTZ R28, R56, R43 ;  /* 0x0000002b381c7221 */ /* 0x004fe20000010000 */
[----:B------:R-:W-:Y:S01]  /*aba0*/  FADD.FTZ R30, R50, R45 ;  /* 0x0000002d321e7221 */ /* 0x000fe20000010000 */
[----:B------:R2:W-:Y:S01]  /*abb0*/  @!P1 SYNCS.ARRIVE.TRANS64.RED.A1T0 RZ, [R3+URZ], RZ ;  /* 0x000000ff03ff99a7 */ /* 0x0005e2000810043f */
[----:B------:R-:W-:-:S02]  /*abc0*/  F2FP.BF16.F32.PACK_AB R156, R31, R48 ;  /* 0x000000301f9c723e */ /* 0x000fc400000010ff */
[----:B------:R-:W-:Y:S01]  /*abd0*/  FADD.FTZ R47, R163, R30 ;  /* 0x0000001ea32f7221 */ /* 0x000fe20000010000 */
[----:B0-----:R-:W-:Y:S01]  /*abe0*/  FADD.FTZ R45, R33, R28 ;  /* 0x0000001c212d7221 */ /* 0x001fe20000010000 */
[----:B------:R-:W2:Y:S01]  /*abf0*/  MUFU.EX2 R35, R68 ;  /* 0x0000004400237308 */ /* 0x000ea20000000800 */
[----:B------:R-:W-:Y:S01]  /*ac00*/  F2FP.BF16.F32.PACK_AB R163, R163, R50 ;  /* 0x00000032a3a3723e */ /* 0x000fe200000010ff */
[----:B------:R-:W-:Y:S01]  /*ac10*/  FADD.FTZ R30, R58, R47 ;  /* 0x0000002f3a1e7221 */ /* 0x000fe20000010000 */
[----:B------:R-:W-:-:S05]  /*ac20*/  F2FP.BF16.F32.PACK_AB R158, R33, R56 ;  /* 0x00000038219e723e */ /* 0x000fca00000010ff */
        /* <DEDUP_REMOVED lines=53> */
[----:B---3--:R-:W-:Y:S01]  /*af80*/  FADD.FTZ R47, R3, R0 ;  /* 0x00000000032f7221 */ /* 0x008fe20000010000 */
[----:B------:R-:W-:Y:S01]  /*af90*/  FADD.FTZ R0, R175, R12 ;  /* 0x0000000caf007221 */ /* 0x000fe20000010000 */
[----:B------:R-:W-:Y:S02]  /*afa0*/  F2FP.BF16.F32.PACK_AB R170, R3, R96 ;  /* 0x0000006003aa723e */ /* 0x000fe400000010ff */
[----:B------:R-:W-:-:S03]  /*afb0*/  F2FP.BF16.F32.PACK_AB R175, R175, R36 ;  /* 0x00000024afaf723e */ /* 0x000fc600000010ff */
[----:B------:R-:W3:Y:S01]  /*afc0*/  MUFU.EX2 R102, R102 ;  /* 0x0000006600667308 */ /* 0x000ee20000000800 */
[----:B--2---:R-:W-:-:S07]  /*afd0*/  FADD.FTZ R12, R100, R47 ;  /* 0x0000002f640c7221 */ /* 0x004fce0000010000 */
[----:B------:R-:W2:Y:S01]  /*afe0*/  MUFU.EX2 R45, R78 ;  /* 0x0000004e002d7308 */ /* 0x000ea20000000800 */
[C---:B0-----:R-:W-:Y:S01]  /*aff0*/  FADD.FTZ R27, R25.reuse, R12 ;  /* 0x0000000c191b7221 */ /* 0x041fe20000010000 */
[----:B------:R-:W-:-:S03]  /*b000*/  F2FP.BF16.F32.PACK_AB R172, R25, R100 ;  /* 0x0000006419ac723e */ /* 0x000fc600000010ff */
[----:B---3--:R-:W-:-:S04]  /*b010*/  FADD.FTZ R12, R102, R27 ;  /* 0x0000001b660c7221 */ /* 0x008fc80000010000 */
[C---:B--2---:R-:W-:Y:S01]  /*b020*/  FADD.FTZ R3, R45.reuse, R12 ;  /* 0x0000000c2d037221 */ /* 0x044fe20000010000 */
[----:B------:R-:W-:Y:S01]  /*b030*/  F2FP.BF16.F32.PACK_AB R174, R45, R102 ;  /* 0x000000662dae723e */ /* 0x000fe200000010ff */
[----:B-1----:R-:W-:Y:S06]  /*b040*/  @!P0 BRA `(.L_x_14189) ;  /* 0x0000000000048947 */ /* 0x002fec0003800000 */
[----:B------:R-:W-:Y:S01]  /*b050*/  BPT.TRAP 0x1 ;  /* 0x000000040000795c */ /* 0x000fe20000300000 */
.L_x_14189:
[----:B------:R0:W1:Y:S01]  /*b060*/  SYNCS.PHASECHK.TRANS64.TRYWAIT P2, [R20+URZ+0x22850], R73 ;  /* 0x02285049140075a7 */ /* 0x000062000804017f */
[----:B------:R-:W-:Y:S05]  /*b070*/  @!P0 BRA `(.L_x_14190) ;  /* 0x0000000000048947 */ /* 0x000fea0003800000 */
[----:B------:R-:W-:Y:S01]  /*b080*/  BPT.TRAP 0x1 ;  /* 0x000000040000795c */ /* 0x000fe20000300000 */
.L_x_14190:
[----:B------:R-:W-:Y:S04]  /*b090*/  BSSY B0, `(.L_x_14191) ;  /* 0x0000004000007945 */ /* 0x000fe80003800000 */
[----:B-1----:R-:W-:Y:S05]  /*b0a0*/  @P2 BRA `(.L_x_14192) ;  /* 0x0000000000082947 */ /* 0x002fea0003800000 */
[----:B------:R-:W1:Y:S02]  /*b0b0*/  SYNCS.PHASECHK.TRANS64.TRYWAIT P2, [R20+URZ+0x22850], R73 ;  /* 0x02285049140075a7 */ /* 0x000e64000804017f */
[----:B-1----:R-:W-:Y:S05]  /*b0c0*/  @!P2 BRA `(.L_x_14193) ;  /* 0x00000114008ca947 */ /* 0x002fea0003800000 */
.L_x_14192:
[----:B------:R-:W-:Y:S05]  /*b0d0*/  BSYNC B0 ;  /* 0x0000000000007941 */ /* 0x000fea0003800000 */
.L_x_14191:
[----:B------:R-:W-:Y:S05]  /*b0e0*/  WARPSYNC.ALL ;  /* 0x0000000000007948 */ /* 0x000fea0003800000 */
[----:B------:R-:W-:Y:S01]  /*b0f0*/  VIADD R12, R18, 0x400 ;  /* 0x00000400120c7836 */ /* 0x000fe20000000000 */
[----:B------:R2:W-:Y:S01]  /*b100*/  BAR.SYNC.DEFER_BLOCKING R21, 0x100 ;  /* 0x000400150000751d */ /* 0x0005e20000010000 */
[----:B------:R-:W-:Y:S02]  /*b110*/  IMAD.MOV.U32 R179, RZ, RZ, 0x40000040 ;  /* 0x40000040ffb37424 */ /* 0x000fe400078e00ff */
[----:B01----:R-:W-:Y:S01]  /*b120*/  @!P1 VIADD R20, R20, 0x22860 ;  /* 0x0002286014149836 */ /* 0x003fe20000000000 */
[----:B------:R-:W-:-:S02]  /*b130*/  SHF.R.U32.HI R12, RZ, 0x4, R12 ;  /* 0x00000004ff0c7819 */ /* 0x000fc4000001160c */
[----:B------:R-:W-:Y:S01]  /*b140*/  R2UR UR7, R179 ;  /* 0x00000000b30772ca */ /* 0x000fe200000e0000 */
[----:B------:R-:W-:Y:S01]  /*b150*/  IMAD.MOV.U32 R179, RZ, RZ, 0x40000040 ;  /* 0x40000040ffb37424 */ /* 0x000fe200078e00ff */
[----:B------:R-:W-:Y:S01]  /*b160*/  LOP3.LUT R12, R12, 0x3fff, RZ, 0xc0, !PT ;  /* 0x00003fff0c0c7812 */ /* 0x000fe200078ec0ff */
[----:B------:R-:W0:Y:S01]  /*b170*/  LDC R181, c[0x0][0x448] ;  /* 0x00011200ffb57b82 */ /* 0x000e220000000800 */
[----:B------:R-:W-:Y:S01]  /*b180*/  @!P1 PRMT R20, RZ, 0x654, R20 ;  /* 0x00000654ff149816 */ /* 0x000fe20000000014 */
[----:B------:R-:W-:Y:S01]  /*b190*/  ULDC UR44, c[0x0][0x9d8] ;  /* 0x00027600002c7ab9 */ /* 0x000fe20000000800 */
[----:B------:R-:W-:Y:S01]  /*b1a0*/  LOP3.LUT R12, R12, 0x3000000, RZ, 0xfc, !PT ;  /* 0x030000000c0c7812 */ /* 0x000fe200078efcff */
[----:B------:R-:W-:Y:S01]  /*b1b0*/  ULDC UR45, c[0x0][0x9d8] ;  /* 0x00027600002d7ab9 */ /* 0x000fe20000000800 */
[----:B------:R-:W-:Y:S01]  /*b1c0*/  ULDC UR42, c[0x0][0x988] ;  /* 0x00026200002a7ab9 */ /* 0x000fe20000000800 */
[----:B------:R-:W-:Y:S02]  /*b1d0*/  ULDC UR43, c[0x0][0x988] ;  /* 0x00026200002b7ab9 */ /* 0x000fe40000000800 */
[----:B------:R-:W-:-:S05]  /*b1e0*/  IMAD R178, R19, 0xc00, R12 ;  /* 0x00000c0013b27824 */ /* 0x000fca00078e020c */
[----:B------:R-:W-:Y:S01]  /*b1f0*/  R2UR UR6, R178 ;  /* 0x00000000b20672ca */ /* 0x000fe200000e0000 */
[----:B------:R-:W-:Y:S01]  /*b200*/  WARPGROUP.ARRIVE ;  /* 0x00000000000079c5 */ /* 0x000fe20000000000 */
[----:B0-----:R-:W-:-:S11]  /*b210*/  ISETP.NE.AND P2, PT, R181, 0x1, PT ;  /* 0x00000001b500780c */ /* 0x001fd60003f45270 */
[----:B------:R-:W-:Y:S02]  /*b220*/  HGMMA.64x256x16.F32.BF16 R24, R152, gdesc[UR4].tnspB, RZ, !UPT, gsb0 ;  /* 0x43e0000498187df0 */ /* 0x000fe4000c0018ff */
[----:B--2---:R-:W0:Y:S02]  /*b230*/  @P2 LDC R21, c[0x0][0x44c] ;  /* 0x00011300ff152b82 */ /* 0x004e240000000800 */
[----:B0-----:R-:W-:Y:S01]  /*b240*/  @P2 IMAD.HI.U32 R21, R206, R21, RZ ;  /* 0x00000015ce152227 */ /* 0x001fe200078e00ff */
[----:B------:R-:W-:-:S03]  /*b250*/  WARPGROUP.DEPBAR.LE gsb0, 0x0 ;  /* 0x00008000000079c5 */ /* 0x000fc60000010000 */
[----:B------:R-:W-:Y:S01]  /*b260*/  VIADD R152, R178, 0x80 ;  /* 0x00000080b2987836 */ /* 0x000fe20000000000 */
[----:B------:R-:W-:Y:S01]  /*b270*/  WARPGROUP.ARRIVE ;  /* 0x00000000000079c5 */ /* 0x000fe20000000000 */
[----:B------:R-:W-:Y:S01]  /*b280*/  IMAD.MOV.U32 R153, RZ, RZ, 0x40000040 ;  /* 0x40000040ff997424 */ /* 0x000fe200078e00ff */
[----:B------:R-:W0:Y:S02]  /*b290*/  @P2 LDC R154, c[0x0][0x450] ;  /* 0x00011400ff9a2b82 */ /* 0x000e240000000800 */
[----:B------:R-:W-:Y:S01]  /*b2a0*/  R2UR UR6, R152 ;  /* 0x00000000980672ca */ /* 0x000fe200000e0000 */
[----:B------:R-:W-:Y:S01]  /*b2b0*/  VIADD R152, R178, 0x100 ;  /* 0x00000100b2987836 */ /* 0x000fe20000000000 */
[----:B------:R-:W-:Y:S01]  /*b2c0*/  R2UR UR7, R153 ;  /* 0x00000000990772ca */ /* 0x000fe200000e0000 */
[----:B------:R-:W-:-:S12]  /*b2d0*/  IMAD.MOV.U32 R153, RZ, RZ, 0x40000040 ;  /* 0x40000040ff997424 */ /* 0x000fd800078e00ff */
        /* <DEDUP_REMOVED lines=19> */
[----:B------:R-:W-:Y:S01]  /*b410*/  IMAD.MOV.U32 R152, RZ, RZ, R206 ;  /* 0x000000ffff987224 */ /* 0x000fe200078e00ce */
[----:B------:R-:W-:Y:S02]  /*b420*/  R2UR UR7, R153 ;  /* 0x00000000990772ca */ /* 0x000fe400000e0000 */
[----:B0-----:R-:W-:-:S04]  /*b430*/  @P2 SHF.R.U32.HI R152, RZ, R154, R21 ;  /* 0x0000009aff982219 */ /* 0x001fc80000011615 */
[----:B------:R-:W-:-:S05]  /*b440*/  IADD3 R21, R152, R209, -R207 ;  /* 0x000000d198157210 */ /* 0x000fca0007ffe8cf */
[----:B------:R-:W-:-:S05]  /*b450*/  IMAD.HI R21, R21, 0x2aaaaaab, RZ ;  /* 0x2aaaaaab15157827 */ /* 0x000fca00078e02ff */
[----:B------:R-:W-:Y:S01]  /*b460*/  SHF.R.U32.HI R152, RZ, 0x1f, R21 ;  /* 0x0000001fff987819 */ /* 0x000fe20000011615 */
[----:B------:R-:W-:Y:S02]  /*b470*/  WARPGROUP.DEPBAR.LE gsb0, 0x0 ;  /* 0x00008000000079c5 */ /* 0x000fe40000010000 */
[----:B------:R-:W-:-:S06]  /*b480*/  WARPGROUP.ARRIVE ;  /* 0x00000000000079c5 */ /* 0x000fcc0000000000 */
        /* <DEDUP_REMOVED lines=9> */
[----:B0-----:R-:W-:Y:S01]  /*b520*/  LEA.HI.SX32 R20, R21, R152, 0x1c ;  /* 0x0000009815147211 */ /* 0x001fe200078fe2ff */
[----:B------:R-:W-:-:S03]  /*b530*/  VIADD R21, R180, 0xfffffffe ;  /* 0xfffffffeb4157836 */ /* 0x000fc60000000000 */
[----:B------:R-:W-:-:S04]  /*b540*/  VIMNMX R20, RZ, R20, !PT ;  /* 0x00000014ff147248 */ /* 0x000fc80007fe0100 */
[----:B------:R-:W-:-:S13]  /*b550*/  ISETP.GE.AND P2, PT, R21, R20, PT ;  /* 0x000000141500720c */ /* 0x000fda0003f46270 */
[----:B------:R-:W-:Y:S05]  /*b560*/  @!P2 BRA `(.L_x_14194) ;  /* 0x0000002c0038a947 */ /* 0x000fea0003800000 */
[----:B------:R-:W-:Y:S02]  /*b570*/  IMAD.MOV.U32 R219, RZ, RZ, R176 ;  /* 0x000000ffffdb7224 */ /* 0x000fe400078e00b0 */
[----:B------:R-:W-:-:S07]  /*b580*/  IMAD.MOV.U32 R220, RZ, RZ, R14 ;  /* 0x000000ffffdc7224 */ /* 0x000fce00078e000e */
.L_x_14204:
        /* <DEDUP_REMOVED lines=8> */
.L_x_14195:
[----:B------:R-:W-:Y:S01]  /*b610*/  IMAD R211, R19, 0x8, R18 ;  /* 0x0000000813d37824 */ /* 0x000fe200078e0212 */
[----:B------:R-:W-:-:S04]  /*b620*/  SHF.L.U32 R212, R23, 0x1f, RZ ;  /* 0x0000001f17d47819 */ /* 0x000fc800000006ff */
[----:B------:R0:W1:Y:S01]  /*b630*/  SYNCS.PHASECHK.TRANS64.TRYWAIT P2, [R211+URZ+0x22830], R212 ;  /* 0x022830d4d30075a7 */ /* 0x000062000804017f */
[----:B------:R-:W-:Y:S05]  /*b640*/  @!P0 BRA `(.L_x_14196) ;  /* 0x0000000000048947 */ /* 0x000fea0003800000 */
[----:B------:R-:W-:Y:S01]  /*b650*/  BPT.TRAP 0x1 ;  /* 0x000000040000795c */ /* 0x000fe20000300000 */
.L_x_14196:
[----:B------:R-:W2:Y:S02]  /*b660*/  LDC R14, c[0x0][0x448] ;  /* 0x00011200ff0e7b82 */ /* 0x000ea40000000800 */
[----:B--2---:R-:W-:Y:S01]  /*b670*/  ISETP.NE.AND P3, PT, R14, 0x1, PT ;  /* 0x000000010e00780c */ /* 0x004fe20003f65270 */
[----:B------:R-:W-:-:S12]  /*b680*/  IMAD.IADD R14, R214, 0x1, R206 ;  /* 0x00000001d60e7824 */ /* 0x000fd800078e02ce */
[----:B------:R-:W2:Y:S08]  /*b690*/  @P3 LDC R15, c[0x0][0x44c] ;  /* 0x00011300ff0f3b82 */ /* 0x000eb00000000800 */
[----:B------:R-:W3:Y:S01]  /*b6a0*/  @P3 LDC R152, c[0x0][0x450] ;  /* 0x00011400ff983b82 */ /* 0x000ee20000000800 */
[----:B--2---:R-:W-:-:S05]  /*b6b0*/  @P3 IMAD.HI.U32 R15, R14, R15, RZ ;  /* 0x0000000f0e0f3227 */ /* 0x004fca00078e00ff */
[----:B---3--:R-:W-:Y:S01]  /*b6c0*/  @P3 SHF.R.U32.HI R14, RZ, R152, R15 ;  /* 0x00000098ff0e3219 */ /* 0x008fe2000001160f */
[----:B-1----:R-:W-:Y:S06]  /*b6d0*/  @P2 BRA `(.L_x_14197) ;  /* 0x0000000000082947 */ /* 0x002fec0003800000 */
[----:B------:R-:W1:Y:S02]  /*b6e0*/  SYNCS.PHASECHK.TRANS64.TRYWAIT P2, [R211+URZ+0x22830], R212 ;  /* 0x022830d4d30075a7 */ /* 0x000e64000804017f */
[----:B-1----:R-:W-:Y:S05]  /*b6f0*/  @!P2 BRA `(.L_x_14198) ;  /* 0x000001100014a947 */ /* 0x002fea0003800000 */
.L_x_14197:
[----:B------:R-:W-:Y:S05]  /*b700*/  WARPSYNC.ALL ;  /* 0x0000000000007948 */ /* 0x000fea0003800000 */
[----:B------:R-:W2:Y:S04]  /*b710*/  SHFL.IDX PT, R158, R14, RZ, 0x1c1f ;  /* 0x001c1fff0e9e7589 */ /* 0x000ea800000e0000 */
[----:B------:R2:W3:Y:S01]  /*b720*/  SHFL.IDX PT, R160, R14, 0x1, 0x1c1f ;  /* 0x003c1f000ea07f89 */ /* 0x0004e200000e0000 */
[----:B------:R-:W-:-:S03]  /*b730*/  IMAD.MOV.U32 R152, RZ, RZ, -0x60 ;  /* 0xffffffa0ff987424 */ /* 0x000fc600078e00ff */
[----:B------:R-:W4:Y:S01]  /*b740*/  LDL.LU R15, [R1+0x8] ;  /* 0x00000800010f7983 */ /* 0x000f220000300800 */
[----:B------:R-:W-:Y:S01]  /*b750*/  IMAD R152, R21, R152, 0x1 ;  /* 0x0000000115987424 */ /* 0x000fe200078e0298 */
[----:B------:R-:W-:Y:S01]  /*b760*/  R2UR UR4, R4 ;  /* 0x00000000040472ca */ /* 0x000fe200000e0000 */
[----:B------:R-:W-:Y:S01]  /*b770*/  IMAD R156, R19, 0x300, R13 ;  /* 0x00000300139c7824 */ /* 0x000fe200078e020d */
[----:B------:R-:W-:Y:S01]  /*b780*/  R2UR UR5, R5 ;  /* 0x00000000050572ca */ /* 0x000fe200000e0000 */
[----:B------:R-:W-:Y:S01]  /*b790*/  IMAD R152, R215, -0x2, R152 ;  /* 0xfffffffed7987824 */ /* 0x000fe200078e0298 */
[----:B------:R-:W-:Y:S01]  /*b7a0*/  R2UR UR8, R10 ;  /* 0x000000000a0872ca */ /* 0x000fe200000e0000 */
[----:B------:R-:W-:Y:S01]  /*b7b0*/  IMAD.MOV.U32 R157, RZ, RZ, 0x40000040 ;  /* 0x40000040ff9d7424 */ /* 0x000fe200078e00ff */
[C---:B------:R-:W-:Y:S01]  /*b7c0*/  R2UR UR6, R156.reuse ;  /* 0x000000009c0672ca */ /* 0x040fe200000e0000 */
[C---:B------:R-:W-:Y:S01]  /*b7d0*/  VIADD R154, R156.reuse, 0x2 ;  /* 0x000000029c9a7836 */ /* 0x040fe20000000000 */
[----:B------:R-:W-:Y:S01]  /*b7e0*/  IADD3 R221, -R207, R152, R209 ;  /* 0x00000098cfdd7210 */ /* 0x000fe20007ffe1d1 */
[C---:B------:R-:W-:Y:S01]  /*b7f0*/  VIADD R152, R156.reuse, 0x4 ;  /* 0x000000049c987836 */ /* 0x040fe20000000000 */
[----:B------:R-:W-:Y:S01]  /*b800*/  R2UR UR7, R157 ;  /* 0x000000009d0772ca */ /* 0x000fe200000e0000 */
[----:B------:R-:W-:Y:S01]  /*b810*/  VIADD R156, R156, 0x6 ;  /* 0x000000069c9c7836 */ /* 0x000fe20000000000 */
[----:B------:R-:W-:Y:S01]  /*b820*/  R2UR UR10, R154 ;  /* 0x000000009a0a72ca */ /* 0x000fe200000e0000 */
[----:B------:R-:W-:Y:S01]  /*b830*/  IMAD.MOV.U32 R155, RZ, RZ, 0x40000040 ;  /* 0x40000040ff9b7424 */ /* 0x000fe200078e00ff */
[----:B------:R-:W-:Y:S01]  /*b840*/  R2UR UR14, R152 ;  /* 0x00000000980e72ca */ /* 0x000fe200000e0000 */
[----:B------:R-:W-:Y:S01]  /*b850*/  IMAD.MOV.U32 R153, RZ, RZ, 0x40000040 ;  /* 0x40000040ff997424 */ /* 0x000fe200078e00ff */
[----:B------:R-:W-:Y:S01]  /*b860*/  R2UR UR18, R156 ;  /* 0x000000009c1272ca */ /* 0x000fe200000e0000 */
[----:B--2---:R-:W-:Y:S01]  /*b870*/  IMAD.IADD R14, R221, 0x1, R158 ;  /* 0x00000001dd0e7824 */ /* 0x004fe200078e029e */
[----:B------:R-:W-:Y:S01]  /*b880*/  R2UR UR11, R155 ;  /* 0x000000009b0b72ca */ /* 0x000fe200000e0000 */
[----:B---3--:R-:W-:Y:S01]  /*b890*/  IMAD.IADD R221, R221, 0x1, R160 ;  /* 0x00000001dddd7824 */ /* 0x008fe200078e02a0 */
[----:B------:R-:W-:-:S02]  /*b8a0*/  R2UR UR15, R153 ;  /* 0x00000000990f72ca */ /* 0x000fc400000e0000 */
[----:B------:R-:W-:Y:S02]  /*b8b0*/  R2UR UR19, R157 ;  /* 0x000000009d1372ca */ /* 0x000fe400000e0000 */
[----:B------:R-:W-:Y:S01]  /*b8c0*/  WARPGROUP.ARRIVE ;  /* 0x00000000000079c5 */ /* 0x000fe20000000000 */
[----:B------:R-:W-:Y:S02]  /*b8d0*/  R2UR UR9, R11 ;  /* 0x000000000b0972ca */ /* 0x000fe400000e0000 */
[----:B------:R-:W-:Y:S02]  /*b8e0*/  R2UR UR12, R8 ;  /* 0x00000000080c72ca */ /* 0x000fe400000e0000 */
[----:B------:R-:W-:Y:S01]  /*b8f0*/  R2UR UR13, R9 ;  /* 0x00000000090d72ca */ /* 0x000fe200000e0000 */
[----:B------:R-:W-:Y:S01]  /*b900*/  HGMMA.64x96x16.F32.BF16 R152, gdesc[UR4], RZ, !UPT, gsb0 ;  /* 0x01600000049879f0 */ /* 0x000fe2000c0018ff */
[----:B------:R-:W-:Y:S02]  /*b910*/  R2UR UR16, R6 ;  /* 0x00000000061072ca */ /* 0x000fe400000e0000 */
[----:B------:R-:W-:-:S02]  /*b920*/  R2UR UR17, R7 ;  /* 0x00000000071172ca */ /* 0x000fc400000e0000 */
[C---:B------:R-:W-:Y:S02]  /*b930*/  ISETP.GT.AND P2, PT, R14.reuse, 0x49, PT ;  /* 0x000000490e00780c */ /* 0x040fe40003f44270 */
[C---:B------:R-:W-:Y:S02]  /*b940*/  ISETP.GT.AND P3, PT, R14.reuse, 0x50, PT ;  /* 0x000000500e00780c */ /* 0x040fe40003f64270 */
        /* <DEDUP_REMOVED lines=8> */
[----:B------:R-:W-:Y:S01]  /*b9d0*/  HGMMA.64x96x16.F32.BF16 R152, gdesc[UR12], R152, gsb0 ;  /* 0x016000000c9879f0 */ /* 0x000fe20008001898 */
        /* <DEDUP_REMOVED lines=8> */
[----:B------:R-:W-:Y:S02]  /*ba60*/  ISETP.GT.AND P1, PT, R14, RZ, PT ;  /* 0x000000ff0e00720c */ /* 0x000fe40003f24270 */
[----:B------:R-:W-:-:S04]  /*ba70*/  LOP3.LUT R15, R15, 0xfeffffff, RZ, 0xc0, !PT ;  /* 0xfeffffff0f0f7812 */ /* 0x000fc800078ec0ff */
[----:B------:R-:W-:Y:S02]  /*ba80*/  @P0 LOP3.LUT R15, R15, 0x1000000, RZ, 0xfc, !PT ;  /* 0x010000000f0f0812 */ /* 0x000fe400078efcff */
[----:B------:R-:W-:-:S03]  /*ba90*/  ISETP.GT.AND P0, PT, R14, 0x1, PT ;  /* 0x000000010e00780c */ /* 0x000fc60003f04270 */
[----:B------:R2:W-:Y:S01]  /*baa0*/  STL [R1+0x8], R15 ;  /* 0x0000080f01007387 */ /* 0x0005e20000100800 */
        /* <DEDUP_REMOVED lines=70> */
[----:B------:R-:W-:-:S04]  /*bf10*/  FMUL.FTZ R199, R199, UR45 ;  /* 0x0000002dc7c77c20 */ /* 0x000fc80008410000 */
        /* <DEDUP_REMOVED lines=49> */
[----:B------:R-:W-:Y:S02]  /*c230*/  FMNMX.FTZ R14, R169, R14, !PT ;  /* 0x0000000ea90e7209 */ /* 0x000fe40007810000 */
[----:B----4-:R-:W-:Y:S02]  /*c240*/  FSEL R189, R189, -INF , P2 ;  /* 0xff800000bdbd7808 */ /* 0x010fe40001000000 */
[----:B------:R-:W-:-:S03]  /*c250*/  FMNMX.FTZ R14, R172, R14, !PT ;  /* 0x0000000eac0e7209 */ /* 0x000fc60007810000 */
[----:B------:R-:W4:Y:S01]  /*c260*/  MUFU.TANH R197, R197 ;  /* 0x000000c500c57308 */ /* 0x000f220000002400 */
[----:B--2---:R-:W-:Y:S02]  /*c270*/  FMNMX.FTZ R15, R173, R14, !PT ;  /* 0x0000000ead0f7209 */ /* 0x004fe40007810000 */
[----:B-----5:R-:W-:Y:S02]  /*c280*/  FSEL R192, R192, -INF , P3 ;  /* 0xff800000c0c07808 */ /* 0x020fe40001800000 */
[----:B------:R-:W-:Y:S02]  /*c290*/  FMNMX.FTZ R15, R176, R15, !PT ;  /* 0x0000000fb00f7209 */ /* 0x000fe40007810000 */
[----:B------:R-:W-:Y:S01]  /*c2a0*/  ISETP.GT.AND P3, PT, R221, 0x8, PT ;  /* 0x00000008dd00780c */ /* 0x000fe20003f64270 */
[----:B------:R2:W5:Y:S01]  /*c2b0*/  MUFU.TANH R14, R193 ;  /* 0x000000c1000e7308 */ /* 0x0005620000002400 */
[----:B------:R-:W-:Y:S02]  /*c2c0*/  FMNMX.FTZ R15, R177, R15, !PT ;  /* 0x0000000fb10f7209 */ /* 0x000fe40007810000 */
[----:B---3--:R-:W-:-:S02]  /*c2d0*/  FSEL R196, R196, -INF , P5 ;  /* 0xff800000c4c47808 */ /* 0x008fc40002800000 */
[----:B------:R-:W-:-:S03]  /*c2e0*/  FMNMX.FTZ R15, R180, R15, !PT ;  /* 0x0000000fb40f7209 */ /* 0x000fc60007810000 */
[----:B------:R-:W-:Y:S01]  /*c2f0*/  MUFU.TANH R154, R154 ;  /* 0x0000009a009a7308 */ /* 0x000fe20000002400 */
[----:B------:R-:W-:Y:S01]  /*c300*/  FMNMX.FTZ R15, R181, R15, !PT ;  /* 0x0000000fb50f7209 */ /* 0x000fe20007810000 */
[----:B--2---:R-:W-:Y:S01]  /*c310*/  FMUL.FTZ R193, R155, UR45 ;  /* 0x0000002d9bc17c20 */ /* 0x004fe20008410000 */
[----:B----4-:R-:W-:Y:S02]  /*c320*/  FSEL R197, R197, -INF , P6 ;  /* 0xff800000c5c57808 */ /* 0x010fe40003000000 */
[----:B------:R-:W-:-:S03]  /*c330*/  FMNMX.FTZ R15, R184, R15, !PT ;  /* 0x0000000fb80f7209 */ /* 0x000fc60007810000 */
[----:B------:R-:W2:Y:S01]  /*c340*/  MUFU.TANH R193, R193 ;  /* 0x000000c100c17308 */ /* 0x000ea20000002400 */
[----:B------:R-:W-:Y:S02]  /*c350*/  FMNMX.FTZ R15, R185, R15, !PT ;  /* 0x0000000fb90f7209 */ /* 0x000fe40007810000 */
[----:B-----5:R-:W-:Y:S02]  /*c360*/  FSEL R155, R14, -INF , P4 ;  /* 0xff8000000e9b7808 */ /* 0x020fe40002000000 */
[----:B------:R-:W-:Y:S02]  /*c370*/  FMNMX.FTZ R15, R188, R15, !PT ;  /* 0x0000000fbc0f7209 */ /* 0x000fe40007810000 */
[----:B------:R-:W-:Y:S01]  /*c380*/  ISETP.GT.AND P4, PT, R221, 0x1, PT ;  /* 0x00000001dd00780c */ /* 0x000fe20003f84270 */
[----:B------:R-:W3:Y:S01]  /*c390*/  MUFU.TANH R158, R158 ;  /* 0x0000009e009e7308 */ /* 0x000ee20000002400 */
[----:B------:R-:W-:-:S04]  /*c3a0*/  FMNMX.FTZ R15, R189, R15, !PT ;  /* 0x0000000fbd0f7209 */ /* 0x000fc80007810000 */
[----:B------:R-:W-:-:S03]  /*c3b0*/  FMNMX.FTZ R14, R192, R15, !PT ;  /* 0x0000000fc00e7209 */ /* 0x000fc60007810000 */
[----:B------:R-:W-:Y:S01]  /*c3c0*/  MUFU.TANH R159, R159 ;  /* 0x0000009f009f7308 */ /* 0x000fe20000002400 */
[----:B------:R-:W-:Y:S02]  /*c3d0*/  FMNMX.FTZ R14, R155, R14, !PT ;  /* 0x0000000e9b0e7209 */ /* 0x000fe40007810000 */
[----:B--2---:R-:W-:Y:S02]  /*c3e0*/  FSEL R193, R193, -INF , P4 ;  /* 0xff800000c1c17808 */ /* 0x004fe40002000000 */
[----:B------:R-:W-:Y:S02]  /*c3f0*/  FMNMX.FTZ R14, R196, R14, !PT ;  /* 0x0000000ec40e7209 */ /* 0x000fe40007810000 */
[----:B------:R-:W-:Y:S01]  /*c400*/  ISETP.GT.AND P4, PT, R221, 0x10, PT ;  /* 0x00000010dd00780c */ /* 0x000fe20003f84270 */
[----:B------:R-:W2:Y:S01]  /*c410*/  MUFU.TANH R162, R162 ;  /* 0x000000a200a27308 */ /* 0x000ea20000002400 */
[----:B------:R-:W-:Y:S02]  /*c420*/  FMNMX.FTZ R14, R197, R14, !PT ;  /* 0x0000000ec50e7209 */ /* 0x000fe40007810000 */
[----:B---3--:R-:W-:-:S02]  /*c430*/  FSEL R158, R158, -INF , P3 ;  /* 0xff8000009e9e7808 */ /* 0x008fc40001800000 */
[----:B------:R-:W-:Y:S01]  /*c440*/  ISETP.GT.AND P3, PT, R221, 0x11, PT ;  /* 0x00000011dd00780c */ /* 0x000fe20003f64270 */
[----:B------:R-:W3:Y:S02]  /*c450*/  SHFL.BFLY PT, R15, R14, 0x2, 0x1f ;  /* 0x0c401f000e0f7f89 */ /* 0x000ee400000e0000 */
[----:B------:R-:W4:Y:S08]  /*c460*/  MUFU.TANH R163, R163 ;  /* 0x000000a300a37308 */ /* 0x000f300000002400 */
[----:B------:R-:W-:Y:S01]  /*c470*/  MUFU.TANH R166, R166 ;  /* 0x000000a600a67308 */ /* 0x000fe20000002400 */
[----:B--2---:R-:W-:-:S02]  /*c480*/  FSEL R162, R162, -INF , P4 ;  /* 0xff800000a2a27808 */ /* 0x004fc40002000000 */
[----:B------:R-:W-:-:S05]  /*c490*/  ISETP.GT.AND P4, PT, R221, 0x19, PT ;  /* 0x00000019dd00780c */ /* 0x000fca0003f84270 */
[----:B------:R-:W2:Y:S01]  /*c4a0*/  MUFU.TANH R167, R167 ;  /* 0x000000a700a77308 */ /* 0x000ea20000002400 */
[----:B----4-:R-:W-:Y:S02]  /*c4b0*/  FSEL R163, R163, -INF , P3 ;  /* 0xff800000a3a37808 */ /* 0x010fe40001800000 */
[----:B------:R-:W-:Y:S02]  /*c4c0*/  ISETP.GT.AND P3, PT, R221, 0x20, PT ;  /* 0x00000020dd00780c */ /* 0x000fe40003f64270 */
[----:B---3--:R-:W-:-:S03]  /*c4d0*/  FMNMX.FTZ R14, R14, R15, !PT ;  /* 0x0000000f0e0e7209 */ /* 0x008fc60007810000 */
[----:B------:R-:W3:Y:S02]  /*c4e0*/  MUFU.TANH R170, R170 ;  /* 0x000000aa00aa7308 */ /* 0x000ee40000002400 */
[----:B------:R-:W4:Y:S06]  /*c4f0*/  SHFL.BFLY PT, R15, R14, 0x1, 0x1f ;  /* 0x0c201f000e0f7f89 */ /* 0x000f2c00000e0000 */
[----:B------:R-:W-:Y:S01]  /*c500*/  MUFU.TANH R171, R171 ;  /* 0x000000ab00ab7308 */ /* 0x000fe20000002400 */
[----:B--2---:R-:W-:Y:S02]  /*c510*/  FSEL R167, R167, -INF , P4 ;  /* 0xff800000a7a77808 */ /* 0x004fe40002000000 */
[----:B------:R-:W-:-:S05]  /*c520*/  ISETP.GT.AND P4, PT, R221, 0x28, PT ;  /* 0x00000028dd00780c */ /* 0x000fca0003f84270 */
[----:B------:R-:W2:Y:S01]  /*c530*/  MUFU.TANH R174, R174 ;  /* 0x000000ae00ae7308 */ /* 0x000ea20000002400 */
[----:B---3--:R-:W-:Y:S02]  /*c540*/  FSEL R170, R170, -INF , P3 ;  /* 0xff800000aaaa7808 */ /* 0x008fe40001800000 */
[----:B------:R-:W-:-:S05]  /*c550*/  ISETP.GT.AND P3, PT, R221, 0x29, PT ;  /* 0x00000029dd00780c */ /* 0x000fca0003f64270 */
[----:B------:R-:W3:Y:S01]  /*c560*/  MUFU.TANH R175, R175 ;  /* 0x000000af00af7308 */ /* 0x000ee20000002400 */
[----:B----4-:R-:W-:Y:S01]  /*c570*/  FMNMX.FTZ R14, R14, R15, !PT ;  /* 0x0000000f0e0e7209 */ /* 0x010fe20007810000 */
[----:B------:R-:W-:-:S03]  /*c580*/  IMAD.U32 R15, RZ, RZ, UR43 ;  /* 0x0000002bff0f7e24 */ /* 0x000fc6000f8e00ff */
[----:B------:R-:W-:-:S03]  /*c590*/  FSETP.NEU.FTZ.AND P2, PT, R14, -INF , PT ;  /* 0xff8000000e00780b */ /* 0x000fc60003f5d000 */
[----:B------:R-:W-:Y:S01]  /*c5a0*/  MUFU.TANH R178, R178 ;  /* 0x000000b200b27308 */ /* 0x000fe20000002400 */
[----:B--2---:R-:W-:Y:S02]  /*c5b0*/  FSEL R174, R174, -INF , P4 ;  /* 0xff800000aeae7808 */ /* 0x004fe40002000000 */
[----:B------:R-:W-:Y:S02]  /*c5c0*/  FSEL R222, R14, RZ, P2 ;  /* 0x000000ff0ede7208 */ /* 0x000fe40001000000 */
[----:B------:R-:W-:-:S03]  /*c5d0*/  ISETP.GT.AND P4, PT, R221, 0x31, PT ;  /* 0x00000031dd00780c */ /* 0x000fc60003f84270 */
[----:B------:R-:W-:Y:S01]  /*c5e0*/  FADD.FTZ R222, -R222, R220 ;  /* 0x000000dcdede7221 */ /* 0x000fe20000010100 */
[-C--:B------:R-:W-:Y:S01]  /*c5f0*/  FMUL.FTZ R220, R14, R15.reuse ;  /* 0x0000000f0edc7220 */ /* 0x080fe20000410000 */
[----:B------:R-:W2:Y:S01]  /*c600*/  MUFU.TANH R179, R179 ;  /* 0x000000b300b37308 */ /* 0x000ea20000002400 */
[----:B---3--:R-:W-:Y:S01]  /*c610*/  FSEL R175, R175, -INF , P3 ;  /* 0xff800000afaf7808 */ /* 0x008fe20001800000 */
[-C--:B------:R-:W-:Y:S01]  /*c620*/  FMUL.FTZ R222, R222, R15.reuse ;  /* 0x0000000fdede7220 */ /* 0x080fe20000410000 */
[C---:B------:R-:W-:Y:S02]  /*c630*/  ISETP.GT.AND P3, PT, R221.reuse, 0x38, PT ;  /* 0x00000038dd00780c */ /* 0x040fe40003f64270 */
[----:B------:R-:W-:Y:S02]  /*c640*/  FSEL R186, R220, RZ, P2 ;  /* 0x000000ffdcba7208 */ /* 0x000fe40001000000 */
[----:B------:R-:W-:Y:S01]  /*c650*/  ISETP.GT.AND P2, PT, R221, RZ, PT ;  /* 0x000000ffdd00720c */ /* 0x000fe20003f44270 */
[----:B------:R-:W3:Y:S02]  /*c660*/  MUFU.TANH R182, R182 ;  /* 0x000000b600b67308 */ /* 0x000ee40000002400 */
[-CC-:B------:R-:W-:Y:S01]  /*c670*/  FFMA.FTZ R153, R153, R15.reuse, -R186.reuse ;  /* 0x0000000f99997223 */ /* 0x180fe200000108ba */
[----:B------:R-:W-:Y:S01]  /*c680*/  FSEL R154, R154, -INF , P2 ;  /* 0xff8000009a9a7808 */ /* 0x000fe20001000000 */
[-CC-:B------:R-:W-:Y:S01]  /*c690*/  FFMA.FTZ R152, R152, R15.reuse, -R186.reuse ;  /* 0x0000000f98987223 */ /* 0x180fe200000108ba */
[----:B------:R-:W-:Y:S01]  /*c6a0*/  ISETP.GT.AND P2, PT, R221, 0x9, PT ;  /* 0x00000009dd00780c */ /* 0x000fe20003f44270 */
[-CC-:B------:R-:W-:Y:S01]  /*c6b0*/  FFMA.FTZ R156, R156, R15.reuse, -R186.reuse ;  /* 0x0000000f9c9c7223 */ /* 0x180fe200000108ba */
[-CC-:B------:R-:W-:Y:S01]  /*c6c0*/  FFMA.FTZ R157, R157, R15.reuse, -R186.reuse ;  /* 0x0000000f9d9d7223 */ /* 0x180fe200000108ba */
[----:B------:R-:W4:Y:S01]  /*c6d0*/  MUFU.TANH R183, R183 ;  /* 0x000000b700b77308 */ /* 0x000f220000002400 */
[----:B------:R-:W-:Y:S01]  /*c6e0*/  FSEL R159, R159, -INF , P2 ;  /* 0xff8000009f9f7808 */ /* 0x000fe20001000000 */
[-CC-:B------:R-:W-:Y:S01]  /*c6f0*/  FFMA.FTZ R160, R160, R15.reuse, -R186.reuse ;  /* 0x0000000fa0a07223 */ /* 0x180fe200000108ba */
[----:B------:R-:W-:Y:S01]  /*c700*/  ISETP.GT.AND P2, PT, R221, 0x18, PT ;  /* 0x00000018dd00780c */ /* 0x000fe20003f44270 */
[-CC-:B------:R-:W-:Y:S01]  /*c710*/  FFMA.FTZ R161, R161, R15.reuse, -R186.reuse ;  /* 0x0000000fa1a17223 */ /* 0x180fe200000108ba */
[----:B--2---:R-:W-:Y:S01]  /*c720*/  FSEL R179, R179, -INF , P4 ;  /* 0xff800000b3b37808 */ /* 0x004fe20002000000 */
[-CC-:B------:R-:W-:Y:S01]  /*c730*/  FFMA.FTZ R164, R164, R15.reuse, -R186.reuse ;  /* 0x0000000fa4a47223 */ /* 0x180fe200000108ba */
[----:B------:R-:W-:Y:S01]  /*c740*/  FSEL R166, R166, -INF , P2 ;  /* 0xff800000a6a67808 */ /* 0x000fe20001000000 */
[----:B------:R-:W2:Y:S01]  /*c750*/  MUFU.TANH R220, R224 ;  /* 0x000000e000dc7308 */ /* 0x000ea20000002400 */
[----:B------:R-:W-:Y:S01]  /*c760*/  ISETP.GT.AND P2, PT, R221, 0x21, PT ;  /* 0x00000021dd00780c */ /* 0x000fe20003f44270 */
[-CC-:B------:R-:W-:Y:S01]  /*c770*/  FFMA.FTZ R165, R165, R15.reuse, -R186.reuse ;  /* 0x0000000fa5a57223 */ /* 0x180fe200000108ba */
[----:B------:R-:W-:Y:S01]  /*c780*/  ISETP.GT.AND P4, PT, R221, 0x40, PT ;  /* 0x00000040dd00780c */ /* 0x000fe20003f84270 */
[-CC-:B------:R-:W-:Y:S01]  /*c790*/  FFMA.FTZ R168, R168, R15.reuse, -R186.reuse ;  /* 0x0000000fa8a87223 */ /* 0x180fe200000108ba */
[----:B------:R-:W-:Y:S01]  /*c7a0*/  FSEL R171, R171, -INF , P2 ;  /* 0xff800000abab7808 */ /* 0x000fe20001000000 */
[-CC-:B------:R-:W-:Y:S01]  /*c7b0*/  FFMA.FTZ R169, R169, R15.reuse, -R186.reuse ;  /* 0x0000000fa9a97223 */ /* 0x180fe200000108ba */
[----:B------:R-:W-:Y:S01]  /*c7c0*/  ISETP.GT.AND P2, PT, R221, 0x30, PT ;  /* 0x00000030dd00780c */ /* 0x000fe20003f44270 */
[----:B------:R-:W5:Y:S01]  /*c7d0*/  MUFU.TANH R187, R187 ;  /* 0x000000bb00bb7308 */ /* 0x000f620000002400 */
[----:B---3--:R-:W-:Y:S01]  /*c7e0*/  FSEL R182, R182, -INF , P3 ;  /* 0xff800000b6b67808 */ /* 0x008fe20001800000 */
[-CC-:B------:R-:W-:Y:S01]  /*c7f0*/  FFMA.FTZ R172, R172, R15.reuse, -R186.reuse ;  /* 0x0000000facac7223 */ /* 0x180fe200000108ba */
[----:B------:R-:W-:Y:S01]  /*c800*/  FSEL R178, R178, -INF , P2 ;  /* 0xff800000b2b27808 */ /* 0x000fe20001000000 */
[-CC-:B------:R-:W-:Y:S01]  /*c810*/  FFMA.FTZ R173, R173, R15.reuse, -R186.reuse ;  /* 0x0000000fadad7223 */ /* 0x180fe200000108ba */
[C---:B------:R-:W-:Y:S01]  /*c820*/  ISETP.GT.AND P2, PT, R221.reuse, 0x39, PT ;  /* 0x00000039dd00780c */ /* 0x040fe20003f44270 */
[-CC-:B------:R-:W-:Y:S01]  /*c830*/  FFMA.FTZ R176, R176, R15.reuse, -R186.reuse ;  /* 0x0000000fb0b07223 */ /* 0x180fe200000108ba */
[----:B------:R-:W-:Y:S01]  /*c840*/  ISETP.GT.AND P3, PT, R221, 0x41, PT ;  /* 0x00000041dd00780c */ /* 0x000fe20003f64270 */
[----:B------:R-:W3:Y:S01]  /*c850*/  MUFU.TANH R190, R190 ;  /* 0x000000be00be7308 */ /* 0x000ee20000002400 */
[----:B----4-:R-:W-:Y:S01]  /*c860*/  FSEL R183, R183, -INF , P2 ;  /* 0xff800000b7b77808 */ /* 0x010fe20001000000 */
[-CC-:B------:R-:W-:Y:S01]  /*c870*/  FFMA.FTZ R177, R177, R15.reuse, -R186.reuse ;  /* 0x0000000fb1b17223 */ /* 0x180fe200000108ba */
[----:B------:R-:W-:Y:S01]  /*c880*/  ISETP.GT.AND P2, PT, R221, 0x48, PT ;  /* 0x00000048dd00780c */ /* 0x000fe20003f44270 */
[-CC-:B------:R-:W-:Y:S01]  /*c890*/  FFMA.FTZ R180, R180, R15.reuse, -R186.reuse ;  /* 0x0000000fb4b47223 */ /* 0x180fe200000108ba */
[----:B--2---:R-:W-:Y:S01]  /*c8a0*/  FSEL R220, R220, -INF , P4 ;  /* 0xff800000dcdc7808 */ /* 0x004fe20002000000 */
[-CC-:B------:R-:W-:Y:S01]  /*c8b0*/  FFMA.FTZ R181, R181, R15.reuse, -R186.reuse ;  /* 0x0000000fb5b57223 */ /* 0x180fe200000108ba */
[-CC-:B------:R-:W-:Y:S01]  /*c8c0*/  FFMA.FTZ R184, R184, R15.reuse, -R186.reuse ;  /* 0x0000000fb8b87223 */ /* 0x180fe200000108ba */
[----:B------:R-:W2:Y:S01]  /*c8d0*/  MUFU.TANH R191, R191 ;  /* 0x000000bf00bf7308 */ /* 0x000ea20000002400 */
[-CC-:B------:R-:W-:Y:S01]  /*c8e0*/  FFMA.FTZ R185, R185, R15.reuse, -R186.reuse ;  /* 0x0000000fb9b97223 */ /* 0x180fe200000108ba */
[-CC-:B------:R-:W-:Y:S01]  /*c8f0*/  FFMA.FTZ R188, R188, R15.reuse, -R186.reuse ;  /* 0x0000000fbcbc7223 */ /* 0x180fe200000108ba */
[-CC-:B------:R-:W-:Y:S01]  /*c900*/  FFMA.FTZ R189, R189, R15.reuse, -R186.reuse ;  /* 0x0000000fbdbd7223 */ /* 0x180fe200000108ba */
[-CC-:B------:R-:W-:Y:S01]  /*c910*/  FFMA.FTZ R192, R192, R15.reuse, -R186.reuse ;  /* 0x0000000fc0c07223 */ /* 0x180fe200000108ba */
[-CC-:B------:R-:W-:Y:S01]  /*c920*/  FFMA.FTZ R155, R155, R15.reuse, -R186.reuse ;  /* 0x0000000f9b9b7223 */ /* 0x180fe200000108ba */
[-CC-:B------:R-:W-:Y:S01]  /*c930*/  FFMA.FTZ R196, R196, R15.reuse, -R186.reuse ;  /* 0x0000000fc4c47223 */ /* 0x180fe200000108ba */
[----:B------:R-:W-:Y:S01]  /*c940*/  ISETP.GT.AND P4, PT, R221, 0x49, PT ;  /* 0x00000049dd00780c */ /* 0x000fe20003f84270 */
[----:B------:R-:W4:Y:S01]  /*c950*/  MUFU.TANH R194, R194 ;  /* 0x000000c200c27308 */ /* 0x000f220000002400 */
[----:B-----5:R-:W-:Y:S01]  /*c960*/  FSEL R187, R187, -INF , P3 ;  /* 0xff800000bbbb7808 */ /* 0x020fe20001800000 */
[----:B------:R-:W-:Y:S01]  /*c970*/  FFMA.FTZ R186, R197, R15, -R186 ;  /* 0x0000000fc5ba7223 */ /* 0x000fe200000108ba */
[----:B------:R-:W-:-:S05]  /*c980*/  ISETP.GT.AND P3, PT, R221, 0x50, PT ;  /* 0x00000050dd00780c */ /* 0x000fca0003f64270 */
[----:B------:R3:W-:Y:S08]  /*c990*/  MUFU.EX2 R197, R153 ;  /* 0x0000009900c57308 */ /* 0x0007f00000000800 */
[----:B------:R-:W5:Y:S01]  /*c9a0*/  MUFU.EX2 R222, R222 ;  /* 0x000000de00de7308 */ /* 0x000f620000000800 */
[----:B---3--:R-:W-:Y:S02]  /*c9b0*/  FSEL R153, R190, -INF , P2 ;  /* 0xff800000be997808 */ /* 0x008fe40001000000 */
[----:B--2---:R-:W-:-:S02]  /*c9c0*/  FSEL R190, R191, -INF , P4 ;  /* 0xff800000bfbe7808 */ /* 0x004fc40002000000 */
[----:B----4-:R-:W-:Y:S02]  /*c9d0*/  FSEL R191, R194, -INF , P3 ;  /* 0xff800000c2bf7808 */ /* 0x010fe40001800000 */
[----:B------:R-:W-:Y:S01]  /*c9e0*/  FMNMX.FTZ R194, R154, R219, !PT ;  /* 0x000000db9ac27209 */ /* 0x000fe20007810000 */
[----:B------:R-:W2:Y:S01]  /*c9f0*/  MUFU.EX2 R152, R152 ;  /* 0x0000009800987308 */ /* 0x000ea20000000800 */
[----:B------:R-:W-:Y:S02]  /*ca00*/  ISETP.GT.AND P2, PT, R221, 0x51, PT ;  /* 0x00000051dd00780c */ /* 0x000fe40003f44270 */
[----:B------:R-:W-:Y:S02]  /*ca10*/  FMNMX.FTZ R194, R193, R194, !PT ;  /* 0x000000c2c1c27209 */ /* 0x000fe40007810000 */
[C---:B------:R-:W-:Y:S02]  /*ca20*/  ISETP.GT.AND P4, PT, R221.reuse, 0x58, PT ;  /* 0x00000058dd00780c */ /* 0x040fe40003f84270 */
[----:B------:R-:W-:Y:S01]  /*ca30*/  FMNMX.FTZ R194, R158, R194, !PT ;  /* 0x000000c29ec27209 */ /* 0x000fe20007810000 */
[----:B------:R-:W3:Y:S01]  /*ca40*/  MUFU.TANH R195, R195 ;  /* 0x000000c300c37308 */ /* 0x000ee20000002400 */
[----:B------:R-:W-:Y:S01]  /*ca50*/  ISETP.GT.AND P3, PT, R221, 0x59, PT ;  /* 0x00000059dd00780c */ /* 0x000fe20003f64270 */
[----:B-----5:R-:W-:Y:S01]  /*ca60*/  FMUL.FTZ R24, R24, R222 ;  /* 0x000000de18187220 */ /* 0x020fe20000410000 */
[----:B------:R-:W-:Y:S01]  /*ca70*/  FMNMX.FTZ R194, R159, R194, !PT ;  /* 0x000000c29fc27209 */ /* 0x000fe20007810000 */
[-C--:B------:R-:W-:Y:S01]  /*ca80*/  FMUL.FTZ R25, R25, R222.reuse ;  /* 0x000000de19197220 */ /* 0x080fe20000410000 */
[-C--:B------:R-:W-:Y:S01]  /*ca90*/  FMUL.FTZ R28, R28, R222.reuse ;  /* 0x000000de1c1c7220 */ /* 0x080fe20000410000 */
[----:B------:R-:W-:Y:S01]  /*caa0*/  FMUL.FTZ R29, R29, R222 ;  /* 0x000000de1d1d7220 */ /* 0x000fe20000410000 */
[----:B------:R-:W-:Y:S01]  /*cab0*/  FMNMX.FTZ R194, R162, R194, !PT ;  /* 0x000000c2a2c27209 */ /* 0x000fe20007810000 */
[----:B------:R-:W-:Y:S01]  /*cac0*/  FMUL.FTZ R32, R32, R222 ;  /* 0x000000de20207220 */ /* 0x000fe20000410000 */
[----:B--2---:R-:W-:Y:S01]  /*cad0*/  FFMA.FTZ R3, R222, R3, R152 ;  /* 0x00000003de037223 */ /* 0x004fe20000010098 */
[----:B------:R-:W-:Y:S01]  /*cae0*/  F2FP.BF16.F32.PACK_AB R152, R197, R152 ;  /* 0x00000098c598723e */ /* 0x000fe200000010ff */
[----:B------:R-:W-:Y:S01]  /*caf0*/  FMUL.FTZ R33, R33, R222 ;  /* 0x000000de21217220 */ /* 0x000fe20000410000 */
[----:B------:R-:W-:Y:S01]  /*cb00*/  FMNMX.FTZ R194, R163, R194, !PT ;  /* 0x000000c2a3c27209 */ /* 0x000fe20007810000 */
[----:B------:R-:W-:Y:S01]  /*cb10*/  FADD.FTZ R3, R197, R3 ;  /* 0x00000003c5037221 */ /* 0x000fe20000010000 */
[-C--:B------:R-:W-:Y:S01]  /*cb20*/  FMUL.FTZ R36, R36, R222.reuse ;  /* 0x000000de24247220 */ /* 0x080fe20000410000 */
[----:B------:R-:W-:Y:S01]  /*cb30*/  FMUL.FTZ R37, R37, R222 ;  /* 0x000000de25257220 */ /* 0x000fe20000410000 */
[----:B------:R-:W-:Y:S01]  /*cb40*/  FMNMX.FTZ R194, R166, R194, !PT ;  /* 0x000000c2a6c27209 */ /* 0x000fe20007810000 */
[-C--:B------:R-:W-:Y:S01]  /*cb50*/  FMUL.FTZ R40, R40, R222.reuse ;  /* 0x000000de28287220 */ /* 0x080fe20000410000 */
[----:B---3--:R-:W-:Y:S01]  /*cb60*/  FSEL R195, R195, -INF , P2 ;  /* 0xff800000c3c37808 */ /* 0x008fe20001000000 */
[----:B------:R-:W-:Y:S01]  /*cb70*/  FMUL.FTZ R41, R41, R222 ;  /* 0x000000de29297220 */ /* 0x000fe20000410000 */
[----:B------:R-:W-:Y:S01]  /*cb80*/  FMNMX.FTZ R194, R167, R194, !PT ;  /* 0x000000c2a7c27209 */ /* 0x000fe20007810000 */
[-C--:B------:R-:W-:Y:S01]  /*cb90*/  FMUL.FTZ R44, R44, R222.reuse ;  /* 0x000000de2c2c7220 */ /* 0x080fe20000410000 */
[-C--:B------:R-:W-:Y:S01]  /*cba0*/  FMUL.FTZ R45, R45, R222.reuse ;  /* 0x000000de2d2d7220 */ /* 0x080fe20000410000 */
        /* <DEDUP_REMOVED lines=31> */
[----:B------:R2:W3:Y:S01]  /*cda0*/  MUFU.TANH R194, R198 ;  /* 0x000000c600c27308 */ /* 0x0004e20000002400 */
[-C--:B------:R-:W-:Y:S01]  /*cdb0*/  FMUL.FTZ R93, R93, R222.reuse ;  /* 0x000000de5d5d7220 */ /* 0x080fe20000410000 */
[----:B------:R-:W-:Y:S01]  /*cdc0*/  FMNMX.FTZ R197, R220, R197, !PT ;  /* 0x000000c5dcc57209 */ /* 0x000fe20007810000 */
[-C--:B------:R-:W-:Y:S01]  /*cdd0*/  FMUL.FTZ R96, R96, R222.reuse ;  /* 0x000000de60607220 */ /* 0x080fe20000410000 */
[-C--:B------:R-:W-:Y:S01]  /*cde0*/  FMUL.FTZ R97, R97, R222.reuse ;  /* 0x000000de61617220 */ /* 0x080fe20000410000 */
[-C--:B------:R-:W-:Y:S01]  /*cdf0*/  FMUL.FTZ R100, R100, R222.reuse ;  /* 0x000000de64647220 */ /* 0x080fe20000410000 */
[-C--:B------:R-:W-:Y:S01]  /*ce00*/  FMUL.FTZ R101, R101, R222.reuse ;  /* 0x000000de65657220 */ /* 0x080fe20000410000 */
[-C--:B------:R-:W-:Y:S01]  /*ce10*/  FMUL.FTZ R104, R104, R222.reuse ;  /* 0x000000de68687220 */ /* 0x080fe20000410000 */
[-C--:B------:R-:W-:Y:S01]  /*ce20*/  FMUL.FTZ R105, R105, R222.reuse ;  /* 0x000000de69697220 */ /* 0x080fe20000410000 */
[----:B--2---:R-:W-:Y:S01]  /*ce30*/  FMNMX.FTZ R198, R187, R197, !PT ;  /* 0x000000c5bbc67209 */ /* 0x004fe20007810000 */
[-C--:B------:R-:W-:Y:S01]  /*ce40*/  FMUL.FTZ R108, R108, R222.reuse ;  /* 0x000000de6c6c7220 */ /* 0x080fe20000410000 */
[----:B------:R-:W2:Y:S01]  /*ce50*/  MUFU.TANH R197, R199 ;  /* 0x000000c700c57308 */ /* 0x000ea20000002400 */
[----:B------:R-:W-:Y:S01]  /*ce60*/  FMUL.FTZ R109, R109, R222 ;  /* 0x000000de6d6d7220 */ /* 0x000fe20000410000 */
[----:B------:R-:W-:Y:S01]  /*ce70*/  FMNMX.FTZ R198, R153, R198, !PT ;  /* 0x000000c699c67209 */ /* 0x000fe20007810000 */
[-C--:B------:R-:W-:Y:S01]  /*ce80*/  FMUL.FTZ R112, R112, R222.reuse ;  /* 0x000000de70707220 */ /* 0x080fe20000410000 */
        /* <DEDUP_REMOVED lines=13> */
[----:B--2---:R-:W-:Y:S01]  /*cf60*/  FSEL R197, R197, -INF , P3 ;  /* 0xff800000c5c57808 */ /* 0x004fe20001800000 */
        /* <DEDUP_REMOVED lines=10> */
[----:B------:R-:W2:Y:S01]  /*d010*/  SHFL.BFLY PT, R199, R221, 0x2, 0x1f ;  /* 0x0c401f00ddc77f89 */ /* 0x000ea200000e0000 */
[-C--:B------:R-:W-:Y:S01]  /*d020*/  FMUL.FTZ R148, R148, R222.reuse ;  /* 0x000000de94947220 */ /* 0x080fe20000410000 */
[----:B------:R-:W-:Y:S01]  /*d030*/  FMUL.FTZ R149, R149, R222 ;  /* 0x000000de95957220 */ /* 0x000fe20000410000 */
[----:B------:R-:W3:Y:S08]  /*d040*/  MUFU.EX2 R198, R156 ;  /* 0x0000009c00c67308 */ /* 0x000ef00000000800 */
[----:B------:R-:W-:Y:S08]  /*d050*/  MUFU.EX2 R156, R160 ;  /* 0x000000a0009c7308 */ /* 0x000ff00000000800 */
[----:B------:R-:W-:Y:S01]  /*d060*/  MUFU.EX2 R160, R168 ;  /* 0x000000a800a07308 */ /* 0x000fe20000000800 */
[----:B---3--:R-:W-:Y:S01]  /*d070*/  FADD.FTZ R3, R198, R3 ;  /* 0x00000003c6037221 */ /* 0x008fe20000010000 */
[----:B--2---:R-:W-:-:S06]  /*d080*/  FMNMX.FTZ R221, R221, R199, !PT ;  /* 0x000000c7dddd7209 */ /* 0x004fcc0007810000 */
[----:B------:R2:W-:Y:S01]  /*d090*/  MUFU.EX2 R199, R177 ;  /* 0x000000b100c77308 */ /* 0x0005e20000000800 */
[----:B------:R-:W3:Y:S07]  /*d0a0*/  SHFL.BFLY PT, R222, R221, 0x1, 0x1f ;  /* 0x0c201f00ddde7f89 */ /* 0x000eee00000e0000 */
[----:B------:R3:W-:Y:S01]  /*d0b0*/  MUFU.EX2 R168, R176 ;  /* 0x000000b000a87308 */ /* 0x0007e20000000800 */
[----:B--2---:R-:W2:Y:S07]  /*d0c0*/  S2R R177, SR_TID.X ;  /* 0x0000000000b17919 */ /* 0x004eae0000002100 */
[----:B------:R-:W4:Y:S08]  /*d0d0*/  MUFU.EX2 R157, R157 ;  /* 0x0000009d009d7308 */ /* 0x000f300000000800 */
[----:B------:R-:W5:Y:S01]  /*d0e0*/  MUFU.EX2 R161, R161 ;  /* 0x000000a100a17308 */ /* 0x000f620000000800 */
[----:B---3--:R-:W-:-:S04]  /*d0f0*/  FMNMX.FTZ R176, R221, R222, !PT ;  /* 0x000000deddb07209 */ /* 0x008fc80007810000 */
[C---:B------:R-:W-:Y:S01]  /*d100*/  FSETP.NEU.FTZ.AND P2, PT, R176.reuse, -INF , PT ;  /* 0xff800000b000780b */ /* 0x040fe20003f5d000 */
[----:B------:R-:W-:Y:S02]  /*d110*/  FMUL.FTZ R222, R176, R15 ;  /* 0x0000000fb0de7220 */ /* 0x000fe40000410000 */
[----:B------:R-:W3:Y:S01]  /*d120*/  MUFU.EX2 R164, R164 ;  /* 0x000000a400a47308 */ /* 0x000ee20000000800 */
[----:B----4-:R-:W-:Y:S02]  /*d130*/  FADD.FTZ R3, R157, R3 ;  /* 0x000000039d037221 */ /* 0x010fe40000010000 */
[----:B------:R-:W-:Y:S02]  /*d140*/  FSEL R222, R222, RZ, P2 ;  /* 0x000000ffdede7208 */ /* 0x000fe40001000000 */
[----:B------:R-:W-:-:S03]  /*d150*/  FADD.FTZ R3, R156, R3 ;  /* 0x000000039c037221 */ /* 0x000fc60000010000 */
[----:B------:R-:W4:Y:S01]  /*d160*/  MUFU.EX2 R165, R165 ;  /* 0x000000a500a57308 */ /* 0x000f220000000800 */
[-CC-:B------:R-:W-:Y:S01]  /*d170*/  FFMA.FTZ R154, R154, R15.reuse, -R222.reuse ;  /* 0x0000000f9a9a7223 */ /* 0x180fe200000108de */
[-CC-:B------:R-:W-:Y:S01]  /*d180*/  FFMA.FTZ R221, R174, R15.reuse, -R222.reuse ;  /* 0x0000000faedd7223 */ /* 0x180fe200000108de */
[----:B--2---:R-:W-:Y:S01]  /*d190*/  SHF.R.U32.HI R177, RZ, 0x7, R177 ;  /* 0x00000007ffb17819 */ /* 0x004fe200000116b1 */
[----:B-----5:R-:W-:Y:S01]  /*d1a0*/  FADD.FTZ R3, R161, R3 ;  /* 0x00000003a1037221 */ /* 0x020fe20000010000 */
[-CC-:B------:R-:W-:Y:S01]  /*d1b0*/  FFMA.FTZ R193, R193, R15.reuse, -R222.reuse ;  /* 0x0000000fc1c17223 */ /* 0x180fe200000108de */
[-CC-:B------:R-:W-:Y:S01]  /*d1c0*/  FFMA.FTZ R158, R158, R15.reuse, -R222.reuse ;  /* 0x0000000f9e9e7223 */ /* 0x180fe200000108de */
[----:B------:R-:W-:Y:S01]  /*d1d0*/  IADD3 R177, -R177, 0xb, RZ ;  /* 0x0000000bb1b17810 */ /* 0x000fe20007ffe1ff */
[----:B------:R-:W-:Y:S01]  /*d1e0*/  MUFU.EX2 R174, R186 ;  /* 0x000000ba00ae7308 */ /* 0x000fe20000000800 */
[----:B---3--:R-:W-:Y:S01]  /*d1f0*/  FADD.FTZ R3, R164, R3 ;  /* 0x00000003a4037221 */ /* 0x008fe20000010000 */
[-CC-:B------:R-:W-:Y:S01]  /*d200*/  FFMA.FTZ R159, R159, R15.reuse, -R222.reuse ;  /* 0x0000000f9f9f7223 */ /* 0x180fe200000108de */
[-CC-:B------:R-:W-:Y:S01]  /*d210*/  FFMA.FTZ R162, R162, R15.reuse, -R222.reuse ;  /* 0x0000000fa2a27223 */ /* 0x180fe200000108de */
[-CC-:B------:R-:W-:Y:S01]  /*d220*/  FFMA.FTZ R163, R163, R15.reuse, -R222.reuse ;  /* 0x0000000fa3a37223 */ /* 0x180fe200000108de */
[-CC-:B------:R-:W-:Y:S01]  /*d230*/  FFMA.FTZ R166, R166, R15.reuse, -R222.reuse ;  /* 0x0000000fa6a67223 */ /* 0x180fe200000108de */
[-CC-:B------:R-:W-:Y:S01]  /*d240*/  FFMA.FTZ R167, R167, R15.reuse, -R222.reuse ;  /* 0x0000000fa7a77223 */ /* 0x180fe200000108de */
[-CC-:B------:R-:W-:Y:S01]  /*d250*/  FFMA.FTZ R170, R170, R15.reuse, -R222.reuse ;  /* 0x0000000faaaa7223 */ /* 0x180fe200000108de */
[----:B------:R2:W-:Y:S01]  /*d260*/  MUFU.EX2 R186, R154 ;  /* 0x0000009a00ba7308 */ /* 0x0005e20000000800 */
[----:B----4-:R-:W-:Y:S01]  /*d270*/  FADD.FTZ R3, R165, R3 ;  /* 0x00000003a5037221 */ /* 0x010fe20000010000 */
[-CC-:B------:R-:W-:Y:S01]  /*d280*/  FFMA.FTZ R171, R171, R15.reuse, -R222.reuse ;  /* 0x0000000fabab7223 */ /* 0x180fe200000108de */
[-CC-:B------:R-:W-:Y:S01]  /*d290*/  FFMA.FTZ R175, R175, R15.reuse, -R222.reuse ;  /* 0x0000000fafaf7223 */ /* 0x180fe200000108de */
[-CC-:B------:R-:W-:Y:S01]  /*d2a0*/  FFMA.FTZ R178, R178, R15.reuse, -R222.reuse ;  /* 0x0000000fb2b27223 */ /* 0x180fe200000108de */
[----:B------:R-:W-:Y:S01]  /*d2b0*/  FADD.FTZ R3, R160, R3 ;  /* 0x00000003a0037221 */ /* 0x000fe20000010000 */
[-CC-:B------:R-:W-:Y:S01]  /*d2c0*/  FFMA.FTZ R179, R179, R15.reuse, -R222.reuse ;  /* 0x0000000fb3b37223 */ /* 0x180fe200000108de */
[----:B------:R-:W-:Y:S01]  /*d2d0*/  FFMA.FTZ R182, R182, R15, -R222 ;  /* 0x0000000fb6b67223 */ /* 0x000fe200000108de */
[----:B------:R-:W3:Y:S01]  /*d2e0*/  MUFU.EX2 R169, R169 ;  /* 0x000000a900a97308 */ /* 0x000ee20000000800 */
[----:B--2---:R-:W-:Y:S01]  /*d2f0*/  F2FP.BF16.F32.PACK_AB R154, R157, R198 ;  /* 0x000000c69d9a723e */ /* 0x004fe200000010ff */
[----:B------:R-:W-:-:S02]  /*d300*/  @!P1 VIADD R157, R211, 0x22840 ;  /* 0x00022840d39d9836 */ /* 0x000fc40000000000 */
[-CC-:B------:R-:W-:Y:S01]  /*d310*/  FFMA.FTZ R183, R183, R15.reuse, -R222.reuse ;  /* 0x0000000fb7b77223 */ /* 0x180fe200000108de */
[-CC-:B------:R-:W-:Y:S01]  /*d320*/  FFMA.FTZ R220, R220, R15.reuse, -R222.reuse ;  /* 0x0000000fdcdc7223 */ /* 0x180fe200000108de */
[-CC-:B------:R-:W-:Y:S01]  /*d330*/  FFMA.FTZ R187, R187, R15.reuse, -R222.reuse ;  /* 0x0000000fbbbb7223 */ /* 0x180fe200000108de */
[-CC-:B------:R-:W-:Y:S01]  /*d340*/  FFMA.FTZ R153, R153, R15.reuse, -R222.reuse ;  /* 0x0000000f99997223 */ /* 0x180fe200000108de */
[----:B------:R-:W-:Y:S01]  /*d350*/  @!P1 PRMT R157, RZ, 0x654, R157 ;  /* 0x00000654ff9d9816 */ /* 0x000fe2000000009d */
[----:B------:R2:W-:Y:S06]  /*d360*/  BAR.ARV R177, 0x100 ;  /* 0x000400b10000751d */ /* 0x0005ec0000002000 */
[----:B------:R4:W-:Y:S01]  /*d370*/  @!P1 SYNCS.ARRIVE.TRANS64.RED.A1T0 RZ, [R157+URZ], RZ ;  /* 0x000000ff9dff99a7 */ /* 0x0009e2000810043f */
[----:B------:R-:W5:Y:S01]  /*d380*/  MUFU.EX2 R172, R172 ;  /* 0x000000ac00ac7308 */ /* 0x000f620000000800 */
[-CC-:B------:R-:W-:Y:S01]  /*d390*/  FFMA.FTZ R190, R190, R15.reuse, -R222.reuse ;  /* 0x0000000fbebe7223 */ /* 0x180fe200000108de */
[----:B---3--:R-:W-:Y:S01]  /*d3a0*/  FADD.FTZ R3, R169, R3 ;  /* 0x00000003a9037221 */ /* 0x008fe20000010000 */
[-CC-:B------:R-:W-:Y:S01]  /*d3b0*/  FFMA.FTZ R191, R191, R15.reuse, -R222.reuse ;  /* 0x0000000fbfbf7223 */ /* 0x180fe200000108de */
[-CC-:B------:R-:W-:Y:S01]  /*d3c0*/  FFMA.FTZ R195, R195, R15.reuse, -R222.reuse ;  /* 0x0000000fc3c37223 */ /* 0x180fe200000108de */
[-CC-:B------:R-:W-:Y:S01]  /*d3d0*/  FFMA.FTZ R194, R194, R15.reuse, -R222.reuse ;  /* 0x0000000fc2c27223 */ /* 0x180fe200000108de */
[----:B------:R-:W-:Y:S01]  /*d3e0*/  FFMA.FTZ R197, R197, R15, -R222 ;  /* 0x0000000fc5c57223 */ /* 0x000fe200000108de */
[----:B----4-:R-:W-:Y:S01]  /*d3f0*/  FSEL R157, R176, RZ, P2 ;  /* 0x000000ffb09d7208 */ /* 0x010fe20001000000 */
[----:B------:R-:W3:Y:S01]  /*d400*/  MUFU.EX2 R173, R173 ;  /* 0x000000ad00ad7308 */ /* 0x000ee20000000800 */
[----:B------:R-:W-:-:S02]  /*d410*/  F2FP.BF16.F32.PACK_AB R160, R169, R160 ;  /* 0x000000a0a9a0723e */ /* 0x000fc400000010ff */
[----:B------:R-:W-:Y:S01]  /*d420*/  F2FP.BF16.F32.PACK_AB R156, R161, R156 ;  /* 0x0000009ca19c723e */ /* 0x000fe200000010ff */
[----:B------:R-:W-:-:S04]  /*d430*/  FADD.FTZ R157, -R157, R219 ;  /* 0x000000db9d9d7221 */ /* 0x000fc80000010100 */
[----:B------:R-:W-:Y:S01]  /*d440*/  FMUL.FTZ R157, R157, R15 ;  /* 0x0000000f9d9d7220 */ /* 0x000fe20000410000 */
[----:B------:R-:W4:Y:S01]  /*d450*/  MUFU.EX2 R180, R180 ;  /* 0x000000b400b47308 */ /* 0x000f220000000800 */
[----:B-----5:R-:W-:-:S07]  /*d460*/  FADD.FTZ R3, R172, R3 ;  /* 0x00000003ac037221 */ /* 0x020fce0000010000 */
[----:B------:R-:W5:Y:S01]  /*d470*/  MUFU.EX2 R219, R157 ;  /* 0x0000009d00db7308 */ /* 0x000f620000000800 */
[----:B---3--:R-:W-:-:S04]  /*d480*/  FADD.FTZ R3, R173, R3 ;  /* 0x00000003ad037221 */ /* 0x008fc80000010000 */
[----:B------:R-:W-:-:S03]  /*d490*/  FADD.FTZ R3, R168, R3 ;  /* 0x00000003a8037221 */ /* 0x000fc60000010000 */
[----:B------:R-:W3:Y:S01]  /*d4a0*/  MUFU.EX2 R193, R193 ;  /* 0x000000c100c17308 */ /* 0x000ee20000000800 */
[----:B------:R-:W-:-:S04]  /*d4b0*/  FADD.FTZ R3, R199, R3 ;  /* 0x00000003c7037221 */ /* 0x000fc80000010000 */
[----:B----4-:R-:W-:-:S03]  /*d4c0*/  FADD.FTZ R3, R180, R3 ;  /* 0x00000003b4037221 */ /* 0x010fc60000010000 */
[----:B------:R-:W4:Y:S01]  /*d4d0*/  MUFU.EX2 R181, R181 ;  /* 0x000000b500b57308 */ /* 0x000f220000000800 */
[----:B-----5:R-:W-:Y:S01]  /*d4e0*/  FFMA.FTZ R0, R219, R0, R186 ;  /* 0x00000000db007223 */ /* 0x020fe200000100ba */
[-C--:B------:R-:W-:Y:S01]  /*d4f0*/  FMUL.FTZ R26, R26, R219.reuse ;  /* 0x000000db1a1a7220 */ /* 0x080fe20000410000 */
[-C--:B------:R-:W-:Y:S01]  /*d500*/  FMUL.FTZ R27, R27, R219.reuse ;  /* 0x000000db1b1b7220 */ /* 0x080fe20000410000 */
[-C--:B------:R-:W-:Y:S01]  /*d510*/  FMUL.FTZ R30, R30, R219.reuse ;  /* 0x000000db1e1e7220 */ /* 0x080fe20000410000 */
[-C--:B------:R-:W-:Y:S01]  /*d520*/  FMUL.FTZ R31, R31, R219.reuse ;  /* 0x000000db1f1f7220 */ /* 0x080fe20000410000 */
[-C--:B------:R-:W-:Y:S01]  /*d530*/  FMUL.FTZ R34, R34, R219.reuse ;  /* 0x000000db22227220 */ /* 0x080fe20000410000 */
[-C--:B------:R-:W-:Y:S01]  /*d540*/  FMUL.FTZ R35, R35, R219.reuse ;  /* 0x000000db23237220 */ /* 0x080fe20000410000 */
[----:B------:R5:W0:Y:S01]  /*d550*/  MUFU.EX2 R222, R158 ;  /* 0x0000009e00de7308 */ /* 0x000a220000000800 */
        /* <DEDUP_REMOVED lines=9> */
[----:B-----5:R-:W-:Y:S01]  /*d5f0*/  F2FP.BF16.F32.PACK_AB R158, R165, R164 ;  /* 0x000000a4a59e723e */ /* 0x020fe200000010ff */
[-C--:B------:R-:W-:Y:S01]  /*d600*/  FMUL.FTZ R50, R50, R219.reuse ;  /* 0x000000db32327220 */ /* 0x080fe20000410000 */
[----:B------:R-:W-:Y:S01]  /*d610*/  F2FP.BF16.F32.PACK_AB R164, R199, R168 ;  /* 0x000000a8c7a4723e */ /* 0x000fe200000010ff */
        /* <DEDUP_REMOVED lines=29> */
[----:B---3--:R-:W-:Y:S01]  /*d7f0*/  F2FP.BF16.F32.PACK_AB R162, R173, R172 ;  /* 0x000000acada2723e */ /* 0x008fe200000010ff */
[-C--:B------:R-:W-:Y:S01]  /*d800*/  FMUL.FTZ R94, R94, R219.reuse ;  /* 0x000000db5e5e7220 */ /* 0x080fe20000410000 */
[----:B------:R-:W-:Y:S01]  /*d810*/  F2FP.BF16.F32.PACK_AB R168, R185, R184 ;  /* 0x000000b8b9a8723e */ /* 0x000fe200000010ff */
        /* <DEDUP_REMOVED lines=19> */
[----:B------:R4:W5:Y:S01]  /*d950*/  MUFU.EX2 R225, R166 ;  /* 0x000000a600e17308 */ /* 0x0009620000000800 */
        /* <DEDUP_REMOVED lines=9> */
[----:B----4-:R-:W-:Y:S01]  /*d9f0*/  F2FP.BF16.F32.PACK_AB R166, R181, R180 ;  /* 0x000000b4b5a6723e */ /* 0x010fe200000010ff */
[-C--:B------:R-:W-:Y:S01]  /*da00*/  FMUL.FTZ R138, R138, R219.reuse ;  /* 0x000000db8a8a7220 */ /* 0x080fe20000410000 */
[-C--:B------:R-:W-:Y:S01]  /*da10*/  FMUL.FTZ R139, R139, R219.reuse ;  /* 0x000000db8b8b7220 */ /* 0x080fe20000410000 */
[-C--:B------:R-:W-:Y:S01]  /*da20*/  FMUL.FTZ R142, R142, R219.reuse ;  /* 0x000000db8e8e7220 */ /* 0x080fe20000410000 */
[-C--:B------:R-:W-:Y:S01]  /*da30*/  FMUL.FTZ R143, R143, R219.reuse ;  /* 0x000000db8f8f7220 */ /* 0x080fe20000410000 */
[-C--:B------:R-:W-:Y:S01]  /*da40*/  FMUL.FTZ R146, R146, R219.reuse ;  /* 0x000000db92927220 */ /* 0x080fe20000410000 */
[----:B------:R-:W3:Y:S01]  /*da50*/  MUFU.EX2 R167, R167 ;  /* 0x000000a700a77308 */ /* 0x000ee20000000800 */
[----:B-----5:R-:W-:Y:S01]  /*da60*/  FADD.FTZ R0, R225, R0 ;  /* 0x00000000e1007221 */ /* 0x020fe20000010000 */
[-C--:B------:R-:W-:Y:S01]  /*da70*/  FMUL.FTZ R147, R147, R219.reuse ;  /* 0x000000db93937220 */ /* 0x080fe20000410000 */
[-C--:B------:R-:W-:Y:S01]  /*da80*/  FMUL.FTZ R150, R150, R219.reuse ;  /* 0x000000db96967220 */ /* 0x080fe20000410000 */
[----:B------:R-:W-:-:S04]  /*da90*/  FMUL.FTZ R151, R151, R219 ;  /* 0x000000db97977220 */ /* 0x000fc80000410000 */
[----:B------:R-:W4:Y:S01]  /*daa0*/  MUFU.EX2 R155, R155 ;  /* 0x0000009b009b7308 */ /* 0x000f220000000800 */
[----:B0-----:R-:W-:-:S07]  /*dab0*/  FADD.FTZ R3, R192, R3 ;  /* 0x00000003c0037221 */ /* 0x001fce0000010000 */
[----:B------:R0:W5:Y:S01]  /*dac0*/  MUFU.EX2 R198, R170 ;  /* 0x000000aa00c67308 */ /* 0x0001620000000800 */
[----:B---3--:R-:W-:-:S07]  /*dad0*/  FADD.FTZ R0, R167, R0 ;  /* 0x00000000a7007221 */ /* 0x008fce0000010000 */
[----:B------:R-:W3:Y:S01]  /*dae0*/  MUFU.EX2 R171, R171 ;  /* 0x000000ab00ab7308 */ /* 0x000ee20000000800 */
[C---:B----4-:R-:W-:Y:S01]  /*daf0*/  FADD.FTZ R3, R155.reuse, R3 ;  /* 0x000000039b037221 */ /* 0x050fe20000010000 */
[----:B------:R-:W-:Y:S02]  /*db00*/  F2FP.BF16.F32.PACK_AB R172, R155, R192 ;  /* 0x000000c09bac723e */ /* 0x000fe400000010ff */
[----:B0-----:R-:W-:-:S04]  /*db10*/  F2FP.BF16.F32.PACK_AB R170, R189, R188 ;  /* 0x000000bcbdaa723e */ /* 0x001fc800000010ff */
[----:B------:R-:W0:Y:S01]  /*db20*/  MUFU.EX2 R221, R221 ;  /* 0x000000dd00dd7308 */ /* 0x000e220000000800 */
[----:B-----5:R-:W-:-:S07]  /*db30*/  FADD.FTZ R155, R198, R0 ;  /* 0x00000000c69b7221 */ /* 0x020fce0000010000 */
[----:B------:R-:W4:Y:S01]  /*db40*/  MUFU.EX2 R175, R175 ;  /* 0x000000af00af7308 */ /* 0x000f220000000800 */
[----:B---3--:R-:W-:-:S07]  /*db50*/  FADD.FTZ R155, R171, R155 ;  /* 0x0000009bab9b7221 */ /* 0x008fce0000010000 */
[----:B------:R-:W3:Y:S01]  /*db60*/  MUFU.EX2 R165, R178 ;  /* 0x000000b200a57308 */ /* 0x000ee20000000800 */
[----:B0-----:R-:W-:-:S07]  /*db70*/  FADD.FTZ R155, R221, R155 ;  /* 0x0000009bdd9b7221 */ /* 0x001fce0000010000 */
[----:B------:R-:W0:Y:S01]  /*db80*/  MUFU.EX2 R179, R179 ;  /* 0x000000b300b37308 */ /* 0x000e220000000800 */
[----:B----4-:R-:W-:-:S07]  /*db90*/  FADD.FTZ R155, R175, R155 ;  /* 0x0000009baf9b7221 */ /* 0x010fce0000010000 */
[----:B------:R-:W4:Y:S01]  /*dba0*/  MUFU.EX2 R182, R182 ;  /* 0x000000b600b67308 */ /* 0x000f220000000800 */
[----:B---3--:R-:W-:Y:S01]  /*dbb0*/  FADD.FTZ R178, R165, R155 ;  /* 0x0000009ba5b27221 */ /* 0x008fe20000010000 */
[----:B------:R-:W-:Y:S02]  /*dbc0*/  F2FP.BF16.F32.PACK_AB R155, R159, R222 ;  /* 0x000000de9f9b723e */ /* 0x000fe400000010ff */
[----:B------:R-:W-:-:S04]  /*dbd0*/  F2FP.BF16.F32.PACK_AB R159, R167, R225 ;  /* 0x000000e1a79f723e */ /* 0x000fc800000010ff */
[----:B------:R-:W3:Y:S01]  /*dbe0*/  MUFU.EX2 R183, R183 ;  /* 0x000000b700b77308 */ /* 0x000ee20000000800 */
[C---:B0-----:R-:W-:Y:S01]  /*dbf0*/  FADD.FTZ R157, R179.reuse, R178 ;  /* 0x000000b2b39d7221 */ /* 0x041fe20000010000 */
[----:B------:R-:W-:-:S06]  /*dc00*/  F2FP.BF16.F32.PACK_AB R165, R179, R165 ;  /* 0x000000a5b3a5723e */ /* 0x000fcc00000010ff */
[----:B------:R-:W0:Y:S01]  /*dc10*/  MUFU.EX2 R169, R220 ;  /* 0x000000dc00a97308 */ /* 0x000e220000000800 */
[----:B----4-:R-:W-:Y:S01]  /*dc20*/  FADD.FTZ R178, R182, R157 ;  /* 0x0000009db6b27221 */ /* 0x010fe20000010000 */
[----:B------:R-:W-:Y:S02]  /*dc30*/  F2FP.BF16.F32.PACK_AB R157, R163, R224 ;  /* 0x000000e0a39d723e */ /* 0x000fe400000010ff */
[----:B------:R-:W-:-:S04]  /*dc40*/  F2FP.BF16.F32.PACK_AB R163, R175, R221 ;  /* 0x000000ddafa3723e */ /* 0x000fc800000010ff */
[----:B------:R-:W4:Y:S01]  /*dc50*/  MUFU.EX2 R187, R187 ;  /* 0x000000bb00bb7308 */ /* 0x000f220000000800 */
[C---:B---3--:R-:W-:Y:S01]  /*dc60*/  FADD.FTZ R178, R183.reuse, R178 ;  /* 0x000000b2b7b27221 */ /* 0x048fe20000010000 */
[----:B------:R-:W-:-:S06]  /*dc70*/  F2FP.BF16.F32.PACK_AB R167, R183, R182 ;  /* 0x000000b6b7a7723e */ /* 0x000fcc00000010ff */
[----:B------:R3:W5:Y:S01]  /*dc80*/  MUFU.EX2 R0, R153 ;  /* 0x0000009900007308 */ /* 0x0007620000000800 */
[----:B0-----:R-:W-:-:S07]  /*dc90*/  FADD.FTZ R178, R169, R178 ;  /* 0x000000b2a9b27221 */ /* 0x001fce0000010000 */
[----:B------:R-:W0:Y:S01]  /*dca0*/  MUFU.EX2 R190, R190 ;  /* 0x000000be00be7308 */ /* 0x000e220000000800 */
[----:B----4-:R-:W-:Y:S01]  /*dcb0*/  FADD.FTZ R161, R187, R178 ;  /* 0x000000b2bba17221 */ /* 0x010fe20000010000 */
[----:B---3--:R-:W-:Y:S02]  /*dcc0*/  F2FP.BF16.F32.PACK_AB R153, R193, R186 ;  /* 0x000000bac199723e */ /* 0x008fe400000010ff */
[----:B------:R-:W-:-:S04]  /*dcd0*/  F2FP.BF16.F32.PACK_AB R169, R187, R169 ;  /* 0x000000a9bba9723e */ /* 0x000fc800000010ff */
[----:B------:R-:W3:Y:S01]  /*dce0*/  MUFU.EX2 R173, R191 ;  /* 0x000000bf00ad7308 */ /* 0x000ee20000000800 */
[----:B-----5:R-:W-:-:S07]  /*dcf0*/  FADD.FTZ R161, R0, R161 ;  /* 0x000000a100a17221 */ /* 0x020fce0000010000 */
[----:B------:R-:W4:Y:S01]  /*dd00*/  MUFU.EX2 R195, R195 ;  /* 0x000000c300c37308 */ /* 0x000f220000000800 */
[----:B0-----:R-:W-:Y:S01]  /*dd10*/  FADD.FTZ R178, R190, R161 ;  /* 0x000000a1beb27221 */ /* 0x001fe20000010000 */
[----:B------:R-:W-:-:S06]  /*dd20*/  F2FP.BF16.F32.PACK_AB R161, R171, R198 ;  /* 0x000000c6aba1723e */ /* 0x000fcc00000010ff */
[----:B------:R-:W0:Y:S01]  /*dd30*/  MUFU.EX2 R196, R196 ;  /* 0x000000c400c47308 */ /* 0x000e220000000800 */
[----:B---3--:R-:W-:-:S07]  /*dd40*/  FADD.FTZ R178, R173, R178 ;  /* 0x000000b2adb27221 */ /* 0x008fce0000010000 */
[----:B------:R-:W3:Y:S01]  /*dd50*/  MUFU.EX2 R194, R194 ;  /* 0x000000c200c27308 */ /* 0x000ee20000000800 */
[C---:B----4-:R-:W-:Y:S01]  /*dd60*/  FADD.FTZ R171, R195.reuse, R178 ;  /* 0x000000b2c3ab7221 */ /* 0x050fe20000010000 */
[----:B------:R-:W-:-:S06]  /*dd70*/  F2FP.BF16.F32.PACK_AB R173, R195, R173 ;  /* 0x000000adc3ad723e */ /* 0x000fcc00000010ff */
[----:B------:R-:W4:Y:S01]  /*dd80*/  MUFU.EX2 R197, R197 ;  /* 0x000000c500c57308 */ /* 0x000f220000000800 */
[----:B0-----:R-:W-:-:S04]  /*dd90*/  FADD.FTZ R3, R196, R3 ;  /* 0x00000003c4037221 */ /* 0x001fc80000010000 */
[C---:B------:R-:W-:Y:S01]  /*dda0*/  FADD.FTZ R3, R174.reuse, R3 ;  /* 0x00000003ae037221 */ /* 0x040fe20000010000 */
[----:B------:R-:W-:Y:S01]  /*ddb0*/  F2FP.BF16.F32.PACK_AB R174, R174, R196 ;  /* 0x000000c4aeae723e */ /* 0x000fe200000010ff */
[----:B---3--:R-:W-:Y:S01]  /*ddc0*/  FADD.FTZ R178, R194, R171 ;  /* 0x000000abc2b27221 */ /* 0x008fe20000010000 */
[----:B------:R-:W-:-:S03]  /*ddd0*/  F2FP.BF16.F32.PACK_AB R171, R190, R0 ;  /* 0x00000000beab723e */ /* 0x000fc600000010ff */
[C---:B----4-:R-:W-:Y:S01]  /*dde0*/  FADD.FTZ R0, R197.reuse, R178 ;  /* 0x000000b2c5007221 */ /* 0x050fe20000010000 */
[----:B------:R-:W-:Y:S01]  /*ddf0*/  F2FP.BF16.F32.PACK_AB R175, R197, R194 ;  /* 0x000000c2c5af723e */ /* 0x000fe200000010ff */
[----:B--2---:R-:W-:Y:S06]  /*de00*/  @!P0 BRA `(.L_x_14199) ;  /* 0x0000000000048947 */ /* 0x004fec0003800000 */
[----:B------:R-:W-:Y:S01]  /*de10*/  BPT.TRAP 0x1 ;  /* 0x000000040000795c */ /* 0x000fe20000300000 */
.L_x_14199:
[----:B------:R0:W2:Y:S01]  /*de20*/  SYNCS.PHASECHK.TRANS64.TRYWAIT P2, [R211+URZ+0x22850], R212 ;  /* 0x022850d4d30075a7 */ /* 0x0000a2000804017f */
[----:B------:R-:W-:Y:S05]  /*de30*/  @!P0 BRA `(.L_x_14200) ;  /* 0x0000000000048947 */ /* 0x000fea0003800000 */
[----:B------:R-:W-:Y:S01]  /*de40*/  BPT.TRAP 0x1 ;  /* 0x000000040000795c */ /* 0x000fe20000300000 */
.L_x_14200:
[----:B------:R-:W-:Y:S04]  /*de50*/  BSSY B0, `(.L_x_14201) ;  /* 0x0000004000007945 */ /* 0x000fe80003800000 */
[----:B--2---:R-:W-:Y:S05]  /*de60*/  @P2 BRA `(.L_x_14202) ;  /* 0x0000000000082947 */ /* 0x004fea0003800000 */
[----:B------:R-:W2:Y:S02]  /*de70*/  SYNCS.PHASECHK.TRANS64.TRYWAIT P2, [R211+URZ+0x22850], R212 ;  /* 0x022850d4d30075a7 */ /* 0x000ea4000804017f */
[----:B--2---:R-:W-:Y:S05]  /*de80*/  @!P2 BRA `(.L_x_14203) ;  /* 0x000000e80044a947 */ /* 0x004fea0003800000 */
.L_x_14202:
[----:B------:R-:W-:Y:S05]  /*de90*/  BSYNC B0 ;  /* 0x0000000000007941 */ /* 0x000fea0003800000 */
.L_x_14201:
        /* <DEDUP_REMOVED lines=59> */
.L_x_14194:
[----:B------:R-:W-:-:S13]  /*e250*/  ISETP.GE.AND P2, PT, R21, RZ, PT ;  /* 0x000000ff1500720c */ /* 0x000fda0003f46270 */
[----:B------:R-:W-:Y:S05]  /*e260*/  @!P2 BRA `(.L_x_14205) ;  /* 0x000000240030a947 */ /* 0x000fea0003800000 */
[----:B------:R-:W-:Y:S02]  /*e270*/  IMAD.MOV.U32 R209, RZ, RZ, R176 ;  /* 0x000000ffffd17224 */ /* 0x000fe400078e00b0 */
[----:B0-----:R-:W-:-:S07]  /*e280*/  IMAD.MOV.U32 R211, RZ, RZ, R14 ;  /* 0x000000ffffd37224 */ /* 0x001fce00078e000e */
.L_x_14215:
[----:B------:R-:W-:Y:S01]  /*e290*/  VIADD R19, R19, 0x1 ;  /* 0x0000000113137836 */ /* 0x000fe20000000000 */
[----:B------:R-:W-:Y:S05]  /*e2a0*/  YIELD ;  /* 0x0000000000007946 */ /* 0x000fea0003800000 */
[----:B------:R-:W-:-:S04]  /*e2b0*/  ISETP.NE.AND P2, PT, R19, 0x2, PT ;  /* 0x000000021300780c */ /* 0x000fc80003f45270 */
[----:B------:R-:W-:Y:S02]  /*e2c0*/  SEL R14, RZ, 0x1, P2 ;  /* 0x00000001ff0e7807 */ /* 0x000fe40001000000 */
[----:B------:R-:W-:Y:S02]  /*e2d0*/  SEL R19, R19, RZ, P2 ;  /* 0x000000ff13137207 */ /* 0x000fe40001000000 */
[----:B------:R-:W-:Y:S01]  /*e2e0*/  LOP3.LUT R23, R23, R14, RZ, 0x3c, !PT ;  /* 0x0000000e17177212 */ /* 0x000fe200078e3cff */
[----:B-1----:R-:W-:Y:S06]  /*e2f0*/  @!P0 BRA `(.L_x_14206) ;  /* 0x0000000000048947 */ /* 0x002fec0003800000 */
[----:B------:R-:W-:Y:S01]  /*e300*/  BPT.TRAP 0x1 ;  /* 0x000000040000795c */ /* 0x000fe20000300000 */
.L_x_14206:
[----:B------:R-:W-:Y:S01]  /*e310*/  IMAD R20, R19, 0x8, R18 ;  /* 0x0000000813147824 */ /* 0x000fe200078e0212 */
[----:B------:R-:W-:-:S04]  /*e320*/  SHF.L.U32 R207, R23, 0x1f, RZ ;  /* 0x0000001f17cf7819 */ /* 0x000fc800000006ff */
[----:B------:R0:W1:Y:S01]  /*e330*/  SYNCS.PHASECHK.TRANS64.TRYWAIT P2, [R20+URZ+0x22830], R207 ;  /* 0x022830cf140075a7 */ /* 0x000062000804017f */
[----:B------:R-:W-:Y:S05]  /*e340*/  @!P0 BRA `(.L_x_14207) ;  /* 0x0000000000048947 */ /* 0x000fea0003800000 */
[----:B------:R-:W-:Y:S01]  /*e350*/  BPT.TRAP 0x1 ;  /* 0x000000040000795c */ /* 0x000fe20000300000 */
.L_x_14207:
[----:B------:R-:W-:Y:S02]  /*e360*/  IMAD R154, R19, 0x300, R13 ;  /* 0x00000300139a7824 */ /* 0x000fe400078e020d */
[----:B------:R-:W-:Y:S01]  /*e370*/  IMAD.MOV.U32 R155, RZ, RZ, 0x40000040 ;  /* 0x40000040ff9b7424 */ /* 0x000fe200078e00ff */
[----:B-1----:R-:W-:Y:S06]  /*e380*/  @P2 BRA `(.L_x_14208) ;  /* 0x0000000000082947 */ /* 0x002fec0003800000 */
[----:B------:R-:W1:Y:S02]  /*e390*/  SYNCS.PHASECHK.TRANS64.TRYWAIT P2, [R20+URZ+0x22830], R207 ;  /* 0x022830cf140075a7 */ /* 0x000e64000804017f */
[----:B-1----:R-:W-:Y:S05]  /*e3a0*/  @!P2 BRA `(.L_x_14209) ;  /* 0x000000e40010a947 */ /* 0x002fea0003800000 */
.L_x_14208:
        /* <DEDUP_REMOVED lines=14> */
[----:B------:R-:W2:Y:S01]  /*e490*/  S2R R221, SR_TID.X ;  /* 0x0000000000dd7919 */ /* 0x000ea20000002100 */
[----:B------:R-:W-:-:S02]  /*e4a0*/  R2UR UR19, R155 ;  /* 0x000000009b1372ca */ /* 0x000fc400000e0000 */
[----:B------:R-:W-:Y:S01]  /*e4b0*/  WARPGROUP.ARRIVE ;  /* 0x00000000000079c5 */ /* 0x000fe20000000000 */
        /* <DEDUP_REMOVED lines=9> */
[----:B--2---:R-:W-:Y:S01]  /*e550*/  SHF.R.U32.HI R221, RZ, 0x7, R221 ;  /* 0x00000007ffdd7819 */ /* 0x004fe200000116dd */
        /* <DEDUP_REMOVED lines=60> */
[----:B------:R-:W-:-:S04]  /*e920*/  FMUL.FTZ R199, R199, UR44 ;  /* 0x0000002cc7c77c20 */ /* 0x000fc80008410000 */
        /* <DEDUP_REMOVED lines=48> */
[----:B------:R-:W-:Y:S01]  /*ec30*/  MUFU.TANH R167, R167 ;  /* 0x000000a700a77308 */ /* 0x000fe20000002400 */
[----:B--2---:R-:W-:Y:S01]  /*ec40*/  FMNMX.FTZ R14, R14, R15, !PT ;  /* 0x0000000f0e0e7209 */ /* 0x004fe20007810000 */
[----:B------:R-:W-:-:S04]  /*ec50*/  IMAD.U32 R15, RZ, RZ, UR42 ;  /* 0x0000002aff0f7e24 */ /* 0x000fc8000f8e00ff */
        /* <DEDUP_REMOVED lines=29> */
[----:B------:R4:W-:Y:S01]  /*ee30*/  MUFU.EX2 R219, R157 ;  /* 0x0000009d00db7308 */ /* 0x0009e20000000800 */
[-C--:B--2---:R-:W-:Y:S01]  /*ee40*/  FMUL.FTZ R24, R24, R211.reuse ;  /* 0x000000d318187220 */ /* 0x084fe20000410000 */
[-C--:B------:R-:W-:Y:S01]  /*ee50*/  FMUL.FTZ R25, R25, R211.reuse ;  /* 0x000000d319197220 */ /* 0x080fe20000410000 */
[-C--:B------:R-:W-:Y:S01]  /*ee60*/  FMUL.FTZ R28, R28, R211.reuse ;  /* 0x000000d31c1c7220 */ /* 0x080fe20000410000 */
[-C--:B------:R-:W-:Y:S01]  /*ee70*/  FMUL.FTZ R29, R29, R211.reuse ;  /* 0x000000d31d1d7220 */ /* 0x080fe20000410000 */
[-C--:B------:R-:W-:Y:S01]  /*ee80*/  FMUL.FTZ R32, R32, R211.reuse ;  /* 0x000000d320207220 */ /* 0x080fe20000410000 */
[-C--:B------:R-:W-:Y:S01]  /*ee90*/  FMUL.FTZ R33, R33, R211.reuse ;  /* 0x000000d321217220 */ /* 0x080fe20000410000 */
[----:B------:R-:W-:Y:S01]  /*eea0*/  FMUL.FTZ R36, R36, R211 ;  /* 0x000000d324247220 */ /* 0x000fe20000410000 */
[----:B------:R-:W2:Y:S01]  /*eeb0*/  MUFU.EX2 R154, R153 ;  /* 0x00000099009a7308 */ /* 0x000ea20000000800 */
[----:B----4-:R-:W-:Y:S01]  /*eec0*/  FMUL.FTZ R157, R178, UR44 ;  /* 0x0000002cb29d7c20 */ /* 0x010fe20008410000 */
        /* <DEDUP_REMOVED lines=64> */
[C---:B--2---:R-:W-:Y:S01]  /*f2d0*/  FADD.FTZ R211, R154.reuse, R211 ;  /* 0x000000d39ad37221 */ /* 0x044fe20000010000 */
[----:B------:R-:W-:Y:S01]  /*f2e0*/  F2FP.BF16.F32.PACK_AB R152, R154, R152 ;  /* 0x000000989a98723e */ /* 0x000fe200000010ff */
[----:B------:R-:W-:Y:S01]  /*f2f0*/  FMUL.FTZ R153, R171, UR44 ;  /* 0x0000002cab997c20 */ /* 0x000fe20008410000 */
[----:B------:R-:W-:Y:S01]  /*f300*/  FMNMX.FTZ R179, R159, R179, !PT ;  /* 0x000000b39fb37209 */ /* 0x000fe20007810000 */
[----:B------:R2:W3:Y:S08]  /*f310*/  MUFU.EX2 R154, R156 ;  /* 0x0000009c009a7308 */ /* 0x0004f00000000800 */
[----:B------:R-:W4:Y:S01]  /*f320*/  MUFU.TANH R3, R3 ;  /* 0x0000000300037308 */ /* 0x000f220000002400 */
[----:B--2---:R-:W-:Y:S01]  /*f330*/  FMUL.FTZ R156, R175, UR44 ;  /* 0x0000002caf9c7c20 */ /* 0x004fe20008410000 */
[----:B------:R-:W-:Y:S01]  /*f340*/  FMUL.FTZ R175, R182, UR44 ;  /* 0x0000002cb6af7c20 */ /* 0x000fe20008410000 */
[----:B------:R-:W-:-:S04]  /*f350*/  FMNMX.FTZ R182, R162, R179, !PT ;  /* 0x000000b3a2b67209 */ /* 0x000fc80007810000 */
[----:B------:R-:W-:Y:S01]  /*f360*/  FMNMX.FTZ R182, R163, R182, !PT ;  /* 0x000000b6a3b67209 */ /* 0x000fe20007810000 */
[----:B------:R-:W2:Y:S01]  /*f370*/  MUFU.TANH R153, R153 ;  /* 0x0000009900997308 */ /* 0x000ea20000002400 */
[----:B---3--:R-:W-:Y:S01]  /*f380*/  FADD.FTZ R171, R154, R211 ;  /* 0x000000d39aab7221 */ /* 0x008fe20000010000 */
[----:B------:R-:W-:-:S03]  /*f390*/  F2FP.BF16.F32.PACK_AB R154, R219, R154 ;  /* 0x0000009adb9a723e */ /* 0x000fc600000010ff */
[----:B------:R-:W-:-:S03]  /*f3a0*/  FADD.FTZ R171, R219, R171 ;  /* 0x000000abdbab7221 */ /* 0x000fc60000010000 */
[----:B------:R-:W3:Y:S08]  /*f3b0*/  MUFU.TANH R170, R170 ;  /* 0x000000aa00aa7308 */ /* 0x000ef00000002400 */
[----:B------:R5:W-:Y:S08]  /*f3c0*/  MUFU.TANH R178, R183 ;  /* 0x000000b700b27308 */ /* 0x000bf00000002400 */
[----:B------:R-:W0:Y:S01]  /*f3d0*/  MUFU.TANH R156, R156 ;  /* 0x0000009c009c7308 */ /* 0x000e220000002400 */
[----:B-----5:R-:W-:-:S04]  /*f3e0*/  FMNMX.FTZ R183, R166, R182, !PT ;  /* 0x000000b6a6b77209 */ /* 0x020fc80007810000 */
[----:B------:R-:W-:-:S03]  /*f3f0*/  FMNMX.FTZ R183, R167, R183, !PT ;  /* 0x000000b7a7b77209 */ /* 0x000fc60007810000 */
[----:B------:R-:W5:Y:S08]  /*f400*/  MUFU.TANH R157, R157 ;  /* 0x0000009d009d7308 */ /* 0x000f700000002400 */
[----:B------:R4:W-:Y:S08]  /*f410*/  MUFU.TANH R179, R186 ;  /* 0x000000ba00b37308 */ /* 0x0009f00000002400 */
[----:B------:R-:W1:Y:S01]  /*f420*/  MUFU.TANH R174, R174 ;  /* 0x000000ae00ae7308 */ /* 0x000e620000002400 */
[----:B----4-:R-:W-:-:S04]  /*f430*/  FMNMX.FTZ R186, R3, R183, !PT ;  /* 0x000000b703ba7209 */ /* 0x010fc80007810000 */
[----:B--2---:R-:W-:-:S03]  /*f440*/  FMNMX.FTZ R186, R153, R186, !PT ;  /* 0x000000ba99ba7209 */ /* 0x004fc60007810000 */
[----:B------:R-:W2:Y:S08]  /*f450*/  MUFU.TANH R175, R175 ;  /* 0x000000af00af7308 */ /* 0x000eb00000002400 */
[----:B------:R3:W4:Y:S08]  /*f460*/  MUFU.TANH R182, R187 ;  /* 0x000000bb00b67308 */ /* 0x0007300000002400 */
[----:B------:R5:W4:Y:S01]  /*f470*/  MUFU.TANH R183, R190 ;  /* 0x000000be00b77308 */ /* 0x000b220000002400 */
[----:B---3--:R-:W-:-:S04]  /*f480*/  FMNMX.FTZ R187, R170, R186, !PT ;  /* 0x000000baaabb7209 */ /* 0x008fc80007810000 */
[----:B0-----:R-:W-:-:S03]  /*f490*/  FMNMX.FTZ R187, R156, R187, !PT ;  /* 0x000000bb9cbb7209 */ /* 0x001fc60007810000 */
[----:B------:R2:W0:Y:S01]  /*f4a0*/  MUFU.TANH R186, R191 ;  /* 0x000000bf00ba7308 */ /* 0x0004220000002400 */
[----:B-----5:R-:W-:-:S04]  /*f4b0*/  FMNMX.FTZ R190, R157, R187, !PT ;  /* 0x000000bb9dbe7209 */ /* 0x020fc80007810000 */
[----:B-1----:R-:W-:-:S03]  /*f4c0*/  FMNMX.FTZ R190, R174, R190, !PT ;  /* 0x000000beaebe7209 */ /* 0x002fc60007810000 */
[----:B------:R1:W3:Y:S01]  /*f4d0*/  MUFU.TANH R187, R194 ;  /* 0x000000c200bb7308 */ /* 0x0002e20000002400 */
[----:B--2---:R-:W-:-:S04]  /*f4e0*/  FMNMX.FTZ R191, R175, R190, !PT ;  /* 0x000000beafbf7209 */ /* 0x004fc80007810000 */
[----:B------:R-:W-:-:S03]  /*f4f0*/  FMNMX.FTZ R191, R178, R191, !PT ;  /* 0x000000bfb2bf7209 */ /* 0x000fc60007810000 */
[----:B------:R2:W5:Y:S01]  /*f500*/  MUFU.TANH R190, R195 ;  /* 0x000000c300be7308 */ /* 0x0005620000002400 */
[----:B-1----:R-:W-:-:S04]  /*f510*/  FMNMX.FTZ R194, R179, R191, !PT ;  /* 0x000000bfb3c27209 */ /* 0x002fc80007810000 */
[----:B----4-:R-:W-:-:S03]  /*f520*/  FMNMX.FTZ R194, R182, R194, !PT ;  /* 0x000000c2b6c27209 */ /* 0x010fc60007810000 */
[----:B------:R-:W1:Y:S01]  /*f530*/  MUFU.TANH R191, R198 ;  /* 0x000000c600bf7308 */ /* 0x000e620000002400 */
[----:B--2---:R-:W-:-:S04]  /*f540*/  FMNMX.FTZ R195, R183, R194, !PT ;  /* 0x000000c2b7c37209 */ /* 0x004fc80007810000 */
[----:B0-----:R-:W-:-:S03]  /*f550*/  FMNMX.FTZ R195, R186, R195, !PT ;  /* 0x000000c3bac37209 */ /* 0x001fc60007810000 */
[----:B------:R-:W0:Y:S01]  /*f560*/  MUFU.TANH R194, R199 ;  /* 0x000000c700c27308 */ /* 0x000e220000002400 */
[----:B---3--:R-:W-:-:S04]  /*f570*/  FMNMX.FTZ R195, R187, R195, !PT ;  /* 0x000000c3bbc37209 */ /* 0x008fc80007810000 */
[----:B-----5:R-:W-:-:S03]  /*f580*/  FMNMX.FTZ R195, R190, R195, !PT ;  /* 0x000000c3bec37209 */ /* 0x020fc60007810000 */
[----:B------:R-:W-:Y:S01]  /*f590*/  MUFU.EX2 R160, R160 ;  /* 0x000000a000a07308 */ /* 0x000fe20000000800 */
[----:B-1----:R-:W-:-:S07]  /*f5a0*/  FMNMX.FTZ R195, R191, R195, !PT ;  /* 0x000000c3bfc37209 */ /* 0x002fce0007810000 */
[----:B------:R1:W-:Y:S01]  /*f5b0*/  MUFU.EX2 R199, R176 ;  /* 0x000000b000c77308 */ /* 0x0003e20000000800 */
[----:B0-----:R-:W-:-:S05]  /*f5c0*/  FMNMX.FTZ R195, R194, R195, !PT ;  /* 0x000000c3c2c37209 */ /* 0x001fca0007810000 */
[----:B------:R-:W0:Y:S02]  /*f5d0*/  SHFL.BFLY PT, R198, R195, 0x2, 0x1f ;  /* 0x0c401f00c3c67f89 */ /* 0x000e2400000e0000 */
[----:B------:R-:W2:Y:S08]  /*f5e0*/  MUFU.EX2 R161, R161 ;  /* 0x000000a100a17308 */ /* 0x000eb00000000800 */
[----:B------:R-:W-:Y:S08]  /*f5f0*/  MUFU.EX2 R164, R164 ;  /* 0x000000a400a47308 */ /* 0x000ff00000000800 */
[----:B------:R3:W-:Y:S01]  /*f600*/  MUFU.EX2 R211, R177 ;  /* 0x000000b100d37308 */ /* 0x0007e20000000800 */
[----:B0-----:R-:W-:-:S07]  /*f610*/  FMNMX.FTZ R195, R195, R198, !PT ;  /* 0x000000c6c3c37209 */ /* 0x001fce0007810000 */
[----:B------:R-:W-:Y:S01]  /*f620*/  MUFU.EX2 R165, R165 ;  /* 0x000000a500a57308 */ /* 0x000fe20000000800 */
[----:B------:R-:W1:Y:S07]  /*f630*/  SHFL.BFLY PT, R198, R195, 0x1, 0x1f ;  /* 0x0c201f00c3c67f89 */ /* 0x000e6e00000e0000 */
[----:B------:R-:W-:Y:S08]  /*f640*/  MUFU.EX2 R168, R168 ;  /* 0x000000a800a87308 */ /* 0x000ff00000000800 */
[----:B------:R-:W0:Y:S08]  /*f650*/  MUFU.EX2 R169, R169 ;  /* 0x000000a900a97308 */ /* 0x000e300000000800 */
[----:B------:R-:W-:Y:S01]  /*f660*/  MUFU.EX2 R172, R172 ;  /* 0x000000ac00ac7308 */ /* 0x000fe20000000800 */
[----:B-1----:R-:W-:-:S05]  /*f670*/  FMNMX.FTZ R176, R195, R198, !PT ;  /* 0x000000c6c3b07209 */ /* 0x002fca0007810000 */
[CC--:B------:R-:W-:Y:S01]  /*f680*/  FMUL.FTZ R198, R176.reuse, R15.reuse ;  /* 0x0000000fb0c67220 */ /* 0x0c0fe20000410000 */
[----:B---3--:R-:W-:Y:S01]  /*f690*/  FADD.FTZ R177, -R176, R209 ;  /* 0x000000d1b0b17221 */ /* 0x008fe20000010100 */
[----:B------:R-:W-:Y:S02]  /*f6a0*/  MUFU.EX2 R173, R173 ;  /* 0x000000ad00ad7308 */ /* 0x000fe40000000800 */
[-CC-:B------:R-:W-:Y:S01]  /*f6b0*/  FFMA.FTZ R196, R196, R15.reuse, -R198.reuse ;  /* 0x0000000fc4c47223 */ /* 0x180fe200000108c6 */
[-CC-:B------:R-:W-:Y:S01]  /*f6c0*/  FFMA.FTZ R158, R158, R15.reuse, -R198.reuse ;  /* 0x0000000f9e9e7223 */ /* 0x180fe200000108c6 */
[-C--:B------:R-:W-:Y:S01]  /*f6d0*/  FMUL.FTZ R177, R177, R15.reuse ;  /* 0x0000000fb1b17220 */ /* 0x080fe20000410000 */
        /* <DEDUP_REMOVED lines=22> */
[----:B------:R1:W3:Y:S01]  /*f840*/  MUFU.EX2 R153, R177 ;  /* 0x000000b100997308 */ /* 0x0002e20000000800 */
[----:B--2---:R-:W-:-:S07]  /*f850*/  F2FP.BF16.F32.PACK_AB R156, R161, R160 ;  /* 0x000000a0a19c723e */ /* 0x004fce00000010ff */
[----:B------:R2:W-:Y:S01]  /*f860*/  MUFU.EX2 R198, R158 ;  /* 0x0000009e00c67308 */ /* 0x0005e20000000800 */
[----:B-1----:R-:W-:-:S07]  /*f870*/  IADD3 R177, -R221, 0xb, RZ ;  /* 0x0000000bddb17810 */ /* 0x002fce0007ffe1ff */
[----:B------:R-:W1:Y:S01]  /*f880*/  MUFU.EX2 R196, R196 ;  /* 0x000000c400c47308 */ /* 0x000e620000000800 */
[----:B--2---:R-:W-:Y:S01]  /*f890*/  FADD.FTZ R158, R160, R171 ;  /* 0x000000aba09e7221 */ /* 0x004fe20000010000 */
[----:B0-----:R-:W-:Y:S01]  /*f8a0*/  F2FP.BF16.F32.PACK_AB R160, R169, R168 ;  /* 0x000000a8a9a0723e */ /* 0x001fe200000010ff */
[-C--:B---3--:R-:W-:Y:S01]  /*f8b0*/  FMUL.FTZ R26, R26, R153.reuse ;  /* 0x000000991a1a7220 */ /* 0x088fe20000410000 */
        /* <DEDUP_REMOVED lines=13> */
[----:B-1----:R-:W-:Y:S01]  /*f990*/  FFMA.FTZ R0, R153, R0, R196 ;  /* 0x0000000099007223 */ /* 0x002fe200000100c4 */
[-C--:B------:R-:W-:Y:S01]  /*f9a0*/  FMUL.FTZ R43, R43, R153.reuse ;  /* 0x000000992b2b7220 */ /* 0x080fe20000410000 */
[-C--:B------:R-:W-:Y:S01]  /*f9b0*/  FMUL.FTZ R46, R46, R153.reuse ;  /* 0x000000992e2e7220 */ /* 0x080fe20000410000 */
[-C--:B------:R-:W-:Y:S01]  /*f9c0*/  FMUL.FTZ R47, R47, R153.reuse ;  /* 0x000000992f2f7220 */ /* 0x080fe20000410000 */
[-C--:B------:R-:W-:Y:S01]  /*f9d0*/  FMUL.FTZ R50, R50, R153.reuse ;  /* 0x0000009932327220 */ /* 0x080fe20000410000 */
[-C--:B------:R-:W-:Y:S01]  /*f9e0*/  FMUL.FTZ R51, R51, R153.reuse ;  /* 0x0000009933337220 */ /* 0x080fe20000410000 */
[----:B------:R-:W-:Y:S01]  /*f9f0*/  FMUL.FTZ R54, R54, R153 ;  /* 0x0000009936367220 */ /* 0x000fe20000410000 */
[----:B------:R-:W1:Y:S01]  /*fa00*/  MUFU.EX2 R159, R159 ;  /* 0x0000009f009f7308 */ /* 0x000e620000000800 */
[----:B--2---:R-:W-:-:S02]  /*fa10*/  @!P1 VIADD R3, R20, 0x22840 ;  /* 0x0002284014039836 */ /* 0x004fc40000000000 */
[-C--:B------:R-:W-:Y:S01]  /*fa20*/  FMUL.FTZ R55, R55, R153.reuse ;  /* 0x0000009937377220 */ /* 0x080fe20000410000 */
[-C--:B------:R-:W-:Y:S01]  /*fa30*/  FMUL.FTZ R58, R58, R153.reuse ;  /* 0x000000993a3a7220 */ /* 0x080fe20000410000 */
[-C--:B------:R-:W-:Y:S01]  /*fa40*/  FMUL.FTZ R59, R59, R153.reuse ;  /* 0x000000993b3b7220 */ /* 0x080fe20000410000 */
[-C--:B------:R-:W-:Y:S01]  /*fa50*/  FMUL.FTZ R62, R62, R153.reuse ;  /* 0x000000993e3e7220 */ /* 0x080fe20000410000 */
[----:B------:R-:W-:Y:S01]  /*fa60*/  @!P1 PRMT R3, RZ, 0x654, R3 ;  /* 0x00000654ff039816 */ /* 0x000fe20000000003 */
[----:B------:R2:W-:Y:S06]  /*fa70*/  BAR.ARV R177, 0x100 ;  /* 0x000400b10000751d */ /* 0x0005ec0000002000 */
[----:B------:R3:W-:Y:S01]  /*fa80*/  @!P1 SYNCS.ARRIVE.TRANS64.RED.A1T0 RZ, [R3+URZ], RZ ;  /* 0x000000ff03ff99a7 */ /* 0x0007e2000810043f */
[----:B------:R-:W4:Y:S01]  /*fa90*/  MUFU.EX2 R219, R162 ;  /* 0x000000a200db7308 */ /* 0x000f220000000800 */
[-C--:B------:R-:W-:Y:S01]  /*faa0*/  FMUL.FTZ R63, R63, R153.reuse ;  /* 0x000000993f3f7220 */ /* 0x080fe20000410000 */
[-C--:B------:R-:W-:Y:S01]  /*fab0*/  FMUL.FTZ R66, R66, R153.reuse ;  /* 0x0000009942427220 */ /* 0x080fe20000410000 */
[-C--:B------:R-:W-:Y:S01]  /*fac0*/  FMUL.FTZ R67, R67, R153.reuse ;  /* 0x0000009943437220 */ /* 0x080fe20000410000 */
[-C--:B------:R-:W-:Y:S01]  /*fad0*/  FMUL.FTZ R70, R70, R153.reuse ;  /* 0x0000009946467220 */ /* 0x080fe20000410000 */
[-C--:B------:R-:W-:Y:S01]  /*fae0*/  FMUL.FTZ R71, R71, R153.reuse ;  /* 0x0000009947477220 */ /* 0x080fe20000410000 */
[-C--:B------:R-:W-:Y:S01]  /*faf0*/  FMUL.FTZ R74, R74, R153.reuse ;  /* 0x000000994a4a7220 */ /* 0x080fe20000410000 */
[----:B---3--:R-:W-:Y:S01]  /*fb00*/  FADD.FTZ R3, R168, R158 ;  /* 0x0000009ea8037221 */ /* 0x008fe20000010000 */
[----:B------:R-:W3:Y:S01]  /*fb10*/  MUFU.EX2 R163, R163 ;  /* 0x000000a300a37308 */ /* 0x000ee20000000800 */
[----:B------:R-:W-:Y:S01]  /*fb20*/  F2FP.BF16.F32.PACK_AB R158, R165, R164 ;  /* 0x000000a4a59e723e */ /* 0x000fe200000010ff */
        /* <DEDUP_REMOVED lines=10> */
[-C--:B------:R-:W-:Y:S01]  /*fbd0*/  FMUL.FTZ R87, R87, R153.reuse ;  /* 0x0000009957577220 */ /* 0x080fe20000410000 */
[-C--:B------:R-:W-:Y:S01]  /*fbe0*/  FMUL.FTZ R90, R90, R153.reuse ;  /* 0x000000995a5a7220 */ /* 0x080fe20000410000 */
[-C--:B------:R-:W-:Y:S01]  /*fbf0*/  FMUL.FTZ R91, R91, R153.reuse ;  /* 0x000000995b5b7220 */ /* 0x080fe20000410000 */
[----:B------:R-:W-:Y:S01]  /*fc00*/  FADD.FTZ R3, R199, R3 ;  /* 0x00000003c7037221 */ /* 0x000fe20000010000 */
[----:B------:R-:W5:Y:S01]  /*fc10*/  MUFU.EX2 R220, R166 ;  /* 0x000000a600dc7308 */ /* 0x000f620000000800 */
[----:B0-----:R-:W-:Y:S01]  /*fc20*/  FADD.FTZ R157, R155, R0 ;  /* 0x000000009b9d7221 */ /* 0x001fe20000010000 */
[-C--:B------:R-:W-:Y:S01]  /*fc30*/  FMUL.FTZ R94, R94, R153.reuse ;  /* 0x000000995e5e7220 */ /* 0x080fe20000410000 */
[----:B------:R-:W-:Y:S01]  /*fc40*/  FADD.FTZ R3, R211, R3 ;  /* 0x00000003d3037221 */ /* 0x000fe20000010000 */
        /* <DEDUP_REMOVED lines=9> */
[----:B----4-:R-:W-:Y:S01]  /*fce0*/  FADD.FTZ R0, R219, R0 ;  /* 0x00000000db007221 */ /* 0x010fe20000010000 */
[-C--:B------:R-:W-:Y:S01]  /*fcf0*/  FMUL.FTZ R107, R107, R153.reuse ;  /* 0x000000996b6b7220 */ /* 0x080fe20000410000 */
[-C--:B------:R-:W-:Y:S01]  /*fd00*/  FMUL.FTZ R110, R110, R153.reuse ;  /* 0x000000996e6e7220 */ /* 0x080fe20000410000 */
[----:B------:R-:W1:Y:S01]  /*fd10*/  MUFU.EX2 R195, R195 ;  /* 0x000000c300c37308 */ /* 0x000e620000000800 */
[----:B---3--:R-:W-:Y:S01]  /*fd20*/  FADD.FTZ R157, R163, R0 ;  /* 0x00000000a39d7221 */ /* 0x008fe20000010000 */
[-C--:B------:R-:W-:Y:S01]  /*fd30*/  FMUL.FTZ R111, R111, R153.reuse ;  /* 0x000000996f6f7220 */ /* 0x080fe20000410000 */
[-C--:B------:R-:W-:Y:S01]  /*fd40*/  FMUL.FTZ R114, R114, R153.reuse ;  /* 0x0000009972727220 */ /* 0x080fe20000410000 */
[-C--:B------:R-:W-:Y:S01]  /*fd50*/  FMUL.FTZ R115, R115, R153.reuse ;  /* 0x0000009973737220 */ /* 0x080fe20000410000 */
[----:B-----5:R-:W-:Y:S01]  /*fd60*/  FADD.FTZ R0, R220, R157 ;  /* 0x0000009ddc007221 */ /* 0x020fe20000010000 */
        /* <DEDUP_REMOVED lines=24> */
[----:B------:R-:W-:Y:S01]  /*fef0*/  FMUL.FTZ R151, R151, R153 ;  /* 0x0000009997977220 */ /* 0x000fe20000410000 */
[----:B------:R-:W-:Y:S01]  /*ff00*/  F2FP.BF16.F32.PACK_AB R162, R173, R172 ;  /* 0x000000acada2723e */ /* 0x000fe200000010ff */
[----:B------:R-:W3:Y:S01]  /*ff10*/  MUFU.EX2 R180, R180 ;  /* 0x000000b400b47308 */ /* 0x000ee20000000800 */
[----:B0-----:R-:W-:Y:S01]  /*ff20*/  FADD.FTZ R0, R165, R0 ;  /* 0x00000000a5007221 */ /* 0x001fe20000010000 */
[----:B------:R-:W-:-:S02]  /*ff30*/  F2FP.BF16.F32.PACK_AB R153, R155, R196 ;  /* 0x000000c49b99723e */ /* 0x000fc400000010ff */
[----:B------:R-:W-:Y:S01]  /*ff40*/  F2FP.BF16.F32.PACK_AB R155, R159, R198 ;  /* 0x000000c69f9b723e */ /* 0x000fe200000010ff */
[----:B------:R-:W-:Y:S01]  /*ff50*/  FADD.FTZ R0, R169, R0 ;  /* 0x00000000a9007221 */ /* 0x000fe20000010000 */
[----:B------:R-:W-:Y:S02]  /*ff60*/  F2FP.BF16.F32.PACK_AB R164, R211, R199 ;  /* 0x000000c7d3a4723e */ /* 0x000fe400000010ff */
[----:B------:R-:W0:Y:S01]  /*ff70*/  MUFU.EX2 R175, R175 ;  /* 0x000000af00af7308 */ /* 0x000e220000000800 */
[----:B-1----:R-:W-:Y:S01]  /*ff80*/  FADD.FTZ R0, R171, R0 ;  /* 0x00000000ab007221 */ /* 0x002fe20000010000 */
        /* <DEDUP_REMOVED lines=9> */
[----:B---3--:R-:W-:Y:S01]  /*10020*/  FADD.FTZ R0, R178, R157 ;  /* 0x0000009db2007221 */ /* 0x008fe20000010000 */
        /* <DEDUP_REMOVED lines=9> */
[----:B0-----:R-:W-:Y:S01]  /*100c0*/  FADD.FTZ R0, R182, R159 ;  /* 0x0000009fb6007221 */ /* 0x001fe20000010000 */
        /* <DEDUP_REMOVED lines=10> */
[----:B------:R-:W-:Y:S02]  /*10170*/  F2FP.BF16.F32.PACK_AB R163, R165, R209 ;  /* 0x000000d1a5a3723e */ /* 0x000fe400000010ff */
[----:B------:R-:W-:Y:S02]  /*10180*/  F2FP.BF16.F32.PACK_AB R165, R171, R169 ;  /* 0x000000a9aba5723e */ /* 0x000fe400000010ff */
[----:B------:R-:W-:Y:S02]  /*10190*/  F2FP.BF16.F32.PACK_AB R169, R182, R179 ;  /* 0x000000b3b6a9723e */ /* 0x000fe400000010ff */
[----:B------:R-:W1:Y:S01]  /*101a0*/  MUFU.EX2 R193, R193 ;  /* 0x000000c100c17308 */ /* 0x000e620000000800 */
[----:B---3--:R-:W-:Y:S01]  /*101b0*/  FADD.FTZ R172, R192, R3 ;  /* 0x00000003c0ac7221 */ /* 0x008fe20000010000 */
        /* <DEDUP_REMOVED lines=8> */
[----:B------:R-:W-:Y:S02]  /*10240*/  F2FP.BF16.F32.PACK_AB R167, R178, R175 ;  /* 0x000000afb2a7723e */ /* 0x000fe400000010ff */
[----:B------:R-:W-:-:S04]  /*10250*/  F2FP.BF16.F32.PACK_AB R173, R190, R173 ;  /* 0x000000adbead723e */ /* 0x000fc800000010ff */
[----:B------:R-:W3:Y:S01]  /*10260*/  MUFU.EX2 R197, R197 ;  /* 0x000000c500c57308 */ /* 0x000ee20000000800 */
[----:B0-----:R-:W-:-:S07]  /*10270*/  FADD.FTZ R174, R212, R3 ;  /* 0x00000003d4ae7221 */ /* 0x001fce0000010000 */
[----:B------:R-:W0:Y:S01]  /*10280*/  MUFU.EX2 R194, R194 ;  /* 0x000000c200c27308 */ /* 0x000e220000000800 */
[----:B-1----:R-:W-:Y:S01]  /*10290*/  FADD.FTZ R175, R191, R0 ;  /* 0x00000000bfaf7221 */ /* 0x002fe20000010000 */
[C---:B---3--:R-:W-:Y:S01]  /*102a0*/  FADD.FTZ R3, R197.reuse, R174 ;  /* 0x000000aec5037221 */ /* 0x048fe20000010000 */
[----:B------:R-:W-:Y:S02]  /*102b0*/  F2FP.BF16.F32.PACK_AB R174, R197, R212 ;  /* 0x000000d4c5ae723e */ /* 0x000fe400000010ff */
[C---:B0-----:R-:W-:Y:S01]  /*102c0*/  FADD.FTZ R0, R194.reuse, R175 ;  /* 0x000000afc2007221 */ /* 0x041fe20000010000 */
[----:B------:R-:W-:Y:S01]  /*102d0*/  F2FP.BF16.F32.PACK_AB R175, R194, R191 ;  /* 0x000000bfc2af723e */ /* 0x000fe200000010ff */
[----:B--2---:R-:W-:Y:S06]  /*102e0*/  @!P0 BRA `(.L_x_14210) ;  /* 0x0000000000048947 */ /* 0x004fec0003800000 */
[----:B------:R-:W-:Y:S01]  /*102f0*/  BPT.TRAP 0x1 ;  /* 0x000000040000795c */ /* 0x000fe20000300000 */
.L_x_14210:
[----:B------:R0:W1:Y:S01]  /*10300*/  SYNCS.PHASECHK.TRANS64.TRYWAIT P2, [R20+URZ+0x22850], R207 ;  /* 0x022850cf140075a7 */ /* 0x000062000804017f */
[----:B------:R-:W-:Y:S05]  /*10310*/  @!P0 BRA `(.L_x_14211) ;  /* 0x0000000000048947 */ /* 0x000fea0003800000 */
[----:B------:R-:W-:Y:S01]  /*10320*/  BPT.TRAP 0x1 ;  /* 0x000000040000795c */ /* 0x000fe20000300000 */
.L_x_14211:
[----:B------:R-:W-:Y:S04]  /*10330*/  BSSY B0, `(.L_x_14212) ;  /* 0x0000004000007945 */ /* 0x000fe80003800000 */
[----:B-1----:R-:W-:Y:S05]  /*10340*/  @P2 BRA `(.L_x_14213) ;  /* 0x0000000000082947 */ /* 0x002fea0003800000 */
[----:B------:R-:W1:Y:S02]  /*10350*/  SYNCS.PHASECHK.TRANS64.TRYWAIT P2, [R20+URZ+0x22850], R207 ;  /* 0x022850cf140075a7 */ /* 0x000e64000804017f */
[----:B-1----:R-:W-:Y:S05]  /*10360*/  @!P2 BRA `(.L_x_14214) ;  /* 0x000000c40034a947 */ /* 0x002fea0003800000 */
.L_x_14213:
[----:B------:R-:W-:Y:S05]  /*10370*/  BSYNC B0 ;  /* 0x0000000000007941 */ /* 0x000fea0003800000 */
.L_x_14212:
[----:B------:R-:W2:Y:S01]  /*10380*/  S2R R180, SR_TID.X ;  /* 0x0000000000b47919 */ /* 0x000ea20000002100 */
[----:B------:R-:W-:Y:S01]  /*10390*/  IMAD.MOV.U32 R179, RZ, RZ, 0x40000040 ;  /* 0x40000040ffb37424 */ /* 0x000fe200078e00ff */
[----:B------:R-:W-:Y:S05]  /*103a0*/  WARPSYNC.ALL ;  /* 0x0000000000007948 */ /* 0x000fea0003800000 */
[----:B------:R-:W-:Y:S01]  /*103b0*/  R2UR UR7, R179 ;  /* 0x00000000b30772ca */ /* 0x000fe200000e0000 */
[----:B------:R-:W-:Y:S01]  /*103c0*/  IMAD R178, R19, 0xc00, R12 ;  /* 0x00000c0013b27824 */ /* 0x000fe200078e020c */
[----:B------:R-:W-:Y:S01]  /*103d0*/  ISETP.GT.AND P2, PT, R21, RZ, PT ;  /* 0x000000ff1500720c */ /* 0x000fe20003f44270 */
[----:B01----:R-:W-:-:S02]  /*103e0*/  @!P1 VIADD R20, R20, 0x22860 ;  /* 0x0002286014149836 */ /* 0x003fc40000000000 */
[----:B------:R-:W-:Y:S01]  /*103f0*/  VIADD R21, R21, 0xffffffff ;  /* 0xffffffff15157836 */ /* 0x000fe20000000000 */
[----:B------:R-:W-:Y:S01]  /*10400*/  R2UR UR6, R178 ;  /* 0x00000000b20672ca */ /* 0x000fe200000e0000 */
[----:B------:R-:W-:Y:S01]  /*10410*/  IMAD.MOV.U32 R209, RZ, RZ, R176 ;  /* 0x000000ffffd17224 */ /* 0x000fe200078e00b0 */
[----:B------:R-:W-:Y:S01]  /*10420*/  @!P1 PRMT R20, RZ, 0x654, R20 ;  /* 0x00000654ff149816 */ /* 0x000fe20000000014 */
[----:B------:R-:W-:Y:S01]  /*10430*/  IMAD.MOV.U32 R211, RZ, RZ, R14 ;  /* 0x000000ffffd37224 */ /* 0x000fe200078e000e */
        /* <DEDUP_REMOVED lines=47> */
.L_x_14205:
[----:B------:R-:W-:Y:S05]  /*10730*/  WARPSYNC.ALL ;  /* 0x0000000000007948 */ /* 0x000fea0003800000 */
[----:B------:R-:W2:Y:S01]  /*10740*/  SHFL.BFLY PT, R4, R3, 0x2, 0x1f ;  /* 0x0c401f0003047f89 */ /* 0x000ea200000e0000 */
[----:B------:R-:W-:Y:S01]  /*10750*/  IMAD.MOV.U32 R6, RZ, RZ, RZ ;  /* 0x000000ffff067224 */ /* 0x000fe200078e00ff */
[----:B------:R3:W-:Y:S06]  /*10760*/  BAR.ARV R177, 0x100 ;  /* 0x000400b10000751d */ /* 0x0007ec0000002000 */
[----:B------:R-:W-:-:S02]  /*10770*/  VIADD R19, R19, 0x1 ;  /* 0x0000000113137836 */ /* 0x000fc40000000000 */
[----:B------:R-:W-:Y:S06]  /*10780*/  BAR.ARV 0x8, 0x180 ;  /* 0x0206000000007b1d */ /* 0x000fec0000002000 */
[----:B------:R-:W-:Y:S01]  /*10790*/  ISETP.NE.AND P0, PT, R19, 0x2, PT ;  /* 0x000000021300780c */ /* 0x000fe20003f05270 */
[----:B------:R-:W-:Y:S01]  /*107a0*/  IMAD.MOV.U32 R9, RZ, RZ, -0x800000 ;  /* 0xff800000ff097424 */ /* 0x000fe200078e00ff */
[----:B------:R-:W4:Y:S01]  /*107b0*/  SHFL.BFLY PT, R5, R0, 0x2, 0x1f ;  /* 0x0c401f0000057f89 */ /* 0x000f2200000e0000 */
[----:B------:R-:W-:Y:S01]  /*107c0*/  PLOP3.LUT P1, PT, PT, PT, PT, 0x8, 0x0 ;  /* 0x000000000000781c */ /* 0x000fe20003f2e170 */
[----:B------:R-:W-:Y:S01]  /*107d0*/  VIADD R231, R231, 0x1 ;  /* 0x00000001e7e77836 */ /* 0x000fe20000000000 */
[----:B------:R-:W-:Y:S01]  /*107e0*/  SEL R10, RZ, 0x1, P0 ;  /* 0x00000001ff0a7807 */ /* 0x000fe20000000000 */
[----:B--2---:R-:W-:Y:S01]  /*107f0*/  FADD.FTZ R7, R4, R3 ;  /* 0x0000000304077221 */ /* 0x004fe20000010000 */
[----:B------:R-:W-:-:S02]  /*10800*/  SEL R19, R19, RZ, P0 ;  /* 0x000000ff13137207 */ /* 0x000fc40000000000 */
[----:B------:R-:W-:Y:S02]  /*10810*/  LOP3.LUT R23, R23, R10, RZ, 0x3c, !PT ;  /* 0x0000000a17177212 */ /* 0x000fe400078e3cff */
[----:B------:R-:W2:Y:S01]  /*10820*/  SHFL.BFLY PT, R4, R7, 0x1, 0x1f ;  /* 0x0c201f0007047f89 */ /* 0x000ea200000e0000 */
[----:B----4-:R-:W-:Y:S01]  /*10830*/  FADD.FTZ R8, R5, R0 ;  /* 0x0000000005087221 */ /* 0x010fe20000010000 */
[----:B------:R-:W-:-:S04]  /*10840*/  IMAD.MOV.U32 R0, RZ, RZ, RZ ;  /* 0x000000ffff007224 */ /* 0x000fc800078e00ff */
[----:B------:R-:W4:Y:S01]  /*10850*/  SHFL.BFLY PT, R5, R8, 0x1, 0x1f ;  /* 0x0c201f0008057f89 */ /* 0x000f2200000e0000 */
[----:B--2---:R-:W-:-:S05]  /*10860*/  FADD.FTZ R4, R7, R4 ;  /* 0x0000000407047221 */ /* 0x004fca0000010000 */
[----:B------:R-:W-:-:S13]  /*10870*/  FSETP.NE.FTZ.AND P2, PT, R4, RZ, PT ;  /* 0x000000ff0400720b */ /* 0x000fda0003f55000 */
[----:B------:R-:W2:Y:S01]  /*10880*/  @P2 MUFU.RCP R6, R4 ;  /* 0x0000000400062308 */ /* 0x000ea20000001000 */
[----:B------:R-:W-:Y:S01]  /*10890*/  @P2 FMUL.FTZ R10, R15, 0.69314718246459960938 ;  /* 0x3f3172180f0a2820 */ /* 0x000fe20000410000 */
[----:B----4-:R-:W-:Y:S01]  /*108a0*/  FADD.FTZ R5, R8, R5 ;  /* 0x0000000508057221 */ /* 0x010fe20000010000 */
[----:B------:R-:W-:-:S04]  /*108b0*/  IMAD.MOV.U32 R8, RZ, RZ, -0x800000 ;  /* 0xff800000ff087424 */ /* 0x000fc800078e00ff */
[----:B------:R-:W-:Y:S01]  /*108c0*/  FSETP.NE.FTZ.AND P3, PT, R5, RZ, PT ;  /* 0x000000ff0500720b */ /* 0x000fe20003f75000 */
[----:B------:R-:W4:Y:S01]  /*108d0*/  @P2 MUFU.LG2 R18, R4 ;  /* 0x0000000400122308 */ /* 0x000f220000000c00 */
[-C--:B--2---:R-:W-:Y:S01]  /*108e0*/  FMUL.FTZ R158, R52, R6.reuse ;  /* 0x00000006349e7220 */ /* 0x084fe20000410000 */
[-C--:B------:R-:W-:Y:S01]  /*108f0*/  FMUL.FTZ R159, R56, R6.reuse ;  /* 0x00000006389f7220 */ /* 0x080fe20000410000 */
[----:B------:R-:W-:-:S09]  /*10900*/  FMUL.FTZ R157, R48, R6 ;  /* 0x00000006309d7220 */ /* 0x000fd20000410000 */
[----:B-1----:R-:W1:Y:S01]  /*10910*/  @P3 MUFU.LG2 R20, R5 ;  /* 0x0000000500143308 */ /* 0x002e620000000c00 */
[----:B------:R-:W-:Y:S01]  /*10920*/  @P3 FMUL.FTZ R11, R15, 0.69314718246459960938 ;  /* 0x3f3172180f0b3820 */ /* 0x000fe20000410000 */
[-C--:B------:R-:W-:Y:S01]  /*10930*/  FMUL.FTZ R24, R24, R6.reuse ;  /* 0x0000000618187220 */ /* 0x080fe20000410000 */
[-C--:B------:R-:W-:Y:S01]  /*10940*/  FMUL.FTZ R25, R25, R6.reuse ;  /* 0x0000000619197220 */ /* 0x080fe20000410000 */
[-C--:B------:R-:W-:Y:S01]  /*10950*/  FMUL.FTZ R28, R28, R6.reuse ;  /* 0x000000061c1c7220 */ /* 0x080fe20000410000 */
[----:B----4-:R-:W-:Y:S01]  /*10960*/  @P2 FMUL.FTZ R21, R18, 0.69314718246459960938 ;  /* 0x3f31721812152820 */ /* 0x010fe20000410000 */
[-C--:B------:R-:W-:Y:S01]  /*10970*/  FMUL.FTZ R29, R29, R6.reuse ;  /* 0x000000061d1d7220 */ /* 0x080fe20000410000 */
[-C--:B------:R-:W-:Y:S01]  /*10980*/  FMUL.FTZ R32, R32, R6.reuse ;  /* 0x0000000620207220 */ /* 0x080fe20000410000 */
[----:B------:R-:W2:Y:S01]  /*10990*/  @P3 MUFU.RCP R0, R5 ;  /* 0x0000000500003308 */ /* 0x000ea20000001000 */
        /* <DEDUP_REMOVED lines=123> */
.L_x_14150:
[----:B------:R-:W-:Y:S05]  /*11150*/  WARPSYNC.ALL ;  /* 0x0000000000007948 */ /* 0x000fea0003800000 */
        /* <DEDUP_REMOVED lines=10> */
[----:B------:R-:W-:Y:S05]  /*11200*/  WARPSYNC.ALL ;  /* 0x0000000000007948 */ /* 0x000fea0003800000 */
[----:B------:R-:W4:Y:S01]  /*11210*/  S2R R21, SR_SWINHI ;  /* 0x0000000000157919 */ /* 0x000f220000002f00 */
        /* <DEDUP_REMOVED lines=18> */
[----:B----4-:R-:W-:Y:S02]  /*11340*/  MOV R11, R21 ;  /* 0x00000015000b7202 */ /* 0x010fe40000000f00 */
        /* <DEDUP_REMOVED lines=16> */
[----:B------:R-:W4:Y:S08]  /*11450*/  LDC R0, c[0x0][0xbe8] ;  /* 0x0002fa00ff007b82 */ /* 0x000f300000000800 */
[----:B------:R-:W-:Y:S01]  /*11460*/  BAR.SYNC.DEFER_BLOCKING 0x1, 0x100 ;  /* 0x0044000000007b1d */ /* 0x000fe20000010000 */
[----:B---3--:R-:W-:-:S03]  /*11470*/  IMAD.WIDE R142, R14, 0x2, R10 ;  /* 0x000000020e8e7825 */ /* 0x008fc600078e020a */
[C---:B-----5:R-:W-:Y:S02]  /*11480*/  IADD3 R38, P3, R142.reuse, 0x60, RZ ;  /* 0x000000608e267810 */ /* 0x060fe40007f7e0ff */
[----:B------:R-:W-:Y:S02]  /*11490*/  IADD3 R14, P1, R142, 0x20, RZ ;  /* 0x000000208e0e7810 */ /* 0x000fe40007f3e0ff */
[----:B------:R-:W-:Y:S01]  /*114a0*/  LOP3.LUT R50, R38, 0x380, RZ, 0xc0, !PT ;  /* 0x0000038026327812 */ /* 0x000fe200078ec0ff */
[--C-:B------:R-:W-:Y:S01]  /*114b0*/  IMAD.X R99, RZ, RZ, R143.reuse, P3 ;  /* 0x000000ffff637224 */ /* 0x100fe200018e068f */
[----:B------:R-:W-:Y:S01]  /*114c0*/  IADD3 R110, P0, R142, 0x4040, RZ ;  /* 0x000040408e6e7810 */ /* 0x000fe20007f1e0ff */
[--C-:B------:R-:W-:Y:S01]  /*114d0*/  IMAD.X R47, RZ, RZ, R143.reuse, P1 ;  /* 0x000000ffff2f7224 */ /* 0x100fe200008e068f */
[----:B------:R-:W-:Y:S02]  /*114e0*/  SHF.R.U64 R183, R50, 0x3, RZ ;  /* 0x0000000332b77819 */ /* 0x000fe400000012ff */
[C---:B------:R-:W-:Y:S01]  /*114f0*/  IADD3 R20, P2, R142.reuse, 0x40, RZ ;  /* 0x000000408e147810 */ /* 0x040fe20007f5e0ff */
[----:B------:R-:W-:Y:S01]  /*11500*/  IMAD.X R111, RZ, RZ, R143, P0 ;  /* 0x000000ffff6f7224 */ /* 0x000fe200000e068f */
[----:B--2---:R-:W-:-:S02]  /*11510*/  IADD3 R92, P4, R142, 0x4000, RZ ;  /* 0x000040008e5c7810 */ /* 0x004fc40007f9e0ff */
[----:B------:R-:W-:Y:S01]  /*11520*/  LOP3.LUT R98, R183, R38, RZ, 0x3c, !PT ;  /* 0x00000026b7627212 */ /* 0x000fe200078e3cff */
[--C-:B------:R-:W-:Y:S01]  /*11530*/  IMAD.X R51, RZ, RZ, R143.reuse, P2 ;  /* 0x000000ffff337224 */ /* 0x100fe200010e068f */
[----:B------:R-:W-:Y:S01]  /*11540*/  LOP3.LUT R179, R14, 0x380, RZ, 0xc0, !PT ;  /* 0x000003800eb37812 */ /* 0x000fe200078ec0ff */
[----:B------:R-:W-:Y:S01]  /*11550*/  IMAD.X R103, RZ, RZ, R143, P4 ;  /* 0x000000ffff677224 */ /* 0x000fe200020e068f */
[----:B------:R-:W-:Y:S02]  /*11560*/  LOP3.LUT R183, R110, 0x380, RZ, 0xc0, !PT ;  /* 0x000003806eb77812 */ /* 0x000fe400078ec0ff */
[----:B------:R-:W-:Y:S02]  /*11570*/  LOP3.LUT R46, R20, 0x380, RZ, 0xc0, !PT ;  /* 0x00000380142e7812 */ /* 0x000fe400078ec0ff */
[----:B------:R-:W-:Y:S02]  /*11580*/  SHF.R.U64 R179, R179, 0x3, RZ ;  /* 0x00000003b3b37819 */ /* 0x000fe400000012ff */
[----:B------:R-:W-:-:S02]  /*11590*/  SHF.R.U64 R183, R183, 0x3, RZ ;  /* 0x00000003b7b77819 */ /* 0x000fc400000012ff */
[----:B------:R-:W-:Y:S02]  /*115a0*/  IADD3 R126, P4, R142, 0x8040, RZ ;  /* 0x000080408e7e7810 */ /* 0x000fe40007f9e0ff */
[----:B------:R-:W-:Y:S02]  /*115b0*/  SHF.R.U64 R181, R46, 0x3, RZ ;  /* 0x000000032eb57819 */ /* 0x000fe400000012ff */
[C---:B------:R-:W-:Y:S01]  /*115c0*/  IADD3 R106, P5, R142.reuse, 0x4020, RZ ;  /* 0x000040208e6a7810 */ /* 0x040fe20007fbe0ff */
[--C-:B------:R-:W-:Y:S01]  /*115d0*/  IMAD.X R127, RZ, RZ, R143.reuse, P4 ;  /* 0x000000ffff7f7224 */ /* 0x100fe200020e068f */
[C---:B------:R-:W-:Y:S02]  /*115e0*/  IADD3 R118, P2, R142.reuse, 0x8000, RZ ;  /* 0x000080008e767810 */ /* 0x040fe40007f5e0ff */
[----:B------:R-:W-:Y:S01]  /*115f0*/  IADD3 R122, P3, R142, 0x8020, RZ ;  /* 0x000080208e7a7810 */ /* 0x000fe20007f7e0ff */
[--C-:B------:R-:W-:Y:S01]  /*11600*/  IMAD.X R107, RZ, RZ, R143.reuse, P5 ;  /* 0x000000ffff6b7224 */ /* 0x100fe200028e068f */
[----:B------:R-:W-:Y:S01]  /*11610*/  LOP3.LUT R46, R179, R14, RZ, 0x3c, !PT ;  /* 0x0000000eb32e7212 */ /* 0x000fe200078e3cff */
[--C-:B------:R-:W-:Y:S01]  /*11620*/  IMAD.X R119, RZ, RZ, R143.reuse, P2 ;  /* 0x000000ffff777224 */ /* 0x100fe200010e068f */
[----:B------:R-:W-:Y:S01]  /*11630*/  LOP3.LUT R110, R183, R110, RZ, 0x3c, !PT ;  /* 0x0000006eb76e7212 */ /* 0x000fe200078e3cff */
[----:B------:R-:W-:Y:S01]  /*11640*/  IMAD.X R123, RZ, RZ, R143, P3 ;  /* 0x000000ffff7b7224 */ /* 0x000fe200018e068f */
[----:B------:R-:W-:-:S02]  /*11650*/  LOP3.LUT R50, R181, R20, RZ, 0x3c, !PT ;  /* 0x00000014b5327212 */ /* 0x000fc400078e3cff */
[----:B------:R-:W-:Y:S02]  /*11660*/  LOP3.LUT R179, R92, 0x380, RZ, 0xc0, !PT ;  /* 0x000003805cb37812 */ /* 0x000fe400078ec0ff */
[----:B------:R-:W-:Y:S02]  /*11670*/  LOP3.LUT R183, R126, 0x380, RZ, 0xc0, !PT ;  /* 0x000003807eb77812 */ /* 0x000fe400078ec0ff */
[----:B------:R-:W-:Y:S02]  /*11680*/  LOP3.LUT R39, R142, 0x380, RZ, 0xc0, !PT ;  /* 0x000003808e277812 */ /* 0x000fe400078ec0ff */
[----:B------:R-:W-:Y:S02]  /*11690*/  LOP3.LUT R181, R106, 0x380, RZ, 0xc0, !PT ;  /* 0x000003806ab57812 */ /* 0x000fe400078ec0ff */
[C---:B------:R-:W-:Y:S02]  /*116a0*/  IADD3 R114, P1, R142.reuse, 0x4060, RZ ;  /* 0x000040608e727810 */ /* 0x040fe40007f3e0ff */
[----:B------:R-:W-:-:S02]  /*116b0*/  IADD3 R151, P2, R142, 0xc040, RZ ;  /* 0x0000c0408e977810 */ /* 0x000fc40007f5e0ff */
[----:B------:R-:W-:Y:S01]  /*116c0*/  SHF.R.U64 R179, R179, 0x3, RZ ;  /* 0x00000003b3b37819 */ /* 0x000fe200000012ff */
[--C-:B------:R-:W-:Y:S01]  /*116d0*/  IMAD.X R115, RZ, RZ, R143.reuse, P1 ;  /* 0x000000ffff737224 */ /* 0x100fe200008e068f */
[----:B------:R-:W-:Y:S01]  /*116e0*/  SHF.R.U64 R183, R183, 0x3, RZ ;  /* 0x00000003b7b77819 */ /* 0x000fe200000012ff */
[----:B------:R-:W-:Y:S01]  /*116f0*/  IMAD.X R21, RZ, RZ, R143, P2 ;  /* 0x000000ffff157224 */ /* 0x000fe200010e068f */
[C---:B------:R-:W-:Y:S02]  /*11700*/  IADD3 R176, P3, R142.reuse, 0xc060, RZ ;  /* 0x0000c0608eb07810 */ /* 0x040fe40007f7e0ff */
[----:B------:R-:W-:Y:S02]  /*11710*/  SHF.R.U64 R39, R39, 0x3, RZ ;  /* 0x0000000327277819 */ /* 0x000fe400000012ff */
[----:B------:R-:W-:Y:S02]  /*11720*/  SHF.R.U64 R181, R181, 0x3, RZ ;  /* 0x00000003b5b57819 */ /* 0x000fe400000012ff */
[----:B------:R-:W-:-:S02]  /*11730*/  IADD3 R130, P5, R142, 0x8060, RZ ;  /* 0x000080608e827810 */ /* 0x000fc40007fbe0ff */
[C---:B------:R-:W-:Y:S02]  /*11740*/  IADD3 R134, P0, R142.reuse, 0xc000, RZ ;  /* 0x0000c0008e867810 */ /* 0x040fe40007f1e0ff */
[----:B------:R-:W-:Y:S01]  /*11750*/  IADD3 R138, P1, R142, 0xc020, RZ ;  /* 0x0000c0208e8a7810 */ /* 0x000fe20007f3e0ff */
[--C-:B------:R-:W-:Y:S01]  /*11760*/  IMAD.X R131, RZ, RZ, R143.reuse, P5 ;  /* 0x000000ffff837224 */ /* 0x100fe200028e068f */
[----:B------:R-:W-:Y:S01]  /*11770*/  LOP3.LUT R185, R114, 0x380, RZ, 0xc0, !PT ;  /* 0x0000038072b97812 */ /* 0x000fe200078ec0ff */
[--C-:B------:R-:W-:Y:S01]  /*11780*/  IMAD.X R135, RZ, RZ, R143.reuse, P0 ;  /* 0x000000ffff877224 */ /* 0x100fe200000e068f */
[----:B------:R-:W-:Y:S01]  /*11790*/  LOP3.LUT R102, R179, R92, RZ, 0x3c, !PT ;  /* 0x0000005cb3667212 */ /* 0x000fe200078e3cff */
[----:B------:R-:W-:Y:S01]  /*117a0*/  IMAD.X R139, RZ, RZ, R143, P1 ;  /* 0x000000ffff8b7224 */ /* 0x000fe200008e068f */
[----:B------:R-:W-:Y:S02]  /*117b0*/  LOP3.LUT R126, R183, R126, RZ, 0x3c, !PT ;  /* 0x0000007eb77e7212 */ /* 0x000fe400078e3cff */
[----:B------:R-:W-:-:S02]  /*117c0*/  LOP3.LUT R14, R151, 0x380, RZ, 0xc0, !PT ;  /* 0x00000380970e7812 */ /* 0x000fc400078ec0ff */
[----:B------:R-:W-:Y:S01]  /*117d0*/  LOP3.LUT R142, R39, R142, RZ, 0x3c, !PT ;  /* 0x0000008e278e7212 */ /* 0x000fe200078e3cff */
[----:B------:R-:W-:Y:S01]  /*117e0*/  IMAD.X R39, RZ, RZ, R143, P3 ;  /* 0x000000ffff277224 */ /* 0x000fe200018e068f */
[----:B------:R-:W-:Y:S02]  /*117f0*/  LOP3.LUT R106, R181, R106, RZ, 0x3c, !PT ;  /* 0x0000006ab56a7212 */ /* 0x000fe400078e3cff */
[----:B------:R-:W-:Y:S02]  /*11800*/  LOP3.LUT R179, R118, 0x380, RZ, 0xc0, !PT ;  /* 0x0000038076b37812 */ /* 0x000fe400078ec0ff */
[----:B------:R-:W-:Y:S02]  /*11810*/  LOP3.LUT R183, R176, 0x380, RZ, 0xc0, !PT ;  /* 0x00000380b0b77812 */ /* 0x000fe400078ec0ff */
[----:B------:R-:W-:Y:S02]  /*11820*/  LOP3.LUT R181, R122, 0x380, RZ, 0xc0, !PT ;  /* 0x000003807ab57812 */ /* 0x000fe400078ec0ff */
[----:B------:R-:W-:-:S02]  /*11830*/  SHF.R.U64 R185, R185, 0x3, RZ ;  /* 0x00000003b9b97819 */ /* 0x000fc400000012ff */
[----:B------:R-:W-:Y:S02]  /*11840*/  SHF.R.U64 R14, R14, 0x3, RZ ;  /* 0x000000030e0e7819 */ /* 0x000fe400000012ff */
[----:B------:R-:W-:Y:S02]  /*11850*/  SHF.R.U64 R179, R179, 0x3, RZ ;  /* 0x00000003b3b37819 */ /* 0x000fe400000012ff */
[----:B------:R-:W-:Y:S02]  /*11860*/  SHF.R.U64 R183, R183, 0x3, RZ ;  /* 0x00000003b7b77819 */ /* 0x000fe400000012ff */
[----:B------:R-:W-:Y:S02]  /*11870*/  MOV R142, R142 ;  /* 0x0000008e008e7202 */ /* 0x000fe40000000f00 */
[----:B------:R-:W-:Y:S02]  /*11880*/  SHF.R.U64 R181, R181, 0x3, RZ ;  /* 0x00000003b5b57819 */ /* 0x000fe400000012ff */
[----:B------:R-:W-:Y:S01]  /*11890*/  MOV R46, R46 ;  /* 0x0000002e002e7202 */ /* 0x000fe20000000f00 */
[----:B------:R2:W-:Y:S01]  /*118a0*/  STSM.16.M88.4 [R142], R24 ;  /* 0x000000188e007844 */ /* 0x0005e20000000200 */
[----:B------:R-:W-:-:S02]  /*118b0*/  LOP3.LUT R114, R185, R114, RZ, 0x3c, !PT ;  /* 0x00000072b9727212 */ /* 0x000fc400078e3cff */
[----:B------:R-:W-:Y:S01]  /*118c0*/  LOP3.LUT R20, R14, R151, RZ, 0x3c, !PT ;  /* 0x000000970e147212 */ /* 0x000fe200078e3cff */
[----:B------:R3:W-:Y:S01]  /*118d0*/  STSM.16.M88.4 [R46], R32 ;  /* 0x000000202e007844 */ /* 0x0007e20000000200 */
[----:B------:R-:W-:Y:S02]  /*118e0*/  MOV R50, R50 ;  /* 0x0000003200327202 */ /* 0x000fe40000000f00 */
[----:B------:R-:W-:Y:S02]  /*118f0*/  LOP3.LUT R185, R130, 0x380, RZ, 0xc0, !PT ;  /* 0x0000038082b97812 */ /* 0x000fe400078ec0ff */
[----:B------:R-:W-:Y:S01]  /*11900*/  LOP3.LUT R118, R179, R118, RZ, 0x3c, !PT ;  /* 0x00000076b3767212 */ /* 0x000fe200078e3cff */
[----:B------:R0:W-:Y:S01]  /*11910*/  STSM.16.M88.4 [R50], R40 ;  /* 0x0000002832007844 */ /* 0x0001e20000000200 */
[----:B------:R-:W-:Y:S02]  /*11920*/  LOP3.LUT R38, R183, R176, RZ, 0x3c, !PT ;  /* 0x000000b0b7267212 */ /* 0x000fe400078e3cff */
[----:B------:R-:W-:-:S02]  /*11930*/  MOV R98, R98 ;  /* 0x0000006200627202 */ /* 0x000fc40000000f00 */
[----:B------:R-:W-:Y:S02]  /*11940*/  LOP3.LUT R122, R181, R122, RZ, 0x3c, !PT ;  /* 0x0000007ab57a7212 */ /* 0x000fe400078e3cff */
[----:B------:R-:W-:Y:S01]  /*11950*/  LOP3.LUT R179, R134, 0x380, RZ, 0xc0, !PT ;  /* 0x0000038086b37812 */ /* 0x000fe200078ec0ff */
[----:B------:R1:W-:Y:S01]  /*11960*/  STSM.16.M88.4 [R98], R4 ;  /* 0x0000000462007844 */ /* 0x0003e20000000200 */
[----:B------:R-:W-:Y:S02]  /*11970*/  MOV R102, R102 ;  /* 0x0000006600667202 */ /* 0x000fe40000000f00 */
[----:B------:R-:W-:Y:S02]  /*11980*/  F2FP.BF16.F32.PACK_AB R14, R61, R160 ;  /* 0x000000a03d0e723e */ /* 0x000fe400000010ff */
[----:B------:R-:W-:Y:S02]  /*11990*/  LOP3.LUT R181, R138, 0x380, RZ, 0xc0, !PT ;  /* 0x000003808ab57812 */ /* 0x000fe400078ec0ff */
[----:B------:R-:W-:Y:S01]  /*119a0*/  MOV R106, R106 ;  /* 0x0000006a006a7202 */ /* 0x000fe20000000f00 */
[----:B------:R4:W-:Y:S01]  /*119b0*/  STSM.16.M88.4 [R102], R12 ;  /* 0x0000000c66007844 */ /* 0x0009e20000000200 */
[----:B--2---:R-:W-:-:S02]  /*119c0*/  F2FP.BF16.F32.PACK_AB R24, R65, R161 ;  /* 0x000000a14118723e */ /* 0x004fc400000010ff */
[----:B------:R-:W-:Y:S02]  /*119d0*/  F2FP.BF16.F32.PACK_AB R25, R67, R66 ;  /* 0x000000424319723e */ /* 0x000fe400000010ff */
[----:B------:R-:W-:Y:S02]  /*119e0*/  F2FP.BF16.F32.PACK_AB R26, R69, R162 ;  /* 0x000000a2451a723e */ /* 0x000fe400000010ff */
[----:B------:R-:W-:Y:S02]  /*119f0*/  F2FP.BF16.F32.PACK_AB R27, R71, R70 ;  /* 0x00000046471b723e */ /* 0x000fe400000010ff */
[----:B------:R-:W-:Y:S02]  /*11a00*/  MOV R110, R110 ;  /* 0x0000006e006e7202 */ /* 0x000fe40000000f00 */
[----:B------:R-:W-:Y:S01]  /*11a10*/  MOV R20, R20 ;  /* 0x0000001400147202 */ /* 0x000fe20000000f00 */
[----:B------:R2:W-:Y:S01]  /*11a20*/  STSM.16.M88.4 [R106], R24 ;  /* 0x000000186a007844 */ /* 0x0005e20000000200 */
[----:B------:R-:W-:-:S02]  /*11a30*/  SHF.R.U64 R185, R185, 0x3, RZ ;  /* 0x00000003b9b97819 */ /* 0x000fc400000012ff */
[----:B------:R-:W-:Y:S01]  /*11a40*/  MOV R114, R114 ;  /* 0x0000007200727202 */ /* 0x000fe20000000f00 */
[----:B------:R-:W-:Y:S01]  /*11a50*/  STSM.16.M88.4 [R110], R28 ;  /* 0x0000001c6e007844 */ /* 0x000fe20000000200 */
[----:B------:R-:W-:Y:S02]  /*11a60*/  MOV R21, R38 ;  /* 0x0000002600157202 */ /* 0x000fe40000000f00 */
[----:B---3--:R-:W-:Y:S02]  /*11a70*/  F2FP.BF16.F32.PACK_AB R32, R81, R165 ;  /* 0x000000a55120723e */ /* 0x008fe400000010ff */
[----:B------:R-:W-:Y:S02]  /*11a80*/  F2FP.BF16.F32.PACK_AB R33, R83, R82 ;  /* 0x000000525321723e */ /* 0x000fe400000010ff */
[----:B------:R-:W-:Y:S02]  /*11a90*/  F2FP.BF16.F32.PACK_AB R34, R85, R166 ;  /* 0x000000a65522723e */ /* 0x000fe400000010ff */
[----:B------:R-:W-:-:S02]  /*11aa0*/  F2FP.BF16.F32.PACK_AB R35, R87, R86 ;  /* 0x000000565723723e */ /* 0x000fc400000010ff */
[----:B------:R-:W-:Y:S02]  /*11ab0*/  SHF.R.U64 R179, R179, 0x3, RZ ;  /* 0x00000003b3b37819 */ /* 0x000fe400000012ff */
[----:B------:R-:W-:Y:S01]  /*11ac0*/  MOV R118, R118 ;  /* 0x0000007600767202 */ /* 0x000fe20000000f00 */
[----:B------:R-:W-:Y:S01]  /*11ad0*/  STSM.16.M88.4 [R114], R32 ;  /* 0x0000002072007844 */ /* 0x000fe20000000200 */
[----:B------:R-:W-:Y:S01]  /*11ae0*/  F2FP.BF16.F32.PACK_AB R38, R3, R168 ;  /* 0x000000a80326723e */ /* 0x000fe200000010ff */
[----:B------:R-:W-:Y:S01]  /*11af0*/  IMAD.MOV.U32 R3, RZ, RZ, RZ ;  /* 0x000000ffff037224 */ /* 0x000fe200078e00ff */
[----:B------:R-:W-:Y:S02]  /*11b00*/  F2FP.BF16.F32.PACK_AB R39, R58, R54 ;  /* 0x000000363a27723e */ /* 0x000fe400000010ff */
[----:B------:R-:W-:Y:S02]  /*11b10*/  SHF.R.U64 R181, R181, 0x3, RZ ;  /* 0x00000003b5b57819 */ /* 0x000fe400000012ff */
[----:B------:R-:W-:Y:S01]  /*11b20*/  MOV R122, R122 ;  /* 0x0000007a007a7202 */ /* 0x000fe20000000f00 */
[----:B------:R-:W-:Y:S01]  /*11b30*/  STSM.16.M88.4 [R118], R36 ;  /* 0x0000002476007844 */ /* 0x000fe20000000200 */
[----:B0-----:R-:W-:-:S02]  /*11b40*/  F2FP.BF16.F32.PACK_AB R40, R97, R169 ;  /* 0x000000a96128723e */ /* 0x001fc400000010ff */
[----:B------:R-:W-:Y:S02]  /*11b50*/  F2FP.BF16.F32.PACK_AB R41, R62, R60 ;  /* 0x0000003c3e29723e */ /* 0x000fe400000010ff */
[----:B------:R-:W-:Y:S02]  /*11b60*/  F2FP.BF16.F32.PACK_AB R42, R101, R170 ;  /* 0x000000aa652a723e */ /* 0x000fe400000010ff */
[----:B------:R-:W-:Y:S02]  /*11b70*/  F2FP.BF16.F32.PACK_AB R43, R68, R64 ;  /* 0x00000040442b723e */ /* 0x000fe400000010ff */
[----:B------:R-:W-:Y:S02]  /*11b80*/  MOV R126, R126 ;  /* 0x0000007e007e7202 */ /* 0x000fe40000000f00 */
[----:B-1----:R-:W-:Y:S01]  /*11b90*/  F2FP.BF16.F32.PACK_AB R4, R105, R171 ;  /* 0x000000ab6904723e */ /* 0x002fe200000010ff */
[----:B------:R-:W-:Y:S01]  /*11ba0*/  STSM.16.M88.4 [R122], R40 ;  /* 0x000000287a007844 */ /* 0x000fe20000000200 */
[----:B------:R-:W-:-:S02]  /*11bb0*/  F2FP.BF16.F32.PACK_AB R5, R76, R72 ;  /* 0x000000484c05723e */ /* 0x000fc400000010ff */
[----:B------:R-:W-:Y:S02]  /*11bc0*/  F2FP.BF16.F32.PACK_AB R6, R109, R172 ;  /* 0x000000ac6d06723e */ /* 0x000fe400000010ff */
[----:B------:R-:W-:Y:S02]  /*11bd0*/  F2FP.BF16.F32.PACK_AB R7, R80, R78 ;  /* 0x0000004e5007723e */ /* 0x000fe400000010ff */
[----:B------:R-:W-:Y:S02]  /*11be0*/  LOP3.LUT R130, R185, R130, RZ, 0x3c, !PT ;  /* 0x00000082b9827212 */ /* 0x000fe400078e3cff */
[----:B------:R-:W-:Y:S01]  /*11bf0*/  LOP3.LUT R134, R179, R134, RZ, 0x3c, !PT ;  /* 0x00000086b3867212 */ /* 0x000fe200078e3cff */
[----:B------:R0:W-:Y:S01]  /*11c00*/  STSM.16.M88.4 [R126], R4 ;  /* 0x000000047e007844 */ /* 0x0001e20000000200 */
[----:B------:R-:W-:Y:S02]  /*11c10*/  LOP3.LUT R138, R181, R138, RZ, 0x3c, !PT ;  /* 0x0000008ab58a7212 */ /* 0x000fe400078e3cff */
[----:B------:R-:W-:-:S02]  /*11c20*/  MOV R130, R130 ;  /* 0x0000008200827202 */ /* 0x000fc40000000f00 */
[----:B----4-:R-:W-:Y:S02]  /*11c30*/  F2FP.BF16.F32.PACK_AB R12, R113, R173 ;  /* 0x000000ad710c723e */ /* 0x010fe400000010ff */
[----:B------:R-:W-:Y:S02]  /*11c40*/  F2FP.BF16.F32.PACK_AB R13, R88, R84 ;  /* 0x00000054580d723e */ /* 0x000fe400000010ff */
[----:B------:R-:W-:Y:S02]  /*11c50*/  F2FP.BF16.F32.PACK_AB R14, R117, R174 ;  /* 0x000000ae750e723e */ /* 0x000fe400000010ff */
[----:B------:R-:W-:Y:S02]  /*11c60*/  F2FP.BF16.F32.PACK_AB R15, R100, R96 ;  /* 0x00000060640f723e */ /* 0x000fe400000010ff */
[----:B------:R-:W-:Y:S02]  /*11c70*/  MOV R134, R134 ;  /* 0x0000008600867202 */ /* 0x000fe40000000f00 */
[----:B--2---:R-:W-:Y:S01]  /*11c80*/  F2FP.BF16.F32.PACK_AB R24, R121, R175 ;  /* 0x000000af7918723e */ /* 0x004fe200000010ff */
[----:B------:R1:W-:Y:S01]  /*11c90*/  STSM.16.M88.4 [R130], R12 ;  /* 0x0000000c82007844 */ /* 0x0003e20000000200 */
[----:B------:R-:W-:-:S02]  /*11ca0*/  F2FP.BF16.F32.PACK_AB R25, R108, R104 ;  /* 0x000000686c19723e */ /* 0x000fc400000010ff */
[----:B------:R-:W-:Y:S02]  /*11cb0*/  F2FP.BF16.F32.PACK_AB R26, R125, R177 ;  /* 0x000000b17d1a723e */ /* 0x000fe400000010ff */
[----:B------:R-:W-:Y:S02]  /*11cc0*/  F2FP.BF16.F32.PACK_AB R27, R116, R112 ;  /* 0x00000070741b723e */ /* 0x000fe400000010ff */
[----:B------:R-:W-:Y:S02]  /*11cd0*/  ISETP.NE.U32.AND P0, PT, RZ, UR4, PT ;  /* 0x00000004ff007c0c */ /* 0x000fe4000bf05070 */
[----:B0-----:R-:W-:Y:S01]  /*11ce0*/  IADD3 R6, P1, R227, UR4, RZ ;  /* 0x00000004e3067c10 */ /* 0x001fe2000ff3e0ff */
[----:B------:R-:W-:Y:S01]  /*11cf0*/  STSM.16.M88.4 [R134], R24 ;  /* 0x0000001886007844 */ /* 0x000fe20000000200 */
[----:B------:R-:W-:Y:S02]  /*11d00*/  MOV R138, R138 ;  /* 0x0000008a008a7202 */ /* 0x000fe40000000f00 */
[----:B------:R-:W-:-:S02]  /*11d10*/  F2FP.BF16.F32.PACK_AB R28, R129, R178 ;  /* 0x000000b2811c723e */ /* 0x000fc400000010ff */
[----:B------:R-:W-:Y:S02]  /*11d20*/  F2FP.BF16.F32.PACK_AB R29, R124, R120 ;  /* 0x000000787c1d723e */ /* 0x000fe400000010ff */
[----:B------:R-:W-:Y:S02]  /*11d30*/  F2FP.BF16.F32.PACK_AB R30, R133, R132 ;  /* 0x00000084851e723e */ /* 0x000fe400000010ff */
[----:B------:R-:W-:Y:S02]  /*11d40*/  F2FP.BF16.F32.PACK_AB R31, R152, R128 ;  /* 0x00000080981f723e */ /* 0x000fe400000010ff */
[----:B------:R-:W-:Y:S02]  /*11d50*/  F2FP.BF16.F32.PACK_AB R152, R137, R136 ;  /* 0x000000888998723e */ /* 0x000fe400000010ff */
[----:B------:R-:W-:Y:S01]  /*11d60*/  ISETP.NE.AND.EX P0, PT, RZ, UR5, PT, P0 ;  /* 0x00000005ff007c0c */ /* 0x000fe2000bf05300 */
[----:B------:R0:W-:Y:S01]  /*11d70*/  STSM.16.M88.4 [R138], R28 ;  /* 0x0000001c8a007844 */ /* 0x0001e20000000200 */
[----:B------:R-:W-:Y:S01]  /*11d80*/  IADD3.X R7, R228, UR5, RZ, P1, !PT ;  /* 0x00000005e4077c10 */ /* 0x000fe20008ffe4ff */
[----:B------:R-:W-:-:S02]  /*11d90*/  ULDC.64 UR4, c[0x0][0xc08] ;  /* 0x0003020000047ab9 */ /* 0x000fc40000000a00 */
[----:B------:R2:W-:Y:S01]  /*11da0*/  STSM.16.M88.4 [R20], R152 ;  /* 0x0000009814007844 */ /* 0x0005e20000000200 */
[----:B------:R-:W-:-:S03]  /*11db0*/  ISETP.NE.U32.AND P2, PT, RZ, UR4, PT ;  /* 0x00000004ff007c0c */ /* 0x000fc6000bf45070 */
[----:B------:R2:W-:Y:S01]  /*11dc0*/  STSM.16.M88.4 [R21], R144 ;  /* 0x0000009015007844 */ /* 0x0005e20000000200 */
[----:B------:R-:W-:Y:S01]  /*11dd0*/  BAR.SYNC.DEFER_BLOCKING 0x1, 0x100 ;  /* 0x0044000000007b1d */ /* 0x000fe20000010000 */
[----:B------:R-:W-:-:S13]  /*11de0*/  ISETP.NE.AND.EX P2, PT, RZ, UR5, PT, P2 ;  /* 0x00000005ff007c0c */ /* 0x000fda000bf45320 */
[----:B------:R-:W-:Y:S01]  /*11df0*/  @P2 IADD3 R4, P3, R227, UR4, RZ ;  /* 0x00000004e3042c10 */ /* 0x000fe2000ff7e0ff */
[----:B------:R-:W-:Y:S02]  /*11e00*/  ULDC UR4, c[0x0][0xa88] ;  /* 0x0002a20000047ab9 */ /* 0x000fe40000000800 */
[----:B-1----:R-:W-:Y:S01]  /*11e10*/  IMAD.U32 R15, RZ, RZ, UR4 ;  /* 0x00000004ff0f7e24 */ /* 0x002fe2000f8e00ff */
[----:B------:R-:W-:Y:S01]  /*11e20*/  @P2 IADD3.X R5, R228, UR5, RZ, P3, !PT ;  /* 0x00000005e4052c10 */ /* 0x000fe20009ffe4ff */
[----:B------:R2:W5:Y:S01]  /*11e30*/  @P0 LDG.E R3, desc[UR40][R6.64] ;  /* 0x0000002806030981 */ /* 0x000562000c1e1900 */
[----:B------:R-:W-:Y:S01]  /*11e40*/  ISETP.NE.AND P1, PT, R0, 0x1, PT ;  /* 0x000000010000780c */ /* 0x000fe20003f25270 */
[----:B0-----:R-:W-:Y:S02]  /*11e50*/  IMAD.IADD R29, R214, 0x1, R206 ;  /* 0x00000001d61d7824 */ /* 0x001fe400078e02ce */
[----:B------:R2:W5:Y:S10]  /*11e60*/  @P2 LDG.E R15, desc[UR40][R4.64] ;  /* 0x00000028040f2981 */ /* 0x000574000c1e1900 */
[----:B------:R-:W0:Y:S08]  /*11e70*/  @P1 LDC R12, c[0x0][0xbec] ;  /* 0x0002fb00ff0c1b82 */ /* 0x000e300000000800 */
[----:B------:R-:W1:Y:S01]  /*11e80*/  @P1 LDC R25, c[0x0][0xbf0] ;  /* 0x0002fc00ff191b82 */ /* 0x000e620000000800 */
[----:B--2---:R-:W-:Y:S05]  /*11e90*/  @P2 BRA `(.L_x_14218) ;  /* 0x0000000000102947 */ /* 0x004fea0003800000 */
[----:B------:R-:W-:Y:S05]  /*11ea0*/  @!P0 BRA `(.L_x_14218) ;  /* 0x00000000000c8947 */ /* 0x000fea0003800000 */
[----:B------:R-:W2:Y:S04]  /*11eb0*/  LDG.E R4, desc[UR40][R6.64] ;  /* 0x0000002806047981 */ /* 0x000ea8000c1e1900 */
[----:B-----5:R-:W2:Y:S02]  /*11ec0*/  LDG.E R15, desc[UR40][R6.64+0x4] ;  /* 0x00000428060f7981 */ /* 0x020ea4000c1e1900 */
[----:B--2---:R-:W-:-:S07]  /*11ed0*/  IMAD.IADD R15, R15, 0x1, -R4 ;  /* 0x000000010f0f7824 */ /* 0x004fce00078e0a04 */
.L_x_14218:
[----:B------:R-:W2:Y:S01]  /*11ee0*/  LDL R14, [R1+0x18] ;  /* 0x00001800010e7983 */ /* 0x000ea20000100800 */
[----:B------:R-:W-:Y:S01]  /*11ef0*/  SHF.R.S32.HI R76, RZ, 0x1f, R226 ;  /* 0x0000001fff4c7819 */ /* 0x000fe200000114e2 */
[----:B0-----:R-:W-:Y:S01]  /*11f00*/  @P1 IMAD.HI.U32 R4, R29, R12, RZ ;  /* 0x0000000c1d041227 */ /* 0x001fe200078e00ff */
[----:B------:R-:W-:Y:S01]  /*11f10*/  ULDC.64 UR4, c[0x0][0xb90] ;  /* 0x0002e40000047ab9 */ /* 0x000fe20000000a00 */
[--C-:B-----5:R-:W-:Y:S01]  /*11f20*/  SHF.R.S32.HI R21, RZ, 0x1f, R3.reuse ;  /* 0x0000001fff157819 */ /* 0x120fe20000011403 */
[----:B------:R-:W0:Y:S01]  /*11f30*/  S2R R30, SR_TID.X ;  /* 0x00000000001e7919 */ /* 0x000e220000002100 */
[----:B------:R-:W-:Y:S01]  /*11f40*/  IMAD R13, R76, UR4, RZ ;  /* 0x000000044c0d7c24 */ /* 0x000fe2000f8e02ff */
[----:B------:R-:W-:Y:S01]  /*11f50*/  SEL R235, R235, RZ, !P0 ;  /* 0x000000ffebeb7207 */ /* 0x000fe20004000000 */
[----:B------:R-:W-:Y:S01]  /*11f60*/  IMAD.MOV.U32 R20, RZ, RZ, R3 ;  /* 0x000000ffff147224 */ /* 0x000fe200078e0003 */
[----:B------:R-:W-:Y:S01]  /*11f70*/  SEL R229, R229, RZ, !P0 ;  /* 0x000000ffe5e57207 */ /* 0x000fe20004000000 */
[----:B------:R-:W-:Y:S01]  /*11f80*/  IMAD.MOV.U32 R7, RZ, RZ, R29 ;  /* 0x000000ffff077224 */ /* 0x000fe200078e001d */
[----:B-1----:R-:W-:Y:S01]  /*11f90*/  @P1 SHF.R.U32.HI R7, RZ, R25, R4 ;  /* 0x00000019ff071219 */ /* 0x002fe20000011604 */
[C---:B------:R-:W-:Y:S01]  /*11fa0*/  IMAD.WIDE.U32 R4, R226.reuse, UR4, R20 ;  /* 0x00000004e2047c25 */ /* 0x040fe2000f8e0014 */
[----:B------:R-:W1:Y:S03]  /*11fb0*/  @P1 LDC R81, c[0x0][0xbec] ;  /* 0x0002fb00ff511b82 */ /* 0x000e660000000800 */
[----:B------:R-:W-:Y:S01]  /*11fc0*/  IMAD R13, R226, UR5, R13 ;  /* 0x00000005e20d7c24 */ /* 0x000fe2000f8e020d */
[----:B------:R-:W-:Y:S01]  /*11fd0*/  ULDC.64 UR4, c[0x0][0xb98] ;  /* 0x0002e60000047ab9 */ /* 0x000fe20000000a00 */
[----:B------:R-:W-:-:S02]  /*11fe0*/  IMAD.MOV R27, RZ, RZ, -R7 ;  /* 0x000000ffff1b7224 */ /* 0x000fc400078e0a07 */
[----:B------:R-:W-:Y:S01]  /*11ff0*/  IMAD.IADD R5, R5, 0x1, R13 ;  /* 0x0000000105057824 */ /* 0x000fe200078e020d */
[----:B------:R-:W3:Y:S01]  /*12000*/  @P1 LDC R82, c[0x0][0xbf0] ;  /* 0x0002fc00ff521b82 */ /* 0x000ee20000000800 */
[----:B------:R-:W-:Y:S02]  /*12010*/  IMAD R25, R234, 0x40, R205 ;  /* 0x00000040ea197824 */ /* 0x000fe400078e02cd */
[----:B------:R-:W-:Y:S02]  /*12020*/  IMAD R13, R0, R27, R29 ;  /* 0x0000001b000d7224 */ /* 0x000fe400078e021d */
[----:B------:R-:W-:Y:S02]  /*12030*/  IMAD R6, R235, UR4, RZ ;  /* 0x00000004eb067c24 */ /* 0x000fe4000f8e02ff */
        /* <DEDUP_REMOVED lines=8> */
[----:B0-----:R-:W-:Y:S01]  /*120c0*/  VIADD R30, R30, 0xffffff80 ;  /* 0xffffff801e1e7836 */ /* 0x001fe20000000000 */
[----:B------:R-:W-:Y:S01]  /*120d0*/  IADD3.X R5, R25, R5, R12, P0, !PT ;  /* 0x0000000519057210 */ /* 0x000fe200007fe40c */
[----:B------:R-:W-:Y:S01]  /*120e0*/  IMAD R6, R6, UR4, RZ ;  /* 0x0000000406067c24 */ /* 0x000fe2000f8e02ff */
[----:B------:R-:W-:Y:S01]  /*120f0*/  LOP3.LUT R60, R61, 0x380, RZ, 0xc0, !PT ;  /* 0x000003803d3c7812 */ /* 0x000fe200078ec0ff */
[----:B------:R-:W-:Y:S01]  /*12100*/  IMAD R20, R15, R0, RZ ;  /* 0x000000000f147224 */ /* 0x000fe200078e02ff */
[----:B------:R-:W-:Y:S01]  /*12110*/  IADD3 R25, P5, R10, 0x3000, RZ ;  /* 0x000030000a197810 */ /* 0x000fe20007fbe0ff */
[C---:B------:R-:W-:Y:S01]  /*12120*/  IMAD R7, R13.reuse, UR5, R6 ;  /* 0x000000050d077c24 */ /* 0x040fe2000f8e0206 */
[----:B------:R-:W-:Y:S01]  /*12130*/  SHF.R.U64 R60, R60, 0x3, RZ ;  /* 0x000000033c3c7819 */ /* 0x000fe200000012ff */
[----:B------:R-:W-:Y:S01]  /*12140*/  IMAD.WIDE.U32 R4, R13, UR4, R4 ;  /* 0x000000040d047c25 */ /* 0x000fe2000f8e0004 */
[----:B------:R-:W-:Y:S01]  /*12150*/  ULDC.64 UR4, c[0x0][0xb50] ;  /* 0x0002d40000047ab9 */ /* 0x000fe20000000a00 */
[----:B------:R-:W-:-:S02]  /*12160*/  IADD3 R13, P3, R10, 0x2000, RZ ;  /* 0x000020000a0d7810 */ /* 0x000fc40007f7e0ff */
[----:B------:R-:W-:Y:S01]  /*12170*/  IMAD.IADD R5, R5, 0x1, R7 ;  /* 0x0000000105057824 */ /* 0x000fe200078e0207 */
[C---:B------:R-:W-:Y:S02]  /*12180*/  LEA R6, P0, R4.reuse, UR4, 0x2 ;  /* 0x0000000404067c11 */ /* 0x040fe4000f8010ff */
[----:B------:R-:W-:Y:S02]  /*12190*/  LOP3.LUT R12, R13, 0x380, RZ, 0xc0, !PT ;  /* 0x000003800d0c7812 */ /* 0x000fe400078ec0ff */
[----:B------:R-:W-:Y:S01]  /*121a0*/  LEA.HI.X R4, R4, UR5, R5, 0x2, P0 ;  /* 0x0000000504047c11 */ /* 0x000fe200080f1405 */
[----:B------:R-:W-:Y:S01]  /*121b0*/  ULDC.64 UR4, c[0x0][0xaa0] ;  /* 0x0002a80000047ab9 */ /* 0x000fe20000000a00 */
[----:B------:R-:W-:Y:S01]  /*121c0*/  IADD3 R29, P0, R10, 0x4000, RZ ;  /* 0x000040000a1d7810 */ /* 0x000fe20007f1e0ff */
[----:B------:R-:W-:Y:S01]  /*121d0*/  SHFL.IDX PT, R50, R6, RZ, 0x1c1f ;  /* 0x001c1fff06327589 */ /* 0x000fe200000e0000 */
[----:B------:R-:W-:Y:S02]  /*121e0*/  SHF.R.U64 R12, R12, 0x3, RZ ;  /* 0x000000030c0c7819 */ /* 0x000fe400000012ff */
[----:B------:R-:W-:Y:S01]  /*121f0*/  LOP3.LUT R60, R60, R61, RZ, 0x3c, !PT ;  /* 0x0000003d3c3c7212 */ /* 0x000fe200078e3cff */
[----:B------:R-:W-:Y:S01]  /*12200*/  IMAD.X R61, RZ, RZ, R11, P2 ;  /* 0x000000ffff3d7224 */ /* 0x000fe200010e060b */
[----:B------:R-:W-:Y:S01]  /*12210*/  LOP3.LUT R28, R29, 0x380, RZ, 0xc0, !PT ;  /* 0x000003801d1c7812 */ /* 0x000fe200078ec0ff */
[----:B------:R-:W0:Y:S01]  /*12220*/  SHFL.IDX PT, R51, R4, RZ, 0x1c1f ;  /* 0x001c1fff04337589 */ /* 0x000e2200000e0000 */
[----:B------:R-:W-:-:S02]  /*12230*/  IADD3 R37, P2, R10, 0x6000, RZ ;  /* 0x000060000a257810 */ /* 0x000fc40007f5e0ff */
[----:B------:R-:W-:Y:S01]  /*12240*/  LOP3.LUT R12, R12, R13, RZ, 0x3c, !PT ;  /* 0x0000000d0c0c7212 */ /* 0x000fe200078e3cff */
[----:B------:R-:W-:Y:S01]  /*12250*/  IMAD.X R13, RZ, RZ, R11, P3 ;  /* 0x000000ffff0d7224 */ /* 0x000fe200018e060b */
[C---:B------:R-:W-:Y:S01]  /*12260*/  IADD3 R33, P4, R10.reuse, 0x5000, RZ ;  /* 0x000050000a217810 */ /* 0x040fe20007f9e0ff */
[----:B------:R4:W-:Y:S01]  /*12270*/  SHFL.IDX PT, R54, R6, 0x1, 0x1c1f ;  /* 0x003c1f0006367f89 */ /* 0x0009e200000e0000 */
[----:B------:R-:W-:Y:S02]  /*12280*/  IADD3 R41, P3, R10, 0x7000, RZ ;  /* 0x000070000a297810 */ /* 0x000fe40007f7e0ff */
[----:B------:R-:W-:Y:S01]  /*12290*/  SHF.R.U64 R28, R28, 0x3, RZ ;  /* 0x000000031c1c7819 */ /* 0x000fe200000012ff */
[----:B------:R0:W2:Y:S01]  /*122a0*/  SHFL.IDX PT, R55, R4, 0x1, 0x1c1f ;  /* 0x003c1f0004377f89 */ /* 0x0000a200000e0000 */
[----:B------:R-:W-:Y:S02]  /*122b0*/  LOP3.LUT R36, R37, 0x380, RZ, 0xc0, !PT ;  /* 0x0000038025247812 */ /* 0x000fe400078ec0ff */
[----:B------:R-:W-:-:S02]  /*122c0*/  LOP3.LUT R24, R25, 0x380, RZ, 0xc0, !PT ;  /* 0x0000038019187812 */ /* 0x000fc400078ec0ff */
[----:B------:R-:W-:Y:S02]  /*122d0*/  LOP3.LUT R32, R33, 0x380, RZ, 0xc0, !PT ;  /* 0x0000038021207812 */ /* 0x000fe400078ec0ff */
[----:B------:R-:W-:Y:S02]  /*122e0*/  SHF.R.S32.HI R26, RZ, 0x1f, R30 ;  /* 0x0000001fff1a7819 */ /* 0x000fe4000001141e */
[----:B------:R-:W-:Y:S02]  /*122f0*/  LOP3.LUT R40, R41, 0x380, RZ, 0xc0, !PT ;  /* 0x0000038029287812 */ /* 0x000fe400078ec0ff */
[----:B------:R-:W-:Y:S01]  /*12300*/  LOP3.LUT R28, R28, R29, RZ, 0x3c, !PT ;  /* 0x0000001d1c1c7212 */ /* 0x000fe200078e3cff */
[----:B------:R-:W-:Y:S01]  /*12310*/  IMAD.X R29, RZ, RZ, R11, P0 ;  /* 0x000000ffff1d7224 */ /* 0x000fe200000e060b */
[----:B------:R-:W-:Y:S02]  /*12320*/  SHF.R.U64 R36, R36, 0x3, RZ ;  /* 0x0000000324247819 */ /* 0x000fe400000012ff */
[----:B------:R-:W-:-:S02]  /*12330*/  SHF.R.U64 R24, R24, 0x3, RZ ;  /* 0x0000000318187819 */ /* 0x000fc400000012ff */
[----:B------:R-:W-:Y:S02]  /*12340*/  SHF.R.U64 R32, R32, 0x3, RZ ;  /* 0x0000000320207819 */ /* 0x000fe400000012ff */
[----:B------:R-:W-:Y:S02]  /*12350*/  IADD3 R49, P0, R10, 0x9000, RZ ;  /* 0x000090000a317810 */ /* 0x000fe40007f1e0ff */
[----:B------:R-:W-:Y:S02]  /*12360*/  LEA.HI R26, R26, R30, RZ, 0x7 ;  /* 0x0000001e1a1a7211 */ /* 0x000fe400078f38ff */
[----:B------:R-:W-:Y:S02]  /*12370*/  SHF.R.U64 R40, R40, 0x3, RZ ;  /* 0x0000000328287819 */ /* 0x000fe400000012ff */
[----:B------:R-:W-:Y:S01]  /*12380*/  LOP3.LUT R36, R36, R37, RZ, 0x3c, !PT ;  /* 0x0000002524247212 */ /* 0x000fe200078e3cff */
[--C-:B------:R-:W-:Y:S01]  /*12390*/  IMAD.X R37, RZ, RZ, R11.reuse, P2 ;  /* 0x000000ffff257224 */ /* 0x100fe200010e060b */
[----:B------:R-:W-:Y:S01]  /*123a0*/  LOP3.LUT R24, R24, R25, RZ, 0x3c, !PT ;  /* 0x0000001918187212 */ /* 0x000fe200078e3cff */
[--C-:B------:R-:W-:Y:S01]  /*123b0*/  IMAD.X R25, RZ, RZ, R11.reuse, P5 ;  /* 0x000000ffff197224 */ /* 0x100fe200028e060b */
[----:B------:R-:W-:Y:S01]  /*123c0*/  LOP3.LUT R32, R32, R33, RZ, 0x3c, !PT ;  /* 0x0000002120207212 */ /* 0x000fe200078e3cff */
[----:B------:R-:W-:Y:S01]  /*123d0*/  IMAD.X R33, RZ, RZ, R11, P4 ;  /* 0x000000ffff217224 */ /* 0x000fe200020e060b */
[----:B------:R-:W-:-:S02]  /*123e0*/  LOP3.LUT R48, R49, 0x380, RZ, 0xc0, !PT ;  /* 0x0000038031307812 */ /* 0x000fc400078ec0ff */
[----:B------:R-:W-:Y:S02]  /*123f0*/  IADD3 R57, P2, R10, 0xb000, RZ ;  /* 0x0000b0000a397810 */ /* 0x000fe40007f5e0ff */
[----:B------:R-:W-:Y:S02]  /*12400*/  LOP3.LUT R26, R26, 0xffffff80, RZ, 0xc0, !PT ;  /* 0xffffff801a1a7812 */ /* 0x000fe400078ec0ff */
[----:B------:R-:W-:Y:S01]  /*12410*/  LOP3.LUT R40, R40, R41, RZ, 0x3c, !PT ;  /* 0x0000002928287212 */ /* 0x000fe200078e3cff */
[----:B------:R-:W-:Y:S01]  /*12420*/  IMAD.X R41, RZ, RZ, R11, P3 ;  /* 0x000000ffff297224 */ /* 0x000fe200018e060b */
[C---:B------:R-:W-:Y:S01]  /*12430*/  IADD3 R45, P5, R10.reuse, 0x8000, RZ ;  /* 0x000080000a2d7810 */ /* 0x040fe20007fbe0ff */
[----:B------:R-:W-:Y:S01]  /*12440*/  IMAD R78, R21, UR4, RZ ;  /* 0x00000004154e7c24 */ /* 0x000fe2000f8e02ff */
[----:B------:R-:W-:Y:S01]  /*12450*/  IADD3 R53, P4, R10, 0xa000, RZ ;  /* 0x0000a0000a357810 */ /* 0x000fe20007f9e0ff */
[----:B------:R-:W-:Y:S01]  /*12460*/  IMAD.IADD R26, R30, 0x1, -R26 ;  /* 0x000000011e1a7824 */ /* 0x000fe200078e0a1a */
[----:B------:R-:W-:-:S02]  /*12470*/  IADD3 R63, P3, R10, 0xc000, RZ ;  /* 0x0000c0000a3f7810 */ /* 0x000fc40007f7e0ff */
[----:B------:R-:W-:Y:S02]  /*12480*/  SHF.R.U64 R48, R48, 0x3, RZ ;  /* 0x0000000330307819 */ /* 0x000fe400000012ff */
[----:B------:R-:W-:Y:S02]  /*12490*/  LOP3.LUT R56, R57, 0x380, RZ, 0xc0, !PT ;  /* 0x0000038039387812 */ /* 0x000fe400078ec0ff */
[----:B------:R-:W-:Y:S02]  /*124a0*/  LOP3.LUT R44, R45, 0x380, RZ, 0xc0, !PT ;  /* 0x000003802d2c7812 */ /* 0x000fe400078ec0ff */
[----:B------:R-:W-:Y:S01]  /*124b0*/  LOP3.LUT R52, R53, 0x380, RZ, 0xc0, !PT ;  /* 0x0000038035347812 */ /* 0x000fe200078ec0ff */
[----:B------:R-:W-:Y:S01]  /*124c0*/  IMAD R77, R3, UR5, R78 ;  /* 0x00000005034d7c24 */ /* 0x000fe2000f8e024e */
[----:B------:R-:W-:Y:S01]  /*124d0*/  LOP3.LUT R62, R63, 0x380, RZ, 0xc0, !PT ;  /* 0x000003803f3e7812 */ /* 0x000fe200078ec0ff */
[----:B------:R-:W-:Y:S01]  /*124e0*/  IMAD.WIDE.U32 R78, R3, UR4, RZ ;  /* 0x00000004034e7c25 */ /* 0x000fe2000f8e00ff */
[----:B------:R-:W-:Y:S01]  /*124f0*/  LOP3.LUT R48, R48, R49, RZ, 0x3c, !PT ;  /* 0x0000003130307212 */ /* 0x000fe200078e3cff */
[----:B------:R-:W-:Y:S01]  /*12500*/  ULDC.64 UR4, c[0x0][0xae8] ;  /* 0x0002ba0000047ab9 */ /* 0x000fe20000000a00 */
[----:B------:R-:W-:Y:S01]  /*12510*/  SHF.R.U64 R56, R56, 0x3, RZ ;  /* 0x0000000338387819 */ /* 0x000fe200000012ff */
[----:B------:R-:W-:Y:S01]  /*12520*/  IMAD.X R49, RZ, RZ, R11, P0 ;  /* 0x000000ffff317224 */ /* 0x000fe200000e060b */
[----:B------:R-:W-:Y:S01]  /*12530*/  SHF.R.U64 R44, R44, 0x3, RZ ;  /* 0x000000032c2c7819 */ /* 0x000fe200000012ff */
[----:B------:R-:W-:Y:S01]  /*12540*/  IMAD R3, R223, 0x20, R234 ;  /* 0x00000020df037824 */ /* 0x000fe200078e02ea */
[----:B------:R-:W-:-:S02]  /*12550*/  SHF.R.U64 R52, R52, 0x3, RZ ;  /* 0x0000000334347819 */ /* 0x000fc400000012ff */
[----:B------:R-:W-:Y:S01]  /*12560*/  LOP3.LUT P0, RZ, R26, 0x3, RZ, 0xc0, !PT ;  /* 0x000000031aff7812 */ /* 0x000fe2000780c0ff */
[----:B------:R-:W-:Y:S01]  /*12570*/  IMAD R21, R76, UR4, RZ ;  /* 0x000000044c157c24 */ /* 0x000fe2000f8e02ff */
[----:B------:R-:W-:Y:S01]  /*12580*/  SHF.R.U64 R62, R62, 0x3, RZ ;  /* 0x000000033e3e7819 */ /* 0x000fe200000012ff */
[----:B------:R-:W-:Y:S01]  /*12590*/  IMAD.IADD R77, R79, 0x1, R77 ;  /* 0x000000014f4d7824 */ /* 0x000fe200078e024d */
[----:B------:R-:W-:Y:S01]  /*125a0*/  LOP3.LUT R56, R56, R57, RZ, 0x3c, !PT ;  /* 0x0000003938387212 */ /* 0x000fe200078e3cff */
[----:B------:R-:W-:Y:S01]  /*125b0*/  IMAD.X R57, RZ, RZ, R11, P2 ;  /* 0x000000ffff397224 */ /* 0x000fe200010e060b */
[----:B------:R-:W-:Y:S01]  /*125c0*/  LOP3.LUT R44, R44, R45, RZ, 0x3c, !PT ;  /* 0x0000002d2c2c7212 */ /* 0x000fe200078e3cff */
[----:B------:R-:W-:Y:S01]  /*125d0*/  IMAD.MOV.U32 R76, RZ, RZ, R78 ;  /* 0x000000ffff4c7224 */ /* 0x000fe200078e004e */
[----:B------:R-:W-:Y:S01]  /*125e0*/  LOP3.LUT R52, R52, R53, RZ, 0x3c, !PT ;  /* 0x0000003534347212 */ /* 0x000fe200078e3cff */
[----:B------:R-:W-:Y:S01]  /*125f0*/  IMAD.IADD R80, R206, 0x1, R3 ;  /* 0x00000001ce507824 */ /* 0x000fe200078e0203 */
[----:B------:R-:W-:Y:S01]  /*12600*/  LOP3.LUT R62, R62, R63, RZ, 0x3c, !PT ;  /* 0x0000003f3e3e7212 */ /* 0x000fe200078e3cff */
[--C-:B------:R-:W-:Y:S01]  /*12610*/  IMAD.X R45, RZ, RZ, R11.reuse, P5 ;  /* 0x000000ffff2d7224 */ /* 0x100fe200028e060b */
[C---:B------:R-:W-:Y:S01]  /*12620*/  IADD3 R65, P5, R10.reuse, 0xd000, RZ ;  /* 0x0000d0000a417810 */ /* 0x040fe20007fbe0ff */
[--C-:B------:R-:W-:Y:S01]  /*12630*/  IMAD.X R53, RZ, RZ, R11.reuse, P4 ;  /* 0x000000ffff357224 */ /* 0x100fe200020e060b */
[C---:B------:R-:W-:Y:S01]  /*12640*/  IADD3 R69, P4, R10.reuse, 0xe000, RZ ;  /* 0x0000e0000a457810 */ /* 0x040fe20007f9e0ff */
[----:B------:R-:W-:Y:S01]  /*12650*/  IMAD.X R63, RZ, RZ, R11, P3 ;  /* 0x000000ffff3f7224 */ /* 0x000fe200018e060b */
[----:B------:R-:W-:Y:S01]  /*12660*/  IADD3 R7, P3, R10, 0xf000, RZ ;  /* 0x0000f0000a077810 */ /* 0x000fe20007f7e0ff */
[C---:B------:R-:W-:Y:S01]  /*12670*/  IMAD R3, R226.reuse, UR5, R21 ;  /* 0x00000005e2037c24 */ /* 0x040fe2000f8e0215 */
[----:B------:R-:W-:Y:S01]  /*12680*/  LOP3.LUT R64, R65, 0x380, RZ, 0xc0, !PT ;  /* 0x0000038041407812 */ /* 0x000fe200078ec0ff */
[----:B------:R-:W-:Y:S01]  /*12690*/  IMAD.WIDE.U32 R76, R226, UR4, R76 ;  /* 0x00000004e24c7c25 */ /* 0x000fe2000f8e004c */
[----:B------:R-:W-:Y:S01]  /*126a0*/  LOP3.LUT R68, R69, 0x380, RZ, 0xc0, !PT ;  /* 0x0000038045447812 */ /* 0x000fe200078ec0ff */
[----:B------:R-:W-:Y:S01]  /*126b0*/  ULDC.64 UR4, c[0x0][0xaf0] ;  /* 0x0002bc0000047ab9 */ /* 0x000fe20000000a00 */
[----:B------:R-:W-:Y:S01]  /*126c0*/  LOP3.LUT R15, R10, 0x380, RZ, 0xc0, !PT ;  /* 0x000003800a0f7812 */ /* 0x000fe200078ec0ff */
[----:B-1----:R-:W-:Y:S01]  /*126d0*/  @P1 IMAD.HI.U32 R21, R80, R81, RZ ;  /* 0x0000005150151227 */ /* 0x002fe200078e00ff */
[----:B----4-:R-:W-:-:S02]  /*126e0*/  LOP3.LUT R6, R7, 0x380, RZ, 0xc0, !PT ;  /* 0x0000038007067812 */ /* 0x010fc400078ec0ff */
[----:B------:R-:W-:Y:S01]  /*126f0*/  SHF.R.U64 R64, R64, 0x3, RZ ;  /* 0x0000000340407819 */ /* 0x000fe200000012ff */
[----:B------:R-:W-:Y:S01]  /*12700*/  IMAD.IADD R77, R77, 0x1, R3 ;  /* 0x000000014d4d7824 */ /* 0x000fe200078e0203 */
[----:B------:R-:W-:Y:S01]  /*12710*/  SHF.R.U64 R68, R68, 0x3, RZ ;  /* 0x0000000344447819 */ /* 0x000fe200000012ff */
[----:B------:R-:W-:Y:S01]  /*12720*/  IMAD.MOV.U32 R3, RZ, RZ, R80 ;  /* 0x000000ffff037224 */ /* 0x000fe200078e0050 */
[----:B---3--:R-:W-:Y:S01]  /*12730*/  @P1 SHF.R.U32.HI R3, RZ, R82, R21 ;  /* 0x00000052ff031219 */ /* 0x008fe20000011615 */
[----:B------:R-:W-:Y:S01]  /*12740*/  IMAD R78, R235, UR4, RZ ;  /* 0x00000004eb4e7c24 */ /* 0x000fe2000f8e02ff */
[----:B------:R-:W-:Y:S01]  /*12750*/  SHF.R.U64 R15, R15, 0x3, RZ ;  /* 0x000000030f0f7819 */ /* 0x000fe200000012ff */
[----:B------:R-:W-:Y:S01]  /*12760*/  IMAD.X R73, RZ, RZ, R11, P3 ;  /* 0x000000ffff497224 */ /* 0x000fe200018e060b */
[----:B------:R-:W-:Y:S02]  /*12770*/  SHF.R.U64 R6, R6, 0x3, RZ ;  /* 0x0000000306067819 */ /* 0x000fe400000012ff */
[----:B------:R-:W-:Y:S01]  /*12780*/  SHF.R.S32.HI R21, RZ, 0x1f, R3 ;  /* 0x0000001fff157819 */ /* 0x000fe20000011403 */
[----:B------:R-:W-:Y:S01]  /*12790*/  IMAD R79, R229, UR5, R78 ;  /* 0x00000005e54f7c24 */ /* 0x000fe2000f8e024e */
[----:B------:R-:W-:Y:S01]  /*127a0*/  LOP3.LUT R64, R64, R65, RZ, 0x3c, !PT ;  /* 0x0000004140407212 */ /* 0x000fe200078e3cff */
[--C-:B------:R-:W-:Y:S01]  /*127b0*/  IMAD.X R65, RZ, RZ, R11.reuse, P5 ;  /* 0x000000ffff417224 */ /* 0x100fe200028e060b */
[----:B------:R-:W-:Y:S01]  /*127c0*/  LOP3.LUT R68, R68, R69, RZ, 0x3c, !PT ;  /* 0x0000004544447212 */ /* 0x000fe200078e3cff */
[----:B------:R-:W-:Y:S01]  /*127d0*/  IMAD.X R69, RZ, RZ, R11, P4 ;  /* 0x000000ffff457224 */ /* 0x000fe200020e060b */
[----:B0-----:R-:W-:Y:S01]  /*127e0*/  LOP3.LUT R4, R15, R10, RZ, 0x3c, !PT ;  /* 0x0000000a0f047212 */ /* 0x001fe200078e3cff */
[----:B------:R-:W-:Y:S01]  /*127f0*/  IMAD.WIDE.U32 R76, R229, UR4, R76 ;  /* 0x00000004e54c7c25 */ /* 0x000fe2000f8e004c */
[----:B------:R-:W-:Y:S01]  /*12800*/  LOP3.LUT R72, R6, R7, RZ, 0x3c, !PT ;  /* 0x0000000706487212 */ /* 0x000fe200078e3cff */
[----:B------:R-:W-:-:S02]  /*12810*/  ULDC.64 UR4, c[0x0][0xae0] ;  /* 0x0002b80000047ab9 */ /* 0x000fc40000000a00 */
[----:B------:R-:W-:Y:S02]  /*12820*/  IMAD.MOV R81, RZ, RZ, -R3 ;  /* 0x000000ffff517224 */ /* 0x000fe400078e0a03 */
[----:B------:R-:W-:Y:S02]  /*12830*/  IMAD R78, R21, UR4, RZ ;  /* 0x00000004154e7c24 */ /* 0x000fe4000f8e02ff */
[----:B------:R-:W-:Y:S02]  /*12840*/  IMAD R21, R0, R81, R80 ;  /* 0x0000005100157224 */ /* 0x000fe400078e0250 */
[----:B------:R-:W-:Y:S02]  /*12850*/  IMAD.IADD R77, R77, 0x1, R79 ;  /* 0x000000014d4d7824 */ /* 0x000fe400078e024f */
[C---:B------:R-:W-:Y:S01]  /*12860*/  IMAD R79, R3.reuse, UR5, R78 ;  /* 0x00000005034f7c24 */ /* 0x040fe2000f8e024e */
[----:B------:R-:W-:Y:S01]  /*12870*/  SHF.R.S32.HI R0, RZ, 0x1f, R21 ;  /* 0x0000001fff007819 */ /* 0x000fe20000011415 */
[----:B------:R-:W-:Y:S01]  /*12880*/  IMAD.WIDE.U32 R76, R3, UR4, R76 ;  /* 0x00000004034c7c25 */ /* 0x000fe2000f8e004c */
[----:B------:R-:W-:-:S03]  /*12890*/  ULDC.64 UR4, c[0x0][0xad8] ;  /* 0x0002b60000047ab9 */ /* 0x000fc60000000a00 */
[----:B------:R-:W-:Y:S02]  /*128a0*/  IMAD.IADD R77, R77, 0x1, R79 ;  /* 0x000000014d4d7824 */ /* 0x000fe400078e024f */
[----:B------:R-:W-:Y:S02]  /*128b0*/  IMAD R0, R0, UR4, RZ ;  /* 0x0000000400007c24 */ /* 0x000fe4000f8e02ff */
[----:B------:R-:W-:Y:S02]  /*128c0*/  IMAD.IADD R85, R234, 0x1, R206 ;  /* 0x00000001ea557824 */ /* 0x000fe400078e02ce */
[C---:B------:R-:W-:Y:S02]  /*128d0*/  IMAD R79, R21.reuse, UR5, R0 ;  /* 0x00000005154f7c24 */ /* 0x040fe4000f8e0200 */
[----:B------:R-:W-:Y:S01]  /*128e0*/  IMAD.WIDE.U32 R76, R21, UR4, R76 ;  /* 0x00000004154c7c25 */ /* 0x000fe2000f8e004c */
[----:B------:R-:W-:-:S03]  /*128f0*/  ULDC.64 UR4, c[0x0][0xa80] ;  /* 0x0002a00000047ab9 */ /* 0x000fc60000000a00 */
[----:B------:R-:W-:Y:S01]  /*12900*/  VIADD R0, R18, 0x22820 ;  /* 0x0002282012007836 */ /* 0x000fe20000000000 */
[C---:B------:R-:W-:Y:S01]  /*12910*/  LEA R84, P3, R76.reuse, UR4, 0x1 ;  /* 0x000000044c547c11 */ /* 0x040fe2000f8608ff */
[----:B------:R-:W-:Y:S02]  /*12920*/  IMAD.IADD R21, R77, 0x1, R79 ;  /* 0x000000014d157824 */ /* 0x000fe400078e024f */
[----:B------:R-:W-:Y:S01]  /*12930*/  VIADD R3, R85, 0x20 ;  /* 0x0000002055037836 */ /* 0x000fe20000000000 */
[----:B------:R-:W-:Y:S02]  /*12940*/  PRMT R0, RZ, 0x654, R0 ;  /* 0x00000654ff007816 */ /* 0x000fe40000000000 */
[----:B------:R-:W-:Y:S02]  /*12950*/  LEA.HI.X R21, R76, UR5, R21, 0x1, P3 ;  /* 0x000000054c157c11 */ /* 0x000fe400098f0c15 */
[----:B------:R-:W-:Y:S01]  /*12960*/  ISETP.GE.AND P1, PT, R3, R20, PT ;  /* 0x000000140300720c */ /* 0x000fe20003f26270 */
[----:B------:R-:W-:Y:S01]  /*12970*/  VIADD R3, R85, 0x40 ;  /* 0x0000004055037836 */ /* 0x000fe20000000000 */
[----:B------:R-:W0:Y:S01]  /*12980*/  SHFL.IDX PT, R82, R84, RZ, 0x181f ;  /* 0x00181fff54527589 */ /* 0x000e2200000e0000 */
        /* <DEDUP_REMOVED lines=8> */
[----:B------:R-:W-:Y:S01]  /*12a10*/  ISETP.GE.OR P0, PT, R5, R20, P0 ;  /* 0x000000140500720c */ /* 0x000fe20000706670 */
[----:B------:R-:W-:-:S06]  /*12a20*/  IMAD.MOV.U32 R5, RZ, RZ, R11 ;  /* 0x000000ffff057224 */ /* 0x000fcc00078e000b */
[----:B------:R-:W-:Y:S06]  /*12a30*/  @!P2 ST.E desc[UR40][R50.64], R9 ;  /* 0x000000093200a985 */ /* 0x000fec000c101928 */
[----:B------:R1:W-:Y:S04]  /*12a40*/  @!P0 ST.E desc[UR40][R54.64], R8 ;  /* 0x0000000836008985 */ /* 0x0003e8000c101928 */
[----:B------:R-:W5:Y:S04]  /*12a50*/  LD.E.128 R4, desc[UR40][R4.64] ;  /* 0x0000002804047980 */ /* 0x000f68000c101d00 */
[----:B------:R-:W5:Y:S04]  /*12a60*/  LD.E.128 R12, desc[UR40][R12.64] ;  /* 0x000000280c0c7980 */ /* 0x000f68000c101d00 */
[----:B-1----:R1:W5:Y:S04]  /*12a70*/  LD.E.128 R8, desc[UR40][R60.64] ;  /* 0x000000283c087980 */ /* 0x002368000c101d00 */
[----:B------:R-:W5:Y:S04]  /*12a80*/  LD.E.128 R24, desc[UR40][R24.64] ;  /* 0x0000002818187980 */ /* 0x000f68000c101d00 */
        /* <DEDUP_REMOVED lines=17> */
[----:B--2---:R-:W2:Y:S01]  /*12ba0*/  FENCE.VIEW.ASYNC.S ;  /* 0x00000000000073c6 */ /* 0x004ea20000000000 */
[----:B------:R-:W-:-:S02]  /*12bb0*/  ISETP.GE.AND P2, PT, R85, R20, PT ;  /* 0x000000145500720c */ /* 0x000fc40003f46270 */
[----:B------:R-:W-:Y:S01]  /*12bc0*/  ISETP.GE.AND P0, PT, R3, R20, PT ;  /* 0x000000140300720c */ /* 0x000fe20003f06270 */
[----:B--2---:R2:W-:Y:S02]  /*12bd0*/  SYNCS.ARRIVE.TRANS64.RED.A1T0 RZ, [R0+URZ], RZ ;  /* 0x000000ff00ff79a7 */ /* 0x0045e4000810043f */
[----:B--2---:R1:W2:Y:S08]  /*12be0*/  SHFL.IDX PT, R0, R21, RZ, 0x181f ;  /* 0x00181fff15007589 */ /* 0x0042b000000e0000 */
[----:B0-----:R-:W-:Y:S05]  /*12bf0*/  @P2 BRA `(.L_x_14220) ;  /* 0x0000000000442947 */ /* 0x001fea0003800000 */
[----:B------:R-:W-:Y:S02]  /*12c00*/  ULDC UR4, c[0x0][0xac8] ;  /* 0x0002b20000047ab9 */ /* 0x000fe40000000800 */
[----:B------:R-:W-:Y:S02]  /*12c10*/  ISETP.GE.AND P2, PT, R205, UR4, PT ;  /* 0x00000004cd007c0c */ /* 0x000fe4000bf46270 */
[----:B------:R-:W-:Y:S02]  /*12c20*/  ISETP.GE.AND P3, PT, R217, UR4, PT ;  /* 0x00000004d9007c0c */ /* 0x000fe4000bf66270 */
[----:B------:R-:W-:-:S09]  /*12c30*/  ISETP.GE.AND P4, PT, R216, UR4, PT ;  /* 0x00000004d8007c0c */ /* 0x000fd2000bf86270 */
[----:B------:R-:W-:-:S04]  /*12c40*/  @!P2 LEA R76, P5, R205, R82, 0x1 ;  /* 0x00000052cd4ca211 */ /* 0x000fc800078a08ff */
        /* <DEDUP_REMOVED lines=12> */
.L_x_14220:
[----:B------:R-:W-:Y:S05]  /*12d10*/  BSYNC B1 ;  /* 0x0000000000017941 */ /* 0x000fea0003800000 */
.L_x_14219:
[----:B--2---:R2:W3:Y:S01]  /*12d20*/  SHFL.IDX PT, R0, R21, 0x1, 0x181f ;  /* 0x00381f0015007f89 */ /* 0x0044e200000e0000 */
[----:B------:R-:W-:Y:S01]  /*12d30*/  BSSY B1, `(.L_x_14221) ;  /* 0x0000015000017945 */ /* 0x000fe20003800000 */
[----:B------:R-:W-:Y:S02]  /*12d40*/  VIADD R3, R85, 0x60 ;  /* 0x0000006055037836 */ /* 0x000fe40000000000 */
[----:B0----5:R2:W0:Y:S01]  /*12d50*/  SHFL.IDX PT, R30, R84, 0x1, 0x181f ;  /* 0x00381f00541e7f89 */ /* 0x02142200000e0000 */
[----:B------:R-:W-:Y:S05]  /*12d60*/  @P1 BRA `(.L_x_14222) ;  /* 0x0000000000441947 */ /* 0x000fea0003800000 */
[----:B------:R-:W-:Y:S02]  /*12d70*/  ULDC UR4, c[0x0][0xac8] ;  /* 0x0002b20000047ab9 */ /* 0x000fe40000000800 */
[----:B------:R-:W-:Y:S02]  /*12d80*/  ISETP.GE.AND P4, PT, R205, UR4, PT ;  /* 0x00000004cd007c0c */ /* 0x000fe4000bf86270 */
[----:B------:R-:W-:Y:S02]  /*12d90*/  ISETP.GE.AND P3, PT, R217, UR4, PT ;  /* 0x00000004d9007c0c */ /* 0x000fe4000bf66270 */
[----:B------:R-:W-:Y:S02]  /*12da0*/  ISETP.GE.AND P2, PT, R216, UR4, PT ;  /* 0x00000004d8007c0c */ /* 0x000fe4000bf46270 */
[----:B------:R-:W-:-:S07]  /*12db0*/  ISETP.GE.AND P1, PT, R218, UR4, PT ;  /* 0x00000004da007c0c */ /* 0x000fce000bf26270 */
[----:B0-----:R-:W-:-:S04]  /*12dc0*/  @!P4 LEA R4, P5, R205, R30, 0x1 ;  /* 0x0000001ecd04c211 */ /* 0x001fc800078a08ff */
[----:B---3--:R-:W-:Y:S02]  /*12dd0*/  @!P4 LEA.HI.X R5, R205, R0, R89, 0x1, P5 ;  /* 0x00000000cd05c211 */ /* 0x008fe400028f0c59 */
        /* <DEDUP_REMOVED lines=10> */
.L_x_14222:
[----:B------:R-:W-:Y:S05]  /*12e80*/  BSYNC B1 ;  /* 0x0000000000017941 */ /* 0x000fea0003800000 */
.L_x_14221:
[----:B---3--:R3:W0:Y:S01]  /*12e90*/  SHFL.IDX PT, R0, R21, 0x2, 0x181f ;  /* 0x00581f0015007f89 */ /* 0x00862200000e0000 */
[----:B------:R-:W-:Y:S03]  /*12ea0*/  BSSY B1, `(.L_x_14223) ;  /* 0x0000014000017945 */ /* 0x000fe60003800000 */
[----:B----4-:R3:W4:Y:S01]  /*12eb0*/  SHFL.IDX PT, R10, R84, 0x2, 0x181f ;  /* 0x00581f00540a7f89 */ /* 0x01072200000e0000 */
        /* <DEDUP_REMOVED lines=18> */
.L_x_14224:
[----:B------:R-:W-:Y:S05]  /*12fe0*/  BSYNC B1 ;  /* 0x0000000000017941 */ /* 0x000fea0003800000 */
.L_x_14223:
[----:B------:R-:W-:Y:S01]  /*12ff0*/  ISETP.GE.AND P0, PT, R3, R20, PT ;  /* 0x000000140300720c */ /* 0x000fe20003f06270 */
[----:B-123--:R-:W1:Y:S04]  /*13000*/  SHFL.IDX PT, R21, R21, 0x3, 0x181f ;  /* 0x00781f0015157f89 */ /* 0x00ee6800000e0000 */
[----:B------:R-:W2:Y:S08]  /*13010*/  SHFL.IDX PT, R84, R84, 0x3, 0x181f ;  /* 0x00781f0054547f89 */ /* 0x000eb000000e0000 */
[----:B------:R-:W-:Y:S05]  /*13020*/  @P0 BRA `(.L_x_14225) ;  /* 0x0000000c00e00947 */ /* 0x000fea0003800000 */
[----:B------:R-:W-:Y:S02]  /*13030*/  ULDC UR4, c[0x0][0xac8] ;  /* 0x0002b20000047ab9 */ /* 0x000fe40000000800 */
[----:B------:R-:W-:Y:S02]  /*13040*/  ISETP.GE.AND P3, PT, R205, UR4, PT ;  /* 0x00000004cd007c0c */ /* 0x000fe4000bf66270 */
[----:B------:R-:W-:Y:S02]  /*13050*/  ISETP.GE.AND P4, PT, R217, UR4, PT ;  /* 0x00000004d9007c0c */ /* 0x000fe4000bf86270 */
[----:B------:R-:W-:-:S09]  /*13060*/  ISETP.GE.AND P5, PT, R216, UR4, PT ;  /* 0x00000004d8007c0c */ /* 0x000fd2000bfa6270 */
[-C--:B0-2---:R-:W-:Y:S02]  /*13070*/  @!P3 LEA R4, P0, R205, R84.reuse, 0x1 ;  /* 0x00000054cd04b211 */ /* 0x085fe400078008ff */
        /* <DEDUP_REMOVED lines=14> */
.L_x_14217:
[----:B------:R-:W-:Y:S01]  /*13160*/  ULDC.64 UR4, c[0x0][0xc00] ;  /* 0x0003000000047ab9 */ /* 0x000fe20000000a00 */
[----:B------:R-:W-:Y:S01]  /*13170*/  IMAD.MOV.U32 R0, RZ, RZ, RZ ;  /* 0x000000ffff007224 */ /* 0x000fe200078e00ff */
[----:B------:R-:W-:Y:S01]  /*13180*/  ISETP.NE.U32.AND P0, PT, RZ, UR4, PT ;  /* 0x00000004ff007c0c */ /* 0x000fe2000bf05070 */
[----:B------:R-:W3:Y:S01]  /*13190*/  LDC R21, c[0x0][0xbe8] ;  /* 0x0002fa00ff157b82 */ /* 0x000ee20000000800 */
        /* <DEDUP_REMOVED lines=12> */
[----:B---3--:R-:W-:Y:S01]  /*13260*/  ISETP.NE.AND P2, PT, R21, 0x1, PT ;  /* 0x000000011500780c */ /* 0x008fe20003f45270 */
[----:B------:R-:W3:-:S12]  /*13270*/  S2R R3, SR_TID.X ;  /* 0x0000000000037919 */ /* 0x000ed80000002100 */
[----:B------:R-:W0:Y:S01]  /*13280*/  @P2 LDC R25, c[0x0][0xbec] ;  /* 0x0002fb00ff192b82 */ /* 0x000e220000000800 */
[----:B---3--:R-:W-:-:S05]  /*13290*/  VIADD R3, R3, 0xffffff80 ;  /* 0xffffff8003037836 */ /* 0x008fca0000000000 */
[----:B------:R-:W-:Y:S01]  /*132a0*/  ISETP.GE.AND P3, PT, R3, 0x80, PT ;  /* 0x000000800300780c */ /* 0x000fe20003f66270 */
[----:B----4-:R-:W-:-:S12]  /*132b0*/  @P1 BRA `(.L_x_14226) ;  /* 0x0000000000101947 */ /* 0x010fd80003800000 */
[----:B------:R-:W-:Y:S05]  /*132c0*/  @!P0 BRA `(.L_x_14226) ;  /* 0x00000000000c8947 */ /* 0x000fea0003800000 */
[----:B------:R-:W3:Y:S04]  /*132d0*/  LDG.E R3, desc[UR40][R4.64] ;  /* 0x0000002804037981 */ /* 0x000ee8000c1e1900 */
[----:B-----5:R-:W3:Y:S02]  /*132e0*/  LDG.E R8, desc[UR40][R4.64+0x4] ;  /* 0x0000042804087981 */ /* 0x020ee4000c1e1900 */
[----:B---3--:R-:W-:-:S07]  /*132f0*/  IMAD.IADD R8, R8, 0x1, -R3 ;  /* 0x0000000108087824 */ /* 0x008fce00078e0a03 */
.L_x_14226:
        /* <DEDUP_REMOVED lines=29> */
[--C-:B------:R-:W-:Y:S02]  /*134d0*/  IMAD.MOV R7, RZ, RZ, -R3.reuse ;  /* 0x000000ffff077224 */ /* 0x100fe400078e0a03 */
        /* <DEDUP_REMOVED lines=15> */
.L_x_14228:
[----:B------:R-:W-:Y:S05]  /*135d0*/  BSYNC B1 ;  /* 0x0000000000017941 */ /* 0x000fea0003800000 */
.L_x_14227:
[----:B------:R-:W4:Y:S01]  /*135e0*/  @P2 LDC R9, c[0x0][0xbf0] ;  /* 0x0002fc00ff092b82 */ /* 0x000f220000000800 */
[----:B------:R-:W-:Y:S01]  /*135f0*/  ULDC.64 UR4, c[0x0][0xaa0] ;  /* 0x0002a80000047ab9 */ /* 0x000fe20000000a00 */
[----:B---3--:R-:W-:Y:S02]  /*13600*/  IMAD R7, R223, 0x20, R234 ;  /* 0x00000020df077824 */ /* 0x008fe400078e02ea */
[----:B------:R-:W-:Y:S02]  /*13610*/  IMAD R3, R11, UR4, RZ ;  /* 0x000000040b037c24 */ /* 0x000fe4000f8e02ff */
[----:B------:R-:W-:-:S04]  /*13620*/  IMAD.WIDE.U32 R4, R0, UR4, RZ ;  /* 0x0000000400047c25 */ /* 0x000fc8000f8e00ff */
[----:B------:R-:W-:Y:S01]  /*13630*/  IMAD R3, R0, UR5, R3 ;  /* 0x0000000500037c24 */ /* 0x000fe2000f8e0203 */
[----:B------:R-:W-:Y:S01]  /*13640*/  ULDC.64 UR4, c[0x0][0xae8] ;  /* 0x0002ba0000047ab9 */ /* 0x000fe20000000a00 */
[----:B------:R-:W-:Y:S02]  /*13650*/  IMAD.IADD R10, R206, 0x1, R7 ;  /* 0x00000001ce0a7824 */ /* 0x000fe400078e0207 */
[----:B------:R-:W-:Y:S02]  /*13660*/  IMAD.IADD R5, R5, 0x1, R3 ;  /* 0x0000000105057824 */ /* 0x000fe400078e0203 */
[----:B------:R-:W-:Y:S02]  /*13670*/  IMAD R3, R12, UR4, RZ ;  /* 0x000000040c037c24 */ /* 0x000fe4000f8e02ff */
[----:B0-----:R-:W-:-:S04]  /*13680*/  @P2 IMAD.HI.U32 R0, R10, R25, RZ ;  /* 0x000000190a002227 */ /* 0x001fc800078e00ff */
        /* <DEDUP_REMOVED lines=31> */
.L_x_14433:
        /* <DEDUP_REMOVED lines=26> */
.L_x_14231:
[----:B------:R-:W-:Y:S05]  /*13a20*/  BSYNC B1 ;  /* 0x0000000000017941 */ /* 0x000fea0003800000 */
.L_x_14230:
[----:B------:R-:W-:-:S03]  /*13a30*/  UMOV UR4, 0xffffffff ;  /* 0xffffffff00047882 */ /* 0x000fc60000000000 */
[----:B------:R-:W-:Y:S05]  /*13a40*/  BRA.DIV UR4, `(.L_x_14232) ;  /* 0x0000008e04c47947 */ /* 0x000fea000b800000 */
[----:B---3--:R3:W0:Y:S04]  /*13a50*/  SHFL.IDX PT, R0, R4, 0x1, 0x181f ;  /* 0x00381f0004007f89 */ /* 0x00862800000e0000 */
[----:B----4-:R3:W4:Y:S02]  /*13a60*/  SHFL.IDX PT, R14, R3, 0x1, 0x181f ;  /* 0x00381f00030e7f89 */ /* 0x01072400000e0000 */
.L_x_14437:
        /* <DEDUP_REMOVED lines=25> */
.L_x_14234:
[----:B------:R-:W-:Y:S05]  /*13c00*/  BSYNC B1 ;  /* 0x0000000000017941 */ /* 0x000fea0003800000 */
.L_x_14233:
[----:B------:R-:W-:-:S03]  /*13c10*/  UMOV UR4, 0xffffffff ;  /* 0xffffffff00047882 */ /* 0x000fc60000000000 */
[----:B------:R-:W-:Y:S05]  /*13c20*/  BRA.DIV UR4, `(.L_x_14235) ;  /* 0x0000008e04947947 */ /* 0x000fea000b800000 */
[----:B0-----:R0:W0:Y:S04]  /*13c30*/  SHFL.IDX PT, R0, R4, 0x2, 0x181f ;  /* 0x00581f0004007f89 */ /* 0x00102800000e0000 */
[----:B----4-:R4:W0:Y:S02]  /*13c40*/  SHFL.IDX PT, R14, R3, 0x2, 0x181f ;  /* 0x00581f00030e7f89 */ /* 0x01082400000e0000 */
.L_x_14441:
        /* <DEDUP_REMOVED lines=25> */
.L_x_14237:
[----:B------:R-:W-:Y:S05]  /*13de0*/  BSYNC B1 ;  /* 0x0000000000017941 */ /* 0x000fea0003800000 */
.L_x_14236:
[----:B------:R-:W-:-:S03]  /*13df0*/  UMOV UR4, 0xffffffff ;  /* 0xffffffff00047882 */ /* 0x000fc60000000000 */
[----:B------:R-:W-:Y:S05]  /*13e00*/  BRA.DIV UR4, `(.L_x_14238) ;  /* 0x0000008e04647947 */ /* 0x000fea000b800000 */
[----:B0-----:R0:W0:Y:S04]  /*13e10*/  SHFL.IDX PT, R0, R4, 0x3, 0x181f ;  /* 0x00781f0004007f89 */ /* 0x00102800000e0000 */
[----:B------:R0:W0:Y:S02]  /*13e20*/  SHFL.IDX PT, R14, R3, 0x3, 0x181f ;  /* 0x00781f00030e7f89 */ /* 0x00002400000e0000 */
.L_x_14445:
        /* <DEDUP_REMOVED lines=24> */
.L_x_14225:
[----:B------:R-:W-:Y:S05]  /*13fb0*/  BSYNC B0 ;  /* 0x0000000000007941 */ /* 0x000fea0003800000 */
.L_x_14216:
[----:B------:R-:W-:Y:S02]  /*13fc0*/  ULDC UR4, c[0x0][0xc3c] ;  /* 0x00030f0000047ab9 */ /* 0x000fe40000000800 */
[----:B--2---:R-:W-:-:S13]  /*13fd0*/  ISETP.GE.AND P0, PT, R95, UR4, PT ;  /* 0x000000045f007c0c */ /* 0x004fda000bf06270 */
[----:B------:R-:W-:Y:S05]  /*13fe0*/  @!P0 BRA `(.L_x_14239) ;  /* 0xfffffed000248947 */ /* 0x000fea000383ffff */
[----:B------:R-:W-:Y:S05]  /*13ff0*/  BRA `(.L_x_14092) ;  /* 0x0000007800a87947 */ /* 0x000fea0003800000 */
.L_x_14090:
[----:B------:R-:W-:-:S08]  /*14000*/  NOP ;  /* 0x0000000000007918 */ /* 0x000fd00000000000 */
[----:B--2---:R-:W0:-:S00]  /*14010*/  USETMAXREG.DEALLOC.CTAPOOL 0x18 ;  /* 0x00000018000079c8 */ /* 0x004e0000080e0500 */
        /* <DEDUP_REMOVED lines=16> */
.L_x_14240:
        /* <DEDUP_REMOVED lines=41> */
.L_x_14246:
        /* <DEDUP_REMOVED lines=12> */
.L_x_14245:
[----:B------:R-:W-:Y:S05]  /*14470*/  BSYNC B0 ;  /* 0x0000000000007941 */ /* 0x000fea0003800000 */
.L_x_14244:
        /* <DEDUP_REMOVED lines=21> */
.L_x_14242:
        /* <DEDUP_REMOVED lines=20> */
.L_x_14247:
        /* <DEDUP_REMOVED lines=56> */
.L_x_14243:
[----:B------:R-:W-:Y:S02]  /*14a90*/  IMAD.MOV.U32 R17, RZ, RZ, RZ ;  /* 0x000000ffff117224 */ /* 0x000fe400078e00ff */
[----:B------:R-:W-:Y:S02]  /*14aa0*/  IMAD.U32 R16, RZ, RZ, UR6 ;  /* 0x00000006ff107e24 */ /* 0x000fe4000f8e00ff */
[----:B------:R-:W-:-:S07]  /*14ab0*/  IMAD.MOV.U32 R18, RZ, RZ, RZ ;  /* 0x000000ffff127224 */ /* 0x000fce00078e00ff */
.L_x_14248:
[----:B------:R-:W-:-:S13]  /*14ac0*/  ISETP.NE.AND P0, PT, R0, RZ, PT ;  /* 0x000000ff0000720c */ /* 0x000fda0003f05270 */
[----:B------:R-:W1:Y:S01]  /*14ad0*/  @!P0 S2R R3, SR_CgaCtaId ;  /* 0x0000000000038919 */ /* 0x000e620000008800 */
[----:B------:R-:W-:-:S04]  /*14ae0*/  @!P0 MOV R0, 0x400 ;  /* 0x0000040000008802 */ /* 0x000fc80000000f00 */
[----:B-1----:R-:W-:-:S05]  /*14af0*/  @!P0 LEA R0, R3, R0, 0x18 ;  /* 0x0000000003008211 */ /* 0x002fca00078ec0ff */
[----:B------:R1:W-:Y:S01]  /*14b00*/  @!P0 STS.128 [R0+0x228d0], R16 ;  /* 0x0228d01000008388 */ /* 0x0003e20000000c00 */
[----:B------:R-:W-:Y:S06]  /*14b10*/  BAR.ARV 0x5, 0x180 ;  /* 0x0146000000007b1d */ /* 0x000fec0000002000 */
.L_x_14241:
        /* <DEDUP_REMOVED lines=32> */
.L_x_14389:
        /* <DEDUP_REMOVED lines=24> */
[----:B------:R2:W-:Y:S01]  /*14ea0*/  STL [R1], R10 ;  /* 0x0000000a01007387 */ /* 0x0005e20000100800 */
[----:B------:R-:W-:-:S02]  /*14eb0*/  IADD3 R8, P5, R10, UR6, RZ ;  /* 0x000000060a087c10 */ /* 0x000fc4000ffbe0ff */
[C---:B0-----:R-:W-:Y:S01]  /*14ec0*/  IADD3 R4, P4, R10.reuse, UR4, RZ ;  /* 0x000000040a047c10 */ /* 0x041fe2000ff9e0ff */
[----:B------:R-:W-:Y:S01]  /*14ed0*/  STL [R1+0x20], R15 ;  /* 0x0000200f01007387 */ /* 0x000fe20000100800 */
[----:B------:R-:W-:Y:S02]  /*14ee0*/  ISETP.NE.AND.EX P3, PT, RZ, UR11, PT, P3 ;  /* 0x0000000bff007c0c */ /* 0x000fe4000bf65330 */
[----:B-1----:R-:W-:Y:S02]  /*14ef0*/  CS2R R2, SRZ ;  /* 0x0000000000027805 */ /* 0x002fe4000001ff00 */
[C---:B------:R-:W-:Y:S02]  /*14f00*/  IADD3.X R5, R15.reuse, UR5, RZ, P4, !PT ;  /* 0x000000050f057c10 */ /* 0x040fe4000a7fe4ff */
[----:B------:R-:W-:Y:S02]  /*14f10*/  IADD3 R6, P4, R10, UR8, RZ ;  /* 0x000000080a067c10 */ /* 0x000fe4000ff9e0ff */
[----:B------:R-:W-:Y:S01]  /*14f20*/  ISETP.NE.U32.AND P0, PT, RZ, UR6, PT ;  /* 0x00000006ff007c0c */ /* 0x000fe2000bf05070 */
[----:B------:R-:W3:Y:S01]  /*14f30*/  @P2 LDG.E R2, desc[UR40][R4.64] ;  /* 0x0000002804022981 */ /* 0x000ee2000c1e1900 */
[----:B------:R-:W-:Y:S01]  /*14f40*/  IADD3.X R7, R15, UR9, RZ, P4, !PT ;  /* 0x000000090f077c10 */ /* 0x000fe2000a7fe4ff */
[----:B------:R-:W-:Y:S01]  /*14f50*/  ULDC UR4, c[0x0][0x288] ;  /* 0x0000a20000047ab9 */ /* 0x000fe20000000800 */
[----:B------:R-:W-:-:S02]  /*14f60*/  ISETP.NE.U32.AND P1, PT, RZ, UR8, PT ;  /* 0x00000008ff007c0c */ /* 0x000fc4000bf25070 */
[----:B------:R-:W-:Y:S02]  /*14f70*/  ISETP.NE.AND.EX P0, PT, RZ, UR7, PT, P0 ;  /* 0x00000007ff007c0c */ /* 0x000fe4000bf05300 */
[----:B--2---:R-:W-:Y:S02]  /*14f80*/  @P3 IADD3 R10, P4, R10, UR10, RZ ;  /* 0x0000000a0a0a3c10 */ /* 0x004fe4000ff9e0ff */
[----:B------:R-:W-:Y:S02]  /*14f90*/  ISETP.NE.AND.EX P1, PT, RZ, UR9, PT, P1 ;  /* 0x00000009ff007c0c */ /* 0x000fe4000bf25310 */
[C---:B------:R-:W-:Y:S02]  /*14fa0*/  @P3 IADD3.X R11, R15.reuse, UR11, RZ, P4, !PT ;  /* 0x0000000b0f0b3c10 */ /* 0x040fe4000a7fe4ff */
[----:B------:R-:W-:-:S05]  /*14fb0*/  IADD3.X R9, R15, UR7, RZ, P5, !PT ;  /* 0x000000070f097c10 */ /* 0x000fca000affe4ff */
[----:B------:R0:W5:Y:S04]  /*14fc0*/  @P0 LDG.E R12, desc[UR40][R8.64] ;  /* 0x00000028080c0981 */ /* 0x000168000c1e1900 */
[----:B------:R0:W5:Y:S04]  /*14fd0*/  @P1 LDG.E R3, desc[UR40][R6.64] ;  /* 0x0000002806031981 */ /* 0x000168000c1e1900 */
[----:B---3--:R1:W-:Y:S02]  /*14fe0*/  STL [R1+0x38], R2 ;  /* 0x0000380201007387 */ /* 0x0083e40000100800 */
        /* <DEDUP_REMOVED lines=20> */
.L_x_14250:
        /* <DEDUP_REMOVED lines=12> */
.L_x_14251:
[----:B------:R-:W-:Y:S05]  /*151f0*/  @!P0 BRA `(.L_x_14252) ;  /* 0x00000000000c8947 */ /* 0x000fea0003800000 */
[----:B------:R-:W2:Y:S04]  /*15200*/  LDG.E R10, desc[UR40][R8.64] ;  /* 0x00000028080a7981 */ /* 0x000ea8000c1e1900 */
[----:B------:R-:W2:Y:S02]  /*15210*/  LDG.E R8, desc[UR40][R8.64+0x4] ;  /* 0x0000042808087981 */ /* 0x000ea4000c1e1900 */
[----:B--2---:R-:W-:-:S07]  /*15220*/  IMAD.IADD R10, R8, 0x1, -R10 ;  /* 0x00000001080a7824 */ /* 0x004fce00078e0a0a */
.L_x_14252:
        /* <DEDUP_REMOVED lines=24> */
[----:B------:R-:W-:-:S05]  /*153b0*/  VIMNMX R4, R10, R4, PT ;  /* 0x000000040a047248 */ /* 0x000fca0003fe0100 */
[--C-:B------:R-:W-:Y:S02]  /*153c0*/  IMAD R4, R4, 0x60, -R0.reuse ;  /* 0x0000006004047824 */ /* 0x100fe400078e0a00 */
[----:B------:R-:W-:-:S03]  /*153d0*/  IMAD.MOV R0, RZ, RZ, -R0 ;  /* 0x000000ffff007224 */ /* 0x000fc600078e0a00 */
[----:B------:R-:W-:Y:S02]  /*153e0*/  VIMNMX R2, R4, R2, PT ;  /* 0x0000000204027248 */ /* 0x000fe40003fe0100 */
[----:B------:R-:W-:-:S04]  /*153f0*/  VIMNMX R0, RZ, R0, !PT ;  /* 0x00000000ff007248 */ /* 0x000fc80007fe0100 */
[----:B------:R-:W-:Y:S01]  /*15400*/  ISETP.GT.AND P0, PT, R2, R0, PT ;  /* 0x000000000200720c */ /* 0x000fe20003f04270 */
[----:B------:R-:W-:-:S12]  /*15410*/  IMAD.WIDE.U32 R6, R0, -0x55555555, RZ ;  /* 0xaaaaaaab00067825 */ /* 0x000fd800078e00ff */
[----:B------:R-:W-:Y:S01]  /*15420*/  @P0 VIADD R4, R2, 0x5f ;  /* 0x0000005f02040836 */ /* 0x000fe20000000000 */
[----:B------:R-:W-:-:S03]  /*15430*/  SHF.R.U32.HI R2, RZ, 0x6, R7 ;  /* 0x00000006ff027819 */ /* 0x000fc60000011607 */
[----:B------:R-:W-:-:S05]  /*15440*/  @P0 IMAD.HI R0, R4, 0x2aaaaaab, RZ ;  /* 0x2aaaaaab04000827 */ /* 0x000fca00078e02ff */
[----:B------:R-:W-:Y:S01]  /*15450*/  @P0 SHF.R.U32.HI R4, RZ, 0x1f, R0 ;  /* 0x0000001fff040819 */ /* 0x000fe20000011600 */
[----:B------:R-:W-:-:S03]  /*15460*/  IMAD.MOV.U32 R8, RZ, RZ, R2 ;  /* 0x000000ffff087224 */ /* 0x000fc600078e0002 */
[----:B------:R-:W-:-:S04]  /*15470*/  @P0 LEA.HI.SX32 R8, R0, R4, 0x1c ;  /* 0x0000000400080211 */ /* 0x000fc800078fe2ff */
        /* <DEDUP_REMOVED lines=10> */
.L_x_14448:
[----:B--2---:R-:W-:Y:S02]  /*15520*/  ISETP.NE.AND P0, PT, R14, RZ, PT ;  /* 0x000000ff0e00720c */ /* 0x004fe40003f05270 */
[----:B------:R-:W-:-:S11]  /*15530*/  PLOP3.LUT P6, PT, PT, PT, PT, 0x8, 0x0 ;  /* 0x000000000000781c */ /* 0x000fd60003fce170 */
[----:B------:R-:W-:Y:S05]  /*15540*/  @P0 BRA `(.L_x_14256) ;  /* 0x00000000000c0947 */ /* 0x000fea0003800000 */
[----:B------:R-:W-:-:S03]  /*15550*/  UMOV UR4, 0xffffffff ;  /* 0xffffffff00047882 */ /* 0x000fc60000000000 */
[----:B------:R-:W-:Y:S05]  /*15560*/  BRA.DIV UR4, `(.L_x_14257) ;  /* 0x0000007a04087947 */ /* 0x000fea000b800000 */
[----:B------:R-:W-:-:S13]  /*15570*/  ELECT P6, URZ, PT ;  /* 0x00000000003f782f */ /* 0x000fda00038c0000 */
.L_x_14256:
        /* <DEDUP_REMOVED lines=10> */
.L_x_14451:
[----:B------:R-:W-:Y:S05]  /*15620*/  BSYNC B1 ;  /* 0x0000000000017941 */ /* 0x000fea0003800000 */
.L_x_14258:
        /* <DEDUP_REMOVED lines=13> */
.L_x_14452:
[----:B------:R-:W-:Y:S05]  /*15700*/  BSYNC B2 ;  /* 0x0000000000027941 */ /* 0x000fea0003800000 */
.L_x_14262:
        /* <DEDUP_REMOVED lines=9> */
.L_x_14265:
[----:B------:R-:W-:Y:S05]  /*157a0*/  BSYNC B2 ;  /* 0x0000000000027941 */ /* 0x000fea0003800000 */
.L_x_14264:
[----:B------:R-:W2:Y:S04]  /*157b0*/  LDL R7, [R1+0x4] ;  /* 0x0000040001077983 */ /* 0x000ea80000100800 */
[----:B------:R-:W2:Y:S01]  /*157c0*/  LDL R6, [R1+0x10] ;  /* 0x0000100001067983 */ /* 0x000ea20000100800 */
[----:B-1----:R-:W-:Y:S01]  /*157d0*/  IMAD.MOV.U32 R11, RZ, RZ, RZ ;  /* 0x000000ffff0b7224 */ /* 0x002fe200078e00ff */
        /* <DEDUP_REMOVED lines=11> */
.L_x_14266:
        /* <DEDUP_REMOVED lines=13> */
.L_x_14453:
[----:B------:R-:W-:Y:S05]  /*15960*/  BSYNC B2 ;  /* 0x0000000000027941 */ /* 0x000fea0003800000 */
.L_x_14267:
        /* <DEDUP_REMOVED lines=11> */
.L_x_14270:
[----:B------:R-:W-:Y:S05]  /*15a20*/  BSYNC B2 ;  /* 0x0000000000027941 */ /* 0x000fea0003800000 */
.L_x_14269:
        /* <DEDUP_REMOVED lines=11> */
.L_x_14271:
        /* <DEDUP_REMOVED lines=15> */
.L_x_14272:
        /* <DEDUP_REMOVED lines=15> */
.L_x_14273:
        /* <DEDUP_REMOVED lines=15> */
.L_x_14274:
        /* <DEDUP_REMOVED lines=10> */
.L_x_14261:
[----:B------:R-:W-:Y:S05]  /*15e50*/  BSYNC B1 ;  /* 0x0000000000017941 */ /* 0x000fea0003800000 */
.L_x_14260:
        /* <DEDUP_REMOVED lines=13> */
.L_x_14290:
        /* <DEDUP_REMOVED lines=14> */
.L_x_14454:
[----:B------:R-:W-:Y:S05]  /*16010*/  BSYNC B2 ;  /* 0x0000000000027941 */ /* 0x000fea0003800000 */
.L_x_14277:
        /* <DEDUP_REMOVED lines=9> */
.L_x_14280:
[----:B------:R-:W-:Y:S05]  /*160b0*/  BSYNC B2 ;  /* 0x0000000000027941 */ /* 0x000fea0003800000 */
.L_x_14279:
[----:B------:R-:W2:Y:S04]  /*160c0*/  LDL R8, [R1+0x4] ;  /* 0x0000040001087983 */ /* 0x000ea80000100800 */
[----:B------:R-:W2:Y:S01]  /*160d0*/  LDL R7, [R1+0x10] ;  /* 0x0000100001077983 */ /* 0x000ea20000100800 */
[----:B-1----:R-:W-:Y:S01]  /*160e0*/  IMAD.MOV.U32 R11, RZ, RZ, RZ ;  /* 0x000000ffff0b7224 */ /* 0x002fe200078e00ff */
        /* <DEDUP_REMOVED lines=10> */
.L_x_14281:
        /* <DEDUP_REMOVED lines=13> */
.L_x_14455:
[----:B------:R-:W-:Y:S05]  /*16260*/  BSYNC B2 ;  /* 0x0000000000027941 */ /* 0x000fea0003800000 */
.L_x_14282:
        /* <DEDUP_REMOVED lines=11> */
.L_x_14285:
[----:B------:R-:W-:Y:S05]  /*16320*/  BSYNC B2 ;  /* 0x0000000000027941 */ /* 0x000fea0003800000 */
.L_x_14284:
        /* <DEDUP_REMOVED lines=11> */
.L_x_14286:
        /* <DEDUP_REMOVED lines=15> */
.L_x_14287:
        /* <DEDUP_REMOVED lines=15> */
.L_x_14288:
        /* <DEDUP_REMOVED lines=15> */
.L_x_14289:
        /* <DEDUP_REMOVED lines=10> */
.L_x_14276:
[----:B------:R-:W-:Y:S05]  /*16750*/  BSYNC B1 ;  /* 0x0000000000017941 */ /* 0x000fea0003800000 */
.L_x_14275:
        /* <DEDUP_REMOVED lines=12> */
.L_x_14254:
[----:B------:R-:W-:Y:S05]  /*16820*/  BSYNC B0 ;  /* 0x0000000000007941 */ /* 0x000fea0003800000 */
.L_x_14253:
        /* <DEDUP_REMOVED lines=10> */
[----:B------:R-:W-:-:S04]  /*168d0*/  IMAD.IADD R0, R20, 0x1, R0 ;  /* 0x0000000114007824 */ /* 0x000fc800078e0200 */
[----:B------:R-:W-:-:S05]  /*168e0*/  IMAD.HI R0, R0, 0x2aaaaaab, RZ ;  /* 0x2aaaaaab00007827 */ /* 0x000fca00078e02ff */
[----:B------:R-:W-:-:S04]  /*168f0*/  SHF.R.U32.HI R2, RZ, 0x1f, R0 ;  /* 0x0000001fff027819 */ /* 0x000fc80000011600 */
[----:B------:R-:W-:-:S04]  /*16900*/  LEA.HI.SX32 R0, R0, R2, 0x1c ;  /* 0x0000000200007211 */ /* 0x000fc800078fe2ff */
        /* <DEDUP_REMOVED lines=21> */
.L_x_14292:
        /* <DEDUP_REMOVED lines=21> */
.L_x_14295:
[----:B------:R-:W-:Y:S05]  /*16bb0*/  BSYNC B6 ;  /* 0x0000000000067941 */ /* 0x000fea0003800000 */
.L_x_14294:
        /* <DEDUP_REMOVED lines=21> */
.L_x_14298:
        /* <DEDUP_REMOVED lines=16> */
.L_x_14297:
[----:B------:R-:W-:Y:S05]  /*16e10*/  BSYNC B6 ;  /* 0x0000000000067941 */ /* 0x000fea0003800000 */
.L_x_14296:
        /* <DEDUP_REMOVED lines=25> */
.L_x_14458:
        /* <DEDUP_REMOVED lines=12> */
.L_x_14461:
        /* <DEDUP_REMOVED lines=25> */
.L_x_14302:
[----:B------:R-:W3:Y:S04]  /*17200*/  LDL R7, [R1+0x4] ;  /* 0x0000040001077983 */ /* 0x000ee80000100800 */
[----:B0-2---:R-:W3:Y:S04]  /*17210*/  LDL R0, [R1+0xc] ;  /* 0x00000c0001007983 */ /* 0x005ee80000100800 */
[----:B------:R-:W2:Y:S01]  /*17220*/  LDL R2, [R1+0x18] ;  /* 0x0000180001027983 */ /* 0x000ea20000100800 */
[----:B---3--:R-:W-:Y:S01]  /*17230*/  IMAD R0, R0, 0x8, R7 ;  /* 0x0000000800007824 */ /* 0x008fe200078e0207 */
[----:B--2---:R-:W-:-:S04]  /*17240*/  SHF.L.U32 R2, R2, 0x1f, RZ ;  /* 0x0000001f02027819 */ /* 0x004fc800000006ff */
[----:B------:R-:W0:Y:S02]  /*17250*/  SYNCS.PHASECHK.TRANS64.TRYWAIT P0, [R0+URZ+0x22840], R2 ;  /* 0x02284002000075a7 */ /* 0x000e24000800017f */
[----:B0-----:R-:W-:Y:S05]  /*17260*/  @!P0 BRA `(.L_x_14303) ;  /* 0x0000005c00a48947 */ /* 0x001fea0003800000 */
.L_x_14462:
        /* <DEDUP_REMOVED lines=11> */
.L_x_14304:
        /* <DEDUP_REMOVED lines=27> */
.L_x_14300:
        /* <DEDUP_REMOVED lines=43> */
.L_x_14306:
[----:B------:R-:W-:Y:S05]  /*17780*/  BSYNC B6 ;  /* 0x0000000000067941 */ /* 0x000fea0003800000 */
.L_x_14305:
        /* <DEDUP_REMOVED lines=60> */
[----:B------:R-:W0:Y:S04]  /*17b50*/  SHFL.IDX PT, R5, R3, RZ, 0x181f ;  /* 0x00181fff03057589 */ /* 0x000e2800000e0000 */
[----:B------:R-:W-:Y:S01]  /*17b60*/  SHFL.IDX PT, R6, R0, 0x1, 0x181f ;  /* 0x00381f0000067f89 */ /* 0x000fe200000e0000 */
        /* <DEDUP_REMOVED lines=55> */
[-C--:B------:R-:W-:Y:S01]  /*17ee0*/  @!P1 LOP3.LUT R5, R5, R4.reuse, RZ, 0x3c, !PT ;  /* 0x0000000405059212 */ /* 0x080fe200078e3cff */
[----:B------:R-:W-:Y:S03]  /*17ef0*/  SHFL.IDX PT, R0, R0, 0x7, 0x181f ;  /* 0x00f81f0000007f89 */ /* 0x000fe600000e0000 */
        /* <DEDUP_REMOVED lines=12> */
[----:B-1----:R2:W-:Y:S02]  /*17fc0*/  @!P1 LDGSTS.E.BYPASS.LTC128B.128 [R9+0x1b400], desc[UR40][R4.64], !P0 ;  /* 0x1b40000004099fae */ /* 0x0025e4000c101d68 */
.L_x_14479:
        /* <DEDUP_REMOVED lines=11> */
.L_x_14308:
[----:B-1----:R-:W3:Y:S01]  /*18080*/  LDL R2, [R1+0x4] ;  /* 0x0000040001027983 */ /* 0x002ee20000100800 */
        /* <DEDUP_REMOVED lines=18> */
.L_x_14480:
[----:B------:R-:W-:Y:S05]  /*181b0*/  BSYNC B0 ;  /* 0x0000000000007941 */ /* 0x000fea0003800000 */
.L_x_14309:
[----:B-1----:R-:W3:Y:S01]  /*181c0*/  LDL R2, [R1+0x8] ;  /* 0x0000080001027983 */ /* 0x002ee20000100800 */
[----:B------:R-:W-:Y:S01]  /*181d0*/  BSSY B0, `(.L_x_14311) ;  /* 0x0000062000007945 */ /* 0x000fe20003800000 */
[----:B---3--:R-:W-:-:S13]  /*181e0*/  LOP3.LUT P0, RZ, R2, 0x1, RZ, 0xc0, !PT ;  /* 0x0000000102ff7812 */ /* 0x008fda000780c0ff */
[----:B------:R-:W-:Y:S05]  /*181f0*/  @!P0 BRA `(.L_x_14312) ;  /* 0x00000004007c8947 */ /* 0x000fea0003800000 */
[----:B0-2---:R-:W2:Y:S04]  /*18200*/  LDL R5, [R1+0x4] ;  /* 0x0000040001057983 */ /* 0x005ea80000100800 */
        /* <DEDUP_REMOVED lines=10> */
.L_x_14481:
[----:B------:R-:W-:Y:S05]  /*182b0*/  BSYNC B1 ;  /* 0x0000000000017941 */ /* 0x000fea0003800000 */
.L_x_14313:
        /* <DEDUP_REMOVED lines=9> */
.L_x_14316:
[----:B------:R-:W-:Y:S05]  /*18350*/  BSYNC B1 ;  /* 0x0000000000017941 */ /* 0x000fea0003800000 */
.L_x_14315:
        /* <DEDUP_REMOVED lines=14> */
.L_x_14317:
        /* <DEDUP_REMOVED lines=16> */
.L_x_14318:
        /* <DEDUP_REMOVED lines=16> */
.L_x_14319:
        /* <DEDUP_REMOVED lines=16> */
.L_x_14320:
        /* <DEDUP_REMOVED lines=11> */
.L_x_14312:
[----:B------:R-:W-:Y:S05]  /*187f0*/  BSYNC B0 ;  /* 0x0000000000007941 */ /* 0x000fea0003800000 */
.L_x_14311:
[----:B0-2---:R-:W2:Y:S01]  /*18800*/  LDL R4, [R1+0x30] ;  /* 0x0000300001047983 */ /* 0x005ea20000100800 */
        /* <DEDUP_REMOVED lines=46> */
[----:B------:R-:W2:Y:S04]  /*18af0*/  LDG.E R0, desc[UR40][R6.64] ;  /* 0x0000002806007981 */ /* 0x000ea8000c1e1900 */
[----:B--2---:R1:W-:Y:S02]  /*18b00*/  STL [R1], R0 ;  /* 0x0000000001007387 */ /* 0x0043e40000100800 */
.L_x_14327:
[----:B------:R-:W2:Y:S01]  /*18b10*/  LDL R2, [R1+0x4] ;  /* 0x0000040001027983 */ /* 0x000ea20000100800 */
[----:B------:R-:W-:Y:S01]  /*18b20*/  SHF.L.U32 R6, R8, 0x1f, RZ ;  /* 0x0000001f08067819 */ /* 0x000fe200000006ff */
[----:B------:R-:W-:Y:S01]  /*18b30*/  BSSY B3, `(.L_x_14328) ;  /* 0x0000007000037945 */ /* 0x000fe20003800000 */
[----:B-1----:R-:W1:Y:S02]  /*18b40*/  S2R R0, SR_TID.X ;  /* 0x0000000000007919 */ /* 0x002e640000002100 */
[----:B-1----:R-:W-:-:S04]  /*18b50*/  LOP3.LUT R0, R0, 0x7f, RZ, 0xc0, !PT ;  /* 0x0000007f00007812 */ /* 0x002fc800078ec0ff */
[----:B------:R-:W-:Y:S01]  /*18b60*/  ISETP.NE.AND P1, PT, R0, RZ, PT ;  /* 0x000000ff0000720c */ /* 0x000fe20003f25270 */
[----:B--2---:R-:W-:-:S04]  /*18b70*/  IMAD R2, R9, 0x8, R2 ;  /* 0x0000000809027824 */ /* 0x004fc800078e0202 */
[----:B------:R-:W1:Y:S02]  /*18b80*/  SYNCS.PHASECHK.TRANS64.TRYWAIT P0, [R2+URZ+0x22840], R6 ;  /* 0x02284006020075a7 */ /* 0x000e64000800017f */
[----:B-1----:R-:W-:Y:S06]  /*18b90*/  @!P0 BRA `(.L_x_14329) ;  /* 0x0000005000408947 */ /* 0x002fec0003800000 */
.L_x_14482:
[----:B------:R-:W-:Y:S05]  /*18ba0*/  BSYNC B3 ;  /* 0x0000000000037941 */ /* 0x000fea0003800000 */
.L_x_14328:
        /* <DEDUP_REMOVED lines=9> */
.L_x_14331:
[----:B------:R-:W-:Y:S05]  /*18c40*/  BSYNC B3 ;  /* 0x0000000000037941 */ /* 0x000fea0003800000 */
.L_x_14330:
        /* <DEDUP_REMOVED lines=14> */
.L_x_14332:
        /* <DEDUP_REMOVED lines=14> */
.L_x_14483:
[----:B------:R-:W-:Y:S05]  /*18e10*/  BSYNC B3 ;  /* 0x0000000000037941 */ /* 0x000fea0003800000 */
.L_x_14333:
        /* <DEDUP_REMOVED lines=11> */
.L_x_14336:
[----:B------:R-:W-:Y:S05]  /*18ed0*/  BSYNC B3 ;  /* 0x0000000000037941 */ /* 0x000fea0003800000 */
.L_x_14335:
        /* <DEDUP_REMOVED lines=11> */
.L_x_14337:
        /* <DEDUP_REMOVED lines=16> */
.L_x_14338:
        /* <DEDUP_REMOVED lines=16> */
.L_x_14339:
        /* <DEDUP_REMOVED lines=16> */
.L_x_14340:
        /* <DEDUP_REMOVED lines=11> */
.L_x_14326:
[----:B------:R-:W-:Y:S05]  /*19340*/  BSYNC B1 ;  /* 0x0000000000017941 */ /* 0x000fea0003800000 */
.L_x_14325:
[----:B------:R-:W2:Y:S02]  /*19350*/  LDL.LU R5, [R1+0x30] ;  /* 0x0000300001057983 */ /* 0x000ea40000300800 */
[----:B--2---:R-:W-:-:S07]  /*19360*/  VIADD R0, R5, 0xfffffffd ;  /* 0xfffffffd05007836 */ /* 0x004fce0000000000 */
.L_x_14324:
[----:B------:R-:W-:Y:S05]  /*19370*/  BSYNC B2 ;  /* 0x0000000000027941 */ /* 0x000fea0003800000 */
.L_x_14323:
[----:B------:R-:W-:-:S13]  /*19380*/  ISETP.NE.AND P0, PT, R4, RZ, PT ;  /* 0x000000ff0400720c */ /* 0x000fda0003f05270 */
[----:B------:R-:W-:Y:S05]  /*19390*/  @!P0 BRA `(.L_x_14322) ;  /* 0x0000001400488947 */ /* 0x000fea0003800000 */
.L_x_14373:
        /* <DEDUP_REMOVED lines=37> */
.L_x_14343:
        /* <DEDUP_REMOVED lines=9> */
.L_x_14484:
[----:B------:R-:W-:Y:S05]  /*19680*/  BSYNC B2 ;  /* 0x0000000000027941 */ /* 0x000fea0003800000 */
.L_x_14344:
        /* <DEDUP_REMOVED lines=9> */
.L_x_14347:
[----:B------:R-:W-:Y:S05]  /*19720*/  BSYNC B2 ;  /* 0x0000000000027941 */ /* 0x000fea0003800000 */
.L_x_14346:
        /* <DEDUP_REMOVED lines=13> */
.L_x_14348:
        /* <DEDUP_REMOVED lines=14> */
.L_x_14485:
[----:B------:R-:W-:Y:S05]  /*198e0*/  BSYNC B2 ;  /* 0x0000000000027941 */ /* 0x000fea0003800000 */
.L_x_14349:
        /* <DEDUP_REMOVED lines=11> */
.L_x_14352:
[----:B------:R-:W-:Y:S05]  /*199a0*/  BSYNC B2 ;  /* 0x0000000000027941 */ /* 0x000fea0003800000 */
.L_x_14351:
        /* <DEDUP_REMOVED lines=10> */
.L_x_14353:
        /* <DEDUP_REMOVED lines=16> */
.L_x_14354:
        /* <DEDUP_REMOVED lines=16> */
.L_x_14355:
        /* <DEDUP_REMOVED lines=16> */
.L_x_14356:
        /* <DEDUP_REMOVED lines=11> */
.L_x_14342:
[----:B------:R-:W-:Y:S05]  /*19e00*/  BSYNC B1 ;  /* 0x0000000000017941 */ /* 0x000fea0003800000 */
.L_x_14341:
[----:B------:R-:W2:Y:S01]  /*19e10*/  LDL R5, [R1+0x8] ;  /* 0x0000080001057983 */ /* 0x000ea20000100800 */
[----:B------:R-:W-:Y:S01]  /*19e20*/  VIADD R7, R7, 0x1 ;  /* 0x0000000107077836 */ /* 0x000fe20000000000 */
[----:B------:R-:W-:Y:S04]  /*19e30*/  BSSY B1, `(.L_x_14357) ;  /* 0x00000a5000017945 */ /* 0x000fe80003800000 */
[----:B------:R-:W-:-:S04]  /*19e40*/  ISETP.NE.AND P0, PT, R7, 0x2, PT ;  /* 0x000000020700780c */ /* 0x000fc80003f05270 */
[----:B------:R-:W-:Y:S02]  /*19e50*/  SEL R2, RZ, 0x1, P0 ;  /* 0x00000001ff027807 */ /* 0x000fe40000000000 */
[----:B0-----:R-:W-:Y:S02]  /*19e60*/  SEL R9, R7, RZ, P0 ;  /* 0x000000ff07097207 */ /* 0x001fe40000000000 */
        /* <DEDUP_REMOVED lines=30> */
.L_x_14359:
        /* <DEDUP_REMOVED lines=9> */
.L_x_14486:
[----:B------:R-:W-:Y:S05]  /*1a0e0*/  BSYNC B2 ;  /* 0x0000000000027941 */ /* 0x000fea0003800000 */
.L_x_14360:
        /* <DEDUP_REMOVED lines=9> */
.L_x_14363:
[----:B------:R-:W-:Y:S05]  /*1a180*/  BSYNC B2 ;  /* 0x0000000000027941 */ /* 0x000fea0003800000 */
.L_x_14362:
        /* <DEDUP_REMOVED lines=14> */
.L_x_14364:
        /* <DEDUP_REMOVED lines=14> */
.L_x_14487:
[----:B------:R-:W-:Y:S05]  /*1a350*/  BSYNC B2 ;  /* 0x0000000000027941 */ /* 0x000fea0003800000 */
.L_x_14365:
        /* <DEDUP_REMOVED lines=11> */
.L_x_14368:
[----:B------:R-:W-:Y:S05]  /*1a410*/  BSYNC B2 ;  /* 0x0000000000027941 */ /* 0x000fea0003800000 */
.L_x_14367:
        /* <DEDUP_REMOVED lines=11> */
.L_x_14369:
        /* <DEDUP_REMOVED lines=16> */
.L_x_14370:
        /* <DEDUP_REMOVED lines=16> */
.L_x_14371:
        /* <DEDUP_REMOVED lines=16> */
.L_x_14372:
        /* <DEDUP_REMOVED lines=11> */
.L_x_14358:
[----:B------:R-:W-:Y:S05]  /*1a880*/  BSYNC B1 ;  /* 0x0000000000017941 */ /* 0x000fea0003800000 */
.L_x_14357:
[C---:B------:R-:W-:Y:S01]  /*1a890*/  ISETP.GT.AND P0, PT, R0.reuse, 0x1, PT ;  /* 0x000000010000780c */ /* 0x040fe20003f04270 */
[----:B------:R-:W-:-:S12]  /*1a8a0*/  VIADD R0, R0, 0xfffffffe ;  /* 0xfffffffe00007836 */ /* 0x000fd80000000000 */
[----:B------:R-:W-:Y:S05]  /*1a8b0*/  @P0 BRA `(.L_x_14373) ;  /* 0xffffffe800b80947 */ /* 0x000fea000383ffff */
.L_x_14322:
[----:B------:R-:W-:Y:S05]  /*1a8c0*/  BSYNC B0 ;  /* 0x0000000000007941 */ /* 0x000fea0003800000 */
.L_x_14321:
        /* <DEDUP_REMOVED lines=24> */
.L_x_14375:
[----:B------:R-:W-:Y:S05]  /*1aa50*/  BSYNC B0 ;  /* 0x0000000000007941 */ /* 0x000fea0003800000 */
.L_x_14374:
[----:B------:R-:W-:-:S05]  /*1aa60*/  SEL R0, R0, RZ, P0 ;  /* 0x000000ff00007207 */ /* 0x000fca0000000000 */
[----:B------:R2:W-:Y:S02]  /*1aa70*/  STL [R1+0xc], R0 ;  /* 0x00000c0001007387 */ /* 0x0005e40000100800 */
.L_x_14293:
[----:B------:R-:W-:Y:S05]  /*1aa80*/  BSYNC B7 ;  /* 0x0000000000077941 */ /* 0x000fea0003800000 */
.L_x_14291:
        /* <DEDUP_REMOVED lines=13> */
.L_x_14376:
        /* <DEDUP_REMOVED lines=19> */
[----:B0-----:R-:W0:Y:S02]  /*1ac90*/  SHFL.UP PT, R14, R2, 0x1, RZ ;  /* 0x04200000020e7989 */ /* 0x001e2400000e00ff */
        /* <DEDUP_REMOVED lines=16> */
.L_x_14497:
[----:B------:R-:W-:Y:S02]  /*1ada0*/  ULDC UR4, c[0x0][0xc38] ;  /* 0x00030e0000047ab9 */ /* 0x000fe40000000800 */
[----:B------:R-:W-:-:S04]  /*1adb0*/  IMAD.U32 R4, RZ, RZ, UR4 ;  /* 0x00000004ff047e24 */ /* 0x000fc8000f8e00ff */
[----:B-1----:R-:W-:-:S04]  /*1adc0*/  IMAD R16, R16, R4, RZ ;  /* 0x0000000410107224 */ /* 0x002fc800078e02ff */
[----:B------:R-:W-:-:S05]  /*1add0*/  IMAD.IADD R5, R5, 0x1, R16 ;  /* 0x0000000105057824 */ /* 0x000fca00078e0210 */
[----:B------:R-:W-:-:S13]  /*1ade0*/  ISETP.GT.AND P6, PT, R5, R0, PT ;  /* 0x000000000500720c */ /* 0x000fda0003fc4270 */
[----:B------:R-:W-:Y:S05]  /*1adf0*/  @P6 BRA `(.L_x_14379) ;  /* 0x00000000009c6947 */ /* 0x000fea0003800000 */
.L_x_14384:
        /* <DEDUP_REMOVED lines=14> */
.L_x_14382:
[----:B------:R-:W-:Y:S05]  /*1aee0*/  BSYNC B0 ;  /* 0x0000000000007941 */ /* 0x000fea0003800000 */
.L_x_14381:
        /* <DEDUP_REMOVED lines=18> */
.L_x_14505:
[----:B------:R-:W-:Y:S02]  /*1b010*/  ULDC UR4, c[0x0][0xc38] ;  /* 0x00030e0000047ab9 */ /* 0x000fe40000000800 */
[----:B------:R-:W-:-:S04]  /*1b020*/  IMAD.U32 R4, RZ, RZ, UR4 ;  /* 0x00000004ff047e24 */ /* 0x000fc8000f8e00ff */
[----:B-1----:R-:W-:-:S04]  /*1b030*/  IMAD R16, R16, R4, RZ ;  /* 0x0000000410107224 */ /* 0x002fc800078e02ff */
[----:B------:R-:W-:-:S05]  /*1b040*/  IMAD.IADD R5, R16, 0x1, R5 ;  /* 0x0000000110057824 */ /* 0x000fca00078e0205 */
[----:B------:R-:W-:-:S13]  /*1b050*/  ISETP.GT.AND P6, PT, R5, R0, PT ;  /* 0x000000000500720c */ /* 0x000fda0003fc4270 */
[----:B------:R-:W-:Y:S05]  /*1b060*/  @!P6 BRA `(.L_x_14384) ;  /* 0xfffffffc0064e947 */ /* 0x000fea000383ffff */
.L_x_14379:
        /* <DEDUP_REMOVED lines=8> */
.L_x_14509:
[----:B------:R-:W-:Y:S01]  /*1b0f0*/  ISETP.NE.AND P0, PT, R5, RZ, PT ;  /* 0x000000ff0500720c */ /* 0x000fe20003f05270 */
[----:B------:R-:W-:-:S12]  /*1b100*/  IMAD.MOV.U32 R5, RZ, RZ, RZ ;  /* 0x000000ffff057224 */ /* 0x000fd800078e00ff */
[----:B------:R-:W-:Y:S05]  /*1b110*/  @!P0 BRA `(.L_x_14386) ;  /* 0x0000000000148947 */ /* 0x000fea0003800000 */
[----:B------:R-:W-:Y:S01]  /*1b120*/  UMOV UR4, 0xffffffff ;  /* 0xffffffff00047882 */ /* 0x000fe20000000000 */
[----:B------:R-:W-:Y:S02]  /*1b130*/  VIADD R12, R6, 0xffffffff ;  /* 0xffffffff060c7836 */ /* 0x000fe40000000000 */
[----:B------:R-:W-:Y:S05]  /*1b140*/  BRA.DIV UR4, `(.L_x_14387) ;  /* 0x0000003604907947 */ /* 0x000fea000b800000 */
[----:B0-----:R0:W3:Y:S02]  /*1b150*/  SHFL.IDX PT, R3, R3, R12, 0x1f ;  /* 0x00001f0c03037589 */ /* 0x0010e400000e0000 */
.L_x_14512:
[----:B---3--:R-:W-:-:S07]  /*1b160*/  IMAD.MOV.U32 R5, RZ, RZ, R3 ;  /* 0x000000ffff057224 */ /* 0x008fce00078e0003 */
.L_x_14386:
        /* <DEDUP_REMOVED lines=66> */
.L_x_14380:
[----:B------:R-:W-:Y:S01]  /*1b590*/  UMOV UR4, URZ ;  /* 0x0000003f00047c82 */ /* 0x000fe20008000000 */
[----:B------:R-:W-:Y:S01]  /*1b5a0*/  UMOV UR5, URZ ;  /* 0x0000003f00057c82 */ /* 0x000fe20008000000 */
[----:B------:R-:W-:Y:S01]  /*1b5b0*/  ULDC UR6, c[0x0][0xc3c] ;  /* 0x00030f0000067ab9 */ /* 0x000fe20000000800 */
[----:B------:R-:W-:Y:S02]  /*1b5c0*/  IMAD.MOV.U32 R16, RZ, RZ, R0 ;  /* 0x000000ffff107224 */ /* 0x000fe400078e0000 */
[----:B------:R-:W-:Y:S02]  /*1b5d0*/  IMAD.U32 R17, RZ, RZ, UR4 ;  /* 0x00000004ff117e24 */ /* 0x000fe4000f8e00ff */
[----:B------:R-:W-:Y:S02]  /*1b5e0*/  IMAD.U32 R18, RZ, RZ, UR5 ;  /* 0x00000005ff127e24 */ /* 0x000fe4000f8e00ff */
[----:B------:R-:W-:-:S07]  /*1b5f0*/  IMAD.U32 R19, RZ, RZ, UR6 ;  /* 0x00000006ff137e24 */ /* 0x000fce000f8e00ff */
.L_x_14388:
[----:B------:R1:W2:Y:S01]  /*1b600*/  LDL R2, [R1+0x4] ;  /* 0x0000040001027983 */ /* 0x0002a20000100800 */
        /* <DEDUP_REMOVED lines=9> */
[----:B------:R1:W-:Y:S01]  /*1b6a0*/  @!P0 STL [R1+0x4], R2 ;  /* 0x0000040201008387 */ /* 0x0003e20000100800 */
[----:B------:R-:W-:Y:S06]  /*1b6b0*/  BAR.ARV 0x5, 0x180 ;  /* 0x0146000000007b1d */ /* 0x000fec0000002000 */
.L_x_14377:
[----:B------:R-:W-:Y:S02]  /*1b6c0*/  ULDC UR4, c[0x0][0xc3c] ;  /* 0x00030f0000047ab9 */ /* 0x000fe40000000800 */
[----:B---3--:R-:W-:-:S13]  /*1b6d0*/  ISETP.GE.AND P0, PT, R19, UR4, PT ;  /* 0x0000000413007c0c */ /* 0x008fda000bf06270 */
[----:B------:R-:W-:Y:S05]  /*1b6e0*/  @!P0 BRA `(.L_x_14389) ;  /* 0xffffff94008c8947 */ /* 0x000fea000383ffff */
[----:B------:R-:W-:Y:S05]  /*1b6f0*/  BSYNC B8 ;  /* 0x0000000000087941 */ /* 0x000fea0003800000 */
.L_x_14249:
[----:B--2---:R-:W2:Y:S01]  /*1b700*/  LDL.LU R0, [R1+0x40] ;  /* 0x0000400001007983 */ /* 0x004ea20000300800 */
[----:B------:R-:W-:Y:S01]  /*1b710*/  BSSY B0, `(.L_x_14390) ;  /* 0x000000b000007945 */ /* 0x000fe20003800000 */
[----:B------:R-:W3:Y:S01]  /*1b720*/  S2R R5, SR_CgaCtaId ;  /* 0x0000000000057919 */ /* 0x000ee20000008800 */
[----:B--2---:R-:W-:-:S05]  /*1b730*/  VIADD R0, R0, 0x1 ;  /* 0x0000000100007836 */ /* 0x004fca0000000000 */
[----:B01----:R-:W-:-:S04]  /*1b740*/  LEA.HI R2, R0, R0, RZ, 0x1 ;  /* 0x0000000000027211 */ /* 0x003fc800078f08ff */
[----:B------:R-:W-:-:S05]  /*1b750*/  LOP3.LUT R3, R2, 0xfffffffe, RZ, 0xc0, !PT ;  /* 0xfffffffe02037812 */ /* 0x000fca00078ec0ff */
[----:B------:R-:W-:Y:S01]  /*1b760*/  IMAD.IADD R3, R0, 0x1, -R3 ;  /* 0x0000000100037824 */ /* 0x000fe200078e0a03 */
[----:B------:R-:W-:-:S04]  /*1b770*/  MOV R0, 0x400 ;  /* 0x0000040000007802 */ /* 0x000fc80000000f00 */
[----:B---3--:R-:W-:Y:S02]  /*1b780*/  LEA R0, R5, R0, 0x18 ;  /* 0x0000000005007211 */ /* 0x008fe400078ec0ff */
[----:B------:R-:W-:-:S04]  /*1b790*/  SHF.L.U32 R3, R3, 0x1f, RZ ;  /* 0x0000001f03037819 */ /* 0x000fc800000006ff */
[----:B------:R-:W0:Y:S02]  /*1b7a0*/  SYNCS.PHASECHK.TRANS64.TRYWAIT P0, [R0+URZ+0x22820], R3 ;  /* 0x02282003000075a7 */ /* 0x000e24000800017f */
[----:B0-----:R-:W-:Y:S05]  /*1b7b0*/  @!P0 BRA `(.L_x_14391) ;  /* 0x00000030001c8947 */ /* 0x001fea0003800000 */
.L_x_14513:
[----:B------:R-:W-:Y:S05]  /*1b7c0*/  BSYNC B0 ;  /* 0x0000000000007941 */ /* 0x000fea0003800000 */
.L_x_14390:
[----:B------:R-:W-:-:S03]  /*1b7d0*/  UMOV UR4, 0xffffffff ;  /* 0xffffffff00047882 */ /* 0x000fc60000000000 */
[----:B------:R-:W-:Y:S05]  /*1b7e0*/  BRA.DIV UR4, `(.L_x_14392) ;  /* 0x0000003204247947 */ /* 0x000fea000b800000 */
[----:B------:R-:W1:Y:S02]  /*1b7f0*/  S2R R2, SR_TID.X ;  /* 0x0000000000027919 */ /* 0x000e640000002100 */
[----:B-1----:R-:W-:-:S04]  /*1b800*/  SHF.R.U32.HI R2, RZ, 0x5, R2 ;  /* 0x00000005ff027819 */ /* 0x002fc80000011602 */
[----:B------:R-:W-:-:S05]  /*1b810*/  LOP3.LUT R2, R2, 0x3, RZ, 0xc0, !PT ;  /* 0x0000000302027812 */ /* 0x000fca00078ec0ff */
[----:B------:R1:W2:Y:S02]  /*1b820*/  SHFL.IDX PT, R14, R2, RZ, 0x1f ;  /* 0x00001fff020e7589 */ /* 0x0002a400000e0000 */
.L_x_14516:
[----:B--2---:R-:W-:-:S13]  /*1b830*/  ISETP.NE.AND P0, PT, R14, RZ, PT ;  /* 0x000000ff0e00720c */ /* 0x004fda0003f05270 */
[----:B------:R-:W-:Y:S05]  /*1b840*/  @P0 BRA `(.L_x_14092) ;  /* 0x0000000000940947 */ /* 0x000fea0003800000 */
[----:B------:R-:W-:-:S03]  /*1b850*/  UMOV UR4, 0xffffffff ;  /* 0xffffffff00047882 */ /* 0x000fc60000000000 */
[----:B------:R-:W-:Y:S05]  /*1b860*/  BRA.DIV UR4, `(.L_x_14393) ;  /* 0x0000003204387947 */ /* 0x000fea000b800000 */
[----:B------:R-:W-:-:S13]  /*1b870*/  ELECT P6, URZ, PT ;  /* 0x00000000003f782f */ /* 0x000fda00038c0000 */
.L_x_14519:
[----:B------:R-:W-:Y:S05]  /*1b880*/  @!P6 BRA `(.L_x_14092) ;  /* 0x000000000084e947 */ /* 0x000fea0003800000 */
[----:B-1----:R-:W2:Y:S02]  /*1b890*/  LDL.LU R2, [R1+0x58] ;  /* 0x0000580001027983 */ /* 0x002ea40000300800 */
[----:B--2---:R-:W-:-:S04]  /*1b8a0*/  LOP3.LUT R2, R2, 0x2, RZ, 0xfc, !PT ;  /* 0x0000000202027812 */ /* 0x004fc800078efcff */
[----:B------:R-:W-:-:S13]  /*1b8b0*/  ISETP.NE.AND P2, PT, R2, 0x3, PT ;  /* 0x000000030200780c */ /* 0x000fda0003f45270 */
[----:B------:R-:W-:Y:S05]  /*1b8c0*/  @!P2 BRA `(.L_x_14394) ;  /* 0x000000000004a947 */ /* 0x000fea0003800000 */
[----:B------:R-:W-:Y:S01]  /*1b8d0*/  BPT.TRAP 0x1 ;  /* 0x000000040000795c */ /* 0x000fe20000300000 */
.L_x_14394:
        /* <DEDUP_REMOVED lines=14> */
.L_x_14520:
[----:B------:R-:W1:Y:S02]  /*1b9c0*/  SYNCS.PHASECHK.TRANS64.TRYWAIT P0, [R7+URZ], R2 ;  /* 0x00000002070075a7 */ /* 0x000e64000800017f */
[----:B-1----:R-:W-:Y:S05]  /*1b9d0*/  @!P0 BRA `(.L_x_14396) ;  /* 0x0000003000108947 */ /* 0x002fea0003800000 */
.L_x_14521:
[----:B------:R-:W-:Y:S05]  /*1b9e0*/  @!P2 BRA `(.L_x_14397) ;  /* 0x000000000004a947 */ /* 0x000fea0003800000 */
[----:B------:R-:W-:Y:S01]  /*1b9f0*/  BPT.TRAP 0x1 ;  /* 0x000000040000795c */ /* 0x000fe20000300000 */
.L_x_14397:
[----:B------:R-:W2:Y:S01]  /*1ba00*/  LDL.LU R4, [R1+0xc] ;  /* 0x00000c0001047983 */ /* 0x000ea20000300800 */
[----:B------:R-:W-:-:S04]  /*1ba10*/  VIADD R0, R0, 0x22860 ;  /* 0x0002286000007836 */ /* 0x000fc80000000000 */
[----:B--2---:R-:W-:-:S04]  /*1ba20*/  IMAD R4, R4, 0x8, R0 ;  /* 0x0000000804047824 */ /* 0x004fc800078e0200 */
[----:B------:R-:W2:Y:S02]  /*1ba30*/  SYNCS.PHASECHK.TRANS64.TRYWAIT P0, [R4+URZ], R5 ;  /* 0x00000005040075a7 */ /* 0x000ea4000800017f */
[----:B--2---:R-:W-:Y:S05]  /*1ba40*/  @!P0 BRA `(.L_x_14398) ;  /* 0x0000003000088947 */ /* 0x004fea0003800000 */
.L_x_14522:
[----:B------:R-:W-:-:S07]  /*1ba50*/  IMAD R3, R3, 0x8, R0 ;  /* 0x0000000803037824 */ /* 0x000fce00078e0200 */
.L_x_14399:
[----:B---3--:R3:W4:Y:S02]  /*1ba60*/  SYNCS.PHASECHK.TRANS64.TRYWAIT P0, [R3+URZ], R2 ;  /* 0x00000002030075a7 */ /* 0x008724000800017f */
[----:B----4-:R-:W-:Y:S05]  /*1ba70*/  @!P0 NANOSLEEP.SYNCS 0x989680 ;  /* 0x009896800000895d */ /* 0x010fea0003900000 */
[----:B------:R-:W4:Y:S02]  /*1ba80*/  @!P0 SYNCS.PHASECHK.TRANS64 P0, [R3+URZ], R2 ;  /* 0x00000002030085a7 */ /* 0x000f24000800007f */
[----:B----4-:R-:W-:Y:S05]  /*1ba90*/  @!P0 BRA `(.L_x_14399) ;  /* 0xfffffffc00f08947 */ /* 0x010fea000383ffff */
.L_x_14092:
[----:B------:R-:W-:Y:S05]  /*1baa0*/  BSYNC B9 ;  /* 0x0000000000097941 */ /* 0x000fea0003800000 */
.L_x_14089:
[----:B------:R-:W-:Y:S05]  /*1bab0*/  EXIT ;  /* 0x000000000000794d */ /* 0x000fea0003800000 */
.L_x_14110:
[----:B0-----:R0:W1:Y:S02]  /*1bac0*/  SYNCS.PHASECHK.TRANS64.TRYWAIT P6, [R96+URZ+0x22890], R107 ;  /* 0x0228906b600075a7 */ /* 0x00106400080c017f */
[----:B-1----:R-:W-:Y:S05]  /*1bad0*/  @!P6 NANOSLEEP.SYNCS 0x989680 ;  /* 0x009896800000e95d */ /* 0x002fea0003900000 */
[----:B------:R-:W1:Y:S02]  /*1bae0*/  @!P6 SYNCS.PHASECHK.TRANS64 P6, [R96+URZ+0x22890], R107 ;  /* 0x0228906b6000e5a7 */ /* 0x000e6400080c007f */
[----:B-1----:R-:W-:Y:S05]  /*1baf0*/  @!P6 BRA `(.L_x_14110) ;  /* 0xfffffffc00f0e947 */ /* 0x002fea000383ffff */
[----:B------:R-:W-:Y:S05]  /*1bb00*/  BRA `(.L_x_14400) ;  /* 0xfffffe7000687947 */ /* 0x000fea000383ffff */
.L_x_14128:
[----:B0-----:R0:W1:Y:S02]  /*1bb10*/  SYNCS.PHASECHK.TRANS64.TRYWAIT P5, [R96+URZ+0x22890], R107 ;  /* 0x0228906b600075a7 */ /* 0x00106400080a017f */
[----:B-1----:R-:W-:Y:S05]  /*1bb20*/  @!P5 NANOSLEEP.SYNCS 0x989680 ;  /* 0x009896800000d95d */ /* 0x002fea0003900000 */
[----:B------:R-:W1:Y:S02]  /*1bb30*/  @!P5 SYNCS.PHASECHK.TRANS64 P5, [R96+URZ+0x22890], R107 ;  /* 0x0228906b6000d5a7 */ /* 0x000e6400080a007f */
[----:B-1----:R-:W-:Y:S05]  /*1bb40*/  @!P5 BRA `(.L_x_14128) ;  /* 0xfffffffc00f0d947 */ /* 0x002fea000383ffff */
[----:B------:R-:W-:Y:S05]  /*1bb50*/  BRA `(.L_x_14401) ;  /* 0xfffffe8400107947 */ /* 0x000fea000383ffff */
.L_x_14137:
[----:B0-----:R0:W1:Y:S02]  /*1bb60*/  SYNCS.PHASECHK.TRANS64.TRYWAIT P4, [R96+URZ+0x22890], R107 ;  /* 0x0228906b600075a7 */ /* 0x001064000808017f */
[----:B-1----:R-:W-:Y:S05]  /*1bb70*/  @!P4 NANOSLEEP.SYNCS 0x989680 ;  /* 0x009896800000c95d */ /* 0x002fea0003900000 */
[----:B------:R-:W1:Y:S02]  /*1bb80*/  @!P4 SYNCS.PHASECHK.TRANS64 P4, [R96+URZ+0x22890], R107 ;  /* 0x0228906b6000c5a7 */ /* 0x000e64000808007f */
[----:B-1----:R-:W-:Y:S05]  /*1bb90*/  @!P4 BRA `(.L_x_14137) ;  /* 0xfffffffc00f0c947 */ /* 0x002fea000383ffff */
[----:B------:R-:W-:Y:S05]  /*1bba0*/  BRA `(.L_x_14402) ;  /* 0xfffffe9400307947 */ /* 0x000fea000383ffff */
.L_x_14143:
[----:B-1----:R1:W2:Y:S02]  /*1bbb0*/  SYNCS.PHASECHK.TRANS64.TRYWAIT P3, [R96+URZ+0x228b0], R107 ;  /* 0x0228b06b600075a7 */ /* 0x0022a4000806017f */
[----:B--2---:R-:W-:Y:S05]  /*1bbc0*/  @!P3 NANOSLEEP.SYNCS 0x989680 ;  /* 0x009896800000b95d */ /* 0x004fea0003900000 */
[----:B------:R-:W2:Y:S02]  /*1bbd0*/  @!P3 SYNCS.PHASECHK.TRANS64 P3, [R96+URZ+0x228b0], R107 ;  /* 0x0228b06b6000b5a7 */ /* 0x000ea4000806007f */
[----:B--2---:R-:W-:Y:S05]  /*1bbe0*/  @!P3 BRA `(.L_x_14143) ;  /* 0xfffffffc00f0b947 */ /* 0x004fea000383ffff */
[----:B------:R-:W-:Y:S05]  /*1bbf0*/  BRA `(.L_x_14403) ;  /* 0xfffffe9400c07947 */ /* 0x000fea000383ffff */
.L_x_14151:
[----:B------:R-:W0:Y:S01]  /*1bc00*/  S2R R11, SR_TID.X ;  /* 0x00000000000b7919 */ /* 0x000e220000002100 */
[----:B------:R-:W-:Y:S01]  /*1bc10*/  BSSY B0, `(.L_x_14404) ;  /* 0x000000c000007945 */ /* 0x000fe20003800000 */
[----:B------:R-:W-:Y:S02]  /*1bc20*/  IMAD.MOV.U32 R12, RZ, RZ, RZ ;  /* 0x000000ffff0c7224 */ /* 0x000fe400078e00ff */
[----:B------:R-:W-:Y:S02]  /*1bc30*/  IMAD.MOV.U32 R15, RZ, RZ, -0x1 ;  /* 0xffffffffff0f7424 */ /* 0x000fe400078e00ff */
[----:B0-----:R-:W-:-:S05]  /*1bc40*/  VIADD R11, R11, 0xffffff80 ;  /* 0xffffff800b0b7836 */ /* 0x001fca0000000000 */
[----:B------:R-:W-:-:S04]  /*1bc50*/  SHF.R.S32.HI R10, RZ, 0x1f, R11 ;  /* 0x0000001fff0a7819 */ /* 0x000fc8000001140b */
[----:B------:R-:W-:Y:S01]  /*1bc60*/  LEA.HI R10, R10, R11, RZ, 0x7 ;  /* 0x0000000b0a0a7211 */ /* 0x000fe200078f38ff */
[----:B------:R-:W-:-:S03]  /*1bc70*/  IMAD.MOV.U32 R11, RZ, RZ, 0x1f ;  /* 0x0000001fff0b7424 */ /* 0x000fc600078e00ff */
[----:B------:R-:W-:-:S05]  /*1bc80*/  SHF.R.S32.HI R10, RZ, 0x7, R10 ;  /* 0x00000007ff0a7819 */ /* 0x000fca000001140a */
[----:B------:R-:W-:-:S07]  /*1bc90*/  IMAD.MOV.U32 R13, RZ, RZ, R10 ;  /* 0x000000ffff0d7224 */ /* 0x000fce00078e000a */
[----:B-----5:R-:W-:Y:S05]  /*1bca0*/  WARPSYNC.COLLECTIVE R15, `(.L_x_14405) ;  /* 0x000000000f087348 */ /* 0x020fea0003c00000 */
[----:B------:R0:W1:Y:S02]  /*1bcb0*/  SHFL.IDX P6, R14, R13, R12, R11 ;  /* 0x0000000c0d0e7389 */ /* 0x00006400000c000b */
[----:B01---5:R-:W-:Y:S01]  /*1bcc0*/  ENDCOLLECTIVE ;  /* 0x000000000000791b */ /* 0x023fe20003800000 */
.L_x_14405:
[----:B------:R-:W-:Y:S05]  /*1bcd0*/  BSYNC B0 ;  /* 0x0000000000007941 */ /* 0x000fea0003800000 */
.L_x_14404:
[----:B------:R-:W-:Y:S05]  /*1bce0*/  BRA `(.L_x_14406) ;  /* 0xfffffea000947947 */ /* 0x000fea000383ffff */
.L_x_14163:
        /* <DEDUP_REMOVED lines=8> */
.L_x_14408:
[----:B------:R-:W-:Y:S05]  /*1bd70*/  BSYNC B1 ;  /* 0x0000000000017941 */ /* 0x000fea0003800000 */
.L_x_14407:
        /* <DEDUP_REMOVED lines=8> */
.L_x_14409:
[----:B------:R-:W-:Y:S02]  /*1be00*/  IMAD.MOV.U32 R13, RZ, RZ, R8 ;  /* 0x000000ffff0d7224 */ /* 0x000fe400078e0008 */
[----:B------:R-:W-:-:S07]  /*1be10*/  IMAD.MOV.U32 R0, RZ, RZ, R14 ;  /* 0x000000ffff007224 */ /* 0x000fce00078e000e */
[----:B------:R-:W-:Y:S05]  /*1be20*/  WARPSYNC.COLLECTIVE R15, `(.L_x_14410) ;  /* 0x000000000f087348 */ /* 0x000fea0003c00000 */
[----:B------:R0:W1:Y:S02]  /*1be30*/  SHFL.IDX P6, R14, R13, R12, R11 ;  /* 0x0000000c0d0e7389 */ /* 0x00006400000c000b */
[----:B01----:R-:W-:Y:S01]  /*1be40*/  ENDCOLLECTIVE ;  /* 0x000000000000791b */ /* 0x003fe20003800000 */
.L_x_14410:
[----:B------:R-:W-:Y:S02]  /*1be50*/  IMAD.MOV.U32 R13, RZ, RZ, R7 ;  /* 0x000000ffff0d7224 */ /* 0x000fe400078e0007 */
[----:B------:R-:W-:-:S07]  /*1be60*/  IMAD.MOV.U32 R5, RZ, RZ, R14 ;  /* 0x000000ffff057224 */ /* 0x000fce00078e000e */
[----:B------:R-:W-:Y:S05]  /*1be70*/  WARPSYNC.COLLECTIVE R15, `(.L_x_14411) ;  /* 0x000000000f087348 */ /* 0x000fea0003c00000 */
[----:B------:R0:W1:Y:S02]  /*1be80*/  SHFL.IDX P6, R14, R13, R12, R11 ;  /* 0x0000000c0d0e7389 */ /* 0x00006400000c000b */
[----:B01----:R-:W-:Y:S01]  /*1be90*/  ENDCOLLECTIVE ;  /* 0x000000000000791b */ /* 0x003fe20003800000 */
.L_x_14411:
[----:B------:R-:W-:Y:S05]  /*1bea0*/  BRA `(.L_x_14412) ;  /* 0xfffffea400f07947 */ /* 0x000fea000383ffff */
.L_x_14166:
        /* <DEDUP_REMOVED lines=8> */
.L_x_14414:
[----:B------:R-:W-:Y:S05]  /*1bf30*/  BSYNC B1 ;  /* 0x0000000000017941 */ /* 0x000fea0003800000 */
.L_x_14413:
        /* <DEDUP_REMOVED lines=8> */
.L_x_14415:
[----:B------:R-:W-:Y:S02]  /*1bfc0*/  IMAD.MOV.U32 R13, RZ, RZ, R8 ;  /* 0x000000ffff0d7224 */ /* 0x000fe400078e0008 */
[----:B------:R-:W-:-:S07]  /*1bfd0*/  IMAD.MOV.U32 R0, RZ, RZ, R14 ;  /* 0x000000ffff007224 */ /* 0x000fce00078e000e */
[----:B------:R-:W-:Y:S05]  /*1bfe0*/  WARPSYNC.COLLECTIVE R15, `(.L_x_14416) ;  /* 0x000000000f087348 */ /* 0x000fea0003c00000 */
[----:B------:R0:W1:Y:S02]  /*1bff0*/  SHFL.IDX P6, R14, R13, R12, R11 ;  /* 0x0000000c0d0e7389 */ /* 0x00006400000c000b */
[----:B01----:R-:W-:Y:S01]  /*1c000*/  ENDCOLLECTIVE ;  /* 0x000000000000791b */ /* 0x003fe20003800000 */
.L_x_14416:
[----:B------:R-:W-:Y:S02]  /*1c010*/  IMAD.MOV.U32 R13, RZ, RZ, R7 ;  /* 0x000000ffff0d7224 */ /* 0x000fe400078e0007 */
[----:B------:R-:W-:-:S07]  /*1c020*/  IMAD.MOV.U32 R5, RZ, RZ, R14 ;  /* 0x000000ffff057224 */ /* 0x000fce00078e000e */
[----:B------:R-:W-:Y:S05]  /*1c030*/  WARPSYNC.COLLECTIVE R15, `(.L_x_14417) ;  /* 0x000000000f087348 */ /* 0x000fea0003c00000 */
[----:B------:R0:W1:Y:S02]  /*1c040*/  SHFL.IDX P6, R14, R13, R12, R11 ;  /* 0x0000000c0d0e7389 */ /* 0x00006400000c000b */
[----:B01----:R-:W-:Y:S01]  /*1c050*/  ENDCOLLECTIVE ;  /* 0x000000000000791b */ /* 0x003fe20003800000 */
.L_x_14417:
[----:B------:R-:W-:Y:S05]  /*1c060*/  BRA `(.L_x_14418) ;  /* 0xfffffea800587947 */ /* 0x000fea000383ffff */
.L_x_14170:
[----:B0-----:R0:W1:Y:S02]  /*1c070*/  SYNCS.PHASECHK.TRANS64.TRYWAIT P0, [R18+URZ+0x22800], R35 ;  /* 0x02280023120075a7 */ /* 0x001064000800017f */
[----:B-1----:R-:W-:Y:S05]  /*1c080*/  @!P0 NANOSLEEP.SYNCS 0x989680 ;  /* 0x009896800000895d */ /* 0x002fea0003900000 */
[----:B------:R-:W1:Y:S02]  /*1c090*/  @!P0 SYNCS.PHASECHK.TRANS64 P0, [R18+URZ+0x22800], R35 ;  /* 0x02280023120085a7 */ /* 0x000e64000800007f */
[----:B-1----:R-:W-:Y:S05]  /*1c0a0*/  @!P0 BRA `(.L_x_14170) ;  /* 0xfffffffc00f08947 */ /* 0x002fea000383ffff */
[----:B------:R-:W-:Y:S05]  /*1c0b0*/  BRA `(.L_x_14419) ;  /* 0xfffffeac00447947 */ /* 0x000fea000383ffff */
.L_x_14178:
        /* <DEDUP_REMOVED lines=9> */
.L_x_14421:
[----:B------:R-:W-:Y:S05]  /*1c150*/  BSYNC B1 ;  /* 0x0000000000017941 */ /* 0x000fea0003800000 */
.L_x_14420:
        /* <DEDUP_REMOVED lines=10> */
.L_x_14422:
        /* <DEDUP_REMOVED lines=8> */
.L_x_14423:
        /* <DEDUP_REMOVED lines=8> */
.L_x_14424:
        /* <DEDUP_REMOVED lines=10> */
.L_x_14425:
        /* <DEDUP_REMOVED lines=10> */
.L_x_14426:
        /* <DEDUP_REMOVED lines=8> */
.L_x_14427:
[----:B------:R-:W-:Y:S01]  /*1c4c0*/  @!P1 IMAD.MOV.U32 R38, RZ, RZ, R6 ;  /* 0x000000ffff269224 */ /* 0x000fe200078e0006 */
[----:B------:R-:W-:Y:S01]  /*1c4d0*/  CS2R R4, SRZ ;  /* 0x0000000000047805 */ /* 0x000fe2000001ff00 */
[----:B------:R-:W-:Y:S01]  /*1c4e0*/  @!P1 IMAD.MOV.U32 R39, RZ, RZ, R7 ;  /* 0x000000ffff279224 */ /* 0x000fe200078e0007 */
[----:B------:R-:W-:Y:S01]  /*1c4f0*/  CS2R R6, SRZ ;  /* 0x0000000000067805 */ /* 0x000fe2000001ff00 */
[----:B------:R-:W-:Y:S02]  /*1c500*/  IMAD.MOV.U32 R10, RZ, RZ, R38 ;  /* 0x000000ffff0a7224 */ /* 0x000fe400078e0026 */
[----:B------:R-:W-:Y:S02]  /*1c510*/  IMAD.MOV.U32 R21, RZ, RZ, R39 ;  /* 0x000000ffff157224 */ /* 0x000fe400078e0027 */
[----:B------:R-:W-:Y:S02]  /*1c520*/  @!P1 IMAD.MOV.U32 R6, RZ, RZ, R24 ;  /* 0x000000ffff069224 */ /* 0x000fe400078e0018 */
[----:B------:R-:W-:-:S02]  /*1c530*/  IMAD.MOV.U32 R13, RZ, RZ, R28 ;  /* 0x000000ffff0d7224 */ /* 0x000fc400078e001c */
        /* <DEDUP_REMOVED lines=9> */
.L_x_14428:
[----:B------:R-:W-:Y:S02]  /*1c5d0*/  PRMT R10, R21, 0x7610, R10 ;  /* 0x00007610150a7816 */ /* 0x000fe4000000000a */
[----:B------:R-:W-:Y:S01]  /*1c5e0*/  CS2R R24, SRZ ;  /* 0x0000000000187805 */ /* 0x000fe2000001ff00 */
[----:B------:R-:W-:Y:S02]  /*1c5f0*/  IMAD.MOV.U32 R11, RZ, RZ, R7 ;  /* 0x000000ffff0b7224 */ /* 0x000fe400078e0007 */
[----:B------:R-:W-:Y:S02]  /*1c600*/  IMAD.MOV.U32 R12, RZ, RZ, R4 ;  /* 0x000000ffff0c7224 */ /* 0x000fe400078e0004 */
[----:B------:R-:W-:Y:S01]  /*1c610*/  IMAD.MOV.U32 R13, RZ, RZ, R5 ;  /* 0x000000ffff0d7224 */ /* 0x000fe200078e0005 */
[----:B------:R-:W-:Y:S02]  /*1c620*/  PRMT R21, R20, 0x5410, R11 ;  /* 0x0000541014157816 */ /* 0x000fe4000000000b */
[----:B------:R-:W-:-:S02]  /*1c630*/  PRMT R9, R9, 0x5410, R12 ;  /* 0x0000541009097816 */ /* 0x000fc4000000000c */
[----:B------:R-:W-:Y:S01]  /*1c640*/  PRMT R42, R13, 0x7610, R42 ;  /* 0x000076100d2a7816 */ /* 0x000fe2000000002a */
[----:B------:R-:W-:Y:S06]  /*1c650*/  BRA `(.L_x_14429) ;  /* 0xfffffeb800507947 */ /* 0x000fec000383ffff */
.L_x_14182:
[----:B-1----:R1:W2:Y:S02]  /*1c660*/  SYNCS.PHASECHK.TRANS64.TRYWAIT P1, [R18+URZ+0x22800], R11 ;  /* 0x0228000b120075a7 */ /* 0x0022a4000802017f */
[----:B--2---:R-:W-:Y:S05]  /*1c670*/  @!P1 NANOSLEEP.SYNCS 0x989680 ;  /* 0x009896800000995d */ /* 0x004fea0003900000 */
[----:B------:R-:W2:Y:S02]  /*1c680*/  @!P1 SYNCS.PHASECHK.TRANS64 P1, [R18+URZ+0x22800], R11 ;  /* 0x0228000b120095a7 */ /* 0x000ea4000802007f */
[----:B--2---:R-:W-:Y:S05]  /*1c690*/  @!P1 BRA `(.L_x_14182) ;  /* 0xfffffffc00f09947 */ /* 0x004fea000383ffff */
[----:B------:R-:W-:Y:S05]  /*1c6a0*/  BRA `(.L_x_14430) ;  /* 0xfffffeb800ec7947 */ /* 0x000fea000383ffff */
.L_x_14188:
[----:B0-----:R0:W3:Y:S02]  /*1c6b0*/  SYNCS.PHASECHK.TRANS64.TRYWAIT P2, [R20+URZ+0x22830], R73 ;  /* 0x02283049140075a7 */ /* 0x0010e4000804017f */
[----:B---3--:R-:W-:Y:S05]  /*1c6c0*/  @!P2 NANOSLEEP.SYNCS 0x989680 ;  /* 0x009896800000a95d */ /* 0x008fea0003900000 */
[----:B------:R-:W3:Y:S02]  /*1c6d0*/  @!P2 SYNCS.PHASECHK.TRANS64 P2, [R20+URZ+0x22830], R73 ;  /* 0x022830491400a5a7 */ /* 0x000ee4000804007f */
[----:B---3--:R-:W-:Y:S05]  /*1c6e0*/  @!P2 BRA `(.L_x_14188) ;  /* 0xfffffffc00f0a947 */ /* 0x008fea000383ffff */
[----:B------:R-:W-:Y:S05]  /*1c6f0*/  BRA `(.L_x_14187) ;  /* 0xfffffec800987947 */ /* 0x000fea000383ffff */
.L_x_14193:
[----:B-1----:R1:W2:Y:S02]  /*1c700*/  SYNCS.PHASECHK.TRANS64.TRYWAIT P2, [R20+URZ+0x22850], R73 ;  /* 0x02285049140075a7 */ /* 0x0022a4000804017f */
[----:B--2---:R-:W-:Y:S05]  /*1c710*/  @!P2 NANOSLEEP.SYNCS 0x989680 ;  /* 0x009896800000a95d */ /* 0x004fea0003900000 */
[----:B------:R-:W2:Y:S02]  /*1c720*/  @!P2 SYNCS.PHASECHK.TRANS64 P2, [R20+URZ+0x22850], R73 ;  /* 0x022850491400a5a7 */ /* 0x000ea4000804007f */
[----:B--2---:R-:W-:Y:S05]  /*1c730*/  @!P2 BRA `(.L_x_14193) ;  /* 0xfffffffc00f0a947 */ /* 0x004fea000383ffff */
[----:B------:R-:W-:Y:S05]  /*1c740*/  BRA `(.L_x_14192) ;  /* 0xfffffee800607947 */ /* 0x000fea000383ffff */
.L_x_14198:
[----:B-1----:R1:W2:Y:S02]  /*1c750*/  SYNCS.PHASECHK.TRANS64.TRYWAIT P2, [R211+URZ+0x22830], R212 ;  /* 0x022830d4d30075a7 */ /* 0x0022a4000804017f */
[----:B--2---:R-:W-:Y:S05]  /*1c760*/  @!P2 NANOSLEEP.SYNCS 0x989680 ;  /* 0x009896800000a95d */ /* 0x004fea0003900000 */
[----:B------:R-:W2:Y:S02]  /*1c770*/  @!P2 SYNCS.PHASECHK.TRANS64 P2, [R211+URZ+0x22830], R212 ;  /* 0x022830d4d300a5a7 */ /* 0x000ea4000804007f */
[----:B--2---:R-:W-:Y:S05]  /*1c780*/  @!P2 BRA `(.L_x_14198) ;  /* 0xfffffffc00f0a947 */ /* 0x004fea000383ffff */
[----:B------:R-:W-:Y:S05]  /*1c790*/  BRA `(.L_x_14197) ;  /* 0xfffffeec00d87947 */ /* 0x000fea000383ffff */
.L_x_14203:
[----:B--2---:R2:W3:Y:S02]  /*1c7a0*/  SYNCS.PHASECHK.TRANS64.TRYWAIT P2, [R211+URZ+0x22850], R212 ;  /* 0x022850d4d30075a7 */ /* 0x0044e4000804017f */
[----:B---3--:R-:W-:Y:S05]  /*1c7b0*/  @!P2 NANOSLEEP.SYNCS 0x989680 ;  /* 0x009896800000a95d */ /* 0x008fea0003900000 */
[----:B------:R-:W3:Y:S02]  /*1c7c0*/  @!P2 SYNCS.PHASECHK.TRANS64 P2, [R211+URZ+0x22850], R212 ;  /* 0x022850d4d300a5a7 */ /* 0x000ee4000804007f */
[----:B---3--:R-:W-:Y:S05]  /*1c7d0*/  @!P2 BRA `(.L_x_14203) ;  /* 0xfffffffc00f0a947 */ /* 0x008fea000383ffff */
[----:B------:R-:W-:Y:S05]  /*1c7e0*/  BRA `(.L_x_14202) ;  /* 0xffffff1400a87947 */ /* 0x000fea000383ffff */
.L_x_14209:
[----:B-1----:R1:W2:Y:S02]  /*1c7f0*/  SYNCS.PHASECHK.TRANS64.TRYWAIT P2, [R20+URZ+0x22830], R207 ;  /* 0x022830cf140075a7 */ /* 0x0022a4000804017f */
[----:B--2---:R-:W-:Y:S05]  /*1c800*/  @!P2 NANOSLEEP.SYNCS 0x989680 ;  /* 0x009896800000a95d */ /* 0x004fea0003900000 */
[----:B------:R-:W2:Y:S02]  /*1c810*/  @!P2 SYNCS.PHASECHK.TRANS64 P2, [R20+URZ+0x22830], R207 ;  /* 0x022830cf1400a5a7 */ /* 0x000ea4000804007f */
[----:B--2---:R-:W-:Y:S05]  /*1c820*/  @!P2 BRA `(.L_x_14209) ;  /* 0xfffffffc00f0a947 */ /* 0x004fea000383ffff */
[----:B------:R-:W-:Y:S05]  /*1c830*/  BRA `(.L_x_14208) ;  /* 0xffffff1800dc7947 */ /* 0x000fea000383ffff */
.L_x_14214:
[----:B-1----:R1:W2:Y:S02]  /*1c840*/  SYNCS.PHASECHK.TRANS64.TRYWAIT P2, [R20+URZ+0x22850], R207 ;  /* 0x022850cf140075a7 */ /* 0x0022a4000804017f */
[----:B--2---:R-:W-:Y:S05]  /*1c850*/  @!P2 NANOSLEEP.SYNCS 0x989680 ;  /* 0x009896800000a95d */ /* 0x004fea0003900000 */
[----:B------:R-:W2:Y:S02]  /*1c860*/  @!P2 SYNCS.PHASECHK.TRANS64 P2, [R20+URZ+0x22850], R207 ;  /* 0x022850cf1400a5a7 */ /* 0x000ea4000804007f */
[----:B--2---:R-:W-:Y:S05]  /*1c870*/  @!P2 BRA `(.L_x_14214) ;  /* 0xfffffffc00f0a947 */ /* 0x004fea000383ffff */
[----:B------:R-:W-:Y:S05]  /*1c880*/  BRA `(.L_x_14213) ;  /* 0xffffff3800b87947 */ /* 0x000fea000383ffff */
.L_x_14229:
[----:B------:R-:W-:Y:S02]  /*1c890*/  IMAD.MOV.U32 R13, RZ, RZ, R4 ;  /* 0x000000ffff0d7224 */ /* 0x000fe400078e0004 */
[----:B------:R-:W-:Y:S02]  /*1c8a0*/  IMAD.MOV.U32 R12, RZ, RZ, RZ ;  /* 0x000000ffff0c7224 */ /* 0x000fe400078e00ff */
[----:B------:R-:W-:Y:S02]  /*1c8b0*/  IMAD.MOV.U32 R11, RZ, RZ, 0x181f ;  /* 0x0000181fff0b7424 */ /* 0x000fe400078e00ff */
[----:B------:R-:W-:-:S07]  /*1c8c0*/  IMAD.MOV.U32 R15, RZ, RZ, -0x1 ;  /* 0xffffffffff0f7424 */ /* 0x000fce00078e00ff */
[----:B-12---:R-:W-:Y:S05]  /*1c8d0*/  WARPSYNC.COLLECTIVE R15, `(.L_x_14431) ;  /* 0x000000000f087348 */ /* 0x006fea0003c00000 */
[----:B------:R0:W3:Y:S02]  /*1c8e0*/  SHFL.IDX P6, R14, R13, R12, R11 ;  /* 0x0000000c0d0e7389 */ /* 0x0000e400000c000b */
[----:B0123--:R-:W-:Y:S01]  /*1c8f0*/  ENDCOLLECTIVE ;  /* 0x000000000000791b */ /* 0x00ffe20003800000 */
.L_x_14431:
[----:B------:R-:W-:Y:S02]  /*1c900*/  IMAD.MOV.U32 R13, RZ, RZ, R3 ;  /* 0x000000ffff0d7224 */ /* 0x000fe400078e0003 */
[----:B------:R-:W-:-:S07]  /*1c910*/  IMAD.MOV.U32 R0, RZ, RZ, R14 ;  /* 0x000000ffff007224 */ /* 0x000fce00078e000e */
[----:B------:R-:W-:Y:S05]  /*1c920*/  WARPSYNC.COLLECTIVE R15, `(.L_x_14432) ;  /* 0x000000000f087348 */ /* 0x000fea0003c00000 */
[----:B------:R0:W1:Y:S02]  /*1c930*/  SHFL.IDX P6, R14, R13, R12, R11 ;  /* 0x0000000c0d0e7389 */ /* 0x00006400000c000b */
[----:B01----:R-:W-:Y:S01]  /*1c940*/  ENDCOLLECTIVE ;  /* 0x000000000000791b */ /* 0x003fe20003800000 */
.L_x_14432:
[----:B------:R-:W-:Y:S05]  /*1c950*/  BRA `(.L_x_14433) ;  /* 0xffffff6c00c87947 */ /* 0x000fea000383ffff */
.L_x_14232:
        /* <DEDUP_REMOVED lines=8> */
.L_x_14435:
[----:B------:R-:W-:Y:S05]  /*1c9e0*/  BSYNC B1 ;  /* 0x0000000000017941 */ /* 0x000fea0003800000 */
.L_x_14434:
        /* <DEDUP_REMOVED lines=8> */
.L_x_14436:
[----:B------:R-:W-:Y:S05]  /*1ca70*/  BRA `(.L_x_14437) ;  /* 0xffffff6c00fc7947 */ /* 0x000fea000383ffff */
.L_x_14235:
        /* <DEDUP_REMOVED lines=8> */
.L_x_14439:
[----:B------:R-:W-:Y:S05]  /*1cb00*/  BSYNC B1 ;  /* 0x0000000000017941 */ /* 0x000fea0003800000 */
.L_x_14438:
        /* <DEDUP_REMOVED lines=8> */
.L_x_14440:
[----:B------:R-:W-:Y:S05]  /*1cb90*/  BRA `(.L_x_14441) ;  /* 0xffffff70002c7947 */ /* 0x000fea000383ffff */
.L_x_14238:
        /* <DEDUP_REMOVED lines=8> */
.L_x_14443:
[----:B------:R-:W-:Y:S05]  /*1cc20*/  BSYNC B1 ;  /* 0x0000000000017941 */ /* 0x000fea0003800000 */
.L_x_14442:
        /* <DEDUP_REMOVED lines=8> */
.L_x_14444:
[----:B------:R-:W-:Y:S05]  /*1ccb0*/  BRA `(.L_x_14445) ;  /* 0xffffff70005c7947 */ /* 0x000fea000383ffff */
.L_x_14255:
        /* <DEDUP_REMOVED lines=11> */
.L_x_14447:
[----:B------:R-:W-:Y:S05]  /*1cd70*/  BSYNC B1 ;  /* 0x0000000000017941 */ /* 0x000fea0003800000 */
.L_x_14446:
[----:B------:R-:W-:Y:S05]  /*1cd80*/  BRA `(.L_x_14448) ;  /* 0xffffff8400e47947 */ /* 0x000fea000383ffff */
.L_x_14257:
[----:B------:R-:W-:Y:S01]  /*1cd90*/  BSSY B1, `(.L_x_14449) ;  /* 0x0000006000017945 */ /* 0x000fe20003800000 */
[----:B------:R-:W-:-:S07]  /*1cda0*/  IMAD.MOV.U32 R15, RZ, RZ, -0x1 ;  /* 0xffffffffff0f7424 */ /* 0x000fce00078e00ff */
[----:B01----:R-:W-:Y:S05]  /*1cdb0*/  WARPSYNC.COLLECTIVE R15, `(.L_x_14450) ;  /* 0x000000000f0c7348 */ /* 0x003fea0003c00000 */
[----:B------:R-:W-:Y:S02]  /*1cdc0*/  ELECT P6, UR62, PT ;  /* 0x00000000003e782f */ /* 0x000fe400038c0000 */
[----:B------:R-:W-:Y:S01]  /*1cdd0*/  MOV R14, UR62 ;  /* 0x0000003e000e7c02 */ /* 0x000fe20008000f00 */
[----:B01----:R-:W-:Y:S10]  /*1cde0*/  ENDCOLLECTIVE ;  /* 0x000000000000791b */ /* 0x003ff40003800000 */
.L_x_14450:
[----:B------:R-:W-:Y:S05]  /*1cdf0*/  BSYNC B1 ;  /* 0x0000000000017941 */ /* 0x000fea0003800000 */
.L_x_14449:
[----:B------:R-:W-:Y:S05]  /*1ce00*/  BRA `(.L_x_14256) ;  /* 0xffffff8400dc7947 */ /* 0x000fea000383ffff */
.L_x_14259:
[----:B0-----:R-:W2:Y:S02]  /*1ce10*/  LDL R5, [R1+0x4] ;  /* 0x0000040001057983 */ /* 0x001ea40000100800 */
[----:B--2---:R0:W2:Y:S02]  /*1ce20*/  SYNCS.PHASECHK.TRANS64.TRYWAIT P0, [R5+URZ+0x22820], R4 ;  /* 0x02282004050075a7 */ /* 0x0040a4000800017f */
[----:B--2---:R-:W-:Y:S05]  /*1ce30*/  @!P0 NANOSLEEP.SYNCS 0x989680 ;  /* 0x009896800000895d */ /* 0x004fea0003900000 */
[----:B------:R-:W2:Y:S02]  /*1ce40*/  @!P0 SYNCS.PHASECHK.TRANS64 P0, [R5+URZ+0x22820], R4 ;  /* 0x02282004050085a7 */ /* 0x000ea4000800007f */
[----:B--2---:R-:W-:Y:S05]  /*1ce50*/  @!P0 BRA `(.L_x_14259) ;  /* 0xfffffffc00ec8947 */ /* 0x004fea000383ffff */
[----:B------:R-:W-:Y:S05]  /*1ce60*/  BRA `(.L_x_14451) ;  /* 0xffffff8400ec7947 */ /* 0x000fea000383ffff */
.L_x_14263:
[----:B0-----:R0:W2:Y:S02]  /*1ce70*/  SYNCS.PHASECHK.TRANS64.TRYWAIT P0, [R4+URZ+0x228a0], R9 ;  /* 0x0228a009040075a7 */ /* 0x0010a4000800017f */
[----:B--2---:R-:W-:Y:S05]  /*1ce80*/  @!P0 NANOSLEEP.SYNCS 0x989680 ;  /* 0x009896800000895d */ /* 0x004fea0003900000 */
[----:B------:R-:W2:Y:S02]  /*1ce90*/  @!P0 SYNCS.PHASECHK.TRANS64 P0, [R4+URZ+0x228a0], R9 ;  /* 0x0228a009040085a7 */ /* 0x000ea4000800007f */
[----:B--2---:R-:W-:Y:S05]  /*1cea0*/  @!P0 BRA `(.L_x_14263) ;  /* 0xfffffffc00f08947 */ /* 0x004fea000383ffff */
[----:B------:R-:W-:Y:S05]  /*1ceb0*/  BRA `(.L_x_14452) ;  /* 0xffffff8800107947 */ /* 0x000fea000383ffff */
.L_x_14268:
[----:B-1----:R1:W2:Y:S02]  /*1cec0*/  SYNCS.PHASECHK.TRANS64.TRYWAIT P0, [R4+URZ+0x228c0], R9 ;  /* 0x0228c009040075a7 */ /* 0x0022a4000800017f */
[----:B--2---:R-:W-:Y:S05]  /*1ced0*/  @!P0 NANOSLEEP.SYNCS 0x989680 ;  /* 0x009896800000895d */ /* 0x004fea0003900000 */
[----:B------:R-:W2:Y:S02]  /*1cee0*/  @!P0 SYNCS.PHASECHK.TRANS64 P0, [R4+URZ+0x228c0], R9 ;  /* 0x0228c009040085a7 */ /* 0x000ea4000800007f */
[----:B--2---:R-:W-:Y:S05]  /*1cef0*/  @!P0 BRA `(.L_x_14268) ;  /* 0xfffffffc00f08947 */ /* 0x004fea000383ffff */
[----:B------:R-:W-:Y:S05]  /*1cf00*/  BRA `(.L_x_14453) ;  /* 0xffffff8800947947 */ /* 0x000fea000383ffff */
.L_x_14278:
[----:B0-----:R0:W2:Y:S02]  /*1cf10*/  SYNCS.PHASECHK.TRANS64.TRYWAIT P1, [R5+URZ+0x228a0], R6 ;  /* 0x0228a006050075a7 */ /* 0x0010a4000802017f */
[----:B--2---:R-:W-:Y:S05]  /*1cf20*/  @!P1 NANOSLEEP.SYNCS 0x989680 ;  /* 0x009896800000995d */ /* 0x004fea0003900000 */
[----:B------:R-:W2:Y:S02]  /*1cf30*/  @!P1 SYNCS.PHASECHK.TRANS64 P1, [R5+URZ+0x228a0], R6 ;  /* 0x0228a006050095a7 */ /* 0x000ea4000802007f */
[----:B--2---:R-:W-:Y:S05]  /*1cf40*/  @!P1 BRA `(.L_x_14278) ;  /* 0xfffffffc00f09947 */ /* 0x004fea000383ffff */
[----:B------:R-:W-:Y:S05]  /*1cf50*/  BRA `(.L_x_14454) ;  /* 0xffffff90002c7947 */ /* 0x000fea000383ffff */
.L_x_14283:
[----:B-1----:R1:W2:Y:S02]  /*1cf60*/  SYNCS.PHASECHK.TRANS64.TRYWAIT P1, [R5+URZ+0x228c0], R6 ;  /* 0x0228c006050075a7 */ /* 0x0022a4000802017f */
[----:B--2---:R-:W-:Y:S05]  /*1cf70*/  @!P1 NANOSLEEP.SYNCS 0x989680 ;  /* 0x009896800000995d */ /* 0x004fea0003900000 */
[----:B------:R-:W2:Y:S02]  /*1cf80*/  @!P1 SYNCS.PHASECHK.TRANS64 P1, [R5+URZ+0x228c0], R6 ;  /* 0x0228c006050095a7 */ /* 0x000ea4000802007f */
[----:B--2---:R-:W-:Y:S05]  /*1cf90*/  @!P1 BRA `(.L_x_14283) ;  /* 0xfffffffc00f09947 */ /* 0x004fea000383ffff */
[----:B------:R-:W-:Y:S05]  /*1cfa0*/  BRA `(.L_x_14455) ;  /* 0xffffff9000ac7947 */ /* 0x000fea000383ffff */
.L_x_14299:
        /* <DEDUP_REMOVED lines=11> */
.L_x_14457:
[----:B------:R-:W-:Y:S05]  /*1d060*/  BSYNC B0 ;  /* 0x0000000000007941 */ /* 0x000fea0003800000 */
.L_x_14456:
[----:B------:R-:W-:Y:S05]  /*1d070*/  BRA `(.L_x_14458) ;  /* 0xffffff9c00cc7947 */ /* 0x000fea000383ffff */
.L_x_14301:
[----:B------:R-:W-:Y:S01]  /*1d080*/  BSSY B0, `(.L_x_14459) ;  /* 0x0000006000007945 */ /* 0x000fe20003800000 */
[----:B------:R-:W-:-:S07]  /*1d090*/  IMAD.MOV.U32 R15, RZ, RZ, -0x1 ;  /* 0xffffffffff0f7424 */ /* 0x000fce00078e00ff */
[----:B01----:R-:W-:Y:S05]  /*1d0a0*/  WARPSYNC.COLLECTIVE R15, `(.L_x_14460) ;  /* 0x000000000f0c7348 */ /* 0x003fea0003c00000 */
[----:B------:R-:W-:Y:S02]  /*1d0b0*/  ELECT P6, UR62, PT ;  /* 0x00000000003e782f */ /* 0x000fe400038c0000 */
[----:B------:R-:W-:Y:S01]  /*1d0c0*/  MOV R14, UR62 ;  /* 0x0000003e000e7c02 */ /* 0x000fe20008000f00 */
[----:B01----:R-:W-:Y:S10]  /*1d0d0*/  ENDCOLLECTIVE ;  /* 0x000000000000791b */ /* 0x003ff40003800000 */
.L_x_14460:
[----:B------:R-:W-:Y:S05]  /*1d0e0*/  BSYNC B0 ;  /* 0x0000000000007941 */ /* 0x000fea0003800000 */
.L_x_14459:
[----:B------:R-:W-:Y:S05]  /*1d0f0*/  BRA `(.L_x_14461) ;  /* 0xffffff9c00dc7947 */ /* 0x000fea000383ffff */
.L_x_14303:
[----:B0-----:R0:W2:Y:S02]  /*1d100*/  SYNCS.PHASECHK.TRANS64.TRYWAIT P0, [R0+URZ+0x22840], R2 ;  /* 0x02284002000075a7 */ /* 0x0010a4000800017f */
[----:B--2---:R-:W-:Y:S05]  /*1d110*/  @!P0 NANOSLEEP.SYNCS 0x989680 ;  /* 0x009896800000895d */ /* 0x004fea0003900000 */
[----:B------:R-:W2:Y:S02]  /*1d120*/  @!P0 SYNCS.PHASECHK.TRANS64 P0, [R0+URZ+0x22840], R2 ;  /* 0x02284002000085a7 */ /* 0x000ea4000800007f */
[----:B--2---:R-:W-:Y:S05]  /*1d130*/  @!P0 BRA `(.L_x_14303) ;  /* 0xfffffffc00f08947 */ /* 0x004fea000383ffff */
[----:B------:R-:W-:Y:S05]  /*1d140*/  BRA `(.L_x_14462) ;  /* 0xffffffa000487947 */ /* 0x000fea000383ffff */
.L_x_14307:
[----:B------:R-:W2:Y:S01]  /*1d150*/  LDL.LU R11, [R1+0x3c] ;  /* 0x00003c00010b7983 */ /* 0x000ea20000300800 */
[----:B------:R-:W-:Y:S02]  /*1d160*/  IMAD.MOV.U32 R13, RZ, RZ, R0 ;  /* 0x000000ffff0d7224 */ /* 0x000fe400078e0000 */
[----:B------:R-:W-:Y:S02]  /*1d170*/  IMAD.MOV.U32 R12, RZ, RZ, RZ ;  /* 0x000000ffff0c7224 */ /* 0x000fe400078e00ff */
[----:B------:R-:W-:Y:S02]  /*1d180*/  IMAD.MOV.U32 R15, RZ, RZ, -0x1 ;  /* 0xffffffffff0f7424 */ /* 0x000fe400078e00ff */
[----:B------:R-:W-:Y:S02]  /*1d190*/  IMAD R17, R17, 0x80, R8 ;  /* 0x0000008011117824 */ /* 0x000fe400078e0208 */
[----:B--2---:R-:W-:Y:S02]  /*1d1a0*/  IMAD R2, R11, R7, RZ ;  /* 0x000000070b027224 */ /* 0x004fe400078e02ff */
[----:B------:R-:W-:-:S03]  /*1d1b0*/  IMAD.MOV.U32 R11, RZ, RZ, 0x181f ;  /* 0x0000181fff0b7424 */ /* 0x000fc600078e00ff */
[----:B------:R-:W-:-:S13]  /*1d1c0*/  ISETP.GE.AND P1, PT, R17, R2, PT ;  /* 0x000000021100720c */ /* 0x000fda0003f26270 */
[----:B-----5:R-:W-:Y:S05]  /*1d1d0*/  WARPSYNC.COLLECTIVE R15, `(.L_x_14463) ;  /* 0x000000000f087348 */ /* 0x020fea0003c00000 */
[----:B------:R0:W1:Y:S02]  /*1d1e0*/  SHFL.IDX P6, R14, R13, R12, R11 ;  /* 0x0000000c0d0e7389 */ /* 0x00006400000c000b */
[----:B01---5:R-:W-:Y:S01]  /*1d1f0*/  ENDCOLLECTIVE ;  /* 0x000000000000791b */ /* 0x023fe20003800000 */
.L_x_14463:
[----:B------:R-:W-:Y:S02]  /*1d200*/  IMAD.MOV.U32 R13, RZ, RZ, R3 ;  /* 0x000000ffff0d7224 */ /* 0x000fe400078e0003 */
[----:B------:R-:W-:-:S07]  /*1d210*/  IMAD.MOV.U32 R4, RZ, RZ, R14 ;  /* 0x000000ffff047224 */ /* 0x000fce00078e000e */
[----:B------:R-:W-:Y:S05]  /*1d220*/  WARPSYNC.COLLECTIVE R15, `(.L_x_14464) ;  /* 0x000000000f087348 */ /* 0x000fea0003c00000 */
[----:B------:R0:W1:Y:S02]  /*1d230*/  SHFL.IDX P6, R14, R13, R12, R11 ;  /* 0x0000000c0d0e7389 */ /* 0x00006400000c000b */
[----:B01----:R-:W-:Y:S01]  /*1d240*/  ENDCOLLECTIVE ;  /* 0x000000000000791b */ /* 0x003fe20003800000 */
.L_x_14464:
[----:B------:R-:W-:Y:S02]  /*1d250*/  IMAD.MOV.U32 R13, RZ, RZ, R0 ;  /* 0x000000ffff0d7224 */ /* 0x000fe400078e0000 */
[----:B------:R-:W-:Y:S02]  /*1d260*/  IMAD.MOV.U32 R12, RZ, RZ, 0x1 ;  /* 0x00000001ff0c7424 */ /* 0x000fe400078e00ff */
[----:B------:R-:W-:-:S07]  /*1d270*/  IMAD.MOV.U32 R5, RZ, RZ, R14 ;  /* 0x000000ffff057224 */ /* 0x000fce00078e000e */
[----:B------:R-:W-:Y:S05]  /*1d280*/  WARPSYNC.COLLECTIVE R15, `(.L_x_14465) ;  /* 0x000000000f087348 */ /* 0x000fea0003c00000 */
[----:B------:R0:W1:Y:S02]  /*1d290*/  SHFL.IDX P6, R14, R13, R12, R11 ;  /* 0x0000000c0d0e7389 */ /* 0x00006400000c000b */
[----:B01----:R-:W-:Y:S01]  /*1d2a0*/  ENDCOLLECTIVE ;  /* 0x000000000000791b */ /* 0x003fe20003800000 */
.L_x_14465:
        /* <DEDUP_REMOVED lines=10> */
.L_x_14466:
        /* <DEDUP_REMOVED lines=12> */
.L_x_14467:
[----:B------:R-:W-:-:S05]  /*1d410*/  @!P1 LEA R5, P2, R10, R4, 0x1 ;  /* 0x000000040a059211 */ /* 0x000fca00078408ff */
[----:B------:R-:W-:Y:S02]  /*1d420*/  @!P1 IMAD.X R4, RZ, RZ, R6, P2 ;  /* 0x000000ffff049224 */ /* 0x000fe400010e0606 */
[----:B------:R-:W-:-:S03]  /*1d430*/  IMAD.MOV.U32 R13, RZ, RZ, R3 ;  /* 0x000000ffff0d7224 */ /* 0x000fc600078e0003 */
[----:B------:R-:W-:-:S04]  /*1d440*/  @!P1 LOP3.LUT R5, R5, R4, RZ, 0x3c, !PT ;  /* 0x0000000405059212 */ /* 0x000fc800078e3cff */
[----:B------:R-:W-:Y:S01]  /*1d450*/  @!P1 LOP3.LUT R4, R5, R4, RZ, 0x3c, !PT ;  /* 0x0000000405049212 */ /* 0x000fe200078e3cff */
[----:B------:R-:W-:-:S07]  /*1d460*/  IMAD.MOV.U32 R6, RZ, RZ, R14 ;  /* 0x000000ffff067224 */ /* 0x000fce00078e000e */
[----:B------:R-:W-:Y:S05]  /*1d470*/  WARPSYNC.COLLECTIVE R15, `(.L_x_14468) ;  /* 0x000000000f087348 */ /* 0x000fea0003c00000 */
[----:B------:R0:W1:Y:S02]  /*1d480*/  SHFL.IDX P6, R14, R13, R12, R11 ;  /* 0x0000000c0d0e7389 */ /* 0x00006400000c000b */
[----:B01----:R-:W-:Y:S01]  /*1d490*/  ENDCOLLECTIVE ;  /* 0x000000000000791b */ /* 0x003fe20003800000 */
.L_x_14468:
        /* <DEDUP_REMOVED lines=8> */
[----:B------:R-:W-:Y:S01]  /*1d520*/  ISETP.GE.AND P1, PT, R4, R2, PT ;  /* 0x000000020400720c */ /* 0x000fe20003f26270 */
[----:B------:R-:W-:-:S12]  /*1d530*/  IMAD.MOV.U32 R4, RZ, RZ, R14 ;  /* 0x000000ffff047224 */ /* 0x000fd800078e000e */
[----:B------:R-:W-:Y:S05]  /*1d540*/  WARPSYNC.COLLECTIVE R15, `(.L_x_14469) ;  /* 0x000000000f087348 */ /* 0x000fea0003c00000 */
[----:B------:R0:W1:Y:S02]  /*1d550*/  SHFL.IDX P6, R14, R13, R12, R11 ;  /* 0x0000000c0d0e7389 */ /* 0x00006400000c000b */
[----:B01----:R-:W-:Y:S01]  /*1d560*/  ENDCOLLECTIVE ;  /* 0x000000000000791b */ /* 0x003fe20003800000 */
.L_x_14469:
        /* <DEDUP_REMOVED lines=9> */
.L_x_14470:
        /* <DEDUP_REMOVED lines=13> */
.L_x_14471:
        /* <DEDUP_REMOVED lines=9> */
.L_x_14472:
        /* <DEDUP_REMOVED lines=13> */
.L_x_14473:
        /* <DEDUP_REMOVED lines=9> */
.L_x_14474:
        /* <DEDUP_REMOVED lines=13> */
.L_x_14475:
        /* <DEDUP_REMOVED lines=9> */
.L_x_14476:
        /* <DEDUP_REMOVED lines=8> */
[----:B------:R-:W-:-:S03]  /*1daa0*/  IMAD.MOV.U32 R4, RZ, RZ, R14 ;  /* 0x000000ffff047224 */ /* 0x000fc600078e000e */
[----:B------:R-:W-:-:S13]  /*1dab0*/  ISETP.GE.AND P1, PT, R5, R2, PT ;  /* 0x000000020500720c */ /* 0x000fda0003f26270 */
[----:B------:R-:W-:Y:S05]  /*1dac0*/  WARPSYNC.COLLECTIVE R15, `(.L_x_14477) ;  /* 0x000000000f087348 */ /* 0x000fea0003c00000 */
[----:B------:R0:W1:Y:S02]  /*1dad0*/  SHFL.IDX P6, R14, R13, R12, R11 ;  /* 0x0000000c0d0e7389 */ /* 0x00006400000c000b */
[----:B01----:R-:W-:Y:S01]  /*1dae0*/  ENDCOLLECTIVE ;  /* 0x000000000000791b */ /* 0x003fe20003800000 */
.L_x_14477:
        /* <DEDUP_REMOVED lines=9> */
.L_x_14478:
[----:B------:R-:W-:-:S05]  /*1db80*/  @!P1 LOP3.LUT R5, R5, R4, RZ, 0x3c, !PT ;  /* 0x0000000405059212 */ /* 0x000fca00078e3cff */
[----:B------:R-:W-:Y:S01]  /*1db90*/  @!PT LDS RZ, [RZ] ;  /* 0x00000000fffff984 */ /* 0x000fe20000000800 */
[----:B------:R-:W-:Y:S01]  /*1dba0*/  @!PT LDS RZ, [RZ] ;  /* 0x00000000fffff984 */ /* 0x000fe20000000800 */
[----:B------:R-:W-:Y:S01]  /*1dbb0*/  @!PT LDS RZ, [RZ] ;  /* 0x00000000fffff984 */ /* 0x000fe20000000800 */
[----:B------:R0:W-:Y:S01]  /*1dbc0*/  @!P1 LDGSTS.E.BYPASS.LTC128B.128 [R9+0x1b400], desc[UR40][R4.64], !P0 ;  /* 0x1b40000004099fae */ /* 0x0001e2000c101d68 */
[----:B------:R-:W-:Y:S01]  /*1dbd0*/  IMAD.MOV.U32 R3, RZ, RZ, R14 ;  /* 0x000000ffff037224 */ /* 0x000fe200078e000e */
[----:B------:R-:W-:Y:S06]  /*1dbe0*/  BRA `(.L_x_14479) ;  /* 0xffffffa000f87947 */ /* 0x000fec000383ffff */
.L_x_14310:
[----:B-1----:R-:W3:Y:S02]  /*1dbf0*/  LDL R2, [R1+0x4] ;  /* 0x0000040001027983 */ /* 0x002ee40000100800 */
[----:B---3--:R1:W3:Y:S02]  /*1dc00*/  SYNCS.PHASECHK.TRANS64.TRYWAIT P0, [R2+URZ+0x22820], R0 ;  /* 0x02282000020075a7 */ /* 0x0082e4000800017f */
[----:B---3--:R-:W-:Y:S05]  /*1dc10*/  @!P0 NANOSLEEP.SYNCS 0x989680 ;  /* 0x009896800000895d */ /* 0x008fea0003900000 */
[----:B------:R-:W3:Y:S02]  /*1dc20*/  @!P0 SYNCS.PHASECHK.TRANS64 P0, [R2+URZ+0x22820], R0 ;  /* 0x02282000020085a7 */ /* 0x000ee4000800007f */
[----:B---3--:R-:W-:Y:S05]  /*1dc30*/  @!P0 BRA `(.L_x_14310) ;  /* 0xfffffffc00ec8947 */ /* 0x008fea000383ffff */
[----:B------:R-:W-:Y:S05]  /*1dc40*/  BRA `(.L_x_14480) ;  /* 0xffffffa400587947 */ /* 0x000fea000383ffff */
.L_x_14314:
[----:B0-----:R0:W1:Y:S02]  /*1dc50*/  SYNCS.PHASECHK.TRANS64.TRYWAIT P0, [R2+URZ+0x22860], R0 ;  /* 0x02286000020075a7 */ /* 0x001064000800017f */
[----:B-1----:R-:W-:Y:S05]  /*1dc60*/  @!P0 NANOSLEEP.SYNCS 0x989680 ;  /* 0x009896800000895d */ /* 0x002fea0003900000 */
[----:B------:R-:W1:Y:S02]  /*1dc70*/  @!P0 SYNCS.PHASECHK.TRANS64 P0, [R2+URZ+0x22860], R0 ;  /* 0x02286000020085a7 */ /* 0x000e64000800007f */
[----:B-1----:R-:W-:Y:S05]  /*1dc80*/  @!P0 BRA `(.L_x_14314) ;  /* 0xfffffffc00f08947 */ /* 0x002fea000383ffff */
[----:B------:R-:W-:Y:S05]  /*1dc90*/  BRA `(.L_x_14481) ;  /* 0xffffffa400847947 */ /* 0x000fea000383ffff */
.L_x_14329:
[----:B-1----:R1:W2:Y:S02]  /*1dca0*/  SYNCS.PHASECHK.TRANS64.TRYWAIT P0, [R2+URZ+0x22840], R6 ;  /* 0x02284006020075a7 */ /* 0x0022a4000800017f */
[----:B--2---:R-:W-:Y:S05]  /*1dcb0*/  @!P0 NANOSLEEP.SYNCS 0x989680 ;  /* 0x009896800000895d */ /* 0x004fea0003900000 */
[----:B------:R-:W2:Y:S02]  /*1dcc0*/  @!P0 SYNCS.PHASECHK.TRANS64 P0, [R2+URZ+0x22840], R6 ;  /* 0x02284006020085a7 */ /* 0x000ea4000800007f */
[----:B--2---:R-:W-:Y:S05]  /*1dcd0*/  @!P0 BRA `(.L_x_14329) ;  /* 0xfffffffc00f08947 */ /* 0x004fea000383ffff */
[----:B------:R-:W-:Y:S05]  /*1dce0*/  BRA `(.L_x_14482) ;  /* 0xffffffac00ac7947 */ /* 0x000fea000383ffff */
.L_x_14334:
[----:B0-----:R0:W2:Y:S02]  /*1dcf0*/  SYNCS.PHASECHK.TRANS64.TRYWAIT P0, [R2+URZ+0x22860], R6 ;  /* 0x02286006020075a7 */ /* 0x0010a4000800017f */
[----:B--2---:R-:W-:Y:S05]  /*1dd00*/  @!P0 NANOSLEEP.SYNCS 0x989680 ;  /* 0x009896800000895d */ /* 0x004fea0003900000 */
[----:B------:R-:W2:Y:S02]  /*1dd10*/  @!P0 SYNCS.PHASECHK.TRANS64 P0, [R2+URZ+0x22860], R6 ;  /* 0x02286006020085a7 */ /* 0x000ea4000800007f */
[----:B--2---:R-:W-:Y:S05]  /*1dd20*/  @!P0 BRA `(.L_x_14334) ;  /* 0xfffffffc00f08947 */ /* 0x004fea000383ffff */
[----:B------:R-:W-:Y:S05]  /*1dd30*/  BRA `(.L_x_14483) ;  /* 0xffffffb000347947 */ /* 0x000fea000383ffff */
.L_x_14345:
[----:B0-----:R0:W1:Y:S02]  /*1dd40*/  SYNCS.PHASECHK.TRANS64.TRYWAIT P0, [R3+URZ+0x22840], R2 ;  /* 0x02284002030075a7 */ /* 0x001064000800017f */
[----:B-1----:R-:W-:Y:S05]  /*1dd50*/  @!P0 NANOSLEEP.SYNCS 0x989680 ;  /* 0x009896800000895d */ /* 0x002fea0003900000 */
[----:B------:R-:W1:Y:S02]  /*1dd60*/  @!P0 SYNCS.PHASECHK.TRANS64 P0, [R3+URZ+0x22840], R2 ;  /* 0x02284002030085a7 */ /* 0x000e64000800007f */
[----:B-1----:R-:W-:Y:S05]  /*1dd70*/  @!P0 BRA `(.L_x_14345) ;  /* 0xfffffffc00f08947 */ /* 0x002fea000383ffff */
[----:B------:R-:W-:Y:S05]  /*1dd80*/  BRA `(.L_x_14484) ;  /* 0xffffffb8003c7947 */ /* 0x000fea000383ffff */
.L_x_14350:
[----:B-1----:R1:W2:Y:S02]  /*1dd90*/  SYNCS.PHASECHK.TRANS64.TRYWAIT P0, [R3+URZ+0x22860], R2 ;  /* 0x02286002030075a7 */ /* 0x0022a4000800017f */
[----:B--2---:R-:W-:Y:S05]  /*1dda0*/  @!P0 NANOSLEEP.SYNCS 0x989680 ;  /* 0x009896800000895d */ /* 0x004fea0003900000 */
[----:B------:R-:W2:Y:S02]  /*1ddb0*/  @!P0 SYNCS.PHASECHK.TRANS64 P0, [R3+URZ+0x22860], R2 ;  /* 0x02286002030085a7 */ /* 0x000ea4000800007f */
[----:B--2---:R-:W-:Y:S05]  /*1ddc0*/  @!P0 BRA `(.L_x_14350) ;  /* 0xfffffffc00f08947 */ /* 0x004fea000383ffff */
[----:B------:R-:W-:Y:S05]  /*1ddd0*/  BRA `(.L_x_14485) ;  /* 0xffffffb800c07947 */ /* 0x000fea000383ffff */
.L_x_14361:
[----:B0-----:R0:W1:Y:S02]  /*1dde0*/  SYNCS.PHASECHK.TRANS64.TRYWAIT P0, [R3+URZ+0x22840], R2 ;  /* 0x02284002030075a7 */ /* 0x001064000800017f */
[----:B-1----:R-:W-:Y:S05]  /*1ddf0*/  @!P0 NANOSLEEP.SYNCS 0x989680 ;  /* 0x009896800000895d */ /* 0x002fea0003900000 */
[----:B------:R-:W1:Y:S02]  /*1de00*/  @!P0 SYNCS.PHASECHK.TRANS64 P0, [R3+URZ+0x22840], R2 ;  /* 0x02284002030085a7 */ /* 0x000e64000800007f */
[----:B-1----:R-:W-:Y:S05]  /*1de10*/  @!P0 BRA `(.L_x_14361) ;  /* 0xfffffffc00f08947 */ /* 0x002fea000383ffff */
[----:B------:R-:W-:Y:S05]  /*1de20*/  BRA `(.L_x_14486) ;  /* 0xffffffc000ac7947 */ /* 0x000fea000383ffff */
.L_x_14366:
[----:B-1----:R1:W2:Y:S02]  /*1de30*/  SYNCS.PHASECHK.TRANS64.TRYWAIT P0, [R3+URZ+0x22860], R2 ;  /* 0x02286002030075a7 */ /* 0x0022a4000800017f */
[----:B--2---:R-:W-:Y:S05]  /*1de40*/  @!P0 NANOSLEEP.SYNCS 0x989680 ;  /* 0x009896800000895d */ /* 0x004fea0003900000 */
[----:B------:R-:W2:Y:S02]  /*1de50*/  @!P0 SYNCS.PHASECHK.TRANS64 P0, [R3+URZ+0x22860], R2 ;  /* 0x02286002030085a7 */ /* 0x000ea4000800007f */
[----:B--2---:R-:W-:Y:S05]  /*1de60*/  @!P0 BRA `(.L_x_14366) ;  /* 0xfffffffc00f08947 */ /* 0x004fea000383ffff */
[----:B------:R-:W-:Y:S05]  /*1de70*/  BRA `(.L_x_14487) ;  /* 0xffffffc400347947 */ /* 0x000fea000383ffff */
.L_x_14378:
        /* <DEDUP_REMOVED lines=8> */
.L_x_14489:
[----:B------:R-:W-:Y:S05]  /*1df00*/  BSYNC B0 ;  /* 0x0000000000007941 */ /* 0x000fea0003800000 */
.L_x_14488:
        /* <DEDUP_REMOVED lines=9> */
.L_x_14490:
        /* <DEDUP_REMOVED lines=18> */
.L_x_14491:
[----:B------:R-:W-:Y:S01]  /*1e0c0*/  IMAD.MOV.U32 R12, RZ, RZ, 0x2 ;  /* 0x00000002ff0c7424 */ /* 0x000fe200078e00ff */
[----:B------:R-:W-:-:S05]  /*1e0d0*/  SEL R7, R14, RZ, P1 ;  /* 0x000000ff0e077207 */ /* 0x000fca0000800000 */
[----:B------:R-:W-:-:S04]  /*1e0e0*/  IMAD.IADD R3, R2, 0x1, R7 ;  /* 0x0000000102037824 */ /* 0x000fc800078e0207 */
[----:B------:R-:W-:-:S07]  /*1e0f0*/  IMAD.MOV.U32 R13, RZ, RZ, R3 ;  /* 0x000000ffff0d7224 */ /* 0x000fce00078e0003 */
[----:B------:R-:W-:Y:S05]  /*1e100*/  WARPSYNC.COLLECTIVE R15, `(.L_x_14492) ;  /* 0x000000000f087348 */ /* 0x000fea0003c00000 */
[----:B------:R0:W1:Y:S02]  /*1e110*/  SHFL.UP P6, R14, R13, R12, R11 ;  /* 0x0400000c0d0e7389 */ /* 0x00006400000c000b */
[----:B01----:R-:W-:Y:S01]  /*1e120*/  ENDCOLLECTIVE ;  /* 0x000000000000791b */ /* 0x003fe20003800000 */
.L_x_14492:
        /* <DEDUP_REMOVED lines=8> */
.L_x_14493:
        /* <DEDUP_REMOVED lines=8> */
.L_x_14494:
        /* <DEDUP_REMOVED lines=8> */
.L_x_14495:
        /* <DEDUP_REMOVED lines=9> */
.L_x_14496:
[----:B------:R-:W-:Y:S01]  /*1e340*/  IMAD.MOV.U32 R16, RZ, RZ, R14 ;  /* 0x000000ffff107224 */ /* 0x000fe200078e000e */
[----:B------:R-:W-:Y:S06]  /*1e350*/  BRA `(.L_x_14497) ;  /* 0xffffffc800907947 */ /* 0x000fec000383ffff */
.L_x_14383:
        /* <DEDUP_REMOVED lines=8> */
.L_x_14499:
[----:B------:R-:W-:Y:S05]  /*1e3e0*/  BSYNC B0 ;  /* 0x0000000000007941 */ /* 0x000fea0003800000 */
.L_x_14498:
        /* <DEDUP_REMOVED lines=9> */
.L_x_14500:
[----:B------:R-:W-:Y:S01]  /*1e480*/  IMAD.MOV.U32 R12, RZ, RZ, 0x4 ;  /* 0x00000004ff0c7424 */ /* 0x000fe200078e00ff */
[----:B------:R-:W-:-:S05]  /*1e490*/  SEL R14, R14, RZ, P2 ;  /* 0x000000ff0e0e7207 */ /* 0x000fca0001000000 */
[----:B------:R-:W-:-:S04]  /*1e4a0*/  IMAD.IADD R3, R3, 0x1, R14 ;  /* 0x0000000103037824 */ /* 0x000fc800078e020e */
[----:B------:R-:W-:-:S07]  /*1e4b0*/  IMAD.MOV.U32 R13, RZ, RZ, R3 ;  /* 0x000000ffff0d7224 */ /* 0x000fce00078e0003 */
[----:B------:R-:W-:Y:S05]  /*1e4c0*/  WARPSYNC.COLLECTIVE R15, `(.L_x_14501) ;  /* 0x000000000f087348 */ /* 0x000fea0003c00000 */
[----:B------:R0:W1:Y:S02]  /*1e4d0*/  SHFL.UP P6, R14, R13, R12, R11 ;  /* 0x0400000c0d0e7389 */ /* 0x00006400000c000b */
[----:B01----:R-:W-:Y:S01]  /*1e4e0*/  ENDCOLLECTIVE ;  /* 0x000000000000791b */ /* 0x003fe20003800000 */
.L_x_14501:
[----:B------:R-:W-:Y:S01]  /*1e4f0*/  IMAD.MOV.U32 R12, RZ, RZ, 0x8 ;  /* 0x00000008ff0c7424 */ /* 0x000fe200078e00ff */
[----:B------:R-:W-:-:S05]  /*1e500*/  SEL R14, R14, RZ, P3 ;  /* 0x000000ff0e0e7207 */ /* 0x000fca0001800000 */
[----:B------:R-:W-:-:S04]  /*1e510*/  IMAD.IADD R3, R3, 0x1, R14 ;  /* 0x0000000103037824 */ /* 0x000fc800078e020e */
[----:B------:R-:W-:-:S07]  /*1e520*/  IMAD.MOV.U32 R13, RZ, RZ, R3 ;  /* 0x000000ffff0d7224 */ /* 0x000fce00078e0003 */
[----:B------:R-:W-:Y:S05]  /*1e530*/  WARPSYNC.COLLECTIVE R15, `(.L_x_14502) ;  /* 0x000000000f087348 */ /* 0x000fea0003c00000 */
[----:B------:R0:W1:Y:S02]  /*1e540*/  SHFL.UP P6, R14, R13, R12, R11 ;  /* 0x0400000c0d0e7389 */ /* 0x00006400000c000b */
[----:B01----:R-:W-:Y:S01]  /*1e550*/  ENDCOLLECTIVE ;  /* 0x000000000000791b */ /* 0x003fe20003800000 */
.L_x_14502:
[----:B------:R-:W-:Y:S01]  /*1e560*/  IMAD.MOV.U32 R12, RZ, RZ, 0x10 ;  /* 0x00000010ff0c7424 */ /* 0x000fe200078e00ff */
[----:B------:R-:W-:-:S05]  /*1e570*/  SEL R14, R14, RZ, P4 ;  /* 0x000000ff0e0e7207 */ /* 0x000fca0002000000 */
[----:B------:R-:W-:-:S04]  /*1e580*/  IMAD.IADD R3, R3, 0x1, R14 ;  /* 0x0000000103037824 */ /* 0x000fc800078e020e */
[----:B------:R-:W-:-:S07]  /*1e590*/  IMAD.MOV.U32 R13, RZ, RZ, R3 ;  /* 0x000000ffff0d7224 */ /* 0x000fce00078e0003 */
[----:B------:R-:W-:Y:S05]  /*1e5a0*/  WARPSYNC.COLLECTIVE R15, `(.L_x_14503) ;  /* 0x000000000f087348 */ /* 0x000fea0003c00000 */
[----:B------:R0:W1:Y:S02]  /*1e5b0*/  SHFL.UP P6, R14, R13, R12, R11 ;  /* 0x0400000c0d0e7389 */ /* 0x00006400000c000b */
[----:B01----:R-:W-:Y:S01]  /*1e5c0*/  ENDCOLLECTIVE ;  /* 0x000000000000791b */ /* 0x003fe20003800000 */
.L_x_14503:
        /* <DEDUP_REMOVED lines=8> */
.L_x_14504:
[----:B------:R-:W-:Y:S01]  /*1e650*/  IMAD.MOV.U32 R16, RZ, RZ, R14 ;  /* 0x000000ffff107224 */ /* 0x000fe200078e000e */
[----:B------:R-:W-:Y:S06]  /*1e660*/  BRA `(.L_x_14505) ;  /* 0xffffffc800687947 */ /* 0x000fec000383ffff */
.L_x_14385:
[----:B------:R-:W-:Y:S01]  /*1e670*/  BSSY B0, `(.L_x_14506) ;  /* 0x0000006000007945 */ /* 0x000fe20003800000 */
[----:B------:R-:W-:Y:S01]  /*1e680*/  PLOP3.LUT P6, PT, P6, PT, PT, 0x8, 0x0 ;  /* 0x000000000000781c */ /* 0x000fe200037ce170 */
[----:B------:R-:W-:-:S12]  /*1e690*/  IMAD.MOV.U32 R15, RZ, RZ, -0x1 ;  /* 0xffffffffff0f7424 */ /* 0x000fd800078e00ff */
[----:B0----5:R-:W-:Y:S05]  /*1e6a0*/  WARPSYNC.COLLECTIVE R15, `(.L_x_14507) ;  /* 0x000000000f087348 */ /* 0x021fea0003c00000 */
[----:B------:R-:W-:Y:S01]  /*1e6b0*/  VOTE.ANY R14, PT, P6 ;  /* 0x00000000000e7806 */ /* 0x000fe200030e0100 */
[----:B0----5:R-:W-:Y:S06]  /*1e6c0*/  ENDCOLLECTIVE ;  /* 0x000000000000791b */ /* 0x021fec0003800000 */
.L_x_14507:
[----:B------:R-:W-:Y:S05]  /*1e6d0*/  BSYNC B0 ;  /* 0x0000000000007941 */ /* 0x000fea0003800000 */
.L_x_14506:
        /* <DEDUP_REMOVED lines=9> */
.L_x_14508:
[----:B------:R-:W-:Y:S01]  /*1e770*/  IMAD.MOV.U32 R17, RZ, RZ, R14 ;  /* 0x000000ffff117224 */ /* 0x000fe200078e000e */
[----:B------:R-:W-:Y:S06]  /*1e780*/  BRA `(.L_x_14509) ;  /* 0xffffffc800587947 */ /* 0x000fec000383ffff */
.L_x_14387:
[----:B------:R-:W-:Y:S01]  /*1e790*/  BSSY B0, `(.L_x_14510) ;  /* 0x0000007000007945 */ /* 0x000fe20003800000 */
[----:B------:R-:W-:Y:S02]  /*1e7a0*/  IMAD.MOV.U32 R13, RZ, RZ, R3 ;  /* 0x000000ffff0d7224 */ /* 0x000fe400078e0003 */
[----:B------:R-:W-:Y:S02]  /*1e7b0*/  IMAD.MOV.U32 R11, RZ, RZ, 0x1f ;  /* 0x0000001fff0b7424 */ /* 0x000fe400078e00ff */
[----:B------:R-:W-:-:S07]  /*1e7c0*/  IMAD.MOV.U32 R15, RZ, RZ, -0x1 ;  /* 0xffffffffff0f7424 */ /* 0x000fce00078e00ff */
[----:B012--5:R-:W-:Y:S05]  /*1e7d0*/  WARPSYNC.COLLECTIVE R15, `(.L_x_14511) ;  /* 0x000000000f087348 */ /* 0x027fea0003c00000 */
[----:B------:R3:W4:Y:S02]  /*1e7e0*/  SHFL.IDX P6, R14, R13, R12, R11 ;  /* 0x0000000c0d0e7389 */ /* 0x00072400000c000b */
[----:B012345:R-:W-:Y:S01]  /*1e7f0*/  ENDCOLLECTIVE ;  /* 0x000000000000791b */ /* 0x03ffe20003800000 */
.L_x_14511:
[----:B------:R-:W-:Y:S05]  /*1e800*/  BSYNC B0 ;  /* 0x0000000000007941 */ /* 0x000fea0003800000 */
.L_x_14510:
[----:B------:R-:W-:Y:S01]  /*1e810*/  IMAD.MOV.U32 R3, RZ, RZ, R14 ;  /* 0x000000ffff037224 */ /* 0x000fe200078e000e */
[----:B------:R-:W-:Y:S06]  /*1e820*/  BRA `(.L_x_14512) ;  /* 0xffffffc8004c7947 */ /* 0x000fec000383ffff */
.L_x_14391:
[----:B0-----:R0:W1:Y:S02]  /*1e830*/  SYNCS.PHASECHK.TRANS64.TRYWAIT P0, [R0+URZ+0x22820], R3 ;  /* 0x02282003000075a7 */ /* 0x001064000800017f */
[----:B-1----:R-:W-:Y:S05]  /*1e840*/  @!P0 NANOSLEEP.SYNCS 0x989680 ;  /* 0x009896800000895d */ /* 0x002fea0003900000 */
[----:B------:R-:W1:Y:S02]  /*1e850*/  @!P0 SYNCS.PHASECHK.TRANS64 P0, [R0+URZ+0x22820], R3 ;  /* 0x02282003000085a7 */ /* 0x000e64000800007f */
[----:B-1----:R-:W-:Y:S05]  /*1e860*/  @!P0 BRA `(.L_x_14391) ;  /* 0xfffffffc00f08947 */ /* 0x002fea000383ffff */
[----:B------:R-:W-:Y:S05]  /*1e870*/  BRA `(.L_x_14513) ;  /* 0xffffffcc00d07947 */ /* 0x000fea000383ffff */
.L_x_14392:
        /* <DEDUP_REMOVED lines=11> */
.L_x_14515:
[----:B------:R-:W-:Y:S05]  /*1e930*/  BSYNC B0 ;  /* 0x0000000000007941 */ /* 0x000fea0003800000 */
.L_x_14514:
[----:B------:R-:W-:Y:S05]  /*1e940*/  BRA `(.L_x_14516) ;  /* 0xffffffcc00b87947 */ /* 0x000fea000383ffff */
.L_x_14393:
[----:B------:R-:W-:Y:S01]  /*1e950*/  BSSY B0, `(.L_x_14517) ;  /* 0x0000006000007945 */ /* 0x000fe20003800000 */
[----:B------:R-:W-:-:S07]  /*1e960*/  IMAD.MOV.U32 R15, RZ, RZ, -0x1 ;  /* 0xffffffffff0f7424 */ /* 0x000fce00078e00ff */
[----:B01---5:R-:W-:Y:S05]  /*1e970*/  WARPSYNC.COLLECTIVE R15, `(.L_x_14518) ;  /* 0x000000000f0c7348 */ /* 0x023fea0003c00000 */
[----:B------:R-:W-:Y:S02]  /*1e980*/  ELECT P6, UR62, PT ;  /* 0x00000000003e782f */ /* 0x000fe400038c0000 */
[----:B------:R-:W-:Y:S01]  /*1e990*/  MOV R14, UR62 ;  /* 0x0000003e000e7c02 */ /* 0x000fe20008000f00 */
[----:B01---5:R-:W-:Y:S10]  /*1e9a0*/  ENDCOLLECTIVE ;  /* 0x000000000000791b */ /* 0x023ff40003800000 */
.L_x_14518:
[----:B------:R-:W-:Y:S05]  /*1e9b0*/  BSYNC B0 ;  /* 0x0000000000007941 */ /* 0x000fea0003800000 */
.L_x_14517:
[----:B------:R-:W-:Y:S05]  /*1e9c0*/  BRA `(.L_x_14519) ;  /* 0xffffffcc00ac7947 */ /* 0x000fea000383ffff */
.L_x_14395:
[----:B0-----:R0:W1:Y:S02]  /*1e9d0*/  SYNCS.PHASECHK.TRANS64.TRYWAIT P0, [R6+URZ], R5 ;  /* 0x00000005060075a7 */ /* 0x001064000800017f */
[----:B-1----:R-:W-:Y:S05]  /*1e9e0*/  @!P0 NANOSLEEP.SYNCS 0x989680 ;  /* 0x009896800000895d */ /* 0x002fea0003900000 */
[----:B------:R-:W1:Y:S02]  /*1e9f0*/  @!P0 SYNCS.PHASECHK.TRANS64 P0, [R6+URZ], R5 ;  /* 0x00000005060085a7 */ /* 0x000e64000800007f */
[----:B-1----:R-:W-:Y:S05]  /*1ea00*/  @!P0 BRA `(.L_x_14395) ;  /* 0xfffffffc00f08947 */ /* 0x002fea000383ffff */
[----:B------:R-:W-:Y:S05]  /*1ea10*/  BRA `(.L_x_14520) ;  /* 0xffffffcc00e87947 */ /* 0x000fea000383ffff */
.L_x_14396:
[----:B-1----:R1:W2:Y:S02]  /*1ea20*/  SYNCS.PHASECHK.TRANS64.TRYWAIT P0, [R7+URZ], R2 ;  /* 0x00000002070075a7 */ /* 0x0022a4000800017f */
[----:B--2---:R-:W-:Y:S05]  /*1ea30*/  @!P0 NANOSLEEP.SYNCS 0x989680 ;  /* 0x009896800000895d */ /* 0x004fea0003900000 */
[----:B------:R-:W2:Y:S02]  /*1ea40*/  @!P0 SYNCS.PHASECHK.TRANS64 P0, [R7+URZ], R2 ;  /* 0x00000002070085a7 */ /* 0x000ea4000800007f */
[----:B--2---:R-:W-:Y:S05]  /*1ea50*/  @!P0 BRA `(.L_x_14396) ;  /* 0xfffffffc00f08947 */ /* 0x004fea000383ffff */
[----:B------:R-:W-:Y:S05]  /*1ea60*/  BRA `(.L_x_14521) ;  /* 0xffffffcc00dc7947 */ /* 0x000fea000383ffff */
.L_x_14398:
[----:B--2---:R2:W3:Y:S02]  /*1ea70*/  SYNCS.PHASECHK.TRANS64.TRYWAIT P0, [R4+URZ], R5 ;  /* 0x00000005040075a7 */ /* 0x0044e4000800017f */
[----:B---3--:R-:W-:Y:S05]  /*1ea80*/  @!P0 NANOSLEEP.SYNCS 0x989680 ;  /* 0x009896800000895d */ /* 0x008fea0003900000 */
[----:B------:R-:W3:Y:S02]  /*1ea90*/  @!P0 SYNCS.PHASECHK.TRANS64 P0, [R4+URZ], R5 ;  /* 0x00000005040085a7 */ /* 0x000ee4000800007f */
[----:B---3--:R-:W-:Y:S05]  /*1eaa0*/  @!P0 BRA `(.L_x_14398) ;  /* 0xfffffffc00f08947 */ /* 0x008fea000383ffff */
[----:B------:R-:W-:Y:S05]  /*1eab0*/  BRA `(.L_x_14522) ;  /* 0xffffffcc00e47947 */ /* 0x000fea000383ffff */
.L_x_14523:
        /* <DEDUP_REMOVED lines=12> */
.L_x_15323:


//--------------------- .text._ZN7cutlass13device_kernelIN5flash11enable_sm90INS1_16FlashAttnFwdSm90INS1_25CollectiveMainloopFwdSm90ILi2EN4cute5tupleIJNS5_1CILi1EEES8_S8_EEENS6_IJNS7_ILi128EEENS7_ILi96EEENS7_ILi64EEEEEELi256ENS_10bfloat16_tEfNS_4arch4Sm90ELb1ELb0ELb1ELb1ELb0ELb0ELb1ELb1ELb0ELb1ELb0ELb0EEENS1_21CollectiveEpilogueFwdINS6_IJSA_NS7_ILi256EEESB_EEES9_SE_SG_Li256ELb1ELb1ELb0ELb0EEENS1_36VarlenDynamicPersistentTileSchedulerILi128ELi96ELi256ELi128ELb0ELb1ELb1ELb1ELb1ELb1EEEEEEEEEvNT_6ParamsE --------------------------
	.section	.text._ZN7cutlass13device_kernelIN5flash11enable_sm90INS1_16FlashAttnFwdSm90INS1_25CollectiveMainloopFwdSm90ILi2EN4cute5tupleIJNS5_1CILi1EEES8_S8_EEENS6_IJNS7_ILi128EEENS7_ILi96EEENS7_ILi64EEEEEELi256ENS_10bfloat16_tEfNS_4arch4Sm90ELb1ELb0ELb1ELb1ELb0ELb0ELb1ELb1ELb0ELb1ELb0ELb0EEENS1_21CollectiveEpilogueFwdINS6_IJSA_NS7_ILi256EEESB_EEES9_SE_SG_Li256ELb1ELb1ELb0ELb0EEENS1_36VarlenDynamicPersistentTileSchedulerILi128ELi96ELi256ELi128ELb0ELb1ELb1ELb1ELb1ELb1EEEEEEEEEvNT_6ParamsE,"ax",@progbits
	.align	128
.text._ZN7cutlass13device_kernelIN5flash11enable_sm90INS1_16FlashAttnFwdSm90INS1_25CollectiveMainloopFwdSm90ILi2EN4cute5tupleIJNS5_1CILi1EEES8_S8_EEENS6_IJNS7_ILi128EEENS7_ILi96EEENS7_ILi64EEEEEELi256ENS_10bfloat16_tEfNS_4arch4Sm90ELb1ELb0ELb1ELb1ELb0ELb0ELb1ELb1ELb0ELb1ELb0ELb0EEENS1_21CollectiveEpilogueFwdINS6_IJSA_NS7_ILi256EEESB_EEES9_SE_SG_Li256ELb1ELb1ELb0ELb0EEENS1_36VarlenDynamicPersistentTileSchedulerILi128ELi96ELi256ELi128ELb0ELb1ELb1ELb1ELb1ELb1EEEEEEEEEvNT_6ParamsE:
        .type           _ZN7cutlass13device_kernelIN5flash11enable_sm90INS1_16FlashAttnFwdSm90INS1_25CollectiveMainloopFwdSm90ILi2EN4cute5tupleIJNS5_1CILi1EEES8_S8_EEENS6_IJNS7_ILi128EEENS7_ILi96EEENS7_ILi64EEEEEELi256ENS_10bfloat16_tEfNS_4arch4Sm90ELb1ELb0ELb1ELb1ELb0ELb0ELb1ELb1ELb0ELb1ELb0ELb0EEENS1_21CollectiveEpilogueFwdINS6_IJSA_NS7_ILi256EEESB_EEES9_SE_SG_Li256ELb1ELb1ELb0ELb0EEENS1_36VarlenDynamicPersistentTileSchedulerILi128ELi96ELi256ELi128ELb0ELb1ELb1ELb1ELb1ELb1EEEEEEEEEvNT_6ParamsE,@function
        .size           _ZN7cutlass13device_kernelIN5flash11enable_sm90INS1_16FlashAttnFwdSm90INS1_25CollectiveMainloopFwdSm90ILi2EN4cute5tupleIJNS5_1CILi1EEES8_S8_EEENS6_IJNS7_ILi128EEENS7_ILi96EEENS7_ILi64EEEEEELi256ENS_10bfloat16_tEfNS_4arch4Sm90ELb1ELb0ELb1ELb1ELb0ELb0ELb1ELb1ELb0ELb1ELb0ELb0EEENS1_21CollectiveEpilogueFwdINS6_IJSA_NS7_ILi256EEESB_EEES9_SE_SG_Li256ELb1ELb1ELb0ELb0EEENS1_36VarlenDynamicPersistentTileSchedulerILi128ELi96ELi256ELi128ELb0ELb1ELb1ELb1ELb1ELb1EEEEEEEEEvNT_6ParamsE,(.L_x_15324 - _ZN7cutlass13device_kernelIN5flash11enable_sm90INS1_16FlashAttnFwdSm90INS1_25CollectiveMainloopFwdSm90ILi2EN4cute5tupleIJNS5_1CILi1EEES8_S8_EEENS6_IJNS7_ILi128EEENS7_ILi96EEENS7_ILi64EEEEEELi256ENS_10bfloat16_tEfNS_4arch4Sm90ELb1ELb0ELb1ELb1ELb0ELb0ELb1ELb1ELb0ELb1ELb0ELb0EEENS1_21CollectiveEpilogueFwdINS6_IJSA_NS7_ILi256EEESB_EEES9_SE_SG_Li256ELb1ELb1ELb0ELb0EEENS1_36VarlenDynamicPersistentTileSchedulerILi128ELi96ELi256ELi128ELb0ELb1ELb1ELb1ELb1ELb1EEEEEEEEEvNT_6ParamsE)
        .other          _ZN7cutlass13device_kernelIN5flash11enable_sm90INS1_16FlashAttnFwdSm90INS1_25CollectiveMainloopFwdSm90ILi2EN4cute5tupleIJNS5_1CILi1EEES8_S8_EEENS6_IJNS7_ILi128EEENS7_ILi96EEENS7_ILi64EEEEEELi256ENS_10bfloat16_tEfNS_4arch4Sm90ELb1ELb0ELb1ELb1ELb0ELb0ELb1ELb1ELb0ELb1ELb0ELb0EEENS1_21CollectiveEpilogueFwdINS6_IJSA_NS7_ILi256EEESB_EEES9_SE_SG_Li256ELb1ELb1ELb0ELb0EEENS1_36VarlenDynamicPersistentTileSchedulerILi128ELi96ELi256ELi128ELb0ELb1ELb1ELb1ELb1ELb1EEEEEEEEEvNT_6ParamsE,@"STO_CUDA_ENTRY STV_DEFAULT"
_ZN7cutlass13device_kernelIN5flash11enable_sm90INS1_16FlashAttnFwdSm90INS1_25CollectiveMainloopFwdSm90ILi2EN4cute5tupleIJNS5_1CILi1EEES8_S8_EEENS6_IJNS7_ILi128EEENS7_ILi96EEENS7_ILi64EEEEEELi256ENS_10bfloat16_tEfNS_4arch4Sm90ELb1ELb0ELb1ELb1ELb0ELb0ELb1ELb1ELb0ELb1ELb0ELb0EEENS1_21CollectiveEpilogueFwdINS6_IJSA_NS7_ILi256EEESB_EEES9_SE_SG_Li256ELb1ELb1ELb0ELb0EEENS1_36VarlenDynamicPersistentTileSchedulerILi128ELi96ELi256ELi128ELb0ELb1ELb1ELb1ELb1ELb1EEEEEEEEEvNT_6ParamsE:
        /* <DEDUP_REMOVED lines=18> */
.L_x_14525:
[----:B------:R-:W-:Y:S05]  /*0120*/  BSYNC B0 ;  /* 0x0000000000007941 */ /* 0x000fea0003800000 */
.L_x_14524:
        /* <DEDUP_REMOVED lines=43> */
.L_x_14526:
        /* <DEDUP_REMOVED lines=22> */
.L_x_14527:
        /* <DEDUP_REMOVED lines=18> */
.L_x_14528:
        /* <DEDUP_REMOVED lines=22> */
.L_x_14529:
        /* <DEDUP_REMOVED lines=22> */
.L_x_14530:
        /* <DEDUP_REMOVED lines=9> */
.L_x_14532:
        /* <DEDUP_REMOVED lines=40> */
[----:B------:R-:W-:-:S05]  /*0c30*/  IMAD.IADD R6, R237, 0x1, -R6 ;  /* 0x00000001ed067824 */ /* 0x000fca00078e0a06 */
[----:B------:R-:W-:-:S04]  /*0c40*/  LEA.HI R5, R6, R6, RZ, 0x1 ;  /* 0x0000000606057211 */ /* 0x000fc800078f08ff */
[----:B------:R-:W-:-:S05]  /*0c50*/  LOP3.LUT R5, R5, 0x1ffffffe, RZ, 0xc0, !PT ;  /* 0x1ffffffe05057812 */ /* 0x000fca00078ec0ff */
[----:B------:R-:W-:Y:S01]  /*0c60*/  IMAD.IADD R5, R6, 0x1, -R5 ;  /* 0x0000000106057824 */ /* 0x000fe200078e0a05 */
[----:B--2---:R-:W-:Y:S02]  /*0c70*/  R2UR UR4, R2 ;  /* 0x00000000020472ca */ /* 0x004fe400000e0000 */
[CC--:B------:R-:W-:Y:S02]  /*0c80*/  LEA.HI R2, R0.reuse, R237.reuse, RZ, 0x7 ;  /* 0x000000ed00027211 */ /* 0x0c0fe400078f38ff */
[----:B------:R-:W-:Y:S02]  /*0c90*/  LEA.HI R0, R0, R237, RZ, 0x3 ;  /* 0x000000ed00007211 */ /* 0x000fe400078f18ff */
[----:B------:R-:W-:Y:S02]  /*0ca0*/  LOP3.LUT R228, R2, 0xffffff80, RZ, 0xc0, !PT ;  /* 0xffffff8002e47812 */ /* 0x000fe400078ec0ff */
[----:B------:R-:W-:Y:S02]  /*0cb0*/  SHF.R.S32.HI R229, RZ, 0x7, R2 ;  /* 0x00000007ffe57819 */ /* 0x000fe40000011402 */
[----:B------:R-:W-:Y:S01]  /*0cc0*/  LOP3.LUT R208, R0, 0xfffffff8, RZ, 0xc0, !PT ;  /* 0xfffffff800d07812 */ /* 0x000fe200078ec0ff */
[C---:B------:R-:W-:Y:S01]  /*0cd0*/  IMAD.IADD R228, R237.reuse, 0x1, -R228 ;  /* 0x00000001ede47824 */ /* 0x040fe200078e0ae4 */
[----:B------:R-:W-:Y:S01]  /*0ce0*/  LEA.HI R2, R2, R229, RZ, 0x1 ;  /* 0x000000e502027211 */ /* 0x000fe200078f08ff */
[----:B------:R-:W-:Y:S01]  /*0cf0*/  ULOP3.LUT UR4, UR4, 0x1, URZ, 0xfc, !UPT ;  /* 0x0000000104047892 */ /* 0x000fe2000f8efc3f */
[----:B------:R-:W-:Y:S01]  /*0d00*/  SHF.R.S32.HI R226, RZ, 0x3, R0 ;  /* 0x00000003ffe27819 */ /* 0x000fe20000011400 */
[----:B------:R-:W-:Y:S01]  /*0d10*/  IMAD.IADD R208, R237, 0x1, -R208 ;  /* 0x00000001edd07824 */ /* 0x000fe200078e0ad0 */
[----:B------:R-:W-:-:S02]  /*0d20*/  SHF.R.S32.HI R7, RZ, 0x1f, R228 ;  /* 0x0000001fff077819 */ /* 0x000fc400000114e4 */
[----:B------:R-:W-:Y:S01]  /*0d30*/  LOP3.LUT R2, R2, 0x3fffffe, RZ, 0xc0, !PT ;  /* 0x03fffffe02027812 */ /* 0x000fe200078ec0ff */
[----:B------:R-:W-:Y:S01]  /*0d40*/  IMAD.SHL.U32 R200, R208, 0x8, RZ ;  /* 0x00000008d0c87824 */ /* 0x000fe200078e00ff */
[CC--:B------:R-:W-:Y:S01]  /*0d50*/  LEA.HI R8, R7.reuse, R228.reuse, RZ, 0x2 ;  /* 0x000000e407087211 */ /* 0x0c0fe200078f10ff */
[----:B------:R-:W-:Y:S01]  /*0d60*/  IMAD.U32 R232, RZ, RZ, UR4 ;  /* 0x00000004ffe87e24 */ /* 0x000fe2000f8e00ff */
[----:B------:R-:W-:Y:S01]  /*0d70*/  LEA.HI R7, R7, R228, RZ, 0x5 ;  /* 0x000000e407077211 */ /* 0x000fe200078f28ff */
[----:B------:R-:W-:Y:S01]  /*0d80*/  IMAD.IADD R2, R229, 0x1, -R2 ;  /* 0x00000001e5027824 */ /* 0x000fe200078e0a02 */
[--C-:B------:R-:W-:Y:S01]  /*0d90*/  SHF.R.S32.HI R9, RZ, 0x2, R8.reuse ;  /* 0x00000002ff097819 */ /* 0x100fe20000011408 */
[C---:B------:R-:W-:Y:S01]  /*0da0*/  VIADD R206, R200.reuse, 0x40 ;  /* 0x00000040c8ce7836 */ /* 0x040fe20000000000 */
[----:B------:R-:W-:Y:S01]  /*0db0*/  SHF.R.S32.HI R10, RZ, 0x1f, R8 ;  /* 0x0000001fff0a7819 */ /* 0x000fe20000011408 */
[C---:B------:R-:W-:Y:S01]  /*0dc0*/  VIADD R205, R200.reuse, 0x80 ;  /* 0x00000080c8cd7836 */ /* 0x040fe20000000000 */
[----:B------:R-:W-:Y:S01]  /*0dd0*/  SHF.R.S32.HI R7, RZ, 0x5, R7 ;  /* 0x00000005ff077819 */ /* 0x000fe20000011407 */
[----:B------:R-:W-:Y:S01]  /*0de0*/  VIADD R207, R200, 0xc0 ;  /* 0x000000c0c8cf7836 */ /* 0x000fe20000000000 */
[----:B------:R-:W-:Y:S01]  /*0df0*/  LEA.HI R10, R10, R9, RZ, 0x3 ;  /* 0x000000090a0a7211 */ /* 0x000fe200078f18ff */
[----:B------:R-:W-:Y:S01]  /*0e00*/  UMOV UR4, URZ ;  /* 0x0000003f00047c82 */ /* 0x000fe20008000000 */
[----:B------:R-:W-:Y:S01]  /*0e10*/  LOP3.LUT R3, R8, 0x7ffffffc, RZ, 0xc0, !PT ;  /* 0x7ffffffc08037812 */ /* 0x000fe200078ec0ff */
[----:B------:R-:W-:Y:S01]  /*0e20*/  IMAD.U32 R227, RZ, RZ, UR4 ;  /* 0x00000004ffe37e24 */ /* 0x000fe2000f8e00ff */
[----:B------:R-:W-:-:S02]  /*0e30*/  LOP3.LUT R10, R10, 0xfffffff8, RZ, 0xc0, !PT ;  /* 0xfffffff80a0a7812 */ /* 0x000fc400078ec0ff */
[----:B------:R-:W-:Y:S01]  /*0e40*/  SHF.R.S32.HI R236, RZ, 0x1f, R200 ;  /* 0x0000001fffec7819 */ /* 0x000fe200000114c8 */
[----:B------:R-:W-:Y:S01]  /*0e50*/  IMAD.IADD R204, R228, 0x1, -R3 ;  /* 0x00000001e4cc7824 */ /* 0x000fe200078e0a03 */
[----:B------:R-:W-:Y:S01]  /*0e60*/  SHF.R.S32.HI R235, RZ, 0x1f, R206 ;  /* 0x0000001fffeb7819 */ /* 0x000fe200000114ce */
[----:B------:R-:W-:Y:S01]  /*0e70*/  IMAD.IADD R10, R9, 0x1, -R10 ;  /* 0x00000001090a7824 */ /* 0x000fe200078e0a0a */
[----:B------:R-:W-:Y:S02]  /*0e80*/  SHF.R.S32.HI R234, RZ, 0x1f, R205 ;  /* 0x0000001fffea7819 */ /* 0x000fe400000114cd */
[----:B------:R-:W-:Y:S01]  /*0e90*/  SHF.R.S32.HI R233, RZ, 0x1f, R207 ;  /* 0x0000001fffe97819 */ /* 0x000fe200000114cf */
[----:B------:R-:W-:-:S04]  /*0ea0*/  IMAD R7, R7, 0x10, R10 ;  /* 0x0000001007077824 */ /* 0x000fc800078e020a */
[----:B------:R-:W-:Y:S02]  /*0eb0*/  IMAD R230, R2, 0x40, R7 ;  /* 0x0000004002e67824 */ /* 0x000fe400078e0207 */
[----:B------:R-:W-:Y:S02]  /*0ec0*/  IMAD.MOV.U32 R7, RZ, RZ, R15 ;  /* 0x000000ffff077224 */ /* 0x000fe400078e000f */
[----:B------:R-:W-:-:S07]  /*0ed0*/  IMAD R203, R5, 0x8, R230 ;  /* 0x0000000805cb7824 */ /* 0x000fce00078e02e6 */
.L_x_14587:
[----:B0-2-4-:R-:W0:Y:S01]  /*0ee0*/  LDC.64 R2, c[0x0][0xd88] ;  /* 0x00036200ff027b82 */ /* 0x015e220000000a00 */
[----:B------:R-:W-:Y:S01]  /*0ef0*/  ULDC.64 UR8, c[0x0][0xb20] ;  /* 0x0002c80000087ab9 */ /* 0x000fe20000000a00 */
[----:B------:R-:W-:Y:S01]  /*0f00*/  ULDC.64 UR10, c[0x0][0xb10] ;  /* 0x0002c400000a7ab9 */ /* 0x000fe20000000a00 */
[----:B0-----:R-:W-:-:S06]  /*0f10*/  IMAD.WIDE R2, R7, 0x4, R2 ;  /* 0x0000000407027825 */ /* 0x001fcc00078e0202 */
[----:B------:R-:W2:Y:S01]  /*0f20*/  LDG.E R2, desc[UR38][R2.64] ;  /* 0x0000002602027981 */ /* 0x000ea2000c1e1900 */
[----:B------:R-:W-:Y:S01]  /*0f30*/  UISETP.NE.U32.AND UP0, UPT, UR8, URZ, UPT ;  /* 0x0000003f0800728c */ /* 0x000fe2000bf05070 */
[----:B------:R-:W-:Y:S01]  /*0f40*/  IMAD.MOV.U32 R7, RZ, RZ, RZ ;  /* 0x000000ffff077224 */ /* 0x000fe200078e00ff */
[----:B------:R-:W-:Y:S02]  /*0f50*/  UISETP.NE.U32.AND UP1, UPT, UR10, URZ, UPT ;  /* 0x0000003f0a00728c */ /* 0x000fe4000bf25070 */
[----:B------:R-:W-:Y:S02]  /*0f60*/  UISETP.NE.AND.EX UP0, UPT, UR9, URZ, UPT, UP0 ;  /* 0x0000003f0900728c */ /* 0x000fe4000bf05300 */
[----:B------:R-:W-:-:S04]  /*0f70*/  UISETP.NE.AND.EX UP1, UPT, UR11, URZ, UPT, UP1 ;  /* 0x0000003f0b00728c */ /* 0x000fc8000bf25310 */
[----:B------:R-:W-:Y:S02]  /*0f80*/  PLOP3.LUT P0, PT, PT, PT, UP0, 0x80, 0x0 ;  /* 0x000000000000781c */ /* 0x000fe40003f0f008 */
[----:B------:R-:W-:Y:S02]  /*0f90*/  PLOP3.LUT P2, PT, PT, PT, UP1, 0x80, 0x0 ;  /* 0x000000000000781c */ /* 0x000fe40003f4f018 */
[----:B--2---:R-:W-:-:S13]  /*0fa0*/  R2UR UR4, R2 ;  /* 0x00000000020472ca */ /* 0x004fda00000e0000 */
[----:B------:R-:W-:Y:S02]  /*0fb0*/  USHF.R.S32.HI UR7, URZ, 0x1f, UR4 ;  /* 0x0000001f3f077899 */ /* 0x000fe40008011404 */
[----:B------:R-:W-:Y:S01]  /*0fc0*/  IMAD.U32 R209, RZ, RZ, UR4 ;  /* 0x00000004ffd17e24 */ /* 0x000fe2000f8e00ff */
[----:B------:R-:W-:-:S04]  /*0fd0*/  @UP0 ULEA UR8, UP2, UR4, UR8, 0x2 ;  /* 0x0000000804080291 */ /* 0x000fc8000f84103f */
[----:B------:R-:W-:Y:S02]  /*0fe0*/  @UP0 ULEA.HI.X UR9, UR4, UR9, UR7, 0x2, UP2 ;  /* 0x0000000904090291 */ /* 0x000fe400090f1407 */
[----:B------:R-:W-:Y:S01]  /*0ff0*/  IMAD.U32 R225, RZ, RZ, UR7 ;  /* 0x00000007ffe17e24 */ /* 0x000fe2000f8e00ff */
[----:B------:R-:W-:Y:S01]  /*1000*/  @UP1 ULEA UR10, UP0, UR4, UR10, 0x2 ;  /* 0x0000000a040a1291 */ /* 0x000fe2000f80103f */
[----:B------:R-:W-:-:S03]  /*1010*/  IMAD.U32 R2, RZ, RZ, UR8 ;  /* 0x00000008ff027e24 */ /* 0x000fc6000f8e00ff */
[----:B------:R-:W-:Y:S01]  /*1020*/  @UP1 ULEA.HI.X UR11, UR4, UR11, UR7, 0x2, UP0 ;  /* 0x0000000b040b1291 */ /* 0x000fe200080f1407 */
[----:B------:R-:W-:Y:S01]  /*1030*/  IMAD.U32 R3, RZ, RZ, UR9 ;  /* 0x00000009ff037e24 */ /* 0x000fe2000f8e00ff */
[----:B------:R-:W-:Y:S01]  /*1040*/  ULDC.64 UR8, c[0x0][0x418] ;  /* 0x0001060000087ab9 */ /* 0x000fe20000000a00 */
[----:B------:R-:W-:Y:S01]  /*1050*/  ULDC UR4, c[0x0][0x288] ;  /* 0x0000a20000047ab9 */ /* 0x000fe20000000800 */
[----:B---3--:R-:W-:Y:S01]  /*1060*/  IMAD.U32 R4, RZ, RZ, UR10 ;  /* 0x0000000aff047e24 */ /* 0x008fe2000f8e00ff */
[----:B------:R-:W-:Y:S01]  /*1070*/  ULDC UR7, c[0x0][0x2f0] ;  /* 0x0000bc0000077ab9 */ /* 0x000fe20000000800 */
[----:B------:R-:W-:Y:S01]  /*1080*/  IMAD.U32 R201, RZ, RZ, UR4 ;  /* 0x00000004ffc97e24 */ /* 0x000fe2000f8e00ff */
[----:B------:R0:W5:Y:S01]  /*1090*/  @P0 LDG.E R7, desc[UR38][R2.64] ;  /* 0x0000002602070981 */ /* 0x000162000c1e1900 */
[----:B------:R-:W-:Y:S01]  /*10a0*/  IMAD.U32 R5, RZ, RZ, UR11 ;  /* 0x0000000bff057e24 */ /* 0x000fe2000f8e00ff */
[----:B------:R-:W-:Y:S01]  /*10b0*/  UISETP.NE.U32.AND UP0, UPT, UR8, URZ, UPT ;  /* 0x0000003f0800728c */ /* 0x000fe2000bf05070 */
[----:B------:R-:W-:-:S03]  /*10c0*/  ULDC UR4, c[0x0][0x424] ;  /* 0x0001090000047ab9 */ /* 0x000fc60000000800 */
[----:B------:R0:W5:Y:S01]  /*10d0*/  @P2 LDG.E R201, desc[UR38][R4.64] ;  /* 0x0000002604c92981 */ /* 0x000162000c1e1900 */
[----:B------:R-:W-:Y:S01]  /*10e0*/  UISETP.NE.AND.EX UP0, UPT, UR9, URZ, UPT, UP0 ;  /* 0x0000003f0900728c */ /* 0x000fe2000bf05300 */
[----:B------:R-:W-:Y:S02]  /*10f0*/  IMAD.U32 R224, RZ, RZ, UR6 ;  /* 0x00000006ffe07e24 */ /* 0x000fe4000f8e00ff */
[----:B------:R-:W-:Y:S01]  /*1100*/  ULDC.64 UR8, c[0x0][0xb18] ;  /* 0x0002c60000087ab9 */ /* 0x000fe20000000a00 */
[----:B------:R-:W-:Y:S01]  /*1110*/  USEL UR4, UR4, 0x1, UP0 ;  /* 0x0000000104047887 */ /* 0x000fe20008000000 */
[----:B------:R-:W-:-:S03]  /*1120*/  ISETP.NE.U32.AND P1, PT, RZ, UR8, PT ;  /* 0x00000008ff007c0c */ /* 0x000fc6000bf25070 */
[----:B------:R-:W-:Y:S01]  /*1130*/  UIMAD UR4, UR4, UR7, URZ ;  /* 0x00000007040472a4 */ /* 0x000fe2000f8e023f */
[----:B------:R-:W-:Y:S01]  /*1140*/  ISETP.NE.AND.EX P1, PT, RZ, UR9, PT, P1 ;  /* 0x00000009ff007c0c */ /* 0x000fe2000bf25310 */
[----:B01----:R-:W-:-:S12]  /*1150*/  @P2 BRA `(.L_x_14533) ;  /* 0x0000000000302947 */ /* 0x003fd80003800000 */
[----:B------:R-:W-:Y:S02]  /*1160*/  ULDC.64 UR6, c[0x0][0xaf8] ;  /* 0x0002be0000067ab9 */ /* 0x000fe40000000a00 */
[----:B------:R-:W-:-:S04]  /*1170*/  ISETP.NE.U32.AND P0, PT, RZ, UR6, PT ;  /* 0x00000006ff007c0c */ /* 0x000fc8000bf05070 */
[----:B------:R-:W-:-:S13]  /*1180*/  ISETP.NE.AND.EX P0, PT, RZ, UR7, PT, P0 ;  /* 0x00000007ff007c0c */ /* 0x000fda000bf05300 */
[----:B------:R-:W-:Y:S05]  /*1190*/  @!P0 BRA `(.L_x_14533) ;  /* 0x0000000000208947 */ /* 0x000fea0003800000 */
[----:B------:R-:W-:Y:S01]  /*11a0*/  R2UR UR10, R209 ;  /* 0x00000000d10a72ca */ /* 0x000fe200000e0000 */
[----:B------:R-:W-:-:S12]  /*11b0*/  ULDC.64 UR6, c[0x0][0xaf8] ;  /* 0x0002be0000067ab9 */ /* 0x000fd80000000a00 */
[----:B------:R-:W-:-:S06]  /*11c0*/  UIMAD.WIDE UR6, UR10, 0x4, UR6 ;  /* 0x000000040a0678a5 */ /* 0x000fcc000f8e0206 */
[----:B------:R-:W-:Y:S02]  /*11d0*/  IMAD.U32 R2, RZ, RZ, UR6 ;  /* 0x00000006ff027e24 */ /* 0x000fe4000f8e00ff */
[----:B------:R-:W-:-:S05]  /*11e0*/  IMAD.U32 R3, RZ, RZ, UR7 ;  /* 0x00000007ff037e24 */ /* 0x000fca000f8e00ff */
[----:B-----5:R-:W2:Y:S04]  /*11f0*/  LDG.E R201, desc[UR38][R2.64] ;  /* 0x0000002602c97981 */ /* 0x020ea8000c1e1900 */
[----:B------:R-:W2:Y:S02]  /*1200*/  LDG.E R0, desc[UR38][R2.64+0x4] ;  /* 0x0000042602007981 */ /* 0x000ea4000c1e1900 */
[----:B--2---:R-:W-:-:S07]  /*1210*/  IMAD.IADD R201, R0, 0x1, -R201 ;  /* 0x0000000100c97824 */ /* 0x004fce00078e0ac9 */
.L_x_14533:
[----:B------:R-:W-:Y:S01]  /*1220*/  IMAD.U32 R202, RZ, RZ, UR4 ;  /* 0x00000004ffca7e24 */ /* 0x000fe2000f8e00ff */
[----:B------:R-:W-:Y:S06]  /*1230*/  @!P1 BRA `(.L_x_14534) ;  /* 0x0000000000209947 */ /* 0x000fec0003800000 */
[----:B------:R-:W-:Y:S02]  /*1240*/  R2UR UR6, R209 ;  /* 0x00000000d10672ca */ /* 0x000fe400000e0000 */
[----:B------:R-:W-:-:S11]  /*1250*/  R2UR UR7, R225 ;  /* 0x00000000e10772ca */ /* 0x000fd600000e0000 */
[----:B------:R-:W-:-:S04]  /*1260*/  ULEA UR4, UP0, UR6, UR8, 0x2 ;  /* 0x0000000806047291 */ /* 0x000fc8000f80103f */
[----:B------:R-:W-:Y:S02]  /*1270*/  ULEA.HI.X UR6, UR6, UR9, UR7, 0x2, UP0 ;  /* 0x0000000906067291 */ /* 0x000fe400080f1407 */
[----:B------:R-:W-:-:S04]  /*1280*/  IMAD.U32 R2, RZ, RZ, UR4 ;  /* 0x00000004ff027e24 */ /* 0x000fc8000f8e00ff */
[----:B------:R-:W-:-:S05]  /*1290*/  IMAD.U32 R3, RZ, RZ, UR6 ;  /* 0x00000006ff037e24 */ /* 0x000fca000f8e00ff */
[----:B------:R0:W5:Y:S01]  /*12a0*/  LDG.E R202, desc[UR38][R2.64] ;  /* 0x0000002602ca7981 */ /* 0x000162000c1e1900 */
[----:B------:R-:W-:Y:S05]  /*12b0*/  BRA `(.L_x_14535) ;  /* 0x0000000000307947 */ /* 0x000fea0003800000 */
.L_x_14534:
        /* <DEDUP_REMOVED lines=9> */
[----:B------:R-:W2:Y:S04]  /*1350*/  LDG.E R202, desc[UR38][R2.64] ;  /* 0x0000002602ca7981 */ /* 0x000ea8000c1e1900 */
[----:B------:R-:W2:Y:S02]  /*1360*/  LDG.E R5, desc[UR38][R2.64+0x4] ;  /* 0x0000042602057981 */ /* 0x000ea4000c1e1900 */
[----:B--2---:R-:W-:-:S07]  /*1370*/  IMAD.IADD R202, R5, 0x1, -R202 ;  /* 0x0000000105ca7824 */ /* 0x004fce00078e0aca */
.L_x_14535:
[----:B------:R-:W1:Y:S01]  /*1380*/  LDC R0, c[0x0][0x448] ;  /* 0x00011200ff007b82 */ /* 0x000e620000000800 */
[----:B------:R-:W-:Y:S01]  /*1390*/  USHF.L.U32 UR60, UR5, 0x7, URZ ;  /* 0x00000007053c7899 */ /* 0x000fe2000800063f */
[----:B-----5:R-:W-:Y:S01]  /*13a0*/  IMAD.IADD R202, R202, 0x1, -R7 ;  /* 0x00000001caca7824 */ /* 0x020fe200078e0a07 */
[----:B------:R-:W-:Y:S01]  /*13b0*/  CS2R R148, SRZ ;  /* 0x0000000000947805 */ /* 0x000fe2000001ff00 */
[----:B------:R-:W-:Y:S01]  /*13c0*/  IMAD.MOV.U32 R150, RZ, RZ, RZ ;  /* 0x000000ffff967224 */ /* 0x000fe200078e00ff */
[----:B------:R-:W-:Y:S01]  /*13d0*/  UIADD3 UR4, UR60, 0x7f, URZ ;  /* 0x0000007f3c047890 */ /* 0x000fe2000fffe03f */
[----:B------:R-:W-:Y:S02]  /*13e0*/  CS2R R146, SRZ ;  /* 0x0000000000927805 */ /* 0x000fe4000001ff00 */
[----:B0-----:R-:W-:Y:S02]  /*13f0*/  IADD3 R3, R202, 0x60, -R201 ;  /* 0x00000060ca037810 */ /* 0x001fe40007ffe8c9 */
        /* <DEDUP_REMOVED lines=16> */
[----:B-1----:R-:W-:Y:S01]  /*1500*/  ISETP.NE.AND P0, PT, R0, 0x1, PT ;  /* 0x000000010000780c */ /* 0x002fe20003f05270 */
[----:B------:R-:W-:Y:S01]  /*1510*/  IMAD.U32 R0, RZ, RZ, UR4 ;  /* 0x00000004ff007e24 */ /* 0x000fe2000f8e00ff */
        /* <DEDUP_REMOVED lines=11> */
[----:B------:R-:W0:Y:S01]  /*15d0*/  @P0 LDC R2, c[0x0][0x44c] ;  /* 0x00011300ff020b82 */ /* 0x000e220000000800 */
        /* <DEDUP_REMOVED lines=23> */
[----:B0-----:R-:W-:Y:S01]  /*1750*/  @P0 IMAD.HI.U32 R2, R2, UR4, RZ ;  /* 0x0000000402020c27 */ /* 0x001fe2000f8e00ff */
[----:B------:R-:W-:Y:S02]  /*1760*/  CS2R R160, SRZ ;  /* 0x0000000000a07805 */ /* 0x000fe4000001ff00 */
[----:B------:R-:W-:Y:S02]  /*1770*/  CS2R R42, SRZ ;  /* 0x00000000002a7805 */ /* 0x000fe4000001ff00 */
[----:B------:R-:W-:Y:S02]  /*1780*/  CS2R R44, SRZ ;  /* 0x00000000002c7805 */ /* 0x000fe4000001ff00 */
[----:B------:R-:W-:Y:S02]  /*1790*/  CS2R R40, SRZ ;  /* 0x0000000000287805 */ /* 0x000fe4000001ff00 */
[----:B------:R-:W-:-:S02]  /*17a0*/  CS2R R162, SRZ ;  /* 0x0000000000a27805 */ /* 0x000fc4000001ff00 */
[----:B------:R-:W-:Y:S02]  /*17b0*/  CS2R R34, SRZ ;  /* 0x0000000000227805 */ /* 0x000fe4000001ff00 */
[----:B------:R-:W-:Y:S02]  /*17c0*/  CS2R R36, SRZ ;  /* 0x0000000000247805 */ /* 0x000fe4000001ff00 */
[----:B-1----:R-:W-:Y:S01]  /*17d0*/  @P0 SHF.R.U32.HI R0, RZ, R5, R2 ;  /* 0x00000005ff000219 */ /* 0x002fe20000011602 */
[----:B------:R-:W-:Y:S01]  /*17e0*/  VIADD R2, R202, 0x5f ;  /* 0x0000005fca027836 */ /* 0x000fe20000000000 */
[----:B------:R-:W-:Y:S02]  /*17f0*/  PLOP3.LUT P0, PT, PT, PT, PT, 0x80, 0x0 ;  /* 0x000000000000781c */ /* 0x000fe40003f0f070 */
[----:B------:R-:W-:Y:S01]  /*1800*/  CS2R R32, SRZ ;  /* 0x0000000000207805 */ /* 0x000fe2000001ff00 */
[----:B------:R-:W-:Y:S01]  /*1810*/  IMAD.MOV.U32 R10, RZ, RZ, RZ ;  /* 0x000000ffff0a7224 */ /* 0x000fe200078e00ff */
[----:B------:R-:W-:Y:S01]  /*1820*/  CS2R R26, SRZ ;  /* 0x00000000001a7805 */ /* 0x000fe2000001ff00 */
[----:B------:R-:W-:Y:S01]  /*1830*/  IMAD.IADD R0, R3, 0x1, R0 ;  /* 0x0000000103007824 */ /* 0x000fe200078e0200 */
[----:B------:R-:W-:Y:S01]  /*1840*/  CS2R R28, SRZ ;  /* 0x00000000001c7805 */ /* 0x000fe2000001ff00 */
[----:B------:R-:W-:Y:S01]  /*1850*/  IMAD.HI R2, R2, 0x2aaaaaab, RZ ;  /* 0x2aaaaaab02027827 */ /* 0x000fe200078e02ff */
[----:B------:R-:W-:-:S03]  /*1860*/  CS2R R24, SRZ ;  /* 0x0000000000187805 */ /* 0x000fc6000001ff00 */
[----:B------:R-:W-:Y:S01]  /*1870*/  IMAD.HI R0, R0, 0x2aaaaaab, RZ ;  /* 0x2aaaaaab00007827 */ /* 0x000fe200078e02ff */
[----:B------:R-:W-:-:S03]  /*1880*/  SHF.R.U32.HI R3, RZ, 0x1f, R2 ;  /* 0x0000001fff037819 */ /* 0x000fc60000011602 */
[----:B------:R-:W-:Y:S01]  /*1890*/  IMAD.MOV.U32 R12, RZ, RZ, RZ ;  /* 0x000000ffff0c7224 */ /* 0x000fe200078e00ff */
[----:B------:R-:W-:Y:S02]  /*18a0*/  SHF.R.U32.HI R5, RZ, 0x1f, R0 ;  /* 0x0000001fff057819 */ /* 0x000fe40000011600 */
[----:B------:R-:W-:Y:S02]  /*18b0*/  LEA.HI.SX32 R156, R2, R3, 0x1c ;  /* 0x00000003029c7211 */ /* 0x000fe400078fe2ff */
[----:B------:R-:W-:Y:S02]  /*18c0*/  CS2R R2, SRZ ;  /* 0x0000000000027805 */ /* 0x000fe4000001ff00 */
[----:B------:R-:W-:Y:S01]  /*18d0*/  LEA.HI.SX32 R5, R0, R5, 0x1c ;  /* 0x0000000500057211 */ /* 0x000fe200078fe2ff */
[----:B------:R-:W-:-:S03]  /*18e0*/  IMAD.MOV.U32 R0, RZ, RZ, RZ ;  /* 0x000000ffff007224 */ /* 0x000fc600078e00ff */
        /* <DEDUP_REMOVED lines=42> */
.L_x_14537:
        /* <DEDUP_REMOVED lines=14> */
.L_x_14718:
[----:B------:R-:W-:Y:S05]  /*1c70*/  WARPSYNC.ALL ;  /* 0x0000000000007948 */ /* 0x000fea0003800000 */
[----:B------:R-:W-:Y:S01]  /*1c80*/  R2UR UR4, R232 ;  /* 0x00000000e80472ca */ /* 0x000fe200000e0000 */
[----:B------:R1:W-:-:S12]  /*1c90*/  BAR.SYNC.DEFER_BLOCKING R176, 0x100 ;  /* 0x000400b00000751d */ /* 0x0003d80000010000 */
[----:B------:R-:W-:-:S05]  /*1ca0*/  IMAD.U32 R0, RZ, RZ, UR4 ;  /* 0x00000004ff007e24 */ /* 0x000fca000f8e00ff */
[----:B------:R-:W-:-:S13]  /*1cb0*/  ISETP.NE.AND P0, PT, R0, 0x3, PT ;  /* 0x000000030000780c */ /* 0x000fda0003f05270 */
[----:B-1----:R-:W-:Y:S05]  /*1cc0*/  @!P0 BRA `(.L_x_14539) ;  /* 0x0000000000048947 */ /* 0x002fea0003800000 */
[----:B------:R-:W-:Y:S01]  /*1cd0*/  BPT.TRAP 0x1 ;  /* 0x000000040000795c */ /* 0x000fe20000300000 */
.L_x_14539:
[----:B------:R-:W-:Y:S02]  /*1ce0*/  IMAD.U32 R3, RZ, RZ, UR37 ;  /* 0x00000025ff037e24 */ /* 0x000fe4000f8e00ff */
[----:B------:R-:W-:-:S03]  /*1cf0*/  IMAD.U32 R0, RZ, RZ, UR36 ;  /* 0x00000024ff007e24 */ /* 0x000fc6000f8e00ff */
[----:B------:R-:W-:Y:S01]  /*1d00*/  SHF.L.U32 R3, R3, 0x1f, RZ ;  /* 0x0000001f03037819 */ /* 0x000fe200000006ff */
[----:B------:R-:W-:-:S04]  /*1d10*/  IMAD R0, R0, 0x8, R5 ;  /* 0x0000000800007824 */ /* 0x000fc800078e0205 */
[----:B------:R1:W2:Y:S01]  /*1d20*/  SYNCS.PHASECHK.TRANS64.TRYWAIT P1, [R0+URZ+0x32430], R3 ;  /* 0x03243003000075a7 */ /* 0x0002a2000802017f */
[----:B------:R-:W-:Y:S05]  /*1d30*/  @!P0 BRA `(.L_x_14540) ;  /* 0x0000000000048947 */ /* 0x000fea0003800000 */
[----:B------:R-:W-:Y:S01]  /*1d40*/  BPT.TRAP 0x1 ;  /* 0x000000040000795c */ /* 0x000fe20000300000 */
.L_x_14540:
[----:B--2---:R-:W-:Y:S05]  /*1d50*/  @P1 BRA `(.L_x_14541) ;  /* 0x0000000000081947 */ /* 0x004fea0003800000 */
[----:B------:R-:W2:Y:S02]  /*1d60*/  SYNCS.PHASECHK.TRANS64.TRYWAIT P1, [R0+URZ+0x32430], R3 ;  /* 0x03243003000075a7 */ /* 0x000ea4000802017f */
[----:B--2---:R-:W-:Y:S05]  /*1d70*/  @!P1 BRA `(.L_x_14542) ;  /* 0x0000012c00a09947 */ /* 0x004fea0003800000 */
.L_x_14541:
        /* <DEDUP_REMOVED lines=48> */
.L_x_14719:
[----:B------:R-:W-:Y:S05]  /*2080*/  @!P0 BRA `(.L_x_14544) ;  /* 0x0000000000048947 */ /* 0x000fea0003800000 */
[----:B------:R-:W-:Y:S01]  /*2090*/  BPT.TRAP 0x1 ;  /* 0x000000040000795c */ /* 0x000fe20000300000 */
.L_x_14544:
[----:B------:R4:W0:Y:S01]  /*20a0*/  SYNCS.PHASECHK.TRANS64.TRYWAIT P1, [R0+URZ+0x32450], R3 ;  /* 0x03245003000075a7 */ /* 0x000822000802017f */
[----:B------:R-:W-:Y:S05]  /*20b0*/  @!P0 BRA `(.L_x_14545) ;  /* 0x0000000000048947 */ /* 0x000fea0003800000 */
[----:B------:R-:W-:Y:S01]  /*20c0*/  BPT.TRAP 0x1 ;  /* 0x000000040000795c */ /* 0x000fe20000300000 */
.L_x_14545:
[----:B0-----:R-:W-:Y:S05]  /*20d0*/  @P1 BRA `(.L_x_14546) ;  /* 0x0000000000081947 */ /* 0x001fea0003800000 */
[----:B------:R-:W0:Y:S02]  /*20e0*/  SYNCS.PHASECHK.TRANS64.TRYWAIT P1, [R0+URZ+0x32450], R3 ;  /* 0x03245003000075a7 */ /* 0x000e24000802017f */
[----:B0-----:R-:W-:Y:S05]  /*20f0*/  @!P1 BRA `(.L_x_14547) ;  /* 0x0000012800e89947 */ /* 0x001fea0003800000 */
.L_x_14546:
[----:B------:R-:W-:Y:S01]  /*2100*/  R2UR UR4, R5 ;  /* 0x00000000050472ca */ /* 0x000fe200000e0000 */
[----:B------:R-:W-:Y:S01]  /*2110*/  WARPGROUP.ARRIVE ;  /* 0x00000000000079c5 */ /* 0x000fe20000000000 */
        /* <DEDUP_REMOVED lines=16> */
[----:B------:R-:W5:Y:S01]  /*2220*/  S2R R73, SR_TID.X ;  /* 0x0000000000497919 */ /* 0x000f620000002100 */
[----:B------:R-:W-:Y:S01]  /*2230*/  UMOV UR31, 0x40000040 ;  /* 0x40000040001f7882 */ /* 0x000fe20000000000 */
[----:B------:R-:W-:Y:S01]  /*2240*/  UMOV UR33, 0x40000040 ;  /* 0x4000004000217882 */ /* 0x000fe20000000000 */
[----:B------:R-:W-:-:S02]  /*2250*/  ULOP3.LUT UR6, UR4, 0x3fff, URZ, 0xc0, !UPT ;  /* 0x00003fff04067892 */ /* 0x000fc4000f8ec03f */
[----:B------:R-:W-:Y:S02]  /*2260*/  ULOP3.LUT UR4, UR40, 0x10000, URZ, 0xfc, !UPT ;  /* 0x0001000028047892 */ /* 0x000fe4000f8efc3f */
[----:B------:R-:W-:Y:S02]  /*2270*/  ULOP3.LUT UR7, UR6, 0x10000, URZ, 0xfc, !UPT ;  /* 0x0001000006077892 */ /* 0x000fe4000f8efc3f */
[----:B------:R-:W-:Y:S02]  /*2280*/  UIADD3 UR16, UR4, 0x404, URZ ;  /* 0x0000040404107890 */ /* 0x000fe4000fffe03f */
[----:B------:R-:W-:Y:S01]  /*2290*/  UIMAD UR5, UR36, 0xc00, UR7 ;  /* 0x00000c00240578a4 */ /* 0x000fe2000f8e0207 */
[----:B------:R-:W-:Y:S01]  /*22a0*/  UMOV UR8, UR4 ;  /* 0x0000000400087c82 */ /* 0x000fe20008000000 */
[----:B------:R-:W-:Y:S01]  /*22b0*/  UIADD3 UR20, UR4, 0x406, URZ ;  /* 0x0000040604147890 */ /* 0x000fe2000fffe03f */
[----:B------:R-:W-:Y:S01]  /*22c0*/  IMAD.U32 R10, RZ, RZ, UR8 ;  /* 0x00000008ff0a7e24 */ /* 0x000fe2000f8e00ff */
[----:B------:R-:W-:-:S03]  /*22d0*/  UIADD3 UR18, UR5, 0x304, URZ ;  /* 0x0000030405127890 */ /* 0x000fc6000fffe03f */
[----:B------:R-:W-:Y:S01]  /*22e0*/  UMOV UR10, UR5 ;  /* 0x00000005000a7c82 */ /* 0x000fe20008000000 */
[----:B------:R-:W-:Y:S01]  /*22f0*/  UIADD3 UR22, UR5, 0x306, URZ ;  /* 0x0000030605167890 */ /* 0x000fe2000fffe03f */
[----:B------:R-:W-:Y:S01]  /*2300*/  HGMMA.64x96x16.F32.BF16 R24, gdesc[UR8], R24, gsb0 ;  /* 0x01600000081879f0 */ /* 0x000fe20008001818 */
[----:B------:R-:W-:Y:S01]  /*2310*/  UIADD3 UR8, UR4, 0x2, URZ ;  /* 0x0000000204087890 */ /* 0x000fe2000fffe03f */
[----:B0-----:R-:W-:Y:S01]  /*2320*/  ISETP.NE.AND P1, PT, R12, 0x1, PT ;  /* 0x000000010c00780c */ /* 0x001fe20003f25270 */
[----:B------:R-:W-:Y:S01]  /*2330*/  UIADD3 UR9, UR5, 0x2, URZ ;  /* 0x0000000205097890 */ /* 0x000fe2000fffe03f */
[----:B------:R-:W-:Y:S01]  /*2340*/  VIADD R12, R203, UR60 ;  /* 0x0000003ccb0c7c36 */ /* 0x000fe20008000000 */
[----:B------:R-:W-:Y:S01]  /*2350*/  UIADD3 UR10, UR5, 0x300, URZ ;  /* 0x00000300050a7890 */ /* 0x000fe2000fffe03f */
[----:B------:R-:W-:Y:S02]  /*2360*/  UMOV UR11, 0x40000040 ;  /* 0x40000040000b7882 */ /* 0x000fe40000000000 */
[----:B------:R-:W-:Y:S01]  /*2370*/  UMOV UR12, UR8 ;  /* 0x00000008000c7c82 */ /* 0x000fe20008000000 */
[----:B------:R-:W-:Y:S01]  /*2380*/  UIADD3 UR8, UR4, 0x4, URZ ;  /* 0x0000000404087890 */ /* 0x000fe2000fffe03f */
[----:B------:R-:W-:Y:S01]  /*2390*/  IMAD.U32 R8, RZ, RZ, UR12 ;  /* 0x0000000cff087e24 */ /* 0x000fe2000f8e00ff */
[----:B------:R-:W-:Y:S01]  /*23a0*/  UMOV UR14, UR9 ;  /* 0x00000009000e7c82 */ /* 0x000fe20008000000 */
[----:B------:R-:W-:-:S02]  /*23b0*/  UIADD3 UR9, UR5, 0x4, URZ ;  /* 0x0000000405097890 */ /* 0x000fc4000fffe03f */
[----:B------:R-:W-:Y:S01]  /*23c0*/  UIADD3 UR24, UR4, 0x800, URZ ;  /* 0x0000080004187890 */ /* 0x000fe2000fffe03f */
[----:B------:R-:W0:Y:S01]  /*23d0*/  @P1 LDC R13, c[0x0][0x44c] ;  /* 0x00011300ff0d1b82 */ /* 0x000e220000000800 */
[----:B------:R-:W-:Y:S02]  /*23e0*/  UIADD3 UR26, UR5, 0x600, URZ ;  /* 0x00000600051a7890 */ /* 0x000fe4000fffe03f */
[----:B------:R-:W-:Y:S02]  /*23f0*/  UIADD3 UR28, UR4, 0x802, URZ ;  /* 0x00000802041c7890 */ /* 0x000fe4000fffe03f */
[----:B------:R-:W-:Y:S02]  /*2400*/  UIADD3 UR30, UR5, 0x602, URZ ;  /* 0x00000602051e7890 */ /* 0x000fe4000fffe03f */
[----:B------:R-:W-:Y:S01]  /*2410*/  UIADD3 UR32, UR4, 0x804, URZ ;  /* 0x0000080404207890 */ /* 0x000fe2000fffe03f */
[----:B------:R-:W1:Y:S01]  /*2420*/  @P1 LDC R20, c[0x0][0x450] ;  /* 0x00011400ff141b82 */ /* 0x000e620000000800 */
[----:B------:R-:W-:Y:S01]  /*2430*/  UIADD3 UR34, UR5, 0x604, URZ ;  /* 0x0000060405227890 */ /* 0x000fe2000fffe03f */
        /* <DEDUP_REMOVED lines=10> */
[----:B0-----:R-:W-:Y:S01]  /*24e0*/  @P1 IMAD.HI.U32 R13, R12, R13, RZ ;  /* 0x0000000d0c0d1227 */ /* 0x001fe200078e00ff */
[----:B------:R-:W-:Y:S01]  /*24f0*/  UIADD3 UR50, UR5, 0x902, URZ ;  /* 0x0000090205327890 */ /* 0x000fe2000fffe03f */
[----:B------:R-:W-:Y:S01]  /*2500*/  UMOV UR49, 0x40000040 ;  /* 0x4000004000317882 */ /* 0x000fe20000000000 */
[----:B------:R-:W-:Y:S01]  /*2510*/  UMOV UR51, 0x40000040 ;  /* 0x4000004000337882 */ /* 0x000fe20000000000 */
[----:B------:R-:W-:-:S02]  /*2520*/  UIADD3 UR52, UR4, 0xc04, URZ ;  /* 0x00000c0404347890 */ /* 0x000fc4000fffe03f */
[----:B------:R-:W-:Y:S01]  /*2530*/  UIADD3 UR54, UR5, 0x904, URZ ;  /* 0x0000090405367890 */ /* 0x000fe2000fffe03f */
[----:B-1----:R-:W-:Y:S01]  /*2540*/  @P1 SHF.R.U32.HI R12, RZ, R20, R13 ;  /* 0x00000014ff0c1219 */ /* 0x002fe2000001160d */
[----:B------:R-:W-:Y:S01]  /*2550*/  UMOV UR53, 0x40000040 ;  /* 0x4000004000357882 */ /* 0x000fe20000000000 */
[----:B------:R-:W-:Y:S01]  /*2560*/  UMOV UR55, 0x40000040 ;  /* 0x4000004000377882 */ /* 0x000fe20000000000 */
[----:B------:R-:W-:Y:S01]  /*2570*/  UMOV UR57, 0x40000040 ;  /* 0x4000004000397882 */ /* 0x000fe20000000000 */
[----:B------:R-:W-:Y:S01]  /*2580*/  UMOV UR59, 0x40000040 ;  /* 0x40000040003b7882 */ /* 0x000fe20000000000 */
[----:B------:R-:W0:Y:S01]  /*2590*/  SHFL.IDX PT, R21, R12, RZ, 0x1c1f ;  /* 0x001c1fff0c157589 */ /* 0x000e2200000e0000 */
[----:B------:R-:W-:Y:S01]  /*25a0*/  IMAD R13, R156, -0x60, R202 ;  /* 0xffffffa09c0d7824 */ /* 0x000fe200078e02ca */
[----:B------:R-:W-:Y:S01]  /*25b0*/  ULOP3.LUT UR6, UR6, 0x3000000, URZ, 0xfc, !UPT ;  /* 0x0300000006067892 */ /* 0x000fe2000f8efc3f */
[----:B--2-4-:R-:W-:Y:S01]  /*25c0*/  IMAD.U32 R3, RZ, RZ, UR57 ;  /* 0x00000039ff037e24 */ /* 0x014fe2000f8e00ff */
[----:B------:R-:W1:Y:S01]  /*25d0*/  SHFL.IDX PT, R12, R12, 0x1, 0x1c1f ;  /* 0x003c1f000c0c7f89 */ /* 0x000e6200000e0000 */
[----:B------:R-:W-:-:S04]  /*25e0*/  VIADD R13, R13, 0x60 ;  /* 0x000000600d0d7836 */ /* 0x000fc80000000000 */
[----:B------:R-:W-:-:S05]  /*25f0*/  IMAD R20, R204, -0x2, R13 ;  /* 0xfffffffecc147824 */ /* 0x000fca00078e020d */
[----:B------:R-:W-:-:S04]  /*2600*/  IADD3 R13, -R201, 0x1, R20 ;  /* 0x00000001c90d7810 */ /* 0x000fc80007ffe114 */
[----:B0-----:R-:W-:-:S04]  /*2610*/  VIADDMNMX R21, R21, R13, R20, PT ;  /* 0x0000000d15157246 */ /* 0x001fc80003800114 */
[C---:B------:R-:W-:Y:S02]  /*2620*/  ISETP.GT.AND P6, PT, R21.reuse, RZ, PT ;  /* 0x000000ff1500720c */ /* 0x040fe40003fc4270 */
[----:B-1----:R-:W-:Y:S02]  /*2630*/  VIADDMNMX R12, R12, R13, R20, PT ;  /* 0x0000000d0c0c7246 */ /* 0x002fe40003800114 */
[C---:B------:R-:W-:Y:S02]  /*2640*/  ISETP.GT.AND P5, PT, R21.reuse, 0x1, PT ;  /* 0x000000011500780c */ /* 0x040fe40003fa4270 */
[C---:B------:R-:W-:Y:S02]  /*2650*/  ISETP.GT.AND P3, PT, R21.reuse, 0x10, PT ;  /* 0x000000101500780c */ /* 0x040fe40003f64270 */
[C---:B------:R-:W-:Y:S02]  /*2660*/  ISETP.GT.AND P2, PT, R21.reuse, 0x8, PT ;  /* 0x000000081500780c */ /* 0x040fe40003f44270 */
[----:B------:R-:W-:Y:S01]  /*2670*/  ISETP.GT.AND P4, PT, R21, 0x9, PT ;  /* 0x000000091500780c */ /* 0x000fe20003f84270 */
        /* <DEDUP_REMOVED lines=100> */
[----:B------:R-:W-:Y:S01]  /*2cc0*/  ISETP.GT.AND P6, PT, R21, 0x11, PT ;  /* 0x000000111500780c */ /* 0x000fe20003fc4270 */
        /* <DEDUP_REMOVED lines=11> */
[----:B------:R-:W-:Y:S01]  /*2d80*/  MUFU.TANH R28, R28 ;  /* 0x0000001c001c7308 */ /* 0x000fe20000002400 */
[----:B--2---:R-:W-:Y:S01]  /*2d90*/  FSEL R181, R32, -INF , P3 ;  /* 0xff80000020b57808 */ /* 0x004fe20001800000 */
[----:B------:R-:W-:Y:S01]  /*2da0*/  FMUL.FTZ R38, R38, UR4 ;  /* 0x0000000426267c20 */ /* 0x000fe20008410000 */
[----:B------:R-:W-:Y:S01]  /*2db0*/  ISETP.GT.AND P3, PT, R21, 0x21, PT ;  /* 0x000000211500780c */ /* 0x000fe20003f64270 */
        /* <DEDUP_REMOVED lines=21> */
[----:B-1----:R-:W-:Y:S01]  /*2f10*/  FSEL R179, R36, -INF , P5 ;  /* 0xff80000024b37808 */ /* 0x002fe20002800000 */
[----:B------:R-:W-:Y:S01]  /*2f20*/  FMUL.FTZ R70, R70, UR4 ;  /* 0x0000000446467c20 */ /* 0x000fe20008410000 */
[----:B------:R-:W-:Y:S01]  /*2f30*/  ISETP.GT.AND P5, PT, R21, 0x29, PT ;  /* 0x000000291500780c */ /* 0x000fe20003fa4270 */
[----:B------:R-:W-:Y:S01]  /*2f40*/  FMUL.FTZ R71, R71, UR4 ;  /* 0x0000000447477c20 */ /* 0x000fe20008410000 */
[----:B------:R-:W-:-:S03]  /*2f50*/  UIMAD UR4, UR36, 0xc00, UR6 ;  /* 0x00000c00240478a4 */ /* 0x000fc6000f8e0206 */
[----:B------:R-:W1:Y:S01]  /*2f60*/  MUFU.TANH R29, R29 ;  /* 0x0000001d001d7308 */ /* 0x000e620000002400 */
[----:B0-----:R-:W-:Y:S02]  /*2f70*/  FSEL R187, R41, -INF , P3 ;  /* 0xff80000029bb7808 */ /* 0x001fe40001800000 */
[----:B------:R-:W-:Y:S01]  /*2f80*/  ISETP.GT.AND P3, PT, R21, 0x38, PT ;  /* 0x000000381500780c */ /* 0x000fe20003f64270 */
[----:B------:R-:W-:-:S04]  /*2f90*/  UMOV UR10, UR4 ;  /* 0x00000004000a7c82 */ /* 0x000fc80008000000 */
[----:B------:R-:W-:Y:S01]  /*2fa0*/  MUFU.TANH R37, R37 ;  /* 0x0000002500257308 */ /* 0x000fe20000002400 */
[----:B--2---:R-:W-:Y:S02]  /*2fb0*/  FSEL R185, R44, -INF , P6 ;  /* 0xff8000002cb97808 */ /* 0x004fe40003000000 */
[----:B------:R-:W-:-:S05]  /*2fc0*/  ISETP.GT.AND P6, PT, R21, 0x39, PT ;  /* 0x000000391500780c */ /* 0x000fca0003fc4270 */
[----:B------:R-:W0:Y:S01]  /*2fd0*/  MUFU.TANH R45, R45 ;  /* 0x0000002d002d7308 */ /* 0x000e220000002400 */
[----:B-1----:R-:W-:Y:S02]  /*2fe0*/  FSEL R29, R29, -INF , P4 ;  /* 0xff8000001d1d7808 */ /* 0x002fe40002000000 */
[----:B------:R-:W-:-:S05]  /*2ff0*/  ISETP.GT.AND P4, PT, R21, 0x20, PT ;  /* 0x000000201500780c */ /* 0x000fca0003f84270 */
[----:B------:R-:W1:Y:S08]  /*3000*/  MUFU.TANH R52, R52 ;  /* 0x0000003400347308 */ /* 0x000e700000002400 */
[----:B------:R-:W2:Y:S01]  /*3010*/  MUFU.TANH R53, R53 ;  /* 0x0000003500357308 */ /* 0x000ea20000002400 */
[----:B0-----:R-:W-:Y:S02]  /*3020*/  FSEL R183, R45, -INF , P5 ;  /* 0xff8000002db77808 */ /* 0x001fe40002800000 */
[----:B------:R-:W-:-:S05]  /*3030*/  ISETP.GT.AND P5, PT, R21, 0x40, PT ;  /* 0x000000401500780c */ /* 0x000fca0003fa4270 */
[----:B------:R-:W0:Y:S01]  /*3040*/  MUFU.TANH R40, R40 ;  /* 0x0000002800287308 */ /* 0x000e220000002400 */
[----:B-1----:R-:W-:Y:S02]  /*3050*/  FSEL R214, R52, -INF , P3 ;  /* 0xff80000034d67808 */ /* 0x002fe40001800000 */
[----:B------:R-:W-:-:S05]  /*3060*/  ISETP.GT.AND P3, PT, R21, 0x49, PT ;  /* 0x000000491500780c */ /* 0x000fca0003f64270 */
[----:B------:R-:W-:Y:S01]  /*3070*/  MUFU.TANH R48, R48 ;  /* 0x0000003000307308 */ /* 0x000fe20000002400 */
[----:B--2---:R-:W-:Y:S02]  /*3080*/  FSEL R215, R53, -INF , P6 ;  /* 0xff80000035d77808 */ /* 0x004fe40003000000 */
[----:B------:R-:W-:-:S05]  /*3090*/  ISETP.GT.AND P6, PT, R21, 0x50, PT ;  /* 0x000000501500780c */ /* 0x000fca0003fc4270 */
[----:B------:R-:W1:Y:S01]  /*30a0*/  MUFU.TANH R56, R56 ;  /* 0x0000003800387308 */ /* 0x000e620000002400 */
[----:B0-----:R-:W-:Y:S02]  /*30b0*/  FSEL R197, R40, -INF , P4 ;  /* 0xff80000028c57808 */ /* 0x001fe40002000000 */
[----:B------:R-:W-:-:S05]  /*30c0*/  ISETP.GT.AND P4, PT, R21, 0x31, PT ;  /* 0x000000311500780c */ /* 0x000fca0003f84270 */
[----:B------:R-:W0:Y:S08]  /*30d0*/  MUFU.TANH R61, R61 ;  /* 0x0000003d003d7308 */ /* 0x000e300000002400 */
[----:B------:R-:W2:Y:S01]  /*30e0*/  MUFU.TANH R64, R64 ;  /* 0x0000004000407308 */ /* 0x000ea20000002400 */
[----:B-1----:R-:W-:Y:S02]  /*30f0*/  FSEL R195, R56, -INF , P5 ;  /* 0xff80000038c37808 */ /* 0x002fe40002800000 */
[----:B------:R-:W-:-:S05]  /*3100*/  ISETP.GT.AND P5, PT, R21, 0x51, PT ;  /* 0x000000511500780c */ /* 0x000fca0003fa4270 */
[----:B------:R-:W1:Y:S01]  /*3110*/  MUFU.TANH R49, R49 ;  /* 0x0000003100317308 */ /* 0x000e620000002400 */
[----:B0-----:R-:W-:Y:S02]  /*3120*/  FSEL R192, R61, -INF , P3 ;  /* 0xff8000003dc07808 */ /* 0x001fe40001800000 */
[----:B------:R-:W-:-:S05]  /*3130*/  ISETP.GT.AND P3, PT, R12, RZ, PT ;  /* 0x000000ff0c00720c */ /* 0x000fca0003f64270 */
[----:B------:R-:W-:Y:S01]  /*3140*/  MUFU.TANH R57, R57 ;  /* 0x0000003900397308 */ /* 0x000fe20000002400 */
[----:B--2---:R-:W-:Y:S02]  /*3150*/  FSEL R164, R64, -INF , P6 ;  /* 0xff80000040a47808 */ /* 0x004fe40003000000 */
[----:B------:R-:W-:-:S05]  /*3160*/  ISETP.GT.AND P6, PT, R12, 0x1, PT ;  /* 0x000000010c00780c */ /* 0x000fca0003fc4270 */
[----:B------:R-:W-:Y:S01]  /*3170*/  MUFU.TANH R26, R26 ;  /* 0x0000001a001a7308 */ /* 0x000fe20000002400 */
[----:B-1----:R-:W-:Y:S02]  /*3180*/  FSEL R213, R49, -INF , P4 ;  /* 0xff80000031d57808 */ /* 0x002fe40002000000 */
[----:B------:R-:W-:-:S05]  /*3190*/  ISETP.GT.AND P4, PT, R21, 0x48, PT ;  /* 0x000000481500780c */ /* 0x000fca0003f84270 */
[----:B------:R0:W-:Y:S08]  /*31a0*/  MUFU.TANH R72, R27 ;  /* 0x0000001b00487308 */ /* 0x0001f00000002400 */
[----:B------:R-:W1:Y:S01]  /*31b0*/  MUFU.TANH R65, R65 ;  /* 0x0000004100417308 */ /* 0x000e620000002400 */
[----:B0-----:R-:W-:Y:S02]  /*31c0*/  FSEL R27, R28, -INF , P2 ;  /* 0xff8000001c1b7808 */ /* 0x001fe40001000000 */
[----:B------:R-:W-:-:S02]  /*31d0*/  ISETP.GT.AND P2, PT, R21, 0x19, PT ;  /* 0x000000191500780c */ /* 0x000fc40003f44270 */
[----:B------:R-:W-:Y:S02]  /*31e0*/  FMNMX.FTZ R20, R27, R20, !PT ;  /* 0x000000141b147209 */ /* 0x000fe40007810000 */
[----:B------:R-:W-:Y:S01]  /*31f0*/  FSEL R177, R37, -INF , P2 ;  /* 0xff80000025b17808 */ /* 0x000fe20001000000 */
[----:B------:R-:W0:Y:S01]  /*3200*/  MUFU.TANH R60, R60 ;  /* 0x0000003c003c7308 */ /* 0x000e220000002400 */
[----:B------:R-:W-:Y:S02]  /*3210*/  ISETP.GT.AND P2, PT, R21, 0x30, PT ;  /* 0x000000301500780c */ /* 0x000fe40003f44270 */
[----:B------:R-:W-:Y:S02]  /*3220*/  FMNMX.FTZ R20, R29, R20, !PT ;  /* 0x000000141d147209 */ /* 0x000fe40007810000 */
[----:B------:R-:W-:Y:S02]  /*3230*/  FSEL R212, R48, -INF , P2 ;  /* 0xff80000030d47808 */ /* 0x000fe40001000000 */
[----:B------:R-:W-:Y:S01]  /*3240*/  ISETP.GT.AND P2, PT, R21, 0x41, PT ;  /* 0x000000411500780c */ /* 0x000fe20003f44270 */
[----:B------:R-:W2:Y:S01]  /*3250*/  MUFU.TANH R68, R68 ;  /* 0x0000004400447308 */ /* 0x000ea20000002400 */
[----:B-1----:R-:W-:-:S02]  /*3260*/  FSEL R165, R65, -INF , P5 ;  /* 0xff80000041a57808 */ /* 0x002fc40002800000 */
[----:B------:R-:W-:Y:S02]  /*3270*/  FSEL R188, R57, -INF , P2 ;  /* 0xff80000039bc7808 */ /* 0x000fe40001000000 */
[----:B------:R-:W-:Y:S02]  /*3280*/  ISETP.GT.AND P2, PT, R21, 0x58, PT ;  /* 0x000000581500780c */ /* 0x000fe40003f44270 */
[----:B------:R-:W-:Y:S01]  /*3290*/  FSEL R24, R26, -INF , P3 ;  /* 0xff8000001a187808 */ /* 0x000fe20001800000 */
[----:B------:R-:W1:Y:S01]  /*32a0*/  MUFU.TANH R30, R30 ;  /* 0x0000001e001e7308 */ /* 0x000e620000002400 */
[----:B------:R-:W-:Y:S02]  /*32b0*/  FMNMX.FTZ R20, R181, R20, !PT ;  /* 0x00000014b5147209 */ /* 0x000fe40007810000 */
[----:B------:R-:W-:Y:S02]  /*32c0*/  ISETP.GT.AND P5, PT, R12, 0x8, PT ;  /* 0x000000080c00780c */ /* 0x000fe40003fa4270 */
[----:B------:R-:W-:-:S02]  /*32d0*/  FSEL R26, R72, -INF , P6 ;  /* 0xff800000481a7808 */ /* 0x000fc40003000000 */
[----:B0-----:R-:W-:Y:S01]  /*32e0*/  FSEL R190, R60, -INF , P4 ;  /* 0xff8000003cbe7808 */ /* 0x001fe20002000000 */
        /* <DEDUP_REMOVED lines=14> */
[----:B------:R-:W-:Y:S01]  /*33d0*/  ISETP.GT.AND P6, PT, R12, 0x11, PT ;  /* 0x000000110c00780c */ /* 0x000fe20003fc4270 */
[----:B------:R-:W0:Y:S01]  /*33e0*/  MUFU.TANH R38, R38 ;  /* 0x0000002600267308 */ /* 0x000e220000002400 */
[----:B--2---:R-:W-:Y:S02]  /*33f0*/  FSEL R178, R34, -INF , P3 ;  /* 0xff80000022b27808 */ /* 0x004fe40001800000 */
[----:B------:R-:W-:Y:S02]  /*3400*/  FMNMX.FTZ R21, R30, R21, !PT ;  /* 0x000000151e157209 */ /* 0x000fe40007810000 */
        /* <DEDUP_REMOVED lines=45> */
[----:B------:R-:W-:Y:S02]  /*36e0*/  ISETP.GT.AND P2, PT, R12, 0x39, PT ;  /* 0x000000390c00780c */ /* 0x000fe40003f44270 */
[----:B------:R-:W-:Y:S01]  /*36f0*/  FMNMX.FTZ R21, R199, R20, !PT ;  /* 0x00000014c7157209 */ /* 0x000fe20007810000 */
[----:B------:R-:W2:Y:S01]  /*3700*/  MUFU.TANH R58, R58 ;  /* 0x0000003a003a7308 */ /* 0x000ea20000002400 */
[----:B-1----:R-:W-:-:S02]  /*3710*/  FSEL R210, R54, -INF , P5 ;  /* 0xff80000036d27808 */ /* 0x002fc40002800000 */
[----:B------:R-:W-:Y:S02]  /*3720*/  FMNMX.FTZ R31, R188, R31, !PT ;  /* 0x0000001fbc1f7209 */ /* 0x000fe40007810000 */
[----:B------:R-:W-:Y:S02]  /*3730*/  ISETP.GT.AND P3, PT, R12, 0x40, PT ;  /* 0x000000400c00780c */ /* 0x000fe40003f64270 */
[----:B------:R-:W-:Y:S01]  /*3740*/  FMNMX.FTZ R20, R210, R21, !PT ;  /* 0x00000015d2147209 */ /* 0x000fe20007810000 */
[----:B------:R-:W1:Y:S01]  /*3750*/  MUFU.TANH R59, R59 ;  /* 0x0000003b003b7308 */ /* 0x000e620000002400 */
[----:B0-----:R-:W-:Y:S02]  /*3760*/  FSEL R211, R55, -INF , P2 ;  /* 0xff80000037d37808 */ /* 0x001fe40001000000 */
[----:B------:R-:W-:Y:S02]  /*3770*/  FMNMX.FTZ R31, R190, R31, !PT ;  /* 0x0000001fbe1f7209 */ /* 0x000fe40007810000 */
[----:B------:R-:W-:-:S02]  /*3780*/  ISETP.GT.AND P6, PT, R12, 0x41, PT ;  /* 0x000000410c00780c */ /* 0x000fc40003fc4270 */
[----:B------:R-:W-:Y:S01]  /*3790*/  FMNMX.FTZ R21, R211, R20, !PT ;  /* 0x00000014d3157209 */ /* 0x000fe20007810000 */
        /* <DEDUP_REMOVED lines=22> */
[----:B------:R-:W-:Y:S02]  /*3900*/  ISETP.GT.AND P3, PT, R12, 0x58, PT ;  /* 0x000000580c00780c */ /* 0x000fe40003f64270 */
[----:B------:R-:W-:-:S03]  /*3910*/  FMNMX.FTZ R20, R168, R21, !PT ;  /* 0x00000015a8147209 */ /* 0x000fc60007810000 */
[----:B------:R-:W1:Y:S01]  /*3920*/  MUFU.TANH R70, R70 ;  /* 0x0000004600467308 */ /* 0x000e620000002400 */
[----:B0-----:R-:W-:Y:S02]  /*3930*/  FSEL R169, R67, -INF , P2 ;  /* 0xff80000043a97808 */ /* 0x001fe40001000000 */
[----:B------:R-:W-:Y:S02]  /*3940*/  ISETP.GT.AND P2, PT, R12, 0x59, PT ;  /* 0x000000590c00780c */ /* 0x000fe40003f44270 */
[----:B------:R-:W-:-:S03]  /*3950*/  FMNMX.FTZ R21, R169, R20, !PT ;  /* 0x00000014a9157209 */ /* 0x000fc60007810000 */
[----:B------:R-:W0:Y:S01]  /*3960*/  MUFU.TANH R71, R71 ;  /* 0x0000004700477308 */ /* 0x000e220000002400 */
[----:B--2---:R-:W-:-:S04]  /*3970*/  FSEL R167, R69, -INF , P4 ;  /* 0xff80000045a77808 */ /* 0x004fc80002000000 */
[----:B------:R-:W-:Y:S02]  /*3980*/  FMNMX.FTZ R32, R167, R32, !PT ;  /* 0x00000020a7207209 */ /* 0x000fe40007810000 */
[----:B-1----:R-:W-:-:S03]  /*3990*/  FSEL R170, R70, -INF , P3 ;  /* 0xff80000046aa7808 */ /* 0x002fc60001800000 */
[----:B------:R-:W1:Y:S01]  /*39a0*/  SHFL.BFLY PT, R31, R32, 0x2, 0x1f ;  /* 0x0c401f00201f7f89 */ /* 0x000e6200000e0000 */
[----:B------:R-:W-:Y:S02]  /*39b0*/  FMNMX.FTZ R12, R170, R21, !PT ;  /* 0x00000015aa0c7209 */ /* 0x000fe40007810000 */
[----:B0-----:R-:W-:-:S04]  /*39c0*/  FSEL R171, R71, -INF , P2 ;  /* 0xff80000047ab7808 */ /* 0x001fc80001000000 */
[----:B------:R-:W-:-:S05]  /*39d0*/  FMNMX.FTZ R12, R171, R12, !PT ;  /* 0x0000000cab0c7209 */ /* 0x000fca0007810000 */
[----:B------:R-:W0:Y:S01]  /*39e0*/  SHFL.BFLY PT, R21, R12, 0x2, 0x1f ;  /* 0x0c401f000c157f89 */ /* 0x000e2200000e0000 */
[----:B-1----:R-:W-:-:S05]  /*39f0*/  FMNMX.FTZ R31, R32, R31, !PT ;  /* 0x0000001f201f7209 */ /* 0x002fca0007810000 */
[----:B------:R-:W1:Y:S01]  /*3a00*/  SHFL.BFLY PT, R20, R31, 0x1, 0x1f ;  /* 0x0c201f001f147f89 */ /* 0x000e6200000e0000 */
[----:B0-----:R-:W-:-:S05]  /*3a10*/  FMNMX.FTZ R32, R12, R21, !PT ;  /* 0x000000150c207209 */ /* 0x001fca0007810000 */
[----:B------:R-:W0:Y:S01]  /*3a20*/  SHFL.BFLY PT, R157, R32, 0x1, 0x1f ;  /* 0x0c201f00209d7f89 */ /* 0x000e2200000e0000 */
[----:B-1----:R-:W-:-:S04]  /*3a30*/  FMNMX.FTZ R21, R31, R20, !PT ;  /* 0x000000141f157209 */ /* 0x002fc80007810000 */
[C---:B------:R-:W-:Y:S01]  /*3a40*/  FSETP.NEU.FTZ.AND P2, PT, R21.reuse, -INF , PT ;  /* 0xff8000001500780b */ /* 0x040fe20003f5d000 */
[----:B------:R-:W-:-:S05]  /*3a50*/  FMUL.FTZ R172, R21, UR5 ;  /* 0x0000000515ac7c20 */ /* 0x000fca0008410000 */
[----:B------:R-:W-:-:S05]  /*3a60*/  FSEL R172, R172, RZ, P2 ;  /* 0x000000ffacac7208 */ /* 0x000fca0001000000 */
[--C-:B------:R-:W-:Y:S01]  /*3a70*/  FFMA.FTZ R33, R13, UR5, -R172.reuse ;  /* 0x000000050d217c23 */ /* 0x100fe200080108ac */
[----:B0-----:R-:W-:Y:S01]  /*3a80*/  FMNMX.FTZ R157, R32, R157, !PT ;  /* 0x0000009d209d7209 */ /* 0x001fe20007810000 */
        /* <DEDUP_REMOVED lines=11> */
[----:B-----5:R-:W-:Y:S01]  /*3b40*/  LOP3.LUT P2, RZ, R73, 0x7f, RZ, 0xc0, !PT ;  /* 0x0000007f49ff7812 */ /* 0x020fe2000784c0ff */
[--C-:B------:R-:W-:Y:S01]  /*3b50*/  FFMA.FTZ R212, R212, UR5, -R172.reuse ;  /* 0x00000005d4d47c23 */ /* 0x100fe200080108ac */
        /* <DEDUP_REMOVED lines=9> */
[----:B------:R-:W-:Y:S01]  /*3bf0*/  FFMA.FTZ R181, R182, UR5, -R173 ;  /* 0x00000005b6b57c23 */ /* 0x000fe200080108ad */
[----:B------:R-:W-:Y:S01]  /*3c00*/  FFMA.FTZ R182, R197, UR5, -R172 ;  /* 0x00000005c5b67c23 */ /* 0x000fe200080108ac */
[----:B------:R-:W-:-:S02]  /*3c10*/  @!P2 VIADD R24, R0, 0x32440 ;  /* 0x000324400018a836 */ /* 0x000fc40000000000 */
[----:B------:R-:W-:Y:S01]  /*3c20*/  FFMA.FTZ R197, R187, UR5, -R172 ;  /* 0x00000005bbc57c23 */ /* 0x000fe200080108ac */
[--C-:B------:R-:W-:Y:S01]  /*3c30*/  FFMA.FTZ R184, R184, UR5, -R173.reuse ;  /* 0x00000005b8b87c23 */ /* 0x100fe200080108ad */
[----:B------:R-:W-:Y:S01]  /*3c40*/  MUFU.EX2 R20, R20 ;  /* 0x0000001400147308 */ /* 0x000fe20000000800 */
[--C-:B------:R-:W-:Y:S01]  /*3c50*/  FFMA.FTZ R185, R218, UR5, -R173.reuse ;  /* 0x00000005dab97c23 */ /* 0x100fe200080108ad */
        /* <DEDUP_REMOVED lines=42> */
[----:B------:R-:W-:Y:S01]  /*3f00*/  IMAD.U32 R12, RZ, RZ, UR60 ;  /* 0x0000003cff0c7e24 */ /* 0x000fe2000f8e00ff */
[----:B------:R-:W-:Y:S01]  /*3f10*/  MUFU.EX2 R174, R174 ;  /* 0x000000ae00ae7308 */ /* 0x000fe20000000800 */
[----:B------:R-:W-:Y:S01]  /*3f20*/  FADD.FTZ R20, R20, R13 ;  /* 0x0000000d14147221 */ /* 0x000fe20000010000 */
[----:B------:R-:W-:Y:S01]  /*3f30*/  @!P2 VIADD R0, R0, 0x32460 ;  /* 0x000324600000a836 */ /* 0x000fe20000000000 */
[----:B------:R-:W0:Y:S02]  /*3f40*/  @P1 LDC R13, c[0x0][0x44c] ;  /* 0x00011300ff0d1b82 */ /* 0x000e240000000800 */
[----:B------:R-:W-:-:S02]  /*3f50*/  FADD.FTZ R159, R159, R20 ;  /* 0x000000149f9f7221 */ /* 0x000fc40000010000 */
[----:B------:R-:W-:Y:S01]  /*3f60*/  @!P2 PRMT R0, RZ, 0x654, R0 ;  /* 0x00000654ff00a816 */ /* 0x000fe20000000000 */
[----:B------:R-:W4:Y:S01]  /*3f70*/  MUFU.EX2 R175, R175 ;  /* 0x000000af00af7308 */ /* 0x000f220000000800 */
[C---:B---3--:R-:W-:Y:S01]  /*3f80*/  F2FP.BF16.F32.PACK_AB R155, R163.reuse, R162 ;  /* 0x000000a2a39b723e */ /* 0x048fe200000010ff */
[----:B------:R-:W-:Y:S01]  /*3f90*/  FADD.FTZ R162, R162, R161 ;  /* 0x000000a1a2a27221 */ /* 0x000fe20000010000 */
[----:B------:R-:W3:Y:S02]  /*3fa0*/  @P1 LDC R20, c[0x0][0x450] ;  /* 0x00011400ff141b82 */ /* 0x000ee40000000800 */
[----:B--2---:R-:W-:Y:S01]  /*3fb0*/  WARPGROUP.ARRIVE ;  /* 0x00000000000079c5 */ /* 0x004fe20000000000 */
[----:B------:R-:W-:Y:S02]  /*3fc0*/  FADD.FTZ R163, R163, R162 ;  /* 0x000000a2a3a37221 */ /* 0x000fe40000010000 */
[----:B------:R-:W-:Y:S03]  /*3fd0*/  MUFU.EX2 R176, R176 ;  /* 0x000000b000b07308 */ /* 0x000fe60000000800 */
[----:B------:R-:W-:Y:S01]  /*3fe0*/  HGMMA.64x256x16.F32.BF16 R24, R152, gdesc[UR8].tnspB, RZ, !UPT, gsb0 ;  /* 0x43e0000898187df0 */ /* 0x000fe2000c0018ff */
[----:B------:R-:W-:Y:S01]  /*3ff0*/  UIADD3 UR10, UR4, 0x80, URZ ;  /* 0x00000080040a7890 */ /* 0x000fe2000fffe03f */
[----:B------:R-:W-:-:S03]  /*4000*/  UMOV UR11, 0x40000040 ;  /* 0x40000040000b7882 */ /* 0x000fc60000000000 */
[----:B------:R-:W-:Y:S01]  /*4010*/  MUFU.EX2 R177, R177 ;  /* 0x000000b100b17308 */ /* 0x000fe20000000800 */
[----:B0-----:R-:W-:-:S07]  /*4020*/  @P1 IMAD.HI.U32 R13, R13, UR60, RZ ;  /* 0x0000003c0d0d1c27 */ /* 0x001fce000f8e00ff */
[----:B------:R-:W-:Y:S01]  /*4030*/  MUFU.EX2 R178, R178 ;  /* 0x000000b200b27308 */ /* 0x000fe20000000800 */
[----:B---3--:R-:W-:Y:S01]  /*4040*/  @P1 SHF.R.U32.HI R12, RZ, R20, R13 ;  /* 0x00000014ff0c1219 */ /* 0x008fe2000001160d */
[----:B------:R-:W-:-:S03]  /*4050*/  VIADD R20, R156, 0xfffffffe ;  /* 0xfffffffe9c147836 */ /* 0x000fc60000000000 */
[----:B------:R-:W-:-:S03]  /*4060*/  IADD3 R12, R12, R202, -R201 ;  /* 0x000000ca0c0c7210 */ /* 0x000fc60007ffe8c9 */
[----:B------:R-:W0:Y:S02]  /*4070*/  MUFU.EX2 R179, R179 ;  /* 0x000000b300b37308 */ /* 0x000e240000000800 */
[----:B------:R-:W-:-:S06]  /*4080*/  IMAD.HI R12, R12, 0x2aaaaaab, RZ ;  /* 0x2aaaaaab0c0c7827 */ /* 0x000fcc00078e02ff */
[----:B------:R-:W-:Y:S01]  /*4090*/  MUFU.EX2 R180, R180 ;  /* 0x000000b400b47308 */ /* 0x000fe20000000800 */
[----:B------:R-:W-:-:S04]  /*40a0*/  SHF.R.U32.HI R13, RZ, 0x1f, R12 ;  /* 0x0000001fff0d7819 */ /* 0x000fc8000001160c */
[----:B------:R-:W-:-:S03]  /*40b0*/  LEA.HI.SX32 R13, R12, R13, 0x1c ;  /* 0x0000000d0c0d7211 */ /* 0x000fc600078fe2ff */
[----:B------:R-:W2:Y:S01]  /*40c0*/  MUFU.EX2 R181, R181 ;  /* 0x000000b500b57308 */ /* 0x000ea20000000800 */
[----:B------:R-:W-:-:S04]  /*40d0*/  VIMNMX R13, RZ, R13, !PT ;  /* 0x0000000dff0d7248 */ /* 0x000fc80007fe0100 */
[----:B------:R-:W-:-:S03]  /*40e0*/  ISETP.GE.AND P3, PT, R20, R13, PT ;  /* 0x0000000d1400720c */ /* 0x000fc60003f66270 */
[----:B------:R-:W-:Y:S08]  /*40f0*/  MUFU.EX2 R182, R182 ;  /* 0x000000b600b67308 */ /* 0x000ff00000000800 */
[----:B------:R-:W3:Y:S08]  /*4100*/  MUFU.EX2 R197, R197 ;  /* 0x000000c500c57308 */ /* 0x000ef00000000800 */
        /* <DEDUP_REMOVED lines=28> */
[----:B----4-:R-:W-:Y:S01]  /*42d0*/  F2FP.BF16.F32.PACK_AB R152, R175, R174 ;  /* 0x000000aeaf98723e */ /* 0x010fe200000010ff */
[----:B------:R-:W-:Y:S01]  /*42e0*/  FADD.FTZ R174, R174, R159 ;  /* 0x0000009faeae7221 */ /* 0x000fe20000010000 */
[----:B0-----:R-:W-:Y:S01]  /*42f0*/  F2FP.BF16.F32.PACK_AB R153, R179, R178 ;  /* 0x000000b2b399723e */ /* 0x001fe200000010ff */
[----:B------:R-:W-:Y:S01]  /*4300*/  FADD.FTZ R178, R178, R163 ;  /* 0x000000a3b2b27221 */ /* 0x000fe20000010000 */
[----:B------:R-:W-:Y:S01]  /*4310*/  F2FP.BF16.F32.PACK_AB R154, R177, R176 ;  /* 0x000000b0b19a723e */ /* 0x000fe200000010ff */
[----:B------:R-:W0:Y:S01]  /*4320*/  MUFU.EX2 R167, R167 ;  /* 0x000000a700a77308 */ /* 0x000e220000000800 */
        /* <DEDUP_REMOVED lines=14> */
[----:B---3--:R-:W-:Y:S01]  /*4410*/  F2FP.BF16.F32.PACK_AB R152, R197, R182 ;  /* 0x000000b6c598723e */ /* 0x008fe200000010ff */
        /* <DEDUP_REMOVED lines=52> */
[C---:B0-----:R-:W-:Y:S01]  /*4760*/  F2FP.BF16.F32.PACK_AB R153, R167.reuse, R168 ;  /* 0x000000a8a799723e */ /* 0x041fe200000010ff */
        /* <DEDUP_REMOVED lines=11> */
[----:B------:R0:W-:Y:S02]  /*4820*/  @!P2 SYNCS.ARRIVE.TRANS64.RED.A1T0 RZ, [R0+URZ], RZ ;  /* 0x000000ff00ffa9a7 */ /* 0x0001e4000810043f */
[----:B0-----:R-:W-:Y:S01]  /*4830*/  FADD.FTZ R0, R166, R165 ;  /* 0x000000a5a6007221 */ /* 0x001fe20000010000 */
[----:B------:R-:W-:Y:S06]  /*4840*/  @!P3 BRA `(.L_x_14548) ;  /* 0x000000300010b947 */ /* 0x000fec0003800000 */
[----:B------:R-:W-:Y:S02]  /*4850*/  IMAD.MOV.U32 R211, RZ, RZ, R157 ;  /* 0x000000ffffd37224 */ /* 0x000fe400078e009d */
[----:B------:R-:W-:-:S07]  /*4860*/  IMAD.MOV.U32 R210, RZ, RZ, R21 ;  /* 0x000000ffffd27224 */ /* 0x000fce00078e0015 */
.L_x_14557:
[----:B------:R-:W-:-:S04]  /*4870*/  UIADD3 UR36, UR36, 0x1, URZ ;  /* 0x0000000124247890 */ /* 0x000fc8000fffe03f */
[----:B------:R-:W-:-:S04]  /*4880*/  UISETP.NE.AND UP0, UPT, UR36, 0x2, UPT ;  /* 0x000000022400788c */ /* 0x000fc8000bf05270 */
[----:B------:R-:W-:Y:S02]  /*4890*/  USEL UR4, URZ, 0x1, UP0 ;  /* 0x000000013f047887 */ /* 0x000fe40008000000 */
[----:B------:R-:W-:Y:S02]  /*48a0*/  USEL UR36, UR36, URZ, UP0 ;  /* 0x0000003f24247287 */ /* 0x000fe40008000000 */
[----:B------:R-:W-:Y:S01]  /*48b0*/  ULOP3.LUT UR37, UR37, UR4, URZ, 0x3c, !UPT ;  /* 0x0000000425257292 */ /* 0x000fe2000f8e3c3f */
[----:B0-----:R-:W-:Y:S11]  /*48c0*/  @!P0 BRA `(.L_x_14549) ;  /* 0x0000000000048947 */ /* 0x001ff60003800000 */
[----:B------:R-:W-:Y:S01]  /*48d0*/  BPT.TRAP 0x1 ;  /* 0x000000040000795c */ /* 0x000fe20000300000 */
.L_x_14549:
        /* <DEDUP_REMOVED lines=9> */
.L_x_14550:
[----:B-1----:R-:W-:Y:S05]  /*4970*/  @P3 BRA `(.L_x_14551) ;  /* 0x0000000000083947 */ /* 0x002fea0003800000 */
[----:B------:R-:W1:Y:S02]  /*4980*/  SYNCS.PHASECHK.TRANS64.TRYWAIT P3, [UR4+0x32430], R21 ;  /* 0x03243015ff0075a7 */ /* 0x000e640008060144 */
[----:B-1----:R-:W-:Y:S05]  /*4990*/  @!P3 BRA `(.L_x_14552) ;  /* 0x0000010000d4b947 */ /* 0x002fea0003800000 */
.L_x_14551:
        /* <DEDUP_REMOVED lines=31> */
.L_x_14553:
[----:B------:R1:W2:Y:S01]  /*4b90*/  SYNCS.PHASECHK.TRANS64.TRYWAIT P3, [UR4+0x32450], R21 ;  /* 0x03245015ff0075a7 */ /* 0x0002a20008060144 */
[----:B------:R-:W-:Y:S05]  /*4ba0*/  @!P0 BRA `(.L_x_14554) ;  /* 0x0000000000048947 */ /* 0x000fea0003800000 */
[----:B------:R-:W-:Y:S01]  /*4bb0*/  BPT.TRAP 0x1 ;  /* 0x000000040000795c */ /* 0x000fe20000300000 */
.L_x_14554:
[----:B--2---:R-:W-:Y:S05]  /*4bc0*/  @P3 BRA `(.L_x_14555) ;  /* 0x0000000000083947 */ /* 0x004fea0003800000 */
[----:B------:R-:W2:Y:S02]  /*4bd0*/  SYNCS.PHASECHK.TRANS64.TRYWAIT P3, [UR4+0x32450], R21 ;  /* 0x03245015ff0075a7 */ /* 0x000ea40008060144 */
[----:B--2---:R-:W-:Y:S05]  /*4be0*/  @!P3 BRA `(.L_x_14556) ;  /* 0x000001000058b947 */ /* 0x004fea0003800000 */
.L_x_14555:
        /* <DEDUP_REMOVED lines=13> */
[----:B------:R-:W-:-:S02]  /*4cc0*/  UMOV UR19, 0x40000040 ;  /* 0x4000004000137882 */ /* 0x000fc40000000000 */
[----:B------:R-:W-:Y:S01]  /*4cd0*/  HGMMA.64x96x16.F32.BF16 R152, gdesc[UR56], R152, gsb0 ;  /* 0x01600000389879f0 */ /* 0x000fe20008001898 */
[----:B------:R-:W-:Y:S01]  /*4ce0*/  R2UR UR56, R8 ;  /* 0x00000000083872ca */ /* 0x000fe200000e0000 */
[----:B------:R-:W-:Y:S01]  /*4cf0*/  UIADD3 UR58, UR5, 0x2, URZ ;  /* 0x00000002053a7890 */ /* 0x000fe2000fffe03f */
[----:B------:R-:W-:Y:S01]  /*4d00*/  R2UR UR57, R9 ;  /* 0x00000000093972ca */ /* 0x000fe200000e0000 */
[----:B------:R-:W-:Y:S01]  /*4d10*/  UMOV UR59, 0x40000040 ;  /* 0x40000040003b7882 */ /* 0x000fe20000000000 */
[----:B------:R-:W-:Y:S01]  /*4d20*/  UIADD3 UR22, UR5, 0x306, URZ ;  /* 0x0000030605167890 */ /* 0x000fe2000fffe03f */
[----:B--2---:R-:W2:Y:S01]  /*4d30*/  @P1 LDC R212, c[0x0][0x450] ;  /* 0x00011400ffd41b82 */ /* 0x004ea20000000800 */
        /* <DEDUP_REMOVED lines=11> */
[----:B------:R-:W-:Y:S01]  /*4df0*/  IMAD.MOV.U32 R213, RZ, RZ, R214 ;  /* 0x000000ffffd57224 */ /* 0x000fe200078e00d6 */
[----:B------:R-:W-:Y:S01]  /*4e00*/  UMOV UR47, 0x40000040 ;  /* 0x40000040002f7882 */ /* 0x000fe20000000000 */
[----:B------:R-:W-:Y:S01]  /*4e10*/  UIADD3 UR50, UR5, 0x902, URZ ;  /* 0x0000090205327890 */ /* 0x000fe2000fffe03f */
[----:B------:R-:W-:Y:S01]  /*4e20*/  UMOV UR51, 0x40000040 ;  /* 0x4000004000337882 */ /* 0x000fe20000000000 */
[----:B------:R-:W-:Y:S01]  /*4e30*/  UIADD3 UR54, UR5, 0x904, URZ ;  /* 0x0000090405367890 */ /* 0x000fe2000fffe03f */
[----:B------:R-:W-:Y:S01]  /*4e40*/  UMOV UR55, 0x40000040 ;  /* 0x4000004000377882 */ /* 0x000fe20000000000 */
[----:B--2---:R-:W-:Y:S01]  /*4e50*/  @P1 SHF.R.U32.HI R213, RZ, R212, R215 ;  /* 0x000000d4ffd51219 */ /* 0x004fe200000116d7 */
[----:B------:R-:W-:-:S04]  /*4e60*/  IMAD.MOV.U32 R215, RZ, RZ, -0x60 ;  /* 0xffffffa0ffd77424 */ /* 0x000fc800078e00ff */
[----:B------:R-:W-:-:S04]  /*4e70*/  IMAD R215, R20, R215, 0x1 ;  /* 0x0000000114d77424 */ /* 0x000fc800078e02d7 */
[----:B------:R-:W-:-:S05]  /*4e80*/  IMAD R212, R204, -0x2, R215 ;  /* 0xfffffffeccd47824 */ /* 0x000fca00078e02d7 */
[----:B------:R-:W-:Y:S01]  /*4e90*/  IADD3 R212, -R201, R212, R202 ;  /* 0x000000d4c9d47210 */ /* 0x000fe20007ffe1ca */
[----:B------:R-:W-:Y:S02]  /*4ea0*/  WARPGROUP.DEPBAR.LE gsb0, 0x0 ;  /* 0x00008000000079c5 */ /* 0x000fe40000010000 */
        /* <DEDUP_REMOVED lines=59> */
[----:B01----:R-:W-:Y:S01]  /*5260*/  FMUL.FTZ R21, R152, UR5 ;  /* 0x0000000598157c20 */ /* 0x003fe20008410000 */
        /* <DEDUP_REMOVED lines=24> */
[----:B------:R-:W0:Y:S01]  /*53f0*/  SHFL.IDX PT, R197, R213, RZ, 0x1c1f ;  /* 0x001c1fffd5c57589 */ /* 0x000e2200000e0000 */
[----:B------:R-:W-:Y:S01]  /*5400*/  FMUL.FTZ R167, R167, UR5 ;  /* 0x00000005a7a77c20 */ /* 0x000fe20008410000 */
[----:B------:R-:W-:Y:S01]  /*5410*/  FMUL.FTZ R219, R171, UR5 ;  /* 0x00000005abdb7c20 */ /* 0x000fe20008410000 */
[----:B------:R-:W-:Y:S01]  /*5420*/  FMUL.FTZ R220, R174, UR5 ;  /* 0x00000005aedc7c20 */ /* 0x000fe20008410000 */
[----:B------:R-:W1:Y:S01]  /*5430*/  SHFL.IDX PT, R213, R213, 0x1, 0x1c1f ;  /* 0x003c1f00d5d57f89 */ /* 0x000e6200000e0000 */
        /* <DEDUP_REMOVED lines=19> */
[----:B0-----:R-:W-:-:S02]  /*5570*/  IMAD.IADD R197, R212, 0x1, R197 ;  /* 0x00000001d4c57824 */ /* 0x001fc400078e02c5 */
[----:B------:R-:W-:Y:S01]  /*5580*/  FMUL.FTZ R191, R191, UR5 ;  /* 0x00000005bfbf7c20 */ /* 0x000fe20008410000 */
[----:B------:R-:W-:Y:S01]  /*5590*/  FMUL.FTZ R194, R194, UR5 ;  /* 0x00000005c2c27c20 */ /* 0x000fe20008410000 */
[----:B------:R-:W-:Y:S01]  /*55a0*/  FMUL.FTZ R195, R195, UR5 ;  /* 0x00000005c3c37c20 */ /* 0x000fe20008410000 */
[----:B-1----:R-:W-:Y:S01]  /*55b0*/  IMAD.IADD R170, R212, 0x1, R213 ;  /* 0x00000001d4aa7824 */ /* 0x002fe200078e02d5 */
[C---:B------:R-:W-:Y:S01]  /*55c0*/  ISETP.GT.AND P6, PT, R197.reuse, RZ, PT ;  /* 0x000000ffc500720c */ /* 0x040fe20003fc4270 */
[----:B------:R-:W-:Y:S01]  /*55d0*/  FMUL.FTZ R198, R198, UR5 ;  /* 0x00000005c6c67c20 */ /* 0x000fe20008410000 */
[----:B------:R-:W0:Y:S01]  /*55e0*/  MUFU.TANH R153, R153 ;  /* 0x0000009900997308 */ /* 0x000e220000002400 */
[----:B------:R-:W-:Y:S01]  /*55f0*/  ISETP.GT.AND P4, PT, R197, 0x9, PT ;  /* 0x00000009c500780c */ /* 0x000fe20003f84270 */
[----:B------:R-:W-:Y:S01]  /*5600*/  FMUL.FTZ R199, R199, UR5 ;  /* 0x00000005c7c77c20 */ /* 0x000fe20008410000 */
[----:B------:R-:W-:Y:S01]  /*5610*/  ISETP.GT.AND P5, PT, R197, 0x1, PT ;  /* 0x00000001c500780c */ /* 0x000fe20003fa4270 */
[----:B------:R-:W-:Y:S01]  /*5620*/  ULDC UR5, c[0x0][0xa80] ;  /* 0x0002a00000057ab9 */ /* 0x000fe20000000800 */
[----:B--2---:R-:W-:-:S02]  /*5630*/  FSEL R174, R156, -INF , P4 ;  /* 0xff8000009cae7808 */ /* 0x004fc40002000000 */
[C---:B------:R-:W-:Y:S01]  /*5640*/  ISETP.GT.AND P3, PT, R197.reuse, 0x8, PT ;  /* 0x00000008c500780c */ /* 0x040fe20003f64270 */
[----:B------:R-:W-:Y:S01]  /*5650*/  MUFU.TANH R165, R165 ;  /* 0x000000a500a57308 */ /* 0x000fe20000002400 */
[----:B---3--:R-:W-:Y:S02]  /*5660*/  FSEL R152, R152, -INF , P5 ;  /* 0xff80000098987808 */ /* 0x008fe40002800000 */
[C---:B------:R-:W-:Y:S02]  /*5670*/  ISETP.GT.AND P5, PT, R197.reuse, 0x11, PT ;  /* 0x00000011c500780c */ /* 0x040fe40003fa4270 */
[----:B------:R-:W-:-:S03]  /*5680*/  ISETP.GT.AND P4, PT, R197, 0x19, PT ;  /* 0x00000019c500780c */ /* 0x000fc60003f84270 */
[----:B------:R-:W1:Y:S01]  /*5690*/  MUFU.TANH R160, R160 ;  /* 0x000000a000a07308 */ /* 0x000e620000002400 */
[----:B0-----:R-:W-:Y:S02]  /*56a0*/  FSEL R153, R153, -INF , P3 ;  /* 0xff80000099997808 */ /* 0x001fe40001800000 */
[----:B------:R-:W-:-:S05]  /*56b0*/  ISETP.GT.AND P3, PT, R197, 0x18, PT ;  /* 0x00000018c500780c */ /* 0x000fca0003f64270 */
[----:B------:R-:W0:Y:S08]  /*56c0*/  MUFU.TANH R161, R161 ;  /* 0x000000a100a17308 */ /* 0x000e300000002400 */
[----:B------:R-:W-:Y:S01]  /*56d0*/  MUFU.TANH R173, R173 ;  /* 0x000000ad00ad7308 */ /* 0x000fe20000002400 */
[----:B-1----:R-:W-:Y:S02]  /*56e0*/  FSEL R160, R160, -INF , P5 ;  /* 0xff800000a0a07808 */ /* 0x002fe40002800000 */
[----:B------:R-:W-:-:S05]  /*56f0*/  ISETP.GT.AND P5, PT, R197, 0x21, PT ;  /* 0x00000021c500780c */ /* 0x000fca0003fa4270 */
[----:B------:R-:W1:Y:S01]  /*5700*/  MUFU.TANH R168, R168 ;  /* 0x000000a800a87308 */ /* 0x000e620000002400 */
[----:B0-----:R-:W-:Y:S02]  /*5710*/  FSEL R161, R161, -INF , P3 ;  /* 0xff800000a1a17808 */ /* 0x001fe40001800000 */
[----:B------:R-:W-:-:S05]  /*5720*/  ISETP.GT.AND P3, PT, R197, 0x28, PT ;  /* 0x00000028c500780c */ /* 0x000fca0003f64270 */
[----:B------:R0:W-:Y:S08]  /*5730*/  MUFU.TANH R171, R167 ;  /* 0x000000a700ab7308 */ /* 0x0001f00000002400 */
[----:B------:R-:W2:Y:S01]  /*5740*/  MUFU.TANH R164, R164 ;  /* 0x000000a400a47308 */ /* 0x000ea20000002400 */
[----:B0-----:R-:W-:Y:S02]  /*5750*/  FSEL R167, R21, -INF , P6 ;  /* 0xff80000015a77808 */ /* 0x001fe40003000000 */
[----:B------:R-:W-:-:S02]  /*5760*/  ISETP.GT.AND P6, PT, R197, 0x10, PT ;  /* 0x00000010c500780c */ /* 0x000fc40003fc4270 */
[----:B-1----:R-:W-:Y:S02]  /*5770*/  FSEL R168, R168, -INF , P5 ;  /* 0xff800000a8a87808 */ /* 0x002fe40002800000 */
[----:B------:R-:W-:Y:S01]  /*5780*/  FSEL R156, R157, -INF , P6 ;  /* 0xff8000009d9c7808 */ /* 0x000fe20003000000 */
[----:B------:R-:W0:Y:S01]  /*5790*/  MUFU.TANH R169, R169 ;  /* 0x000000a900a97308 */ /* 0x000e220000002400 */
[C---:B------:R-:W-:Y:S02]  /*57a0*/  ISETP.GT.AND P6, PT, R197.reuse, 0x20, PT ;  /* 0x00000020c500780c */ /* 0x040fe40003fc4270 */
[----:B------:R-:W-:Y:S02]  /*57b0*/  ISETP.GT.AND P5, PT, R197, 0x31, PT ;  /* 0x00000031c500780c */ /* 0x000fe40003fa4270 */
[----:B------:R-:W-:Y:S02]  /*57c0*/  FSEL R165, R165, -INF , P6 ;  /* 0xff800000a5a57808 */ /* 0x000fe40003000000 */
[----:B------:R-:W-:Y:S01]  /*57d0*/  ISETP.GT.AND P6, PT, R197, 0x30, PT ;  /* 0x00000030c500780c */ /* 0x000fe20003fc4270 */
[----:B------:R-:W1:Y:S01]  /*57e0*/  MUFU.TANH R181, R181 ;  /* 0x000000b500b57308 */ /* 0x000e620000002400 */
[----:B--2---:R-:W-:-:S02]  /*57f0*/  FSEL R164, R164, -INF , P4 ;  /* 0xff800000a4a47808 */ /* 0x004fc40002000000 */
[----:B------:R-:W-:Y:S02]  /*5800*/  FSEL R173, R173, -INF , P6 ;  /* 0xff800000adad7808 */ /* 0x000fe40003000000 */
[C---:B------:R-:W-:Y:S02]  /*5810*/  ISETP.GT.AND P6, PT, R197.reuse, 0x40, PT ;  /* 0x00000040c500780c */ /* 0x040fe40003fc4270 */
[----:B------:R-:W-:Y:S01]  /*5820*/  ISETP.GT.AND P4, PT, R197, 0x29, PT ;  /* 0x00000029c500780c */ /* 0x000fe20003f84270 */
[----:B------:R-:W2:Y:S01]  /*5830*/  MUFU.TANH R176, R176 ;  /* 0x000000b000b07308 */ /* 0x000ea20000002400 */
[----:B------:R-:W-:Y:S02]  /*5840*/  FMNMX.FTZ R157, R167, R210, !PT ;  /* 0x000000d2a79d7209 */ /* 0x000fe40007810000 */
[----:B0-----:R-:W-:Y:S02]  /*5850*/  FSEL R169, R169, -INF , P3 ;  /* 0xff800000a9a97808 */ /* 0x001fe40001800000 */
[----:B------:R-:W-:-:S02]  /*5860*/  ISETP.GT.AND P3, PT, R197, 0x38, PT ;  /* 0x00000038c500780c */ /* 0x000fc40003f64270 */
        /* <DEDUP_REMOVED lines=19> */
[----:B------:R-:W-:-:S05]  /*59a0*/  ISETP.GT.AND P6, PT, R170, RZ, PT ;  /* 0x000000ffaa00720c */ /* 0x000fca0003fc4270 */
        /* <DEDUP_REMOVED lines=23> */
[----:B------:R-:W-:Y:S02]  /*5b20*/  FMNMX.FTZ R162, R154, R211, !PT ;  /* 0x000000d39aa27209 */ /* 0x000fe40007810000 */
[----:B------:R-:W-:-:S03]  /*5b30*/  ISETP.GT.AND P6, PT, R170, 0x20, PT ;  /* 0x00000020aa00780c */ /* 0x000fc60003fc4270 */
[----:B------:R-:W1:Y:S01]  /*5b40*/  MUFU.TANH R158, R158 ;  /* 0x0000009e009e7308 */ /* 0x000e620000002400 */
[----:B--2---:R-:W-:Y:S02]  /*5b50*/  FSEL R155, R155, -INF , P5 ;  /* 0xff8000009b9b7808 */ /* 0x004fe40002800000 */
[----:B------:R-:W-:Y:S02]  /*5b60*/  ISETP.GT.AND P5, PT, R170, 0x11, PT ;  /* 0x00000011aa00780c */ /* 0x000fe40003fa4270 */
[----:B------:R-:W-:-:S03]  /*5b70*/  FMNMX.FTZ R157, R155, R162, !PT ;  /* 0x000000a29b9d7209 */ /* 0x000fc60007810000 */
[----:B------:R-:W2:Y:S01]  /*5b80*/  MUFU.TANH R159, R159 ;  /* 0x0000009f009f7308 */ /* 0x000ea20000002400 */
[----:B0-----:R-:W-:Y:S02]  /*5b90*/  FSEL R196, R196, -INF , P4 ;  /* 0xff800000c4c47808 */ /* 0x001fe40002000000 */
[----:B------:R-:W-:-:S05]  /*5ba0*/  ISETP.GT.AND P4, PT, R170, 0x9, PT ;  /* 0x00000009aa00780c */ /* 0x000fca0003f84270 */
[----:B------:R-:W0:Y:S01]  /*5bb0*/  MUFU.TANH R163, R163 ;  /* 0x000000a300a37308 */ /* 0x000e220000002400 */
[----:B-1----:R-:W-:Y:S02]  /*5bc0*/  FSEL R158, R158, -INF , P3 ;  /* 0xff8000009e9e7808 */ /* 0x002fe40001800000 */
[----:B------:R-:W-:Y:S02]  /*5bd0*/  ISETP.GT.AND P3, PT, R170, 0x18, PT ;  /* 0x00000018aa00780c */ /* 0x000fe40003f64270 */
[----:B------:R-:W-:-:S03]  /*5be0*/  FMNMX.FTZ R162, R158, R157, !PT ;  /* 0x0000009d9ea27209 */ /* 0x000fc60007810000 */
[----:B------:R-:W1:Y:S01]  /*5bf0*/  MUFU.TANH R166, R166 ;  /* 0x000000a600a67308 */ /* 0x000e620000002400 */
[----:B--2---:R-:W-:Y:S02]  /*5c00*/  FSEL R223, R159, -INF , P4 ;  /* 0xff8000009fdf7808 */ /* 0x004fe40002000000 */
[----:B------:R-:W-:Y:S02]  /*5c10*/  FMNMX.FTZ R159, R161, R212, !PT ;  /* 0x000000d4a19f7209 */ /* 0x000fe40007810000 */
[----:B------:R-:W-:Y:S02]  /*5c20*/  FMNMX.FTZ R162, R223, R162, !PT ;  /* 0x000000a2dfa27209 */ /* 0x000fe40007810000 */
[----:B------:R-:W-:Y:S01]  /*5c30*/  FMNMX.FTZ R212, R164, R159, !PT ;  /* 0x0000009fa4d47209 */ /* 0x000fe20007810000 */
[----:B------:R-:W2:Y:S01]  /*5c40*/  MUFU.TANH R21, R214 ;  /* 0x000000d600157308 */ /* 0x000ea20000002400 */
[----:B0-----:R-:W-:Y:S02]  /*5c50*/  FSEL R215, R163, -INF , P5 ;  /* 0xff800000a3d77808 */ /* 0x001fe40002800000 */
[----:B------:R-:W-:-:S02]  /*5c60*/  FMNMX.FTZ R157, R165, R212, !PT ;  /* 0x000000d4a59d7209 */ /* 0x000fc40007810000 */
[----:B------:R-:W-:Y:S02]  /*5c70*/  FMNMX.FTZ R162, R197, R162, !PT ;  /* 0x000000a2c5a27209 */ /* 0x000fe40007810000 */
[----:B------:R-:W-:Y:S01]  /*5c80*/  ISETP.GT.AND P4, PT, R170, 0x19, PT ;  /* 0x00000019aa00780c */ /* 0x000fe20003f84270 */
[----:B------:R-:W0:Y:S01]  /*5c90*/  MUFU.TANH R219, R219 ;  /* 0x000000db00db7308 */ /* 0x000e220000002400 */
[----:B-1----:R-:W-:Y:S02]  /*5ca0*/  FSEL R218, R166, -INF , P3 ;  /* 0xff800000a6da7808 */ /* 0x002fe40001800000 */
[----:B------:R-:W-:Y:S02]  /*5cb0*/  FMNMX.FTZ R166, R168, R157, !PT ;  /* 0x0000009da8a67209 */ /* 0x000fe40007810000 */
[----:B------:R-:W-:Y:S02]  /*5cc0*/  FMNMX.FTZ R157, R215, R162, !PT ;  /* 0x000000a2d79d7209 */ /* 0x000fe40007810000 */
[----:B------:R-:W-:Y:S01]  /*5cd0*/  FMNMX.FTZ R159, R169, R166, !PT ;  /* 0x000000a6a99f7209 */ /* 0x000fe20007810000 */
[----:B------:R-:W1:Y:S01]  /*5ce0*/  MUFU.TANH R220, R220 ;  /* 0x000000dc00dc7308 */ /* 0x000e620000002400 */
[----:B------:R-:W-:-:S02]  /*5cf0*/  FSEL R222, R171, -INF , P4 ;  /* 0xff800000abde7808 */ /* 0x000fc40002000000 */
[----:B------:R-:W-:Y:S02]  /*5d00*/  FMNMX.FTZ R157, R218, R157, !PT ;  /* 0x0000009dda9d7209 */ /* 0x000fe40007810000 */
[----:B------:R-:W-:Y:S02]  /*5d10*/  FMNMX.FTZ R162, R172, R159, !PT ;  /* 0x0000009faca27209 */ /* 0x000fe40007810000 */
[----:B------:R-:W-:Y:S01]  /*5d20*/  ISETP.GT.AND P5, PT, R170, 0x21, PT ;  /* 0x00000021aa00780c */ /* 0x000fe20003fa4270 */
[----:B------:R-:W3:Y:S01]  /*5d30*/  MUFU.TANH R175, R175 ;  /* 0x000000af00af7308 */ /* 0x000ee20000002400 */
[----:B--2---:R-:W-:Y:S02]  /*5d40*/  FSEL R216, R21, -INF , P6 ;  /* 0xff80000015d87808 */ /* 0x004fe40003000000 */
[----:B------:R-:W-:Y:S02]  /*5d50*/  FMNMX.FTZ R157, R222, R157, !PT ;  /* 0x0000009dde9d7209 */ /* 0x000fe40007810000 */
[----:B------:R-:W-:-:S02]  /*5d60*/  FMNMX.FTZ R159, R173, R162, !PT ;  /* 0x000000a2ad9f7209 */ /* 0x000fc40007810000 */
[----:B------:R-:W-:Y:S01]  /*5d70*/  ISETP.GT.AND P3, PT, R170, 0x28, PT ;  /* 0x00000028aa00780c */ /* 0x000fe20003f64270 */
[----:B------:R-:W2:Y:S01]  /*5d80*/  MUFU.TANH R178, R178 ;  /* 0x000000b200b27308 */ /* 0x000ea20000002400 */
[----:B0-----:R-:W-:Y:S02]  /*5d90*/  FSEL R219, R219, -INF , P5 ;  /* 0xff800000dbdb7808 */ /* 0x001fe40002800000 */
[----:B------:R-:W-:Y:S02]  /*5da0*/  FMNMX.FTZ R162, R216, R157, !PT ;  /* 0x0000009dd8a27209 */ /* 0x000fe40007810000 */
[----:B------:R-:W-:Y:S02]  /*5db0*/  FMNMX.FTZ R166, R176, R159, !PT ;  /* 0x0000009fb0a67209 */ /* 0x000fe40007810000 */
[----:B------:R-:W-:Y:S01]  /*5dc0*/  ISETP.GT.AND P4, PT, R170, 0x29, PT ;  /* 0x00000029aa00780c */ /* 0x000fe20003f84270 */
[----:B------:R-:W0:Y:S01]  /*5dd0*/  MUFU.TANH R179, R179 ;  /* 0x000000b300b37308 */ /* 0x000e220000002400 */
[----:B-1----:R-:W-:-:S02]  /*5de0*/  FSEL R220, R220, -INF , P3 ;  /* 0xff800000dcdc7808 */ /* 0x002fc40001800000 */
[----:B------:R-:W-:Y:S02]  /*5df0*/  FMNMX.FTZ R159, R219, R162, !PT ;  /* 0x000000a2db9f7209 */ /* 0x000fe40007810000 */
[----:B------:R-:W-:Y:S02]  /*5e00*/  ISETP.GT.AND P6, PT, R170, 0x30, PT ;  /* 0x00000030aa00780c */ /* 0x000fe40003fc4270 */
[----:B---3--:R-:W-:Y:S01]  /*5e10*/  FSEL R221, R175, -INF , P4 ;  /* 0xff800000afdd7808 */ /* 0x008fe20002000000 */
[----:B------:R-:W1:Y:S01]  /*5e20*/  MUFU.TANH R182, R182 ;  /* 0x000000b600b67308 */ /* 0x000e620000002400 */
[----:B------:R-:W-:Y:S02]  /*5e30*/  FMNMX.FTZ R162, R220, R159, !PT ;  /* 0x0000009fdca27209 */ /* 0x000fe40007810000 */
[----:B------:R-:W-:Y:S02]  /*5e40*/  FMNMX.FTZ R163, R177, R166, !PT ;  /* 0x000000a6b1a37209 */ /* 0x000fe40007810000 */
[----:B------:R-:W-:-:S02]  /*5e50*/  ISETP.GT.AND P5, PT, R170, 0x31, PT ;  /* 0x00000031aa00780c */ /* 0x000fc40003fa4270 */
[----:B--2---:R-:W-:Y:S01]  /*5e60*/  FSEL R212, R178, -INF , P6 ;  /* 0xff800000b2d47808 */ /* 0x004fe20003000000 */
[----:B------:R-:W2:Y:S01]  /*5e70*/  MUFU.TANH R183, R183 ;  /* 0x000000b700b77308 */ /* 0x000ea20000002400 */
[----:B------:R-:W-:Y:S02]  /*5e80*/  FMNMX.FTZ R159, R221, R162, !PT ;  /* 0x000000a2dd9f7209 */ /* 0x000fe40007810000 */
[----:B------:R-:W-:Y:S02]  /*5e90*/  FMNMX.FTZ R166, R180, R163, !PT ;  /* 0x000000a3b4a67209 */ /* 0x000fe40007810000 */
[----:B------:R-:W-:Y:S02]  /*5ea0*/  ISETP.GT.AND P3, PT, R170, 0x38, PT ;  /* 0x00000038aa00780c */ /* 0x000fe40003f64270 */
[----:B0-----:R-:W-:Y:S01]  /*5eb0*/  FSEL R213, R179, -INF , P5 ;  /* 0xff800000b3d57808 */ /* 0x001fe20002800000 */
[----:B------:R-:W0:Y:S01]  /*5ec0*/  MUFU.TANH R186, R186 ;  /* 0x000000ba00ba7308 */ /* 0x000e220000002400 */
[----:B------:R-:W-:-:S02]  /*5ed0*/  FMNMX.FTZ R162, R212, R159, !PT ;  /* 0x0000009fd4a27209 */ /* 0x000fc40007810000 */
[----:B------:R-:W-:Y:S02]  /*5ee0*/  FMNMX.FTZ R171, R181, R166, !PT ;  /* 0x000000a6b5ab7209 */ /* 0x000fe40007810000 */
[----:B------:R-:W-:Y:S02]  /*5ef0*/  ISETP.GT.AND P4, PT, R170, 0x39, PT ;  /* 0x00000039aa00780c */ /* 0x000fe40003f84270 */
[----:B-1----:R-:W-:Y:S01]  /*5f00*/  FSEL R214, R182, -INF , P3 ;  /* 0xff800000b6d67808 */ /* 0x002fe20001800000 */
[----:B------:R-:W1:Y:S01]  /*5f10*/  MUFU.TANH R187, R187 ;  /* 0x000000bb00bb7308 */ /* 0x000e620000002400 */
[----:B------:R-:W-:Y:S02]  /*5f20*/  FMNMX.FTZ R159, R213, R162, !PT ;  /* 0x000000a2d59f7209 */ /* 0x000fe40007810000 */
[----:B------:R-:W-:Y:S02]  /*5f30*/  FMNMX.FTZ R166, R184, R171, !PT ;  /* 0x000000abb8a67209 */ /* 0x000fe40007810000 */
[----:B------:R-:W-:-:S02]  /*5f40*/  ISETP.GT.AND P6, PT, R170, 0x40, PT ;  /* 0x00000040aa00780c */ /* 0x000fc40003fc4270 */
[----:B--2---:R-:W-:Y:S01]  /*5f50*/  FSEL R217, R183, -INF , P4 ;  /* 0xff800000b7d97808 */ /* 0x004fe20002000000 */
[----:B------:R1:W2:Y:S01]  /*5f60*/  MUFU.TANH R21, R190 ;  /* 0x000000be00157308 */ /* 0x0002a20000002400 */
[----:B------:R-:W-:Y:S02]  /*5f70*/  FMNMX.FTZ R162, R214, R159, !PT ;  /* 0x0000009fd6a27209 */ /* 0x000fe40007810000 */
[----:B------:R-:W-:Y:S02]  /*5f80*/  FMNMX.FTZ R171, R185, R166, !PT ;  /* 0x000000a6b9ab7209 */ /* 0x000fe40007810000 */
[----:B------:R-:W-:Y:S02]  /*5f90*/  ISETP.GT.AND P5, PT, R170, 0x41, PT ;  /* 0x00000041aa00780c */ /* 0x000fe40003fa4270 */
[----:B0-----:R-:W-:Y:S01]  /*5fa0*/  FSEL R183, R186, -INF , P6 ;  /* 0xff800000bab77808 */ /* 0x001fe20003000000 */
[----:B------:R2:W-:Y:S01]  /*5fb0*/  MUFU.TANH R157, R191 ;  /* 0x000000bf009d7308 */ /* 0x0005e20000002400 */
[----:B------:R-:W-:-:S02]  /*5fc0*/  FMNMX.FTZ R162, R217, R162, !PT ;  /* 0x000000a2d9a27209 */ /* 0x000fc40007810000 */
[----:B------:R-:W-:Y:S02]  /*5fd0*/  FMNMX.FTZ R178, R188, R171, !PT ;  /* 0x000000abbcb27209 */ /* 0x000fe40007810000 */
[C---:B------:R-:W-:Y:S02]  /*5fe0*/  ISETP.GT.AND P3, PT, R170.reuse, 0x48, PT ;  /* 0x00000048aa00780c */ /* 0x040fe40003f64270 */
[----:B-1----:R-:W-:Y:S01]  /*5ff0*/  FSEL R190, R187, -INF , P5 ;  /* 0xff800000bbbe7808 */ /* 0x002fe20002800000 */
[----:B------:R0:W1:Y:S01]  /*6000*/  MUFU.TANH R163, R194 ;  /* 0x000000c200a37308 */ /* 0x0000620000002400 */
[----:B------:R-:W-:Y:S01]  /*6010*/  FMNMX.FTZ R171, R183, R162, !PT ;  /* 0x000000a2b7ab7209 */ /* 0x000fe20007810000 */
[----:B------:R-:W-:Y:S01]  /*6020*/  IMAD.U32 R187, RZ, RZ, UR4 ;  /* 0x00000004ffbb7e24 */ /* 0x000fe2000f8e00ff */
[----:B------:R-:W-:Y:S01]  /*6030*/  FMNMX.FTZ R175, R189, R178, !PT ;  /* 0x000000b2bdaf7209 */ /* 0x000fe20007810000 */
[----:B------:R-:W-:Y:S01]  /*6040*/  UIMAD UR4, UR36, 0xc00, UR6 ;  /* 0x00000c00240478a4 */ /* 0x000fe2000f8e0206 */
[----:B------:R-:W-:-:S02]  /*6050*/  ISETP.GT.AND P4, PT, R170, 0x49, PT ;  /* 0x00000049aa00780c */ /* 0x000fc40003f84270 */
[----:B--2---:R-:W-:Y:S01]  /*6060*/  FSEL R191, R21, -INF , P3 ;  /* 0xff80000015bf7808 */ /* 0x004fe20001800000 */
[----:B------:R-:W2:Y:S01]  /*6070*/  MUFU.TANH R166, R195 ;  /* 0x000000c300a67308 */ /* 0x000ea20000002400 */
[----:B------:R-:W-:Y:S01]  /*6080*/  FMNMX.FTZ R162, R190, R171, !PT ;  /* 0x000000abbea27209 */ /* 0x000fe20007810000 */
[----:B0-----:R-:W0:Y:S01]  /*6090*/  S2R R194, SR_TID.X ;  /* 0x0000000000c27919 */ /* 0x001e220000002100 */
[----:B------:R-:W-:Y:S01]  /*60a0*/  FMNMX.FTZ R178, R192, R175, !PT ;  /* 0x000000afc0b27209 */ /* 0x000fe20007810000 */
[----:B------:R-:W-:Y:S01]  /*60b0*/  UMOV UR10, UR4 ;  /* 0x00000004000a7c82 */ /* 0x000fe20008000000 */
[C---:B------:R-:W-:Y:S02]  /*60c0*/  ISETP.GT.AND P5, PT, R170.reuse, 0x50, PT ;  /* 0x00000050aa00780c */ /* 0x040fe40003fa4270 */
[----:B------:R-:W-:Y:S01]  /*60d0*/  FMNMX.FTZ R21, R193, R178, !PT ;  /* 0x000000b2c1157209 */ /* 0x000fe20007810000 */
[----:B------:R3:W4:Y:S01]  /*60e0*/  MUFU.TANH R159, R198 ;  /* 0x000000c6009f7308 */ /* 0x0007220000002400 */
[----:B------:R-:W-:-:S02]  /*60f0*/  ISETP.GT.AND P3, PT, R170, 0x51, PT ;  /* 0x00000051aa00780c */ /* 0x000fc40003f64270 */
[----:B-1----:R-:W-:Y:S02]  /*6100*/  FSEL R163, R163, -INF , P5 ;  /* 0xff800000a3a37808 */ /* 0x002fe40002800000 */
[----:B------:R-:W-:-:S03]  /*6110*/  FMNMX.FTZ R21, R196, R21, !PT ;  /* 0x00000015c4157209 */ /* 0x000fc60007810000 */
[----:B------:R-:W1:Y:S01]  /*6120*/  MUFU.TANH R171, R199 ;  /* 0x000000c700ab7308 */ /* 0x000e620000002400 */
[----:B---3--:R-:W-:Y:S02]  /*6130*/  FSEL R198, R157, -INF , P4 ;  /* 0xff8000009dc67808 */ /* 0x008fe40002000000 */
[----:B------:R-:W-:Y:S02]  /*6140*/  FMNMX.FTZ R157, R191, R162, !PT ;  /* 0x000000a2bf9d7209 */ /* 0x000fe40007810000 */
[----:B------:R-:W-:Y:S01]  /*6150*/  ISETP.GT.AND P4, PT, R170, 0x58, PT ;  /* 0x00000058aa00780c */ /* 0x000fe20003f84270 */
[----:B------:R-:W3:Y:S01]  /*6160*/  SHFL.BFLY PT, R162, R21, 0x2, 0x1f ;  /* 0x0c401f0015a27f89 */ /* 0x000ee200000e0000 */
[----:B------:R-:W-:Y:S02]  /*6170*/  FMNMX.FTZ R178, R198, R157, !PT ;  /* 0x0000009dc6b27209 */ /* 0x000fe40007810000 */
[----:B--2---:R-:W-:Y:S02]  /*6180*/  FSEL R166, R166, -INF , P3 ;  /* 0xff800000a6a67808 */ /* 0x004fe40001800000 */
[----:B------:R-:W-:-:S02]  /*6190*/  FMNMX.FTZ R157, R163, R178, !PT ;  /* 0x000000b2a39d7209 */ /* 0x000fc40007810000 */
[----:B------:R-:W-:Y:S02]  /*61a0*/  ISETP.GT.AND P3, PT, R170, 0x59, PT ;  /* 0x00000059aa00780c */ /* 0x000fe40003f64270 */
[----:B----4-:R-:W-:Y:S02]  /*61b0*/  FSEL R170, R159, -INF , P4 ;  /* 0xff8000009faa7808 */ /* 0x010fe40002000000 */
[----:B------:R-:W-:Y:S02]  /*61c0*/  FMNMX.FTZ R157, R166, R157, !PT ;  /* 0x0000009da69d7209 */ /* 0x000fe40007810000 */
[----:B-1----:R-:W-:Y:S02]  /*61d0*/  FSEL R171, R171, -INF , P3 ;  /* 0xff800000abab7808 */ /* 0x002fe40001800000 */
[----:B------:R-:W-:Y:S02]  /*61e0*/  FMNMX.FTZ R178, R170, R157, !PT ;  /* 0x0000009daab27209 */ /* 0x000fe40007810000 */
[----:B0-----:R-:W-:-:S02]  /*61f0*/  SHF.R.U32.HI R195, RZ, 0x7, R194 ;  /* 0x00000007ffc37819 */ /* 0x001fc400000116c2 */
[----:B------:R-:W-:-:S05]  /*6200*/  FMNMX.FTZ R178, R171, R178, !PT ;  /* 0x000000b2abb27209 */ /* 0x000fca0007810000 */
[----:B------:R-:W0:Y:S01]  /*6210*/  SHFL.BFLY PT, R157, R178, 0x2, 0x1f ;  /* 0x0c401f00b29d7f89 */ /* 0x000e2200000e0000 */
[----:B---3--:R-:W-:-:S05]  /*6220*/  FMNMX.FTZ R162, R21, R162, !PT ;  /* 0x000000a215a27209 */ /* 0x008fca0007810000 */
        /* <DEDUP_REMOVED lines=8> */
[--C-:B------:R-:W-:Y:S01]  /*62b0*/  FFMA.FTZ R167, R153, UR5, -R175.reuse ;  /* 0x0000000599a77c23 */ /* 0x100fe200080108af */
[----:B------:R-:W-:Y:S01]  /*62c0*/  FSEL R153, R21, RZ, P3 ;  /* 0x000000ff15997208 */ /* 0x000fe20001800000 */
[--C-:B------:R-:W-:Y:S01]  /*62d0*/  FFMA.FTZ R162, R152, UR5, -R175.reuse ;  /* 0x0000000598a27c23 */ /* 0x100fe200080108af */
[--C-:B------:R-:W-:Y:S01]  /*62e0*/  FFMA.FTZ R174, R174, UR5, -R175.reuse ;  /* 0x00000005aeae7c23 */ /* 0x100fe200080108af */
[--C-:B------:R-:W-:Y:S01]  /*62f0*/  FFMA.FTZ R156, R156, UR5, -R175.reuse ;  /* 0x000000059c9c7c23 */ /* 0x100fe200080108af */
[----:B------:R-:W-:Y:S01]  /*6300*/  MUFU.EX2 R159, R159 ;  /* 0x0000009f009f7308 */ /* 0x000fe20000000800 */
[----:B------:R-:W-:Y:S01]  /*6310*/  FADD.FTZ R153, -R153, R210 ;  /* 0x000000d299997221 */ /* 0x000fe20000010100 */
[----:B0-----:R-:W-:Y:S01]  /*6320*/  FMNMX.FTZ R157, R179, R182, !PT ;  /* 0x000000b6b39d7209 */ /* 0x001fe20007810000 */
[----:B------:R-:W-:Y:S02]  /*6330*/  VIADD R210, R195, 0x8 ;  /* 0x00000008c3d27836 */ /* 0x000fe40000000000 */
[--C-:B------:R-:W-:Y:S01]  /*6340*/  FFMA.FTZ R160, R160, UR5, -R175.reuse ;  /* 0x00000005a0a07c23 */ /* 0x100fe200080108af */
[----:B------:R-:W-:Y:S01]  /*6350*/  FMUL.FTZ R194, R153, UR5 ;  /* 0x0000000599c27c20 */ /* 0x000fe20008410000 */
[C---:B------:R-:W-:Y:S01]  /*6360*/  FSETP.NEU.FTZ.AND P4, PT, R157.reuse, -INF , PT ;  /* 0xff8000009d00780b */ /* 0x040fe20003f9d000 */
[----:B------:R-:W-:Y:S01]  /*6370*/  FMUL.FTZ R199, R157, UR5 ;  /* 0x000000059dc77c20 */ /* 0x000fe20008410000 */
[----:B------:R-:W-:Y:S01]  /*6380*/  @!P2 VIADD R153, R187, 0x32440 ;  /* 0x00032440bb99a836 */ /* 0x000fe20000000000 */
[----:B------:R-:W0:Y:S01]  /*6390*/  MUFU.EX2 R162, R162 ;  /* 0x000000a200a27308 */ /* 0x000e220000000800 */
[----:B------:R-:W-:Y:S01]  /*63a0*/  FSEL R152, R157, RZ, P4 ;  /* 0x000000ff9d987208 */ /* 0x000fe20002000000 */
[--C-:B------:R-:W-:Y:S01]  /*63b0*/  FFMA.FTZ R161, R161, UR5, -R175.reuse ;  /* 0x00000005a1a17c23 */ /* 0x100fe200080108af */
[----:B------:R-:W-:Y:S01]  /*63c0*/  FSEL R199, R199, RZ, P4 ;  /* 0x000000ffc7c77208 */ /* 0x000fe20002000000 */
[----:B------:R-:W-:Y:S01]  /*63d0*/  FFMA.FTZ R164, R164, UR5, -R175 ;  /* 0x00000005a4a47c23 */ /* 0x000fe200080108af */
[----:B------:R-:W-:Y:S01]  /*63e0*/  @!P2 PRMT R153, RZ, 0x654, R153 ;  /* 0x00000654ff99a816 */ /* 0x000fe20000000099 */
[----:B------:R-:W-:Y:S01]  /*63f0*/  FADD.FTZ R152, -R152, R211 ;  /* 0x000000d398987221 */ /* 0x000fe20000010100 */
[----:B------:R-:W-:Y:S01]  /*6400*/  FFMA.FTZ R165, R165, UR5, -R175 ;  /* 0x00000005a5a57c23 */ /* 0x000fe200080108af */
[--C-:B------:R-:W-:Y:S01]  /*6410*/  FFMA.FTZ R182, R158, UR5, -R199.reuse ;  /* 0x000000059eb67c23 */ /* 0x100fe200080108c7 */
[----:B------:R-:W-:Y:S01]  /*6420*/  IADD3 R158, -R195, 0xb, RZ ;  /* 0x0000000bc39e7810 */ /* 0x000fe20007ffe1ff */
[----:B------:R-:W-:Y:S01]  /*6430*/  FMUL.FTZ R195, R152, UR5 ;  /* 0x0000000598c37c20 */ /* 0x000fe20008410000 */
[--C-:B------:R-:W-:Y:S01]  /*6440*/  FFMA.FTZ R178, R154, UR5, -R199.reuse ;  /* 0x000000059ab27c23 */ /* 0x100fe200080108c7 */
[--C-:B------:R-:W-:Y:S01]  /*6450*/  FFMA.FTZ R179, R155, UR5, -R199.reuse ;  /* 0x000000059bb37c23 */ /* 0x100fe200080108c7 */
[--C-:B------:R-:W-:Y:S01]  /*6460*/  FFMA.FTZ R186, R223, UR5, -R199.reuse ;  /* 0x00000005dfba7c23 */ /* 0x100fe200080108c7 */
        /* <DEDUP_REMOVED lines=8> */
[----:B------:R-:W-:Y:S01]  /*64f0*/  FFMA.FTZ R219, R220, UR5, -R199 ;  /* 0x00000005dcdb7c23 */ /* 0x000fe200080108c7 */
[----:B------:R-:W-:Y:S01]  /*6500*/  FFMA.FTZ R168, R168, UR5, -R175 ;  /* 0x00000005a8a87c23 */ /* 0x000fe200080108af */
[----:B------:R-:W0:Y:S01]  /*6510*/  MUFU.EX2 R195, R195 ;  /* 0x000000c300c37308 */ /* 0x000e220000000800 */
[--C-:B----4-:R-:W-:Y:S01]  /*6520*/  FFMA.FTZ R210, R215, UR5, -R199.reuse ;  /* 0x00000005d7d27c23 */ /* 0x110fe200080108c7 */
[----:B------:R-:W-:Y:S01]  /*6530*/  FFMA.FTZ R215, R222, UR5, -R199 ;  /* 0x00000005ded77c23 */ /* 0x000fe200080108c7 */
[--C-:B------:R-:W-:Y:S01]  /*6540*/  FFMA.FTZ R169, R169, UR5, -R175.reuse ;  /* 0x00000005a9a97c23 */ /* 0x100fe200080108af */
[----:B------:R-:W-:Y:S01]  /*6550*/  FFMA.FTZ R172, R172, UR5, -R175 ;  /* 0x00000005acac7c23 */ /* 0x000fe200080108af */
[--C-:B------:R-:W-:Y:S01]  /*6560*/  FFMA.FTZ R216, R216, UR5, -R199.reuse ;  /* 0x00000005d8d87c23 */ /* 0x100fe200080108c7 */
[----:B------:R-:W-:Y:S01]  /*6570*/  FFMA.FTZ R220, R221, UR5, -R199 ;  /* 0x00000005dddc7c23 */ /* 0x000fe200080108c7 */
[--C-:B------:R-:W-:Y:S01]  /*6580*/  FFMA.FTZ R173, R173, UR5, -R175.reuse ;  /* 0x00000005adad7c23 */ /* 0x100fe200080108af */
[----:B------:R-:W-:Y:S01]  /*6590*/  MUFU.EX2 R167, R167 ;  /* 0x000000a700a77308 */ /* 0x000fe20000000800 */
[-C--:B---3--:R-:W-:Y:S01]  /*65a0*/  FMUL.FTZ R24, R24, R194.reuse ;  /* 0x000000c218187220 */ /* 0x088fe20000410000 */
        /* <DEDUP_REMOVED lines=132> */
[----:B---3--:R-:W-:Y:S01]  /*6df0*/  F2FP.BF16.F32.PACK_AB R154, R174, R167 ;  /* 0x000000a7ae9a723e */ /* 0x008fe200000010ff */
[----:B------:R-:W0:Y:S01]  /*6e00*/  MUFU.EX2 R156, R156 ;  /* 0x0000009c009c7308 */ /* 0x000e220000000800 */
[----:B--2---:R-:W-:Y:S01]  /*6e10*/  F2FP.BF16.F32.PACK_AB R153, R179, R178 ;  /* 0x000000b2b399723e */ /* 0x004fe200000010ff */
[--C-:B------:R-:W-:Y:S01]  /*6e20*/  FFMA.FTZ R176, R176, UR5, -R175.reuse ;  /* 0x00000005b0b07c23 */ /* 0x100fe200080108af */
[----:B----4-:R-:W-:Y:S01]  /*6e30*/  F2FP.BF16.F32.PACK_AB R155, R186, R182 ;  /* 0x000000b6ba9b723e */ /* 0x010fe200000010ff */
[--C-:B------:R-:W-:Y:S01]  /*6e40*/  FFMA.FTZ R177, R177, UR5, -R175.reuse ;  /* 0x00000005b1b17c23 */ /* 0x100fe200080108af */
[----:B------:R-:W-:Y:S01]  /*6e50*/  FFMA.FTZ R180, R180, UR5, -R175 ;  /* 0x00000005b4b47c23 */ /* 0x000fe200080108af */
[--C-:B------:R-:W-:Y:S01]  /*6e60*/  FFMA.FTZ R212, R212, UR5, -R199.reuse ;  /* 0x00000005d4d47c23 */ /* 0x100fe200080108c7 */
[----:B------:R-:W-:Y:S01]  /*6e70*/  WARPGROUP.ARRIVE ;  /* 0x00000000000079c5 */ /* 0x000fe20000000000 */
[----:B------:R-:W2:Y:S01]  /*6e80*/  MUFU.EX2 R160, R160 ;  /* 0x000000a000a07308 */ /* 0x000ea20000000800 */
[--C-:B------:R-:W-:Y:S01]  /*6e90*/  FFMA.FTZ R213, R213, UR5, -R199.reuse ;  /* 0x00000005d5d57c23 */ /* 0x100fe200080108c7 */
[--C-:B------:R-:W-:Y:S01]  /*6ea0*/  FFMA.FTZ R214, R214, UR5, -R199.reuse ;  /* 0x00000005d6d67c23 */ /* 0x100fe200080108c7 */
[----:B------:R-:W-:Y:S01]  /*6eb0*/  FFMA.FTZ R217, R217, UR5, -R199 ;  /* 0x00000005d9d97c23 */ /* 0x000fe200080108c7 */
[--C-:B------:R-:W-:Y:S01]  /*6ec0*/  FFMA.FTZ R181, R181, UR5, -R175.reuse ;  /* 0x00000005b5b57c23 */ /* 0x100fe200080108af */
[----:B------:R-:W-:Y:S01]  /*6ed0*/  HGMMA.64x256x16.F32.BF16 R24, R152, gdesc[UR8].tnspB, R24, gsb0 ;  /* 0x43e0000898187df0 */ /* 0x000fe20008001818 */
[----:B------:R-:W-:Y:S01]  /*6ee0*/  UIADD3 UR10, UR4, 0x80, URZ ;  /* 0x00000080040a7890 */ /* 0x000fe2000fffe03f */
[--C-:B------:R-:W-:Y:S01]  /*6ef0*/  FFMA.FTZ R184, R184, UR5, -R175.reuse ;  /* 0x00000005b8b87c23 */ /* 0x100fe200080108af */
[----:B------:R-:W-:Y:S01]  /*6f00*/  MUFU.EX2 R161, R161 ;  /* 0x000000a100a17308 */ /* 0x000fe20000000800 */
[----:B------:R-:W-:Y:S01]  /*6f10*/  UMOV UR11, 0x40000040 ;  /* 0x40000040000b7882 */ /* 0x000fe20000000000 */
[--C-:B------:R-:W-:Y:S01]  /*6f20*/  FFMA.FTZ R185, R185, UR5, -R175.reuse ;  /* 0x00000005b9b97c23 */ /* 0x100fe200080108af */
[----:B------:R-:W-:Y:S01]  /*6f30*/  FFMA.FTZ R188, R188, UR5, -R175 ;  /* 0x00000005bcbc7c23 */ /* 0x000fe200080108af */
        /* <DEDUP_REMOVED lines=9> */
[--C-:B------:R-:W-:Y:S01]  /*6fd0*/  FFMA.FTZ R163, R163, UR5, -R199.reuse ;  /* 0x00000005a3a37c23 */ /* 0x100fe200080108c7 */
[--C-:B------:R-:W-:Y:S01]  /*6fe0*/  FFMA.FTZ R166, R166, UR5, -R199.reuse ;  /* 0x00000005a6a67c23 */ /* 0x100fe200080108c7 */
[--C-:B------:R-:W-:Y:S01]  /*6ff0*/  FFMA.FTZ R170, R170, UR5, -R199.reuse ;  /* 0x00000005aaaa7c23 */ /* 0x100fe200080108c7 */
[----:B------:R-:W-:Y:S01]  /*7000*/  MUFU.EX2 R197, R197 ;  /* 0x000000c500c57308 */ /* 0x000fe20000000800 */
[----:B------:R-:W-:Y:S01]  /*7010*/  FFMA.FTZ R171, R171, UR5, -R199 ;  /* 0x00000005abab7c23 */ /* 0x000fe200080108c7 */
[----:B------:R-:W-:Y:S01]  /*7020*/  FFMA.FTZ R159, R194, R0, R159 ;  /* 0x00000000c29f7223 */ /* 0x000fe2000001009f */
[----:B------:R-:W-:Y:S01]  /*7030*/  FFMA.FTZ R12, R195, R12, R178 ;  /* 0x0000000cc30c7223 */ /* 0x000fe200000100b2 */
[----:B------:R-:W-:Y:S01]  /*7040*/  ISETP.GT.AND P3, PT, R20, R13, PT ;  /* 0x0000000d1400720c */ /* 0x000fe20003f64270 */
[----:B------:R-:W-:-:S02]  /*7050*/  @!P2 VIADD R187, R187, 0x32460 ;  /* 0x00032460bbbba836 */ /* 0x000fc40000000000 */
[----:B------:R-:W-:Y:S01]  /*7060*/  FADD.FTZ R162, R162, R159 ;  /* 0x0000009fa2a27221 */ /* 0x000fe20000010000 */
[----:B------:R-:W-:Y:S01]  /*7070*/  FADD.FTZ R179, R179, R12 ;  /* 0x0000000cb3b37221 */ /* 0x000fe20000010000 */
[----:B------:R-:W3:Y:S01]  /*7080*/  MUFU.EX2 R210, R210 ;  /* 0x000000d200d27308 */ /* 0x000ee20000000800 */
[----:B------:R-:W-:Y:S02]  /*7090*/  VIADD R20, R20, 0xffffffff ;  /* 0xffffffff14147836 */ /* 0x000fe40000000000 */
[----:B------:R-:W-:Y:S01]  /*70a0*/  FADD.FTZ R167, R167, R162 ;  /* 0x000000a2a7a77221 */ /* 0x000fe20000010000 */
[----:B------:R-:W-:Y:S01]  /*70b0*/  FADD.FTZ R179, R182, R179 ;  /* 0x000000b3b6b37221 */ /* 0x000fe20000010000 */
[----:B------:R-:W-:Y:S02]  /*70c0*/  @!P2 PRMT R187, RZ, 0x654, R187 ;  /* 0x00000654ffbba816 */ /* 0x000fe400000000bb */
[----:B------:R-:W-:Y:S01]  /*70d0*/  FADD.FTZ R167, R174, R167 ;  /* 0x000000a7aea77221 */ /* 0x000fe20000010000 */
[----:B------:R-:W-:Y:S01]  /*70e0*/  FADD.FTZ R186, R186, R179 ;  /* 0x000000b3baba7221 */ /* 0x000fe20000010000 */
[----:B------:R-:W-:Y:S02]  /*70f0*/  MUFU.EX2 R211, R211 ;  /* 0x000000d300d37308 */ /* 0x000fe40000000800 */
[----:B0-----:R-:W-:-:S06]  /*7100*/  FADD.FTZ R167, R156, R167 ;  /* 0x000000a79ca77221 */ /* 0x001fcc0000010000 */
[----:B------:R-:W0:Y:S08]  /*7110*/  MUFU.EX2 R215, R215 ;  /* 0x000000d700d77308 */ /* 0x000e300000000800 */
[----:B------:R-:W-:Y:S08]  /*7120*/  MUFU.EX2 R165, R165 ;  /* 0x000000a500a57308 */ /* 0x000ff00000000800 */
[----:B------:R-:W-:Y:S08]  /*7130*/  MUFU.EX2 R168, R168 ;  /* 0x000000a800a87308 */ /* 0x000ff00000000800 */
[----:B------:R-:W-:Y:S08]  /*7140*/  MUFU.EX2 R169, R169 ;  /* 0x000000a900a97308 */ /* 0x000ff00000000800 */
[----:B------:R-:W-:Y:S08]  /*7150*/  MUFU.EX2 R172, R172 ;  /* 0x000000ac00ac7308 */ /* 0x000ff00000000800 */
[----:B------:R-:W4:Y:S08]  /*7160*/  MUFU.EX2 R216, R216 ;  /* 0x000000d800d87308 */ /* 0x000f300000000800 */
        /* <DEDUP_REMOVED lines=22> */
[----:B------:R-:W-:Y:S01]  /*72d0*/  MUFU.EX2 R196, R196 ;  /* 0x000000c400c47308 */ /* 0x000fe20000000800 */
[----:B------:R-:W-:-:S02]  /*72e0*/  WARPGROUP.DEPBAR.LE gsb0, 0x0 ;  /* 0x00008000000079c5 */ /* 0x000fc40000010000 */
[C---:B--2---:R-:W-:Y:S01]  /*72f0*/  F2FP.BF16.F32.PACK_AB R152, R160.reuse, R156 ;  /* 0x0000009ca098723e */ /* 0x044fe200000010ff */
[----:B------:R-:W-:Y:S01]  /*7300*/  FADD.FTZ R160, R160, R167 ;  /* 0x000000a7a0a07221 */ /* 0x000fe20000010000 */
[----:B---3--:R-:W-:-:S03]  /*7310*/  F2FP.BF16.F32.PACK_AB R153, R210, R197 ;  /* 0x000000c5d299723e */ /* 0x008fc600000010ff */
[----:B------:R-:W-:Y:S01]  /*7320*/  MUFU.EX2 R163, R163 ;  /* 0x000000a300a37308 */ /* 0x000fe20000000800 */
[----:B------:R-:W-:Y:S01]  /*7330*/  F2FP.BF16.F32.PACK_AB R154, R164, R161 ;  /* 0x000000a1a49a723e */ /* 0x000fe200000010ff */
[----:B------:R-:W-:Y:S01]  /*7340*/  FADD.FTZ R197, R197, R186 ;  /* 0x000000bac5c57221 */ /* 0x000fe20000010000 */
[----:B0-----:R-:W-:Y:S01]  /*7350*/  F2FP.BF16.F32.PACK_AB R155, R215, R211 ;  /* 0x000000d3d79b723e */ /* 0x001fe200000010ff */
[----:B------:R-:W-:Y:S02]  /*7360*/  FADD.FTZ R161, R161, R160 ;  /* 0x000000a0a1a17221 */ /* 0x000fe40000010000 */
[----:B------:R-:W-:Y:S01]  /*7370*/  FADD.FTZ R210, R210, R197 ;  /* 0x000000c5d2d27221 */ /* 0x000fe20000010000 */
[----:B------:R-:W-:Y:S01]  /*7380*/  WARPGROUP.ARRIVE ;  /* 0x00000000000079c5 */ /* 0x000fe20000000000 */
[----:B------:R-:W0:Y:S01]  /*7390*/  MUFU.EX2 R166, R166 ;  /* 0x000000a600a67308 */ /* 0x000e220000000800 */
        /* <DEDUP_REMOVED lines=8> */
[----:B------:R-:W-:Y:S02]  /*7420*/  IMAD.MOV.U32 R210, RZ, RZ, R21 ;  /* 0x000000ffffd27224 */ /* 0x000fe400078e0015 */
[----:B----4-:R-:W-:-:S05]  /*7430*/  FADD.FTZ R215, R216, R215 ;  /* 0x000000d7d8d77221 */ /* 0x010fca0000010000 */
        /* <DEDUP_REMOVED lines=13> */
[----:B------:R-:W-:-:S03]  /*7510*/  FADD.FTZ R172, R172, R169 ;  /* 0x000000a9acac7221 */ /* 0x000fc60000010000 */
        /* <DEDUP_REMOVED lines=55> */
.L_x_14548:
[----:B------:R-:W-:-:S13]  /*7890*/  ISETP.GE.AND P1, PT, R20, RZ, PT ;  /* 0x000000ff1400720c */ /* 0x000fda0003f26270 */
[----:B------:R-:W-:Y:S05]  /*78a0*/  @!P1 BRA `(.L_x_14558) ;  /* 0x0000002800409947 */ /* 0x000fea0003800000 */
[----:B------:R-:W-:Y:S02]  /*78b0*/  IMAD.MOV.U32 R201, RZ, RZ, R157 ;  /* 0x000000ffffc97224 */ /* 0x000fe400078e009d */
[----:B------:R-:W-:-:S07]  /*78c0*/  IMAD.MOV.U32 R13, RZ, RZ, R21 ;  /* 0x000000ffff0d7224 */ /* 0x000fce00078e0015 */
.L_x_14567:
[----:B------:R-:W-:-:S04]  /*78d0*/  UIADD3 UR36, UR36, 0x1, URZ ;  /* 0x0000000124247890 */ /* 0x000fc8000fffe03f */
[----:B------:R-:W-:-:S04]  /*78e0*/  UISETP.NE.AND UP0, UPT, UR36, 0x2, UPT ;  /* 0x000000022400788c */ /* 0x000fc8000bf05270 */
[----:B------:R-:W-:Y:S02]  /*78f0*/  USEL UR4, URZ, 0x1, UP0 ;  /* 0x000000013f047887 */ /* 0x000fe40008000000 */
[----:B------:R-:W-:Y:S02]  /*7900*/  USEL UR36, UR36, URZ, UP0 ;  /* 0x0000003f24247287 */ /* 0x000fe40008000000 */
[----:B------:R-:W-:Y:S01]  /*7910*/  ULOP3.LUT UR37, UR37, UR4, URZ, 0x3c, !UPT ;  /* 0x0000000425257292 */ /* 0x000fe2000f8e3c3f */
[----:B-1----:R-:W-:Y:S11]  /*7920*/  @!P0 BRA `(.L_x_14559) ;  /* 0x0000000000048947 */ /* 0x002ff60003800000 */
[----:B------:R-:W-:Y:S01]  /*7930*/  BPT.TRAP 0x1 ;  /* 0x000000040000795c */ /* 0x000fe20000300000 */
.L_x_14559:
        /* <DEDUP_REMOVED lines=9> */
.L_x_14560:
[----:B--2---:R-:W-:Y:S05]  /*79d0*/  @P1 BRA `(.L_x_14561) ;  /* 0x0000000000081947 */ /* 0x004fea0003800000 */
[----:B------:R-:W2:Y:S02]  /*79e0*/  SYNCS.PHASECHK.TRANS64.TRYWAIT P1, [UR4+0x32430], R21 ;  /* 0x03243015ff0075a7 */ /* 0x000ea40008020144 */
[----:B--2---:R-:W-:Y:S05]  /*79f0*/  @!P1 BRA `(.L_x_14562) ;  /* 0x000000d000ec9947 */ /* 0x004fea0003800000 */
.L_x_14561:
[----:B------:R-:W-:Y:S01]  /*7a00*/  R2UR UR56, R22 ;  /* 0x00000000163872ca */ /* 0x000fe200000e0000 */
[----:B------:R-:W-:Y:S01]  /*7a10*/  UIMAD UR5, UR36, 0x300, UR61 ;  /* 0x00000300240578a4 */ /* 0x000fe2000f8e023d */
[----:B------:R-:W-:Y:S01]  /*7a20*/  R2UR UR57, R23 ;  /* 0x00000000173972ca */ /* 0x000fe200000e0000 */
[----:B0-2---:R-:W-:Y:S01]  /*7a30*/  WARPGROUP.ARRIVE ;  /* 0x00000000000079c5 */ /* 0x005fe20000000000 */
        /* <DEDUP_REMOVED lines=27> */
.L_x_14563:
[----:B------:R0:W2:Y:S01]  /*7bf0*/  SYNCS.PHASECHK.TRANS64.TRYWAIT P1, [UR4+0x32450], R21 ;  /* 0x03245015ff0075a7 */ /* 0x0000a20008020144 */
[----:B------:R-:W-:Y:S05]  /*7c00*/  @!P0 BRA `(.L_x_14564) ;  /* 0x0000000000048947 */ /* 0x000fea0003800000 */
[----:B------:R-:W-:Y:S01]  /*7c10*/  BPT.TRAP 0x1 ;  /* 0x000000040000795c */ /* 0x000fe20000300000 */
.L_x_14564:
[----:B--2---:R-:W-:Y:S05]  /*7c20*/  @P1 BRA `(.L_x_14565) ;  /* 0x0000000000081947 */ /* 0x004fea0003800000 */
[----:B------:R-:W2:Y:S02]  /*7c30*/  SYNCS.PHASECHK.TRANS64.TRYWAIT P1, [UR4+0x32450], R21 ;  /* 0x03245015ff0075a7 */ /* 0x000ea40008020144 */
[----:B--2---:R-:W-:Y:S05]  /*7c40*/  @!P1 BRA `(.L_x_14566) ;  /* 0x000000d000709947 */ /* 0x004fea0003800000 */
.L_x_14565:
        /* <DEDUP_REMOVED lines=99> */
[----:B--2---:R-:W-:Y:S01]  /*8280*/  FMUL.FTZ R202, R156, UR5 ;  /* 0x000000059cca7c20 */ /* 0x004fe20008410000 */
        /* <DEDUP_REMOVED lines=48> */
[----:B------:R-:W-:-:S03]  /*8590*/  FMUL.FTZ R199, R199, UR5 ;  /* 0x00000005c7c77c20 */ /* 0x000fc60008410000 */
        /* <DEDUP_REMOVED lines=28> */
[----:B------:R-:W-:Y:S01]  /*8760*/  FMUL.FTZ R193, R197, UR5 ;  /* 0x00000005c5c17c20 */ /* 0x000fe20008410000 */
[----:B------:R-:W-:-:S04]  /*8770*/  FMUL.FTZ R197, R198, UR5 ;  /* 0x00000005c6c57c20 */ /* 0x000fc80008410000 */
        /* <DEDUP_REMOVED lines=60> */
[----:B-1----:R-:W-:Y:S02]  /*8b40*/  FMNMX.FTZ R194, R190, R21, !PT ;  /* 0x00000015bec27209 */ /* 0x002fe40007810000 */
[----:B------:R-:W1:Y:S05]  /*8b50*/  SHFL.BFLY PT, R21, R198, 0x1, 0x1f ;  /* 0x0c201f00c6157f89 */ /* 0x000e6a00000e0000 */
[----:B------:R-:W3:Y:S01]  /*8b60*/  MUFU.TANH R199, R199 ;  /* 0x000000c700c77308 */ /* 0x000ee20000002400 */
[----:B--2---:R-:W-:-:S04]  /*8b70*/  FMNMX.FTZ R194, R195, R194, !PT ;  /* 0x000000c2c3c27209 */ /* 0x004fc80007810000 */
[----:B0-----:R-:W-:-:S04]  /*8b80*/  FMNMX.FTZ R194, R197, R194, !PT ;  /* 0x000000c2c5c27209 */ /* 0x001fc80007810000 */
[----:B---3--:R-:W-:Y:S02]  /*8b90*/  FMNMX.FTZ R194, R199, R194, !PT ;  /* 0x000000c2c7c27209 */ /* 0x008fe40007810000 */
[----:B-1----:R-:W-:-:S03]  /*8ba0*/  FMNMX.FTZ R21, R198, R21, !PT ;  /* 0x00000015c6157209 */ /* 0x002fc60007810000 */
[----:B------:R-:W0:Y:S02]  /*8bb0*/  SHFL.BFLY PT, R157, R194, 0x2, 0x1f ;  /* 0x0c401f00c29d7f89 */ /* 0x000e2400000e0000 */
[C---:B------:R-:W-:Y:S01]  /*8bc0*/  FMUL.FTZ R213, R21.reuse, UR5 ;  /* 0x0000000515d57c20 */ /* 0x040fe20008410000 */
[----:B------:R-:W-:-:S03]  /*8bd0*/  FADD.FTZ R13, -R21, R13 ;  /* 0x0000000d150d7221 */ /* 0x000fc60000010100 */
[--C-:B------:R-:W-:Y:S01]  /*8be0*/  FFMA.FTZ R215, R152, UR5, -R213.reuse ;  /* 0x0000000598d77c23 */ /* 0x100fe200080108d5 */
[--C-:B------:R-:W-:Y:S01]  /*8bf0*/  FFMA.FTZ R196, R153, UR5, -R213.reuse ;  /* 0x0000000599c47c23 */ /* 0x100fe200080108d5 */
[----:B------:R-:W-:Y:S01]  /*8c00*/  FMUL.FTZ R13, R13, UR5 ;  /* 0x000000050d0d7c20 */ /* 0x000fe20008410000 */
[--C-:B------:R-:W-:Y:S01]  /*8c10*/  FFMA.FTZ R198, R202, UR5, -R213.reuse ;  /* 0x00000005cac67c23 */ /* 0x100fe200080108d5 */
[----:B------:R-:W-:Y:S02]  /*8c20*/  VIADD R153, R218, 0x8 ;  /* 0x00000008da997836 */ /* 0x000fe40000000000 */
        /* <DEDUP_REMOVED lines=13> */
[----:B0-----:R-:W-:Y:S01]  /*8d00*/  FMNMX.FTZ R157, R194, R157, !PT ;  /* 0x0000009dc29d7209 */ /* 0x001fe20007810000 */
[--C-:B------:R-:W-:Y:S01]  /*8d10*/  FFMA.FTZ R177, R177, UR5, -R213.reuse ;  /* 0x00000005b1b17c23 */ /* 0x100fe200080108d5 */
[--C-:B------:R-:W-:Y:S01]  /*8d20*/  FFMA.FTZ R179, R179, UR5, -R213.reuse ;  /* 0x00000005b3b37c23 */ /* 0x100fe200080108d5 */
[--C-:B------:R-:W-:Y:S01]  /*8d30*/  FFMA.FTZ R178, R178, UR5, -R213.reuse ;  /* 0x00000005b2b27c23 */ /* 0x100fe200080108d5 */
[--C-:B------:R-:W-:Y:S01]  /*8d40*/  FFMA.FTZ R180, R180, UR5, -R213.reuse ;  /* 0x00000005b4b47c23 */ /* 0x100fe200080108d5 */
[----:B------:R-:W0:Y:S01]  /*8d50*/  SHFL.BFLY PT, R214, R157, 0x1, 0x1f ;  /* 0x0c201f009dd67f89 */ /* 0x000e2200000e0000 */
[----:B------:R2:W-:Y:S01]  /*8d60*/  MUFU.EX2 R194, R215 ;  /* 0x000000d700c27308 */ /* 0x0005e20000000800 */
[--C-:B------:R-:W-:Y:S01]  /*8d70*/  FFMA.FTZ R185, R185, UR5, -R213.reuse ;  /* 0x00000005b9b97c23 */ /* 0x100fe200080108d5 */
[--C-:B------:R-:W-:Y:S01]  /*8d80*/  FFMA.FTZ R187, R187, UR5, -R213.reuse ;  /* 0x00000005bbbb7c23 */ /* 0x100fe200080108d5 */
[--C-:B------:R-:W-:Y:S01]  /*8d90*/  FFMA.FTZ R219, R188, UR5, -R213.reuse ;  /* 0x00000005bcdb7c23 */ /* 0x100fe200080108d5 */
[--C-:B------:R-:W-:Y:S01]  /*8da0*/  FFMA.FTZ R188, R192, UR5, -R213.reuse ;  /* 0x00000005c0bc7c23 */ /* 0x100fe200080108d5 */
[--C-:B------:R-:W-:Y:S01]  /*8db0*/  FFMA.FTZ R186, R186, UR5, -R213.reuse ;  /* 0x00000005baba7c23 */ /* 0x100fe200080108d5 */
[----:B------:R-:W-:-:S02]  /*8dc0*/  FFMA.FTZ R193, R193, UR5, -R213 ;  /* 0x00000005c1c17c23 */ /* 0x000fc400080108d5 */
        /* <DEDUP_REMOVED lines=15> */
[----:B0-----:R-:W-:Y:S01]  /*8ec0*/  FMNMX.FTZ R157, R157, R214, !PT ;  /* 0x000000d69d9d7209 */ /* 0x001fe20007810000 */
[----:B------:R-:W-:-:S02]  /*8ed0*/  IMAD.U32 R214, RZ, RZ, UR4 ;  /* 0x00000004ffd67e24 */ /* 0x000fc4000f8e00ff */
[-C--:B------:R-:W-:Y:S01]  /*8ee0*/  FMUL.FTZ R49, R49, R13.reuse ;  /* 0x0000000d31317220 */ /* 0x080fe20000410000 */
[-C--:B------:R-:W-:Y:S01]  /*8ef0*/  FMUL.FTZ R52, R52, R13.reuse ;  /* 0x0000000d34347220 */ /* 0x080fe20000410000 */
[-C--:B------:R-:W-:Y:S01]  /*8f00*/  FMUL.FTZ R53, R53, R13.reuse ;  /* 0x0000000d35357220 */ /* 0x080fe20000410000 */
[C---:B------:R-:W-:Y:S01]  /*8f10*/  FADD.FTZ R152, -R157.reuse, R201 ;  /* 0x000000c99d987221 */ /* 0x040fe20000010100 */
[----:B------:R-:W-:Y:S01]  /*8f20*/  FMUL.FTZ R217, R157, UR5 ;  /* 0x000000059dd97c20 */ /* 0x000fe20008410000 */
[-C--:B------:R-:W-:Y:S01]  /*8f30*/  FMUL.FTZ R56, R56, R13.reuse ;  /* 0x0000000d38387220 */ /* 0x080fe20000410000 */
[-C--:B------:R-:W-:Y:S01]  /*8f40*/  FMUL.FTZ R57, R57, R13.reuse ;  /* 0x0000000d39397220 */ /* 0x080fe20000410000 */
[----:B------:R-:W-:Y:S01]  /*8f50*/  FMUL.FTZ R201, R152, UR5 ;  /* 0x0000000598c97c20 */ /* 0x000fe20008410000 */
[----:B------:R-:W-:Y:S02]  /*8f60*/  @!P2 VIADD R152, R214, 0x32440 ;  /* 0x00032440d698a836 */ /* 0x000fe40000000000 */
[--C-:B------:R-:W-:Y:S01]  /*8f70*/  FFMA.FTZ R216, R158, UR5, -R217.reuse ;  /* 0x000000059ed87c23 */ /* 0x100fe200080108d9 */
[----:B------:R-:W-:Y:S01]  /*8f80*/  IADD3 R158, -R218, 0xb, RZ ;  /* 0x0000000bda9e7810 */ /* 0x000fe20007ffe1ff */
[--C-:B------:R-:W-:Y:S01]  /*8f90*/  FFMA.FTZ R210, R154, UR5, -R217.reuse ;  /* 0x000000059ad27c23 */ /* 0x100fe200080108d9 */
[--C-:B--2---:R-:W-:Y:S01]  /*8fa0*/  FFMA.FTZ R215, R155, UR5, -R217.reuse ;  /* 0x000000059bd77c23 */ /* 0x104fe200080108d9 */
[----:B------:R-:W-:Y:S01]  /*8fb0*/  @!P2 PRMT R152, RZ, 0x654, R152 ;  /* 0x00000654ff98a816 */ /* 0x000fe20000000098 */
[--C-:B------:R-:W-:Y:S01]  /*8fc0*/  FFMA.FTZ R211, R211, UR5, -R217.reuse ;  /* 0x00000005d3d37c23 */ /* 0x100fe200080108d9 */
        /* <DEDUP_REMOVED lines=119> */
[----:B------:R-:W-:Y:S01]  /*9740*/  UIMAD UR4, UR36, 0xc00, UR6 ;  /* 0x00000c00240478a4 */ /* 0x000fe2000f8e0206 */
[----:B------:R-:W-:Y:S01]  /*9750*/  F2FP.BF16.F32.PACK_AB R154, R202, R198 ;  /* 0x000000c6ca9a723e */ /* 0x000fe200000010ff */
[--C-:B------:R-:W-:Y:S01]  /*9760*/  FFMA.FTZ R160, R160, UR5, -R217.reuse ;  /* 0x00000005a0a07c23 */ /* 0x100fe200080108d9 */
[----:B---3--:R-:W-:Y:S01]  /*9770*/  F2FP.BF16.F32.PACK_AB R153, R215, R210 ;  /* 0x000000d2d799723e */ /* 0x008fe200000010ff */
[--C-:B------:R-:W-:Y:S01]  /*9780*/  FFMA.FTZ R161, R161, UR5, -R217.reuse ;  /* 0x00000005a1a17c23 */ /* 0x100fe200080108d9 */
[----:B----4-:R-:W-:Y:S01]  /*9790*/  F2FP.BF16.F32.PACK_AB R155, R211, R216 ;  /* 0x000000d8d39b723e */ /* 0x010fe200000010ff */
        /* <DEDUP_REMOVED lines=25> */
[----:B------:R-:W-:Y:S01]  /*9930*/  FFMA.FTZ R197, R199, UR5, -R217 ;  /* 0x00000005c7c57c23 */ /* 0x000fe200080108d9 */
[----:B------:R-:W-:Y:S01]  /*9940*/  FFMA.FTZ R13, R13, R0, R194 ;  /* 0x000000000d0d7223 */ /* 0x000fe200000100c2 */
[----:B------:R-:W-:Y:S01]  /*9950*/  FFMA.FTZ R12, R201, R12, R210 ;  /* 0x0000000cc90c7223 */ /* 0x000fe200000100d2 */
[----:B------:R-:W2:Y:S01]  /*9960*/  MUFU.EX2 R164, R164 ;  /* 0x000000a400a47308 */ /* 0x000ea20000000800 */
[----:B------:R-:W-:-:S02]  /*9970*/  @!P2 VIADD R214, R214, 0x32460 ;  /* 0x00032460d6d6a836 */ /* 0x000fc40000000000 */
[----:B------:R-:W-:Y:S01]  /*9980*/  FADD.FTZ R13, R196, R13 ;  /* 0x0000000dc40d7221 */ /* 0x000fe20000010000 */
[----:B------:R-:W-:Y:S01]  /*9990*/  FADD.FTZ R215, R215, R12 ;  /* 0x0000000cd7d77221 */ /* 0x000fe20000010000 */
[----:B------:R-:W-:Y:S02]  /*99a0*/  IMAD.MOV.U32 R201, RZ, RZ, R157 ;  /* 0x000000ffffc97224 */ /* 0x000fe400078e009d */
[----:B------:R-:W-:Y:S01]  /*99b0*/  FADD.FTZ R13, R198, R13 ;  /* 0x0000000dc60d7221 */ /* 0x000fe20000010000 */
[----:B------:R-:W-:Y:S01]  /*99c0*/  FADD.FTZ R216, R216, R215 ;  /* 0x000000d7d8d87221 */ /* 0x000fe20000010000 */
[----:B------:R-:W-:Y:S01]  /*99d0*/  MUFU.EX2 R160, R160 ;  /* 0x000000a000a07308 */ /* 0x000fe20000000800 */
[----:B------:R-:W-:Y:S01]  /*99e0*/  @!P2 PRMT R214, RZ, 0x654, R214 ;  /* 0x00000654ffd6a816 */ /* 0x000fe200000000d6 */
[----:B------:R-:W-:Y:S01]  /*99f0*/  FADD.FTZ R13, R202, R13 ;  /* 0x0000000dca0d7221 */ /* 0x000fe20000010000 */
[----:B------:R-:W-:-:S05]  /*9a00*/  FADD.FTZ R211, R211, R216 ;  /* 0x000000d8d3d37221 */ /* 0x000fca0000010000 */
[----:B------:R-:W3:Y:S08]  /*9a10*/  MUFU.EX2 R161, R161 ;  /* 0x000000a100a17308 */ /* 0x000ef00000000800 */
[----:B------:R-:W-:Y:S08]  /*9a20*/  MUFU.EX2 R166, R166 ;  /* 0x000000a600a67308 */ /* 0x000ff00000000800 */
[----:B------:R-:W4:Y:S08]  /*9a30*/  MUFU.EX2 R212, R212 ;  /* 0x000000d400d47308 */ /* 0x000f300000000800 */
[----:B------:R-:W5:Y:S08]  /*9a40*/  MUFU.EX2 R163, R163 ;  /* 0x000000a300a37308 */ /* 0x000f700000000800 */
[----:B------:R-:W1:Y:S08]  /*9a50*/  MUFU.EX2 R165, R165 ;  /* 0x000000a500a57308 */ /* 0x000e700000000800 */
[----:B------:R-:W1:Y:S08]  /*9a60*/  MUFU.EX2 R169, R169 ;  /* 0x000000a900a97308 */ /* 0x000e700000000800 */
[----:B------:R-:W1:Y:S08]  /*9a70*/  MUFU.EX2 R171, R171 ;  /* 0x000000ab00ab7308 */ /* 0x000e700000000800 */
[----:B------:R-:W-:Y:S08]  /*9a80*/  MUFU.EX2 R167, R167 ;  /* 0x000000a700a77308 */ /* 0x000ff00000000800 */
        /* <DEDUP_REMOVED lines=26> */
[----:B------:R-:W0:Y:S01]  /*9c30*/  MUFU.EX2 R193, R193 ;  /* 0x000000c100c17308 */ /* 0x000e220000000800 */
[----:B---3--:R-:W-:Y:S01]  /*9c40*/  F2FP.BF16.F32.PACK_AB R153, R161, R160 ;  /* 0x000000a0a199723e */ /* 0x008fe200000010ff */
[----:B------:R-:W-:Y:S01]  /*9c50*/  FADD.FTZ R160, R160, R211 ;  /* 0x000000d3a0a07221 */ /* 0x000fe20000010000 */
[----:B----4-:R-:W-:Y:S01]  /*9c60*/  F2FP.BF16.F32.PACK_AB R155, R212, R166 ;  /* 0x000000a6d49b723e */ /* 0x010fe200000010ff */
[----:B------:R-:W-:Y:S01]  /*9c70*/  FADD.FTZ R159, R159, R156 ;  /* 0x0000009c9f9f7221 */ /* 0x000fe20000010000 */
[----:B------:R-:W-:Y:S02]  /*9c80*/  IMAD.MOV.U32 R13, RZ, RZ, R21 ;  /* 0x000000ffff0d7224 */ /* 0x000fe400078e0015 */
        /* <DEDUP_REMOVED lines=9> */
[----:B------:R-:W2:Y:S01]  /*9d20*/  MUFU.EX2 R195, R195 ;  /* 0x000000c300c37308 */ /* 0x000ea20000000800 */
[----:B------:R-:W-:Y:S01]  /*9d30*/  FADD.FTZ R212, R212, R161 ;  /* 0x000000a1d4d47221 */ /* 0x000fe20000010000 */
[----:B-----5:R-:W-:-:S04]  /*9d40*/  FADD.FTZ R164, R163, R164 ;  /* 0x000000a4a3a47221 */ /* 0x020fc80000010000 */
[----:B-1----:R-:W-:Y:S02]  /*9d50*/  FADD.FTZ R164, R165, R164 ;  /* 0x000000a4a5a47221 */ /* 0x002fe40000010000 */
[----:B------:R-:W-:Y:S02]  /*9d60*/  MUFU.EX2 R192, R192 ;  /* 0x000000c000c07308 */ /* 0x000fe40000000800 */
[----:B------:R-:W-:-:S06]  /*9d70*/  FADD.FTZ R164, R169, R164 ;  /* 0x000000a4a9a47221 */ /* 0x000fcc0000010000 */
[----:B------:R-:W1:Y:S01]  /*9d80*/  MUFU.EX2 R197, R197 ;  /* 0x000000c500c57308 */ /* 0x000e620000000800 */
[----:B------:R-:W-:Y:S02]  /*9d90*/  WARPGROUP.DEPBAR.LE gsb0, 0x0 ;  /* 0x00008000000079c5 */ /* 0x000fe40000010000 */
[----:B------:R-:W-:Y:S02]  /*9da0*/  F2FP.BF16.F32.PACK_AB R152, R165, R163 ;  /* 0x000000a3a598723e */ /* 0x000fe400000010ff */
[C---:B------:R-:W-:Y:S01]  /*9db0*/  F2FP.BF16.F32.PACK_AB R154, R171.reuse, R169 ;  /* 0x000000a9ab9a723e */ /* 0x040fe200000010ff */
[----:B------:R-:W-:Y:S01]  /*9dc0*/  FADD.FTZ R171, R171, R164 ;  /* 0x000000a4abab7221 */ /* 0x000fe20000010000 */
[----:B------:R-:W-:Y:S01]  /*9dd0*/  F2FP.BF16.F32.PACK_AB R153, R168, R167 ;  /* 0x000000a7a899723e */ /* 0x000fe200000010ff */
[----:B------:R-:W-:Y:S01]  /*9de0*/  FADD.FTZ R167, R167, R212 ;  /* 0x000000d4a7a77221 */ /* 0x000fe20000010000 */
[----:B------:R-:W-:Y:S01]  /*9df0*/  F2FP.BF16.F32.PACK_AB R155, R175, R173 ;  /* 0x000000adaf9b723e */ /* 0x000fe200000010ff */
[----:B------:R-:W-:-:S02]  /*9e00*/  FADD.FTZ R171, R170, R171 ;  /* 0x000000abaaab7221 */ /* 0x000fc40000010000 */
        /* <DEDUP_REMOVED lines=9> */
[C---:B------:R-:W-:Y:S01]  /*9ea0*/  F2FP.BF16.F32.PACK_AB R152, R172.reuse, R170 ;  /* 0x000000aaac98723e */ /* 0x040fe200000010ff */
[----:B------:R-:W-:Y:S01]  /*9eb0*/  FADD.FTZ R172, R172, R171 ;  /* 0x000000abacac7221 */ /* 0x000fe20000010000 */
[----:B------:R-:W-:Y:S02]  /*9ec0*/  F2FP.BF16.F32.PACK_AB R154, R179, R177 ;  /* 0x000000b1b39a723e */ /* 0x000fe400000010ff */
[C---:B------:R-:W-:Y:S01]  /*9ed0*/  F2FP.BF16.F32.PACK_AB R153, R176.reuse, R174 ;  /* 0x000000aeb099723e */ /* 0x040fe200000010ff */
[----:B------:R-:W-:Y:S01]  /*9ee0*/  FADD.FTZ R176, R176, R175 ;  /* 0x000000afb0b07221 */ /* 0x000fe20000010000 */
[----:B------:R-:W-:Y:S01]  /*9ef0*/  F2FP.BF16.F32.PACK_AB R155, R183, R181 ;  /* 0x000000b5b79b723e */ /* 0x000fe200000010ff */
[----:B------:R-:W-:-:S02]  /*9f00*/  FADD.FTZ R172, R177, R172 ;  /* 0x000000acb1ac7221 */ /* 0x000fc40000010000 */
[----:B------:R-:W-:Y:S01]  /*9f10*/  FADD.FTZ R176, R181, R176 ;  /* 0x000000b0b5b07221 */ /* 0x000fe20000010000 */
[----:B------:R-:W-:Y:S01]  /*9f20*/  WARPGROUP.ARRIVE ;  /* 0x00000000000079c5 */ /* 0x000fe20000000000 */
[----:B------:R-:W-:Y:S02]  /*9f30*/  FADD.FTZ R179, R179, R172 ;  /* 0x000000acb3b37221 */ /* 0x000fe40000010000 */
[----:B------:R-:W-:Y:S02]  /*9f40*/  FADD.FTZ R183, R183, R176 ;  /* 0x000000b0b7b77221 */ /* 0x000fe40000010000 */
[----:B------:R-:W-:-:S04]  /*9f50*/  FADD.FTZ R179, R178, R179 ;  /* 0x000000b3b2b37221 */ /* 0x000fc80000010000 */
[----:B------:R-:W-:Y:S01]  /*9f60*/  HGMMA.64x256x16.F32.BF16 R24, R152, gdesc[UR8].tnspB, R24, gsb0 ;  /* 0x43e0000898187df0 */ /* 0x000fe20008001818 */
[----:B------:R-:W-:Y:S01]  /*9f70*/  UIADD3 UR10, UR4, 0x200, URZ ;  /* 0x00000200040a7890 */ /* 0x000fe2000fffe03f */
[----:B------:R-:W-:Y:S01]  /*9f80*/  FADD.FTZ R183, R182, R183 ;  /* 0x000000b7b6b77221 */ /* 0x000fe20000010000 */
[----:B------:R-:W-:Y:S01]  /*9f90*/  UMOV UR11, 0x40000040 ;  /* 0x40000040000b7882 */ /* 0x000fe20000000000 */
        /* <DEDUP_REMOVED lines=18> */
[----:B0-----:R-:W-:Y:S02]  /*a0c0*/  F2FP.BF16.F32.PACK_AB R154, R193, R188 ;  /* 0x000000bcc19a723e */ /* 0x001fe400000010ff */
[----:B--2---:R-:W-:Y:S01]  /*a0d0*/  F2FP.BF16.F32.PACK_AB R153, R195, R190 ;  /* 0x000000bec399723e */ /* 0x004fe200000010ff */
[----:B------:R-:W-:Y:S01]  /*a0e0*/  FADD.FTZ R190, R190, R191 ;  /* 0x000000bfbebe7221 */ /* 0x000fe20000010000 */
[----:B-1----:R-:W-:Y:S01]  /*a0f0*/  F2FP.BF16.F32.PACK_AB R155, R197, R192 ;  /* 0x000000c0c59b723e */ /* 0x002fe200000010ff */
[----:B------:R-:W-:-:S02]  /*a100*/  FADD.FTZ R219, R219, R186 ;  /* 0x000000badbdb7221 */ /* 0x000fc40000010000 */
[----:B------:R-:W-:Y:S01]  /*a110*/  FADD.FTZ R195, R195, R190 ;  /* 0x000000bec3c37221 */ /* 0x000fe20000010000 */
[----:B------:R-:W-:Y:S01]  /*a120*/  WARPGROUP.ARRIVE ;  /* 0x00000000000079c5 */ /* 0x000fe20000000000 */
[----:B------:R-:W-:Y:S02]  /*a130*/  FADD.FTZ R0, R188, R219 ;  /* 0x000000dbbc007221 */ /* 0x000fe40000010000 */
[----:B------:R-:W-:Y:S02]  /*a140*/  FADD.FTZ R12, R192, R195 ;  /* 0x000000c3c00c7221 */ /* 0x000fe40000010000 */
[----:B------:R-:W-:-:S08]  /*a150*/  FADD.FTZ R0, R193, R0 ;  /* 0x00000000c1007221 */ /* 0x000fd00000010000 */
[----:B------:R-:W-:Y:S01]  /*a160*/  HGMMA.64x256x16.F32.BF16 R24, R152, gdesc[UR8].tnspB, R24, gsb0 ;  /* 0x43e0000898187df0 */ /* 0x000fe20008001818 */
[----:B------:R-:W-:Y:S02]  /*a170*/  FADD.FTZ R12, R197, R12 ;  /* 0x0000000cc50c7221 */ /* 0x000fe40000010000 */
[----:B------:R-:W-:Y:S02]  /*a180*/  WARPGROUP.DEPBAR.LE gsb0, 0x0 ;  /* 0x00008000000079c5 */ /* 0x000fe40000010000 */
[----:B------:R1:W-:Y:S01]  /*a190*/  @!P2 SYNCS.ARRIVE.TRANS64.RED.A1T0 RZ, [R214+URZ], RZ ;  /* 0x000000ffd6ffa9a7 */ /* 0x0003e2000810043f */
[----:B------:R-:W-:Y:S05]  /*a1a0*/  @P1 BRA `(.L_x_14567) ;  /* 0xffffffd400c81947 */ /* 0x000fea000383ffff */
.L_x_14558:
        /* <DEDUP_REMOVED lines=25> */
[----:B------:R-:W-:-:S06]  /*a340*/  IMAD.MOV.U32 R2, RZ, RZ, -0x800000 ;  /* 0xff800000ff027424 */ /* 0x000fcc00078e00ff */
[----:B------:R-:W2:Y:S01]  /*a350*/  @P1 MUFU.LG2 R5, R7 ;  /* 0x0000000700051308 */ /* 0x000ea20000000c00 */
[----:B------:R-:W-:Y:S01]  /*a360*/  FSETP.NE.FTZ.AND P2, PT, R6, RZ, PT ;  /* 0x000000ff0600720b */ /* 0x000fe20003f55000 */
        /* <DEDUP_REMOVED lines=8> */
[----:B------:R-:W-:-:S04]  /*a3f0*/  FMUL.FTZ R40, R40, R4 ;  /* 0x0000000428287220 */ /* 0x000fc80000410000 */
        /* <DEDUP_REMOVED lines=8> */
[----:B------:R-:W3:Y:S01]  /*a480*/  @P2 MUFU.LG2 R6, R6 ;  /* 0x0000000600062308 */ /* 0x000ee20000000c00 */
        /* <DEDUP_REMOVED lines=49> */
[----:B------:R-:W-:Y:S01]  /*a7a0*/  @P2 FMUL.FTZ R11, R11, 0.69314718246459960938 ;  /* 0x3f3172180b0b2820 */ /* 0x000fe20000410000 */
[----:B--2---:R-:W-:Y:S01]  /*a7b0*/  @P1 FMUL.FTZ R5, R5, 0.69314718246459960938 ;  /* 0x3f31721805051820 */ /* 0x004fe20000410000 */
[----:B---3--:R-:W-:Y:S01]  /*a7c0*/  @P2 FMUL.FTZ R6, R6, 0.69314718246459960938 ;  /* 0x3f31721806062820 */ /* 0x008fe20000410000 */
        /* <DEDUP_REMOVED lines=67> */
.L_x_14536:
[----:B------:R-:W2:Y:S01]  /*ac00*/  S2R R4, SR_CgaCtaId ;  /* 0x0000000000047919 */ /* 0x000ea20000008800 */
[----:B------:R-:W-:Y:S01]  /*ac10*/  MOV R151, 0x400 ;  /* 0x0000040000977802 */ /* 0x000fe20000000f00 */
[----:B------:R-:W-:Y:S01]  /*ac20*/  BSSY B0, `(.L_x_14568) ;  /* 0x00002e0000007945 */ /* 0x000fe20003800000 */
[----:B------:R-:W-:Y:S02]  /*ac30*/  BAR.SYNC.DEFER_BLOCKING 0x5, 0x180 ;  /* 0x0146000000007b1d */ /* 0x000fe40000010000 */
[----:B--2---:R-:W-:-:S05]  /*ac40*/  LEA R151, R4, R151, 0x18 ;  /* 0x0000009704977211 */ /* 0x004fca00078ec0ff */
[----:B------:R-:W2:Y:S02]  /*ac50*/  LDS.128 R4, [R151+0x324d0] ;  /* 0x0324d00097047984 */ /* 0x000ea40000000c00 */
[----:B--2---:R-:W-:Y:S02]  /*ac60*/  R2UR UR5, R5 ;  /* 0x00000000050572ca */ /* 0x004fe400000e0000 */
[----:B------:R-:W-:Y:S01]  /*ac70*/  R2UR UR6, R6 ;  /* 0x00000000060672ca */ /* 0x000fe200000e0000 */
[----:B------:R-:W-:Y:S06]  /*ac80*/  BAR.ARV 0x4, 0x180 ;  /* 0x0106000000007b1d */ /* 0x000fec0000002000 */
[----:B------:R-:W-:Y:S08]  /*ac90*/  @P0 BRA `(.L_x_14569) ;  /* 0x0000001c00e00947 */ /* 0x000ff00003800000 */
[----:B------:R-:W2:Y:S01]  /*aca0*/  S2R R6, SR_SWINHI ;  /* 0x0000000000067919 */ /* 0x000ea20000002f00 */
        /* <DEDUP_REMOVED lines=21> */
[----:B--2---:R-:W-:Y:S02]  /*ae00*/  MOV R5, R6 ;  /* 0x0000000600057202 */ /* 0x004fe40000000f00 */
[----:B------:R-:W-:-:S02]  /*ae10*/  F2FP.BF16.F32.PACK_AB R51, R158, R51 ;  /* 0x000000339e33723e */ /* 0x000fc400000010ff */
[----:B------:R-:W-:Y:S01]  /*ae20*/  F2FP.BF16.F32.PACK_AB R57, R155, R58 ;  /* 0x0000003a9b39723e */ /* 0x000fe200000010ff */
[----:B------:R-:W-:Y:S01]  /*ae30*/  IMAD.WIDE R102, R231, 0x2, R4 ;  /* 0x00000002e7667825 */ /* 0x000fe200078e0204 */
[----:B------:R-:W-:Y:S02]  /*ae40*/  F2FP.BF16.F32.PACK_AB R64, R65, R64 ;  /* 0x000000404140723e */ /* 0x000fe400000010ff */
        /* <DEDUP_REMOVED lines=29> */
[----:B0-----:R-:W-:-:S02]  /*b020*/  IADD3 R187, P4, R102, 0x8040, RZ ;  /* 0x0000804066bb7810 */ /* 0x001fc40007f9e0ff */
        /* <DEDUP_REMOVED lines=69> */
[----:B------:R0:W-:Y:S01]  /*b480*/  STSM.16.M88.4 [R30], R72 ;  /* 0x000000481e007844 */ /* 0x0001e20000000200 */
[----:B------:R-:W-:Y:S02]  /*b490*/  SHF.R.U64 R103, R103, 0x3, RZ ;  /* 0x0000000367677819 */ /* 0x000fe400000012ff */
[----:B------:R-:W-:Y:S02]  /*b4a0*/  MOV R38, R38 ;  /* 0x0000002600267202 */ /* 0x000fe40000000f00 */
[----:B------:R-:W-:Y:S02]  /*b4b0*/  F2FP.BF16.F32.PACK_AB R82, R85, R84 ;  /* 0x000000545552723e */ /* 0x000fe400000010ff */
[----:B------:R-:W-:-:S02]  /*b4c0*/  F2FP.BF16.F32.PACK_AB R83, R83, R86 ;  /* 0x000000565353723e */ /* 0x000fc400000010ff */
[----:B------:R-:W-:Y:S02]  /*b4d0*/  LOP3.LUT R94, R94, R191, RZ, 0x3c, !PT ;  /* 0x000000bf5e5e7212 */ /* 0x000fe400078e3cff */
[----:B------:R-:W-:Y:S01]  /*b4e0*/  MOV R46, R46 ;  /* 0x0000002e002e7202 */ /* 0x000fe20000000f00 */
[----:B------:R2:W-:Y:S01]  /*b4f0*/  STSM.16.M88.4 [R38], R80 ;  /* 0x0000005026007844 */ /* 0x0005e20000000200 */
[----:B------:R-:W-:Y:S02]  /*b500*/  MOV R6, R98 ;  /* 0x0000006200067202 */ /* 0x000fe40000000f00 */
[----:B------:R-:W-:Y:S01]  /*b510*/  F2FP.BF16.F32.PACK_AB R84, R89, R88 ;  /* 0x000000585954723e */ /* 0x000fe200000010ff */
[----:B0-----:R-:W0:Y:S01]  /*b520*/  LDC R73, c[0x0][0xce8] ;  /* 0x00033a00ff497b82 */ /* 0x001e220000000800 */
[----:B------:R-:W-:Y:S02]  /*b530*/  F2FP.BF16.F32.PACK_AB R85, R91, R90 ;  /* 0x0000005a5b55723e */ /* 0x000fe400000010ff */
        /* <DEDUP_REMOVED lines=9> */
[----:B------:R-:W-:Y:S02]  /*b5d0*/  F2FP.BF16.F32.PACK_AB R105, R107, R106 ;  /* 0x0000006a6b69723e */ /* 0x000fe400000010ff */
[----:B------:R-:W-:Y:S01]  /*b5e0*/  F2FP.BF16.F32.PACK_AB R112, R113, R112 ;  /* 0x000000707170723e */ /* 0x000fe200000010ff */
[----:B------:R2:W-:Y:S01]  /*b5f0*/  STSM.16.M88.4 [R54], R96 ;  /* 0x0000006036007844 */ /* 0x0005e20000000200 */
[----:B------:R-:W-:Y:S02]  /*b600*/  LOP3.LUT R10, R12, R157, RZ, 0x3c, !PT ;  /* 0x0000009d0c0a7212 */ /* 0x000fe400078e3cff */
[----:B------:R-:W-:Y:S02]  /*b610*/  MOV R62, R62 ;  /* 0x0000003e003e7202 */ /* 0x000fe40000000f00 */
        /* <DEDUP_REMOVED lines=26> */
[----:B------:R-:W-:Y:S02]  /*b7c0*/  F2FP.BF16.F32.PACK_AB R145, R147, R146 ;  /* 0x000000929391723e */ /* 0x000fe400000010ff */
[----:B------:R-:W-:Y:S01]  /*b7d0*/  MOV R12, R12 ;  /* 0x0000000c000c7202 */ /* 0x000fe20000000f00 */
[----:B------:R2:W-:Y:S01]  /*b7e0*/  STSM.16.M88.4 [R10], R136 ;  /* 0x000000880a007844 */ /* 0x0005e20000000200 */
[----:B------:R-:W-:Y:S02]  /*b7f0*/  F2FP.BF16.F32.PACK_AB R146, R149, R148 ;  /* 0x000000949592723e */ /* 0x000fe400000010ff */
[----:B------:R-:W-:-:S02]  /*b800*/  F2FP.BF16.F32.PACK_AB R147, R0, R150 ;  /* 0x000000960093723e */ /* 0x000fc400000010ff */
[----:B------:R-:W-:Y:S02]  /*b810*/  R2UR UR4, R209 ;  /* 0x00000000d10472ca */ /* 0x000fe400000e0000 */
[----:B------:R-:W-:Y:S01]  /*b820*/  PLOP3.LUT P0, PT, PT, PT, UP0, 0x80, 0x0 ;  /* 0x000000000000781c */ /* 0x000fe20003f0f008 */
[----:B------:R2:W-:Y:S01]  /*b830*/  STSM.16.M88.4 [R12], R144 ;  /* 0x000000900c007844 */ /* 0x0005e20000000200 */
[----:B------:R-:W-:-:S09]  /*b840*/  R2UR UR7, R225 ;  /* 0x00000000e10772ca */ /* 0x000fd200000e0000 */
[----:B------:R-:W-:-:S06]  /*b850*/  UIMAD.WIDE UR8, UR4, 0x4, UR8 ;  /* 0x00000004040878a5 */ /* 0x000fcc000f8e0208 */
[----:B------:R-:W-:Y:S02]  /*b860*/  IMAD.U32 R8, RZ, RZ, UR8 ;  /* 0x00000008ff087e24 */ /* 0x000fe4000f8e00ff */
[----:B------:R-:W-:Y:S01]  /*b870*/  IMAD.U32 R9, RZ, RZ, UR9 ;  /* 0x00000009ff097e24 */ /* 0x000fe2000f8e00ff */
[----:B------:R-:W-:Y:S06]  /*b880*/  BAR.SYNC.DEFER_BLOCKING 0x1, 0x100 ;  /* 0x0044000000007b1d */ /* 0x000fec0000010000 */
[----:B------:R-:W-:Y:S01]  /*b890*/  ULDC.64 UR8, c[0x0][0xd08] ;  /* 0x0003420000087ab9 */ /* 0x000fe20000000a00 */
        /* <DEDUP_REMOVED lines=8> */
[----:B------:R-:W-:Y:S01]  /*b920*/  IMAD.U32 R14, RZ, RZ, UR8 ;  /* 0x00000008ff0e7e24 */ /* 0x000fe2000f8e00ff */
[----:B------:R-:W-:Y:S01]  /*b930*/  ULDC UR7, c[0x0][0xb88] ;  /* 0x0002e20000077ab9 */ /* 0x000fe20000000800 */
[----:B------:R-:W-:Y:S01]  /*b940*/  UMOV UR4, URZ ;  /* 0x0000003f00047c82 */ /* 0x000fe20008000000 */
[----:B------:R-:W4:Y:S01]  /*b950*/  @P1 LDC R13, c[0x0][0xcf0] ;  /* 0x00033c00ff0d1b82 */ /* 0x000f220000000800 */
[----:B------:R-:W-:Y:S01]  /*b960*/  IMAD.U32 R15, RZ, RZ, UR9 ;  /* 0x00000009ff0f7e24 */ /* 0x000fe2000f8e00ff */
[----:B---3--:R-:W-:Y:S01]  /*b970*/  @P0 R2UR UR4, R0 ;  /* 0x00000000000402ca */ /* 0x008fe200000e0000 */
[----:B------:R-:W-:-:S06]  /*b980*/  IMAD.U32 R0, RZ, RZ, UR7 ;  /* 0x00000007ff007e24 */ /* 0x000fcc000f8e00ff */
[----:B------:R2:W5:Y:S01]  /*b990*/  @P2 LDG.E R0, desc[UR38][R14.64] ;  /* 0x000000260e002981 */ /* 0x000562000c1e1900 */
[----:B0---4-:R-:W-:Y:S07]  /*b9a0*/  @P2 BRA `(.L_x_14570) ;  /* 0x0000000000102947 */ /* 0x011fee0003800000 */
[----:B------:R-:W-:Y:S05]  /*b9b0*/  @!P0 BRA `(.L_x_14570) ;  /* 0x00000000000c8947 */ /* 0x000fea0003800000 */
[----:B--2---:R-:W2:Y:S04]  /*b9c0*/  LDG.E R15, desc[UR38][R8.64] ;  /* 0x00000026080f7981 */ /* 0x004ea8000c1e1900 */
[----:B-----5:R-:W2:Y:S02]  /*b9d0*/  LDG.E R0, desc[UR38][R8.64+0x4] ;  /* 0x0000042608007981 */ /* 0x020ea4000c1e1900 */
[----:B--2---:R-:W-:-:S07]  /*b9e0*/  IMAD.IADD R0, R0, 0x1, -R15 ;  /* 0x0000000100007824 */ /* 0x004fce00078e0a0f */
.L_x_14570:
[----:B------:R-:W-:Y:S01]  /*b9f0*/  R2UR UR17, R224 ;  /* 0x00000000e01172ca */ /* 0x000fe200000e0000 */
[----:B------:R-:W-:Y:S01]  /*ba00*/  ULDC.64 UR12, c[0x0][0xc90] ;  /* 0x00032400000c7ab9 */ /* 0x000fe20000000a00 */
[----:B------:R-:W-:Y:S01]  /*ba10*/  R2UR UR16, R225 ;  /* 0x00000000e11072ca */ /* 0x000fe200000e0000 */
[----:B--2---:R-:W-:Y:S01]  /*ba20*/  VIADD R10, R203, UR60 ;  /* 0x0000003ccb0a7c36 */ /* 0x004fe20008000000 */
[----:B------:R-:W-:Y:S01]  /*ba30*/  R2UR UR15, R209 ;  /* 0x00000000d10f72ca */ /* 0x000fe200000e0000 */
[----:B------:R-:W-:Y:S01]  /*ba40*/  USHF.R.S32.HI UR11, URZ, 0x1f, UR4 ;  /* 0x0000001f3f0b7899 */ /* 0x000fe20008011404 */
[----:B------:R-:W-:Y:S01]  /*ba50*/  IMAD R9, R226, 0x40, R200 ;  /* 0x00000040e2097824 */ /* 0x000fe200078e02c8 */
[----:B------:R-:W-:Y:S01]  /*ba60*/  UMOV UR10, UR4 ;  /* 0x00000004000a7c82 */ /* 0x000fe20008000000 */
[----:B------:R-:W-:Y:S01]  /*ba70*/  @P1 IMAD.HI.U32 R6, R10, R11, RZ ;  /* 0x0000000b0a061227 */ /* 0x000fe200078e00ff */
[----:B------:R-:W0:Y:S03]  /*ba80*/  @P1 LDC R75, c[0x0][0xcf0] ;  /* 0x00033c00ff4b1b82 */ /* 0x000e260000000800 */
[----:B------:R-:W-:Y:S01]  /*ba90*/  IMAD.MOV.U32 R8, RZ, RZ, R10 ;  /* 0x000000ffff087224 */ /* 0x000fe200078e000a */
[----:B------:R-:W-:Y:S01]  /*baa0*/  USHF.R.S32.HI UR14, URZ, 0x1f, UR17 ;  /* 0x0000001f3f0e7899 */ /* 0x000fe20008011411 */
[----:B------:R-:W-:Y:S01]  /*bab0*/  @P1 SHF.R.U32.HI R8, RZ, R13, R6 ;  /* 0x0000000dff081219 */ /* 0x000fe20000011606 */
[----:B------:R-:W-:Y:S01]  /*bac0*/  UIMAD.WIDE.U32 UR8, UR17, UR12, UR10 ;  /* 0x0000000c110872a5 */ /* 0x000fe2000f8e000a */
[----:B------:R-:W-:Y:S01]  /*bad0*/  IMAD.WIDE R4, R9, 0x2, R4 ;  /* 0x0000000209047825 */ /* 0x000fe200078e0204 */
[----:B------:R-:W-:Y:S01]  /*bae0*/  UIMAD UR7, UR14, UR12, URZ ;  /* 0x0000000c0e0772a4 */ /* 0x000fe2000f8e023f */
[--C-:B------:R-:W-:Y:S01]  /*baf0*/  SHF.R.S32.HI R9, RZ, 0x1f, R8.reuse ;  /* 0x0000001fff097819 */ /* 0x100fe20000011408 */
[----:B------:R-:W-:Y:S01]  /*bb00*/  USEL UR16, UR16, URZ, !UP0 ;  /* 0x0000003f10107287 */ /* 0x000fe2000c000000 */
[----:B------:R-:W-:Y:S01]  /*bb10*/  IMAD.MOV R6, RZ, RZ, -R8 ;  /* 0x000000ffff067224 */ /* 0x000fe200078e0a08 */
[----:B------:R-:W-:Y:S01]  /*bb20*/  UIMAD UR7, UR17, UR13, UR7 ;  /* 0x0000000d110772a4 */ /* 0x000fe2000f8e0207 */
[----:B------:R-:W-:Y:S01]  /*bb30*/  IADD3 R29, P2, R4, 0x5000, RZ ;  /* 0x00005000041d7810 */ /* 0x000fe20007f5e0ff */
[----:B------:R-:W-:Y:S01]  /*bb40*/  USEL UR15, UR15, URZ, !UP0 ;  /* 0x0000003f0f0f7287 */ /* 0x000fe2000c000000 */
[----:B------:R-:W-:Y:S01]  /*bb50*/  IMAD R11, R73, R6, R10 ;  /* 0x00000006490b7224 */ /* 0x000fe200078e020a */
[----:B------:R-:W-:Y:S01]  /*bb60*/  ULDC.64 UR12, c[0x0][0xc98] ;  /* 0x00032600000c7ab9 */ /* 0x000fe20000000a00 */
[----:B------:R-:W-:Y:S01]  /*bb70*/  UIADD3 UR9, UR9, UR7, URZ ;  /* 0x0000000709097290 */ /* 0x000fe2000fffe03f */
[----:B------:R-:W-:Y:S01]  /*bb80*/  LOP3.LUT R28, R29, 0x380, RZ, 0xc0, !PT ;  /* 0x000003801d1c7812 */ /* 0x000fe200078ec0ff */
[----:B------:R-:W-:Y:S01]  /*bb90*/  UIMAD UR7, UR16, UR12, URZ ;  /* 0x0000000c100772a4 */ /* 0x000fe2000f8e023f */
[----:B------:R-:W-:Y:S01]  /*bba0*/  SHF.R.S32.HI R6, RZ, 0x1f, R11 ;  /* 0x0000001fff067819 */ /* 0x000fe2000001140b */
[----:B------:R-:W-:Y:S01]  /*bbb0*/  UIMAD.WIDE.U32 UR8, UR15, UR12, UR8 ;  /* 0x0000000c0f0872a5 */ /* 0x000fe2000f8e0008 */
[----:B------:R-:W-:Y:S01]  /*bbc0*/  SHF.R.U64 R28, R28, 0x3, RZ ;  /* 0x000000031c1c7819 */ /* 0x000fe200000012ff */
[----:B------:R-:W-:Y:S01]  /*bbd0*/  UIMAD UR7, UR15, UR13, UR7 ;  /* 0x0000000d0f0772a4 */ /* 0x000fe2000f8e0207 */
[----:B------:R-:W-:Y:S01]  /*bbe0*/  IADD3 R25, P3, R4, 0x4000, RZ ;  /* 0x0000400004197810 */ /* 0x000fe20007f7e0ff */
[----:B------:R-:W-:Y:S01]  /*bbf0*/  VIADD R14, R230, UR60 ;  /* 0x0000003ce60e7c36 */ /* 0x000fe20008000000 */
[----:B------:R-:W-:Y:S01]  /*bc00*/  LOP3.LUT R28, R28, R29, RZ, 0x3c, !PT ;  /* 0x0000001d1c1c7212 */ /* 0x000fe200078e3cff */
[----:B------:R-:W-:Y:S01]  /*bc10*/  IMAD.X R29, RZ, RZ, R5, P2 ;  /* 0x000000ffff1d7224 */ /* 0x000fe200010e0605 */
[----:B------:R-:W-:Y:S01]  /*bc20*/  IADD3 R8, P0, R8, UR8, RZ ;  /* 0x0000000808087c10 */ /* 0x000fe2000ff1e0ff */
[----:B------:R-:W-:Y:S01]  /*bc30*/  IMAD.U32 R10, RZ, RZ, UR7 ;  /* 0x00000007ff0a7e24 */ /* 0x000fe2000f8e00ff */
[----:B------:R-:W-:Y:S01]  /*bc40*/  IADD3 R45, P2, R4, 0xb000, RZ ;  /* 0x0000b000042d7810 */ /* 0x000fe20007f5e0ff */
[----:B-----5:R-:W-:Y:S01]  /*bc50*/  IMAD R77, R0, R73, RZ ;  /* 0x00000049004d7224 */ /* 0x020fe200078e02ff */
[----:B------:R-:W-:Y:S01]  /*bc60*/  LOP3.LUT R24, R25, 0x380, RZ, 0xc0, !PT ;  /* 0x0000038019187812 */ /* 0x000fe200078ec0ff */
[----:B------:R-:W-:Y:S01]  /*bc70*/  ULDC.64 UR12, c[0x0][0xba0] ;  /* 0x0002e800000c7ab9 */ /* 0x000fe20000000a00 */
[----:B------:R-:W-:Y:S01]  /*bc80*/  IADD3.X R9, R9, UR9, R10, P0, !PT ;  /* 0x0000000909097c10 */ /* 0x000fe200087fe40a */
[----:B------:R-:W-:Y:S01]  /*bc90*/  ULDC.64 UR8, c[0x0][0xc88] ;  /* 0x0003220000087ab9 */ /* 0x000fe20000000a00 */
[----:B------:R-:W-:Y:S01]  /*bca0*/  LOP3.LUT R44, R45, 0x380, RZ, 0xc0, !PT ;  /* 0x000003802d2c7812 */ /* 0x000fe200078ec0ff */
[----:B------:R-:W-:Y:S01]  /*bcb0*/  IMAD R6, R6, UR8, RZ ;  /* 0x0000000806067c24 */ /* 0x000fe2000f8e02ff */
[----:B------:R-:W-:Y:S01]  /*bcc0*/  SHF.R.U64 R24, R24, 0x3, RZ ;  /* 0x0000000318187819 */ /* 0x000fe200000012ff */
[----:B------:R-:W-:Y:S01]  /*bcd0*/  IMAD.WIDE.U32 R8, R11, UR8, R8 ;  /* 0x000000080b087c25 */ /* 0x000fe2000f8e0008 */
[----:B------:R-:W-:-:S02]  /*bce0*/  SHF.R.U64 R44, R44, 0x3, RZ ;  /* 0x000000032c2c7819 */ /* 0x000fc400000012ff */
[----:B------:R-:W-:Y:S01]  /*bcf0*/  IADD3 R13, P5, R4, 0x1000, RZ ;  /* 0x00001000040d7810 */ /* 0x000fe20007fbe0ff */
[----:B------:R-:W-:Y:S01]  /*bd00*/  IMAD R15, R11, UR9, R6 ;  /* 0x000000090b0f7c24 */ /* 0x000fe2000f8e0206 */
[----:B------:R-:W-:Y:S01]  /*bd10*/  ULDC.64 UR8, c[0x0][0xc50] ;  /* 0x0003140000087ab9 */ /* 0x000fe20000000a00 */
[----:B------:R-:W-:Y:S01]  /*bd20*/  VIADD R6, R14, 0x8 ;  /* 0x000000080e067836 */ /* 0x000fe20000000000 */
[----:B------:R-:W-:Y:S01]  /*bd30*/  LEA R10, P0, R8, UR8, 0x2 ;  /* 0x00000008080a7c11 */ /* 0x000fe2000f8010ff */
[----:B------:R-:W-:Y:S01]  /*bd40*/  IMAD.IADD R9, R9, 0x1, R15 ;  /* 0x0000000109097824 */ /* 0x000fe200078e020f */
[----:B------:R-:W-:Y:S01]  /*bd50*/  LOP3.LUT R44, R44, R45, RZ, 0x3c, !PT ;  /* 0x0000002d2c2c7212 */ /* 0x000fe200078e3cff */
[----:B------:R-:W-:Y:S01]  /*bd60*/  IMAD.X R45, RZ, RZ, R5, P2 ;  /* 0x000000ffff2d7224 */ /* 0x000fe200010e0605 */
[----:B------:R-:W-:Y:S01]  /*bd70*/  IADD3 R17, P4, R4, 0x2000, RZ ;  /* 0x0000200004117810 */ /* 0x000fe20007f9e0ff */
[----:B------:R-:W-:Y:S01]  /*bd80*/  SHFL.IDX PT, R42, R10, RZ, 0x1c1f ;  /* 0x001c1fff0a2a7589 */ /* 0x000fe200000e0000 */
[----:B------:R-:W-:-:S02]  /*bd90*/  LEA.HI.X R8, R8, UR9, R9, 0x2, P0 ;  /* 0x0000000908087c11 */ /* 0x000fc400080f1409 */
[----:B------:R-:W-:Y:S01]  /*bda0*/  IADD3 R21, P0, R4, 0x3000, RZ ;  /* 0x0000300004157810 */ /* 0x000fe20007f1e0ff */
[----:B------:R-:W-:Y:S01]  /*bdb0*/  SHFL.IDX PT, R46, R10, 0x1, 0x1c1f ;  /* 0x003c1f000a2e7f89 */ /* 0x000fe200000e0000 */
[----:B------:R-:W-:Y:S01]  /*bdc0*/  LOP3.LUT R24, R24, R25, RZ, 0x3c, !PT ;  /* 0x0000001918187212 */ /* 0x000fe200078e3cff */
[----:B------:R-:W-:Y:S01]  /*bdd0*/  IMAD.X R25, RZ, RZ, R5, P3 ;  /* 0x000000ffff197224 */ /* 0x000fe200018e0605 */
[----:B------:R-:W-:Y:S01]  /*bde0*/  LOP3.LUT R20, R21, 0x380, RZ, 0xc0, !PT ;  /* 0x0000038015147812 */ /* 0x000fe200078ec0ff */
[----:B------:R-:W2:Y:S01]  /*bdf0*/  SHFL.IDX PT, R43, R8, RZ, 0x1c1f ;  /* 0x001c1fff082b7589 */ /* 0x000ea200000e0000 */
[----:B------:R-:W-:Y:S02]  /*be00*/  IADD3 R41, P3, R4, 0xa000, RZ ;  /* 0x0000a00004297810 */ /* 0x000fe40007f7e0ff */
[----:B------:R-:W-:Y:S01]  /*be10*/  SHF.R.U64 R20, R20, 0x3, RZ ;  /* 0x0000000314147819 */ /* 0x000fe200000012ff */
[----:B------:R-:W3:Y:S01]  /*be20*/  SHFL.IDX PT, R47, R8, 0x1, 0x1c1f ;  /* 0x003c1f00082f7f89 */ /* 0x000ee200000e0000 */
[----:B------:R-:W-:-:S02]  /*be30*/  LOP3.LUT R12, R13, 0x380, RZ, 0xc0, !PT ;  /* 0x000003800d0c7812 */ /* 0x000fc400078ec0ff */
[----:B------:R-:W-:Y:S01]  /*be40*/  LOP3.LUT R20, R20, R21, RZ, 0x3c, !PT ;  /* 0x0000001514147212 */ /* 0x000fe200078e3cff */
[----:B------:R-:W-:Y:S01]  /*be50*/  IMAD.X R21, RZ, RZ, R5, P0 ;  /* 0x000000ffff157224 */ /* 0x000fe200000e0605 */
[----:B------:R-:W-:Y:S02]  /*be60*/  IADD3 R53, P0, R4, 0x9000, RZ ;  /* 0x0000900004357810 */ /* 0x000fe40007f1e0ff */
[----:B------:R-:W-:Y:S02]  /*be70*/  LOP3.LUT R16, R17, 0x380, RZ, 0xc0, !PT ;  /* 0x0000038011107812 */ /* 0x000fe400078ec0ff */
[----:B------:R-:W-:Y:S02]  /*be80*/  LOP3.LUT R52, R53, 0x380, RZ, 0xc0, !PT ;  /* 0x0000038035347812 */ /* 0x000fe400078ec0ff */
[----:B------:R-:W-:Y:S02]  /*be90*/  LOP3.LUT R40, R41, 0x380, RZ, 0xc0, !PT ;  /* 0x0000038029287812 */ /* 0x000fe400078ec0ff */
[----:B------:R-:W-:-:S02]  /*bea0*/  SHF.R.U64 R52, R52, 0x3, RZ ;  /* 0x0000000334347819 */ /* 0x000fc400000012ff */
[----:B------:R-:W-:Y:S02]  /*beb0*/  SHF.R.U64 R12, R12, 0x3, RZ ;  /* 0x000000030c0c7819 */ /* 0x000fe400000012ff */
[----:B------:R-:W-:Y:S01]  /*bec0*/  LOP3.LUT R52, R52, R53, RZ, 0x3c, !PT ;  /* 0x0000003534347212 */ /* 0x000fe200078e3cff */
[----:B------:R-:W-:Y:S01]  /*bed0*/  IMAD.X R53, RZ, RZ, R5, P0 ;  /* 0x000000ffff357224 */ /* 0x000fe200000e0605 */
[----:B------:R-:W-:Y:S02]  /*bee0*/  LOP3.LUT P0, RZ, R228, 0x3, RZ, 0xc0, !PT ;  /* 0x00000003e4ff7812 */ /* 0x000fe4000780c0ff */
[----:B------:R-:W-:Y:S02]  /*bef0*/  SHF.R.U64 R16, R16, 0x3, RZ ;  /* 0x0000000310107819 */ /* 0x000fe400000012ff */
[-C--:B------:R-:W-:Y:S02]  /*bf00*/  ISETP.GE.OR P2, PT, R14, R77.reuse, P0 ;  /* 0x0000004d0e00720c */ /* 0x080fe40000746670 */
[----:B------:R-:W-:-:S02]  /*bf10*/  ISETP.GE.OR P0, PT, R6, R77, P0 ;  /* 0x0000004d0600720c */ /* 0x000fc40000706670 */
[----:B------:R-:W-:Y:S02]  /*bf20*/  SHF.R.U64 R40, R40, 0x3, RZ ;  /* 0x0000000328287819 */ /* 0x000fe400000012ff */
[----:B------:R-:W-:Y:S01]  /*bf30*/  LOP3.LUT R12, R12, R13, RZ, 0x3c, !PT ;  /* 0x0000000d0c0c7212 */ /* 0x000fe200078e3cff */
[--C-:B------:R-:W-:Y:S01]  /*bf40*/  IMAD.X R13, RZ, RZ, R5.reuse, P5 ;  /* 0x000000ffff0d7224 */ /* 0x100fe200028e0605 */
[----:B------:R-:W-:Y:S01]  /*bf50*/  LOP3.LUT R16, R16, R17, RZ, 0x3c, !PT ;  /* 0x0000001110107212 */ /* 0x000fe200078e3cff */
[----:B------:R-:W-:Y:S01]  /*bf60*/  IMAD.X R17, RZ, RZ, R5, P4 ;  /* 0x000000ffff117224 */ /* 0x000fe200020e0605 */
[C---:B------:R-:W-:Y:S02]  /*bf70*/  IADD3 R33, P6, R4.reuse, 0x6000, RZ ;  /* 0x0000600004217810 */ /* 0x040fe40007fde0ff */
[C---:B------:R-:W-:Y:S01]  /*bf80*/  IADD3 R37, P5, R4.reuse, 0x7000, RZ ;  /* 0x0000700004257810 */ /* 0x040fe20007fbe0ff */
[----:B--2---:R-:W-:Y:S01]  /*bf90*/  @!P2 ST.E desc[UR38][R42.64], R2 ;  /* 0x000000022a00a985 */ /* 0x004fe2000c101926 */
[----:B------:R-:W-:-:S02]  /*bfa0*/  IADD3 R61, P4, R4, 0x8000, RZ ;  /* 0x00008000043d7810 */ /* 0x000fc40007f9e0ff */
[----:B------:R-:W-:Y:S01]  /*bfb0*/  LOP3.LUT R40, R40, R41, RZ, 0x3c, !PT ;  /* 0x0000002928287212 */ /* 0x000fe200078e3cff */
[----:B---3--:R2:W-:Y:S01]  /*bfc0*/  @!P0 ST.E desc[UR38][R46.64], R3 ;  /* 0x000000032e008985 */ /* 0x0085e2000c101926 */
[--C-:B------:R-:W-:Y:S01]  /*bfd0*/  IMAD.X R41, RZ, RZ, R5.reuse, P3 ;  /* 0x000000ffff297224 */ /* 0x100fe200018e0605 */
[----:B------:R-:W-:Y:S02]  /*bfe0*/  IADD3 R9, P3, R4, 0xf000, RZ ;  /* 0x0000f00004097810 */ /* 0x000fe40007f7e0ff */
[----:B------:R-:W-:Y:S01]  /*bff0*/  LOP3.LUT R32, R33, 0x380, RZ, 0xc0, !PT ;  /* 0x0000038021207812 */ /* 0x000fe200078ec0ff */
[----:B------:R-:W-:Y:S01]  /*c000*/  UIMAD UR7, UR11, UR12, URZ ;  /* 0x0000000c0b0772a4 */ /* 0x000fe2000f8e023f */
[----:B------:R-:W-:Y:S01]  /*c010*/  LOP3.LUT R36, R37, 0x380, RZ, 0xc0, !PT ;  /* 0x0000038025247812 */ /* 0x000fe200078ec0ff */
[----:B------:R-:W-:Y:S01]  /*c020*/  UIMAD.WIDE.U32 UR8, UR4, UR12, URZ ;  /* 0x0000000c040872a5 */ /* 0x000fe2000f8e003f */
[----:B------:R-:W-:Y:S01]  /*c030*/  LOP3.LUT R60, R61, 0x380, RZ, 0xc0, !PT ;  /* 0x000003803d3c7812 */ /* 0x000fe200078ec0ff */
[----:B------:R-:W-:Y:S01]  /*c040*/  ULDC.64 UR10, c[0x0][0xbe8] ;  /* 0x0002fa00000a7ab9 */ /* 0x000fe20000000a00 */
[----:B------:R-:W-:Y:S01]  /*c050*/  LOP3.LUT R0, R9, 0x380, RZ, 0xc0, !PT ;  /* 0x0000038009007812 */ /* 0x000fe200078ec0ff */
[----:B------:R-:W-:Y:S01]  /*c060*/  IMAD.X R49, RZ, RZ, R5, P3 ;  /* 0x000000ffff317224 */ /* 0x000fe200018e0605 */
[----:B--2---:R-:W2:Y:S01]  /*c070*/  @P1 LDC R3, c[0x0][0xcec] ;  /* 0x00033b00ff031b82 */ /* 0x004ea20000000800 */
[----:B------:R-:W-:Y:S01]  /*c080*/  SHF.R.U64 R32, R32, 0x3, RZ ;  /* 0x0000000320207819 */ /* 0x000fe200000012ff */
[----:B------:R-:W5:Y:S01]  /*c090*/  LD.E.128 R12, desc[UR38][R12.64] ;  /* 0x000000260c0c7980 */ /* 0x000f62000c101d00 */
[----:B------:R-:W-:-:S02]  /*c0a0*/  SHF.R.U64 R36, R36, 0x3, RZ ;  /* 0x0000000324247819 */ /* 0x000fc400000012ff */
[----:B------:R-:W-:Y:S01]  /*c0b0*/  SHF.R.U64 R60, R60, 0x3, RZ ;  /* 0x000000033c3c7819 */ /* 0x000fe200000012ff */
[----:B------:R-:W5:Y:S01]  /*c0c0*/  LD.E.128 R16, desc[UR38][R16.64] ;  /* 0x0000002610107980 */ /* 0x000f62000c101d00 */
[----:B------:R-:W-:Y:S01]  /*c0d0*/  SHF.R.U64 R0, R0, 0x3, RZ ;  /* 0x0000000300007819 */ /* 0x000fe200000012ff */
[----:B------:R-:W-:Y:S01]  /*c0e0*/  UIMAD UR7, UR4, UR13, UR7 ;  /* 0x0000000d040772a4 */ /* 0x000fe2000f8e0207 */
[----:B------:R-:W-:Y:S01]  /*c0f0*/  LOP3.LUT R32, R32, R33, RZ, 0x3c, !PT ;  /* 0x0000002120207212 */ /* 0x000fe200078e3cff */
[--C-:B------:R-:W-:Y:S01]  /*c100*/  IMAD.X R33, RZ, RZ, R5.reuse, P6 ;  /* 0x000000ffff217224 */ /* 0x100fe200030e0605 */
[----:B------:R-:W-:Y:S01]  /*c110*/  LOP3.LUT R36, R36, R37, RZ, 0x3c, !PT ;  /* 0x0000002524247212 */ /* 0x000fe200078e3cff */
[--C-:B------:R-:W-:Y:S01]  /*c120*/  IMAD.X R37, RZ, RZ, R5.reuse, P5 ;  /* 0x000000ffff257224 */ /* 0x100fe200028e0605 */
[----:B------:R-:W-:Y:S01]  /*c130*/  LOP3.LUT R60, R60, R61, RZ, 0x3c, !PT ;  /* 0x0000003d3c3c7212 */ /* 0x000fe200078e3cff */
[----:B------:R-:W-:Y:S01]  /*c140*/  IMAD.X R61, RZ, RZ, R5, P4 ;  /* 0x000000ffff3d7224 */ /* 0x000fe200020e0605 */
[C---:B------:R-:W-:Y:S01]  /*c150*/  IADD3 R69, P6, R4.reuse, 0xc000, RZ ;  /* 0x0000c00004457810 */ /* 0x040fe20007fde0ff */
[----:B------:R-:W5:Y:S01]  /*c160*/  LD.E.128 R20, desc[UR38][R20.64] ;  /* 0x0000002614147980 */ /* 0x000f62000c101d00 */
[----:B------:R-:W-:-:S02]  /*c170*/  IADD3 R65, P5, R4, 0xd000, RZ ;  /* 0x0000d00004417810 */ /* 0x000fc40007fbe0ff */
[C---:B------:R-:W-:Y:S01]  /*c180*/  IADD3 R57, P4, R4.reuse, 0xe000, RZ ;  /* 0x0000e00004397810 */ /* 0x040fe20007f9e0ff */
[----:B------:R-:W5:Y:S01]  /*c190*/  LD.E.128 R24, desc[UR38][R24.64] ;  /* 0x0000002618187980 */ /* 0x000f62000c101d00 */
[----:B------:R-:W-:Y:S02]  /*c1a0*/  LOP3.LUT R11, R4, 0x380, RZ, 0xc0, !PT ;  /* 0x00000380040b7812 */ /* 0x000fe400078ec0ff */
[----:B------:R-:W-:Y:S01]  /*c1b0*/  LOP3.LUT R48, R0, R9, RZ, 0x3c, !PT ;  /* 0x0000000900307212 */ /* 0x000fe200078e3cff */
[----:B------:R-:W-:Y:S01]  /*c1c0*/  IMAD R0, R208, 0x20, R226 ;  /* 0x00000020d0007824 */ /* 0x000fe200078e02e2 */
[----:B------:R-:W-:Y:S01]  /*c1d0*/  UIADD3 UR9, UR9, UR7, URZ ;  /* 0x0000000709097290 */ /* 0x000fe2000fffe03f */
[----:B------:R-:W-:Y:S01]  /*c1e0*/  LOP3.LUT R68, R69, 0x380, RZ, 0xc0, !PT ;  /* 0x0000038045447812 */ /* 0x000fe200078ec0ff */
[----:B------:R-:W-:Y:S01]  /*c1f0*/  UIMAD UR4, UR14, UR10, URZ ;  /* 0x0000000a0e0472a4 */ /* 0x000fe2000f8e023f */
[----:B------:R-:W-:Y:S01]  /*c200*/  LOP3.LUT R64, R65, 0x380, RZ, 0xc0, !PT ;  /* 0x0000038041407812 */ /* 0x000fe200078ec0ff */
[----:B------:R-:W5:Y:S01]  /*c210*/  LD.E.128 R28, desc[UR38][R28.64] ;  /* 0x000000261c1c7980 */ /* 0x000f62000c101d00 */
[----:B------:R-:W-:-:S02]  /*c220*/  LOP3.LUT R56, R57, 0x380, RZ, 0xc0, !PT ;  /* 0x0000038039387812 */ /* 0x000fc400078ec0ff */
[----:B------:R-:W-:Y:S01]  /*c230*/  SHF.R.U64 R11, R11, 0x3, RZ ;  /* 0x000000030b0b7819 */ /* 0x000fe200000012ff */
[----:B------:R-:W-:Y:S01]  /*c240*/  VIADD R6, R0, UR60 ;  /* 0x0000003c00067c36 */ /* 0x000fe20008000000 */
[----:B------:R-:W-:Y:S01]  /*c250*/  UIMAD UR4, UR17, UR11, UR4 ;  /* 0x0000000b110472a4 */ /* 0x000fe2000f8e0204 */
[----:B------:R-:W-:Y:S01]  /*c260*/  SHF.R.U64 R68, R68, 0x3, RZ ;  /* 0x0000000344447819 */ /* 0x000fe200000012ff */
[----:B------:R-:W-:Y:S01]  /*c270*/  UIMAD.WIDE.U32 UR8, UR17, UR10, UR8 ;  /* 0x0000000a110872a5 */ /* 0x000fe2000f8e0008 */
[----:B------:R-:W-:Y:S01]  /*c280*/  SHF.R.U64 R64, R64, 0x3, RZ ;  /* 0x0000000340407819 */ /* 0x000fe200000012ff */
[----:B------:R-:W5:Y:S01]  /*c290*/  LD.E.128 R32, desc[UR38][R32.64] ;  /* 0x0000002620207980 */ /* 0x000f62000c101d00 */
[----:B------:R-:W-:Y:S01]  /*c2a0*/  SHF.R.U64 R56, R56, 0x3, RZ ;  /* 0x0000000338387819 */ /* 0x000fe200000012ff */
[----:B------:R-:W-:Y:S01]  /*c2b0*/  ULDC.64 UR10, c[0x0][0xbf0] ;  /* 0x0002fc00000a7ab9 */ /* 0x000fe20000000a00 */
[----:B------:R-:W-:Y:S01]  /*c2c0*/  LOP3.LUT R4, R11, R4, RZ, 0x3c, !PT ;  /* 0x000000040b047212 */ /* 0x000fe200078e3cff */
[----:B--2---:R-:W-:Y:S01]  /*c2d0*/  @P1 IMAD.HI.U32 R0, R6, R3, RZ ;  /* 0x0000000306001227 */ /* 0x004fe200078e00ff */
[----:B------:R-:W-:Y:S01]  /*c2e0*/  UIADD3 UR9, UR9, UR4, URZ ;  /* 0x0000000409097290 */ /* 0x000fe2000fffe03f */
[----:B------:R-:W-:Y:S01]  /*c2f0*/  LOP3.LUT R68, R68, R69, RZ, 0x3c, !PT ;  /* 0x0000004544447212 */ /* 0x000fe200078e3cff */
[----:B------:R-:W-:Y:S01]  /*c300*/  UIMAD UR4, UR16, UR10, URZ ;  /* 0x0000000a100472a4 */ /* 0x000fe2000f8e023f */
[----:B------:R-:W-:Y:S01]  /*c310*/  LOP3.LUT R64, R64, R65, RZ, 0x3c, !PT ;  /* 0x0000004140407212 */ /* 0x000fe200078e3cff */
[--C-:B------:R-:W-:Y:S01]  /*c320*/  IMAD.X R69, RZ, RZ, R5.reuse, P6 ;  /* 0x000000ffff457224 */ /* 0x100fe200030e0605 */
[----:B------:R-:W-:Y:S01]  /*c330*/  LOP3.LUT R56, R56, R57, RZ, 0x3c, !PT ;  /* 0x0000003938387212 */ /* 0x000fe200078e3cff */
[--C-:B------:R-:W-:Y:S01]  /*c340*/  IMAD.X R65, RZ, RZ, R5.reuse, P5 ;  /* 0x000000ffff417224 */ /* 0x100fe200028e0605 */
[----:B------:R2:W5:Y:S01]  /*c350*/  LD.E.128 R8, desc[UR38][R4.64] ;  /* 0x0000002604087980 */ /* 0x000562000c101d00 */
[----:B------:R-:W-:Y:S01]  /*c360*/  IMAD.X R57, RZ, RZ, R5, P4 ;  /* 0x000000ffff397224 */ /* 0x000fe200020e0605 */
[----:B------:R-:W-:-:S02]  /*c370*/  UIMAD UR4, UR15, UR11, UR4 ;  /* 0x0000000b0f0472a4 */ /* 0x000fc4000f8e0204 */
[----:B------:R-:W-:Y:S01]  /*c380*/  UIMAD.WIDE.U32 UR8, UR15, UR10, UR8 ;  /* 0x0000000a0f0872a5 */ /* 0x000fe2000f8e0008 */
[----:B------:R-:W5:Y:S02]  /*c390*/  LD.E.128 R36, desc[UR38][R36.64] ;  /* 0x0000002624247980 */ /* 0x000f64000c101d00 */
[----:B------:R-:W-:Y:S02]  /*c3a0*/  ULDC.64 UR10, c[0x0][0xbe0] ;  /* 0x0002f800000a7ab9 */ /* 0x000fe40000000a00 */
[----:B------:R-:W5:Y:S01]  /*c3b0*/  LD.E.128 R60, desc[UR38][R60.64] ;  /* 0x000000263c3c7980 */ /* 0x000f62000c101d00 */
[----:B--2---:R-:W-:Y:S01]  /*c3c0*/  IMAD.MOV.U32 R5, RZ, RZ, R6 ;  /* 0x000000ffff057224 */ /* 0x004fe200078e0006 */
[----:B0-----:R-:W-:Y:S01]  /*c3d0*/  @P1 SHF.R.U32.HI R5, RZ, R75, R0 ;  /* 0x0000004bff051219 */ /* 0x001fe20000011600 */
[----:B------:R-:W-:Y:S01]  /*c3e0*/  UIADD3 UR4, UR9, UR4, URZ ;  /* 0x0000000409047290 */ /* 0x000fe2000fffe03f */
[----:B------:R-:W5:Y:S02]  /*c3f0*/  LD.E.128 R52, desc[UR38][R52.64] ;  /* 0x0000002634347980 */ /* 0x000f64000c101d00 */
[--C-:B------:R-:W-:Y:S01]  /*c400*/  SHF.R.S32.HI R0, RZ, 0x1f, R5.reuse ;  /* 0x0000001fff007819 */ /* 0x100fe20000011405 */
[----:B------:R-:W-:Y:S01]  /*c410*/  IMAD.MOV R4, RZ, RZ, -R5 ;  /* 0x000000ffff047224 */ /* 0x000fe200078e0a05 */
[----:B------:R-:W5:Y:S01]  /*c420*/  LD.E.128 R40, desc[UR38][R40.64] ;  /* 0x0000002628287980 */ /* 0x000f62000c101d00 */
[----:B------:R-:W-:-:S02]  /*c430*/  IMAD.U32 R3, RZ, RZ, UR9 ;  /* 0x00000009ff037e24 */ /* 0x000fc4000f8e00ff */
[----:B------:R-:W-:Y:S01]  /*c440*/  IMAD R0, R0, UR10, RZ ;  /* 0x0000000a00007c24 */ /* 0x000fe2000f8e02ff */
[----:B------:R-:W5:Y:S01]  /*c450*/  LD.E.128 R44, desc[UR38][R44.64] ;  /* 0x000000262c2c7980 */ /* 0x000f62000c101d00 */
[----:B------:R-:W-:Y:S02]  /*c460*/  IMAD R73, R73, R4, R6 ;  /* 0x0000000449497224 */ /* 0x000fe400078e0206 */
        /* <DEDUP_REMOVED lines=9> */
[----:B------:R-:W5:Y:S01]  /*c500*/  LD.E.128 R48, desc[UR38][R48.64] ;  /* 0x0000002630307980 */ /* 0x000f62000c101d00 */
[----:B------:R-:W-:Y:S01]  /*c510*/  @!PT LDS RZ, [RZ] ;  /* 0x00000000fffff984 */ /* 0x000fe20000000800 */
[----:B------:R-:W-:Y:S01]  /*c520*/  @!PT LDS RZ, [RZ] ;  /* 0x00000000fffff984 */ /* 0x000fe20000000800 */
[----:B------:R-:W-:Y:S01]  /*c530*/  @!PT LDS RZ, [RZ] ;  /* 0x00000000fffff984 */ /* 0x000fe20000000800 */
[----:B------:R-:W-:Y:S01]  /*c540*/  @!PT LDS RZ, [RZ] ;  /* 0x00000000fffff984 */ /* 0x000fe20000000800 */
[----:B------:R0:W-:Y:S06]  /*c550*/  MEMBAR.ALL.CTA ;  /* 0x0000000000007992 */ /* 0x0001ec0000008000 */
[----:B0-----:R-:W0:Y:S01]  /*c560*/  FENCE.VIEW.ASYNC.S ;  /* 0x00000000000073c6 */ /* 0x001e220000000000 */
[----:B------:R-:W-:Y:S02]  /*c570*/  IMAD.IADD R3, R3, 0x1, R75 ;  /* 0x0000000103037824 */ /* 0x000fe400078e024b */
[----:B------:R-:W-:-:S02]  /*c580*/  IMAD R4, R0, UR8, RZ ;  /* 0x0000000800047c24 */ /* 0x000fc4000f8e02ff */
        /* <DEDUP_REMOVED lines=13> */
[----:B0-----:R0:W2:Y:S01]  /*c660*/  SHFL.IDX PT, R74, R6, RZ, 0x181f ;  /* 0x00181fff064a7589 */ /* 0x0010a200000e0000 */
[----:B------:R-:W-:Y:S01]  /*c670*/  ISETP.GE.AND P0, PT, R0, R77, PT ;  /* 0x0000004d0000720c */ /* 0x000fe20003f06270 */
[----:B------:R-:W-:Y:S01]  /*c680*/  BSSY B1, `(.L_x_14571) ;  /* 0x0000015000017945 */ /* 0x000fe20003800000 */
[----:B------:R0:W-:Y:S01]  /*c690*/  SYNCS.ARRIVE.TRANS64.RED.A1T0 RZ, [R151+URZ], RZ ;  /* 0x000000ff97ff79a7 */ /* 0x0001e2000810043f */
[----:B------:R0:W3:Y:S02]  /*c6a0*/  SHFL.IDX PT, R0, R76, RZ, 0x181f ;  /* 0x00181fff4c007589 */ /* 0x0000e400000e0000 */
[----:B------:R-:W-:Y:S08]  /*c6b0*/  @P2 BRA `(.L_x_14572) ;  /* 0x0000000000442947 */ /* 0x000ff00003800000 */
[----:B------:R-:W-:Y:S02]  /*c6c0*/  ULDC UR4, c[0x0][0xbc8] ;  /* 0x0002f20000047ab9 */ /* 0x000fe40000000800 */
        /* <DEDUP_REMOVED lines=16> */
.L_x_14572:
[----:B------:R-:W-:Y:S05]  /*c7d0*/  BSYNC B1 ;  /* 0x0000000000017941 */ /* 0x000fea0003800000 */
.L_x_14571:
[----:B---3--:R3:W0:Y:S01]  /*c7e0*/  SHFL.IDX PT, R0, R76, 0x1, 0x181f ;  /* 0x00381f004c007f89 */ /* 0x00862200000e0000 */
[----:B------:R-:W-:Y:S03]  /*c7f0*/  BSSY B1, `(.L_x_14573) ;  /* 0x0000014000017945 */ /* 0x000fe60003800000 */
[----:B----45:R3:W4:Y:S01]  /*c800*/  SHFL.IDX PT, R10, R6, 0x1, 0x181f ;  /* 0x00381f00060a7f89 */ /* 0x03072200000e0000 */
        /* <DEDUP_REMOVED lines=18> */
.L_x_14574:
[----:B------:R-:W-:Y:S05]  /*c930*/  BSYNC B1 ;  /* 0x0000000000017941 */ /* 0x000fea0003800000 */
.L_x_14573:
[----:B0-----:R0:W0:Y:S01]  /*c940*/  SHFL.IDX PT, R0, R76, 0x2, 0x181f ;  /* 0x00581f004c007f89 */ /* 0x00102200000e0000 */
[----:B------:R-:W-:Y:S03]  /*c950*/  BSSY B1, `(.L_x_14575) ;  /* 0x0000014000017945 */ /* 0x000fe60003800000 */
[----:B----4-:R4:W0:Y:S01]  /*c960*/  SHFL.IDX PT, R10, R6, 0x2, 0x181f ;  /* 0x00581f00060a7f89 */ /* 0x01082200000e0000 */
        /* <DEDUP_REMOVED lines=18> */
.L_x_14576:
[----:B------:R-:W-:Y:S05]  /*ca90*/  BSYNC B1 ;  /* 0x0000000000017941 */ /* 0x000fea0003800000 */
.L_x_14575:
[----:B0-----:R-:W-:Y:S01]  /*caa0*/  VIADD R0, R78, 0x60 ;  /* 0x000000604e007836 */ /* 0x001fe20000000000 */
[----:B---3--:R-:W0:Y:S04]  /*cab0*/  SHFL.IDX PT, R76, R76, 0x3, 0x181f ;  /* 0x00781f004c4c7f89 */ /* 0x008e2800000e0000 */
[----:B------:R-:W-:Y:S01]  /*cac0*/  ISETP.GE.AND P0, PT, R0, R77, PT ;  /* 0x0000004d0000720c */ /* 0x000fe20003f06270 */
[----:B----4-:R-:W3:-:S12]  /*cad0*/  SHFL.IDX PT, R6, R6, 0x3, 0x181f ;  /* 0x00781f0006067f89 */ /* 0x010ed800000e0000 */
        /* <DEDUP_REMOVED lines=20> */
.L_x_14569:
[----:B------:R-:W-:Y:S01]  /*cc20*/  R2UR UR4, R209 ;  /* 0x00000000d10472ca */ /* 0x000fe200000e0000 */
[----:B------:R-:W-:Y:S01]  /*cc30*/  ULDC.64 UR10, c[0x0][0xd00] ;  /* 0x00034000000a7ab9 */ /* 0x000fe20000000a00 */
[----:B------:R-:W-:Y:S01]  /*cc40*/  R2UR UR7, R225 ;  /* 0x00000000e10772ca */ /* 0x000fe200000e0000 */
[----:B------:R-:W-:Y:S01]  /*cc50*/  UISETP.NE.U32.AND UP0, UPT, UR10, URZ, UPT ;  /* 0x0000003f0a00728c */ /* 0x000fe2000bf05070 */
[----:B------:R-:W2:Y:S01]  /*cc60*/  LDC R13, c[0x0][0xce8] ;  /* 0x00033a00ff0d7b82 */ /* 0x000ea20000000800 */
[----:B------:R-:W-:Y:S02]  /*cc70*/  R2UR UR12, R224 ;  /* 0x00000000e00c72ca */ /* 0x000fe400000e0000 */
[----:B------:R-:W-:-:S06]  /*cc80*/  UISETP.NE.AND.EX UP0, UPT, UR11, URZ, UPT, UP0 ;  /* 0x0000003f0b00728c */ /* 0x000fcc000bf05300 */
[----:B------:R-:W-:Y:S01]  /*cc90*/  USHF.L.U32 UR8, UR4, 0x2, URZ ;  /* 0x0000000204087899 */ /* 0x000fe2000800063f */
[----:B------:R-:W-:Y:S01]  /*cca0*/  PLOP3.LUT P2, PT, PT, PT, UP0, 0x80, 0x0 ;  /* 0x000000000000781c */ /* 0x000fe20003f4f008 */
[----:B------:R-:W-:Y:S02]  /*ccb0*/  USHF.L.U64.HI UR9, UR4, 0x2, UR7 ;  /* 0x0000000204097899 */ /* 0x000fe40008010207 */
[----:B------:R-:W-:-:S04]  /*ccc0*/  UIADD3 UR4, UP1, UR8, UR10, URZ ;  /* 0x0000000a08047290 */ /* 0x000fc8000ff3e03f */
[----:B------:R-:W-:Y:S02]  /*ccd0*/  UIADD3.X UR7, UR9, UR11, URZ, UP1, !UPT ;  /* 0x0000000b09077290 */ /* 0x000fe40008ffe43f */
[----:B------:R-:W-:Y:S01]  /*cce0*/  IMAD.U32 R2, RZ, RZ, UR4 ;  /* 0x00000004ff027e24 */ /* 0x000fe2000f8e00ff */
[----:B------:R-:W-:Y:S02]  /*ccf0*/  ULDC.64 UR10, c[0x0][0xd08] ;  /* 0x00034200000a7ab9 */ /* 0x000fe40000000a00 */
[----:B------:R-:W-:Y:S01]  /*cd00*/  UISETP.NE.U32.AND UP1, UPT, UR10, URZ, UPT ;  /* 0x0000003f0a00728c */ /* 0x000fe2000bf25070 */
[----:B------:R-:W-:-:S03]  /*cd10*/  IMAD.U32 R3, RZ, RZ, UR7 ;  /* 0x00000007ff037e24 */ /* 0x000fc6000f8e00ff */
[----:B------:R-:W-:Y:S02]  /*cd20*/  UISETP.NE.AND.EX UP1, UPT, UR11, URZ, UPT, UP1 ;  /* 0x0000003f0b00728c */ /* 0x000fe4000bf25310 */
[----:B------:R-:W3:Y:S01]  /*cd30*/  @P2 LDG.E R6, desc[UR38][R2.64] ;  /* 0x0000002602062981 */ /* 0x000ee2000c1e1900 */
        /* <DEDUP_REMOVED lines=8> */
[----:B--2---:R-:W-:Y:S01]  /*cdc0*/  ISETP.NE.AND P0, PT, R13, 0x1, PT ;  /* 0x000000010d00780c */ /* 0x004fe20003f05270 */
[----:B------:R-:W-:Y:S01]  /*cdd0*/  UMOV UR4, URZ ;  /* 0x0000003f00047c82 */ /* 0x000fe20008000000 */
[----:B------:R-:W-:Y:S01]  /*cde0*/  USHF.R.S32.HI UR11, URZ, 0x1f, UR12 ;  /* 0x0000001f3f0b7899 */ /* 0x000fe2000801140c */
[----:B------:R-:W-:-:S10]  /*cdf0*/  ISETP.GE.AND P1, PT, R237, 0x80, PT ;  /* 0x00000080ed00780c */ /* 0x000fd40003f26270 */
[----:B------:R-:W2:Y:S01]  /*ce00*/  @P0 LDC R11, c[0x0][0xcec] ;  /* 0x00033b00ff0b0b82 */ /* 0x000ea20000000800 */
[----:B---3--:R-:W-:-:S13]  /*ce10*/  @P2 R2UR UR4, R6 ;  /* 0x00000000060422ca */ /* 0x008fda00000e0000 */
[----:B------:R-:W-:Y:S01]  /*ce20*/  USHF.R.S32.HI UR10, URZ, 0x1f, UR4 ;  /* 0x0000001f3f0a7899 */ /* 0x000fe20008011404 */
[----:B--2-4-:R-:W-:Y:S11]  /*ce30*/  @P3 BRA `(.L_x_14578) ;  /* 0x0000000000103947 */ /* 0x014ff60003800000 */
[----:B------:R-:W-:Y:S05]  /*ce40*/  @!P2 BRA `(.L_x_14578) ;  /* 0x00000000000ca947 */ /* 0x000fea0003800000 */
[----:B------:R-:W2:Y:S04]  /*ce50*/  LDG.E R5, desc[UR38][R2.64] ;  /* 0x0000002602057981 */ /* 0x000ea8000c1e1900 */
[----:B-----5:R-:W2:Y:S02]  /*ce60*/  LDG.E R0, desc[UR38][R2.64+0x4] ;  /* 0x0000042602007981 */ /* 0x020ea4000c1e1900 */
[----:B--2---:R-:W-:-:S07]  /*ce70*/  IMAD.IADD R0, R0, 0x1, -R5 ;  /* 0x0000000100007824 */ /* 0x004fce00078e0a05 */
.L_x_14578:
[----:B------:R-:W-:Y:S01]  /*ce80*/  R2UR UR8, R209 ;  /* 0x00000000d10872ca */ /* 0x000fe200000e0000 */
[----:B------:R-:W-:Y:S01]  /*ce90*/  BSSY B1, `(.L_x_14579) ;  /* 0x000002f000017945 */ /* 0x000fe20003800000 */
[----:B------:R-:W-:-:S11]  /*cea0*/  R2UR UR7, R225 ;  /* 0x00000000e10772ca */ /* 0x000fd600000e0000 */
[----:B------:R-:W-:Y:S02]  /*ceb0*/  USEL UR12, UR8, URZ, !UP0 ;  /* 0x0000003f080c7287 */ /* 0x000fe4000c000000 */
[----:B------:R-:W-:Y:S01]  /*cec0*/  USEL UR13, UR7, URZ, !UP0 ;  /* 0x0000003f070d7287 */ /* 0x000fe2000c000000 */
[----:B------:R-:W-:Y:S11]  /*ced0*/  @P1 BRA `(.L_x_14580) ;  /* 0x0000000000a81947 */ /* 0x000ff60003800000 */
[----:B------:R-:W2:Y:S01]  /*cee0*/  S2R R3, SR_TID.X ;  /* 0x0000000000037919 */ /* 0x000ea20000002100 */
[----:B------:R-:W3:Y:S01]  /*cef0*/  LDC R9, c[0x0][0xce8] ;  /* 0x00033a00ff097b82 */ /* 0x000ee20000000800 */
[----:B------:R-:W-:Y:S02]  /*cf00*/  IMAD.U32 R4, RZ, RZ, UR60 ;  /* 0x0000003cff047e24 */ /* 0x000fe4000f8e00ff */
[----:B---3-5:R-:W-:-:S03]  /*cf10*/  IMAD R2, R0, R9, RZ ;  /* 0x0000000900027224 */ /* 0x028fc600078e02ff */
[----:B--2---:R-:W-:-:S04]  /*cf20*/  IADD3 R4, R4, -0x80, R3 ;  /* 0xffffff8004047810 */ /* 0x004fc80007ffe003 */
[----:B------:R-:W-:-:S13]  /*cf30*/  ISETP.GE.AND P1, PT, R4, R2, PT ;  /* 0x000000020400720c */ /* 0x000fda0003f26270 */
[----:B------:R-:W-:Y:S05]  /*cf40*/  @P1 BRA `(.L_x_14580) ;  /* 0x00000000008c1947 */ /* 0x000fea0003800000 */
[----:B------:R-:W-:Y:S01]  /*cf50*/  ISETP.NE.AND P1, PT, R9, 0x1, PT ;  /* 0x000000010900780c */ /* 0x000fe20003f25270 */
[----:B------:R-:W-:Y:S01]  /*cf60*/  ULDC.64 UR14, c[0x0][0xc90] ;  /* 0x00032400000e7ab9 */ /* 0x000fe20000000a00 */
[----:B------:R-:W-:Y:S01]  /*cf70*/  R2UR UR16, R224 ;  /* 0x00000000e01072ca */ /* 0x000fe200000e0000 */
[----:B------:R-:W-:Y:S01]  /*cf80*/  UIMAD UR7, UR11, UR14, URZ ;  /* 0x0000000e0b0772a4 */ /* 0x000fe2000f8e023f */
[----:B------:R-:W-:Y:S01]  /*cf90*/  IMAD.MOV.U32 R2, RZ, RZ, R4 ;  /* 0x000000ffff027224 */ /* 0x000fe200078e0004 */
[----:B------:R-:W-:Y:S01]  /*cfa0*/  UMOV UR8, UR4 ;  /* 0x0000000400087c82 */ /* 0x000fe20008000000 */
[----:B------:R-:W-:-:S07]  /*cfb0*/  UMOV UR9, UR10 ;  /* 0x0000000a00097c82 */ /* 0x000fce0008000000 */
[----:B------:R-:W2:Y:S02]  /*cfc0*/  @P1 LDC R3, c[0x0][0xcec] ;  /* 0x00033b00ff031b82 */ /* 0x000ea40000000800 */
[----:B------:R-:W-:Y:S02]  /*cfd0*/  UIMAD.WIDE.U32 UR8, UR16, UR14, UR8 ;  /* 0x0000000e100872a5 */ /* 0x000fe4000f8e0008 */
[----:B------:R-:W-:-:S03]  /*cfe0*/  UIMAD UR7, UR16, UR15, UR7 ;  /* 0x0000000f100772a4 */ /* 0x000fc6000f8e0207 */
[----:B------:R-:W-:Y:S01]  /*cff0*/  ULDC.64 UR14, c[0x0][0xc98] ;  /* 0x00032600000e7ab9 */ /* 0x000fe20000000a00 */
[----:B------:R-:W3:Y:S01]  /*d000*/  @P1 LDC R6, c[0x0][0xcf0] ;  /* 0x00033c00ff061b82 */ /* 0x000ee20000000800 */
[----:B------:R-:W-:Y:S02]  /*d010*/  UIADD3 UR9, UR9, UR7, URZ ;  /* 0x0000000709097290 */ /* 0x000fe4000fffe03f */
[----:B------:R-:W-:Y:S02]  /*d020*/  UIMAD UR7, UR13, UR14, URZ ;  /* 0x0000000e0d0772a4 */ /* 0x000fe4000f8e023f */
[----:B------:R-:W-:Y:S02]  /*d030*/  UIMAD.WIDE.U32 UR8, UR12, UR14, UR8 ;  /* 0x0000000e0c0872a5 */ /* 0x000fe4000f8e0008 */
[----:B------:R-:W-:-:S03]  /*d040*/  UIMAD UR7, UR12, UR15, UR7 ;  /* 0x0000000f0c0772a4 */ /* 0x000fc6000f8e0207 */
[----:B------:R-:W-:Y:S01]  /*d050*/  ULDC.64 UR14, c[0x0][0xc88] ;  /* 0x00032200000e7ab9 */ /* 0x000fe20000000a00 */
[----:B--2---:R-:W-:-:S05]  /*d060*/  @P1 IMAD.HI.U32 R3, R4, R3, RZ ;  /* 0x0000000304031227 */ /* 0x004fca00078e00ff */
[----:B---3--:R-:W-:Y:S01]  /*d070*/  @P1 SHF.R.U32.HI R2, RZ, R6, R3 ;  /* 0x00000006ff021219 */ /* 0x008fe20000011603 */
        /* <DEDUP_REMOVED lines=16> */
.L_x_14580:
[----:B------:R-:W-:Y:S05]  /*d180*/  BSYNC B1 ;  /* 0x0000000000017941 */ /* 0x000fea0003800000 */
.L_x_14579:
[----:B--2---:R-:W2:Y:S01]  /*d190*/  @P0 LDC R3, c[0x0][0xcf0] ;  /* 0x00033c00ff030b82 */ /* 0x004ea20000000800 */
[----:B------:R-:W-:Y:S01]  /*d1a0*/  ULDC.64 UR14, c[0x0][0xba0] ;  /* 0x0002e800000e7ab9 */ /* 0x000fe20000000a00 */
[----:B------:R-:W-:Y:S01]  /*d1b0*/  R2UR UR16, R224 ;  /* 0x00000000e01072ca */ /* 0x000fe200000e0000 */
[----:B------:R-:W-:Y:S01]  /*d1c0*/  UIMAD UR7, UR10, UR14, URZ ;  /* 0x0000000e0a0772a4 */ /* 0x000fe2000f8e023f */
[----:B------:R-:W-:Y:S01]  /*d1d0*/  IMAD R2, R208, 0x20, R226 ;  /* 0x00000020d0027824 */ /* 0x000fe200078e02e2 */
[----:B------:R-:W-:Y:S01]  /*d1e0*/  UIMAD.WIDE.U32 UR8, UR4, UR14, URZ ;  /* 0x0000000e040872a5 */ /* 0x000fe2000f8e003f */
[----:B------:R-:W-:Y:S01]  /*d1f0*/  BSSY B1, `(.L_x_14581) ;  /* 0x0000040000017945 */ /* 0x000fe20003800000 */
[----:B------:R-:W-:Y:S01]  /*d200*/  UIMAD UR7, UR4, UR15, UR7 ;  /* 0x0000000f040772a4 */ /* 0x000fe2000f8e0207 */
[----:B------:R-:W-:Y:S02]  /*d210*/  VIADD R6, R2, UR60 ;  /* 0x0000003c02067c36 */ /* 0x000fe40008000000 */
        /* <DEDUP_REMOVED lines=10> */
[----:B--2---:R-:W-:Y:S01]  /*d2c0*/  @P0 SHF.R.U32.HI R5, RZ, R3, R2 ;  /* 0x00000003ff050219 */ /* 0x004fe20000011602 */
        /* <DEDUP_REMOVED lines=29> */
[----:B------:R2:W3:Y:S02]  /*d4a0*/  SHFL.IDX PT, R2, R4, RZ, 0x181f ;  /* 0x00181fff04027589 */ /* 0x0004e400000e0000 */
[----:B------:R-:W-:Y:S02]  /*d4b0*/  ISETP.GE.AND P0, PT, R0, R13, PT ;  /* 0x0000000d0000720c */ /* 0x000fe40003f06270 */
[----:B------:R2:W4:Y:S01]  /*d4c0*/  SHFL.IDX PT, R0, R5, RZ, 0x181f ;  /* 0x00181fff05007589 */ /* 0x00052200000e0000 */
[----:B------:R-:W-:Y:S10]  /*d4d0*/  @P2 BRA `(.L_x_14582) ;  /* 0x0000000000442947 */ /* 0x000ff40003800000 */
        /* <DEDUP_REMOVED lines=17> */
.L_x_14582:
[----:B------:R-:W-:Y:S05]  /*d5f0*/  BSYNC B1 ;  /* 0x0000000000017941 */ /* 0x000fea0003800000 */
.L_x_14581:
        /* <DEDUP_REMOVED lines=21> */
.L_x_14584:
[----:B------:R-:W-:Y:S05]  /*d750*/  BSYNC B1 ;  /* 0x0000000000017941 */ /* 0x000fea0003800000 */
.L_x_14583:
[----:B0-----:R0:W0:Y:S01]  /*d760*/  SHFL.IDX PT, R0, R5, 0x2, 0x181f ;  /* 0x00581f0005007f89 */ /* 0x00102200000e0000 */
[----:B------:R-:W-:Y:S03]  /*d770*/  BSSY B1, `(.L_x_14585) ;  /* 0x0000014000017945 */ /* 0x000fe60003800000 */
[----:B---3--:R3:W0:Y:S01]  /*d780*/  SHFL.IDX PT, R2, R4, 0x2, 0x181f ;  /* 0x00581f0004027f89 */ /* 0x00862200000e0000 */
        /* <DEDUP_REMOVED lines=18> */
.L_x_14586:
[----:B------:R-:W-:Y:S05]  /*d8b0*/  BSYNC B1 ;  /* 0x0000000000017941 */ /* 0x000fea0003800000 */
.L_x_14585:
[----:B0-----:R-:W-:Y:S01]  /*d8c0*/  VIADD R0, R6, 0x60 ;  /* 0x0000006006007836 */ /* 0x001fe20000000000 */
[----:B--2-4-:R-:W0:Y:S04]  /*d8d0*/  SHFL.IDX PT, R5, R5, 0x3, 0x181f ;  /* 0x00781f0005057f89 */ /* 0x014e2800000e0000 */
[----:B------:R-:W-:Y:S01]  /*d8e0*/  ISETP.GE.AND P0, PT, R0, R13, PT ;  /* 0x0000000d0000720c */ /* 0x000fe20003f06270 */
[----:B------:R2:W4:-:S12]  /*d8f0*/  SHFL.IDX PT, R2, R4, 0x3, 0x181f ;  /* 0x00781f0004027f89 */ /* 0x00051800000e0000 */
[----:B--2---:R-:W-:Y:S05]  /*d900*/  @P0 BRA `(.L_x_14577) ;  /* 0x0000000000440947 */ /* 0x004fea0003800000 */
[----:B------:R-:W-:Y:S02]  /*d910*/  ULDC UR4, c[0x0][0xbc8] ;  /* 0x0002f20000047ab9 */ /* 0x000fe40000000800 */
[----:B------:R-:W-:Y:S02]  /*d920*/  ISETP.GE.AND P3, PT, R200, UR4, PT ;  /* 0x00000004c8007c0c */ /* 0x000fe4000bf66270 */
[----:B------:R-:W-:Y:S02]  /*d930*/  ISETP.GE.AND P2, PT, R206, UR4, PT ;  /* 0x00000004ce007c0c */ /* 0x000fe4000bf46270 */
[----:B------:R-:W-:Y:S02]  /*d940*/  ISETP.GE.AND P1, PT, R205, UR4, PT ;  /* 0x00000004cd007c0c */ /* 0x000fe4000bf26270 */
[----:B------:R-:W-:-:S07]  /*d950*/  ISETP.GE.AND P0, PT, R207, UR4, PT ;  /* 0x00000004cf007c0c */ /* 0x000fce000bf06270 */
[-C--:B----4-:R-:W-:Y:S02]  /*d960*/  @!P3 LEA R8, P6, R200, R2.reuse, 0x1 ;  /* 0x00000002c808b211 */ /* 0x090fe400078c08ff */
        /* <DEDUP_REMOVED lines=11> */
.L_x_14577:
[----:B------:R-:W-:Y:S05]  /*da20*/  BSYNC B0 ;  /* 0x0000000000007941 */ /* 0x000fea0003800000 */
.L_x_14568:
[----:B------:R-:W-:Y:S02]  /*da30*/  ULDC UR4, c[0x0][0xd3c] ;  /* 0x00034f0000047ab9 */ /* 0x000fe40000000800 */
[----:B------:R-:W-:-:S13]  /*da40*/  ISETP.GE.AND P0, PT, R7, UR4, PT ;  /* 0x0000000407007c0c */ /* 0x000fda000bf06270 */
[----:B------:R-:W-:Y:S05]  /*da50*/  @!P0 BRA `(.L_x_14587) ;  /* 0xffffff3400208947 */ /* 0x000fea000383ffff */
[----:B------:R-:W-:Y:S05]  /*da60*/  EXIT ;  /* 0x000000000000794d */ /* 0x000fea0003800000 */
.L_x_14531:
        /* <DEDUP_REMOVED lines=18> */
.L_x_14588:
        /* <DEDUP_REMOVED lines=42> */
.L_x_14594:
        /* <DEDUP_REMOVED lines=12> */
.L_x_14593:
[----:B------:R-:W-:Y:S05]  /*def0*/  BSYNC B0 ;  /* 0x0000000000007941 */ /* 0x000fea0003800000 */
.L_x_14592:
        /* <DEDUP_REMOVED lines=21> */
.L_x_14590:
        /* <DEDUP_REMOVED lines=20> */
.L_x_14595:
        /* <DEDUP_REMOVED lines=57> */
.L_x_14591:
[----:B------:R-:W-:Y:S02]  /*e520*/  IMAD.MOV.U32 R17, RZ, RZ, RZ ;  /* 0x000000ffff117224 */ /* 0x000fe400078e00ff */
[----:B------:R-:W-:Y:S02]  /*e530*/  IMAD.U32 R16, RZ, RZ, UR6 ;  /* 0x00000006ff107e24 */ /* 0x000fe4000f8e00ff */
[----:B------:R-:W-:-:S07]  /*e540*/  IMAD.MOV.U32 R18, RZ, RZ, RZ ;  /* 0x000000ffff127224 */ /* 0x000fce00078e00ff */
.L_x_14596:
[----:B------:R-:W-:-:S13]  /*e550*/  ISETP.NE.AND P0, PT, R0, RZ, PT ;  /* 0x000000ff0000720c */ /* 0x000fda0003f05270 */
[----:B------:R-:W1:Y:S01]  /*e560*/  @!P0 S2R R3, SR_CgaCtaId ;  /* 0x0000000000038919 */ /* 0x000e620000008800 */
[----:B------:R-:W-:-:S04]  /*e570*/  @!P0 MOV R0, 0x400 ;  /* 0x0000040000008802 */ /* 0x000fc80000000f00 */
[----:B-1----:R-:W-:-:S05]  /*e580*/  @!P0 LEA R0, R3, R0, 0x18 ;  /* 0x0000000003008211 */ /* 0x002fca00078ec0ff */
[----:B------:R2:W-:Y:S01]  /*e590*/  @!P0 STS.128 [R0+0x324d0], R16 ;  /* 0x0324d01000008388 */ /* 0x0005e20000000c00 */
[----:B------:R-:W-:Y:S06]  /*e5a0*/  BAR.ARV 0x5, 0x180 ;  /* 0x0146000000007b1d */ /* 0x000fec0000002000 */
.L_x_14589:
        /* <DEDUP_REMOVED lines=35> */
.L_x_14705:
[----:B-1----:R-:W1:Y:S02]  /*e7e0*/  LDC.64 R2, c[0x0][0xd88] ;  /* 0x00036200ff027b82 */ /* 0x002e640000000a00 */
        /* <DEDUP_REMOVED lines=21> */
[----:B0-----:R-:W-:Y:S01]  /*e940*/  IMAD.MOV.U32 R8, RZ, RZ, RZ ;  /* 0x000000ffff087224 */ /* 0x001fe200078e00ff */
        /* <DEDUP_REMOVED lines=17> */
[----:B---3--:R-:W-:-:S05]  /*ea60*/  @P2 IADD3.X R7, R10, UR9, RZ, P3, !PT ;  /* 0x000000090a072c10 */ /* 0x008fca0009ffe4ff */
        /* <DEDUP_REMOVED lines=11> */
[----:B------:R-:W1:Y:S04]  /*eb20*/  LDG.E R7, desc[UR38][R2.64] ;  /* 0x0000002602077981 */ /* 0x000e68000c1e1900 */
[----:B------:R-:W1:Y:S02]  /*eb30*/  LDG.E R2, desc[UR38][R2.64+0x4] ;  /* 0x0000042602027981 */ /* 0x000e64000c1e1900 */
[----:B-1----:R-:W-:-:S05]  /*eb40*/  IMAD.IADD R9, R2, 0x1, -R7 ;  /* 0x0000000102097824 */ /* 0x002fca00078e0a07 */
[----:B------:R2:W-:Y:S02]  /*eb50*/  STL [R1+0x34], R9 ;  /* 0x0000340901007387 */ /* 0x0005e40000100800 */
.L_x_14598:
[----:B------:R-:W-:Y:S01]  /*eb60*/  IMAD.MOV.U32 R2, RZ, RZ, R12 ;  /* 0x000000ffff027224 */ /* 0x000fe200078e000c */
[----:B------:R-:W-:Y:S01]  /*eb70*/  ULDC.64 UR4, c[0x0][0xb18] ;  /* 0x0002c60000047ab9 */ /* 0x000fe20000000a00 */
[----:B-----5:R-:W-:Y:S01]  /*eb80*/  IMAD.IADD R3, R8, 0x1, R0 ;  /* 0x0000000108037824 */ /* 0x020fe200078e0200 */
[----:B------:R-:W-:Y:S02]  /*eb90*/  ISETP.NE.U32.AND P1, PT, RZ, UR4, PT ;  /* 0x00000004ff007c0c */ /* 0x000fe4000bf25070 */
[----:B------:R3:W-:Y:S02]  /*eba0*/  STL [R1+0xc], R2 ;  /* 0x00000c0201007387 */ /* 0x0007e40000100800 */
[----:B------:R-:W-:Y:S02]  /*ebb0*/  ISETP.NE.AND.EX P1, PT, RZ, UR5, PT, P1 ;  /* 0x00000005ff007c0c */ /* 0x000fe4000bf25310 */
[----:B------:R3:W-:Y:S11]  /*ebc0*/  STL [R1+0x20], R3 ;  /* 0x0000200301007387 */ /* 0x0007f60000100800 */
[----:B---3--:R-:W-:Y:S05]  /*ebd0*/  @!P1 BRA `(.L_x_14599) ;  /* 0x0000000000109947 */ /* 0x008fea0003800000 */
[----:B------:R-:W-:-:S04]  /*ebe0*/  IADD3 R6, P0, R11, UR4, RZ ;  /* 0x000000040b067c10 */ /* 0x000fc8000ff1e0ff */
[----:B------:R-:W-:-:S05]  /*ebf0*/  IADD3.X R7, R10, UR5, RZ, P0, !PT ;  /* 0x000000050a077c10 */ /* 0x000fca00087fe4ff */
[----:B------:R3:W5:Y:S01]  /*ec00*/  LDG.E R6, desc[UR38][R6.64] ;  /* 0x0000002606067981 */ /* 0x000762000c1e1900 */
[----:B------:R-:W-:Y:S05]  /*ec10*/  BRA `(.L_x_14600) ;  /* 0x0000000000107947 */ /* 0x000fea0003800000 */
.L_x_14599:
[----:B------:R-:W-:Y:S05]  /*ec20*/  @!P0 BRA `(.L_x_14600) ;  /* 0x00000000000c8947 */ /* 0x000fea0003800000 */
[----:B------:R-:W3:Y:S04]  /*ec30*/  LDG.E R6, desc[UR38][R4.64] ;  /* 0x0000002604067981 */ /* 0x000ee8000c1e1900 */
[----:B------:R-:W3:Y:S02]  /*ec40*/  LDG.E R4, desc[UR38][R4.64+0x4] ;  /* 0x0000042604047981 */ /* 0x000ee4000c1e1900 */
[----:B---3--:R-:W-:-:S07]  /*ec50*/  IMAD.IADD R6, R4, 0x1, -R6 ;  /* 0x0000000104067824 */ /* 0x008fce00078e0a06 */
.L_x_14600:
[----:B-----5:R-:W-:Y:S01]  /*ec60*/  IMAD.IADD R6, R6, 0x1, -R0 ;  /* 0x0000000106067824 */ /* 0x020fe200078e0a00 */
[----:B------:R-:W-:Y:S01]  /*ec70*/  BSSY B7, `(.L_x_14601) ;  /* 0x00004ed000077945 */ /* 0x000fe20003800000 */
[----:B------:R-:W4:Y:S02]  /*ec80*/  LDC R0, c[0x0][0x448] ;  /* 0x00011200ff007b82 */ /* 0x000f240000000800 */
[----:B----4-:R-:W-:Y:S01]  /*ec90*/  ISETP.NE.AND P0, PT, R0, 0x1, PT ;  /* 0x000000010000780c */ /* 0x010fe20003f05270 */
[----:B------:R-:W-:-:S04]  /*eca0*/  IMAD.SHL.U32 R0, R17, 0x80, RZ ;  /* 0x0000008011007824 */ /* 0x000fc800078e00ff */
[----:B------:R-:W-:-:S08]  /*ecb0*/  VIADD R0, R0, 0x7f ;  /* 0x0000007f00007836 */ /* 0x000fd00000000000 */
[----:B------:R-:W4:Y:S08]  /*ecc0*/  @P0 LDC R2, c[0x0][0x44c] ;  /* 0x00011300ff020b82 */ /* 0x000f300000000800 */
[----:B------:R-:W0:Y:S01]  /*ecd0*/  @P0 LDC R3, c[0x0][0x450] ;  /* 0x00011400ff030b82 */ /* 0x000e220000000800 */
[----:B----4-:R-:W-:-:S05]  /*ece0*/  @P0 IMAD.HI.U32 R2, R0, R2, RZ ;  /* 0x0000000200020227 */ /* 0x010fca00078e00ff */
[----:B0-----:R-:W-:Y:S01]  /*ecf0*/  @P0 SHF.R.U32.HI R0, RZ, R3, R2 ;  /* 0x00000003ff000219 */ /* 0x001fe20000011602 */
        /* <DEDUP_REMOVED lines=12> */
[----:B0-----:R-:W-:Y:S05]  /*edc0*/  @P0 BRA `(.L_x_14602) ;  /* 0x0000000000440947 */ /* 0x001fea0003800000 */
[----:B------:R-:W0:Y:S02]  /*edd0*/  S2R R4, SR_TID.X ;  /* 0x0000000000047919 */ /* 0x000e240000002100 */
[----:B0-----:R-:W-:-:S04]  /*ede0*/  LOP3.LUT R4, R4, 0x7f, RZ, 0xc0, !PT ;  /* 0x0000007f04047812 */ /* 0x001fc800078ec0ff */
[----:B------:R-:W-:-:S13]  /*edf0*/  ISETP.NE.AND P0, PT, R4, RZ, PT ;  /* 0x000000ff0400720c */ /* 0x000fda0003f05270 */
[----:B------:R-:W-:Y:S05]  /*ee00*/  @P0 BRA `(.L_x_14603) ;  /* 0x0000004c004c0947 */ /* 0x000fea0003800000 */
[----:B------:R-:W0:Y:S01]  /*ee10*/  S2R R3, SR_LANEID ;  /* 0x0000000000037919 */ /* 0x000e220000000000 */
[----:B------:R-:W-:Y:S02]  /*ee20*/  VOTEU.ANY UR4, UPT, PT ;  /* 0x0000000000047886 */ /* 0x000fe400038e0100 */
[----:B------:R-:W0:Y:S08]  /*ee30*/  FLO.U32 R0, UR4 ;  /* 0x0000000400007d00 */ /* 0x000e3000080e0000 */
[----:B------:R-:W4:Y:S01]  /*ee40*/  POPC R5, UR4 ;  /* 0x0000000400057d09 */ /* 0x000f220008000000 */
[----:B0-----:R-:W-:-:S02]  /*ee50*/  ISETP.EQ.U32.AND P0, PT, R0, R3, PT ;  /* 0x000000030000720c */ /* 0x001fc40003f02070 */
[----:B------:R-:W4:Y:S11]  /*ee60*/  LDC.64 R2, c[0x0][0xd60] ;  /* 0x00035800ff027b82 */ /* 0x000f360000000a00 */
[----:B----4-:R-:W4:Y:S01]  /*ee70*/  @P0 ATOMG.E.ADD.STRONG.GPU PT, R3, desc[UR38][R2.64], R5 ;  /* 0x00000005020309a8 */ /* 0x010f2200081ee1e6 */
[----:B------:R-:W0:Y:S02]  /*ee80*/  S2R R4, SR_LTMASK ;  /* 0x0000000000047919 */ /* 0x000e240000003900 */
[----:B0-----:R-:W-:-:S04]  /*ee90*/  LOP3.LUT R4, R4, UR4, RZ, 0xc0, !PT ;  /* 0x0000000404047c12 */ /* 0x001fc8000f8ec0ff */
[----:B---3--:R-:W0:Y:S01]  /*eea0*/  POPC R7, R4 ;  /* 0x0000000400077309 */ /* 0x008e220000000000 */
[----:B----4-:R-:W0:Y:S02]  /*eeb0*/  SHFL.IDX PT, R0, R3, R0, 0x1f ;  /* 0x00001f0003007589 */ /* 0x010e2400000e0000 */
[----:B0-----:R-:W-:Y:S01]  /*eec0*/  IADD3 R16, R0, UR40, R7 ;  /* 0x0000002800107c10 */ /* 0x001fe2000fffe007 */
[----:B------:R-:W-:Y:S06]  /*eed0*/  BRA `(.L_x_14603) ;  /* 0x0000004c00187947 */ /* 0x000fec0003800000 */
.L_x_14602:
        /* <DEDUP_REMOVED lines=13> */
[----:B---3--:R-:W-:-:S02]  /*efb0*/  IMAD.U32 R7, RZ, RZ, UR9 ;  /* 0x00000009ff077e24 */ /* 0x008fc4000f8e00ff */
[----:B------:R-:W-:Y:S02]  /*efc0*/  IMAD.U32 R10, RZ, RZ, UR4 ;  /* 0x00000004ff0a7e24 */ /* 0x000fe4000f8e00ff */
[----:B------:R-:W-:Y:S02]  /*efd0*/  IMAD.U32 R11, RZ, RZ, UR5 ;  /* 0x00000005ff0b7e24 */ /* 0x000fe4000f8e00ff */
[----:B------:R-:W-:Y:S02]  /*efe0*/  IMAD.MOV.U32 R8, RZ, RZ, 0x70 ;  /* 0x00000070ff087424 */ /* 0x000fe400078e00ff */
[----:B------:R-:W-:Y:S02]  /*eff0*/  IMAD.MOV.U32 R12, RZ, RZ, 0x1 ;  /* 0x00000001ff0c7424 */ /* 0x000fe400078e00ff */
[----:B------:R-:W-:-:S07]  /*f000*/  IMAD.MOV.U32 R13, RZ, RZ, RZ ;  /* 0x000000ffff0d7224 */ /* 0x000fce00078e00ff */
[----:B------:R-:W-:-:S07]  /*f010*/  LEPC R20, `(.L_x_14605) ;  /* 0x000000001014794e */ /* 0x000fce0000000000 */
[----:B012---:R-:W-:Y:S05]  /*f020*/  CALL.ABS.NOINC R2 ;  /* 0x0000000002007343 */ /* 0x007fea0003c00000 */
.L_x_14605:
[----:B------:R-:W-:Y:S05]  /*f030*/  BSYNC B6 ;  /* 0x0000000000067941 */ /* 0x000fea0003800000 */
.L_x_14604:
        /* <DEDUP_REMOVED lines=13> */
[----:B---3--:R-:W-:-:S02]  /*f110*/  IMAD.U32 R7, RZ, RZ, UR9 ;  /* 0x00000009ff077e24 */ /* 0x008fc4000f8e00ff */
[----:B------:R-:W-:Y:S02]  /*f120*/  IMAD.U32 R10, RZ, RZ, UR4 ;  /* 0x00000004ff0a7e24 */ /* 0x000fe4000f8e00ff */
[----:B------:R-:W-:Y:S02]  /*f130*/  IMAD.U32 R11, RZ, RZ, UR5 ;  /* 0x00000005ff0b7e24 */ /* 0x000fe4000f8e00ff */
[----:B------:R-:W-:Y:S02]  /*f140*/  IMAD.MOV.U32 R8, RZ, RZ, 0x70 ;  /* 0x00000070ff087424 */ /* 0x000fe400078e00ff */
[----:B------:R-:W-:Y:S02]  /*f150*/  IMAD.MOV.U32 R12, RZ, RZ, 0x1 ;  /* 0x00000001ff0c7424 */ /* 0x000fe400078e00ff */
[----:B0-----:R-:W-:-:S07]  /*f160*/  IMAD.MOV.U32 R13, RZ, RZ, RZ ;  /* 0x000000ffff0d7224 */ /* 0x001fce00078e00ff */
[----:B------:R-:W-:-:S07]  /*f170*/  LEPC R20, `(.L_x_14608) ;  /* 0x000000001014794e */ /* 0x000fce0000000000 */
[----:B-12-4-:R-:W-:Y:S05]  /*f180*/  CALL.ABS.NOINC R2 ;  /* 0x0000000002007343 */ /* 0x016fea0003c00000 */
.L_x_14608:
        /* <DEDUP_REMOVED lines=16> */
.L_x_14607:
[----:B------:R-:W-:Y:S05]  /*f290*/  BSYNC B6 ;  /* 0x0000000000067941 */ /* 0x000fea0003800000 */
.L_x_14606:
[----:B------:R-:W4:Y:S01]  /*f2a0*/  LDL.LU R2, [R1] ;  /* 0x0000000001027983 */ /* 0x000f220000300800 */
[----:B------:R-:W-:-:S03]  /*f2b0*/  ULDC.64 UR4, c[0x0][0xaf0] ;  /* 0x0002bc0000047ab9 */ /* 0x000fc60000000a00 */
[----:B------:R-:W5:Y:S04]  /*f2c0*/  LDL.LU R4, [R1+0x1c] ;  /* 0x00001c0001047983 */ /* 0x000f680000300800 */
[----:B---3--:R-:W3:Y:S01]  /*f2d0*/  LDL R7, [R1+0xc] ;  /* 0x00000c0001077983 */ /* 0x008ee20000100800 */
[----:B------:R-:W-:-:S03]  /*f2e0*/  ISETP.NE.U32.AND P0, PT, RZ, UR4, PT ;  /* 0x00000004ff007c0c */ /* 0x000fc6000bf05070 */
[----:B------:R-:W2:Y:S01]  /*f2f0*/  LDL R0, [R1+0x30] ;  /* 0x0000300001007983 */ /* 0x000ea20000100800 */
[----:B------:R-:W-:-:S13]  /*f300*/  ISETP.NE.AND.EX P0, PT, RZ, UR5, PT, P0 ;  /* 0x00000005ff007c0c */ /* 0x000fda000bf05300 */
[----:B----4-:R-:W-:-:S04]  /*f310*/  @P0 IADD3 R2, P1, R2, UR4, RZ ;  /* 0x0000000402020c10 */ /* 0x010fc8000ff3e0ff */
[----:B-----5:R-:W-:Y:S01]  /*f320*/  @P0 IADD3.X R3, R4, UR5, RZ, P1, !PT ;  /* 0x0000000504030c10 */ /* 0x020fe20008ffe4ff */
[----:B------:R-:W-:-:S04]  /*f330*/  ULDC.64 UR4, c[0x0][0xb00] ;  /* 0x0002c00000047ab9 */ /* 0x000fc80000000a00 */
[----:B---3--:R0:W3:Y:S02]  /*f340*/  @P0 LDG.E R7, desc[UR38][R2.64] ;  /* 0x0000002602070981 */ /* 0x0080e4000c1e1900 */
[----:B0-----:R-:W0:Y:S01]  /*f350*/  LDC.64 R2, c[0x0][0x418] ;  /* 0x00010600ff027b82 */ /* 0x001e220000000a00 */
[----:B--2---:R-:W-:Y:S01]  /*f360*/  VIADD R4, R0, 0xffffffff ;  /* 0xffffffff00047836 */ /* 0x004fe20000000000 */
[----:B---3--:R-:W-:Y:S01]  /*f370*/  SHF.R.S32.HI R8, RZ, 0x1f, R7 ;  /* 0x0000001fff087819 */ /* 0x008fe20000011407 */
[----:B------:R2:W-:Y:S04]  /*f380*/  @P0 STL [R1+0xc], R7 ;  /* 0x00000c0701000387 */ /* 0x0005e80000100800 */
[----:B------:R2:W-:Y:S01]  /*f390*/  STL [R1+0x1c], R8 ;  /* 0x00001c0801007387 */ /* 0x0005e20000100800 */
[----:B0-----:R-:W-:Y:S01]  /*f3a0*/  LOP3.LUT P0, RZ, R2, UR4, RZ, 0xfc, !PT ;  /* 0x0000000402ff7c12 */ /* 0x001fe2000f80fcff */
[----:B------:R-:W-:-:S03]  /*f3b0*/  UMOV UR4, 0xffffffff ;  /* 0xffffffff00047882 */ /* 0x000fc60000000000 */
[----:B------:R-:W-:-:S04]  /*f3c0*/  LOP3.LUT P0, RZ, R3, UR5, RZ, 0xfc, P0 ;  /* 0x0000000503ff7c12 */ /* 0x000fc8000800fcff */
[----:B------:R-:W-:Y:S01]  /*f3d0*/  SEL R0, R7, RZ, !P0 ;  /* 0x000000ff07007207 */ /* 0x000fe20004000000 */
[----:B--2---:R-:W-:Y:S08]  /*f3e0*/  BRA.DIV UR4, `(.L_x_14609) ;  /* 0x0000005a04a07947 */ /* 0x004ff0000b800000 */
[----:B------:R-:W0:Y:S02]  /*f3f0*/  S2R R5, SR_TID.X ;  /* 0x0000000000057919 */ /* 0x000e240000002100 */
[----:B0-----:R-:W-:-:S04]  /*f400*/  SHF.R.U32.HI R5, RZ, 0x5, R5 ;  /* 0x00000005ff057819 */ /* 0x001fc80000011605 */
[----:B------:R-:W-:-:S05]  /*f410*/  LOP3.LUT R5, R5, 0x3, RZ, 0xc0, !PT ;  /* 0x0000000305057812 */ /* 0x000fca00078ec0ff */
[----:B------:R0:W2:Y:S02]  /*f420*/  SHFL.IDX PT, R14, R5, RZ, 0x1f ;  /* 0x00001fff050e7589 */ /* 0x0000a400000e0000 */
.L_x_14722:
        /* <DEDUP_REMOVED lines=12> */
.L_x_14725:
[----:B------:R-:W-:Y:S05]  /*f4f0*/  @!P6 BRA `(.L_x_14610) ;  /* 0x000000040014e947 */ /* 0x000fea0003800000 */
[----:B------:R-:W-:-:S04]  /*f500*/  ISETP.NE.U32.AND P0, PT, R2, RZ, PT ;  /* 0x000000ff0200720c */ /* 0x000fc80003f05070 */
[----:B------:R-:W-:-:S13]  /*f510*/  ISETP.NE.AND.EX P0, PT, R3, RZ, PT, P0 ;  /* 0x000000ff0300720c */ /* 0x000fda0003f05300 */
[----:B------:R-:W-:Y:S05]  /*f520*/  @!P0 BRA `(.L_x_14612) ;  /* 0x0000000000548947 */ /* 0x000fea0003800000 */
[----:B------:R-:W2:Y:S01]  /*f530*/  LDC R6, c[0x0][0x43c] ;  /* 0x00010f00ff067b82 */ /* 0x000ea20000000800 */
[----:B-1----:R-:W-:Y:S01]  /*f540*/  IMAD.MOV.U32 R9, RZ, RZ, R4 ;  /* 0x000000ffff097224 */ /* 0x002fe200078e0004 */
        /* <DEDUP_REMOVED lines=19> */
.L_x_14612:
[----:B------:R-:W3:Y:S04]  /*f680*/  LDL R7, [R1+0x4] ;  /* 0x0000040001077983 */ /* 0x000ee80000100800 */
[----:B0-2---:R-:W3:Y:S04]  /*f690*/  LDL R0, [R1+0x8] ;  /* 0x0000080001007983 */ /* 0x005ee80000100800 */
[----:B------:R-:W2:Y:S01]  /*f6a0*/  LDL R2, [R1+0x18] ;  /* 0x0000180001027983 */ /* 0x000ea20000100800 */
[----:B---3--:R-:W-:Y:S01]  /*f6b0*/  IMAD R0, R0, 0x8, R7 ;  /* 0x0000000800007824 */ /* 0x008fe200078e0207 */
[----:B--2---:R-:W-:-:S04]  /*f6c0*/  SHF.L.U32 R2, R2, 0x1f, RZ ;  /* 0x0000001f02027819 */ /* 0x004fc800000006ff */
[----:B------:R-:W0:Y:S02]  /*f6d0*/  SYNCS.PHASECHK.TRANS64.TRYWAIT P0, [R0+URZ+0x32440], R2 ;  /* 0x03244002000075a7 */ /* 0x000e24000800017f */
[----:B0-----:R-:W-:Y:S05]  /*f6e0*/  @!P0 BRA `(.L_x_14613) ;  /* 0x0000005800348947 */ /* 0x001fea0003800000 */
.L_x_14726:
        /* <DEDUP_REMOVED lines=11> */
.L_x_14614:
        /* <DEDUP_REMOVED lines=27> */
.L_x_14610:
        /* <DEDUP_REMOVED lines=37> */
.L_x_14616:
[----:B------:R-:W-:Y:S05]  /*fba0*/  BSYNC B6 ;  /* 0x0000000000067941 */ /* 0x000fea0003800000 */
.L_x_14615:
[----:B------:R-:W3:Y:S01]  /*fbb0*/  LDL R4, [R1+0x40] ;  /* 0x0000400001047983 */ /* 0x000ee20000100800 */
[----:B------:R-:W0:Y:S01]  /*fbc0*/  LDC R7, c[0x0][0x448] ;  /* 0x00011200ff077b82 */ /* 0x000e220000000800 */
[----:B------:R-:W-:Y:S01]  /*fbd0*/  ULDC.64 UR4, c[0x0][0x298] ;  /* 0x0000a60000047ab9 */ /* 0x000fe20000000a00 */
[----:B------:R-:W-:Y:S01]  /*fbe0*/  ULDC.64 UR6, c[0x0][0x280] ;  /* 0x0000a00000067ab9 */ /* 0x000fe20000000a00 */
[----:B------:R-:W4:Y:S04]  /*fbf0*/  LDL R10, [R1+0x28] ;  /* 0x00002800010a7983 */ /* 0x000f280000100800 */
[----:B-1----:R-:W4:Y:S01]  /*fc00*/  LDL R9, [R1+0x4c] ;  /* 0x00004c0001097983 */ /* 0x002f220000100800 */
[----:B--2---:R-:W1:Y:S01]  /*fc10*/  S2R R2, SR_TID.X ;  /* 0x0000000000027919 */ /* 0x004e620000002100 */
[----:B------:R-:W2:Y:S02]  /*fc20*/  S2R R0, SR_TID.X ;  /* 0x0000000000007919 */ /* 0x000ea40000002100 */
[----:B------:R-:W4:Y:S04]  /*fc30*/  LDL R8, [R1+0x50] ;  /* 0x0000500001087983 */ /* 0x000f280000100800 */
[----:B------:R-:W4:Y:S01]  /*fc40*/  LDL R6, [R1+0x38] ;  /* 0x0000380001067983 */ /* 0x000f220000100800 */
[----:B0-----:R-:W-:-:S13]  /*fc50*/  ISETP.NE.AND P0, PT, R7, 0x1, PT ;  /* 0x000000010700780c */ /* 0x001fda0003f05270 */
[----:B------:R-:W0:Y:S01]  /*fc60*/  @P0 LDC R3, c[0x0][0x450] ;  /* 0x00011400ff030b82 */ /* 0x000e220000000800 */
[----:B-1----:R-:W-:-:S04]  /*fc70*/  LOP3.LUT R2, R2, 0x7f, RZ, 0xc0, !PT ;  /* 0x0000007f02027812 */ /* 0x002fc800078ec0ff */
[----:B------:R-:W-:Y:S01]  /*fc80*/  SHF.R.U32.HI R2, RZ, 0x3, R2 ;  /* 0x00000003ff027819 */ /* 0x000fe20000011602 */
[----:B--2---:R-:W-:-:S05]  /*fc90*/  IMAD.SHL.U32 R0, R0, 0x10, RZ ;  /* 0x0000001000007824 */ /* 0x004fca00078e00ff */
        /* <DEDUP_REMOVED lines=49> */
[----:B------:R-:W0:Y:S01]  /*ffb0*/  SHFL.IDX PT, R5, R3, RZ, 0x181f ;  /* 0x00181fff03057589 */ /* 0x000e2200000e0000 */
[----:B------:R-:W-:-:S03]  /*ffc0*/  VIADD R8, R17, 0x10 ;  /* 0x0000001011087836 */ /* 0x000fc60000000000 */
[----:B------:R-:W-:Y:S04]  /*ffd0*/  SHFL.IDX PT, R6, R3, 0x1, 0x181f ;  /* 0x00381f0003067f89 */ /* 0x000fe800000e0000 */
[----:B------:R1:W-:Y:S01]  /*ffe0*/  STL [R1+0x3c], R8 ;  /* 0x00003c0801007387 */ /* 0x0003e20000100800 */
[----:B--2---:R-:W-:-:S03]  /*fff0*/  IMAD R2, R4, R7, RZ ;  /* 0x0000000704027224 */ /* 0x004fc600078e02ff */
[----:B------:R-:W2:Y:S02]  /*10000*/  SHFL.IDX PT, R4, R0, RZ, 0x181f ;  /* 0x00181fff00047589 */ /* 0x000ea400000e0000 */
[CC--:B------:R-:W-:Y:S02]  /*10010*/  ISETP.GE.AND P1, PT, R17.reuse, R2.reuse, PT ;  /* 0x000000021100720c */ /* 0x0c0fe40003f26270 */
[----:B------:R-:W3:Y:S01]  /*10020*/  SHFL.IDX PT, R7, R0, 0x1, 0x181f ;  /* 0x00381f0000077f89 */ /* 0x000ee200000e0000 */
[----:B------:R-:W-:Y:S01]  /*10030*/  ISETP.GE.AND P2, PT, R8, R2, PT ;  /* 0x000000020800720c */ /* 0x000fe20003f46270 */
[----:B-1----:R-:W-:-:S05]  /*10040*/  VIADD R8, R17, 0x20 ;  /* 0x0000002011087836 */ /* 0x002fca0000000000 */
[----:B------:R-:W-:Y:S04]  /*10050*/  STL [R1+0x48], R8 ;  /* 0x0000480801007387 */ /* 0x000fe80000100800 */
[----:B0-----:R-:W-:-:S05]  /*10060*/  @!P1 LEA R5, P3, R10, R5, 0x1 ;  /* 0x000000050a059211 */ /* 0x001fca00078608ff */
[----:B--2---:R-:W-:-:S05]  /*10070*/  @!P1 IMAD.X R4, RZ, RZ, R4, P3 ;  /* 0x000000ffff049224 */ /* 0x004fca00018e0604 */
[----:B------:R-:W-:-:S04]  /*10080*/  @!P1 LOP3.LUT R5, R5, R4, RZ, 0x3c, !PT ;  /* 0x0000000405059212 */ /* 0x000fc800078e3cff */
[----:B------:R-:W-:-:S04]  /*10090*/  @!P1 LOP3.LUT R4, R5, R4, RZ, 0x3c, !PT ;  /* 0x0000000405049212 */ /* 0x000fc800078e3cff */
[----:B------:R-:W-:-:S05]  /*100a0*/  @!P1 LOP3.LUT R5, R5, R4, RZ, 0x3c, !PT ;  /* 0x0000000405059212 */ /* 0x000fca00078e3cff */
[----:B-----5:R0:W-:Y:S02]  /*100b0*/  @!P1 LDGSTS.E.BYPASS.LTC128B.128 [R9+0x18400], desc[UR38][R4.64], !P0 ;  /* 0x1840000004099fae */ /* 0x0201e4000c101d66 */
[----:B0-----:R-:W-:Y:S02]  /*100c0*/  @!P2 LEA R5, P1, R10, R6, 0x1 ;  /* 0x000000060a05a211 */ /* 0x001fe400078208ff */
        /* <DEDUP_REMOVED lines=60> */
.L_x_14743:
[----:B------:R2:W5:Y:S01]  /*10490*/  LDL R8, [R1+0x4] ;  /* 0x0000040001087983 */ /* 0x0005620000100800 */
[----:B01----:R-:W-:-:S05]  /*104a0*/  VIADD R4, R17, 0x70 ;  /* 0x0000007011047836 */ /* 0x003fca0000000000 */
        /* <DEDUP_REMOVED lines=10> */
.L_x_14618:
[----:B--2---:R-:W2:Y:S01]  /*10550*/  LDL R2, [R1+0x4] ;  /* 0x0000040001027983 */ /* 0x004ea20000100800 */
        /* <DEDUP_REMOVED lines=37> */
.L_x_14620:
[----:B------:R-:W-:Y:S05]  /*107b0*/  BSYNC B6 ;  /* 0x0000000000067941 */ /* 0x000fea0003800000 */
.L_x_14619:
        /* <DEDUP_REMOVED lines=134> */
.L_x_14761:
        /* <DEDUP_REMOVED lines=14> */
.L_x_14623:
[----:B------:R-:W-:Y:S05]  /*11100*/  BSYNC B0 ;  /* 0x0000000000007941 */ /* 0x000fea0003800000 */
.L_x_14622:
[----:B------:R3:W5:Y:S01]  /*11110*/  LDL R7, [R1+0x4] ;  /* 0x0000040001077983 */ /* 0x0007620000100800 */
[----:B------:R-:W-:Y:S01]  /*11120*/  PLOP3.LUT P0, PT, PT, PT, PT, 0x80, 0x0 ;  /* 0x000000000000781c */ /* 0x000fe20003f0f070 */
[----:B------:R-:W-:-:S12]  /*11130*/  NOP ;  /* 0x0000000000007918 */ /* 0x000fd80000000000 */
.L_x_14624:
        /* <DEDUP_REMOVED lines=19> */
.L_x_14762:
[----:B------:R-:W-:Y:S05]  /*11270*/  BSYNC B0 ;  /* 0x0000000000007941 */ /* 0x000fea0003800000 */
.L_x_14625:
        /* <DEDUP_REMOVED lines=16> */
.L_x_14763:
[----:B------:R-:W-:Y:S05]  /*11380*/  BSYNC B1 ;  /* 0x0000000000017941 */ /* 0x000fea0003800000 */
.L_x_14629:
        /* <DEDUP_REMOVED lines=9> */
.L_x_14632:
[----:B------:R-:W-:Y:S05]  /*11420*/  BSYNC B1 ;  /* 0x0000000000017941 */ /* 0x000fea0003800000 */
.L_x_14631:
        /* <DEDUP_REMOVED lines=14> */
.L_x_14633:
        /* <DEDUP_REMOVED lines=16> */
.L_x_14634:
        /* <DEDUP_REMOVED lines=16> */
.L_x_14635:
        /* <DEDUP_REMOVED lines=16> */
.L_x_14636:
        /* <DEDUP_REMOVED lines=11> */
.L_x_14628:
[----:B------:R-:W-:Y:S05]  /*118c0*/  BSYNC B0 ;  /* 0x0000000000007941 */ /* 0x000fea0003800000 */
.L_x_14627:
[----:B------:R-:W4:Y:S01]  /*118d0*/  LDL R4, [R1+0x30] ;  /* 0x0000300001047983 */ /* 0x000f220000100800 */
        /* <DEDUP_REMOVED lines=9> */
[----:B--2---:R-:W2:Y:S04]  /*11970*/  LDL R6, [R1+0x14] ;  /* 0x0000140001067983 */ /* 0x004ea80000100800 */
[----:B------:R-:W4:Y:S04]  /*11980*/  LDL.LU R5, [R1+0x8] ;  /* 0x0000080001057983 */ /* 0x000f280000300800 */
[----:B------:R-:W3:Y:S01]  /*11990*/  LDL.LU R8, [R1+0x18] ;  /* 0x0000180001087983 */ /* 0x000ee20000300800 */
        /* <DEDUP_REMOVED lines=15> */
[----:B-----5:R-:W2:Y:S01]  /*11a90*/  LDL R7, [R1+0x1c] ;  /* 0x00001c0001077983 */ /* 0x020ea20000100800 */
        /* <DEDUP_REMOVED lines=19> */
.L_x_14643:
        /* <DEDUP_REMOVED lines=9> */
.L_x_14764:
[----:B------:R-:W-:Y:S05]  /*11c60*/  BSYNC B3 ;  /* 0x0000000000037941 */ /* 0x000fea0003800000 */
.L_x_14644:
        /* <DEDUP_REMOVED lines=9> */
.L_x_14647:
[----:B------:R-:W-:Y:S05]  /*11d00*/  BSYNC B3 ;  /* 0x0000000000037941 */ /* 0x000fea0003800000 */
.L_x_14646:
[----:B-----5:R-:W2:Y:S04]  /*11d10*/  LDL R7, [R1+0x4] ;  /* 0x0000040001077983 */ /* 0x020ea80000100800 */
        /* <DEDUP_REMOVED lines=13> */
.L_x_14648:
        /* <DEDUP_REMOVED lines=14> */
.L_x_14765:
[----:B------:R-:W-:Y:S05]  /*11ed0*/  BSYNC B3 ;  /* 0x0000000000037941 */ /* 0x000fea0003800000 */
.L_x_14649:
        /* <DEDUP_REMOVED lines=11> */
.L_x_14652:
[----:B------:R-:W-:Y:S05]  /*11f90*/  BSYNC B3 ;  /* 0x0000000000037941 */ /* 0x000fea0003800000 */
.L_x_14651:
        /* <DEDUP_REMOVED lines=11> */
.L_x_14653:
        /* <DEDUP_REMOVED lines=16> */
.L_x_14654:
        /* <DEDUP_REMOVED lines=16> */
.L_x_14655:
        /* <DEDUP_REMOVED lines=16> */
.L_x_14656:
        /* <DEDUP_REMOVED lines=11> */
.L_x_14642:
[----:B------:R-:W-:Y:S05]  /*12400*/  BSYNC B1 ;  /* 0x0000000000017941 */ /* 0x000fea0003800000 */
.L_x_14641:
[----:B------:R-:W2:Y:S02]  /*12410*/  LDL.LU R5, [R1+0x30] ;  /* 0x0000300001057983 */ /* 0x000ea40000300800 */
[----:B--2---:R-:W-:-:S07]  /*12420*/  VIADD R0, R5, 0xfffffffd ;  /* 0xfffffffd05007836 */ /* 0x004fce0000000000 */
.L_x_14640:
[----:B------:R-:W-:Y:S05]  /*12430*/  BSYNC B2 ;  /* 0x0000000000027941 */ /* 0x000fea0003800000 */
.L_x_14639:
[----:B------:R-:W-:-:S13]  /*12440*/  ISETP.NE.AND P0, PT, R4, RZ, PT ;  /* 0x000000ff0400720c */ /* 0x000fda0003f05270 */
[----:B------:R-:W-:Y:S05]  /*12450*/  @!P0 BRA `(.L_x_14638) ;  /* 0x0000001400488947 */ /* 0x000fea0003800000 */
.L_x_14689:
[----:B------:R-:W4:Y:S04]  /*12460*/  LDL R4, [R1+0x14] ;  /* 0x0000140001047983 */ /* 0x000f280000100800 */
[----:B------:R-:W2:Y:S04]  /*12470*/  LDL.LU R3, [R1+0x8] ;  /* 0x0000080001037983 */ /* 0x000ea80000300800 */
[----:B------:R-:W3:Y:S01]  /*12480*/  LDL.LU R2, [R1+0x18] ;  /* 0x0000180001027983 */ /* 0x000ee20000300800 */
[----:B------:R-:W-:Y:S05]  /*12490*/  YIELD ;  /* 0x0000000000007946 */ /* 0x000fea0003800000 */
        /* <DEDUP_REMOVED lines=33> */
.L_x_14659:
        /* <DEDUP_REMOVED lines=9> */
.L_x_14766:
[----:B------:R-:W-:Y:S05]  /*12740*/  BSYNC B2 ;  /* 0x0000000000027941 */ /* 0x000fea0003800000 */
.L_x_14660:
        /* <DEDUP_REMOVED lines=9> */
.L_x_14663:
[----:B------:R-:W-:Y:S05]  /*127e0*/  BSYNC B2 ;  /* 0x0000000000027941 */ /* 0x000fea0003800000 */
.L_x_14662:
        /* <DEDUP_REMOVED lines=13> */
.L_x_14664:
        /* <DEDUP_REMOVED lines=14> */
.L_x_14767:
[----:B------:R-:W-:Y:S05]  /*129a0*/  BSYNC B2 ;  /* 0x0000000000027941 */ /* 0x000fea0003800000 */
.L_x_14665:
        /* <DEDUP_REMOVED lines=11> */
.L_x_14668:
[----:B------:R-:W-:Y:S05]  /*12a60*/  BSYNC B2 ;  /* 0x0000000000027941 */ /* 0x000fea0003800000 */
.L_x_14667:
        /* <DEDUP_REMOVED lines=10> */
.L_x_14669:
        /* <DEDUP_REMOVED lines=16> */
.L_x_14670:
        /* <DEDUP_REMOVED lines=16> */
.L_x_14671:
        /* <DEDUP_REMOVED lines=16> */
.L_x_14672:
        /* <DEDUP_REMOVED lines=11> */
.L_x_14658:
[----:B------:R-:W-:Y:S05]  /*12ec0*/  BSYNC B1 ;  /* 0x0000000000017941 */ /* 0x000fea0003800000 */
.L_x_14657:
[----:B------:R-:W2:Y:S01]  /*12ed0*/  LDL R2, [R1+0x14] ;  /* 0x0000140001027983 */ /* 0x000ea20000100800 */
[----:B------:R-:W-:Y:S01]  /*12ee0*/  VIADD R7, R7, 0x1 ;  /* 0x0000000107077836 */ /* 0x000fe20000000000 */
[----:B------:R-:W-:Y:S04]  /*12ef0*/  BSSY B1, `(.L_x_14673) ;  /* 0x00000a5000017945 */ /* 0x000fe80003800000 */
[----:B------:R-:W-:-:S04]  /*12f00*/  ISETP.NE.AND P0, PT, R7, 0x2, PT ;  /* 0x000000020700780c */ /* 0x000fc80003f05270 */
[----:B0-----:R-:W-:Y:S02]  /*12f10*/  SEL R9, R7, RZ, P0 ;  /* 0x000000ff07097207 */ /* 0x001fe40000000000 */
        /* <DEDUP_REMOVED lines=31> */
.L_x_14675:
        /* <DEDUP_REMOVED lines=9> */
.L_x_14768:
[----:B------:R-:W-:Y:S05]  /*131a0*/  BSYNC B2 ;  /* 0x0000000000027941 */ /* 0x000fea0003800000 */
.L_x_14676:
        /* <DEDUP_REMOVED lines=9> */
.L_x_14679:
[----:B------:R-:W-:Y:S05]  /*13240*/  BSYNC B2 ;  /* 0x0000000000027941 */ /* 0x000fea0003800000 */
.L_x_14678:
        /* <DEDUP_REMOVED lines=14> */
.L_x_14680:
        /* <DEDUP_REMOVED lines=14> */
.L_x_14769:
[----:B------:R-:W-:Y:S05]  /*13410*/  BSYNC B2 ;  /* 0x0000000000027941 */ /* 0x000fea0003800000 */
.L_x_14681:
        /* <DEDUP_REMOVED lines=11> */
.L_x_14684:
[----:B------:R-:W-:Y:S05]  /*134d0*/  BSYNC B2 ;  /* 0x0000000000027941 */ /* 0x000fea0003800000 */
.L_x_14683:
        /* <DEDUP_REMOVED lines=11> */
.L_x_14685:
        /* <DEDUP_REMOVED lines=16> */
.L_x_14686:
        /* <DEDUP_REMOVED lines=16> */
.L_x_14687:
        /* <DEDUP_REMOVED lines=16> */
.L_x_14688:
        /* <DEDUP_REMOVED lines=11> */
.L_x_14674:
[----:B------:R-:W-:Y:S05]  /*13940*/  BSYNC B1 ;  /* 0x0000000000017941 */ /* 0x000fea0003800000 */
.L_x_14673:
[C---:B------:R-:W-:Y:S01]  /*13950*/  ISETP.GT.AND P0, PT, R0.reuse, 0x1, PT ;  /* 0x000000010000780c */ /* 0x040fe20003f04270 */
[----:B------:R-:W-:-:S12]  /*13960*/  VIADD R0, R0, 0xfffffffe ;  /* 0xfffffffe00007836 */ /* 0x000fd80000000000 */
[----:B------:R-:W-:Y:S05]  /*13970*/  @P0 BRA `(.L_x_14689) ;  /* 0xffffffe800b80947 */ /* 0x000fea000383ffff */
.L_x_14638:
[----:B------:R-:W-:Y:S05]  /*13980*/  BSYNC B0 ;  /* 0x0000000000007941 */ /* 0x000fea0003800000 */
.L_x_14637:
        /* <DEDUP_REMOVED lines=21> */
[----:B-----5:R-:W1:Y:S01]  /*13ae0*/  POPC R7, R6 ;  /* 0x0000000600077309 */ /* 0x020e620000000000 */
[----:B--2---:R-:W1:Y:S02]  /*13af0*/  SHFL.IDX PT, R4, R3, R4, 0x1f ;  /* 0x00001f0403047589 */ /* 0x004e6400000e0000 */
[----:B-1----:R-:W-:-:S07]  /*13b00*/  IADD3 R16, R4, UR40, R7 ;  /* 0x0000002804107c10 */ /* 0x002fce000fffe007 */
.L_x_14691:
[----:B------:R-:W-:Y:S05]  /*13b10*/  BSYNC B0 ;  /* 0x0000000000007941 */ /* 0x000fea0003800000 */
.L_x_14690:
[----:B------:R-:W-:-:S05]  /*13b20*/  SEL R0, R0, RZ, P0 ;  /* 0x000000ff00007207 */ /* 0x000fca0000000000 */
[----:B------:R2:W-:Y:S02]  /*13b30*/  STL [R1+0x8], R0 ;  /* 0x0000080001007387 */ /* 0x0005e40000100800 */
.L_x_14603:
[----:B------:R-:W-:Y:S05]  /*13b40*/  BSYNC B7 ;  /* 0x0000000000077941 */ /* 0x000fea0003800000 */
.L_x_14601:
        /* <DEDUP_REMOVED lines=13> */
.L_x_14692:
        /* <DEDUP_REMOVED lines=36> */
.L_x_14779:
[----:B------:R-:W-:Y:S02]  /*13e60*/  ULDC UR4, c[0x0][0xd38] ;  /* 0x00034e0000047ab9 */ /* 0x000fe40000000800 */
[----:B------:R-:W-:-:S04]  /*13e70*/  IMAD.U32 R4, RZ, RZ, UR4 ;  /* 0x00000004ff047e24 */ /* 0x000fc8000f8e00ff */
[----:B--2---:R-:W-:-:S04]  /*13e80*/  IMAD R16, R16, R4, RZ ;  /* 0x0000000410107224 */ /* 0x004fc800078e02ff */
[----:B------:R-:W-:-:S05]  /*13e90*/  IMAD.IADD R5, R5, 0x1, R16 ;  /* 0x0000000105057824 */ /* 0x000fca00078e0210 */
[----:B------:R-:W-:-:S13]  /*13ea0*/  ISETP.GT.AND P6, PT, R5, R0, PT ;  /* 0x000000000500720c */ /* 0x000fda0003fc4270 */
[----:B------:R-:W-:Y:S05]  /*13eb0*/  @P6 BRA `(.L_x_14695) ;  /* 0x00000000009c6947 */ /* 0x000fea0003800000 */
.L_x_14700:
        /* <DEDUP_REMOVED lines=14> */
.L_x_14698:
[----:B------:R-:W-:Y:S05]  /*13fa0*/  BSYNC B0 ;  /* 0x0000000000007941 */ /* 0x000fea0003800000 */
.L_x_14697:
[----:B------:R-:W-:-:S03]  /*13fb0*/  UMOV UR4, 0xffffffff ;  /* 0xffffffff00047882 */ /* 0x000fc60000000000 */
[----:B------:R-:W-:Y:S05]  /*13fc0*/  BRA.DIV UR4, `(.L_x_14699) ;  /* 0x0000003204007947 */ /* 0x000fea000b800000 */
[----:B-----5:R-:W1:Y:S02]  /*13fd0*/  SHFL.UP PT, R14, R2, 0x1, RZ ;  /* 0x04200000020e7989 */ /* 0x020e6400000e00ff */
        /* <DEDUP_REMOVED lines=15> */
.L_x_14787:
[----:B------:R-:W-:Y:S02]  /*140d0*/  ULDC UR4, c[0x0][0xd38] ;  /* 0x00034e0000047ab9 */ /* 0x000fe40000000800 */
[----:B------:R-:W-:-:S04]  /*140e0*/  IMAD.U32 R4, RZ, RZ, UR4 ;  /* 0x00000004ff047e24 */ /* 0x000fc8000f8e00ff */
[----:B--2---:R-:W-:-:S04]  /*140f0*/  IMAD R16, R16, R4, RZ ;  /* 0x0000000410107224 */ /* 0x004fc800078e02ff */
[----:B------:R-:W-:-:S05]  /*14100*/  IMAD.IADD R5, R16, 0x1, R5 ;  /* 0x0000000110057824 */ /* 0x000fca00078e0205 */
[----:B------:R-:W-:-:S13]  /*14110*/  ISETP.GT.AND P6, PT, R5, R0, PT ;  /* 0x000000000500720c */ /* 0x000fda0003fc4270 */
[----:B------:R-:W-:Y:S05]  /*14120*/  @!P6 BRA `(.L_x_14700) ;  /* 0xfffffffc0064e947 */ /* 0x000fea000383ffff */
.L_x_14695:
[----:B------:R-:W-:Y:S01]  /*14130*/  IMAD.IADD R16, R5, 0x1, -R16 ;  /* 0x0000000105107824 */ /* 0x000fe200078e0a10 */
[----:B------:R-:W-:-:S03]  /*14140*/  UMOV UR4, 0xffffffff ;  /* 0xffffffff00047882 */ /* 0x000fc60000000000 */
[----:B------:R-:W-:-:S05]  /*14150*/  IMAD R5, R3, R4, R16 ;  /* 0x0000000403057224 */ /* 0x000fca00078e0210 */
[----:B------:R-:W-:Y:S01]  /*14160*/  ISETP.GT.AND P6, PT, R5, R0, PT ;  /* 0x000000000500720c */ /* 0x000fe20003fc4270 */
[----:B------:R-:W-:-:S12]  /*14170*/  BRA.DIV UR4, `(.L_x_14701) ;  /* 0x0000003204687947 */ /* 0x000fd8000b800000 */
[----:B------:R-:W-:-:S04]  /*14180*/  VOTE.ANY R5, PT, !P6 ;  /* 0x0000000000057806 */ /* 0x000fc800070e0100 */
[----:B------:R-:W2:Y:S02]  /*14190*/  POPC R6, R5 ;  /* 0x0000000500067309 */ /* 0x000ea40000000000 */
[----:B--2---:R2:W4:Y:S02]  /*141a0*/  SHFL.IDX PT, R17, R2, R6, 0x1f ;  /* 0x00001f0602117589 */ /* 0x00452400000e0000 */
.L_x_14791:
[----:B------:R-:W-:Y:S01]  /*141b0*/  ISETP.NE.AND P0, PT, R5, RZ, PT ;  /* 0x000000ff0500720c */ /* 0x000fe20003f05270 */
[----:B------:R-:W-:-:S12]  /*141c0*/  IMAD.MOV.U32 R5, RZ, RZ, RZ ;  /* 0x000000ffff057224 */ /* 0x000fd800078e00ff */
[----:B------:R-:W-:Y:S05]  /*141d0*/  @!P0 BRA `(.L_x_14702) ;  /* 0x0000000000148947 */ /* 0x000fea0003800000 */
[----:B------:R-:W-:Y:S01]  /*141e0*/  UMOV UR4, 0xffffffff ;  /* 0xffffffff00047882 */ /* 0x000fe20000000000 */
[----:B------:R-:W-:Y:S02]  /*141f0*/  VIADD R12, R6, 0xffffffff ;  /* 0xffffffff060c7836 */ /* 0x000fe40000000000 */
[----:B------:R-:W-:Y:S05]  /*14200*/  BRA.DIV UR4, `(.L_x_14703) ;  /* 0x00000032048c7947 */ /* 0x000fea000b800000 */
[----:B-1----:R1:W0:Y:S02]  /*14210*/  SHFL.IDX PT, R3, R3, R12, 0x1f ;  /* 0x00001f0c03037589 */ /* 0x00222400000e0000 */
.L_x_14794:
[----:B0-----:R-:W-:-:S07]  /*14220*/  IMAD.MOV.U32 R5, RZ, RZ, R3 ;  /* 0x000000ffff057224 */ /* 0x001fce00078e0003 */
.L_x_14702:
[----:B-12---:R-:W1:Y:S01]  /*14230*/  LDC.64 R2, c[0x0][0xd90] ;  /* 0x00036400ff027b82 */ /* 0x006e620000000a00 */
[----:B------:R-:W-:-:S04]  /*14240*/  IMAD.IADD R19, R6, 0x1, R19 ;  /* 0x0000000106137824 */ /* 0x000fc800078e0213 */
[----:B-1----:R-:W-:-:S05]  /*14250*/  IMAD.WIDE R2, R19, 0x4, R2 ;  /* 0x0000000413027825 */ /* 0x002fca00078e0202 */
[----:B---3-5:R-:W4:Y:S01]  /*14260*/  LDG.E R7, desc[UR38][R2.64] ;  /* 0x0000002602077981 */ /* 0x028f22000c1e1900 */
        /* <DEDUP_REMOVED lines=62> */
.L_x_14696:
[----:B------:R-:W-:Y:S01]  /*14650*/  UMOV UR4, URZ ;  /* 0x0000003f00047c82 */ /* 0x000fe20008000000 */
[----:B------:R-:W-:Y:S01]  /*14660*/  UMOV UR5, URZ ;  /* 0x0000003f00057c82 */ /* 0x000fe20008000000 */
[----:B------:R-:W-:Y:S01]  /*14670*/  ULDC UR6, c[0x0][0xd3c] ;  /* 0x00034f0000067ab9 */ /* 0x000fe20000000800 */
[----:B------:R-:W-:Y:S02]  /*14680*/  IMAD.MOV.U32 R16, RZ, RZ, R0 ;  /* 0x000000ffff107224 */ /* 0x000fe400078e0000 */
[----:B------:R-:W-:Y:S02]  /*14690*/  IMAD.U32 R17, RZ, RZ, UR4 ;  /* 0x00000004ff117e24 */ /* 0x000fe4000f8e00ff */
[----:B------:R-:W-:Y:S02]  /*146a0*/  IMAD.U32 R18, RZ, RZ, UR5 ;  /* 0x00000005ff127e24 */ /* 0x000fe4000f8e00ff */
[----:B------:R-:W-:-:S07]  /*146b0*/  IMAD.U32 R19, RZ, RZ, UR6 ;  /* 0x00000006ff137e24 */ /* 0x000fce000f8e00ff */
.L_x_14704:
[----:B------:R1:W2:Y:S01]  /*146c0*/  LDL R3, [R1+0x4] ;  /* 0x0000040001037983 */ /* 0x0002a20000100800 */
[----:B------:R-:W4:Y:S01]  /*146d0*/  S2R R0, SR_TID.X ;  /* 0x0000000000007919 */ /* 0x000f220000002100 */
[----:B------:R-:W-:Y:S05]  /*146e0*/  WARPSYNC.ALL ;  /* 0x0000000000007948 */ /* 0x000fea0003800000 */
[----:B----4-:R-:W-:Y:S01]  /*146f0*/  LOP3.LUT R0, R0, 0x1f, RZ, 0xc0, !PT ;  /* 0x0000001f00007812 */ /* 0x010fe200078ec0ff */
        /* <DEDUP_REMOVED lines=8> */
.L_x_14693:
[----:B------:R-:W-:Y:S02]  /*14780*/  ULDC UR4, c[0x0][0xd3c] ;  /* 0x00034f0000047ab9 */ /* 0x000fe40000000800 */
[----:B----4-:R-:W-:-:S13]  /*14790*/  ISETP.GE.AND P0, PT, R19, UR4, PT ;  /* 0x0000000413007c0c */ /* 0x010fda000bf06270 */
[----:B------:R-:W-:Y:S05]  /*147a0*/  @!P0 BRA `(.L_x_14705) ;  /* 0xffffffa0000c8947 */ /* 0x000fea000383ffff */
[----:B------:R-:W-:Y:S05]  /*147b0*/  BSYNC B8 ;  /* 0x0000000000087941 */ /* 0x000fea0003800000 */
.L_x_14597:
[----:B--2---:R-:W2:Y:S01]  /*147c0*/  LDL.LU R0, [R1+0x68] ;  /* 0x0000680001007983 */ /* 0x004ea20000300800 */
[----:B------:R-:W-:Y:S01]  /*147d0*/  BSSY B0, `(.L_x_14706) ;  /* 0x000000b000007945 */ /* 0x000fe20003800000 */
[----:B------:R-:W4:Y:S01]  /*147e0*/  S2R R5, SR_CgaCtaId ;  /* 0x0000000000057919 */ /* 0x000f220000008800 */
[----:B--2---:R-:W-:-:S05]  /*147f0*/  VIADD R0, R0, 0x1 ;  /* 0x0000000100007836 */ /* 0x004fca0000000000 */
        /* <DEDUP_REMOVED lines=8> */
.L_x_14795:
[----:B------:R-:W-:Y:S05]  /*14880*/  BSYNC B0 ;  /* 0x0000000000007941 */ /* 0x000fea0003800000 */
.L_x_14706:
[----:B------:R-:W-:-:S03]  /*14890*/  UMOV UR4, 0xffffffff ;  /* 0xffffffff00047882 */ /* 0x000fc60000000000 */
[----:B------:R-:W-:Y:S05]  /*148a0*/  BRA.DIV UR4, `(.L_x_14708) ;  /* 0x0000002e04207947 */ /* 0x000fea000b800000 */
[----:B------:R-:W1:Y:S02]  /*148b0*/  S2R R2, SR_TID.X ;  /* 0x0000000000027919 */ /* 0x000e640000002100 */
[----:B-1----:R-:W-:-:S04]  /*148c0*/  SHF.R.U32.HI R2, RZ, 0x5, R2 ;  /* 0x00000005ff027819 */ /* 0x002fc80000011602 */
[----:B------:R-:W-:-:S05]  /*148d0*/  LOP3.LUT R2, R2, 0x3, RZ, 0xc0, !PT ;  /* 0x0000000302027812 */ /* 0x000fca00078ec0ff */
[----:B------:R1:W2:Y:S02]  /*148e0*/  SHFL.IDX PT, R14, R2, RZ, 0x1f ;  /* 0x00001fff020e7589 */ /* 0x0002a400000e0000 */
.L_x_14798:
[----:B--2---:R-:W-:Y:S01]  /*148f0*/  ISETP.NE.AND P0, PT, R14, RZ, PT ;  /* 0x000000ff0e00720c */ /* 0x004fe20003f05270 */
[----:B------:R-:W-:-:S12]  /*14900*/  BSSY B0, `(.L_x_14709) ;  /* 0x0000029000007945 */ /* 0x000fd80003800000 */
[----:B------:R-:W-:Y:S05]  /*14910*/  @P0 BRA `(.L_x_14710) ;  /* 0x00000000009c0947 */ /* 0x000fea0003800000 */
[----:B------:R-:W-:-:S03]  /*14920*/  UMOV UR4, 0xffffffff ;  /* 0xffffffff00047882 */ /* 0x000fc60000000000 */
[----:B------:R-:W-:Y:S05]  /*14930*/  BRA.DIV UR4, `(.L_x_14711) ;  /* 0x0000002e04307947 */ /* 0x000fea000b800000 */
[----:B------:R-:W-:-:S13]  /*14940*/  ELECT P6, URZ, PT ;  /* 0x00000000003f782f */ /* 0x000fda00038c0000 */
.L_x_14801:
        /* <DEDUP_REMOVED lines=8> */
.L_x_14712:
[----:B0-----:R-:W2:Y:S04]  /*149d0*/  LDL R3, [R1+0x8] ;  /* 0x0000080001037983 */ /* 0x001ea80000100800 */
[----:B---3-5:R-:W3:Y:S01]  /*149e0*/  LDL.LU R7, [R1+0x18] ;  /* 0x0000180001077983 */ /* 0x028ee20000300800 */
        /* <DEDUP_REMOVED lines=12> */
.L_x_14802:
[----:B------:R-:W1:Y:S02]  /*14ab0*/  SYNCS.PHASECHK.TRANS64.TRYWAIT P0, [R7+URZ], R2 ;  /* 0x00000002070075a7 */ /* 0x000e64000800017f */
[----:B-1----:R-:W-:Y:S05]  /*14ac0*/  @!P0 BRA `(.L_x_14714) ;  /* 0x0000002c00008947 */ /* 0x002fea0003800000 */
.L_x_14803:
[----:B------:R-:W-:Y:S05]  /*14ad0*/  @!P2 BRA `(.L_x_14715) ;  /* 0x000000000004a947 */ /* 0x000fea0003800000 */
[----:B------:R-:W-:Y:S01]  /*14ae0*/  BPT.TRAP 0x1 ;  /* 0x000000040000795c */ /* 0x000fe20000300000 */
.L_x_14715:
[----:B------:R-:W2:Y:S01]  /*14af0*/  LDL.LU R4, [R1+0x8] ;  /* 0x0000080001047983 */ /* 0x000ea20000300800 */
[----:B------:R-:W-:-:S04]  /*14b00*/  VIADD R0, R0, 0x32460 ;  /* 0x0003246000007836 */ /* 0x000fc80000000000 */
[----:B--2---:R-:W-:-:S04]  /*14b10*/  IMAD R4, R4, 0x8, R0 ;  /* 0x0000000804047824 */ /* 0x004fc800078e0200 */
[----:B------:R-:W2:Y:S02]  /*14b20*/  SYNCS.PHASECHK.TRANS64.TRYWAIT P0, [R4+URZ], R5 ;  /* 0x00000005040075a7 */ /* 0x000ea4000800017f */
[----:B--2---:R-:W-:Y:S05]  /*14b30*/  @!P0 BRA `(.L_x_14716) ;  /* 0x0000002800f88947 */ /* 0x004fea0003800000 */
.L_x_14804:
[----:B------:R-:W-:-:S07]  /*14b40*/  IMAD R3, R3, 0x8, R0 ;  /* 0x0000000803037824 */ /* 0x000fce00078e0200 */
.L_x_14717:
[----:B---3--:R3:W4:Y:S02]  /*14b50*/  SYNCS.PHASECHK.TRANS64.TRYWAIT P0, [R3+URZ], R2 ;  /* 0x00000002030075a7 */ /* 0x008724000800017f */
[----:B----4-:R-:W-:Y:S05]  /*14b60*/  @!P0 NANOSLEEP.SYNCS 0x989680 ;  /* 0x009896800000895d */ /* 0x010fea0003900000 */
[----:B------:R-:W4:Y:S02]  /*14b70*/  @!P0 SYNCS.PHASECHK.TRANS64 P0, [R3+URZ], R2 ;  /* 0x00000002030085a7 */ /* 0x000f24000800007f */
[----:B----4-:R-:W-:Y:S05]  /*14b80*/  @!P0 BRA `(.L_x_14717) ;  /* 0xfffffffc00f08947 */ /* 0x010fea000383ffff */
.L_x_14710:
[----:B------:R-:W-:Y:S05]  /*14b90*/  BSYNC B0 ;  /* 0x0000000000007941 */ /* 0x000fea0003800000 */
.L_x_14709:
[----:B------:R-:W-:Y:S05]  /*14ba0*/  EXIT ;  /* 0x000000000000794d */ /* 0x000fea0003800000 */
.L_x_14538:
[----:B0-----:R0:W1:Y:S02]  /*14bb0*/  SYNCS.PHASECHK.TRANS64.TRYWAIT P0, [R5+URZ+0x32400], R2 ;  /* 0x03240002050075a7 */ /* 0x001064000800017f */
[----:B-1----:R-:W-:Y:S05]  /*14bc0*/  @!P0 NANOSLEEP.SYNCS 0x989680 ;  /* 0x009896800000895d */ /* 0x002fea0003900000 */
[----:B------:R-:W1:Y:S02]  /*14bd0*/  @!P0 SYNCS.PHASECHK.TRANS64 P0, [R5+URZ+0x32400], R2 ;  /* 0x03240002050085a7 */ /* 0x000e64000800007f */
[----:B-1----:R-:W-:Y:S05]  /*14be0*/  @!P0 BRA `(.L_x_14538) ;  /* 0xfffffffc00f08947 */ /* 0x002fea000383ffff */
[----:B------:R-:W-:Y:S05]  /*14bf0*/  BRA `(.L_x_14718) ;  /* 0xfffffed0001c7947 */ /* 0x000fea000383ffff */
.L_x_14542:
[----:B--2---:R2:W3:Y:S02]  /*14c00*/  SYNCS.PHASECHK.TRANS64.TRYWAIT P1, [R0+URZ+0x32430], R3 ;  /* 0x03243003000075a7 */ /* 0x0044e4000802017f */
[----:B---3--:R-:W-:Y:S05]  /*14c10*/  @!P1 NANOSLEEP.SYNCS 0x989680 ;  /* 0x009896800000995d */ /* 0x008fea0003900000 */
[----:B------:R-:W3:Y:S02]  /*14c20*/  @!P1 SYNCS.PHASECHK.TRANS64 P1, [R0+URZ+0x32430], R3 ;  /* 0x03243003000095a7 */ /* 0x000ee4000802007f */
[----:B---3--:R-:W-:Y:S05]  /*14c30*/  @!P1 BRA `(.L_x_14542) ;  /* 0xfffffffc00f09947 */ /* 0x008fea000383ffff */
[----:B------:R-:W-:Y:S05]  /*14c40*/  BRA `(.L_x_14541) ;  /* 0xfffffed0004c7947 */ /* 0x000fea000383ffff */
.L_x_14543:
[----:B---3--:R3:W4:Y:S02]  /*14c50*/  SYNCS.PHASECHK.TRANS64.TRYWAIT P1, [R5+URZ+0x32410], R2 ;  /* 0x03241002050075a7 */ /* 0x008724000802017f */
[----:B----4-:R-:W-:Y:S05]  /*14c60*/  @!P1 NANOSLEEP.SYNCS 0x989680 ;  /* 0x009896800000995d */ /* 0x010fea0003900000 */
[----:B------:R-:W4:Y:S02]  /*14c70*/  @!P1 SYNCS.PHASECHK.TRANS64 P1, [R5+URZ+0x32410], R2 ;  /* 0x03241002050095a7 */ /* 0x000f24000802007f */
[----:B----4-:R-:W-:Y:S05]  /*14c80*/  @!P1 BRA `(.L_x_14543) ;  /* 0xfffffffc00f09947 */ /* 0x010fea000383ffff */
[----:B------:R-:W-:Y:S05]  /*14c90*/  BRA `(.L_x_14719) ;  /* 0xfffffed000f87947 */ /* 0x000fea000383ffff */
.L_x_14547:
[----:B------:R0:W0:Y:S02]  /*14ca0*/  SYNCS.PHASECHK.TRANS64.TRYWAIT P1, [R0+URZ+0x32450], R3 ;  /* 0x03245003000075a7 */ /* 0x000024000802017f */
[----:B0-----:R-:W-:Y:S05]  /*14cb0*/  @!P1 NANOSLEEP.SYNCS 0x989680 ;  /* 0x009896800000995d */ /* 0x001fea0003900000 */
[----:B------:R-:W0:Y:S02]  /*14cc0*/  @!P1 SYNCS.PHASECHK.TRANS64 P1, [R0+URZ+0x32450], R3 ;  /* 0x03245003000095a7 */ /* 0x000e24000802007f */
[----:B0-----:R-:W-:Y:S05]  /*14cd0*/  @!P1 BRA `(.L_x_14547) ;  /* 0xfffffffc00f09947 */ /* 0x001fea000383ffff */
[----:B------:R-:W-:Y:S05]  /*14ce0*/  BRA `(.L_x_14546) ;  /* 0xfffffed400047947 */ /* 0x000fea000383ffff */
.L_x_14552:
[----:B-1----:R-:W-:-:S04]  /*14cf0*/  IMAD.U32 R152, RZ, RZ, UR4 ;  /* 0x00000004ff987e24 */ /* 0x002fc8000f8e00ff */
[----:B------:R1:W2:Y:S03]  /*14d00*/  SYNCS.PHASECHK.TRANS64.TRYWAIT P3, [R152+URZ+0x32430], R21 ;  /* 0x03243015980075a7 */ /* 0x0002a6000806017f */
[----:B--2---:R-:W-:Y:S05]  /*14d10*/  @!P3 NANOSLEEP.SYNCS 0x989680 ;  /* 0x009896800000b95d */ /* 0x004fea0003900000 */
[----:B------:R-:W2:Y:S02]  /*14d20*/  @!P3 SYNCS.PHASECHK.TRANS64 P3, [R152+URZ+0x32430], R21 ;  /* 0x032430159800b5a7 */ /* 0x000ea4000806007f */
[----:B--2---:R-:W-:Y:S05]  /*14d30*/  @!P3 BRA `(.L_x_14552) ;  /* 0xfffffffc00ecb947 */ /* 0x004fea000383ffff */
[----:B------:R-:W-:Y:S05]  /*14d40*/  BRA `(.L_x_14551) ;  /* 0xfffffefc00147947 */ /* 0x000fea000383ffff */
.L_x_14556:
[----:B--2---:R-:W-:-:S04]  /*14d50*/  IMAD.U32 R212, RZ, RZ, UR4 ;  /* 0x00000004ffd47e24 */ /* 0x004fc8000f8e00ff */
[----:B------:R2:W3:Y:S03]  /*14d60*/  SYNCS.PHASECHK.TRANS64.TRYWAIT P3, [R212+URZ+0x32450], R21 ;  /* 0x03245015d40075a7 */ /* 0x0004e6000806017f */
[----:B---3--:R-:W-:Y:S05]  /*14d70*/  @!P3 NANOSLEEP.SYNCS 0x989680 ;  /* 0x009896800000b95d */ /* 0x008fea0003900000 */
[----:B------:R-:W3:Y:S02]  /*14d80*/  @!P3 SYNCS.PHASECHK.TRANS64 P3, [R212+URZ+0x32450], R21 ;  /* 0x03245015d400b5a7 */ /* 0x000ee4000806007f */
[----:B---3--:R-:W-:Y:S05]  /*14d90*/  @!P3 BRA `(.L_x_14556) ;  /* 0xfffffffc00ecb947 */ /* 0x008fea000383ffff */
[----:B------:R-:W-:Y:S05]  /*14da0*/  BRA `(.L_x_14555) ;  /* 0xfffffefc00907947 */ /* 0x000fea000383ffff */
.L_x_14562:
[----:B--2---:R-:W-:-:S04]  /*14db0*/  IMAD.U32 R152, RZ, RZ, UR4 ;  /* 0x00000004ff987e24 */ /* 0x004fc8000f8e00ff */
[----:B------:R2:W3:Y:S03]  /*14dc0*/  SYNCS.PHASECHK.TRANS64.TRYWAIT P1, [R152+URZ+0x32430], R21 ;  /* 0x03243015980075a7 */ /* 0x0004e6000802017f */
[----:B---3--:R-:W-:Y:S05]  /*14dd0*/  @!P1 NANOSLEEP.SYNCS 0x989680 ;  /* 0x009896800000995d */ /* 0x008fea0003900000 */
[----:B------:R-:W3:Y:S02]  /*14de0*/  @!P1 SYNCS.PHASECHK.TRANS64 P1, [R152+URZ+0x32430], R21 ;  /* 0x03243015980095a7 */ /* 0x000ee4000802007f */
[----:B---3--:R-:W-:Y:S05]  /*14df0*/  @!P1 BRA `(.L_x_14562) ;  /* 0xfffffffc00ec9947 */ /* 0x008fea000383ffff */
[----:B------:R-:W-:Y:S05]  /*14e00*/  BRA `(.L_x_14561) ;  /* 0xffffff2800fc7947 */ /* 0x000fea000383ffff */
.L_x_14566:
[----:B--2---:R-:W-:-:S04]  /*14e10*/  IMAD.U32 R202, RZ, RZ, UR4 ;  /* 0x00000004ffca7e24 */ /* 0x004fc8000f8e00ff */
[----:B------:R2:W3:Y:S03]  /*14e20*/  SYNCS.PHASECHK.TRANS64.TRYWAIT P1, [R202+URZ+0x32450], R21 ;  /* 0x03245015ca0075a7 */ /* 0x0004e6000802017f */
[----:B---3--:R-:W-:Y:S05]  /*14e30*/  @!P1 NANOSLEEP.SYNCS 0x989680 ;  /* 0x009896800000995d */ /* 0x008fea0003900000 */
[----:B------:R-:W3:Y:S02]  /*14e40*/  @!P1 SYNCS.PHASECHK.TRANS64 P1, [R202+URZ+0x32450], R21 ;  /* 0x03245015ca0095a7 */ /* 0x000ee4000802007f */
[----:B---3--:R-:W-:Y:S05]  /*14e50*/  @!P1 BRA `(.L_x_14566) ;  /* 0xfffffffc00ec9947 */ /* 0x008fea000383ffff */
[----:B------:R-:W-:Y:S05]  /*14e60*/  BRA `(.L_x_14565) ;  /* 0xffffff2c00787947 */ /* 0x000fea000383ffff */
.L_x_14609:
        /* <DEDUP_REMOVED lines=11> */
.L_x_14721:
[----:B------:R-:W-:Y:S05]  /*14f20*/  BSYNC B0 ;  /* 0x0000000000007941 */ /* 0x000fea0003800000 */
.L_x_14720:
[----:B------:R-:W-:Y:S05]  /*14f30*/  BRA `(.L_x_14722) ;  /* 0xffffffa4003c7947 */ /* 0x000fea000383ffff */
.L_x_14611:
[----:B------:R-:W-:Y:S01]  /*14f40*/  BSSY B0, `(.L_x_14723) ;  /* 0x0000006000007945 */ /* 0x000fe20003800000 */
[----:B------:R-:W-:-:S07]  /*14f50*/  IMAD.MOV.U32 R15, RZ, RZ, -0x1 ;  /* 0xffffffffff0f7424 */ /* 0x000fce00078e00ff */
[----:B01----:R-:W-:Y:S05]  /*14f60*/  WARPSYNC.COLLECTIVE R15, `(.L_x_14724) ;  /* 0x000000000f0c7348 */ /* 0x003fea0003c00000 */
[----:B------:R-:W-:Y:S02]  /*14f70*/  ELECT P6, UR62, PT ;  /* 0x00000000003e782f */ /* 0x000fe400038c0000 */
[----:B------:R-:W-:Y:S01]  /*14f80*/  MOV R14, UR62 ;  /* 0x0000003e000e7c02 */ /* 0x000fe20008000f00 */
[----:B01----:R-:W-:Y:S10]  /*14f90*/  ENDCOLLECTIVE ;  /* 0x000000000000791b */ /* 0x003ff40003800000 */
.L_x_14724:
[----:B------:R-:W-:Y:S05]  /*14fa0*/  BSYNC B0 ;  /* 0x0000000000007941 */ /* 0x000fea0003800000 */
.L_x_14723:
[----:B------:R-:W-:Y:S05]  /*14fb0*/  BRA `(.L_x_14725) ;  /* 0xffffffa4004c7947 */ /* 0x000fea000383ffff */
.L_x_14613:
[----:B0-----:R0:W2:Y:S02]  /*14fc0*/  SYNCS.PHASECHK.TRANS64.TRYWAIT P0, [R0+URZ+0x32440], R2 ;  /* 0x03244002000075a7 */ /* 0x0010a4000800017f */
[----:B--2---:R-:W-:Y:S05]  /*14fd0*/  @!P0 NANOSLEEP.SYNCS 0x989680 ;  /* 0x009896800000895d */ /* 0x004fea0003900000 */
[----:B------:R-:W2:Y:S02]  /*14fe0*/  @!P0 SYNCS.PHASECHK.TRANS64 P0, [R0+URZ+0x32440], R2 ;  /* 0x03244002000085a7 */ /* 0x000ea4000800007f */
[----:B--2---:R-:W-:Y:S05]  /*14ff0*/  @!P0 BRA `(.L_x_14613) ;  /* 0xfffffffc00f08947 */ /* 0x004fea000383ffff */
[----:B------:R-:W-:Y:S05]  /*15000*/  BRA `(.L_x_14726) ;  /* 0xffffffa400b87947 */ /* 0x000fea000383ffff */
.L_x_14617:
        /* <DEDUP_REMOVED lines=9> */
.L_x_14727:
[----:B------:R-:W-:-:S05]  /*150a0*/  VIADD R8, R17, 0x10 ;  /* 0x0000001011087836 */ /* 0x000fca0000000000 */
[----:B------:R0:W-:Y:S01]  /*150b0*/  STL [R1+0x3c], R8 ;  /* 0x00003c0801007387 */ /* 0x0001e20000100800 */
[----:B------:R-:W-:Y:S02]  /*150c0*/  IMAD.MOV.U32 R13, RZ, RZ, R3 ;  /* 0x000000ffff0d7224 */ /* 0x000fe400078e0003 */
[----:B------:R-:W-:-:S07]  /*150d0*/  IMAD.MOV.U32 R4, RZ, RZ, R14 ;  /* 0x000000ffff047224 */ /* 0x000fce00078e000e */
[----:B0-----:R-:W-:Y:S05]  /*150e0*/  WARPSYNC.COLLECTIVE R15, `(.L_x_14728) ;  /* 0x000000000f087348 */ /* 0x001fea0003c00000 */
[----:B------:R1:W2:Y:S02]  /*150f0*/  SHFL.IDX P6, R14, R13, R12, R11 ;  /* 0x0000000c0d0e7389 */ /* 0x0002a400000c000b */
[----:B012---:R-:W-:Y:S01]  /*15100*/  ENDCOLLECTIVE ;  /* 0x000000000000791b */ /* 0x007fe20003800000 */
.L_x_14728:
[----:B------:R-:W-:Y:S02]  /*15110*/  IMAD.MOV.U32 R13, RZ, RZ, R0 ;  /* 0x000000ffff0d7224 */ /* 0x000fe400078e0000 */
[----:B------:R-:W-:Y:S02]  /*15120*/  IMAD.MOV.U32 R12, RZ, RZ, 0x1 ;  /* 0x00000001ff0c7424 */ /* 0x000fe400078e00ff */
[----:B------:R-:W-:-:S07]  /*15130*/  IMAD.MOV.U32 R5, RZ, RZ, R14 ;  /* 0x000000ffff057224 */ /* 0x000fce00078e000e */
[----:B------:R-:W-:Y:S05]  /*15140*/  WARPSYNC.COLLECTIVE R15, `(.L_x_14729) ;  /* 0x000000000f087348 */ /* 0x000fea0003c00000 */
[----:B------:R0:W1:Y:S02]  /*15150*/  SHFL.IDX P6, R14, R13, R12, R11 ;  /* 0x0000000c0d0e7389 */ /* 0x00006400000c000b */
[----:B01----:R-:W-:Y:S01]  /*15160*/  ENDCOLLECTIVE ;  /* 0x000000000000791b */ /* 0x003fe20003800000 */
.L_x_14729:
[----:B------:R-:W-:Y:S02]  /*15170*/  IMAD.MOV.U32 R13, RZ, RZ, R3 ;  /* 0x000000ffff0d7224 */ /* 0x000fe400078e0003 */
[----:B------:R-:W-:Y:S02]  /*15180*/  IMAD R2, R2, R7, RZ ;  /* 0x0000000702027224 */ /* 0x000fe400078e02ff */
[----:B------:R-:W-:-:S07]  /*15190*/  IMAD.MOV.U32 R7, RZ, RZ, R14 ;  /* 0x000000ffff077224 */ /* 0x000fce00078e000e */
[----:B------:R-:W-:Y:S05]  /*151a0*/  WARPSYNC.COLLECTIVE R15, `(.L_x_14730) ;  /* 0x000000000f087348 */ /* 0x000fea0003c00000 */
[----:B------:R0:W1:Y:S02]  /*151b0*/  SHFL.IDX P6, R14, R13, R12, R11 ;  /* 0x0000000c0d0e7389 */ /* 0x00006400000c000b */
[----:B01----:R-:W-:Y:S01]  /*151c0*/  ENDCOLLECTIVE ;  /* 0x000000000000791b */ /* 0x003fe20003800000 */
.L_x_14730:
        /* <DEDUP_REMOVED lines=13> */
.L_x_14731:
        /* <DEDUP_REMOVED lines=12> */
.L_x_14732:
        /* <DEDUP_REMOVED lines=17> */
.L_x_14733:
        /* <DEDUP_REMOVED lines=10> */
.L_x_14734:
        /* <DEDUP_REMOVED lines=13> */
.L_x_14735:
        /* <DEDUP_REMOVED lines=10> */
.L_x_14736:
        /* <DEDUP_REMOVED lines=13> */
.L_x_14737:
        /* <DEDUP_REMOVED lines=10> */
.L_x_14738:
        /* <DEDUP_REMOVED lines=13> */
.L_x_14739:
        /* <DEDUP_REMOVED lines=10> */
.L_x_14740:
        /* <DEDUP_REMOVED lines=11> */
.L_x_14741:
        /* <DEDUP_REMOVED lines=10> */
.L_x_14742:
[----:B------:R-:W-:Y:S01]  /*15ab0*/  @!PT LDS RZ, [RZ] ;  /* 0x00000000fffff984 */ /* 0x000fe20000000800 */
[----:B------:R-:W-:Y:S01]  /*15ac0*/  @!PT LDS RZ, [RZ] ;  /* 0x00000000fffff984 */ /* 0x000fe20000000800 */
[----:B------:R-:W-:Y:S01]  /*15ad0*/  @!PT LDS RZ, [RZ] ;  /* 0x00000000fffff984 */ /* 0x000fe20000000800 */
[----:B------:R1:W-:Y:S01]  /*15ae0*/  @!P1 LDGSTS.E.BYPASS.LTC128B.128 [R9+0x1b400], desc[UR38][R4.64], !P0 ;  /* 0x1b40000004099fae */ /* 0x0003e2000c101d66 */
[----:B------:R-:W-:Y:S01]  /*15af0*/  IMAD.MOV.U32 R3, RZ, RZ, R14 ;  /* 0x000000ffff037224 */ /* 0x000fe200078e000e */
[----:B------:R-:W-:Y:S06]  /*15b00*/  BRA `(.L_x_14743) ;  /* 0xffffffa800607947 */ /* 0x000fec000383ffff */
.L_x_14621:
        /* <DEDUP_REMOVED lines=35> */
.L_x_14745:
[----:B------:R-:W-:Y:S05]  /*15d40*/  BSYNC B0 ;  /* 0x0000000000007941 */ /* 0x000fea0003800000 */
.L_x_14744:
        /* <DEDUP_REMOVED lines=12> */
.L_x_14746:
        /* <DEDUP_REMOVED lines=14> */
.L_x_14747:
[----:B------:R-:W-:-:S04]  /*15ef0*/  @!P5 LOP3.LUT R2, R3, R2, RZ, 0x3c, !PT ;  /* 0x000000020302d212 */ /* 0x000fc800078e3cff */
[----:B------:R-:W-:Y:S01]  /*15f00*/  @!P5 LOP3.LUT R3, R3, R2, RZ, 0x3c, !PT ;  /* 0x000000020303d212 */ /* 0x000fe200078e3cff */
[----:B------:R-:W-:Y:S02]  /*15f10*/  IMAD.MOV.U32 R13, RZ, RZ, R4 ;  /* 0x000000ffff0d7224 */ /* 0x000fe400078e0004 */
[----:B------:R-:W-:-:S07]  /*15f20*/  IMAD.MOV.U32 R6, RZ, RZ, R14 ;  /* 0x000000ffff067224 */ /* 0x000fce00078e000e */
[----:B------:R-:W-:Y:S05]  /*15f30*/  WARPSYNC.COLLECTIVE R15, `(.L_x_14748) ;  /* 0x000000000f087348 */ /* 0x000fea0003c00000 */
[----:B------:R0:W1:Y:S02]  /*15f40*/  SHFL.IDX P6, R14, R13, R12, R11 ;  /* 0x0000000c0d0e7389 */ /* 0x00006400000c000b */
[----:B01----:R-:W-:Y:S01]  /*15f50*/  ENDCOLLECTIVE ;  /* 0x000000000000791b */ /* 0x003fe20003800000 */
.L_x_14748:
        /* <DEDUP_REMOVED lines=17> */
.L_x_14749:
        /* <DEDUP_REMOVED lines=12> */
.L_x_14750:
        /* <DEDUP_REMOVED lines=12> */
.L_x_14751:
        /* <DEDUP_REMOVED lines=12> */
.L_x_14752:
        /* <DEDUP_REMOVED lines=12> */
.L_x_14753:
        /* <DEDUP_REMOVED lines=12> */
.L_x_14754:
        /* <DEDUP_REMOVED lines=12> */
.L_x_14755:
        /* <DEDUP_REMOVED lines=11> */
.L_x_14756:
        /* <DEDUP_REMOVED lines=16> */
.L_x_14757:
[----:B------:R-:W-:Y:S02]  /*166a0*/  IMAD.MOV.U32 R13, RZ, RZ, R4 ;  /* 0x000000ffff0d7224 */ /* 0x000fe400078e0004 */
[----:B------:R-:W-:-:S07]  /*166b0*/  IMAD.MOV.U32 R6, RZ, RZ, R14 ;  /* 0x000000ffff067224 */ /* 0x000fce00078e000e */
[----:B------:R-:W-:Y:S05]  /*166c0*/  WARPSYNC.COLLECTIVE R15, `(.L_x_14758) ;  /* 0x000000000f087348 */ /* 0x000fea0003c00000 */
[----:B------:R0:W1:Y:S02]  /*166d0*/  SHFL.IDX P6, R14, R13, R12, R11 ;  /* 0x0000000c0d0e7389 */ /* 0x00006400000c000b */
[----:B01----:R-:W-:Y:S01]  /*166e0*/  ENDCOLLECTIVE ;  /* 0x000000000000791b */ /* 0x003fe20003800000 */
.L_x_14758:
[----:B------:R-:W-:Y:S02]  /*166f0*/  IMAD.MOV.U32 R13, RZ, RZ, R0 ;  /* 0x000000ffff0d7224 */ /* 0x000fe400078e0000 */
[----:B------:R-:W-:Y:S02]  /*16700*/  IMAD.MOV.U32 R12, RZ, RZ, 0x7 ;  /* 0x00000007ff0c7424 */ /* 0x000fe400078e00ff */
[----:B------:R-:W-:-:S07]  /*16710*/  IMAD.MOV.U32 R2, RZ, RZ, R14 ;  /* 0x000000ffff027224 */ /* 0x000fce00078e000e */
[----:B------:R-:W-:Y:S05]  /*16720*/  WARPSYNC.COLLECTIVE R15, `(.L_x_14759) ;  /* 0x000000000f087348 */ /* 0x000fea0003c00000 */
[----:B------:R0:W1:Y:S02]  /*16730*/  SHFL.IDX P6, R14, R13, R12, R11 ;  /* 0x0000000c0d0e7389 */ /* 0x00006400000c000b */
[----:B01----:R-:W-:Y:S01]  /*16740*/  ENDCOLLECTIVE ;  /* 0x000000000000791b */ /* 0x003fe20003800000 */
.L_x_14759:
        /* <DEDUP_REMOVED lines=14> */
.L_x_14760:
[----:B------:R-:W-:Y:S01]  /*16830*/  IMAD.MOV.U32 R2, RZ, RZ, R14 ;  /* 0x000000ffff027224 */ /* 0x000fe200078e000e */
[----:B------:R-:W-:Y:S06]  /*16840*/  BRA `(.L_x_14761) ;  /* 0xffffffa400f47947 */ /* 0x000fec000383ffff */
.L_x_14626:
[----:B0-----:R-:W4:Y:S02]  /*16850*/  LDL R2, [R1+0x4] ;  /* 0x0000040001027983 */ /* 0x001f240000100800 */
[----:B----4-:R0:W1:Y:S02]  /*16860*/  SYNCS.PHASECHK.TRANS64.TRYWAIT P0, [R2+URZ+0x32420], R0 ;  /* 0x03242000020075a7 */ /* 0x010064000800017f */
[----:B-1----:R-:W-:Y:S05]  /*16870*/  @!P0 NANOSLEEP.SYNCS 0x989680 ;  /* 0x009896800000895d */ /* 0x002fea0003900000 */
[----:B------:R-:W1:Y:S02]  /*16880*/  @!P0 SYNCS.PHASECHK.TRANS64 P0, [R2+URZ+0x32420], R0 ;  /* 0x03242000020085a7 */ /* 0x000e64000800007f */
[----:B-1----:R-:W-:Y:S05]  /*16890*/  @!P0 BRA `(.L_x_14626) ;  /* 0xfffffffc00ec8947 */ /* 0x002fea000383ffff */
[----:B------:R-:W-:Y:S05]  /*168a0*/  BRA `(.L_x_14762) ;  /* 0xffffffa800707947 */ /* 0x000fea000383ffff */
.L_x_14630:
[----:B0-----:R0:W1:Y:S02]  /*168b0*/  SYNCS.PHASECHK.TRANS64.TRYWAIT P0, [R2+URZ+0x32460], R0 ;  /* 0x03246000020075a7 */ /* 0x001064000800017f */
[----:B-1----:R-:W-:Y:S05]  /*168c0*/  @!P0 NANOSLEEP.SYNCS 0x989680 ;  /* 0x009896800000895d */ /* 0x002fea0003900000 */
[----:B------:R-:W1:Y:S02]  /*168d0*/  @!P0 SYNCS.PHASECHK.TRANS64 P0, [R2+URZ+0x32460], R0 ;  /* 0x03246000020085a7 */ /* 0x000e64000800007f */
[----:B-1----:R-:W-:Y:S05]  /*168e0*/  @!P0 BRA `(.L_x_14630) ;  /* 0xfffffffc00f08947 */ /* 0x002fea000383ffff */
[----:B------:R-:W-:Y:S05]  /*168f0*/  BRA `(.L_x_14763) ;  /* 0xffffffa800a07947 */ /* 0x000fea000383ffff */
.L_x_14645:
[----:B-1----:R1:W2:Y:S02]  /*16900*/  SYNCS.PHASECHK.TRANS64.TRYWAIT P0, [R3+URZ+0x32440], R2 ;  /* 0x03244002030075a7 */ /* 0x0022a4000800017f */
[----:B--2---:R-:W-:Y:S05]  /*16910*/  @!P0 NANOSLEEP.SYNCS 0x989680 ;  /* 0x009896800000895d */ /* 0x004fea0003900000 */
[----:B------:R-:W2:Y:S02]  /*16920*/  @!P0 SYNCS.PHASECHK.TRANS64 P0, [R3+URZ+0x32440], R2 ;  /* 0x03244002030085a7 */ /* 0x000ea4000800007f */
[----:B--2---:R-:W-:Y:S05]  /*16930*/  @!P0 BRA `(.L_x_14645) ;  /* 0xfffffffc00f08947 */ /* 0x004fea000383ffff */
[----:B------:R-:W-:Y:S05]  /*16940*/  BRA `(.L_x_14764) ;  /* 0xffffffb000c47947 */ /* 0x000fea000383ffff */
.L_x_14650:
[----:B0-----:R0:W2:Y:S02]  /*16950*/  SYNCS.PHASECHK.TRANS64.TRYWAIT P0, [R3+URZ+0x32460], R2 ;  /* 0x03246002030075a7 */ /* 0x0010a4000800017f */
[----:B--2---:R-:W-:Y:S05]  /*16960*/  @!P0 NANOSLEEP.SYNCS 0x989680 ;  /* 0x009896800000895d */ /* 0x004fea0003900000 */
[----:B------:R-:W2:Y:S02]  /*16970*/  @!P0 SYNCS.PHASECHK.TRANS64 P0, [R3+URZ+0x32460], R2 ;  /* 0x03246002030085a7 */ /* 0x000ea4000800007f */
[----:B--2---:R-:W-:Y:S05]  /*16980*/  @!P0 BRA `(.L_x_14650) ;  /* 0xfffffffc00f08947 */ /* 0x004fea000383ffff */
[----:B------:R-:W-:Y:S05]  /*16990*/  BRA `(.L_x_14765) ;  /* 0xffffffb4004c7947 */ /* 0x000fea000383ffff */
.L_x_14661:
[----:B0-----:R0:W1:Y:S02]  /*169a0*/  SYNCS.PHASECHK.TRANS64.TRYWAIT P0, [R4+URZ+0x32440], R2 ;  /* 0x03244002040075a7 */ /* 0x001064000800017f */
[----:B-1----:R-:W-:Y:S05]  /*169b0*/  @!P0 NANOSLEEP.SYNCS 0x989680 ;  /* 0x009896800000895d */ /* 0x002fea0003900000 */
[----:B------:R-:W1:Y:S02]  /*169c0*/  @!P0 SYNCS.PHASECHK.TRANS64 P0, [R4+URZ+0x32440], R2 ;  /* 0x03244002040085a7 */ /* 0x000e64000800007f */
[----:B-1----:R-:W-:Y:S05]  /*169d0*/  @!P0 BRA `(.L_x_14661) ;  /* 0xfffffffc00f08947 */ /* 0x002fea000383ffff */
[----:B------:R-:W-:Y:S05]  /*169e0*/  BRA `(.L_x_14766) ;  /* 0xffffffbc00547947 */ /* 0x000fea000383ffff */
.L_x_14666:
[----:B-1----:R1:W2:Y:S02]  /*169f0*/  SYNCS.PHASECHK.TRANS64.TRYWAIT P0, [R4+URZ+0x32460], R2 ;  /* 0x03246002040075a7 */ /* 0x0022a4000800017f */
[----:B--2---:R-:W-:Y:S05]  /*16a00*/  @!P0 NANOSLEEP.SYNCS 0x989680 ;  /* 0x009896800000895d */ /* 0x004fea0003900000 */
[----:B------:R-:W2:Y:S02]  /*16a10*/  @!P0 SYNCS.PHASECHK.TRANS64 P0, [R4+URZ+0x32460], R2 ;  /* 0x03246002040085a7 */ /* 0x000ea4000800007f */
[----:B--2---:R-:W-:Y:S05]  /*16a20*/  @!P0 BRA `(.L_x_14666) ;  /* 0xfffffffc00f08947 */ /* 0x004fea000383ffff */
[----:B------:R-:W-:Y:S05]  /*16a30*/  BRA `(.L_x_14767) ;  /* 0xffffffbc00d87947 */ /* 0x000fea000383ffff */
.L_x_14677:
[----:B-1----:R1:W2:Y:S02]  /*16a40*/  SYNCS.PHASECHK.TRANS64.TRYWAIT P0, [R4+URZ+0x32440], R2 ;  /* 0x03244002040075a7 */ /* 0x0022a4000800017f */
[----:B--2---:R-:W-:Y:S05]  /*16a50*/  @!P0 NANOSLEEP.SYNCS 0x989680 ;  /* 0x009896800000895d */ /* 0x004fea0003900000 */
[----:B------:R-:W2:Y:S02]  /*16a60*/  @!P0 SYNCS.PHASECHK.TRANS64 P0, [R4+URZ+0x32440], R2 ;  /* 0x03244002040085a7 */ /* 0x000ea4000800007f */
[----:B--2---:R-:W-:Y:S05]  /*16a70*/  @!P0 BRA `(.L_x_14677) ;  /* 0xfffffffc00f08947 */ /* 0x004fea000383ffff */
[----:B------:R-:W-:Y:S05]  /*16a80*/  BRA `(.L_x_14768) ;  /* 0xffffffc400c47947 */ /* 0x000fea000383ffff */
.L_x_14682:
[----:B0-----:R0:W2:Y:S02]  /*16a90*/  SYNCS.PHASECHK.TRANS64.TRYWAIT P0, [R4+URZ+0x32460], R2 ;  /* 0x03246002040075a7 */ /* 0x0010a4000800017f */
[----:B--2---:R-:W-:Y:S05]  /*16aa0*/  @!P0 NANOSLEEP.SYNCS 0x989680 ;  /* 0x009896800000895d */ /* 0x004fea0003900000 */
[----:B------:R-:W2:Y:S02]  /*16ab0*/  @!P0 SYNCS.PHASECHK.TRANS64 P0, [R4+URZ+0x32460], R2 ;  /* 0x03246002040085a7 */ /* 0x000ea4000800007f */
[----:B--2---:R-:W-:Y:S05]  /*16ac0*/  @!P0 BRA `(.L_x_14682) ;  /* 0xfffffffc00f08947 */ /* 0x004fea000383ffff */
[----:B------:R-:W-:Y:S05]  /*16ad0*/  BRA `(.L_x_14769) ;  /* 0xffffffc8004c7947 */ /* 0x000fea000383ffff */
.L_x_14694:
[----:B------:R-:W-:Y:S01]  /*16ae0*/  BSSY B0, `(.L_x_14770) ;  /* 0x0000008000007945 */ /* 0x000fe20003800000 */
[----:B------:R-:W-:Y:S02]  /*16af0*/  IMAD.MOV.U32 R13, RZ, RZ, R16 ;  /* 0x000000ffff0d7224 */ /* 0x000fe400078e0010 */
[----:B------:R-:W-:Y:S02]  /*16b00*/  IMAD.MOV.U32 R12, RZ, RZ, RZ ;  /* 0x000000ffff0c7224 */ /* 0x000fe400078e00ff */
[----:B------:R-:W-:Y:S02]  /*16b10*/  IMAD.MOV.U32 R11, RZ, RZ, 0x1f ;  /* 0x0000001fff0b7424 */ /* 0x000fe400078e00ff */
[----:B------:R-:W-:-:S07]  /*16b20*/  IMAD.MOV.U32 R15, RZ, RZ, -0x1 ;  /* 0xffffffffff0f7424 */ /* 0x000fce00078e00ff */
[----:B01-3-5:R-:W-:Y:S05]  /*16b30*/  WARPSYNC.COLLECTIVE R15, `(.L_x_14771) ;  /* 0x000000000f087348 */ /* 0x02bfea0003c00000 */
[----:B------:R2:W4:Y:S02]  /*16b40*/  SHFL.IDX P6, R14, R13, R12, R11 ;  /* 0x0000000c0d0e7389 */ /* 0x00052400000c000b */
[----:B012345:R-:W-:Y:S01]  /*16b50*/  ENDCOLLECTIVE ;  /* 0x000000000000791b */ /* 0x03ffe20003800000 */
.L_x_14771:
[----:B------:R-:W-:Y:S05]  /*16b60*/  BSYNC B0 ;  /* 0x0000000000007941 */ /* 0x000fea0003800000 */
.L_x_14770:
        /* <DEDUP_REMOVED lines=9> */
.L_x_14772:
        /* <DEDUP_REMOVED lines=18> */
.L_x_14773:
        /* <DEDUP_REMOVED lines=8> */
.L_x_14774:
        /* <DEDUP_REMOVED lines=8> */
.L_x_14775:
        /* <DEDUP_REMOVED lines=8> */
.L_x_14776:
        /* <DEDUP_REMOVED lines=8> */
.L_x_14777:
        /* <DEDUP_REMOVED lines=9> */
.L_x_14778:
[----:B------:R-:W-:Y:S01]  /*16fb0*/  IMAD.MOV.U32 R16, RZ, RZ, R14 ;  /* 0x000000ffff107224 */ /* 0x000fe200078e000e */
[----:B------:R-:W-:Y:S06]  /*16fc0*/  BRA `(.L_x_14779) ;  /* 0xffffffcc00a47947 */ /* 0x000fec000383ffff */
.L_x_14699:
[----:B------:R-:W-:Y:S01]  /*16fd0*/  BSSY B0, `(.L_x_14780) ;  /* 0x0000008000007945 */ /* 0x000fe20003800000 */
[----:B-----5:R-:W-:Y:S02]  /*16fe0*/  IMAD.MOV.U32 R13, RZ, RZ, R2 ;  /* 0x000000ffff0d7224 */ /* 0x020fe400078e0002 */
[----:B------:R-:W-:Y:S02]  /*16ff0*/  IMAD.MOV.U32 R12, RZ, RZ, 0x1 ;  /* 0x00000001ff0c7424 */ /* 0x000fe400078e00ff */
[----:B------:R-:W-:Y:S02]  /*17000*/  IMAD.MOV.U32 R11, RZ, RZ, RZ ;  /* 0x000000ffff0b7224 */ /* 0x000fe400078e00ff */
[----:B------:R-:W-:-:S07]  /*17010*/  IMAD.MOV.U32 R15, RZ, RZ, -0x1 ;  /* 0xffffffffff0f7424 */ /* 0x000fce00078e00ff */
[----:B01-3--:R-:W-:Y:S05]  /*17020*/  WARPSYNC.COLLECTIVE R15, `(.L_x_14781) ;  /* 0x000000000f087348 */ /* 0x00bfea0003c00000 */
[----:B------:R2:W4:Y:S02]  /*17030*/  SHFL.UP P6, R14, R13, R12, R11 ;  /* 0x0400000c0d0e7389 */ /* 0x00052400000c000b */
[----:B01234-:R-:W-:Y:S01]  /*17040*/  ENDCOLLECTIVE ;  /* 0x000000000000791b */ /* 0x01ffe20003800000 */
.L_x_14781:
[----:B------:R-:W-:Y:S05]  /*17050*/  BSYNC B0 ;  /* 0x0000000000007941 */ /* 0x000fea0003800000 */
.L_x_14780:
        /* <DEDUP_REMOVED lines=9> */
.L_x_14782:
        /* <DEDUP_REMOVED lines=8> */
.L_x_14783:
        /* <DEDUP_REMOVED lines=8> */
.L_x_14784:
        /* <DEDUP_REMOVED lines=8> */
.L_x_14785:
        /* <DEDUP_REMOVED lines=9> */
.L_x_14786:
[----:B------:R-:W-:Y:S01]  /*17300*/  IMAD.MOV.U32 R16, RZ, RZ, R14 ;  /* 0x000000ffff107224 */ /* 0x000fe200078e000e */
[----:B------:R-:W-:Y:S06]  /*17310*/  BRA `(.L_x_14787) ;  /* 0xffffffcc006c7947 */ /* 0x000fec000383ffff */
.L_x_14701:
[----:B------:R-:W-:Y:S01]  /*17320*/  BSSY B0, `(.L_x_14788) ;  /* 0x0000006000007945 */ /* 0x000fe20003800000 */
[----:B------:R-:W-:Y:S01]  /*17330*/  PLOP3.LUT P6, PT, P6, PT, PT, 0x8, 0x0 ;  /* 0x000000000000781c */ /* 0x000fe200037ce170 */
[----:B------:R-:W-:-:S12]  /*17340*/  IMAD.MOV.U32 R15, RZ, RZ, -0x1 ;  /* 0xffffffffff0f7424 */ /* 0x000fd800078e00ff */
[----:B01-3-5:R-:W-:Y:S05]  /*17350*/  WARPSYNC.COLLECTIVE R15, `(.L_x_14789) ;  /* 0x000000000f087348 */ /* 0x02bfea0003c00000 */
[----:B------:R-:W-:Y:S01]  /*17360*/  VOTE.ANY R14, PT, P6 ;  /* 0x00000000000e7806 */ /* 0x000fe200030e0100 */
[----:B01-3-5:R-:W-:Y:S06]  /*17370*/  ENDCOLLECTIVE ;  /* 0x000000000000791b */ /* 0x02bfec0003800000 */
.L_x_14789:
[----:B------:R-:W-:Y:S05]  /*17380*/  BSYNC B0 ;  /* 0x0000000000007941 */ /* 0x000fea0003800000 */
.L_x_14788:
        /* <DEDUP_REMOVED lines=9> */
.L_x_14790:
[----:B------:R-:W-:Y:S01]  /*17420*/  IMAD.MOV.U32 R17, RZ, RZ, R14 ;  /* 0x000000ffff117224 */ /* 0x000fe200078e000e */
[----:B------:R-:W-:Y:S06]  /*17430*/  BRA `(.L_x_14791) ;  /* 0xffffffcc005c7947 */ /* 0x000fec000383ffff */
.L_x_14703:
[----:B------:R-:W-:Y:S01]  /*17440*/  BSSY B0, `(.L_x_14792) ;  /* 0x0000007000007945 */ /* 0x000fe20003800000 */
[----:B------:R-:W-:Y:S02]  /*17450*/  IMAD.MOV.U32 R13, RZ, RZ, R3 ;  /* 0x000000ffff0d7224 */ /* 0x000fe400078e0003 */
[----:B------:R-:W-:Y:S02]  /*17460*/  IMAD.MOV.U32 R11, RZ, RZ, 0x1f ;  /* 0x0000001fff0b7424 */ /* 0x000fe400078e00ff */
[----:B------:R-:W-:-:S07]  /*17470*/  IMAD.MOV.U32 R15, RZ, RZ, -0x1 ;  /* 0xffffffffff0f7424 */ /* 0x000fce00078e00ff */
[----:B012345:R-:W-:Y:S05]  /*17480*/  WARPSYNC.COLLECTIVE R15, `(.L_x_14793) ;  /* 0x000000000f087348 */ /* 0x03ffea0003c00000 */
[----:B------:R0:W0:Y:S02]  /*17490*/  SHFL.IDX P6, R14, R13, R12, R11 ;  /* 0x0000000c0d0e7389 */ /* 0x00002400000c000b */
[----:B012345:R-:W-:Y:S01]  /*174a0*/  ENDCOLLECTIVE ;  /* 0x000000000000791b */ /* 0x03ffe20003800000 */
.L_x_14793:
[----:B------:R-:W-:Y:S05]  /*174b0*/  BSYNC B0 ;  /* 0x0000000000007941 */ /* 0x000fea0003800000 */
.L_x_14792:
[----:B------:R-:W-:Y:S01]  /*174c0*/  IMAD.MOV.U32 R3, RZ, RZ, R14 ;  /* 0x000000ffff037224 */ /* 0x000fe200078e000e */
[----:B------:R-:W-:Y:S06]  /*174d0*/  BRA `(.L_x_14794) ;  /* 0xffffffcc00507947 */ /* 0x000fec000383ffff */
.L_x_14707:
[----:B0-----:R0:W1:Y:S02]  /*174e0*/  SYNCS.PHASECHK.TRANS64.TRYWAIT P0, [R0+URZ+0x32420], R3 ;  /* 0x03242003000075a7 */ /* 0x001064000800017f */
[----:B-1----:R-:W-:Y:S05]  /*174f0*/  @!P0 NANOSLEEP.SYNCS 0x989680 ;  /* 0x009896800000895d */ /* 0x002fea0003900000 */
[----:B------:R-:W1:Y:S02]  /*17500*/  @!P0 SYNCS.PHASECHK.TRANS64 P0, [R0+URZ+0x32420], R3 ;  /* 0x03242003000085a7 */ /* 0x000e64000800007f */
[----:B-1----:R-:W-:Y:S05]  /*17510*/  @!P0 BRA `(.L_x_14707) ;  /* 0xfffffffc00f08947 */ /* 0x002fea000383ffff */
[----:B------:R-:W-:Y:S05]  /*17520*/  BRA `(.L_x_14795) ;  /* 0xffffffd000d47947 */ /* 0x000fea000383ffff */
.L_x_14708:
        /* <DEDUP_REMOVED lines=11> */
.L_x_14797:
[----:B------:R-:W-:Y:S05]  /*175e0*/  BSYNC B0 ;  /* 0x0000000000007941 */ /* 0x000fea0003800000 */
.L_x_14796:
[----:B------:R-:W-:Y:S05]  /*175f0*/  BRA `(.L_x_14798) ;  /* 0xffffffd000bc7947 */ /* 0x000fea000383ffff */
.L_x_14711:
[----:B------:R-:W-:Y:S01]  /*17600*/  BSSY B1, `(.L_x_14799) ;  /* 0x0000006000017945 */ /* 0x000fe20003800000 */
[----:B------:R-:W-:-:S07]  /*17610*/  IMAD.MOV.U32 R15, RZ, RZ, -0x1 ;  /* 0xffffffffff0f7424 */ /* 0x000fce00078e00ff */
[----:B01-3-5:R-:W-:Y:S05]  /*17620*/  WARPSYNC.COLLECTIVE R15, `(.L_x_14800) ;  /* 0x000000000f0c7348 */ /* 0x02bfea0003c00000 */
[----:B------:R-:W-:Y:S02]  /*17630*/  ELECT P6, UR62, PT ;  /* 0x00000000003e782f */ /* 0x000fe400038c0000 */
[----:B------:R-:W-:Y:S01]  /*17640*/  MOV R14, UR62 ;  /* 0x0000003e000e7c02 */ /* 0x000fe20008000f00 */
[----:B01-3-5:R-:W-:Y:S10]  /*17650*/  ENDCOLLECTIVE ;  /* 0x000000000000791b */ /* 0x02bff40003800000 */
.L_x_14800:
[----:B------:R-:W-:Y:S05]  /*17660*/  BSYNC B1 ;  /* 0x0000000000017941 */ /* 0x000fea0003800000 */
.L_x_14799:
[----:B------:R-:W-:Y:S05]  /*17670*/  BRA `(.L_x_14801) ;  /* 0xffffffd000b47947 */ /* 0x000fea000383ffff */
.L_x_14713:
[----:B0-----:R0:W1:Y:S02]  /*17680*/  SYNCS.PHASECHK.TRANS64.TRYWAIT P0, [R6+URZ], R5 ;  /* 0x00000005060075a7 */ /* 0x001064000800017f */
[----:B-1----:R-:W-:Y:S05]  /*17690*/  @!P0 NANOSLEEP.SYNCS 0x989680 ;  /* 0x009896800000895d */ /* 0x002fea0003900000 */
[----:B------:R-:W1:Y:S02]  /*176a0*/  @!P0 SYNCS.PHASECHK.TRANS64 P0, [R6+URZ], R5 ;  /* 0x00000005060085a7 */ /* 0x000e64000800007f */
[----:B-1----:R-:W-:Y:S05]  /*176b0*/  @!P0 BRA `(.L_x_14713) ;  /* 0xfffffffc00f08947 */ /* 0x002fea000383ffff */
[----:B------:R-:W-:Y:S05]  /*176c0*/  BRA `(.L_x_14802) ;  /* 0xffffffd000f87947 */ /* 0x000fea000383ffff */
.L_x_14714:
[----:B-1----:R1:W2:Y:S02]  /*176d0*/  SYNCS.PHASECHK.TRANS64.TRYWAIT P0, [R7+URZ], R2 ;  /* 0x00000002070075a7 */ /* 0x0022a4000800017f */
[----:B--2---:R-:W-:Y:S05]  /*176e0*/  @!P0 NANOSLEEP.SYNCS 0x989680 ;  /* 0x009896800000895d */ /* 0x004fea0003900000 */
[----:B------:R-:W2:Y:S02]  /*176f0*/  @!P0 SYNCS.PHASECHK.TRANS64 P0, [R7+URZ], R2 ;  /* 0x00000002070085a7 */ /* 0x000ea4000800007f */
[----:B--2---:R-:W-:Y:S05]  /*17700*/  @!P0 BRA `(.L_x_14714) ;  /* 0xfffffffc00f08947 */ /* 0x004fea000383ffff */
[----:B------:R-:W-:Y:S05]  /*17710*/  BRA `(.L_x_14803) ;  /* 0xffffffd000ec7947 */ /* 0x000fea000383ffff */
.L_x_14716:
[----:B--2---:R2:W3:Y:S02]  /*17720*/  SYNCS.PHASECHK.TRANS64.TRYWAIT P0, [R4+URZ], R5 ;  /* 0x00000005040075a7 */ /* 0x0044e4000800017f */
[----:B---3--:R-:W-:Y:S05]  /*17730*/  @!P0 NANOSLEEP.SYNCS 0x989680 ;  /* 0x009896800000895d */ /* 0x008fea0003900000 */
[----:B------:R-:W3:Y:S02]  /*17740*/  @!P0 SYNCS.PHASECHK.TRANS64 P0, [R4+URZ], R5 ;  /* 0x00000005040085a7 */ /* 0x000ee4000800007f */
[----:B---3--:R-:W-:Y:S05]  /*17750*/  @!P0 BRA `(.L_x_14716) ;  /* 0xfffffffc00f08947 */ /* 0x008fea000383ffff */
[----:B------:R-:W-:Y:S05]  /*17760*/  BRA `(.L_x_14804) ;  /* 0xffffffd000f47947 */ /* 0x000fea000383ffff */
.L_x_14805:
        /* <DEDUP_REMOVED lines=9> */
.L_x_15324:


//--------------------- .text._ZN7cutlass13device_kernelIN5flash11enable_sm90INS1_16FlashAttnFwdSm90INS1_25CollectiveMainloopFwdSm90ILi2EN4cute5tupleIJNS5_1CILi1EEES8_S8_EEENS6_IJNS7_ILi128EEENS7_ILi96EEENS7_ILi64EEEEEELi256ENS_10bfloat16_tEfNS_4arch4Sm90ELb1ELb0ELb1ELb1ELb0ELb1ELb1ELb1ELb0ELb1ELb0ELb0EEENS1_21CollectiveEpilogueFwdINS6_IJSA_NS7_ILi256EEESB_EEES9_SE_SG_Li256ELb1ELb1ELb0ELb0EEENS1_36VarlenDynamicPersistentTileSchedulerILi128ELi96ELi256ELi128ELb0ELb1ELb1ELb1ELb1ELb1EEEEEEEEEvNT_6ParamsE --------------------------
	.section	.text._ZN7cutlass13device_kernelIN5flash11enable_sm90INS1_16FlashAttnFwdSm90INS1_25CollectiveMainloopFwdSm90ILi2EN4cute5tupleIJNS5_1CILi1EEES8_S8_EEENS6_IJNS7_ILi128EEENS7_ILi96EEENS7_ILi64EEEEEELi256ENS_10bfloat16_tEfNS_4arch4Sm90ELb1ELb0ELb1ELb1ELb0ELb1ELb1ELb1ELb0ELb1ELb0ELb0EEENS1_21CollectiveEpilogueFwdINS6_IJSA_NS7_ILi256EEESB_EEES9_SE_SG_Li256ELb1ELb1ELb0ELb0EEENS1_36VarlenDynamicPersistentTileSchedulerILi128ELi96ELi256ELi128ELb0ELb1ELb1ELb1ELb1ELb1EEEEEEEEEvNT_6ParamsE,"ax",@progbits
	.align	128
.text._ZN7cutlass13device_kernelIN5flash11enable_sm90INS1_16FlashAttnFwdSm90INS1_25CollectiveMainloopFwdSm90ILi2EN4cute5tupleIJNS5_1CILi1EEES8_S8_EEENS6_IJNS7_ILi128EEENS7_ILi96EEENS7_ILi64EEEEEELi256ENS_10bfloat16_tEfNS_4arch4Sm90ELb1ELb0ELb1ELb1ELb0ELb1ELb1ELb1ELb0ELb1ELb0ELb0EEENS1_21CollectiveEpilogueFwdINS6_IJSA_NS7_ILi256EEESB_EEES9_SE_SG_Li256ELb1ELb1ELb0ELb0EEENS1_36VarlenDynamicPersistentTileSchedulerILi128ELi96ELi256ELi128ELb0ELb1ELb1ELb1ELb1ELb1EEEEEEEEEvNT_6ParamsE:
        .type           _ZN7cutlass13device_kernelIN5flash11enable_sm90INS1_16FlashAttnFwdSm90INS1_25CollectiveMainloopFwdSm90ILi2EN4cute5tupleIJNS5_1CILi1EEES8_S8_EEENS6_IJNS7_ILi128EEENS7_ILi96EEENS7_ILi64EEEEEELi256ENS_10bfloat16_tEfNS_4arch4Sm90ELb1ELb0ELb1ELb1ELb0ELb1ELb1ELb1ELb0ELb1ELb0ELb0EEENS1_21CollectiveEpilogueFwdINS6_IJSA_NS7_ILi256EEESB_EEES9_SE_SG_Li256ELb1ELb1ELb0ELb0EEENS1_36VarlenDynamicPersistentTileSchedulerILi128ELi96ELi256ELi128ELb0ELb1ELb1ELb1ELb1ELb1EEEEEEEEEvNT_6ParamsE,@function
        .size           _ZN7cutlass13device_kernelIN5flash11enable_sm90INS1_16FlashAttnFwdSm90INS1_25CollectiveMainloopFwdSm90ILi2EN4cute5tupleIJNS5_1CILi1EEES8_S8_EEENS6_IJNS7_ILi128EEENS7_ILi96EEENS7_ILi64EEEEEELi256ENS_10bfloat16_tEfNS_4arch4Sm90ELb1ELb0ELb1ELb1ELb0ELb1ELb1ELb1ELb0ELb1ELb0ELb0EEENS1_21CollectiveEpilogueFwdINS6_IJSA_NS7_ILi256EEESB_EEES9_SE_SG_Li256ELb1ELb1ELb0ELb0EEENS1_36VarlenDynamicPersistentTileSchedulerILi128ELi96ELi256ELi128ELb0ELb1ELb1ELb1ELb1ELb1EEEEEEEEEvNT_6ParamsE,(.L_x_15325 - _ZN7cutlass13device_kernelIN5flash11enable_sm90INS1_16FlashAttnFwdSm90INS1_25CollectiveMainloopFwdSm90ILi2EN4cute5tupleIJNS5_1CILi1EEES8_S8_EEENS6_IJNS7_ILi128EEENS7_ILi96EEENS7_ILi64EEEEEELi256ENS_10bfloat16_tEfNS_4arch4Sm90ELb1ELb0ELb1ELb1ELb0ELb1ELb1ELb1ELb0ELb1ELb0ELb0EEENS1_21CollectiveEpilogueFwdINS6_IJSA_NS7_ILi256EEESB_EEES9_SE_SG_Li256ELb1ELb1ELb0ELb0EEENS1_36VarlenDynamicPersistentTileSchedulerILi128ELi96ELi256ELi128ELb0ELb1ELb1ELb1ELb1ELb1EEEEEEEEEvNT_6ParamsE)
        .other          _ZN7cutlass13device_kernelIN5flash11enable_sm90INS1_16FlashAttnFwdSm90INS1_25CollectiveMainloopFwdSm90ILi2EN4cute5tupleIJNS5_1CILi1EEES8_S8_EEENS6_IJNS7_ILi128EEENS7_ILi96EEENS7_ILi64EEEEEELi256ENS_10bfloat16_tEfNS_4arch4Sm90ELb1ELb0ELb1ELb1ELb0ELb1ELb1ELb1ELb0ELb1ELb0ELb0EEENS1_21CollectiveEpilogueFwdINS6_IJSA_NS7_ILi256EEESB_EEES9_SE_SG_Li256ELb1ELb1ELb0ELb0EEENS1_36VarlenDynamicPersistentTileSchedulerILi128ELi96ELi256ELi128ELb0ELb1ELb1ELb1ELb1ELb1EEEEEEEEEvNT_6ParamsE,@"STO_CUDA_ENTRY STV_DEFAULT"
_ZN7cutlass13device_kernelIN5flash11enable_sm90INS1_16FlashAttnFwdSm90INS1_25CollectiveMainloopFwdSm90ILi2EN4cute5tupleIJNS5_1CILi1EEES8_S8_EEENS6_IJNS7_ILi128EEENS7_ILi96EEENS7_ILi64EEEEEELi256ENS_10bfloat16_tEfNS_4arch4Sm90ELb1ELb0ELb1ELb1ELb0ELb1ELb1ELb1ELb0ELb1ELb0ELb0EEENS1_21CollectiveEpilogueFwdINS6_IJSA_NS7_ILi256EEESB_EEES9_SE_SG_Li256ELb1ELb1ELb0ELb0EEENS1_36VarlenDynamicPersistentTileSchedulerILi128ELi96ELi256ELi128ELb0ELb1ELb1ELb1ELb1ELb1EEEEEEEEEvNT_6ParamsE:
        /* <DEDUP_REMOVED lines=23> */
.L_x_14807:
[----:B------:R-:W-:Y:S05]  /*0170*/  BSYNC B0 ;  /* 0x0000000000007941 */ /* 0x000fea0003800000 */
.L_x_14806:
        /* <DEDUP_REMOVED lines=42> */
.L_x_14808:
        /* <DEDUP_REMOVED lines=22> */
.L_x_14809:
        /* <DEDUP_REMOVED lines=18> */
.L_x_14810:
        /* <DEDUP_REMOVED lines=22> */
.L_x_14811:
        /* <DEDUP_REMOVED lines=22> */
.L_x_14812:
        /* <DEDUP_REMOVED lines=9> */
.L_x_14815:
[----:B------:R-:W-:-:S08]  /*09f0*/  NOP ;  /* 0x0000000000007918 */ /* 0x000fd00000000000 */
[----:B------:R-:W0:Y:S02]  /*0a00*/  USETMAXREG.TRY_ALLOC.CTAPOOL UP0, 0xf0 ;  /* 0x000000f0000079c8 */ /* 0x000e240008000600 */
[----:B0-----:R-:W-:-:S13]  /*0a10*/  PLOP3.LUT P0, PT, PT, PT, UP0, 0x80, 0x0 ;  /* 0x000000000000781c */ /* 0x001fda0003f0f008 */
[----:B------:R-:W-:Y:S05]  /*0a20*/  @!P0 BRA `(.L_x_14815) ;  /* 0xfffffffc00f08947 */ /* 0x000fea000383ffff */
[----:B------:R-:W3:Y:S01]  /*0a30*/  LDL.LU R0, [R1+0x38] ;  /* 0x0000380001007983 */ /* 0x000ee20000300800 */
[----:B--2---:R-:W0:Y:S01]  /*0a40*/  S2R R2, SR_TID.X ;  /* 0x0000000000027919 */ /* 0x004e220000002100 */
[----:B------:R-:W1:Y:S01]  /*0a50*/  S2UR UR5, SR_CgaCtaId ;  /* 0x00000000000579c3 */ /* 0x000e620000008800 */
[----:B------:R-:W-:Y:S01]  /*0a60*/  UMOV UR4, 0x400 ;  /* 0x0000040000047882 */ /* 0x000fe20000000000 */
[----:B0-----:R-:W-:-:S06]  /*0a70*/  SHF.R.U32.HI R2, RZ, 0x7, R2 ;  /* 0x00000007ff027819 */ /* 0x001fcc0000011602 */
[----:B------:R-:W-:Y:S06]  /*0a80*/  BAR.ARV 0x8, 0x180 ;  /* 0x0206000000007b1d */ /* 0x000fec0000002000 */
[----:B------:R-:W-:-:S13]  /*0a90*/  ISETP.NE.AND P0, PT, R2, 0x1, PT ;  /* 0x000000010200780c */ /* 0x000fda0003f05270 */
[----:B------:R-:W-:Y:S08]  /*0aa0*/  @!P0 BAR.ARV 0x9, 0x100 ;  /* 0x0244000000008b1d */ /* 0x000ff00000002000 */
[----:B------:R-:W-:Y:S01]  /*0ab0*/  BAR.SYNC.DEFER_BLOCKING 0x5, 0x180 ;  /* 0x0146000000007b1d */ /* 0x000fe20000010000 */
[----:B-1----:R-:W-:-:S06]  /*0ac0*/  ULEA UR4, UR5, UR4, 0x18 ;  /* 0x0000000405047291 */ /* 0x002fcc000f8ec03f */
[----:B------:R-:W-:Y:S01]  /*0ad0*/  IMAD.U32 R19, RZ, RZ, UR4 ;  /* 0x00000004ff137e24 */ /* 0x000fe2000f8e00ff */
[----:B------:R-:W-:-:S04]  /*0ae0*/  ULDC UR4, c[0x0][0xd3c] ;  /* 0x00034f0000047ab9 */ /* 0x000fc80000000800 */
[----:B------:R-:W0:Y:S01]  /*0af0*/  LDS.128 R84, [R19+0x324d0] ;  /* 0x0324d00013547984 */ /* 0x000e220000000c00 */
[----:B------:R-:W-:Y:S06]  /*0b00*/  BAR.ARV 0x4, 0x180 ;  /* 0x0106000000007b1d */ /* 0x000fec0000002000 */
[----:B---3--:R-:W-:-:S04]  /*0b10*/  LOP3.LUT R0, R0, 0xfffffffb, RZ, 0xc0, !PT ;  /* 0xfffffffb00007812 */ /* 0x008fc800078ec0ff */
[----:B------:R-:W-:-:S05]  /*0b20*/  @P0 LOP3.LUT R0, R0, 0x4, RZ, 0xfc, !PT ;  /* 0x0000000400000812 */ /* 0x000fca00078efcff */
[----:B------:R1:W-:Y:S01]  /*0b30*/  STL [R1+0x38], R0 ;  /* 0x0000380001007387 */ /* 0x0003e20000100800 */
[----:B0-----:R-:W-:-:S13]  /*0b40*/  ISETP.GE.AND P0, PT, R87, UR4, PT ;  /* 0x0000000457007c0c */ /* 0x001fda000bf06270 */
[----:B-1----:R-:W-:Y:S05]  /*0b50*/  @P0 BRA `(.L_x_14816) ;  /* 0x000001e4005c0947 */ /* 0x002fea0003800000 */
[----:B------:R-:W2:Y:S01]  /*0b60*/  LDL.LU R12, [R1+0x8c] ;  /* 0x00008c00010c7983 */ /* 0x000ea20000300800 */
        /* <DEDUP_REMOVED lines=17> */
[----:B------:R-:W-:Y:S01]  /*0c80*/  LEA.HI R3, R3, R6, RZ, 0x1 ;  /* 0x0000000603037211 */ /* 0x000fe200078f08ff */
[----:B------:R-:W-:Y:S01]  /*0c90*/  IMAD.IADD R4, R13, 0x1, -R4 ;  /* 0x000000010d047824 */ /* 0x000fe200078e0a04 */
[----:B------:R-:W-:Y:S02]  /*0ca0*/  SHF.R.S32.HI R15, RZ, 0x5, R5 ;  /* 0x00000005ff0f7819 */ /* 0x000fe40000011405 */
[----:B------:R-:W-:-:S03]  /*0cb0*/  LOP3.LUT R3, R3, 0x1ffffffe, RZ, 0xc0, !PT ;  /* 0x1ffffffe03037812 */ /* 0x000fc600078ec0ff */
[----:B------:R-:W-:Y:S02]  /*0cc0*/  IMAD R4, R15, 0x10, R4 ;  /* 0x000000100f047824 */ /* 0x000fe400078e0204 */
[----:B------:R-:W-:Y:S01]  /*0cd0*/  IMAD.IADD R3, R6, 0x1, -R3 ;  /* 0x0000000106037824 */ /* 0x000fe200078e0a03 */
[----:B------:R-:W-:-:S03]  /*0ce0*/  SHF.R.S32.HI R14, RZ, 0x7, R2 ;  /* 0x00000007ff0e7819 */ /* 0x000fc60000011402 */
[----:B------:R-:W-:Y:S01]  /*0cf0*/  IMAD R6, R4, 0x8, R3 ;  /* 0x0000000804067824 */ /* 0x000fe200078e0203 */
[----:B------:R-:W-:Y:S02]  /*0d00*/  LEA.HI R4, R0, R13, RZ, 0x2 ;  /* 0x0000000d00047211 */ /* 0x000fe400078f10ff */
[----:B------:R-:W-:Y:S02]  /*0d10*/  LEA.HI R7, R7, R11, RZ, 0x5 ;  /* 0x0000000b07077211 */ /* 0x000fe400078f28ff */
[----:B------:R-:W-:Y:S02]  /*0d20*/  LEA.HI R2, R2, R14, RZ, 0x1 ;  /* 0x0000000e02027211 */ /* 0x000fe400078f08ff */
[----:B------:R-:W-:Y:S02]  /*0d30*/  LEA.HI R3, R0, R13, RZ, 0x3 ;  /* 0x0000000d00037211 */ /* 0x000fe400078f18ff */
[--C-:B------:R-:W-:Y:S02]  /*0d40*/  SHF.R.S32.HI R22, RZ, 0x2, R4.reuse ;  /* 0x00000002ff167819 */ /* 0x100fe40000011404 */
[----:B------:R-:W-:-:S02]  /*0d50*/  SHF.R.S32.HI R5, RZ, 0x1f, R4 ;  /* 0x0000001fff057819 */ /* 0x000fc40000011404 */
[----:B------:R-:W-:Y:S02]  /*0d60*/  SHF.R.S32.HI R7, RZ, 0x5, R7 ;  /* 0x00000005ff077819 */ /* 0x000fe40000011407 */
[----:B------:R-:W-:Y:S02]  /*0d70*/  LOP3.LUT R2, R2, 0x3fffffe, RZ, 0xc0, !PT ;  /* 0x03fffffe02027812 */ /* 0x000fe400078ec0ff */
[----:B------:R-:W-:Y:S02]  /*0d80*/  LOP3.LUT R0, R3, 0xfffffff8, RZ, 0xc0, !PT ;  /* 0xfffffff803007812 */ /* 0x000fe400078ec0ff */
[----:B------:R-:W-:Y:S01]  /*0d90*/  LEA.HI R5, R5, R22, RZ, 0x3 ;  /* 0x0000001605057211 */ /* 0x000fe200078f18ff */
[----:B------:R-:W-:Y:S01]  /*0da0*/  IMAD R7, R7, 0x10, R10 ;  /* 0x0000001007077824 */ /* 0x000fe200078e020a */
[----:B------:R-:W-:Y:S01]  /*0db0*/  LOP3.LUT R4, R4, 0xfffffffc, RZ, 0xc0, !PT ;  /* 0xfffffffc04047812 */ /* 0x000fe200078ec0ff */
[----:B------:R-:W-:Y:S01]  /*0dc0*/  IMAD.IADD R2, R14, 0x1, -R2 ;  /* 0x000000010e027824 */ /* 0x000fe200078e0a02 */
[----:B------:R-:W-:Y:S01]  /*0dd0*/  LOP3.LUT R5, R5, 0xfffffff8, RZ, 0xc0, !PT ;  /* 0xfffffff805057812 */ /* 0x000fe200078ec0ff */
[----:B------:R-:W-:-:S02]  /*0de0*/  VIADD R10, R22, 0x40 ;  /* 0x00000040160a7836 */ /* 0x000fc40000000000 */
[----:B------:R-:W-:Y:S02]  /*0df0*/  IMAD R7, R2, 0x40, R7 ;  /* 0x0000004002077824 */ /* 0x000fe400078e0207 */
[----:B------:R-:W-:Y:S01]  /*0e00*/  IMAD.IADD R9, R13, 0x1, -R4 ;  /* 0x000000010d097824 */ /* 0x000fe200078e0a04 */
[----:B------:R-:W-:Y:S01]  /*0e10*/  SHF.R.S32.HI R4, RZ, 0x1f, R10 ;  /* 0x0000001fff047819 */ /* 0x000fe2000001140a */
[----:B------:R-:W-:Y:S01]  /*0e20*/  IMAD.IADD R5, R22, 0x1, -R5 ;  /* 0x0000000116057824 */ /* 0x000fe200078e0a05 */
[----:B------:R-:W-:Y:S01]  /*0e30*/  STL [R1+0xa0], R7 ;  /* 0x0000a00701007387 */ /* 0x000fe20000100800 */
[----:B------:R-:W-:Y:S01]  /*0e40*/  IMAD.SHL.U32 R200, R9, 0x4, RZ ;  /* 0x0000000409c87824 */ /* 0x000fe200078e00ff */
[----:B------:R-:W-:Y:S02]  /*0e50*/  LEA.HI R4, R4, R10, RZ, 0x3 ;  /* 0x0000000a04047211 */ /* 0x000fe400078f18ff */
[----:B------:R-:W-:Y:S01]  /*0e60*/  STL [R1+0x8c], RZ ;  /* 0x00008cff01007387 */ /* 0x000fe20000100800 */
[----:B------:R-:W-:Y:S01]  /*0e70*/  SHF.R.S32.HI R3, RZ, 0x3, R3 ;  /* 0x00000003ff037819 */ /* 0x000fe20000011403 */
[----:B------:R-:W-:-:S02]  /*0e80*/  IMAD.SHL.U32 R3, R10, 0x40, RZ ;  /* 0x000000400a037824 */ /* 0x000fc400078e00ff */
[----:B------:R-:W-:Y:S02]  /*0e90*/  VIADD R211, R200, 0x10 ;  /* 0x00000010c8d37836 */ /* 0x000fe40000000000 */
[----:B------:R-:W-:Y:S01]  /*0ea0*/  IMAD.SHL.U32 R4, R4, 0x40, RZ ;  /* 0x0000004004047824 */ /* 0x000fe200078e00ff */
[----:B------:R-:W-:Y:S01]  /*0eb0*/  LOP3.LUT R3, R3, 0x1c0, RZ, 0xc0, !PT ;  /* 0x000001c003037812 */ /* 0x000fe200078ec0ff */
[----:B------:R-:W-:-:S03]  /*0ec0*/  IMAD.SHL.U32 R16, R9, 0x8, RZ ;  /* 0x0000000809107824 */ /* 0x000fc600078e00ff */
[----:B------:R-:W-:Y:S02]  /*0ed0*/  LOP3.LUT R4, R4, 0xfffffe00, RZ, 0xc0, !PT ;  /* 0xfffffe0004047812 */ /* 0x000fe400078ec0ff */
[----:B------:R-:W-:-:S05]  /*0ee0*/  LOP3.LUT R8, R8, 0x7ffffffc, RZ, 0xc0, !PT ;  /* 0x7ffffffc08087812 */ /* 0x000fca00078ec0ff */
[----:B------:R-:W-:Y:S01]  /*0ef0*/  IMAD.IADD R8, R11, 0x1, -R8 ;  /* 0x000000010b087824 */ /* 0x000fe200078e0a08 */
[----:B------:R-:W-:Y:S01]  /*0f00*/  SHF.R.S32.HI R17, RZ, 0x1f, R16 ;  /* 0x0000001fff117819 */ /* 0x000fe20000011410 */
[----:B------:R-:W-:Y:S02]  /*0f10*/  IMAD.MOV.U32 R18, RZ, RZ, RZ ;  /* 0x000000ffff127224 */ /* 0x000fe400078e00ff */
[----:B------:R-:W-:Y:S02]  /*0f20*/  IMAD.MOV.U32 R202, RZ, RZ, RZ ;  /* 0x000000ffffca7224 */ /* 0x000fe400078e00ff */
[----:B------:R-:W-:Y:S02]  /*0f30*/  IMAD.MOV.U32 R23, RZ, RZ, RZ ;  /* 0x000000ffff177224 */ /* 0x000fe400078e00ff */
[----:B------:R-:W-:Y:S01]  /*0f40*/  IMAD.MOV.U32 R2, RZ, RZ, RZ ;  /* 0x000000ffff027224 */ /* 0x000fe200078e00ff */
[----:B--2---:R-:W-:Y:S01]  /*0f50*/  LOP3.LUT R232, R12, 0x1, RZ, 0xfc, !PT ;  /* 0x000000010ce87812 */ /* 0x004fe200078efcff */
[----:B------:R-:W-:-:S04]  /*0f60*/  IMAD.IADD R12, R13, 0x1, -R0 ;  /* 0x000000010d0c7824 */ /* 0x000fc800078e0a00 */
[----:B------:R-:W-:Y:S01]  /*0f70*/  IMAD.SHL.U32 R13, R12, 0x8, RZ ;  /* 0x000000080c0d7824 */ /* 0x000fe200078e00ff */
[----:B------:R-:W-:Y:S02]  /*0f80*/  SHF.R.S32.HI R0, RZ, 0x1f, R22 ;  /* 0x0000001fff007819 */ /* 0x000fe40000011416 */
[----:B------:R-:W-:Y:S02]  /*0f90*/  LEA.HI R0, R9, R9, RZ, 0x1 ;  /* 0x0000000909007211 */ /* 0x000fe400078f08ff */
[----:B------:R-:W-:Y:S04]  /*0fa0*/  STL [R1+0x3c], R13 ;  /* 0x00003c0d01007387 */ /* 0x000fe80000100800 */
[----:B------:R0:W-:Y:S01]  /*0fb0*/  STL [R1+0x90], R5 ;  /* 0x0000900501007387 */ /* 0x0001e20000100800 */
[----:B------:R-:W-:Y:S01]  /*0fc0*/  LOP3.LUT R0, R0, 0x1ffffffe, RZ, 0xc0, !PT ;  /* 0x1ffffffe00007812 */ /* 0x000fe200078ec0ff */
[----:B------:R-:W-:-:S02]  /*0fd0*/  VIADD R12, R13, 0x40 ;  /* 0x000000400d0c7836 */ /* 0x000fc40000000000 */
[----:B------:R-:W-:Y:S01]  /*0fe0*/  VIADD R10, R13, 0x80 ;  /* 0x000000800d0a7836 */ /* 0x000fe20000000000 */
[----:B0-----:R-:W-:Y:S01]  /*0ff0*/  SHF.R.S32.HI R5, RZ, 0x1f, R13 ;  /* 0x0000001fff057819 */ /* 0x001fe2000001140d */
[----:B------:R-:W-:-:S04]  /*1000*/  IMAD.IADD R0, R9, 0x1, -R0 ;  /* 0x0000000109007824 */ /* 0x000fc800078e0a00 */
[----:B------:R0:W-:Y:S01]  /*1010*/  STL [R1+0xb4], R5 ;  /* 0x0000b40501007387 */ /* 0x0001e20000100800 */
[----:B------:R-:W-:Y:S02]  /*1020*/  SHF.R.U32.HI R9, RZ, 0x3, R3 ;  /* 0x00000003ff097819 */ /* 0x000fe40000011603 */
[----:B------:R-:W-:Y:S01]  /*1030*/  LOP3.LUT R3, R3, 0x38, R16, 0xf8, !PT ;  /* 0x0000003803037812 */ /* 0x000fe200078ef810 */
[----:B------:R1:W-:Y:S01]  /*1040*/  STL [R1+0x70], R12 ;  /* 0x0000700c01007387 */ /* 0x0003e20000100800 */
[----:B0-----:R-:W-:Y:S01]  /*1050*/  VIADD R5, R13, 0xc0 ;  /* 0x000000c00d057836 */ /* 0x001fe20000000000 */
[----:B------:R-:W-:Y:S02]  /*1060*/  SHF.R.S32.HI R13, RZ, 0x1f, R211 ;  /* 0x0000001fff0d7819 */ /* 0x000fe400000114d3 */
[----:B------:R0:W-:Y:S01]  /*1070*/  STL [R1+0x6c], R10 ;  /* 0x00006c0a01007387 */ /* 0x0001e20000100800 */
[----:B-1----:R-:W-:-:S03]  /*1080*/  SHF.R.S32.HI R12, RZ, 0x1f, R12 ;  /* 0x0000001fff0c7819 */ /* 0x002fc6000001140c */
[----:B------:R-:W-:Y:S04]  /*1090*/  STL [R1+0x74], R5 ;  /* 0x0000740501007387 */ /* 0x000fe80000100800 */
[----:B------:R-:W-:Y:S01]  /*10a0*/  STL [R1+0x98], R13 ;  /* 0x0000980d01007387 */ /* 0x000fe20000100800 */
[----:B0-----:R-:W-:-:S03]  /*10b0*/  SHF.R.S32.HI R10, RZ, 0x1f, R10 ;  /* 0x0000001fff0a7819 */ /* 0x001fc6000001140a */
[----:B------:R0:W-:Y:S01]  /*10c0*/  STL [R1+0x60], R4 ;  /* 0x0000600401007387 */ /* 0x0001e20000100800 */
[----:B------:R-:W-:-:S03]  /*10d0*/  IMAD R0, R0, 0x8, R7 ;  /* 0x0000000800007824 */ /* 0x000fc600078e0207 */
[----:B------:R-:W-:Y:S01]  /*10e0*/  STL [R1+0xb0], R12 ;  /* 0x0000b00c01007387 */ /* 0x000fe20000100800 */
[----:B0-----:R-:W-:Y:S02]  /*10f0*/  LOP3.LUT R4, R4, R3, R9, 0xf6, !PT ;  /* 0x0000000304047212 */ /* 0x001fe400078ef609 */
[----:B------:R-:W-:Y:S01]  /*1100*/  SHF.R.S32.HI R3, RZ, 0x1f, R5 ;  /* 0x0000001fff037819 */ /* 0x000fe20000011405 */
[----:B------:R-:W-:Y:S01]  /*1110*/  STL [R1+0xac], R10 ;  /* 0x0000ac0a01007387 */ /* 0x000fe20000100800 */
[----:B------:R-:W-:-:S03]  /*1120*/  IMAD.SHL.U32 R5, R6, 0x8, RZ ;  /* 0x0000000806057824 */ /* 0x000fc600078e00ff */
[----:B------:R0:W-:Y:S04]  /*1130*/  STL [R1+0xa8], R3 ;  /* 0x0000a80301007387 */ /* 0x0001e80000100800 */
[----:B------:R1:W-:Y:S01]  /*1140*/  STL [R1+0x68], R8 ;  /* 0x0000680801007387 */ /* 0x0003e20000100800 */
[----:B0-----:R-:W-:-:S03]  /*1150*/  IMAD R3, R4, 0x2, R19 ;  /* 0x0000000204037824 */ /* 0x001fc600078e0213 */
[----:B------:R1:W-:Y:S04]  /*1160*/  STL [R1+0xa4], R5 ;  /* 0x0000a40501007387 */ /* 0x0003e80000100800 */
[----:B------:R1:W-:Y:S04]  /*1170*/  STL [R1+0x64], R0 ;  /* 0x0000640001007387 */ /* 0x0003e80000100800 */
[----:B------:R1:W-:Y:S02]  /*1180*/  STL [R1+0x9c], R3 ;  /* 0x00009c0301007387 */ /* 0x0003e40000100800 */
.L_x_14965:
[----:B01--4-:R-:W0:Y:S02]  /*1190*/  LDC.64 R4, c[0x0][0xd88] ;  /* 0x00036200ff047b82 */ /* 0x013e240000000a00 */
        /* <DEDUP_REMOVED lines=8> */
[----:B------:R-:W-:-:S02]  /*1220*/  ISETP.NE.U32.AND P0, PT, RZ, UR6, PT ;  /* 0x00000006ff007c0c */ /* 0x000fc4000bf05070 */
[----:B------:R-:W-:Y:S02]  /*1230*/  ISETP.NE.AND.EX P1, PT, RZ, UR5, PT, P1 ;  /* 0x00000005ff007c0c */ /* 0x000fe4000bf25310 */
[----:B------:R-:W-:Y:S02]  /*1240*/  ISETP.NE.AND.EX P0, PT, RZ, UR7, PT, P0 ;  /* 0x00000007ff007c0c */ /* 0x000fe4000bf05300 */
[----:B--2---:R-:W-:Y:S01]  /*1250*/  SHF.R.S32.HI R3, RZ, 0x1f, R0 ;  /* 0x0000001fff037819 */ /* 0x004fe20000011400 */
[----:B------:R-:W-:Y:S08]  /*1260*/  STL [R1+0x88], R0 ;  /* 0x0000880001007387 */ /* 0x000ff00000100800 */
[C---:B------:R-:W-:Y:S01]  /*1270*/  @P1 LEA R6, P2, R0.reuse, UR4, 0x2 ;  /* 0x0000000400061c11 */ /* 0x040fe2000f8410ff */
[C---:B------:R-:W-:Y:S01]  /*1280*/  IMAD.SHL.U32 R36, R0.reuse, 0x4, RZ ;  /* 0x0000000400247824 */ /* 0x040fe200078e00ff */
[C-C-:B------:R-:W-:Y:S01]  /*1290*/  SHF.L.U64.HI R35, R0.reuse, 0x2, R3.reuse ;  /* 0x0000000200237819 */ /* 0x140fe20000010203 */
[----:B------:R0:W-:Y:S01]  /*12a0*/  STL [R1+0x94], R3 ;  /* 0x0000940301007387 */ /* 0x0001e20000100800 */
[----:B------:R-:W-:-:S02]  /*12b0*/  @P1 LEA.HI.X R7, R0, UR5, R3, 0x2, P2 ;  /* 0x0000000500071c11 */ /* 0x000fc400090f1403 */
[----:B------:R-:W-:Y:S01]  /*12c0*/  ISETP.NE.U32.AND P2, PT, RZ, UR8, PT ;  /* 0x00000008ff007c0c */ /* 0x000fe2000bf45070 */
[----:B------:R-:W-:Y:S01]  /*12d0*/  ULDC UR4, c[0x0][0x288] ;  /* 0x0000a20000047ab9 */ /* 0x000fe20000000800 */
[C---:B------:R-:W-:Y:S01]  /*12e0*/  IADD3 R8, P3, R36.reuse, UR6, RZ ;  /* 0x0000000624087c10 */ /* 0x040fe2000ff7e0ff */
[----:B------:R1:W-:Y:S01]  /*12f0*/  STL [R1+0x80], R36 ;  /* 0x0000802401007387 */ /* 0x0003e20000100800 */
[----:B------:R-:W-:Y:S01]  /*1300*/  ISETP.NE.AND.EX P2, PT, RZ, UR9, PT, P2 ;  /* 0x00000009ff007c0c */ /* 0x000fe2000bf45320 */
[----:B0-----:R-:W-:Y:S01]  /*1310*/  IMAD.MOV.U32 R3, RZ, RZ, RZ ;  /* 0x000000ffff037224 */ /* 0x001fe200078e00ff */
[C---:B------:R-:W-:Y:S01]  /*1320*/  IADD3.X R9, R35.reuse, UR7, RZ, P3, !PT ;  /* 0x0000000723097c10 */ /* 0x040fe20009ffe4ff */
[----:B---3--:R-:W-:Y:S01]  /*1330*/  IMAD.U32 R10, RZ, RZ, UR4 ;  /* 0x00000004ff0a7e24 */ /* 0x008fe2000f8e00ff */
[----:B------:R-:W-:Y:S01]  /*1340*/  ULDC.64 UR4, c[0x0][0x418] ;  /* 0x0001060000047ab9 */ /* 0x000fe20000000a00 */
[----:B------:R1:W-:Y:S04]  /*1350*/  STL [R1+0x84], R35 ;  /* 0x0000842301007387 */ /* 0x0003e80000100800 */
[----:B------:R1:W5:Y:S04]  /*1360*/  @P1 LDG.E R3, desc[UR40][R6.64] ;  /* 0x0000002806031981 */ /* 0x000368000c1e1900 */
[----:B------:R-:W-:Y:S01]  /*1370*/  @P2 IADD3 R4, P1, R36, UR8, RZ ;  /* 0x0000000824042c10 */ /* 0x000fe2000ff3e0ff */
[----:B------:R1:W5:Y:S03]  /*1380*/  @P0 LDG.E R33, desc[UR40][R8.64] ;  /* 0x0000002808210981 */ /* 0x000366000c1e1900 */
[----:B------:R-:W-:-:S05]  /*1390*/  @P2 IADD3.X R5, R35, UR9, RZ, P1, !PT ;  /* 0x0000000923052c10 */ /* 0x000fca0008ffe4ff */
[----:B------:R-:W2:Y:S01]  /*13a0*/  @P2 LDG.E R10, desc[UR40][R4.64] ;  /* 0x00000028040a2981 */ /* 0x000ea2000c1e1900 */
[----:B------:R-:W-:Y:S01]  /*13b0*/  UISETP.NE.U32.AND UP0, UPT, UR4, URZ, UPT ;  /* 0x0000003f0400728c */ /* 0x000fe2000bf05070 */
[----:B------:R-:W-:Y:S02]  /*13c0*/  IMAD.MOV.U32 R31, RZ, RZ, R0 ;  /* 0x000000ffff1f7224 */ /* 0x000fe400078e0000 */
        /* <DEDUP_REMOVED lines=8> */
[----:B--2---:R1:W-:Y:S01]  /*1450*/  STL [R1+0x30], R10 ;  /* 0x0000300a01007387 */ /* 0x0043e20000100800 */
[----:B------:R-:W-:Y:S05]  /*1460*/  @P2 BRA `(.L_x_14817) ;  /* 0x0000000000282947 */ /* 0x000fea0003800000 */
[----:B------:R-:W-:Y:S02]  /*1470*/  ULDC.64 UR4, c[0x0][0xaf8] ;  /* 0x0002be0000047ab9 */ /* 0x000fe40000000a00 */
[----:B------:R-:W-:-:S04]  /*1480*/  ISETP.NE.U32.AND P1, PT, RZ, UR4, PT ;  /* 0x00000004ff007c0c */ /* 0x000fc8000bf25070 */
[----:B------:R-:W-:-:S13]  /*1490*/  ISETP.NE.AND.EX P1, PT, RZ, UR5, PT, P1 ;  /* 0x00000005ff007c0c */ /* 0x000fda000bf25310 */
[----:B------:R-:W-:Y:S05]  /*14a0*/  @!P1 BRA `(.L_x_14817) ;  /* 0x0000000000189947 */ /* 0x000fea0003800000 */
[----:B------:R-:W0:Y:S02]  /*14b0*/  LDC.64 R4, c[0x0][0xaf8] ;  /* 0x0002be00ff047b82 */ /* 0x000e240000000a00 */
[----:B0-----:R-:W-:-:S05]  /*14c0*/  IMAD.WIDE R4, R31, 0x4, R4 ;  /* 0x000000041f047825 */ /* 0x001fca00078e0204 */
[----:B------:R-:W2:Y:S04]  /*14d0*/  LDG.E R0, desc[UR40][R4.64] ;  /* 0x0000002804007981 */ /* 0x000ea8000c1e1900 */
[----:B-1----:R-:W2:Y:S02]  /*14e0*/  LDG.E R7, desc[UR40][R4.64+0x4] ;  /* 0x0000042804077981 */ /* 0x002ea4000c1e1900 */
[----:B--2---:R-:W-:-:S05]  /*14f0*/  IMAD.IADD R10, R7, 0x1, -R0 ;  /* 0x00000001070a7824 */ /* 0x004fca00078e0a00 */
[----:B------:R0:W-:Y:S02]  /*1500*/  STL [R1+0x30], R10 ;  /* 0x0000300a01007387 */ /* 0x0001e40000100800 */
.L_x_14817:
[----:B------:R-:W-:Y:S01]  /*1510*/  ULDC.64 UR4, c[0x0][0xb18] ;  /* 0x0002c60000047ab9 */ /* 0x000fe20000000a00 */
[----:B------:R2:W-:Y:S01]  /*1520*/  STL [R1+0x7c], R86 ;  /* 0x00007c5601007387 */ /* 0x0005e20000100800 */
[----:B------:R-:W-:-:S04]  /*1530*/  ISETP.NE.U32.AND P1, PT, RZ, UR4, PT ;  /* 0x00000004ff007c0c */ /* 0x000fc8000bf25070 */
[----:B------:R-:W-:-:S13]  /*1540*/  ISETP.NE.AND.EX P1, PT, RZ, UR5, PT, P1 ;  /* 0x00000005ff007c0c */ /* 0x000fda000bf25310 */
[----:B--2---:R-:W-:Y:S05]  /*1550*/  @!P1 BRA `(.L_x_14818) ;  /* 0x0000000000109947 */ /* 0x004fea0003800000 */
[----:B------:R-:W-:-:S04]  /*1560*/  IADD3 R4, P0, R36, UR4, RZ ;  /* 0x0000000424047c10 */ /* 0x000fc8000ff1e0ff */
[----:B------:R-:W-:-:S05]  /*1570*/  IADD3.X R5, R35, UR5, RZ, P0, !PT ;  /* 0x0000000523057c10 */ /* 0x000fca00087fe4ff */
[----:B------:R2:W5:Y:S01]  /*1580*/  LDG.E R32, desc[UR40][R4.64] ;  /* 0x0000002804207981 */ /* 0x000562000c1e1900 */
[----:B------:R-:W-:Y:S05]  /*1590*/  BRA `(.L_x_14819) ;  /* 0x0000000000107947 */ /* 0x000fea0003800000 */
.L_x_14818:
[----:B------:R-:W-:Y:S05]  /*15a0*/  @!P0 BRA `(.L_x_14819) ;  /* 0x00000000000c8947 */ /* 0x000fea0003800000 */
[----:B------:R-:W2:Y:S04]  /*15b0*/  LDG.E R5, desc[UR40][R8.64] ;  /* 0x0000002808057981 */ /* 0x000ea8000c1e1900 */
[----:B------:R-:W2:Y:S02]  /*15c0*/  LDG.E R32, desc[UR40][R8.64+0x4] ;  /* 0x0000042808207981 */ /* 0x000ea4000c1e1900 */
[----:B--2---:R-:W-:-:S07]  /*15d0*/  IMAD.IADD R32, R32, 0x1, -R5 ;  /* 0x0000000120207824 */ /* 0x004fce00078e0a05 */
.L_x_14819:
[----:B------:R-:W-:Y:S01]  /*15e0*/  ULDC.64 UR4, c[0x0][0xb08] ;  /* 0x0002c20000047ab9 */ /* 0x000fe20000000a00 */
[----:B-1----:R-:W1:Y:S01]  /*15f0*/  LDC R8, c[0x0][0x448] ;  /* 0x00011200ff087b82 */ /* 0x002e620000000800 */
[----:B------:R-:W-:-:S04]  /*1600*/  ISETP.NE.U32.AND P0, PT, RZ, UR4, PT ;  /* 0x00000004ff007c0c */ /* 0x000fc8000bf05070 */
[----:B------:R-:W-:Y:S01]  /*1610*/  ISETP.NE.AND.EX P0, PT, RZ, UR5, PT, P0 ;  /* 0x00000005ff007c0c */ /* 0x000fe2000bf05300 */
[----:B------:R-:W-:-:S12]  /*1620*/  ULDC.64 UR4, c[0x0][0xb28] ;  /* 0x0002ca0000047ab9 */ /* 0x000fd80000000a00 */
[----:B--2---:R-:W2:Y:S02]  /*1630*/  @P0 LDC.64 R4, c[0x0][0xb08] ;  /* 0x0002c200ff040b82 */ /* 0x004ea40000000a00 */
[----:B--2---:R-:W-:-:S05]  /*1640*/  @P0 IMAD.WIDE R4, R31, 0x4, R4 ;  /* 0x000000041f040825 */ /* 0x004fca00078e0204 */
        /* <DEDUP_REMOVED lines=10> */
[----:B---3--:R-:W-:Y:S01]  /*16f0*/  VIADD R4, R12, 0x7f ;  /* 0x0000007f0c047836 */ /* 0x008fe20000000000 */
[----:B------:R1:W-:Y:S07]  /*1700*/  STL [R1+0x50], R12 ;  /* 0x0000500c01007387 */ /* 0x0003ee0000100800 */
[----:B------:R-:W3:Y:S08]  /*1710*/  @P1 LDC R11, c[0x0][0x44c] ;  /* 0x00011300ff0b1b82 */ /* 0x000ef00000000800 */
[----:B------:R-:W0:Y:S01]  /*1720*/  @P1 LDC R5, c[0x0][0x450] ;  /* 0x00011400ff051b82 */ /* 0x000e220000000800 */
[----:B--2---:R-:W-:-:S02]  /*1730*/  @P0 IMAD.IADD R24, R9, 0x1, -R0 ;  /* 0x0000000109180824 */ /* 0x004fc400078e0a00 */
[----:B------:R-:W-:Y:S02]  /*1740*/  IMAD.IADD R9, R32, 0x1, -R3 ;  /* 0x0000000120097824 */ /* 0x000fe400078e0a03 */
[----:B---3--:R-:W-:-:S04]  /*1750*/  @P1 IMAD.HI.U32 R0, R4, R11, RZ ;  /* 0x0000000b04001227 */ /* 0x008fc800078e00ff */
[----:B----4-:R-:W-:Y:S01]  /*1760*/  IMAD.IADD R6, R9, 0x1, R24 ;  /* 0x0000000109067824 */ /* 0x010fe200078e0218 */
[----:B0-----:R-:W-:-:S03]  /*1770*/  @P1 SHF.R.U32.HI R4, RZ, R5, R0 ;  /* 0x00000005ff041219 */ /* 0x001fc60000011600 */
[C---:B------:R-:W-:Y:S01]  /*1780*/  VIADD R0, R6.reuse, 0x5f ;  /* 0x0000005f06007836 */ /* 0x040fe20000000000 */
[----:B------:R-:W-:Y:S01]  /*1790*/  IADD3 R29, R6, 0x60, -R10 ;  /* 0x00000060061d7810 */ /* 0x000fe20007ffe80a */
[----:B------:R1:W-:Y:S02]  /*17a0*/  STL [R1+0x34], R6 ;  /* 0x0000340601007387 */ /* 0x0003e40000100800 */
[----:B------:R-:W-:-:S04]  /*17b0*/  IMAD.HI R0, R0, 0x2aaaaaab, RZ ;  /* 0x2aaaaaab00007827 */ /* 0x000fc800078e02ff */
[----:B------:R-:W-:Y:S01]  /*17c0*/  IMAD.IADD R4, R29, 0x1, R4 ;  /* 0x000000011d047824 */ /* 0x000fe200078e0204 */
[----:B------:R-:W-:-:S03]  /*17d0*/  SHF.R.U32.HI R203, RZ, 0x1f, R0 ;  /* 0x0000001fffcb7819 */ /* 0x000fc60000011600 */
[----:B------:R-:W-:Y:S01]  /*17e0*/  IMAD.HI R4, R4, 0x2aaaaaab, RZ ;  /* 0x2aaaaaab04047827 */ /* 0x000fe200078e02ff */
[----:B------:R-:W-:-:S03]  /*17f0*/  LEA.HI.SX32 R203, R0, R203, 0x1c ;  /* 0x000000cb00cb7211 */ /* 0x000fc600078fe2ff */
[----:B------:R-:W-:Y:S01]  /*1800*/  IMAD.MOV R0, RZ, RZ, -R9 ;  /* 0x000000ffff007224 */ /* 0x000fe200078e0a09 */
[----:B------:R-:W-:-:S04]  /*1810*/  SHF.R.U32.HI R3, RZ, 0x1f, R4 ;  /* 0x0000001fff037819 */ /* 0x000fc80000011604 */
[----:B------:R-:W-:-:S04]  /*1820*/  LEA.HI.SX32 R4, R4, R3, 0x1c ;  /* 0x0000000304047211 */ /* 0x000fc800078fe2ff */
[----:B------:R-:W-:-:S05]  /*1830*/  VIMNMX R4, R203, R4, PT ;  /* 0x00000004cb047248 */ /* 0x000fca0003fe0100 */
[----:B------:R-:W-:Y:S01]  /*1840*/  IMAD R3, R4, 0x60, -R9 ;  /* 0x0000006004037824 */ /* 0x000fe200078e0a09 */
[----:B------:R-:W-:-:S04]  /*1850*/  VIMNMX R4, RZ, R0, !PT ;  /* 0x00000000ff047248 */ /* 0x000fc80007fe0100 */
        /* <DEDUP_REMOVED lines=11> */
[----:B-1----:R-:W-:Y:S05]  /*1910*/  @!P1 BRA `(.L_x_14820) ;  /* 0x0000004000f89947 */ /* 0x002fea0003800000 */
        /* <DEDUP_REMOVED lines=20> */
.L_x_14822:
[----:B------:R-:W-:Y:S05]  /*1a60*/  BSYNC B6 ;  /* 0x0000000000067941 */ /* 0x000fea0003800000 */
.L_x_14821:
        /* <DEDUP_REMOVED lines=20> */
.L_x_14824:
[----:B------:R-:W-:Y:S05]  /*1bb0*/  BSYNC B6 ;  /* 0x0000000000067941 */ /* 0x000fea0003800000 */
.L_x_14823:
[----:B------:R-:W-:Y:S01]  /*1bc0*/  ULDC.64 UR4, c[0x0][0xaf0] ;  /* 0x0002bc0000047ab9 */ /* 0x000fe20000000a00 */
[----:B------:R-:W0:Y:S01]  /*1bd0*/  S2R R44, SR_TID.X ;  /* 0x00000000002c7919 */ /* 0x000e220000002100 */
[----:B------:R-:W-:Y:S01]  /*1be0*/  ISETP.NE.U32.AND P0, PT, RZ, UR4, PT ;  /* 0x00000004ff007c0c */ /* 0x000fe2000bf05070 */
[----:B------:R-:W1:Y:S01]  /*1bf0*/  LDC.64 R8, c[0x0][0x300] ;  /* 0x0000c000ff087b82 */ /* 0x000e620000000a00 */
[----:B------:R-:W-:Y:S01]  /*1c00*/  IMAD.IADD R61, R33, 0x1, R32 ;  /* 0x00000001213d7824 */ /* 0x000fe200078e0220 */
[----:B------:R-:W-:Y:S01]  /*1c10*/  ULDC.64 UR6, c[0x0][0xb00] ;  /* 0x0002c00000067ab9 */ /* 0x000fe20000000a00 */
[----:B------:R-:W-:Y:S01]  /*1c20*/  ISETP.NE.AND.EX P0, PT, RZ, UR5, PT, P0 ;  /* 0x00000005ff007c0c */ /* 0x000fe2000bf05300 */
[----:B------:R-:W2:Y:S01]  /*1c30*/  LDL R45, [R1+0x90] ;  /* 0x00009000012d7983 */ /* 0x000ea20000100800 */
[----:B------:R-:W-:Y:S02]  /*1c40*/  SHF.R.S32.HI R11, RZ, 0x1f, R86 ;  /* 0x0000001fff0b7819 */ /* 0x000fe40000011456 */
[----:B------:R-:W-:Y:S01]  /*1c50*/  SHF.R.S32.HI R42, RZ, 0x1f, R22 ;  /* 0x0000001fff2a7819 */ /* 0x000fe20000011416 */
[----:B------:R-:W-:Y:S01]  /*1c60*/  VIADD R62, R16, 0x20 ;  /* 0x00000020103e7836 */ /* 0x000fe20000000000 */
[----:B------:R-:W3:Y:S07]  /*1c70*/  LDC.64 R14, c[0x0][0x408] ;  /* 0x00010200ff0e7b82 */ /* 0x000eee0000000a00 */
[----:B------:R-:W-:Y:S01]  /*1c80*/  @P0 IADD3 R4, P1, R36, UR4, RZ ;  /* 0x0000000424040c10 */ /* 0x000fe2000ff3e0ff */
[----:B------:R-:W-:Y:S01]  /*1c90*/  VIADD R63, R16, 0x40 ;  /* 0x00000040103f7836 */ /* 0x000fe20000000000 */
[----:B------:R-:W4:Y:S02]  /*1ca0*/  LDC.64 R58, c[0x0][0x3f8] ;  /* 0x0000fe00ff3a7b82 */ /* 0x000f240000000a00 */
[----:B------:R-:W-:Y:S01]  /*1cb0*/  @P0 IADD3.X R5, R35, UR5, RZ, P1, !PT ;  /* 0x0000000523050c10 */ /* 0x000fe20008ffe4ff */
[----:B------:R-:W-:-:S04]  /*1cc0*/  ULDC.64 UR4, c[0x0][0x308] ;  /* 0x0000c20000047ab9 */ /* 0x000fc80000000a00 */
[----:B------:R0:W3:Y:S01]  /*1cd0*/  @P0 LDG.E R31, desc[UR40][R4.64] ;  /* 0x00000028041f0981 */ /* 0x0000e2000c1e1900 */
[----:B------:R-:W-:Y:S01]  /*1ce0*/  SHF.R.S32.HI R43, RZ, 0x1f, R61 ;  /* 0x0000001fff2b7819 */ /* 0x000fe2000001143d */
[-C--:B-1----:R-:W-:Y:S01]  /*1cf0*/  IMAD.WIDE.U32 R6, R61, R8.reuse, RZ ;  /* 0x000000083d067225 */ /* 0x082fe200078e00ff */
[----:B------:R-:W1:Y:S03]  /*1d00*/  LDC R41, c[0x0][0x3f4] ;  /* 0x0000fd00ff297b82 */ /* 0x000e660000000800 */
[----:B------:R-:W-:Y:S01]  /*1d10*/  IMAD R0, R43, R8, RZ ;  /* 0x000000082b007224 */ /* 0x000fe200078e02ff */
[----:B------:R-:W-:Y:S02]  /*1d20*/  ISETP.NE.U32.AND P0, PT, RZ, UR6, PT ;  /* 0x00000006ff007c0c */ /* 0x000fe4000bf05070 */
[----:B0-----:R-:W-:Y:S01]  /*1d30*/  SHF.R.U32.HI R40, RZ, 0x7, R44 ;  /* 0x00000007ff287819 */ /* 0x001fe2000001162c */
[----:B------:R-:W-:Y:S01]  /*1d40*/  IMAD R3, R61, R9, R0 ;  /* 0x000000093d037224 */ /* 0x000fe200078e0200 */
[----:B------:R-:W-:-:S02]  /*1d50*/  ISETP.NE.AND.EX P0, PT, RZ, UR7, PT, P0 ;  /* 0x00000007ff007c0c */ /* 0x000fc4000bf05300 */
[----:B------:R-:W-:Y:S01]  /*1d60*/  ISETP.NE.AND P6, PT, R40, 0x1, PT ;  /* 0x000000012800780c */ /* 0x000fe20003fc5270 */
[----:B------:R-:W-:Y:S02]  /*1d70*/  IMAD.IADD R7, R7, 0x1, R3 ;  /* 0x0000000107077824 */ /* 0x000fe400078e0203 */
[----:B------:R-:W-:Y:S02]  /*1d80*/  IMAD R3, R11, UR4, RZ ;  /* 0x000000040b037c24 */ /* 0x000fe4000f8e02ff */
[----:B------:R-:W-:-:S04]  /*1d90*/  IMAD.WIDE.U32 R4, R86, UR4, R6 ;  /* 0x0000000456047c25 */ /* 0x000fc8000f8e0006 */
[----:B------:R-:W-:Y:S01]  /*1da0*/  IMAD R3, R86, UR5, R3 ;  /* 0x0000000556037c24 */ /* 0x000fe2000f8e0203 */
[----:B------:R-:W-:-:S03]  /*1db0*/  ULDC.64 UR4, c[0x0][0x310] ;  /* 0x0000c40000047ab9 */ /* 0x000fc60000000a00 */
[----:B------:R-:W-:Y:S02]  /*1dc0*/  IMAD.IADD R5, R5, 0x1, R3 ;  /* 0x0000000105057824 */ /* 0x000fe400078e0203 */
[-C--:B------:R-:W-:Y:S02]  /*1dd0*/  IMAD R10, R42, R8.reuse, RZ ;  /* 0x000000082a0a7224 */ /* 0x080fe400078e02ff */
[----:B------:R-:W-:-:S04]  /*1de0*/  IMAD.WIDE.U32 R6, R22, R8, R16 ;  /* 0x0000000816067225 */ /* 0x000fc800078e0010 */
[C---:B------:R-:W-:Y:S02]  /*1df0*/  VIADD R64, R16.reuse, 0x60 ;  /* 0x0000006010407836 */ /* 0x040fe40000000000 */
[C---:B------:R-:W-:Y:S02]  /*1e00*/  VIADD R12, R16.reuse, 0xc0 ;  /* 0x000000c0100c7836 */ /* 0x040fe40000000000 */
[C---:B------:R-:W-:Y:S02]  /*1e10*/  VIADD R65, R16.reuse, 0x80 ;  /* 0x0000008010417836 */ /* 0x040fe40000000000 */
[C---:B------:R-:W-:Y:S02]  /*1e20*/  VIADD R66, R16.reuse, 0xa0 ;  /* 0x000000a010427836 */ /* 0x040fe40000000000 */
[----:B------:R-:W-:Y:S01]  /*1e30*/  VIADD R32, R16, 0xe0 ;  /* 0x000000e010207836 */ /* 0x000fe20000000000 */
[----:B------:R-:W-:Y:S02]  /*1e40*/  SHF.R.S32.HI R201, RZ, 0x1f, R200 ;  /* 0x0000001fffc97819 */ /* 0x000fe400000114c8 */
[----:B---3--:R-:W-:-:S04]  /*1e50*/  SHF.R.S32.HI R0, RZ, 0x1f, R31 ;  /* 0x0000001fff007819 */ /* 0x008fc8000001141f */
[----:B------:R-:W-:Y:S02]  /*1e60*/  SEL R20, R0, RZ, !P0 ;  /* 0x000000ff00147207 */ /* 0x000fe40004000000 */
[----:B------:R-:W-:-:S03]  /*1e70*/  SEL R21, R31, RZ, !P0 ;  /* 0x000000ff1f157207 */ /* 0x000fc60004000000 */
[----:B------:R-:W-:Y:S02]  /*1e80*/  IMAD R0, R20, UR4, RZ ;  /* 0x0000000414007c24 */ /* 0x000fe4000f8e02ff */
[----:B------:R-:W-:-:S04]  /*1e90*/  IMAD.WIDE.U32 R4, R21, UR4, R4 ;  /* 0x0000000415047c25 */ /* 0x000fc8000f8e0004 */
[----:B------:R-:W-:Y:S01]  /*1ea0*/  IMAD R3, R21, UR5, R0 ;  /* 0x0000000515037c24 */ /* 0x000fe2000f8e0200 */
[----:B------:R-:W-:Y:S05]  /*1eb0*/  @!P6 WARPSYNC.ALL ;  /* 0x000000000000e948 */ /* 0x000fea0003800000 */
[----:B------:R-:W-:Y:S01]  /*1ec0*/  ULDC UR4, c[0x0][0x320] ;  /* 0x0000c80000047ab9 */ /* 0x000fe20000000800 */
[----:B------:R-:W-:Y:S01]  /*1ed0*/  IMAD R0, R22, R9, R10 ;  /* 0x0000000916007224 */ /* 0x000fe200078e020a */
[----:B------:R-:W-:Y:S01]  /*1ee0*/  ISETP.GE.AND P1, PT, R62, UR4, PT ;  /* 0x000000043e007c0c */ /* 0x000fe2000bf26270 */
[----:B------:R-:W-:Y:S01]  /*1ef0*/  IMAD.IADD R3, R5, 0x1, R3 ;  /* 0x0000000105037824 */ /* 0x000fe200078e0203 */
[----:B------:R-:W-:Y:S01]  /*1f00*/  IADD3 R31, P0, R4, R6, RZ ;  /* 0x00000006041f7210 */ /* 0x000fe20007f1e0ff */
[----:B------:R-:W-:Y:S01]  /*1f10*/  ULDC.64 UR6, c[0x0][0x330] ;  /* 0x0000cc0000067ab9 */ /* 0x000fe20000000a00 */
[----:B------:R-:W-:-:S02]  /*1f20*/  SEL R6, RZ, 0xffffffff, P1 ;  /* 0xffffffffff067807 */ /* 0x000fc40000800000 */
[----:B------:R-:W-:Y:S02]  /*1f30*/  IADD3.X R0, R3, R7, R0, P0, !PT ;  /* 0x0000000703007210 */ /* 0x000fe400007fe400 */
[----:B------:R-:W-:Y:S01]  /*1f40*/  ISETP.GE.AND P0, PT, R16, UR4, PT ;  /* 0x0000000410007c0c */ /* 0x000fe2000bf06270 */
[----:B------:R-:W-:Y:S02]  /*1f50*/  IMAD R7, R11, UR6, RZ ;  /* 0x000000060b077c24 */ /* 0x000fe4000f8e02ff */
[----:B------:R-:W-:Y:S01]  /*1f60*/  IMAD.SHL.U32 R11, R6, 0x2, RZ ;  /* 0x00000002060b7824 */ /* 0x000fe200078e00ff */
[----:B------:R-:W-:Y:S02]  /*1f70*/  SEL R10, RZ, 0x1, P0 ;  /* 0x00000001ff0a7807 */ /* 0x000fe40000000000 */
[----:B------:R-:W-:Y:S02]  /*1f80*/  ISETP.GE.AND P0, PT, R63, UR4, PT ;  /* 0x000000043f007c0c */ /* 0x000fe4000bf06270 */
[----:B------:R-:W-:-:S02]  /*1f90*/  ISETP.GE.AND P1, PT, R64, UR4, PT ;  /* 0x0000000440007c0c */ /* 0x000fc4000bf26270 */
[----:B------:R-:W-:Y:S02]  /*1fa0*/  ISETP.GE.AND P2, PT, R12, UR4, PT ;  /* 0x000000040c007c0c */ /* 0x000fe4000bf46270 */
[----:B------:R-:W-:Y:S02]  /*1fb0*/  LOP3.LUT R10, R11, 0x2, R10, 0xe2, !PT ;  /* 0x000000020b0a7812 */ /* 0x000fe400078ee20a */
[----:B------:R-:W-:Y:S02]  /*1fc0*/  SEL R11, RZ, 0x4, P0 ;  /* 0x00000004ff0b7807 */ /* 0x000fe40000000000 */
[----:B------:R-:W-:Y:S02]  /*1fd0*/  SEL R12, RZ, 0x8, P1 ;  /* 0x00000008ff0c7807 */ /* 0x000fe40000800000 */
[----:B------:R-:W-:Y:S02]  /*1fe0*/  ISETP.GE.AND P0, PT, R65, UR4, PT ;  /* 0x0000000441007c0c */ /* 0x000fe4000bf06270 */
[----:B------:R-:W-:-:S02]  /*1ff0*/  ISETP.GE.AND P1, PT, R66, UR4, PT ;  /* 0x0000000442007c0c */ /* 0x000fc4000bf26270 */
[----:B------:R-:W-:Y:S02]  /*2000*/  LOP3.LUT R10, R12, R10, R11, 0xfe, !PT ;  /* 0x0000000a0c0a7212 */ /* 0x000fe400078efe0b */
[----:B------:R-:W-:Y:S02]  /*2010*/  SEL R11, RZ, 0x10, P0 ;  /* 0x00000010ff0b7807 */ /* 0x000fe40000000000 */
[----:B------:R-:W-:Y:S01]  /*2020*/  SEL R12, RZ, 0x20, P1 ;  /* 0x00000020ff0c7807 */ /* 0x000fe20000800000 */
[----:B------:R-:W-:Y:S01]  /*2030*/  IMAD R13, R86, UR7, R7 ;  /* 0x00000007560d7c24 */ /* 0x000fe2000f8e0207 */
[----:B------:R-:W-:Y:S02]  /*2040*/  ISETP.GE.AND P3, PT, R32, UR4, PT ;  /* 0x0000000420007c0c */ /* 0x000fe4000bf66270 */
[----:B------:R-:W-:Y:S01]  /*2050*/  LOP3.LUT R11, R12, R10, R11, 0xfe, !PT ;  /* 0x0000000a0c0b7212 */ /* 0x000fe200078efe0b */
[----:B------:R-:W-:Y:S01]  /*2060*/  IMAD.WIDE.U32 R6, R86, UR6, R16 ;  /* 0x0000000656067c25 */ /* 0x000fe2000f8e0010 */
[----:B------:R-:W-:Y:S01]  /*2070*/  SEL R10, RZ, 0x40, P2 ;  /* 0x00000040ff0a7807 */ /* 0x000fe20001000000 */
[----:B------:R-:W-:-:S02]  /*2080*/  ULDC.64 UR4, c[0x0][0x338] ;  /* 0x0000ce0000047ab9 */ /* 0x000fc40000000a00 */
[----:B------:R-:W-:Y:S01]  /*2090*/  IMAD R12, R20, UR4, RZ ;  /* 0x00000004140c7c24 */ /* 0x000fe2000f8e02ff */
[----:B------:R-:W-:Y:S01]  /*20a0*/  LOP3.LUT R95, R11, R10, RZ, 0xfc, !PT ;  /* 0x0000000a0b5f7212 */ /* 0x000fe200078efcff */
[----:B------:R-:W-:Y:S02]  /*20b0*/  IMAD.IADD R7, R7, 0x1, R13 ;  /* 0x0000000107077824 */ /* 0x000fe400078e020d */
[C---:B------:R-:W-:Y:S02]  /*20c0*/  IMAD R10, R42.reuse, R14, RZ ;  /* 0x0000000e2a0a7224 */ /* 0x040fe400078e02ff */
[----:B----4-:R-:W-:Y:S02]  /*20d0*/  IMAD R32, R42, R58, RZ ;  /* 0x0000003a2a207224 */ /* 0x010fe400078e02ff */
[C---:B------:R-:W-:Y:S02]  /*20e0*/  IMAD R93, R21.reuse, UR5, R12 ;  /* 0x00000005155d7c24 */ /* 0x040fe4000f8e020c */
[----:B------:R-:W-:Y:S01]  /*20f0*/  IMAD.WIDE.U32 R6, R21, UR4, R6 ;  /* 0x0000000415067c25 */ /* 0x000fe2000f8e0006 */
[----:B-1----:R-:W-:Y:S01]  /*2100*/  ISETP.GE.AND P0, PT, R16, R41, PT ;  /* 0x000000291000720c */ /* 0x002fe20003f06270 */
[----:B------:R-:W-:-:S02]  /*2110*/  ULDC UR4, c[0x0][0x2f4] ;  /* 0x0000bd0000047ab9 */ /* 0x000fc40000000800 */
[C---:B------:R-:W-:Y:S02]  /*2120*/  IMAD R35, R22.reuse, R15, R10 ;  /* 0x0000000f16237224 */ /* 0x040fe400078e020a */
[----:B------:R-:W-:-:S04]  /*2130*/  IMAD.WIDE.U32 R12, R22, R14, R200 ;  /* 0x0000000e160c7225 */ /* 0x000fc800078e00c8 */
[----:B------:R-:W-:-:S04]  /*2140*/  IMAD.WIDE.U32 R20, R22, R14, R16 ;  /* 0x0000000e16147225 */ /* 0x000fc800078e0010 */
        /* <DEDUP_REMOVED lines=9> */
[----:B------:R-:W-:Y:S02]  /*21e0*/  IMAD R38, R11, R58, RZ ;  /* 0x0000003a0b267224 */ /* 0x000fe400078e02ff */
[C---:B------:R-:W-:Y:S02]  /*21f0*/  IMAD R85, R30.reuse, R15, R10 ;  /* 0x0000000f1e557224 */ /* 0x040fe400078e020a */
[----:B------:R-:W-:-:S04]  /*2200*/  IMAD.WIDE.U32 R10, R30, R14, R12 ;  /* 0x0000000e1e0a7225 */ /* 0x000fc800078e000c */
[----:B------:R-:W-:Y:S02]  /*2210*/  IMAD.WIDE.U32 R12, R30, R14, R34 ;  /* 0x0000000e1e0c7225 */ /* 0x000fe400078e0022 */
[----:B------:R-:W3:Y:S01]  /*2220*/  LDL R34, [R1+0x60] ;  /* 0x0000600001227983 */ /* 0x000ee20000100800 */
[----:B------:R-:W-:Y:S02]  /*2230*/  IADD3 R60, P2, R22, R61, RZ ;  /* 0x0000003d163c7210 */ /* 0x000fe40007f5e0ff */
[----:B------:R-:W-:-:S03]  /*2240*/  SEL R37, R41, RZ, P0 ;  /* 0x000000ff29257207 */ /* 0x000fc60000000000 */
[----:B------:R-:W-:Y:S02]  /*2250*/  IMAD.X R61, R42, 0x1, R43, P2 ;  /* 0x000000012a3d7824 */ /* 0x000fe400010e062b */
[----:B------:R-:W-:Y:S02]  /*2260*/  IMAD.IADD R37, R16, 0x1, R37 ;  /* 0x0000000110257824 */ /* 0x000fe400078e0225 */
[C---:B------:R-:W-:Y:S02]  /*2270*/  VIADD R42, R22.reuse, 0x40 ;  /* 0x00000040162a7836 */ /* 0x040fe40000000000 */
[----:B------:R-:W-:Y:S01]  /*2280*/  IMAD.WIDE.U32 R32, R22, R58, R16 ;  /* 0x0000003a16207225 */ /* 0x000fe200078e0010 */
[----:B------:R-:W-:-:S03]  /*2290*/  SHF.R.S32.HI R36, RZ, 0x1f, R37 ;  /* 0x0000001fff247819 */ /* 0x000fc60000011425 */
[----:B------:R-:W-:Y:S01]  /*22a0*/  IMAD.SHL.U32 R42, R42, 0x40, RZ ;  /* 0x000000402a2a7824 */ /* 0x000fe200078e00ff */
[----:B------:R-:W-:Y:S01]  /*22b0*/  LEA.HI R36, R36, R37, RZ, 0x3 ;  /* 0x0000002524247211 */ /* 0x000fe200078f18ff */
[----:B------:R-:W-:Y:S02]  /*22c0*/  IMAD.IADD R33, R39, 0x1, R33 ;  /* 0x0000000127217824 */ /* 0x000fe400078e0221 */
[----:B--2---:R-:W-:Y:S01]  /*22d0*/  IMAD.SHL.U32 R71, R45, 0x40, RZ ;  /* 0x000000402d477824 */ /* 0x004fe200078e00ff */
[----:B------:R-:W-:Y:S01]  /*22e0*/  LOP3.LUT R42, R42, 0x1c0, RZ, 0xc0, !PT ;  /* 0x000001c02a2a7812 */ /* 0x000fe200078ec0ff */
[----:B------:R-:W-:Y:S02]  /*22f0*/  VIADD R44, R44, 0xffffff80 ;  /* 0xffffff802c2c7836 */ /* 0x000fe40000000000 */
[----:B------:R-:W-:Y:S01]  /*2300*/  IMAD.WIDE.U32 R56, R30, R58, R32 ;  /* 0x0000003a1e387225 */ /* 0x000fe200078e0020 */
[----:B------:R-:W-:Y:S02]  /*2310*/  LOP3.LUT R71, R71, 0x1c0, RZ, 0xc0, !PT ;  /* 0x000001c047477812 */ /* 0x000fe400078ec0ff */
[----:B------:R-:W-:Y:S01]  /*2320*/  LOP3.LUT R32, R42, 0x38, R36, 0xf8, !PT ;  /* 0x000000382a207812 */ /* 0x000fe200078ef824 */
[----:B------:R-:W-:Y:S01]  /*2330*/  VIADD R76, R40, 0x8 ;  /* 0x00000008284c7836 */ /* 0x000fe20000000000 */
[----:B------:R-:W-:Y:S01]  /*2340*/  SHF.R.S32.HI R40, RZ, 0x1f, R44 ;  /* 0x0000001fff287819 */ /* 0x000fe2000001142c */
[----:B------:R-:W-:Y:S01]  /*2350*/  VIADD R42, R22, 0x40 ;  /* 0x00000040162a7836 */ /* 0x000fe20000000000 */
[----:B------:R-:W-:-:S02]  /*2360*/  SHF.R.U32.HI R74, RZ, 0x3, R71 ;  /* 0x00000003ff4a7819 */ /* 0x000fc40000011647 */
[----:B------:R-:W-:Y:S01]  /*2370*/  LOP3.LUT R33, R71, 0x18, R16, 0xf8, !PT ;  /* 0x0000001847217812 */ /* 0x000fe200078ef810 */
[----:B------:R-:W-:Y:S01]  /*2380*/  IMAD.SHL.U32 R42, R42, 0x40, RZ ;  /* 0x000000402a2a7824 */ /* 0x000fe200078e00ff */
[----:B------:R-:W-:Y:S02]  /*2390*/  LEA.HI R40, R40, R44, RZ, 0x5 ;  /* 0x0000002c28287211 */ /* 0x000fe400078f28ff */
[----:B------:R-:W-:Y:S02]  /*23a0*/  LOP3.LUT R33, R33, R74, RZ, 0x3c, !PT ;  /* 0x0000004a21217212 */ /* 0x000fe400078e3cff */
[----:B------:R-:W-:Y:S02]  /*23b0*/  SHF.R.S32.HI R40, RZ, 0x5, R40 ;  /* 0x00000005ff287819 */ /* 0x000fe40000011428 */
[----:B------:R-:W-:Y:S01]  /*23c0*/  LOP3.LUT R42, R42, 0x1c0, RZ, 0xc0, !PT ;  /* 0x000001c02a2a7812 */ /* 0x000fe200078ec0ff */
[----:B------:R-:W-:Y:S01]  /*23d0*/  IMAD.MOV.U32 R77, RZ, RZ, 0x20 ;  /* 0x00000020ff4d7424 */ /* 0x000fe200078e00ff */
[----:B------:R-:W-:Y:S01]  /*23e0*/  LOP3.LUT P1, RZ, R45, 0x4, RZ, 0xc0, !PT ;  /* 0x000000042dff7812 */ /* 0x000fe2000782c0ff */
[----:B------:R-:W-:Y:S01]  /*23f0*/  IMAD R79, R40, 0x200, R33 ;  /* 0x00000200284f7824 */ /* 0x000fe200078e0221 */
[----:B------:R-:W-:-:S02]  /*2400*/  LOP3.LUT R33, R71, 0x38, R36, 0xf8, !PT ;  /* 0x0000003847217812 */ /* 0x000fc400078ef824 */
[----:B------:R-:W-:Y:S01]  /*2410*/  SHF.R.U32.HI R42, RZ, 0x3, R42 ;  /* 0x00000003ff2a7819 */ /* 0x000fe2000001162a */
[----:B------:R-:W-:Y:S01]  /*2420*/  IMAD R37, R9, 0x60, RZ ;  /* 0x0000006009257824 */ /* 0x000fe200078e02ff */
[C---:B------:R-:W-:Y:S01]  /*2430*/  SHF.L.U64.HI R67, R8.reuse, 0x6, R9 ;  /* 0x0000000608437819 */ /* 0x040fe20000010209 */
[----:B------:R-:W-:Y:S01]  /*2440*/  IMAD.SHL.U32 R68, R8, 0x40, RZ ;  /* 0x0000004008447824 */ /* 0x000fe200078e00ff */
[----:B------:R-:W-:Y:S01]  /*2450*/  SHF.L.U64.HI R69, R14, 0x6, R15 ;  /* 0x000000060e457819 */ /* 0x000fe2000001020f */
[----:B------:R-:W-:Y:S01]  /*2460*/  IMAD R81, R15, 0x60, RZ ;  /* 0x000000600f517824 */ /* 0x000fe200078e02ff */
[----:B------:R-:W-:Y:S01]  /*2470*/  SHF.L.U64.HI R72, R58, 0x6, R59 ;  /* 0x000000063a487819 */ /* 0x000fe2000001023b */
[----:B------:R-:W-:Y:S01]  /*2480*/  IMAD.SHL.U32 R70, R14, 0x40, RZ ;  /* 0x000000400e467824 */ /* 0x000fe200078e00ff */
[----:B------:R-:W-:Y:S01]  /*2490*/  SEL R77, R77, 0xffffffe0, !P1 ;  /* 0xffffffe04d4d7807 */ /* 0x000fe20004800000 */
[----:B------:R-:W-:Y:S01]  /*24a0*/  IMAD R87, R30, R59, R38 ;  /* 0x0000003b1e577224 */ /* 0x000fe200078e0226 */
[----:B------:R-:W-:Y:S01]  /*24b0*/  LOP3.LUT R33, R33, R74, RZ, 0x3c, !PT ;  /* 0x0000004a21217212 */ /* 0x000fe200078e3cff */
[----:B------:R-:W-:Y:S01]  /*24c0*/  IMAD R35, R59, 0x60, RZ ;  /* 0x000000603b237824 */ /* 0x000fe200078e02ff */
[----:B------:R-:W-:Y:S01]  /*24d0*/  LOP3.LUT R32, R32, R42, RZ, 0x3c, !PT ;  /* 0x0000002a20207212 */ /* 0x000fe200078e3cff */
[----:B------:R-:W-:Y:S01]  /*24e0*/  IMAD.SHL.U32 R73, R58, 0x40, RZ ;  /* 0x000000403a497824 */ /* 0x000fe200078e00ff */
[----:B------:R-:W-:Y:S01]  /*24f0*/  SEL R94, RZ, 0xffffff80, P3 ;  /* 0xffffff80ff5e7807 */ /* 0x000fe20001800000 */
[----:B------:R-:W-:Y:S01]  /*2500*/  IMAD.WIDE.U32 R20, R30, R58, R20 ;  /* 0x0000003a1e147225 */ /* 0x000fe200078e0014 */
[----:B------:R-:W-:-:S03]  /*2510*/  LOP3.LUT R89, R36, 0xfffffff8, RZ, 0xc0, !PT ;  /* 0xfffffff824597812 */ /* 0x000fc600078ec0ff */
[----:B------:R-:W-:Y:S02]  /*2520*/  VIADD R45, R22, 0x40 ;  /* 0x00000040162d7836 */ /* 0x000fe40000000000 */
[----:B------:R-:W-:Y:S01]  /*2530*/  IMAD.WIDE.U32 R8, R8, 0x60, RZ ;  /* 0x0000006008087825 */ /* 0x000fe200078e00ff */
[----:B------:R-:W-:-:S03]  /*2540*/  LOP3.LUT R94, R95, 0x80, R94, 0xc8, !PT ;  /* 0x000000805f5e7812 */ /* 0x000fc600078ec85e */
[----:B------:R-:W-:-:S04]  /*2550*/  IMAD.WIDE.U32 R14, R14, 0x60, RZ ;  /* 0x000000600e0e7825 */ /* 0x000fc800078e00ff */
[----:B------:R-:W-:Y:S01]  /*2560*/  IMAD.WIDE.U32 R58, R58, 0x60, RZ ;  /* 0x000000603a3a7825 */ /* 0x000fe200078e00ff */
[----:B------:R-:W-:Y:S02]  /*2570*/  SHF.R.S32.HI R75, RZ, 0x1f, R45 ;  /* 0x0000001fff4b7819 */ /* 0x000fe4000001142d */
[----:B------:R-:W-:Y:S01]  /*2580*/  SHF.R.S32.HI R88, RZ, 0x3, R36 ;  /* 0x00000003ff587819 */ /* 0x000fe20000011424 */
[----:B------:R-:W-:Y:S01]  /*2590*/  IMAD.IADD R84, R11, 0x1, R85 ;  /* 0x000000010b547824 */ /* 0x000fe200078e0255 */
[----:B------:R-:W-:Y:S01]  /*25a0*/  SHF.R.S32.HI R90, RZ, 0x1f, R89 ;  /* 0x0000001fff5a7819 */ /* 0x000fe20000011459 */
[----:B------:R-:W-:Y:S01]  /*25b0*/  IMAD.IADD R86, R21, 0x1, R87 ;  /* 0x0000000115567824 */ /* 0x000fe200078e0257 */
[----:B------:R-:W-:Y:S01]  /*25c0*/  ISETP.GE.AND P1, PT, R16, UR4, PT ;  /* 0x0000000410007c0c */ /* 0x000fe2000bf26270 */
[----:B------:R-:W-:Y:S01]  /*25d0*/  IMAD.SHL.U32 R78, R41, 0x2, RZ ;  /* 0x00000002294e7824 */ /* 0x000fe200078e00ff */
[----:B------:R-:W-:Y:S01]  /*25e0*/  ISETP.GE.AND P2, PT, R62, UR4, PT ;  /* 0x000000043e007c0c */ /* 0x000fe2000bf46270 */
[----:B------:R-:W-:Y:S01]  /*25f0*/  IMAD.IADD R80, R9, 0x1, R37 ;  /* 0x0000000109507824 */ /* 0x000fe200078e0225 */
[----:B------:R-:W-:Y:S01]  /*2600*/  LOP3.LUT R95, R95, 0x40, RZ, 0xc0, !PT ;  /* 0x000000405f5f7812 */ /* 0x000fe200078ec0ff */
[----:B------:R-:W-:-:S02]  /*2610*/  IMAD.IADD R81, R15, 0x1, R81 ;  /* 0x000000010f517824 */ /* 0x000fc400078e0251 */
[----:B------:R-:W-:Y:S02]  /*2620*/  IMAD.IADD R82, R59, 0x1, R35 ;  /* 0x000000013b527824 */ /* 0x000fe400078e0223 */
[----:B------:R-:W-:Y:S02]  /*2630*/  IMAD.IADD R83, R77, 0x1, R79 ;  /* 0x000000014d537824 */ /* 0x000fe400078e024f */
[----:B------:R-:W-:Y:S02]  /*2640*/  IMAD.IADD R85, R85, 0x1, R13 ;  /* 0x0000000155557824 */ /* 0x000fe400078e020d */
[----:B------:R-:W-:Y:S02]  /*2650*/  IMAD.IADD R87, R87, 0x1, R57 ;  /* 0x0000000157577824 */ /* 0x000fe400078e0239 */
[----:B------:R-:W-:Y:S02]  /*2660*/  IMAD R91, R40, 0x200, R33 ;  /* 0x00000200285b7824 */ /* 0x000fe400078e0221 */
[----:B------:R-:W-:Y:S01]  /*2670*/  IMAD.IADD R93, R7, 0x1, R93 ;  /* 0x00000001075d7824 */ /* 0x000fe200078e025d */
[----:B------:R-:W-:Y:S01]  /*2680*/  @!P6 BAR.SYNC.DEFER_BLOCKING 0x9, 0x100 ;  /* 0x024400000000eb1d */ /* 0x000fe20000010000 */
[----:B---3--:R-:W-:-:S07]  /*2690*/  IMAD.IADD R92, R34, 0x1, R32 ;  /* 0x00000001225c7824 */ /* 0x008fce00078e0220 */
.L_x_14872:
        /* <DEDUP_REMOVED lines=26> */
[----:B---3--:R-:W-:Y:S05]  /*2840*/  @!P3 BRA `(.L_x_14826) ;  /* 0x0000002800c4b947 */ /* 0x008fea0003800000 */
        /* <DEDUP_REMOVED lines=41> */
.L_x_14829:
[----:B------:R-:W-:Y:S05]  /*2ae0*/  BSYNC B1 ;  /* 0x0000000000017941 */ /* 0x000fea0003800000 */
.L_x_14828:
[----:B0-----:R-:W-:Y:S01]  /*2af0*/  VIADD R36, R22, 0x40 ;  /* 0x0000004016247836 */ /* 0x001fe20000000000 */
[----:B------:R-:W-:Y:S01]  /*2b00*/  BSSY B1, `(.L_x_14830) ;  /* 0x000001c000017945 */ /* 0x000fe20003800000 */
[----:B------:R-:W-:Y:S01]  /*2b10*/  CS2R R44, SRZ ;  /* 0x00000000002c7805 */ /* 0x000fe2000001ff00 */
[----:B-----5:R-:W-:Y:S01]  /*2b20*/  IMAD.MOV.U32 R98, RZ, RZ, R50 ;  /* 0x000000ffff627224 */ /* 0x020fe200078e0032 */
[----:B------:R-:W-:Y:S02]  /*2b30*/  CS2R R46, SRZ ;  /* 0x00000000002e7805 */ /* 0x000fe4000001ff00 */
[----:B------:R-:W-:Y:S02]  /*2b40*/  ISETP.GE.AND P5, PT, R36, R106, PT ;  /* 0x0000006a2400720c */ /* 0x000fe40003fa6270 */
[----:B------:R-:W-:Y:S01]  /*2b50*/  CS2R R36, SRZ ;  /* 0x0000000000247805 */ /* 0x000fe2000001ff00 */
[----:B------:R-:W-:-:S10]  /*2b60*/  IMAD.MOV.U32 R99, RZ, RZ, R51 ;  /* 0x000000ffff637224 */ /* 0x000fd400078e0033 */
        /* <DEDUP_REMOVED lines=21> */
.L_x_14831:
[----:B------:R-:W-:Y:S05]  /*2cc0*/  BSYNC B1 ;  /* 0x0000000000017941 */ /* 0x000fea0003800000 */
.L_x_14830:
        /* <DEDUP_REMOVED lines=33> */
.L_x_14832:
[----:B------:R-:W-:Y:S01]  /*2ee0*/  IMAD R96, R18, 0x8, R19 ;  /* 0x0000000812607824 */ /* 0x000fe200078e0213 */
[----:B------:R-:W-:Y:S01]  /*2ef0*/  SHF.L.U32 R107, R202, 0x1f, RZ ;  /* 0x0000001fca6b7819 */ /* 0x000fe200000006ff */
[----:B------:R-:W-:Y:S03]  /*2f00*/  BSSY B1, `(.L_x_14833) ;  /* 0x0000003000017945 */ /* 0x000fe60003800000 */
[----:B------:R-:W0:Y:S02]  /*2f10*/  SYNCS.PHASECHK.TRANS64.TRYWAIT P6, [R96+URZ+0x32490], R107 ;  /* 0x0324906b600075a7 */ /* 0x000e2400080c017f */
[----:B0-----:R-:W-:Y:S05]  /*2f20*/  @!P6 BRA `(.L_x_14834) ;  /* 0x000001c00070e947 */ /* 0x001fea0003800000 */
.L_x_15132:
[----:B------:R-:W-:Y:S05]  /*2f30*/  BSYNC B1 ;  /* 0x0000000000017941 */ /* 0x000fea0003800000 */
.L_x_14833:
        /* <DEDUP_REMOVED lines=54> */
.L_x_14840:
[----:B------:R-:W-:Y:S05]  /*32a0*/  BSYNC B3 ;  /* 0x0000000000037941 */ /* 0x000fea0003800000 */
.L_x_14839:
[----:B--2---:R1:W-:Y:S02]  /*32b0*/  STG.E.128 desc[UR40][R42.64], R32 ;  /* 0x000000202a007986 */ /* 0x0043e4000c101d28 */
.L_x_14838:
[----:B------:R-:W-:Y:S05]  /*32c0*/  BSYNC B2 ;  /* 0x0000000000027941 */ /* 0x000fea0003800000 */
.L_x_14837:
        /* <DEDUP_REMOVED lines=51> */
.L_x_14842:
[----:B------:R-:W-:Y:S05]  /*3600*/  BSYNC B2 ;  /* 0x0000000000027941 */ /* 0x000fea0003800000 */
.L_x_14841:
[----:B--2---:R2:W-:Y:S02]  /*3610*/  STG.E.128 desc[UR40][R42.64+0x40], R32 ;  /* 0x000040202a007986 */ /* 0x0045e4000c101d28 */
.L_x_14836:
[----:B------:R-:W-:Y:S05]  /*3620*/  BSYNC B1 ;  /* 0x0000000000017941 */ /* 0x000fea0003800000 */
.L_x_14835:
        /* <DEDUP_REMOVED lines=53> */
.L_x_14847:
[----:B------:R-:W-:Y:S05]  /*3980*/  BSYNC B2 ;  /* 0x0000000000027941 */ /* 0x000fea0003800000 */
.L_x_14846:
[----:B--2---:R3:W-:Y:S02]  /*3990*/  STG.E.128 desc[UR40][R40.64], R32 ;  /* 0x0000002028007986 */ /* 0x0047e4000c101d28 */
.L_x_14845:
[----:B------:R-:W-:Y:S05]  /*39a0*/  BSYNC B1 ;  /* 0x0000000000017941 */ /* 0x000fea0003800000 */
.L_x_14844:
        /* <DEDUP_REMOVED lines=51> */
.L_x_14849:
[----:B------:R-:W-:Y:S05]  /*3ce0*/  BSYNC B1 ;  /* 0x0000000000017941 */ /* 0x000fea0003800000 */
.L_x_14848:
[----:B--2---:R1:W-:Y:S01]  /*3cf0*/  STG.E.128 desc[UR40][R40.64+0x40], R32 ;  /* 0x0000402028007986 */ /* 0x0043e2000c101d28 */
[----:B------:R-:W-:Y:S05]  /*3d00*/  BRA `(.L_x_14843) ;  /* 0x0000001400fc7947 */ /* 0x000fea0003800000 */
.L_x_14827:
[----:B------:R-:W-:Y:S01]  /*3d10*/  VIADD R36, R22, 0x40 ;  /* 0x0000004016247836 */ /* 0x000fe20000000000 */
[----:B------:R-:W-:-:S04]  /*3d20*/  CS2R R38, SRZ ;  /* 0x0000000000267805 */ /* 0x000fc8000001ff00 */
[----:B------:R-:W-:Y:S02]  /*3d30*/  ISETP.GE.AND P3, PT, R36, R106, PT ;  /* 0x0000006a2400720c */ /* 0x000fe40003f66270 */
        /* <DEDUP_REMOVED lines=40> */
[----:B---3--:R-:W-:Y:S01]  /*3fc0*/  IMAD.MOV.U32 R53, RZ, RZ, R35 ;  /* 0x000000ffff357224 */ /* 0x008fe200078e0023 */
[----:B------:R-:W-:Y:S02]  /*3fd0*/  PRMT R116, R116, 0x5410, R50 ;  /* 0x0000541074747816 */ /* 0x000fe40000000032 */
[----:B------:R-:W-:Y:S02]  /*3fe0*/  PRMT R132, R48, 0x7610, R132 ;  /* 0x0000761030847816 */ /* 0x000fe40000000084 */
[----:B------:R-:W-:Y:S02]  /*3ff0*/  PRMT R133, R49, 0x7610, R133 ;  /* 0x0000761031857816 */ /* 0x000fe40000000085 */
[----:B------:R-:W-:Y:S01]  /*4000*/  PRMT R117, R117, 0x5410, R51 ;  /* 0x0000541075757816 */ /* 0x000fe20000000033 */
[----:B----4-:R-:W-:Y:S01]  /*4010*/  IMAD.MOV.U32 R48, RZ, RZ, R42 ;  /* 0x000000ffff307224 */ /* 0x010fe200078e002a */
[----:B------:R-:W-:Y:S01]  /*4020*/  PRMT R114, R114, 0x5410, R53 ;  /* 0x0000541072727816 */ /* 0x000fe20000000035 */
[----:B------:R-:W-:-:S02]  /*4030*/  IMAD.MOV.U32 R49, RZ, RZ, R43 ;  /* 0x000000ffff317224 */ /* 0x000fc400078e002b */
        /* <DEDUP_REMOVED lines=12> */
[----:B------:R-:W-:-:S02]  /*4100*/  IMAD.MOV.U32 R50, RZ, RZ, R44 ;  /* 0x000000ffff327224 */ /* 0x000fc400078e002c */
[----:B------:R-:W-:Y:S01]  /*4110*/  IMAD.MOV.U32 R51, RZ, RZ, R45 ;  /* 0x000000ffff337224 */ /* 0x000fe200078e002d */
[----:B------:R-:W-:Y:S02]  /*4120*/  PRMT R124, R52, 0x7610, R124 ;  /* 0x00007610347c7816 */ /* 0x000fe4000000007c */
[----:B------:R-:W-:Y:S02]  /*4130*/  PRMT R129, R55, 0x7610, R129 ;  /* 0x0000761037817816 */ /* 0x000fe40000000081 */
[----:B------:R-:W-:Y:S02]  /*4140*/  PRMT R115, R48, 0x7610, R115 ;  /* 0x0000761030737816 */ /* 0x000fe40000000073 */
[----:B------:R-:W-:Y:S02]  /*4150*/  PRMT R116, R49, 0x7610, R116 ;  /* 0x0000761031747816 */ /* 0x000fe40000000074 */
[----:B------:R-:W-:Y:S02]  /*4160*/  PRMT R121, R50, 0x7610, R121 ;  /* 0x0000761032797816 */ /* 0x000fe40000000079 */
[----:B------:R-:W-:Y:S01]  /*4170*/  PRMT R117, R51, 0x7610, R117 ;  /* 0x0000761033757816 */ /* 0x000fe20000000075 */
[----:B------:R-:W-:Y:S06]  /*4180*/  @!P3 BRA `(.L_x_14850) ;  /* 0x000000000004b947 */ /* 0x000fec0003800000 */
[----:B------:R-:W-:Y:S01]  /*4190*/  BPT.TRAP 0x1 ;  /* 0x000000040000795c */ /* 0x000fe20000300000 */
.L_x_14850:
        /* <DEDUP_REMOVED lines=9> */
.L_x_15133:
[----:B------:R-:W-:Y:S05]  /*4230*/  BSYNC B1 ;  /* 0x0000000000017941 */ /* 0x000fea0003800000 */
.L_x_14851:
[----:B------:R-:W-:Y:S01]  /*4240*/  ISETP.GE.OR P5, PT, R22, R106, P1 ;  /* 0x0000006a1600720c */ /* 0x000fe20000fa6670 */
[----:B------:R-:W-:-:S12]  /*4250*/  BSSY B1, `(.L_x_14853) ;  /* 0x0000086000017945 */ /* 0x000fd80003800000 */
[----:B------:R-:W-:Y:S05]  /*4260*/  @P5 BRA `(.L_x_14854) ;  /* 0x0000000800105947 */ /* 0x000fea0003800000 */
[----:B------:R-:W1:Y:S01]  /*4270*/  S2R R50, SR_TID.X ;  /* 0x0000000000327919 */ /* 0x000e620000002100 */
[----:B------:R-:W-:Y:S01]  /*4280*/  SHF.R.S32.HI R48, RZ, 0x1f, R22 ;  /* 0x0000001fff307819 */ /* 0x000fe20000011416 */
[-C--:B--2---:R-:W-:Y:S01]  /*4290*/  IMAD.WIDE.U32 R104, R22, R102.reuse, R100 ;  /* 0x0000006616687225 */ /* 0x084fe200078e0064 */
[----:B------:R-:W-:Y:S03]  /*42a0*/  BSSY B2, `(.L_x_14855) ;  /* 0x0000074000027945 */ /* 0x000fe60003800000 */
[----:B------:R-:W-:Y:S01]  /*42b0*/  IMAD R48, R48, R102, RZ ;  /* 0x0000006630307224 */ /* 0x000fe200078e02ff */
[----:B------:R-:W-:-:S03]  /*42c0*/  IADD3 R108, P5, P6, R4, R104, R89 ;  /* 0x00000068046c7210 */ /* 0x000fc60007ebe059 */
[----:B------:R-:W-:Y:S01]  /*42d0*/  IMAD R49, R22, R103, R48 ;  /* 0x0000006716317224 */ /* 0x000fe200078e0230 */
[----:B------:R-:W-:-:S03]  /*42e0*/  SEL R48, R78, R111, !P0 ;  /* 0x0000006f4e307207 */ /* 0x000fc60004000000 */
[----:B------:R-:W-:Y:S01]  /*42f0*/  IMAD.IADD R112, R49, 0x1, R105 ;  /* 0x0000000131707824 */ /* 0x000fe200078e0269 */
[----:B------:R-:W-:-:S04]  /*4300*/  SHF.R.S32.HI R49, RZ, 0x1f, R48 ;  /* 0x0000001fff317819 */ /* 0x000fc80000011430 */
[----:B------:R-:W-:Y:S01]  /*4310*/  LEA.HI R49, R49, R48, RZ, 0x4 ;  /* 0x0000003031317211 */ /* 0x000fe200078f20ff */
[----:B------:R-:W-:Y:S01]  /*4320*/  IMAD R48, R18, 0x1800, R91 ;  /* 0x0000180012307824 */ /* 0x000fe200078e025b */
[----:B------:R-:W-:Y:S02]  /*4330*/  IADD3.X R110, R3, R112, R90, P5, P6 ;  /* 0x00000070036e7210 */ /* 0x000fe40002fec45a */
[----:B------:R-:W-:Y:S01]  /*4340*/  LEA.HI.SX32 R49, R49, R88, 0x1c ;  /* 0x0000005831317211 */ /* 0x000fe200078fe2ff */
[----:B------:R-:W-:-:S04]  /*4350*/  IMAD R48, R48, 0x2, R19 ;  /* 0x0000000230307824 */ /* 0x000fc800078e0213 */
[----:B------:R-:W-:Y:S02]  /*4360*/  IMAD.SHL.U32 R113, R49, 0x8, RZ ;  /* 0x0000000831717824 */ /* 0x000fe400078e00ff */
[----:B-1----:R-:W-:-:S03]  /*4370*/  VIADD R51, R50, 0xffffff80 ;  /* 0xffffff8032337836 */ /* 0x002fc60000000000 */
[----:B------:R-:W-:Y:S02]  /*4380*/  LOP3.LUT R49, R71, 0x38, R113, 0xf8, !PT ;  /* 0x0000003847317812 */ /* 0x000fe400078ef871 */
[----:B------:R-:W-:Y:S02]  /*4390*/  SHF.R.S32.HI R50, RZ, 0x1f, R51 ;  /* 0x0000001fff327819 */ /* 0x000fe40000011433 */
[----:B------:R-:W-:Y:S02]  /*43a0*/  LOP3.LUT R49, R49, R74, RZ, 0x3c, !PT ;  /* 0x0000004a31317212 */ /* 0x000fe400078e3cff */
[----:B------:R-:W-:-:S04]  /*43b0*/  LEA.HI R50, R50, R51, RZ, 0x5 ;  /* 0x0000003332327211 */ /* 0x000fc800078f28ff */
[----:B------:R-:W-:-:S05]  /*43c0*/  SHF.R.S32.HI R50, RZ, 0x5, R50 ;  /* 0x00000005ff327819 */ /* 0x000fca0000011432 */
[----:B------:R-:W-:-:S04]  /*43d0*/  IMAD R49, R50, 0x200, R49 ;  /* 0x0000020032317824 */ /* 0x000fc800078e0231 */
        /* <DEDUP_REMOVED lines=96> */
.L_x_14856:
[----:B------:R-:W-:Y:S05]  /*49e0*/  BSYNC B2 ;  /* 0x0000000000027941 */ /* 0x000fea0003800000 */
.L_x_14855:
        /* <DEDUP_REMOVED lines=12> */
.L_x_14854:
[----:B------:R-:W-:Y:S05]  /*4ab0*/  BSYNC B1 ;  /* 0x0000000000017941 */ /* 0x000fea0003800000 */
.L_x_14853:
[----:B-1----:R-:W-:Y:S02]  /*4ac0*/  VIADD R33, R22, 0x40 ;  /* 0x0000004016217836 */ /* 0x002fe40000000000 */
[-C--:B--2---:R-:W-:Y:S02]  /*4ad0*/  IMAD R32, R75, R102.reuse, RZ ;  /* 0x000000664b207224 */ /* 0x084fe400078e02ff */
[C---:B------:R-:W-:Y:S01]  /*4ae0*/  IMAD.WIDE.U32 R100, R33.reuse, R102, R100 ;  /* 0x0000006621647225 */ /* 0x040fe200078e0064 */
[----:B------:R-:W-:-:S03]  /*4af0*/  ISETP.GE.OR P5, PT, R33, R106, P1 ;  /* 0x0000006a2100720c */ /* 0x000fc60000fa6670 */
[----:B------:R-:W-:-:S10]  /*4b00*/  IMAD R103, R33, R103, R32 ;  /* 0x0000006721677224 */ /* 0x000fd400078e0220 */
[----:B------:R-:W-:Y:S05]  /*4b10*/  @P5 BRA `(.L_x_14843) ;  /* 0x0000000800785947 */ /* 0x000fea0003800000 */
[----:B------:R-:W2:Y:S01]  /*4b20*/  LDL R34, [R1+0x60] ;  /* 0x0000600001227983 */ /* 0x000ea20000100800 */
[----:B------:R-:W-:Y:S01]  /*4b30*/  IMAD.IADD R50, R101, 0x1, R103 ;  /* 0x0000000165327824 */ /* 0x000fe200078e0267 */
[----:B------:R-:W-:Y:S01]  /*4b40*/  IADD3 R32, P5, P6, R4, R100, R89 ;  /* 0x0000006404207210 */ /* 0x000fe20007ebe059 */
[----:B------:R-:W-:Y:S01]  /*4b50*/  VIADD R35, R22, 0x40 ;  /* 0x0000004016237836 */ /* 0x000fe20000000000 */
[----:B------:R-:W-:Y:S01]  /*4b60*/  SEL R111, R78, R111, !P0 ;  /* 0x0000006f4e6f7207 */ /* 0x000fe20004000000 */
[----:B------:R-:W-:Y:S01]  /*4b70*/  VIADD R36, R22, 0x40 ;  /* 0x0000004016247836 */ /* 0x000fe20000000000 */
[----:B------:R-:W-:Y:S01]  /*4b80*/  IADD3.X R33, R3, R50, R90, P5, P6 ;  /* 0x0000003203217210 */ /* 0x000fe20002fec45a */
[----:B------:R-:W-:Y:S01]  /*4b90*/  IMAD.SHL.U32 R35, R35, 0x40, RZ ;  /* 0x0000004023237824 */ /* 0x000fe200078e00ff */
[----:B------:R-:W-:Y:S01]  /*4ba0*/  LEA R48, P5, R32, R98, 0x1 ;  /* 0x0000006220307211 */ /* 0x000fe200078a08ff */
[----:B------:R-:W-:Y:S01]  /*4bb0*/  IMAD.SHL.U32 R36, R36, 0x40, RZ ;  /* 0x0000004024247824 */ /* 0x000fe200078e00ff */
[----:B------:R-:W-:Y:S02]  /*4bc0*/  BSSY B1, `(.L_x_14857) ;  /* 0x000006f000017945 */ /* 0x000fe40003800000 */
[----:B------:R-:W-:-:S02]  /*4bd0*/  LEA.HI.X R49, R32, R99, R33, 0x1, P5 ;  /* 0x0000006320317211 */ /* 0x000fc400028f0c21 */
[----:B------:R-:W-:Y:S02]  /*4be0*/  SHF.R.S32.HI R32, RZ, 0x1f, R111 ;  /* 0x0000001fff207819 */ /* 0x000fe4000001146f */
[----:B------:R-:W-:Y:S02]  /*4bf0*/  LOP3.LUT R35, R35, 0x1c0, RZ, 0xc0, !PT ;  /* 0x000001c023237812 */ /* 0x000fe400078ec0ff */
[----:B------:R-:W-:Y:S02]  /*4c00*/  LEA.HI R111, R32, R111, RZ, 0x4 ;  /* 0x0000006f206f7211 */ /* 0x000fe400078f20ff */
[----:B------:R-:W-:Y:S02]  /*4c10*/  LOP3.LUT R36, R36, 0x1c0, RZ, 0xc0, !PT ;  /* 0x000001c024247812 */ /* 0x000fe400078ec0ff */
[----:B------:R-:W-:Y:S02]  /*4c20*/  LEA.HI.SX32 R51, R111, R88, 0x1c ;  /* 0x000000586f337211 */ /* 0x000fe400078fe2ff */
[----:B------:R-:W-:-:S03]  /*4c30*/  SHF.R.U32.HI R35, RZ, 0x3, R35 ;  /* 0x00000003ff237819 */ /* 0x000fc60000011623 */
[----:B------:R-:W-:-:S05]  /*4c40*/  IMAD.SHL.U32 R51, R51, 0x8, RZ ;  /* 0x0000000833337824 */ /* 0x000fca00078e00ff */
[----:B------:R-:W-:-:S04]  /*4c50*/  LOP3.LUT R32, R36, 0x38, R51, 0xf8, !PT ;  /* 0x0000003824207812 */ /* 0x000fc800078ef833 */
[----:B------:R-:W-:-:S05]  /*4c60*/  LOP3.LUT R32, R32, R35, RZ, 0x3c, !PT ;  /* 0x0000002320207212 */ /* 0x000fca00078e3cff */
[----:B--2---:R-:W-:Y:S02]  /*4c70*/  IMAD.IADD R33, R34, 0x1, R32 ;  /* 0x0000000122217824 */ /* 0x004fe400078e0220 */
        /* <DEDUP_REMOVED lines=8> */
[--C-:B------:R-:W-:Y:S02]  /*4d00*/  SHF.R.U32.HI R55, RZ, 0x10, R41.reuse ;  /* 0x00000010ff377819 */ /* 0x100fe40000011629 */
[----:B------:R-:W-:Y:S02]  /*4d10*/  PRMT R117, R117, 0x5410, R54 ;  /* 0x0000541075757816 */ /* 0x000fe40000000036 */
[----:B------:R-:W-:Y:S01]  /*4d20*/  SHF.R.U64 R103, R40, 0x10, R41 ;  /* 0x0000001028677819 */ /* 0x000fe20000001229 */
[----:B-1----:R-:W-:Y:S01]  /*4d30*/  IMAD.U32 R40, R33, 0x10000, RZ ;  /* 0x0001000021287824 */ /* 0x002fe200078e00ff */
[----:B------:R-:W-:Y:S02]  /*4d40*/  SHF.R.U32.HI R53, RZ, 0x10, R43 ;  /* 0x00000010ff357819 */ /* 0x000fe4000001162b */
[----:B------:R-:W-:Y:S01]  /*4d50*/  SHF.R.U64 R102, R44, 0x10, R45 ;  /* 0x000000102c667819 */ /* 0x000fe2000000122d */
[----:B--2---:R-:W-:Y:S01]  /*4d60*/  IMAD.U32 R44, R37, 0x10000, RZ ;  /* 0x00010000252c7824 */ /* 0x004fe200078e00ff */
[----:B------:R-:W-:Y:S01]  /*4d70*/  PRMT R120, R120, 0x5410, R55 ;  /* 0x0000541078787816 */ /* 0x000fe20000000037 */
[----:B------:R-:W-:Y:S01]  /*4d80*/  IMAD.U32 R55, R117, 0x10000, RZ ;  /* 0x0001000075377824 */ /* 0x000fe200078e00ff */
[----:B------:R-:W-:-:S02]  /*4d90*/  SHF.R.U32.HI R105, RZ, 0x10, R47 ;  /* 0x00000010ff697819 */ /* 0x000fc4000001162f */
[----:B------:R-:W-:Y:S01]  /*4da0*/  PRMT R118, R118, 0x5410, R103 ;  /* 0x0000541076767816 */ /* 0x000fe20000000067 */
[----:B------:R-:W-:Y:S01]  /*4db0*/  FMUL.FTZ R103, R44, R55 ;  /* 0x000000372c677220 */ /* 0x000fe20000410000 */
[----:B------:R-:W-:Y:S01]  /*4dc0*/  PRMT R114, R114, 0x5410, R53 ;  /* 0x0000541072727816 */ /* 0x000fe20000000035 */
[----:B------:R-:W-:Y:S01]  /*4dd0*/  IMAD.U32 R53, R120, 0x10000, RZ ;  /* 0x0001000078357824 */ /* 0x000fe200078e00ff */
[----:B------:R-:W-:Y:S01]  /*4de0*/  SHF.R.U64 R52, R46, 0x10, R47 ;  /* 0x000000102e347819 */ /* 0x000fe2000000122f */
[----:B------:R-:W-:Y:S01]  /*4df0*/  IMAD.U32 R46, R39, 0x10000, RZ ;  /* 0x00010000272e7824 */ /* 0x000fe200078e00ff */
        /* <DEDUP_REMOVED lines=9> */
[----:B------:R-:W-:Y:S01]  /*4e90*/  FFMA.FTZ R105, R40, R55, R105 ;  /* 0x0000003728697223 */ /* 0x000fe20000010069 */
[----:B------:R-:W-:Y:S01]  /*4ea0*/  SHF.R.U64 R104, R42, 0x10, R43 ;  /* 0x000000102a687819 */ /* 0x000fe2000000122b */
[----:B------:R-:W-:Y:S01]  /*4eb0*/  IMAD.U32 R42, R36, 0x10000, RZ ;  /* 0x00010000242a7824 */ /* 0x000fe200078e00ff */
[----:B------:R-:W-:Y:S01]  /*4ec0*/  LOP3.LUT R41, R33, 0xffff0000, RZ, 0xc0, !PT ;  /* 0xffff000021297812 */ /* 0x000fe200078ec0ff */
[----:B------:R-:W-:Y:S01]  /*4ed0*/  FMUL.FTZ R55, R46, R103 ;  /* 0x000000672e377220 */ /* 0x000fe20000410000 */
[----:B------:R-:W-:Y:S01]  /*4ee0*/  LOP3.LUT R43, R36, 0xffff0000, RZ, 0xc0, !PT ;  /* 0xffff0000242b7812 */ /* 0x000fe200078ec0ff */
[----:B------:R-:W-:Y:S01]  /*4ef0*/  IMAD.U32 R36, R35, 0x10000, RZ ;  /* 0x0001000023247824 */ /* 0x000fe200078e00ff */
[----:B------:R-:W-:Y:S01]  /*4f00*/  LOP3.LUT R47, R39, 0xffff0000, RZ, 0xc0, !PT ;  /* 0xffff0000272f7812 */ /* 0x000fe200078ec0ff */
[----:B------:R-:W-:Y:S01]  /*4f10*/  FMUL.FTZ R44, R45, R52 ;  /* 0x000000342d2c7220 */ /* 0x000fe20000410000 */
[----:B------:R-:W-:Y:S01]  /*4f20*/  LOP3.LUT R116, R116, 0xffff0000, RZ, 0xc0, !PT ;  /* 0xffff000074747812 */ /* 0x000fe200078ec0ff */
[-C--:B------:R-:W-:Y:S01]  /*4f30*/  FMUL.FTZ R46, R46, R53.reuse ;  /* 0x000000352e2e7220 */ /* 0x080fe20000410000 */
[----:B------:R-:W-:Y:S01]  /*4f40*/  PRMT R121, R121, 0x5410, R102 ;  /* 0x0000541079797816 */ /* 0x000fe20000000066 */
[-C--:B------:R-:W-:Y:S01]  /*4f50*/  FMUL.FTZ R40, R45, R120.reuse ;  /* 0x000000782d287220 */ /* 0x080fe20000410000 */
[----:B------:R-:W-:Y:S01]  /*4f60*/  LOP3.LUT R114, R114, 0xffff0000, RZ, 0xc0, !PT ;  /* 0xffff000072727812 */ /* 0x000fe200078ec0ff */
[----:B------:R-:W-:Y:S01]  /*4f70*/  FFMA.FTZ R45, R41, R120, -R44 ;  /* 0x00000078292d7223 */ /* 0x000fe2000001082c */
[----:B------:R-:W-:Y:S01]  /*4f80*/  LOP3.LUT R37, R35, 0xffff0000, RZ, 0xc0, !PT ;  /* 0xffff000023257812 */ /* 0x000fe200078ec0ff */
[C---:B------:R-:W-:Y:S01]  /*4f90*/  FFMA.FTZ R55, R36.reuse, R53, -R55 ;  /* 0x0000003524377223 */ /* 0x040fe20000010837 */
        /* <DEDUP_REMOVED lines=49> */
.L_x_14858:
[----:B------:R-:W-:Y:S05]  /*52b0*/  BSYNC B1 ;  /* 0x0000000000017941 */ /* 0x000fea0003800000 */
.L_x_14857:
        /* <DEDUP_REMOVED lines=10> */
.L_x_14826:
[----:B------:R-:W-:-:S13]  /*5360*/  ISETP.NE.AND P3, PT, R232, 0x3, PT ;  /* 0x00000003e800780c */ /* 0x000fda0003f65270 */
[----:B------:R-:W-:Y:S05]  /*5370*/  @!P3 BRA `(.L_x_14859) ;  /* 0x000000000004b947 */ /* 0x000fea0003800000 */
[----:B------:R-:W-:Y:S01]  /*5380*/  BPT.TRAP 0x1 ;  /* 0x000000040000795c */ /* 0x000fe20000300000 */
.L_x_14859:
[----:B------:R-:W-:Y:S01]  /*5390*/  IMAD R96, R18, 0x8, R19 ;  /* 0x0000000812607824 */ /* 0x000fe200078e0213 */
[----:B------:R-:W-:Y:S01]  /*53a0*/  SHF.L.U32 R107, R202, 0x1f, RZ ;  /* 0x0000001fca6b7819 */ /* 0x000fe200000006ff */
[----:B------:R-:W-:Y:S01]  /*53b0*/  IMAD R106, R27, -0x60, R24 ;  /* 0xffffffa01b6a7824 */ /* 0x000fe200078e0218 */
[----:B------:R-:W-:Y:S02]  /*53c0*/  BSSY B1, `(.L_x_14860) ;  /* 0x0000004000017945 */ /* 0x000fe40003800000 */
[----:B------:R-:W0:Y:S02]  /*53d0*/  SYNCS.PHASECHK.TRANS64.TRYWAIT P4, [R96+URZ+0x32490], R107 ;  /* 0x0324906b600075a7 */ /* 0x000e24000808017f */
[----:B------:R-:W-:Y:S01]  /*53e0*/  VIMNMX R106, R106, 0x60, PT ;  /* 0x000000606a6a7848 */ /* 0x000fe20003fe0100 */
[----:B0-----:R-:W-:Y:S06]  /*53f0*/  @!P4 BRA `(.L_x_14861) ;  /* 0x0000019c0064c947 */ /* 0x001fec0003800000 */
.L_x_15134:
[----:B------:R-:W-:Y:S05]  /*5400*/  BSYNC B1 ;  /* 0x0000000000017941 */ /* 0x000fea0003800000 */
.L_x_14860:
[CC--:B------:R-:W-:Y:S01]  /*5410*/  ISETP.GE.AND P5, PT, R22.reuse, R106.reuse, PT ;  /* 0x0000006a1600720c */ /* 0x0c0fe20003fa6270 */
[----:B------:R-:W-:Y:S01]  /*5420*/  VIADD R32, R22, 0x40 ;  /* 0x0000004016207836 */ /* 0x000fe20000000000 */
[----:B------:R-:W-:Y:S04]  /*5430*/  BSSY B1, `(.L_x_14862) ;  /* 0x0000007000017945 */ /* 0x000fe80003800000 */
[----:B------:R-:W-:-:S07]  /*5440*/  ISETP.GE.AND P4, PT, R32, R106, PT ;  /* 0x0000006a2000720c */ /* 0x000fce0003f86270 */
[----:B------:R-:W-:Y:S06]  /*5450*/  @P5 BRA `(.L_x_14863) ;  /* 0x0000000000105947 */ /* 0x000fec0003800000 */
[----:B------:R-:W1:Y:S04]  /*5460*/  @!P1 LDS.128 R32, [R104] ;  /* 0x0000000068209984 */ /* 0x000e680000000c00 */
[----:B------:R-:W2:Y:S04]  /*5470*/  @!P2 LDS.128 R36, [R102] ;  /* 0x000000006624a984 */ /* 0x000ea80000000c00 */
[----:B-1----:R1:W-:Y:S04]  /*5480*/  @!P1 STG.E.128 desc[UR40][R42.64], R32 ;  /* 0x000000202a009986 */ /* 0x0023e8000c101d28 */
[----:B--2---:R1:W-:Y:S02]  /*5490*/  @!P2 STG.E.128 desc[UR40][R42.64+0x40], R36 ;  /* 0x000040242a00a986 */ /* 0x0043e4000c101d28 */
.L_x_14863:
[----:B------:R-:W-:Y:S05]  /*54a0*/  BSYNC B1 ;  /* 0x0000000000017941 */ /* 0x000fea0003800000 */
.L_x_14862:
[----:B------:R-:W-:Y:S05]  /*54b0*/  @P4 BRA `(.L_x_14843) ;  /* 0x0000000000104947 */ /* 0x000fea0003800000 */
[----:B-1----:R-:W1:Y:S04]  /*54c0*/  @!P1 LDS.128 R32, [R104+0x2000] ;  /* 0x0020000068209984 */ /* 0x002e680000000c00 */
[----:B------:R-:W2:Y:S04]  /*54d0*/  @!P2 LDS.128 R36, [R102+0x2000] ;  /* 0x002000006624a984 */ /* 0x000ea80000000c00 */
[----:B-1----:R3:W-:Y:S04]  /*54e0*/  @!P1 STG.E.128 desc[UR40][R40.64], R32 ;  /* 0x0000002028009986 */ /* 0x0027e8000c101d28 */
[----:B--2---:R3:W-:Y:S02]  /*54f0*/  @!P2 STG.E.128 desc[UR40][R40.64+0x40], R36 ;  /* 0x000040242800a986 */ /* 0x0047e4000c101d28 */
.L_x_14843:
[----:B------:R-:W-:Y:S05]  /*5500*/  BSYNC B0 ;  /* 0x0000000000007941 */ /* 0x000fea0003800000 */
.L_x_14825:
        /* <DEDUP_REMOVED lines=17> */
.L_x_14865:
[----:B------:R-:W-:Y:S05]  /*5620*/  BSYNC B0 ;  /* 0x0000000000007941 */ /* 0x000fea0003800000 */
.L_x_14864:
[----:B------:R-:W2:Y:S01]  /*5630*/  SYNCS.PHASECHK.TRANS64.TRYWAIT P3, [R96+URZ+0x324b0], R107 ;  /* 0x0324b06b600075a7 */ /* 0x000ea2000806017f */
[----:B------:R-:W-:Y:S01]  /*5640*/  ULDC UR44, c[0x0][0x320] ;  /* 0x0000c800002c7ab9 */ /* 0x000fe20000000800 */
[----:B------:R-:W-:Y:S01]  /*5650*/  ULDC.64 UR38, c[0x0][0x328] ;  /* 0x0000ca0000267ab9 */ /* 0x000fe20000000a00 */
[----:B------:R-:W-:Y:S01]  /*5660*/  ULDC.64 UR36, c[0x0][0x318] ;  /* 0x0000c60000247ab9 */ /* 0x000fe20000000a00 */
[----:B------:R-:W-:Y:S01]  /*5670*/  BSSY B0, `(.L_x_14866) ;  /* 0x0000003000007945 */ /* 0x000fe20003800000 */
[----:B-1----:R-:W-:-:S03]  /*5680*/  IMAD R32, R18, 0x6000, R79 ;  /* 0x0000600012207824 */ /* 0x002fc600078e024f */
[----:B--2---:R-:W-:Y:S05]  /*5690*/  @!P3 BRA `(.L_x_14867) ;  /* 0x0000019800d0b947 */ /* 0x004fea0003800000 */
.L_x_15135:
[----:B------:R-:W-:Y:S05]  /*56a0*/  BSYNC B0 ;  /* 0x0000000000007941 */ /* 0x000fea0003800000 */
.L_x_14866:
        /* <DEDUP_REMOVED lines=39> */
.L_x_14869:
[----:B------:R-:W-:Y:S05]  /*5920*/  BSYNC B0 ;  /* 0x0000000000007941 */ /* 0x000fea0003800000 */
.L_x_14868:
[----:B--2---:R-:W-:Y:S01]  /*5930*/  VIADD R32, R22, 0x40 ;  /* 0x0000004016207836 */ /* 0x004fe20000000000 */
[----:B------:R-:W-:Y:S04]  /*5940*/  BSSY B0, `(.L_x_14870) ;  /* 0x0000025000007945 */ /* 0x000fe80003800000 */
[----:B------:R-:W-:-:S13]  /*5950*/  ISETP.GE.AND P3, PT, R32, R106, PT ;  /* 0x0000006a2000720c */ /* 0x000fda0003f66270 */
[----:B------:R-:W-:Y:S05]  /*5960*/  @P3 BRA `(.L_x_14871) ;  /* 0x0000000000883947 */ /* 0x000fea0003800000 */
[----:B------:R-:W-:Y:S01]  /*5970*/  IADD3 R35, P3, R36, 0x40, RZ ;  /* 0x0000004024237810 */ /* 0x000fe20007f7e0ff */
        /* <DEDUP_REMOVED lines=33> */
.L_x_14871:
[----:B------:R-:W-:Y:S05]  /*5b90*/  BSYNC B0 ;  /* 0x0000000000007941 */ /* 0x000fea0003800000 */
.L_x_14870:
[----:B------:R-:W-:Y:S01]  /*5ba0*/  @!PT LDS RZ, [RZ] ;  /* 0x00000000fffff984 */ /* 0x000fe20000000800 */
[----:B------:R-:W-:Y:S01]  /*5bb0*/  @!PT LDS RZ, [RZ] ;  /* 0x00000000fffff984 */ /* 0x000fe20000000800 */
[----:B------:R-:W-:Y:S01]  /*5bc0*/  @!PT LDS RZ, [RZ] ;  /* 0x00000000fffff984 */ /* 0x000fe20000000800 */
[----:B------:R-:W-:Y:S01]  /*5bd0*/  @!PT LDS RZ, [RZ] ;  /* 0x00000000fffff984 */ /* 0x000fe20000000800 */
[----:B------:R3:W-:Y:S06]  /*5be0*/  MEMBAR.ALL.CTA ;  /* 0x0000000000007992 */ /* 0x0007ec0000008000 */
[----:B---3--:R-:W3:Y:S02]  /*5bf0*/  FENCE.VIEW.ASYNC.S ;  /* 0x00000000000073c6 */ /* 0x008ee40000000000 */
[----:B---3--:R3:W-:Y:S01]  /*5c00*/  BAR.SYNC.DEFER_BLOCKING R76, 0x80 ;  /* 0x0002004c0000751d */ /* 0x0087e20000010000 */
[----:B------:R-:W-:Y:S01]  /*5c10*/  ISETP.NE.AND P5, PT, R97, RZ, PT ;  /* 0x000000ff6100720c */ /* 0x000fe20003fa5270 */
[----:B------:R-:W-:-:S02]  /*5c20*/  VIADD R18, R18, 0x1 ;  /* 0x0000000112127836 */ /* 0x000fc40000000000 */
[----:B01----:R-:W-:-:S03]  /*5c30*/  @!P4 VIADD R96, R96, 0x324c0 ;  /* 0x000324c06060c836 */ /* 0x003fc60000000000 */
[C---:B------:R-:W-:Y:S02]  /*5c40*/  ISETP.NE.AND P3, PT, R18.reuse, 0x2, PT ;  /* 0x000000021200780c */ /* 0x040fe40003f65270 */
[----:B------:R-:W-:Y:S02]  /*5c50*/  @!P4 PRMT R96, RZ, 0x654, R96 ;  /* 0x00000654ff60c816 */ /* 0x000fe40000000060 */
[----:B--2---:R-:W-:Y:S02]  /*5c60*/  SEL R33, RZ, 0x1, P3 ;  /* 0x00000001ff217807 */ /* 0x004fe40001800000 */
        /* <DEDUP_REMOVED lines=9> */
.L_x_14820:
[----:B------:R-:W2:Y:S01]  /*5d00*/  LDL R5, [R1+0x50] ;  /* 0x0000500001057983 */ /* 0x000ea20000100800 */
[----:B------:R-:W0:Y:S01]  /*5d10*/  LDC R0, c[0x0][0x448] ;  /* 0x00011200ff007b82 */ /* 0x000e220000000800 */
        /* <DEDUP_REMOVED lines=65> */
[----:B--2---:R-:W-:-:S04]  /*6130*/  VIADD R0, R5, 0x7f ;  /* 0x0000007f05007836 */ /* 0x004fc80000000000 */
[----:B0-----:R-:W-:-:S05]  /*6140*/  @P1 IMAD.HI.U32 R3, R0, R3, RZ ;  /* 0x0000000300031227 */ /* 0x001fca00078e00ff */
        /* <DEDUP_REMOVED lines=16> */
.L_x_14873:
        /* <DEDUP_REMOVED lines=10> */
.L_x_15138:
[----:B01----:R-:W-:Y:S01]  /*62f0*/  LEA.HI R0, R14, R14, RZ, 0x1 ;  /* 0x0000000e0e007211 */ /* 0x003fe200078f08ff */
[----:B------:R-:W-:Y:S01]  /*6300*/  VIADD R24, R19, 0x18400 ;  /* 0x0001840013187836 */ /* 0x000fe20000000000 */
[----:B------:R-:W-:Y:S01]  /*6310*/  BSSY B6, `(.L_x_14876) ;  /* 0x000001d000067945 */ /* 0x000fe20003800000 */
[----:B------:R-:W-:Y:S01]  /*6320*/  IMAD.MOV.U32 R225, RZ, RZ, 0x40000040 ;  /* 0x40000040ffe17424 */ /* 0x000fe200078e00ff */
[----:B------:R-:W-:Y:S02]  /*6330*/  LOP3.LUT R3, R0, 0x7fffe, RZ, 0xc0, !PT ;  /* 0x0007fffe00037812 */ /* 0x000fe400078ec0ff */
[----:B------:R-:W-:-:S03]  /*6340*/  LOP3.LUT P0, RZ, R24, 0x1bf, RZ, 0xc0, !PT ;  /* 0x000001bf18ff7812 */ /* 0x000fc6000780c0ff */
[----:B------:R-:W-:-:S04]  /*6350*/  IMAD.IADD R3, R14, 0x1, -R3 ;  /* 0x000000010e037824 */ /* 0x000fc800078e0a03 */
[----:B------:R-:W-:-:S05]  /*6360*/  IMAD R3, R3, 0x2000, R24 ;  /* 0x0000200003037824 */ /* 0x000fca00078e0218 */
[----:B------:R-:W-:Y:S01]  /*6370*/  SHF.R.U32.HI R0, RZ, 0x4, R3 ;  /* 0x00000004ff007819 */ /* 0x000fe20000011603 */
[----:B------:R-:W-:-:S03]  /*6380*/  VIADD R3, R3, 0xa000 ;  /* 0x0000a00003037836 */ /* 0x000fc60000000000 */
[----:B------:R-:W-:Y:S02]  /*6390*/  LOP3.LUT R0, R0, 0x3fff, RZ, 0xc0, !PT ;  /* 0x00003fff00007812 */ /* 0x000fe400078ec0ff */
[----:B------:R-:W-:Y:S02]  /*63a0*/  SHF.R.U32.HI R3, RZ, 0x4, R3 ;  /* 0x00000004ff037819 */ /* 0x000fe40000011603 */
[----:B------:R-:W-:Y:S02]  /*63b0*/  LOP3.LUT R224, R0, 0x10000, RZ, 0xfc, !PT ;  /* 0x0001000000e07812 */ /* 0x000fe400078efcff */
        /* <DEDUP_REMOVED lines=18> */
.L_x_14877:
[----:B------:R-:W-:Y:S05]  /*64e0*/  BSYNC B6 ;  /* 0x0000000000067941 */ /* 0x000fea0003800000 */
.L_x_14876:
[----:B------:R-:W-:Y:S02]  /*64f0*/  ULDC UR4, c[0x0][0x3f4] ;  /* 0x0000fd0000047ab9 */ /* 0x000fe40000000800 */
[----:B------:R-:W-:-:S13]  /*6500*/  ISETP.LT.AND P0, PT, RZ, UR4, PT ;  /* 0x00000004ff007c0c */ /* 0x000fda000bf01270 */
[----:B------:R-:W-:Y:S05]  /*6510*/  @P0 BRA `(.L_x_14878) ;  /* 0x0000000000400947 */ /* 0x000fea0003800000 */
[----:B------:R-:W2:Y:S02]  /*6520*/  LDL R20, [R1+0x8c] ;  /* 0x00008c0001147983 */ /* 0x000ea40000100800 */
[----:B--2---:R-:W-:-:S04]  /*6530*/  LEA.HI R0, R20, R20, RZ, 0x1 ;  /* 0x0000001414007211 */ /* 0x004fc800078f08ff */
        /* <DEDUP_REMOVED lines=8> */
.L_x_14881:
[----:B-1----:R1:W2:Y:S02]  /*65c0*/  SYNCS.PHASECHK.TRANS64.TRYWAIT P0, [R19+URZ+0x32400], R0 ;  /* 0x03240000130075a7 */ /* 0x0022a4000800017f */
[----:B--2---:R-:W-:Y:S05]  /*65d0*/  @!P0 NANOSLEEP.SYNCS 0x989680 ;  /* 0x009896800000895d */ /* 0x004fea0003900000 */
[----:B------:R-:W2:Y:S02]  /*65e0*/  @!P0 SYNCS.PHASECHK.TRANS64 P0, [R19+URZ+0x32400], R0 ;  /* 0x03240000130085a7 */ /* 0x000ea4000800007f */
[----:B--2---:R-:W-:Y:S05]  /*65f0*/  @!P0 BRA `(.L_x_14881) ;  /* 0xfffffffc00f08947 */ /* 0x004fea000383ffff */
.L_x_14880:
[----:B------:R-:W-:Y:S05]  /*6600*/  BSYNC B0 ;  /* 0x0000000000007941 */ /* 0x000fea0003800000 */
.L_x_14879:
[----:B------:R-:W-:Y:S05]  /*6610*/  BRA `(.L_x_14882) ;  /* 0x00000030001c7947 */ /* 0x000fea0003800000 */
.L_x_14878:
        /* <DEDUP_REMOVED lines=30> */
.L_x_14884:
[----:B------:R-:W-:Y:S05]  /*6800*/  BSYNC B6 ;  /* 0x0000000000067941 */ /* 0x000fea0003800000 */
.L_x_14883:
[----:B------:R-:W2:Y:S01]  /*6810*/  LDL R48, [R1+0x50] ;  /* 0x0000500001307983 */ /* 0x000ea20000100800 */
[----:B------:R-:W-:Y:S01]  /*6820*/  ULDC.U8 UR4, c[0x0][0x410] ;  /* 0x0001040000047ab9 */ /* 0x000fe20000000000 */
[----:B------:R-:W-:Y:S01]  /*6830*/  BSSY B0, `(.L_x_14885) ;  /* 0x00002dd000007945 */ /* 0x000fe20003800000 */
[----:B------:R-:W-:Y:S01]  /*6840*/  ISETP.NE.AND P0, PT, RZ, UR4, PT ;  /* 0x00000004ff007c0c */ /* 0x000fe2000bf05270 */
[----:B--2---:R-:W-:-:S12]  /*6850*/  IMAD.IADD R41, R22, 0x1, R48 ;  /* 0x0000000116297824 */ /* 0x004fd800078e0230 */
[----:B------:R-:W-:Y:S05]  /*6860*/  @!P0 BRA `(.L_x_14886) ;  /* 0x0000001400e08947 */ /* 0x000fea0003800000 */
[----:B------:R-:W0:Y:S01]  /*6870*/  LDC R35, c[0x0][0x448] ;  /* 0x00011200ff237b82 */ /* 0x000e220000000800 */
[----:B------:R-:W1:Y:S01]  /*6880*/  S2R R20, SR_TID.X ;  /* 0x0000000000147919 */ /* 0x000e620000002100 */
[----:B------:R-:W-:Y:S01]  /*6890*/  ULDC.64 UR4, c[0x0][0x3f8] ;  /* 0x0000fe0000047ab9 */ /* 0x000fe20000000a00 */
[----:B------:R-:W-:Y:S01]  /*68a0*/  ULDC.64 UR6, c[0x0][0x408] ;  /* 0x0001020000067ab9 */ /* 0x000fe20000000a00 */
[----:B------:R-:W-:Y:S02]  /*68b0*/  IMAD.MOV.U32 R6, RZ, RZ, R24 ;  /* 0x000000ffff067224 */ /* 0x000fe400078e0018 */
[----:B------:R-:W-:Y:S02]  /*68c0*/  IMAD.MOV.U32 R7, RZ, RZ, R29 ;  /* 0x000000ffff077224 */ /* 0x000fe400078e001d */
[----:B------:R-:W-:Y:S02]  /*68d0*/  IMAD.MOV.U32 R8, RZ, RZ, R30 ;  /* 0x000000ffff087224 */ /* 0x000fe400078e001e */
[----:B------:R-:W-:Y:S01]  /*68e0*/  IMAD.MOV.U32 R9, RZ, RZ, R27 ;  /* 0x000000ffff097224 */ /* 0x000fe200078e001b */
[----:B0-----:R-:W-:Y:S01]  /*68f0*/  ISETP.NE.AND P0, PT, R35, 0x1, PT ;  /* 0x000000012300780c */ /* 0x001fe20003f05270 */
[----:B-1----:R-:W-:-:S12]  /*6900*/  VIADD R21, R20, 0xffffff80 ;  /* 0xffffff8014157836 */ /* 0x002fd80000000000 */
[----:B------:R-:W0:Y:S01]  /*6910*/  @P0 LDC R0, c[0x0][0x44c] ;  /* 0x00011300ff000b82 */ /* 0x000e220000000800 */
[----:B------:R-:W-:-:S04]  /*6920*/  SHF.R.S32.HI R20, RZ, 0x1f, R21 ;  /* 0x0000001fff147819 */ /* 0x000fc80000011415 */
[----:B------:R-:W-:-:S03]  /*6930*/  LEA.HI R20, R20, R21, RZ, 0x2 ;  /* 0x0000001514147211 */ /* 0x000fc600078f10ff */
[----:B------:R-:W1:Y:S01]  /*6940*/  @P0 LDC R5, c[0x0][0x450] ;  /* 0x00011400ff050b82 */ /* 0x000e620000000800 */
[----:B------:R-:W-:-:S05]  /*6950*/  LOP3.LUT R20, R20, 0xfffffffc, RZ, 0xc0, !PT ;  /* 0xfffffffc14147812 */ /* 0x000fca00078ec0ff */
[----:B------:R-:W-:-:S04]  /*6960*/  IMAD.IADD R20, R21, 0x1, -R20 ;  /* 0x0000000115147824 */ /* 0x000fc800078e0a14 */
[----:B------:R-:W-:-:S04]  /*6970*/  IMAD R3, R20, 0x40, R41 ;  /* 0x0000004014037824 */ /* 0x000fc800078e0229 */
        /* <DEDUP_REMOVED lines=23> */
.L_x_15144:
[----:B------:R-:W5:Y:S01]  /*6af0*/  LDL R9, [R1+0x30] ;  /* 0x0000300001097983 */ /* 0x000f620000100800 */
[----:B------:R-:W-:Y:S01]  /*6b00*/  BSSY B1, `(.L_x_14888) ;  /* 0x000001f000017945 */ /* 0x000fe20003800000 */
[----:B------:R-:W-:Y:S02]  /*6b10*/  CS2R R20, SRZ ;  /* 0x0000000000147805 */ /* 0x000fe4000001ff00 */
[----:B------:R-:W-:Y:S02]  /*6b20*/  CS2R R28, SRZ ;  /* 0x00000000001c7805 */ /* 0x000fe4000001ff00 */
[----:B------:R-:W-:Y:S02]  /*6b30*/  CS2R R24, SRZ ;  /* 0x0000000000187805 */ /* 0x000fe4000001ff00 */
[----:B------:R-:W-:Y:S01]  /*6b40*/  CS2R R30, SRZ ;  /* 0x00000000001e7805 */ /* 0x000fe2000001ff00 */
[----:B-----5:R-:W-:-:S05]  /*6b50*/  IMAD R35, R9, R35, RZ ;  /* 0x0000002309237224 */ /* 0x020fca00078e02ff */
[----:B------:R-:W-:-:S13]  /*6b60*/  ISETP.GE.AND P0, PT, R41, R35, PT ;  /* 0x000000232900720c */ /* 0x000fda0003f06270 */
[----:B------:R-:W-:Y:S05]  /*6b70*/  @P0 BRA `(.L_x_14889) ;  /* 0x00000000005c0947 */ /* 0x000fea0003800000 */
[----:B------:R-:W4:Y:S01]  /*6b80*/  LDL R9, [R1+0x98] ;  /* 0x0000980001097983 */ /* 0x000f220000100800 */
        /* <DEDUP_REMOVED lines=8> */
[----:B------:R-:W-:Y:S02]  /*6c10*/  CS2R R30, SRZ ;  /* 0x00000000001e7805 */ /* 0x000fe4000001ff00 */
[----:B------:R-:W-:Y:S01]  /*6c20*/  CS2R R20, SRZ ;  /* 0x0000000000147805 */ /* 0x000fe2000001ff00 */
[----:B------:R-:W-:Y:S01]  /*6c30*/  @!P2 IMAD.WIDE R10, R200, 0x2, R10 ;  /* 0x00000002c80aa825 */ /* 0x000fe200078e020a */
[-C--:B------:R-:W-:Y:S02]  /*6c40*/  @!P3 IADD3 R26, P0, R0, R33.reuse, RZ ;  /* 0x00000021001ab210 */ /* 0x080fe40007f1e0ff */
[----:B----4-:R-:W-:Y:S01]  /*6c50*/  @!P3 IADD3 R32, P1, R14, R33, RZ ;  /* 0x000000210e20b210 */ /* 0x010fe20007f3e0ff */
[----:B------:R-:W-:Y:S01]  /*6c60*/  @!P2 IMAD.WIDE R12, R200, 0x2, R14 ;  /* 0x00000002c80ca825 */ /* 0x000fe200078e020e */
[----:B------:R1:W5:Y:S04]  /*6c70*/  @!P2 LD.E.64 R28, desc[UR40][R10.64] ;  /* 0x000000280a1ca980 */ /* 0x000368000c101b00 */
[----:B------:R1:W5:Y:S01]  /*6c80*/  @!P2 LD.E.64 R30, desc[UR40][R12.64] ;  /* 0x000000280c1ea980 */ /* 0x000362000c101b00 */
[----:B------:R-:W-:-:S05]  /*6c90*/  @!P3 SHF.L.U64.HI R24, R211, 0x1, R9 ;  /* 0x00000001d318b819 */ /* 0x000fca0000010209 */
[--C-:B------:R-:W-:Y:S02]  /*6ca0*/  @!P3 IMAD.X R27, R3, 0x1, R24.reuse, P0 ;  /* 0x00000001031bb824 */ /* 0x100fe400000e0618 */
[----:B------:R-:W-:Y:S01]  /*6cb0*/  @!P3 IMAD.X R33, R5, 0x1, R24, P1 ;  /* 0x000000010521b824 */ /* 0x000fe200008e0618 */
[----:B------:R-:W-:Y:S02]  /*6cc0*/  CS2R R24, SRZ ;  /* 0x0000000000187805 */ /* 0x000fe4000001ff00 */
[----:B------:R1:W5:Y:S04]  /*6cd0*/  @!P3 LD.E.64 R20, desc[UR40][R26.64] ;  /* 0x000000281a14b980 */ /* 0x000368000c101b00 */
[----:B------:R1:W5:Y:S02]  /*6ce0*/  @!P3 LD.E.64 R24, desc[UR40][R32.64] ;  /* 0x000000282018b980 */ /* 0x000364000c101b00 */
.L_x_14889:
[----:B------:R-:W-:Y:S05]  /*6cf0*/  BSYNC B1 ;  /* 0x0000000000017941 */ /* 0x000fea0003800000 */
.L_x_14888:
        /* <DEDUP_REMOVED lines=23> */
.L_x_15150:
[----:B01----:R-:W5:Y:S04]  /*6e70*/  LDL R7, [R1+0x8c] ;  /* 0x00008c0001077983 */ /* 0x003f680000100800 */
[----:B------:R-:W2:Y:S01]  /*6e80*/  LDL R47, [R1+0x90] ;  /* 0x00009000012f7983 */ /* 0x000ea20000100800 */
[----:B------:R-:W-:Y:S01]  /*6e90*/  VIADD R4, R41, 0x40 ;  /* 0x0000004029047836 */ /* 0x000fe20000000000 */
[----:B------:R-:W-:Y:S01]  /*6ea0*/  BSSY B1, `(.L_x_14891) ;  /* 0x0000022000017945 */ /* 0x000fe20003800000 */
[----:B------:R-:W-:Y:S02]  /*6eb0*/  CS2R R10, SRZ ;  /* 0x00000000000a7805 */ /* 0x000fe4000001ff00 */
[----:B------:R-:W-:Y:S02]  /*6ec0*/  CS2R R8, SRZ ;  /* 0x0000000000087805 */ /* 0x000fe4000001ff00 */
[----:B------:R-:W-:-:S02]  /*6ed0*/  CS2R R12, SRZ ;  /* 0x00000000000c7805 */ /* 0x000fc4000001ff00 */
[----:B------:R-:W-:Y:S02]  /*6ee0*/  ISETP.GE.AND P0, PT, R4, R35, PT ;  /* 0x000000230400720c */ /* 0x000fe40003f06270 */
[----:B-----5:R-:W-:-:S04]  /*6ef0*/  LEA.HI R6, R7, R7, RZ, 0x1 ;  /* 0x0000000707067211 */ /* 0x020fc800078f08ff */
[----:B------:R-:W-:Y:S01]  /*6f00*/  LOP3.LUT R6, R6, 0xfffffffe, RZ, 0xc0, !PT ;  /* 0xfffffffe06067812 */ /* 0x000fe200078ec0ff */
[----:B--2---:R-:W-:-:S04]  /*6f10*/  IMAD.SHL.U32 R36, R47, 0x40, RZ ;  /* 0x000000402f247824 */ /* 0x004fc800078e00ff */
[----:B------:R-:W-:-:S05]  /*6f20*/  IMAD.IADD R73, R7, 0x1, -R6 ;  /* 0x0000000107497824 */ /* 0x000fca00078e0a06 */
[----:B------:R-:W-:Y:S01]  /*6f30*/  SHF.L.U32 R34, R73, 0x1f, RZ ;  /* 0x0000001f49227819 */ /* 0x000fe200000006ff */
[----:B------:R-:W-:Y:S06]  /*6f40*/  @P0 BRA `(.L_x_14892) ;  /* 0x00000000005c0947 */ /* 0x000fec0003800000 */
[----:B------:R-:W2:Y:S01]  /*6f50*/  LDL R15, [R1+0x98] ;  /* 0x00009800010f7983 */ /* 0x000ea20000100800 */
[----:B------:R-:W-:Y:S01]  /*6f60*/  ULDC UR4, c[0x0][0x3f4] ;  /* 0x0000fd0000047ab9 */ /* 0x000fe20000000800 */
[----:B---3--:R-:W-:Y:S01]  /*6f70*/  IMAD.MOV.U32 R6, RZ, RZ, R0 ;  /* 0x000000ffff067224 */ /* 0x008fe200078e0000 */
[----:B------:R-:W-:Y:S01]  /*6f80*/  ISETP.GE.AND P3, PT, R211, UR4, PT ;  /* 0x00000004d3007c0c */ /* 0x000fe2000bf66270 */
[----:B------:R-:W-:Y:S01]  /*6f90*/  IMAD.MOV.U32 R7, RZ, RZ, R3 ;  /* 0x000000ffff077224 */ /* 0x000fe200078e0003 */
[----:B------:R-:W-:Y:S02]  /*6fa0*/  ISETP.GE.AND P2, PT, R200, UR4, PT ;  /* 0x00000004c8007c0c */ /* 0x000fe4000bf46270 */
[----:B------:R-:W-:-:S09]  /*6fb0*/  CS2R R10, SRZ ;  /* 0x00000000000a7805 */ /* 0x000fd2000001ff00 */
[C---:B------:R-:W-:Y:S01]  /*6fc0*/  @!P3 IMAD.SHL.U32 R9, R211.reuse, 0x2, RZ ;  /* 0x00000002d309b824 */ /* 0x040fe200078e00ff */
[----:B------:R-:W-:Y:S02]  /*6fd0*/  CS2R R12, SRZ ;  /* 0x00000000000c7805 */ /* 0x000fe4000001ff00 */
[----:B------:R-:W-:Y:S01]  /*6fe0*/  CS2R R26, SRZ ;  /* 0x00000000001a7805 */ /* 0x000fe2000001ff00 */
[----:B------:R-:W-:Y:S01]  /*6ff0*/  @!P2 IMAD.WIDE R6, R200, 0x2, R6 ;  /* 0x00000002c806a825 */ /* 0x000fe200078e0206 */
[-C--:B------:R-:W-:Y:S02]  /*7000*/  @!P3 IADD3 R32, P0, R0, R9.reuse, RZ ;  /* 0x000000090020b210 */ /* 0x080fe40007f1e0ff */
[----:B----4-:R-:W-:Y:S02]  /*7010*/  @!P3 IADD3 R4, P1, R14, R9, RZ ;  /* 0x000000090e04b210 */ /* 0x010fe40007f3e0ff */
[----:B------:R0:W5:Y:S01]  /*7020*/  @!P2 LD.E.64 R10, desc[UR40][R6.64] ;  /* 0x00000028060aa980 */ /* 0x000162000c101b00 */
[----:B--2---:R-:W-:Y:S01]  /*7030*/  @!P3 SHF.L.U64.HI R8, R211, 0x1, R15 ;  /* 0x00000001d308b819 */ /* 0x004fe2000001020f */
[----:B------:R-:W-:-:S04]  /*7040*/  IMAD.MOV.U32 R15, RZ, RZ, R5 ;  /* 0x000000ffff0f7224 */ /* 0x000fc800078e0005 */
[--C-:B------:R-:W-:Y:S02]  /*7050*/  @!P3 IMAD.X R33, R3, 0x1, R8.reuse, P0 ;  /* 0x000000010321b824 */ /* 0x100fe400000e0608 */
[----:B------:R-:W-:Y:S01]  /*7060*/  @!P3 IMAD.X R5, R5, 0x1, R8, P1 ;  /* 0x000000010505b824 */ /* 0x000fe200008e0608 */
[----:B------:R-:W-:Y:S01]  /*7070*/  CS2R R8, SRZ ;  /* 0x0000000000087805 */ /* 0x000fe2000001ff00 */
[----:B------:R-:W-:Y:S01]  /*7080*/  @!P2 IMAD.WIDE R14, R200, 0x2, R14 ;  /* 0x00000002c80ea825 */ /* 0x000fe200078e020e */
[----:B------:R0:W5:Y:S04]  /*7090*/  @!P3 LD.E.64 R26, desc[UR40][R32.64] ;  /* 0x00000028201ab980 */ /* 0x000168000c101b00 */
[----:B------:R0:W5:Y:S04]  /*70a0*/  @!P2 LD.E.64 R12, desc[UR40][R14.64] ;  /* 0x000000280e0ca980 */ /* 0x000168000c101b00 */
[----:B------:R0:W5:Y:S02]  /*70b0*/  @!P3 LD.E.64 R8, desc[UR40][R4.64] ;  /* 0x000000280408b980 */ /* 0x000164000c101b00 */
.L_x_14892:
[----:B------:R-:W-:Y:S05]  /*70c0*/  BSYNC B1 ;  /* 0x0000000000017941 */ /* 0x000fea0003800000 */
.L_x_14891:
[----:B0-----:R-:W4:Y:S01]  /*70d0*/  S2R R7, SR_TID.X ;  /* 0x0000000000077919 */ /* 0x001f220000002100 */
[----:B------:R-:W0:Y:S01]  /*70e0*/  SYNCS.PHASECHK.TRANS64.TRYWAIT P0, [R19+URZ+0x32400], R34 ;  /* 0x03240022130075a7 */ /* 0x000e22000800017f */
[----:B------:R-:W-:Y:S01]  /*70f0*/  LOP3.LUT R3, R36, 0x1c0, RZ, 0xc0, !PT ;  /* 0x000001c024037812 */ /* 0x000fe200078ec0ff */
[----:B-----5:R-:W-:Y:S01]  /*7100*/  IMAD.MOV.U32 R4, RZ, RZ, R26 ;  /* 0x000000ffff047224 */ /* 0x020fe200078e001a */
        /* <DEDUP_REMOVED lines=18> */
[----:B------:R-:W-:Y:S01]  /*7230*/  IMAD.MOV.U32 R5, RZ, RZ, R13 ;  /* 0x000000ffff057224 */ /* 0x000fe200078e000d */
[----:B------:R-:W-:Y:S02]  /*7240*/  LOP3.LUT P2, RZ, R47, 0x4, RZ, 0xc0, !PT ;  /* 0x000000042fff7812 */ /* 0x000fe4000784c0ff */
[----:B------:R-:W-:Y:S01]  /*7250*/  ISETP.GE.AND P1, PT, R22, R41, PT ;  /* 0x000000291600720c */ /* 0x000fe20003f26270 */
[----:B----4-:R-:W-:-:S05]  /*7260*/  VIADD R14, R7, 0xffffff80 ;  /* 0xffffff80070e7836 */ /* 0x010fca0000000000 */
[----:B------:R-:W-:-:S04]  /*7270*/  SHF.R.S32.HI R7, RZ, 0x1f, R14 ;  /* 0x0000001fff077819 */ /* 0x000fc8000001140e */
[----:B------:R-:W-:-:S04]  /*7280*/  LEA.HI R7, R7, R14, RZ, 0x5 ;  /* 0x0000000e07077211 */ /* 0x000fc800078f28ff */
[----:B------:R-:W-:-:S05]  /*7290*/  SHF.R.S32.HI R7, RZ, 0x5, R7 ;  /* 0x00000005ff077819 */ /* 0x000fca0000011407 */
[----:B------:R-:W-:-:S04]  /*72a0*/  IMAD R0, R7, 0x200, R0 ;  /* 0x0000020007007824 */ /* 0x000fc800078e0200 */
[----:B------:R-:W-:-:S04]  /*72b0*/  IMAD R3, R0, 0x2, R19 ;  /* 0x0000000200037824 */ /* 0x000fc800078e0213 */
[C---:B------:R-:W-:Y:S02]  /*72c0*/  VIADD R4, R3.reuse, 0x18400 ;  /* 0x0001840003047836 */ /* 0x040fe40000000000 */
[----:B------:R-:W-:Y:S01]  /*72d0*/  VIADD R0, R3, 0x18440 ;  /* 0x0001844003007836 */ /* 0x000fe20000000000 */
[----:B0-----:R-:W-:Y:S06]  /*72e0*/  @!P0 BRA `(.L_x_14894) ;  /* 0x0000018000ec8947 */ /* 0x001fec0003800000 */
.L_x_15151:
[----:B------:R-:W-:Y:S05]  /*72f0*/  BSYNC B1 ;  /* 0x0000000000017941 */ /* 0x000fea0003800000 */
.L_x_14893:
        /* <DEDUP_REMOVED lines=11> */
[----:B0-----:R-:W-:Y:S02]  /*73b0*/  SHF.R.U32.HI R34, RZ, 0x10, R31 ;  /* 0x00000010ff227819 */ /* 0x001fe4000001161f */
[----:B------:R-:W-:Y:S02]  /*73c0*/  SHF.R.U32.HI R28, RZ, 0x10, R29 ;  /* 0x00000010ff1c7819 */ /* 0x000fe4000001161d */
[----:B------:R-:W-:Y:S02]  /*73d0*/  SHF.R.U64 R33, R30, 0x10, R31 ;  /* 0x000000101e217819 */ /* 0x000fe4000000121f */
[----:B------:R-:W-:Y:S02]  /*73e0*/  PRMT R34, R43, 0x5432, R34 ;  /* 0x000054322b227816 */ /* 0x000fe40000000022 */
[----:B------:R-:W-:-:S02]  /*73f0*/  PRMT R31, R39, 0x5432, R28 ;  /* 0x00005432271f7816 */ /* 0x000fc4000000001c */
[----:B------:R-:W-:Y:S01]  /*7400*/  PRMT R30, R37, 0x5432, R14 ;  /* 0x00005432251e7816 */ /* 0x000fe2000000000e */
[C---:B------:R-:W-:Y:S01]  /*7410*/  IMAD.U32 R35, R34.reuse, 0x10000, RZ ;  /* 0x0001000022237824 */ /* 0x040fe200078e00ff */
[----:B------:R-:W-:Y:S01]  /*7420*/  LOP3.LUT R34, R34, 0xffff0000, RZ, 0xc0, !PT ;  /* 0xffff000022227812 */ /* 0x000fe200078ec0ff */
[----:B------:R-:W-:Y:S01]  /*7430*/  IMAD.U32 R32, R31, 0x10000, RZ ;  /* 0x000100001f207824 */ /* 0x000fe200078e00ff */
        /* <DEDUP_REMOVED lines=35> */
.L_x_14898:
[----:B------:R-:W-:Y:S05]  /*7670*/  BSYNC B2 ;  /* 0x0000000000027941 */ /* 0x000fea0003800000 */
.L_x_14897:
        /* <DEDUP_REMOVED lines=47> */
.L_x_14896:
[----:B------:R-:W-:Y:S05]  /*7970*/  BSYNC B1 ;  /* 0x0000000000017941 */ /* 0x000fea0003800000 */
.L_x_14895:
        /* <DEDUP_REMOVED lines=54> */
.L_x_14901:
[----:B------:R-:W-:Y:S05]  /*7ce0*/  BSYNC B1 ;  /* 0x0000000000017941 */ /* 0x000fea0003800000 */
.L_x_14900:
        /* <DEDUP_REMOVED lines=48> */
.L_x_14886:
[----:B------:R-:W0:Y:S01]  /*7ff0*/  S2R R0, SR_TID.X ;  /* 0x0000000000007919 */ /* 0x000e220000002100 */
[----:B------:R-:W1:Y:S01]  /*8000*/  LDC R6, c[0x0][0x448] ;  /* 0x00011200ff067b82 */ /* 0x000e620000000800 */
[----:B------:R-:W-:Y:S01]  /*8010*/  ULDC.64 UR4, c[0x0][0x3f8] ;  /* 0x0000fe0000047ab9 */ /* 0x000fe20000000a00 */
[----:B------:R-:W-:Y:S01]  /*8020*/  ULDC.64 UR6, c[0x0][0x408] ;  /* 0x0001020000067ab9 */ /* 0x000fe20000000a00 */
[----:B------:R-:W-:Y:S02]  /*8030*/  IMAD.MOV.U32 R28, RZ, RZ, R24 ;  /* 0x000000ffff1c7224 */ /* 0x000fe400078e0018 */
[----:B------:R-:W-:Y:S02]  /*8040*/  IMAD.MOV.U32 R20, RZ, RZ, R30 ;  /* 0x000000ffff147224 */ /* 0x000fe400078e001e */
[----:B------:R-:W-:Y:S01]  /*8050*/  IMAD.MOV.U32 R21, RZ, RZ, R27 ;  /* 0x000000ffff157224 */ /* 0x000fe200078e001b */
[----:B-1----:R-:W-:Y:S01]  /*8060*/  ISETP.NE.AND P0, PT, R6, 0x1, PT ;  /* 0x000000010600780c */ /* 0x002fe20003f05270 */
[----:B0-----:R-:W-:-:S05]  /*8070*/  VIADD R0, R0, 0xffffff80 ;  /* 0xffffff8000007836 */ /* 0x001fca0000000000 */
[----:B------:R-:W-:-:S07]  /*8080*/  SHF.R.S32.HI R3, RZ, 0x1f, R0 ;  /* 0x0000001fff037819 */ /* 0x000fce0000011400 */
[----:B------:R-:W0:Y:S01]  /*8090*/  @P0 LDC R5, c[0x0][0x450] ;  /* 0x00011400ff050b82 */ /* 0x000e220000000800 */
[----:B------:R-:W-:-:S04]  /*80a0*/  LEA.HI R3, R3, R0, RZ, 0x2 ;  /* 0x0000000003037211 */ /* 0x000fc800078f10ff */
[----:B------:R-:W-:-:S05]  /*80b0*/  LOP3.LUT R3, R3, 0xfffffffc, RZ, 0xc0, !PT ;  /* 0xfffffffc03037812 */ /* 0x000fca00078ec0ff */
[----:B------:R-:W-:Y:S02]  /*80c0*/  IMAD.IADD R3, R0, 0x1, -R3 ;  /* 0x0000000100037824 */ /* 0x000fe400078e0a03 */
[----:B------:R-:W1:Y:S02]  /*80d0*/  @P0 LDC R0, c[0x0][0x44c] ;  /* 0x00011300ff000b82 */ /* 0x000e640000000800 */
[----:B------:R-:W-:-:S04]  /*80e0*/  IMAD R3, R3, 0x40, R41 ;  /* 0x0000004003037824 */ /* 0x000fc800078e0229 */
[----:B-1----:R-:W-:-:S05]  /*80f0*/  @P0 IMAD.HI.U32 R0, R3, R0, RZ ;  /* 0x0000000003000227 */ /* 0x002fca00078e00ff */
[----:B0-----:R-:W-:-:S04]  /*8100*/  @P0 SHF.R.U32.HI R3, RZ, R5, R0 ;  /* 0x00000005ff030219 */ /* 0x001fc80000011600 */
        /* <DEDUP_REMOVED lines=17> */
[----:B------:R-:W2:Y:S01]  /*8220*/  LDL R11, [R1+0x30] ;  /* 0x00003000010b7983 */ /* 0x000ea20000100800 */
[----:B------:R-:W0:Y:S03]  /*8230*/  LDC R35, c[0x0][0x3f4] ;  /* 0x0000fd00ff237b82 */ /* 0x000e260000000800 */
[----:B------:R-:W1:Y:S04]  /*8240*/  SHFL.IDX PT, R3, R10, RZ, 0x1c1f ;  /* 0x001c1fff0a037589 */ /* 0x000e6800000e0000 */
[----:B------:R-:W3:Y:S04]  /*8250*/  SHFL.IDX PT, R0, R28, RZ, 0x1c1f ;  /* 0x001c1fff1c007589 */ /* 0x000ee800000e0000 */
[----:B------:R-:W4:Y:S04]  /*8260*/  SHFL.IDX PT, R14, R29, RZ, 0x1c1f ;  /* 0x001c1fff1d0e7589 */ /* 0x000f2800000e0000 */
[----:B------:R-:W5:Y:S01]  /*8270*/  SHFL.IDX PT, R8, R20, RZ, 0x1c1f ;  /* 0x001c1fff14087589 */ /* 0x000f6200000e0000 */
[----:B0-----:R-:W-:Y:S01]  /*8280*/  ISETP.GE.AND P0, PT, R16, R35, PT ;  /* 0x000000231000720c */ /* 0x001fe20003f06270 */
[----:B--2---:R-:W-:-:S05]  /*8290*/  IMAD R30, R11, R6, RZ ;  /* 0x000000060b1e7224 */ /* 0x004fca00078e02ff */
[----:B------:R-:W-:-:S13]  /*82a0*/  ISETP.GE.OR P1, PT, R41, R30, P0 ;  /* 0x0000001e2900720c */ /* 0x000fda0000726670 */
[C---:B------:R-:W-:Y:S01]  /*82b0*/  @!P1 IMAD.SHL.U32 R9, R16.reuse, 0x2, RZ ;  /* 0x0000000210099824 */ /* 0x040fe200078e00ff */
[----:B------:R-:W-:-:S04]  /*82c0*/  @!P1 SHF.L.U64.HI R21, R16, 0x1, R17 ;  /* 0x0000000110159819 */ /* 0x000fc80000010211 */
[----:B-1----:R-:W-:-:S05]  /*82d0*/  @!P1 IADD3 R4, P2, R3, R9, RZ ;  /* 0x0000000903049210 */ /* 0x002fca0007f5e0ff */
[----:B---3--:R-:W-:-:S06]  /*82e0*/  @!P1 IMAD.X R5, R0, 0x1, R21, P2 ;  /* 0x0000000100059824 */ /* 0x008fcc00010e0615 */
[----:B------:R-:W2:Y:S01]  /*82f0*/  @!P1 LD.E.128 R4, desc[UR40][R4.64] ;  /* 0x0000002804049980 */ /* 0x000ea2000c101d00 */
[----:B----4-:R-:W-:-:S05]  /*8300*/  @!P1 IADD3 R14, P2, R14, R9, RZ ;  /* 0x000000090e0e9210 */ /* 0x010fca0007f5e0ff */
[----:B-----5:R-:W-:-:S04]  /*8310*/  @!P1 IMAD.X R3, R8, 0x1, R21, P2 ;  /* 0x0000000108039824 */ /* 0x020fc800010e0615 */
[----:B------:R-:W-:-:S05]  /*8320*/  @!P1 IMAD.MOV.U32 R15, RZ, RZ, R3 ;  /* 0x000000ffff0f9224 */ /* 0x000fca00078e0003 */
[----:B------:R-:W3:Y:S01]  /*8330*/  @!P1 LD.E.128 R24, desc[UR40][R14.64] ;  /* 0x000000280e189980 */ /* 0x000ee2000c101d00 */
[----:B------:R-:W-:Y:S02]  /*8340*/  CS2R R38, SRZ ;  /* 0x0000000000267805 */ /* 0x000fe4000001ff00 */
[----:B------:R-:W-:Y:S01]  /*8350*/  CS2R R36, SRZ ;  /* 0x0000000000247805 */ /* 0x000fe2000001ff00 */
[----:B------:R-:W0:Y:S04]  /*8360*/  SHFL.IDX PT, R21, R29, 0x1, 0x1c1f ;  /* 0x003c1f001d157f89 */ /* 0x000e2800000e0000 */
[----:B------:R-:W1:Y:S01]  /*8370*/  SHFL.IDX PT, R20, R20, 0x1, 0x1c1f ;  /* 0x003c1f0014147f89 */ /* 0x000e6200000e0000 */
[----:B--2---:R-:W-:Y:S02]  /*8380*/  @!P1 IMAD.MOV.U32 R38, RZ, RZ, R4 ;  /* 0x000000ffff269224 */ /* 0x004fe400078e0004 */
[----:B------:R-:W-:Y:S01]  /*8390*/  @!P1 IMAD.MOV.U32 R39, RZ, RZ, R5 ;  /* 0x000000ffff279224 */ /* 0x000fe200078e0005 */
[----:B------:R-:W-:Y:S01]  /*83a0*/  CS2R R4, SRZ ;  /* 0x0000000000047805 */ /* 0x000fe2000001ff00 */
[----:B------:R-:W-:-:S02]  /*83b0*/  IMAD.MOV.U32 R0, RZ, RZ, R38 ;  /* 0x000000ffff007224 */ /* 0x000fc400078e0026 */
[----:B------:R-:W-:Y:S02]  /*83c0*/  @!P1 IMAD.MOV.U32 R36, RZ, RZ, R6 ;  /* 0x000000ffff249224 */ /* 0x000fe400078e0006 */
[----:B------:R-:W-:Y:S01]  /*83d0*/  @!P1 IMAD.MOV.U32 R37, RZ, RZ, R7 ;  /* 0x000000ffff259224 */ /* 0x000fe200078e0007 */
[----:B------:R-:W-:Y:S01]  /*83e0*/  PRMT R40, R40, 0x5410, R0 ;  /* 0x0000541028287816 */ /* 0x000fe20000000000 */
[----:B------:R-:W-:Y:S01]  /*83f0*/  IMAD.MOV.U32 R3, RZ, RZ, R39 ;  /* 0x000000ffff037224 */ /* 0x000fe200078e0027 */
[----:B------:R-:W2:Y:S01]  /*8400*/  SHFL.IDX PT, R0, R28, 0x1, 0x1c1f ;  /* 0x003c1f001c007f89 */ /* 0x000ea200000e0000 */
[----:B------:R-:W-:Y:S01]  /*8410*/  CS2R R6, SRZ ;  /* 0x0000000000067805 */ /* 0x000fe2000001ff00 */
[----:B------:R-:W-:Y:S02]  /*8420*/  IMAD.MOV.U32 R8, RZ, RZ, R36 ;  /* 0x000000ffff087224 */ /* 0x000fe400078e0024 */
[----:B------:R-:W-:Y:S01]  /*8430*/  IMAD.MOV.U32 R9, RZ, RZ, R37 ;  /* 0x000000ffff097224 */ /* 0x000fe200078e0025 */
[----:B------:R-:W-:Y:S01]  /*8440*/  PRMT R45, R45, 0x5410, R3 ;  /* 0x000054102d2d7816 */ /* 0x000fe20000000003 */
[----:B---3--:R-:W-:Y:S01]  /*8450*/  @!P1 IMAD.MOV.U32 R6, RZ, RZ, R24 ;  /* 0x000000ffff069224 */ /* 0x008fe200078e0018 */
[----:B------:R-:W-:Y:S01]  /*8460*/  PRMT R32, R8, 0x7610, R32 ;  /* 0x0000761008207816 */ /* 0x000fe20000000020 */
[----:B------:R-:W-:Y:S01]  /*8470*/  @!P1 IMAD.MOV.U32 R7, RZ, RZ, R25 ;  /* 0x000000ffff079224 */ /* 0x000fe200078e0019 */
[----:B------:R-:W-:Y:S01]  /*8480*/  PRMT R33, R9, 0x7610, R33 ;  /* 0x0000761009217816 */ /* 0x000fe20000000021 */
[----:B------:R-:W-:Y:S01]  /*8490*/  @!P1 IMAD.MOV.U32 R4, RZ, RZ, R26 ;  /* 0x000000ffff049224 */ /* 0x000fe200078e001a */
[----:B------:R3:W4:Y:S01]  /*84a0*/  SHFL.IDX PT, R3, R10, 0x1, 0x1c1f ;  /* 0x003c1f000a037f89 */ /* 0x00072200000e0000 */
[----:B------:R-:W-:-:S02]  /*84b0*/  @!P1 IMAD.MOV.U32 R5, RZ, RZ, R27 ;  /* 0x000000ffff059224 */ /* 0x000fc400078e001b */
[----:B------:R-:W-:Y:S02]  /*84c0*/  IMAD.MOV.U32 R8, RZ, RZ, R6 ;  /* 0x000000ffff087224 */ /* 0x000fe400078e0006 */
[----:B------:R-:W-:Y:S02]  /*84d0*/  IMAD.MOV.U32 R9, RZ, RZ, R7 ;  /* 0x000000ffff097224 */ /* 0x000fe400078e0007 */
[----:B------:R-:W-:Y:S01]  /*84e0*/  IMAD.MOV.U32 R11, RZ, RZ, R5 ;  /* 0x000000ffff0b7224 */ /* 0x000fe200078e0005 */
[----:B------:R-:W-:Y:S01]  /*84f0*/  PRMT R40, R8, 0x7610, R40 ;  /* 0x0000761008287816 */ /* 0x000fe20000000028 */
[----:B---3--:R-:W-:Y:S01]  /*8500*/  IMAD.MOV.U32 R10, RZ, RZ, R4 ;  /* 0x000000ffff0a7224 */ /* 0x008fe200078e0004 */
[----:B------:R-:W-:Y:S02]  /*8510*/  PRMT R32, R32, 0x5410, R9 ;  /* 0x0000541020207816 */ /* 0x000fe40000000009 */
[----:B------:R-:W-:Y:S02]  /*8520*/  CS2R R8, SRZ ;  /* 0x0000000000087805 */ /* 0x000fe4000001ff00 */
[----:B------:R-:W-:-:S02]  /*8530*/  PRMT R33, R33, 0x5410, R11 ;  /* 0x0000541021217816 */ /* 0x000fc4000000000b */
[----:B012---:R-:W-:-:S07]  /*8540*/  PRMT R45, R10, 0x7610, R45 ;  /* 0x000076100a2d7816 */ /* 0x007fce000000002d */
.L_x_15161:
        /* <DEDUP_REMOVED lines=23> */
[----:B------:R-:W5:Y:S02]  /*86c0*/  LD.E.128 R8, desc[UR40][R8.64] ;  /* 0x0000002808087980 */ /* 0x000f64000c101d00 */
.L_x_14904:
[----:B------:R-:W-:Y:S05]  /*86d0*/  BSYNC B1 ;  /* 0x0000000000017941 */ /* 0x000fea0003800000 */
.L_x_14903:
[----:B------:R-:W4:Y:S01]  /*86e0*/  LDL R0, [R1+0x50] ;  /* 0x0000500001007983 */ /* 0x000f220000100800 */
[----:B------:R-:W0:Y:S01]  /*86f0*/  SYNCS.PHASECHK.TRANS64.TRYWAIT P1, [R19+URZ+0x32400], R24 ;  /* 0x03240018130075a7 */ /* 0x000e22000802017f */
[----:B------:R-:W-:Y:S01]  /*8700*/  VIADD R21, R22, 0x40 ;  /* 0x0000004016157836 */ /* 0x000fe20000000000 */
[----:B------:R-:W-:Y:S01]  /*8710*/  BSSY B1, `(.L_x_14905) ;  /* 0x0000011000017945 */ /* 0x000fe20003800000 */
[----:B-----5:R-:W-:Y:S02]  /*8720*/  IMAD.MOV.U32 R20, RZ, RZ, R9 ;  /* 0x000000ffff147224 */ /* 0x020fe400078e0009 */
[----:B------:R-:W-:Y:S02]  /*8730*/  IMAD.MOV.U32 R54, RZ, RZ, R14 ;  /* 0x000000ffff367224 */ /* 0x000fe400078e000e */
[----:B------:R-:W-:Y:S01]  /*8740*/  IMAD.MOV.U32 R55, RZ, RZ, R15 ;  /* 0x000000ffff377224 */ /* 0x000fe200078e000f */
[----:B----4-:R-:W-:Y:S01]  /*8750*/  VIADDMNMX R3, R30, -R0, 0x80, PT ;  /* 0x000000801e037446 */ /* 0x010fe20003800900 */
[----:B------:R-:W-:-:S03]  /*8760*/  IMAD.MOV.U32 R0, RZ, RZ, R8 ;  /* 0x000000ffff007224 */ /* 0x000fc600078e0008 */
[-C--:B------:R-:W-:Y:S02]  /*8770*/  ISETP.GE.OR P2, PT, R22, R3.reuse, P0 ;  /* 0x000000031600720c */ /* 0x080fe40000746670 */
[----:B------:R-:W-:Y:S01]  /*8780*/  ISETP.GE.OR P0, PT, R21, R3, P0 ;  /* 0x000000031500720c */ /* 0x000fe20000706670 */
[----:B------:R-:W-:Y:S01]  /*8790*/  IMAD.MOV.U32 R3, RZ, RZ, R11 ;  /* 0x000000ffff037224 */ /* 0x000fe200078e000b */
[----:B------:R-:W-:Y:S01]  /*87a0*/  PRMT R50, R20, 0x5410, R0 ;  /* 0x0000541014327816 */ /* 0x000fe20000000000 */
[----:B------:R-:W-:Y:S02]  /*87b0*/  IMAD.MOV.U32 R0, RZ, RZ, R10 ;  /* 0x000000ffff007224 */ /* 0x000fe400078e000a */
[----:B------:R-:W-:Y:S02]  /*87c0*/  IMAD.MOV.U32 R20, RZ, RZ, R12 ;  /* 0x000000ffff147224 */ /* 0x000fe400078e000c */
[----:B------:R-:W-:Y:S01]  /*87d0*/  IMAD.MOV.U32 R21, RZ, RZ, R13 ;  /* 0x000000ffff157224 */ /* 0x000fe200078e000d */
[----:B------:R-:W-:-:S02]  /*87e0*/  PRMT R51, R0, 0x5410, R3 ;  /* 0x0000541000337816 */ /* 0x000fc40000000003 */
[----:B------:R-:W-:Y:S02]  /*87f0*/  PRMT R52, R20, 0x7610, R52 ;  /* 0x0000761014347816 */ /* 0x000fe40000000034 */
[----:B------:R-:W-:Y:S01]  /*8800*/  PRMT R53, R21, 0x7610, R53 ;  /* 0x0000761015357816 */ /* 0x000fe20000000035 */
[----:B0-----:R-:W-:Y:S06]  /*8810*/  @!P1 BRA `(.L_x_14906) ;  /* 0x0000017400289947 */ /* 0x001fec0003800000 */
.L_x_15162:
[----:B------:R-:W-:Y:S05]  /*8820*/  BSYNC B1 ;  /* 0x0000000000017941 */ /* 0x000fea0003800000 */
.L_x_14905:
[----:B------:R-:W-:Y:S04]  /*8830*/  BSSY B1, `(.L_x_14907) ;  /* 0x0000070000017945 */ /* 0x000fe80003800000 */
[----:B------:R-:W-:Y:S05]  /*8840*/  @P2 BRA `(.L_x_14908) ;  /* 0x0000000400b82947 */ /* 0x000fea0003800000 */
[----:B------:R-:W2:Y:S01]  /*8850*/  LDL R0, [R1+0x90] ;  /* 0x0000900001007983 */ /* 0x000ea20000100800 */
[----:B------:R-:W-:Y:S02]  /*8860*/  SHF.R.U64 R34, R38, 0x10, R39 ;  /* 0x0000001026227819 */ /* 0x000fe40000001227 */
[----:B------:R-:W-:Y:S01]  /*8870*/  SHF.R.U32.HI R38, RZ, 0x10, R37 ;  /* 0x00000010ff267819 */ /* 0x000fe20000011625 */
[----:B------:R-:W1:Y:S01]  /*8880*/  S2R R3, SR_TID.X ;  /* 0x0000000000037919 */ /* 0x000e620000002100 */
[----:B------:R-:W-:Y:S02]  /*8890*/  SHF.R.U32.HI R44, RZ, 0x10, R5 ;  /* 0x00000010ff2c7819 */ /* 0x000fe40000011605 */
[----:B------:R-:W-:Y:S02]  /*88a0*/  PRMT R34, R40, 0x5432, R34 ;  /* 0x0000543228227816 */ /* 0x000fe40000000022 */
[----:B------:R-:W-:Y:S02]  /*88b0*/  SHF.R.U32.HI R42, RZ, 0x10, R7 ;  /* 0x00000010ff2a7819 */ /* 0x000fe40000011607 */
[----:B------:R-:W-:-:S02]  /*88c0*/  SHF.R.U64 R43, R4, 0x10, R5 ;  /* 0x00000010042b7819 */ /* 0x000fc40000001205 */
[C---:B------:R-:W-:Y:S02]  /*88d0*/  PRMT R38, R33.reuse, 0x5410, R38 ;  /* 0x0000541021267816 */ /* 0x040fe40000000026 */
[----:B------:R-:W-:Y:S01]  /*88e0*/  PRMT R44, R33, 0x5432, R44 ;  /* 0x00005432212c7816 */ /* 0x000fe2000000002c */
[----:B------:R-:W-:Y:S01]  /*88f0*/  IMAD.U32 R33, R34, 0x10000, RZ ;  /* 0x0001000022217824 */ /* 0x000fe200078e00ff */
[----:B------:R-:W-:Y:S02]  /*8900*/  PRMT R42, R32, 0x5432, R42 ;  /* 0x00005432202a7816 */ /* 0x000fe4000000002a */
[----:B------:R-:W-:Y:S02]  /*8910*/  PRMT R43, R45, 0x5410, R43 ;  /* 0x000054102d2b7816 */ /* 0x000fe4000000002b */
[----:B------:R-:W-:Y:S01]  /*8920*/  LOP3.LUT R34, R34, 0xffff0000, RZ, 0xc0, !PT ;  /* 0xffff000022227812 */ /* 0x000fe200078ec0ff */
[----:B-1----:R-:W-:-:S05]  /*8930*/  VIADD R3, R3, 0xffffff80 ;  /* 0xffffff8003037836 */ /* 0x002fca0000000000 */
[----:B------:R-:W-:-:S04]  /*8940*/  SHF.R.S32.HI R25, RZ, 0x1f, R3 ;  /* 0x0000001fff197819 */ /* 0x000fc80000011403 */
[----:B------:R-:W-:Y:S01]  /*8950*/  LEA.HI R25, R25, R3, RZ, 0x5 ;  /* 0x0000000319197211 */ /* 0x000fe200078f28ff */
[----:B------:R-:W-:-:S03]  /*8960*/  IMAD.IADD R3, R16, 0x1, R35 ;  /* 0x0000000110037824 */ /* 0x000fc600078e0223 */
[----:B------:R-:W-:Y:S01]  /*8970*/  SHF.R.S32.HI R25, RZ, 0x5, R25 ;  /* 0x00000005ff197819 */ /* 0x000fe20000011419 */
[----:B--2---:R-:W-:-:S05]  /*8980*/  IMAD.SHL.U32 R0, R0, 0x40, RZ ;  /* 0x0000004000007824 */ /* 0x004fca00078e00ff */
[----:B------:R-:W-:-:S04]  /*8990*/  LOP3.LUT R20, R0, 0x1c0, RZ, 0xc0, !PT ;  /* 0x000001c000147812 */ /* 0x000fc800078ec0ff */
[C---:B------:R-:W-:Y:S02]  /*89a0*/  LOP3.LUT R0, R20.reuse, 0x38, R16, 0xf8, !PT ;  /* 0x0000003814007812 */ /* 0x040fe400078ef810 */
[----:B------:R-:W-:Y:S02]  /*89b0*/  SHF.R.U32.HI R21, RZ, 0x3, R20 ;  /* 0x00000003ff157819 */ /* 0x000fe40000011614 */
[----:B------:R-:W-:Y:S02]  /*89c0*/  LOP3.LUT R3, R20, 0x38, R3, 0xf8, !PT ;  /* 0x0000003814037812 */ /* 0x000fe400078ef803 */
[-C--:B------:R-:W-:Y:S02]  /*89d0*/  LOP3.LUT R0, R0, R21.reuse, RZ, 0x3c, !PT ;  /* 0x0000001500007212 */ /* 0x080fe400078e3cff */
[----:B------:R-:W-:-:S03]  /*89e0*/  LOP3.LUT R3, R3, R21, RZ, 0x3c, !PT ;  /* 0x0000001503037212 */ /* 0x000fc600078e3cff */
[----:B------:R-:W-:-:S04]  /*89f0*/  IMAD R0, R25, 0x200, R0 ;  /* 0x0000020019007824 */ /* 0x000fc800078e0200 */
[----:B------:R-:W-:Y:S02]  /*8a00*/  IMAD R47, R0, 0x2, R19 ;  /* 0x00000002002f7824 */ /* 0x000fe400078e0213 */
[----:B------:R-:W-:Y:S01]  /*8a10*/  IMAD R0, R25, 0x200, R3 ;  /* 0x0000020019007824 */ /* 0x000fe200078e0203 */
[----:B------:R-:W-:Y:S02]  /*8a20*/  SHF.R.U64 R3, R36, 0x10, R37 ;  /* 0x0000001024037819 */ /* 0x000fe40000001225 */
[----:B0-----:R-:W0:Y:S01]  /*8a30*/  LDS.128 R24, [R47+0x18400] ;  /* 0x018400002f187984 */ /* 0x001e220000000c00 */
[----:B------:R-:W-:Y:S01]  /*8a40*/  IMAD R49, R0, 0x2, R19 ;  /* 0x0000000200317824 */ /* 0x000fe200078e0213 */
[----:B------:R-:W-:Y:S02]  /*8a50*/  SHF.R.U32.HI R0, RZ, 0x10, R39 ;  /* 0x00000010ff007819 */ /* 0x000fe40000011627 */
[----:B------:R-:W-:Y:S02]  /*8a60*/  SHF.R.U64 R39, R6, 0x10, R7 ;  /* 0x0000001006277819 */ /* 0x000fe40000001207 */
[----:B------:R-:W1:Y:S01]  /*8a70*/  LDS.128 R28, [R49+0x18400] ;  /* 0x01840000311c7984 */ /* 0x000e620000000c00 */
[----:B------:R-:W-:-:S02]  /*8a80*/  PRMT R36, R45, 0x5432, R0 ;  /* 0x000054322d247816 */ /* 0x000fc40000000000 */
[----:B------:R-:W-:Y:S02]  /*8a90*/  PRMT R39, R40, 0x5410, R39 ;  /* 0x0000541028277816 */ /* 0x000fe40000000027 */
[----:B------:R-:W-:Y:S02]  /*8aa0*/  PRMT R37, R32, 0x5410, R3 ;  /* 0x0000541020257816 */ /* 0x000fe40000000003 */
[C---:B------:R-:W-:Y:S01]  /*8ab0*/  LOP3.LUT R40, R39.reuse, 0xffff0000, RZ, 0xc0, !PT ;  /* 0xffff000027287812 */ /* 0x040fe200078ec0ff */
[----:B------:R-:W-:Y:S02]  /*8ac0*/  IMAD.U32 R41, R39, 0x10000, RZ ;  /* 0x0001000027297824 */ /* 0x000fe400078e00ff */
        /* <DEDUP_REMOVED lines=22> */
[----:B------:R-:W-:Y:S02]  /*8c30*/  IMAD.U32 R0, R36, 0x10000, RZ ;  /* 0x0001000024007824 */ /* 0x000fe400078e00ff */
[----:B------:R-:W-:Y:S01]  /*8c40*/  FMUL.FTZ R48, R21, R34 ;  /* 0x0000002215307220 */ /* 0x000fe20000410000 */
[----:B------:R-:W-:Y:S01]  /*8c50*/  FMUL.FTZ R33, R25, R20 ;  /* 0x0000001419217220 */ /* 0x000fe20000410000 */
[----:B------:R-:W-:Y:S01]  /*8c60*/  FFMA.FTZ R46, R3, R34, -R46 ;  /* 0x00000022032e7223 */ /* 0x000fe2000001082e */
[----:B------:R-:W-:Y:S01]  /*8c70*/  LOP3.LUT R21, R42, 0xffff0000, RZ, 0xc0, !PT ;  /* 0xffff00002a157812 */ /* 0x000fe200078ec0ff */
[----:B------:R-:W-:Y:S01]  /*8c80*/  FMUL.FTZ R25, R25, R0 ;  /* 0x0000000019197220 */ /* 0x000fe20000410000 */
        /* <DEDUP_REMOVED lines=11> */
[----:B------:R-:W-:Y:S02]  /*8d40*/  IMAD.U32 R3, R38, 0x10000, RZ ;  /* 0x0001000026037824 */ /* 0x000fe400078e00ff */
[----:B------:R-:W-:Y:S01]  /*8d50*/  FMUL.FTZ R27, R27, R0 ;  /* 0x000000001b1b7220 */ /* 0x000fe20000410000 */
[----:B------:R-:W-:Y:S01]  /*8d60*/  FFMA.FTZ R34, R24, R21, R41 ;  /* 0x0000001518227223 */ /* 0x000fe20000010029 */
[C---:B------:R-:W-:Y:S01]  /*8d70*/  FMUL.FTZ R24, R32.reuse, R20 ;  /* 0x0000001420187220 */ /* 0x040fe20000410000 */
[C---:B------:R-:W-:Y:S01]  /*8d80*/  FFMA.FTZ R36, R5.reuse, R0, -R36 ;  /* 0x0000000005247223 */ /* 0x040fe20000010824 */
[----:B------:R-:W-:Y:S01]  /*8d90*/  FFMA.FTZ R27, R5, R4, R27 ;  /* 0x00000004051b7223 */ /* 0x000fe2000001001b */
[-C--:B------:R-:W-:Y:S01]  /*8da0*/  FMUL.FTZ R32, R32, R3.reuse ;  /* 0x0000000320207220 */ /* 0x080fe20000410000 */
        /* <DEDUP_REMOVED lines=8> */
[----:B------:R-:W-:Y:S01]  /*8e30*/  F2FP.BF16.F32.PACK_AB R4, R46, R45 ;  /* 0x0000002d2e04723e */ /* 0x000fe200000010ff */
[----:B------:R-:W-:Y:S01]  /*8e40*/  FMUL.FTZ R29, R30, R5 ;  /* 0x000000051e1d7220 */ /* 0x000fe20000410000 */
[----:B------:R-:W-:Y:S01]  /*8e50*/  FFMA.FTZ R7, R6, R37, -R7 ;  /* 0x0000002506077223 */ /* 0x000fe20000010807 */
[----:B------:R-:W-:Y:S01]  /*8e60*/  FMUL.FTZ R30, R30, R3 ;  /* 0x000000031e1e7220 */ /* 0x000fe20000410000 */
        /* <DEDUP_REMOVED lines=10> */
[----:B------:R1:W-:Y:S04]  /*8f10*/  STS.128 [R47+0x18400], R4 ;  /* 0x018400042f007388 */ /* 0x0003e80000000c00 */
[----:B------:R1:W-:Y:S02]  /*8f20*/  STS.128 [R49+0x18400], R24 ;  /* 0x0184001831007388 */ /* 0x0003e40000000c00 */
.L_x_14908:
[----:B------:R-:W-:Y:S05]  /*8f30*/  BSYNC B1 ;  /* 0x0000000000017941 */ /* 0x000fea0003800000 */
.L_x_14907:
[----:B------:R-:W-:Y:S01]  /*8f40*/  PRMT R3, R55, 0x5410, R54 ;  /* 0x0000541037037816 */ /* 0x000fe20000000036 */
[----:B------:R-:W-:Y:S06]  /*8f50*/  @P0 BRA `(.L_x_14899) ;  /* 0x0000000400a80947 */ /* 0x000fec0003800000 */
[----:B-1----:R-:W2:Y:S01]  /*8f60*/  LDL R4, [R1+0x60] ;  /* 0x0000600001047983 */ /* 0x002ea20000100800 */
[C---:B------:R-:W-:Y:S02]  /*8f70*/  VIADD R5, R22.reuse, 0x40 ;  /* 0x0000004016057836 */ /* 0x040fe40000000000 */
[----:B------:R-:W-:Y:S01]  /*8f80*/  VIADD R6, R22, 0x40 ;  /* 0x0000004016067836 */ /* 0x000fe20000000000 */
[----:B------:R-:W3:Y:S01]  /*8f90*/  LDL R41, [R1+0x9c] ;  /* 0x00009c0001297983 */ /* 0x000ee20000100800 */
[----:B------:R-:W-:Y:S02]  /*8fa0*/  IMAD.SHL.U32 R5, R5, 0x40, RZ ;  /* 0x0000004005057824 */ /* 0x000fe400078e00ff */
[----:B------:R-:W-:Y:S02]  /*8fb0*/  IMAD.SHL.U32 R6, R6, 0x40, RZ ;  /* 0x0000004006067824 */ /* 0x000fe400078e00ff */
[----:B------:R-:W-:Y:S01]  /*8fc0*/  IMAD.IADD R0, R16, 0x1, R35 ;  /* 0x0000000110007824 */ /* 0x000fe200078e0223 */
[----:B------:R-:W-:-:S02]  /*8fd0*/  LOP3.LUT R5, R5, 0x1c0, RZ, 0xc0, !PT ;  /* 0x000001c005057812 */ /* 0x000fc400078ec0ff */
[----:B------:R-:W-:Y:S02]  /*8fe0*/  LOP3.LUT R6, R6, 0x1c0, RZ, 0xc0, !PT ;  /* 0x000001c006067812 */ /* 0x000fe400078ec0ff */
[----:B------:R-:W-:Y:S02]  /*8ff0*/  SHF.R.U32.HI R5, RZ, 0x3, R5 ;  /* 0x00000003ff057819 */ /* 0x000fe40000011605 */
[----:B------:R-:W-:-:S04]  /*9000*/  LOP3.LUT R0, R6, 0x38, R0, 0xf8, !PT ;  /* 0x0000003806007812 */ /* 0x000fc800078ef800 */
[----:B------:R-:W-:Y:S02]  /*9010*/  LOP3.LUT R0, R0, R5, RZ, 0x3c, !PT ;  /* 0x0000000500007212 */ /* 0x000fe400078e3cff */
[----:B------:R-:W-:Y:S02]  /*9020*/  SHF.R.U64 R21, R12, 0x10, R13 ;  /* 0x000000100c157819 */ /* 0x000fe4000000120d */
[--C-:B------:R-:W-:Y:S02]  /*9030*/  SHF.R.U64 R32, R8, 0x10, R9.reuse ;  /* 0x0000001008207819 */ /* 0x100fe40000001209 */
[----:B------:R-:W-:Y:S02]  /*9040*/  SHF.R.U32.HI R33, RZ, 0x10, R9 ;  /* 0x00000010ff217819 */ /* 0x000fe40000011609 */
[----:B------:R-:W-:Y:S02]  /*9050*/  PRMT R21, R52, 0x5410, R21 ;  /* 0x0000541034157816 */ /* 0x000fe40000000015 */
[----:B------:R-:W-:-:S02]  /*9060*/  PRMT R32, R50, 0x5432, R32 ;  /* 0x0000543232207816 */ /* 0x000fc40000000020 */
[----:B------:R-:W-:Y:S02]  /*9070*/  SHF.R.U32.HI R29, RZ, 0x10, R13 ;  /* 0x00000010ff1d7819 */ /* 0x000fe4000001160d */
[----:B------:R-:W-:Y:S02]  /*9080*/  PRMT R33, R50, 0x5410, R33 ;  /* 0x0000541032217816 */ /* 0x000fe40000000021 */
[--C-:B------:R-:W-:Y:S02]  /*9090*/  SHF.R.U32.HI R36, RZ, 0x10, R11.reuse ;  /* 0x00000010ff247819 */ /* 0x100fe4000001160b */
[----:B------:R-:W-:Y:S01]  /*90a0*/  SHF.R.U64 R35, R10, 0x10, R11 ;  /* 0x000000100a237819 */ /* 0x000fe2000000120b */
[----:B------:R-:W-:Y:S01]  /*90b0*/  IMAD.U32 R34, R32, 0x10000, RZ ;  /* 0x0001000020227824 */ /* 0x000fe200078e00ff */
[--C-:B------:R-:W-:Y:S01]  /*90c0*/  SHF.R.U64 R30, R14, 0x10, R15.reuse ;  /* 0x000000100e1e7819 */ /* 0x100fe2000000120f */
[----:B------:R-:W-:Y:S01]  /*90d0*/  IMAD.U32 R28, R21, 0x10000, RZ ;  /* 0x00010000151c7824 */ /* 0x000fe200078e00ff */
[----:B------:R-:W-:-:S02]  /*90e0*/  SHF.R.U32.HI R31, RZ, 0x10, R15 ;  /* 0x00000010ff1f7819 */ /* 0x000fc4000001160f */
[----:B------:R-:W-:Y:S02]  /*90f0*/  PRMT R29, R53, 0x5410, R29 ;  /* 0x00005410351d7816 */ /* 0x000fe4000000001d */
[----:B------:R-:W-:Y:S02]  /*9100*/  PRMT R36, R51, 0x5432, R36 ;  /* 0x0000543233247816 */ /* 0x000fe40000000024 */
[C---:B------:R-:W-:Y:S02]  /*9110*/  PRMT R30, R3.reuse, 0x5432, R30 ;  /* 0x00005432031e7816 */ /* 0x040fe4000000001e */
[----:B------:R-:W-:Y:S02]  /*9120*/  PRMT R31, R3, 0x5410, R31 ;  /* 0x00005410031f7816 */ /* 0x000fe4000000001f */
[----:B------:R-:W-:Y:S02]  /*9130*/  LOP3.LUT R21, R21, 0xffff0000, RZ, 0xc0, !PT ;  /* 0xffff000015157812 */ /* 0x000fe400078ec0ff */
[----:B------:R-:W-:Y:S01]  /*9140*/  PRMT R35, R51, 0x5410, R35 ;  /* 0x0000541033237816 */ /* 0x000fe20000000023 */
[----:B--2---:R-:W-:-:S04]  /*9150*/  IMAD.IADD R0, R4, 0x1, R0 ;  /* 0x0000000104007824 */ /* 0x004fc800078e0200 */
[----:B------:R-:W-:Y:S01]  /*9160*/  IMAD R0, R0, 0x2, R19 ;  /* 0x0000000200007824 */ /* 0x000fe200078e0213 */
[----:B---3--:R-:W-:Y:S04]  /*9170*/  LDS.128 R4, [R41+0x18400] ;  /* 0x0184000029047984 */ /* 0x008fe80000000c00 */
[----:B0-----:R-:W0:Y:S02]  /*9180*/  LDS.128 R24, [R0+0x18400] ;  /* 0x0184000000187984 */ /* 0x001e240000000c00 */
[C---:B0-----:R-:W-:Y:S01]  /*9190*/  IMAD.U32 R11, R24.reuse, 0x10000, RZ ;  /* 0x00010000180b7824 */ /* 0x041fe200078e00ff */
[----:B------:R-:W-:Y:S01]  /*91a0*/  LOP3.LUT R12, R24, 0xffff0000, RZ, 0xc0, !PT ;  /* 0xffff0000180c7812 */ /* 0x000fe200078ec0ff */
[C---:B------:R-:W-:Y:S01]  /*91b0*/  IMAD.U32 R13, R25.reuse, 0x10000, RZ ;  /* 0x00010000190d7824 */ /* 0x040fe200078e00ff */
[----:B------:R-:W-:Y:S01]  /*91c0*/  LOP3.LUT R24, R25, 0xffff0000, RZ, 0xc0, !PT ;  /* 0xffff000019187812 */ /* 0x000fe200078ec0ff */
[----:B------:R-:W-:Y:S01]  /*91d0*/  IMAD.U32 R25, R33, 0x10000, RZ ;  /* 0x0001000021197824 */ /* 0x000fe200078e00ff */
[C---:B------:R-:W-:Y:S01]  /*91e0*/  LOP3.LUT R15, R26.reuse, 0xffff0000, RZ, 0xc0, !PT ;  /* 0xffff00001a0f7812 */ /* 0x040fe200078ec0ff */
[----:B------:R-:W-:-:S02]  /*91f0*/  IMAD.U32 R14, R26, 0x10000, RZ ;  /* 0x000100001a0e7824 */ /* 0x000fc400078e00ff */
[C---:B------:R-:W-:Y:S01]  /*9200*/  FMUL.FTZ R38, R11.reuse, R34 ;  /* 0x000000220b267220 */ /* 0x040fe20000410000 */
[----:B------:R-:W-:Y:S01]  /*9210*/  FMUL.FTZ R40, R11, R28 ;  /* 0x0000001c0b287220 */ /* 0x000fe20000410000 */
[----:B------:R-:W-:Y:S01]  /*9220*/  IMAD.U32 R3, R4, 0x10000, RZ ;  /* 0x0001000004037824 */ /* 0x000fe200078e00ff */
[----:B------:R-:W-:Y:S01]  /*9230*/  LOP3.LUT R26, R27, 0xffff0000, RZ, 0xc0, !PT ;  /* 0xffff00001b1a7812 */ /* 0x000fe200078ec0ff */
[----:B------:R-:W-:Y:S02]  /*9240*/  IMAD.U32 R8, R5, 0x10000, RZ ;  /* 0x0001000005087824 */ /* 0x000fe400078e00ff */
[----:B------:R-:W-:Y:S01]  /*9250*/  FMUL.FTZ R37, R13, R25 ;  /* 0x000000190d257220 */ /* 0x000fe20000410000 */
[----:B------:R-:W-:Y:S02]  /*9260*/  IMAD.U32 R20, R27, 0x10000, RZ ;  /* 0x000100001b147824 */ /* 0x000fe400078e00ff */
[----:B------:R-:W-:Y:S02]  /*9270*/  IMAD.U32 R11, R29, 0x10000, RZ ;  /* 0x000100001d0b7824 */ /* 0x000fe400078e00ff */
[----:B------:R-:W-:-:S02]  /*9280*/  IMAD.U32 R27, R36, 0x10000, RZ ;  /* 0x00010000241b7824 */ /* 0x000fc400078e00ff */
[C---:B------:R-:W-:Y:S01]  /*9290*/  FFMA.FTZ R38, R3.reuse, R28, -R38 ;  /* 0x0000001c03267223 */ /* 0x040fe20000010826 */
[----:B------:R-:W-:Y:S01]  /*92a0*/  FFMA.FTZ R40, R3, R34, R40 ;  /* 0x0000002203287223 */ /* 0x000fe20000010028 */
[-C--:B------:R-:W-:Y:S01]  /*92b0*/  FMUL.FTZ R13, R13, R11.reuse ;  /* 0x0000000b0d0d7220 */ /* 0x080fe20000410000 */
[----:B------:R-:W-:Y:S01]  /*92c0*/  FFMA.FTZ R37, R8, R11, -R37 ;  /* 0x0000000b08257223 */ /* 0x000fe20000010825 */
[----:B------:R-:W-:Y:S02]  /*92d0*/  IMAD.U32 R10, R7, 0x10000, RZ ;  /* 0x00010000070a7824 */ /* 0x000fe400078e00ff */
[----:B------:R-:W-:Y:S01]  /*92e0*/  FMUL.FTZ R39, R20, R27 ;  /* 0x0000001b14277220 */ /* 0x000fe20000410000 */
[----:B------:R-:W-:Y:S01]  /*92f0*/  IMAD.U32 R3, R31, 0x10000, RZ ;  /* 0x000100001f037824 */ /* 0x000fe200078e00ff */
[----:B------:R-:W-:Y:S02]  /*9300*/  LOP3.LUT R11, R32, 0xffff0000, RZ, 0xc0, !PT ;  /* 0xffff0000200b7812 */ /* 0x000fe400078ec0ff */
[----:B------:R-:W-:Y:S01]  /*9310*/  LOP3.LUT R4, R4, 0xffff0000, RZ, 0xc0, !PT ;  /* 0xffff000004047812 */ /* 0x000fe200078ec0ff */
[-C--:B------:R-:W-:Y:S01]  /*9320*/  FMUL.FTZ R20, R20, R3.reuse ;  /* 0x0000000314147220 */ /* 0x080fe20000410000 */
[----:B------:R-:W-:Y:S01]  /*9330*/  FFMA.FTZ R39, R10, R3, -R39 ;  /* 0x000000030a277223 */ /* 0x000fe20000010827 */
[----:B------:R-:W-:Y:S01]  /*9340*/  FMUL.FTZ R3, R12, R11 ;  /* 0x0000000b0c037220 */ /* 0x000fe20000410000 */
[----:B------:R-:W-:Y:S01]  /*9350*/  FFMA.FTZ R25, R8, R25, R13 ;  /* 0x0000001908197223 */ /* 0x000fe2000001000d */
[----:B------:R-:W-:Y:S01]  /*9360*/  LOP3.LUT R33, R33, 0xffff0000, RZ, 0xc0, !PT ;  /* 0xffff000021217812 */ /* 0x000fe200078ec0ff */
[-C--:B------:R-:W-:Y:S01]  /*9370*/  FMUL.FTZ R13, R12, R21.reuse ;  /* 0x000000150c0d7220 */ /* 0x080fe20000410000 */
[----:B------:R-:W-:Y:S01]  /*9380*/  LOP3.LUT R29, R29, 0xffff0000, RZ, 0xc0, !PT ;  /* 0xffff00001d1d7812 */ /* 0x000fe200078ec0ff */
[----:B------:R-:W-:Y:S01]  /*9390*/  FFMA.FTZ R21, R4, R21, -R3 ;  /* 0x0000001504157223 */ /* 0x000fe20000010803 */
[----:B------:R-:W-:-:S02]  /*93a0*/  IMAD.U32 R8, R35, 0x10000, RZ ;  /* 0x0001000023087824 */ /* 0x000fc400078e00ff */
[----:B------:R-:W-:Y:S02]  /*93b0*/  IMAD.U32 R3, R30, 0x10000, RZ ;  /* 0x000100001e037824 */ /* 0x000fe400078e00ff */
[----:B------:R-:W-:Y:S01]  /*93c0*/  FFMA.FTZ R20, R10, R27, R20 ;  /* 0x0000001b0a147223 */ /* 0x000fe20000010014 */
[----:B------:R-:W-:Y:S01]  /*93d0*/  FFMA.FTZ R13, R4, R11, R13 ;  /* 0x0000000b040d7223 */ /* 0x000fe2000001000d */
[----:B------:R-:W-:Y:S01]  /*93e0*/  LOP3.LUT R5, R5, 0xffff0000, RZ, 0xc0, !PT ;  /* 0xffff000005057812 */ /* 0x000fe200078ec0ff */
[----:B------:R-:W-:Y:S01]  /*93f0*/  FMUL.FTZ R10, R24, R33 ;  /* 0x00000021180a7220 */ /* 0x000fe20000410000 */
[----:B------:R-:W-:Y:S01]  /*9400*/  FMUL.FTZ R4, R14, R8 ;  /* 0x000000080e047220 */ /* 0x000fe20000410000 */
[----:B------:R-:W-:Y:S02]  /*9410*/  IMAD.U32 R9, R6, 0x10000, RZ ;  /* 0x0001000006097824 */ /* 0x000fe400078e00ff */
[----:B------:R-:W-:Y:S01]  /*9420*/  FMUL.FTZ R24, R24, R29 ;  /* 0x0000001d18187220 */ /* 0x000fe20000410000 */
[----:B------:R-:W-:Y:S01]  /*9430*/  FMUL.FTZ R14, R14, R3 ;  /* 0x000000030e0e7220 */ /* 0x000fe20000410000 */
[----:B------:R-:W-:-:S02]  /*9440*/  LOP3.LUT R35, R35, 0xffff0000, RZ, 0xc0, !PT ;  /* 0xffff000023237812 */ /* 0x000fc400078ec0ff */
[----:B------:R-:W-:Y:S02]  /*9450*/  LOP3.LUT R36, R36, 0xffff0000, RZ, 0xc0, !PT ;  /* 0xffff000024247812 */ /* 0x000fe400078ec0ff */
[----:B------:R-:W-:Y:S02]  /*9460*/  LOP3.LUT R30, R30, 0xffff0000, RZ, 0xc0, !PT ;  /* 0xffff00001e1e7812 */ /* 0x000fe400078ec0ff */
[----:B------:R-:W-:Y:S01]  /*9470*/  LOP3.LUT R31, R31, 0xffff0000, RZ, 0xc0, !PT ;  /* 0xffff00001f1f7812 */ /* 0x000fe200078ec0ff */
[C---:B------:R-:W-:Y:S01]  /*9480*/  FFMA.FTZ R10, R5.reuse, R29, -R10 ;  /* 0x0000001d050a7223 */ /* 0x040fe2000001080a */
[----:B------:R-:W-:Y:S01]  /*9490*/  LOP3.LUT R6, R6, 0xffff0000, RZ, 0xc0, !PT ;  /* 0xffff000006067812 */ /* 0x000fe200078ec0ff */
[----:B------:R-:W-:Y:S01]  /*94a0*/  FFMA.FTZ R24, R5, R33, R24 ;  /* 0x0000002105187223 */ /* 0x000fe20000010018 */
[----:B------:R-:W-:Y:S01]  /*94b0*/  LOP3.LUT R7, R7, 0xffff0000, RZ, 0xc0, !PT ;  /* 0xffff000007077812 */ /* 0x000fe200078ec0ff */
[C---:B------:R-:W-:Y:S01]  /*94c0*/  FFMA.FTZ R14, R9.reuse, R8, R14 ;  /* 0x00000008090e7223 */ /* 0x040fe2000001000e */
[----:B------:R-:W-:Y:S01]  /*94d0*/  FFMA.FTZ R3, R9, R3, -R4 ;  /* 0x0000000309037223 */ /* 0x000fe20000010804 */
        /* <DEDUP_REMOVED lines=18> */
.L_x_14899:
[----:B------:R-:W-:Y:S05]  /*9600*/  BSYNC B0 ;  /* 0x0000000000007941 */ /* 0x000fea0003800000 */
.L_x_14885:
        /* <DEDUP_REMOVED lines=8> */
.L_x_14882:
[----:B0123--:R-:W0:Y:S01]  /*9690*/  S2R R0, SR_TID.X ;  /* 0x0000000000007919 */ /* 0x00fe220000002100 */
[----:B------:R-:W-:Y:S01]  /*96a0*/  ISETP.NE.AND P1, PT, R232, 0x3, PT ;  /* 0x00000003e800780c */ /* 0x000fe20003f25270 */
[----:B------:R-:W-:Y:S05]  /*96b0*/  WARPSYNC.ALL ;  /* 0x0000000000007948 */ /* 0x000fea0003800000 */
[----:B0-----:R-:W-:-:S05]  /*96c0*/  SHF.R.U32.HI R0, RZ, 0x7, R0 ;  /* 0x00000007ff007819 */ /* 0x001fca0000011600 */
[----:B------:R-:W-:-:S05]  /*96d0*/  VIADD R0, R0, 0x8 ;  /* 0x0000000800007836 */ /* 0x000fca0000000000 */
[----:B------:R0:W-:Y:S06]  /*96e0*/  BAR.SYNC.DEFER_BLOCKING R0, 0x100 ;  /* 0x000400000000751d */ /* 0x0001ec0000010000 */
[----:B------:R-:W-:Y:S05]  /*96f0*/  @!P1 BRA `(.L_x_14909) ;  /* 0x0000000000049947 */ /* 0x000fea0003800000 */
[----:B------:R-:W-:Y:S01]  /*9700*/  BPT.TRAP 0x1 ;  /* 0x000000040000795c */ /* 0x000fe20000300000 */
.L_x_14909:
[----:B------:R-:W-:Y:S01]  /*9710*/  IMAD R180, R2, 0x8, R19 ;  /* 0x0000000802b47824 */ /* 0x000fe200078e0213 */
[----:B------:R-:W-:-:S04]  /*9720*/  SHF.L.U32 R7, R23, 0x1f, RZ ;  /* 0x0000001f17077819 */ /* 0x000fc800000006ff */
[----:B------:R1:W2:Y:S01]  /*9730*/  SYNCS.PHASECHK.TRANS64.TRYWAIT P0, [R180+URZ+0x32430], R7 ;  /* 0x03243007b40075a7 */ /* 0x0002a2000800017f */
[----:B------:R-:W-:Y:S05]  /*9740*/  @!P1 BRA `(.L_x_14910) ;  /* 0x0000000000049947 */ /* 0x000fea0003800000 */
[----:B------:R-:W-:Y:S01]  /*9750*/  BPT.TRAP 0x1 ;  /* 0x000000040000795c */ /* 0x000fe20000300000 */
.L_x_14910:
[----:B------:R-:W-:-:S05]  /*9760*/  VIADD R3, R19, 0x1c400 ;  /* 0x0001c40013037836 */ /* 0x000fca0000000000 */
[----:B------:R-:W-:-:S04]  /*9770*/  SHF.R.U32.HI R3, RZ, 0x4, R3 ;  /* 0x00000004ff037819 */ /* 0x000fc80000011603 */
[----:B------:R-:W-:-:S04]  /*9780*/  LOP3.LUT R3, R3, 0x3fff, RZ, 0xc0, !PT ;  /* 0x00003fff03037812 */ /* 0x000fc800078ec0ff */
[----:B------:R-:W-:-:S05]  /*9790*/  LOP3.LUT R3, R3, 0x10000, RZ, 0xfc, !PT ;  /* 0x0001000003037812 */ /* 0x000fca00078efcff */
[----:B------:R3:W-:Y:S01]  /*97a0*/  STL [R1+0x44], R3 ;  /* 0x0000440301007387 */ /* 0x0007e20000100800 */
[----:B--2---:R-:W-:Y:S05]  /*97b0*/  @P0 BRA `(.L_x_14911) ;  /* 0x0000000000080947 */ /* 0x004fea0003800000 */
[----:B------:R-:W2:Y:S02]  /*97c0*/  SYNCS.PHASECHK.TRANS64.TRYWAIT P0, [R180+URZ+0x32430], R7 ;  /* 0x03243007b40075a7 */ /* 0x000ea4000800017f */
[----:B--2---:R-:W-:Y:S05]  /*97d0*/  @!P0 BRA `(.L_x_14912) ;  /* 0x00000164004c8947 */ /* 0x004fea0003800000 */
.L_x_14911:
[----:B---3--:R-:W3:Y:S01]  /*97e0*/  LDL R3, [R1+0x44] ;  /* 0x0000440001037983 */ /* 0x008ee20000100800 */
[----:B------:R-:W-:Y:S01]  /*97f0*/  IMAD.MOV.U32 R5, RZ, RZ, 0x40000040 ;  /* 0x40000040ff057424 */ /* 0x000fe200078e00ff */
[----:B------:R-:W-:Y:S05]  /*9800*/  WARPSYNC.ALL ;  /* 0x0000000000007948 */ /* 0x000fea0003800000 */
[C---:B------:R-:W-:Y:S01]  /*9810*/  R2UR UR4, R224.reuse ;  /* 0x00000000e00472ca */ /* 0x040fe200000e0000 */
[----:B-----5:R-:W-:Y:S01]  /*9820*/  WARPGROUP.ARRIVE ;  /* 0x00000000000079c5 */ /* 0x020fe20000000000 */
[----:B------:R-:W-:Y:S01]  /*9830*/  R2UR UR5, R225 ;  /* 0x00000000e10572ca */ /* 0x000fe200000e0000 */
[----:B------:R-:W-:Y:S01]  /*9840*/  VIADD R14, R224, 0x2 ;  /* 0x00000002e00e7836 */ /* 0x000fe20000000000 */
[----:B------:R-:W-:Y:S01]  /*9850*/  R2UR UR7, R5 ;  /* 0x00000000050772ca */ /* 0x000fe200000e0000 */
[----:B------:R-:W-:Y:S01]  /*9860*/  IMAD.MOV.U32 R15, RZ, RZ, 0x40000040 ;  /* 0x40000040ff0f7424 */ /* 0x000fe200078e00ff */
[----:B------:R-:W-:Y:S01]  /*9870*/  BSSY B0, `(.L_x_14913) ;  /* 0x000002a000007945 */ /* 0x000fe20003800000 */
[----:B------:R-:W-:-:S02]  /*9880*/  IMAD.MOV.U32 R9, RZ, RZ, 0x40000040 ;  /* 0x40000040ff097424 */ /* 0x000fc400078e00ff */
[C---:B------:R-:W-:Y:S01]  /*9890*/  VIADD R12, R224.reuse, 0x4 ;  /* 0x00000004e00c7836 */ /* 0x040fe20000000000 */
[----:B------:R4:W-:Y:S01]  /*98a0*/  STL.64 [R1+0x18], R14 ;  /* 0x0000180e01007387 */ /* 0x0009e20000100a00 */
[----:B------:R-:W-:Y:S02]  /*98b0*/  IMAD.MOV.U32 R13, RZ, RZ, 0x40000040 ;  /* 0x40000040ff0d7424 */ /* 0x000fe400078e00ff */
[----:B------:R-:W-:Y:S02]  /*98c0*/  VIADD R10, R224, 0x6 ;  /* 0x00000006e00a7836 */ /* 0x000fe40000000000 */
[----:B------:R-:W-:Y:S01]  /*98d0*/  IMAD.MOV.U32 R11, RZ, RZ, 0x40000040 ;  /* 0x40000040ff0b7424 */ /* 0x000fe200078e00ff */
[----:B------:R4:W-:Y:S01]  /*98e0*/  STL.64 [R1+0x10], R12 ;  /* 0x0000100c01007387 */ /* 0x0009e20000100a00 */
[----:B------:R-:W-:-:S03]  /*98f0*/  IMAD.MOV.U32 R5, RZ, RZ, 0x40000040 ;  /* 0x40000040ff057424 */ /* 0x000fc600078e00ff */
[----:B------:R4:W-:Y:S01]  /*9900*/  STL.64 [R1+0x8], R10 ;  /* 0x0000080a01007387 */ /* 0x0009e20000100a00 */
[----:B---3--:R-:W-:-:S04]  /*9910*/  IMAD R4, R2, 0x300, R3 ;  /* 0x0000030002047824 */ /* 0x008fc800078e0203 */
[C---:B------:R-:W-:Y:S01]  /*9920*/  VIADD R8, R4.reuse, 0x2 ;  /* 0x0000000204087836 */ /* 0x040fe20000000000 */
[----:B------:R-:W-:-:S13]  /*9930*/  R2UR UR6, R4 ;  /* 0x00000000040672ca */ /* 0x000fda00000e0000 */
        /* <DEDUP_REMOVED lines=22> */
[----:B------:R-:W-:Y:S01]  /*9aa0*/  SHF.L.U32 R4, R73, 0x1f, RZ ;  /* 0x0000001f49047819 */ /* 0x000fe200000006ff */
[----:B------:R-:W-:-:S02]  /*9ab0*/  WARPGROUP.DEPBAR.LE gsb0, 0x0 ;  /* 0x00008000000079c5 */ /* 0x000fc40000010000 */
[----:B------:R-:W-:-:S08]  /*9ac0*/  WARPGROUP.ARRIVE ;  /* 0x00000000000079c5 */ /* 0x000fd00000000000 */
[----:B------:R-:W-:Y:S03]  /*9ad0*/  HGMMA.64x96x16.F32.BF16 R24, gdesc[UR4], R24, gsb0 ;  /* 0x01600000041879f0 */ /* 0x000fe60008001818 */
[----:B------:R-:W-:Y:S02]  /*9ae0*/  WARPGROUP.DEPBAR.LE gsb0, 0x0 ;  /* 0x00008000000079c5 */ /* 0x000fe40000010000 */
[----:B------:R-:W3:Y:S02]  /*9af0*/  SYNCS.PHASECHK.TRANS64.TRYWAIT P0, [R19+URZ+0x32410], R4 ;  /* 0x03241004130075a7 */ /* 0x000ee4000800017f */
[----:B---34-:R-:W-:Y:S05]  /*9b00*/  @!P0 BRA `(.L_x_14914) ;  /* 0x0000016000948947 */ /* 0x018fea0003800000 */
.L_x_15163:
[----:B------:R-:W-:Y:S05]  /*9b10*/  BSYNC B0 ;  /* 0x0000000000007941 */ /* 0x000fea0003800000 */
.L_x_14913:
[----:B------:R-:W-:Y:S05]  /*9b20*/  @!P1 BRA `(.L_x_14915) ;  /* 0x0000000000049947 */ /* 0x000fea0003800000 */
[----:B------:R-:W-:Y:S01]  /*9b30*/  BPT.TRAP 0x1 ;  /* 0x000000040000795c */ /* 0x000fe20000300000 */
.L_x_14915:
[----:B------:R4:W0:Y:S01]  /*9b40*/  SYNCS.PHASECHK.TRANS64.TRYWAIT P2, [R180+URZ+0x32450], R7 ;  /* 0x03245007b40075a7 */ /* 0x000822000804017f */
[----:B------:R-:W-:Y:S05]  /*9b50*/  @!P1 BRA `(.L_x_14916) ;  /* 0x0000000000049947 */ /* 0x000fea0003800000 */
[----:B------:R-:W-:Y:S01]  /*9b60*/  BPT.TRAP 0x1 ;  /* 0x000000040000795c */ /* 0x000fe20000300000 */
.L_x_14916:
[----:B------:R-:W5:Y:S01]  /*9b70*/  S2R R3, SR_TID.X ;  /* 0x0000000000037919 */ /* 0x000f620000002100 */
[----:B------:R-:W-:Y:S01]  /*9b80*/  BSSY B0, `(.L_x_14917) ;  /* 0x0000006000007945 */ /* 0x000fe20003800000 */
[----:B-----5:R-:W-:-:S04]  /*9b90*/  LOP3.LUT R3, R3, 0x7f, RZ, 0xc0, !PT ;  /* 0x0000007f03037812 */ /* 0x020fc800078ec0ff */
[----:B------:R-:W-:Y:S01]  /*9ba0*/  ISETP.NE.AND P0, PT, R3, RZ, PT ;  /* 0x000000ff0300720c */ /* 0x000fe20003f05270 */
[----:B0-----:R-:W-:-:S12]  /*9bb0*/  @P2 BRA `(.L_x_14918) ;  /* 0x0000000000082947 */ /* 0x001fd80003800000 */
[----:B------:R-:W0:Y:S02]  /*9bc0*/  SYNCS.PHASECHK.TRANS64.TRYWAIT P2, [R180+URZ+0x32450], R7 ;  /* 0x03245007b40075a7 */ /* 0x000e24000804017f */
[----:B0-----:R-:W-:Y:S05]  /*9bd0*/  @!P2 BRA `(.L_x_14919) ;  /* 0x000001600074a947 */ /* 0x001fea0003800000 */
.L_x_14918:
[----:B------:R-:W-:Y:S05]  /*9be0*/  BSYNC B0 ;  /* 0x0000000000007941 */ /* 0x000fea0003800000 */
.L_x_14917:
[----:B------:R-:W-:Y:S05]  /*9bf0*/  WARPSYNC.ALL ;  /* 0x0000000000007948 */ /* 0x000fea0003800000 */
[----:B------:R-:W-:Y:S01]  /*9c00*/  VIADD R3, R19, 0x400 ;  /* 0x0000040013037836 */ /* 0x000fe20000000000 */
[----:B---3--:R-:W-:Y:S01]  /*9c10*/  LOP3.LUT R4, R72, 0x10000, RZ, 0xfc, !PT ;  /* 0x0001000048047812 */ /* 0x008fe200078efcff */
[----:B------:R-:W-:Y:S01]  /*9c20*/  IMAD.MOV.U32 R5, RZ, RZ, 0x40000040 ;  /* 0x40000040ff057424 */ /* 0x000fe200078e00ff */
[----:B------:R-:W-:Y:S01]  /*9c30*/  WARPGROUP.ARRIVE ;  /* 0x00000000000079c5 */ /* 0x000fe20000000000 */
[----:B------:R-:W-:Y:S01]  /*9c40*/  IMAD.MOV.U32 R73, RZ, RZ, 0x40000040 ;  /* 0x40000040ff497424 */ /* 0x000fe200078e00ff */
[----:B------:R-:W-:Y:S01]  /*9c50*/  SHF.R.U32.HI R3, RZ, 0x4, R3 ;  /* 0x00000004ff037819 */ /* 0x000fe20000011603 */
[C---:B------:R-:W-:Y:S01]  /*9c60*/  VIADD R74, R4.reuse, 0x2 ;  /* 0x00000002044a7836 */ /* 0x040fe20000000000 */
[----:B------:R-:W-:Y:S01]  /*9c70*/  R2UR UR4, R4 ;  /* 0x00000000040472ca */ /* 0x000fe200000e0000 */
[----:B------:R-:W-:Y:S01]  /*9c80*/  IMAD.MOV.U32 R75, RZ, RZ, 0x40000040 ;  /* 0x40000040ff4b7424 */ /* 0x000fe200078e00ff */
[----:B------:R-:W-:Y:S01]  /*9c90*/  LOP3.LUT R3, R3, 0x3fff, RZ, 0xc0, !PT ;  /* 0x00003fff03037812 */ /* 0x000fe200078ec0ff */
[----:B-12-4-:R-:W-:Y:S01]  /*9ca0*/  IMAD.MOV.U32 R7, RZ, RZ, 0x40000040 ;  /* 0x40000040ff077424 */ /* 0x016fe200078e00ff */
[----:B------:R-:W-:Y:S01]  /*9cb0*/  R2UR UR5, R5 ;  /* 0x00000000050572ca */ /* 0x000fe200000e0000 */
[----:B------:R-:W-:Y:S01]  /*9cc0*/  IMAD.MOV.U32 R231, RZ, RZ, 0x40000040 ;  /* 0x40000040ffe77424 */ /* 0x000fe200078e00ff */
[----:B------:R-:W-:Y:S01]  /*9cd0*/  LOP3.LUT R6, R3, 0x10000, RZ, 0xfc, !PT ;  /* 0x0001000003067812 */ /* 0x000fe200078efcff */
[----:B------:R-:W-:Y:S01]  /*9ce0*/  IMAD.MOV.U32 R229, RZ, RZ, 0x40000040 ;  /* 0x40000040ffe57424 */ /* 0x000fe200078e00ff */
[----:B------:R-:W-:Y:S01]  /*9cf0*/  R2UR UR7, R73 ;  /* 0x00000000490772ca */ /* 0x000fe200000e0000 */
[----:B------:R-:W-:Y:S01]  /*9d00*/  IMAD.MOV.U32 R227, RZ, RZ, 0x40000040 ;  /* 0x40000040ffe37424 */ /* 0x000fe200078e00ff */
[----:B------:R-:W0:Y:S01]  /*9d10*/  LDC R77, c[0x0][0x448] ;  /* 0x00011200ff4d7b82 */ /* 0x000e220000000800 */
[----:B------:R-:W-:Y:S01]  /*9d20*/  IMAD R72, R2, 0xc00, R6 ;  /* 0x00000c0002487824 */ /* 0x000fe200078e0206 */
[----:B------:R1:W-:Y:S01]  /*9d30*/  STL [R1+0x48], R6 ;  /* 0x0000480601007387 */ /* 0x0003e20000100800 */
[----:B------:R-:W-:Y:S01]  /*9d40*/  IMAD.MOV.U32 R215, RZ, RZ, 0x40000040 ;  /* 0x40000040ffd77424 */ /* 0x000fe200078e00ff */
[----:B------:R-:W-:Y:S01]  /*9d50*/  ULDC UR42, c[0x0][0xad0] ;  /* 0x0002b400002a7ab9 */ /* 0x000fe20000000800 */
[----:B------:R-:W-:Y:S01]  /*9d60*/  IMAD.MOV.U32 R213, RZ, RZ, 0x40000040 ;  /* 0x40000040ffd57424 */ /* 0x000fe200078e00ff */
[----:B------:R-:W-:Y:S01]  /*9d70*/  R2UR UR6, R72 ;  /* 0x00000000480672ca */ /* 0x000fe200000e0000 */
[----:B------:R-:W-:Y:S01]  /*9d80*/  VIADD R230, R4, 0x4 ;  /* 0x0000000404e67836 */ /* 0x000fe20000000000 */
[----:B------:R2:W-:Y:S01]  /*9d90*/  STL.64 [R1], R74 ;  /* 0x0000004a01007387 */ /* 0x0005e20000100a00 */
[----:B------:R-:W-:Y:S01]  /*9da0*/  IMAD.MOV.U32 R209, RZ, RZ, 0x40000040 ;  /* 0x40000040ffd17424 */ /* 0x000fe200078e00ff */
[----:B------:R-:W-:Y:S01]  /*9db0*/  ULDC UR43, c[0x0][0xad0] ;  /* 0x0002b400002b7ab9 */ /* 0x000fe20000000800 */
[----:B-1----:R-:W-:-:S08]  /*9dc0*/  VIADD R6, R72, 0x2 ;  /* 0x0000000248067836 */ /* 0x002fd00000000000 */
[----:B------:R-:W-:Y:S01]  /*9dd0*/  HGMMA.64x96x16.F32.BF16 R24, gdesc[UR4], R24, gsb0 ;  /* 0x01600000041879f0 */ /* 0x000fe20008001818 */
[----:B------:R-:W-:Y:S02]  /*9de0*/  R2UR UR4, R74 ;  /* 0x000000004a0472ca */ /* 0x000fe400000e0000 */
[----:B------:R-:W-:Y:S02]  /*9df0*/  R2UR UR5, R75 ;  /* 0x000000004b0572ca */ /* 0x000fe400000e0000 */
[----:B------:R-:W-:Y:S02]  /*9e00*/  R2UR UR6, R6 ;  /* 0x00000000060672ca */ /* 0x000fe400000e0000 */
[----:B------:R-:W-:Y:S01]  /*9e10*/  R2UR UR7, R7 ;  /* 0x00000000070772ca */ /* 0x000fe200000e0000 */
[----:B------:R-:W-:Y:S01]  /*9e20*/  VIADD R6, R72, 0x4 ;  /* 0x0000000448067836 */ /* 0x000fe20000000000 */
[----:B--2---:R-:W2:Y:S01]  /*9e30*/  LDL.LU R75, [R1+0x38] ;  /* 0x00003800014b7983 */ /* 0x004ea20000300800 */
[----:B------:R-:W-:-:S02]  /*9e40*/  IMAD.MOV.U32 R7, RZ, RZ, 0x40000040 ;  /* 0x40000040ff077424 */ /* 0x000fc400078e00ff */
[C---:B------:R-:W-:Y:S01]  /*9e50*/  VIADD R228, R4.reuse, 0x6 ;  /* 0x0000000604e47836 */ /* 0x040fe20000000000 */
[----:B------:R-:W3:Y:S01]  /*9e60*/  LDL R79, [R1+0x64] ;  /* 0x00006400014f7983 */ /* 0x000ee20000100800 */
[C---:B------:R-:W-:Y:S02]  /*9e70*/  VIADD R226, R4.reuse, 0x400 ;  /* 0x0000040004e27836 */ /* 0x040fe40000000000 */
[C---:B------:R-:W-:Y:S01]  /*9e80*/  VIADD R214, R4.reuse, 0x402 ;  /* 0x0000040204d67836 */ /* 0x040fe20000000000 */
[----:B------:R-:W3:Y:S01]  /*9e90*/  LDL R76, [R1+0x50] ;  /* 0x00005000014c7983 */ /* 0x000ee20000100800 */
[C---:B------:R-:W-:Y:S02]  /*9ea0*/  VIADD R212, R4.reuse, 0x404 ;  /* 0x0000040404d47836 */ /* 0x040fe40000000000 */
[C---:B------:R-:W-:Y:S01]  /*9eb0*/  VIADD R208, R4.reuse, 0x406 ;  /* 0x0000040604d07836 */ /* 0x040fe20000000000 */
[----:B------:R-:W4:Y:S01]  /*9ec0*/  LDL R182, [R1+0x34] ;  /* 0x0000340001b67983 */ /* 0x000f220000100800 */
[----:B------:R-:W-:-:S02]  /*9ed0*/  VIADD R206, R4, 0x800 ;  /* 0x0000080004ce7836 */ /* 0x000fc40000000000 */
[----:B------:R-:W-:Y:S01]  /*9ee0*/  IMAD.MOV.U32 R207, RZ, RZ, 0x40000040 ;  /* 0x40000040ffcf7424 */ /* 0x000fe200078e00ff */
[----:B------:R-:W5:Y:S01]  /*9ef0*/  LDL R78, [R1+0x68] ;  /* 0x00006800014e7983 */ /* 0x000f620000100800 */
[----:B------:R-:W-:Y:S02]  /*9f00*/  VIADD R204, R4, 0x802 ;  /* 0x0000080204cc7836 */ /* 0x000fe40000000000 */
[----:B------:R-:W-:Y:S01]  /*9f10*/  IMAD.MOV.U32 R205, RZ, RZ, 0x40000040 ;  /* 0x40000040ffcd7424 */ /* 0x000fe200078e00ff */
[----:B------:R-:W5:Y:S01]  /*9f20*/  LDL R183, [R1+0x30] ;  /* 0x0000300001b77983 */ /* 0x000f620000100800 */
[----:B------:R-:W-:Y:S02]  /*9f30*/  WARPGROUP.DEPBAR.LE gsb0, 0x0 ;  /* 0x00008000000079c5 */ /* 0x000fe40000010000 */
[----:B------:R-:W-:-:S06]  /*9f40*/  WARPGROUP.ARRIVE ;  /* 0x00000000000079c5 */ /* 0x000fcc0000000000 */
        /* <DEDUP_REMOVED lines=69> */
[----:B------:R-:W-:-:S02]  /*a3a0*/  VIADD R6, R72, 0x604 ;  /* 0x0000060448067836 */ /* 0x000fc40000000000 */
[----:B------:R-:W-:Y:S02]  /*a3b0*/  IMAD.MOV.U32 R21, RZ, RZ, 0x40000040 ;  /* 0x40000040ff157424 */ /* 0x000fe400078e00ff */
[----:B------:R-:W-:Y:S01]  /*a3c0*/  IMAD.MOV.U32 R7, RZ, RZ, 0x40000040 ;  /* 0x40000040ff077424 */ /* 0x000fe200078e00ff */
        /* <DEDUP_REMOVED lines=61> */
[----:B------:R-:W-:Y:S02]  /*a7a0*/  R2UR UR7, R73 ;  /* 0x00000000490772ca */ /* 0x000fe400000e0000 */
[----:B0-----:R-:W-:-:S13]  /*a7b0*/  ISETP.NE.AND P5, PT, R77, 0x1, PT ;  /* 0x000000014d00780c */ /* 0x001fda0003fa5270 */
[----:B------:R-:W0:Y:S01]  /*a7c0*/  @P5 LDC R77, c[0x0][0x44c] ;  /* 0x00011300ff4d5b82 */ /* 0x000e220000000800 */
[----:B------:R-:W-:Y:S02]  /*a7d0*/  WARPGROUP.DEPBAR.LE gsb0, 0x0 ;  /* 0x00008000000079c5 */ /* 0x000fe40000010000 */
[----:B------:R-:W-:-:S06]  /*a7e0*/  WARPGROUP.ARRIVE ;  /* 0x00000000000079c5 */ /* 0x000fcc0000000000 */
[----:B------:R-:W-:Y:S01]  /*a7f0*/  HGMMA.64x96x16.F32.BF16 R24, gdesc[UR4], R24, gsb0 ;  /* 0x01600000041879f0 */ /* 0x000fe20008001818 */
[----:B------:R-:W-:Y:S01]  /*a800*/  ULDC UR4, c[0x0][0xad0] ;  /* 0x0002b40000047ab9 */ /* 0x000fe20000000800 */
[----:B--2---:R-:W-:-:S04]  /*a810*/  LOP3.LUT R75, R75, 0xfffffffe, RZ, 0xc0, !PT ;  /* 0xfffffffe4b4b7812 */ /* 0x004fc800078ec0ff */
[----:B------:R-:W-:-:S05]  /*a820*/  @P5 LOP3.LUT R75, R75, 0x1, RZ, 0xfc, !PT ;  /* 0x000000014b4b5812 */ /* 0x000fca00078efcff */
[----:B------:R1:W-:Y:S01]  /*a830*/  STL [R1+0x38], R75 ;  /* 0x0000384b01007387 */ /* 0x0003e20000100800 */
[----:B------:R-:W-:Y:S02]  /*a840*/  WARPGROUP.DEPBAR.LE gsb0, 0x0 ;  /* 0x00008000000079c5 */ /* 0x000fe40000010000 */
[----:B------:R-:W-:-:S04]  /*a850*/  FMUL.FTZ R72, R24, UR4 ;  /* 0x0000000418487c20 */ /* 0x000fc80008410000 */
[----:B------:R2:W5:Y:S01]  /*a860*/  MUFU.TANH R74, R72 ;  /* 0x00000048004a7308 */ /* 0x0005620000002400 */
[----:B------:R-:W-:Y:S01]  /*a870*/  FMUL.FTZ R28, R28, UR4 ;  /* 0x000000041c1c7c20 */ /* 0x000fe20008410000 */
[----:B--2---:R-:W2:Y:S06]  /*a880*/  @P5 LDC R72, c[0x0][0x450] ;  /* 0x00011400ff485b82 */ /* 0x004eac0000000800 */
[----:B------:R3:W-:Y:S01]  /*a890*/  MUFU.TANH R87, R28 ;  /* 0x0000001c00577308 */ /* 0x0007e20000002400 */
[----:B------:R-:W-:Y:S01]  /*a8a0*/  FMUL.FTZ R33, R33, UR4 ;  /* 0x0000000421217c20 */ /* 0x000fe20008410000 */
[----:B---3--:R-:W-:Y:S01]  /*a8b0*/  FMUL.FTZ R28, R35, UR4 ;  /* 0x00000004231c7c20 */ /* 0x008fe20008410000 */
[----:B------:R-:W-:Y:S01]  /*a8c0*/  FMUL.FTZ R35, R36, UR4 ;  /* 0x0000000424237c20 */ /* 0x000fe20008410000 */
[----:B------:R-:W-:-:S04]  /*a8d0*/  IMAD.IADD R36, R79, 0x1, R76 ;  /* 0x000000014f247824 */ /* 0x000fc800078e024c */
[----:B------:R0:W-:Y:S02]  /*a8e0*/  MUFU.TANH R81, R33 ;  /* 0x0000002100517308 */ /* 0x0001e40000002400 */
[----:B0-----:R-:W-:-:S06]  /*a8f0*/  @P5 IMAD.HI.U32 R33, R36, R77, RZ ;  /* 0x0000004d24215227 */ /* 0x001fcc00078e00ff */
[----:B-1----:R0:W-:Y:S01]  /*a900*/  MUFU.TANH R75, R35 ;  /* 0x00000023004b7308 */ /* 0x0021e20000002400 */
[----:B--2---:R-:W-:-:S05]  /*a910*/  @P5 SHF.R.U32.HI R36, RZ, R72, R33 ;  /* 0x00000048ff245219 */ /* 0x004fca0000011621 */
[----:B0-----:R-:W0:Y:S01]  /*a920*/  SHFL.IDX PT, R35, R36, RZ, 0x1c1f ;  /* 0x001c1fff24237589 */ /* 0x001e2200000e0000 */
[----:B----4-:R-:W-:Y:S02]  /*a930*/  IMAD R33, R203, -0x60, R182 ;  /* 0xffffffa0cb217824 */ /* 0x010fe400078e02b6 */
[----:B------:R-:W-:Y:S01]  /*a940*/  FMUL.FTZ R73, R25, UR4 ;  /* 0x0000000419497c20 */ /* 0x000fe20008410000 */
[----:B------:R-:W-:Y:S01]  /*a950*/  FMUL.FTZ R40, R40, UR4 ;  /* 0x0000000428287c20 */ /* 0x000fe20008410000 */
[----:B------:R-:W-:Y:S01]  /*a960*/  FMUL.FTZ R25, R27, UR4 ;  /* 0x000000041b197c20 */ /* 0x000fe20008410000 */
[----:B------:R-:W-:Y:S02]  /*a970*/  VIADD R33, R33, 0x60 ;  /* 0x0000006021217836 */ /* 0x000fe40000000000 */
[----:B------:R-:W-:Y:S01]  /*a980*/  FMUL.FTZ R27, R30, UR4 ;  /* 0x000000041e1b7c20 */ /* 0x000fe20008410000 */
[----:B------:R-:W-:Y:S01]  /*a990*/  FMUL.FTZ R30, R39, UR4 ;  /* 0x00000004271e7c20 */ /* 0x000fe20008410000 */
[----:B------:R-:W1:Y:S01]  /*a9a0*/  MUFU.TANH R73, R73 ;  /* 0x0000004900497308 */ /* 0x000e620000002400 */
[----:B------:R-:W-:-:S07]  /*a9b0*/  FMUL.FTZ R29, R29, UR4 ;  /* 0x000000041d1d7c20 */ /* 0x000fce0008410000 */
[----:B------:R5:W-:Y:S01]  /*a9c0*/  MUFU.TANH R39, R40 ;  /* 0x0000002800277308 */ /* 0x000be20000002400 */
[----:B------:R-:W-:Y:S01]  /*a9d0*/  FMUL.FTZ R32, R32, UR4 ;  /* 0x0000000420207c20 */ /* 0x000fe20008410000 */
[----:B-----5:R-:W-:-:S06]  /*a9e0*/  IMAD R40, R78, -0x2, R33 ;  /* 0xfffffffe4e287824 */ /* 0x020fcc00078e0221 */
[----:B------:R-:W2:Y:S01]  /*a9f0*/  MUFU.TANH R85, R29 ;  /* 0x0000001d00557308 */ /* 0x000ea20000002400 */
[----:B------:R-:W-:-:S04]  /*aa00*/  IADD3 R91, -R183, 0x1, R40 ;  /* 0x00000001b75b7810 */ /* 0x000fc80007ffe128 */
[----:B0-----:R-:W-:-:S03]  /*aa10*/  VIADDMNMX R72, R35, R91, R40, PT ;  /* 0x0000005b23487246 */ /* 0x001fc60003800128 */
[----:B------:R0:W3:Y:S01]  /*aa20*/  MUFU.TANH R83, R32 ;  /* 0x0000002000537308 */ /* 0x0000e20000002400 */
[----:B------:R-:W-:Y:S01]  /*aa30*/  FMUL.FTZ R24, R26, UR4 ;  /* 0x000000041a187c20 */ /* 0x000fe20008410000 */
[C---:B------:R-:W-:Y:S02]  /*aa40*/  ISETP.GT.AND P3, PT, R72.reuse, RZ, PT ;  /* 0x000000ff4800720c */ /* 0x040fe40003f64270 */
[----:B------:R-:W-:Y:S01]  /*aa50*/  ISETP.GT.AND P4, PT, R72, 0x1, PT ;  /* 0x000000014800780c */ /* 0x000fe20003f84270 */
[----:B------:R-:W-:Y:S01]  /*aa60*/  FMUL.FTZ R26, R31, UR4 ;  /* 0x000000041f1a7c20 */ /* 0x000fe20008410000 */
[----:B------:R-:W-:Y:S01]  /*aa70*/  FMUL.FTZ R31, R38, UR4 ;  /* 0x00000004261f7c20 */ /* 0x000fe20008410000 */
[----:B------:R-:W-:Y:S01]  /*aa80*/  ISETP.GT.AND P2, PT, R72, 0x8, PT ;  /* 0x000000084800780c */ /* 0x000fe20003f44270 */
[----:B------:R-:W-:Y:S01]  /*aa90*/  FMUL.FTZ R37, R37, UR4 ;  /* 0x0000000425257c20 */ /* 0x000fe20008410000 */
[----:B------:R-:W-:Y:S02]  /*aaa0*/  FSEL R38, R74, -INF , P3 ;  /* 0xff8000004a267808 */ /* 0x000fe40001800000 */
[----:B-1----:R-:W-:Y:S01]  /*aab0*/  FSEL R89, R73, -INF , P4 ;  /* 0xff80000049597808 */ /* 0x002fe20002000000 */
[----:B0-----:R-:W-:Y:S01]  /*aac0*/  FMUL.FTZ R32, R42, UR4 ;  /* 0x000000042a207c20 */ /* 0x001fe20008410000 */
[----:B------:R-:W-:-:S02]  /*aad0*/  ISETP.GT.AND P3, PT, R72, 0x9, PT ;  /* 0x000000094800780c */ /* 0x000fc40003f64270 */
[----:B------:R-:W-:Y:S02]  /*aae0*/  FSEL R87, R87, -INF , P2 ;  /* 0xff80000057577808 */ /* 0x000fe40001000000 */
[----:B------:R-:W-:Y:S01]  /*aaf0*/  FMNMX.FTZ R42, R38, R89, !PT ;  /* 0x00000059262a7209 */ /* 0x000fe20007810000 */
[----:B------:R-:W0:Y:S01]  /*ab00*/  MUFU.TANH R37, R37 ;  /* 0x0000002500257308 */ /* 0x000e220000002400 */
[----:B------:R-:W-:Y:S01]  /*ab10*/  ISETP.GT.AND P2, PT, R72, 0x10, PT ;  /* 0x000000104800780c */ /* 0x000fe20003f44270 */
[----:B------:R-:W-:Y:S01]  /*ab20*/  FMUL.FTZ R41, R41, UR4 ;  /* 0x0000000429297c20 */ /* 0x000fe20008410000 */
[----:B--2---:R-:W-:Y:S02]  /*ab30*/  FSEL R85, R85, -INF , P3 ;  /* 0xff80000055557808 */ /* 0x004fe40001800000 */
[----:B------:R-:W-:Y:S01]  /*ab40*/  FMNMX.FTZ R42, R87, R42, !PT ;  /* 0x0000002a572a7209 */ /* 0x000fe20007810000 */
[----:B------:R-:W-:Y:S01]  /*ab50*/  FMUL.FTZ R44, R44, UR4 ;  /* 0x000000042c2c7c20 */ /* 0x000fe20008410000 */
[----:B------:R-:W-:-:S02]  /*ab60*/  ISETP.GT.AND P3, PT, R72, 0x11, PT ;  /* 0x000000114800780c */ /* 0x000fc40003f64270 */
[----:B---3--:R-:W-:Y:S02]  /*ab70*/  FSEL R83, R83, -INF , P2 ;  /* 0xff80000053537808 */ /* 0x008fe40001000000 */
[----:B------:R-:W-:Y:S01]  /*ab80*/  FMNMX.FTZ R42, R85, R42, !PT ;  /* 0x0000002a552a7209 */ /* 0x000fe20007810000 */
[----:B------:R-:W1:Y:S01]  /*ab90*/  MUFU.TANH R41, R41 ;  /* 0x0000002900297308 */ /* 0x000e620000002400 */
[----:B------:R-:W-:Y:S01]  /*aba0*/  ISETP.GT.AND P2, PT, R72, 0x18, PT ;  /* 0x000000184800780c */ /* 0x000fe20003f44270 */
[----:B------:R-:W-:Y:S01]  /*abb0*/  FMUL.FTZ R45, R45, UR4 ;  /* 0x000000042d2d7c20 */ /* 0x000fe20008410000 */
[----:B------:R-:W-:Y:S02]  /*abc0*/  FSEL R81, R81, -INF , P3 ;  /* 0xff80000051517808 */ /* 0x000fe40001800000 */
[----:B------:R-:W-:Y:S01]  /*abd0*/  FMNMX.FTZ R42, R83, R42, !PT ;  /* 0x0000002a532a7209 */ /* 0x000fe20007810000 */
[----:B------:R-:W-:Y:S01]  /*abe0*/  FMUL.FTZ R34, R34, UR4 ;  /* 0x0000000422227c20 */ /* 0x000fe20008410000 */
[----:B------:R-:W-:Y:S01]  /*abf0*/  ISETP.GT.AND P3, PT, R72, 0x19, PT ;  /* 0x000000194800780c */ /* 0x000fe20003f64270 */
[----:B------:R-:W2:Y:S01]  /*ac00*/  MUFU.TANH R44, R44 ;  /* 0x0000002c002c7308 */ /* 0x000ea20000002400 */
[----:B------:R-:W-:Y:S01]  /*ac10*/  FSEL R73, R75, -INF , P2 ;  /* 0xff8000004b497808 */ /* 0x000fe20001000000 */
[----:B------:R-:W-:Y:S01]  /*ac20*/  FMUL.FTZ R48, R48, UR4 ;  /* 0x0000000430307c20 */ /* 0x000fe20008410000 */
[----:B------:R-:W-:Y:S01]  /*ac30*/  FMNMX.FTZ R42, R81, R42, !PT ;  /* 0x0000002a512a7209 */ /* 0x000fe20007810000 */
[----:B------:R-:W-:Y:S01]  /*ac40*/  FMUL.FTZ R49, R49, UR4 ;  /* 0x0000000431317c20 */ /* 0x000fe20008410000 */
[----:B------:R-:W-:-:S03]  /*ac50*/  ISETP.GT.AND P2, PT, R72, 0x20, PT ;  /* 0x000000204800780c */ /* 0x000fc60003f44270 */
[----:B------:R3:W-:Y:S01]  /*ac60*/  MUFU.TANH R29, R34 ;  /* 0x00000022001d7308 */ /* 0x0007e20000002400 */
[----:B------:R-:W-:Y:S01]  /*ac70*/  FMNMX.FTZ R42, R73, R42, !PT ;  /* 0x0000002a492a7209 */ /* 0x000fe20007810000 */
[----:B------:R-:W-:-:S06]  /*ac80*/  FMUL.FTZ R52, R52, UR4 ;  /* 0x0000000434347c20 */ /* 0x000fcc0008410000 */
[----:B------:R-:W4:Y:S01]  /*ac90*/  MUFU.TANH R45, R45 ;  /* 0x0000002d002d7308 */ /* 0x000f220000002400 */
[----:B---3--:R-:W-:Y:S01]  /*aca0*/  FMUL.FTZ R34, R43, UR4 ;  /* 0x000000042b227c20 */ /* 0x008fe20008410000 */
[----:B0-----:R-:W-:Y:S02]  /*acb0*/  FSEL R43, R37, -INF , P3 ;  /* 0xff800000252b7808 */ /* 0x001fe40001800000 */
[C---:B------:R-:W-:Y:S02]  /*acc0*/  ISETP.GT.AND P3, PT, R72.reuse, 0x21, PT ;  /* 0x000000214800780c */ /* 0x040fe40003f64270 */
[----:B------:R-:W-:Y:S02]  /*acd0*/  FSEL R37, R39, -INF , P2 ;  /* 0xff80000027257808 */ /* 0x000fe40001000000 */
[----:B------:R-:W0:Y:S01]  /*ace0*/  MUFU.TANH R48, R48 ;  /* 0x0000003000307308 */ /* 0x000e220000002400 */
[----:B------:R-:W-:Y:S01]  /*acf0*/  FMNMX.FTZ R42, R43, R42, !PT ;  /* 0x0000002a2b2a7209 */ /* 0x000fe20007810000 */
[----:B------:R-:W-:Y:S01]  /*ad00*/  FMUL.FTZ R53, R53, UR4 ;  /* 0x0000000435357c20 */ /* 0x000fe20008410000 */
[----:B------:R-:W-:-:S02]  /*ad10*/  ISETP.GT.AND P2, PT, R72, 0x28, PT ;  /* 0x000000284800780c */ /* 0x000fc40003f44270 */
[----:B-1----:R-:W-:Y:S02]  /*ad20*/  FSEL R35, R41, -INF , P3 ;  /* 0xff80000029237808 */ /* 0x002fe40001800000 */
[----:B------:R-:W-:Y:S01]  /*ad30*/  FMNMX.FTZ R42, R37, R42, !PT ;  /* 0x0000002a252a7209 */ /* 0x000fe20007810000 */
[----:B------:R-:W1:Y:S01]  /*ad40*/  MUFU.TANH R49, R49 ;  /* 0x0000003100317308 */ /* 0x000e620000002400 */
[----:B------:R-:W-:Y:S01]  /*ad50*/  ISETP.GT.AND P3, PT, R72, 0x29, PT ;  /* 0x000000294800780c */ /* 0x000fe20003f64270 */
[----:B------:R-:W-:Y:S01]  /*ad60*/  FMUL.FTZ R56, R56, UR4 ;  /* 0x0000000438387c20 */ /* 0x000fe20008410000 */
[----:B--2---:R-:W-:Y:S02]  /*ad70*/  FSEL R33, R44, -INF , P2 ;  /* 0xff8000002c217808 */ /* 0x004fe40001000000 */
[----:B------:R-:W-:-:S03]  /*ad80*/  FMNMX.FTZ R42, R35, R42, !PT ;  /* 0x0000002a232a7209 */ /* 0x000fc60007810000 */
[----:B------:R-:W2:Y:S01]  /*ad90*/  MUFU.TANH R52, R52 ;  /* 0x0000003400347308 */ /* 0x000ea20000002400 */
[----:B------:R-:W-:Y:S02]  /*ada0*/  ISETP.GT.AND P2, PT, R72, 0x30, PT ;  /* 0x000000304800780c */ /* 0x000fe40003f44270 */
[----:B----4-:R-:W-:Y:S02]  /*adb0*/  FSEL R39, R45, -INF , P3 ;  /* 0xff8000002d277808 */ /* 0x010fe40001800000 */
[----:B------:R-:W-:-:S03]  /*adc0*/  FMNMX.FTZ R42, R33, R42, !PT ;  /* 0x0000002a212a7209 */ /* 0x000fc60007810000 */
[----:B------:R-:W3:Y:S01]  /*add0*/  MUFU.TANH R53, R53 ;  /* 0x0000003500357308 */ /* 0x000ee20000002400 */
[----:B------:R-:W-:Y:S01]  /*ade0*/  FMUL.FTZ R57, R57, UR4 ;  /* 0x0000000439397c20 */ /* 0x000fe20008410000 */
[----:B------:R-:W-:Y:S01]  /*adf0*/  ISETP.GT.AND P3, PT, R72, 0x31, PT ;  /* 0x000000314800780c */ /* 0x000fe20003f64270 */
[----:B------:R-:W-:Y:S01]  /*ae00*/  FMUL.FTZ R60, R60, UR4 ;  /* 0x000000043c3c7c20 */ /* 0x000fe20008410000 */
[----:B0-----:R-:W-:Y:S02]  /*ae10*/  FSEL R41, R48, -INF , P2 ;  /* 0xff80000030297808 */ /* 0x001fe40001000000 */
[----:B------:R-:W-:Y:S02]  /*ae20*/  FMNMX.FTZ R42, R39, R42, !PT ;  /* 0x0000002a272a7209 */ /* 0x000fe40007810000 */
[----:B------:R-:W0:Y:S01]  /*ae30*/  MUFU.TANH R56, R56 ;  /* 0x0000003800387308 */ /* 0x000e220000002400 */
[----:B------:R-:W-:Y:S02]  /*ae40*/  ISETP.GT.AND P2, PT, R72, 0x38, PT ;  /* 0x000000384800780c */ /* 0x000fe40003f44270 */
[----:B-1----:R-:W-:-:S02]  /*ae50*/  FSEL R45, R49, -INF , P3 ;  /* 0xff800000312d7808 */ /* 0x002fc40001800000 */
[----:B------:R-:W-:-:S03]  /*ae60*/  FMNMX.FTZ R42, R41, R42, !PT ;  /* 0x0000002a292a7209 */ /* 0x000fc60007810000 */
[----:B------:R0:W1:Y:S01]  /*ae70*/  MUFU.TANH R74, R57 ;  /* 0x00000039004a7308 */ /* 0x0000620000002400 */
[----:B------:R-:W-:Y:S01]  /*ae80*/  FMUL.FTZ R61, R61, UR4 ;  /* 0x000000043d3d7c20 */ /* 0x000fe20008410000 */
[----:B------:R-:W-:Y:S01]  /*ae90*/  ISETP.GT.AND P3, PT, R72, 0x39, PT ;  /* 0x000000394800780c */ /* 0x000fe20003f64270 */
[----:B------:R-:W-:Y:S01]  /*aea0*/  FMUL.FTZ R64, R64, UR4 ;  /* 0x0000000440407c20 */ /* 0x000fe20008410000 */
[----:B--2---:R-:W-:Y:S02]  /*aeb0*/  FSEL R49, R52, -INF , P2 ;  /* 0xff80000034317808 */ /* 0x004fe40001000000 */
[----:B------:R-:W-:Y:S02]  /*aec0*/  FMNMX.FTZ R42, R45, R42, !PT ;  /* 0x0000002a2d2a7209 */ /* 0x000fe40007810000 */
[----:B------:R-:W2:Y:S01]  /*aed0*/  MUFU.TANH R60, R60 ;  /* 0x0000003c003c7308 */ /* 0x000ea20000002400 */
[----:B------:R-:W-:Y:S02]  /*aee0*/  ISETP.GT.AND P2, PT, R72, 0x40, PT ;  /* 0x000000404800780c */ /* 0x000fe40003f44270 */
[----:B---3--:R-:W-:-:S02]  /*aef0*/  FSEL R53, R53, -INF , P3 ;  /* 0xff80000035357808 */ /* 0x008fc40001800000 */
[----:B------:R-:W-:-:S03]  /*af00*/  FMNMX.FTZ R42, R49, R42, !PT ;  /* 0x0000002a312a7209 */ /* 0x000fc60007810000 */
[----:B------:R1:W3:Y:S01]  /*af10*/  MUFU.TANH R75, R61 ;  /* 0x0000003d004b7308 */ /* 0x0002e20000002400 */
        /* <DEDUP_REMOVED lines=11> */
[----:B------:R-:W-:Y:S02]  /*afd0*/  ISETP.GT.AND P3, PT, R72, 0x49, PT ;  /* 0x000000494800780c */ /* 0x000fe40003f64270 */
[----:B------:R-:W-:-:S04]  /*afe0*/  FMNMX.FTZ R44, R61, R44, !PT ;  /* 0x0000002c3d2c7209 */ /* 0x000fc80007810000 */
[----:B------:R-:W4:Y:S01]  /*aff0*/  MUFU.TANH R68, R68 ;  /* 0x0000004400447308 */ /* 0x000f220000002400 */
[----:B--2---:R-:W-:Y:S02]  /*b000*/  FSEL R65, R60, -INF , P2 ;  /* 0xff8000003c417808 */ /* 0x004fe40001000000 */
[C---:B------:R-:W-:Y:S02]  /*b010*/  ISETP.GT.AND P2, PT, R72.reuse, 0x50, PT ;  /* 0x000000504800780c */ /* 0x040fe40003f44270 */
[----:B---3--:R-:W-:Y:S02]  /*b020*/  FSEL R69, R75, -INF , P3 ;  /* 0xff8000004b457808 */ /* 0x008fe40001800000 */
[----:B------:R-:W-:Y:S01]  /*b030*/  FMNMX.FTZ R44, R65, R44, !PT ;  /* 0x0000002c412c7209 */ /* 0x000fe20007810000 */
[----:B------:R2:W3:Y:S01]  /*b040*/  MUFU.TANH R79, R42 ;  /* 0x0000002a004f7308 */ /* 0x0004e20000002400 */
[----:B------:R-:W-:Y:S02]  /*b050*/  ISETP.GT.AND P3, PT, R72, 0x51, PT ;  /* 0x000000514800780c */ /* 0x000fe40003f64270 */
[----:B0-----:R-:W-:-:S02]  /*b060*/  FSEL R75, R64, -INF , P2 ;  /* 0xff800000404b7808 */ /* 0x001fc40001000000 */
[----:B------:R-:W-:Y:S02]  /*b070*/  FMNMX.FTZ R44, R69, R44, !PT ;  /* 0x0000002c452c7209 */ /* 0x000fe40007810000 */
[C---:B------:R-:W-:Y:S02]  /*b080*/  ISETP.GT.AND P2, PT, R72.reuse, 0x58, PT ;  /* 0x000000584800780c */ /* 0x040fe40003f44270 */
[----:B-1----:R-:W-:Y:S02]  /*b090*/  FSEL R77, R77, -INF , P3 ;  /* 0xff8000004d4d7808 */ /* 0x002fe40001800000 */
[----:B------:R-:W-:Y:S01]  /*b0a0*/  FMNMX.FTZ R44, R75, R44, !PT ;  /* 0x0000002c4b2c7209 */ /* 0x000fe20007810000 */
[----:B--2---:R-:W-:Y:S01]  /*b0b0*/  FMUL.FTZ R42, R47, UR4 ;  /* 0x000000042f2a7c20 */ /* 0x004fe20008410000 */
[----:B------:R-:W-:Y:S02]  /*b0c0*/  ISETP.GT.AND P3, PT, R72, 0x59, PT ;  /* 0x000000594800780c */ /* 0x000fe40003f64270 */
[----:B----4-:R-:W-:-:S02]  /*b0d0*/  FSEL R47, R68, -INF , P2 ;  /* 0xff800000442f7808 */ /* 0x010fc40001000000 */
[----:B------:R-:W-:Y:S02]  /*b0e0*/  FMNMX.FTZ R44, R77, R44, !PT ;  /* 0x0000002c4d2c7209 */ /* 0x000fe40007810000 */
[----:B---3--:R-:W-:Y:S02]  /*b0f0*/  FSEL R79, R79, -INF , P3 ;  /* 0xff8000004f4f7808 */ /* 0x008fe40001800000 */
[----:B------:R-:W-:Y:S01]  /*b100*/  FMNMX.FTZ R44, R47, R44, !PT ;  /* 0x0000002c2f2c7209 */ /* 0x000fe20007810000 */
[----:B------:R-:W0:Y:S03]  /*b110*/  SHFL.IDX PT, R36, R36, 0x1, 0x1c1f ;  /* 0x003c1f0024247f89 */ /* 0x000e2600000e0000 */
[----:B------:R-:W-:-:S05]  /*b120*/  FMNMX.FTZ R44, R79, R44, !PT ;  /* 0x0000002c4f2c7209 */ /* 0x000fca0007810000 */
[----:B------:R-:W1:Y:S01]  /*b130*/  SHFL.BFLY PT, R93, R44, 0x2, 0x1f ;  /* 0x0c401f002c5d7f89 */ /* 0x000e6200000e0000 */
[----:B------:R-:W-:Y:S08]  /*b140*/  MUFU.TANH R24, R24 ;  /* 0x0000001800187308 */ /* 0x000ff00000002400 */
[----:B------:R-:W2:Y:S08]  /*b150*/  MUFU.TANH R25, R25 ;  /* 0x0000001900197308 */ /* 0x000eb00000002400 */
[----:B------:R-:W3:Y:S01]  /*b160*/  MUFU.TANH R27, R27 ;  /* 0x0000001b001b7308 */ /* 0x000ee20000002400 */
[----:B0-----:R-:W-:Y:S01]  /*b170*/  VIADDMNMX R36, R36, R91, R40, PT ;  /* 0x0000005b24247246 */ /* 0x001fe20003800128 */
[----:B------:R-:W-:-:S06]  /*b180*/  FMUL.FTZ R51, R51, UR4 ;  /* 0x0000000433337c20 */ /* 0x000fcc0008410000 */
[----:B------:R-:W0:Y:S01]  /*b190*/  MUFU.TANH R26, R26 ;  /* 0x0000001a001a7308 */ /* 0x000e220000002400 */
[----:B-1----:R-:W-:Y:S02]  /*b1a0*/  FMNMX.FTZ R93, R44, R93, !PT ;  /* 0x0000005d2c5d7209 */ /* 0x002fe40007810000 */
[C---:B------:R-:W-:Y:S02]  /*b1b0*/  ISETP.GT.AND P2, PT, R36.reuse, RZ, PT ;  /* 0x000000ff2400720c */ /* 0x040fe40003f44270 */
[C---:B------:R-:W-:Y:S01]  /*b1c0*/  ISETP.GT.AND P3, PT, R36.reuse, 0x1, PT ;  /* 0x000000012400780c */ /* 0x040fe20003f64270 */
[----:B------:R-:W-:Y:S01]  /*b1d0*/  FMUL.FTZ R55, R55, UR4 ;  /* 0x0000000437377c20 */ /* 0x000fe20008410000 */
[----:B------:R-:W-:Y:S01]  /*b1e0*/  ISETP.GT.AND P4, PT, R36, 0x8, PT ;  /* 0x000000082400780c */ /* 0x000fe20003f84270 */
[----:B------:R-:W1:Y:S01]  /*b1f0*/  MUFU.TANH R28, R28 ;  /* 0x0000001c001c7308 */ /* 0x000e620000002400 */
[----:B--2---:R-:W-:Y:S01]  /*b200*/  FSEL R25, R25, -INF , P3 ;  /* 0xff80000019197808 */ /* 0x004fe20001800000 */
[----:B------:R-:W-:-:S06]  /*b210*/  FMUL.FTZ R59, R59, UR4 ;  /* 0x000000043b3b7c20 */ /* 0x000fcc0008410000 */
[----:B------:R2:W-:Y:S08]  /*b220*/  MUFU.TANH R48, R42 ;  /* 0x0000002a00307308 */ /* 0x0005f00000002400 */
[----:B------:R4:W-:Y:S01]  /*b230*/  MUFU.TANH R52, R51 ;  /* 0x0000003300347308 */ /* 0x0009e20000002400 */
[----:B--2---:R-:W2:Y:S01]  /*b240*/  SHFL.BFLY PT, R42, R93, 0x1, 0x1f ;  /* 0x0c201f005d2a7f89 */ /* 0x004ea200000e0000 */
[----:B----4-:R-:W-:-:S06]  /*b250*/  FSEL R51, R24, -INF , P2 ;  /* 0xff80000018337808 */ /* 0x010fcc0001000000 */
[----:B------:R-:W-:Y:S01]  /*b260*/  MUFU.TANH R31, R31 ;  /* 0x0000001f001f7308 */ /* 0x000fe20000002400 */
[----:B------:R-:W-:Y:S02]  /*b270*/  ISETP.GT.AND P2, PT, R36, 0x9, PT ;  /* 0x000000092400780c */ /* 0x000fe40003f44270 */
[----:B------:R-:W-:-:S05]  /*b280*/  FMNMX.FTZ R40, R51, R25, !PT ;  /* 0x0000001933287209 */ /* 0x000fca0007810000 */
[----:B------:R3:W-:Y:S01]  /*b290*/  MUFU.TANH R56, R55 ;  /* 0x0000003700387308 */ /* 0x0007e20000002400 */
[----:B------:R-:W-:Y:S01]  /*b2a0*/  ISETP.GT.AND P3, PT, R36, 0x10, PT ;  /* 0x000000102400780c */ /* 0x000fe20003f64270 */
[----:B------:R-:W-:Y:S01]  /*b2b0*/  FMUL.FTZ R63, R63, UR4 ;  /* 0x000000043f3f7c20 */ /* 0x000fe20008410000 */
[----:B---3--:R-:W-:-:S05]  /*b2c0*/  FSEL R55, R27, -INF , P4 ;  /* 0xff8000001b377808 */ /* 0x008fca0002000000 */
[----:B------:R-:W3:Y:S01]  /*b2d0*/  MUFU.TANH R30, R30 ;  /* 0x0000001e001e7308 */ /* 0x000ee20000002400 */
[----:B------:R-:W-:-:S07]  /*b2e0*/  FMNMX.FTZ R40, R55, R40, !PT ;  /* 0x0000002837287209 */ /* 0x000fce0007810000 */
[----:B------:R0:W-:Y:S01]  /*b2f0*/  MUFU.TANH R44, R59 ;  /* 0x0000003b002c7308 */ /* 0x0001e20000002400 */
[----:B------:R-:W-:Y:S01]  /*b300*/  FSEL R29, R29, -INF , P3 ;  /* 0xff8000001d1d7808 */ /* 0x000fe20001800000 */
[----:B------:R-:W-:Y:S01]  /*b310*/  FMUL.FTZ R46, R46, UR4 ;  /* 0x000000042e2e7c20 */ /* 0x000fe20008410000 */
[----:B0-----:R-:W-:-:S05]  /*b320*/  FSEL R59, R26, -INF , P2 ;  /* 0xff8000001a3b7808 */ /* 0x001fca0001000000 */
[----:B------:R-:W0:Y:S01]  /*b330*/  MUFU.TANH R32, R32 ;  /* 0x0000002000207308 */ /* 0x000e220000002400 */
[C---:B------:R-:W-:Y:S02]  /*b340*/  ISETP.GT.AND P2, PT, R36.reuse, 0x11, PT ;  /* 0x000000112400780c */ /* 0x040fe40003f44270 */
[----:B------:R-:W-:Y:S01]  /*b350*/  FMNMX.FTZ R40, R59, R40, !PT ;  /* 0x000000283b287209 */ /* 0x000fe20007810000 */
[----:B------:R-:W-:Y:S01]  /*b360*/  FMUL.FTZ R67, R67, UR4 ;  /* 0x0000000443437c20 */ /* 0x000fe20008410000 */
[----:B------:R-:W-:Y:S02]  /*b370*/  ISETP.GT.AND P3, PT, R36, 0x18, PT ;  /* 0x000000182400780c */ /* 0x000fe40003f64270 */
[----:B------:R-:W-:Y:S01]  /*b380*/  FMNMX.FTZ R40, R29, R40, !PT ;  /* 0x000000281d287209 */ /* 0x000fe20007810000 */
[----:B------:R-:W4:Y:S01]  /*b390*/  MUFU.TANH R34, R34 ;  /* 0x0000002200227308 */ /* 0x000f220000002400 */
[----:B------:R-:W-:-:S07]  /*b3a0*/  FMUL.FTZ R50, R50, UR4 ;  /* 0x0000000432327c20 */ /* 0x000fce0008410000 */
[----:B------:R1:W-:Y:S01]  /*b3b0*/  MUFU.TANH R103, R63 ;  /* 0x0000003f00677308 */ /* 0x0003e20000002400 */
[----:B------:R-:W-:Y:S01]  /*b3c0*/  FMUL.FTZ R54, R54, UR4 ;  /* 0x0000000436367c20 */ /* 0x000fe20008410000 */
[----:B------:R-:W-:Y:S01]  /*b3d0*/  FMUL.FTZ R58, R58, UR4 ;  /* 0x000000043a3a7c20 */ /* 0x000fe20008410000 */
[----:B------:R-:W-:Y:S01]  /*b3e0*/  FMUL.FTZ R62, R62, UR4 ;  /* 0x000000043e3e7c20 */ /* 0x000fe20008410000 */
[----:B-1----:R-:W-:-:S04]  /*b3f0*/  FSEL R63, R28, -INF , P2 ;  /* 0xff8000001c3f7808 */ /* 0x002fc80001000000 */
[----:B------:R-:W1:Y:S01]  /*b400*/  MUFU.TANH R46, R46 ;  /* 0x0000002e002e7308 */ /* 0x000e620000002400 */
[----:B------:R-:W-:Y:S01]  /*b410*/  ISETP.GT.AND P2, PT, R36, 0x19, PT ;  /* 0x000000192400780c */ /* 0x000fe20003f44270 */
[----:B------:R-:W-:Y:S01]  /*b420*/  FMUL.FTZ R66, R66, UR4 ;  /* 0x0000000442427c20 */ /* 0x000fe20008410000 */
[----:B------:R-:W-:Y:S01]  /*b430*/  FMNMX.FTZ R40, R63, R40, !PT ;  /* 0x000000283f287209 */ /* 0x000fe20007810000 */
[----:B------:R-:W-:Y:S01]  /*b440*/  FMUL.FTZ R70, R70, UR4 ;  /* 0x0000000446467c20 */ /* 0x000fe20008410000 */
[----:B------:R-:W-:Y:S01]  /*b450*/  FMUL.FTZ R71, R71, UR4 ;  /* 0x0000000447477c20 */ /* 0x000fe20008410000 */
[----:B------:R-:W-:Y:S02]  /*b460*/  ULDC UR4, c[0x0][0xa80] ;  /* 0x0002a00000047ab9 */ /* 0x000fe40000000800 */
[----:B------:R5:W-:Y:S01]  /*b470*/  MUFU.TANH R107, R67 ;  /* 0x00000043006b7308 */ /* 0x000be20000002400 */
[----:B--2---:R-:W-:Y:S01]  /*b480*/  FMNMX.FTZ R177, R93, R42, !PT ;  /* 0x0000002a5db17209 */ /* 0x004fe20007810000 */
[----:B------:R-:W-:Y:S01]  /*b490*/  IMAD.U32 R176, RZ, RZ, UR4 ;  /* 0x00000004ffb07e24 */ /* 0x000fe2000f8e00ff */
[----:B---3--:R-:W-:Y:S01]  /*b4a0*/  FSEL R95, R30, -INF , P2 ;  /* 0xff8000001e5f7808 */ /* 0x008fe20001000000 */
[----:B------:R-:W2:Y:S01]  /*b4b0*/  S2R R78, SR_TID.X ;  /* 0x00000000004e7919 */ /* 0x000ea20000002100 */
[----:B------:R-:W3:Y:S01]  /*b4c0*/  @P5 LDC R28, c[0x0][0x450] ;  /* 0x00011400ff1c5b82 */ /* 0x000ee20000000800 */
[----:B-----5:R-:W-:-:S02]  /*b4d0*/  FSEL R67, R31, -INF , P3 ;  /* 0xff8000001f437808 */ /* 0x020fc40001800000 */
[C---:B------:R-:W-:Y:S02]  /*b4e0*/  ISETP.GT.AND P3, PT, R36.reuse, 0x20, PT ;  /* 0x000000202400780c */ /* 0x040fe40003f64270 */
[----:B------:R-:W-:Y:S01]  /*b4f0*/  FMNMX.FTZ R40, R67, R40, !PT ;  /* 0x0000002843287209 */ /* 0x000fe20007810000 */
[----:B------:R-:W5:Y:S01]  /*b500*/  MUFU.TANH R50, R50 ;  /* 0x0000003200327308 */ /* 0x000f620000002400 */
[----:B------:R-:W-:Y:S01]  /*b510*/  ISETP.GT.AND P2, PT, R36, 0x21, PT ;  /* 0x000000212400780c */ /* 0x000fe20003f44270 */
[----:B------:R-:W-:Y:S01]  /*b520*/  FMUL.FTZ R24, R177, R176 ;  /* 0x000000b0b1187220 */ /* 0x000fe20000410000 */
[----:B0-----:R-:W-:Y:S02]  /*b530*/  FSEL R97, R32, -INF , P3 ;  /* 0xff80000020617808 */ /* 0x001fe40001800000 */
[----:B------:R-:W-:Y:S02]  /*b540*/  FMNMX.FTZ R40, R95, R40, !PT ;  /* 0x000000285f287209 */ /* 0x000fe40007810000 */
[----:B------:R-:W-:-:S02]  /*b550*/  FSETP.NEU.FTZ.AND P4, PT, R177, -INF , PT ;  /* 0xff800000b100780b */ /* 0x000fc40003f9d000 */
[----:B------:R-:W-:Y:S02]  /*b560*/  ISETP.GT.AND P3, PT, R36, 0x28, PT ;  /* 0x000000282400780c */ /* 0x000fe40003f64270 */
[----:B----4-:R-:W-:Y:S02]  /*b570*/  FSEL R99, R34, -INF , P2 ;  /* 0xff80000022637808 */ /* 0x010fe40001000000 */
[----:B------:R-:W-:Y:S01]  /*b580*/  FMNMX.FTZ R40, R97, R40, !PT ;  /* 0x0000002861287209 */ /* 0x000fe20007810000 */
[----:B------:R-:W0:Y:S01]  /*b590*/  MUFU.TANH R54, R54 ;  /* 0x0000003600367308 */ /* 0x000e220000002400 */
[----:B------:R-:W-:Y:S02]  /*b5a0*/  FSEL R24, R24, RZ, P4 ;  /* 0x000000ff18187208 */ /* 0x000fe40002000000 */
[----:B------:R-:W-:Y:S02]  /*b5b0*/  ISETP.GT.AND P2, PT, R36, 0x29, PT ;  /* 0x000000292400780c */ /* 0x000fe40003f44270 */
[----:B-1----:R-:W-:-:S02]  /*b5c0*/  FSEL R101, R46, -INF , P3 ;  /* 0xff8000002e657808 */ /* 0x002fc40001800000 */
[----:B------:R-:W-:Y:S01]  /*b5d0*/  FMNMX.FTZ R40, R99, R40, !PT ;  /* 0x0000002863287209 */ /* 0x000fe20007810000 */
[--C-:B------:R-:W-:Y:S01]  /*b5e0*/  FFMA.FTZ R154, R87, R176, -R24.reuse ;  /* 0x000000b0579a7223 */ /* 0x100fe20000010818 */
[----:B------:R-:W-:Y:S02]  /*b5f0*/  ISETP.GT.AND P3, PT, R36, 0x30, PT ;  /* 0x000000302400780c */ /* 0x000fe40003f64270 */
[----:B------:R-:W-:Y:S02]  /*b600*/  FSEL R87, R48, -INF , P2 ;  /* 0xff80000030577808 */ /* 0x000fe40001000000 */
[----:B------:R-:W-:Y:S01]  /*b610*/  FMNMX.FTZ R40, R101, R40, !PT ;  /* 0x0000002865287209 */ /* 0x000fe20007810000 */
[----:B------:R-:W1:Y:S01]  /*b620*/  MUFU.TANH R58, R58 ;  /* 0x0000003a003a7308 */ /* 0x000e620000002400 */
[----:B------:R-:W-:Y:S01]  /*b630*/  FFMA.FTZ R31, R85, R176, -R24 ;  /* 0x000000b0551f7223 */ /* 0x000fe20000010818 */
[----:B------:R-:W-:Y:S02]  /*b640*/  ISETP.GT.AND P2, PT, R36, 0x31, PT ;  /* 0x000000312400780c */ /* 0x000fe40003f44270 */
[----:B-----5:R-:W-:-:S02]  /*b650*/  FSEL R85, R50, -INF , P3 ;  /* 0xff80000032557808 */ /* 0x020fc40001800000 */
[----:B------:R-:W-:Y:S01]  /*b660*/  FMNMX.FTZ R40, R87, R40, !PT ;  /* 0x0000002857287209 */ /* 0x000fe20007810000 */
[--C-:B------:R-:W-:Y:S01]  /*b670*/  FFMA.FTZ R156, R83, R176, -R24.reuse ;  /* 0x000000b0539c7223 */ /* 0x100fe20000010818 */
[----:B------:R-:W-:Y:S02]  /*b680*/  ISETP.GT.AND P3, PT, R36, 0x38, PT ;  /* 0x000000382400780c */ /* 0x000fe40003f64270 */
[----:B------:R-:W-:Y:S02]  /*b690*/  FSEL R83, R52, -INF , P2 ;  /* 0xff80000034537808 */ /* 0x000fe40001000000 */
[----:B------:R-:W-:Y:S01]  /*b6a0*/  FMNMX.FTZ R40, R85, R40, !PT ;  /* 0x0000002855287209 */ /* 0x000fe20007810000 */
[----:B------:R-:W4:Y:S01]  /*b6b0*/  MUFU.TANH R62, R62 ;  /* 0x0000003e003e7308 */ /* 0x000f220000002400 */
[----:B------:R-:W-:Y:S01]  /*b6c0*/  FFMA.FTZ R27, R89, R176, -R24 ;  /* 0x000000b0591b7223 */ /* 0x000fe20000010818 */
[----:B------:R-:W-:Y:S02]  /*b6d0*/  ISETP.GT.AND P2, PT, R36, 0x39, PT ;  /* 0x000000392400780c */ /* 0x000fe40003f44270 */
[----:B0-----:R-:W-:-:S02]  /*b6e0*/  FSEL R89, R54, -INF , P3 ;  /* 0xff80000036597808 */ /* 0x001fc40001800000 */
[----:B------:R-:W-:Y:S02]  /*b6f0*/  FMNMX.FTZ R40, R83, R40, !PT ;  /* 0x0000002853287209 */ /* 0x000fe40007810000 */
[----:B------:R0:W-:Y:S01]  /*b700*/  MUFU.TANH R111, R71 ;  /* 0x00000047006f7308 */ /* 0x0001e20000002400 */
[----:B------:R-:W-:Y:S02]  /*b710*/  ISETP.GT.AND P3, PT, R36, 0x40, PT ;  /* 0x000000402400780c */ /* 0x000fe40003f64270 */
[----:B------:R-:W-:Y:S01]  /*b720*/  FMNMX.FTZ R40, R89, R40, !PT ;  /* 0x0000002859287209 */ /* 0x000fe20007810000 */
[----:B0-----:R-:W-:Y:S01]  /*b730*/  FFMA.FTZ R71, R81, R176, -R24 ;  /* 0x000000b051477223 */ /* 0x001fe20000010818 */
[----:B------:R-:W-:-:S03]  /*b740*/  FSEL R81, R56, -INF , P2 ;  /* 0xff80000038517808 */ /* 0x000fc60001000000 */
[----:B------:R-:W0:Y:S01]  /*b750*/  MUFU.TANH R66, R66 ;  /* 0x0000004200427308 */ /* 0x000e220000002400 */
[----:B------:R-:W-:Y:S02]  /*b760*/  ISETP.GT.AND P2, PT, R36, 0x41, PT ;  /* 0x000000412400780c */ /* 0x000fe40003f44270 */
[----:B-1----:R-:W-:Y:S02]  /*b770*/  FSEL R91, R58, -INF , P3 ;  /* 0xff8000003a5b7808 */ /* 0x002fe40001800000 */
[----:B------:R-:W-:Y:S01]  /*b780*/  FMNMX.FTZ R40, R81, R40, !PT ;  /* 0x0000002851287209 */ /* 0x000fe20007810000 */
[----:B------:R-:W-:Y:S01]  /*b790*/  FFMA.FTZ R158, R73, R176, -R24 ;  /* 0x000000b0499e7223 */ /* 0x000fe20000010818 */
[----:B------:R-:W-:Y:S02]  /*b7a0*/  ISETP.GT.AND P3, PT, R36, 0x48, PT ;  /* 0x000000482400780c */ /* 0x000fe40003f64270 */
[----:B------:R-:W-:Y:S02]  /*b7b0*/  FSEL R73, R44, -INF , P2 ;  /* 0xff8000002c497808 */ /* 0x000fe40001000000 */
[----:B------:R-:W-:Y:S01]  /*b7c0*/  FMNMX.FTZ R40, R91, R40, !PT ;  /* 0x000000285b287209 */ /* 0x000fe20007810000 */
[----:B------:R-:W1:Y:S01]  /*b7d0*/  MUFU.TANH R70, R70 ;  /* 0x0000004600467308 */ /* 0x000e620000002400 */
[----:B------:R-:W-:-:S02]  /*b7e0*/  ISETP.GT.AND P2, PT, R36, 0x49, PT ;  /* 0x000000492400780c */ /* 0x000fc40003f44270 */
[----:B----4-:R-:W-:Y:S02]  /*b7f0*/  FSEL R93, R62, -INF , P3 ;  /* 0xff8000003e5d7808 */ /* 0x010fe40001800000 */
[----:B------:R-:W-:Y:S02]  /*b800*/  FMNMX.FTZ R40, R73, R40, !PT ;  /* 0x0000002849287209 */ /* 0x000fe40007810000 */
[C---:B------:R-:W-:Y:S02]  /*b810*/  ISETP.GT.AND P3, PT, R36.reuse, 0x50, PT ;  /* 0x000000502400780c */ /* 0x040fe40003f64270 */
[----:B------:R-:W-:Y:S02]  /*b820*/  FSEL R103, R103, -INF , P2 ;  /* 0xff80000067677808 */ /* 0x000fe40001000000 */
        /* <DEDUP_REMOVED lines=8> */
[----:B-1----:R-:W-:Y:S02]  /*b8b0*/  FSEL R109, R70, -INF , P3 ;  /* 0xff800000466d7808 */ /* 0x002fe40001800000 */
[----:B------:R-:W-:Y:S02]  /*b8c0*/  FMNMX.FTZ R40, R107, R40, !PT ;  /* 0x000000286b287209 */ /* 0x000fe40007810000 */
[----:B------:R-:W-:Y:S02]  /*b8d0*/  FSEL R111, R111, -INF , P2 ;  /* 0xff8000006f6f7808 */ /* 0x000fe40001000000 */
[----:B------:R-:W-:-:S04]  /*b8e0*/  FMNMX.FTZ R40, R109, R40, !PT ;  /* 0x000000286d287209 */ /* 0x000fc80007810000 */
[----:B------:R-:W-:Y:S01]  /*b8f0*/  FMNMX.FTZ R40, R111, R40, !PT ;  /* 0x000000286f287209 */ /* 0x000fe20007810000 */
[----:B------:R-:W-:-:S04]  /*b900*/  FFMA.FTZ R162, R33, R176, -R24 ;  /* 0x000000b021a27223 */ /* 0x000fc80000010818 */
[----:B------:R-:W0:Y:S02]  /*b910*/  SHFL.BFLY PT, R33, R40, 0x2, 0x1f ;  /* 0x0c401f0028217f89 */ /* 0x000e2400000e0000 */
[----:B0-----:R-:W-:-:S05]  /*b920*/  FMNMX.FTZ R33, R40, R33, !PT ;  /* 0x0000002128217209 */ /* 0x001fca0007810000 */
[----:B------:R-:W0:Y:S02]  /*b930*/  SHFL.BFLY PT, R178, R33, 0x1, 0x1f ;  /* 0x0c201f0021b27f89 */ /* 0x000e2400000e0000 */
[----:B0-----:R-:W-:-:S04]  /*b940*/  FMNMX.FTZ R178, R33, R178, !PT ;  /* 0x000000b221b27209 */ /* 0x001fc80007810000 */
[C---:B------:R-:W-:Y:S01]  /*b950*/  FSETP.NEU.FTZ.AND P2, PT, R178.reuse, -INF , PT ;  /* 0xff800000b200780b */ /* 0x040fe20003f5d000 */
[----:B------:R-:W-:-:S05]  /*b960*/  FMUL.FTZ R26, R178, R176 ;  /* 0x000000b0b21a7220 */ /* 0x000fca0000410000 */
[----:B------:R-:W-:-:S05]  /*b970*/  FSEL R26, R26, RZ, P2 ;  /* 0x000000ff1a1a7208 */ /* 0x000fca0001000000 */
[----:B------:R-:W-:-:S04]  /*b980*/  FFMA.FTZ R25, R25, R176, -R26 ;  /* 0x000000b019197223 */ /* 0x000fc8000001081a */
[----:B------:R0:W-:Y:S01]  /*b990*/  MUFU.EX2 R30, R25 ;  /* 0x00000019001e7308 */ /* 0x0001e20000000800 */
[-C--:B------:R-:W-:Y:S01]  /*b9a0*/  FFMA.FTZ R152, R38, R176.reuse, -R24 ;  /* 0x000000b026987223 */ /* 0x080fe20000010818 */
[----:B0-----:R-:W0:Y:S01]  /*b9b0*/  @P5 LDC R25, c[0x0][0x44c] ;  /* 0x00011300ff195b82 */ /* 0x001e220000000800 */
[----:B------:R-:W-:-:S05]  /*b9c0*/  FFMA.FTZ R153, R51, R176, -R26 ;  /* 0x000000b033997223 */ /* 0x000fca000001081a */
[----:B------:R-:W-:Y:S01]  /*b9d0*/  MUFU.EX2 R152, R152 ;  /* 0x0000009800987308 */ /* 0x000fe20000000800 */
[----:B------:R-:W-:-:S07]  /*b9e0*/  FFMA.FTZ R55, R55, R176, -R26 ;  /* 0x000000b037377223 */ /* 0x000fce000001081a */
[----:B------:R-:W1:Y:S01]  /*b9f0*/  MUFU.EX2 R27, R27 ;  /* 0x0000001b001b7308 */ /* 0x000e620000000800 */
[-CC-:B------:R-:W-:Y:S01]  /*ba00*/  FFMA.FTZ R160, R37, R176.reuse, -R24.reuse ;  /* 0x000000b025a07223 */ /* 0x180fe20000010818 */
[-CC-:B------:R-:W-:Y:S01]  /*ba10*/  FFMA.FTZ R37, R39, R176.reuse, -R24.reuse ;  /* 0x000000b027257223 */ /* 0x180fe20000010818 */
[-C--:B------:R-:W-:Y:S01]  /*ba20*/  FFMA.FTZ R164, R41, R176.reuse, -R24 ;  /* 0x000000b029a47223 */ /* 0x080fe20000010818 */
[----:B------:R-:W-:-:S04]  /*ba30*/  FFMA.FTZ R59, R59, R176, -R26 ;  /* 0x000000b03b3b7223 */ /* 0x000fc8000001081a */
[----:B------:R-:W-:Y:S01]  /*ba40*/  MUFU.EX2 R154, R154 ;  /* 0x0000009a009a7308 */ /* 0x000fe20000000800 */
[-CC-:B------:R-:W-:Y:S01]  /*ba50*/  FFMA.FTZ R39, R45, R176.reuse, -R24.reuse ;  /* 0x000000b02d277223 */ /* 0x180fe20000010818 */
[-CC-:B------:R-:W-:Y:S01]  /*ba60*/  FFMA.FTZ R166, R49, R176.reuse, -R24.reuse ;  /* 0x000000b031a67223 */ /* 0x180fe20000010818 */
[----:B------:R-:W-:-:S05]  /*ba70*/  FFMA.FTZ R41, R53, R176, -R24 ;  /* 0x000000b035297223 */ /* 0x000fca0000010818 */
[----:B------:R-:W4:Y:S01]  /*ba80*/  MUFU.EX2 R153, R153 ;  /* 0x0000009900997308 */ /* 0x000f220000000800 */
[-CC-:B------:R-:W-:Y:S01]  /*ba90*/  FFMA.FTZ R174, R47, R176.reuse, -R24.reuse ;  /* 0x000000b02fae7223 */ /* 0x180fe20000010818 */
[-CC-:B------:R-:W-:Y:S01]  /*baa0*/  FFMA.FTZ R43, R43, R176.reuse, -R24.reuse ;  /* 0x000000b02b2b7223 */ /* 0x180fe20000010818 */
[-CC-:B------:R-:W-:Y:S01]  /*bab0*/  FFMA.FTZ R35, R35, R176.reuse, -R24.reuse ;  /* 0x000000b023237223 */ /* 0x180fe20000010818 */
[-CC-:B------:R-:W-:Y:S01]  /*bac0*/  FFMA.FTZ R168, R57, R176.reuse, -R24.reuse ;  /* 0x000000b039a87223 */ /* 0x180fe20000010818 */
[-CC-:B------:R-:W-:Y:S01]  /*bad0*/  FFMA.FTZ R45, R61, R176.reuse, -R24.reuse ;  /* 0x000000b03d2d7223 */ /* 0x180fe20000010818 */
[-CC-:B------:R-:W-:Y:S02]  /*bae0*/  FFMA.FTZ R170, R65, R176.reuse, -R24.reuse ;  /* 0x000000b041aa7223 */ /* 0x180fe40000010818 */
[----:B------:R-:W-:Y:S01]  /*baf0*/  MUFU.EX2 R31, R31 ;  /* 0x0000001f001f7308 */ /* 0x000fe20000000800 */
[-CC-:B------:R-:W-:Y:S01]  /*bb00*/  FFMA.FTZ R49, R69, R176.reuse, -R24.reuse ;  /* 0x000000b045317223 */ /* 0x180fe20000010818 */
[-CC-:B------:R-:W-:Y:S01]  /*bb10*/  FFMA.FTZ R172, R75, R176.reuse, -R24.reuse ;  /* 0x000000b04bac7223 */ /* 0x180fe20000010818 */
[-CC-:B------:R-:W-:Y:S01]  /*bb20*/  FFMA.FTZ R53, R77, R176.reuse, -R24.reuse ;  /* 0x000000b04d357223 */ /* 0x180fe20000010818 */
[----:B------:R-:W-:Y:S01]  /*bb30*/  FFMA.FTZ R47, R79, R176, -R24 ;  /* 0x000000b04f2f7223 */ /* 0x000fe20000010818 */
[----:B--2---:R-:W-:-:S03]  /*bb40*/  SHF.R.U32.HI R78, RZ, 0x7, R78 ;  /* 0x00000007ff4e7819 */ /* 0x004fc6000001164e */
[----:B------:R-:W2:Y:S01]  /*bb50*/  MUFU.EX2 R55, R55 ;  /* 0x0000003700377308 */ /* 0x000ea20000000800 */
[----:B------:R-:W-:Y:S01]  /*bb60*/  LOP3.LUT R32, R3, 0x3000000, RZ, 0xfc, !PT ;  /* 0x0300000003207812 */ /* 0x000fe200078efcff */
[----:B------:R-:W-:Y:S02]  /*bb70*/  @!P0 VIADD R24, R180, 0x32440 ;  /* 0x00032440b4188836 */ /* 0x000fe40000000000 */
[-C--:B------:R-:W-:Y:S01]  /*bb80*/  FFMA.FTZ R29, R29, R176.reuse, -R26 ;  /* 0x000000b01d1d7223 */ /* 0x080fe2000001081a */
[----:B0-----:R-:W-:Y:S01]  /*bb90*/  @P5 IMAD.HI.U32 R3, R76, R25, RZ ;  /* 0x000000194c035227 */ /* 0x001fe200078e00ff */
[----:B------:R-:W-:Y:S02]  /*bba0*/  IADD3 R179, -R78, 0xb, RZ ;  /* 0x0000000b4eb37810 */ /* 0x000fe40007ffe1ff */
[----:B------:R-:W-:Y:S01]  /*bbb0*/  MUFU.EX2 R156, R156 ;  /* 0x0000009c009c7308 */ /* 0x000fe20000000800 */
[----:B------:R-:W-:Y:S02]  /*bbc0*/  IMAD.MOV.U32 R181, RZ, RZ, R76 ;  /* 0x000000ffffb57224 */ /* 0x000fe400078e004c */
[-C--:B------:R-:W-:Y:S01]  /*bbd0*/  FFMA.FTZ R63, R63, R176.reuse, -R26 ;  /* 0x000000b03f3f7223 */ /* 0x080fe2000001081a */
[----:B------:R-:W-:Y:S01]  /*bbe0*/  @!P0 PRMT R24, RZ, 0x654, R24 ;  /* 0x00000654ff188816 */ /* 0x000fe20000000018 */
[----:B------:R-:W-:-:S03]  /*bbf0*/  FFMA.FTZ R67, R67, R176, -R26 ;  /* 0x000000b043437223 */ /* 0x000fc6000001081a */
[----:B------:R-:W0:Y:S01]  /*bc00*/  MUFU.EX2 R34, R59 ;  /* 0x0000003b00227308 */ /* 0x000e220000000800 */
[----:B---3--:R-:W-:Y:S01]  /*bc10*/  @P5 SHF.R.U32.HI R181, RZ, R28, R3 ;  /* 0x0000001cffb55219 */ /* 0x008fe20000011603 */
[----:B-1----:R-:W-:Y:S01]  /*bc20*/  FADD.FTZ R3, R152, R27 ;  /* 0x0000001b98037221 */ /* 0x002fe20000010000 */
[----:B------:R1:W-:Y:S06]  /*bc30*/  BAR.ARV R179, 0x100 ;  /* 0x000400b30000751d */ /* 0x0003ec0000002000 */
[----:B------:R-:W-:Y:S01]  /*bc40*/  MUFU.EX2 R71, R71 ;  /* 0x0000004700477308 */ /* 0x000fe20000000800 */
[----:B------:R-:W-:-:S02]  /*bc50*/  IMAD.MOV.U32 R25, RZ, RZ, 0x40000040 ;  /* 0x40000040ff197424 */ /* 0x000fc400078e00ff */
[-CC-:B------:R-:W-:Y:S01]  /*bc60*/  FFMA.FTZ R95, R95, R176.reuse, -R26.reuse ;  /* 0x000000b05f5f7223 */ /* 0x180fe2000001081a */
[-CC-:B------:R-:W-:Y:S01]  /*bc70*/  FFMA.FTZ R161, R97, R176.reuse, -R26.reuse ;  /* 0x000000b061a17223 */ /* 0x180fe2000001081a */
[-CC-:B------:R-:W-:Y:S01]  /*bc80*/  FFMA.FTZ R99, R99, R176.reuse, -R26.reuse ;  /* 0x000000b063637223 */ /* 0x180fe2000001081a */
[-CC-:B------:R-:W-:Y:S01]  /*bc90*/  FFMA.FTZ R101, R101, R176.reuse, -R26.reuse ;  /* 0x000000b065657223 */ /* 0x180fe2000001081a */
[----:B------:R3:W-:Y:S01]  /*bca0*/  @!P0 SYNCS.ARRIVE.TRANS64.RED.A1T0 RZ, [R24+URZ], RZ ;  /* 0x000000ff18ff89a7 */ /* 0x0007e2000810043f */
        /* <DEDUP_REMOVED lines=15> */
[----:B---3--:R-:W-:Y:S01]  /*bda0*/  IMAD R24, R2, 0xc00, R32 ;  /* 0x00000c0002187824 */ /* 0x008fe200078e0220 */
[----:B------:R-:W3:Y:S01]  /*bdb0*/  MUFU.EX2 R36, R63 ;  /* 0x0000003f00247308 */ /* 0x000ee20000000800 */
[----:B----4-:R-:W-:Y:S01]  /*bdc0*/  FADD.FTZ R26, R153, R30 ;  /* 0x0000001e991a7221 */ /* 0x010fe20000010000 */
[----:B------:R-:W-:Y:S01]  /*bdd0*/  FADD.FTZ R44, R154, R3 ;  /* 0x000000039a2c7221 */ /* 0x000fe20000010000 */
[----:B------:R4:W-:Y:S01]  /*bde0*/  STL [R1+0x40], R32 ;  /* 0x0000402001007387 */ /* 0x0009e20000100800 */
[----:B------:R-:W-:Y:S01]  /*bdf0*/  R2UR UR7, R25 ;  /* 0x00000000190772ca */ /* 0x000fe200000e0000 */
[----:B--2---:R-:W-:Y:S01]  /*be00*/  FADD.FTZ R3, R55, R26 ;  /* 0x0000001a37037221 */ /* 0x004fe20000010000 */
[----:B------:R-:W-:Y:S01]  /*be10*/  FADD.FTZ R25, R31, R44 ;  /* 0x0000002c1f197221 */ /* 0x000fe20000010000 */
[----:B------:R2:W-:Y:S06]  /*be20*/  BAR.SYNC.DEFER_BLOCKING R0, 0x100 ;  /* 0x000400000000751d */ /* 0x0005ec0000010000 */
[----:B------:R-:W-:Y:S01]  /*be30*/  MUFU.EX2 R43, R43 ;  /* 0x0000002b002b7308 */ /* 0x000fe20000000800 */
[----:B----4-:R-:W-:-:S02]  /*be40*/  VIADD R32, R24, 0x80 ;  /* 0x0000008018207836 */ /* 0x010fc40000000000 */
[----:B0-----:R-:W-:Y:S01]  /*be50*/  FADD.FTZ R44, R34, R3 ;  /* 0x00000003222c7221 */ /* 0x001fe20000010000 */
[----:B------:R-:W-:-:S04]  /*be60*/  FADD.FTZ R46, R156, R25 ;  /* 0x000000199c2e7221 */ /* 0x000fc80000010000 */
[----:B------:R-:W0:Y:S01]  /*be70*/  MUFU.EX2 R67, R67 ;  /* 0x0000004300437308 */ /* 0x000e220000000800 */
[----:B------:R-:W-:Y:S01]  /*be80*/  R2UR UR10, R32 ;  /* 0x00000000200a72ca */ /* 0x000fe200000e0000 */
[----:B------:R-:W-:Y:S02]  /*be90*/  VIADD R32, R24, 0x180 ;  /* 0x0000018018207836 */ /* 0x000fe40000000000 */
[----:B-----5:R-:W-:-:S04]  /*bea0*/  FADD.FTZ R3, R157, R44 ;  /* 0x0000002c9d037221 */ /* 0x020fc80000010000 */
[----:B------:R-:W-:Y:S01]  /*beb0*/  MUFU.EX2 R160, R160 ;  /* 0x000000a000a07308 */ /* 0x000fe20000000800 */
[----:B------:R-:W-:Y:S02]  /*bec0*/  VIADD R28, R24, 0x100 ;  /* 0x00000100181c7836 */ /* 0x000fe40000000000 */
[----:B------:R-:W-:-:S05]  /*bed0*/  FADD.FTZ R25, R71, R46 ;  /* 0x0000002e47197221 */ /* 0x000fca0000010000 */
[----:B------:R-:W4:Y:S01]  /*bee0*/  MUFU.EX2 R38, R95 ;  /* 0x0000005f00267308 */ /* 0x000f220000000800 */
[----:B------:R-:W-:Y:S01]  /*bef0*/  R2UR UR18, R32 ;  /* 0x00000000201272ca */ /* 0x000fe200000e0000 */
[----:B---3--:R-:W-:Y:S01]  /*bf00*/  FADD.FTZ R44, R36, R3 ;  /* 0x00000003242c7221 */ /* 0x008fe20000010000 */
[----:B------:R-:W-:-:S05]  /*bf10*/  FADD.FTZ R32, R158, R25 ;  /* 0x000000199e207221 */ /* 0x000fca0000010000 */
[----:B------:R-:W3:Y:S01]  /*bf20*/  MUFU.EX2 R161, R161 ;  /* 0x000000a100a17308 */ /* 0x000ee20000000800 */
[----:B------:R-:W-:Y:S01]  /*bf30*/  R2UR UR14, R28 ;  /* 0x000000001c0e72ca */ /* 0x000fe200000e0000 */
[----:B------:R-:W-:-:S06]  /*bf40*/  VIADD R28, R24, 0x200 ;  /* 0x00000200181c7836 */ /* 0x000fcc0000000000 */
[----:B------:R-:W5:Y:S01]  /*bf50*/  MUFU.EX2 R35, R35 ;  /* 0x0000002300237308 */ /* 0x000f620000000800 */
[----:B0-----:R-:W-:Y:S01]  /*bf60*/  FADD.FTZ R3, R67, R44 ;  /* 0x0000002c43037221 */ /* 0x001fe20000010000 */
[----:B------:R-:W-:-:S06]  /*bf70*/  FADD.FTZ R25, R43, R32 ;  /* 0x000000202b197221 */ /* 0x000fcc0000010000 */
[----:B------:R-:W0:Y:S01]  /*bf80*/  MUFU.EX2 R40, R99 ;  /* 0x0000006300287308 */ /* 0x000e220000000800 */
[----:B------:R-:W-:Y:S01]  /*bf90*/  R2UR UR22, R28 ;  /* 0x000000001c1672ca */ /* 0x000fe200000e0000 */
[----:B----4-:R-:W-:-:S06]  /*bfa0*/  FADD.FTZ R44, R38, R3 ;  /* 0x00000003262c7221 */ /* 0x010fcc0000010000 */
[----:B------:R-:W4:Y:S01]  /*bfb0*/  MUFU.EX2 R162, R162 ;  /* 0x000000a200a27308 */ /* 0x000f220000000800 */
[----:B------:R-:W-:Y:S01]  /*bfc0*/  FADD.FTZ R28, R160, R25 ;  /* 0x00000019a01c7221 */ /* 0x000fe20000010000 */
[----:B------:R-:W-:-:S06]  /*bfd0*/  R2UR UR6, R24 ;  /* 0x00000000180672ca */ /* 0x000fcc00000e0000 */
[----:B------:R-:W1:Y:S01]  /*bfe0*/  MUFU.EX2 R101, R101 ;  /* 0x0000006500657308 */ /* 0x000e620000000800 */
[----:B------:R-:W-:Y:S02]  /*bff0*/  IMAD.MOV.U32 R25, RZ, RZ, 0x40000040 ;  /* 0x40000040ff197424 */ /* 0x000fe400078e00ff */
[----:B------:R-:W-:-:S05]  /*c000*/  VIADD R24, R24, 0x280 ;  /* 0x0000028018187836 */ /* 0x000fca0000000000 */
[----:B------:R-:W2:Y:S01]  /*c010*/  MUFU.EX2 R37, R37 ;  /* 0x0000002500257308 */ /* 0x000ea20000000800 */
[----:B---3--:R-:W-:-:S07]  /*c020*/  FADD.FTZ R3, R161, R44 ;  /* 0x0000002ca1037221 */ /* 0x008fce0000010000 */
[----:B------:R-:W3:Y:S01]  /*c030*/  MUFU.EX2 R42, R87 ;  /* 0x00000057002a7308 */ /* 0x000ee20000000800 */
[----:B------:R-:W-:Y:S01]  /*c040*/  R2UR UR27, R25 ;  /* 0x00000000191b72ca */ /* 0x000fe200000e0000 */
[----:B-----5:R-:W-:Y:S01]  /*c050*/  FADD.FTZ R25, R35, R28 ;  /* 0x0000001c23197221 */ /* 0x020fe20000010000 */
[----:B------:R-:W-:-:S05]  /*c060*/  R2UR UR26, R24 ;  /* 0x00000000181a72ca */ /* 0x000fca00000e0000 */
[----:B------:R-:W5:Y:S01]  /*c070*/  MUFU.EX2 R164, R164 ;  /* 0x000000a400a47308 */ /* 0x000f620000000800 */
[----:B0-----:R-:W-:-:S07]  /*c080*/  FADD.FTZ R24, R40, R3 ;  /* 0x0000000328187221 */ /* 0x001fce0000010000 */
[----:B------:R-:W0:Y:S01]  /*c090*/  MUFU.EX2 R85, R85 ;  /* 0x0000005500557308 */ /* 0x000e220000000800 */
[----:B----4-:R-:W-:Y:S01]  /*c0a0*/  FADD.FTZ R28, R162, R25 ;  /* 0x00000019a21c7221 */ /* 0x010fe20000010000 */
[----:B-1----:R-:W-:-:S06]  /*c0b0*/  FADD.FTZ R3, R101, R24 ;  /* 0x0000001865037221 */ /* 0x002fcc0000010000 */
[----:B------:R-:W1:Y:S08]  /*c0c0*/  MUFU.EX2 R39, R39 ;  /* 0x0000002700277308 */ /* 0x000e700000000800 */
[----:B--2---:R-:W2:Y:S01]  /*c0d0*/  MUFU.EX2 R0, R83 ;  /* 0x0000005300007308 */ /* 0x004ea20000000800 */
[----:B------:R-:W-:Y:S01]  /*c0e0*/  FADD.FTZ R25, R37, R28 ;  /* 0x0000001c25197221 */ /* 0x000fe20000010000 */
[----:B---3--:R-:W-:-:S06]  /*c0f0*/  FADD.FTZ R28, R42, R3 ;  /* 0x000000032a1c7221 */ /* 0x008fcc0000010000 */
[----:B------:R-:W3:Y:S01]  /*c100*/  MUFU.EX2 R166, R166 ;  /* 0x000000a600a67308 */ /* 0x000ee20000000800 */
[----:B------:R-:W-:-:S07]  /*c110*/  F2FP.BF16.F32.PACK_AB R153, R30, R153 ;  /* 0x000000991e99723e */ /* 0x000fce00000010ff */
[----:B------:R-:W4:Y:S01]  /*c120*/  MUFU.EX2 R89, R89 ;  /* 0x0000005900597308 */ /* 0x000f220000000800 */
[----:B-----5:R-:W-:Y:S01]  /*c130*/  FADD.FTZ R30, R164, R25 ;  /* 0x00000019a41e7221 */ /* 0x020fe20000010000 */
[----:B0-----:R-:W-:-:S06]  /*c140*/  FADD.FTZ R3, R85, R28 ;  /* 0x0000001c55037221 */ /* 0x001fcc0000010000 */
[----:B------:R-:W0:Y:S08]  /*c150*/  MUFU.EX2 R41, R41 ;  /* 0x0000002900297308 */ /* 0x000e300000000800 */
[----:B------:R-:W5:Y:S01]  /*c160*/  MUFU.EX2 R26, R81 ;  /* 0x00000051001a7308 */ /* 0x000f620000000800 */
[----:B-1----:R-:W-:Y:S01]  /*c170*/  FADD.FTZ R25, R39, R30 ;  /* 0x0000001e27197221 */ /* 0x002fe20000010000 */
[----:B--2---:R-:W-:-:S06]  /*c180*/  FADD.FTZ R28, R0, R3 ;  /* 0x00000003001c7221 */ /* 0x004fcc0000010000 */
[----:B------:R-:W1:Y:S08]  /*c190*/  MUFU.EX2 R168, R168 ;  /* 0x000000a800a87308 */ /* 0x000e700000000800 */
[----:B------:R-:W2:Y:S01]  /*c1a0*/  MUFU.EX2 R91, R91 ;  /* 0x0000005b005b7308 */ /* 0x000ea20000000800 */
[----:B---3--:R-:W-:Y:S01]  /*c1b0*/  FADD.FTZ R30, R166, R25 ;  /* 0x00000019a61e7221 */ /* 0x008fe20000010000 */
[----:B----4-:R-:W-:-:S06]  /*c1c0*/  FADD.FTZ R3, R89, R28 ;  /* 0x0000001c59037221 */ /* 0x010fcc0000010000 */
[----:B------:R-:W3:Y:S08]  /*c1d0*/  MUFU.EX2 R45, R45 ;  /* 0x0000002d002d7308 */ /* 0x000ef00000000800 */
[----:B------:R-:W4:Y:S01]  /*c1e0*/  MUFU.EX2 R32, R73 ;  /* 0x0000004900207308 */ /* 0x000f220000000800 */
[----:B0-----:R-:W-:Y:S01]  /*c1f0*/  FADD.FTZ R25, R41, R30 ;  /* 0x0000001e29197221 */ /* 0x001fe20000010000 */
[----:B-----5:R-:W-:-:S06]  /*c200*/  FADD.FTZ R30, R26, R3 ;  /* 0x000000031a1e7221 */ /* 0x020fcc0000010000 */
[----:B------:R-:W0:Y:S01]  /*c210*/  MUFU.EX2 R170, R170 ;  /* 0x000000aa00aa7308 */ /* 0x000e220000000800 */
[----:B------:R-:W-:-:S07]  /*c220*/  F2FP.BF16.F32.PACK_AB R155, R34, R55 ;  /* 0x00000037229b723e */ /* 0x000fce00000010ff */
        /* <DEDUP_REMOVED lines=13> */
[----:B------:R-:W-:Y:S01]  /*c300*/  F2FP.BF16.F32.PACK_AB R165, R0, R85 ;  /* 0x0000005500a5723e */ /* 0x000fe200000010ff */
[----:B-1----:R-:W-:-:S06]  /*c310*/  FADD.FTZ R25, R49, R34 ;  /* 0x0000002231197221 */ /* 0x002fcc0000010000 */
[----:B------:R-:W1:Y:S01]  /*c320*/  MUFU.EX2 R174, R174 ;  /* 0x000000ae00ae7308 */ /* 0x000e620000000800 */
[----:B--2---:R-:W-:-:S07]  /*c330*/  FADD.FTZ R0, R24, R3 ;  /* 0x0000000318007221 */ /* 0x004fce0000010000 */
[----:B------:R-:W2:Y:S01]  /*c340*/  MUFU.EX2 R109, R109 ;  /* 0x0000006d006d7308 */ /* 0x000ea20000000800 */
[----:B------:R-:W-:Y:S01]  /*c350*/  F2FP.BF16.F32.PACK_AB R167, R26, R89 ;  /* 0x000000591aa7723e */ /* 0x000fe200000010ff */
[----:B---3--:R-:W-:Y:S01]  /*c360*/  FADD.FTZ R26, R172, R25 ;  /* 0x00000019ac1a7221 */ /* 0x008fe20000010000 */
[----:B----4-:R-:W-:-:S05]  /*c370*/  FADD.FTZ R3, R105, R0 ;  /* 0x0000000069037221 */ /* 0x010fca0000010000 */
[----:B------:R-:W3:Y:S01]  /*c380*/  MUFU.EX2 R47, R47 ;  /* 0x0000002f002f7308 */ /* 0x000ee20000000800 */
[----:B------:R-:W-:-:S07]  /*c390*/  IMAD.MOV.U32 R33, RZ, RZ, 0x40000040 ;  /* 0x40000040ff217424 */ /* 0x000fce00078e00ff */
[----:B------:R-:W4:Y:S01]  /*c3a0*/  MUFU.EX2 R30, R111 ;  /* 0x0000006f001e7308 */ /* 0x000f220000000800 */
[----:B------:R-:W-:Y:S02]  /*c3b0*/  IMAD.MOV.U32 R29, RZ, RZ, 0x40000040 ;  /* 0x40000040ff1d7424 */ /* 0x000fe400078e00ff */
[----:B0-----:R-:W-:Y:S01]  /*c3c0*/  FADD.FTZ R25, R53, R26 ;  /* 0x0000001a35197221 */ /* 0x001fe20000010000 */
[----:B-----5:R-:W-:Y:S01]  /*c3d0*/  FADD.FTZ R0, R28, R3 ;  /* 0x000000031c007221 */ /* 0x020fe20000010000 */
[----:B------:R-:W-:Y:S01]  /*c3e0*/  R2UR UR11, R33 ;  /* 0x00000000210b72ca */ /* 0x000fe200000e0000 */
[----:B------:R-:W-:Y:S01]  /*c3f0*/  IMAD.MOV.U32 R33, RZ, RZ, 0x40000040 ;  /* 0x40000040ff217424 */ /* 0x000fe200078e00ff */
[----:B------:R-:W-:Y:S01]  /*c400*/  R2UR UR15, R29 ;  /* 0x000000001d0f72ca */ /* 0x000fe200000e0000 */
[----:B------:R-:W-:Y:S01]  /*c410*/  IMAD.MOV.U32 R29, RZ, RZ, 0x40000040 ;  /* 0x40000040ff1d7424 */ /* 0x000fe200078e00ff */
[----:B------:R-:W-:Y:S01]  /*c420*/  F2FP.BF16.F32.PACK_AB R171, R24, R93 ;  /* 0x0000005d18ab723e */ /* 0x000fe200000010ff */
[----:B-1----:R-:W-:Y:S01]  /*c430*/  FADD.FTZ R24, R174, R25 ;  /* 0x00000019ae187221 */ /* 0x002fe20000010000 */
[----:B--2---:R-:W-:Y:S01]  /*c440*/  FADD.FTZ R3, R109, R0 ;  /* 0x000000006d037221 */ /* 0x004fe20000010000 */
[----:B------:R-:W-:-:S02]  /*c450*/  F2FP.BF16.F32.PACK_AB R152, R27, R152 ;  /* 0x000000981b98723e */ /* 0x000fc400000010ff */
[----:B------:R-:W-:Y:S01]  /*c460*/  F2FP.BF16.F32.PACK_AB R154, R31, R154 ;  /* 0x0000009a1f9a723e */ /* 0x000fe200000010ff */
[----:B---3--:R-:W-:Y:S01]  /*c470*/  FADD.FTZ R0, R47, R24 ;  /* 0x000000182f007221 */ /* 0x008fe20000010000 */
[----:B------:R-:W-:Y:S02]  /*c480*/  R2UR UR19, R33 ;  /* 0x00000000211372ca */ /* 0x000fe400000e0000 */
[----:B------:R-:W-:Y:S01]  /*c490*/  R2UR UR23, R29 ;  /* 0x000000001d1772ca */ /* 0x000fe200000e0000 */
[----:B----4-:R-:W-:Y:S01]  /*c4a0*/  FADD.FTZ R3, R30, R3 ;  /* 0x000000031e037221 */ /* 0x010fe20000010000 */
        /* <DEDUP_REMOVED lines=17> */
[----:B------:R-:W-:-:S06]  /*c5c0*/  WARPGROUP.ARRIVE ;  /* 0x00000000000079c5 */ /* 0x000fcc0000000000 */
[----:B------:R-:W-:Y:S03]  /*c5d0*/  HGMMA.64x256x16.F32.BF16 R24, R152, gdesc[UR4].tnspB, RZ, !UPT, gsb0 ;  /* 0x43e0000498187df0 */ /* 0x000fe6000c0018ff */
[----:B------:R-:W-:Y:S02]  /*c5e0*/  WARPGROUP.DEPBAR.LE gsb0, 0x0 ;  /* 0x00008000000079c5 */ /* 0x000fe40000010000 */
[----:B------:R-:W-:-:S15]  /*c5f0*/  WARPGROUP.ARRIVE ;  /* 0x00000000000079c5 */ /* 0x000fde0000000000 */
[----:B------:R-:W-:-:S08]  /*c600*/  NOP ;  /* 0x0000000000007918 */ /* 0x000fd00000000000 */
[----:B------:R-:W-:Y:S03]  /*c610*/  HGMMA.64x256x16.F32.BF16 R24, R156, gdesc[UR8].tnspB, R24, gsb0 ;  /* 0x43e000089c187df0 */ /* 0x000fe60008001818 */
        /* <DEDUP_REMOVED lines=11> */
[----:B------:R-:W-:Y:S01]  /*c6d0*/  HGMMA.64x256x16.F32.BF16 R24, R168, gdesc[UR20].tnspB, R24, gsb0 ;  /* 0x43e00014a8187df0 */ /* 0x000fe20008001818 */
[----:B------:R-:W-:-:S05]  /*c6e0*/  IADD3 R152, R181, R182, -R183 ;  /* 0x000000b6b5987210 */ /* 0x000fca0007ffe8b7 */
[----:B------:R-:W-:-:S05]  /*c6f0*/  IMAD.HI R152, R152, 0x2aaaaaab, RZ ;  /* 0x2aaaaaab98987827 */ /* 0x000fca00078e02ff */
[----:B------:R-:W-:-:S04]  /*c700*/  SHF.R.U32.HI R153, RZ, 0x1f, R152 ;  /* 0x0000001fff997819 */ /* 0x000fc80000011698 */
[----:B------:R-:W-:-:S04]  /*c710*/  LEA.HI.SX32 R153, R152, R153, 0x1c ;  /* 0x0000009998997211 */ /* 0x000fc800078fe2ff */
[----:B------:R-:W-:Y:S01]  /*c720*/  VIMNMX R154, RZ, R153, !PT ;  /* 0x00000099ff9a7248 */ /* 0x000fe20007fe0100 */
[----:B------:R-:W-:-:S04]  /*c730*/  VIADD R203, R203, 0xfffffffe ;  /* 0xfffffffecbcb7836 */ /* 0x000fc80000000000 */
[----:B------:R0:W-:Y:S01]  /*c740*/  STL [R1+0x54], R154 ;  /* 0x0000549a01007387 */ /* 0x0001e20000100800 */
[----:B------:R-:W-:Y:S01]  /*c750*/  ISETP.GE.AND P2, PT, R203, R154, PT ;  /* 0x0000009acb00720c */ /* 0x000fe20003f46270 */
[----:B------:R-:W-:-:S05]  /*c760*/  @!P0 VIADD R180, R180, 0x32460 ;  /* 0x00032460b4b48836 */ /* 0x000fca0000000000 */
[----:B------:R-:W-:Y:S01]  /*c770*/  @!P0 PRMT R180, RZ, 0x654, R180 ;  /* 0x00000654ffb48816 */ /* 0x000fe200000000b4 */
[----:B------:R-:W-:Y:S02]  /*c780*/  WARPGROUP.DEPBAR.LE gsb0, 0x0 ;  /* 0x00008000000079c5 */ /* 0x000fe40000010000 */
[----:B------:R-:W-:-:S06]  /*c790*/  WARPGROUP.ARRIVE ;  /* 0x00000000000079c5 */ /* 0x000fcc0000000000 */
[----:B------:R-:W-:Y:S03]  /*c7a0*/  HGMMA.64x256x16.F32.BF16 R24, R172, gdesc[UR24].tnspB, R24, gsb0 ;  /* 0x43e00018ac187df0 */ /* 0x000fe60008001818 */
[----:B------:R-:W-:Y:S02]  /*c7b0*/  WARPGROUP.DEPBAR.LE gsb0, 0x0 ;  /* 0x00008000000079c5 */ /* 0x000fe40000010000 */
[----:B------:R0:W-:Y:S01]  /*c7c0*/  @!P0 SYNCS.ARRIVE.TRANS64.RED.A1T0 RZ, [R180+URZ], RZ ;  /* 0x000000ffb4ff89a7 */ /* 0x0001e2000810043f */
[----:B------:R-:W-:Y:S05]  /*c7d0*/  @!P2 BRA `(.L_x_14920) ;  /* 0x000000340080a947 */ /* 0x000fea0003800000 */
[----:B------:R-:W-:Y:S02]  /*c7e0*/  IMAD.MOV.U32 R216, RZ, RZ, R178 ;  /* 0x000000ffffd87224 */ /* 0x000fe400078e00b2 */
[----:B------:R-:W-:-:S07]  /*c7f0*/  IMAD.MOV.U32 R217, RZ, RZ, R177 ;  /* 0x000000ffffd97224 */ /* 0x000fce00078e00b1 */
.L_x_14930:
        /* <DEDUP_REMOVED lines=8> */
.L_x_14921:
[----:B------:R-:W-:Y:S01]  /*c880*/  IMAD R210, R2, 0x8, R19 ;  /* 0x0000000802d27824 */ /* 0x000fe200078e0213 */
[----:B------:R-:W-:-:S04]  /*c890*/  SHF.L.U32 R218, R23, 0x1f, RZ ;  /* 0x0000001f17da7819 */ /* 0x000fc800000006ff */
[----:B------:R1:W2:Y:S01]  /*c8a0*/  SYNCS.PHASECHK.TRANS64.TRYWAIT P2, [R210+URZ+0x32430], R218 ;  /* 0x032430dad20075a7 */ /* 0x0002a2000804017f */
[----:B------:R-:W-:Y:S05]  /*c8b0*/  @!P1 BRA `(.L_x_14922) ;  /* 0x0000000000049947 */ /* 0x000fea0003800000 */
[----:B------:R-:W-:Y:S01]  /*c8c0*/  BPT.TRAP 0x1 ;  /* 0x000000040000795c */ /* 0x000fe20000300000 */
.L_x_14922:
[----:B------:R-:W3:Y:S01]  /*c8d0*/  LDL R152, [R1+0x44] ;  /* 0x0000440001987983 */ /* 0x000ee20000100800 */
[----:B------:R-:W-:Y:S02]  /*c8e0*/  IMAD.MOV.U32 R157, RZ, RZ, 0x40000040 ;  /* 0x40000040ff9d7424 */ /* 0x000fe400078e00ff */
[----:B---3--:R-:W-:Y:S01]  /*c8f0*/  IMAD R156, R2, 0x300, R152 ;  /* 0x00000300029c7824 */ /* 0x008fe200078e0298 */
[----:B--2---:R-:W-:Y:S06]  /*c900*/  @P2 BRA `(.L_x_14923) ;  /* 0x0000000000082947 */ /* 0x004fec0003800000 */
[----:B------:R-:W2:Y:S02]  /*c910*/  SYNCS.PHASECHK.TRANS64.TRYWAIT P2, [R210+URZ+0x32430], R218 ;  /* 0x032430dad20075a7 */ /* 0x000ea4000804017f */
[----:B--2---:R-:W-:Y:S05]  /*c920*/  @!P2 BRA `(.L_x_14924) ;  /* 0x000001340034a947 */ /* 0x004fea0003800000 */
.L_x_14923:
[----:B------:R-:W3:Y:S04]  /*c930*/  LDL.64 R234, [R1+0x18] ;  /* 0x0000180001ea7983 */ /* 0x000ee80000100a00 */
[----:B------:R-:W4:Y:S01]  /*c940*/  LDL.64 R222, [R1+0x10] ;  /* 0x0000100001de7983 */ /* 0x000f220000100a00 */
[----:B------:R-:W-:Y:S05]  /*c950*/  WARPSYNC.ALL ;  /* 0x0000000000007948 */ /* 0x000fea0003800000 */
[----:B------:R-:W5:Y:S01]  /*c960*/  LDL.64 R220, [R1+0x8] ;  /* 0x0000080001dc7983 */ /* 0x000f620000100a00 */
[C---:B------:R-:W-:Y:S01]  /*c970*/  R2UR UR6, R156.reuse ;  /* 0x000000009c0672ca */ /* 0x040fe200000e0000 */
[C---:B0-----:R-:W-:Y:S01]  /*c980*/  VIADD R154, R156.reuse, 0x2 ;  /* 0x000000029c9a7836 */ /* 0x041fe20000000000 */
        /* <DEDUP_REMOVED lines=14> */
[----:B------:R-:W-:-:S06]  /*ca70*/  WARPGROUP.ARRIVE ;  /* 0x00000000000079c5 */ /* 0x000fcc0000000000 */
[----:B------:R-:W-:Y:S03]  /*ca80*/  HGMMA.64x96x16.F32.BF16 R152, gdesc[UR4], RZ, !UPT, gsb0 ;  /* 0x01600000049879f0 */ /* 0x000fe6000c0018ff */
[----:B------:R-:W-:Y:S02]  /*ca90*/  WARPGROUP.DEPBAR.LE gsb0, 0x0 ;  /* 0x00008000000079c5 */ /* 0x000fe40000010000 */
[----:B------:R-:W-:Y:S01]  /*caa0*/  WARPGROUP.ARRIVE ;  /* 0x00000000000079c5 */ /* 0x000fe20000000000 */
[----:B---3--:R-:W-:Y:S02]  /*cab0*/  R2UR UR8, R234 ;  /* 0x00000000ea0872ca */ /* 0x008fe400000e0000 */
[----:B------:R-:W-:Y:S02]  /*cac0*/  R2UR UR9, R235 ;  /* 0x00000000eb0972ca */ /* 0x000fe400000e0000 */
[----:B----4-:R-:W-:-:S02]  /*cad0*/  R2UR UR12, R222 ;  /* 0x00000000de0c72ca */ /* 0x010fc400000e0000 */
[----:B------:R-:W-:Y:S02]  /*cae0*/  R2UR UR13, R223 ;  /* 0x00000000df0d72ca */ /* 0x000fe400000e0000 */
[----:B-----5:R-:W-:Y:S02]  /*caf0*/  R2UR UR16, R220 ;  /* 0x00000000dc1072ca */ /* 0x020fe400000e0000 */
[----:B------:R-:W-:-:S05]  /*cb00*/  R2UR UR17, R221 ;  /* 0x00000000dd1172ca */ /* 0x000fca00000e0000 */
        /* <DEDUP_REMOVED lines=10> */
.L_x_14925:
[----:B------:R0:W3:Y:S01]  /*cbb0*/  SYNCS.PHASECHK.TRANS64.TRYWAIT P2, [R210+URZ+0x32450], R218 ;  /* 0x032450dad20075a7 */ /* 0x0000e2000804017f */
[----:B------:R-:W-:Y:S05]  /*cbc0*/  @!P1 BRA `(.L_x_14926) ;  /* 0x0000000000049947 */ /* 0x000fea0003800000 */
[----:B------:R-:W-:Y:S01]  /*cbd0*/  BPT.TRAP 0x1 ;  /* 0x000000040000795c */ /* 0x000fe20000300000 */
.L_x_14926:
[----:B------:R-:W-:Y:S04]  /*cbe0*/  BSSY B0, `(.L_x_14927) ;  /* 0x0000004000007945 */ /* 0x000fe80003800000 */
[----:B---3--:R-:W-:Y:S05]  /*cbf0*/  @P2 BRA `(.L_x_14928) ;  /* 0x0000000000082947 */ /* 0x008fea0003800000 */
[----:B------:R-:W3:Y:S02]  /*cc00*/  SYNCS.PHASECHK.TRANS64.TRYWAIT P2, [R210+URZ+0x32450], R218 ;  /* 0x032450dad20075a7 */ /* 0x000ee4000804017f */
[----:B---3--:R-:W-:Y:S05]  /*cc10*/  @!P2 BRA `(.L_x_14929) ;  /* 0x00000130008ca947 */ /* 0x008fea0003800000 */
.L_x_14928:
[----:B------:R-:W-:Y:S05]  /*cc20*/  BSYNC B0 ;  /* 0x0000000000007941 */ /* 0x000fea0003800000 */
.L_x_14927:
[----:B------:R-:W-:Y:S05]  /*cc30*/  WARPSYNC.ALL ;  /* 0x0000000000007948 */ /* 0x000fea0003800000 */
[----:B0123--:R-:W2:Y:S01]  /*cc40*/  LDL R218, [R1+0x50] ;  /* 0x0000500001da7983 */ /* 0x00fea20000100800 */
[----:B------:R-:W0:Y:S03]  /*cc50*/  LDC R219, c[0x0][0x448] ;  /* 0x00011200ffdb7b82 */ /* 0x000e260000000800 */
[----:B------:R-:W2:Y:S04]  /*cc60*/  LDL R233, [R1+0x64] ;  /* 0x0000640001e97983 */ /* 0x000ea80000100800 */
[----:B------:R-:W3:Y:S04]  /*cc70*/  LDL R222, [R1+0x48] ;  /* 0x0000480001de7983 */ /* 0x000ee80000100800 */
[----:B------:R-:W4:Y:S01]  /*cc80*/  LDL.64 R234, [R1] ;  /* 0x0000000001ea7983 */ /* 0x000f220000100a00 */
[----:B------:R-:W-:Y:S01]  /*cc90*/  IMAD.MOV.U32 R221, RZ, RZ, 0x40000040 ;  /* 0x40000040ffdd7424 */ /* 0x000fe200078e00ff */
[----:B------:R-:W-:Y:S01]  /*cca0*/  R2UR UR4, R4 ;  /* 0x00000000040472ca */ /* 0x000fe200000e0000 */
[----:B------:R-:W-:Y:S01]  /*ccb0*/  WARPGROUP.ARRIVE ;  /* 0x00000000000079c5 */ /* 0x000fe20000000000 */
[----:B------:R-:W-:Y:S01]  /*ccc0*/  R2UR UR5, R5 ;  /* 0x00000000050572ca */ /* 0x000fe200000e0000 */
[----:B------:R-:W-:Y:S01]  /*ccd0*/  IMAD.MOV.U32 R223, RZ, RZ, 0x40000040 ;  /* 0x40000040ffdf7424 */ /* 0x000fe200078e00ff */
[----:B------:R-:W-:Y:S01]  /*cce0*/  R2UR UR7, R221 ;  /* 0x00000000dd0772ca */ /* 0x000fe200000e0000 */
[----:B------:R-:W-:Y:S01]  /*ccf0*/  IMAD.MOV.U32 R221, RZ, RZ, 0x40000040 ;  /* 0x40000040ffdd7424 */ /* 0x000fe200078e00ff */
[----:B0-----:R-:W-:-:S13]  /*cd00*/  ISETP.NE.AND P2, PT, R219, 0x1, PT ;  /* 0x00000001db00780c */ /* 0x001fda0003f45270 */
[----:B------:R-:W0:Y:S08]  /*cd10*/  @P2 LDC R220, c[0x0][0x44c] ;  /* 0x00011300ffdc2b82 */ /* 0x000e300000000800 */
[----:B------:R-:W1:Y:S01]  /*cd20*/  @P2 LDC R219, c[0x0][0x450] ;  /* 0x00011400ffdb2b82 */ /* 0x000e620000000800 */
[----:B--2---:R-:W-:-:S04]  /*cd30*/  IMAD.IADD R218, R233, 0x1, R218 ;  /* 0x00000001e9da7824 */ /* 0x004fc800078e02da */
[----:B0-----:R-:W-:-:S05]  /*cd40*/  @P2 IMAD.HI.U32 R220, R218, R220, RZ ;  /* 0x000000dcdadc2227 */ /* 0x001fca00078e00ff */
[----:B-1----:R-:W-:Y:S01]  /*cd50*/  @P2 SHF.R.U32.HI R218, RZ, R219, R220 ;  /* 0x000000dbffda2219 */ /* 0x002fe200000116dc */
[----:B---3--:R-:W-:-:S04]  /*cd60*/  IMAD R220, R2, 0xc00, R222 ;  /* 0x00000c0002dc7824 */ /* 0x008fc800078e02de */
[C---:B------:R-:W-:Y:S01]  /*cd70*/  VIADD R222, R220.reuse, 0x2 ;  /* 0x00000002dcde7836 */ /* 0x040fe20000000000 */
[----:B------:R-:W-:-:S13]  /*cd80*/  R2UR UR6, R220 ;  /* 0x00000000dc0672ca */ /* 0x000fda00000e0000 */
[----:B------:R-:W-:Y:S01]  /*cd90*/  HGMMA.64x96x16.F32.BF16 R152, gdesc[UR4], R152, gsb0 ;  /* 0x01600000049879f0 */ /* 0x000fe20008001898 */
[----:B------:R-:W-:Y:S01]  /*cda0*/  R2UR UR6, R222 ;  /* 0x00000000de0672ca */ /* 0x000fe200000e0000 */
[----:B------:R-:W-:Y:S01]  /*cdb0*/  VIADD R222, R220, 0x4 ;  /* 0x00000004dcde7836 */ /* 0x000fe20000000000 */
[----:B------:R-:W-:Y:S01]  /*cdc0*/  R2UR UR7, R223 ;  /* 0x00000000df0772ca */ /* 0x000fe200000e0000 */
[----:B------:R-:W-:Y:S01]  /*cdd0*/  IMAD.MOV.U32 R223, RZ, RZ, 0x40000040 ;  /* 0x40000040ffdf7424 */ /* 0x000fe200078e00ff */
[----:B----4-:R-:W-:Y:S02]  /*cde0*/  R2UR UR4, R234 ;  /* 0x00000000ea0472ca */ /* 0x010fe400000e0000 */
[----:B------:R-:W-:Y:S01]  /*cdf0*/  R2UR UR5, R235 ;  /* 0x00000000eb0572ca */ /* 0x000fe200000e0000 */
[----:B------:R-:W-:Y:S02]  /*ce00*/  WARPGROUP.DEPBAR.LE gsb0, 0x0 ;  /* 0x00008000000079c5 */ /* 0x000fe40000010000 */
[----:B------:R-:W-:-:S10]  /*ce10*/  WARPGROUP.ARRIVE ;  /* 0x00000000000079c5 */ /* 0x000fd40000000000 */
[----:B------:R-:W-:Y:S01]  /*ce20*/  HGMMA.64x96x16.F32.BF16 R152, gdesc[UR4], R152, gsb0 ;  /* 0x01600000049879f0 */ /* 0x000fe20008001898 */
[----:B------:R-:W-:Y:S01]  /*ce30*/  R2UR UR6, R222 ;  /* 0x00000000de0672ca */ /* 0x000fe200000e0000 */
[----:B------:R-:W-:Y:S01]  /*ce40*/  VIADD R222, R220, 0x6 ;  /* 0x00000006dcde7836 */ /* 0x000fe20000000000 */
[----:B------:R-:W-:Y:S01]  /*ce50*/  R2UR UR7, R223 ;  /* 0x00000000df0772ca */ /* 0x000fe200000e0000 */
[----:B------:R-:W-:Y:S01]  /*ce60*/  IMAD.MOV.U32 R223, RZ, RZ, 0x40000040 ;  /* 0x40000040ffdf7424 */ /* 0x000fe200078e00ff */
[----:B------:R-:W-:Y:S02]  /*ce70*/  R2UR UR4, R230 ;  /* 0x00000000e60472ca */ /* 0x000fe400000e0000 */
        /* <DEDUP_REMOVED lines=117> */
[----:B------:R-:W-:Y:S03]  /*d5d0*/  HGMMA.64x96x16.F32.BF16 R152, gdesc[UR4], R152, gsb0 ;  /* 0x01600000049879f0 */ /* 0x000fe60008001898 */
[----:B------:R-:W-:Y:S02]  /*d5e0*/  WARPGROUP.DEPBAR.LE gsb0, 0x0 ;  /* 0x00008000000079c5 */ /* 0x000fe40000010000 */
[----:B------:R-:W-:Y:S01]  /*d5f0*/  FMUL.FTZ R158, R158, UR43 ;  /* 0x0000002b9e9e7c20 */ /* 0x000fe20008410000 */
[----:B------:R-:W-:Y:S01]  /*d600*/  FMUL.FTZ R159, R159, UR43 ;  /* 0x0000002b9f9f7c20 */ /* 0x000fe20008410000 */
[----:B------:R-:W-:Y:S01]  /*d610*/  FMUL.FTZ R219, R162, UR43 ;  /* 0x0000002ba2db7c20 */ /* 0x000fe20008410000 */
[----:B------:R-:W-:Y:S01]  /*d620*/  FMUL.FTZ R162, R168, UR43 ;  /* 0x0000002ba8a27c20 */ /* 0x000fe20008410000 */
[----:B------:R0:W1:Y:S01]  /*d630*/  MUFU.TANH R234, R158 ;  /* 0x0000009e00ea7308 */ /* 0x0000620000002400 */
[----:B------:R-:W-:Y:S01]  /*d640*/  FMUL.FTZ R235, R170, UR43 ;  /* 0x0000002baaeb7c20 */ /* 0x000fe20008410000 */
[----:B------:R-:W2:Y:S01]  /*d650*/  LDL R168, [R1+0x68] ;  /* 0x0000680001a87983 */ /* 0x000ea20000100800 */
[----:B------:R-:W-:Y:S01]  /*d660*/  FMUL.FTZ R154, R154, UR43 ;  /* 0x0000002b9a9a7c20 */ /* 0x000fe20008410000 */
[----:B------:R-:W-:Y:S01]  /*d670*/  FMUL.FTZ R152, R152, UR43 ;  /* 0x0000002b98987c20 */ /* 0x000fe20008410000 */
[----:B------:R-:W-:Y:S01]  /*d680*/  FMUL.FTZ R155, R155, UR43 ;  /* 0x0000002b9b9b7c20 */ /* 0x000fe20008410000 */
[----:B------:R-:W-:Y:S01]  /*d690*/  FMUL.FTZ R163, R163, UR43 ;  /* 0x0000002ba3a37c20 */ /* 0x000fe20008410000 */
[----:B------:R-:W-:Y:S01]  /*d6a0*/  FMUL.FTZ R153, R153, UR43 ;  /* 0x0000002b99997c20 */ /* 0x000fe20008410000 */
[----:B------:R3:W4:Y:S01]  /*d6b0*/  MUFU.TANH R223, R159 ;  /* 0x0000009f00df7308 */ /* 0x0007220000002400 */
[----:B0-----:R-:W-:Y:S01]  /*d6c0*/  FMUL.FTZ R158, R164, UR43 ;  /* 0x0000002ba49e7c20 */ /* 0x001fe20008410000 */
[----:B------:R-:W-:Y:S01]  /*d6d0*/  FMUL.FTZ R164, R173, UR43 ;  /* 0x0000002bada47c20 */ /* 0x000fe20008410000 */
[----:B------:R-:W-:Y:S01]  /*d6e0*/  FMUL.FTZ R237, R166, UR43 ;  /* 0x0000002ba6ed7c20 */ /* 0x000fe20008410000 */
[----:B------:R-:W5:Y:S01]  /*d6f0*/  LDL R173, [R1+0x30] ;  /* 0x0000300001ad7983 */ /* 0x000f620000100800 */
[----:B------:R-:W-:-:S03]  /*d700*/  FMUL.FTZ R236, R167, UR43 ;  /* 0x0000002ba7ec7c20 */ /* 0x000fc60008410000 */
[----:B------:R0:W-:Y:S01]  /*d710*/  MUFU.TANH R221, R154 ;  /* 0x0000009a00dd7308 */ /* 0x0001e20000002400 */
[----:B-1----:R-:W-:Y:S02]  /*d720*/  IMAD.MOV.U32 R170, RZ, RZ, R234 ;  /* 0x000000ffffaa7224 */ /* 0x002fe400078e00ea */
[----:B------:R-:W-:Y:S01]  /*d730*/  FMUL.FTZ R234, R171, UR43 ;  /* 0x0000002babea7c20 */ /* 0x000fe20008410000 */
[----:B---3--:R-:W-:Y:S01]  /*d740*/  FMUL.FTZ R159, R161, UR43 ;  /* 0x0000002ba19f7c20 */ /* 0x008fe20008410000 */
[----:B------:R-:W-:-:S03]  /*d750*/  FMUL.FTZ R161, R169, UR43 ;  /* 0x0000002ba9a17c20 */ /* 0x000fc60008410000 */
[----:B------:R-:W-:Y:S01]  /*d760*/  MUFU.TANH R152, R152 ;  /* 0x0000009800987308 */ /* 0x000fe20000002400 */
[----:B----4-:R-:W-:Y:S02]  /*d770*/  IMAD.MOV.U32 R171, RZ, RZ, R223 ;  /* 0x000000ffffab7224 */ /* 0x010fe400078e00df */
[----:B------:R-:W-:Y:S01]  /*d780*/  FMUL.FTZ R223, R174, UR43 ;  /* 0x0000002baedf7c20 */ /* 0x000fe20008410000 */
[----:B0-----:R-:W-:Y:S01]  /*d790*/  FMUL.FTZ R154, R157, UR43 ;  /* 0x0000002b9d9a7c20 */ /* 0x001fe20008410000 */
[----:B------:R-:W5:Y:S01]  /*d7a0*/  LDL R174, [R1+0x34] ;  /* 0x0000340001ae7983 */ /* 0x000f620000100800 */
[----:B------:R-:W-:-:S03]  /*d7b0*/  FMUL.FTZ R157, R165, UR43 ;  /* 0x0000002ba59d7c20 */ /* 0x000fc60008410000 */
[----:B------:R-:W0:Y:S01]  /*d7c0*/  SHFL.IDX PT, R169, R218, RZ, 0x1c1f ;  /* 0x001c1fffdaa97589 */ /* 0x000e2200000e0000 */
[----:B------:R-:W-:Y:S01]  /*d7d0*/  FMUL.FTZ R165, R176, UR43 ;  /* 0x0000002bb0a57c20 */ /* 0x000fe20008410000 */
[----:B------:R-:W-:Y:S01]  /*d7e0*/  IMAD.MOV.U32 R176, RZ, RZ, -0x60 ;  /* 0xffffffa0ffb07424 */ /* 0x000fe200078e00ff */
[----:B------:R1:W-:Y:S03]  /*d7f0*/  MUFU.TANH R220, R155 ;  /* 0x0000009b00dc7308 */ /* 0x0003e60000002400 */
[----:B------:R-:W-:-:S05]  /*d800*/  IMAD R176, R203, R176, 0x1 ;  /* 0x00000001cbb07424 */ /* 0x000fca00078e02b0 */
[----:B------:R-:W3:Y:S01]  /*d810*/  MUFU.TANH R233, R163 ;  /* 0x000000a300e97308 */ /* 0x000ee20000002400 */
[----:B-1----:R-:W-:Y:S01]  /*d820*/  FMUL.FTZ R155, R156, UR43 ;  /* 0x0000002b9c9b7c20 */ /* 0x002fe20008410000 */
[----:B------:R-:W-:Y:S01]  /*d830*/  FMUL.FTZ R156, R160, UR43 ;  /* 0x0000002ba09c7c20 */ /* 0x000fe20008410000 */
[----:B------:R-:W-:-:S05]  /*d840*/  FMUL.FTZ R160, R172, UR43 ;  /* 0x0000002baca07c20 */ /* 0x000fca0008410000 */
[----:B------:R-:W1:Y:S08]  /*d850*/  MUFU.TANH R154, R154 ;  /* 0x0000009a009a7308 */ /* 0x000e700000002400 */
[----:B------:R-:W4:Y:S01]  /*d860*/  MUFU.TANH R153, R153 ;  /* 0x0000009900997308 */ /* 0x000f220000002400 */
[----:B---3--:R-:W-:-:S07]  /*d870*/  IMAD.MOV.U32 R172, RZ, RZ, R233 ;  /* 0x000000ffffac7224 */ /* 0x008fce00078e00e9 */
[----:B------:R-:W3:Y:S08]  /*d880*/  MUFU.TANH R155, R155 ;  /* 0x0000009b009b7308 */ /* 0x000ef00000002400 */
[----:B------:R-:W3:Y:S01]  /*d890*/  MUFU.TANH R158, R158 ;  /* 0x0000009e009e7308 */ /* 0x000ee20000002400 */
[----:B------:R-:W-:-:S07]  /*d8a0*/  FMUL.FTZ R166, R181, UR43 ;  /* 0x0000002bb5a67c20 */ /* 0x000fce0008410000 */
[----:B------:R-:W3:Y:S08]  /*d8b0*/  MUFU.TANH R156, R156 ;  /* 0x0000009c009c7308 */ /* 0x000ef00000002400 */
[----:B------:R-:W3:Y:S01]  /*d8c0*/  MUFU.TANH R159, R159 ;  /* 0x0000009f009f7308 */ /* 0x000ee20000002400 */
[----:B------:R-:W-:-:S07]  /*d8d0*/  FMUL.FTZ R163, R177, UR43 ;  /* 0x0000002bb1a37c20 */ /* 0x000fce0008410000 */
[----:B------:R-:W3:Y:S01]  /*d8e0*/  MUFU.TANH R161, R161 ;  /* 0x000000a100a17308 */ /* 0x000ee20000002400 */
[----:B------:R-:W-:Y:S01]  /*d8f0*/  FMUL.FTZ R167, R180, UR43 ;  /* 0x0000002bb4a77c20 */ /* 0x000fe20008410000 */
[----:B------:R-:W-:-:S06]  /*d900*/  IMAD.MOV.U32 R180, RZ, RZ, R172 ;  /* 0x000000ffffb47224 */ /* 0x000fcc00078e00ac */
[----:B------:R-:W3:Y:S01]  /*d910*/  MUFU.TANH R157, R157 ;  /* 0x0000009d009d7308 */ /* 0x000ee20000002400 */
[----:B------:R-:W3:Y:S01]  /*d920*/  SHFL.IDX PT, R218, R218, 0x1, 0x1c1f ;  /* 0x003c1f00dada7f89 */ /* 0x000ee200000e0000 */
[----:B------:R-:W-:-:S06]  /*d930*/  FMUL.FTZ R172, R188, UR43 ;  /* 0x0000002bbcac7c20 */ /* 0x000fcc0008410000 */
[----:B------:R-:W3:Y:S08]  /*d940*/  MUFU.TANH R162, R162 ;  /* 0x000000a200a27308 */ /* 0x000ef00000002400 */
[----:B------:R-:W3:Y:S08]  /*d950*/  MUFU.TANH R165, R165 ;  /* 0x000000a500a57308 */ /* 0x000ef00000002400 */
[----:B------:R-:W3:Y:S08]  /*d960*/  MUFU.TANH R160, R160 ;  /* 0x000000a000a07308 */ /* 0x000ef00000002400 */
[----:B------:R-:W3:Y:S01]  /*d970*/  MUFU.TANH R164, R164 ;  /* 0x000000a400a47308 */ /* 0x000ee20000002400 */
[----:B------:R-:W-:-:S07]  /*d980*/  IMAD.MOV.U32 R181, RZ, RZ, R171 ;  /* 0x000000ffffb57224 */ /* 0x000fce00078e00ab */
[----:B------:R-:W3:Y:S01]  /*d990*/  MUFU.TANH R166, R166 ;  /* 0x000000a600a67308 */ /* 0x000ee20000002400 */
[----:B------:R-:W-:-:S07]  /*d9a0*/  FMUL.FTZ R171, R189, UR43 ;  /* 0x0000002bbdab7c20 */ /* 0x000fce0008410000 */
[----:B------:R-:W3:Y:S08]  /*d9b0*/  MUFU.TANH R163, R163 ;  /* 0x000000a300a37308 */ /* 0x000ef00000002400 */
[----:B------:R-:W3:Y:S08]  /*d9c0*/  MUFU.TANH R167, R167 ;  /* 0x000000a700a77308 */ /* 0x000ef00000002400 */
[----:B------:R-:W3:Y:S08]  /*d9d0*/  MUFU.TANH R172, R172 ;  /* 0x000000ac00ac7308 */ /* 0x000ef00000002400 */
[----:B------:R-:W-:Y:S01]  /*d9e0*/  MUFU.TANH R171, R171 ;  /* 0x000000ab00ab7308 */ /* 0x000fe20000002400 */
[----:B------:R-:W-:-:S07]  /*d9f0*/  FMUL.FTZ R222, R178, UR43 ;  /* 0x0000002bb2de7c20 */ /* 0x000fce0008410000 */
[----:B------:R-:W-:Y:S01]  /*da00*/  MUFU.TANH R237, R237 ;  /* 0x000000ed00ed7308 */ /* 0x000fe20000002400 */
[----:B------:R-:W-:-:S07]  /*da10*/  FMUL.FTZ R177, R183, UR43 ;  /* 0x0000002bb7b17c20 */ /* 0x000fce0008410000 */
[----:B------:R-:W-:Y:S01]  /*da20*/  MUFU.TANH R234, R234 ;  /* 0x000000ea00ea7308 */ /* 0x000fe20000002400 */
[----:B------:R-:W-:Y:S01]  /*da30*/  FMUL.FTZ R233, R175, UR43 ;  /* 0x0000002bafe97c20 */ /* 0x000fe20008410000 */
[----:B------:R-:W-:-:S06]  /*da40*/  IMAD.MOV.U32 R175, RZ, RZ, R170 ;  /* 0x000000ffffaf7224 */ /* 0x000fcc00078e00aa */
[----:B------:R-:W-:Y:S01]  /*da50*/  MUFU.TANH R222, R222 ;  /* 0x000000de00de7308 */ /* 0x000fe20000002400 */
[----:B------:R-:W-:Y:S02]  /*da60*/  IMAD.MOV.U32 R170, RZ, RZ, R220 ;  /* 0x000000ffffaa7224 */ /* 0x000fe400078e00dc */
[----:B------:R-:W-:-:S05]  /*da70*/  FMUL.FTZ R220, R182, UR43 ;  /* 0x0000002bb6dc7c20 */ /* 0x000fca0008410000 */
[----:B------:R-:W-:Y:S01]  /*da80*/  MUFU.TANH R177, R177 ;  /* 0x000000b100b17308 */ /* 0x000fe20000002400 */
[----:B------:R-:W-:Y:S01]  /*da90*/  FMUL.FTZ R188, R197, UR43 ;  /* 0x0000002bc5bc7c20 */ /* 0x000fe20008410000 */
[----:B------:R-:W-:-:S06]  /*daa0*/  FMUL.FTZ R197, R191, UR43 ;  /* 0x0000002bbfc57c20 */ /* 0x000fcc0008410000 */
[----:B------:R-:W-:Y:S08]  /*dab0*/  MUFU.TANH R219, R219 ;  /* 0x000000db00db7308 */ /* 0x000ff00000002400 */
[----:B------:R-:W-:Y:S08]  /*dac0*/  MUFU.TANH R236, R236 ;  /* 0x000000ec00ec7308 */ /* 0x000ff00000002400 */
[----:B------:R-:W-:Y:S01]  /*dad0*/  MUFU.TANH R235, R235 ;  /* 0x000000eb00eb7308 */ /* 0x000fe20000002400 */
[----:B--2---:R-:W-:-:S02]  /*dae0*/  IMAD R176, R168, -0x2, R176 ;  /* 0xfffffffea8b07824 */ /* 0x004fc400078e02b0 */
[----:B------:R-:W-:-:S03]  /*daf0*/  FMUL.FTZ R168, R184, UR43 ;  /* 0x0000002bb8a87c20 */ /* 0x000fc60008410000 */
[----:B-----5:R-:W-:-:S05]  /*db00*/  IADD3 R176, -R173, R176, R174 ;  /* 0x000000b0adb07210 */ /* 0x020fca0007ffe1ae */
[----:B0-----:R-:W-:-:S05]  /*db10*/  IMAD.IADD R169, R176, 0x1, R169 ;  /* 0x00000001b0a97824 */ /* 0x001fca00078e02a9 */
[----:B------:R-:W-:-:S04]  /*db20*/  ISETP.GT.AND P3, PT, R169, RZ, PT ;  /* 0x000000ffa900720c */ /* 0x000fc80003f64270 */
[----:B------:R-:W-:Y:S02]  /*db30*/  FSEL R152, R152, -INF , P3 ;  /* 0xff80000098987808 */ /* 0x000fe40001800000 */
[C---:B------:R-:W-:Y:S02]  /*db40*/  ISETP.GT.AND P3, PT, R169.reuse, 0x9, PT ;  /* 0x00000009a900780c */ /* 0x040fe40003f64270 */
[C---:B------:R-:W-:Y:S02]  /*db50*/  ISETP.GT.AND P4, PT, R169.reuse, 0x1, PT ;  /* 0x00000001a900780c */ /* 0x040fe40003f84270 */
[C---:B------:R-:W-:Y:S02]  /*db60*/  ISETP.GT.AND P2, PT, R169.reuse, 0x8, PT ;  /* 0x00000008a900780c */ /* 0x040fe40003f44270 */
[----:B-1----:R-:W-:Y:S02]  /*db70*/  FSEL R154, R154, -INF , P3 ;  /* 0xff8000009a9a7808 */ /* 0x002fe40001800000 */
[----:B------:R-:W-:-:S02]  /*db80*/  ISETP.GT.AND P3, PT, R169, 0x18, PT ;  /* 0x00000018a900780c */ /* 0x000fc40003f64270 */
[----:B----4-:R-:W-:Y:S02]  /*db90*/  FSEL R153, R153, -INF , P4 ;  /* 0xff80000099997808 */ /* 0x010fe40002000000 */
[----:B---3--:R-:W-:Y:S01]  /*dba0*/  FSEL R155, R155, -INF , P2 ;  /* 0xff8000009b9b7808 */ /* 0x008fe20001000000 */
[----:B------:R-:W-:Y:S01]  /*dbb0*/  FMUL.FTZ R174, R185, UR43 ;  /* 0x0000002bb9ae7c20 */ /* 0x000fe20008410000 */
[C---:B------:R-:W-:Y:S02]  /*dbc0*/  ISETP.GT.AND P4, PT, R169.reuse, 0x10, PT ;  /* 0x00000010a900780c */ /* 0x040fe40003f84270 */
[----:B------:R-:W-:Y:S02]  /*dbd0*/  ISETP.GT.AND P2, PT, R169, 0x11, PT ;  /* 0x00000011a900780c */ /* 0x000fe40003f44270 */
[----:B------:R-:W-:Y:S01]  /*dbe0*/  FSEL R158, R158, -INF , P3 ;  /* 0xff8000009e9e7808 */ /* 0x000fe20001800000 */
[----:B------:R-:W-:Y:S01]  /*dbf0*/  FMUL.FTZ R185, R193, UR43 ;  /* 0x0000002bc1b97c20 */ /* 0x000fe20008410000 */
[----:B------:R-:W-:-:S02]  /*dc00*/  ISETP.GT.AND P3, PT, R169, 0x21, PT ;  /* 0x00000021a900780c */ /* 0x000fc40003f64270 */
[----:B------:R-:W-:Y:S02]  /*dc10*/  FSEL R156, R156, -INF , P4 ;  /* 0xff8000009c9c7808 */ /* 0x000fe40002000000 */
[----:B------:R-:W-:Y:S01]  /*dc20*/  FSEL R159, R159, -INF , P2 ;  /* 0xff8000009f9f7808 */ /* 0x000fe20001000000 */
[----:B------:R-:W-:Y:S01]  /*dc30*/  FMUL.FTZ R173, R192, UR43 ;  /* 0x0000002bc0ad7c20 */ /* 0x000fe20008410000 */
[C---:B------:R-:W-:Y:S02]  /*dc40*/  ISETP.GT.AND P4, PT, R169.reuse, 0x19, PT ;  /* 0x00000019a900780c */ /* 0x040fe40003f84270 */
[----:B------:R-:W-:Y:S01]  /*dc50*/  ISETP.GT.AND P2, PT, R169, 0x20, PT ;  /* 0x00000020a900780c */ /* 0x000fe20003f44270 */
[----:B------:R-:W0:Y:S01]  /*dc60*/  MUFU.TANH R168, R168 ;  /* 0x000000a800a87308 */ /* 0x000e220000002400 */
[----:B------:R-:W-:Y:S02]  /*dc70*/  FSEL R161, R161, -INF , P3 ;  /* 0xff800000a1a17808 */ /* 0x000fe40001800000 */
[----:B------:R-:W-:-:S02]  /*dc80*/  ISETP.GT.AND P3, PT, R169, 0x30, PT ;  /* 0x00000030a900780c */ /* 0x000fc40003f64270 */
[----:B------:R-:W-:-:S03]  /*dc90*/  FSEL R157, R157, -INF , P4 ;  /* 0xff8000009d9d7808 */ /* 0x000fc60002000000 */
[----:B------:R-:W1:Y:S01]  /*dca0*/  MUFU.TANH R174, R174 ;  /* 0x000000ae00ae7308 */ /* 0x000e620000002400 */
[----:B------:R-:W-:Y:S02]  /*dcb0*/  FSEL R162, R162, -INF , P2 ;  /* 0xff800000a2a27808 */ /* 0x000fe40001000000 */
[C---:B------:R-:W-:Y:S02]  /*dcc0*/  ISETP.GT.AND P4, PT, R169.reuse, 0x28, PT ;  /* 0x00000028a900780c */ /* 0x040fe40003f84270 */
[----:B------:R-:W-:-:S03]  /*dcd0*/  ISETP.GT.AND P2, PT, R169, 0x29, PT ;  /* 0x00000029a900780c */ /* 0x000fc60003f44270 */
[----:B------:R-:W2:Y:S01]  /*dce0*/  MUFU.TANH R185, R185 ;  /* 0x000000b900b97308 */ /* 0x000ea20000002400 */
[----:B------:R-:W-:Y:S02]  /*dcf0*/  FSEL R165, R165, -INF , P3 ;  /* 0xff800000a5a57808 */ /* 0x000fe40001800000 */
[----:B------:R-:W-:Y:S02]  /*dd00*/  ISETP.GT.AND P3, PT, R169, 0x39, PT ;  /* 0x00000039a900780c */ /* 0x000fe40003f64270 */
[----:B------:R-:W-:-:S03]  /*dd10*/  FSEL R160, R160, -INF , P4 ;  /* 0xff800000a0a07808 */ /* 0x000fc60002000000 */
[----:B------:R-:W3:Y:S01]  /*dd20*/  MUFU.TANH R173, R173 ;  /* 0x000000ad00ad7308 */ /* 0x000ee20000002400 */
[----:B------:R-:W-:Y:S02]  /*dd30*/  FSEL R164, R164, -INF , P2 ;  /* 0xff800000a4a47808 */ /* 0x000fe40001000000 */
[C---:B------:R-:W-:Y:S02]  /*dd40*/  ISETP.GT.AND P4, PT, R169.reuse, 0x31, PT ;  /* 0x00000031a900780c */ /* 0x040fe40003f84270 */
[C---:B------:R-:W-:Y:S02]  /*dd50*/  ISETP.GT.AND P2, PT, R169.reuse, 0x38, PT ;  /* 0x00000038a900780c */ /* 0x040fe40003f44270 */
[----:B------:R-:W-:Y:S02]  /*dd60*/  FSEL R166, R166, -INF , P3 ;  /* 0xff800000a6a67808 */ /* 0x000fe40001800000 */
[----:B------:R-:W-:Y:S02]  /*dd70*/  ISETP.GT.AND P3, PT, R169, 0x48, PT ;  /* 0x00000048a900780c */ /* 0x000fe40003f64270 */
[----:B------:R-:W-:-:S02]  /*dd80*/  FSEL R163, R163, -INF , P4 ;  /* 0xff800000a3a37808 */ /* 0x000fc40002000000 */
[----:B------:R-:W-:Y:S02]  /*dd90*/  FSEL R167, R167, -INF , P2 ;  /* 0xff800000a7a77808 */ /* 0x000fe40001000000 */
[C---:B------:R-:W-:Y:S02]  /*dda0*/  ISETP.GT.AND P4, PT, R169.reuse, 0x40, PT ;  /* 0x00000040a900780c */ /* 0x040fe40003f84270 */
[C---:B------:R-:W-:Y:S01]  /*ddb0*/  ISETP.GT.AND P2, PT, R169.reuse, 0x41, PT ;  /* 0x00000041a900780c */ /* 0x040fe20003f44270 */
[----:B------:R-:W-:Y:S01]  /*ddc0*/  IMAD.IADD R176, R176, 0x1, R218 ;  /* 0x00000001b0b07824 */ /* 0x000fe200078e02da */
[----:B------:R-:W-:Y:S02]  /*ddd0*/  FSEL R172, R172, -INF , P3 ;  /* 0xff800000acac7808 */ /* 0x000fe40001800000 */
[----:B------:R-:W-:Y:S02]  /*dde0*/  ISETP.GT.AND P3, PT, R169, 0x51, PT ;  /* 0x00000051a900780c */ /* 0x000fe40003f64270 */
[----:B0-----:R-:W-:-:S02]  /*ddf0*/  FSEL R168, R168, -INF , P4 ;  /* 0xff800000a8a87808 */ /* 0x001fc40002000000 */
[----:B-1----:R-:W-:Y:S01]  /*de00*/  FSEL R174, R174, -INF , P2 ;  /* 0xff800000aeae7808 */ /* 0x002fe20001000000 */
[----:B------:R-:W-:Y:S01]  /*de10*/  IMAD.MOV.U32 R184, RZ, RZ, R221 ;  /* 0x000000ffffb87224 */ /* 0x000fe200078e00dd */
[C---:B------:R-:W-:Y:S02]  /*de20*/  ISETP.GT.AND P4, PT, R169.reuse, 0x49, PT ;  /* 0x00000049a900780c */ /* 0x040fe40003f84270 */
[----:B------:R-:W-:Y:S02]  /*de30*/  ISETP.GT.AND P2, PT, R169, 0x50, PT ;  /* 0x00000050a900780c */ /* 0x000fe40003f44270 */
[----:B--2---:R-:W-:Y:S02]  /*de40*/  FSEL R185, R185, -INF , P3 ;  /* 0xff800000b9b97808 */ /* 0x004fe40001800000 */
[----:B------:R-:W-:Y:S02]  /*de50*/  ISETP.GT.AND P3, PT, R176, RZ, PT ;  /* 0x000000ffb000720c */ /* 0x000fe40003f64270 */
[----:B------:R-:W-:-:S02]  /*de60*/  FSEL R171, R171, -INF , P4 ;  /* 0xff800000abab7808 */ /* 0x000fc40002000000 */
[----:B---3--:R-:W-:Y:S02]  /*de70*/  FSEL R173, R173, -INF , P2 ;  /* 0xff800000adad7808 */ /* 0x008fe40001000000 */
[C---:B------:R-:W-:Y:S02]  /*de80*/  ISETP.GT.AND P4, PT, R169.reuse, 0x58, PT ;  /* 0x00000058a900780c */ /* 0x040fe40003f84270 */
[----:B------:R-:W-:Y:S02]  /*de90*/  ISETP.GT.AND P2, PT, R169, 0x59, PT ;  /* 0x00000059a900780c */ /* 0x000fe40003f44270 */
[----:B------:R-:W-:Y:S02]  /*dea0*/  FSEL R169, R184, -INF , P3 ;  /* 0xff800000b8a97808 */ /* 0x000fe40001800000 */
[----:B------:R-:W-:Y:S01]  /*deb0*/  ISETP.GT.AND P3, PT, R176, 0x9, PT ;  /* 0x00000009b000780c */ /* 0x000fe20003f64270 */
[----:B------:R-:W-:-:S03]  /*dec0*/  FMUL.FTZ R221, R179, UR43 ;  /* 0x0000002bb3dd7c20 */ /* 0x000fc60008410000 */
[----:B------:R-:W-:Y:S02]  /*ded0*/  FSEL R179, R181, -INF , P3 ;  /* 0xff800000b5b37808 */ /* 0x000fe40001800000 */
[----:B------:R-:W-:-:S04]  /*dee0*/  ISETP.GT.AND P3, PT, R176, 0x18, PT ;  /* 0x00000018b000780c */ /* 0x000fc80003f64270 */
[----:B------:R-:W-:Y:S02]  /*def0*/  FSEL R182, R237, -INF , P3 ;  /* 0xff800000edb67808 */ /* 0x000fe40001800000 */
[----:B------:R-:W-:-:S04]  /*df00*/  ISETP.GT.AND P3, PT, R176, 0x21, PT ;  /* 0x00000021b000780c */ /* 0x000fc80003f64270 */
[----:B------:R-:W-:Y:S02]  /*df10*/  FSEL R193, R234, -INF , P3 ;  /* 0xff800000eac17808 */ /* 0x000fe40001800000 */
[----:B------:R-:W-:-:S04]  /*df20*/  ISETP.GT.AND P3, PT, R176, 0x30, PT ;  /* 0x00000030b000780c */ /* 0x000fc80003f64270 */
[----:B------:R-:W-:Y:S02]  /*df30*/  FSEL R189, R222, -INF , P3 ;  /* 0xff800000debd7808 */ /* 0x000fe40001800000 */
[----:B------:R-:W-:-:S04]  /*df40*/  ISETP.GT.AND P3, PT, R176, 0x39, PT ;  /* 0x00000039b000780c */ /* 0x000fc80003f64270 */
[----:B------:R-:W-:Y:S02]  /*df50*/  FSEL R191, R177, -INF , P3 ;  /* 0xff800000b1bf7808 */ /* 0x000fe40001800000 */
[----:B------:R-:W-:-:S04]  /*df60*/  FMNMX.FTZ R177, R152, R217, !PT ;  /* 0x000000d998b17209 */ /* 0x000fc80007810000 */
[----:B------:R-:W-:-:S04]  /*df70*/  FMNMX.FTZ R177, R153, R177, !PT ;  /* 0x000000b199b17209 */ /* 0x000fc80007810000 */
[----:B------:R-:W-:-:S04]  /*df80*/  FMNMX.FTZ R177, R155, R177, !PT ;  /* 0x000000b19bb17209 */ /* 0x000fc80007810000 */
[----:B------:R-:W-:-:S04]  /*df90*/  FMNMX.FTZ R177, R154, R177, !PT ;  /* 0x000000b19ab17209 */ /* 0x000fc80007810000 */
[----:B------:R-:W-:-:S04]  /*dfa0*/  FMNMX.FTZ R177, R156, R177, !PT ;  /* 0x000000b19cb17209 */ /* 0x000fc80007810000 */
[----:B------:R-:W-:-:S04]  /*dfb0*/  FMNMX.FTZ R177, R159, R177, !PT ;  /* 0x000000b19fb17209 */ /* 0x000fc80007810000 */
[----:B------:R-:W-:Y:S01]  /*dfc0*/  FMNMX.FTZ R177, R158, R177, !PT ;  /* 0x000000b19eb17209 */ /* 0x000fe20007810000 */
[----:B------:R-:W-:-:S03]  /*dfd0*/  FMUL.FTZ R178, R196, UR43 ;  /* 0x0000002bc4b27c20 */ /* 0x000fc60008410000 */
[----:B------:R-:W-:-:S04]  /*dfe0*/  FMNMX.FTZ R177, R157, R177, !PT ;  /* 0x000000b19db17209 */ /* 0x000fc80007810000 */
[----:B------:R-:W-:Y:S01]  /*dff0*/  FMNMX.FTZ R177, R162, R177, !PT ;  /* 0x000000b1a2b17209 */ /* 0x000fe20007810000 */
[----:B------:R-:W0:Y:S03]  /*e000*/  MUFU.TANH R178, R178 ;  /* 0x000000b200b27308 */ /* 0x000e260000002400 */
[----:B------:R-:W-:-:S04]  /*e010*/  FMNMX.FTZ R177, R161, R177, !PT ;  /* 0x000000b1a1b17209 */ /* 0x000fc80007810000 */
[----:B------:R-:W-:Y:S01]  /*e020*/  FMNMX.FTZ R177, R160, R177, !PT ;  /* 0x000000b1a0b17209 */ /* 0x000fe20007810000 */
[----:B------:R-:W1:Y:S03]  /*e030*/  MUFU.TANH R188, R188 ;  /* 0x000000bc00bc7308 */ /* 0x000e660000002400 */
[----:B------:R-:W-:-:S04]  /*e040*/  FMNMX.FTZ R177, R164, R177, !PT ;  /* 0x000000b1a4b17209 */ /* 0x000fc80007810000 */
[----:B------:R-:W-:Y:S02]  /*e050*/  FMNMX.FTZ R177, R165, R177, !PT ;  /* 0x000000b1a5b17209 */ /* 0x000fe40007810000 */
[----:B0-----:R-:W-:Y:S02]  /*e060*/  FSEL R178, R178, -INF , P4 ;  /* 0xff800000b2b27808 */ /* 0x001fe40002000000 */
[----:B------:R-:W-:Y:S02]  /*e070*/  ISETP.GT.AND P4, PT, R176, 0x1, PT ;  /* 0x00000001b000780c */ /* 0x000fe40003f84270 */
[----:B------:R-:W-:Y:S01]  /*e080*/  FMNMX.FTZ R177, R163, R177, !PT ;  /* 0x000000b1a3b17209 */ /* 0x000fe20007810000 */
[----:B------:R-:W0:Y:S01]  /*e090*/  MUFU.TANH R223, R223 ;  /* 0x000000df00df7308 */ /* 0x000e220000002400 */
[----:B------:R-:W-:Y:S02]  /*e0a0*/  FSEL R170, R170, -INF , P4 ;  /* 0xff800000aaaa7808 */ /* 0x000fe40002000000 */
[----:B-1----:R-:W-:-:S02]  /*e0b0*/  FSEL R188, R188, -INF , P2 ;  /* 0xff800000bcbc7808 */ /* 0x002fc40001000000 */
[----:B------:R-:W-:Y:S01]  /*e0c0*/  FMNMX.FTZ R177, R167, R177, !PT ;  /* 0x000000b1a7b17209 */ /* 0x000fe20007810000 */
[----:B------:R-:W-:Y:S01]  /*e0d0*/  FMUL.FTZ R192, R186, UR43 ;  /* 0x0000002bbac07c20 */ /* 0x000fe20008410000 */
[C---:B------:R-:W-:Y:S02]  /*e0e0*/  ISETP.GT.AND P2, PT, R176.reuse, 0x8, PT ;  /* 0x00000008b000780c */ /* 0x040fe40003f44270 */
[----:B------:R-:W-:Y:S01]  /*e0f0*/  ISETP.GT.AND P4, PT, R176, 0x10, PT ;  /* 0x00000010b000780c */ /* 0x000fe20003f84270 */
[----:B------:R-:W1:Y:S01]  /*e100*/  MUFU.TANH R233, R233 ;  /* 0x000000e900e97308 */ /* 0x000e620000002400 */
[----:B------:R-:W-:Y:S02]  /*e110*/  FMNMX.FTZ R177, R166, R177, !PT ;  /* 0x000000b1a6b17209 */ /* 0x000fe40007810000 */
[----:B------:R-:W-:Y:S02]  /*e120*/  FSEL R175, R175, -INF , P2 ;  /* 0xff800000afaf7808 */ /* 0x000fe40001000000 */
[----:B------:R-:W-:-:S03]  /*e130*/  FSEL R181, R219, -INF , P4 ;  /* 0xff800000dbb57808 */ /* 0x000fc60002000000 */
[----:B------:R-:W2:Y:S01]  /*e140*/  MUFU.TANH R221, R221 ;  /* 0x000000dd00dd7308 */ /* 0x000ea20000002400 */
[----:B------:R-:W-:Y:S01]  /*e150*/  ISETP.GT.AND P2, PT, R176, 0x11, PT ;  /* 0x00000011b000780c */ /* 0x000fe20003f44270 */
[----:B------:R-:W-:Y:S01]  /*e160*/  FMUL.FTZ R196, R190, UR43 ;  /* 0x0000002bbec47c20 */ /* 0x000fe20008410000 */
[----:B------:R-:W-:Y:S01]  /*e170*/  ISETP.GT.AND P4, PT, R176, 0x19, PT ;  /* 0x00000019b000780c */ /* 0x000fe20003f84270 */
[----:B------:R-:W-:Y:S01]  /*e180*/  FMUL.FTZ R187, R187, UR43 ;  /* 0x0000002bbbbb7c20 */ /* 0x000fe20008410000 */
[----:B------:R-:W-:-:S03]  /*e190*/  FMNMX.FTZ R177, R168, R177, !PT ;  /* 0x000000b1a8b17209 */ /* 0x000fc60007810000 */
[----:B------:R-:W3:Y:S01]  /*e1a0*/  MUFU.TANH R220, R220 ;  /* 0x000000dc00dc7308 */ /* 0x000ee20000002400 */
[----:B------:R-:W-:Y:S02]  /*e1b0*/  FSEL R180, R180, -INF , P2 ;  /* 0xff800000b4b47808 */ /* 0x000fe40001000000 */
[----:B------:R-:W-:Y:S02]  /*e1c0*/  FSEL R183, R236, -INF , P4 ;  /* 0xff800000ecb77808 */ /* 0x000fe40002000000 */
[----:B------:R-:W-:-:S03]  /*e1d0*/  ISETP.GT.AND P2, PT, R176, 0x20, PT ;  /* 0x00000020b000780c */ /* 0x000fc60003f44270 */
[----:B------:R-:W4:Y:S01]  /*e1e0*/  MUFU.TANH R192, R192 ;  /* 0x000000c000c07308 */ /* 0x000f220000002400 */
[----:B------:R-:W-:Y:S02]  /*e1f0*/  ISETP.GT.AND P4, PT, R176, 0x28, PT ;  /* 0x00000028b000780c */ /* 0x000fe40003f84270 */
[----:B------:R-:W-:Y:S02]  /*e200*/  FMNMX.FTZ R177, R174, R177, !PT ;  /* 0x000000b1aeb17209 */ /* 0x000fe40007810000 */
[----:B------:R-:W-:-:S03]  /*e210*/  FSEL R184, R235, -INF , P2 ;  /* 0xff800000ebb87808 */ /* 0x000fc60001000000 */
[----:B------:R1:W5:Y:S01]  /*e220*/  MUFU.TANH R219, R187 ;  /* 0x000000bb00db7308 */ /* 0x0003620000002400 */
[----:B0-----:R-:W-:Y:S02]  /*e230*/  FSEL R186, R223, -INF , P4 ;  /* 0xff800000dfba7808 */ /* 0x001fe40002000000 */
[C---:B------:R-:W-:Y:S02]  /*e240*/  ISETP.GT.AND P2, PT, R176.reuse, 0x29, PT ;  /* 0x00000029b000780c */ /* 0x040fe40003f44270 */
[----:B------:R-:W-:-:S03]  /*e250*/  ISETP.GT.AND P4, PT, R176, 0x31, PT ;  /* 0x00000031b000780c */ /* 0x000fc60003f84270 */
[----:B------:R-:W0:Y:S01]  /*e260*/  MUFU.TANH R196, R196 ;  /* 0x000000c400c47308 */ /* 0x000e220000002400 */
[----:B------:R-:W-:-:S07]  /*e270*/  FMNMX.FTZ R177, R172, R177, !PT ;  /* 0x000000b1acb17209 */ /* 0x000fce0007810000 */
[----:B------:R-:W0:Y:S01]  /*e280*/  MUFU.TANH R197, R197 ;  /* 0x000000c500c57308 */ /* 0x000e220000002400 */
[----:B-1----:R-:W-:Y:S02]  /*e290*/  FSEL R187, R233, -INF , P2 ;  /* 0xff800000e9bb7808 */ /* 0x002fe40001000000 */
[----:B--2---:R-:W-:Y:S02]  /*e2a0*/  FSEL R218, R221, -INF , P4 ;  /* 0xff800000ddda7808 */ /* 0x004fe40002000000 */
[----:B------:R-:W-:Y:S02]  /*e2b0*/  FMNMX.FTZ R177, R171, R177, !PT ;  /* 0x000000b1abb17209 */ /* 0x000fe40007810000 */
[C---:B------:R-:W-:Y:S02]  /*e2c0*/  ISETP.GT.AND P2, PT, R176.reuse, 0x38, PT ;  /* 0x00000038b000780c */ /* 0x040fe40003f44270 */
[----:B------:R-:W-:Y:S02]  /*e2d0*/  ISETP.GT.AND P4, PT, R176, 0x40, PT ;  /* 0x00000040b000780c */ /* 0x000fe40003f84270 */
[----:B------:R-:W-:-:S02]  /*e2e0*/  FMNMX.FTZ R177, R173, R177, !PT ;  /* 0x000000b1adb17209 */ /* 0x000fc40007810000 */
[----:B---3--:R-:W-:Y:S02]  /*e2f0*/  FSEL R190, R220, -INF , P2 ;  /* 0xff800000dcbe7808 */ /* 0x008fe40001000000 */
[----:B----4-:R-:W-:Y:S02]  /*e300*/  FSEL R192, R192, -INF , P4 ;  /* 0xff800000c0c07808 */ /* 0x010fe40002000000 */
[C---:B------:R-:W-:Y:S02]  /*e310*/  ISETP.GT.AND P2, PT, R176.reuse, 0x41, PT ;  /* 0x00000041b000780c */ /* 0x040fe40003f44270 */
[C---:B------:R-:W-:Y:S02]  /*e320*/  ISETP.GT.AND P3, PT, R176.reuse, 0x48, PT ;  /* 0x00000048b000780c */ /* 0x040fe40003f64270 */
[----:B------:R-:W-:Y:S02]  /*e330*/  ISETP.GT.AND P4, PT, R176, 0x49, PT ;  /* 0x00000049b000780c */ /* 0x000fe40003f84270 */
[----:B------:R-:W-:-:S02]  /*e340*/  FMNMX.FTZ R177, R185, R177, !PT ;  /* 0x000000b1b9b17209 */ /* 0x000fc40007810000 */
[----:B-----5:R-:W-:Y:S02]  /*e350*/  FSEL R219, R219, -INF , P2 ;  /* 0xff800000dbdb7808 */ /* 0x020fe40001000000 */
[----:B0-----:R-:W-:Y:S02]  /*e360*/  FSEL R196, R196, -INF , P3 ;  /* 0xff800000c4c47808 */ /* 0x001fe40001800000 */
[----:B------:R-:W-:Y:S02]  /*e370*/  FSEL R197, R197, -INF , P4 ;  /* 0xff800000c5c57808 */ /* 0x000fe40002000000 */
[C---:B------:R-:W-:Y:S02]  /*e380*/  ISETP.GT.AND P2, PT, R176.reuse, 0x50, PT ;  /* 0x00000050b000780c */ /* 0x040fe40003f44270 */
[C---:B------:R-:W-:Y:S02]  /*e390*/  ISETP.GT.AND P3, PT, R176.reuse, 0x51, PT ;  /* 0x00000051b000780c */ /* 0x040fe40003f64270 */
[----:B------:R-:W-:-:S02]  /*e3a0*/  ISETP.GT.AND P4, PT, R176, 0x58, PT ;  /* 0x00000058b000780c */ /* 0x000fc40003f84270 */
[----:B------:R-:W-:Y:S02]  /*e3b0*/  ISETP.GT.AND P5, PT, R176, 0x59, PT ;  /* 0x00000059b000780c */ /* 0x000fe40003fa4270 */
[----:B------:R-:W-:-:S04]  /*e3c0*/  FMNMX.FTZ R176, R178, R177, !PT ;  /* 0x000000b1b2b07209 */ /* 0x000fc80007810000 */
[----:B------:R-:W-:-:S05]  /*e3d0*/  FMNMX.FTZ R176, R188, R176, !PT ;  /* 0x000000b0bcb07209 */ /* 0x000fca0007810000 */
[----:B------:R-:W0:Y:S02]  /*e3e0*/  SHFL.BFLY PT, R177, R176, 0x2, 0x1f ;  /* 0x0c401f00b0b17f89 */ /* 0x000e2400000e0000 */
[----:B0-----:R-:W-:-:S05]  /*e3f0*/  FMNMX.FTZ R177, R176, R177, !PT ;  /* 0x000000b1b0b17209 */ /* 0x001fca0007810000 */
[----:B------:R-:W0:Y:S02]  /*e400*/  SHFL.BFLY PT, R176, R177, 0x1, 0x1f ;  /* 0x0c201f00b1b07f89 */ /* 0x000e2400000e0000 */
[----:B0-----:R-:W-:Y:S02]  /*e410*/  FMNMX.FTZ R177, R177, R176, !PT ;  /* 0x000000b0b1b17209 */ /* 0x001fe40007810000 */
[----:B------:R-:W0:Y:S02]  /*e420*/  LDC R176, c[0x0][0xa80] ;  /* 0x0002a000ffb07b82 */ /* 0x000e240000000800 */
[----:B------:R-:W-:-:S04]  /*e430*/  FSETP.NEU.FTZ.AND P6, PT, R177, -INF , PT ;  /* 0xff800000b100780b */ /* 0x000fc80003fdd000 */
[----:B------:R-:W-:-:S05]  /*e440*/  FSEL R220, R177, RZ, P6 ;  /* 0x000000ffb1dc7208 */ /* 0x000fca0003000000 */
[----:B------:R-:W-:Y:S01]  /*e450*/  FADD.FTZ R220, -R220, R217 ;  /* 0x000000d9dcdc7221 */ /* 0x000fe20000010100 */
[----:B0-----:R-:W-:-:S05]  /*e460*/  FMUL.FTZ R217, R177, R176 ;  /* 0x000000b0b1d97220 */ /* 0x001fca0000410000 */
[----:B------:R-:W-:-:S05]  /*e470*/  FSEL R217, R217, RZ, P6 ;  /* 0x000000ffd9d97208 */ /* 0x000fca0003000000 */
        /* <DEDUP_REMOVED lines=23> */
[----:B------:R-:W-:-:S02]  /*e5f0*/  FFMA.FTZ R188, R188, R176, -R217 ;  /* 0x000000b0bcbc7223 */ /* 0x000fc400000108d9 */
[----:B------:R-:W2:Y:S01]  /*e600*/  LDL R217, [R1+0x40] ;  /* 0x0000400001d97983 */ /* 0x000ea20000100800 */
[----:B------:R-:W-:Y:S01]  /*e610*/  FMUL.FTZ R156, R220, R176 ;  /* 0x000000b0dc9c7220 */ /* 0x000fe20000410000 */
[----:B------:R-:W-:Y:S08]  /*e620*/  MUFU.EX2 R152, R152 ;  /* 0x0000009800987308 */ /* 0x000ff00000000800 */
[----:B------:R-:W0:Y:S08]  /*e630*/  MUFU.EX2 R156, R156 ;  /* 0x0000009c009c7308 */ /* 0x000e300000000800 */
[----:B------:R-:W1:Y:S01]  /*e640*/  MUFU.EX2 R153, R153 ;  /* 0x0000009900997308 */ /* 0x000e620000000800 */
[----:B0-----:R-:W-:-:S04]  /*e650*/  FFMA.FTZ R0, R156, R0, R152 ;  /* 0x000000009c007223 */ /* 0x001fc80000010098 */
[C---:B-1----:R-:W-:Y:S01]  /*e660*/  FADD.FTZ R0, R153.reuse, R0 ;  /* 0x0000000099007221 */ /* 0x042fe20000010000 */
[----:B------:R-:W-:Y:S02]  /*e670*/  F2FP.BF16.F32.PACK_AB R152, R153, R152 ;  /* 0x000000989998723e */ /* 0x000fe400000010ff */
        /* <DEDUP_REMOVED lines=9> */
[----:B------:R-:W0:Y:S03]  /*e710*/  MUFU.EX2 R155, R155 ;  /* 0x0000009b009b7308 */ /* 0x000e260000000800 */
[----:B------:R-:W-:-:S04]  /*e720*/  FMNMX.FTZ R153, R193, R153, !PT ;  /* 0x00000099c1997209 */ /* 0x000fc80007810000 */
[----:B------:R-:W-:Y:S01]  /*e730*/  FMNMX.FTZ R153, R186, R153, !PT ;  /* 0x00000099ba997209 */ /* 0x000fe20007810000 */
[----:B------:R-:W1:Y:S03]  /*e740*/  MUFU.EX2 R154, R154 ;  /* 0x0000009a009a7308 */ /* 0x000e660000000800 */
[----:B------:R-:W-:-:S04]  /*e750*/  FMNMX.FTZ R153, R187, R153, !PT ;  /* 0x00000099bb997209 */ /* 0x000fc80007810000 */
[----:B------:R-:W-:Y:S01]  /*e760*/  FMNMX.FTZ R153, R189, R153, !PT ;  /* 0x00000099bd997209 */ /* 0x000fe20007810000 */
[----:B------:R-:W-:-:S03]  /*e770*/  FMUL.FTZ R194, R194, UR43 ;  /* 0x0000002bc2c27c20 */ /* 0x000fc60008410000 */
[----:B------:R-:W-:Y:S01]  /*e780*/  FMNMX.FTZ R153, R218, R153, !PT ;  /* 0x00000099da997209 */ /* 0x000fe20007810000 */
[----:B0-----:R-:W-:Y:S01]  /*e790*/  FADD.FTZ R0, R155, R0 ;  /* 0x000000009b007221 */ /* 0x001fe20000010000 */
[----:B------:R-:W-:Y:S02]  /*e7a0*/  FMUL.FTZ R162, R195, UR43 ;  /* 0x0000002bc3a27c20 */ /* 0x000fe40008410000 */
[----:B------:R-:W-:Y:S01]  /*e7b0*/  FMNMX.FTZ R153, R190, R153, !PT ;  /* 0x00000099be997209 */ /* 0x000fe20007810000 */
[----:B------:R-:W0:Y:S01]  /*e7c0*/  MUFU.TANH R194, R194 ;  /* 0x000000c200c27308 */ /* 0x000e220000002400 */
[C---:B-1----:R-:W-:Y:S01]  /*e7d0*/  FADD.FTZ R0, R154.reuse, R0 ;  /* 0x000000009a007221 */ /* 0x042fe20000010000 */
[----:B------:R-:W-:Y:S01]  /*e7e0*/  F2FP.BF16.F32.PACK_AB R154, R154, R155 ;  /* 0x0000009b9a9a723e */ /* 0x000fe200000010ff */
[----:B------:R-:W-:Y:S01]  /*e7f0*/  FMUL.FTZ R155, R198, UR43 ;  /* 0x0000002bc69b7c20 */ /* 0x000fe20008410000 */
[----:B------:R-:W-:-:S04]  /*e800*/  FMNMX.FTZ R153, R191, R153, !PT ;  /* 0x00000099bf997209 */ /* 0x000fc80007810000 */
[----:B------:R-:W1:Y:S01]  /*e810*/  MUFU.TANH R162, R162 ;  /* 0x000000a200a27308 */ /* 0x000e620000002400 */
[----:B------:R-:W-:Y:S01]  /*e820*/  FMNMX.FTZ R153, R192, R153, !PT ;  /* 0x00000099c0997209 */ /* 0x000fe20007810000 */
[----:B------:R-:W-:-:S03]  /*e830*/  FMUL.FTZ R199, R199, UR43 ;  /* 0x0000002bc7c77c20 */ /* 0x000fc60008410000 */
[----:B------:R-:W-:-:S03]  /*e840*/  FMNMX.FTZ R160, R219, R153, !PT ;  /* 0x00000099dba07209 */ /* 0x000fc60007810000 */
[----:B------:R-:W3:Y:S01]  /*e850*/  MUFU.TANH R155, R155 ;  /* 0x0000009b009b7308 */ /* 0x000ee20000002400 */
[----:B------:R-:W-:Y:S02]  /*e860*/  FMNMX.FTZ R160, R196, R160, !PT ;  /* 0x000000a0c4a07209 */ /* 0x000fe40007810000 */
[----:B0-----:R-:W-:-:S05]  /*e870*/  FSEL R194, R194, -INF , P2 ;  /* 0xff800000c2c27808 */ /* 0x001fca0001000000 */
[----:B------:R-:W0:Y:S01]  /*e880*/  MUFU.TANH R153, R199 ;  /* 0x000000c700997308 */ /* 0x000e220000002400 */
[----:B------:R-:W-:Y:S02]  /*e890*/  FMNMX.FTZ R160, R197, R160, !PT ;  /* 0x000000a0c5a07209 */ /* 0x000fe40007810000 */
[----:B-1----:R-:W-:Y:S02]  /*e8a0*/  FSEL R162, R162, -INF , P3 ;  /* 0xff800000a2a27808 */ /* 0x002fe40001800000 */
[----:B------:R-:W-:Y:S02]  /*e8b0*/  FMNMX.FTZ R160, R194, R160, !PT ;  /* 0x000000a0c2a07209 */ /* 0x000fe40007810000 */
[----:B---3--:R-:W-:Y:S02]  /*e8c0*/  FSEL R155, R155, -INF , P4 ;  /* 0xff8000009b9b7808 */ /* 0x008fe40002000000 */
[----:B------:R-:W-:-:S04]  /*e8d0*/  FMNMX.FTZ R160, R162, R160, !PT ;  /* 0x000000a0a2a07209 */ /* 0x000fc80007810000 */
[----:B------:R-:W-:Y:S02]  /*e8e0*/  FMNMX.FTZ R160, R155, R160, !PT ;  /* 0x000000a09ba07209 */ /* 0x000fe40007810000 */
[----:B0-----:R-:W-:-:S04]  /*e8f0*/  FSEL R153, R153, -INF , P5 ;  /* 0xff80000099997808 */ /* 0x001fc80002800000 */
        /* <DEDUP_REMOVED lines=8> */
[----:B------:R-:W-:-:S03]  /*e980*/  FSEL R161, R161, RZ, P2 ;  /* 0x000000ffa1a17208 */ /* 0x000fc60001000000 */
[----:B------:R-:W-:Y:S02]  /*e990*/  FADD.FTZ R160, -R160, R216 ;  /* 0x000000d8a0a07221 */ /* 0x000fe40000010100 */
[-CC-:B------:R-:W-:Y:S02]  /*e9a0*/  FFMA.FTZ R165, R155, R176.reuse, -R161.reuse ;  /* 0x000000b09ba57223 */ /* 0x180fe400000108a1 */
[-C--:B------:R-:W-:Y:S01]  /*e9b0*/  FMUL.FTZ R155, R160, R176.reuse ;  /* 0x000000b0a09b7220 */ /* 0x080fe20000410000 */
[-CC-:B------:R-:W-:Y:S01]  /*e9c0*/  FFMA.FTZ R169, R169, R176.reuse, -R161.reuse ;  /* 0x000000b0a9a97223 */ /* 0x180fe200000108a1 */
[----:B------:R-:W-:-:S03]  /*e9d0*/  FFMA.FTZ R167, R153, R176, -R161 ;  /* 0x000000b099a77223 */ /* 0x000fc600000108a1 */
[----:B------:R0:W-:Y:S08]  /*e9e0*/  MUFU.EX2 R153, R169 ;  /* 0x000000a900997308 */ /* 0x0001f00000000800 */
        /* <DEDUP_REMOVED lines=40> */
[----:B--2---:R-:W-:-:S02]  /*ec70*/  IMAD R160, R2, 0xc00, R217 ;  /* 0x00000c0002a07824 */ /* 0x004fc400078e02d9 */
[----:B------:R-:W0:Y:S01]  /*ec80*/  S2R R217, SR_TID.X ;  /* 0x0000000000d97919 */ /* 0x000e220000002100 */
        /* <DEDUP_REMOVED lines=25> */
[----:B------:R-:W-:-:S02]  /*ee20*/  @!P0 VIADD R156, R210, 0x32440 ;  /* 0x00032440d29c8836 */ /* 0x000fc40000000000 */
[----:B------:R-:W-:Y:S01]  /*ee30*/  FFMA.FTZ R163, R179, R176, -R161 ;  /* 0x000000b0b3a37223 */ /* 0x000fe200000108a1 */
[----:B0-----:R-:W-:Y:S01]  /*ee40*/  SHF.R.U32.HI R169, RZ, 0x7, R217 ;  /* 0x00000007ffa97819 */ /* 0x001fe200000116d9 */
[----:B-1----:R-:W-:Y:S01]  /*ee50*/  FFMA.FTZ R3, R155, R3, R153 ;  /* 0x000000039b037223 */ /* 0x002fe20000010099 */
[-C--:B------:R-:W-:Y:S01]  /*ee60*/  FMUL.FTZ R26, R26, R155.reuse ;  /* 0x0000009b1a1a7220 */ /* 0x080fe20000410000 */
        /* <DEDUP_REMOVED lines=64> */
[----:B------:R-:W-:Y:S01]  /*f270*/  @!P0 PRMT R156, RZ, 0x654, R156 ;  /* 0x00000654ff9c8816 */ /* 0x000fe2000000009c */
[----:B------:R-:W-:-:S02]  /*f280*/  VIADD R155, R169, 0x8 ;  /* 0x00000008a99b7836 */ /* 0x000fc40000000000 */
[-CC-:B------:R-:W-:Y:S01]  /*f290*/  FFMA.FTZ R170, R170, R176.reuse, -R161.reuse ;  /* 0x000000b0aaaa7223 */ /* 0x180fe200000108a1 */
[-CC-:B------:R-:W-:Y:S01]  /*f2a0*/  FFMA.FTZ R175, R175, R176.reuse, -R161.reuse ;  /* 0x000000b0afaf7223 */ /* 0x180fe200000108a1 */
[----:B------:R1:W-:Y:S06]  /*f2b0*/  BAR.ARV R179, 0x100 ;  /* 0x000400b30000751d */ /* 0x0003ec0000002000 */
[----:B------:R0:W-:Y:S01]  /*f2c0*/  @!P0 SYNCS.ARRIVE.TRANS64.RED.A1T0 RZ, [R156+URZ], RZ ;  /* 0x000000ff9cff89a7 */ /* 0x0001e2000810043f */
        /* <DEDUP_REMOVED lines=17> */
[----:B------:R3:W-:Y:S01]  /*f3e0*/  BAR.SYNC.DEFER_BLOCKING R155, 0x100 ;  /* 0x0004009b0000751d */ /* 0x0007e20000010000 */
[-CC-:B------:R-:W-:Y:S01]  /*f3f0*/  FFMA.FTZ R196, R196, R176.reuse, -R161.reuse ;  /* 0x000000b0c4c47223 */ /* 0x180fe200000108a1 */
[-CC-:B------:R-:W-:Y:S01]  /*f400*/  FFMA.FTZ R197, R197, R176.reuse, -R161.reuse ;  /* 0x000000b0c5c57223 */ /* 0x180fe200000108a1 */
[-CC-:B------:R-:W-:Y:S01]  /*f410*/  FFMA.FTZ R194, R194, R176.reuse, -R161.reuse ;  /* 0x000000b0c2c27223 */ /* 0x180fe200000108a1 */
[----:B------:R-:W-:Y:S01]  /*f420*/  FFMA.FTZ R162, R162, R176, -R161 ;  /* 0x000000b0a2a27223 */ /* 0x000fe200000108a1 */
[----:B------:R-:W-:Y:S01]  /*f430*/  IMAD.MOV.U32 R161, RZ, RZ, 0x40000040 ;  /* 0x40000040ffa17424 */ /* 0x000fe200078e00ff */
[----:B------:R-:W-:Y:S01]  /*f440*/  R2UR UR6, R160 ;  /* 0x00000000a00672ca */ /* 0x000fe200000e0000 */
[----:B------:R-:W4:Y:S01]  /*f450*/  MUFU.EX2 R222, R222 ;  /* 0x000000de00de7308 */ /* 0x000f220000000800 */
[----:B0-----:R-:W5:Y:S02]  /*f460*/  LDL R156, [R1+0x54] ;  /* 0x00005400019c7983 */ /* 0x001f640000100800 */
[----:B------:R-:W-:-:S02]  /*f470*/  R2UR UR7, R161 ;  /* 0x00000000a10772ca */ /* 0x000fc400000e0000 */
[----:B--2---:R-:W-:Y:S02]  /*f480*/  F2FP.BF16.F32.PACK_AB R153, R170, R153 ;  /* 0x00000099aa99723e */ /* 0x004fe400000010ff */
[----:B---3--:R-:W-:-:S04]  /*f490*/  F2FP.BF16.F32.PACK_AB R155, R163, R175 ;  /* 0x000000afa39b723e */ /* 0x008fc800000010ff */
[----:B------:R-:W-:-:S06]  /*f4a0*/  WARPGROUP.ARRIVE ;  /* 0x00000000000079c5 */ /* 0x000fcc0000000000 */
[----:B------:R-:W-:Y:S01]  /*f4b0*/  HGMMA.64x256x16.F32.BF16 R24, R152, gdesc[UR4].tnspB, R24, gsb0 ;  /* 0x43e0000498187df0 */ /* 0x000fe20008001818 */
[----:B------:R-:W0:Y:S08]  /*f4c0*/  MUFU.EX2 R159, R159 ;  /* 0x0000009f009f7308 */ /* 0x000e300000000800 */
[----:B------:R-:W-:Y:S08]  /*f4d0*/  MUFU.EX2 R157, R157 ;  /* 0x0000009d009d7308 */ /* 0x000ff00000000800 */
[----:B------:R-:W-:Y:S08]  /*f4e0*/  MUFU.EX2 R181, R181 ;  /* 0x000000b500b57308 */ /* 0x000ff00000000800 */
[----:B------:R-:W2:Y:S08]  /*f4f0*/  MUFU.EX2 R180, R180 ;  /* 0x000000b400b47308 */ /* 0x000eb00000000800 */
[----:B------:R-:W-:Y:S08]  /*f500*/  MUFU.EX2 R182, R182 ;  /* 0x000000b600b67308 */ /* 0x000ff00000000800 */
[----:B------:R-:W3:Y:S01]  /*f510*/  MUFU.EX2 R183, R183 ;  /* 0x000000b700b77308 */ /* 0x000ee20000000800 */
[----:B----4-:R-:W-:-:S04]  /*f520*/  FADD.FTZ R0, R222, R0 ;  /* 0x00000000de007221 */ /* 0x010fc80000010000 */
[----:B0-----:R-:W-:-:S03]  /*f530*/  FADD.FTZ R0, R159, R0 ;  /* 0x000000009f007221 */ /* 0x001fc60000010000 */
[----:B------:R-:W-:Y:S08]  /*f540*/  MUFU.EX2 R234, R234 ;  /* 0x000000ea00ea7308 */ /* 0x000ff00000000800 */
[----:B------:R-:W-:Y:S08]  /*f550*/  MUFU.EX2 R223, R223 ;  /* 0x000000df00df7308 */ /* 0x000ff00000000800 */
[----:B------:R-:W-:Y:S08]  /*f560*/  MUFU.EX2 R164, R164 ;  /* 0x000000a400a47308 */ /* 0x000ff00000000800 */
[----:B------:R-:W-:Y:S01]  /*f570*/  MUFU.EX2 R184, R184 ;  /* 0x000000b800b87308 */ /* 0x000fe20000000800 */
[----:B------:R-:W-:-:S07]  /*f580*/  WARPGROUP.DEPBAR.LE gsb0, 0x0 ;  /* 0x00008000000079c5 */ /* 0x000fce0000010000 */
[----:B------:R-:W0:Y:S01]  /*f590*/  MUFU.EX2 R154, R158 ;  /* 0x0000009e009a7308 */ /* 0x000e220000000800 */
[----:B------:R-:W-:Y:S02]  /*f5a0*/  VIADD R152, R160, 0x80 ;  /* 0x00000080a0987836 */ /* 0x000fe40000000000 */
[----:B------:R-:W-:-:S03]  /*f5b0*/  IMAD.MOV.U32 R153, RZ, RZ, 0x40000040 ;  /* 0x40000040ff997424 */ /* 0x000fc600078e00ff */
[----:B------:R-:W-:Y:S02]  /*f5c0*/  R2UR UR6, R152 ;  /* 0x00000000980672ca */ /* 0x000fe400000e0000 */
[----:B------:R-:W-:Y:S02]  /*f5d0*/  R2UR UR7, R153 ;  /* 0x00000000990772ca */ /* 0x000fe400000e0000 */
[----:B------:R-:W-:Y:S02]  /*f5e0*/  F2FP.BF16.F32.PACK_AB R152, R159, R222 ;  /* 0x000000de9f98723e */ /* 0x000fe400000010ff */
[----:B--2---:R-:W-:Y:S02]  /*f5f0*/  F2FP.BF16.F32.PACK_AB R153, R180, R181 ;  /* 0x000000b5b499723e */ /* 0x004fe400000010ff */
[----:B---3--:R-:W-:Y:S01]  /*f600*/  F2FP.BF16.F32.PACK_AB R155, R183, R182 ;  /* 0x000000b6b79b723e */ /* 0x008fe200000010ff */
[----:B0-----:R-:W-:Y:S01]  /*f610*/  FADD.FTZ R0, R154, R0 ;  /* 0x000000009a007221 */ /* 0x001fe20000010000 */
[----:B------:R-:W-:-:S04]  /*f620*/  F2FP.BF16.F32.PACK_AB R154, R157, R154 ;  /* 0x0000009a9d9a723e */ /* 0x000fc800000010ff */
[----:B------:R-:W-:-:S06]  /*f630*/  WARPGROUP.ARRIVE ;  /* 0x00000000000079c5 */ /* 0x000fcc0000000000 */
[----:B------:R-:W-:Y:S01]  /*f640*/  HGMMA.64x256x16.F32.BF16 R24, R152, gdesc[UR4].tnspB, R24, gsb0 ;  /* 0x43e0000498187df0 */ /* 0x000fe20008001818 */
[----:B------:R-:W0:Y:S01]  /*f650*/  MUFU.EX2 R193, R193 ;  /* 0x000000c100c17308 */ /* 0x000e220000000800 */
[----:B------:R-:W-:-:S07]  /*f660*/  FADD.FTZ R0, R157, R0 ;  /* 0x000000009d007221 */ /* 0x000fce0000010000 */
[----:B------:R-:W-:Y:S08]  /*f670*/  MUFU.EX2 R186, R186 ;  /* 0x000000ba00ba7308 */ /* 0x000ff00000000800 */
[----:B------:R-:W2:Y:S01]  /*f680*/  MUFU.EX2 R187, R187 ;  /* 0x000000bb00bb7308 */ /* 0x000ea20000000800 */
[----:B------:R-:W-:-:S04]  /*f690*/  FADD.FTZ R0, R234, R0 ;  /* 0x00000000ea007221 */ /* 0x000fc80000010000 */
[----:B------:R-:W-:-:S03]  /*f6a0*/  FADD.FTZ R0, R223, R0 ;  /* 0x00000000df007221 */ /* 0x000fc60000010000 */
        /* <DEDUP_REMOVED lines=8> */
[----:B------:R-:W3:Y:S01]  /*f730*/  MUFU.EX2 R154, R221 ;  /* 0x000000dd009a7308 */ /* 0x000ee20000000800 */
[----:B------:R-:W-:Y:S02]  /*f740*/  VIADD R152, R160, 0x100 ;  /* 0x00000100a0987836 */ /* 0x000fe40000000000 */
[----:B------:R-:W-:-:S03]  /*f750*/  IMAD.MOV.U32 R153, RZ, RZ, 0x40000040 ;  /* 0x40000040ff997424 */ /* 0x000fc600078e00ff */
[----:B------:R-:W-:Y:S02]  /*f760*/  R2UR UR6, R152 ;  /* 0x00000000980672ca */ /* 0x000fe400000e0000 */
[----:B------:R-:W-:Y:S02]  /*f770*/  R2UR UR7, R153 ;  /* 0x00000000990772ca */ /* 0x000fe400000e0000 */
[----:B------:R-:W-:Y:S02]  /*f780*/  F2FP.BF16.F32.PACK_AB R152, R223, R234 ;  /* 0x000000eadf98723e */ /* 0x000fe400000010ff */
[----:B0-----:R-:W-:Y:S02]  /*f790*/  F2FP.BF16.F32.PACK_AB R153, R193, R184 ;  /* 0x000000b8c199723e */ /* 0x001fe400000010ff */
[----:B--2---:R-:W-:Y:S01]  /*f7a0*/  F2FP.BF16.F32.PACK_AB R155, R187, R186 ;  /* 0x000000babb9b723e */ /* 0x004fe200000010ff */
[----:B---3--:R-:W-:Y:S01]  /*f7b0*/  FADD.FTZ R0, R154, R0 ;  /* 0x000000009a007221 */ /* 0x008fe20000010000 */
[----:B------:R-:W-:-:S04]  /*f7c0*/  F2FP.BF16.F32.PACK_AB R154, R164, R154 ;  /* 0x0000009aa49a723e */ /* 0x000fc800000010ff */
[----:B------:R-:W-:-:S06]  /*f7d0*/  WARPGROUP.ARRIVE ;  /* 0x00000000000079c5 */ /* 0x000fcc0000000000 */
[----:B------:R-:W-:Y:S01]  /*f7e0*/  HGMMA.64x256x16.F32.BF16 R24, R152, gdesc[UR4].tnspB, R24, gsb0 ;  /* 0x43e0000498187df0 */ /* 0x000fe20008001818 */
[----:B------:R-:W-:-:S04]  /*f7f0*/  FADD.FTZ R0, R164, R0 ;  /* 0x00000000a4007221 */ /* 0x000fc80000010000 */
[----:B------:R-:W-:-:S04]  /*f800*/  FADD.FTZ R0, R236, R0 ;  /* 0x00000000ec007221 */ /* 0x000fc80000010000 */
[----:B------:R-:W-:Y:S01]  /*f810*/  FADD.FTZ R0, R235, R0 ;  /* 0x00000000eb007221 */ /* 0x000fe20000010000 */
        /* <DEDUP_REMOVED lines=14> */
[----:B------:R-:W-:Y:S02]  /*f900*/  F2FP.BF16.F32.PACK_AB R153, R218, R189 ;  /* 0x000000bdda99723e */ /* 0x000fe400000010ff */
[----:B------:R-:W-:Y:S01]  /*f910*/  F2FP.BF16.F32.PACK_AB R155, R191, R190 ;  /* 0x000000bebf9b723e */ /* 0x000fe200000010ff */
[----:B0-----:R-:W-:Y:S01]  /*f920*/  FADD.FTZ R0, R154, R0 ;  /* 0x000000009a007221 */ /* 0x001fe20000010000 */
        /* <DEDUP_REMOVED lines=11> */
[----:B------:R-:W-:Y:S01]  /*f9e0*/  MUFU.EX2 R167, R167 ;  /* 0x000000a700a77308 */ /* 0x000fe20000000800 */
[----:B------:R-:W-:Y:S01]  /*f9f0*/  IMAD.MOV.U32 R161, RZ, RZ, 0x40000040 ;  /* 0x40000040ffa17424 */ /* 0x000fe200078e00ff */
[----:B------:R-:W-:-:S06]  /*fa00*/  WARPGROUP.DEPBAR.LE gsb0, 0x0 ;  /* 0x00008000000079c5 */ /* 0x000fcc0000010000 */
        /* <DEDUP_REMOVED lines=12> */
[----:B------:R-:W-:Y:S01]  /*fad0*/  FADD.FTZ R0, R171, R0 ;  /* 0x00000000ab007221 */ /* 0x000fe20000010000 */
[----:B------:R-:W-:Y:S01]  /*fae0*/  VIADD R160, R160, 0x280 ;  /* 0x00000280a0a07836 */ /* 0x000fe20000000000 */
        /* <DEDUP_REMOVED lines=20> */
[----:B-----5:R-:W-:-:S03]  /*fc30*/  ISETP.GT.AND P2, PT, R203, R156, PT ;  /* 0x0000009ccb00720c */ /* 0x020fc60003f44270 */
[----:B------:R-:W-:Y:S01]  /*fc40*/  FADD.FTZ R3, R197, R3 ;  /* 0x00000003c5037221 */ /* 0x000fe20000010000 */
[----:B------:R-:W-:Y:S02]  /*fc50*/  WARPGROUP.DEPBAR.LE gsb0, 0x0 ;  /* 0x00008000000079c5 */ /* 0x000fe40000010000 */
[----:B------:R-:W0:Y:S08]  /*fc60*/  MUFU.EX2 R152, R173 ;  /* 0x000000ad00987308 */ /* 0x000e300000000800 */
[----:B------:R-:W2:Y:S01]  /*fc70*/  MUFU.EX2 R154, R168 ;  /* 0x000000a8009a7308 */ /* 0x000ea20000000800 */
[----:B0-----:R-:W-:-:S04]  /*fc80*/  FADD.FTZ R0, R152, R0 ;  /* 0x0000000098007221 */ /* 0x001fc80000010000 */
[C---:B------:R-:W-:Y:S01]  /*fc90*/  FADD.FTZ R0, R185.reuse, R0 ;  /* 0x00000000b9007221 */ /* 0x040fe20000010000 */
[----:B------:R-:W-:Y:S02]  /*fca0*/  F2FP.BF16.F32.PACK_AB R152, R185, R152 ;  /* 0x00000098b998723e */ /* 0x000fe400000010ff */
[----:B------:R-:W-:Y:S01]  /*fcb0*/  F2FP.BF16.F32.PACK_AB R153, R162, R194 ;  /* 0x000000c2a299723e */ /* 0x000fe200000010ff */
[----:B--2---:R-:W-:Y:S01]  /*fcc0*/  FADD.FTZ R0, R154, R0 ;  /* 0x000000009a007221 */ /* 0x004fe20000010000 */
[----:B------:R-:W-:Y:S02]  /*fcd0*/  F2FP.BF16.F32.PACK_AB R154, R188, R154 ;  /* 0x0000009abc9a723e */ /* 0x000fe400000010ff */
[----:B------:R-:W-:-:S04]  /*fce0*/  F2FP.BF16.F32.PACK_AB R155, R167, R165 ;  /* 0x000000a5a79b723e */ /* 0x000fc800000010ff */
[----:B------:R-:W-:-:S06]  /*fcf0*/  WARPGROUP.ARRIVE ;  /* 0x00000000000079c5 */ /* 0x000fcc0000000000 */
[----:B------:R-:W-:Y:S01]  /*fd00*/  HGMMA.64x256x16.F32.BF16 R24, R152, gdesc[UR4].tnspB, R24, gsb0 ;  /* 0x43e0000498187df0 */ /* 0x000fe20008001818 */
[----:B------:R-:W-:Y:S02]  /*fd10*/  @!P0 VIADD R210, R210, 0x32460 ;  /* 0x00032460d2d28836 */ /* 0x000fe40000000000 */
[----:B------:R-:W-:-:S04]  /*fd20*/  FADD.FTZ R3, R194, R3 ;  /* 0x00000003c2037221 */ /* 0x000fc80000010000 */
[----:B------:R-:W-:Y:S01]  /*fd30*/  FADD.FTZ R162, R162, R3 ;  /* 0x00000003a2a27221 */ /* 0x000fe20000010000 */
[----:B------:R-:W-:-:S03]  /*fd40*/  @!P0 PRMT R210, RZ, 0x654, R210 ;  /* 0x00000654ffd28816 */ /* 0x000fc600000000d2 */
[----:B------:R-:W-:Y:S01]  /*fd50*/  FADD.FTZ R162, R165, R162 ;  /* 0x000000a2a5a27221 */ /* 0x000fe20000010000 */
[----:B------:R-:W-:Y:S01]  /*fd60*/  FADD.FTZ R0, R188, R0 ;  /* 0x00000000bc007221 */ /* 0x000fe20000010000 */
[----:B------:R-:W-:Y:S02]  /*fd70*/  VIADD R203, R203, 0xffffffff ;  /* 0xffffffffcbcb7836 */ /* 0x000fe40000000000 */
[----:B------:R-:W-:Y:S01]  /*fd80*/  FADD.FTZ R3, R167, R162 ;  /* 0x000000a2a7037221 */ /* 0x000fe20000010000 */
[----:B------:R-:W-:Y:S02]  /*fd90*/  IMAD.MOV.U32 R216, RZ, RZ, R178 ;  /* 0x000000ffffd87224 */ /* 0x000fe400078e00b2 */
[----:B------:R-:W-:Y:S01]  /*fda0*/  IMAD.MOV.U32 R217, RZ, RZ, R177 ;  /* 0x000000ffffd97224 */ /* 0x000fe200078e00b1 */
[----:B------:R-:W-:Y:S02]  /*fdb0*/  WARPGROUP.DEPBAR.LE gsb0, 0x0 ;  /* 0x00008000000079c5 */ /* 0x000fe40000010000 */
[----:B------:R1:W-:Y:S01]  /*fdc0*/  @!P0 SYNCS.ARRIVE.TRANS64.RED.A1T0 RZ, [R210+URZ], RZ ;  /* 0x000000ffd2ff89a7 */ /* 0x0003e2000810043f */
[----:B------:R-:W-:Y:S05]  /*fdd0*/  @P2 BRA `(.L_x_14930) ;  /* 0xffffffc800882947 */ /* 0x000fea000383ffff */
.L_x_14920:
[----:B------:R-:W-:-:S13]  /*fde0*/  ISETP.GE.AND P2, PT, R203, RZ, PT ;  /* 0x000000ffcb00720c */ /* 0x000fda0003f46270 */
[----:B------:R-:W-:Y:S05]  /*fdf0*/  @!P2 BRA `(.L_x_14931) ;  /* 0x0000002c009ca947 */ /* 0x000fea0003800000 */
[----:B------:R-:W-:Y:S02]  /*fe00*/  IMAD.MOV.U32 R216, RZ, RZ, R178 ;  /* 0x000000ffffd87224 */ /* 0x000fe400078e00b2 */
[----:B------:R-:W-:-:S07]  /*fe10*/  IMAD.MOV.U32 R217, RZ, RZ, R177 ;  /* 0x000000ffffd97224 */ /* 0x000fce00078e00b1 */
.L_x_14941:
        /* <DEDUP_REMOVED lines=8> */
.L_x_14932:
[----:B-1----:R-:W-:Y:S01]  /*fea0*/  IMAD R210, R2, 0x8, R19 ;  /* 0x0000000802d27824 */ /* 0x002fe200078e0213 */
[----:B------:R-:W-:-:S04]  /*feb0*/  SHF.L.U32 R218, R23, 0x1f, RZ ;  /* 0x0000001f17da7819 */ /* 0x000fc800000006ff */
[----:B------:R1:W2:Y:S01]  /*fec0*/  SYNCS.PHASECHK.TRANS64.TRYWAIT P2, [R210+URZ+0x32430], R218 ;  /* 0x032430dad20075a7 */ /* 0x0002a2000804017f */
[----:B------:R-:W-:Y:S05]  /*fed0*/  @!P1 BRA `(.L_x_14933) ;  /* 0x0000000000049947 */ /* 0x000fea0003800000 */
[----:B------:R-:W-:Y:S01]  /*fee0*/  BPT.TRAP 0x1 ;  /* 0x000000040000795c */ /* 0x000fe20000300000 */
.L_x_14933:
[----:B------:R-:W3:Y:S01]  /*fef0*/  LDL R152, [R1+0x44] ;  /* 0x0000440001987983 */ /* 0x000ee20000100800 */
[----:B------:R-:W-:Y:S02]  /*ff00*/  IMAD.MOV.U32 R157, RZ, RZ, 0x40000040 ;  /* 0x40000040ff9d7424 */ /* 0x000fe400078e00ff */
[----:B---3--:R-:W-:Y:S01]  /*ff10*/  IMAD R156, R2, 0x300, R152 ;  /* 0x00000300029c7824 */ /* 0x008fe200078e0298 */
[----:B--2---:R-:W-:Y:S06]  /*ff20*/  @P2 BRA `(.L_x_14934) ;  /* 0x0000000000082947 */ /* 0x004fec0003800000 */
[----:B------:R-:W2:Y:S02]  /*ff30*/  SYNCS.PHASECHK.TRANS64.TRYWAIT P2, [R210+URZ+0x32430], R218 ;  /* 0x032430dad20075a7 */ /* 0x000ea4000804017f */
[----:B--2---:R-:W-:Y:S05]  /*ff40*/  @!P2 BRA `(.L_x_14935) ;  /* 0x000000fc00d4a947 */ /* 0x004fea0003800000 */
.L_x_14934:
        /* <DEDUP_REMOVED lines=40> */
.L_x_14936:
[----:B------:R0:W3:Y:S01]  /*101d0*/  SYNCS.PHASECHK.TRANS64.TRYWAIT P2, [R210+URZ+0x32450], R218 ;  /* 0x032450dad20075a7 */ /* 0x0000e2000804017f */
[----:B------:R-:W-:Y:S05]  /*101e0*/  @!P1 BRA `(.L_x_14937) ;  /* 0x0000000000049947 */ /* 0x000fea0003800000 */
[----:B------:R-:W-:Y:S01]  /*101f0*/  BPT.TRAP 0x1 ;  /* 0x000000040000795c */ /* 0x000fe20000300000 */
.L_x_14937:
[----:B------:R-:W-:Y:S04]  /*10200*/  BSSY B0, `(.L_x_14938) ;  /* 0x0000004000007945 */ /* 0x000fe80003800000 */
[----:B---3--:R-:W-:Y:S05]  /*10210*/  @P2 BRA `(.L_x_14939) ;  /* 0x0000000000082947 */ /* 0x008fea0003800000 */
[----:B------:R-:W3:Y:S02]  /*10220*/  SYNCS.PHASECHK.TRANS64.TRYWAIT P2, [R210+URZ+0x32450], R218 ;  /* 0x032450dad20075a7 */ /* 0x000ee4000804017f */
[----:B---3--:R-:W-:Y:S05]  /*10230*/  @!P2 BRA `(.L_x_14940) ;  /* 0x000000fc002ca947 */ /* 0x008fea0003800000 */
.L_x_14939:
[----:B------:R-:W-:Y:S05]  /*10240*/  BSYNC B0 ;  /* 0x0000000000007941 */ /* 0x000fea0003800000 */
.L_x_14938:
[----:B------:R-:W-:Y:S05]  /*10250*/  WARPSYNC.ALL ;  /* 0x0000000000007948 */ /* 0x000fea0003800000 */
[----:B------:R-:W0:Y:S04]  /*10260*/  LDL R220, [R1+0x48] ;  /* 0x0000480001dc7983 */ /* 0x000e280000100800 */
[----:B------:R-:W4:Y:S01]  /*10270*/  LDL.64 R222, [R1] ;  /* 0x0000000001de7983 */ /* 0x000f220000100a00 */
[----:B------:R-:W-:Y:S01]  /*10280*/  IMAD.MOV.U32 R219, RZ, RZ, 0x40000040 ;  /* 0x40000040ffdb7424 */ /* 0x000fe200078e00ff */
[----:B------:R-:W-:Y:S01]  /*10290*/  R2UR UR4, R4 ;  /* 0x00000000040472ca */ /* 0x000fe200000e0000 */
[----:B------:R-:W-:Y:S01]  /*102a0*/  WARPGROUP.ARRIVE ;  /* 0x00000000000079c5 */ /* 0x000fe20000000000 */
[----:B------:R-:W-:Y:S01]  /*102b0*/  R2UR UR5, R5 ;  /* 0x00000000050572ca */ /* 0x000fe200000e0000 */
[----:B------:R-:W-:Y:S01]  /*102c0*/  IMAD.MOV.U32 R221, RZ, RZ, 0x40000040 ;  /* 0x40000040ffdd7424 */ /* 0x000fe200078e00ff */
[----:B------:R-:W-:Y:S01]  /*102d0*/  R2UR UR7, R219 ;  /* 0x00000000db0772ca */ /* 0x000fe200000e0000 */
[----:B------:R-:W-:-:S02]  /*102e0*/  IMAD.MOV.U32 R219, RZ, RZ, 0x40000040 ;  /* 0x40000040ffdb7424 */ /* 0x000fc400078e00ff */
[----:B0123--:R-:W-:-:S04]  /*102f0*/  IMAD R218, R2, 0xc00, R220 ;  /* 0x00000c0002da7824 */ /* 0x00ffc800078e02dc */
        /* <DEDUP_REMOVED lines=196> */
[----:B------:R0:W3:Y:S01]  /*10f40*/  MUFU.TANH R168, R181 ;  /* 0x000000b500a87308 */ /* 0x0000e20000002400 */
[----:B-1----:R-:W-:-:S07]  /*10f50*/  FMNMX.FTZ R172, R165, R172, !PT ;  /* 0x000000aca5ac7209 */ /* 0x002fce0007810000 */
[----:B------:R-:W1:Y:S01]  /*10f60*/  MUFU.TANH R184, R184 ;  /* 0x000000b800b87308 */ /* 0x000e620000002400 */
[----:B--2---:R-:W-:Y:S01]  /*10f70*/  FMNMX.FTZ R172, R164, R172, !PT ;  /* 0x000000aca4ac7209 */ /* 0x004fe20007810000 */
[----:B0-----:R-:W-:Y:S01]  /*10f80*/  FMUL.FTZ R181, R192, UR42 ;  /* 0x0000002ac0b57c20 */ /* 0x001fe20008410000 */
[----:B------:R-:W-:-:S05]  /*10f90*/  FMUL.FTZ R192, R197, UR42 ;  /* 0x0000002ac5c07c20 */ /* 0x000fca0008410000 */
[----:B------:R-:W0:Y:S01]  /*10fa0*/  MUFU.TANH R169, R185 ;  /* 0x000000b900a97308 */ /* 0x000e220000002400 */
[----:B---3--:R-:W-:-:S07]  /*10fb0*/  FMNMX.FTZ R172, R168, R172, !PT ;  /* 0x000000aca8ac7209 */ /* 0x008fce0007810000 */
        /* <DEDUP_REMOVED lines=10> */
[----:B------:R-:W0:Y:S01]  /*11060*/  MUFU.TANH R192, R192 ;  /* 0x000000c000c07308 */ /* 0x000e220000002400 */
[----:B--2---:R-:W-:-:S07]  /*11070*/  FMNMX.FTZ R176, R173, R176, !PT ;  /* 0x000000b0adb07209 */ /* 0x004fce0007810000 */
[----:B------:R-:W-:Y:S01]  /*11080*/  MUFU.TANH R180, R162 ;  /* 0x000000a200b47308 */ /* 0x000fe20000002400 */
[----:B-1----:R-:W-:-:S07]  /*11090*/  FMNMX.FTZ R176, R172, R176, !PT ;  /* 0x000000b0acb07209 */ /* 0x002fce0007810000 */
[----:B------:R-:W1:Y:S01]  /*110a0*/  MUFU.TANH R185, R154 ;  /* 0x0000009a00b97308 */ /* 0x000e620000002400 */
[----:B0-----:R-:W-:-:S05]  /*110b0*/  FMNMX.FTZ R176, R192, R176, !PT ;  /* 0x000000b0c0b07209 */ /* 0x001fca0007810000 */
[----:B------:R-:W0:Y:S02]  /*110c0*/  SHFL.BFLY PT, R177, R176, 0x2, 0x1f ;  /* 0x0c401f00b0b17f89 */ /* 0x000e2400000e0000 */
[----:B------:R-:W2:Y:S08]  /*110d0*/  MUFU.TANH R154, R163 ;  /* 0x000000a3009a7308 */ /* 0x000eb00000002400 */
[----:B------:R-:W-:Y:S01]  /*110e0*/  MUFU.TANH R193, R155 ;  /* 0x0000009b00c17308 */ /* 0x000fe20000002400 */
[----:B-1----:R-:W-:-:S07]  /*110f0*/  IMAD.MOV.U32 R162, RZ, RZ, R185 ;  /* 0x000000ffffa27224 */ /* 0x002fce00078e00b9 */
[----:B------:R-:W-:Y:S01]  /*11100*/  MUFU.TANH R196, R158 ;  /* 0x0000009e00c47308 */ /* 0x000fe20000002400 */
[----:B0-----:R-:W-:-:S07]  /*11110*/  FMNMX.FTZ R176, R176, R177, !PT ;  /* 0x000000b1b0b07209 */ /* 0x001fce0007810000 */
[----:B------:R0:W1:Y:S01]  /*11120*/  MUFU.TANH R158, R166 ;  /* 0x000000a6009e7308 */ /* 0x0000620000002400 */
[----:B------:R-:W3:Y:S07]  /*11130*/  SHFL.BFLY PT, R177, R176, 0x1, 0x1f ;  /* 0x0c201f00b0b17f89 */ /* 0x000eee00000e0000 */
[----:B------:R4:W-:Y:S01]  /*11140*/  MUFU.TANH R197, R159 ;  /* 0x0000009f00c57308 */ /* 0x0009e20000002400 */
[----:B0-----:R-:W-:-:S07]  /*11150*/  IMAD.MOV.U32 R166, RZ, RZ, R180 ;  /* 0x000000ffffa67224 */ /* 0x001fce00078e00b4 */
[----:B------:R-:W-:Y:S08]  /*11160*/  MUFU.TANH R237, R237 ;  /* 0x000000ed00ed7308 */ /* 0x000ff00000002400 */
[----:B------:R-:W-:Y:S01]  /*11170*/  MUFU.TANH R236, R236 ;  /* 0x000000ec00ec7308 */ /* 0x000fe20000002400 */
[----:B---3--:R-:W-:Y:S02]  /*11180*/  FMNMX.FTZ R177, R176, R177, !PT ;  /* 0x000000b1b0b17209 */ /* 0x008fe40007810000 */
[----:B------:R-:W0:Y:S03]  /*11190*/  LDC R176, c[0x0][0xa80] ;  /* 0x0002a000ffb07b82 */ /* 0x000e260000000800 */
[----:B------:R-:W-:Y:S01]  /*111a0*/  FADD.FTZ R155, -R177, R217 ;  /* 0x000000d9b19b7221 */ /* 0x000fe20000010100 */
[----:B--2---:R-:W-:-:S02]  /*111b0*/  IMAD.MOV.U32 R217, RZ, RZ, R154 ;  /* 0x000000ffffd97224 */ /* 0x004fc400078e009a */
[-C--:B0-----:R-:W-:Y:S01]  /*111c0*/  FMUL.FTZ R180, R177, R176.reuse ;  /* 0x000000b0b1b47220 */ /* 0x081fe20000410000 */
[----:B------:R-:W-:-:S03]  /*111d0*/  FMUL.FTZ R155, R155, R176 ;  /* 0x000000b09b9b7220 */ /* 0x000fc60000410000 */
[-CC-:B------:R-:W-:Y:S01]  /*111e0*/  FFMA.FTZ R188, R233, R176.reuse, -R180.reuse ;  /* 0x000000b0e9bc7223 */ /* 0x180fe200000108b4 */
[-CC-:B------:R-:W-:Y:S01]  /*111f0*/  FFMA.FTZ R154, R222, R176.reuse, -R180.reuse ;  /* 0x000000b0de9a7223 */ /* 0x180fe200000108b4 */
[-C--:B------:R-:W-:Y:S01]  /*11200*/  FFMA.FTZ R189, R223, R176.reuse, -R180 ;  /* 0x000000b0dfbd7223 */ /* 0x080fe200000108b4 */
[----:B------:R-:W-:Y:S02]  /*11210*/  IMAD.MOV.U32 R222, RZ, RZ, R162 ;  /* 0x000000ffffde7224 */ /* 0x000fe400078e00a2 */
[-CC-:B------:R-:W-:Y:S01]  /*11220*/  FFMA.FTZ R162, R152, R176.reuse, -R180.reuse ;  /* 0x000000b098a27223 */ /* 0x180fe200000108b4 */
[----:B------:R-:W-:Y:S01]  /*11230*/  MUFU.EX2 R155, R155 ;  /* 0x0000009b009b7308 */ /* 0x000fe20000000800 */
[-CC-:B------:R-:W-:Y:S01]  /*11240*/  FFMA.FTZ R185, R221, R176.reuse, -R180.reuse ;  /* 0x000000b0ddb97223 */ /* 0x180fe200000108b4 */
[-C--:B------:R-:W-:Y:S01]  /*11250*/  FFMA.FTZ R163, R218, R176.reuse, -R180 ;  /* 0x000000b0daa37223 */ /* 0x080fe200000108b4 */
[----:B------:R-:W-:Y:S02]  /*11260*/  IMAD.MOV.U32 R218, RZ, RZ, R166 ;  /* 0x000000ffffda7224 */ /* 0x000fe400078e00a6 */
[----:B------:R-:W-:Y:S01]  /*11270*/  FFMA.FTZ R166, R168, R176, -R180 ;  /* 0x000000b0a8a67223 */ /* 0x000fe200000108b4 */
[----:B-1----:R-:W-:-:S02]  /*11280*/  IMAD.MOV.U32 R233, RZ, RZ, R158 ;  /* 0x000000ffffe97224 */ /* 0x002fc400078e009e */
[-CC-:B------:R-:W-:Y:S01]  /*11290*/  FFMA.FTZ R156, R156, R176.reuse, -R180.reuse ;  /* 0x000000b09c9c7223 */ /* 0x180fe200000108b4 */
[-CC-:B------:R-:W-:Y:S01]  /*112a0*/  FFMA.FTZ R157, R157, R176.reuse, -R180.reuse ;  /* 0x000000b09d9d7223 */ /* 0x180fe200000108b4 */
[----:B------:R0:W1:Y:S01]  /*112b0*/  MUFU.EX2 R152, R188 ;  /* 0x000000bc00987308 */ /* 0x0000620000000800 */
[-CC-:B------:R-:W-:Y:S01]  /*112c0*/  FFMA.FTZ R158, R220, R176.reuse, -R180.reuse ;  /* 0x000000b0dc9e7223 */ /* 0x180fe200000108b4 */
[-CC-:B----4-:R-:W-:Y:S01]  /*112d0*/  FFMA.FTZ R159, R219, R176.reuse, -R180.reuse ;  /* 0x000000b0db9f7223 */ /* 0x190fe200000108b4 */
[-CC-:B------:R-:W-:Y:S01]  /*112e0*/  FFMA.FTZ R161, R161, R176.reuse, -R180.reuse ;  /* 0x000000b0a1a17223 */ /* 0x180fe200000108b4 */
[-CC-:B------:R-:W-:Y:S01]  /*112f0*/  FFMA.FTZ R160, R160, R176.reuse, -R180.reuse ;  /* 0x000000b0a0a07223 */ /* 0x180fe200000108b4 */
[-CC-:B------:R-:W-:Y:S01]  /*11300*/  FFMA.FTZ R167, R153, R176.reuse, -R180.reuse ;  /* 0x000000b099a77223 */ /* 0x180fe200000108b4 */
[-CC-:B------:R-:W-:Y:S01]  /*11310*/  FFMA.FTZ R165, R165, R176.reuse, -R180.reuse ;  /* 0x000000b0a5a57223 */ /* 0x180fe200000108b4 */
[----:B------:R-:W-:Y:S01]  /*11320*/  FFMA.FTZ R164, R164, R176, -R180 ;  /* 0x000000b0a4a47223 */ /* 0x000fe200000108b4 */
[----:B------:R-:W2:Y:S01]  /*11330*/  MUFU.EX2 R189, R189 ;  /* 0x000000bd00bd7308 */ /* 0x000ea20000000800 */
[----:B0-----:R-:W-:Y:S01]  /*11340*/  FMUL.FTZ R188, R179, UR42 ;  /* 0x0000002ab3bc7c20 */ /* 0x001fe20008410000 */
[----:B------:R-:W-:-:S02]  /*11350*/  IMAD.MOV.U32 R179, RZ, RZ, R222 ;  /* 0x000000ffffb37224 */ /* 0x000fc400078e00de */
[-CC-:B------:R-:W-:Y:S01]  /*11360*/  FFMA.FTZ R184, R184, R176.reuse, -R180.reuse ;  /* 0x000000b0b8b87223 */ /* 0x180fe200000108b4 */
[-CC-:B------:R-:W-:Y:S01]  /*11370*/  FFMA.FTZ R169, R169, R176.reuse, -R180.reuse ;  /* 0x000000b0a9a97223 */ /* 0x180fe200000108b4 */
[-CC-:B------:R-:W-:Y:S01]  /*11380*/  FFMA.FTZ R168, R235, R176.reuse, -R180.reuse ;  /* 0x000000b0eba87223 */ /* 0x180fe200000108b4 */
[-CC-:B------:R-:W-:Y:S01]  /*11390*/  FFMA.FTZ R170, R234, R176.reuse, -R180.reuse ;  /* 0x000000b0eaaa7223 */ /* 0x180fe200000108b4 */
[----:B------:R-:W-:Y:S01]  /*113a0*/  FFMA.FTZ R181, R181, R176, -R180 ;  /* 0x000000b0b5b57223 */ /* 0x000fe200000108b4 */
[----:B------:R-:W0:Y:S01]  /*113b0*/  MUFU.EX2 R154, R154 ;  /* 0x0000009a009a7308 */ /* 0x000e220000000800 */
[----:B-1----:R-:W-:Y:S01]  /*113c0*/  FFMA.FTZ R0, R155, R0, R152 ;  /* 0x000000009b007223 */ /* 0x002fe20000010098 */
[-CC-:B------:R-:W-:Y:S01]  /*113d0*/  FFMA.FTZ R173, R173, R176.reuse, -R180.reuse ;  /* 0x000000b0adad7223 */ /* 0x180fe200000108b4 */
[-CC-:B------:R-:W-:Y:S01]  /*113e0*/  FFMA.FTZ R172, R172, R176.reuse, -R180.reuse ;  /* 0x000000b0acac7223 */ /* 0x180fe200000108b4 */
[----:B------:R-:W-:Y:S01]  /*113f0*/  FFMA.FTZ R180, R192, R176, -R180 ;  /* 0x000000b0c0b47223 */ /* 0x000fe200000108b4 */
[----:B------:R-:W-:-:S02]  /*11400*/  IMAD.MOV.U32 R234, RZ, RZ, R193 ;  /* 0x000000ffffea7224 */ /* 0x000fc400078e00c1 */
[----:B------:R-:W-:Y:S01]  /*11410*/  FMUL.FTZ R223, R171, UR42 ;  /* 0x0000002aabdf7c20 */ /* 0x000fe20008410000 */
[----:B------:R-:W-:Y:S01]  /*11420*/  IMAD.MOV.U32 R220, RZ, RZ, R196 ;  /* 0x000000ffffdc7224 */ /* 0x000fe200078e00c4 */
[----:B------:R-:W1:Y:S01]  /*11430*/  MUFU.EX2 R185, R185 ;  /* 0x000000b900b97308 */ /* 0x000e620000000800 */
[----:B--2---:R-:W-:Y:S01]  /*11440*/  FADD.FTZ R0, R189, R0 ;  /* 0x00000000bd007221 */ /* 0x004fe20000010000 */
[----:B------:R-:W-:Y:S02]  /*11450*/  IMAD.MOV.U32 R235, RZ, RZ, R197 ;  /* 0x000000ffffeb7224 */ /* 0x000fe400078e00c5 */
[----:B------:R-:W-:Y:S01]  /*11460*/  FMUL.FTZ R197, R174, UR42 ;  /* 0x0000002aaec57c20 */ /* 0x000fe20008410000 */
[----:B------:R-:W-:Y:S01]  /*11470*/  FMUL.FTZ R196, R175, UR42 ;  /* 0x0000002aafc47c20 */ /* 0x000fe20008410000 */
[----:B------:R-:W-:Y:S01]  /*11480*/  FMUL.FTZ R193, R178, UR42 ;  /* 0x0000002ab2c17c20 */ /* 0x000fe20008410000 */
[----:B------:R-:W-:Y:S01]  /*11490*/  FMUL.FTZ R175, R182, UR42 ;  /* 0x0000002ab6af7c20 */ /* 0x000fe20008410000 */
[----:B------:R-:W-:Y:S01]  /*114a0*/  FMUL.FTZ R171, R186, UR42 ;  /* 0x0000002abaab7c20 */ /* 0x000fe20008410000 */
[----:B------:R-:W2:Y:S01]  /*114b0*/  MUFU.TANH R223, R223 ;  /* 0x000000df00df7308 */ /* 0x000ea20000002400 */
[----:B0-----:R-:W-:Y:S01]  /*114c0*/  FADD.FTZ R0, R154, R0 ;  /* 0x000000009a007221 */ /* 0x001fe20000010000 */
[----:B------:R-:W-:Y:S01]  /*114d0*/  FMUL.FTZ R222, R187, UR42 ;  /* 0x0000002abbde7c20 */ /* 0x000fe20008410000 */
[----:B------:R-:W-:Y:S01]  /*114e0*/  F2FP.BF16.F32.PACK_AB R152, R189, R152 ;  /* 0x00000098bd98723e */ /* 0x000fe200000010ff */
[----:B------:R-:W-:Y:S01]  /*114f0*/  FMUL.FTZ R189, R190, UR42 ;  /* 0x0000002abebd7c20 */ /* 0x000fe20008410000 */
[----:B------:R-:W-:Y:S01]  /*11500*/  FMUL.FTZ R190, R191, UR42 ;  /* 0x0000002abfbe7c20 */ /* 0x000fe20008410000 */
[----:B------:R-:W-:Y:S01]  /*11510*/  FMUL.FTZ R221, R194, UR42 ;  /* 0x0000002ac2dd7c20 */ /* 0x000fe20008410000 */
[----:B------:R-:W-:Y:S01]  /*11520*/  FMUL.FTZ R182, R195, UR42 ;  /* 0x0000002ac3b67c20 */ /* 0x000fe20008410000 */
[----:B------:R-:W0:Y:S01]  /*11530*/  MUFU.TANH R197, R197 ;  /* 0x000000c500c57308 */ /* 0x000e220000002400 */
[----:B-1----:R-:W-:Y:S01]  /*11540*/  FADD.FTZ R192, R185, R0 ;  /* 0x00000000b9c07221 */ /* 0x002fe20000010000 */
[----:B------:R-:W-:Y:S01]  /*11550*/  FMNMX.FTZ R0, R179, R216, !PT ;  /* 0x000000d8b3007209 */ /* 0x000fe20007810000 */
[----:B------:R-:W-:Y:S01]  /*11560*/  FMUL.FTZ R186, R199, UR42 ;  /* 0x0000002ac7ba7c20 */ /* 0x000fe20008410000 */
[----:B------:R-:W-:-:S02]  /*11570*/  F2FP.BF16.F32.PACK_AB R154, R185, R154 ;  /* 0x0000009ab99a723e */ /* 0x000fc400000010ff */
[----:B------:R-:W-:Y:S02]  /*11580*/  FMNMX.FTZ R0, R234, R0, !PT ;  /* 0x00000000ea007209 */ /* 0x000fe40007810000 */
[----:B------:R-:W1:Y:S02]  /*11590*/  MUFU.TANH R196, R196 ;  /* 0x000000c400c47308 */ /* 0x000e640000002400 */
[----:B------:R-:W-:-:S04]  /*115a0*/  FMNMX.FTZ R153, R220, R0, !PT ;  /* 0x00000000dc997209 */ /* 0x000fc80007810000 */
[----:B------:R-:W-:Y:S02]  /*115b0*/  FMNMX.FTZ R153, R235, R153, !PT ;  /* 0x00000099eb997209 */ /* 0x000fe40007810000 */
[----:B------:R-:W3:Y:S02]  /*115c0*/  MUFU.TANH R193, R193 ;  /* 0x000000c100c17308 */ /* 0x000ee40000002400 */
[----:B------:R-:W-:-:S04]  /*115d0*/  FMNMX.FTZ R153, R218, R153, !PT ;  /* 0x00000099da997209 */ /* 0x000fc80007810000 */
[----:B------:R-:W-:Y:S02]  /*115e0*/  FMNMX.FTZ R153, R217, R153, !PT ;  /* 0x00000099d9997209 */ /* 0x000fe40007810000 */
[----:B------:R-:W4:Y:S02]  /*115f0*/  MUFU.TANH R188, R188 ;  /* 0x000000bc00bc7308 */ /* 0x000f240000002400 */
[----:B------:R-:W-:-:S04]  /*11600*/  FMNMX.FTZ R153, R233, R153, !PT ;  /* 0x00000099e9997209 */ /* 0x000fc80007810000 */
[----:B------:R-:W-:Y:S02]  /*11610*/  FMNMX.FTZ R153, R237, R153, !PT ;  /* 0x00000099ed997209 */ /* 0x000fe40007810000 */
[----:B------:R-:W5:Y:S02]  /*11620*/  MUFU.TANH R175, R175 ;  /* 0x000000af00af7308 */ /* 0x000f640000002400 */
[----:B------:R-:W-:-:S04]  /*11630*/  FMNMX.FTZ R153, R236, R153, !PT ;  /* 0x00000099ec997209 */ /* 0x000fc80007810000 */
[----:B--2---:R-:W-:Y:S02]  /*11640*/  FMNMX.FTZ R153, R223, R153, !PT ;  /* 0x00000099df997209 */ /* 0x004fe40007810000 */
[----:B------:R2:W5:Y:S02]  /*11650*/  MUFU.TANH R0, R183 ;  /* 0x000000b700007308 */ /* 0x0005640000002400 */
[----:B0-----:R-:W-:-:S04]  /*11660*/  FMNMX.FTZ R153, R197, R153, !PT ;  /* 0x00000099c5997209 */ /* 0x001fc80007810000 */
[----:B-1----:R-:W-:Y:S02]  /*11670*/  FMNMX.FTZ R153, R196, R153, !PT ;  /* 0x00000099c4997209 */ /* 0x002fe40007810000 */
[----:B------:R-:W0:Y:S01]  /*11680*/  MUFU.TANH R171, R171 ;  /* 0x000000ab00ab7308 */ /* 0x000e220000002400 */
[----:B--2---:R-:W-:Y:S01]  /*11690*/  FMUL.FTZ R183, R198, UR42 ;  /* 0x0000002ac6b77c20 */ /* 0x004fe20008410000 */
[----:B---3--:R-:W-:-:S04]  /*116a0*/  FMNMX.FTZ R153, R193, R153, !PT ;  /* 0x00000099c1997209 */ /* 0x008fc80007810000 */
[----:B----4-:R-:W-:Y:S02]  /*116b0*/  FMNMX.FTZ R153, R188, R153, !PT ;  /* 0x00000099bc997209 */ /* 0x010fe40007810000 */
[----:B------:R-:W1:Y:S02]  /*116c0*/  MUFU.TANH R222, R222 ;  /* 0x000000de00de7308 */ /* 0x000e640000002400 */
[----:B-----5:R-:W-:-:S04]  /*116d0*/  FMNMX.FTZ R153, R175, R153, !PT ;  /* 0x00000099af997209 */ /* 0x020fc80007810000 */
[----:B------:R-:W-:Y:S02]  /*116e0*/  FMNMX.FTZ R153, R0, R153, !PT ;  /* 0x0000009900997209 */ /* 0x000fe40007810000 */
[----:B------:R-:W2:Y:S02]  /*116f0*/  MUFU.TANH R189, R189 ;  /* 0x000000bd00bd7308 */ /* 0x000ea40000002400 */
[----:B0-----:R-:W-:-:S06]  /*11700*/  FMNMX.FTZ R153, R171, R153, !PT ;  /* 0x00000099ab997209 */ /* 0x001fcc0007810000 */
        /* <DEDUP_REMOVED lines=9> */
[----:B--2---:R-:W-:-:S04]  /*117a0*/  FMNMX.FTZ R153, R182, R153, !PT ;  /* 0x00000099b6997209 */ /* 0x004fc80007810000 */
[----:B0-----:R-:W-:-:S04]  /*117b0*/  FMNMX.FTZ R153, R183, R153, !PT ;  /* 0x00000099b7997209 */ /* 0x001fc80007810000 */
[----:B-1----:R-:W-:-:S05]  /*117c0*/  FMNMX.FTZ R153, R186, R153, !PT ;  /* 0x00000099ba997209 */ /* 0x002fca0007810000 */
[----:B------:R-:W0:Y:S02]  /*117d0*/  SHFL.BFLY PT, R174, R153, 0x2, 0x1f ;  /* 0x0c401f0099ae7f89 */ /* 0x000e2400000e0000 */
[----:B0-----:R-:W-:-:S05]  /*117e0*/  FMNMX.FTZ R174, R153, R174, !PT ;  /* 0x000000ae99ae7209 */ /* 0x001fca0007810000 */
[----:B------:R-:W0:Y:S02]  /*117f0*/  SHFL.BFLY PT, R178, R174, 0x1, 0x1f ;  /* 0x0c201f00aeb27f89 */ /* 0x000e2400000e0000 */
[----:B0-----:R-:W-:-:S05]  /*11800*/  FMNMX.FTZ R178, R174, R178, !PT ;  /* 0x000000b2aeb27209 */ /* 0x001fca0007810000 */
[C---:B------:R-:W-:Y:S01]  /*11810*/  FMUL.FTZ R185, R178.reuse, R176 ;  /* 0x000000b0b2b97220 */ /* 0x040fe20000410000 */
[----:B------:R-:W-:-:S03]  /*11820*/  FADD.FTZ R219, -R178, R216 ;  /* 0x000000d8b2db7221 */ /* 0x000fc60000010100 */
[-CC-:B------:R-:W-:Y:S01]  /*11830*/  FFMA.FTZ R216, R233, R176.reuse, -R185.reuse ;  /* 0x000000b0e9d87223 */ /* 0x180fe200000108b9 */
[-C--:B------:R-:W-:Y:S01]  /*11840*/  FMUL.FTZ R219, R219, R176.reuse ;  /* 0x000000b0dbdb7220 */ /* 0x080fe20000410000 */
[----:B------:R-:W2:Y:S01]  /*11850*/  LDL R233, [R1+0x40] ;  /* 0x0000400001e97983 */ /* 0x000ea20000100800 */
        /* <DEDUP_REMOVED lines=8> */
[----:B------:R-:W-:-:S04]  /*118e0*/  FFMA.FTZ R217, R217, R176, -R185 ;  /* 0x000000b0d9d97223 */ /* 0x000fc800000108b9 */
[----:B------:R-:W0:Y:S08]  /*118f0*/  MUFU.EX2 R153, R153 ;  /* 0x0000009900997308 */ /* 0x000e300000000800 */
        /* <DEDUP_REMOVED lines=16> */
[----:B0-----:R-:W-:Y:S01]  /*11a00*/  FFMA.FTZ R186, R219, R3, R153 ;  /* 0x00000003dbba7223 */ /* 0x001fe20000010099 */
[----:B-1----:R-:W-:-:S03]  /*11a10*/  F2FP.BF16.F32.PACK_AB R153, R174, R153 ;  /* 0x00000099ae99723e */ /* 0x002fc600000010ff */
[----:B------:R-:W-:Y:S01]  /*11a20*/  FADD.FTZ R186, R174, R186 ;  /* 0x000000baaeba7221 */ /* 0x000fe20000010000 */
[----:B------:R-:W-:Y:S02]  /*11a30*/  IMAD.MOV.U32 R175, RZ, RZ, 0x40000040 ;  /* 0x40000040ffaf7424 */ /* 0x000fe400078e00ff */
[----:B------:R-:W-:-:S03]  /*11a40*/  @!P0 VIADD R3, R210, 0x32440 ;  /* 0x00032440d2038836 */ /* 0x000fc60000000000 */
[----:B------:R-:W-:Y:S02]  /*11a50*/  R2UR UR7, R175 ;  /* 0x00000000af0772ca */ /* 0x000fe400000e0000 */
[----:B------:R-:W-:Y:S01]  /*11a60*/  MUFU.EX2 R175, R179 ;  /* 0x000000b300af7308 */ /* 0x000fe20000000800 */
[----:B------:R-:W-:Y:S01]  /*11a70*/  @!P0 PRMT R3, RZ, 0x654, R3 ;  /* 0x00000654ff038816 */ /* 0x000fe20000000003 */
        /* <DEDUP_REMOVED lines=63> */
[----:B------:R-:W-:-:S02]  /*11e70*/  FMUL.FTZ R149, R149, R155 ;  /* 0x0000009b95957220 */ /* 0x000fc40000410000 */
        /* <DEDUP_REMOVED lines=65> */
[----:B0-----:R-:W-:Y:S01]  /*12290*/  FADD.FTZ R186, R155, R186 ;  /* 0x000000ba9bba7221 */ /* 0x001fe20000010000 */
[----:B------:R-:W-:Y:S01]  /*122a0*/  F2FP.BF16.F32.PACK_AB R155, R175, R155 ;  /* 0x0000009baf9b723e */ /* 0x000fe200000010ff */
[----:B--2---:R-:W-:-:S02]  /*122b0*/  IMAD R174, R2, 0xc00, R233 ;  /* 0x00000c0002ae7824 */ /* 0x004fc400078e02e9 */
[----:B------:R-:W0:Y:S02]  /*122c0*/  S2R R233, SR_TID.X ;  /* 0x0000000000e97919 */ /* 0x000e240000002100 */
[----:B0-----:R-:W-:-:S04]  /*122d0*/  SHF.R.U32.HI R221, RZ, 0x7, R233 ;  /* 0x00000007ffdd7819 */ /* 0x001fc800000116e9 */
[----:B------:R-:W-:-:S05]  /*122e0*/  IADD3 R179, -R221, 0xb, RZ ;  /* 0x0000000bddb37810 */ /* 0x000fca0007ffe1ff */
[----:B------:R2:W-:Y:S06]  /*122f0*/  BAR.ARV R179, 0x100 ;  /* 0x000400b30000751d */ /* 0x0005ec0000002000 */
[----:B------:R0:W-:Y:S02]  /*12300*/  @!P0 SYNCS.ARRIVE.TRANS64.RED.A1T0 RZ, [R3+URZ], RZ ;  /* 0x000000ff03ff89a7 */ /* 0x0001e4000810043f */
[----:B0-----:R-:W-:-:S05]  /*12310*/  VIADD R3, R221, 0x8 ;  /* 0x00000008dd037836 */ /* 0x001fca0000000000 */
[----:B------:R0:W-:Y:S01]  /*12320*/  BAR.SYNC.DEFER_BLOCKING R3, 0x100 ;  /* 0x000400030000751d */ /* 0x0001e20000010000 */
[----:B------:R-:W-:-:S05]  /*12330*/  R2UR UR6, R174 ;  /* 0x00000000ae0672ca */ /* 0x000fca00000e0000 */
[----:B------:R-:W-:-:S08]  /*12340*/  WARPGROUP.ARRIVE ;  /* 0x00000000000079c5 */ /* 0x000fd00000000000 */
[----:B------:R-:W-:Y:S01]  /*12350*/  HGMMA.64x256x16.F32.BF16 R24, R152, gdesc[UR4].tnspB, R24, gsb0 ;  /* 0x43e0000498187df0 */ /* 0x000fe20008001818 */
[----:B------:R-:W1:Y:S08]  /*12360*/  MUFU.EX2 R156, R156 ;  /* 0x0000009c009c7308 */ /* 0x000e700000000800 */
[----:B------:R-:W3:Y:S08]  /*12370*/  MUFU.EX2 R157, R157 ;  /* 0x0000009d009d7308 */ /* 0x000ef00000000800 */
[----:B------:R-:W4:Y:S01]  /*12380*/  MUFU.EX2 R158, R158 ;  /* 0x0000009e009e7308 */ /* 0x000f220000000800 */
[----:B-1----:R-:W-:-:S07]  /*12390*/  FADD.FTZ R192, R156, R192 ;  /* 0x000000c09cc07221 */ /* 0x002fce0000010000 */
[----:B------:R-:W1:Y:S08]  /*123a0*/  MUFU.EX2 R159, R159 ;  /* 0x0000009f009f7308 */ /* 0x000e700000000800 */
[----:B0-----:R-:W-:Y:S08]  /*123b0*/  MUFU.EX2 R3, R218 ;  /* 0x000000da00037308 */ /* 0x001ff00000000800 */
[----:B------:R-:W-:Y:S01]  /*123c0*/  MUFU.EX2 R187, R187 ;  /* 0x000000bb00bb7308 */ /* 0x000fe20000000800 */
[----:B---3--:R-:W-:-:S04]  /*123d0*/  FADD.FTZ R192, R157, R192 ;  /* 0x000000c09dc07221 */ /* 0x008fc80000010000 */
[----:B----4-:R-:W-:Y:S01]  /*123e0*/  FADD.FTZ R192, R158, R192 ;  /* 0x000000c09ec07221 */ /* 0x010fe20000010000 */
[----:B------:R-:W-:Y:S02]  /*123f0*/  F2FP.BF16.F32.PACK_AB R156, R157, R156 ;  /* 0x0000009c9d9c723e */ /* 0x000fe400000010ff */
[C---:B-1----:R-:W-:Y:S01]  /*12400*/  F2FP.BF16.F32.PACK_AB R158, R159.reuse, R158 ;  /* 0x0000009e9f9e723e */ /* 0x042fe200000010ff */
[----:B------:R-:W-:Y:S01]  /*12410*/  FADD.FTZ R192, R159, R192 ;  /* 0x000000c09fc07221 */ /* 0x000fe20000010000 */
[----:B------:R-:W0:Y:S08]  /*12420*/  MUFU.EX2 R163, R163 ;  /* 0x000000a300a37308 */ /* 0x000e300000000800 */
[----:B------:R-:W-:Y:S08]  /*12430*/  MUFU.EX2 R161, R161 ;  /* 0x000000a100a17308 */ /* 0x000ff00000000800 */
[----:B------:R-:W-:Y:S01]  /*12440*/  MUFU.EX2 R162, R162 ;  /* 0x000000a200a27308 */ /* 0x000fe20000000800 */
[----:B0-----:R-:W-:Y:S01]  /*12450*/  FADD.FTZ R192, R163, R192 ;  /* 0x000000c0a3c07221 */ /* 0x001fe20000010000 */
[----:B------:R-:W-:-:S06]  /*12460*/  WARPGROUP.DEPBAR.LE gsb0, 0x0 ;  /* 0x00008000000079c5 */ /* 0x000fcc0000010000 */
[----:B------:R-:W0:Y:S08]  /*12470*/  MUFU.EX2 R154, R217 ;  /* 0x000000d9009a7308 */ /* 0x000e300000000800 */
[----:B------:R-:W1:Y:S01]  /*12480*/  MUFU.EX2 R155, R216 ;  /* 0x000000d8009b7308 */ /* 0x000e620000000800 */
[----:B------:R-:W-:Y:S02]  /*12490*/  VIADD R152, R174, 0x80 ;  /* 0x00000080ae987836 */ /* 0x000fe40000000000 */
[----:B------:R-:W-:-:S03]  /*124a0*/  IMAD.MOV.U32 R153, RZ, RZ, 0x40000040 ;  /* 0x40000040ff997424 */ /* 0x000fc600078e00ff */
[----:B------:R-:W-:Y:S02]  /*124b0*/  R2UR UR6, R152 ;  /* 0x00000000980672ca */ /* 0x000fe400000e0000 */
[----:B------:R-:W-:Y:S02]  /*124c0*/  R2UR UR7, R153 ;  /* 0x00000000990772ca */ /* 0x000fe400000e0000 */
[----:B0-----:R-:W-:Y:S02]  /*124d0*/  F2FP.BF16.F32.PACK_AB R157, R154, R3 ;  /* 0x000000039a9d723e */ /* 0x001fe400000010ff */
[----:B-1----:R-:W-:-:S04]  /*124e0*/  F2FP.BF16.F32.PACK_AB R159, R187, R155 ;  /* 0x0000009bbb9f723e */ /* 0x002fc800000010ff */
[----:B------:R-:W-:-:S06]  /*124f0*/  WARPGROUP.ARRIVE ;  /* 0x00000000000079c5 */ /* 0x000fcc0000000000 */
[----:B------:R-:W-:Y:S01]  /*12500*/  HGMMA.64x256x16.F32.BF16 R24, R156, gdesc[UR4].tnspB, R24, gsb0 ;  /* 0x43e000049c187df0 */ /* 0x000fe20008001818 */
[----:B------:R-:W-:Y:S08]  /*12510*/  MUFU.EX2 R197, R197 ;  /* 0x000000c500c57308 */ /* 0x000ff00000000800 */
[----:B------:R-:W-:Y:S01]  /*12520*/  MUFU.EX2 R196, R196 ;  /* 0x000000c400c47308 */ /* 0x000fe20000000800 */
[----:B------:R-:W-:-:S02]  /*12530*/  VIADD R152, R174, 0x100 ;  /* 0x00000100ae987836 */ /* 0x000fc40000000000 */
[----:B------:R-:W-:-:S03]  /*12540*/  IMAD.MOV.U32 R153, RZ, RZ, 0x40000040 ;  /* 0x40000040ff997424 */ /* 0x000fc600078e00ff */
[----:B------:R-:W-:Y:S02]  /*12550*/  R2UR UR6, R152 ;  /* 0x00000000980672ca */ /* 0x000fe400000e0000 */
[----:B------:R-:W-:Y:S01]  /*12560*/  R2UR UR7, R153 ;  /* 0x00000000990772ca */ /* 0x000fe200000e0000 */
[----:B------:R-:W-:Y:S08]  /*12570*/  MUFU.EX2 R167, R167 ;  /* 0x000000a700a77308 */ /* 0x000ff00000000800 */
[----:B------:R-:W-:Y:S08]  /*12580*/  MUFU.EX2 R165, R165 ;  /* 0x000000a500a57308 */ /* 0x000ff00000000800 */
[----:B------:R-:W-:Y:S08]  /*12590*/  MUFU.EX2 R166, R166 ;  /* 0x000000a600a67308 */ /* 0x000ff00000000800 */
[----:B------:R-:W-:Y:S08]  /*125a0*/  MUFU.EX2 R193, R193 ;  /* 0x000000c100c17308 */ /* 0x000ff00000000800 */
[----:B------:R-:W-:Y:S08]  /*125b0*/  MUFU.EX2 R194, R194 ;  /* 0x000000c200c27308 */ /* 0x000ff00000000800 */
[----:B------:R-:W-:Y:S08]  /*125c0*/  MUFU.EX2 R195, R195 ;  /* 0x000000c300c37308 */ /* 0x000ff00000000800 */
[----:B------:R-:W-:Y:S01]  /*125d0*/  MUFU.EX2 R191, R191 ;  /* 0x000000bf00bf7308 */ /* 0x000fe20000000800 */
[----:B------:R-:W-:-:S02]  /*125e0*/  VIADD R152, R174, 0x180 ;  /* 0x00000180ae987836 */ /* 0x000fc40000000000 */
[----:B------:R-:W-:Y:S01]  /*125f0*/  IMAD.MOV.U32 R153, RZ, RZ, 0x40000040 ;  /* 0x40000040ff997424 */ /* 0x000fe200078e00ff */
[----:B------:R-:W-:-:S04]  /*12600*/  WARPGROUP.DEPBAR.LE gsb0, 0x0 ;  /* 0x00008000000079c5 */ /* 0x000fc80000010000 */
[----:B------:R-:W0:Y:S08]  /*12610*/  MUFU.EX2 R158, R160 ;  /* 0x000000a0009e7308 */ /* 0x000e300000000800 */
[----:B------:R-:W-:Y:S08]  /*12620*/  MUFU.EX2 R156, R199 ;  /* 0x000000c7009c7308 */ /* 0x000ff00000000800 */
[----:B------:R-:W1:Y:S01]  /*12630*/  MUFU.EX2 R157, R198 ;  /* 0x000000c6009d7308 */ /* 0x000e620000000800 */
[----:B------:R-:W-:-:S04]  /*12640*/  FADD.FTZ R159, R161, R192 ;  /* 0x000000c0a19f7221 */ /* 0x000fc80000010000 */
[----:B0-----:R-:W-:Y:S01]  /*12650*/  FADD.FTZ R159, R158, R159 ;  /* 0x0000009f9e9f7221 */ /* 0x001fe20000010000 */
[----:B------:R-:W-:Y:S02]  /*12660*/  F2FP.BF16.F32.PACK_AB R160, R161, R163 ;  /* 0x000000a3a1a0723e */ /* 0x000fe400000010ff */
[----:B------:R-:W-:Y:S01]  /*12670*/  F2FP.BF16.F32.PACK_AB R163, R196, R197 ;  /* 0x000000c5c4a3723e */ /* 0x000fe200000010ff */
[C---:B------:R-:W-:Y:S01]  /*12680*/  FADD.FTZ R159, R162.reuse, R159 ;  /* 0x0000009fa29f7221 */ /* 0x040fe20000010000 */
[----:B------:R-:W-:Y:S02]  /*12690*/  F2FP.BF16.F32.PACK_AB R162, R162, R158 ;  /* 0x0000009ea2a2723e */ /* 0x000fe400000010ff */
[----:B-1----:R-:W-:-:S04]  /*126a0*/  F2FP.BF16.F32.PACK_AB R161, R157, R156 ;  /* 0x0000009c9da1723e */ /* 0x002fc800000010ff */
[----:B------:R-:W-:-:S06]  /*126b0*/  WARPGROUP.ARRIVE ;  /* 0x00000000000079c5 */ /* 0x000fcc0000000000 */
[----:B------:R-:W-:Y:S01]  /*126c0*/  HGMMA.64x256x16.F32.BF16 R24, R160, gdesc[UR4].tnspB, R24, gsb0 ;  /* 0x43e00004a0187df0 */ /* 0x000fe20008001818 */
[----:B------:R0:W1:Y:S01]  /*126d0*/  MUFU.EX2 R158, R164 ;  /* 0x000000a4009e7308 */ /* 0x0000620000000800 */
[----:B------:R-:W-:-:S04]  /*126e0*/  FADD.FTZ R159, R167, R159 ;  /* 0x0000009fa79f7221 */ /* 0x000fc80000010000 */
[----:B------:R-:W-:Y:S01]  /*126f0*/  FADD.FTZ R159, R165, R159 ;  /* 0x0000009fa59f7221 */ /* 0x000fe20000010000 */
[----:B------:R-:W-:Y:S02]  /*12700*/  R2UR UR6, R152 ;  /* 0x00000000980672ca */ /* 0x000fe400000e0000 */
[----:B------:R-:W-:Y:S02]  /*12710*/  R2UR UR7, R153 ;  /* 0x00000000990772ca */ /* 0x000fe400000e0000 */
[----:B0-----:R-:W-:Y:S02]  /*12720*/  F2FP.BF16.F32.PACK_AB R164, R165, R167 ;  /* 0x000000a7a5a4723e */ /* 0x001fe400000010ff */
[----:B------:R-:W-:Y:S01]  /*12730*/  F2FP.BF16.F32.PACK_AB R165, R194, R193 ;  /* 0x000000c1c2a5723e */ /* 0x000fe200000010ff */
[----:B-1----:R-:W-:Y:S01]  /*12740*/  FADD.FTZ R159, R158, R159 ;  /* 0x0000009f9e9f7221 */ /* 0x002fe20000010000 */
[----:B------:R-:W-:-:S03]  /*12750*/  F2FP.BF16.F32.PACK_AB R167, R191, R195 ;  /* 0x000000c3bfa7723e */ /* 0x000fc600000010ff */
[C---:B------:R-:W-:Y:S01]  /*12760*/  FADD.FTZ R159, R166.reuse, R159 ;  /* 0x0000009fa69f7221 */ /* 0x040fe20000010000 */
[----:B------:R-:W-:Y:S01]  /*12770*/  F2FP.BF16.F32.PACK_AB R166, R166, R158 ;  /* 0x0000009ea6a6723e */ /* 0x000fe200000010ff */
[----:B------:R-:W0:Y:S08]  /*12780*/  MUFU.EX2 R184, R184 ;  /* 0x000000b800b87308 */ /* 0x000e300000000800 */
[----:B------:R-:W-:Y:S01]  /*12790*/  MUFU.EX2 R169, R169 ;  /* 0x000000a900a97308 */ /* 0x000fe20000000800 */
[----:B------:R-:W-:-:S07]  /*127a0*/  IMAD.MOV.U32 R153, RZ, RZ, 0x40000040 ;  /* 0x40000040ff997424 */ /* 0x000fce00078e00ff */
[----:B------:R-:W-:Y:S01]  /*127b0*/  MUFU.EX2 R170, R170 ;  /* 0x000000aa00aa7308 */ /* 0x000fe20000000800 */
[----:B0-----:R-:W-:-:S07]  /*127c0*/  FADD.FTZ R159, R184, R159 ;  /* 0x0000009fb89f7221 */ /* 0x001fce0000010000 */
[----:B------:R-:W-:Y:S08]  /*127d0*/  MUFU.EX2 R158, R171 ;  /* 0x000000ab009e7308 */ /* 0x000ff00000000800 */
[----:B------:R-:W-:Y:S08]  /*127e0*/  MUFU.EX2 R188, R188 ;  /* 0x000000bc00bc7308 */ /* 0x000ff00000000800 */
[----:B------:R-:W-:Y:S08]  /*127f0*/  MUFU.EX2 R189, R189 ;  /* 0x000000bd00bd7308 */ /* 0x000ff00000000800 */
[----:B------:R-:W0:Y:S01]  /*12800*/  MUFU.EX2 R190, R190 ;  /* 0x000000be00be7308 */ /* 0x000e220000000800 */
[----:B------:R-:W-:Y:S01]  /*12810*/  VIADD R152, R174, 0x200 ;  /* 0x00000200ae987836 */ /* 0x000fe20000000000 */
[----:B0-----:R-:W-:Y:S01]  /*12820*/  F2FP.BF16.F32.PACK_AB R171, R190, R189 ;  /* 0x000000bdbeab723e */ /* 0x001fe200000010ff */
[----:B------:R-:W-:-:S02]  /*12830*/  WARPGROUP.DEPBAR.LE gsb0, 0x0 ;  /* 0x00008000000079c5 */ /* 0x000fc40000010000 */
[----:B------:R-:W-:-:S06]  /*12840*/  WARPGROUP.ARRIVE ;  /* 0x00000000000079c5 */ /* 0x000fcc0000000000 */
[----:B------:R-:W-:Y:S01]  /*12850*/  HGMMA.64x256x16.F32.BF16 R24, R164, gdesc[UR4].tnspB, R24, gsb0 ;  /* 0x43e00004a4187df0 */ /* 0x000fe20008001818 */
[----:B------:R0:W1:Y:S01]  /*12860*/  MUFU.EX2 R160, R168 ;  /* 0x000000a800a07308 */ /* 0x0000620000000800 */
[----:B------:R-:W-:Y:S01]  /*12870*/  R2UR UR7, R153 ;  /* 0x00000000990772ca */ /* 0x000fe200000e0000 */
[C---:B------:R-:W-:Y:S01]  /*12880*/  FADD.FTZ R153, R169.reuse, R159 ;  /* 0x0000009fa9997221 */ /* 0x040fe20000010000 */
[----:B------:R-:W-:Y:S02]  /*12890*/  R2UR UR6, R152 ;  /* 0x00000000980672ca */ /* 0x000fe400000e0000 */
[----:B0-----:R-:W-:Y:S02]  /*128a0*/  F2FP.BF16.F32.PACK_AB R168, R169, R184 ;  /* 0x000000b8a9a8723e */ /* 0x001fe400000010ff */
[----:B------:R-:W-:Y:S01]  /*128b0*/  F2FP.BF16.F32.PACK_AB R169, R188, R158 ;  /* 0x0000009ebca9723e */ /* 0x000fe200000010ff */
[----:B-1----:R-:W-:-:S04]  /*128c0*/  FADD.FTZ R153, R160, R153 ;  /* 0x00000099a0997221 */ /* 0x002fc80000010000 */
[C---:B------:R-:W-:Y:S01]  /*128d0*/  FADD.FTZ R153, R170.reuse, R153 ;  /* 0x00000099aa997221 */ /* 0x040fe20000010000 */
[----:B------:R-:W-:Y:S01]  /*128e0*/  F2FP.BF16.F32.PACK_AB R170, R170, R160 ;  /* 0x000000a0aaaa723e */ /* 0x000fe200000010ff */
[----:B------:R-:W0:Y:S08]  /*128f0*/  MUFU.EX2 R181, R181 ;  /* 0x000000b500b57308 */ /* 0x000e300000000800 */
[----:B------:R-:W1:Y:S08]  /*12900*/  MUFU.EX2 R173, R173 ;  /* 0x000000ad00ad7308 */ /* 0x000e700000000800 */
[----:B------:R-:W-:Y:S08]  /*12910*/  MUFU.EX2 R160, R172 ;  /* 0x000000ac00a07308 */ /* 0x000ff00000000800 */
[----:B------:R-:W3:Y:S08]  /*12920*/  MUFU.EX2 R180, R180 ;  /* 0x000000b400b47308 */ /* 0x000ef00000000800 */
[----:B------:R0:W-:Y:S08]  /*12930*/  MUFU.EX2 R159, R0 ;  /* 0x00000000009f7308 */ /* 0x0001f00000000800 */
[----:B------:R-:W4:Y:S08]  /*12940*/  MUFU.EX2 R182, R182 ;  /* 0x000000b600b67308 */ /* 0x000f300000000800 */
[----:B------:R-:W-:Y:S08]  /*12950*/  MUFU.EX2 R183, R183 ;  /* 0x000000b700b77308 */ /* 0x000ff00000000800 */
[----:B------:R-:W5:Y:S01]  /*12960*/  MUFU.EX2 R185, R185 ;  /* 0x000000b900b97308 */ /* 0x000f620000000800 */
[----:B0-----:R-:W-:Y:S01]  /*12970*/  FADD.FTZ R0, R181, R153 ;  /* 0x00000099b5007221 */ /* 0x001fe20000010000 */
[----:B------:R-:W-:-:S02]  /*12980*/  VIADD R152, R174, 0x280 ;  /* 0x00000280ae987836 */ /* 0x000fc40000000000 */
[----:B------:R-:W-:Y:S02]  /*12990*/  IMAD.MOV.U32 R153, RZ, RZ, 0x40000040 ;  /* 0x40000040ff997424 */ /* 0x000fe400078e00ff */
[----:B-1----:R-:W-:Y:S01]  /*129a0*/  FADD.FTZ R0, R173, R0 ;  /* 0x00000000ad007221 */ /* 0x002fe20000010000 */
[----:B------:R-:W-:Y:S01]  /*129b0*/  FADD.FTZ R186, R175, R186 ;  /* 0x000000baafba7221 */ /* 0x000fe20000010000 */
[----:B------:R-:W-:Y:S02]  /*129c0*/  F2FP.BF16.F32.PACK_AB R172, R173, R181 ;  /* 0x000000b5adac723e */ /* 0x000fe400000010ff */
[----:B---3--:R-:W-:Y:S02]  /*129d0*/  F2FP.BF16.F32.PACK_AB R174, R180, R160 ;  /* 0x000000a0b4ae723e */ /* 0x008fe400000010ff */
[----:B----4-:R-:W-:Y:S02]  /*129e0*/  F2FP.BF16.F32.PACK_AB R173, R182, R159 ;  /* 0x0000009fb6ad723e */ /* 0x010fe400000010ff */
[----:B-----5:R-:W-:Y:S01]  /*129f0*/  F2FP.BF16.F32.PACK_AB R175, R185, R183 ;  /* 0x000000b7b9af723e */ /* 0x020fe200000010ff */
[----:B------:R-:W-:-:S02]  /*12a00*/  WARPGROUP.DEPBAR.LE gsb0, 0x0 ;  /* 0x00008000000079c5 */ /* 0x000fc40000010000 */
[----:B------:R-:W-:-:S06]  /*12a10*/  WARPGROUP.ARRIVE ;  /* 0x00000000000079c5 */ /* 0x000fcc0000000000 */
[----:B------:R-:W-:Y:S01]  /*12a20*/  HGMMA.64x256x16.F32.BF16 R24, R168, gdesc[UR4].tnspB, R24, gsb0 ;  /* 0x43e00004a8187df0 */ /* 0x000fe20008001818 */
[----:B------:R-:W-:Y:S02]  /*12a30*/  R2UR UR6, R152 ;  /* 0x00000000980672ca */ /* 0x000fe400000e0000 */
        /* <DEDUP_REMOVED lines=16> */
[----:B------:R-:W-:-:S03]  /*12b40*/  ISETP.GT.AND P2, PT, R203, RZ, PT ;  /* 0x000000ffcb00720c */ /* 0x000fc60003f44270 */
[----:B------:R-:W-:Y:S01]  /*12b50*/  FADD.FTZ R190, R190, R189 ;  /* 0x000000bdbebe7221 */ /* 0x000fe20000010000 */
[----:B------:R-:W-:-:S03]  /*12b60*/  @!P0 VIADD R210, R210, 0x32460 ;  /* 0x00032460d2d28836 */ /* 0x000fc60000000000 */
[----:B------:R-:W-:Y:S02]  /*12b70*/  FADD.FTZ R159, R159, R190 ;  /* 0x000000be9f9f7221 */ /* 0x000fe40000010000 */
[----:B------:R-:W-:Y:S02]  /*12b80*/  @!P0 PRMT R210, RZ, 0x654, R210 ;  /* 0x00000654ffd28816 */ /* 0x000fe400000000d2 */
[----:B------:R-:W-:Y:S01]  /*12b90*/  FADD.FTZ R182, R182, R159 ;  /* 0x0000009fb6b67221 */ /* 0x000fe20000010000 */
[----:B------:R-:W-:-:S03]  /*12ba0*/  FADD.FTZ R0, R160, R0 ;  /* 0x00000000a0007221 */ /* 0x000fc60000010000 */
[----:B------:R-:W-:Y:S01]  /*12bb0*/  FADD.FTZ R182, R183, R182 ;  /* 0x000000b6b7b67221 */ /* 0x000fe20000010000 */
[----:B------:R-:W-:Y:S01]  /*12bc0*/  FADD.FTZ R0, R180, R0 ;  /* 0x00000000b4007221 */ /* 0x000fe20000010000 */
[----:B------:R-:W-:Y:S02]  /*12bd0*/  VIADD R203, R203, 0xffffffff ;  /* 0xffffffffcbcb7836 */ /* 0x000fe40000000000 */
[----:B------:R-:W-:Y:S01]  /*12be0*/  FADD.FTZ R3, R185, R182 ;  /* 0x000000b6b9037221 */ /* 0x000fe20000010000 */
[----:B------:R-:W-:Y:S02]  /*12bf0*/  IMAD.MOV.U32 R216, RZ, RZ, R178 ;  /* 0x000000ffffd87224 */ /* 0x000fe400078e00b2 */
[----:B------:R-:W-:Y:S01]  /*12c00*/  IMAD.MOV.U32 R217, RZ, RZ, R177 ;  /* 0x000000ffffd97224 */ /* 0x000fe200078e00b1 */
[----:B------:R-:W-:Y:S02]  /*12c10*/  WARPGROUP.DEPBAR.LE gsb0, 0x0 ;  /* 0x00008000000079c5 */ /* 0x000fe40000010000 */
[----:B------:R-:W-:-:S06]  /*12c20*/  WARPGROUP.ARRIVE ;  /* 0x00000000000079c5 */ /* 0x000fcc0000000000 */
[----:B------:R-:W-:Y:S03]  /*12c30*/  HGMMA.64x256x16.F32.BF16 R24, R172, gdesc[UR4].tnspB, R24, gsb0 ;  /* 0x43e00004ac187df0 */ /* 0x000fe60008001818 */
[----:B------:R-:W-:Y:S02]  /*12c40*/  WARPGROUP.DEPBAR.LE gsb0, 0x0 ;  /* 0x00008000000079c5 */ /* 0x000fe40000010000 */
[----:B------:R2:W-:Y:S01]  /*12c50*/  @!P0 SYNCS.ARRIVE.TRANS64.RED.A1T0 RZ, [R210+URZ], RZ ;  /* 0x000000ffd2ff89a7 */ /* 0x0005e2000810043f */
[----:B------:R-:W-:Y:S05]  /*12c60*/  @P2 BRA `(.L_x_14941) ;  /* 0xffffffd0006c2947 */ /* 0x000fea000383ffff */
.L_x_14931:
[----:B0-----:R-:W3:Y:S01]  /*12c70*/  LDL.LU R180, [R1+0x8c] ;  /* 0x00008c0001b47983 */ /* 0x001ee20000300800 */
[----:B------:R-:W-:Y:S05]  /*12c80*/  WARPSYNC.ALL ;  /* 0x0000000000007948 */ /* 0x000fea0003800000 */
[----:B------:R-:W0:Y:S01]  /*12c90*/  SHFL.BFLY PT, R5, R0, 0x2, 0x1f ;  /* 0x0c401f0000057f89 */ /* 0x000e2200000e0000 */
[----:B------:R-:W-:Y:S01]  /*12ca0*/  VIADD R2, R2, 0x1 ;  /* 0x0000000102027836 */ /* 0x000fe20000000000 */
[----:B------:R1:W-:Y:S08]  /*12cb0*/  BAR.ARV R179, 0x100 ;  /* 0x000400b30000751d */ /* 0x0003f00000002000 */
[----:B------:R-:W-:Y:S06]  /*12cc0*/  BAR.ARV 0x8, 0x180 ;  /* 0x0206000000007b1d */ /* 0x000fec0000002000 */
[----:B------:R-:W-:Y:S01]  /*12cd0*/  ISETP.NE.AND P0, PT, R2, 0x2, PT ;  /* 0x000000020200780c */ /* 0x000fe20003f05270 */
[----:B------:R-:W4:Y:S01]  /*12ce0*/  SHFL.BFLY PT, R6, R3, 0x2, 0x1f ;  /* 0x0c401f0003067f89 */ /* 0x000f2200000e0000 */
[----:B------:R-:W-:-:S02]  /*12cf0*/  PLOP3.LUT P1, PT, PT, PT, PT, 0x8, 0x0 ;  /* 0x000000000000781c */ /* 0x000fc40003f2e170 */
[----:B------:R-:W-:Y:S01]  /*12d00*/  SEL R2, R2, RZ, P0 ;  /* 0x000000ff02027207 */ /* 0x000fe20000000000 */
[----:B0-----:R-:W-:Y:S01]  /*12d10*/  FADD.FTZ R4, R5, R0 ;  /* 0x0000000005047221 */ /* 0x001fe20000010000 */
[----:B------:R-:W-:Y:S02]  /*12d20*/  IMAD.MOV.U32 R5, RZ, RZ, RZ ;  /* 0x000000ffff057224 */ /* 0x000fe400078e00ff */
[----:B------:R-:W-:Y:S02]  /*12d30*/  IMAD.MOV.U32 R0, RZ, RZ, RZ ;  /* 0x000000ffff007224 */ /* 0x000fe400078e00ff */
[----:B------:R-:W0:Y:S01]  /*12d40*/  SHFL.BFLY PT, R7, R4, 0x1, 0x1f ;  /* 0x0c201f0004077f89 */ /* 0x000e2200000e0000 */
[----:B----4-:R-:W-:-:S05]  /*12d50*/  FADD.FTZ R6, R6, R3 ;  /* 0x0000000306067221 */ /* 0x010fca0000010000 */
[----:B------:R-:W4:Y:S01]  /*12d60*/  SHFL.BFLY PT, R9, R6, 0x1, 0x1f ;  /* 0x0c201f0006097f89 */ /* 0x000f2200000e0000 */
[----:B0-----:R-:W-:Y:S01]  /*12d70*/  FADD.FTZ R7, R4, R7 ;  /* 0x0000000704077221 */ /* 0x001fe20000010000 */
[----:B------:R-:W-:-:S04]  /*12d80*/  SEL R4, RZ, 0x1, P0 ;  /* 0x00000001ff047807 */ /* 0x000fc80000000000 */
[----:B------:R-:W-:Y:S02]  /*12d90*/  FSETP.NE.FTZ.AND P2, PT, R7, RZ, PT ;  /* 0x000000ff0700720b */ /* 0x000fe40003f55000 */
[----:B------:R-:W-:-:S11]  /*12da0*/  LOP3.LUT R23, R23, R4, RZ, 0x3c, !PT ;  /* 0x0000000417177212 */ /* 0x000fd600078e3cff */
[----:B------:R-:W0:Y:S01]  /*12db0*/  @P2 MUFU.RCP R5, R7 ;  /* 0x0000000700052308 */ /* 0x000e220000001000 */
[----:B------:R-:W-:Y:S01]  /*12dc0*/  @P2 FMUL.FTZ R10, R176, 0.69314718246459960938 ;  /* 0x3f317218b00a2820 */ /* 0x000fe20000410000 */
[----:B----4-:R-:W-:Y:S01]  /*12dd0*/  FADD.FTZ R8, R6, R9 ;  /* 0x0000000906087221 */ /* 0x010fe20000010000 */
[----:B------:R-:W-:-:S04]  /*12de0*/  IMAD.MOV.U32 R6, RZ, RZ, -0x800000 ;  /* 0xff800000ff067424 */ /* 0x000fc800078e00ff */
[----:B------:R-:W-:Y:S01]  /*12df0*/  FSETP.NE.FTZ.AND P3, PT, R8, RZ, PT ;  /* 0x000000ff0800720b */ /* 0x000fe20003f75000 */
[----:B------:R-:W4:Y:S01]  /*12e00*/  @P2 MUFU.LG2 R11, R7 ;  /* 0x00000007000b2308 */ /* 0x000f220000000c00 */
[-C--:B0-----:R-:W-:Y:S01]  /*12e10*/  FMUL.FTZ R166, R88, R5.reuse ;  /* 0x0000000558a67220 */ /* 0x081fe20000410000 */
[-C--:B------:R-:W-:Y:S01]  /*12e20*/  FMUL.FTZ R168, R96, R5.reuse ;  /* 0x0000000560a87220 */ /* 0x080fe20000410000 */
[----:B------:R-:W-:-:S09]  /*12e30*/  FMUL.FTZ R170, R104, R5 ;  /* 0x0000000568aa7220 */ /* 0x000fd20000410000 */
[----:B------:R-:W0:Y:S01]  /*12e40*/  @P3 MUFU.LG2 R12, R8 ;  /* 0x00000008000c3308 */ /* 0x000e220000000c00 */
[----:B------:R-:W-:Y:S01]  /*12e50*/  @P3 FMUL.FTZ R176, R176, 0.69314718246459960938 ;  /* 0x3f317218b0b03820 */ /* 0x000fe20000410000 */
[-C--:B------:R-:W-:Y:S01]  /*12e60*/  FMUL.FTZ R172, R112, R5.reuse ;  /* 0x0000000570ac7220 */ /* 0x080fe20000410000 */
[-C--:B------:R-:W-:Y:S01]  /*12e70*/  FMUL.FTZ R24, R24, R5.reuse ;  /* 0x0000000518187220 */ /* 0x080fe20000410000 */
[-C--:B------:R-:W-:Y:S01]  /*12e80*/  FMUL.FTZ R25, R25, R5.reuse ;  /* 0x0000000519197220 */ /* 0x080fe20000410000 */
[----:B----4-:R-:W-:Y:S01]  /*12e90*/  @P2 FMUL.FTZ R11, R11, 0.69314718246459960938 ;  /* 0x3f3172180b0b2820 */ /* 0x010fe20000410000 */
[-C--:B------:R-:W-:Y:S01]  /*12ea0*/  FMUL.FTZ R28, R28, R5.reuse ;  /* 0x000000051c1c7220 */ /* 0x080fe20000410000 */
[-C--:B------:R-:W-:Y:S01]  /*12eb0*/  FMUL.FTZ R29, R29, R5.reuse ;  /* 0x000000051d1d7220 */ /* 0x080fe20000410000 */
[----:B------:R-:W4:Y:S01]  /*12ec0*/  @P3 MUFU.RCP R0, R8 ;  /* 0x0000000800003308 */ /* 0x000f220000001000 */
        /* <DEDUP_REMOVED lines=49> */
[-C--:B-12---:R-:W-:Y:S01]  /*131e0*/  FMUL.FTZ R179, R128, R5.reuse ;  /* 0x0000000580b37220 */ /* 0x086fe20000410000 */
        /* <DEDUP_REMOVED lines=74> */
[----:B---3--:R-:W-:-:S05]  /*13690*/  VIADD R180, R180, 0x1 ;  /* 0x00000001b4b47836 */ /* 0x008fca0000000000 */
[----:B------:R0:W-:Y:S02]  /*136a0*/  STL [R1+0x8c], R180 ;  /* 0x00008cb401007387 */ /* 0x0001e40000100800 */
.L_x_14874:
        /* <DEDUP_REMOVED lines=10> */
[----:B------:R-:W3:Y:S04]  /*13750*/  LDL R13, [R1+0xa4] ;  /* 0x0000a400010d7983 */ /* 0x000ee80000100800 */
[----:B------:R-:W4:Y:S04]  /*13760*/  LDL.LU R184, [R1+0x80] ;  /* 0x0000800001b87983 */ /* 0x000f280000300800 */
[----:B------:R-:W4:Y:S01]  /*13770*/  LDL.LU R182, [R1+0x84] ;  /* 0x0000840001b67983 */ /* 0x000f220000300800 */
[----:B------:R-:W1:Y:S01]  /*13780*/  S2R R12, SR_SWINHI ;  /* 0x00000000000c7919 */ /* 0x000e620000002f00 */
[----:B------:R-:W-:Y:S05]  /*13790*/  WARPSYNC.ALL ;  /* 0x0000000000007948 */ /* 0x000fea0003800000 */
[----:B------:R-:W-:Y:S01]  /*137a0*/  F2FP.BF16.F32.PACK_AB R24, R25, R24 ;  /* 0x000000181918723e */ /* 0x000fe200000010ff */
[----:B------:R-:W-:Y:S01]  /*137b0*/  ULDC.64 UR4, c[0x0][0xd00] ;  /* 0x0003400000047ab9 */ /* 0x000fe20000000a00 */
[----:B------:R-:W-:Y:S01]  /*137c0*/  F2FP.BF16.F32.PACK_AB R32, R33, R32 ;  /* 0x000000202120723e */ /* 0x000fe200000010ff */
[----:B0-----:R-:W4:Y:S01]  /*137d0*/  LDL R180, [R1+0x64] ;  /* 0x0000640001b47983 */ /* 0x001f220000100800 */
[----:B------:R-:W-:-:S02]  /*137e0*/  F2FP.BF16.F32.PACK_AB R27, R108, R27 ;  /* 0x0000001b6c1b723e */ /* 0x000fc400000010ff */
[----:B------:R-:W-:Y:S01]  /*137f0*/  F2FP.BF16.F32.PACK_AB R40, R41, R40 ;  /* 0x000000282928723e */ /* 0x000fe200000010ff */
[----:B------:R-:W4:Y:S01]  /*13800*/  LDL R178, [R1+0x50] ;  /* 0x0000500001b27983 */ /* 0x000f220000100800 */
[----:B------:R-:W-:Y:S02]  /*13810*/  MOV R10, R19 ;  /* 0x00000013000a7202 */ /* 0x000fe40000000f00 */
[----:B-1----:R-:W-:Y:S02]  /*13820*/  MOV R11, R12 ;  /* 0x0000000c000b7202 */ /* 0x002fe40000000f00 */
        /* <DEDUP_REMOVED lines=39> */
[----:B------:R-:W-:Y:S01]  /*13aa0*/  IMAD.MOV.U32 R3, RZ, RZ, RZ ;  /* 0x000000ffff037224 */ /* 0x000fe200078e00ff */
[----:B------:R-:W0:Y:S01]  /*13ab0*/  LDC R0, c[0x0][0xce8] ;  /* 0x00033a00ff007b82 */ /* 0x000e220000000800 */
[----:B---3--:R-:W-:-:S07]  /*13ac0*/  IMAD.WIDE R126, R13, 0x2, R10 ;  /* 0x000000020d7e7825 */ /* 0x008fce00078e020a */
[----:B------:R-:W-:Y:S01]  /*13ad0*/  BAR.SYNC.DEFER_BLOCKING 0x1, 0x100 ;  /* 0x0044000000007b1d */ /* 0x000fe20000010000 */
[----:B------:R-:W-:-:S04]  /*13ae0*/  IADD3 R38, P3, R126, 0x60, RZ ;  /* 0x000000607e267810 */ /* 0x000fc80007f7e0ff */
[----:B------:R-:W-:Y:S02]  /*13af0*/  LOP3.LUT R94, R38, 0x380, RZ, 0xc0, !PT ;  /* 0x00000380265e7812 */ /* 0x000fe400078ec0ff */
[C---:B------:R-:W-:Y:S02]  /*13b00*/  IADD3 R20, P1, R126.reuse, 0x20, RZ ;  /* 0x000000207e147810 */ /* 0x040fe40007f3e0ff */
[----:B------:R-:W-:Y:S02]  /*13b10*/  IADD3 R14, P2, R126, 0x40, RZ ;  /* 0x000000407e0e7810 */ /* 0x000fe40007f5e0ff */
[----:B------:R-:W-:Y:S02]  /*13b20*/  SHF.R.U64 R183, R94, 0x3, RZ ;  /* 0x000000035eb77819 */ /* 0x000fe400000012ff */
[----:B------:R-:W-:Y:S02]  /*13b30*/  IADD3 R12, P0, R126, 0x4040, RZ ;  /* 0x000040407e0c7810 */ /* 0x000fe40007f1e0ff */
[----:B------:R-:W-:-:S02]  /*13b40*/  LOP3.LUT R177, R20, 0x380, RZ, 0xc0, !PT ;  /* 0x0000038014b17812 */ /* 0x000fc400078ec0ff */
[----:B------:R-:W-:Y:S02]  /*13b50*/  IADD3 R46, P4, R126, 0x4000, RZ ;  /* 0x000040007e2e7810 */ /* 0x000fe40007f9e0ff */
[----:B-----5:R-:W-:Y:S02]  /*13b60*/  LOP3.LUT R30, R14, 0x380, RZ, 0xc0, !PT ;  /* 0x000003800e1e7812 */ /* 0x020fe400078ec0ff */
[----:B------:R-:W-:Y:S02]  /*13b70*/  LOP3.LUT R38, R183, R38, RZ, 0x3c, !PT ;  /* 0x00000026b7267212 */ /* 0x000fe400078e3cff */
[----:B------:R-:W-:Y:S02]  /*13b80*/  LOP3.LUT R183, R12, 0x380, RZ, 0xc0, !PT ;  /* 0x000003800cb77812 */ /* 0x000fe400078ec0ff */
[----:B------:R-:W-:Y:S01]  /*13b90*/  SHF.R.U64 R177, R177, 0x3, RZ ;  /* 0x00000003b1b17819 */ /* 0x000fe200000012ff */
[----:B------:R-:W-:Y:S01]  /*13ba0*/  IMAD.X R47, RZ, RZ, R127, P4 ;  /* 0x000000ffff2f7224 */ /* 0x000fe200020e067f */
[----:B------:R-:W-:-:S02]  /*13bb0*/  SHF.R.U64 R181, R30, 0x3, RZ ;  /* 0x000000031eb57819 */ /* 0x000fc400000012ff */
[C---:B------:R-:W-:Y:S02]  /*13bc0*/  IADD3 R90, P5, R126.reuse, 0x4020, RZ ;  /* 0x000040207e5a7810 */ /* 0x040fe40007fbe0ff */
[----:B------:R-:W-:Y:S02]  /*13bd0*/  SHF.R.U64 R183, R183, 0x3, RZ ;  /* 0x00000003b7b77819 */ /* 0x000fe400000012ff */
[----:B------:R-:W-:Y:S01]  /*13be0*/  IADD3 R110, P4, R126, 0x8040, RZ ;  /* 0x000080407e6e7810 */ /* 0x000fe20007f9e0ff */
[--C-:B------:R-:W-:Y:S01]  /*13bf0*/  IMAD.X R31, RZ, RZ, R127.reuse, P2 ;  /* 0x000000ffff1f7224 */ /* 0x100fe200010e067f */
[----:B------:R-:W-:Y:S01]  /*13c00*/  LOP3.LUT R20, R177, R20, RZ, 0x3c, !PT ;  /* 0x00000014b1147212 */ /* 0x000fe200078e3cff */
[----:B------:R-:W-:Y:S01]  /*13c10*/  IMAD.X R39, RZ, RZ, R127, P3 ;  /* 0x000000ffff277224 */ /* 0x000fe200018e067f */
[----:B------:R-:W-:Y:S02]  /*13c20*/  LOP3.LUT R30, R181, R14, RZ, 0x3c, !PT ;  /* 0x0000000eb51e7212 */ /* 0x000fe400078e3cff */
[----:B------:R-:W-:-:S02]  /*13c30*/  LOP3.LUT R177, R46, 0x380, RZ, 0xc0, !PT ;  /* 0x000003802eb17812 */ /* 0x000fc400078ec0ff */
[C---:B------:R-:W-:Y:S02]  /*13c40*/  IADD3 R102, P2, R126.reuse, 0x8000, RZ ;  /* 0x000080007e667810 */ /* 0x040fe40007f5e0ff */
[----:B------:R-:W-:Y:S02]  /*13c50*/  IADD3 R106, P3, R126, 0x8020, RZ ;  /* 0x000080207e6a7810 */ /* 0x000fe40007f7e0ff */
[----:B------:R-:W-:Y:S02]  /*13c60*/  LOP3.LUT R181, R90, 0x380, RZ, 0xc0, !PT ;  /* 0x000003805ab57812 */ /* 0x000fe400078ec0ff */
[----:B------:R-:W-:Y:S01]  /*13c70*/  LOP3.LUT R94, R183, R12, RZ, 0x3c, !PT ;  /* 0x0000000cb75e7212 */ /* 0x000fe200078e3cff */
[----:B------:R-:W-:Y:S01]  /*13c80*/  IMAD.X R21, RZ, RZ, R127, P1 ;  /* 0x000000ffff157224 */ /* 0x000fe200008e067f */
[----:B------:R-:W-:Y:S02]  /*13c90*/  LOP3.LUT R183, R110, 0x380, RZ, 0xc0, !PT ;  /* 0x000003806eb77812 */ /* 0x000fe400078ec0ff */
[----:B------:R-:W-:-:S02]  /*13ca0*/  LOP3.LUT R15, R126, 0x380, RZ, 0xc0, !PT ;  /* 0x000003807e0f7812 */ /* 0x000fc400078ec0ff */
[C---:B------:R-:W-:Y:S02]  /*13cb0*/  IADD3 R98, P1, R126.reuse, 0x4060, RZ ;  /* 0x000040607e627810 */ /* 0x040fe40007f3e0ff */
[----:B------:R-:W-:Y:S01]  /*13cc0*/  SHF.R.U64 R177, R177, 0x3, RZ ;  /* 0x00000003b1b17819 */ /* 0x000fe200000012ff */
[--C-:B------:R-:W-:Y:S01]  /*13cd0*/  IMAD.X R103, RZ, RZ, R127.reuse, P2 ;  /* 0x000000ffff677224 */ /* 0x100fe200010e067f */
[----:B------:R-:W-:Y:S01]  /*13ce0*/  SHF.R.U64 R181, R181, 0x3, RZ ;  /* 0x00000003b5b57819 */ /* 0x000fe200000012ff */
[----:B------:R-:W-:Y:S01]  /*13cf0*/  IMAD.X R107, RZ, RZ, R127, P3 ;  /* 0x000000ffff6b7224 */ /* 0x000fe200018e067f */
[----:B------:R-:W-:Y:S02]  /*13d00*/  SHF.R.U64 R183, R183, 0x3, RZ ;  /* 0x00000003b7b77819 */ /* 0x000fe400000012ff */
[C---:B------:R-:W-:Y:S02]  /*13d10*/  IADD3 R176, P2, R126.reuse, 0xc040, RZ ;  /* 0x0000c0407eb07810 */ /* 0x040fe40007f5e0ff */
[----:B------:R-:W-:-:S02]  /*13d20*/  IADD3 R151, P3, R126, 0xc060, RZ ;  /* 0x0000c0607e977810 */ /* 0x000fc40007f7e0ff */
[----:B------:R-:W-:Y:S02]  /*13d30*/  SHF.R.U64 R15, R15, 0x3, RZ ;  /* 0x000000030f0f7819 */ /* 0x000fe400000012ff */
[----:B------:R-:W-:Y:S02]  /*13d40*/  LOP3.LUT R185, R98, 0x380, RZ, 0xc0, !PT ;  /* 0x0000038062b97812 */ /* 0x000fe400078ec0ff */
[----:B------:R-:W-:Y:S01]  /*13d50*/  LOP3.LUT R46, R177, R46, RZ, 0x3c, !PT ;  /* 0x0000002eb12e7212 */ /* 0x000fe200078e3cff */
[--C-:B------:R-:W-:Y:S01]  /*13d60*/  IMAD.X R91, RZ, RZ, R127.reuse, P5 ;  /* 0x000000ffff5b7224 */ /* 0x100fe200028e067f */
[----:B------:R-:W-:Y:S01]  /*13d70*/  LOP3.LUT R90, R181, R90, RZ, 0x3c, !PT ;  /* 0x0000005ab55a7212 */ /* 0x000fe200078e3cff */
[--C-:B------:R-:W-:Y:S01]  /*13d80*/  IMAD.X R95, RZ, RZ, R127.reuse, P0 ;  /* 0x000000ffff5f7224 */ /* 0x100fe200000e067f */
[----:B------:R-:W-:Y:S01]  /*13d90*/  LOP3.LUT R177, R102, 0x380, RZ, 0xc0, !PT ;  /* 0x0000038066b17812 */ /* 0x000fe200078ec0ff */
[----:B------:R-:W-:Y:S01]  /*13da0*/  IMAD.X R99, RZ, RZ, R127, P1 ;  /* 0x000000ffff637224 */ /* 0x000fe200008e067f */
[----:B------:R-:W-:-:S02]  /*13db0*/  LOP3.LUT R181, R106, 0x380, RZ, 0xc0, !PT ;  /* 0x000003806ab57812 */ /* 0x000fc400078ec0ff */
[----:B------:R-:W-:Y:S02]  /*13dc0*/  LOP3.LUT R110, R183, R110, RZ, 0x3c, !PT ;  /* 0x0000006eb76e7212 */ /* 0x000fe400078e3cff */
[C---:B------:R-:W-:Y:S02]  /*13dd0*/  IADD3 R114, P5, R126.reuse, 0x8060, RZ ;  /* 0x000080607e727810 */ /* 0x040fe40007fbe0ff */
[C---:B--2---:R-:W-:Y:S02]  /*13de0*/  IADD3 R84, P0, R126.reuse, 0xc000, RZ ;  /* 0x0000c0007e547810 */ /* 0x044fe40007f1e0ff */
[----:B------:R-:W-:Y:S02]  /*13df0*/  IADD3 R122, P1, R126, 0xc020, RZ ;  /* 0x0000c0207e7a7810 */ /* 0x000fe40007f3e0ff */
[----:B------:R-:W-:Y:S02]  /*13e00*/  LOP3.LUT R183, R176, 0x380, RZ, 0xc0, !PT ;  /* 0x00000380b0b77812 */ /* 0x000fe400078ec0ff */
[----:B------:R-:W-:-:S02]  /*13e10*/  LOP3.LUT R14, R151, 0x380, RZ, 0xc0, !PT ;  /* 0x00000380970e7812 */ /* 0x000fc400078ec0ff */
[----:B------:R-:W-:Y:S02]  /*13e20*/  LOP3.LUT R126, R15, R126, RZ, 0x3c, !PT ;  /* 0x0000007e0f7e7212 */ /* 0x000fe400078e3cff */
[----:B------:R-:W-:Y:S02]  /*13e30*/  SHF.R.U64 R185, R185, 0x3, RZ ;  /* 0x00000003b9b97819 */ /* 0x000fe400000012ff */
[----:B------:R-:W-:Y:S02]  /*13e40*/  SHF.R.U64 R177, R177, 0x3, RZ ;  /* 0x00000003b1b17819 */ /* 0x000fe400000012ff */
[----:B------:R-:W-:Y:S02]  /*13e50*/  SHF.R.U64 R181, R181, 0x3, RZ ;  /* 0x00000003b5b57819 */ /* 0x000fe400000012ff */
[----:B------:R-:W-:Y:S02]  /*13e60*/  SHF.R.U64 R183, R183, 0x3, RZ ;  /* 0x00000003b7b77819 */ /* 0x000fe400000012ff */
[----:B------:R-:W-:-:S02]  /*13e70*/  SHF.R.U64 R14, R14, 0x3, RZ ;  /* 0x000000030e0e7819 */ /* 0x000fc400000012ff */
[----:B------:R-:W-:Y:S02]  /*13e80*/  LOP3.LUT R98, R185, R98, RZ, 0x3c, !PT ;  /* 0x00000062b9627212 */ /* 0x000fe400078e3cff */
[----:B------:R-:W-:Y:S01]  /*13e90*/  MOV R126, R126 ;  /* 0x0000007e007e7202 */ /* 0x000fe20000000f00 */
[--C-:B------:R-:W-:Y:S01]  /*13ea0*/  IMAD.X R13, RZ, RZ, R127.reuse, P2 ;  /* 0x000000ffff0d7224 */ /* 0x100fe200010e067f */
[----:B------:R-:W-:Y:S01]  /*13eb0*/  LOP3.LUT R185, R114, 0x380, RZ, 0xc0, !PT ;  /* 0x0000038072b97812 */ /* 0x000fe200078ec0ff */
[----:B------:R-:W-:Y:S01]  /*13ec0*/  IMAD.X R15, RZ, RZ, R127, P3 ;  /* 0x000000ffff0f7224 */ /* 0x000fe200018e067f */
[----:B------:R-:W-:Y:S02]  /*13ed0*/  LOP3.LUT R102, R177, R102, RZ, 0x3c, !PT ;  /* 0x00000066b1667212 */ /* 0x000fe400078e3cff */
[----:B------:R-:W-:Y:S02]  /*13ee0*/  MOV R28, R20 ;  /* 0x00000014001c7202 */ /* 0x000fe40000000f00 */
[----:B------:R-:W-:-:S02]  /*13ef0*/  LOP3.LUT R106, R181, R106, RZ, 0x3c, !PT ;  /* 0x0000006ab56a7212 */ /* 0x000fc400078e3cff */
[----:B------:R-:W-:Y:S02]  /*13f00*/  LOP3.LUT R177, R84, 0x380, RZ, 0xc0, !PT ;  /* 0x0000038054b17812 */ /* 0x000fe400078ec0ff */
[----:B------:R-:W-:Y:S02]  /*13f10*/  MOV R30, R30 ;  /* 0x0000001e001e7202 */ /* 0x000fe40000000f00 */
[----:B------:R-:W-:Y:S02]  /*13f20*/  LOP3.LUT R181, R122, 0x380, RZ, 0xc0, !PT ;  /* 0x000003807ab57812 */ /* 0x000fe400078ec0ff */
[----:B------:R-:W-:Y:S02]  /*13f30*/  LOP3.LUT R12, R183, R176, RZ, 0x3c, !PT ;  /* 0x000000b0b70c7212 */ /* 0x000fe400078e3cff */
[----:B------:R-:W-:Y:S02]  /*13f40*/  LOP3.LUT R14, R14, R151, RZ, 0x3c, !PT ;  /* 0x000000970e0e7212 */ /* 0x000fe400078e3cff */
[----:B------:R-:W-:Y:S01]  /*13f50*/  MOV R38, R38 ;  /* 0x0000002600267202 */ /* 0x000fe20000000f00 */
[----:B------:R1:W-:Y:S01]  /*13f60*/  STSM.16.M88.4 [R126], R24 ;  /* 0x000000187e007844 */ /* 0x0003e20000000200 */
[----:B------:R-:W-:-:S02]  /*13f70*/  MOV R46, R46 ;  /* 0x0000002e002e7202 */ /* 0x000fc40000000f00 */
[----:B------:R-:W-:Y:S01]  /*13f80*/  SHF.R.U64 R185, R185, 0x3, RZ ;  /* 0x00000003b9b97819 */ /* 0x000fe200000012ff */
[----:B------:R2:W-:Y:S01]  /*13f90*/  STSM.16.M88.4 [R28], R32 ;  /* 0x000000201c007844 */ /* 0x0005e20000000200 */
[----:B------:R-:W-:Y:S01]  /*13fa0*/  MOV R90, R90 ;  /* 0x0000005a005a7202 */ /* 0x000fe20000000f00 */
[--C-:B------:R-:W-:Y:S01]  /*13fb0*/  IMAD.X R111, RZ, RZ, R127.reuse, P4 ;  /* 0x000000ffff6f7224 */ /* 0x100fe200020e067f */
[----:B------:R-:W-:Y:S01]  /*13fc0*/  SHF.R.U64 R177, R177, 0x3, RZ ;  /* 0x00000003b1b17819 */ /* 0x000fe200000012ff */
[----:B------:R3:W-:Y:S01]  /*13fd0*/  STSM.16.M88.4 [R30], R40 ;  /* 0x000000281e007844 */ /* 0x0007e20000000200 */
[----:B------:R-:W-:Y:S01]  /*13fe0*/  MOV R94, R94 ;  /* 0x0000005e005e7202 */ /* 0x000fe20000000f00 */
[----:B------:R-:W-:Y:S01]  /*13ff0*/  IMAD.X R115, RZ, RZ, R127, P5 ;  /* 0x000000ffff737224 */ /* 0x000fe200028e067f */
[----:B------:R-:W-:Y:S01]  /*14000*/  SHF.R.U64 R181, R181, 0x3, RZ ;  /* 0x00000003b5b57819 */ /* 0x000fe200000012ff */
[----:B------:R0:W-:Y:S01]  /*14010*/  STSM.16.M88.4 [R38], R48 ;  /* 0x0000003026007844 */ /* 0x0001e20000000200 */
[----:B------:R-:W-:-:S02]  /*14020*/  MOV R98, R98 ;  /* 0x0000006200627202 */ /* 0x000fc40000000f00 */
[----:B------:R-:W-:Y:S02]  /*14030*/  MOV R20, R12 ;  /* 0x0000000c00147202 */ /* 0x000fe40000000f00 */
[----:B------:R-:W-:Y:S01]  /*14040*/  MOV R21, R14 ;  /* 0x0000000e00157202 */ /* 0x000fe20000000f00 */
[----:B------:R-:W-:Y:S01]  /*14050*/  IMAD.X R119, RZ, RZ, R127, P0 ;  /* 0x000000ffff777224 */ /* 0x000fe200000e067f */
[----:B------:R-:W-:Y:S01]  /*14060*/  MOV R102, R102 ;  /* 0x0000006600667202 */ /* 0x000fe20000000f00 */
[----:B------:R-:W-:Y:S01]  /*14070*/  STSM.16.M88.4 [R46], R56 ;  /* 0x000000382e007844 */ /* 0x000fe20000000200 */
[----:B------:R-:W-:Y:S02]  /*14080*/  F2FP.BF16.F32.PACK_AB R12, R89, R166 ;  /* 0x000000a6590c723e */ /* 0x000fe400000010ff */
[----:B------:R-:W-:Y:S02]  /*14090*/  F2FP.BF16.F32.PACK_AB R13, R79, R70 ;  /* 0x000000464f0d723e */ /* 0x000fe400000010ff */
[----:B------:R-:W-:-:S02]  /*140a0*/  F2FP.BF16.F32.PACK_AB R14, R93, R167 ;  /* 0x000000a75d0e723e */ /* 0x000fc400000010ff */
[----:B------:R-:W-:Y:S01]  /*140b0*/  F2FP.BF16.F32.PACK_AB R15, R120, R116 ;  /* 0x00000074780f723e */ /* 0x000fe200000010ff */
[----:B------:R-:W-:Y:S01]  /*140c0*/  IMAD.X R123, RZ, RZ, R127, P1 ;  /* 0x000000ffff7b7224 */ /* 0x000fe200008e067f */
[----:B------:R-:W-:Y:S01]  /*140d0*/  LOP3.LUT R114, R185, R114, RZ, 0x3c, !PT ;  /* 0x00000072b9727212 */ /* 0x000fe200078e3cff */
[----:B------:R-:W-:Y:S01]  /*140e0*/  STSM.16.M88.4 [R90], R64 ;  /* 0x000000405a007844 */ /* 0x000fe20000000200 */
[----:B------:R-:W-:Y:S02]  /*140f0*/  LOP3.LUT R118, R177, R84, RZ, 0x3c, !PT ;  /* 0x00000054b1767212 */ /* 0x000fe400078e3cff */
[----:B------:R-:W-:Y:S01]  /*14100*/  LOP3.LUT R122, R181, R122, RZ, 0x3c, !PT ;  /* 0x0000007ab57a7212 */ /* 0x000fe200078e3cff */
[----:B------:R-:W-:Y:S01]  /*14110*/  STSM.16.M88.4 [R94], R72 ;  /* 0x000000485e007844 */ /* 0x000fe20000000200 */
[----:B------:R-:W-:Y:S02]  /*14120*/  MOV R106, R106 ;  /* 0x0000006a006a7202 */ /* 0x000fe40000000f00 */
[----:B-1----:R-:W-:Y:S01]  /*14130*/  F2FP.BF16.F32.PACK_AB R24, R97, R168 ;  /* 0x000000a86118723e */ /* 0x002fe200000010ff */
[----:B------:R-:W-:Y:S01]  /*14140*/  STSM.16.M88.4 [R98], R80 ;  /* 0x0000005062007844 */ /* 0x000fe20000000200 */
[----:B------:R-:W-:-:S02]  /*14150*/  F2FP.BF16.F32.PACK_AB R25, R128, R124 ;  /* 0x0000007c8019723e */ /* 0x000fc400000010ff */
[----:B------:R-:W-:Y:S02]  /*14160*/  F2FP.BF16.F32.PACK_AB R26, R101, R169 ;  /* 0x000000a9651a723e */ /* 0x000fe400000010ff */
[----:B------:R-:W-:Y:S01]  /*14170*/  F2FP.BF16.F32.PACK_AB R27, R153, R152 ;  /* 0x00000098991b723e */ /* 0x000fe200000010ff */
[----:B------:R4:W-:Y:S01]  /*14180*/  STSM.16.M88.4 [R102], R12 ;  /* 0x0000000c66007844 */ /* 0x0009e20000000200 */
[----:B------:R-:W-:Y:S02]  /*14190*/  MOV R110, R110 ;  /* 0x0000006e006e7202 */ /* 0x000fe40000000f00 */
[----:B--2---:R-:W-:Y:S02]  /*141a0*/  F2FP.BF16.F32.PACK_AB R28, R105, R170 ;  /* 0x000000aa691c723e */ /* 0x004fe400000010ff */
[----:B---3--:R-:W-:Y:S02]  /*141b0*/  F2FP.BF16.F32.PACK_AB R30, R109, R171 ;  /* 0x000000ab6d1e723e */ /* 0x008fe400000010ff */
[----:B------:R-:W-:-:S02]  /*141c0*/  F2FP.BF16.F32.PACK_AB R31, R157, R156 ;  /* 0x0000009c9d1f723e */ /* 0x000fc400000010ff */
[----:B------:R-:W-:Y:S02]  /*141d0*/  MOV R114, R114 ;  /* 0x0000007200727202 */ /* 0x000fe40000000f00 */
[----:B------:R-:W-:Y:S02]  /*141e0*/  F2FP.BF16.F32.PACK_AB R32, R113, R172 ;  /* 0x000000ac7120723e */ /* 0x000fe400000010ff */
[----:B------:R-:W-:Y:S02]  /*141f0*/  F2FP.BF16.F32.PACK_AB R33, R159, R158 ;  /* 0x0000009e9f21723e */ /* 0x000fe400000010ff */
[----:B------:R-:W-:Y:S02]  /*14200*/  F2FP.BF16.F32.PACK_AB R34, R117, R173 ;  /* 0x000000ad7522723e */ /* 0x000fe400000010ff */
[----:B------:R-:W-:Y:S02]  /*14210*/  F2FP.BF16.F32.PACK_AB R35, R161, R160 ;  /* 0x000000a0a123723e */ /* 0x000fe400000010ff */
[----:B------:R-:W-:-:S02]  /*14220*/  MOV R118, R118 ;  /* 0x0000007600767202 */ /* 0x000fc40000000f00 */
[----:B0-----:R-:W-:Y:S02]  /*14230*/  F2FP.BF16.F32.PACK_AB R38, R125, R175 ;  /* 0x000000af7d26723e */ /* 0x001fe400000010ff */
[----:B------:R-:W-:Y:S02]  /*14240*/  F2FP.BF16.F32.PACK_AB R39, R165, R164 ;  /* 0x000000a4a527723e */ /* 0x000fe400000010ff */
[----:B------:R-:W-:Y:S02]  /*14250*/  ISETP.NE.U32.AND P0, PT, RZ, UR4, PT ;  /* 0x00000004ff007c0c */ /* 0x000fe4000bf05070 */
[----:B----4-:R-:W-:Y:S01]  /*14260*/  IADD3 R12, P1, R184, UR4, RZ ;  /* 0x00000004b80c7c10 */ /* 0x010fe2000ff3e0ff */
[----:B------:R-:W-:Y:S01]  /*14270*/  STSM.16.M88.4 [R106], R24 ;  /* 0x000000186a007844 */ /* 0x000fe20000000200 */
[----:B------:R-:W-:Y:S02]  /*14280*/  MOV R122, R122 ;  /* 0x0000007a007a7202 */ /* 0x000fe40000000f00 */
[----:B------:R-:W-:-:S02]  /*14290*/  F2FP.BF16.F32.PACK_AB R40, R129, R179 ;  /* 0x000000b38128723e */ /* 0x000fc400000010ff */
[----:B------:R-:W-:Y:S02]  /*142a0*/  F2FP.BF16.F32.PACK_AB R41, R131, R130 ;  /* 0x000000828329723e */ /* 0x000fe400000010ff */
[----:B------:R-:W-:Y:S02]  /*142b0*/  F2FP.BF16.F32.PACK_AB R42, R133, R132 ;  /* 0x00000084852a723e */ /* 0x000fe400000010ff */
[----:B------:R-:W-:Y:S01]  /*142c0*/  F2FP.BF16.F32.PACK_AB R43, R135, R134 ;  /* 0x00000086872b723e */ /* 0x000fe200000010ff */
[----:B------:R0:W-:Y:S01]  /*142d0*/  STSM.16.M88.4 [R110], R28 ;  /* 0x0000001c6e007844 */ /* 0x0001e20000000200 */
[----:B------:R-:W-:Y:S02]  /*142e0*/  ISETP.NE.AND.EX P0, PT, RZ, UR5, PT, P0 ;  /* 0x00000005ff007c0c */ /* 0x000fe4000bf05300 */
[----:B------:R-:W-:Y:S01]  /*142f0*/  IADD3.X R13, R182, UR5, RZ, P1, !PT ;  /* 0x00000005b60d7c10 */ /* 0x000fe20008ffe4ff */
[----:B------:R1:W-:Y:S01]  /*14300*/  STSM.16.M88.4 [R114], R32 ;  /* 0x0000002072007844 */ /* 0x0003e20000000200 */
[----:B------:R-:W-:-:S03]  /*14310*/  ULDC.64 UR4, c[0x0][0xd08] ;  /* 0x0003420000047ab9 */ /* 0x000fc60000000a00 */
[----:B------:R1:W-:Y:S01]  /*14320*/  STSM.16.M88.4 [R118], R36 ;  /* 0x0000002476007844 */ /* 0x0003e20000000200 */
[----:B------:R-:W-:-:S03]  /*14330*/  ISETP.NE.U32.AND P2, PT, RZ, UR4, PT ;  /* 0x00000004ff007c0c */ /* 0x000fc6000bf45070 */
[----:B------:R1:W-:Y:S04]  /*14340*/  STSM.16.M88.4 [R122], R40 ;  /* 0x000000287a007844 */ /* 0x0003e80000000200 */
        /* <DEDUP_REMOVED lines=10> */
[----:B------:R-:W-:-:S13]  /*143f0*/  ISETP.NE.AND P1, PT, R0, 0x1, PT ;  /* 0x000000010000780c */ /* 0x000fda0003f25270 */
[----:B------:R-:W2:Y:S08]  /*14400*/  @P1 LDC R4, c[0x0][0xcec] ;  /* 0x00033b00ff041b82 */ /* 0x000eb00000000800 */
[----:B------:R-:W3:Y:S01]  /*14410*/  @P1 LDC R15, c[0x0][0xcf0] ;  /* 0x00033c00ff0f1b82 */ /* 0x000ee20000000800 */
[----:B0-----:R-:W-:Y:S01]  /*14420*/  IMAD.IADD R29, R180, 0x1, R178 ;  /* 0x00000001b41d7824 */ /* 0x001fe200078e02b2 */
[----:B-1----:R-:W-:Y:S06]  /*14430*/  @P2 BRA `(.L_x_14944) ;  /* 0x0000000000102947 */ /* 0x002fec0003800000 */
[----:B------:R-:W-:Y:S05]  /*14440*/  @!P0 BRA `(.L_x_14944) ;  /* 0x00000000000c8947 */ /* 0x000fea0003800000 */
[----:B------:R-:W4:Y:S04]  /*14450*/  LDG.E R8, desc[UR40][R12.64] ;  /* 0x000000280c087981 */ /* 0x000f28000c1e1900 */
[----:B-----5:R-:W4:Y:S02]  /*14460*/  LDG.E R7, desc[UR40][R12.64+0x4] ;  /* 0x000004280c077981 */ /* 0x020f24000c1e1900 */
[----:B----4-:R-:W-:-:S07]  /*14470*/  IMAD.IADD R7, R7, 0x1, -R8 ;  /* 0x0000000107077824 */ /* 0x010fce00078e0a08 */
.L_x_14944:
[----:B------:R-:W4:Y:S01]  /*14480*/  LDL.LU R24, [R1+0x94] ;  /* 0x0000940001187983 */ /* 0x000f220000300800 */
[----:B------:R-:W0:Y:S01]  /*14490*/  S2R R8, SR_TID.X ;  /* 0x0000000000087919 */ /* 0x000e220000002100 */
[----:B--2---:R-:W-:Y:S01]  /*144a0*/  @P1 IMAD.HI.U32 R4, R29, R4, RZ ;  /* 0x000000041d041227 */ /* 0x004fe200078e00ff */
[----:B------:R-:W-:Y:S01]  /*144b0*/  ULDC.64 UR4, c[0x0][0xc90] ;  /* 0x0003240000047ab9 */ /* 0x000fe20000000a00 */
[--C-:B-----5:R-:W-:Y:S01]  /*144c0*/  SHF.R.S32.HI R21, RZ, 0x1f, R3.reuse ;  /* 0x0000001fff157819 */ /* 0x120fe20000011403 */
[----:B------:R-:W2:Y:S01]  /*144d0*/  LDL.LU R14, [R1+0x88] ;  /* 0x00008800010e7983 */ /* 0x000ea20000300800 */
[----:B------:R-:W-:Y:S01]  /*144e0*/  IMAD.MOV.U32 R20, RZ, RZ, R3 ;  /* 0x000000ffff147224 */ /* 0x000fe200078e0003 */
[----:B------:R-:W1:Y:S02]  /*144f0*/  @P1 LDC R79, c[0x0][0xcec] ;  /* 0x00033b00ff4f1b82 */ /* 0x000e640000000800 */
[----:B------:R-:W4:Y:S04]  /*14500*/  LDL.LU R88, [R1+0x7c] ;  /* 0x00007c0001587983 */ /* 0x000f280000300800 */
[----:B------:R-:W4:Y:S01]  /*14510*/  LDL R95, [R1+0x3c] ;  /* 0x00003c00015f7983 */ /* 0x000f220000100800 */
[----:B------:R-:W-:Y:S01]  /*14520*/  IMAD.MOV.U32 R13, RZ, RZ, R29 ;  /* 0x000000ffff0d7224 */ /* 0x000fe200078e001d */
[----:B---3--:R-:W-:-:S02]  /*14530*/  @P1 SHF.R.U32.HI R13, RZ, R15, R4 ;  /* 0x0000000fff0d1219 */ /* 0x008fc40000011604 */
[----:B------:R-:W3:Y:S03]  /*14540*/  LDL R26, [R1+0xa0] ;  /* 0x0000a000011a7983 */ /* 0x000ee60000100800 */
[----:B------:R-:W-:Y:S01]  /*14550*/  IMAD.MOV R27, RZ, RZ, -R13 ;  /* 0x000000ffff1b7224 */ /* 0x000fe200078e0a0d */
[----:B------:R0:W5:Y:S04]  /*14560*/  LDL R96, [R1+0xb4] ;  /* 0x0000b40001607983 */ /* 0x0001680000100800 */
[----:B------:R0:W5:Y:S04]  /*14570*/  LDL R94, [R1+0xb0] ;  /* 0x0000b000015e7983 */ /* 0x0001680000100800 */
[----:B------:R1:W5:Y:S01]  /*14580*/  LDL R93, [R1+0x70] ;  /* 0x00007000015d7983 */ /* 0x0003620000100800 */
[----:B0-----:R-:W-:-:S03]  /*14590*/  VIADD R84, R8, 0xffffff80 ;  /* 0xffffff8008547836 */ /* 0x001fc60000000000 */
[----:B------:R0:W5:Y:S02]  /*145a0*/  LDL R92, [R1+0xac] ;  /* 0x0000ac00015c7983 */ /* 0x0001640000100800 */
[----:B------:R-:W-:Y:S02]  /*145b0*/  SHF.R.S32.HI R83, RZ, 0x1f, R84 ;  /* 0x0000001fff537819 */ /* 0x000fe40000011454 */
[----:B------:R0:W5:Y:S02]  /*145c0*/  LDL R91, [R1+0x6c] ;  /* 0x00006c00015b7983 */ /* 0x0001640000100800 */
[----:B------:R-:W-:Y:S02]  /*145d0*/  LEA.HI R83, R83, R84, RZ, 0x3 ;  /* 0x0000005453537211 */ /* 0x000fe400078f18ff */
[----:B------:R0:W5:Y:S02]  /*145e0*/  LDL R90, [R1+0xa8] ;  /* 0x0000a800015a7983 */ /* 0x0001640000100800 */
[----:B------:R-:W-:Y:S01]  /*145f0*/  SHF.R.S32.HI R83, RZ, 0x3, R83 ;  /* 0x00000003ff537819 */ /* 0x000fe20000011453 */
[----:B------:R-:W0:Y:S01]  /*14600*/  S2R R30, SR_TID.X ;  /* 0x00000000001e7919 */ /* 0x000e220000002100 */
[----:B--2---:R-:W-:-:S02]  /*14610*/  SEL R76, R14, RZ, !P0 ;  /* 0x000000ff0e4c7207 */ /* 0x004fc40004000000 */
[----:B----4-:R-:W-:Y:S01]  /*14620*/  SHF.R.S32.HI R77, RZ, 0x1f, R88 ;  /* 0x0000001fff4d7819 */ /* 0x010fe20000011458 */
[----:B------:R-:W-:Y:S01]  /*14630*/  IMAD.WIDE.U32 R8, R88, UR4, R20 ;  /* 0x0000000458087c25 */ /* 0x000fe2000f8e0014 */
[----:B------:R-:W-:-:S03]  /*14640*/  SEL R20, R24, RZ, !P0 ;  /* 0x000000ff18147207 */ /* 0x000fc60004000000 */
[----:B------:R-:W-:Y:S02]  /*14650*/  IMAD R12, R77, UR4, RZ ;  /* 0x000000044d0c7c24 */ /* 0x000fe4000f8e02ff */
[----:B------:R-:W-:Y:S02]  /*14660*/  IMAD R25, R83, 0x40, R95 ;  /* 0x0000004053197824 */ /* 0x000fe400078e025f */
[----:B------:R-:W-:Y:S01]  /*14670*/  IMAD R15, R88, UR5, R12 ;  /* 0x00000005580f7c24 */ /* 0x000fe2000f8e020c */
[----:B------:R-:W-:-:S03]  /*14680*/  ULDC.64 UR4, c[0x0][0xc98] ;  /* 0x0003260000047ab9 */ /* 0x000fc60000000a00 */
[----:B------:R-:W-:Y:S02]  /*14690*/  IMAD.IADD R9, R9, 0x1, R15 ;  /* 0x0000000109097824 */ /* 0x000fe400078e020f */
[----:B------:R-:W-:Y:S02]  /*146a0*/  IMAD R15, R0, R27, R29 ;  /* 0x0000001b000f7224 */ /* 0x000fe400078e021d */
[----:B------:R-:W-:Y:S02]  /*146b0*/  IMAD R27, R20, UR4, RZ ;  /* 0x00000004141b7c24 */ /* 0x000fe4000f8e02ff */
[----:B------:R-:W-:Y:S01]  /*146c0*/  IMAD.WIDE.U32 R8, R76, UR4, R8 ;  /* 0x000000044c087c25 */ /* 0x000fe2000f8e0008 */
[----:B------:R-:W-:-:S03]  /*146d0*/  SHF.R.S32.HI R4, RZ, 0x1f, R15 ;  /* 0x0000001fff047819 */ /* 0x000fc6000001140f */
[----:B------:R-:W-:Y:S01]  /*146e0*/  IMAD.WIDE R10, R25, 0x2, R10 ;  /* 0x00000002190a7825 */ /* 0x000fe200078e020a */
[----:B------:R-:W-:Y:S02]  /*146f0*/  SHF.R.S32.HI R25, RZ, 0x1f, R13 ;  /* 0x0000001fff197819 */ /* 0x000fe4000001140d */
[----:B------:R-:W-:Y:S01]  /*14700*/  IADD3 R12, P0, R13, R8, RZ ;  /* 0x000000080d0c7210 */ /* 0x000fe20007f1e0ff */
[----:B------:R-:W-:Y:S01]  /*14710*/  IMAD R14, R76, UR5, R27 ;  /* 0x000000054c0e7c24 */ /* 0x000fe2000f8e021b */
[----:B------:R-:W-:Y:S02]  /*14720*/  ULDC.64 UR4, c[0x0][0xc88] ;  /* 0x0003220000047ab9 */ /* 0x000fe40000000a00 */
[----:B------:R-:W-:Y:S02]  /*14730*/  IMAD R4, R4, UR4, RZ ;  /* 0x0000000404047c24 */ /* 0x000fe4000f8e02ff */
[----:B------:R-:W-:Y:S02]  /*14740*/  IADD3.X R13, R25, R9, R14, P0, !PT ;  /* 0x00000009190d7210 */ /* 0x000fe400007fe40e */
[----:B------:R-:W-:-:S02]  /*14750*/  IMAD R9, R15, UR5, R4 ;  /* 0x000000050f097c24 */ /* 0x000fc4000f8e0204 */
[----:B------:R-:W-:Y:S01]  /*14760*/  IMAD.WIDE.U32 R12, R15, UR4, R12 ;  /* 0x000000040f0c7c25 */ /* 0x000fe2000f8e000c */
[----:B------:R-:W-:-:S03]  /*14770*/  ULDC.64 UR4, c[0x0][0xc50] ;  /* 0x0003140000047ab9 */ /* 0x000fc60000000a00 */
[----:B------:R-:W-:Y:S01]  /*14780*/  IMAD.IADD R9, R13, 0x1, R9 ;  /* 0x000000010d097824 */ /* 0x000fe200078e0209 */
[----:B------:R-:W-:-:S04]  /*14790*/  LEA R4, P0, R12, UR4, 0x2 ;  /* 0x000000040c047c11 */ /* 0x000fc8000f8010ff */
[----:B------:R-:W-:Y:S01]  /*147a0*/  LEA.HI.X R14, R12, UR5, R9, 0x2, P0 ;  /* 0x000000050c0e7c11 */ /* 0x000fe200080f1409 */
[----:B------:R-:W-:Y:S02]  /*147b0*/  ULDC.64 UR4, c[0x0][0xba0] ;  /* 0x0002e80000047ab9 */ /* 0x000fe40000000a00 */
[----:B------:R-:W-:-:S04]  /*147c0*/  IMAD R80, R21, UR4, RZ ;  /* 0x0000000415507c24 */ /* 0x000fc8000f8e02ff */
[C---:B------:R-:W-:Y:S02]  /*147d0*/  IMAD R21, R3.reuse, UR5, R80 ;  /* 0x0000000503157c24 */ /* 0x040fe4000f8e0250 */
[----:B------:R-:W-:Y:S01]  /*147e0*/  IMAD.WIDE.U32 R80, R3, UR4, RZ ;  /* 0x0000000403507c25 */ /* 0x000fe2000f8e00ff */
[----:B------:R-:W-:-:S03]  /*147f0*/  ULDC.64 UR4, c[0x0][0xbe8] ;  /* 0x0002fa0000047ab9 */ /* 0x000fc60000000a00 */
[----:B------:R-:W-:Y:S02]  /*14800*/  IMAD.IADD R81, R81, 0x1, R21 ;  /* 0x0000000151517824 */ /* 0x000fe400078e0215 */
[----:B------:R-:W-:Y:S02]  /*14810*/  IMAD R77, R77, UR4, RZ ;  /* 0x000000044d4d7c24 */ /* 0x000fe4000f8e02ff */
[----:B------:R-:W-:-:S04]  /*14820*/  IMAD.WIDE.U32 R80, R88, UR4, R80 ;  /* 0x0000000458507c25 */ /* 0x000fc8000f8e0050 */
[----:B------:R-:W-:Y:S01]  /*14830*/  IMAD R77, R88, UR5, R77 ;  /* 0x00000005584d7c24 */ /* 0x000fe2000f8e024d */
[C---:B------:R-:W-:Y:S01]  /*14840*/  IADD3 R13, P3, R10.reuse, 0x2000, RZ ;  /* 0x000020000a0d7810 */ /* 0x040fe20007f7e0ff */
[----:B------:R2:W5:Y:S01]  /*14850*/  LDL R88, [R1+0x74] ;  /* 0x0000740001587983 */ /* 0x0005620000100800 */
[C---:B------:R-:W-:Y:S02]  /*14860*/  IADD3 R27, P2, R10.reuse, 0x1000, RZ ;  /* 0x000010000a1b7810 */ /* 0x040fe40007f5e0ff */
[----:B------:R-:W-:Y:S02]  /*14870*/  SHF.R.S32.HI R82, RZ, 0x1f, R84 ;  /* 0x0000001fff527819 */ /* 0x000fe40000011454 */
[----:B------:R-:W-:Y:S01]  /*14880*/  IADD3 R29, P0, R10, 0x4000, RZ ;  /* 0x000040000a1d7810 */ /* 0x000fe20007f1e0ff */
[----:B0-----:R-:W-:Y:S01]  /*14890*/  VIADD R31, R30, 0xffffff80 ;  /* 0xffffff801e1f7836 */ /* 0x001fe20000000000 */
[----:B------:R-:W-:Y:S02]  /*148a0*/  LOP3.LUT R12, R13, 0x380, RZ, 0xc0, !PT ;  /* 0x000003800d0c7812 */ /* 0x000fe400078ec0ff */
[----:B------:R-:W-:-:S02]  /*148b0*/  IADD3 R25, P5, R10, 0x3000, RZ ;  /* 0x000030000a197810 */ /* 0x000fc40007fbe0ff */
[----:B------:R-:W-:Y:S01]  /*148c0*/  IADD3 R33, P4, R10, 0x5000, RZ ;  /* 0x000050000a217810 */ /* 0x000fe20007f9e0ff */
[----:B------:R-:W-:Y:S01]  /*148d0*/  SHFL.IDX PT, R50, R4, RZ, 0x1c1f ;  /* 0x001c1fff04327589 */ /* 0x000fe200000e0000 */
[----:B------:R-:W-:Y:S01]  /*148e0*/  SHF.R.U64 R12, R12, 0x3, RZ ;  /* 0x000000030c0c7819 */ /* 0x000fe200000012ff */
[--C-:B------:R-:W-:Y:S01]  /*148f0*/  IMAD.X R9, RZ, RZ, R11.reuse, P2 ;  /* 0x000000ffff097224 */ /* 0x100fe200010e060b */
[----:B------:R-:W-:Y:S01]  /*14900*/  LOP3.LUT R28, R29, 0x380, RZ, 0xc0, !PT ;  /* 0x000003801d1c7812 */ /* 0x000fe200078ec0ff */
[----:B------:R-:W0:Y:S01]  /*14910*/  SHFL.IDX PT, R51, R14, RZ, 0x1c1f ;  /* 0x001c1fff0e337589 */ /* 0x000e2200000e0000 */
[----:B------:R-:W-:Y:S01]  /*14920*/  LOP3.LUT R12, R12, R13, RZ, 0x3c, !PT ;  /* 0x0000000d0c0c7212 */ /* 0x000fe200078e3cff */
[----:B------:R-:W-:Y:S01]  /*14930*/  IMAD.X R13, RZ, RZ, R11, P3 ;  /* 0x000000ffff0d7224 */ /* 0x000fe200018e060b */
[C---:B------:R-:W-:Y:S01]  /*14940*/  IADD3 R37, P2, R10.reuse, 0x6000, RZ ;  /* 0x000060000a257810 */ /* 0x040fe20007f5e0ff */
[----:B------:R4:W-:Y:S01]  /*14950*/  SHFL.IDX PT, R54, R4, 0x1, 0x1c1f ;  /* 0x003c1f0004367f89 */ /* 0x0009e200000e0000 */
[----:B------:R-:W-:Y:S01]  /*14960*/  IADD3 R41, P3, R10, 0x7000, RZ ;  /* 0x000070000a297810 */ /* 0x000fe20007f7e0ff */
[----:B---3--:R-:W-:Y:S01]  /*14970*/  IMAD.IADD R15, R26, 0x1, R178 ;  /* 0x000000011a0f7824 */ /* 0x008fe200078e02b2 */
[----:B------:R-:W-:Y:S01]  /*14980*/  LEA.HI R82, R82, R84, RZ, 0x3 ;  /* 0x0000005452527211 */ /* 0x000fe200078f18ff */
[----:B------:R-:W3:Y:S01]  /*14990*/  SHFL.IDX PT, R55, R14, 0x1, 0x1c1f ;  /* 0x003c1f000e377f89 */ /* 0x000ee200000e0000 */
[----:B------:R-:W-:Y:S01]  /*149a0*/  LOP3.LUT R24, R25, 0x380, RZ, 0xc0, !PT ;  /* 0x0000038019187812 */ /* 0x000fe200078ec0ff */
[----:B------:R-:W-:Y:S01]  /*149b0*/  IMAD R78, R7, R0, RZ ;  /* 0x00000000074e7224 */ /* 0x000fe200078e02ff */
[----:B------:R-:W-:Y:S01]  /*149c0*/  LOP3.LUT R32, R33, 0x380, RZ, 0xc0, !PT ;  /* 0x0000038021207812 */ /* 0x000fe200078ec0ff */
[----:B------:R-:W-:Y:S01]  /*149d0*/  ULDC.64 UR4, c[0x0][0xbf0] ;  /* 0x0002fc0000047ab9 */ /* 0x000fe20000000a00 */
[----:B------:R-:W-:-:S02]  /*149e0*/  SHF.R.U64 R28, R28, 0x3, RZ ;  /* 0x000000031c1c7819 */ /* 0x000fc400000012ff */
[----:B------:R-:W-:Y:S02]  /*149f0*/  LOP3.LUT R36, R37, 0x380, RZ, 0xc0, !PT ;  /* 0x0000038025247812 */ /* 0x000fe400078ec0ff */
[----:B------:R-:W-:Y:S02]  /*14a00*/  LOP3.LUT R40, R41, 0x380, RZ, 0xc0, !PT ;  /* 0x0000038029287812 */ /* 0x000fe400078ec0ff */
[----:B------:R-:W-:Y:S02]  /*14a10*/  LOP3.LUT R82, R82, 0xfffffff8, RZ, 0xc0, !PT ;  /* 0xfffffff852527812 */ /* 0x000fe400078ec0ff */
[----:B------:R-:W-:Y:S02]  /*14a20*/  SHF.R.S32.HI R30, RZ, 0x1f, R31 ;  /* 0x0000001fff1e7819 */ /* 0x000fe4000001141f */
[----:B------:R-:W-:Y:S02]  /*14a30*/  SHF.R.U64 R24, R24, 0x3, RZ ;  /* 0x0000000318187819 */ /* 0x000fe400000012ff */
[----:B------:R-:W-:-:S02]  /*14a40*/  SHF.R.U64 R32, R32, 0x3, RZ ;  /* 0x0000000320207819 */ /* 0x000fc400000012ff */
[----:B------:R-:W-:Y:S01]  /*14a50*/  LOP3.LUT R28, R28, R29, RZ, 0x3c, !PT ;  /* 0x0000001d1c1c7212 */ /* 0x000fe200078e3cff */
[--C-:B------:R-:W-:Y:S01]  /*14a60*/  IMAD.X R29, RZ, RZ, R11.reuse, P0 ;  /* 0x000000ffff1d7224 */ /* 0x100fe200000e060b */
[----:B------:R-:W-:Y:S01]  /*14a70*/  SHF.R.U64 R36, R36, 0x3, RZ ;  /* 0x0000000324247819 */ /* 0x000fe200000012ff */
[----:B------:R-:W-:Y:S01]  /*14a80*/  IMAD.IADD R82, R84, 0x1, -R82 ;  /* 0x0000000154527824 */ /* 0x000fe200078e0a52 */
[----:B------:R-:W-:Y:S01]  /*14a90*/  SHF.R.U64 R40, R40, 0x3, RZ ;  /* 0x0000000328287819 */ /* 0x000fe200000012ff */
[----:B------:R-:W2:Y:S01]  /*14aa0*/  @P1 LDC R84, c[0x0][0xcf0] ;  /* 0x00033c00ff541b82 */ /* 0x000ea20000000800 */
[----:B------:R-:W-:Y:S02]  /*14ab0*/  IADD3 R49, P0, R10, 0x9000, RZ ;  /* 0x000090000a317810 */ /* 0x000fe40007f1e0ff */
[----:B------:R-:W-:Y:S02]  /*14ac0*/  LEA.HI R30, R30, R31, RZ, 0x7 ;  /* 0x0000001f1e1e7211 */ /* 0x000fe400078f38ff */
        /* <DEDUP_REMOVED lines=9> */
[----:B------:R-:W-:Y:S02]  /*14b60*/  LOP3.LUT R48, R49, 0x380, RZ, 0xc0, !PT ;  /* 0x0000038031307812 */ /* 0x000fe400078ec0ff */
[C---:B------:R-:W-:Y:S02]  /*14b70*/  IADD3 R53, P4, R10.reuse, 0xa000, RZ ;  /* 0x0000a0000a357810 */ /* 0x040fe40007f9e0ff */
[----:B------:R-:W-:Y:S02]  /*14b80*/  IADD3 R59, P2, R10, 0xb000, RZ ;  /* 0x0000b0000a3b7810 */ /* 0x000fe40007f5e0ff */
[----:B------:R-:W-:Y:S02]  /*14b90*/  LOP3.LUT R30, R30, 0xffffff80, RZ, 0xc0, !PT ;  /* 0xffffff801e1e7812 */ /* 0x000fe400078ec0ff */
[----:B------:R-:W-:Y:S02]  /*14ba0*/  IADD3 R61, P3, R10, 0xc000, RZ ;  /* 0x0000c0000a3d7810 */ /* 0x000fe40007f7e0ff */
[----:B------:R-:W-:Y:S01]  /*14bb0*/  LOP3.LUT R44, R45, 0x380, RZ, 0xc0, !PT ;  /* 0x000003802d2c7812 */ /* 0x000fe200078ec0ff */
[----:B------:R-:W-:Y:S01]  /*14bc0*/  IMAD.IADD R30, R31, 0x1, -R30 ;  /* 0x000000011f1e7824 */ /* 0x000fe200078e0a1e */
[----:B------:R-:W-:-:S02]  /*14bd0*/  SHF.R.U64 R48, R48, 0x3, RZ ;  /* 0x0000000330307819 */ /* 0x000fc400000012ff */
[----:B------:R-:W-:Y:S02]  /*14be0*/  LOP3.LUT R52, R53, 0x380, RZ, 0xc0, !PT ;  /* 0x0000038035347812 */ /* 0x000fe400078ec0ff */
[----:B------:R-:W-:Y:S02]  /*14bf0*/  LOP3.LUT R58, R59, 0x380, RZ, 0xc0, !PT ;  /* 0x000003803b3a7812 */ /* 0x000fe400078ec0ff */
[----:B------:R-:W-:Y:S01]  /*14c00*/  LOP3.LUT R60, R61, 0x380, RZ, 0xc0, !PT ;  /* 0x000003803d3c7812 */ /* 0x000fe200078ec0ff */
[----:B------:R-:W-:Y:S01]  /*14c10*/  IMAD R3, R82, 0x20, R83 ;  /* 0x0000002052037824 */ /* 0x000fe200078e0253 */
[----:B------:R-:W-:Y:S02]  /*14c20*/  SHF.R.U64 R44, R44, 0x3, RZ ;  /* 0x000000032c2c7819 */ /* 0x000fe400000012ff */
[----:B------:R-:W-:Y:S01]  /*14c30*/  LOP3.LUT R48, R48, R49, RZ, 0x3c, !PT ;  /* 0x0000003130307212 */ /* 0x000fe200078e3cff */
[----:B------:R-:W-:Y:S01]  /*14c40*/  IMAD.X R49, RZ, RZ, R11, P0 ;  /* 0x000000ffff317224 */ /* 0x000fe200000e060b */
[----:B------:R-:W-:-:S02]  /*14c50*/  SHF.R.U64 R52, R52, 0x3, RZ ;  /* 0x0000000334347819 */ /* 0x000fc400000012ff */
[----:B------:R-:W-:Y:S02]  /*14c60*/  SHF.R.U64 R58, R58, 0x3, RZ ;  /* 0x000000033a3a7819 */ /* 0x000fe400000012ff */
[----:B------:R-:W-:Y:S02]  /*14c70*/  SHF.R.U64 R60, R60, 0x3, RZ ;  /* 0x000000033c3c7819 */ /* 0x000fe400000012ff */
[----:B------:R-:W-:Y:S01]  /*14c80*/  LOP3.LUT P0, RZ, R30, 0x3, RZ, 0xc0, !PT ;  /* 0x000000031eff7812 */ /* 0x000fe2000780c0ff */
[----:B------:R-:W-:Y:S01]  /*14c90*/  IMAD.IADD R82, R178, 0x1, R3 ;  /* 0x00000001b2527824 */ /* 0x000fe200078e0203 */
[----:B------:R-:W-:Y:S01]  /*14ca0*/  LOP3.LUT R44, R44, R45, RZ, 0x3c, !PT ;  /* 0x0000002d2c2c7212 */ /* 0x000fe200078e3cff */
[--C-:B------:R-:W-:Y:S01]  /*14cb0*/  IMAD.X R45, RZ, RZ, R11.reuse, P5 ;  /* 0x000000ffff2d7224 */ /* 0x100fe200028e060b */
[----:B------:R-:W-:Y:S01]  /*14cc0*/  LOP3.LUT R52, R52, R53, RZ, 0x3c, !PT ;  /* 0x0000003534347212 */ /* 0x000fe200078e3cff */
[--C-:B------:R-:W-:Y:S01]  /*14cd0*/  IMAD.X R53, RZ, RZ, R11.reuse, P4 ;  /* 0x000000ffff357224 */ /* 0x100fe200020e060b */
[----:B------:R-:W-:Y:S01]  /*14ce0*/  LOP3.LUT R58, R58, R59, RZ, 0x3c, !PT ;  /* 0x0000003b3a3a7212 */ /* 0x000fe200078e3cff */
[--C-:B------:R-:W-:Y:S01]  /*14cf0*/  IMAD.X R59, RZ, RZ, R11.reuse, P2 ;  /* 0x000000ffff3b7224 */ /* 0x100fe200010e060b */
[----:B------:R-:W-:Y:S01]  /*14d00*/  LOP3.LUT R60, R60, R61, RZ, 0x3c, !PT ;  /* 0x0000003d3c3c7212 */ /* 0x000fe200078e3cff */
[----:B------:R-:W-:Y:S01]  /*14d10*/  VIADD R7, R15, 0x8 ;  /* 0x000000080f077836 */ /* 0x000fe20000000000 */
[C---:B------:R-:W-:Y:S01]  /*14d20*/  IADD3 R65, P5, R10.reuse, 0xd000, RZ ;  /* 0x0000d0000a417810 */ /* 0x040fe20007fbe0ff */
[----:B------:R-:W-:Y:S01]  /*14d30*/  IMAD.X R61, RZ, RZ, R11, P3 ;  /* 0x000000ffff3d7224 */ /* 0x000fe200018e060b */
[----:B------:R-:W-:-:S02]  /*14d40*/  IADD3 R69, P4, R10, 0xe000, RZ ;  /* 0x0000e0000a457810 */ /* 0x000fc40007f9e0ff */
[-C--:B------:R-:W-:Y:S01]  /*14d50*/  ISETP.GE.OR P2, PT, R15, R78.reuse, P0 ;  /* 0x0000004e0f00720c */ /* 0x080fe20000746670 */
[----:B-1----:R-:W-:Y:S01]  /*14d60*/  @P1 IMAD.HI.U32 R3, R82, R79, RZ ;  /* 0x0000004f52031227 */ /* 0x002fe200078e00ff */
[C---:B------:R-:W-:Y:S02]  /*14d70*/  IADD3 R15, P3, R10.reuse, 0xf000, RZ ;  /* 0x0000f0000a0f7810 */ /* 0x040fe40007f7e0ff */
[----:B------:R-:W-:Y:S02]  /*14d80*/  LOP3.LUT R64, R65, 0x380, RZ, 0xc0, !PT ;  /* 0x0000038041407812 */ /* 0x000fe400078ec0ff */
[----:B------:R-:W-:Y:S02]  /*14d90*/  LOP3.LUT R68, R69, 0x380, RZ, 0xc0, !PT ;  /* 0x0000038045447812 */ /* 0x000fe400078ec0ff */
[----:B------:R-:W-:Y:S02]  /*14da0*/  LOP3.LUT R57, R10, 0x380, RZ, 0xc0, !PT ;  /* 0x000003800a397812 */ /* 0x000fe400078ec0ff */
[----:B------:R-:W-:Y:S01]  /*14db0*/  ISETP.GE.OR P0, PT, R7, R78, P0 ;  /* 0x0000004e0700720c */ /* 0x000fe20000706670 */
[----:B------:R-:W-:Y:S01]  /*14dc0*/  IMAD.IADD R81, R81, 0x1, R77 ;  /* 0x0000000151517824 */ /* 0x000fe200078e024d */
[----:B------:R-:W-:Y:S01]  /*14dd0*/  LOP3.LUT R8, R27, 0x380, RZ, 0xc0, !PT ;  /* 0x000003801b087812 */ /* 0x000fe200078ec0ff */
[----:B------:R-:W-:Y:S01]  /*14de0*/  IMAD.MOV.U32 R21, RZ, RZ, R82 ;  /* 0x000000ffff157224 */ /* 0x000fe200078e0052 */
[----:B----4-:R-:W-:Y:S01]  /*14df0*/  LOP3.LUT R4, R15, 0x380, RZ, 0xc0, !PT ;  /* 0x000003800f047812 */ /* 0x010fe200078ec0ff */
[----:B------:R-:W-:Y:S01]  /*14e00*/  IMAD R77, R20, UR4, RZ ;  /* 0x00000004144d7c24 */ /* 0x000fe2000f8e02ff */
[----:B--2---:R-:W-:-:S02]  /*14e10*/  @P1 SHF.R.U32.HI R21, RZ, R84, R3 ;  /* 0x00000054ff151219 */ /* 0x004fc40000011603 */
[----:B------:R-:W-:Y:S02]  /*14e20*/  SHF.R.U64 R64, R64, 0x3, RZ ;  /* 0x0000000340407819 */ /* 0x000fe400000012ff */
[----:B------:R-:W-:Y:S02]  /*14e30*/  SHF.R.U64 R68, R68, 0x3, RZ ;  /* 0x0000000344447819 */ /* 0x000fe400000012ff */
[----:B------:R-:W-:Y:S02]  /*14e40*/  SHF.R.U64 R57, R57, 0x3, RZ ;  /* 0x0000000339397819 */ /* 0x000fe400000012ff */
[----:B------:R-:W-:Y:S02]  /*14e50*/  SHF.R.U64 R8, R8, 0x3, RZ ;  /* 0x0000000308087819 */ /* 0x000fe400000012ff */
[----:B------:R-:W-:Y:S01]  /*14e60*/  SHF.R.U64 R4, R4, 0x3, RZ ;  /* 0x0000000304047819 */ /* 0x000fe200000012ff */
[C---:B------:R-:W-:Y:S01]  /*14e70*/  IMAD R79, R76.reuse, UR5, R77 ;  /* 0x000000054c4f7c24 */ /* 0x040fe2000f8e024d */
[----:B------:R-:W-:Y:S01]  /*14e80*/  SHF.R.S32.HI R3, RZ, 0x1f, R21 ;  /* 0x0000001fff037819 */ /* 0x000fe20000011415 */
[----:B------:R-:W-:Y:S01]  /*14e90*/  IMAD.WIDE.U32 R76, R76, UR4, R80 ;  /* 0x000000044c4c7c25 */ /* 0x000fe2000f8e0050 */
[----:B------:R-:W-:Y:S01]  /*14ea0*/  LOP3.LUT R64, R64, R65, RZ, 0x3c, !PT ;  /* 0x0000004140407212 */ /* 0x000fe200078e3cff */
[----:B------:R-:W-:Y:S01]  /*14eb0*/  ULDC.64 UR4, c[0x0][0xbe0] ;  /* 0x0002f80000047ab9 */ /* 0x000fe20000000a00 */
[----:B------:R-:W-:Y:S01]  /*14ec0*/  LOP3.LUT R68, R68, R69, RZ, 0x3c, !PT ;  /* 0x0000004544447212 */ /* 0x000fe200078e3cff */
[--C-:B------:R-:W-:Y:S01]  /*14ed0*/  IMAD.X R65, RZ, RZ, R11.reuse, P5 ;  /* 0x000000ffff417224 */ /* 0x100fe200028e060b */
[----:B------:R-:W-:Y:S01]  /*14ee0*/  LOP3.LUT R56, R57, R10, RZ, 0x3c, !PT ;  /* 0x0000000a39387212 */ /* 0x000fe200078e3cff */
[--C-:B------:R-:W-:Y:S01]  /*14ef0*/  IMAD.X R69, RZ, RZ, R11.reuse, P4 ;  /* 0x000000ffff457224 */ /* 0x100fe200020e060b */
[----:B------:R-:W-:Y:S01]  /*14f00*/  LOP3.LUT R8, R8, R27, RZ, 0x3c, !PT ;  /* 0x0000001b08087212 */ /* 0x000fe200078e3cff */
[--C-:B------:R-:W-:Y:S01]  /*14f10*/  IMAD.X R73, RZ, RZ, R11.reuse, P3 ;  /* 0x000000ffff497224 */ /* 0x100fe200018e060b */
[----:B------:R-:W-:Y:S01]  /*14f20*/  LOP3.LUT R72, R4, R15, RZ, 0x3c, !PT ;  /* 0x0000000f04487212 */ /* 0x000fe200078e3cff */
[----:B------:R-:W-:-:S02]  /*14f30*/  IMAD.MOV.U32 R57, RZ, RZ, R11 ;  /* 0x000000ffff397224 */ /* 0x000fc400078e000b */
[----:B------:R-:W-:Y:S01]  /*14f40*/  IMAD.MOV R81, RZ, RZ, -R21 ;  /* 0x000000ffff517224 */ /* 0x000fe200078e0a15 */
[----:B0-----:R-:W-:Y:S01]  /*14f50*/  @!P2 ST.E desc[UR40][R50.64], R6 ;  /* 0x000000063200a985 */ /* 0x001fe2000c101928 */
[----:B------:R-:W-:Y:S02]  /*14f60*/  IMAD R20, R3, UR4, RZ ;  /* 0x0000000403147c24 */ /* 0x000fe4000f8e02ff */
[----:B------:R-:W-:Y:S01]  /*14f70*/  IMAD R3, R0, R81, R82 ;  /* 0x0000005100037224 */ /* 0x000fe200078e0252 */
[----:B---3--:R0:W-:Y:S01]  /*14f80*/  @!P0 ST.E desc[UR40][R54.64], R5 ;  /* 0x0000000536008985 */ /* 0x0081e2000c101928 */
[----:B------:R-:W-:-:S03]  /*14f90*/  IMAD.IADD R77, R77, 0x1, R79 ;  /* 0x000000014d4d7824 */ /* 0x000fc600078e024f */
[----:B------:R-:W5:Y:S01]  /*14fa0*/  LD.E.128 R8, desc[UR40][R8.64] ;  /* 0x0000002808087980 */ /* 0x000f62000c101d00 */
[----:B------:R-:W-:-:S03]  /*14fb0*/  IMAD R79, R21, UR5, R20 ;  /* 0x00000005154f7c24 */ /* 0x000fc6000f8e0214 */
[----:B------:R-:W5:Y:S04]  /*14fc0*/  LD.E.128 R12, desc[UR40][R12.64] ;  /* 0x000000280c0c7980 */ /* 0x000f68000c101d00 */
[----:B0-----:R0:W5:Y:S01]  /*14fd0*/  LD.E.128 R4, desc[UR40][R56.64] ;  /* 0x0000002838047980 */ /* 0x001162000c101d00 */
[----:B------:R-:W-:-:S03]  /*14fe0*/  SHF.R.S32.HI R0, RZ, 0x1f, R3 ;  /* 0x0000001fff007819 */ /* 0x000fc60000011403 */
        /* <DEDUP_REMOVED lines=13> */
[----:B------:R-:W-:Y:S01]  /*150c0*/  IMAD.WIDE.U32 R20, R21, UR4, R76 ;  /* 0x0000000415147c25 */ /* 0x000fe2000f8e004c */
[----:B------:R-:W-:Y:S01]  /*150d0*/  ULDC.64 UR4, c[0x0][0xbd8] ;  /* 0x0002f60000047ab9 */ /* 0x000fe20000000a00 */
[----:B------:R-:W-:Y:S01]  /*150e0*/  @!PT LDS RZ, [RZ] ;  /* 0x00000000fffff984 */ /* 0x000fe20000000800 */
[----:B------:R-:W-:Y:S01]  /*150f0*/  @!PT LDS RZ, [RZ] ;  /* 0x00000000fffff984 */ /* 0x000fe20000000800 */
[----:B------:R-:W-:Y:S01]  /*15100*/  @!PT LDS RZ, [RZ] ;  /* 0x00000000fffff984 */ /* 0x000fe20000000800 */
[----:B------:R-:W-:Y:S01]  /*15110*/  @!PT LDS RZ, [RZ] ;  /* 0x00000000fffff984 */ /* 0x000fe20000000800 */
[----:B------:R1:W-:Y:S06]  /*15120*/  MEMBAR.ALL.CTA ;  /* 0x0000000000007992 */ /* 0x0003ec0000008000 */
[----:B-1----:R-:W1:Y:S01]  /*15130*/  FENCE.VIEW.ASYNC.S ;  /* 0x00000000000073c6 */ /* 0x002e620000000000 */
[----:B------:R-:W-:-:S02]  /*15140*/  IMAD.IADD R21, R21, 0x1, R79 ;  /* 0x0000000115157824 */ /* 0x000fc400078e024f */
[----:B------:R-:W-:Y:S02]  /*15150*/  IMAD R0, R0, UR4, RZ ;  /* 0x0000000400007c24 */ /* 0x000fe4000f8e02ff */
[----:B------:R-:W-:Y:S02]  /*15160*/  IMAD.IADD R89, R83, 0x1, R178 ;  /* 0x0000000153597824 */ /* 0x000fe400078e02b2 */
[C---:B------:R-:W-:Y:S02]  /*15170*/  IMAD R79, R3.reuse, UR5, R0 ;  /* 0x00000005034f7c24 */ /* 0x040fe4000f8e0200 */
[----:B------:R-:W-:Y:S01]  /*15180*/  IMAD.WIDE.U32 R20, R3, UR4, R20 ;  /* 0x0000000403147c25 */ /* 0x000fe2000f8e0014 */
[----:B------:R-:W-:Y:S01]  /*15190*/  ISETP.GE.AND P2, PT, R89, R78, PT ;  /* 0x0000004e5900720c */ /* 0x000fe20003f46270 */
[----:B------:R-:W-:Y:S02]  /*151a0*/  ULDC.64 UR4, c[0x0][0xb80] ;  /* 0x0002e00000047ab9 */ /* 0x000fe40000000a00 */
[----:B------:R-:W-:-:S02]  /*151b0*/  VIADD R0, R19, 0x32420 ;  /* 0x0003242013007836 */ /* 0x000fc40000000000 */
[----:B------:R-:W-:Y:S01]  /*151c0*/  IMAD.IADD R21, R21, 0x1, R79 ;  /* 0x0000000115157824 */ /* 0x000fe200078e024f */
[C---:B------:R-:W-:Y:S02]  /*151d0*/  LEA R79, P3, R20.reuse, UR4, 0x1 ;  /* 0x00000004144f7c11 */ /* 0x040fe4000f8608ff */
[----:B------:R-:W-:Y:S02]  /*151e0*/  PRMT R0, RZ, 0x654, R0 ;  /* 0x00000654ff007816 */ /* 0x000fe40000000000 */
[----:B------:R-:W-:Y:S01]  /*151f0*/  LEA.HI.X R84, R20, UR5, R21, 0x1, P3 ;  /* 0x0000000514547c11 */ /* 0x000fe200098f0c15 */
[C---:B------:R-:W-:Y:S02]  /*15200*/  VIADD R77, R89.reuse, 0x20 ;  /* 0x00000020594d7836 */ /* 0x040fe40000000000 */
[----:B------:R-:W-:Y:S01]  /*15210*/  VIADD R3, R89, 0x40 ;  /* 0x0000004059037836 */ /* 0x000fe20000000000 */
[----:B-1----:R1:W-:Y:S01]  /*15220*/  SYNCS.ARRIVE.TRANS64.RED.A1T0 RZ, [R0+URZ], RZ ;  /* 0x000000ff00ff79a7 */ /* 0x0023e2000810043f */
[----:B------:R0:W2:Y:S01]  /*15230*/  SHFL.IDX PT, R82, R79, RZ, 0x181f ;  /* 0x00181fff4f527589 */ /* 0x0000a200000e0000 */
[----:B------:R-:W-:Y:S01]  /*15240*/  BSSY B1, `(.L_x_14945) ;  /* 0x0000016000017945 */ /* 0x000fe20003800000 */
[----:B------:R-:W-:-:S02]  /*15250*/  ISETP.GE.AND P1, PT, R77, R78, PT ;  /* 0x0000004e4d00720c */ /* 0x000fc40003f26270 */
[----:B------:R-:W-:Y:S01]  /*15260*/  ISETP.GE.AND P0, PT, R3, R78, PT ;  /* 0x0000004e0300720c */ /* 0x000fe20003f06270 */
[----:B-1----:R0:W1:Y:S01]  /*15270*/  SHFL.IDX PT, R0, R84, RZ, 0x181f ;  /* 0x00181fff54007589 */ /* 0x00206200000e0000 */
[----:B------:R-:W-:Y:S11]  /*15280*/  @P2 BRA `(.L_x_14946) ;  /* 0x0000000000442947 */ /* 0x000ff60003800000 */
[----:B------:R-:W-:Y:S02]  /*15290*/  ULDC UR4, c[0x0][0xbc8] ;  /* 0x0002f20000047ab9 */ /* 0x000fe40000000800 */
[----:B------:R-:W-:Y:S02]  /*152a0*/  ISETP.GE.AND P2, PT, R95, UR4, PT ;  /* 0x000000045f007c0c */ /* 0x000fe4000bf46270 */
[----:B-----5:R-:W-:Y:S02]  /*152b0*/  ISETP.GE.AND P3, PT, R93, UR4, PT ;  /* 0x000000045d007c0c */ /* 0x020fe4000bf66270 */
[----:B------:R-:W-:-:S09]  /*152c0*/  ISETP.GE.AND P4, PT, R91, UR4, PT ;  /* 0x000000045b007c0c */ /* 0x000fd2000bf86270 */
[----:B--2---:R-:W-:-:S04]  /*152d0*/  @!P2 LEA R20, P5, R95, R82, 0x1 ;  /* 0x000000525f14a211 */ /* 0x004fc800078a08ff */
[----:B-1----:R-:W-:Y:S02]  /*152e0*/  @!P2 LEA.HI.X R21, R95, R0, R96, 0x1, P5 ;  /* 0x000000005f15a211 */ /* 0x002fe400028f0c60 */
        /* <DEDUP_REMOVED lines=11> */
.L_x_14946:
[----:B------:R-:W-:Y:S05]  /*153a0*/  BSYNC B1 ;  /* 0x0000000000017941 */ /* 0x000fea0003800000 */
.L_x_14945:
[----:B-1----:R1:W4:Y:S01]  /*153b0*/  SHFL.IDX PT, R0, R84, 0x1, 0x181f ;  /* 0x00381f0054007f89 */ /* 0x00232200000e0000 */
        /* <DEDUP_REMOVED lines=20> */
.L_x_14948:
[----:B------:R-:W-:Y:S05]  /*15500*/  BSYNC B1 ;  /* 0x0000000000017941 */ /* 0x000fea0003800000 */
.L_x_14947:
        /* <DEDUP_REMOVED lines=21> */
.L_x_14950:
[----:B------:R-:W-:Y:S05]  /*15660*/  BSYNC B1 ;  /* 0x0000000000017941 */ /* 0x000fea0003800000 */
.L_x_14949:
[----:B------:R-:W-:Y:S01]  /*15670*/  VIADD R3, R89, 0x60 ;  /* 0x0000006059037836 */ /* 0x000fe20000000000 */
[----:B01--4-:R-:W0:Y:S04]  /*15680*/  SHFL.IDX PT, R84, R84, 0x3, 0x181f ;  /* 0x00781f0054547f89 */ /* 0x013e2800000e0000 */
[----:B------:R-:W-:Y:S01]  /*15690*/  ISETP.GE.AND P0, PT, R3, R78, PT ;  /* 0x0000004e0300720c */ /* 0x000fe20003f06270 */
[----:B------:R-:W1:-:S12]  /*156a0*/  SHFL.IDX PT, R79, R79, 0x3, 0x181f ;  /* 0x00781f004f4f7f89 */ /* 0x000e5800000e0000 */
[----:B------:R-:W-:Y:S05]  /*156b0*/  @P0 BRA `(.L_x_14951) ;  /* 0x0000001000500947 */ /* 0x000fea0003800000 */
[----:B------:R-:W-:Y:S02]  /*156c0*/  ULDC UR4, c[0x0][0xbc8] ;  /* 0x0002f20000047ab9 */ /* 0x000fe40000000800 */
[----:B------:R-:W-:Y:S02]  /*156d0*/  ISETP.GE.AND P3, PT, R95, UR4, PT ;  /* 0x000000045f007c0c */ /* 0x000fe4000bf66270 */
[----:B------:R-:W-:Y:S02]  /*156e0*/  ISETP.GE.AND P4, PT, R93, UR4, PT ;  /* 0x000000045d007c0c */ /* 0x000fe4000bf86270 */
[----:B------:R-:W-:-:S09]  /*156f0*/  ISETP.GE.AND P5, PT, R91, UR4, PT ;  /* 0x000000045b007c0c */ /* 0x000fd2000bfa6270 */
[-C--:B-1----:R-:W-:Y:S02]  /*15700*/  @!P3 LEA R4, P0, R95, R79.reuse, 0x1 ;  /* 0x0000004f5f04b211 */ /* 0x082fe400078008ff */
[-C--:B------:R-:W-:Y:S02]  /*15710*/  @!P4 LEA R6, P1, R93, R79.reuse, 0x1 ;  /* 0x0000004f5d06c211 */ /* 0x080fe400078208ff */
        /* <DEDUP_REMOVED lines=13> */
.L_x_14943:
[----:B------:R-:W3:Y:S01]  /*157f0*/  LDL.LU R6, [R1+0x80] ;  /* 0x0000800001067983 */ /* 0x000ee20000300800 */
[----:B------:R-:W-:Y:S01]  /*15800*/  ULDC.64 UR4, c[0x0][0xd00] ;  /* 0x0003400000047ab9 */ /* 0x000fe20000000a00 */
[----:B------:R-:W-:Y:S01]  /*15810*/  IMAD.MOV.U32 R0, RZ, RZ, RZ ;  /* 0x000000ffff007224 */ /* 0x000fe200078e00ff */
[----:B------:R-:W4:Y:S01]  /*15820*/  LDC R25, c[0x0][0xce8] ;  /* 0x00033a00ff197b82 */ /* 0x000f220000000800 */
[----:B------:R-:W2:Y:S01]  /*15830*/  LDL.LU R3, [R1+0x84] ;  /* 0x0000840001037983 */ /* 0x000ea20000300800 */
[----:B------:R-:W-:-:S04]  /*15840*/  ISETP.NE.U32.AND P0, PT, RZ, UR4, PT ;  /* 0x00000004ff007c0c */ /* 0x000fc8000bf05070 */
[----:B------:R-:W-:Y:S02]  /*15850*/  ISETP.NE.AND.EX P0, PT, RZ, UR5, PT, P0 ;  /* 0x00000005ff007c0c */ /* 0x000fe4000bf05300 */
[----:B---3--:R-:W-:-:S04]  /*15860*/  IADD3 R4, P1, R6, UR4, RZ ;  /* 0x0000000406047c10 */ /* 0x008fc8000ff3e0ff */
[----:B--2---:R-:W-:Y:S01]  /*15870*/  IADD3.X R5, R3, UR5, RZ, P1, !PT ;  /* 0x0000000503057c10 */ /* 0x004fe20008ffe4ff */
[----:B------:R-:W-:Y:S02]  /*15880*/  ULDC.64 UR4, c[0x0][0xd08] ;  /* 0x0003420000047ab9 */ /* 0x000fe40000000a00 */
[----:B------:R-:W-:-:S04]  /*15890*/  ISETP.NE.U32.AND P1, PT, RZ, UR4, PT ;  /* 0x00000004ff007c0c */ /* 0x000fc8000bf25070 */
[----:B------:R2:W5:Y:S01]  /*158a0*/  @P0 LDG.E R0, desc[UR40][R4.64] ;  /* 0x0000002804000981 */ /* 0x000562000c1e1900 */
[----:B------:R-:W-:Y:S01]  /*158b0*/  ISETP.NE.AND.EX P1, PT, RZ, UR5, PT, P1 ;  /* 0x00000005ff007c0c */ /* 0x000fe2000bf25310 */
[----:B------:R-:W3:-:S12]  /*158c0*/  S2R R10, SR_TID.X ;  /* 0x00000000000a7919 */ /* 0x000ed80000002100 */
[----:B------:R-:W-:Y:S01]  /*158d0*/  @P1 IADD3 R6, P2, R6, UR4, RZ ;  /* 0x0000000406061c10 */ /* 0x000fe2000ff5e0ff */
[----:B------:R-:W-:Y:S02]  /*158e0*/  ULDC UR4, c[0x0][0xb88] ;  /* 0x0002e20000047ab9 */ /* 0x000fe40000000800 */
[----:B------:R-:W-:Y:S01]  /*158f0*/  IMAD.U32 R8, RZ, RZ, UR4 ;  /* 0x00000004ff087e24 */ /* 0x000fe2000f8e00ff */
[----:B------:R-:W-:-:S05]  /*15900*/  @P1 IADD3.X R7, R3, UR5, RZ, P2, !PT ;  /* 0x0000000503071c10 */ /* 0x000fca00097fe4ff */
[----:B------:R2:W5:Y:S01]  /*15910*/  @P1 LDG.E R8, desc[UR40][R6.64] ;  /* 0x0000002806081981 */ /* 0x000562000c1e1900 */
[----:B----4-:R-:W-:Y:S01]  /*15920*/  ISETP.NE.AND P2, PT, R25, 0x1, PT ;  /* 0x000000011900780c */ /* 0x010fe20003f45270 */
[----:B---3--:R-:W-:-:S12]  /*15930*/  VIADD R28, R10, 0xffffff80 ;  /* 0xffffff800a1c7836 */ /* 0x008fd80000000000 */
[----:B------:R-:W3:Y:S01]  /*15940*/  @P2 LDC R27, c[0x0][0xcec] ;  /* 0x00033b00ff1b2b82 */ /* 0x000ee20000000800 */
[----:B------:R-:W-:Y:S01]  /*15950*/  ISETP.GE.AND P3, PT, R28, 0x80, PT ;  /* 0x000000801c00780c */ /* 0x000fe20003f66270 */
[----:B--2---:R-:W-:-:S12]  /*15960*/  @P1 BRA `(.L_x_14952) ;  /* 0x0000000000101947 */ /* 0x004fd80003800000 */
[----:B------:R-:W-:Y:S05]  /*15970*/  @!P0 BRA `(.L_x_14952) ;  /* 0x00000000000c8947 */ /* 0x000fea0003800000 */
[----:B------:R-:W2:Y:S04]  /*15980*/  LDG.E R3, desc[UR40][R4.64] ;  /* 0x0000002804037981 */ /* 0x000ea8000c1e1900 */
[----:B-----5:R-:W2:Y:S02]  /*15990*/  LDG.E R8, desc[UR40][R4.64+0x4] ;  /* 0x0000042804087981 */ /* 0x020ea4000c1e1900 */
[----:B--2---:R-:W-:-:S07]  /*159a0*/  IMAD.IADD R8, R8, 0x1, -R3 ;  /* 0x0000000108087824 */ /* 0x004fce00078e0a03 */
.L_x_14952:
[----:B------:R-:W2:Y:S04]  /*159b0*/  LDL.LU R4, [R1+0x88] ;  /* 0x0000880001047983 */ /* 0x000ea80000300800 */
[----:B------:R-:W4:Y:S04]  /*159c0*/  LDL.LU R3, [R1+0x94] ;  /* 0x0000940001037983 */ /* 0x000f280000300800 */
[----:B------:R-:W3:Y:S04]  /*159d0*/  LDL R26, [R1+0x7c] ;  /* 0x00007c00011a7983 */ /* 0x000ee80000100800 */
[----:B------:R0:W5:Y:S01]  /*159e0*/  LDL R24, [R1+0x50] ;  /* 0x0000500001187983 */ /* 0x0001620000100800 */
[----:B------:R-:W-:Y:S01]  /*159f0*/  BSSY B1, `(.L_x_14953) ;  /* 0x000002c000017945 */ /* 0x000fe20003800000 */
[----:B-----5:R-:W-:-:S02]  /*15a00*/  SHF.R.S32.HI R11, RZ, 0x1f, R0 ;  /* 0x0000001fff0b7819 */ /* 0x020fc40000011400 */
[----:B--2---:R-:W-:Y:S02]  /*15a10*/  SEL R13, R4, RZ, !P0 ;  /* 0x000000ff040d7207 */ /* 0x004fe40004000000 */
[----:B----4-:R-:W-:Y:S02]  /*15a20*/  SEL R14, R3, RZ, !P0 ;  /* 0x000000ff030e7207 */ /* 0x010fe40004000000 */
[----:B---3--:R-:W-:Y:S01]  /*15a30*/  SHF.R.S32.HI R12, RZ, 0x1f, R26 ;  /* 0x0000001fff0c7819 */ /* 0x008fe2000001141a */
[----:B0-----:R-:W-:Y:S06]  /*15a40*/  @P3 BRA `(.L_x_14954) ;  /* 0x0000000000983947 */ /* 0x001fec0003800000 */
[----:B------:R-:W0:Y:S01]  /*15a50*/  LDC R9, c[0x0][0xce8] ;  /* 0x00033a00ff097b82 */ /* 0x000e220000000800 */
[----:B------:R-:W-:Y:S01]  /*15a60*/  IADD3 R10, R24, -0x80, R10 ;  /* 0xffffff80180a7810 */ /* 0x000fe20007ffe00a */
[----:B0-----:R-:W-:-:S05]  /*15a70*/  IMAD R3, R8, R9, RZ ;  /* 0x0000000908037224 */ /* 0x001fca00078e02ff */
        /* <DEDUP_REMOVED lines=35> */
.L_x_14954:
[----:B------:R-:W-:Y:S05]  /*15cb0*/  BSYNC B1 ;  /* 0x0000000000017941 */ /* 0x000fea0003800000 */
.L_x_14953:
[--C-:B0-----:R-:W-:Y:S01]  /*15cc0*/  SHF.R.S32.HI R6, RZ, 0x1f, R28.reuse ;  /* 0x0000001fff067819 */ /* 0x101fe2000001141c */
[----:B------:R-:W0:Y:S01]  /*15cd0*/  @P2 LDC R9, c[0x0][0xcf0] ;  /* 0x00033c00ff092b82 */ /* 0x000e220000000800 */
[----:B------:R-:W-:Y:S01]  /*15ce0*/  SHF.R.S32.HI R20, RZ, 0x1f, R28 ;  /* 0x0000001fff147819 */ /* 0x000fe2000001141c */
[----:B------:R-:W-:Y:S01]  /*15cf0*/  ULDC.64 UR4, c[0x0][0xba0] ;  /* 0x0002e80000047ab9 */ /* 0x000fe20000000a00 */
[-C--:B------:R-:W-:Y:S01]  /*15d00*/  LEA.HI R6, R6, R28.reuse, RZ, 0x3 ;  /* 0x0000001c06067211 */ /* 0x080fe200078f18ff */
[----:B------:R-:W-:Y:S01]  /*15d10*/  IMAD R3, R11, UR4, RZ ;  /* 0x000000040b037c24 */ /* 0x000fe2000f8e02ff */
[----:B------:R-:W-:Y:S01]  /*15d20*/  LEA.HI R20, R20, R28, RZ, 0x3 ;  /* 0x0000001c14147211 */ /* 0x000fe200078f18ff */
[----:B------:R-:W-:Y:S01]  /*15d30*/  IMAD.WIDE.U32 R4, R0, UR4, RZ ;  /* 0x0000000400047c25 */ /* 0x000fe2000f8e00ff */
[----:B------:R-:W-:Y:S02]  /*15d40*/  LOP3.LUT R6, R6, 0xfffffff8, RZ, 0xc0, !PT ;  /* 0xfffffff806067812 */ /* 0x000fe400078ec0ff */
[----:B------:R-:W-:Y:S01]  /*15d50*/  SHF.R.S32.HI R20, RZ, 0x3, R20 ;  /* 0x00000003ff147819 */ /* 0x000fe20000011414 */
[----:B------:R-:W-:Y:S01]  /*15d60*/  IMAD R3, R0, UR5, R3 ;  /* 0x0000000500037c24 */ /* 0x000fe2000f8e0203 */
[----:B------:R-:W-:Y:S01]  /*15d70*/  ULDC.64 UR4, c[0x0][0xbe8] ;  /* 0x0002fa0000047ab9 */ /* 0x000fe20000000a00 */
[----:B------:R-:W-:-:S02]  /*15d80*/  IMAD.IADD R6, R28, 0x1, -R6 ;  /* 0x000000011c067824 */ /* 0x000fc400078e0a06 */
[----:B------:R-:W-:Y:S02]  /*15d90*/  IMAD R0, R12, UR4, RZ ;  /* 0x000000040c007c24 */ /* 0x000fe4000f8e02ff */
[----:B------:R-:W-:Y:S02]  /*15da0*/  IMAD R6, R6, 0x20, R20 ;  /* 0x0000002006067824 */ /* 0x000fe400078e0214 */
[----:B------:R-:W-:Y:S02]  /*15db0*/  IMAD R7, R26, UR5, R0 ;  /* 0x000000051a077c24 */ /* 0x000fe4000f8e0200 */
[----:B------:R-:W-:Y:S02]  /*15dc0*/  IMAD.IADD R10, R24, 0x1, R6 ;  /* 0x00000001180a7824 */ /* 0x000fe400078e0206 */
[----:B------:R-:W-:Y:S02]  /*15dd0*/  IMAD.IADD R5, R5, 0x1, R3 ;  /* 0x0000000105057824 */ /* 0x000fe400078e0203 */
[----:B------:R-:W-:-:S04]  /*15de0*/  @P2 IMAD.HI.U32 R0, R10, R27, RZ ;  /* 0x0000001b0a002227 */ /* 0x000fc800078e00ff */
[----:B------:R-:W-:Y:S01]  /*15df0*/  IMAD.WIDE.U32 R4, R26, UR4, R4 ;  /* 0x000000041a047c25 */ /* 0x000fe2000f8e0004 */
[----:B------:R-:W-:-:S03]  /*15e00*/  ULDC.64 UR4, c[0x0][0xbf0] ;  /* 0x0002fc0000047ab9 */ /* 0x000fc60000000a00 */
[----:B------:R-:W-:Y:S01]  /*15e10*/  IMAD.MOV.U32 R3, RZ, RZ, R10 ;  /* 0x000000ffff037224 */ /* 0x000fe200078e000a */
[----:B0-----:R-:W-:Y:S01]  /*15e20*/  @P2 SHF.R.U32.HI R3, RZ, R9, R0 ;  /* 0x00000009ff032219 */ /* 0x001fe20000011600 */
        /* <DEDUP_REMOVED lines=24> */
[----:B------:R0:W2:Y:S04]  /*15fb0*/  SHFL.IDX PT, R0, R4, RZ, 0x181f ;  /* 0x00181fff04007589 */ /* 0x0000a800000e0000 */
[----:B------:R0:W3:Y:S02]  /*15fc0*/  SHFL.IDX PT, R14, R3, RZ, 0x181f ;  /* 0x00181fff030e7589 */ /* 0x0000e400000e0000 */
.L_x_15166:
[----:B------:R-:W-:Y:S01]  /*15fd0*/  IMAD R8, R8, R25, RZ ;  /* 0x0000001908087224 */ /* 0x000fe200078e02ff */
[----:B------:R-:W-:Y:S01]  /*15fe0*/  BSSY B1, `(.L_x_14956) ;  /* 0x000001d000017945 */ /* 0x000fe20003800000 */
[----:B------:R-:W-:-:S05]  /*15ff0*/  IMAD.IADD R7, R20, 0x1, R24 ;  /* 0x0000000114077824 */ /* 0x000fca00078e0218 */
[----:B------:R-:W-:-:S13]  /*16000*/  ISETP.GE.AND P0, PT, R7, R8, PT ;  /* 0x000000080700720c */ /* 0x000fda0003f06270 */
[----:B------:R-:W-:Y:S05]  /*16010*/  @P0 BRA `(.L_x_14957) ;  /* 0x0000000000640947 */ /* 0x000fea0003800000 */
[----:B------:R-:W4:Y:S01]  /*16020*/  LDL R20, [R1+0x3c] ;  /* 0x00003c0001147983 */ /* 0x000f220000100800 */
[----:B------:R-:W-:-:S03]  /*16030*/  ULDC UR4, c[0x0][0xbc8] ;  /* 0x0002f20000047ab9 */ /* 0x000fc60000000800 */
[----:B------:R-:W5:Y:S04]  /*16040*/  LDL R15, [R1+0x70] ;  /* 0x00007000010f7983 */ /* 0x000f680000100800 */
[----:B------:R-:W2:Y:S04]  /*16050*/  LDL R9, [R1+0x6c] ;  /* 0x00006c0001097983 */ /* 0x000ea80000100800 */
[----:B------:R-:W3:Y:S04]  /*16060*/  LDL R5, [R1+0x74] ;  /* 0x0000740001057983 */ /* 0x000ee80000100800 */
[----:B------:R-:W3:Y:S04]  /*16070*/  LDL R21, [R1+0xb4] ;  /* 0x0000b40001157983 */ /* 0x000ee80000100800 */
[----:B------:R-:W3:Y:S04]  /*16080*/  LDL R26, [R1+0xb0] ;  /* 0x0000b000011a7983 */ /* 0x000ee80000100800 */
[----:B------:R-:W3:Y:S04]  /*16090*/  LDL R24, [R1+0xac] ;  /* 0x0000ac0001187983 */ /* 0x000ee80000100800 */
[----:B------:R-:W3:Y:S01]  /*160a0*/  LDL R6, [R1+0xa8] ;  /* 0x0000a80001067983 */ /* 0x000ee20000100800 */
[----:B----4-:R-:W-:-:S02]  /*160b0*/  ISETP.GE.AND P3, PT, R20, UR4, PT ;  /* 0x0000000414007c0c */ /* 0x010fc4000bf66270 */
[----:B-----5:R-:W-:Y:S02]  /*160c0*/  ISETP.GE.AND P2, PT, R15, UR4, PT ;  /* 0x000000040f007c0c */ /* 0x020fe4000bf46270 */
[----:B--2---:R-:W-:Y:S02]  /*160d0*/  ISETP.GE.AND P1, PT, R9, UR4, PT ;  /* 0x0000000409007c0c */ /* 0x004fe4000bf26270 */
[----:B---3--:R-:W-:-:S07]  /*160e0*/  ISETP.GE.AND P0, PT, R5, UR4, PT ;  /* 0x0000000405007c0c */ /* 0x008fce000bf06270 */
[CC--:B------:R-:W-:Y:S02]  /*160f0*/  @!P3 LEA R10, P5, R20.reuse, R14.reuse, 0x1 ;  /* 0x0000000e140ab211 */ /* 0x0c0fe400078a08ff */
[----:B------:R-:W-:Y:S02]  /*16100*/  @!P2 LEA R12, P4, R15, R14, 0x1 ;  /* 0x0000000e0f0ca211 */ /* 0x000fe400078808ff */
[----:B------:R-:W-:Y:S02]  /*16110*/  @!P3 LEA.HI.X R11, R20, R0, R21, 0x1, P5 ;  /* 0x00000000140bb211 */ /* 0x000fe400028f0c15 */
[----:B------:R-:W-:Y:S02]  /*16120*/  @!P1 LEA R20, P5, R9, R14, 0x1 ;  /* 0x0000000e09149211 */ /* 0x000fe400078a08ff */
[----:B------:R-:W-:Y:S02]  /*16130*/  @!P2 LEA.HI.X R13, R15, R0, R26, 0x1, P4 ;  /* 0x000000000f0da211 */ /* 0x000fe400020f0c1a */
[----:B------:R-:W-:-:S02]  /*16140*/  @!P0 LEA R14, P4, R5, R14, 0x1 ;  /* 0x0000000e050e8211 */ /* 0x000fc400078808ff */
[-C--:B------:R-:W-:Y:S02]  /*16150*/  @!P1 LEA.HI.X R21, R9, R0.reuse, R24, 0x1, P5 ;  /* 0x0000000009159211 */ /* 0x080fe400028f0c18 */
[----:B------:R-:W-:Y:S01]  /*16160*/  @!P0 LEA.HI.X R15, R5, R0, R6, 0x1, P4 ;  /* 0x00000000050f8211 */ /* 0x000fe200020f0c06 */
[----:B------:R4:W-:Y:S04]  /*16170*/  @!P3 ST.E.128 desc[UR40][R10.64], RZ ;  /* 0x000000ff0a00b985 */ /* 0x0009e8000c101d28 */
[----:B------:R4:W-:Y:S04]  /*16180*/  @!P2 ST.E.128 desc[UR40][R12.64], RZ ;  /* 0x000000ff0c00a985 */ /* 0x0009e8000c101d28 */
[----:B------:R4:W-:Y:S04]  /*16190*/  @!P1 ST.E.128 desc[UR40][R20.64], RZ ;  /* 0x000000ff14009985 */ /* 0x0009e8000c101d28 */
[----:B------:R4:W-:Y:S02]  /*161a0*/  @!P0 ST.E.128 desc[UR40][R14.64], RZ ;  /* 0x000000ff0e008985 */ /* 0x0009e4000c101d28 */
.L_x_14957:
[----:B------:R-:W-:Y:S05]  /*161b0*/  BSYNC B1 ;  /* 0x0000000000017941 */ /* 0x000fea0003800000 */
.L_x_14956:
[----:B------:R-:W-:-:S03]  /*161c0*/  UMOV UR4, 0xffffffff ;  /* 0xffffffff00047882 */ /* 0x000fc60000000000 */
[----:B------:R-:W-:Y:S05]  /*161d0*/  BRA.DIV UR4, `(.L_x_14958) ;  /* 0x0000009e048c7947 */ /* 0x000fea000b800000 */
[----:B--2---:R2:W0:Y:S04]  /*161e0*/  SHFL.IDX PT, R0, R4, 0x1, 0x181f ;  /* 0x00381f0004007f89 */ /* 0x00442800000e0000 */
[----:B---34-:R2:W3:Y:S02]  /*161f0*/  SHFL.IDX PT, R14, R3, 0x1, 0x181f ;  /* 0x00381f00030e7f89 */ /* 0x0184e400000e0000 */
.L_x_15170:
[----:B------:R-:W-:Y:S01]  /*16200*/  VIADD R5, R7, 0x20 ;  /* 0x0000002007057836 */ /* 0x000fe20000000000 */
[----:B------:R-:W-:Y:S04]  /*16210*/  BSSY B1, `(.L_x_14959) ;  /* 0x000001c000017945 */ /* 0x000fe80003800000 */
[----:B------:R-:W-:-:S13]  /*16220*/  ISETP.GE.AND P0, PT, R5, R8, PT ;  /* 0x000000080500720c */ /* 0x000fda0003f06270 */
[----:B------:R-:W-:Y:S05]  /*16230*/  @P0 BRA `(.L_x_14960) ;  /* 0x0000000000640947 */ /* 0x000fea0003800000 */
[----:B------:R-:W4:Y:S01]  /*16240*/  LDL R20, [R1+0x3c] ;  /* 0x00003c0001147983 */ /* 0x000f220000100800 */
[----:B------:R-:W-:-:S03]  /*16250*/  ULDC UR4, c[0x0][0xbc8] ;  /* 0x0002f20000047ab9 */ /* 0x000fc60000000800 */
[----:B------:R-:W5:Y:S04]  /*16260*/  LDL R15, [R1+0x70] ;  /* 0x00007000010f7983 */ /* 0x000f680000100800 */
[----:B------:R-:W2:Y:S04]  /*16270*/  LDL R24, [R1+0x6c] ;  /* 0x00006c0001187983 */ /* 0x000ea80000100800 */
[----:B------:R-:W3:Y:S04]  /*16280*/  LDL R6, [R1+0x74] ;  /* 0x0000740001067983 */ /* 0x000ee80000100800 */
[----:B------:R-:W0:Y:S04]  /*16290*/  LDL R21, [R1+0xb4] ;  /* 0x0000b40001157983 */ /* 0x000e280000100800 */
        /* <DEDUP_REMOVED lines=8> */
[C---:B------:R-:W-:Y:S02]  /*16320*/  @!P2 LEA R12, P4, R15.reuse, R14, 0x1 ;  /* 0x0000000e0f0ca211 */ /* 0x040fe400078808ff */
[----:B0-----:R-:W-:Y:S02]  /*16330*/  @!P3 LEA.HI.X R11, R20, R0, R21, 0x1, P5 ;  /* 0x00000000140bb211 */ /* 0x001fe400028f0c15 */
        /* <DEDUP_REMOVED lines=9> */
.L_x_14960:
[----:B------:R-:W-:Y:S05]  /*163d0*/  BSYNC B1 ;  /* 0x0000000000017941 */ /* 0x000fea0003800000 */
.L_x_14959:
[----:B------:R-:W-:-:S03]  /*163e0*/  UMOV UR4, 0xffffffff ;  /* 0xffffffff00047882 */ /* 0x000fc60000000000 */
[----:B------:R-:W-:Y:S05]  /*163f0*/  BRA.DIV UR4, `(.L_x_14961) ;  /* 0x0000009e044c7947 */ /* 0x000fea000b800000 */
[----:B0-----:R0:W0:Y:S04]  /*16400*/  SHFL.IDX PT, R0, R4, 0x2, 0x181f ;  /* 0x00581f0004007f89 */ /* 0x00102800000e0000 */
[----:B---34-:R3:W4:Y:S02]  /*16410*/  SHFL.IDX PT, R14, R3, 0x2, 0x181f ;  /* 0x00581f00030e7f89 */ /* 0x01872400000e0000 */
.L_x_15174:
[----:B------:R-:W-:Y:S01]  /*16420*/  VIADD R5, R7, 0x40 ;  /* 0x0000004007057836 */ /* 0x000fe20000000000 */
[----:B------:R-:W-:Y:S04]  /*16430*/  BSSY B1, `(.L_x_14962) ;  /* 0x000001c000017945 */ /* 0x000fe80003800000 */
[----:B------:R-:W-:-:S13]  /*16440*/  ISETP.GE.AND P0, PT, R5, R8, PT ;  /* 0x000000080500720c */ /* 0x000fda0003f06270 */
[----:B------:R-:W-:Y:S05]  /*16450*/  @P0 BRA `(.L_x_14963) ;  /* 0x0000000000640947 */ /* 0x000fea0003800000 */
[----:B------:R-:W5:Y:S01]  /*16460*/  LDL R20, [R1+0x3c] ;  /* 0x00003c0001147983 */ /* 0x000f620000100800 */
[----:B------:R-:W-:-:S03]  /*16470*/  ULDC UR4, c[0x0][0xbc8] ;  /* 0x0002f20000047ab9 */ /* 0x000fc60000000800 */
[----:B------:R-:W2:Y:S04]  /*16480*/  LDL R15, [R1+0x70] ;  /* 0x00007000010f7983 */ /* 0x000ea80000100800 */
[----:B------:R-:W3:Y:S04]  /*16490*/  LDL R24, [R1+0x6c] ;  /* 0x00006c0001187983 */ /* 0x000ee80000100800 */
[----:B------:R-:W4:Y:S04]  /*164a0*/  LDL R6, [R1+0x74] ;  /* 0x0000740001067983 */ /* 0x000f280000100800 */
[----:B------:R-:W0:Y:S04]  /*164b0*/  LDL R21, [R1+0xb4] ;  /* 0x0000b40001157983 */ /* 0x000e280000100800 */
[----:B------:R-:W4:Y:S04]  /*164c0*/  LDL R26, [R1+0xb0] ;  /* 0x0000b000011a7983 */ /* 0x000f280000100800 */
[----:B------:R-:W4:Y:S04]  /*164d0*/  LDL R25, [R1+0xac] ;  /* 0x0000ac0001197983 */ /* 0x000f280000100800 */
[----:B------:R-:W4:Y:S01]  /*164e0*/  LDL R9, [R1+0xa8] ;  /* 0x0000a80001097983 */ /* 0x000f220000100800 */
[----:B-----5:R-:W-:-:S02]  /*164f0*/  ISETP.GE.AND P3, PT, R20, UR4, PT ;  /* 0x0000000414007c0c */ /* 0x020fc4000bf66270 */
[----:B--2---:R-:W-:Y:S02]  /*16500*/  ISETP.GE.AND P2, PT, R15, UR4, PT ;  /* 0x000000040f007c0c */ /* 0x004fe4000bf46270 */
[----:B---3--:R-:W-:Y:S02]  /*16510*/  ISETP.GE.AND P1, PT, R24, UR4, PT ;  /* 0x0000000418007c0c */ /* 0x008fe4000bf26270 */
[----:B----4-:R-:W-:-:S07]  /*16520*/  ISETP.GE.AND P0, PT, R6, UR4, PT ;  /* 0x0000000406007c0c */ /* 0x010fce000bf06270 */
        /* <DEDUP_REMOVED lines=12> */
.L_x_14963:
[----:B------:R-:W-:Y:S05]  /*165f0*/  BSYNC B1 ;  /* 0x0000000000017941 */ /* 0x000fea0003800000 */
.L_x_14962:
[----:B------:R-:W-:-:S03]  /*16600*/  UMOV UR4, 0xffffffff ;  /* 0xffffffff00047882 */ /* 0x000fc60000000000 */
[----:B------:R-:W-:Y:S05]  /*16610*/  BRA.DIV UR4, `(.L_x_14964) ;  /* 0x0000009e040c7947 */ /* 0x000fea000b800000 */
[----:B0-----:R0:W0:Y:S04]  /*16620*/  SHFL.IDX PT, R0, R4, 0x3, 0x181f ;  /* 0x00781f0004007f89 */ /* 0x00102800000e0000 */
[----:B----4-:R4:W0:Y:S02]  /*16630*/  SHFL.IDX PT, R14, R3, 0x3, 0x181f ;  /* 0x00781f00030e7f89 */ /* 0x01082400000e0000 */
.L_x_15178:
[----:B--234-:R-:W-:-:S05]  /*16640*/  VIADD R3, R7, 0x60 ;  /* 0x0000006007037836 */ /* 0x01cfca0000000000 */
[----:B------:R-:W-:-:S13]  /*16650*/  ISETP.GE.AND P0, PT, R3, R8, PT ;  /* 0x000000080300720c */ /* 0x000fda0003f06270 */
[----:B------:R-:W-:Y:S05]  /*16660*/  @P0 BRA `(.L_x_14951) ;  /* 0x0000000000640947 */ /* 0x000fea0003800000 */
[----:B------:R-:W2:Y:S01]  /*16670*/  LDL R9, [R1+0x3c] ;  /* 0x00003c0001097983 */ /* 0x000ea20000100800 */
[----:B------:R-:W-:-:S03]  /*16680*/  ULDC UR4, c[0x0][0xbc8] ;  /* 0x0002f20000047ab9 */ /* 0x000fc60000000800 */
[----:B------:R-:W3:Y:S04]  /*16690*/  LDL R15, [R1+0x70] ;  /* 0x00007000010f7983 */ /* 0x000ee80000100800 */
[----:B------:R-:W4:Y:S04]  /*166a0*/  LDL R12, [R1+0x6c] ;  /* 0x00006c00010c7983 */ /* 0x000f280000100800 */
[----:B------:R-:W5:Y:S04]  /*166b0*/  LDL R10, [R1+0x74] ;  /* 0x00007400010a7983 */ /* 0x000f680000100800 */
[----:B------:R-:W5:Y:S04]  /*166c0*/  LDL R21, [R1+0xb4] ;  /* 0x0000b40001157983 */ /* 0x000f680000100800 */
[----:B------:R-:W5:Y:S04]  /*166d0*/  LDL R20, [R1+0xb0] ;  /* 0x0000b00001147983 */ /* 0x000f680000100800 */
[----:B------:R-:W5:Y:S04]  /*166e0*/  LDL R13, [R1+0xac] ;  /* 0x0000ac00010d7983 */ /* 0x000f680000100800 */
[----:B------:R-:W5:Y:S01]  /*166f0*/  LDL R11, [R1+0xa8] ;  /* 0x0000a800010b7983 */ /* 0x000f620000100800 */
[----:B--2---:R-:W-:-:S02]  /*16700*/  ISETP.GE.AND P3, PT, R9, UR4, PT ;  /* 0x0000000409007c0c */ /* 0x004fc4000bf66270 */
[----:B---3--:R-:W-:Y:S02]  /*16710*/  ISETP.GE.AND P2, PT, R15, UR4, PT ;  /* 0x000000040f007c0c */ /* 0x008fe4000bf46270 */
[----:B----4-:R-:W-:Y:S02]  /*16720*/  ISETP.GE.AND P1, PT, R12, UR4, PT ;  /* 0x000000040c007c0c */ /* 0x010fe4000bf26270 */
[----:B-----5:R-:W-:-:S07]  /*16730*/  ISETP.GE.AND P0, PT, R10, UR4, PT ;  /* 0x000000040a007c0c */ /* 0x020fce000bf06270 */
[-C--:B0-----:R-:W-:Y:S02]  /*16740*/  @!P3 LEA R4, P5, R9, R14.reuse, 0x1 ;  /* 0x0000000e0904b211 */ /* 0x081fe400078a08ff */
        /* <DEDUP_REMOVED lines=11> */
.L_x_14951:
[----:B------:R-:W-:Y:S05]  /*16800*/  BSYNC B0 ;  /* 0x0000000000007941 */ /* 0x000fea0003800000 */
.L_x_14942:
[----:B------:R-:W-:Y:S02]  /*16810*/  ULDC UR4, c[0x0][0xd3c] ;  /* 0x00034f0000047ab9 */ /* 0x000fe40000000800 */
[----:B------:R-:W-:-:S13]  /*16820*/  ISETP.GE.AND P0, PT, R87, UR4, PT ;  /* 0x0000000457007c0c */ /* 0x000fda000bf06270 */
[----:B------:R-:W-:Y:S05]  /*16830*/  @!P0 BRA `(.L_x_14965) ;  /* 0xfffffea800548947 */ /* 0x000fea000383ffff */
[----:B------:R-:W-:Y:S05]  /*16840*/  BRA `(.L_x_14816) ;  /* 0x0000008800207947 */ /* 0x000fea0003800000 */
.L_x_14814:
        /* <DEDUP_REMOVED lines=18> */
.L_x_14966:
        /* <DEDUP_REMOVED lines=42> */
.L_x_14972:
        /* <DEDUP_REMOVED lines=12> */
.L_x_14971:
[----:B------:R-:W-:Y:S05]  /*16cd0*/  BSYNC B0 ;  /* 0x0000000000007941 */ /* 0x000fea0003800000 */
.L_x_14970:
        /* <DEDUP_REMOVED lines=21> */
.L_x_14968:
        /* <DEDUP_REMOVED lines=20> */
.L_x_14973:
        /* <DEDUP_REMOVED lines=57> */
.L_x_14969:
[----:B------:R-:W-:Y:S02]  /*17300*/  IMAD.MOV.U32 R17, RZ, RZ, RZ ;  /* 0x000000ffff117224 */ /* 0x000fe400078e00ff */
[----:B------:R-:W-:Y:S02]  /*17310*/  IMAD.U32 R16, RZ, RZ, UR6 ;  /* 0x00000006ff107e24 */ /* 0x000fe4000f8e00ff */
[----:B------:R-:W-:-:S07]  /*17320*/  IMAD.MOV.U32 R18, RZ, RZ, RZ ;  /* 0x000000ffff127224 */ /* 0x000fce00078e00ff */
.L_x_14974:
[----:B------:R-:W-:-:S13]  /*17330*/  ISETP.NE.AND P0, PT, R0, RZ, PT ;  /* 0x000000ff0000720c */ /* 0x000fda0003f05270 */
[----:B------:R-:W1:Y:S01]  /*17340*/  @!P0 S2R R3, SR_CgaCtaId ;  /* 0x0000000000038919 */ /* 0x000e620000008800 */
[----:B------:R-:W-:-:S04]  /*17350*/  @!P0 MOV R0, 0x400 ;  /* 0x0000040000008802 */ /* 0x000fc80000000f00 */
[----:B-1----:R-:W-:-:S05]  /*17360*/  @!P0 LEA R0, R3, R0, 0x18 ;  /* 0x0000000003008211 */ /* 0x002fca00078ec0ff */
[----:B------:R2:W-:Y:S01]  /*17370*/  @!P0 STS.128 [R0+0x324d0], R16 ;  /* 0x0324d01000008388 */ /* 0x0005e20000000c00 */
[----:B------:R-:W-:Y:S06]  /*17380*/  BAR.ARV 0x5, 0x180 ;  /* 0x0146000000007b1d */ /* 0x000fec0000002000 */
.L_x_14967:
        /* <DEDUP_REMOVED lines=38> */
.L_x_15121:
[----:B01----:R-:W0:Y:S02]  /*175f0*/  LDC.64 R2, c[0x0][0xd88] ;  /* 0x00036200ff027b82 */ /* 0x003e240000000a00 */
[----:B0-----:R-:W-:-:S05]  /*17600*/  IMAD.WIDE R2, R19, 0x4, R2 ;  /* 0x0000000413027825 */ /* 0x001fca00078e0202 */
[----:B------:R-:W1:Y:S01]  /*17610*/  LDG.E R13, desc[UR40][R2.64] ;  /* 0x00000028020d7981 */ /* 0x000e62000c1e1900 */
[----:B------:R-:W-:Y:S05]  /*17620*/  YIELD ;  /* 0x0000000000007946 */ /* 0x000fea0003800000 */
[----:B------:R-:W-:Y:S01]  /*17630*/  ULDC.64 UR4, c[0x0][0xb20] ;  /* 0x0002c80000047ab9 */ /* 0x000fe20000000a00 */
[----:B--2---:R-:W-:Y:S01]  /*17640*/  IMAD.MOV.U32 R0, RZ, RZ, RZ ;  /* 0x000000ffff007224 */ /* 0x004fe200078e00ff */
[----:B------:R-:W-:Y:S01]  /*17650*/  ISETP.NE.U32.AND P0, PT, RZ, UR4, PT ;  /* 0x00000004ff007c0c */ /* 0x000fe2000bf05070 */
[----:B------:R-:W-:Y:S01]  /*17660*/  ULDC.64 UR10, c[0x0][0xb10] ;  /* 0x0002c400000a7ab9 */ /* 0x000fe20000000a00 */
[----:B------:R-:W-:Y:S01]  /*17670*/  ULDC.64 UR8, c[0x0][0xb08] ;  /* 0x0002c20000087ab9 */ /* 0x000fe20000000a00 */
[----:B------:R-:W-:Y:S01]  /*17680*/  ULDC.64 UR6, c[0x0][0xb00] ;  /* 0x0002c00000067ab9 */ /* 0x000fe20000000a00 */
[----:B------:R-:W-:-:S02]  /*17690*/  ISETP.NE.AND.EX P0, PT, RZ, UR5, PT, P0 ;  /* 0x00000005ff007c0c */ /* 0x000fc4000bf05300 */
[----:B-1----:R-:W-:Y:S01]  /*176a0*/  SHF.R.S32.HI R4, RZ, 0x1f, R13 ;  /* 0x0000001fff047819 */ /* 0x002fe2000001140d */
        /* <DEDUP_REMOVED lines=47> */
[----:B0---4-:R-:W-:Y:S06]  /*179a0*/  @P3 BRA `(.L_x_14976) ;  /* 0x0000000000143947 */ /* 0x011fec0003800000 */
[----:B------:R-:W-:Y:S05]  /*179b0*/  @!P2 BRA `(.L_x_14976) ;  /* 0x000000000010a947 */ /* 0x000fea0003800000 */
[----:B------:R-:W2:Y:S04]  /*179c0*/  LDG.E R11, desc[UR40][R4.64] ;  /* 0x00000028040b7981 */ /* 0x000ea8000c1e1900 */
[----:B------:R-:W2:Y:S02]  /*179d0*/  LDG.E R4, desc[UR40][R4.64+0x4] ;  /* 0x0000042804047981 */ /* 0x000ea4000c1e1900 */
[----:B--2--5:R-:W-:-:S05]  /*179e0*/  IMAD.IADD R14, R4, 0x1, -R11 ;  /* 0x00000001040e7824 */ /* 0x024fca00078e0a0b */
[----:B------:R0:W-:Y:S02]  /*179f0*/  STL [R1+0x3c], R14 ;  /* 0x00003c0e01007387 */ /* 0x0001e40000100800 */
.L_x_14976:
        /* <DEDUP_REMOVED lines=12> */
.L_x_14977:
[----:B------:R-:W-:Y:S05]  /*17ac0*/  @!P0 BRA `(.L_x_14978) ;  /* 0x00000000000c8947 */ /* 0x000fea0003800000 */
[----:B------:R-:W2:Y:S04]  /*17ad0*/  LDG.E R10, desc[UR40][R8.64] ;  /* 0x00000028080a7981 */ /* 0x000ea8000c1e1900 */
[----:B------:R-:W2:Y:S02]  /*17ae0*/  LDG.E R8, desc[UR40][R8.64+0x4] ;  /* 0x0000042808087981 */ /* 0x000ea4000c1e1900 */
[----:B--2---:R-:W-:-:S07]  /*17af0*/  IMAD.IADD R10, R8, 0x1, -R10 ;  /* 0x00000001080a7824 */ /* 0x004fce00078e0a0a */
.L_x_14978:
        /* <DEDUP_REMOVED lines=47> */
.L_x_15181:
[----:B--2---:R-:W-:Y:S02]  /*17df0*/  ISETP.NE.AND P0, PT, R14, RZ, PT ;  /* 0x000000ff0e00720c */ /* 0x004fe40003f05270 */
[----:B------:R-:W-:-:S11]  /*17e00*/  PLOP3.LUT P6, PT, PT, PT, PT, 0x8, 0x0 ;  /* 0x000000000000781c */ /* 0x000fd60003fce170 */
[----:B------:R-:W-:Y:S05]  /*17e10*/  @P0 BRA `(.L_x_14982) ;  /* 0x00000000000c0947 */ /* 0x000fea0003800000 */
[----:B------:R-:W-:-:S03]  /*17e20*/  UMOV UR4, 0xffffffff ;  /* 0xffffffff00047882 */ /* 0x000fc60000000000 */
[----:B------:R-:W-:Y:S05]  /*17e30*/  BRA.DIV UR4, `(.L_x_14983) ;  /* 0x0000008604807947 */ /* 0x000fea000b800000 */
[----:B------:R-:W-:-:S13]  /*17e40*/  ELECT P6, URZ, PT ;  /* 0x00000000003f782f */ /* 0x000fda00038c0000 */
.L_x_14982:
        /* <DEDUP_REMOVED lines=10> */
.L_x_15184:
[----:B------:R-:W-:Y:S05]  /*17ef0*/  BSYNC B1 ;  /* 0x0000000000017941 */ /* 0x000fea0003800000 */
.L_x_14984:
        /* <DEDUP_REMOVED lines=14> */
.L_x_15185:
[----:B------:R-:W-:Y:S05]  /*17fe0*/  BSYNC B2 ;  /* 0x0000000000027941 */ /* 0x000fea0003800000 */
.L_x_14988:
        /* <DEDUP_REMOVED lines=9> */
.L_x_14991:
[----:B------:R-:W-:Y:S05]  /*18080*/  BSYNC B2 ;  /* 0x0000000000027941 */ /* 0x000fea0003800000 */
.L_x_14990:
        /* <DEDUP_REMOVED lines=14> */
.L_x_14992:
        /* <DEDUP_REMOVED lines=13> */
.L_x_15186:
[----:B------:R-:W-:Y:S05]  /*18240*/  BSYNC B2 ;  /* 0x0000000000027941 */ /* 0x000fea0003800000 */
.L_x_14993:
        /* <DEDUP_REMOVED lines=11> */
.L_x_14996:
[----:B------:R-:W-:Y:S05]  /*18300*/  BSYNC B2 ;  /* 0x0000000000027941 */ /* 0x000fea0003800000 */
.L_x_14995:
        /* <DEDUP_REMOVED lines=11> */
.L_x_14997:
        /* <DEDUP_REMOVED lines=15> */
.L_x_14998:
        /* <DEDUP_REMOVED lines=15> */
.L_x_14999:
        /* <DEDUP_REMOVED lines=15> */
.L_x_15000:
        /* <DEDUP_REMOVED lines=10> */
.L_x_14987:
[----:B------:R-:W-:Y:S05]  /*18730*/  BSYNC B1 ;  /* 0x0000000000017941 */ /* 0x000fea0003800000 */
.L_x_14986:
        /* <DEDUP_REMOVED lines=13> */
.L_x_15016:
        /* <DEDUP_REMOVED lines=14> */
.L_x_15187:
[----:B------:R-:W-:Y:S05]  /*188f0*/  BSYNC B2 ;  /* 0x0000000000027941 */ /* 0x000fea0003800000 */
.L_x_15003:
        /* <DEDUP_REMOVED lines=9> */
.L_x_15006:
[----:B------:R-:W-:Y:S05]  /*18990*/  BSYNC B2 ;  /* 0x0000000000027941 */ /* 0x000fea0003800000 */
.L_x_15005:
        /* <DEDUP_REMOVED lines=13> */
.L_x_15007:
        /* <DEDUP_REMOVED lines=13> */
.L_x_15188:
[----:B------:R-:W-:Y:S05]  /*18b40*/  BSYNC B2 ;  /* 0x0000000000027941 */ /* 0x000fea0003800000 */
.L_x_15008:
        /* <DEDUP_REMOVED lines=11> */
.L_x_15011:
[----:B------:R-:W-:Y:S05]  /*18c00*/  BSYNC B2 ;  /* 0x0000000000027941 */ /* 0x000fea0003800000 */
.L_x_15010:
        /* <DEDUP_REMOVED lines=11> */
.L_x_15012:
        /* <DEDUP_REMOVED lines=15> */
.L_x_15013:
        /* <DEDUP_REMOVED lines=15> */
.L_x_15014:
        /* <DEDUP_REMOVED lines=15> */
.L_x_15015:
        /* <DEDUP_REMOVED lines=10> */
.L_x_15002:
[----:B------:R-:W-:Y:S05]  /*19030*/  BSYNC B1 ;  /* 0x0000000000017941 */ /* 0x000fea0003800000 */
.L_x_15001:
        /* <DEDUP_REMOVED lines=12> */
.L_x_14980:
[----:B------:R-:W-:Y:S05]  /*19100*/  BSYNC B0 ;  /* 0x0000000000007941 */ /* 0x000fea0003800000 */
.L_x_14979:
        /* <DEDUP_REMOVED lines=23> */
[----:B------:R-:W-:Y:S01]  /*19280*/  VOTEU.ANY UR4, UPT, PT ;  /* 0x0000000000047886 */ /* 0x000fe200038e0100 */
[----:B------:R-:W3:Y:S01]  /*19290*/  LDC.64 R4, c[0x0][0xd60] ;  /* 0x00035800ff047b82 */ /* 0x000ee20000000a00 */
[----:B------:R-:W2:Y:S08]  /*192a0*/  FLO.U32 R0, UR4 ;  /* 0x0000000400007d00 */ /* 0x000eb000080e0000 */
[----:B------:R-:W3:Y:S01]  /*192b0*/  POPC R2, UR4 ;  /* 0x0000000400027d09 */ /* 0x000ee20008000000 */
[----:B--2---:R-:W-:-:S13]  /*192c0*/  ISETP.EQ.U32.AND P0, PT, R0, R3, PT ;  /* 0x000000030000720c */ /* 0x004fda0003f02070 */
[----:B---3--:R-:W2:Y:S01]  /*192d0*/  @P0 ATOMG.E.ADD.STRONG.GPU PT, R5, desc[UR40][R4.64], R2 ;  /* 0x00000002040509a8 */ /* 0x008ea200081ee1e8 */
[----:B------:R-:W3:Y:S02]  /*192e0*/  S2R R3, SR_LTMASK ;  /* 0x0000000000037919 */ /* 0x000ee40000003900 */
[----:B---3--:R-:W-:-:S06]  /*192f0*/  LOP3.LUT R3, R3, UR4, RZ, 0xc0, !PT ;  /* 0x0000000403037c12 */ /* 0x008fcc000f8ec0ff */
[----:B------:R-:W3:Y:S01]  /*19300*/  POPC R3, R3 ;  /* 0x0000000300037309 */ /* 0x000ee20000000000 */
[----:B--2---:R-:W3:Y:S02]  /*19310*/  SHFL.IDX PT, R0, R5, R0, 0x1f ;  /* 0x00001f0005007589 */ /* 0x004ee400000e0000 */
[----:B---3--:R-:W-:Y:S01]  /*19320*/  IADD3 R16, R0, UR36, R3 ;  /* 0x0000002400107c10 */ /* 0x008fe2000fffe003 */
[----:B------:R-:W-:Y:S06]  /*19330*/  BRA `(.L_x_15019) ;  /* 0x0000004c00607947 */ /* 0x000fec0003800000 */
.L_x_15018:
        /* <DEDUP_REMOVED lines=21> */
.L_x_15021:
[----:B------:R-:W-:Y:S05]  /*19490*/  BSYNC B6 ;  /* 0x0000000000067941 */ /* 0x000fea0003800000 */
.L_x_15020:
        /* <DEDUP_REMOVED lines=21> */
.L_x_15024:
        /* <DEDUP_REMOVED lines=16> */
.L_x_15023:
[----:B------:R-:W-:Y:S05]  /*196f0*/  BSYNC B6 ;  /* 0x0000000000067941 */ /* 0x000fea0003800000 */
.L_x_15022:
        /* <DEDUP_REMOVED lines=25> */
.L_x_15191:
        /* <DEDUP_REMOVED lines=12> */
.L_x_15194:
        /* <DEDUP_REMOVED lines=25> */
.L_x_15028:
[----:B------:R-:W3:Y:S04]  /*19ae0*/  LDL R7, [R1+0x4] ;  /* 0x0000040001077983 */ /* 0x000ee80000100800 */
[----:B0-2---:R-:W3:Y:S04]  /*19af0*/  LDL R0, [R1+0x8] ;  /* 0x0000080001007983 */ /* 0x005ee80000100800 */
[----:B------:R-:W2:Y:S01]  /*19b00*/  LDL R2, [R1+0x18] ;  /* 0x0000180001027983 */ /* 0x000ea20000100800 */
[----:B---3--:R-:W-:Y:S01]  /*19b10*/  IMAD R0, R0, 0x8, R7 ;  /* 0x0000000800007824 */ /* 0x008fe200078e0207 */
[----:B--2---:R-:W-:-:S04]  /*19b20*/  SHF.L.U32 R2, R2, 0x1f, RZ ;  /* 0x0000001f02027819 */ /* 0x004fc800000006ff */
[----:B------:R-:W0:Y:S02]  /*19b30*/  SYNCS.PHASECHK.TRANS64.TRYWAIT P0, [R0+URZ+0x32440], R2 ;  /* 0x03244002000075a7 */ /* 0x000e24000800017f */
[----:B0-----:R-:W-:Y:S05]  /*19b40*/  @!P0 BRA `(.L_x_15029) ;  /* 0x0000006c00188947 */ /* 0x001fea0003800000 */
.L_x_15195:
        /* <DEDUP_REMOVED lines=11> */
.L_x_15030:
        /* <DEDUP_REMOVED lines=27> */
.L_x_15026:
        /* <DEDUP_REMOVED lines=37> */
.L_x_15032:
[----:B------:R-:W-:Y:S05]  /*1a000*/  BSYNC B6 ;  /* 0x0000000000067941 */ /* 0x000fea0003800000 */
.L_x_15031:
        /* <DEDUP_REMOVED lines=142> */
.L_x_15212:
        /* <DEDUP_REMOVED lines=12> */
.L_x_15034:
        /* <DEDUP_REMOVED lines=38> */
.L_x_15036:
[----:B------:R-:W-:Y:S05]  /*1ac10*/  BSYNC B6 ;  /* 0x0000000000067941 */ /* 0x000fea0003800000 */
.L_x_15035:
        /* <DEDUP_REMOVED lines=151> */
.L_x_15230:
        /* <DEDUP_REMOVED lines=14> */
.L_x_15039:
[----:B------:R-:W-:Y:S05]  /*1b670*/  BSYNC B0 ;  /* 0x0000000000007941 */ /* 0x000fea0003800000 */
.L_x_15038:
[----:B------:R4:W5:Y:S01]  /*1b680*/  LDL R8, [R1+0x4] ;  /* 0x0000040001087983 */ /* 0x0009620000100800 */
[----:B------:R-:W-:Y:S01]  /*1b690*/  PLOP3.LUT P0, PT, PT, PT, PT, 0x80, 0x0 ;  /* 0x000000000000781c */ /* 0x000fe20003f0f070 */
[----:B------:R-:W-:-:S12]  /*1b6a0*/  NOP ;  /* 0x0000000000007918 */ /* 0x000fd80000000000 */
.L_x_15040:
        /* <DEDUP_REMOVED lines=19> */
.L_x_15231:
[----:B------:R-:W-:Y:S05]  /*1b7e0*/  BSYNC B0 ;  /* 0x0000000000007941 */ /* 0x000fea0003800000 */
.L_x_15041:
        /* <DEDUP_REMOVED lines=16> */
.L_x_15232:
[----:B------:R-:W-:Y:S05]  /*1b8f0*/  BSYNC B1 ;  /* 0x0000000000017941 */ /* 0x000fea0003800000 */
.L_x_15045:
        /* <DEDUP_REMOVED lines=9> */
.L_x_15048:
[----:B------:R-:W-:Y:S05]  /*1b990*/  BSYNC B1 ;  /* 0x0000000000017941 */ /* 0x000fea0003800000 */
.L_x_15047:
        /* <DEDUP_REMOVED lines=14> */
.L_x_15049:
        /* <DEDUP_REMOVED lines=16> */
.L_x_15050:
        /* <DEDUP_REMOVED lines=16> */
.L_x_15051:
        /* <DEDUP_REMOVED lines=16> */
.L_x_15052:
        /* <DEDUP_REMOVED lines=11> */
.L_x_15044:
[----:B------:R-:W-:Y:S05]  /*1be30*/  BSYNC B0 ;  /* 0x0000000000007941 */ /* 0x000fea0003800000 */
.L_x_15043:
[----:B0-----:R-:W3:Y:S01]  /*1be40*/  LDL R4, [R1+0x30] ;  /* 0x0000300001047983 */ /* 0x001ee20000100800 */
        /* <DEDUP_REMOVED lines=48> */
.L_x_15059:
[----:B------:R-:W2:Y:S01]  /*1c150*/  LDL R2, [R1+0x4] ;  /* 0x0000040001027983 */ /* 0x000ea20000100800 */
[----:B------:R-:W-:Y:S01]  /*1c160*/  SHF.L.U32 R6, R8, 0x1f, RZ ;  /* 0x0000001f08067819 */ /* 0x000fe200000006ff */
[----:B-1----:R-:W1:Y:S01]  /*1c170*/  S2R R0, SR_TID.X ;  /* 0x0000000000007919 */ /* 0x002e620000002100 */
[----:B------:R-:W-:Y:S01]  /*1c180*/  BSSY B3, `(.L_x_15060) ;  /* 0x0000006000037945 */ /* 0x000fe20003800000 */
[----:B-1----:R-:W-:-:S04]  /*1c190*/  LOP3.LUT R0, R0, 0x7f, RZ, 0xc0, !PT ;  /* 0x0000007f00007812 */ /* 0x002fc800078ec0ff */
[----:B------:R-:W-:Y:S01]  /*1c1a0*/  ISETP.NE.AND P1, PT, R0, RZ, PT ;  /* 0x000000ff0000720c */ /* 0x000fe20003f25270 */
[----:B--2---:R-:W-:-:S04]  /*1c1b0*/  IMAD R2, R9, 0x8, R2 ;  /* 0x0000000809027824 */ /* 0x004fc800078e0202 */
[----:B------:R-:W1:Y:S02]  /*1c1c0*/  SYNCS.PHASECHK.TRANS64.TRYWAIT P0, [R2+URZ+0x32440], R6 ;  /* 0x03244006020075a7 */ /* 0x000e64000800017f */
[----:B-1----:R-:W-:Y:S06]  /*1c1d0*/  @!P0 BRA `(.L_x_15061) ;  /* 0x0000005c00e48947 */ /* 0x002fec0003800000 */
.L_x_15233:
[----:B------:R-:W-:Y:S05]  /*1c1e0*/  BSYNC B3 ;  /* 0x0000000000037941 */ /* 0x000fea0003800000 */
.L_x_15060:
        /* <DEDUP_REMOVED lines=9> */
.L_x_15063:
[----:B------:R-:W-:Y:S05]  /*1c280*/  BSYNC B3 ;  /* 0x0000000000037941 */ /* 0x000fea0003800000 */
.L_x_15062:
        /* <DEDUP_REMOVED lines=14> */
.L_x_15064:
        /* <DEDUP_REMOVED lines=14> */
.L_x_15234:
[----:B------:R-:W-:Y:S05]  /*1c450*/  BSYNC B3 ;  /* 0x0000000000037941 */ /* 0x000fea0003800000 */
.L_x_15065:
        /* <DEDUP_REMOVED lines=11> */
.L_x_15068:
[----:B------:R-:W-:Y:S05]  /*1c510*/  BSYNC B3 ;  /* 0x0000000000037941 */ /* 0x000fea0003800000 */
.L_x_15067:
        /* <DEDUP_REMOVED lines=11> */
.L_x_15069:
        /* <DEDUP_REMOVED lines=16> */
.L_x_15070:
        /* <DEDUP_REMOVED lines=16> */
.L_x_15071:
        /* <DEDUP_REMOVED lines=16> */
.L_x_15072:
        /* <DEDUP_REMOVED lines=11> */
.L_x_15058:
[----:B------:R-:W-:Y:S05]  /*1c980*/  BSYNC B1 ;  /* 0x0000000000017941 */ /* 0x000fea0003800000 */
.L_x_15057:
[----:B------:R-:W2:Y:S02]  /*1c990*/  LDL.LU R5, [R1+0x30] ;  /* 0x0000300001057983 */ /* 0x000ea40000300800 */
[----:B--2---:R-:W-:-:S07]  /*1c9a0*/  VIADD R0, R5, 0xfffffffd ;  /* 0xfffffffd05007836 */ /* 0x004fce0000000000 */
.L_x_15056:
[----:B------:R-:W-:Y:S05]  /*1c9b0*/  BSYNC B2 ;  /* 0x0000000000027941 */ /* 0x000fea0003800000 */
.L_x_15055:
[----:B------:R-:W-:-:S13]  /*1c9c0*/  ISETP.NE.AND P0, PT, R4, RZ, PT ;  /* 0x000000ff0400720c */ /* 0x000fda0003f05270 */
[----:B------:R-:W-:Y:S05]  /*1c9d0*/  @!P0 BRA `(.L_x_15054) ;  /* 0x0000001400488947 */ /* 0x000fea0003800000 */
.L_x_15105:
[----:B------:R-:W3:Y:S04]  /*1c9e0*/  LDL R4, [R1+0x38] ;  /* 0x0000380001047983 */ /* 0x000ee80000100800 */
[----:B------:R-:W2:Y:S04]  /*1c9f0*/  LDL.LU R3, [R1+0x8] ;  /* 0x0000080001037983 */ /* 0x000ea80000300800 */
[----:B------:R-:W4:Y:S01]  /*1ca00*/  LDL.LU R2, [R1+0x18] ;  /* 0x0000180001027983 */ /* 0x000f220000300800 */
[----:B------:R-:W-:Y:S05]  /*1ca10*/  YIELD ;  /* 0x0000000000007946 */ /* 0x000fea0003800000 */
[----:B------:R-:W-:Y:S01]  /*1ca20*/  BSSY B1, `(.L_x_15073) ;  /* 0x00000a2000017945 */ /* 0x000fe20003800000 */
[----:B---3--:R-:W-:Y:S01]  /*1ca30*/  LOP3.LUT P1, RZ, R4, 0x1, RZ, 0xc0, !PT ;  /* 0x0000000104ff7812 */ /* 0x008fe2000782c0ff */
[----:B--2---:R-:W-:-:S05]  /*1ca40*/  VIADD R7, R3, 0x1 ;  /* 0x0000000103077836 */ /* 0x004fca0000000000 */
        /* <DEDUP_REMOVED lines=30> */
.L_x_15075:
        /* <DEDUP_REMOVED lines=9> */
.L_x_15235:
[----:B------:R-:W-:Y:S05]  /*1ccc0*/  BSYNC B2 ;  /* 0x0000000000027941 */ /* 0x000fea0003800000 */
.L_x_15076:
        /* <DEDUP_REMOVED lines=9> */
.L_x_15079:
[----:B------:R-:W-:Y:S05]  /*1cd60*/  BSYNC B2 ;  /* 0x0000000000027941 */ /* 0x000fea0003800000 */
.L_x_15078:
        /* <DEDUP_REMOVED lines=13> */
.L_x_15080:
        /* <DEDUP_REMOVED lines=14> */
.L_x_15236:
[----:B------:R-:W-:Y:S05]  /*1cf20*/  BSYNC B2 ;  /* 0x0000000000027941 */ /* 0x000fea0003800000 */
.L_x_15081:
        /* <DEDUP_REMOVED lines=11> */
.L_x_15084:
[----:B------:R-:W-:Y:S05]  /*1cfe0*/  BSYNC B2 ;  /* 0x0000000000027941 */ /* 0x000fea0003800000 */
.L_x_15083:
        /* <DEDUP_REMOVED lines=10> */
.L_x_15085:
        /* <DEDUP_REMOVED lines=16> */
.L_x_15086:
        /* <DEDUP_REMOVED lines=16> */
.L_x_15087:
        /* <DEDUP_REMOVED lines=16> */
.L_x_15088:
        /* <DEDUP_REMOVED lines=11> */
.L_x_15074:
[----:B------:R-:W-:Y:S05]  /*1d440*/  BSYNC B1 ;  /* 0x0000000000017941 */ /* 0x000fea0003800000 */
.L_x_15073:
        /* <DEDUP_REMOVED lines=36> */
.L_x_15091:
        /* <DEDUP_REMOVED lines=9> */
.L_x_15237:
[----:B------:R-:W-:Y:S05]  /*1d720*/  BSYNC B2 ;  /* 0x0000000000027941 */ /* 0x000fea0003800000 */
.L_x_15092:
        /* <DEDUP_REMOVED lines=9> */
.L_x_15095:
[----:B------:R-:W-:Y:S05]  /*1d7c0*/  BSYNC B2 ;  /* 0x0000000000027941 */ /* 0x000fea0003800000 */
.L_x_15094:
        /* <DEDUP_REMOVED lines=14> */
.L_x_15096:
        /* <DEDUP_REMOVED lines=14> */
.L_x_15238:
[----:B------:R-:W-:Y:S05]  /*1d990*/  BSYNC B2 ;  /* 0x0000000000027941 */ /* 0x000fea0003800000 */
.L_x_15097:
        /* <DEDUP_REMOVED lines=11> */
.L_x_15100:
[----:B------:R-:W-:Y:S05]  /*1da50*/  BSYNC B2 ;  /* 0x0000000000027941 */ /* 0x000fea0003800000 */
.L_x_15099:
        /* <DEDUP_REMOVED lines=11> */
.L_x_15101:
        /* <DEDUP_REMOVED lines=16> */
.L_x_15102:
        /* <DEDUP_REMOVED lines=16> */
.L_x_15103:
        /* <DEDUP_REMOVED lines=16> */
.L_x_15104:
        /* <DEDUP_REMOVED lines=11> */
.L_x_15090:
[----:B------:R-:W-:Y:S05]  /*1dec0*/  BSYNC B1 ;  /* 0x0000000000017941 */ /* 0x000fea0003800000 */
.L_x_15089:
[C---:B------:R-:W-:Y:S01]  /*1ded0*/  ISETP.GT.AND P0, PT, R0.reuse, 0x1, PT ;  /* 0x000000010000780c */ /* 0x040fe20003f04270 */
[----:B------:R-:W-:-:S12]  /*1dee0*/  VIADD R0, R0, 0xfffffffe ;  /* 0xfffffffe00007836 */ /* 0x000fd80000000000 */
[----:B------:R-:W-:Y:S05]  /*1def0*/  @P0 BRA `(.L_x_15105) ;  /* 0xffffffe800b80947 */ /* 0x000fea000383ffff */
.L_x_15054:
[----:B------:R-:W-:Y:S05]  /*1df00*/  BSYNC B0 ;  /* 0x0000000000007941 */ /* 0x000fea0003800000 */
.L_x_15053:
        /* <DEDUP_REMOVED lines=21> */
[----:B------:R-:W1:Y:S01]  /*1e060*/  POPC R7, R6 ;  /* 0x0000000600077309 */ /* 0x000e620000000000 */
[----:B--2---:R-:W1:Y:S02]  /*1e070*/  SHFL.IDX PT, R2, R3, R2, 0x1f ;  /* 0x00001f0203027589 */ /* 0x004e6400000e0000 */
[----:B-1----:R-:W-:-:S07]  /*1e080*/  IADD3 R16, R2, UR36, R7 ;  /* 0x0000002402107c10 */ /* 0x002fce000fffe007 */
.L_x_15107:
[----:B------:R-:W-:Y:S05]  /*1e090*/  BSYNC B0 ;  /* 0x0000000000007941 */ /* 0x000fea0003800000 */
.L_x_15106:
[----:B------:R-:W-:-:S05]  /*1e0a0*/  SEL R0, R0, RZ, P0 ;  /* 0x000000ff00007207 */ /* 0x000fca0000000000 */
[----:B------:R2:W-:Y:S02]  /*1e0b0*/  STL [R1+0x8], R0 ;  /* 0x0000080001007387 */ /* 0x0005e40000100800 */
.L_x_15019:
[----:B------:R-:W-:Y:S05]  /*1e0c0*/  BSYNC B7 ;  /* 0x0000000000077941 */ /* 0x000fea0003800000 */
.L_x_15017:
        /* <DEDUP_REMOVED lines=13> */
.L_x_15108:
        /* <DEDUP_REMOVED lines=36> */
.L_x_15248:
[----:B------:R-:W-:Y:S02]  /*1e3e0*/  ULDC UR4, c[0x0][0xd38] ;  /* 0x00034e0000047ab9 */ /* 0x000fe40000000800 */
[----:B------:R-:W-:-:S04]  /*1e3f0*/  IMAD.U32 R4, RZ, RZ, UR4 ;  /* 0x00000004ff047e24 */ /* 0x000fc8000f8e00ff */
[----:B--2---:R-:W-:-:S04]  /*1e400*/  IMAD R16, R16, R4, RZ ;  /* 0x0000000410107224 */ /* 0x004fc800078e02ff */
[----:B------:R-:W-:-:S05]  /*1e410*/  IMAD.IADD R5, R5, 0x1, R16 ;  /* 0x0000000105057824 */ /* 0x000fca00078e0210 */
[----:B------:R-:W-:-:S13]  /*1e420*/  ISETP.GT.AND P6, PT, R5, R0, PT ;  /* 0x000000000500720c */ /* 0x000fda0003fc4270 */
[----:B------:R-:W-:Y:S05]  /*1e430*/  @P6 BRA `(.L_x_15111) ;  /* 0x00000000009c6947 */ /* 0x000fea0003800000 */
.L_x_15116:
[----:B------:R-:W2:Y:S01]  /*1e440*/  LDC R2, c[0x0][0xd3c] ;  /* 0x00034f00ff027b82 */ /* 0x000ea20000000800 */
[----:B------:R-:W-:-:S05]  /*1e450*/  VIADD R19, R19, 0x1f ;  /* 0x0000001f13137836 */ /* 0x000fca0000000000 */
[----:B--2---:R-:W-:-:S13]  /*1e460*/  ISETP.GE.AND P6, PT, R19, R2, PT ;  /* 0x000000021300720c */ /* 0x004fda0003fc6270 */
        /* <DEDUP_REMOVED lines=11> */
.L_x_15114:
[----:B------:R-:W-:Y:S05]  /*1e520*/  BSYNC B0 ;  /* 0x0000000000007941 */ /* 0x000fea0003800000 */
.L_x_15113:
        /* <DEDUP_REMOVED lines=18> */
.L_x_15256:
[----:B------:R-:W-:Y:S02]  /*1e650*/  ULDC UR4, c[0x0][0xd38] ;  /* 0x00034e0000047ab9 */ /* 0x000fe40000000800 */
[----:B------:R-:W-:-:S04]  /*1e660*/  IMAD.U32 R4, RZ, RZ, UR4 ;  /* 0x00000004ff047e24 */ /* 0x000fc8000f8e00ff */
[----:B--2---:R-:W-:-:S04]  /*1e670*/  IMAD R16, R16, R4, RZ ;  /* 0x0000000410107224 */ /* 0x004fc800078e02ff */
[----:B------:R-:W-:-:S05]  /*1e680*/  IMAD.IADD R5, R16, 0x1, R5 ;  /* 0x0000000110057824 */ /* 0x000fca00078e0205 */
[----:B------:R-:W-:-:S13]  /*1e690*/  ISETP.GT.AND P6, PT, R5, R0, PT ;  /* 0x000000000500720c */ /* 0x000fda0003fc4270 */
[----:B------:R-:W-:Y:S05]  /*1e6a0*/  @!P6 BRA `(.L_x_15116) ;  /* 0xfffffffc0064e947 */ /* 0x000fea000383ffff */
.L_x_15111:
        /* <DEDUP_REMOVED lines=8> */
.L_x_15260:
[----:B------:R-:W-:Y:S01]  /*1e730*/  ISETP.NE.AND P0, PT, R5, RZ, PT ;  /* 0x000000ff0500720c */ /* 0x000fe20003f05270 */
[----:B--2---:R-:W-:-:S12]  /*1e740*/  IMAD.MOV.U32 R2, RZ, RZ, RZ ;  /* 0x000000ffff027224 */ /* 0x004fd800078e00ff */
[----:B------:R-:W-:Y:S05]  /*1e750*/  @!P0 BRA `(.L_x_15118) ;  /* 0x0000000000108947 */ /* 0x000fea0003800000 */
[----:B------:R-:W-:Y:S01]  /*1e760*/  UMOV UR4, 0xffffffff ;  /* 0xffffffff00047882 */ /* 0x000fe20000000000 */
[----:B------:R-:W-:Y:S02]  /*1e770*/  VIADD R12, R6, 0xffffffff ;  /* 0xffffffff060c7836 */ /* 0x000fe40000000000 */
[----:B------:R-:W-:Y:S05]  /*1e780*/  BRA.DIV UR4, `(.L_x_15119) ;  /* 0x00000046044c7947 */ /* 0x000fea000b800000 */
[----:B------:R2:W0:Y:S02]  /*1e790*/  SHFL.IDX PT, R2, R3, R12, 0x1f ;  /* 0x00001f0c03027589 */ /* 0x00042400000e0000 */
.L_x_15118:
[----:B0----5:R-:W0:Y:S01]  /*1e7a0*/  LDC.64 R8, c[0x0][0xd90] ;  /* 0x00036400ff087b82 */ /* 0x021e220000000a00 */
[----:B------:R-:W-:-:S04]  /*1e7b0*/  IMAD.IADD R19, R6, 0x1, R19 ;  /* 0x0000000106137824 */ /* 0x000fc800078e0213 */
[----:B0-----:R-:W-:-:S06]  /*1e7c0*/  IMAD.WIDE R6, R19, 0x4, R8 ;  /* 0x0000000413067825 */ /* 0x001fcc00078e0208 */
[----:B------:R-:W3:Y:S01]  /*1e7d0*/  LDG.E R6, desc[UR40][R6.64] ;  /* 0x0000002806067981 */ /* 0x000ee2000c1e1900 */
[----:B------:R-:W-:-:S04]  /*1e7e0*/  IMAD R16, R2, R4, R16 ;  /* 0x0000000402107224 */ /* 0x000fc800078e0210 */
[----:B------:R-:W-:Y:S02]  /*1e7f0*/  IMAD.IADD R0, R0, 0x1, -R16 ;  /* 0x0000000100007824 */ /* 0x000fe400078e0a10 */
[----:B---3--:R-:W-:-:S05]  /*1e800*/  IMAD R5, R17, R6, RZ ;  /* 0x0000000611057224 */ /* 0x008fca00078e02ff */
[----:B------:R-:W-:-:S04]  /*1e810*/  IABS R7, R5 ;  /* 0x0000000500077213 */ /* 0x000fc80000000000 */
[----:B-12---:R-:W0:Y:S08]  /*1e820*/  I2F.RP R3, R7 ;  /* 0x0000000700037306 */ /* 0x006e300000209400 */
        /* <DEDUP_REMOVED lines=57> */
.L_x_15112:
[----:B------:R-:W-:Y:S01]  /*1ebc0*/  UMOV UR4, URZ ;  /* 0x0000003f00047c82 */ /* 0x000fe20008000000 */
[----:B------:R-:W-:Y:S01]  /*1ebd0*/  UMOV UR5, URZ ;  /* 0x0000003f00057c82 */ /* 0x000fe20008000000 */
[----:B------:R-:W-:Y:S01]  /*1ebe0*/  ULDC UR6, c[0x0][0xd3c] ;  /* 0x00034f0000067ab9 */ /* 0x000fe20000000800 */
[----:B------:R-:W-:Y:S02]  /*1ebf0*/  IMAD.MOV.U32 R16, RZ, RZ, R0 ;  /* 0x000000ffff107224 */ /* 0x000fe400078e0000 */
[----:B------:R-:W-:Y:S02]  /*1ec00*/  IMAD.U32 R17, RZ, RZ, UR4 ;  /* 0x00000004ff117e24 */ /* 0x000fe4000f8e00ff */
[----:B------:R-:W-:Y:S02]  /*1ec10*/  IMAD.U32 R18, RZ, RZ, UR5 ;  /* 0x00000005ff127e24 */ /* 0x000fe4000f8e00ff */
[----:B------:R-:W-:-:S07]  /*1ec20*/  IMAD.U32 R19, RZ, RZ, UR6 ;  /* 0x00000006ff137e24 */ /* 0x000fce000f8e00ff */
.L_x_15120:
[----:B-1----:R1:W2:Y:S01]  /*1ec30*/  LDL R3, [R1+0x4] ;  /* 0x0000040001037983 */ /* 0x0022a20000100800 */
        /* <DEDUP_REMOVED lines=11> */
.L_x_15109:
[----:B------:R-:W-:Y:S02]  /*1ecf0*/  ULDC UR4, c[0x0][0xd3c] ;  /* 0x00034f0000047ab9 */ /* 0x000fe40000000800 */
[----:B---3--:R-:W-:-:S13]  /*1ed00*/  ISETP.GE.AND P0, PT, R19, UR4, PT ;  /* 0x0000000413007c0c */ /* 0x008fda000bf06270 */
[----:B------:R-:W-:Y:S05]  /*1ed10*/  @!P0 BRA `(.L_x_15121) ;  /* 0xffffff8800348947 */ /* 0x000fea000383ffff */
[----:B------:R-:W-:Y:S05]  /*1ed20*/  BSYNC B8 ;  /* 0x0000000000087941 */ /* 0x000fea0003800000 */
.L_x_14975:
        /* <DEDUP_REMOVED lines=12> */
.L_x_15263:
[----:B------:R-:W-:Y:S05]  /*1edf0*/  BSYNC B0 ;  /* 0x0000000000007941 */ /* 0x000fea0003800000 */
.L_x_15122:
[----:B------:R-:W-:-:S03]  /*1ee00*/  UMOV UR4, 0xffffffff ;  /* 0xffffffff00047882 */ /* 0x000fc60000000000 */
[----:B------:R-:W-:Y:S05]  /*1ee10*/  BRA.DIV UR4, `(.L_x_15124) ;  /* 0x0000003e04e47947 */ /* 0x000fea000b800000 */
[----:B------:R-:W1:Y:S02]  /*1ee20*/  S2R R2, SR_TID.X ;  /* 0x0000000000027919 */ /* 0x000e640000002100 */
[----:B-1----:R-:W-:-:S04]  /*1ee30*/  SHF.R.U32.HI R2, RZ, 0x5, R2 ;  /* 0x00000005ff027819 */ /* 0x002fc80000011602 */
[----:B------:R-:W-:-:S05]  /*1ee40*/  LOP3.LUT R2, R2, 0x3, RZ, 0xc0, !PT ;  /* 0x0000000302027812 */ /* 0x000fca00078ec0ff */
[----:B------:R1:W2:Y:S02]  /*1ee50*/  SHFL.IDX PT, R14, R2, RZ, 0x1f ;  /* 0x00001fff020e7589 */ /* 0x0002a400000e0000 */
.L_x_15266:
[----:B--2---:R-:W-:-:S13]  /*1ee60*/  ISETP.NE.AND P0, PT, R14, RZ, PT ;  /* 0x000000ff0e00720c */ /* 0x004fda0003f05270 */
[----:B------:R-:W-:Y:S05]  /*1ee70*/  @P0 BRA `(.L_x_14816) ;  /* 0x0000000000940947 */ /* 0x000fea0003800000 */
[----:B------:R-:W-:-:S03]  /*1ee80*/  UMOV UR4, 0xffffffff ;  /* 0xffffffff00047882 */ /* 0x000fc60000000000 */
[----:B------:R-:W-:Y:S05]  /*1ee90*/  BRA.DIV UR4, `(.L_x_15125) ;  /* 0x0000003e04f87947 */ /* 0x000fea000b800000 */
[----:B------:R-:W-:-:S13]  /*1eea0*/  ELECT P6, URZ, PT ;  /* 0x00000000003f782f */ /* 0x000fda00038c0000 */
.L_x_15269:
[----:B------:R-:W-:Y:S05]  /*1eeb0*/  @!P6 BRA `(.L_x_14816) ;  /* 0x000000000084e947 */ /* 0x000fea0003800000 */
[----:B-1----:R-:W2:Y:S02]  /*1eec0*/  LDL.LU R2, [R1+0x8c] ;  /* 0x00008c0001027983 */ /* 0x002ea40000300800 */
[----:B--2---:R-:W-:-:S04]  /*1eed0*/  LOP3.LUT R2, R2, 0x2, RZ, 0xfc, !PT ;  /* 0x0000000202027812 */ /* 0x004fc800078efcff */
[----:B------:R-:W-:-:S13]  /*1eee0*/  ISETP.NE.AND P2, PT, R2, 0x3, PT ;  /* 0x000000030200780c */ /* 0x000fda0003f45270 */
[----:B------:R-:W-:Y:S05]  /*1eef0*/  @!P2 BRA `(.L_x_15126) ;  /* 0x000000000004a947 */ /* 0x000fea0003800000 */
[----:B------:R-:W-:Y:S01]  /*1ef00*/  BPT.TRAP 0x1 ;  /* 0x000000040000795c */ /* 0x000fe20000300000 */
.L_x_15126:
        /* <DEDUP_REMOVED lines=14> */
.L_x_15270:
[----:B------:R-:W1:Y:S02]  /*1eff0*/  SYNCS.PHASECHK.TRANS64.TRYWAIT P0, [R7+URZ], R2 ;  /* 0x00000002070075a7 */ /* 0x000e64000800017f */
[----:B-1----:R-:W-:Y:S05]  /*1f000*/  @!P0 BRA `(.L_x_15128) ;  /* 0x0000003c00d08947 */ /* 0x002fea0003800000 */
.L_x_15271:
[----:B------:R-:W-:Y:S05]  /*1f010*/  @!P2 BRA `(.L_x_15129) ;  /* 0x000000000004a947 */ /* 0x000fea0003800000 */
[----:B------:R-:W-:Y:S01]  /*1f020*/  BPT.TRAP 0x1 ;  /* 0x000000040000795c */ /* 0x000fe20000300000 */
.L_x_15129:
[----:B------:R-:W2:Y:S01]  /*1f030*/  LDL.LU R4, [R1+0x8] ;  /* 0x0000080001047983 */ /* 0x000ea20000300800 */
[----:B------:R-:W-:-:S04]  /*1f040*/  VIADD R0, R0, 0x32460 ;  /* 0x0003246000007836 */ /* 0x000fc80000000000 */
[----:B--2---:R-:W-:-:S04]  /*1f050*/  IMAD R4, R4, 0x8, R0 ;  /* 0x0000000804047824 */ /* 0x004fc800078e0200 */
[----:B------:R-:W2:Y:S02]  /*1f060*/  SYNCS.PHASECHK.TRANS64.TRYWAIT P0, [R4+URZ], R5 ;  /* 0x00000005040075a7 */ /* 0x000ea4000800017f */
[----:B--2---:R-:W-:Y:S05]  /*1f070*/  @!P0 BRA `(.L_x_15130) ;  /* 0x0000003c00c88947 */ /* 0x004fea0003800000 */
.L_x_15272:
[----:B------:R-:W-:-:S07]  /*1f080*/  IMAD R3, R3, 0x8, R0 ;  /* 0x0000000803037824 */ /* 0x000fce00078e0200 */
.L_x_15131:
[----:B---3--:R3:W0:Y:S02]  /*1f090*/  SYNCS.PHASECHK.TRANS64.TRYWAIT P0, [R3+URZ], R2 ;  /* 0x00000002030075a7 */ /* 0x008624000800017f */
[----:B0-----:R-:W-:Y:S05]  /*1f0a0*/  @!P0 NANOSLEEP.SYNCS 0x989680 ;  /* 0x009896800000895d */ /* 0x001fea0003900000 */
[----:B------:R-:W0:Y:S02]  /*1f0b0*/  @!P0 SYNCS.PHASECHK.TRANS64 P0, [R3+URZ], R2 ;  /* 0x00000002030085a7 */ /* 0x000e24000800007f */
[----:B0-----:R-:W-:Y:S05]  /*1f0c0*/  @!P0 BRA `(.L_x_15131) ;  /* 0xfffffffc00f08947 */ /* 0x001fea000383ffff */
.L_x_14816:
[----:B------:R-:W-:Y:S05]  /*1f0d0*/  BSYNC B9 ;  /* 0x0000000000097941 */ /* 0x000fea0003800000 */
.L_x_14813:
[----:B------:R-:W-:Y:S05]  /*1f0e0*/  EXIT ;  /* 0x000000000000794d */ /* 0x000fea0003800000 */
.L_x_14834:
[----:B0-----:R0:W1:Y:S02]  /*1f0f0*/  SYNCS.PHASECHK.TRANS64.TRYWAIT P6, [R96+URZ+0x32490], R107 ;  /* 0x0324906b600075a7 */ /* 0x00106400080c017f */
[----:B-1----:R-:W-:Y:S05]  /*1f100*/  @!P6 NANOSLEEP.SYNCS 0x989680 ;  /* 0x009896800000e95d */ /* 0x002fea0003900000 */
[----:B------:R-:W1:Y:S02]  /*1f110*/  @!P6 SYNCS.PHASECHK.TRANS64 P6, [R96+URZ+0x32490], R107 ;  /* 0x0324906b6000e5a7 */ /* 0x000e6400080c007f */
[----:B-1----:R-:W-:Y:S05]  /*1f120*/  @!P6 BRA `(.L_x_14834) ;  /* 0xfffffffc00f0e947 */ /* 0x002fea000383ffff */
[----:B------:R-:W-:Y:S05]  /*1f130*/  BRA `(.L_x_15132) ;  /* 0xfffffe3c007c7947 */ /* 0x000fea000383ffff */
.L_x_14852:
[----:B0-----:R0:W1:Y:S02]  /*1f140*/  SYNCS.PHASECHK.TRANS64.TRYWAIT P5, [R96+URZ+0x32490], R107 ;  /* 0x0324906b600075a7 */ /* 0x00106400080a017f */
[----:B-1----:R-:W-:Y:S05]  /*1f150*/  @!P5 NANOSLEEP.SYNCS 0x989680 ;  /* 0x009896800000d95d */ /* 0x002fea0003900000 */
[----:B------:R-:W1:Y:S02]  /*1f160*/  @!P5 SYNCS.PHASECHK.TRANS64 P5, [R96+URZ+0x32490], R107 ;  /* 0x0324906b6000d5a7 */ /* 0x000e6400080a007f */
[----:B-1----:R-:W-:Y:S05]  /*1f170*/  @!P5 BRA `(.L_x_14852) ;  /* 0xfffffffc00f0d947 */ /* 0x002fea000383ffff */
[----:B------:R-:W-:Y:S05]  /*1f180*/  BRA `(.L_x_15133) ;  /* 0xfffffe5000287947 */ /* 0x000fea000383ffff */
.L_x_14861:
[----:B0-----:R0:W1:Y:S02]  /*1f190*/  SYNCS.PHASECHK.TRANS64.TRYWAIT P4, [R96+URZ+0x32490], R107 ;  /* 0x0324906b600075a7 */ /* 0x001064000808017f */
[----:B-1----:R-:W-:Y:S05]  /*1f1a0*/  @!P4 NANOSLEEP.SYNCS 0x989680 ;  /* 0x009896800000c95d */ /* 0x002fea0003900000 */
[----:B------:R-:W1:Y:S02]  /*1f1b0*/  @!P4 SYNCS.PHASECHK.TRANS64 P4, [R96+URZ+0x32490], R107 ;  /* 0x0324906b6000c5a7 */ /* 0x000e64000808007f */
[----:B-1----:R-:W-:Y:S05]  /*1f1c0*/  @!P4 BRA `(.L_x_14861) ;  /* 0xfffffffc00f0c947 */ /* 0x002fea000383ffff */
[----:B------:R-:W-:Y:S05]  /*1f1d0*/  BRA `(.L_x_15134) ;  /* 0xfffffe6000887947 */ /* 0x000fea000383ffff */
.L_x_14867:
[----:B-1----:R1:W2:Y:S02]  /*1f1e0*/  SYNCS.PHASECHK.TRANS64.TRYWAIT P3, [R96+URZ+0x324b0], R107 ;  /* 0x0324b06b600075a7 */ /* 0x0022a4000806017f */
[----:B--2---:R-:W-:Y:S05]  /*1f1f0*/  @!P3 NANOSLEEP.SYNCS 0x989680 ;  /* 0x009896800000b95d */ /* 0x004fea0003900000 */
[----:B------:R-:W2:Y:S02]  /*1f200*/  @!P3 SYNCS.PHASECHK.TRANS64 P3, [R96+URZ+0x324b0], R107 ;  /* 0x0324b06b6000b5a7 */ /* 0x000ea4000806007f */
[----:B--2---:R-:W-:Y:S05]  /*1f210*/  @!P3 BRA `(.L_x_14867) ;  /* 0xfffffffc00f0b947 */ /* 0x004fea000383ffff */
[----:B------:R-:W-:Y:S05]  /*1f220*/  BRA `(.L_x_15135) ;  /* 0xfffffe64001c7947 */ /* 0x000fea000383ffff */
.L_x_14875:
        /* <DEDUP_REMOVED lines=13> */
.L_x_15137:
[----:B------:R-:W-:Y:S05]  /*1f300*/  BSYNC B0 ;  /* 0x0000000000007941 */ /* 0x000fea0003800000 */
.L_x_15136:
[----:B------:R-:W-:Y:S05]  /*1f310*/  BRA `(.L_x_15138) ;  /* 0xfffffe6c00f47947 */ /* 0x000fea000383ffff */
.L_x_14887:
        /* <DEDUP_REMOVED lines=8> */
.L_x_15140:
[----:B------:R-:W-:Y:S05]  /*1f3a0*/  BSYNC B1 ;  /* 0x0000000000017941 */ /* 0x000fea0003800000 */
.L_x_15139:
        /* <DEDUP_REMOVED lines=8> */
.L_x_15141:
[----:B------:R-:W-:Y:S02]  /*1f430*/  IMAD.MOV.U32 R13, RZ, RZ, R8 ;  /* 0x000000ffff0d7224 */ /* 0x000fe400078e0008 */
[----:B------:R-:W-:-:S07]  /*1f440*/  IMAD.MOV.U32 R0, RZ, RZ, R14 ;  /* 0x000000ffff007224 */ /* 0x000fce00078e000e */
[----:B------:R-:W-:Y:S05]  /*1f450*/  WARPSYNC.COLLECTIVE R15, `(.L_x_15142) ;  /* 0x000000000f087348 */ /* 0x000fea0003c00000 */
[----:B------:R0:W1:Y:S02]  /*1f460*/  SHFL.IDX P6, R14, R13, R12, R11 ;  /* 0x0000000c0d0e7389 */ /* 0x00006400000c000b */
[----:B01----:R-:W-:Y:S01]  /*1f470*/  ENDCOLLECTIVE ;  /* 0x000000000000791b */ /* 0x003fe20003800000 */
.L_x_15142:
[----:B------:R-:W-:Y:S02]  /*1f480*/  IMAD.MOV.U32 R13, RZ, RZ, R7 ;  /* 0x000000ffff0d7224 */ /* 0x000fe400078e0007 */
[----:B------:R-:W-:-:S07]  /*1f490*/  IMAD.MOV.U32 R5, RZ, RZ, R14 ;  /* 0x000000ffff057224 */ /* 0x000fce00078e000e */
[----:B------:R-:W-:Y:S05]  /*1f4a0*/  WARPSYNC.COLLECTIVE R15, `(.L_x_15143) ;  /* 0x000000000f087348 */ /* 0x000fea0003c00000 */
[----:B------:R0:W1:Y:S02]  /*1f4b0*/  SHFL.IDX P6, R14, R13, R12, R11 ;  /* 0x0000000c0d0e7389 */ /* 0x00006400000c000b */
[----:B01----:R-:W-:Y:S01]  /*1f4c0*/  ENDCOLLECTIVE ;  /* 0x000000000000791b */ /* 0x003fe20003800000 */
.L_x_15143:
[----:B------:R-:W-:Y:S05]  /*1f4d0*/  BRA `(.L_x_15144) ;  /* 0xfffffe7400847947 */ /* 0x000fea000383ffff */
.L_x_14890:
        /* <DEDUP_REMOVED lines=8> */
.L_x_15146:
[----:B------:R-:W-:Y:S05]  /*1f560*/  BSYNC B1 ;  /* 0x0000000000017941 */ /* 0x000fea0003800000 */
.L_x_15145:
        /* <DEDUP_REMOVED lines=8> */
.L_x_15147:
[----:B------:R-:W-:Y:S02]  /*1f5f0*/  IMAD.MOV.U32 R13, RZ, RZ, R8 ;  /* 0x000000ffff0d7224 */ /* 0x000fe400078e0008 */
[----:B------:R-:W-:-:S07]  /*1f600*/  IMAD.MOV.U32 R0, RZ, RZ, R14 ;  /* 0x000000ffff007224 */ /* 0x000fce00078e000e */
[----:B------:R-:W-:Y:S05]  /*1f610*/  WARPSYNC.COLLECTIVE R15, `(.L_x_15148) ;  /* 0x000000000f087348 */ /* 0x000fea0003c00000 */
[----:B------:R0:W1:Y:S02]  /*1f620*/  SHFL.IDX P6, R14, R13, R12, R11 ;  /* 0x0000000c0d0e7389 */ /* 0x00006400000c000b */
[----:B01----:R-:W-:Y:S01]  /*1f630*/  ENDCOLLECTIVE ;  /* 0x000000000000791b */ /* 0x003fe20003800000 */
.L_x_15148:
[----:B------:R-:W-:Y:S02]  /*1f640*/  IMAD.MOV.U32 R13, RZ, RZ, R7 ;  /* 0x000000ffff0d7224 */ /* 0x000fe400078e0007 */
[----:B------:R-:W-:-:S07]  /*1f650*/  IMAD.MOV.U32 R5, RZ, RZ, R14 ;  /* 0x000000ffff057224 */ /* 0x000fce00078e000e */
[----:B------:R-:W-:Y:S05]  /*1f660*/  WARPSYNC.COLLECTIVE R15, `(.L_x_15149) ;  /* 0x000000000f087348 */ /* 0x000fea0003c00000 */
[----:B------:R0:W1:Y:S02]  /*1f670*/  SHFL.IDX P6, R14, R13, R12, R11 ;  /* 0x0000000c0d0e7389 */ /* 0x00006400000c000b */
[----:B01----:R-:W-:Y:S01]  /*1f680*/  ENDCOLLECTIVE ;  /* 0x000000000000791b */ /* 0x003fe20003800000 */
.L_x_15149:
[----:B------:R-:W-:Y:S05]  /*1f690*/  BRA `(.L_x_15150) ;  /* 0xfffffe7400f47947 */ /* 0x000fea000383ffff */
.L_x_14894:
[----:B0-----:R0:W1:Y:S02]  /*1f6a0*/  SYNCS.PHASECHK.TRANS64.TRYWAIT P0, [R19+URZ+0x32400], R34 ;  /* 0x03240022130075a7 */ /* 0x001064000800017f */
[----:B-1----:R-:W-:Y:S05]  /*1f6b0*/  @!P0 NANOSLEEP.SYNCS 0x989680 ;  /* 0x009896800000895d */ /* 0x002fea0003900000 */
[----:B------:R-:W1:Y:S02]  /*1f6c0*/  @!P0 SYNCS.PHASECHK.TRANS64 P0, [R19+URZ+0x32400], R34 ;  /* 0x03240022130085a7 */ /* 0x000e64000800007f */
[----:B-1----:R-:W-:Y:S05]  /*1f6d0*/  @!P0 BRA `(.L_x_14894) ;  /* 0xfffffffc00f08947 */ /* 0x002fea000383ffff */
[----:B------:R-:W-:Y:S05]  /*1f6e0*/  BRA `(.L_x_15151) ;  /* 0xfffffe7c00007947 */ /* 0x000fea000383ffff */
.L_x_14902:
        /* <DEDUP_REMOVED lines=9> */
.L_x_15153:
[----:B------:R-:W-:Y:S05]  /*1f780*/  BSYNC B1 ;  /* 0x0000000000017941 */ /* 0x000fea0003800000 */
.L_x_15152:
[----:B------:R0:W5:Y:S01]  /*1f790*/  LDL R7, [R1+0x30] ;  /* 0x0000300001077983 */ /* 0x0001620000100800 */
[----:B------:R-:W-:Y:S01]  /*1f7a0*/  IMAD.MOV.U32 R13, RZ, RZ, R10 ;  /* 0x000000ffff0d7224 */ /* 0x000fe200078e000a */
[----:B------:R-:W-:Y:S01]  /*1f7b0*/  ISETP.GE.AND P0, PT, R16, R35, PT ;  /* 0x000000231000720c */ /* 0x000fe20003f06270 */
[----:B------:R-:W-:Y:S02]  /*1f7c0*/  IMAD.MOV.U32 R12, RZ, RZ, RZ ;  /* 0x000000ffff0c7224 */ /* 0x000fe400078e00ff */
[----:B------:R-:W-:Y:S02]  /*1f7d0*/  IMAD.MOV.U32 R11, RZ, RZ, 0x1c1f ;  /* 0x00001c1fff0b7424 */ /* 0x000fe400078e00ff */
[----:B------:R-:W-:Y:S02]  /*1f7e0*/  IMAD.MOV.U32 R15, RZ, RZ, -0x1 ;  /* 0xffffffffff0f7424 */ /* 0x000fe400078e00ff */
[----:B0-----:R-:W-:-:S07]  /*1f7f0*/  IMAD.MOV.U32 R0, RZ, RZ, R14 ;  /* 0x000000ffff007224 */ /* 0x001fce00078e000e */
[----:B-----5:R-:W-:Y:S05]  /*1f800*/  WARPSYNC.COLLECTIVE R15, `(.L_x_15154) ;  /* 0x000000000f087348 */ /* 0x020fea0003c00000 */
[----:B------:R0:W1:Y:S02]  /*1f810*/  SHFL.IDX P6, R14, R13, R12, R11 ;  /* 0x0000000c0d0e7389 */ /* 0x00006400000c000b */
[----:B01---5:R-:W-:Y:S01]  /*1f820*/  ENDCOLLECTIVE ;  /* 0x000000000000791b */ /* 0x023fe20003800000 */
.L_x_15154:
[----:B------:R-:W-:Y:S02]  /*1f830*/  IMAD.MOV.U32 R13, RZ, RZ, R20 ;  /* 0x000000ffff0d7224 */ /* 0x000fe400078e0014 */
[----:B------:R-:W-:-:S07]  /*1f840*/  IMAD.MOV.U32 R3, RZ, RZ, R14 ;  /* 0x000000ffff037224 */ /* 0x000fce00078e000e */
[----:B------:R-:W-:Y:S05]  /*1f850*/  WARPSYNC.COLLECTIVE R15, `(.L_x_15155) ;  /* 0x000000000f087348 */ /* 0x000fea0003c00000 */
[----:B------:R0:W1:Y:S02]  /*1f860*/  SHFL.IDX P6, R14, R13, R12, R11 ;  /* 0x0000000c0d0e7389 */ /* 0x00006400000c000b */
[----:B01----:R-:W-:Y:S01]  /*1f870*/  ENDCOLLECTIVE ;  /* 0x000000000000791b */ /* 0x003fe20003800000 */
.L_x_15155:
[----:B------:R-:W-:Y:S02]  /*1f880*/  IMAD.MOV.U32 R13, RZ, RZ, R29 ;  /* 0x000000ffff0d7224 */ /* 0x000fe400078e001d */
[----:B------:R-:W-:-:S07]  /*1f890*/  IMAD.MOV.U32 R8, RZ, RZ, R14 ;  /* 0x000000ffff087224 */ /* 0x000fce00078e000e */
[----:B------:R-:W-:Y:S05]  /*1f8a0*/  WARPSYNC.COLLECTIVE R15, `(.L_x_15156) ;  /* 0x000000000f087348 */ /* 0x000fea0003c00000 */
[----:B------:R0:W1:Y:S02]  /*1f8b0*/  SHFL.IDX P6, R14, R13, R12, R11 ;  /* 0x0000000c0d0e7389 */ /* 0x00006400000c000b */
[----:B01----:R-:W-:Y:S01]  /*1f8c0*/  ENDCOLLECTIVE ;  /* 0x000000000000791b */ /* 0x003fe20003800000 */
.L_x_15156:
[----:B------:R-:W-:-:S05]  /*1f8d0*/  IMAD R30, R7, R6, RZ ;  /* 0x00000006071e7224 */ /* 0x000fca00078e02ff */
[----:B------:R-:W-:-:S13]  /*1f8e0*/  ISETP.GE.OR P1, PT, R41, R30, P0 ;  /* 0x0000001e2900720c */ /* 0x000fda0000726670 */
[C---:B------:R-:W-:Y:S01]  /*1f8f0*/  @!P1 IMAD.SHL.U32 R9, R16.reuse, 0x2, RZ ;  /* 0x0000000210099824 */ /* 0x040fe200078e00ff */
[----:B------:R-:W-:-:S04]  /*1f900*/  @!P1 SHF.L.U64.HI R21, R16, 0x1, R17 ;  /* 0x0000000110159819 */ /* 0x000fc80000010211 */
[----:B------:R-:W-:-:S05]  /*1f910*/  @!P1 IADD3 R4, P2, R3, R9, RZ ;  /* 0x0000000903049210 */ /* 0x000fca0007f5e0ff */
[----:B------:R-:W-:-:S06]  /*1f920*/  @!P1 IMAD.X R5, R0, 0x1, R21, P2 ;  /* 0x0000000100059824 */ /* 0x000fcc00010e0615 */
[----:B------:R-:W5:Y:S01]  /*1f930*/  @!P1 LD.E.128 R4, desc[UR40][R4.64] ;  /* 0x0000002804049980 */ /* 0x000f62000c101d00 */
[----:B------:R-:W-:-:S05]  /*1f940*/  @!P1 IADD3 R14, P2, R14, R9, RZ ;  /* 0x000000090e0e9210 */ /* 0x000fca0007f5e0ff */
[----:B------:R-:W-:-:S04]  /*1f950*/  @!P1 IMAD.X R3, R8, 0x1, R21, P2 ;  /* 0x0000000108039824 */ /* 0x000fc800010e0615 */
[----:B------:R-:W-:-:S05]  /*1f960*/  @!P1 IMAD.MOV.U32 R15, RZ, RZ, R3 ;  /* 0x000000ffff0f9224 */ /* 0x000fca00078e0003 */
[----:B------:R0:W5:Y:S01]  /*1f970*/  @!P1 LD.E.128 R24, desc[UR40][R14.64] ;  /* 0x000000280e189980 */ /* 0x000162000c101d00 */
[----:B------:R-:W-:Y:S01]  /*1f980*/  IMAD.MOV.U32 R13, RZ, RZ, R28 ;  /* 0x000000ffff0d7224 */ /* 0x000fe200078e001c */
[----:B------:R-:W-:Y:S01]  /*1f990*/  CS2R R38, SRZ ;  /* 0x0000000000267805 */ /* 0x000fe2000001ff00 */
[----:B------:R-:W-:Y:S01]  /*1f9a0*/  IMAD.MOV.U32 R12, RZ, RZ, 0x1 ;  /* 0x00000001ff0c7424 */ /* 0x000fe200078e00ff */
[----:B------:R-:W-:Y:S01]  /*1f9b0*/  CS2R R36, SRZ ;  /* 0x0000000000247805 */ /* 0x000fe2000001ff00 */
[----:B0-----:R-:W-:-:S07]  /*1f9c0*/  IMAD.MOV.U32 R15, RZ, RZ, -0x1 ;  /* 0xffffffffff0f7424 */ /* 0x001fce00078e00ff */
[----:B-----5:R-:W-:Y:S05]  /*1f9d0*/  WARPSYNC.COLLECTIVE R15, `(.L_x_15157) ;  /* 0x000000000f087348 */ /* 0x020fea0003c00000 */
[----:B------:R0:W1:Y:S02]  /*1f9e0*/  SHFL.IDX P6, R14, R13, R12, R11 ;  /* 0x0000000c0d0e7389 */ /* 0x00006400000c000b */
[----:B01---5:R-:W-:Y:S01]  /*1f9f0*/  ENDCOLLECTIVE ;  /* 0x000000000000791b */ /* 0x023fe20003800000 */
.L_x_15157:
[----:B------:R-:W-:Y:S02]  /*1fa00*/  IMAD.MOV.U32 R13, RZ, RZ, R10 ;  /* 0x000000ffff0d7224 */ /* 0x000fe400078e000a */
[----:B------:R-:W-:Y:S02]  /*1fa10*/  @!P1 IMAD.MOV.U32 R38, RZ, RZ, R4 ;  /* 0x000000ffff269224 */ /* 0x000fe400078e0004 */
[----:B------:R-:W-:Y:S01]  /*1fa20*/  @!P1 IMAD.MOV.U32 R39, RZ, RZ, R5 ;  /* 0x000000ffff279224 */ /* 0x000fe200078e0005 */
[----:B------:R-:W-:Y:S01]  /*1fa30*/  CS2R R4, SRZ ;  /* 0x0000000000047805 */ /* 0x000fe2000001ff00 */
[----:B------:R-:W-:Y:S02]  /*1fa40*/  IMAD.MOV.U32 R0, RZ, RZ, R38 ;  /* 0x000000ffff007224 */ /* 0x000fe400078e0026 */
[----:B------:R-:W-:Y:S02]  /*1fa50*/  IMAD.MOV.U32 R3, RZ, RZ, R39 ;  /* 0x000000ffff037224 */ /* 0x000fe400078e0027 */
[----:B------:R-:W-:Y:S01]  /*1fa60*/  @!P1 IMAD.MOV.U32 R36, RZ, RZ, R6 ;  /* 0x000000ffff249224 */ /* 0x000fe200078e0006 */
[----:B------:R-:W-:Y:S01]  /*1fa70*/  PRMT R40, R40, 0x5410, R0 ;  /* 0x0000541028287816 */ /* 0x000fe20000000000 */
[----:B------:R-:W-:Y:S01]  /*1fa80*/  IMAD.MOV.U32 R0, RZ, RZ, R14 ;  /* 0x000000ffff007224 */ /* 0x000fe200078e000e */
[----:B------:R-:W-:-:S07]  /*1fa90*/  PRMT R45, R45, 0x5410, R3 ;  /* 0x000054102d2d7816 */ /* 0x000fce0000000003 */
[----:B------:R-:W-:Y:S05]  /*1faa0*/  WARPSYNC.COLLECTIVE R15, `(.L_x_15158) ;  /* 0x000000000f087348 */ /* 0x000fea0003c00000 */
[----:B------:R0:W1:Y:S02]  /*1fab0*/  SHFL.IDX P6, R14, R13, R12, R11 ;  /* 0x0000000c0d0e7389 */ /* 0x00006400000c000b */
[----:B01----:R-:W-:Y:S01]  /*1fac0*/  ENDCOLLECTIVE ;  /* 0x000000000000791b */ /* 0x003fe20003800000 */
.L_x_15158:
[----:B------:R-:W-:Y:S01]  /*1fad0*/  @!P1 IMAD.MOV.U32 R37, RZ, RZ, R7 ;  /* 0x000000ffff259224 */ /* 0x000fe200078e0007 */
[----:B------:R-:W-:Y:S01]  /*1fae0*/  CS2R R6, SRZ ;  /* 0x0000000000067805 */ /* 0x000fe2000001ff00 */
[----:B------:R-:W-:Y:S02]  /*1faf0*/  IMAD.MOV.U32 R8, RZ, RZ, R36 ;  /* 0x000000ffff087224 */ /* 0x000fe400078e0024 */
[----:B------:R-:W-:Y:S02]  /*1fb00*/  IMAD.MOV.U32 R9, RZ, RZ, R37 ;  /* 0x000000ffff097224 */ /* 0x000fe400078e0025 */
[----:B------:R-:W-:Y:S01]  /*1fb10*/  @!P1 IMAD.MOV.U32 R6, RZ, RZ, R24 ;  /* 0x000000ffff069224 */ /* 0x000fe200078e0018 */
[----:B------:R-:W-:Y:S01]  /*1fb20*/  PRMT R32, R8, 0x7610, R32 ;  /* 0x0000761008207816 */ /* 0x000fe20000000020 */
        /* <DEDUP_REMOVED lines=10> */
[----:B------:R-:W-:-:S07]  /*1fbd0*/  PRMT R32, R32, 0x5410, R9 ;  /* 0x0000541020207816 */ /* 0x000fce0000000009 */
[----:B------:R-:W-:Y:S05]  /*1fbe0*/  WARPSYNC.COLLECTIVE R15, `(.L_x_15159) ;  /* 0x000000000f087348 */ /* 0x000fea0003c00000 */
[----:B------:R0:W1:Y:S02]  /*1fbf0*/  SHFL.IDX P6, R14, R13, R12, R11 ;  /* 0x0000000c0d0e7389 */ /* 0x00006400000c000b */
[----:B01----:R-:W-:Y:S01]  /*1fc00*/  ENDCOLLECTIVE ;  /* 0x000000000000791b */ /* 0x003fe20003800000 */
.L_x_15159:
[----:B------:R-:W-:Y:S02]  /*1fc10*/  PRMT R45, R10, 0x7610, R45 ;  /* 0x000076100a2d7816 */ /* 0x000fe4000000002d */
[----:B------:R-:W-:Y:S01]  /*1fc20*/  CS2R R8, SRZ ;  /* 0x0000000000087805 */ /* 0x000fe2000001ff00 */
[----:B------:R-:W-:Y:S02]  /*1fc30*/  IMAD.MOV.U32 R13, RZ, RZ, R29 ;  /* 0x000000ffff0d7224 */ /* 0x000fe400078e001d */
[----:B------:R-:W-:-:S07]  /*1fc40*/  IMAD.MOV.U32 R20, RZ, RZ, R14 ;  /* 0x000000ffff147224 */ /* 0x000fce00078e000e */
[----:B------:R-:W-:Y:S05]  /*1fc50*/  WARPSYNC.COLLECTIVE R15, `(.L_x_15160) ;  /* 0x000000000f087348 */ /* 0x000fea0003c00000 */
[----:B------:R0:W1:Y:S02]  /*1fc60*/  SHFL.IDX P6, R14, R13, R12, R11 ;  /* 0x0000000c0d0e7389 */ /* 0x00006400000c000b */
[----:B01----:R-:W-:Y:S01]  /*1fc70*/  ENDCOLLECTIVE ;  /* 0x000000000000791b */ /* 0x003fe20003800000 */
.L_x_15160:
[----:B------:R-:W-:-:S05]  /*1fc80*/  IMAD.MOV.U32 R11, RZ, RZ, R5 ;  /* 0x000000ffff0b7224 */ /* 0x000fca00078e0005 */
[----:B------:R-:W-:Y:S01]  /*1fc90*/  PRMT R33, R33, 0x5410, R11 ;  /* 0x0000541021217816 */ /* 0x000fe2000000000b */
[----:B------:R-:W-:Y:S01]  /*1fca0*/  IMAD.MOV.U32 R21, RZ, RZ, R14 ;  /* 0x000000ffff157224 */ /* 0x000fe200078e000e */
[----:B------:R-:W-:Y:S06]  /*1fcb0*/  BRA `(.L_x_15161) ;  /* 0xfffffe8800247947 */ /* 0x000fec000383ffff */
.L_x_14906:
[----:B0-----:R0:W1:Y:S02]  /*1fcc0*/  SYNCS.PHASECHK.TRANS64.TRYWAIT P1, [R19+URZ+0x32400], R24 ;  /* 0x03240018130075a7 */ /* 0x001064000802017f */
[----:B-1----:R-:W-:Y:S05]  /*1fcd0*/  @!P1 NANOSLEEP.SYNCS 0x989680 ;  /* 0x009896800000995d */ /* 0x002fea0003900000 */
[----:B------:R-:W1:Y:S02]  /*1fce0*/  @!P1 SYNCS.PHASECHK.TRANS64 P1, [R19+URZ+0x32400], R24 ;  /* 0x03240018130095a7 */ /* 0x000e64000802007f */
[----:B-1----:R-:W-:Y:S05]  /*1fcf0*/  @!P1 BRA `(.L_x_14906) ;  /* 0xfffffffc00f09947 */ /* 0x002fea000383ffff */
[----:B------:R-:W-:Y:S05]  /*1fd00*/  BRA `(.L_x_15162) ;  /* 0xfffffe8800c47947 */ /* 0x000fea000383ffff */
.L_x_14912:
[----:B--2---:R2:W4:Y:S02]  /*1fd10*/  SYNCS.PHASECHK.TRANS64.TRYWAIT P0, [R180+URZ+0x32430], R7 ;  /* 0x03243007b40075a7 */ /* 0x004524000800017f */
[----:B----4-:R-:W-:Y:S05]  /*1fd20*/  @!P0 NANOSLEEP.SYNCS 0x989680 ;  /* 0x009896800000895d */ /* 0x010fea0003900000 */
[----:B------:R-:W4:Y:S02]  /*1fd30*/  @!P0 SYNCS.PHASECHK.TRANS64 P0, [R180+URZ+0x32430], R7 ;  /* 0x03243007b40085a7 */ /* 0x000f24000800007f */
[----:B----4-:R-:W-:Y:S05]  /*1fd40*/  @!P0 BRA `(.L_x_14912) ;  /* 0xfffffffc00f08947 */ /* 0x010fea000383ffff */
[----:B------:R-:W-:Y:S05]  /*1fd50*/  BRA `(.L_x_14911) ;  /* 0xfffffe9800a07947 */ /* 0x000fea000383ffff */
.L_x_14914:
[----:B---3--:R3:W4:Y:S02]  /*1fd60*/  SYNCS.PHASECHK.TRANS64.TRYWAIT P0, [R19+URZ+0x32410], R4 ;  /* 0x03241004130075a7 */ /* 0x008724000800017f */
[----:B----4-:R-:W-:Y:S05]  /*1fd70*/  @!P0 NANOSLEEP.SYNCS 0x989680 ;  /* 0x009896800000895d */ /* 0x010fea0003900000 */
[----:B------:R-:W4:Y:S02]  /*1fd80*/  @!P0 SYNCS.PHASECHK.TRANS64 P0, [R19+URZ+0x32410], R4 ;  /* 0x03241004130085a7 */ /* 0x000f24000800007f */
[----:B----4-:R-:W-:Y:S05]  /*1fd90*/  @!P0 BRA `(.L_x_14914) ;  /* 0xfffffffc00f08947 */ /* 0x010fea000383ffff */
[----:B------:R-:W-:Y:S05]  /*1fda0*/  BRA `(.L_x_15163) ;  /* 0xfffffe9c00587947 */ /* 0x000fea000383ffff */
.L_x_14919:
[----:B------:R0:W0:Y:S02]  /*1fdb0*/  SYNCS.PHASECHK.TRANS64.TRYWAIT P2, [R180+URZ+0x32450], R7 ;  /* 0x03245007b40075a7 */ /* 0x000024000804017f */
[----:B0-----:R-:W-:Y:S05]  /*1fdc0*/  @!P2 NANOSLEEP.SYNCS 0x989680 ;  /* 0x009896800000a95d */ /* 0x001fea0003900000 */
[----:B------:R-:W0:Y:S02]  /*1fdd0*/  @!P2 SYNCS.PHASECHK.TRANS64 P2, [R180+URZ+0x32450], R7 ;  /* 0x03245007b400a5a7 */ /* 0x000e24000804007f */
[----:B0-----:R-:W-:Y:S05]  /*1fde0*/  @!P2 BRA `(.L_x_14919) ;  /* 0xfffffffc00f0a947 */ /* 0x001fea000383ffff */
[----:B------:R-:W-:Y:S05]  /*1fdf0*/  BRA `(.L_x_14918) ;  /* 0xfffffe9c00787947 */ /* 0x000fea000383ffff */
.L_x_14924:
[----:B--2---:R2:W3:Y:S02]  /*1fe00*/  SYNCS.PHASECHK.TRANS64.TRYWAIT P2, [R210+URZ+0x32430], R218 ;  /* 0x032430dad20075a7 */ /* 0x0044e4000804017f */
[----:B---3--:R-:W-:Y:S05]  /*1fe10*/  @!P2 NANOSLEEP.SYNCS 0x989680 ;  /* 0x009896800000a95d */ /* 0x008fea0003900000 */
[----:B------:R-:W3:Y:S02]  /*1fe20*/  @!P2 SYNCS.PHASECHK.TRANS64 P2, [R210+URZ+0x32430], R218 ;  /* 0x032430dad200a5a7 */ /* 0x000ee4000804007f */
[----:B---3--:R-:W-:Y:S05]  /*1fe30*/  @!P2 BRA `(.L_x_14924) ;  /* 0xfffffffc00f0a947 */ /* 0x008fea000383ffff */
[----:B------:R-:W-:Y:S05]  /*1fe40*/  BRA `(.L_x_14923) ;  /* 0xfffffec800b87947 */ /* 0x000fea000383ffff */
.L_x_14929:
[----:B---3--:R3:W4:Y:S02]  /*1fe50*/  SYNCS.PHASECHK.TRANS64.TRYWAIT P2, [R210+URZ+0x32450], R218 ;  /* 0x032450dad20075a7 */ /* 0x008724000804017f */
[----:B----4-:R-:W-:Y:S05]  /*1fe60*/  @!P2 NANOSLEEP.SYNCS 0x989680 ;  /* 0x009896800000a95d */ /* 0x010fea0003900000 */
[----:B------:R-:W4:Y:S02]  /*1fe70*/  @!P2 SYNCS.PHASECHK.TRANS64 P2, [R210+URZ+0x32450], R218 ;  /* 0x032450dad200a5a7 */ /* 0x000f24000804007f */
[----:B----4-:R-:W-:Y:S05]  /*1fe80*/  @!P2 BRA `(.L_x_14929) ;  /* 0xfffffffc00f0a947 */ /* 0x010fea000383ffff */
[----:B------:R-:W-:Y:S05]  /*1fe90*/  BRA `(.L_x_14928) ;  /* 0xfffffecc00607947 */ /* 0x000fea000383ffff */
.L_x_14935:
[----:B--2---:R2:W3:Y:S02]  /*1fea0*/  SYNCS.PHASECHK.TRANS64.TRYWAIT P2, [R210+URZ+0x32430], R218 ;  /* 0x032430dad20075a7 */ /* 0x0044e4000804017f */
[----:B---3--:R-:W-:Y:S05]  /*1feb0*/  @!P2 NANOSLEEP.SYNCS 0x989680 ;  /* 0x009896800000a95d */ /* 0x008fea0003900000 */
[----:B------:R-:W3:Y:S02]  /*1fec0*/  @!P2 SYNCS.PHASECHK.TRANS64 P2, [R210+URZ+0x32430], R218 ;  /* 0x032430dad200a5a7 */ /* 0x000ee4000804007f */
[----:B---3--:R-:W-:Y:S05]  /*1fed0*/  @!P2 BRA `(.L_x_14935) ;  /* 0xfffffffc00f0a947 */ /* 0x008fea000383ffff */
[----:B------:R-:W-:Y:S05]  /*1fee0*/  BRA `(.L_x_14934) ;  /* 0xffffff0000187947 */ /* 0x000fea000383ffff */
.L_x_14940:
[----:B---3--:R3:W4:Y:S02]  /*1fef0*/  SYNCS.PHASECHK.TRANS64.TRYWAIT P2, [R210+URZ+0x32450], R218 ;  /* 0x032450dad20075a7 */ /* 0x008724000804017f */
[----:B----4-:R-:W-:Y:S05]  /*1ff00*/  @!P2 NANOSLEEP.SYNCS 0x989680 ;  /* 0x009896800000a95d */ /* 0x010fea0003900000 */
[----:B------:R-:W4:Y:S02]  /*1ff10*/  @!P2 SYNCS.PHASECHK.TRANS64 P2, [R210+URZ+0x32450], R218 ;  /* 0x032450dad200a5a7 */ /* 0x000f24000804007f */
[----:B----4-:R-:W-:Y:S05]  /*1ff20*/  @!P2 BRA `(.L_x_14940) ;  /* 0xfffffffc00f0a947 */ /* 0x010fea000383ffff */
[----:B------:R-:W-:Y:S05]  /*1ff30*/  BRA `(.L_x_14939) ;  /* 0xffffff0000c07947 */ /* 0x000fea000383ffff */
.L_x_14955:
[----:B------:R-:W-:Y:S02]  /*1ff40*/  IMAD.MOV.U32 R13, RZ, RZ, R4 ;  /* 0x000000ffff0d7224 */ /* 0x000fe400078e0004 */
[----:B------:R-:W-:Y:S02]  /*1ff50*/  IMAD.MOV.U32 R12, RZ, RZ, RZ ;  /* 0x000000ffff0c7224 */ /* 0x000fe400078e00ff */
[----:B------:R-:W-:Y:S02]  /*1ff60*/  IMAD.MOV.U32 R11, RZ, RZ, 0x181f ;  /* 0x0000181fff0b7424 */ /* 0x000fe400078e00ff */
[----:B------:R-:W-:-:S07]  /*1ff70*/  IMAD.MOV.U32 R15, RZ, RZ, -0x1 ;  /* 0xffffffffff0f7424 */ /* 0x000fce00078e00ff */
[----:B-1----:R-:W-:Y:S05]  /*1ff80*/  WARPSYNC.COLLECTIVE R15, `(.L_x_15164) ;  /* 0x000000000f087348 */ /* 0x002fea0003c00000 */
[----:B------:R0:W2:Y:S02]  /*1ff90*/  SHFL.IDX P6, R14, R13, R12, R11 ;  /* 0x0000000c0d0e7389 */ /* 0x0000a400000c000b */
[----:B012---:R-:W-:Y:S01]  /*1ffa0*/  ENDCOLLECTIVE ;  /* 0x000000000000791b */ /* 0x007fe20003800000 */
.L_x_15164:
[----:B------:R-:W-:Y:S02]  /*1ffb0*/  IMAD.MOV.U32 R13, RZ, RZ, R3 ;  /* 0x000000ffff0d7224 */ /* 0x000fe400078e0003 */
[----:B------:R-:W-:-:S07]  /*1ffc0*/  IMAD.MOV.U32 R0, RZ, RZ, R14 ;  /* 0x000000ffff007224 */ /* 0x000fce00078e000e */
[----:B------:R-:W-:Y:S05]  /*1ffd0*/  WARPSYNC.COLLECTIVE R15, `(.L_x_15165) ;  /* 0x000000000f087348 */ /* 0x000fea0003c00000 */
[----:B------:R0:W1:Y:S02]  /*1ffe0*/  SHFL.IDX P6, R14, R13, R12, R11 ;  /* 0x0000000c0d0e7389 */ /* 0x00006400000c000b */
[----:B01----:R-:W-:Y:S01]  /*1fff0*/  ENDCOLLECTIVE ;  /* 0x000000000000791b */ /* 0x003fe20003800000 */
.L_x_15165:
[----:B------:R-:W-:Y:S05]  /*20000*/  BRA `(.L_x_15166) ;  /* 0xffffff5c00f07947 */ /* 0x000fea000383ffff */
.L_x_14958:
[----:B------:R-:W-:Y:S01]  /*20010*/  BSSY B1, `(.L_x_15167) ;  /* 0x0000008000017945 */ /* 0x000fe20003800000 */
[----:B----4-:R-:W-:Y:S02]  /*20020*/  IMAD.MOV.U32 R13, RZ, RZ, R4 ;  /* 0x000000ffff0d7224 */ /* 0x010fe400078e0004 */
[----:B------:R-:W-:Y:S02]  /*20030*/  IMAD.MOV.U32 R12, RZ, RZ, 0x1 ;  /* 0x00000001ff0c7424 */ /* 0x000fe400078e00ff */
[----:B------:R-:W-:Y:S02]  /*20040*/  IMAD.MOV.U32 R11, RZ, RZ, 0x181f ;  /* 0x0000181fff0b7424 */ /* 0x000fe400078e00ff */
[----:B------:R-:W-:-:S07]  /*20050*/  IMAD.MOV.U32 R15, RZ, RZ, -0x1 ;  /* 0xffffffffff0f7424 */ /* 0x000fce00078e00ff */
[----:B0123--:R-:W-:Y:S05]  /*20060*/  WARPSYNC.COLLECTIVE R15, `(.L_x_15168) ;  /* 0x000000000f087348 */ /* 0x00ffea0003c00000 */
[----:B---3--:R3:W4:Y:S02]  /*20070*/  SHFL.IDX P6, R14, R13, R12, R11 ;  /* 0x0000000c0d0e7389 */ /* 0x00872400000c000b */
[----:B01234-:R-:W-:Y:S01]  /*20080*/  ENDCOLLECTIVE ;  /* 0x000000000000791b */ /* 0x01ffe20003800000 */
.L_x_15168:
[----:B------:R-:W-:Y:S05]  /*20090*/  BSYNC B1 ;  /* 0x0000000000017941 */ /* 0x000fea0003800000 */
.L_x_15167:
        /* <DEDUP_REMOVED lines=8> */
.L_x_15169:
[----:B------:R-:W-:Y:S05]  /*20120*/  BRA `(.L_x_15170) ;  /* 0xffffff6000347947 */ /* 0x000fea000383ffff */
.L_x_14961:
        /* <DEDUP_REMOVED lines=8> */
.L_x_15172:
[----:B------:R-:W-:Y:S05]  /*201b0*/  BSYNC B1 ;  /* 0x0000000000017941 */ /* 0x000fea0003800000 */
.L_x_15171:
        /* <DEDUP_REMOVED lines=8> */
.L_x_15173:
[----:B------:R-:W-:Y:S05]  /*20240*/  BRA `(.L_x_15174) ;  /* 0xffffff6000747947 */ /* 0x000fea000383ffff */
.L_x_14964:
        /* <DEDUP_REMOVED lines=8> */
.L_x_15176:
[----:B------:R-:W-:Y:S05]  /*202d0*/  BSYNC B1 ;  /* 0x0000000000017941 */ /* 0x000fea0003800000 */
.L_x_15175:
        /* <DEDUP_REMOVED lines=8> */
.L_x_15177:
[----:B------:R-:W-:Y:S05]  /*20360*/  BRA `(.L_x_15178) ;  /* 0xffffff6000b47947 */ /* 0x000fea000383ffff */
.L_x_14981:
        /* <DEDUP_REMOVED lines=11> */
.L_x_15180:
[----:B------:R-:W-:Y:S05]  /*20420*/  BSYNC B1 ;  /* 0x0000000000017941 */ /* 0x000fea0003800000 */
.L_x_15179:
[----:B------:R-:W-:Y:S05]  /*20430*/  BRA `(.L_x_15181) ;  /* 0xffffff78006c7947 */ /* 0x000fea000383ffff */
.L_x_14983:
[----:B------:R-:W-:Y:S01]  /*20440*/  BSSY B1, `(.L_x_15182) ;  /* 0x0000006000017945 */ /* 0x000fe20003800000 */
[----:B------:R-:W-:-:S07]  /*20450*/  IMAD.MOV.U32 R15, RZ, RZ, -0x1 ;  /* 0xffffffffff0f7424 */ /* 0x000fce00078e00ff */
[----:B01----:R-:W-:Y:S05]  /*20460*/  WARPSYNC.COLLECTIVE R15, `(.L_x_15183) ;  /* 0x000000000f0c7348 */ /* 0x003fea0003c00000 */
[----:B------:R-:W-:Y:S02]  /*20470*/  ELECT P6, UR62, PT ;  /* 0x00000000003e782f */ /* 0x000fe400038c0000 */
[----:B------:R-:W-:Y:S01]  /*20480*/  MOV R14, UR62 ;  /* 0x0000003e000e7c02 */ /* 0x000fe20008000f00 */
[----:B01----:R-:W-:Y:S10]  /*20490*/  ENDCOLLECTIVE ;  /* 0x000000000000791b */ /* 0x003ff40003800000 */
.L_x_15183:
[----:B------:R-:W-:Y:S05]  /*204a0*/  BSYNC B1 ;  /* 0x0000000000017941 */ /* 0x000fea0003800000 */
.L_x_15182:
[----:B------:R-:W-:Y:S05]  /*204b0*/  BRA `(.L_x_14982) ;  /* 0xffffff7800647947 */ /* 0x000fea000383ffff */
.L_x_14985:
[----:B0-----:R-:W2:Y:S02]  /*204c0*/  LDL R5, [R1+0x4] ;  /* 0x0000040001057983 */ /* 0x001ea40000100800 */
[----:B--2---:R0:W2:Y:S02]  /*204d0*/  SYNCS.PHASECHK.TRANS64.TRYWAIT P0, [R5+URZ+0x32420], R4 ;  /* 0x03242004050075a7 */ /* 0x0040a4000800017f */
[----:B--2---:R-:W-:Y:S05]  /*204e0*/  @!P0 NANOSLEEP.SYNCS 0x989680 ;  /* 0x009896800000895d */ /* 0x004fea0003900000 */
[----:B------:R-:W2:Y:S02]  /*204f0*/  @!P0 SYNCS.PHASECHK.TRANS64 P0, [R5+URZ+0x32420], R4 ;  /* 0x03242004050085a7 */ /* 0x000ea4000800007f */
[----:B--2---:R-:W-:Y:S05]  /*20500*/  @!P0 BRA `(.L_x_14985) ;  /* 0xfffffffc00ec8947 */ /* 0x004fea000383ffff */
[----:B------:R-:W-:Y:S05]  /*20510*/  BRA `(.L_x_15184) ;  /* 0xffffff7800747947 */ /* 0x000fea000383ffff */
.L_x_14989:
[----:B0-----:R0:W2:Y:S02]  /*20520*/  SYNCS.PHASECHK.TRANS64.TRYWAIT P0, [R4+URZ+0x324a0], R9 ;  /* 0x0324a009040075a7 */ /* 0x0010a4000800017f */
[----:B--2---:R-:W-:Y:S05]  /*20530*/  @!P0 NANOSLEEP.SYNCS 0x989680 ;  /* 0x009896800000895d */ /* 0x004fea0003900000 */
[----:B------:R-:W2:Y:S02]  /*20540*/  @!P0 SYNCS.PHASECHK.TRANS64 P0, [R4+URZ+0x324a0], R9 ;  /* 0x0324a009040085a7 */ /* 0x000ea4000800007f */
[----:B--2---:R-:W-:Y:S05]  /*20550*/  @!P0 BRA `(.L_x_14989) ;  /* 0xfffffffc00f08947 */ /* 0x004fea000383ffff */
[----:B------:R-:W-:Y:S05]  /*20560*/  BRA `(.L_x_15185) ;  /* 0xffffff78009c7947 */ /* 0x000fea000383ffff */
.L_x_14994:
[----:B-1----:R1:W2:Y:S02]  /*20570*/  SYNCS.PHASECHK.TRANS64.TRYWAIT P0, [R4+URZ+0x324c0], R9 ;  /* 0x0324c009040075a7 */ /* 0x0022a4000800017f */
[----:B--2---:R-:W-:Y:S05]  /*20580*/  @!P0 NANOSLEEP.SYNCS 0x989680 ;  /* 0x009896800000895d */ /* 0x004fea0003900000 */
[----:B------:R-:W2:Y:S02]  /*20590*/  @!P0 SYNCS.PHASECHK.TRANS64 P0, [R4+URZ+0x324c0], R9 ;  /* 0x0324c009040085a7 */ /* 0x000ea4000800007f */
[----:B--2---:R-:W-:Y:S05]  /*205a0*/  @!P0 BRA `(.L_x_14994) ;  /* 0xfffffffc00f08947 */ /* 0x004fea000383ffff */
[----:B------:R-:W-:Y:S05]  /*205b0*/  BRA `(.L_x_15186) ;  /* 0xffffff7c00207947 */ /* 0x000fea000383ffff */
.L_x_15004:
[----:B0-----:R0:W2:Y:S02]  /*205c0*/  SYNCS.PHASECHK.TRANS64.TRYWAIT P1, [R5+URZ+0x324a0], R6 ;  /* 0x0324a006050075a7 */ /* 0x0010a4000802017f */
[----:B--2---:R-:W-:Y:S05]  /*205d0*/  @!P1 NANOSLEEP.SYNCS 0x989680 ;  /* 0x009896800000995d */ /* 0x004fea0003900000 */
[----:B------:R-:W2:Y:S02]  /*205e0*/  @!P1 SYNCS.PHASECHK.TRANS64 P1, [R5+URZ+0x324a0], R6 ;  /* 0x0324a006050095a7 */ /* 0x000ea4000802007f */
[----:B--2---:R-:W-:Y:S05]  /*205f0*/  @!P1 BRA `(.L_x_15004) ;  /* 0xfffffffc00f09947 */ /* 0x004fea000383ffff */
[----:B------:R-:W-:Y:S05]  /*20600*/  BRA `(.L_x_15187) ;  /* 0xffffff8000b87947 */ /* 0x000fea000383ffff */
.L_x_15009:
[----:B-1----:R1:W2:Y:S02]  /*20610*/  SYNCS.PHASECHK.TRANS64.TRYWAIT P1, [R5+URZ+0x324c0], R6 ;  /* 0x0324c006050075a7 */ /* 0x0022a4000802017f */
[----:B--2---:R-:W-:Y:S05]  /*20620*/  @!P1 NANOSLEEP.SYNCS 0x989680 ;  /* 0x009896800000995d */ /* 0x004fea0003900000 */
[----:B------:R-:W2:Y:S02]  /*20630*/  @!P1 SYNCS.PHASECHK.TRANS64 P1, [R5+URZ+0x324c0], R6 ;  /* 0x0324c006050095a7 */ /* 0x000ea4000802007f */
[----:B--2---:R-:W-:Y:S05]  /*20640*/  @!P1 BRA `(.L_x_15009) ;  /* 0xfffffffc00f09947 */ /* 0x004fea000383ffff */
[----:B------:R-:W-:Y:S05]  /*20650*/  BRA `(.L_x_15188) ;  /* 0xffffff8400387947 */ /* 0x000fea000383ffff */
.L_x_15025:
        /* <DEDUP_REMOVED lines=11> */
.L_x_15190:
[----:B------:R-:W-:Y:S05]  /*20710*/  BSYNC B0 ;  /* 0x0000000000007941 */ /* 0x000fea0003800000 */
.L_x_15189:
[----:B------:R-:W-:Y:S05]  /*20720*/  BRA `(.L_x_15191) ;  /* 0xffffff9000587947 */ /* 0x000fea000383ffff */
.L_x_15027:
[----:B------:R-:W-:Y:S01]  /*20730*/  BSSY B0, `(.L_x_15192) ;  /* 0x0000006000007945 */ /* 0x000fe20003800000 */
[----:B------:R-:W-:-:S07]  /*20740*/  IMAD.MOV.U32 R15, RZ, RZ, -0x1 ;  /* 0xffffffffff0f7424 */ /* 0x000fce00078e00ff */
[----:B01----:R-:W-:Y:S05]  /*20750*/  WARPSYNC.COLLECTIVE R15, `(.L_x_15193) ;  /* 0x000000000f0c7348 */ /* 0x003fea0003c00000 */
[----:B------:R-:W-:Y:S02]  /*20760*/  ELECT P6, UR62, PT ;  /* 0x00000000003e782f */ /* 0x000fe400038c0000 */
[----:B------:R-:W-:Y:S01]  /*20770*/  MOV R14, UR62 ;  /* 0x0000003e000e7c02 */ /* 0x000fe20008000f00 */
[----:B01----:R-:W-:Y:S10]  /*20780*/  ENDCOLLECTIVE ;  /* 0x000000000000791b */ /* 0x003ff40003800000 */
.L_x_15193:
[----:B------:R-:W-:Y:S05]  /*20790*/  BSYNC B0 ;  /* 0x0000000000007941 */ /* 0x000fea0003800000 */
.L_x_15192:
[----:B------:R-:W-:Y:S05]  /*207a0*/  BRA `(.L_x_15194) ;  /* 0xffffff9000687947 */ /* 0x000fea000383ffff */
.L_x_15029:
[----:B0-----:R0:W2:Y:S02]  /*207b0*/  SYNCS.PHASECHK.TRANS64.TRYWAIT P0, [R0+URZ+0x32440], R2 ;  /* 0x03244002000075a7 */ /* 0x0010a4000800017f */
[----:B--2---:R-:W-:Y:S05]  /*207c0*/  @!P0 NANOSLEEP.SYNCS 0x989680 ;  /* 0x009896800000895d */ /* 0x004fea0003900000 */
[----:B------:R-:W2:Y:S02]  /*207d0*/  @!P0 SYNCS.PHASECHK.TRANS64 P0, [R0+URZ+0x32440], R2 ;  /* 0x03244002000085a7 */ /* 0x000ea4000800007f */
[----:B--2---:R-:W-:Y:S05]  /*207e0*/  @!P0 BRA `(.L_x_15029) ;  /* 0xfffffffc00f08947 */ /* 0x004fea000383ffff */
[----:B------:R-:W-:Y:S05]  /*207f0*/  BRA `(.L_x_15195) ;  /* 0xffffff9000d47947 */ /* 0x000fea000383ffff */
.L_x_15033:
        /* <DEDUP_REMOVED lines=9> */
.L_x_15196:
[----:B------:R-:W-:-:S05]  /*20890*/  VIADD R8, R17, 0x10 ;  /* 0x0000001011087836 */ /* 0x000fca0000000000 */
[----:B------:R0:W-:Y:S01]  /*208a0*/  STL [R1+0x48], R8 ;  /* 0x0000480801007387 */ /* 0x0001e20000100800 */
[----:B------:R-:W-:Y:S02]  /*208b0*/  IMAD.MOV.U32 R13, RZ, RZ, R3 ;  /* 0x000000ffff0d7224 */ /* 0x000fe400078e0003 */
[----:B------:R-:W-:-:S07]  /*208c0*/  IMAD.MOV.U32 R4, RZ, RZ, R14 ;  /* 0x000000ffff047224 */ /* 0x000fce00078e000e */
[----:B0-----:R-:W-:Y:S05]  /*208d0*/  WARPSYNC.COLLECTIVE R15, `(.L_x_15197) ;  /* 0x000000000f087348 */ /* 0x001fea0003c00000 */
[----:B------:R1:W2:Y:S02]  /*208e0*/  SHFL.IDX P6, R14, R13, R12, R11 ;  /* 0x0000000c0d0e7389 */ /* 0x0002a400000c000b */
[----:B012---:R-:W-:Y:S01]  /*208f0*/  ENDCOLLECTIVE ;  /* 0x000000000000791b */ /* 0x007fe20003800000 */
.L_x_15197:
[----:B------:R-:W-:Y:S02]  /*20900*/  IMAD.MOV.U32 R13, RZ, RZ, R2 ;  /* 0x000000ffff0d7224 */ /* 0x000fe400078e0002 */
[----:B------:R-:W-:Y:S02]  /*20910*/  IMAD.MOV.U32 R12, RZ, RZ, 0x1 ;  /* 0x00000001ff0c7424 */ /* 0x000fe400078e00ff */
[----:B------:R-:W-:-:S07]  /*20920*/  IMAD.MOV.U32 R5, RZ, RZ, R14 ;  /* 0x000000ffff057224 */ /* 0x000fce00078e000e */
[----:B------:R-:W-:Y:S05]  /*20930*/  WARPSYNC.COLLECTIVE R15, `(.L_x_15198) ;  /* 0x000000000f087348 */ /* 0x000fea0003c00000 */
[----:B------:R0:W1:Y:S02]  /*20940*/  SHFL.IDX P6, R14, R13, R12, R11 ;  /* 0x0000000c0d0e7389 */ /* 0x00006400000c000b */
[----:B01----:R-:W-:Y:S01]  /*20950*/  ENDCOLLECTIVE ;  /* 0x000000000000791b */ /* 0x003fe20003800000 */
.L_x_15198:
[----:B------:R-:W-:Y:S02]  /*20960*/  IMAD.MOV.U32 R13, RZ, RZ, R3 ;  /* 0x000000ffff0d7224 */ /* 0x000fe400078e0003 */
[----:B------:R-:W-:Y:S02]  /*20970*/  IMAD R0, R6, R7, RZ ;  /* 0x0000000706007224 */ /* 0x000fe400078e02ff */
[----:B------:R-:W-:-:S07]  /*20980*/  IMAD.MOV.U32 R7, RZ, RZ, R14 ;  /* 0x000000ffff077224 */ /* 0x000fce00078e000e */
[----:B------:R-:W-:Y:S05]  /*20990*/  WARPSYNC.COLLECTIVE R15, `(.L_x_15199) ;  /* 0x000000000f087348 */ /* 0x000fea0003c00000 */
[----:B------:R0:W1:Y:S02]  /*209a0*/  SHFL.IDX P6, R14, R13, R12, R11 ;  /* 0x0000000c0d0e7389 */ /* 0x00006400000c000b */
[----:B01----:R-:W-:Y:S01]  /*209b0*/  ENDCOLLECTIVE ;  /* 0x000000000000791b */ /* 0x003fe20003800000 */
.L_x_15199:
        /* <DEDUP_REMOVED lines=13> */
.L_x_15200:
        /* <DEDUP_REMOVED lines=12> */
.L_x_15201:
        /* <DEDUP_REMOVED lines=17> */
.L_x_15202:
        /* <DEDUP_REMOVED lines=10> */
.L_x_15203:
        /* <DEDUP_REMOVED lines=13> */
.L_x_15204:
        /* <DEDUP_REMOVED lines=10> */
.L_x_15205:
        /* <DEDUP_REMOVED lines=13> */
.L_x_15206:
        /* <DEDUP_REMOVED lines=10> */
.L_x_15207:
        /* <DEDUP_REMOVED lines=13> */
.L_x_15208:
        /* <DEDUP_REMOVED lines=10> */
.L_x_15209:
        /* <DEDUP_REMOVED lines=11> */
.L_x_15210:
        /* <DEDUP_REMOVED lines=14> */
.L_x_15211:
[----:B------:R-:W-:Y:S01]  /*212e0*/  IMAD.MOV.U32 R3, RZ, RZ, R14 ;  /* 0x000000ffff037224 */ /* 0x000fe200078e000e */
[----:B------:R-:W-:Y:S06]  /*212f0*/  BRA `(.L_x_15212) ;  /* 0xffffff94007c7947 */ /* 0x000fec000383ffff */
.L_x_15037:
        /* <DEDUP_REMOVED lines=35> */
.L_x_15214:
[----:B------:R-:W-:Y:S05]  /*21530*/  BSYNC B0 ;  /* 0x0000000000007941 */ /* 0x000fea0003800000 */
.L_x_15213:
        /* <DEDUP_REMOVED lines=12> */
.L_x_15215:
        /* <DEDUP_REMOVED lines=13> */
.L_x_15216:
[----:B------:R-:W-:-:S04]  /*216d0*/  @!P5 LOP3.LUT R4, R5, R4, RZ, 0x3c, !PT ;  /* 0x000000040504d212 */ /* 0x000fc800078e3cff */
[----:B------:R-:W-:Y:S01]  /*216e0*/  @!P5 LOP3.LUT R5, R5, R4, RZ, 0x3c, !PT ;  /* 0x000000040505d212 */ /* 0x000fe200078e3cff */
[----:B------:R-:W-:Y:S02]  /*216f0*/  IMAD.MOV.U32 R13, RZ, RZ, R2 ;  /* 0x000000ffff0d7224 */ /* 0x000fe400078e0002 */
[----:B------:R-:W-:-:S07]  /*21700*/  IMAD.MOV.U32 R6, RZ, RZ, R14 ;  /* 0x000000ffff067224 */ /* 0x000fce00078e000e */
[----:B------:R-:W-:Y:S05]  /*21710*/  WARPSYNC.COLLECTIVE R15, `(.L_x_15217) ;  /* 0x000000000f087348 */ /* 0x000fea0003c00000 */
[----:B------:R0:W1:Y:S02]  /*21720*/  SHFL.IDX P6, R14, R13, R12, R11 ;  /* 0x0000000c0d0e7389 */ /* 0x00006400000c000b */
[----:B01----:R-:W-:Y:S01]  /*21730*/  ENDCOLLECTIVE ;  /* 0x000000000000791b */ /* 0x003fe20003800000 */
.L_x_15217:
        /* <DEDUP_REMOVED lines=17> */
.L_x_15218:
        /* <DEDUP_REMOVED lines=15> */
.L_x_15219:
        /* <DEDUP_REMOVED lines=9> */
.L_x_15220:
        /* <DEDUP_REMOVED lines=15> */
.L_x_15221:
        /* <DEDUP_REMOVED lines=9> */
.L_x_15222:
        /* <DEDUP_REMOVED lines=15> */
.L_x_15223:
        /* <DEDUP_REMOVED lines=9> */
.L_x_15224:
        /* <DEDUP_REMOVED lines=14> */
.L_x_15225:
        /* <DEDUP_REMOVED lines=19> */
.L_x_15226:
[----:B------:R-:W-:Y:S02]  /*21ee0*/  IMAD.MOV.U32 R13, RZ, RZ, R2 ;  /* 0x000000ffff0d7224 */ /* 0x000fe400078e0002 */
[----:B------:R-:W-:-:S07]  /*21ef0*/  IMAD.MOV.U32 R6, RZ, RZ, R14 ;  /* 0x000000ffff067224 */ /* 0x000fce00078e000e */
[----:B------:R-:W-:Y:S05]  /*21f00*/  WARPSYNC.COLLECTIVE R15, `(.L_x_15227) ;  /* 0x000000000f087348 */ /* 0x000fea0003c00000 */
[----:B------:R0:W1:Y:S02]  /*21f10*/  SHFL.IDX P6, R14, R13, R12, R11 ;  /* 0x0000000c0d0e7389 */ /* 0x00006400000c000b */
[----:B01----:R-:W-:Y:S01]  /*21f20*/  ENDCOLLECTIVE ;  /* 0x000000000000791b */ /* 0x003fe20003800000 */
.L_x_15227:
[----:B------:R-:W-:Y:S02]  /*21f30*/  IMAD.MOV.U32 R13, RZ, RZ, R0 ;  /* 0x000000ffff0d7224 */ /* 0x000fe400078e0000 */
[----:B------:R-:W-:Y:S02]  /*21f40*/  IMAD.MOV.U32 R12, RZ, RZ, 0x7 ;  /* 0x00000007ff0c7424 */ /* 0x000fe400078e00ff */
[----:B------:R-:W-:-:S07]  /*21f50*/  IMAD.MOV.U32 R5, RZ, RZ, R14 ;  /* 0x000000ffff057224 */ /* 0x000fce00078e000e */
[----:B------:R-:W-:Y:S05]  /*21f60*/  WARPSYNC.COLLECTIVE R15, `(.L_x_15228) ;  /* 0x000000000f087348 */ /* 0x000fea0003c00000 */
[----:B------:R0:W1:Y:S02]  /*21f70*/  SHFL.IDX P6, R14, R13, R12, R11 ;  /* 0x0000000c0d0e7389 */ /* 0x00006400000c000b */
[----:B01----:R-:W-:Y:S01]  /*21f80*/  ENDCOLLECTIVE ;  /* 0x000000000000791b */ /* 0x003fe20003800000 */
.L_x_15228:
        /* <DEDUP_REMOVED lines=10> */
.L_x_15229:
        /* <DEDUP_REMOVED lines=9> */
.L_x_15042:
[----:B-1----:R-:W3:Y:S02]  /*220c0*/  LDL R2, [R1+0x4] ;  /* 0x0000040001027983 */ /* 0x002ee40000100800 */
[----:B---3--:R1:W3:Y:S02]  /*220d0*/  SYNCS.PHASECHK.TRANS64.TRYWAIT P0, [R2+URZ+0x32420], R0 ;  /* 0x03242000020075a7 */ /* 0x0082e4000800017f */
[----:B---3--:R-:W-:Y:S05]  /*220e0*/  @!P0 NANOSLEEP.SYNCS 0x989680 ;  /* 0x009896800000895d */ /* 0x008fea0003900000 */
[----:B------:R-:W3:Y:S02]  /*220f0*/  @!P0 SYNCS.PHASECHK.TRANS64 P0, [R2+URZ+0x32420], R0 ;  /* 0x03242000020085a7 */ /* 0x000ee4000800007f */
[----:B---3--:R-:W-:Y:S05]  /*22100*/  @!P0 BRA `(.L_x_15042) ;  /* 0xfffffffc00ec8947 */ /* 0x008fea000383ffff */
[----:B------:R-:W-:Y:S05]  /*22110*/  BRA `(.L_x_15231) ;  /* 0xffffff9400b07947 */ /* 0x000fea000383ffff */
.L_x_15046:
[----:B0-----:R0:W1:Y:S02]  /*22120*/  SYNCS.PHASECHK.TRANS64.TRYWAIT P0, [R2+URZ+0x32460], R0 ;  /* 0x03246000020075a7 */ /* 0x001064000800017f */
[----:B-1----:R-:W-:Y:S05]  /*22130*/  @!P0 NANOSLEEP.SYNCS 0x989680 ;  /* 0x009896800000895d */ /* 0x002fea0003900000 */
[----:B------:R-:W1:Y:S02]  /*22140*/  @!P0 SYNCS.PHASECHK.TRANS64 P0, [R2+URZ+0x32460], R0 ;  /* 0x03246000020085a7 */ /* 0x000e64000800007f */
[----:B-1----:R-:W-:Y:S05]  /*22150*/  @!P0 BRA `(.L_x_15046) ;  /* 0xfffffffc00f08947 */ /* 0x002fea000383ffff */
[----:B------:R-:W-:Y:S05]  /*22160*/  BRA `(.L_x_15232) ;  /* 0xffffff9400e07947 */ /* 0x000fea000383ffff */
.L_x_15061:
[----:B-1----:R1:W2:Y:S02]  /*22170*/  SYNCS.PHASECHK.TRANS64.TRYWAIT P0, [R2+URZ+0x32440], R6 ;  /* 0x03244006020075a7 */ /* 0x0022a4000800017f */
[----:B--2---:R-:W-:Y:S05]  /*22180*/  @!P0 NANOSLEEP.SYNCS 0x989680 ;  /* 0x009896800000895d */ /* 0x004fea0003900000 */
[----:B------:R-:W2:Y:S02]  /*22190*/  @!P0 SYNCS.PHASECHK.TRANS64 P0, [R2+URZ+0x32440], R6 ;  /* 0x03244006020085a7 */ /* 0x000ea4000800007f */
[----:B--2---:R-:W-:Y:S05]  /*221a0*/  @!P0 BRA `(.L_x_15061) ;  /* 0xfffffffc00f08947 */ /* 0x004fea000383ffff */
[----:B------:R-:W-:Y:S05]  /*221b0*/  BRA `(.L_x_15233) ;  /* 0xffffffa000087947 */ /* 0x000fea000383ffff */
.L_x_15066:
[----:B0-----:R0:W2:Y:S02]  /*221c0*/  SYNCS.PHASECHK.TRANS64.TRYWAIT P0, [R2+URZ+0x32460], R6 ;  /* 0x03246006020075a7 */ /* 0x0010a4000800017f */
[----:B--2---:R-:W-:Y:S05]  /*221d0*/  @!P0 NANOSLEEP.SYNCS 0x989680 ;  /* 0x009896800000895d */ /* 0x004fea0003900000 */
[----:B------:R-:W2:Y:S02]  /*221e0*/  @!P0 SYNCS.PHASECHK.TRANS64 P0, [R2+URZ+0x32460], R6 ;  /* 0x03246006020085a7 */ /* 0x000ea4000800007f */
[----:B--2---:R-:W-:Y:S05]  /*221f0*/  @!P0 BRA `(.L_x_15066) ;  /* 0xfffffffc00f08947 */ /* 0x004fea000383ffff */
[----:B------:R-:W-:Y:S05]  /*22200*/  BRA `(.L_x_15234) ;  /* 0xffffffa000907947 */ /* 0x000fea000383ffff */
.L_x_15077:
[----:B0-----:R0:W1:Y:S02]  /*22210*/  SYNCS.PHASECHK.TRANS64.TRYWAIT P0, [R3+URZ+0x32440], R2 ;  /* 0x03244002030075a7 */ /* 0x001064000800017f */
[----:B-1----:R-:W-:Y:S05]  /*22220*/  @!P0 NANOSLEEP.SYNCS 0x989680 ;  /* 0x009896800000895d */ /* 0x002fea0003900000 */
[----:B------:R-:W1:Y:S02]  /*22230*/  @!P0 SYNCS.PHASECHK.TRANS64 P0, [R3+URZ+0x32440], R2 ;  /* 0x03244002030085a7 */ /* 0x000e64000800007f */
[----:B-1----:R-:W-:Y:S05]  /*22240*/  @!P0 BRA `(.L_x_15077) ;  /* 0xfffffffc00f08947 */ /* 0x002fea000383ffff */
[----:B------:R-:W-:Y:S05]  /*22250*/  BRA `(.L_x_15235) ;  /* 0xffffffa800987947 */ /* 0x000fea000383ffff */
.L_x_15082:
[----:B-1----:R1:W2:Y:S02]  /*22260*/  SYNCS.PHASECHK.TRANS64.TRYWAIT P0, [R3+URZ+0x32460], R2 ;  /* 0x03246002030075a7 */ /* 0x0022a4000800017f */
[----:B--2---:R-:W-:Y:S05]  /*22270*/  @!P0 NANOSLEEP.SYNCS 0x989680 ;  /* 0x009896800000895d */ /* 0x004fea0003900000 */
[----:B------:R-:W2:Y:S02]  /*22280*/  @!P0 SYNCS.PHASECHK.TRANS64 P0, [R3+URZ+0x32460], R2 ;  /* 0x03246002030085a7 */ /* 0x000ea4000800007f */
[----:B--2---:R-:W-:Y:S05]  /*22290*/  @!P0 BRA `(.L_x_15082) ;  /* 0xfffffffc00f08947 */ /* 0x004fea000383ffff */
[----:B------:R-:W-:Y:S05]  /*222a0*/  BRA `(.L_x_15236) ;  /* 0xffffffac001c7947 */ /* 0x000fea000383ffff */
.L_x_15093:
[----:B0-----:R0:W1:Y:S02]  /*222b0*/  SYNCS.PHASECHK.TRANS64.TRYWAIT P0, [R3+URZ+0x32440], R2 ;  /* 0x03244002030075a7 */ /* 0x001064000800017f */
[----:B-1----:R-:W-:Y:S05]  /*222c0*/  @!P0 NANOSLEEP.SYNCS 0x989680 ;  /* 0x009896800000895d */ /* 0x002fea0003900000 */
[----:B------:R-:W1:Y:S02]  /*222d0*/  @!P0 SYNCS.PHASECHK.TRANS64 P0, [R3+URZ+0x32440], R2 ;  /* 0x03244002030085a7 */ /* 0x000e64000800007f */
[----:B-1----:R-:W-:Y:S05]  /*222e0*/  @!P0 BRA `(.L_x_15093) ;  /* 0xfffffffc00f08947 */ /* 0x002fea000383ffff */
[----:B------:R-:W-:Y:S05]  /*222f0*/  BRA `(.L_x_15237) ;  /* 0xffffffb400087947 */ /* 0x000fea000383ffff */
.L_x_15098:
[----:B-1----:R1:W2:Y:S02]  /*22300*/  SYNCS.PHASECHK.TRANS64.TRYWAIT P0, [R3+URZ+0x32460], R2 ;  /* 0x03246002030075a7 */ /* 0x0022a4000800017f */
[----:B--2---:R-:W-:Y:S05]  /*22310*/  @!P0 NANOSLEEP.SYNCS 0x989680 ;  /* 0x009896800000895d */ /* 0x004fea0003900000 */
[----:B------:R-:W2:Y:S02]  /*22320*/  @!P0 SYNCS.PHASECHK.TRANS64 P0, [R3+URZ+0x32460], R2 ;  /* 0x03246002030085a7 */ /* 0x000ea4000800007f */
[----:B--2---:R-:W-:Y:S05]  /*22330*/  @!P0 BRA `(.L_x_15098) ;  /* 0xfffffffc00f08947 */ /* 0x004fea000383ffff */
[----:B------:R-:W-:Y:S05]  /*22340*/  BRA `(.L_x_15238) ;  /* 0xffffffb400907947 */ /* 0x000fea000383ffff */
.L_x_15110:
[----:B------:R-:W-:Y:S01]  /*22350*/  BSSY B0, `(.L_x_15239) ;  /* 0x0000008000007945 */ /* 0x000fe20003800000 */
[----:B------:R-:W-:Y:S02]  /*22360*/  IMAD.MOV.U32 R13, RZ, RZ, R16 ;  /* 0x000000ffff0d7224 */ /* 0x000fe400078e0010 */
[----:B------:R-:W-:Y:S02]  /*22370*/  IMAD.MOV.U32 R12, RZ, RZ, RZ ;  /* 0x000000ffff0c7224 */ /* 0x000fe400078e00ff */
[----:B-1----:R-:W-:Y:S02]  /*22380*/  IMAD.MOV.U32 R11, RZ, RZ, 0x1f ;  /* 0x0000001fff0b7424 */ /* 0x002fe400078e00ff */
[----:B------:R-:W-:-:S07]  /*22390*/  IMAD.MOV.U32 R15, RZ, RZ, -0x1 ;  /* 0xffffffffff0f7424 */ /* 0x000fce00078e00ff */
[----:B0---45:R-:W-:Y:S05]  /*223a0*/  WARPSYNC.COLLECTIVE R15, `(.L_x_15240) ;  /* 0x000000000f087348 */ /* 0x031fea0003c00000 */
[----:B0-----:R0:W1:Y:S02]  /*223b0*/  SHFL.IDX P6, R14, R13, R12, R11 ;  /* 0x0000000c0d0e7389 */ /* 0x00106400000c000b */
[----:B01--45:R-:W-:Y:S01]  /*223c0*/  ENDCOLLECTIVE ;  /* 0x000000000000791b */ /* 0x033fe20003800000 */
.L_x_15240:
[----:B------:R-:W-:Y:S05]  /*223d0*/  BSYNC B0 ;  /* 0x0000000000007941 */ /* 0x000fea0003800000 */
.L_x_15239:
        /* <DEDUP_REMOVED lines=9> */
.L_x_15241:
        /* <DEDUP_REMOVED lines=18> */
.L_x_15242:
        /* <DEDUP_REMOVED lines=8> */
.L_x_15243:
        /* <DEDUP_REMOVED lines=8> */
.L_x_15244:
        /* <DEDUP_REMOVED lines=8> */
.L_x_15245:
        /* <DEDUP_REMOVED lines=8> */
.L_x_15246:
        /* <DEDUP_REMOVED lines=9> */
.L_x_15247:
[----:B------:R-:W-:Y:S01]  /*22820*/  IMAD.MOV.U32 R16, RZ, RZ, R14 ;  /* 0x000000ffff107224 */ /* 0x000fe200078e000e */
[----:B------:R-:W-:Y:S06]  /*22830*/  BRA `(.L_x_15248) ;  /* 0xffffffb800e87947 */ /* 0x000fec000383ffff */
.L_x_15115:
[----:B------:R-:W-:Y:S01]  /*22840*/  BSSY B0, `(.L_x_15249) ;  /* 0x0000008000007945 */ /* 0x000fe20003800000 */
[----:B-----5:R-:W-:Y:S02]  /*22850*/  IMAD.MOV.U32 R13, RZ, RZ, R2 ;  /* 0x000000ffff0d7224 */ /* 0x020fe400078e0002 */
[----:B------:R-:W-:Y:S02]  /*22860*/  IMAD.MOV.U32 R12, RZ, RZ, 0x1 ;  /* 0x00000001ff0c7424 */ /* 0x000fe400078e00ff */
[----:B------:R-:W-:Y:S02]  /*22870*/  IMAD.MOV.U32 R11, RZ, RZ, RZ ;  /* 0x000000ffff0b7224 */ /* 0x000fe400078e00ff */
[----:B------:R-:W-:-:S07]  /*22880*/  IMAD.MOV.U32 R15, RZ, RZ, -0x1 ;  /* 0xffffffffff0f7424 */ /* 0x000fce00078e00ff */
[----:B01--4-:R-:W-:Y:S05]  /*22890*/  WARPSYNC.COLLECTIVE R15, `(.L_x_15250) ;  /* 0x000000000f087348 */ /* 0x013fea0003c00000 */
[----:B0-----:R0:W2:Y:S02]  /*228a0*/  SHFL.UP P6, R14, R13, R12, R11 ;  /* 0x0400000c0d0e7389 */ /* 0x0010a400000c000b */
[----:B012-4-:R-:W-:Y:S01]  /*228b0*/  ENDCOLLECTIVE ;  /* 0x000000000000791b */ /* 0x017fe20003800000 */
.L_x_15250:
[----:B------:R-:W-:Y:S05]  /*228c0*/  BSYNC B0 ;  /* 0x0000000000007941 */ /* 0x000fea0003800000 */
.L_x_15249:
        /* <DEDUP_REMOVED lines=10> */
.L_x_15251:
        /* <DEDUP_REMOVED lines=8> */
.L_x_15252:
        /* <DEDUP_REMOVED lines=8> */
.L_x_15253:
        /* <DEDUP_REMOVED lines=8> */
.L_x_15254:
        /* <DEDUP_REMOVED lines=9> */
.L_x_15255:
[----:B------:R-:W-:Y:S01]  /*22b80*/  IMAD.MOV.U32 R16, RZ, RZ, R14 ;  /* 0x000000ffff107224 */ /* 0x000fe200078e000e */
[----:B------:R-:W-:Y:S06]  /*22b90*/  BRA `(.L_x_15256) ;  /* 0xffffffb800ac7947 */ /* 0x000fec000383ffff */
.L_x_15117:
[----:B------:R-:W-:Y:S01]  /*22ba0*/  BSSY B0, `(.L_x_15257) ;  /* 0x0000006000007945 */ /* 0x000fe20003800000 */
[----:B------:R-:W-:Y:S01]  /*22bb0*/  PLOP3.LUT P6, PT, P6, PT, PT, 0x8, 0x0 ;  /* 0x000000000000781c */ /* 0x000fe200037ce170 */
[----:B------:R-:W-:-:S12]  /*22bc0*/  IMAD.MOV.U32 R15, RZ, RZ, -0x1 ;  /* 0xffffffffff0f7424 */ /* 0x000fd800078e00ff */
[----:B01--45:R-:W-:Y:S05]  /*22bd0*/  WARPSYNC.COLLECTIVE R15, `(.L_x_15258) ;  /* 0x000000000f087348 */ /* 0x033fea0003c00000 */
[----:B0-----:R-:W-:Y:S01]  /*22be0*/  VOTE.ANY R14, PT, P6 ;  /* 0x00000000000e7806 */ /* 0x001fe200030e0100 */
[----:B-1--45:R-:W-:Y:S06]  /*22bf0*/  ENDCOLLECTIVE ;  /* 0x000000000000791b */ /* 0x032fec0003800000 */
.L_x_15258:
[----:B------:R-:W-:Y:S05]  /*22c00*/  BSYNC B0 ;  /* 0x0000000000007941 */ /* 0x000fea0003800000 */
.L_x_15257:
        /* <DEDUP_REMOVED lines=9> */
.L_x_15259:
[----:B------:R-:W-:Y:S01]  /*22ca0*/  IMAD.MOV.U32 R17, RZ, RZ, R14 ;  /* 0x000000ffff117224 */ /* 0x000fe200078e000e */
[----:B------:R-:W-:Y:S06]  /*22cb0*/  BRA `(.L_x_15260) ;  /* 0xffffffb8009c7947 */ /* 0x000fec000383ffff */
.L_x_15119:
[----:B------:R-:W-:Y:S01]  /*22cc0*/  BSSY B0, `(.L_x_15261) ;  /* 0x0000007000007945 */ /* 0x000fe20003800000 */
[----:B------:R-:W-:Y:S02]  /*22cd0*/  IMAD.MOV.U32 R13, RZ, RZ, R3 ;  /* 0x000000ffff0d7224 */ /* 0x000fe400078e0003 */
[----:B------:R-:W-:Y:S02]  /*22ce0*/  IMAD.MOV.U32 R11, RZ, RZ, 0x1f ;  /* 0x0000001fff0b7424 */ /* 0x000fe400078e00ff */
[----:B------:R-:W-:-:S07]  /*22cf0*/  IMAD.MOV.U32 R15, RZ, RZ, -0x1 ;  /* 0xffffffffff0f7424 */ /* 0x000fce00078e00ff */
[----:B01-345:R-:W-:Y:S05]  /*22d00*/  WARPSYNC.COLLECTIVE R15, `(.L_x_15262) ;  /* 0x000000000f087348 */ /* 0x03bfea0003c00000 */
[----:B0-----:R0:W2:Y:S02]  /*22d10*/  SHFL.IDX P6, R14, R13, R12, R11 ;  /* 0x0000000c0d0e7389 */ /* 0x0010a400000c000b */
[----:B012345:R-:W-:Y:S01]  /*22d20*/  ENDCOLLECTIVE ;  /* 0x000000000000791b */ /* 0x03ffe20003800000 */
.L_x_15262:
[----:B------:R-:W-:Y:S05]  /*22d30*/  BSYNC B0 ;  /* 0x0000000000007941 */ /* 0x000fea0003800000 */
.L_x_15261:
[----:B------:R-:W-:Y:S01]  /*22d40*/  IMAD.MOV.U32 R2, RZ, RZ, R14 ;  /* 0x000000ffff027224 */ /* 0x000fe200078e000e */
[----:B------:R-:W-:Y:S06]  /*22d50*/  BRA `(.L_x_15118) ;  /* 0xffffffb800907947 */ /* 0x000fec000383ffff */
.L_x_15123:
[----:B0-----:R0:W1:Y:S02]  /*22d60*/  SYNCS.PHASECHK.TRANS64.TRYWAIT P0, [R0+URZ+0x32420], R3 ;  /* 0x03242003000075a7 */ /* 0x001064000800017f */
[----:B-1----:R-:W-:Y:S05]  /*22d70*/  @!P0 NANOSLEEP.SYNCS 0x989680 ;  /* 0x009896800000895d */ /* 0x002fea0003900000 */
[----:B------:R-:W1:Y:S02]  /*22d80*/  @!P0 SYNCS.PHASECHK.TRANS64 P0, [R0+URZ+0x32420], R3 ;  /* 0x03242003000085a7 */ /* 0x000e64000800007f */
[----:B-1----:R-:W-:Y:S05]  /*22d90*/  @!P0 BRA `(.L_x_15123) ;  /* 0xfffffffc00f08947 */ /* 0x002fea000383ffff */
[----:B------:R-:W-:Y:S05]  /*22da0*/  BRA `(.L_x_15263) ;  /* 0xffffffc000107947 */ /* 0x000fea000383ffff */
.L_x_15124:
        /* <DEDUP_REMOVED lines=11> */
.L_x_15265:
[----:B------:R-:W-:Y:S05]  /*22e60*/  BSYNC B0 ;  /* 0x0000000000007941 */ /* 0x000fea0003800000 */
.L_x_15264:
[----:B------:R-:W-:Y:S05]  /*22e70*/  BRA `(.L_x_15266) ;  /* 0xffffffbc00f87947 */ /* 0x000fea000383ffff */
.L_x_15125:
[----:B------:R-:W-:Y:S01]  /*22e80*/  BSSY B0, `(.L_x_15267) ;  /* 0x0000006000007945 */ /* 0x000fe20003800000 */
[----:B------:R-:W-:-:S07]  /*22e90*/  IMAD.MOV.U32 R15, RZ, RZ, -0x1 ;  /* 0xffffffffff0f7424 */ /* 0x000fce00078e00ff */
[----:B01--45:R-:W-:Y:S05]  /*22ea0*/  WARPSYNC.COLLECTIVE R15, `(.L_x_15268) ;  /* 0x000000000f0c7348 */ /* 0x033fea0003c00000 */
[----:B------:R-:W-:Y:S02]  /*22eb0*/  ELECT P6, UR62, PT ;  /* 0x00000000003e782f */ /* 0x000fe400038c0000 */
[----:B------:R-:W-:Y:S01]  /*22ec0*/  MOV R14, UR62 ;  /* 0x0000003e000e7c02 */ /* 0x000fe20008000f00 */
[----:B01--45:R-:W-:Y:S10]  /*22ed0*/  ENDCOLLECTIVE ;  /* 0x000000000000791b */ /* 0x033ff40003800000 */
.L_x_15268:
[----:B------:R-:W-:Y:S05]  /*22ee0*/  BSYNC B0 ;  /* 0x0000000000007941 */ /* 0x000fea0003800000 */
.L_x_15267:
[----:B------:R-:W-:Y:S05]  /*22ef0*/  BRA `(.L_x_15269) ;  /* 0xffffffbc00ec7947 */ /* 0x000fea000383ffff */
.L_x_15127:
[----:B0-----:R0:W1:Y:S02]  /*22f00*/  SYNCS.PHASECHK.TRANS64.TRYWAIT P0, [R6+URZ], R5 ;  /* 0x00000005060075a7 */ /* 0x001064000800017f */
[----:B-1----:R-:W-:Y:S05]  /*22f10*/  @!P0 NANOSLEEP.SYNCS 0x989680 ;  /* 0x009896800000895d */ /* 0x002fea0003900000 */
[----:B------:R-:W1:Y:S02]  /*22f20*/  @!P0 SYNCS.PHASECHK.TRANS64 P0, [R6+URZ], R5 ;  /* 0x00000005060085a7 */ /* 0x000e64000800007f */
[----:B-1----:R-:W-:Y:S05]  /*22f30*/  @!P0 BRA `(.L_x_15127) ;  /* 0xfffffffc00f08947 */ /* 0x002fea000383ffff */
[----:B------:R-:W-:Y:S05]  /*22f40*/  BRA `(.L_x_15270) ;  /* 0xffffffc000287947 */ /* 0x000fea000383ffff */
.L_x_15128:
[----:B-1----:R1:W2:Y:S02]  /*22f50*/  SYNCS.PHASECHK.TRANS64.TRYWAIT P0, [R7+URZ], R2 ;  /* 0x00000002070075a7 */ /* 0x0022a4000800017f */
[----:B--2---:R-:W-:Y:S05]  /*22f60*/  @!P0 NANOSLEEP.SYNCS 0x989680 ;  /* 0x009896800000895d */ /* 0x004fea0003900000 */
[----:B------:R-:W2:Y:S02]  /*22f70*/  @!P0 SYNCS.PHASECHK.TRANS64 P0, [R7+URZ], R2 ;  /* 0x00000002070085a7 */ /* 0x000ea4000800007f */
[----:B--2---:R-:W-:Y:S05]  /*22f80*/  @!P0 BRA `(.L_x_15128) ;  /* 0xfffffffc00f08947 */ /* 0x004fea000383ffff */
[----:B------:R-:W-:Y:S05]  /*22f90*/  BRA `(.L_x_15271) ;  /* 0xffffffc0001c7947 */ /* 0x000fea000383ffff */
.L_x_15130:
[----:B--2---:R2:W3:Y:S02]  /*22fa0*/  SYNCS.PHASECHK.TRANS64.TRYWAIT P0, [R4+URZ], R5 ;  /* 0x00000005040075a7 */ /* 0x0044e4000800017f */
[----:B---3--:R-:W-:Y:S05]  /*22fb0*/  @!P0 NANOSLEEP.SYNCS 0x989680 ;  /* 0x009896800000895d */ /* 0x008fea0003900000 */
[----:B------:R-:W3:Y:S02]  /*22fc0*/  @!P0 SYNCS.PHASECHK.TRANS64 P0, [R4+URZ], R5 ;  /* 0x00000005040085a7 */ /* 0x000ee4000800007f */
[----:B---3--:R-:W-:Y:S05]  /*22fd0*/  @!P0 BRA `(.L_x_15130) ;  /* 0xfffffffc00f08947 */ /* 0x008fea000383ffff */
[----:B------:R-:W-:Y:S05]  /*22fe0*/  BRA `(.L_x_15272) ;  /* 0xffffffc000247947 */ /* 0x000fea000383ffff */
.L_x_15273:
        /* <DEDUP_REMOVED lines=9> */
.L_x_15325:


//--------------------- .nv.global.init           --------------------------
	.section	.nv.global.init,"aw",@progbits
.nv.global.init:
	.type		$str$23,@object
	.size		$str$23,($str$24 - $str$23)
$str$23:
        /*0000*/ 	.byte	0x28, 0x61, 0x64, 0x64, 0x72, 0x65, 0x73, 0x73, 0x20, 0x26, 0x20, 0x6d, 0x61, 0x73, 0x6b, 0x29
        /*0010*/ 	.byte	0x20, 0x3d, 0x3d, 0x20, 0x30, 0x00
	.type		$str$24,@object
	.size		$str$24,(__unnamed_11 - $str$24)
$str$24:
        /*0016*/ 	.byte	0x2f, 0x74, 0x6d, 0x70, 0x2f, 0x6f, 0x73, 0x73, 0x5f, 0x6b, 0x65, 0x72, 0x6e, 0x65, 0x6c, 0x73
        /*0026*/ 	.byte	0x5f, 0x73, 0x72, 0x63, 0x2f, 0x66, 0x6c, 0x61, 0x73, 0x68, 0x5f, 0x61, 0x74, 0x74, 0x65, 0x6e
        /*0036*/ 	.byte	0x74, 0x69, 0x6f, 0x6e, 0x2f, 0x63, 0x73, 0x72, 0x63, 0x2f, 0x63, 0x75, 0x74, 0x6c, 0x61, 0x73
        /*0046*/ 	.byte	0x73, 0x2f, 0x69, 0x6e, 0x63, 0x6c, 0x75, 0x64, 0x65, 0x2f, 0x63, 0x75, 0x74, 0x65, 0x2f, 0x70
        /*0056*/ 	.byte	0x6f, 0x69, 0x6e, 0x74, 0x65, 0x72, 0x5f, 0x66, 0x6c, 0x61, 0x67, 0x67, 0x65, 0x64, 0x2e, 0x68
        /*0066*/ 	.byte	0x70, 0x70, 0x00
	.type		__unnamed_11,@object
	.size		__unnamed_11,(__unnamed_4 - __unnamed_11)
__unnamed_11:
        /* <DEDUP_REMOVED lines=24> */
	.type		__unnamed_4,@object
	.size		__unnamed_4,(__unnamed_12 - __unnamed_4)
__unnamed_4:
        /* <DEDUP_REMOVED lines=24> */
        /*0369*/ 	.byte	0x00
	.type		__unnamed_12,@object
	.size		__unnamed_12,(__unnamed_17 - __unnamed_12)
__unnamed_12:
        /* <DEDUP_REMOVED lines=24> */
        /*04ea*/ 	.byte	0x26, 0x5d, 0x00
	.type		__unnamed_17,@object
	.size		__unnamed_17,(__unnamed_5 - __unnamed_17)
__unnamed_17:
        /* <DEDUP_REMOVED lines=25> */
	.type		__unnamed_5,@object
	.size		__unnamed_5,(__unnamed_19 - __unnamed_5)
__unnamed_5:
        /* <DEDUP_REMOVED lines=25> */
	.type		__unnamed_19,@object
	.size		__unnamed_19,(__unnamed_7 - __unnamed_19)
__unnamed_19:
        /* <DEDUP_REMOVED lines=25> */
	.type		__unnamed_7,@object
	.size		__unnamed_7,(__unnamed_13 - __unnamed_7)
__unnamed_7:
        /* <DEDUP_REMOVED lines=25> */
	.type		__unnamed_13,@object
	.size		__unnamed_13,(__unnamed_6 - __unnamed_13)
__unnamed_13:
        /* <DEDUP_REMOVED lines=28> */
        /*0cbd*/ 	.byte	0x34, 0x30, 0x39, 0x36, 0x3e, 0x3e, 0x3e, 0x3e, 0x3e, 0x5d, 0x00
	.type		__unnamed_6,@object
	.size		__unnamed_6,(__unnamed_8 - __unnamed_6)
__unnamed_6:
        /* <DEDUP_REMOVED lines=29> */
	.type		__unnamed_8,@object
	.size		__unnamed_8,(__unnamed_1 - __unnamed_8)
__unnamed_8:
        /* <DEDUP_REMOVED lines=28> */
        /*1054*/ 	.byte	0x34, 0x30, 0x39, 0x36, 0x3e, 0x3e, 0x3e, 0x3e, 0x3e, 0x20, 0x26, 0x5d, 0x00
	.type		__unnamed_1,@object
	.size		__unnamed_1,(__unnamed_9 - __unnamed_1)
__unnamed_1:
        /* <DEDUP_REMOVED lines=28> */
        /*1221*/ 	.byte	0x3c, 0x36, 0x31, 0x34, 0x34, 0x3e, 0x3e, 0x3e, 0x3e, 0x3e, 0x20, 0x26, 0x5d, 0x00
	.type		__unnamed_9,@object
	.size		__unnamed_9,(__unnamed_10 - __unnamed_9)
__unnamed_9:
        /* <DEDUP_REMOVED lines=28> */
        /*13ef*/ 	.byte	0x3a, 0x43, 0x3c, 0x33, 0x32, 0x37, 0x36, 0x38, 0x3e, 0x3e, 0x3e, 0x3e, 0x3e, 0x5d, 0x00
	.type		__unnamed_10,@object
	.size		__unnamed_10,(__unnamed_21 - __unnamed_10)
__unnamed_10:
        /* <DEDUP_REMOVED lines=29> */
	.type		__unnamed_21,@object
	.size		__unnamed_21,(__unnamed_3 - __unnamed_21)
__unnamed_21:
        /* <DEDUP_REMOVED lines=29> */
	.type		__unnamed_3,@object
	.size		__unnamed_3,(__unnamed_23 - __unnamed_3)
__unnamed_3:
        /* <DEDUP_REMOVED lines=29> */
	.type		__unnamed_23,@object
	.size		__unnamed_23,(__unnamed_15 - __unnamed_23)
__unnamed_23:
        /* <DEDUP_REMOVED lines=29> */
	.type		__unnamed_15,@object
	.size		__unnamed_15,(__unnamed_16 - __unnamed_15)
__unnamed_15:
        /* <DEDUP_REMOVED lines=29> */
	.type		__unnamed_16,@object
	.size		__unnamed_16,(__unnamed_2 - __unnamed_16)
__unnamed_16:
        /* <DEDUP_REMOVED lines=29> */
	.type		__unnamed_2,@object
	.size		__unnamed_2,(__unnamed_18 - __unnamed_2)
__unnamed_2:
        /* <DEDUP_REMOVED lines=29> */
	.type		__unnamed_18,@object
	.size		__unnamed_18,(__unnamed_22 - __unnamed_18)
__unnamed_18:
        /* <DEDUP_REMOVED lines=29> */
	.type		__unnamed_22,@object
	.size		__unnamed_22,(__unnamed_20 - __unnamed_22)
__unnamed_22:
        /* <DEDUP_REMOVED lines=29> */
	.type		__unnamed_20,@object
	.size		__unnamed_20,(__unnamed_14 - __unnamed_20)
__unnamed_20:
        /* <DEDUP_REMOVED lines=29> */
        /*261d*/ 	.byte	0x5d, 0x00
	.type		__unnamed_14,@object
	.size		__unnamed_14,(.L_13 - __unnamed_14)
__unnamed_14:
        /* <DEDUP_REMOVED lines=30> */
.L_13:


//--------------------- .nv.shared._ZN7cutlass13device_kernelIN5flash11enable_sm90INS1_16FlashAttnFwdSm90INS1_25CollectiveMainloopFwdSm90ILi2EN4cute5tupleIJNS5_1CILi1EEES8_S8_EEENS6_IJNS7_ILi128EEESA_NS7_ILi192EEEEEELi128ENS_10bfloat16_tEfNS_4arch4Sm90ELb0ELb0ELb1ELb0ELb0ELb0ELb0ELb1ELb1ELb1ELb0ELb0EEENS1_21CollectiveEpilogueFwdINS6_IJSA_SA_SA_EEES9_SD_SF_Li256ELb0ELb1ELb0ELb0EEENS1_29StaticPersistentTileSchedulerILb0EEEEEEEEEvNT_6ParamsE --------------------------
	.section	.nv.shared._ZN7cutlass13device_kernelIN5flash11enable_sm90INS1_16FlashAttnFwdSm90INS1_25CollectiveMainloopFwdSm90ILi2EN4cute5tupleIJNS5_1CILi1EEES8_S8_EEENS6_IJNS7_ILi128EEESA_NS7_ILi192EEEEEELi128ENS_10bfloat16_tEfNS_4arch4Sm90ELb0ELb0ELb1ELb0ELb0ELb0ELb0ELb1ELb1ELb1ELb0ELb0EEENS1_21CollectiveEpilogueFwdINS6_IJSA_SA_SA_EEES9_SD_SF_Li256ELb0ELb1ELb0ELb0EEENS1_29StaticPersistentTileSchedulerILb0EEEEEEEEEvNT_6ParamsE,"aw",@nobits
	.sectionflags	@""
	.align	16
	.zero		1024


//--------------------- .nv.shared.reserved.0     --------------------------
	.section	.nv.shared.reserved.0,"aw",@nobits
	.weak		__nv_reservedSMEM_offset_0_alias
	.size		__nv_reservedSMEM_offset_0_alias, 0, 0
	.other		__nv_reservedSMEM_offset_0_alias,@"STO_CUDA_RESERVED_SHARED STV_DEFAULT"
__nv_reservedSMEM_offset_0_alias:
	.zero		0


//--------------------- .nv.global                --------------------------
	.section	.nv.global,"aw",@nobits
.nv.global:
	.type		_ZN83_INTERNAL_67309024_47_flash_fwd_hdimdiff_bf16_softcap_packgqa_sm90_cu_a6473388_34844cute1_E,@object
	.size		_ZN83_INTERNAL_67309024_47_flash_fwd_hdimdiff_bf16_softcap_packgqa_sm90_cu_a6473388_34844cute1_E,(_ZN83_INTERNAL_67309024_47_flash_fwd_hdimdiff_bf16_softcap_packgqa_sm90_cu_a6473388_34844cuda3std3__45__cpo6cbeginE - _ZN83_INTERNAL_67309024_47_flash_fwd_hdimdiff_bf16_softcap_packgqa_sm90_cu_a6473388_34844cute1_E)
_ZN83_INTERNAL_67309024_47_flash_fwd_hdimdiff_bf16_softcap_packgqa_sm90_cu_a6473388_34844cute1_E:
	.zero		1
	.type		_ZN83_INTERNAL_67309024_47_flash_fwd_hdimdiff_bf16_softcap_packgqa_sm90_cu_a6473388_34844cuda3std3__45__cpo6cbeginE,@object
	.size		_ZN83_INTERNAL_67309024_47_flash_fwd_hdimdiff_bf16_softcap_packgqa_sm90_cu_a6473388_34844cuda3std3__45__cpo6cbeginE,(_ZN83_INTERNAL_67309024_47_flash_fwd_hdimdiff_bf16_softcap_packgqa_sm90_cu_a6473388_34844cuda3std3__48in_placeE - _ZN83_INTERNAL_67309024_47_flash_fwd_hdimdiff_bf16_softcap_packgqa_sm90_cu_a6473388_34844cuda3std3__45__cpo6cbeginE)
_ZN83_INTERNAL_67309024_47_flash_fwd_hdimdiff_bf16_softcap_packgqa_sm90_cu_a6473388_34844cuda3std3__45__cpo6cbeginE:
	.zero		1
	.type		_ZN83_INTERNAL_67309024_47_flash_fwd_hdimdiff_bf16_softcap_packgqa_sm90_cu_a6473388_34844cuda3std3__48in_placeE,@object
	.size		_ZN83_INTERNAL_67309024_47_flash_fwd_hdimdiff_bf16_softcap_packgqa_sm90_cu_a6473388_34844cuda3std3__48in_placeE,(_ZN83_INTERNAL_67309024_47_flash_fwd_hdimdiff_bf16_softcap_packgqa_sm90_cu_a6473388_34844cuda3std6ranges3__45__cpo9iter_moveE - _ZN83_INTERNAL_67309024_47_flash_fwd_hdimdiff_bf16_softcap_packgqa_sm90_cu_a6473388_34844cuda3std3__48in_placeE)
_ZN83_INTERNAL_67309024_47_flash_fwd_hdimdiff_bf16_softcap_packgqa_sm90_cu_a6473388_34844cuda3std3__48in_placeE:
	.zero		1
	.type		_ZN83_INTERNAL_67309024_47_flash_fwd_hdimdiff_bf16_softcap_packgqa_sm90_cu_a6473388_34844cuda3std6ranges3__45__cpo9iter_moveE,@object
	.size		_ZN83_INTERNAL_67309024_47_flash_fwd_hdimdiff_bf16_softcap_packgqa_sm90_cu_a6473388_34844cuda3std6ranges3__45__cpo9iter_moveE,(_ZN83_INTERNAL_67309024_47_flash_fwd_hdimdiff_bf16_softcap_packgqa_sm90_cu_a6473388_34844cuda3std3__45__cpo5beginE - _ZN83_INTERNAL_67309024_47_flash_fwd_hdimdiff_bf16_softcap_packgqa_sm90_cu_a6473388_34844cuda3std6ranges3__45__cpo9iter_moveE)
_ZN83_INTERNAL_67309024_47_flash_fwd_hdimdiff_bf16_softcap_packgqa_sm90_cu_a6473388_34844cuda3std6ranges3__45__cpo9iter_moveE:
	.zero		1
	.type		_ZN83_INTERNAL_67309024_47_flash_fwd_hdimdiff_bf16_softcap_packgqa_sm90_cu_a6473388_34844cuda3std3__45__cpo5beginE,@object
	.size		_ZN83_INTERNAL_67309024_47_flash_fwd_hdimdiff_bf16_softcap_packgqa_sm90_cu_a6473388_34844cuda3std3__45__cpo5beginE,(_ZN83_INTERNAL_67309024_47_flash_fwd_hdimdiff_bf16_softcap_packgqa_sm90_cu_a6473388_34844cuda3std3__485_GLOBAL__N__67309024_47_flash_fwd_hdimdiff_bf16_softcap_packgqa_sm90_cu_a6473388_34846ignoreE - _ZN83_INTERNAL_67309024_47_flash_fwd_hdimdiff_bf16_softcap_packgqa_sm90_cu_a6473388_34844cuda3std3__45__cpo5beginE)
_ZN83_INTERNAL_67309024_47_flash_fwd_hdimdiff_bf16_softcap_packgqa_sm90_cu_a6473388_34844cuda3std3__45__cpo5beginE:
	.zero		1
	.type		_ZN83_INTERNAL_67309024_47_flash_fwd_hdimdiff_bf16_softcap_packgqa_sm90_cu_a6473388_34844cuda3std3__485_GLOBAL__N__67309024_47_flash_fwd_hdimdiff_bf16_softcap_packgqa_sm90_cu_a6473388_34846ignoreE,@object
	.size		_ZN83_INTERNAL_67309024_47_flash_fwd_hdimdiff_bf16_softcap_packgqa_sm90_cu_a6473388_34844cuda3std3__485_GLOBAL__N__67309024_47_flash_fwd_hdimdiff_bf16_softcap_packgqa_sm90_cu_a6473388_34846ignoreE,(_ZN83_INTERNAL_67309024_47_flash_fwd_hdimdiff_bf16_softcap_packgqa_sm90_cu_a6473388_34844cute7productE - _ZN83_INTERNAL_67309024_47_flash_fwd_hdimdiff_bf16_softcap_packgqa_sm90_cu_a6473388_34844cuda3std3__485_GLOBAL__N__67309024_47_flash_fwd_hdimdiff_bf16_softcap_packgqa_sm90_cu_a6473388_34846ignoreE)
_ZN83_INTERNAL_67309024_47_flash_fwd_hdimdiff_bf16_softcap_packgqa_sm90_cu_a6473388_34844cuda3std3__485_GLOBAL__N__67309024_47_flash_fwd_hdimdiff_bf16_softcap_packgqa_sm90_cu_a6473388_34846ignoreE:
	.zero		1
	.type		_ZN83_INTERNAL_67309024_47_flash_fwd_hdimdiff_bf16_softcap_packgqa_sm90_cu_a6473388_34844cute7productE,@object
	.size		_ZN83_INTERNAL_67309024_47_flash_fwd_hdimdiff_bf16_softcap_packgqa_sm90_cu_a6473388_34844cute7productE,(_ZN83_INTERNAL_67309024_47_flash_fwd_hdimdiff_bf16_softcap_packgqa_sm90_cu_a6473388_34844cuda3std3__45__cpo3endE - _ZN83_INTERNAL_67309024_47_flash_fwd_hdimdiff_bf16_softcap_packgqa_sm90_cu_a6473388_34844cute7productE)
_ZN83_INTERNAL_67309024_47_flash_fwd_hdimdiff_bf16_softcap_packgqa_sm90_cu_a6473388_34844cute7productE:
	.zero		1
	.type		_ZN83_INTERNAL_67309024_47_flash_fwd_hdimdiff_bf16_softcap_packgqa_sm90_cu_a6473388_34844cuda3std3__45__cpo3endE,@object
	.size		_ZN83_INTERNAL_67309024_47_flash_fwd_hdimdiff_bf16_softcap_packgqa_sm90_cu_a6473388_34844cuda3std3__45__cpo3endE,(_ZN83_INTERNAL_67309024_47_flash_fwd_hdimdiff_bf16_softcap_packgqa_sm90_cu_a6473388_34844cuda3std3__419piecewise_constructE - _ZN83_INTERNAL_67309024_47_flash_fwd_hdimdiff_bf16_softcap_packgqa_sm90_cu_a6473388_34844cuda3std3__45__cpo3endE)
_ZN83_INTERNAL_67309024_47_flash_fwd_hdimdiff_bf16_softcap_packgqa_sm90_cu_a6473388_34844cuda3std3__45__cpo3endE:
	.zero		1
	.type		_ZN83_INTERNAL_67309024_47_flash_fwd_hdimdiff_bf16_softcap_packgqa_sm90_cu_a6473388_34844cuda3std3__419piecewise_constructE,@object
	.size		_ZN83_INTERNAL_67309024_47_flash_fwd_hdimdiff_bf16_softcap_packgqa_sm90_cu_a6473388_34844cuda3std3__419piecewise_constructE,(_ZN83_INTERNAL_67309024_47_flash_fwd_hdimdiff_bf16_softcap_packgqa_sm90_cu_a6473388_34844cuda3std3__45__cpo4cendE - _ZN83_INTERNAL_67309024_47_flash_fwd_hdimdiff_bf16_softcap_packgqa_sm90_cu_a6473388_34844cuda3std3__419piecewise_constructE)
_ZN83_INTERNAL_67309024_47_flash_fwd_hdimdiff_bf16_softcap_packgqa_sm90_cu_a6473388_34844cuda3std3__419piecewise_constructE:
	.zero		1
	.type		_ZN83_INTERNAL_67309024_47_flash_fwd_hdimdiff_bf16_softcap_packgqa_sm90_cu_a6473388_34844cuda3std3__45__cpo4cendE,@object
	.size		_ZN83_INTERNAL_67309024_47_flash_fwd_hdimdiff_bf16_softcap_packgqa_sm90_cu_a6473388_34844cuda3std3__45__cpo4cendE,(_ZN83_INTERNAL_67309024_47_flash_fwd_hdimdiff_bf16_softcap_packgqa_sm90_cu_a6473388_34844cuda3std6ranges3__45__cpo4swapE - _ZN83_INTERNAL_67309024_47_flash_fwd_hdimdiff_bf16_softcap_packgqa_sm90_cu_a6473388_34844cuda3std3__45__cpo4cendE)
_ZN83_INTERNAL_67309024_47_flash_fwd_hdimdiff_bf16_softcap_packgqa_sm90_cu_a6473388_34844cuda3std3__45__cpo4cendE:
	.zero		1
	.type		_ZN83_INTERNAL_67309024_47_flash_fwd_hdimdiff_bf16_softcap_packgqa_sm90_cu_a6473388_34844cuda3std6ranges3__45__cpo4swapE,@object
	.size		_ZN83_INTERNAL_67309024_47_flash_fwd_hdimdiff_bf16_softcap_packgqa_sm90_cu_a6473388_34844cuda3std6ranges3__45__cpo4swapE,(.L_30 - _ZN83_INTERNAL_67309024_47_flash_fwd_hdimdiff_bf16_softcap_packgqa_sm90_cu_a6473388_34844cuda3std6ranges3__45__cpo4swapE)
_ZN83_INTERNAL_67309024_47_flash_fwd_hdimdiff_bf16_softcap_packgqa_sm90_cu_a6473388_34844cuda3std6ranges3__45__cpo4swapE:
	.zero		1
.L_30:


//--------------------- .nv.shared._ZN7cutlass13device_kernelIN5flash11enable_sm90INS1_16FlashAttnFwdSm90INS1_25CollectiveMainloopFwdSm90ILi2EN4cute5tupleIJNS5_1CILi2EEENS7_ILi1EEES9_EEENS6_IJNS7_ILi128EEESB_NS7_ILi192EEEEEELi128ENS_10bfloat16_tEfNS_4arch4Sm90ELb0ELb0ELb1ELb0ELb0ELb0ELb0ELb1ELb1ELb1ELb0ELb0EEENS1_21CollectiveEpilogueFwdINS6_IJSB_SB_SB_EEESA_SE_SG_Li256ELb0ELb1ELb0ELb0EEENS1_29StaticPersistentTileSchedulerILb0EEEEEEEEEvNT_6ParamsE --------------------------
	.section	.nv.shared._ZN7cutlass13device_kernelIN5flash11enable_sm90INS1_16FlashAttnFwdSm90INS1_25CollectiveMainloopFwdSm90ILi2EN4cute5tupleIJNS5_1CILi2EEENS7_ILi1EEES9_EEENS6_IJNS7_ILi128EEESB_NS7_ILi192EEEEEELi128ENS_10bfloat16_tEfNS_4arch4Sm90ELb0ELb0ELb1ELb0ELb0ELb0ELb0ELb1ELb1ELb1ELb0ELb0EEENS1_21CollectiveEpilogueFwdINS6_IJSB_SB_SB_EEESA_SE_SG_Li256ELb0ELb1ELb0ELb0EEENS1_29StaticPersistentTileSchedulerILb0EEEEEEEEEvNT_6ParamsE,"aw",@nobits
	.sectionflags	@""
	.align	16
	.zero		1024


//--------------------- .nv.shared._ZN7cutlass13device_kernelIN5flash11enable_sm90INS1_16FlashAttnFwdSm90INS1_25CollectiveMainloopFwdSm90ILi2EN4cute5tupleIJNS5_1CILi1EEES8_S8_EEENS6_IJNS7_ILi128EEESA_NS7_ILi192EEEEEELi128ENS_10bfloat16_tEfNS_4arch4Sm90ELb0ELb0ELb1ELb1ELb0ELb0ELb0ELb1ELb1ELb1ELb0ELb0EEENS1_21CollectiveEpilogueFwdINS6_IJSA_SA_SA_EEES9_SD_SF_Li256ELb1ELb1ELb0ELb0EEENS1_36VarlenDynamicPersistentTileSchedulerILi128ELi128ELi256ELi128ELb0ELb1ELb1ELb0ELb1ELb1EEEEEEEEEvNT_6ParamsE --------------------------
	.section	.nv.shared._ZN7cutlass13device_kernelIN5flash11enable_sm90INS1_16FlashAttnFwdSm90INS1_25CollectiveMainloopFwdSm90ILi2EN4cute5tupleIJNS5_1CILi1EEES8_S8_EEENS6_IJNS7_ILi128EEESA_NS7_ILi192EEEEEELi128ENS_10bfloat16_tEfNS_4arch4Sm90ELb0ELb0ELb1ELb1ELb0ELb0ELb0ELb1ELb1ELb1ELb0ELb0EEENS1_21CollectiveEpilogueFwdINS6_IJSA_SA_SA_EEES9_SD_SF_Li256ELb1ELb1ELb0ELb0EEENS1_36VarlenDynamicPersistentTileSchedulerILi128ELi128ELi256ELi128ELb0ELb1ELb1ELb0ELb1ELb1EEEEEEEEEvNT_6ParamsE,"aw",@nobits
	.sectionflags	@""
	.align	16
	.zero		1024


//--------------------- .nv.shared._ZN7cutlass13device_kernelIN5flash11enable_sm90INS1_16FlashAttnFwdSm90INS1_25CollectiveMainloopFwdSm90ILi2EN4cute5tupleIJNS5_1CILi1EEES8_S8_EEENS6_IJNS7_ILi128EEESA_NS7_ILi192EEEEEELi128ENS_10bfloat16_tEfNS_4arch4Sm90ELb0ELb0ELb1ELb1ELb0ELb1ELb0ELb1ELb1ELb1ELb0ELb0EEENS1_21CollectiveEpilogueFwdINS6_IJSA_SA_SA_EEES9_SD_SF_Li256ELb1ELb1ELb0ELb0EEENS1_36VarlenDynamicPersistentTileSchedulerILi128ELi128ELi256ELi128ELb0ELb1ELb1ELb0ELb1ELb1EEEEEEEEEvNT_6ParamsE --------------------------
	.section	.nv.shared._ZN7cutlass13device_kernelIN5flash11enable_sm90INS1_16FlashAttnFwdSm90INS1_25CollectiveMainloopFwdSm90ILi2EN4cute5tupleIJNS5_1CILi1EEES8_S8_EEENS6_IJNS7_ILi128EEESA_NS7_ILi192EEEEEELi128ENS_10bfloat16_tEfNS_4arch4Sm90ELb0ELb0ELb1ELb1ELb0ELb1ELb0ELb1ELb1ELb1ELb0ELb0EEENS1_21CollectiveEpilogueFwdINS6_IJSA_SA_SA_EEES9_SD_SF_Li256ELb1ELb1ELb0ELb0EEENS1_36VarlenDynamicPersistentTileSchedulerILi128ELi128ELi256ELi128ELb0ELb1ELb1ELb0ELb1ELb1EEEEEEEEEvNT_6ParamsE,"aw",@nobits
	.sectionflags	@""
	.align	16
	.zero		1024


//--------------------- .nv.shared._ZN7cutlass13device_kernelIN5flash11enable_sm90INS1_16FlashAttnFwdSm90INS1_25CollectiveMainloopFwdSm90ILi2EN4cute5tupleIJNS5_1CILi1EEES8_S8_EEENS6_IJNS7_ILi128EEENS7_ILi96EEENS7_ILi192EEEEEELi128ENS_10bfloat16_tEfNS_4arch4Sm90ELb0ELb1ELb1ELb0ELb0ELb0ELb0ELb1ELb1ELb1ELb0ELb0EEENS1_21CollectiveEpilogueFwdINS6_IJSA_SA_SB_EEES9_SE_SG_Li256ELb0ELb1ELb0ELb0EEENS1_30DynamicPersistentTileSchedulerILi256ELi128ELb0ELb1ELb1EEEEEEEEEvNT_6ParamsE --------------------------
	.section	.nv.shared._ZN7cutlass13device_kernelIN5flash11enable_sm90INS1_16FlashAttnFwdSm90INS1_25CollectiveMainloopFwdSm90ILi2EN4cute5tupleIJNS5_1CILi1EEES8_S8_EEENS6_IJNS7_ILi128EEENS7_ILi96EEENS7_ILi192EEEEEELi128ENS_10bfloat16_tEfNS_4arch4Sm90ELb0ELb1ELb1ELb0ELb0ELb0ELb0ELb1ELb1ELb1ELb0ELb0EEENS1_21CollectiveEpilogueFwdINS6_IJSA_SA_SB_EEES9_SE_SG_Li256ELb0ELb1ELb0ELb0EEENS1_30DynamicPersistentTileSchedulerILi256ELi128ELb0ELb1ELb1EEEEEEEEEvNT_6ParamsE,"aw",@nobits
	.sectionflags	@""
	.align	16
	.zero		1024


//--------------------- .nv.shared._ZN7cutlass13device_kernelIN5flash11enable_sm90INS1_16FlashAttnFwdSm90INS1_25CollectiveMainloopFwdSm90ILi2EN4cute5tupleIJNS5_1CILi1EEES8_S8_EEENS6_IJNS7_ILi128EEENS7_ILi96EEENS7_ILi192EEEEEELi128ENS_10bfloat16_tEfNS_4arch4Sm90ELb0ELb1ELb1ELb1ELb0ELb0ELb0ELb1ELb1ELb1ELb0ELb0EEENS1_21CollectiveEpilogueFwdINS6_IJSA_SA_SB_EEES9_SE_SG_Li256ELb1ELb1ELb0ELb0EEENS1_36VarlenDynamicPersistentTileSchedulerILi128ELi96ELi256ELi128ELb0ELb1ELb1ELb1ELb0ELb1EEEEEEEEEvNT_6ParamsE --------------------------
	.section	.nv.shared._ZN7cutlass13device_kernelIN5flash11enable_sm90INS1_16FlashAttnFwdSm90INS1_25CollectiveMainloopFwdSm90ILi2EN4cute5tupleIJNS5_1CILi1EEES8_S8_EEENS6_IJNS7_ILi128EEENS7_ILi96EEENS7_ILi192EEEEEELi128ENS_10bfloat16_tEfNS_4arch4Sm90ELb0ELb1ELb1ELb1ELb0ELb0ELb0ELb1ELb1ELb1ELb0ELb0EEENS1_21CollectiveEpilogueFwdINS6_IJSA_SA_SB_EEES9_SE_SG_Li256ELb1ELb1ELb0ELb0EEENS1_36VarlenDynamicPersistentTileSchedulerILi128ELi96ELi256ELi128ELb0ELb1ELb1ELb1ELb0ELb1EEEEEEEEEvNT_6ParamsE,"aw",@nobits
	.sectionflags	@""
	.align	16
	.zero		1024


//--------------------- .nv.shared._ZN7cutlass13device_kernelIN5flash11enable_sm90INS1_16FlashAttnFwdSm90INS1_25CollectiveMainloopFwdSm90ILi2EN4cute5tupleIJNS5_1CILi1EEES8_S8_EEENS6_IJNS7_ILi128EEENS7_ILi96EEENS7_ILi192EEEEEELi128ENS_10bfloat16_tEfNS_4arch4Sm90ELb0ELb1ELb1ELb1ELb0ELb1ELb0ELb1ELb1ELb1ELb0ELb0EEENS1_21CollectiveEpilogueFwdINS6_IJSA_SA_SB_EEES9_SE_SG_Li256ELb1ELb1ELb0ELb0EEENS1_36VarlenDynamicPersistentTileSchedulerILi128ELi96ELi256ELi128ELb0ELb1ELb1ELb1ELb0ELb1EEEEEEEEEvNT_6ParamsE --------------------------
	.section	.nv.shared._ZN7cutlass13device_kernelIN5flash11enable_sm90INS1_16FlashAttnFwdSm90INS1_25CollectiveMainloopFwdSm90ILi2EN4cute5tupleIJNS5_1CILi1EEES8_S8_EEENS6_IJNS7_ILi128EEENS7_ILi96EEENS7_ILi192EEEEEELi128ENS_10bfloat16_tEfNS_4arch4Sm90ELb0ELb1ELb1ELb1ELb0ELb1ELb0ELb1ELb1ELb1ELb0ELb0EEENS1_21CollectiveEpilogueFwdINS6_IJSA_SA_SB_EEES9_SE_SG_Li256ELb1ELb1ELb0ELb0EEENS1_36VarlenDynamicPersistentTileSchedulerILi128ELi96ELi256ELi128ELb0ELb1ELb1ELb1ELb0ELb1EEEEEEEEEvNT_6ParamsE,"aw",@nobits
	.sectionflags	@""
	.align	16
	.zero		1024


//--------------------- .nv.shared._ZN7cutlass13device_kernelIN5flash11enable_sm90INS1_16FlashAttnFwdSm90INS1_25CollectiveMainloopFwdSm90ILi2EN4cute5tupleIJNS5_1CILi1EEES8_S8_EEENS6_IJNS7_ILi128EEESA_NS7_ILi192EEEEEELi128ENS_10bfloat16_tEfNS_4arch4Sm90ELb1ELb0ELb1ELb0ELb0ELb0ELb0ELb1ELb1ELb1ELb0ELb0EEENS1_21CollectiveEpilogueFwdINS6_IJSA_SA_SA_EEES9_SD_SF_Li256ELb0ELb1ELb0ELb0EEENS1_30DynamicPersistentTileSchedulerILi256ELi128ELb0ELb1ELb1EEEEEEEEEvNT_6ParamsE --------------------------
	.section	.nv.shared._ZN7cutlass13device_kernelIN5flash11enable_sm90INS1_16FlashAttnFwdSm90INS1_25CollectiveMainloopFwdSm90ILi2EN4cute5tupleIJNS5_1CILi1EEES8_S8_EEENS6_IJNS7_ILi128EEESA_NS7_ILi192EEEEEELi128ENS_10bfloat16_tEfNS_4arch4Sm90ELb1ELb0ELb1ELb0ELb0ELb0ELb0ELb1ELb1ELb1ELb0ELb0EEENS1_21CollectiveEpilogueFwdINS6_IJSA_SA_SA_EEES9_SD_SF_Li256ELb0ELb1ELb0ELb0EEENS1_30DynamicPersistentTileSchedulerILi256ELi128ELb0ELb1ELb1EEEEEEEEEvNT_6ParamsE,"aw",@nobits
	.sectionflags	@""
	.align	16
	.zero		1024


//--------------------- .nv.shared._ZN7cutlass13device_kernelIN5flash11enable_sm90INS1_16FlashAttnFwdSm90INS1_25CollectiveMainloopFwdSm90ILi2EN4cute5tupleIJNS5_1CILi1EEES8_S8_EEENS6_IJNS7_ILi128EEESA_NS7_ILi192EEEEEELi128ENS_10bfloat16_tEfNS_4arch4Sm90ELb1ELb0ELb1ELb1ELb0ELb0ELb0ELb1ELb1ELb1ELb0ELb0EEENS1_21CollectiveEpilogueFwdINS6_IJSA_SA_SA_EEES9_SD_SF_Li256ELb1ELb1ELb0ELb0EEENS1_36VarlenDynamicPersistentTileSchedulerILi128ELi128ELi256ELi128ELb0ELb1ELb1ELb1ELb1ELb1EEEEEEEEEvNT_6ParamsE --------------------------
	.section	.nv.shared._ZN7cutlass13device_kernelIN5flash11enable_sm90INS1_16FlashAttnFwdSm90INS1_25CollectiveMainloopFwdSm90ILi2EN4cute5tupleIJNS5_1CILi1EEES8_S8_EEENS6_IJNS7_ILi128EEESA_NS7_ILi192EEEEEELi128ENS_10bfloat16_tEfNS_4arch4Sm90ELb1ELb0ELb1ELb1ELb0ELb0ELb0ELb1ELb1ELb1ELb0ELb0EEENS1_21CollectiveEpilogueFwdINS6_IJSA_SA_SA_EEES9_SD_SF_Li256ELb1ELb1ELb0ELb0EEENS1_36VarlenDynamicPersistentTileSchedulerILi128ELi128ELi256ELi128ELb0ELb1ELb1ELb1ELb1ELb1EEEEEEEEEvNT_6ParamsE,"aw",@nobits
	.sectionflags	@""
	.align	16
	.zero		1024


//--------------------- .nv.shared._ZN7cutlass13device_kernelIN5flash11enable_sm90INS1_16FlashAttnFwdSm90INS1_25CollectiveMainloopFwdSm90ILi2EN4cute5tupleIJNS5_1CILi1EEES8_S8_EEENS6_IJNS7_ILi128EEESA_NS7_ILi192EEEEEELi128ENS_10bfloat16_tEfNS_4arch4Sm90ELb1ELb0ELb1ELb1ELb0ELb1ELb0ELb1ELb1ELb1ELb0ELb0EEENS1_21CollectiveEpilogueFwdINS6_IJSA_SA_SA_EEES9_SD_SF_Li256ELb1ELb1ELb0ELb0EEENS1_36VarlenDynamicPersistentTileSchedulerILi128ELi128ELi256ELi128ELb0ELb1ELb1ELb1ELb1ELb1EEEEEEEEEvNT_6ParamsE --------------------------
	.section	.nv.shared._ZN7cutlass13device_kernelIN5flash11enable_sm90INS1_16FlashAttnFwdSm90INS1_25CollectiveMainloopFwdSm90ILi2EN4cute5tupleIJNS5_1CILi1EEES8_S8_EEENS6_IJNS7_ILi128EEESA_NS7_ILi192EEEEEELi128ENS_10bfloat16_tEfNS_4arch4Sm90ELb1ELb0ELb1ELb1ELb0ELb1ELb0ELb1ELb1ELb1ELb0ELb0EEENS1_21CollectiveEpilogueFwdINS6_IJSA_SA_SA_EEES9_SD_SF_Li256ELb1ELb1ELb0ELb0EEENS1_36VarlenDynamicPersistentTileSchedulerILi128ELi128ELi256ELi128ELb0ELb1ELb1ELb1ELb1ELb1EEEEEEEEEvNT_6ParamsE,"aw",@nobits
	.sectionflags	@""
	.align	16
	.zero		1024


//--------------------- .nv.shared._ZN7cutlass13device_kernelIN5flash11enable_sm90INS1_16FlashAttnFwdSm90INS1_25CollectiveMainloopFwdSm90ILi2EN4cute5tupleIJNS5_1CILi1EEES8_S8_EEENS6_IJNS7_ILi64EEESA_SA_EEELi512ENS_10bfloat16_tEfNS_4arch4Sm90ELb0ELb0ELb1ELb0ELb0ELb0ELb0ELb0ELb0ELb1ELb0ELb0EEENS1_21CollectiveEpilogueFwdINS6_IJSA_NS7_ILi512EEESA_EEES9_SC_SE_Li256ELb0ELb1ELb0ELb0EEENS1_29StaticPersistentTileSchedulerILb0EEEEEEEEEvNT_6ParamsE --------------------------
	.section	.nv.shared._ZN7cutlass13device_kernelIN5flash11enable_sm90INS1_16FlashAttnFwdSm90INS1_25CollectiveMainloopFwdSm90ILi2EN4cute5tupleIJNS5_1CILi1EEES8_S8_EEENS6_IJNS7_ILi64EEESA_SA_EEELi512ENS_10bfloat16_tEfNS_4arch4Sm90ELb0ELb0ELb1ELb0ELb0ELb0ELb0ELb0ELb0ELb1ELb0ELb0EEENS1_21CollectiveEpilogueFwdINS6_IJSA_NS7_ILi512EEESA_EEES9_SC_SE_Li256ELb0ELb1ELb0ELb0EEENS1_29StaticPersistentTileSchedulerILb0EEEEEEEEEvNT_6ParamsE,"aw",@nobits
	.sectionflags	@""
	.align	16
	.zero		1024


//--------------------- .nv.shared._ZN7cutlass13device_kernelIN5flash11enable_sm90INS1_16FlashAttnFwdSm90INS1_25CollectiveMainloopFwdSm90ILi2EN4cute5tupleIJNS5_1CILi1EEES8_S8_EEENS6_IJNS7_ILi64EEESA_SA_EEELi512ENS_10bfloat16_tEfNS_4arch4Sm90ELb0ELb0ELb1ELb0ELb0ELb0ELb1ELb0ELb0ELb1ELb0ELb0EEENS1_21CollectiveEpilogueFwdINS6_IJSA_NS7_ILi512EEESA_EEES9_SC_SE_Li256ELb0ELb1ELb0ELb0EEENS1_29StaticPersistentTileSchedulerILb0EEEEEEEEEvNT_6ParamsE --------------------------
	.section	.nv.shared._ZN7cutlass13device_kernelIN5flash11enable_sm90INS1_16FlashAttnFwdSm90INS1_25CollectiveMainloopFwdSm90ILi2EN4cute5tupleIJNS5_1CILi1EEES8_S8_EEENS6_IJNS7_ILi64EEESA_SA_EEELi512ENS_10bfloat16_tEfNS_4arch4Sm90ELb0ELb0ELb1ELb0ELb0ELb0ELb1ELb0ELb0ELb1ELb0ELb0EEENS1_21CollectiveEpilogueFwdINS6_IJSA_NS7_ILi512EEESA_EEES9_SC_SE_Li256ELb0ELb1ELb0ELb0EEENS1_29StaticPersistentTileSchedulerILb0EEEEEEEEEvNT_6ParamsE,"aw",@nobits
	.sectionflags	@""
	.align	16
	.zero		1024


//--------------------- .nv.shared._ZN7cutlass13device_kernelIN5flash11enable_sm90INS1_16FlashAttnFwdSm90INS1_25CollectiveMainloopFwdSm90ILi2EN4cute5tupleIJNS5_1CILi1EEES8_S8_EEENS6_IJNS7_ILi64EEESA_SA_EEELi512ENS_10bfloat16_tEfNS_4arch4Sm90ELb0ELb0ELb1ELb1ELb0ELb0ELb0ELb0ELb0ELb1ELb0ELb0EEENS1_21CollectiveEpilogueFwdINS6_IJSA_NS7_ILi512EEESA_EEES9_SC_SE_Li256ELb1ELb1ELb0ELb0EEENS1_36VarlenDynamicPersistentTileSchedulerILi64ELi64ELi256ELi128ELb0ELb1ELb1ELb0ELb1ELb1EEEEEEEEEvNT_6ParamsE --------------------------
	.section	.nv.shared._ZN7cutlass13device_kernelIN5flash11enable_sm90INS1_16FlashAttnFwdSm90INS1_25CollectiveMainloopFwdSm90ILi2EN4cute5tupleIJNS5_1CILi1EEES8_S8_EEENS6_IJNS7_ILi64EEESA_SA_EEELi512ENS_10bfloat16_tEfNS_4arch4Sm90ELb0ELb0ELb1ELb1ELb0ELb0ELb0ELb0ELb0ELb1ELb0ELb0EEENS1_21CollectiveEpilogueFwdINS6_IJSA_NS7_ILi512EEESA_EEES9_SC_SE_Li256ELb1ELb1ELb0ELb0EEENS1_36VarlenDynamicPersistentTileSchedulerILi64ELi64ELi256ELi128ELb0ELb1ELb1ELb0ELb1ELb1EEEEEEEEEvNT_6ParamsE,"aw",@nobits
	.sectionflags	@""
	.align	16
	.zero		1024


//--------------------- .nv.shared._ZN7cutlass13device_kernelIN5flash11enable_sm90INS1_16FlashAttnFwdSm90INS1_25CollectiveMainloopFwdSm90ILi2EN4cute5tupleIJNS5_1CILi1EEES8_S8_EEENS6_IJNS7_ILi64EEESA_SA_EEELi512ENS_10bfloat16_tEfNS_4arch4Sm90ELb0ELb0ELb1ELb1ELb0ELb1ELb0ELb0ELb0ELb1ELb0ELb0EEENS1_21CollectiveEpilogueFwdINS6_IJSA_NS7_ILi512EEESA_EEES9_SC_SE_Li256ELb1ELb1ELb0ELb0EEENS1_36VarlenDynamicPersistentTileSchedulerILi64ELi64ELi256ELi128ELb0ELb1ELb1ELb0ELb1ELb1EEEEEEEEEvNT_6ParamsE --------------------------
	.section	.nv.shared._ZN7cutlass13device_kernelIN5flash11enable_sm90INS1_16FlashAttnFwdSm90INS1_25CollectiveMainloopFwdSm90ILi2EN4cute5tupleIJNS5_1CILi1EEES8_S8_EEENS6_IJNS7_ILi64EEESA_SA_EEELi512ENS_10bfloat16_tEfNS_4arch4Sm90ELb0ELb0ELb1ELb1ELb0ELb1ELb0ELb0ELb0ELb1ELb0ELb0EEENS1_21CollectiveEpilogueFwdINS6_IJSA_NS7_ILi512EEESA_EEES9_SC_SE_Li256ELb1ELb1ELb0ELb0EEENS1_36VarlenDynamicPersistentTileSchedulerILi64ELi64ELi256ELi128ELb0ELb1ELb1ELb0ELb1ELb1EEEEEEEEEvNT_6ParamsE,"aw",@nobits
	.sectionflags	@""
	.align	16
	.zero		1024


//--------------------- .nv.shared._ZN7cutlass13device_kernelIN5flash11enable_sm90INS1_16FlashAttnFwdSm90INS1_25CollectiveMainloopFwdSm90ILi2EN4cute5tupleIJNS5_1CILi1EEES8_S8_EEENS6_IJNS7_ILi64EEESA_SA_EEELi512ENS_10bfloat16_tEfNS_4arch4Sm90ELb0ELb0ELb1ELb1ELb0ELb0ELb1ELb0ELb0ELb1ELb0ELb0EEENS1_21CollectiveEpilogueFwdINS6_IJSA_NS7_ILi512EEESA_EEES9_SC_SE_Li256ELb1ELb1ELb0ELb0EEENS1_36VarlenDynamicPersistentTileSchedulerILi64ELi64ELi256ELi128ELb0ELb1ELb1ELb0ELb1ELb1EEEEEEEEEvNT_6ParamsE --------------------------
	.section	.nv.shared._ZN7cutlass13device_kernelIN5flash11enable_sm90INS1_16FlashAttnFwdSm90INS1_25CollectiveMainloopFwdSm90ILi2EN4cute5tupleIJNS5_1CILi1EEES8_S8_EEENS6_IJNS7_ILi64EEESA_SA_EEELi512ENS_10bfloat16_tEfNS_4arch4Sm90ELb0ELb0ELb1ELb1ELb0ELb0ELb1ELb0ELb0ELb1ELb0ELb0EEENS1_21CollectiveEpilogueFwdINS6_IJSA_NS7_ILi512EEESA_EEES9_SC_SE_Li256ELb1ELb1ELb0ELb0EEENS1_36VarlenDynamicPersistentTileSchedulerILi64ELi64ELi256ELi128ELb0ELb1ELb1ELb0ELb1ELb1EEEEEEEEEvNT_6ParamsE,"aw",@nobits
	.sectionflags	@""
	.align	16
	.zero		1024


//--------------------- .nv.shared._ZN7cutlass13device_kernelIN5flash11enable_sm90INS1_16FlashAttnFwdSm90INS1_25CollectiveMainloopFwdSm90ILi2EN4cute5tupleIJNS5_1CILi1EEES8_S8_EEENS6_IJNS7_ILi64EEESA_SA_EEELi512ENS_10bfloat16_tEfNS_4arch4Sm90ELb0ELb0ELb1ELb1ELb0ELb1ELb1ELb0ELb0ELb1ELb0ELb0EEENS1_21CollectiveEpilogueFwdINS6_IJSA_NS7_ILi512EEESA_EEES9_SC_SE_Li256ELb1ELb1ELb0ELb0EEENS1_36VarlenDynamicPersistentTileSchedulerILi64ELi64ELi256ELi128ELb0ELb1ELb1ELb0ELb1ELb1EEEEEEEEEvNT_6ParamsE --------------------------
	.section	.nv.shared._ZN7cutlass13device_kernelIN5flash11enable_sm90INS1_16FlashAttnFwdSm90INS1_25CollectiveMainloopFwdSm90ILi2EN4cute5tupleIJNS5_1CILi1EEES8_S8_EEENS6_IJNS7_ILi64EEESA_SA_EEELi512ENS_10bfloat16_tEfNS_4arch4Sm90ELb0ELb0ELb1ELb1ELb0ELb1ELb1ELb0ELb0ELb1ELb0ELb0EEENS1_21CollectiveEpilogueFwdINS6_IJSA_NS7_ILi512EEESA_EEES9_SC_SE_Li256ELb1ELb1ELb0ELb0EEENS1_36VarlenDynamicPersistentTileSchedulerILi64ELi64ELi256ELi128ELb0ELb1ELb1ELb0ELb1ELb1EEEEEEEEEvNT_6ParamsE,"aw",@nobits
	.sectionflags	@""
	.align	16
	.zero		1024


//--------------------- .nv.shared._ZN7cutlass13device_kernelIN5flash11enable_sm90INS1_16FlashAttnFwdSm90INS1_25CollectiveMainloopFwdSm90ILi2EN4cute5tupleIJNS5_1CILi1EEES8_S8_EEENS6_IJNS7_ILi64EEESA_SA_EEELi512ENS_10bfloat16_tEfNS_4arch4Sm90ELb0ELb1ELb1ELb0ELb0ELb0ELb0ELb0ELb0ELb1ELb0ELb0EEENS1_21CollectiveEpilogueFwdINS6_IJSA_NS7_ILi512EEESA_EEES9_SC_SE_Li256ELb0ELb1ELb0ELb0EEENS1_30DynamicPersistentTileSchedulerILi256ELi128ELb0ELb1ELb1EEEEEEEEEvNT_6ParamsE --------------------------
	.section	.nv.shared._ZN7cutlass13device_kernelIN5flash11enable_sm90INS1_16FlashAttnFwdSm90INS1_25CollectiveMainloopFwdSm90ILi2EN4cute5tupleIJNS5_1CILi1EEES8_S8_EEENS6_IJNS7_ILi64EEESA_SA_EEELi512ENS_10bfloat16_tEfNS_4arch4Sm90ELb0ELb1ELb1ELb0ELb0ELb0ELb0ELb0ELb0ELb1ELb0ELb0EEENS1_21CollectiveEpilogueFwdINS6_IJSA_NS7_ILi512EEESA_EEES9_SC_SE_Li256ELb0ELb1ELb0ELb0EEENS1_30DynamicPersistentTileSchedulerILi256ELi128ELb0ELb1ELb1EEEEEEEEEvNT_6ParamsE,"aw",@nobits
	.sectionflags	@""
	.align	16
	.zero		1024


//--------------------- .nv.shared._ZN7cutlass13device_kernelIN5flash11enable_sm90INS1_16FlashAttnFwdSm90INS1_25CollectiveMainloopFwdSm90ILi2EN4cute5tupleIJNS5_1CILi1EEES8_S8_EEENS6_IJNS7_ILi64EEESA_SA_EEELi512ENS_10bfloat16_tEfNS_4arch4Sm90ELb0ELb1ELb1ELb0ELb0ELb0ELb1ELb0ELb0ELb1ELb0ELb0EEENS1_21CollectiveEpilogueFwdINS6_IJSA_NS7_ILi512EEESA_EEES9_SC_SE_Li256ELb0ELb1ELb0ELb0EEENS1_30DynamicPersistentTileSchedulerILi256ELi128ELb0ELb1ELb1EEEEEEEEEvNT_6ParamsE --------------------------
	.section	.nv.shared._ZN7cutlass13device_kernelIN5flash11enable_sm90INS1_16FlashAttnFwdSm90INS1_25CollectiveMainloopFwdSm90ILi2EN4cute5tupleIJNS5_1CILi1EEES8_S8_EEENS6_IJNS7_ILi64EEESA_SA_EEELi512ENS_10bfloat16_tEfNS_4arch4Sm90ELb0ELb1ELb1ELb0ELb0ELb0ELb1ELb0ELb0ELb1ELb0ELb0EEENS1_21CollectiveEpilogueFwdINS6_IJSA_NS7_ILi512EEESA_EEES9_SC_SE_Li256ELb0ELb1ELb0ELb0EEENS1_30DynamicPersistentTileSchedulerILi256ELi128ELb0ELb1ELb1EEEEEEEEEvNT_6ParamsE,"aw",@nobits
	.sectionflags	@""
	.align	16
	.zero		1024


//--------------------- .nv.shared._ZN7cutlass13device_kernelIN5flash11enable_sm90INS1_16FlashAttnFwdSm90INS1_25CollectiveMainloopFwdSm90ILi2EN4cute5tupleIJNS5_1CILi1EEES8_S8_EEENS6_IJNS7_ILi64EEESA_SA_EEELi512ENS_10bfloat16_tEfNS_4arch4Sm90ELb0ELb1ELb1ELb1ELb0ELb0ELb0ELb0ELb0ELb1ELb0ELb0EEENS1_21CollectiveEpilogueFwdINS6_IJSA_NS7_ILi512EEESA_EEES9_SC_SE_Li256ELb1ELb1ELb0ELb0EEENS1_36VarlenDynamicPersistentTileSchedulerILi64ELi64ELi256ELi128ELb0ELb1ELb1ELb1ELb0ELb1EEEEEEEEEvNT_6ParamsE --------------------------
	.section	.nv.shared._ZN7cutlass13device_kernelIN5flash11enable_sm90INS1_16FlashAttnFwdSm90INS1_25CollectiveMainloopFwdSm90ILi2EN4cute5tupleIJNS5_1CILi1EEES8_S8_EEENS6_IJNS7_ILi64EEESA_SA_EEELi512ENS_10bfloat16_tEfNS_4arch4Sm90ELb0ELb1ELb1ELb1ELb0ELb0ELb0ELb0ELb0ELb1ELb0ELb0EEENS1_21CollectiveEpilogueFwdINS6_IJSA_NS7_ILi512EEESA_EEES9_SC_SE_Li256ELb1ELb1ELb0ELb0EEENS1_36VarlenDynamicPersistentTileSchedulerILi64ELi64ELi256ELi128ELb0ELb1ELb1ELb1ELb0ELb1EEEEEEEEEvNT_6ParamsE,"aw",@nobits
	.sectionflags	@""
	.align	16
	.zero		1024


//--------------------- .nv.shared._ZN7cutlass13device_kernelIN5flash11enable_sm90INS1_16FlashAttnFwdSm90INS1_25CollectiveMainloopFwdSm90ILi2EN4cute5tupleIJNS5_1CILi1EEES8_S8_EEENS6_IJNS7_ILi64EEESA_SA_EEELi512ENS_10bfloat16_tEfNS_4arch4Sm90ELb0ELb1ELb1ELb1ELb0ELb1ELb0ELb0ELb0ELb1ELb0ELb0EEENS1_21CollectiveEpilogueFwdINS6_IJSA_NS7_ILi512EEESA_EEES9_SC_SE_Li256ELb1ELb1ELb0ELb0EEENS1_36VarlenDynamicPersistentTileSchedulerILi64ELi64ELi256ELi128ELb0ELb1ELb1ELb1ELb0ELb1EEEEEEEEEvNT_6ParamsE --------------------------
	.section	.nv.shared._ZN7cutlass13device_kernelIN5flash11enable_sm90INS1_16FlashAttnFwdSm90INS1_25CollectiveMainloopFwdSm90ILi2EN4cute5tupleIJNS5_1CILi1EEES8_S8_EEENS6_IJNS7_ILi64EEESA_SA_EEELi512ENS_10bfloat16_tEfNS_4arch4Sm90ELb0ELb1ELb1ELb1ELb0ELb1ELb0ELb0ELb0ELb1ELb0ELb0EEENS1_21CollectiveEpilogueFwdINS6_IJSA_NS7_ILi512EEESA_EEES9_SC_SE_Li256ELb1ELb1ELb0ELb0EEENS1_36VarlenDynamicPersistentTileSchedulerILi64ELi64ELi256ELi128ELb0ELb1ELb1ELb1ELb0ELb1EEEEEEEEEvNT_6ParamsE,"aw",@nobits
	.sectionflags	@""
	.align	16
	.zero		1024


//--------------------- .nv.shared._ZN7cutlass13device_kernelIN5flash11enable_sm90INS1_16FlashAttnFwdSm90INS1_25CollectiveMainloopFwdSm90ILi2EN4cute5tupleIJNS5_1CILi1EEES8_S8_EEENS6_IJNS7_ILi64EEESA_SA_EEELi512ENS_10bfloat16_tEfNS_4arch4Sm90ELb0ELb1ELb1ELb1ELb0ELb0ELb1ELb0ELb0ELb1ELb0ELb0EEENS1_21CollectiveEpilogueFwdINS6_IJSA_NS7_ILi512EEESA_EEES9_SC_SE_Li256ELb1ELb1ELb0ELb0EEENS1_36VarlenDynamicPersistentTileSchedulerILi64ELi64ELi256ELi128ELb0ELb1ELb1ELb1ELb0ELb1EEEEEEEEEvNT_6ParamsE --------------------------
	.section	.nv.shared._ZN7cutlass13device_kernelIN5flash11enable_sm90INS1_16FlashAttnFwdSm90INS1_25CollectiveMainloopFwdSm90ILi2EN4cute5tupleIJNS5_1CILi1EEES8_S8_EEENS6_IJNS7_ILi64EEESA_SA_EEELi512ENS_10bfloat16_tEfNS_4arch4Sm90ELb0ELb1ELb1ELb1ELb0ELb0ELb1ELb0ELb0ELb1ELb0ELb0EEENS1_21CollectiveEpilogueFwdINS6_IJSA_NS7_ILi512EEESA_EEES9_SC_SE_Li256ELb1ELb1ELb0ELb0EEENS1_36VarlenDynamicPersistentTileSchedulerILi64ELi64ELi256ELi128ELb0ELb1ELb1ELb1ELb0ELb1EEEEEEEEEvNT_6ParamsE,"aw",@nobits
	.sectionflags	@""
	.align	16
	.zero		1024


//--------------------- .nv.shared._ZN7cutlass13device_kernelIN5flash11enable_sm90INS1_16FlashAttnFwdSm90INS1_25CollectiveMainloopFwdSm90ILi2EN4cute5tupleIJNS5_1CILi1EEES8_S8_EEENS6_IJNS7_ILi64EEESA_SA_EEELi512ENS_10bfloat16_tEfNS_4arch4Sm90ELb0ELb1ELb1ELb1ELb0ELb1ELb1ELb0ELb0ELb1ELb0ELb0EEENS1_21CollectiveEpilogueFwdINS6_IJSA_NS7_ILi512EEESA_EEES9_SC_SE_Li256ELb1ELb1ELb0ELb0EEENS1_36VarlenDynamicPersistentTileSchedulerILi64ELi64ELi256ELi128ELb0ELb1ELb1ELb1ELb0ELb1EEEEEEEEEvNT_6ParamsE --------------------------
	.section	.nv.shared._ZN7cutlass13device_kernelIN5flash11enable_sm90INS1_16FlashAttnFwdSm90INS1_25CollectiveMainloopFwdSm90ILi2EN4cute5tupleIJNS5_1CILi1EEES8_S8_EEENS6_IJNS7_ILi64EEESA_SA_EEELi512ENS_10bfloat16_tEfNS_4arch4Sm90ELb0ELb1ELb1ELb1ELb0ELb1ELb1ELb0ELb0ELb1ELb0ELb0EEENS1_21CollectiveEpilogueFwdINS6_IJSA_NS7_ILi512EEESA_EEES9_SC_SE_Li256ELb1ELb1ELb0ELb0EEENS1_36VarlenDynamicPersistentTileSchedulerILi64ELi64ELi256ELi128ELb0ELb1ELb1ELb1ELb0ELb1EEEEEEEEEvNT_6ParamsE,"aw",@nobits
	.sectionflags	@""
	.align	16
	.zero		1024


//--------------------- .nv.shared._ZN7cutlass13device_kernelIN5flash11enable_sm90INS1_16FlashAttnFwdSm90INS1_25CollectiveMainloopFwdSm90ILi2EN4cute5tupleIJNS5_1CILi1EEES8_S8_EEENS6_IJNS7_ILi64EEESA_SA_EEELi512ENS_10bfloat16_tEfNS_4arch4Sm90ELb1ELb0ELb1ELb0ELb0ELb0ELb0ELb0ELb0ELb1ELb0ELb0EEENS1_21CollectiveEpilogueFwdINS6_IJSA_NS7_ILi512EEESA_EEES9_SC_SE_Li256ELb0ELb1ELb0ELb0EEENS1_30DynamicPersistentTileSchedulerILi256ELi128ELb0ELb1ELb1EEEEEEEEEvNT_6ParamsE --------------------------
	.section	.nv.shared._ZN7cutlass13device_kernelIN5flash11enable_sm90INS1_16FlashAttnFwdSm90INS1_25CollectiveMainloopFwdSm90ILi2EN4cute5tupleIJNS5_1CILi1EEES8_S8_EEENS6_IJNS7_ILi64EEESA_SA_EEELi512ENS_10bfloat16_tEfNS_4arch4Sm90ELb1ELb0ELb1ELb0ELb0ELb0ELb0ELb0ELb0ELb1ELb0ELb0EEENS1_21CollectiveEpilogueFwdINS6_IJSA_NS7_ILi512EEESA_EEES9_SC_SE_Li256ELb0ELb1ELb0ELb0EEENS1_30DynamicPersistentTileSchedulerILi256ELi128ELb0ELb1ELb1EEEEEEEEEvNT_6ParamsE,"aw",@nobits
	.sectionflags	@""
	.align	16
	.zero		1024


//--------------------- .nv.shared._ZN7cutlass13device_kernelIN5flash11enable_sm90INS1_16FlashAttnFwdSm90INS1_25CollectiveMainloopFwdSm90ILi2EN4cute5tupleIJNS5_1CILi1EEES8_S8_EEENS6_IJNS7_ILi64EEESA_SA_EEELi512ENS_10bfloat16_tEfNS_4arch4Sm90ELb1ELb0ELb1ELb0ELb0ELb0ELb1ELb0ELb0ELb1ELb0ELb0EEENS1_21CollectiveEpilogueFwdINS6_IJSA_NS7_ILi512EEESA_EEES9_SC_SE_Li256ELb0ELb1ELb0ELb0EEENS1_30DynamicPersistentTileSchedulerILi256ELi128ELb0ELb1ELb1EEEEEEEEEvNT_6ParamsE --------------------------
	.section	.nv.shared._ZN7cutlass13device_kernelIN5flash11enable_sm90INS1_16FlashAttnFwdSm90INS1_25CollectiveMainloopFwdSm90ILi2EN4cute5tupleIJNS5_1CILi1EEES8_S8_EEENS6_IJNS7_ILi64EEESA_SA_EEELi512ENS_10bfloat16_tEfNS_4arch4Sm90ELb1ELb0ELb1ELb0ELb0ELb0ELb1ELb0ELb0ELb1ELb0ELb0EEENS1_21CollectiveEpilogueFwdINS6_IJSA_NS7_ILi512EEESA_EEES9_SC_SE_Li256ELb0ELb1ELb0ELb0EEENS1_30DynamicPersistentTileSchedulerILi256ELi128ELb0ELb1ELb1EEEEEEEEEvNT_6ParamsE,"aw",@nobits
	.sectionflags	@""
	.align	16
	.zero		1024


//--------------------- .nv.shared._ZN7cutlass13device_kernelIN5flash11enable_sm90INS1_16FlashAttnFwdSm90INS1_25CollectiveMainloopFwdSm90ILi2EN4cute5tupleIJNS5_1CILi1EEES8_S8_EEENS6_IJNS7_ILi64EEESA_SA_EEELi512ENS_10bfloat16_tEfNS_4arch4Sm90ELb1ELb0ELb1ELb1ELb0ELb0ELb0ELb0ELb0ELb1ELb0ELb0EEENS1_21CollectiveEpilogueFwdINS6_IJSA_NS7_ILi512EEESA_EEES9_SC_SE_Li256ELb1ELb1ELb0ELb0EEENS1_36VarlenDynamicPersistentTileSchedulerILi64ELi64ELi256ELi128ELb0ELb1ELb1ELb1ELb1ELb1EEEEEEEEEvNT_6ParamsE --------------------------
	.section	.nv.shared._ZN7cutlass13device_kernelIN5flash11enable_sm90INS1_16FlashAttnFwdSm90INS1_25CollectiveMainloopFwdSm90ILi2EN4cute5tupleIJNS5_1CILi1EEES8_S8_EEENS6_IJNS7_ILi64EEESA_SA_EEELi512ENS_10bfloat16_tEfNS_4arch4Sm90ELb1ELb0ELb1ELb1ELb0ELb0ELb0ELb0ELb0ELb1ELb0ELb0EEENS1_21CollectiveEpilogueFwdINS6_IJSA_NS7_ILi512EEESA_EEES9_SC_SE_Li256ELb1ELb1ELb0ELb0EEENS1_36VarlenDynamicPersistentTileSchedulerILi64ELi64ELi256ELi128ELb0ELb1ELb1ELb1ELb1ELb1EEEEEEEEEvNT_6ParamsE,"aw",@nobits
	.sectionflags	@""
	.align	16
	.zero		1024


//--------------------- .nv.shared._ZN7cutlass13device_kernelIN5flash11enable_sm90INS1_16FlashAttnFwdSm90INS1_25CollectiveMainloopFwdSm90ILi2EN4cute5tupleIJNS5_1CILi1EEES8_S8_EEENS6_IJNS7_ILi64EEESA_SA_EEELi512ENS_10bfloat16_tEfNS_4arch4Sm90ELb1ELb0ELb1ELb1ELb0ELb1ELb0ELb0ELb0ELb1ELb0ELb0EEENS1_21CollectiveEpilogueFwdINS6_IJSA_NS7_ILi512EEESA_EEES9_SC_SE_Li256ELb1ELb1ELb0ELb0EEENS1_36VarlenDynamicPersistentTileSchedulerILi64ELi64ELi256ELi128ELb0ELb1ELb1ELb1ELb1ELb1EEEEEEEEEvNT_6ParamsE --------------------------
	.section	.nv.shared._ZN7cutlass13device_kernelIN5flash11enable_sm90INS1_16FlashAttnFwdSm90INS1_25CollectiveMainloopFwdSm90ILi2EN4cute5tupleIJNS5_1CILi1EEES8_S8_EEENS6_IJNS7_ILi64EEESA_SA_EEELi512ENS_10bfloat16_tEfNS_4arch4Sm90ELb1ELb0ELb1ELb1ELb0ELb1ELb0ELb0ELb0ELb1ELb0ELb0EEENS1_21CollectiveEpilogueFwdINS6_IJSA_NS7_ILi512EEESA_EEES9_SC_SE_Li256ELb1ELb1ELb0ELb0EEENS1_36VarlenDynamicPersistentTileSchedulerILi64ELi64ELi256ELi128ELb0ELb1ELb1ELb1ELb1ELb1EEEEEEEEEvNT_6ParamsE,"aw",@nobits
	.sectionflags	@""
	.align	16
	.zero		1024


//--------------------- .nv.shared._ZN7cutlass13device_kernelIN5flash11enable_sm90INS1_16FlashAttnFwdSm90INS1_25CollectiveMainloopFwdSm90ILi2EN4cute5tupleIJNS5_1CILi1EEES8_S8_EEENS6_IJNS7_ILi64EEESA_SA_EEELi512ENS_10bfloat16_tEfNS_4arch4Sm90ELb1ELb0ELb1ELb1ELb0ELb0ELb1ELb0ELb0ELb1ELb0ELb0EEENS1_21CollectiveEpilogueFwdINS6_IJSA_NS7_ILi512EEESA_EEES9_SC_SE_Li256ELb1ELb1ELb0ELb0EEENS1_36VarlenDynamicPersistentTileSchedulerILi64ELi64ELi256ELi128ELb0ELb1ELb1ELb1ELb1ELb1EEEEEEEEEvNT_6ParamsE --------------------------
	.section	.nv.shared._ZN7cutlass13device_kernelIN5flash11enable_sm90INS1_16FlashAttnFwdSm90INS1_25CollectiveMainloopFwdSm90ILi2EN4cute5tupleIJNS5_1CILi1EEES8_S8_EEENS6_IJNS7_ILi64EEESA_SA_EEELi512ENS_10bfloat16_tEfNS_4arch4Sm90ELb1ELb0ELb1ELb1ELb0ELb0ELb1ELb0ELb0ELb1ELb0ELb0EEENS1_21CollectiveEpilogueFwdINS6_IJSA_NS7_ILi512EEESA_EEES9_SC_SE_Li256ELb1ELb1ELb0ELb0EEENS1_36VarlenDynamicPersistentTileSchedulerILi64ELi64ELi256ELi128ELb0ELb1ELb1ELb1ELb1ELb1EEEEEEEEEvNT_6ParamsE,"aw",@nobits
	.sectionflags	@""
	.align	16
	.zero		1024


//--------------------- .nv.shared._ZN7cutlass13device_kernelIN5flash11enable_sm90INS1_16FlashAttnFwdSm90INS1_25CollectiveMainloopFwdSm90ILi2EN4cute5tupleIJNS5_1CILi1EEES8_S8_EEENS6_IJNS7_ILi64EEESA_SA_EEELi512ENS_10bfloat16_tEfNS_4arch4Sm90ELb1ELb0ELb1ELb1ELb0ELb1ELb1ELb0ELb0ELb1ELb0ELb0EEENS1_21CollectiveEpilogueFwdINS6_IJSA_NS7_ILi512EEESA_EEES9_SC_SE_Li256ELb1ELb1ELb0ELb0EEENS1_36VarlenDynamicPersistentTileSchedulerILi64ELi64ELi256ELi128ELb0ELb1ELb1ELb1ELb1ELb1EEEEEEEEEvNT_6ParamsE --------------------------
	.section	.nv.shared._ZN7cutlass13device_kernelIN5flash11enable_sm90INS1_16FlashAttnFwdSm90INS1_25CollectiveMainloopFwdSm90ILi2EN4cute5tupleIJNS5_1CILi1EEES8_S8_EEENS6_IJNS7_ILi64EEESA_SA_EEELi512ENS_10bfloat16_tEfNS_4arch4Sm90ELb1ELb0ELb1ELb1ELb0ELb1ELb1ELb0ELb0ELb1ELb0ELb0EEENS1_21CollectiveEpilogueFwdINS6_IJSA_NS7_ILi512EEESA_EEES9_SC_SE_Li256ELb1ELb1ELb0ELb0EEENS1_36VarlenDynamicPersistentTileSchedulerILi64ELi64ELi256ELi128ELb0ELb1ELb1ELb1ELb1ELb1EEEEEEEEEvNT_6ParamsE,"aw",@nobits
	.sectionflags	@""
	.align	16
	.zero		1024


//--------------------- .nv.shared._ZN7cutlass13device_kernelIN5flash11enable_sm90INS1_16FlashAttnFwdSm90INS1_25CollectiveMainloopFwdSm90ILi2EN4cute5tupleIJNS5_1CILi1EEES8_S8_EEENS6_IJNS7_ILi128EEENS7_ILi96EEENS7_ILi64EEEEEELi256ENS_10bfloat16_tEfNS_4arch4Sm90ELb0ELb0ELb1ELb0ELb0ELb0ELb0ELb1ELb0ELb1ELb0ELb0EEENS1_21CollectiveEpilogueFwdINS6_IJSA_NS7_ILi256EEESB_EEES9_SE_SG_Li256ELb0ELb1ELb0ELb0EEENS1_29StaticPersistentTileSchedulerILb0EEEEEEEEEvNT_6ParamsE --------------------------
	.section	.nv.shared._ZN7cutlass13device_kernelIN5flash11enable_sm90INS1_16FlashAttnFwdSm90INS1_25CollectiveMainloopFwdSm90ILi2EN4cute5tupleIJNS5_1CILi1EEES8_S8_EEENS6_IJNS7_ILi128EEENS7_ILi96EEENS7_ILi64EEEEEELi256ENS_10bfloat16_tEfNS_4arch4Sm90ELb0ELb0ELb1ELb0ELb0ELb0ELb0ELb1ELb0ELb1ELb0ELb0EEENS1_21CollectiveEpilogueFwdINS6_IJSA_NS7_ILi256EEESB_EEES9_SE_SG_Li256ELb0ELb1ELb0ELb0EEENS1_29StaticPersistentTileSchedulerILb0EEEEEEEEEvNT_6ParamsE,"aw",@nobits
	.sectionflags	@""
	.align	16
	.zero		1024


//--------------------- .nv.shared._ZN7cutlass13device_kernelIN5flash11enable_sm90INS1_16FlashAttnFwdSm90INS1_25CollectiveMainloopFwdSm90ILi2EN4cute5tupleIJNS5_1CILi1EEES8_S8_EEENS6_IJNS7_ILi128EEENS7_ILi96EEENS7_ILi64EEEEEELi256ENS_10bfloat16_tEfNS_4arch4Sm90ELb0ELb0ELb1ELb0ELb0ELb0ELb1ELb1ELb0ELb1ELb0ELb0EEENS1_21CollectiveEpilogueFwdINS6_IJSA_NS7_ILi256EEESB_EEES9_SE_SG_Li256ELb0ELb1ELb0ELb0EEENS1_29StaticPersistentTileSchedulerILb0EEEEEEEEEvNT_6ParamsE --------------------------
	.section	.nv.shared._ZN7cutlass13device_kernelIN5flash11enable_sm90INS1_16FlashAttnFwdSm90INS1_25CollectiveMainloopFwdSm90ILi2EN4cute5tupleIJNS5_1CILi1EEES8_S8_EEENS6_IJNS7_ILi128EEENS7_ILi96EEENS7_ILi64EEEEEELi256ENS_10bfloat16_tEfNS_4arch4Sm90ELb0ELb0ELb1ELb0ELb0ELb0ELb1ELb1ELb0ELb1ELb0ELb0EEENS1_21CollectiveEpilogueFwdINS6_IJSA_NS7_ILi256EEESB_EEES9_SE_SG_Li256ELb0ELb1ELb0ELb0EEENS1_29StaticPersistentTileSchedulerILb0EEEEEEEEEvNT_6ParamsE,"aw",@nobits
	.sectionflags	@""
	.align	16
	.zero		1024


//--------------------- .nv.shared._ZN7cutlass13device_kernelIN5flash11enable_sm90INS1_16FlashAttnFwdSm90INS1_25CollectiveMainloopFwdSm90ILi2EN4cute5tupleIJNS5_1CILi1EEES8_S8_EEENS6_IJNS7_ILi128EEENS7_ILi96EEENS7_ILi64EEEEEELi256ENS_10bfloat16_tEfNS_4arch4Sm90ELb0ELb0ELb1ELb1ELb0ELb0ELb0ELb1ELb0ELb1ELb0ELb0EEENS1_21CollectiveEpilogueFwdINS6_IJSA_NS7_ILi256EEESB_EEES9_SE_SG_Li256ELb1ELb1ELb0ELb0EEENS1_36VarlenDynamicPersistentTileSchedulerILi128ELi96ELi256ELi128ELb0ELb1ELb1ELb0ELb1ELb1EEEEEEEEEvNT_6ParamsE --------------------------
	.section	.nv.shared._ZN7cutlass13device_kernelIN5flash11enable_sm90INS1_16FlashAttnFwdSm90INS1_25CollectiveMainloopFwdSm90ILi2EN4cute5tupleIJNS5_1CILi1EEES8_S8_EEENS6_IJNS7_ILi128EEENS7_ILi96EEENS7_ILi64EEEEEELi256ENS_10bfloat16_tEfNS_4arch4Sm90ELb0ELb0ELb1ELb1ELb0ELb0ELb0ELb1ELb0ELb1ELb0ELb0EEENS1_21CollectiveEpilogueFwdINS6_IJSA_NS7_ILi256EEESB_EEES9_SE_SG_Li256ELb1ELb1ELb0ELb0EEENS1_36VarlenDynamicPersistentTileSchedulerILi128ELi96ELi256ELi128ELb0ELb1ELb1ELb0ELb1ELb1EEEEEEEEEvNT_6ParamsE,"aw",@nobits
	.sectionflags	@""
	.align	16
	.zero		1024


//--------------------- .nv.shared._ZN7cutlass13device_kernelIN5flash11enable_sm90INS1_16FlashAttnFwdSm90INS1_25CollectiveMainloopFwdSm90ILi2EN4cute5tupleIJNS5_1CILi1EEES8_S8_EEENS6_IJNS7_ILi128EEENS7_ILi96EEENS7_ILi64EEEEEELi256ENS_10bfloat16_tEfNS_4arch4Sm90ELb0ELb0ELb1ELb1ELb0ELb1ELb0ELb1ELb0ELb1ELb0ELb0EEENS1_21CollectiveEpilogueFwdINS6_IJSA_NS7_ILi256EEESB_EEES9_SE_SG_Li256ELb1ELb1ELb0ELb0EEENS1_36VarlenDynamicPersistentTileSchedulerILi128ELi96ELi256ELi128ELb0ELb1ELb1ELb0ELb1ELb1EEEEEEEEEvNT_6ParamsE --------------------------
	.section	.nv.shared._ZN7cutlass13device_kernelIN5flash11enable_sm90INS1_16FlashAttnFwdSm90INS1_25CollectiveMainloopFwdSm90ILi2EN4cute5tupleIJNS5_1CILi1EEES8_S8_EEENS6_IJNS7_ILi128EEENS7_ILi96EEENS7_ILi64EEEEEELi256ENS_10bfloat16_tEfNS_4arch4Sm90ELb0ELb0ELb1ELb1ELb0ELb1ELb0ELb1ELb0ELb1ELb0ELb0EEENS1_21CollectiveEpilogueFwdINS6_IJSA_NS7_ILi256EEESB_EEES9_SE_SG_Li256ELb1ELb1ELb0ELb0EEENS1_36VarlenDynamicPersistentTileSchedulerILi128ELi96ELi256ELi128ELb0ELb1ELb1ELb0ELb1ELb1EEEEEEEEEvNT_6ParamsE,"aw",@nobits
	.sectionflags	@""
	.align	16
	.zero		1024


//--------------------- .nv.shared._ZN7cutlass13device_kernelIN5flash11enable_sm90INS1_16FlashAttnFwdSm90INS1_25CollectiveMainloopFwdSm90ILi2EN4cute5tupleIJNS5_1CILi1EEES8_S8_EEENS6_IJNS7_ILi128EEENS7_ILi96EEENS7_ILi64EEEEEELi256ENS_10bfloat16_tEfNS_4arch4Sm90ELb0ELb0ELb1ELb1ELb0ELb0ELb1ELb1ELb0ELb1ELb0ELb0EEENS1_21CollectiveEpilogueFwdINS6_IJSA_NS7_ILi256EEESB_EEES9_SE_SG_Li256ELb1ELb1ELb0ELb0EEENS1_36VarlenDynamicPersistentTileSchedulerILi128ELi96ELi256ELi128ELb0ELb1ELb1ELb0ELb1ELb1EEEEEEEEEvNT_6ParamsE --------------------------
	.section	.nv.shared._ZN7cutlass13device_kernelIN5flash11enable_sm90INS1_16FlashAttnFwdSm90INS1_25CollectiveMainloopFwdSm90ILi2EN4cute5tupleIJNS5_1CILi1EEES8_S8_EEENS6_IJNS7_ILi128EEENS7_ILi96EEENS7_ILi64EEEEEELi256ENS_10bfloat16_tEfNS_4arch4Sm90ELb0ELb0ELb1ELb1ELb0ELb0ELb1ELb1ELb0ELb1ELb0ELb0EEENS1_21CollectiveEpilogueFwdINS6_IJSA_NS7_ILi256EEESB_EEES9_SE_SG_Li256ELb1ELb1ELb0ELb0EEENS1_36VarlenDynamicPersistentTileSchedulerILi128ELi96ELi256ELi128ELb0ELb1ELb1ELb0ELb1ELb1EEEEEEEEEvNT_6ParamsE,"aw",@nobits
	.sectionflags	@""
	.align	16
	.zero		1024


//--------------------- .nv.shared._ZN7cutlass13device_kernelIN5flash11enable_sm90INS1_16FlashAttnFwdSm90INS1_25CollectiveMainloopFwdSm90ILi2EN4cute5tupleIJNS5_1CILi1EEES8_S8_EEENS6_IJNS7_ILi128EEENS7_ILi96EEENS7_ILi64EEEEEELi256ENS_10bfloat16_tEfNS_4arch4Sm90ELb0ELb0ELb1ELb1ELb0ELb1ELb1ELb1ELb0ELb1ELb0ELb0EEENS1_21CollectiveEpilogueFwdINS6_IJSA_NS7_ILi256EEESB_EEES9_SE_SG_Li256ELb1ELb1ELb0ELb0EEENS1_36VarlenDynamicPersistentTileSchedulerILi128ELi96ELi256ELi128ELb0ELb1ELb1ELb0ELb1ELb1EEEEEEEEEvNT_6ParamsE --------------------------
	.section	.nv.shared._ZN7cutlass13device_kernelIN5flash11enable_sm90INS1_16FlashAttnFwdSm90INS1_25CollectiveMainloopFwdSm90ILi2EN4cute5tupleIJNS5_1CILi1EEES8_S8_EEENS6_IJNS7_ILi128EEENS7_ILi96EEENS7_ILi64EEEEEELi256ENS_10bfloat16_tEfNS_4arch4Sm90ELb0ELb0ELb1ELb1ELb0ELb1ELb1ELb1ELb0ELb1ELb0ELb0EEENS1_21CollectiveEpilogueFwdINS6_IJSA_NS7_ILi256EEESB_EEES9_SE_SG_Li256ELb1ELb1ELb0ELb0EEENS1_36VarlenDynamicPersistentTileSchedulerILi128ELi96ELi256ELi128ELb0ELb1ELb1ELb0ELb1ELb1EEEEEEEEEvNT_6ParamsE,"aw",@nobits
	.sectionflags	@""
	.align	16
	.zero		1024


//--------------------- .nv.shared._ZN7cutlass13device_kernelIN5flash11enable_sm90INS1_16FlashAttnFwdSm90INS1_25CollectiveMainloopFwdSm90ILi2EN4cute5tupleIJNS5_1CILi1EEES8_S8_EEENS6_IJNS7_ILi128EEENS7_ILi96EEENS7_ILi64EEEEEELi256ENS_10bfloat16_tEfNS_4arch4Sm90ELb0ELb1ELb1ELb0ELb0ELb0ELb0ELb1ELb0ELb1ELb0ELb0EEENS1_21CollectiveEpilogueFwdINS6_IJSA_NS7_ILi256EEESB_EEES9_SE_SG_Li256ELb0ELb1ELb0ELb0EEENS1_30DynamicPersistentTileSchedulerILi256ELi128ELb0ELb1ELb1EEEEEEEEEvNT_6ParamsE --------------------------
	.section	.nv.shared._ZN7cutlass13device_kernelIN5flash11enable_sm90INS1_16FlashAttnFwdSm90INS1_25CollectiveMainloopFwdSm90ILi2EN4cute5tupleIJNS5_1CILi1EEES8_S8_EEENS6_IJNS7_ILi128EEENS7_ILi96EEENS7_ILi64EEEEEELi256ENS_10bfloat16_tEfNS_4arch4Sm90ELb0ELb1ELb1ELb0ELb0ELb0ELb0ELb1ELb0ELb1ELb0ELb0EEENS1_21CollectiveEpilogueFwdINS6_IJSA_NS7_ILi256EEESB_EEES9_SE_SG_Li256ELb0ELb1ELb0ELb0EEENS1_30DynamicPersistentTileSchedulerILi256ELi128ELb0ELb1ELb1EEEEEEEEEvNT_6ParamsE,"aw",@nobits
	.sectionflags	@""
	.align	16
	.zero		1024


//--------------------- .nv.shared._ZN7cutlass13device_kernelIN5flash11enable_sm90INS1_16FlashAttnFwdSm90INS1_25CollectiveMainloopFwdSm90ILi2EN4cute5tupleIJNS5_1CILi1EEES8_S8_EEENS6_IJNS7_ILi128EEENS7_ILi96EEENS7_ILi64EEEEEELi256ENS_10bfloat16_tEfNS_4arch4Sm90ELb0ELb1ELb1ELb0ELb0ELb0ELb1ELb1ELb0ELb1ELb0ELb0EEENS1_21CollectiveEpilogueFwdINS6_IJSA_NS7_ILi256EEESB_EEES9_SE_SG_Li256ELb0ELb1ELb0ELb0EEENS1_30DynamicPersistentTileSchedulerILi256ELi128ELb0ELb1ELb1EEEEEEEEEvNT_6ParamsE --------------------------
	.section	.nv.shared._ZN7cutlass13device_kernelIN5flash11enable_sm90INS1_16FlashAttnFwdSm90INS1_25CollectiveMainloopFwdSm90ILi2EN4cute5tupleIJNS5_1CILi1EEES8_S8_EEENS6_IJNS7_ILi128EEENS7_ILi96EEENS7_ILi64EEEEEELi256ENS_10bfloat16_tEfNS_4arch4Sm90ELb0ELb1ELb1ELb0ELb0ELb0ELb1ELb1ELb0ELb1ELb0ELb0EEENS1_21CollectiveEpilogueFwdINS6_IJSA_NS7_ILi256EEESB_EEES9_SE_SG_Li256ELb0ELb1ELb0ELb0EEENS1_30DynamicPersistentTileSchedulerILi256ELi128ELb0ELb1ELb1EEEEEEEEEvNT_6ParamsE,"aw",@nobits
	.sectionflags	@""
	.align	16
	.zero		1024


//--------------------- .nv.shared._ZN7cutlass13device_kernelIN5flash11enable_sm90INS1_16FlashAttnFwdSm90INS1_25CollectiveMainloopFwdSm90ILi2EN4cute5tupleIJNS5_1CILi1EEES8_S8_EEENS6_IJNS7_ILi128EEENS7_ILi96EEENS7_ILi64EEEEEELi256ENS_10bfloat16_tEfNS_4arch4Sm90ELb0ELb1ELb1ELb1ELb0ELb0ELb0ELb1ELb0ELb1ELb0ELb0EEENS1_21CollectiveEpilogueFwdINS6_IJSA_NS7_ILi256EEESB_EEES9_SE_SG_Li256ELb1ELb1ELb0ELb0EEENS1_36VarlenDynamicPersistentTileSchedulerILi128ELi96ELi256ELi128ELb0ELb1ELb1ELb1ELb0ELb1EEEEEEEEEvNT_6ParamsE --------------------------
	.section	.nv.shared._ZN7cutlass13device_kernelIN5flash11enable_sm90INS1_16FlashAttnFwdSm90INS1_25CollectiveMainloopFwdSm90ILi2EN4cute5tupleIJNS5_1CILi1EEES8_S8_EEENS6_IJNS7_ILi128EEENS7_ILi96EEENS7_ILi64EEEEEELi256ENS_10bfloat16_tEfNS_4arch4Sm90ELb0ELb1ELb1ELb1ELb0ELb0ELb0ELb1ELb0ELb1ELb0ELb0EEENS1_21CollectiveEpilogueFwdINS6_IJSA_NS7_ILi256EEESB_EEES9_SE_SG_Li256ELb1ELb1ELb0ELb0EEENS1_36VarlenDynamicPersistentTileSchedulerILi128ELi96ELi256ELi128ELb0ELb1ELb1ELb1ELb0ELb1EEEEEEEEEvNT_6ParamsE,"aw",@nobits
	.sectionflags	@""
	.align	16
	.zero		1024


//--------------------- .nv.shared._ZN7cutlass13device_kernelIN5flash11enable_sm90INS1_16FlashAttnFwdSm90INS1_25CollectiveMainloopFwdSm90ILi2EN4cute5tupleIJNS5_1CILi1EEES8_S8_EEENS6_IJNS7_ILi128EEENS7_ILi96EEENS7_ILi64EEEEEELi256ENS_10bfloat16_tEfNS_4arch4Sm90ELb0ELb1ELb1ELb1ELb0ELb1ELb0ELb1ELb0ELb1ELb0ELb0EEENS1_21CollectiveEpilogueFwdINS6_IJSA_NS7_ILi256EEESB_EEES9_SE_SG_Li256ELb1ELb1ELb0ELb0EEENS1_36VarlenDynamicPersistentTileSchedulerILi128ELi96ELi256ELi128ELb0ELb1ELb1ELb1ELb0ELb1EEEEEEEEEvNT_6ParamsE --------------------------
	.section	.nv.shared._ZN7cutlass13device_kernelIN5flash11enable_sm90INS1_16FlashAttnFwdSm90INS1_25CollectiveMainloopFwdSm90ILi2EN4cute5tupleIJNS5_1CILi1EEES8_S8_EEENS6_IJNS7_ILi128EEENS7_ILi96EEENS7_ILi64EEEEEELi256ENS_10bfloat16_tEfNS_4arch4Sm90ELb0ELb1ELb1ELb1ELb0ELb1ELb0ELb1ELb0ELb1ELb0ELb0EEENS1_21CollectiveEpilogueFwdINS6_IJSA_NS7_ILi256EEESB_EEES9_SE_SG_Li256ELb1ELb1ELb0ELb0EEENS1_36VarlenDynamicPersistentTileSchedulerILi128ELi96ELi256ELi128ELb0ELb1ELb1ELb1ELb0ELb1EEEEEEEEEvNT_6ParamsE,"aw",@nobits
	.sectionflags	@""
	.align	16
	.zero		1024


//--------------------- .nv.shared._ZN7cutlass13device_kernelIN5flash11enable_sm90INS1_16FlashAttnFwdSm90INS1_25CollectiveMainloopFwdSm90ILi2EN4cute5tupleIJNS5_1CILi1EEES8_S8_EEENS6_IJNS7_ILi128EEENS7_ILi96EEENS7_ILi64EEEEEELi256ENS_10bfloat16_tEfNS_4arch4Sm90ELb0ELb1ELb1ELb1ELb0ELb0ELb1ELb1ELb0ELb1ELb0ELb0EEENS1_21CollectiveEpilogueFwdINS6_IJSA_NS7_ILi256EEESB_EEES9_SE_SG_Li256ELb1ELb1ELb0ELb0EEENS1_36VarlenDynamicPersistentTileSchedulerILi128ELi96ELi256ELi128ELb0ELb1ELb1ELb1ELb0ELb1EEEEEEEEEvNT_6ParamsE --------------------------
	.section	.nv.shared._ZN7cutlass13device_kernelIN5flash11enable_sm90INS1_16FlashAttnFwdSm90INS1_25CollectiveMainloopFwdSm90ILi2EN4cute5tupleIJNS5_1CILi1EEES8_S8_EEENS6_IJNS7_ILi128EEENS7_ILi96EEENS7_ILi64EEEEEELi256ENS_10bfloat16_tEfNS_4arch4Sm90ELb0ELb1ELb1ELb1ELb0ELb0ELb1ELb1ELb0ELb1ELb0ELb0EEENS1_21CollectiveEpilogueFwdINS6_IJSA_NS7_ILi256EEESB_EEES9_SE_SG_Li256ELb1ELb1ELb0ELb0EEENS1_36VarlenDynamicPersistentTileSchedulerILi128ELi96ELi256ELi128ELb0ELb1ELb1ELb1ELb0ELb1EEEEEEEEEvNT_6ParamsE,"aw",@nobits
	.sectionflags	@""
	.align	16
	.zero		1024


//--------------------- .nv.shared._ZN7cutlass13device_kernelIN5flash11enable_sm90INS1_16FlashAttnFwdSm90INS1_25CollectiveMainloopFwdSm90ILi2EN4cute5tupleIJNS5_1CILi1EEES8_S8_EEENS6_IJNS7_ILi128EEENS7_ILi96EEENS7_ILi64EEEEEELi256ENS_10bfloat16_tEfNS_4arch4Sm90ELb0ELb1ELb1ELb1ELb0ELb1ELb1ELb1ELb0ELb1ELb0ELb0EEENS1_21CollectiveEpilogueFwdINS6_IJSA_NS7_ILi256EEESB_EEES9_SE_SG_Li256ELb1ELb1ELb0ELb0EEENS1_36VarlenDynamicPersistentTileSchedulerILi128ELi96ELi256ELi128ELb0ELb1ELb1ELb1ELb0ELb1EEEEEEEEEvNT_6ParamsE --------------------------
	.section	.nv.shared._ZN7cutlass13device_kernelIN5flash11enable_sm90INS1_16FlashAttnFwdSm90INS1_25CollectiveMainloopFwdSm90ILi2EN4cute5tupleIJNS5_1CILi1EEES8_S8_EEENS6_IJNS7_ILi128EEENS7_ILi96EEENS7_ILi64EEEEEELi256ENS_10bfloat16_tEfNS_4arch4Sm90ELb0ELb1ELb1ELb1ELb0ELb1ELb1ELb1ELb0ELb1ELb0ELb0EEENS1_21CollectiveEpilogueFwdINS6_IJSA_NS7_ILi256EEESB_EEES9_SE_SG_Li256ELb1ELb1ELb0ELb0EEENS1_36VarlenDynamicPersistentTileSchedulerILi128ELi96ELi256ELi128ELb0ELb1ELb1ELb1ELb0ELb1EEEEEEEEEvNT_6ParamsE,"aw",@nobits
	.sectionflags	@""
	.align	16
	.zero		1024


//--------------------- .nv.shared._ZN7cutlass13device_kernelIN5flash11enable_sm90INS1_16FlashAttnFwdSm90INS1_25CollectiveMainloopFwdSm90ILi2EN4cute5tupleIJNS5_1CILi1EEES8_S8_EEENS6_IJNS7_ILi128EEENS7_ILi96EEENS7_ILi64EEEEEELi256ENS_10bfloat16_tEfNS_4arch4Sm90ELb1ELb0ELb1ELb0ELb0ELb0ELb0ELb1ELb0ELb1ELb0ELb0EEENS1_21CollectiveEpilogueFwdINS6_IJSA_NS7_ILi256EEESB_EEES9_SE_SG_Li256ELb0ELb1ELb0ELb0EEENS1_30DynamicPersistentTileSchedulerILi256ELi128ELb0ELb1ELb1EEEEEEEEEvNT_6ParamsE --------------------------
	.section	.nv.shared._ZN7cutlass13device_kernelIN5flash11enable_sm90INS1_16FlashAttnFwdSm90INS1_25CollectiveMainloopFwdSm90ILi2EN4cute5tupleIJNS5_1CILi1EEES8_S8_EEENS6_IJNS7_ILi128EEENS7_ILi96EEENS7_ILi64EEEEEELi256ENS_10bfloat16_tEfNS_4arch4Sm90ELb1ELb0ELb1ELb0ELb0ELb0ELb0ELb1ELb0ELb1ELb0ELb0EEENS1_21CollectiveEpilogueFwdINS6_IJSA_NS7_ILi256EEESB_EEES9_SE_SG_Li256ELb0ELb1ELb0ELb0EEENS1_30DynamicPersistentTileSchedulerILi256ELi128ELb0ELb1ELb1EEEEEEEEEvNT_6ParamsE,"aw",@nobits
	.sectionflags	@""
	.align	16
	.zero		1024


//--------------------- .nv.shared._ZN7cutlass13device_kernelIN5flash11enable_sm90INS1_16FlashAttnFwdSm90INS1_25CollectiveMainloopFwdSm90ILi2EN4cute5tupleIJNS5_1CILi1EEES8_S8_EEENS6_IJNS7_ILi128EEENS7_ILi96EEENS7_ILi64EEEEEELi256ENS_10bfloat16_tEfNS_4arch4Sm90ELb1ELb0ELb1ELb0ELb0ELb0ELb1ELb1ELb0ELb1ELb0ELb0EEENS1_21CollectiveEpilogueFwdINS6_IJSA_NS7_ILi256EEESB_EEES9_SE_SG_Li256ELb0ELb1ELb0ELb0EEENS1_30DynamicPersistentTileSchedulerILi256ELi128ELb0ELb1ELb1EEEEEEEEEvNT_6ParamsE --------------------------
	.section	.nv.shared._ZN7cutlass13device_kernelIN5flash11enable_sm90INS1_16FlashAttnFwdSm90INS1_25CollectiveMainloopFwdSm90ILi2EN4cute5tupleIJNS5_1CILi1EEES8_S8_EEENS6_IJNS7_ILi128EEENS7_ILi96EEENS7_ILi64EEEEEELi256ENS_10bfloat16_tEfNS_4arch4Sm90ELb1ELb0ELb1ELb0ELb0ELb0ELb1ELb1ELb0ELb1ELb0ELb0EEENS1_21CollectiveEpilogueFwdINS6_IJSA_NS7_ILi256EEESB_EEES9_SE_SG_Li256ELb0ELb1ELb0ELb0EEENS1_30DynamicPersistentTileSchedulerILi256ELi128ELb0ELb1ELb1EEEEEEEEEvNT_6ParamsE,"aw",@nobits
	.sectionflags	@""
	.align	16
	.zero		1024


//--------------------- .nv.shared._ZN7cutlass13device_kernelIN5flash11enable_sm90INS1_16FlashAttnFwdSm90INS1_25CollectiveMainloopFwdSm90ILi2EN4cute5tupleIJNS5_1CILi1EEES8_S8_EEENS6_IJNS7_ILi128EEENS7_ILi96EEENS7_ILi64EEEEEELi256ENS_10bfloat16_tEfNS_4arch4Sm90ELb1ELb0ELb1ELb1ELb0ELb0ELb0ELb1ELb0ELb1ELb0ELb0EEENS1_21CollectiveEpilogueFwdINS6_IJSA_NS7_ILi256EEESB_EEES9_SE_SG_Li256ELb1ELb1ELb0ELb0EEENS1_36VarlenDynamicPersistentTileSchedulerILi128ELi96ELi256ELi128ELb0ELb1ELb1ELb1ELb1ELb1EEEEEEEEEvNT_6ParamsE --------------------------
	.section	.nv.shared._ZN7cutlass13device_kernelIN5flash11enable_sm90INS1_16FlashAttnFwdSm90INS1_25CollectiveMainloopFwdSm90ILi2EN4cute5tupleIJNS5_1CILi1EEES8_S8_EEENS6_IJNS7_ILi128EEENS7_ILi96EEENS7_ILi64EEEEEELi256ENS_10bfloat16_tEfNS_4arch4Sm90ELb1ELb0ELb1ELb1ELb0ELb0ELb0ELb1ELb0ELb1ELb0ELb0EEENS1_21CollectiveEpilogueFwdINS6_IJSA_NS7_ILi256EEESB_EEES9_SE_SG_Li256ELb1ELb1ELb0ELb0EEENS1_36VarlenDynamicPersistentTileSchedulerILi128ELi96ELi256ELi128ELb0ELb1ELb1ELb1ELb1ELb1EEEEEEEEEvNT_6ParamsE,"aw",@nobits
	.sectionflags	@""
	.align	16
	.zero		1024


//--------------------- .nv.shared._ZN7cutlass13device_kernelIN5flash11enable_sm90INS1_16FlashAttnFwdSm90INS1_25CollectiveMainloopFwdSm90ILi2EN4cute5tupleIJNS5_1CILi1EEES8_S8_EEENS6_IJNS7_ILi128EEENS7_ILi96EEENS7_ILi64EEEEEELi256ENS_10bfloat16_tEfNS_4arch4Sm90ELb1ELb0ELb1ELb1ELb0ELb1ELb0ELb1ELb0ELb1ELb0ELb0EEENS1_21CollectiveEpilogueFwdINS6_IJSA_NS7_ILi256EEESB_EEES9_SE_SG_Li256ELb1ELb1ELb0ELb0EEENS1_36VarlenDynamicPersistentTileSchedulerILi128ELi96ELi256ELi128ELb0ELb1ELb1ELb1ELb1ELb1EEEEEEEEEvNT_6ParamsE --------------------------
	.section	.nv.shared._ZN7cutlass13device_kernelIN5flash11enable_sm90INS1_16FlashAttnFwdSm90INS1_25CollectiveMainloopFwdSm90ILi2EN4cute5tupleIJNS5_1CILi1EEES8_S8_EEENS6_IJNS7_ILi128EEENS7_ILi96EEENS7_ILi64EEEEEELi256ENS_10bfloat16_tEfNS_4arch4Sm90ELb1ELb0ELb1ELb1ELb0ELb1ELb0ELb1ELb0ELb1ELb0ELb0EEENS1_21CollectiveEpilogueFwdINS6_IJSA_NS7_ILi256EEESB_EEES9_SE_SG_Li256ELb1ELb1ELb0ELb0EEENS1_36VarlenDynamicPersistentTileSchedulerILi128ELi96ELi256ELi128ELb0ELb1ELb1ELb1ELb1ELb1EEEEEEEEEvNT_6ParamsE,"aw",@nobits
	.sectionflags	@""
	.align	16
	.zero		1024


//--------------------- .nv.shared._ZN7cutlass13device_kernelIN5flash11enable_sm90INS1_16FlashAttnFwdSm90INS1_25CollectiveMainloopFwdSm90ILi2EN4cute5tupleIJNS5_1CILi1EEES8_S8_EEENS6_IJNS7_ILi128EEENS7_ILi96EEENS7_ILi64EEEEEELi256ENS_10bfloat16_tEfNS_4arch4Sm90ELb1ELb0ELb1ELb1ELb0ELb0ELb1ELb1ELb0ELb1ELb0ELb0EEENS1_21CollectiveEpilogueFwdINS6_IJSA_NS7_ILi256EEESB_EEES9_SE_SG_Li256ELb1ELb1ELb0ELb0EEENS1_36VarlenDynamicPersistentTileSchedulerILi128ELi96ELi256ELi128ELb0ELb1ELb1ELb1ELb1ELb1EEEEEEEEEvNT_6ParamsE --------------------------
	.section	.nv.shared._ZN7cutlass13device_kernelIN5flash11enable_sm90INS1_16FlashAttnFwdSm90INS1_25CollectiveMainloopFwdSm90ILi2EN4cute5tupleIJNS5_1CILi1EEES8_S8_EEENS6_IJNS7_ILi128EEENS7_ILi96EEENS7_ILi64EEEEEELi256ENS_10bfloat16_tEfNS_4arch4Sm90ELb1ELb0ELb1ELb1ELb0ELb0ELb1ELb1ELb0ELb1ELb0ELb0EEENS1_21CollectiveEpilogueFwdINS6_IJSA_NS7_ILi256EEESB_EEES9_SE_SG_Li256ELb1ELb1ELb0ELb0EEENS1_36VarlenDynamicPersistentTileSchedulerILi128ELi96ELi256ELi128ELb0ELb1ELb1ELb1ELb1ELb1EEEEEEEEEvNT_6ParamsE,"aw",@nobits
	.sectionflags	@""
	.align	16
	.zero		1024


//--------------------- .nv.shared._ZN7cutlass13device_kernelIN5flash11enable_sm90INS1_16FlashAttnFwdSm90INS1_25CollectiveMainloopFwdSm90ILi2EN4cute5tupleIJNS5_1CILi1EEES8_S8_EEENS6_IJNS7_ILi128EEENS7_ILi96EEENS7_ILi64EEEEEELi256ENS_10bfloat16_tEfNS_4arch4Sm90ELb1ELb0ELb1ELb1ELb0ELb1ELb1ELb1ELb0ELb1ELb0ELb0EEENS1_21CollectiveEpilogueFwdINS6_IJSA_NS7_ILi256EEESB_EEES9_SE_SG_Li256ELb1ELb1ELb0ELb0EEENS1_36VarlenDynamicPersistentTileSchedulerILi128ELi96ELi256ELi128ELb0ELb1ELb1ELb1ELb1ELb1EEEEEEEEEvNT_6ParamsE --------------------------
	.section	.nv.shared._ZN7cutlass13device_kernelIN5flash11enable_sm90INS1_16FlashAttnFwdSm90INS1_25CollectiveMainloopFwdSm90ILi2EN4cute5tupleIJNS5_1CILi1EEES8_S8_EEENS6_IJNS7_ILi128EEENS7_ILi96EEENS7_ILi64EEEEEELi256ENS_10bfloat16_tEfNS_4arch4Sm90ELb1ELb0ELb1ELb1ELb0ELb1ELb1ELb1ELb0ELb1ELb0ELb0EEENS1_21CollectiveEpilogueFwdINS6_IJSA_NS7_ILi256EEESB_EEES9_SE_SG_Li256ELb1ELb1ELb0ELb0EEENS1_36VarlenDynamicPersistentTileSchedulerILi128ELi96ELi256ELi128ELb0ELb1ELb1ELb1ELb1ELb1EEEEEEEEEvNT_6ParamsE,"aw",@nobits
	.sectionflags	@""
	.align	16
	.zero		1024


//--------------------- .nv.constant0._ZN7cutlass13device_kernelIN5flash11enable_sm90INS1_16FlashAttnFwdSm90INS1_25CollectiveMainloopFwdSm90ILi2EN4cute5tupleIJNS5_1CILi1EEES8_S8_EEENS6_IJNS7_ILi128EEESA_NS7_ILi192EEEEEELi128ENS_10bfloat16_tEfNS_4arch4Sm90ELb0ELb0ELb1ELb0ELb0ELb0ELb0ELb1ELb1ELb1ELb0ELb0EEENS1_21CollectiveEpilogueFwdINS6_IJSA_SA_SA_EEES9_SD_SF_Li256ELb0ELb1ELb0ELb0EEENS1_29StaticPersistentTileSchedulerILb0EEEEEEEEEvNT_6ParamsE --------------------------
	.section	.nv.constant0._ZN7cutlass13device_kernelIN5flash11enable_sm90INS1_16FlashAttnFwdSm90INS1_25CollectiveMainloopFwdSm90ILi2EN4cute5tupleIJNS5_1CILi1EEES8_S8_EEENS6_IJNS7_ILi128EEESA_NS7_ILi192EEEEEELi128ENS_10bfloat16_tEfNS_4arch4Sm90ELb0ELb0ELb1ELb0ELb0ELb0ELb0ELb1ELb1ELb1ELb0ELb0EEENS1_21CollectiveEpilogueFwdINS6_IJSA_SA_SA_EEES9_SD_SF_Li256ELb0ELb1ELb0ELb0EEENS1_29StaticPersistentTileSchedulerILb0EEEEEEEEEvNT_6ParamsE,"a",@progbits
	.sectionflags	@""
	.align	4
.nv.constant0._ZN7cutlass13device_kernelIN5flash11enable_sm90INS1_16FlashAttnFwdSm90INS1_25CollectiveMainloopFwdSm90ILi2EN4cute5tupleIJNS5_1CILi1EEES8_S8_EEENS6_IJNS7_ILi128EEESA_NS7_ILi192EEEEEELi128ENS_10bfloat16_tEfNS_4arch4Sm90ELb0ELb0ELb1ELb0ELb0ELb0ELb0ELb1ELb1ELb1ELb0ELb0EEENS1_21CollectiveEpilogueFwdINS6_IJSA_SA_SA_EEES9_SD_SF_Li256ELb0ELb1ELb0ELb0EEENS1_29StaticPersistentTileSchedulerILb0EEEEEEEEEvNT_6ParamsE:
	.zero		3200


//--------------------- .nv.constant0._ZN7cutlass13device_kernelIN5flash11enable_sm90INS1_16FlashAttnFwdSm90INS1_25CollectiveMainloopFwdSm90ILi2EN4cute5tupleIJNS5_1CILi2EEENS7_ILi1EEES9_EEENS6_IJNS7_ILi128EEESB_NS7_ILi192EEEEEELi128ENS_10bfloat16_tEfNS_4arch4Sm90ELb0ELb0ELb1ELb0ELb0ELb0ELb0ELb1ELb1ELb1ELb0ELb0EEENS1_21CollectiveEpilogueFwdINS6_IJSB_SB_SB_EEESA_SE_SG_Li256ELb0ELb1ELb0ELb0EEENS1_29StaticPersistentTileSchedulerILb0EEEEEEEEEvNT_6ParamsE --------------------------
	.section	.nv.constant0._ZN7cutlass13device_kernelIN5flash11enable_sm90INS1_16FlashAttnFwdSm90INS1_25CollectiveMainloopFwdSm90ILi2EN4cute5tupleIJNS5_1CILi2EEENS7_ILi1EEES9_EEENS6_IJNS7_ILi128EEESB_NS7_ILi192EEEEEELi128ENS_10bfloat16_tEfNS_4arch4Sm90ELb0ELb0ELb1ELb0ELb0ELb0ELb0ELb1ELb1ELb1ELb0ELb0EEENS1_21CollectiveEpilogueFwdINS6_IJSB_SB_SB_EEESA_SE_SG_Li256ELb0ELb1ELb0ELb0EEENS1_29StaticPersistentTileSchedulerILb0EEEEEEEEEvNT_6ParamsE,"a",@progbits
	.sectionflags	@""
	.align	4
.nv.constant0._ZN7cutlass13device_kernelIN5flash11enable_sm90INS1_16FlashAttnFwdSm90INS1_25CollectiveMainloopFwdSm90ILi2EN4cute5tupleIJNS5_1CILi2EEENS7_ILi1EEES9_EEENS6_IJNS7_ILi128EEESB_NS7_ILi192EEEEEELi128ENS_10bfloat16_tEfNS_4arch4Sm90ELb0ELb0ELb1ELb0ELb0ELb0ELb0ELb1ELb1ELb1ELb0ELb0EEENS1_21CollectiveEpilogueFwdINS6_IJSB_SB_SB_EEESA_SE_SG_Li256ELb0ELb1ELb0ELb0EEENS1_29StaticPersistentTileSchedulerILb0EEEEEEEEEvNT_6ParamsE:
	.zero		3200


//--------------------- .nv.constant0._ZN7cutlass13device_kernelIN5flash11enable_sm90INS1_16FlashAttnFwdSm90INS1_25CollectiveMainloopFwdSm90ILi2EN4cute5tupleIJNS5_1CILi1EEES8_S8_EEENS6_IJNS7_ILi128EEESA_NS7_ILi192EEEEEELi128ENS_10bfloat16_tEfNS_4arch4Sm90ELb0ELb0ELb1ELb1ELb0ELb0ELb0ELb1ELb1ELb1ELb0ELb0EEENS1_21CollectiveEpilogueFwdINS6_IJSA_SA_SA_EEES9_SD_SF_Li256ELb1ELb1ELb0ELb0EEENS1_36VarlenDynamicPersistentTileSchedulerILi128ELi128ELi256ELi128ELb0ELb1ELb1ELb0ELb1ELb1EEEEEEEEEvNT_6ParamsE --------------------------
	.section	.nv.constant0._ZN7cutlass13device_kernelIN5flash11enable_sm90INS1_16FlashAttnFwdSm90INS1_25CollectiveMainloopFwdSm90ILi2EN4cute5tupleIJNS5_1CILi1EEES8_S8_EEENS6_IJNS7_ILi128EEESA_NS7_ILi192EEEEEELi128ENS_10bfloat16_tEfNS_4arch4Sm90ELb0ELb0ELb1ELb1ELb0ELb0ELb0ELb1ELb1ELb1ELb0ELb0EEENS1_21CollectiveEpilogueFwdINS6_IJSA_SA_SA_EEES9_SD_SF_Li256ELb1ELb1ELb0ELb0EEENS1_36VarlenDynamicPersistentTileSchedulerILi128ELi128ELi256ELi128ELb0ELb1ELb1ELb0ELb1ELb1EEEEEEEEEvNT_6ParamsE,"a",@progbits
	.sectionflags	@""
	.align	4
.nv.constant0._ZN7cutlass13device_kernelIN5flash11enable_sm90INS1_16FlashAttnFwdSm90INS1_25CollectiveMainloopFwdSm90ILi2EN4cute5tupleIJNS5_1CILi1EEES8_S8_EEENS6_IJNS7_ILi128EEESA_NS7_ILi192EEEEEELi128ENS_10bfloat16_tEfNS_4arch4Sm90ELb0ELb0ELb1ELb1ELb0ELb0ELb0ELb1ELb1ELb1ELb0ELb0EEENS1_21CollectiveEpilogueFwdINS6_IJSA_SA_SA_EEES9_SD_SF_Li256ELb1ELb1ELb0ELb0EEENS1_36VarlenDynamicPersistentTileSchedulerILi128ELi128ELi256ELi128ELb0ELb1ELb1ELb0ELb1ELb1EEEEEEEEEvNT_6ParamsE:
	.zero		3328


//--------------------- .nv.constant0._ZN7cutlass13device_kernelIN5flash11enable_sm90INS1_16FlashAttnFwdSm90INS1_25CollectiveMainloopFwdSm90ILi2EN4cute5tupleIJNS5_1CILi1EEES8_S8_EEENS6_IJNS7_ILi128EEESA_NS7_ILi192EEEEEELi128ENS_10bfloat16_tEfNS_4arch4Sm90ELb0ELb0ELb1ELb1ELb0ELb1ELb0ELb1ELb1ELb1ELb0ELb0EEENS1_21CollectiveEpilogueFwdINS6_IJSA_SA_SA_EEES9_SD_SF_Li256ELb1ELb1ELb0ELb0EEENS1_36VarlenDynamicPersistentTileSchedulerILi128ELi128ELi256ELi128ELb0ELb1ELb1ELb0ELb1ELb1EEEEEEEEEvNT_6ParamsE --------------------------
	.section	.nv.constant0._ZN7cutlass13device_kernelIN5flash11enable_sm90INS1_16FlashAttnFwdSm90INS1_25CollectiveMainloopFwdSm90ILi2EN4cute5tupleIJNS5_1CILi1EEES8_S8_EEENS6_IJNS7_ILi128EEESA_NS7_ILi192EEEEEELi128ENS_10bfloat16_tEfNS_4arch4Sm90ELb0ELb0ELb1ELb1ELb0ELb1ELb0ELb1ELb1ELb1ELb0ELb0EEENS1_21CollectiveEpilogueFwdINS6_IJSA_SA_SA_EEES9_SD_SF_Li256ELb1ELb1ELb0ELb0EEENS1_36VarlenDynamicPersistentTileSchedulerILi128ELi128ELi256ELi128ELb0ELb1ELb1ELb0ELb1ELb1EEEEEEEEEvNT_6ParamsE,"a",@progbits
	.sectionflags	@""
	.align	4
.nv.constant0._ZN7cutlass13device_kernelIN5flash11enable_sm90INS1_16FlashAttnFwdSm90INS1_25CollectiveMainloopFwdSm90ILi2EN4cute5tupleIJNS5_1CILi1EEES8_S8_EEENS6_IJNS7_ILi128EEESA_NS7_ILi192EEEEEELi128ENS_10bfloat16_tEfNS_4arch4Sm90ELb0ELb0ELb1ELb1ELb0ELb1ELb0ELb1ELb1ELb1ELb0ELb0EEENS1_21CollectiveEpilogueFwdINS6_IJSA_SA_SA_EEES9_SD_SF_Li256ELb1ELb1ELb0ELb0EEENS1_36VarlenDynamicPersistentTileSchedulerILi128ELi128ELi256ELi128ELb0ELb1ELb1ELb0ELb1ELb1EEEEEEEEEvNT_6ParamsE:
	.zero		3328


//--------------------- .nv.constant0._ZN7cutlass13device_kernelIN5flash11enable_sm90INS1_16FlashAttnFwdSm90INS1_25CollectiveMainloopFwdSm90ILi2EN4cute5tupleIJNS5_1CILi1EEES8_S8_EEENS6_IJNS7_ILi128EEENS7_ILi96EEENS7_ILi192EEEEEELi128ENS_10bfloat16_tEfNS_4arch4Sm90ELb0ELb1ELb1ELb0ELb0ELb0ELb0ELb1ELb1ELb1ELb0ELb0EEENS1_21CollectiveEpilogueFwdINS6_IJSA_SA_SB_EEES9_SE_SG_Li256ELb0ELb1ELb0ELb0EEENS1_30DynamicPersistentTileSchedulerILi256ELi128ELb0ELb1ELb1EEEEEEEEEvNT_6ParamsE --------------------------
	.section	.nv.constant0._ZN7cutlass13device_kernelIN5flash11enable_sm90INS1_16FlashAttnFwdSm90INS1_25CollectiveMainloopFwdSm90ILi2EN4cute5tupleIJNS5_1CILi1EEES8_S8_EEENS6_IJNS7_ILi128EEENS7_ILi96EEENS7_ILi192EEEEEELi128ENS_10bfloat16_tEfNS_4arch4Sm90ELb0ELb1ELb1ELb0ELb0ELb0ELb0ELb1ELb1ELb1ELb0ELb0EEENS1_21CollectiveEpilogueFwdINS6_IJSA_SA_SB_EEES9_SE_SG_Li256ELb0ELb1ELb0ELb0EEENS1_30DynamicPersistentTileSchedulerILi256ELi128ELb0ELb1ELb1EEEEEEEEEvNT_6ParamsE,"a",@progbits
	.sectionflags	@""
	.align	4
.nv.constant0._ZN7cutlass13device_kernelIN5flash11enable_sm90INS1_16FlashAttnFwdSm90INS1_25CollectiveMainloopFwdSm90ILi2EN4cute5tupleIJNS5_1CILi1EEES8_S8_EEENS6_IJNS7_ILi128EEENS7_ILi96EEENS7_ILi192EEEEEELi128ENS_10bfloat16_tEfNS_4arch4Sm90ELb0ELb1ELb1ELb0ELb0ELb0ELb0ELb1ELb1ELb1ELb0ELb0EEENS1_21CollectiveEpilogueFwdINS6_IJSA_SA_SB_EEES9_SE_SG_Li256ELb0ELb1ELb0ELb0EEENS1_30DynamicPersistentTileSchedulerILi256ELi128ELb0ELb1ELb1EEEEEEEEEvNT_6ParamsE:
	.zero		3328


//--------------------- .nv.constant0._ZN7cutlass13device_kernelIN5flash11enable_sm90INS1_16FlashAttnFwdSm90INS1_25CollectiveMainloopFwdSm90ILi2EN4cute5tupleIJNS5_1CILi1EEES8_S8_EEENS6_IJNS7_ILi128EEENS7_ILi96EEENS7_ILi192EEEEEELi128ENS_10bfloat16_tEfNS_4arch4Sm90ELb0ELb1ELb1ELb1ELb0ELb0ELb0ELb1ELb1ELb1ELb0ELb0EEENS1_21CollectiveEpilogueFwdINS6_IJSA_SA_SB_EEES9_SE_SG_Li256ELb1ELb1ELb0ELb0EEENS1_36VarlenDynamicPersistentTileSchedulerILi128ELi96ELi256ELi128ELb0ELb1ELb1ELb1ELb0ELb1EEEEEEEEEvNT_6ParamsE --------------------------
	.section	.nv.constant0._ZN7cutlass13device_kernelIN5flash11enable_sm90INS1_16FlashAttnFwdSm90INS1_25CollectiveMainloopFwdSm90ILi2EN4cute5tupleIJNS5_1CILi1EEES8_S8_EEENS6_IJNS7_ILi128EEENS7_ILi96EEENS7_ILi192EEEEEELi128ENS_10bfloat16_tEfNS_4arch4Sm90ELb0ELb1ELb1ELb1ELb0ELb0ELb0ELb1ELb1ELb1ELb0ELb0EEENS1_21CollectiveEpilogueFwdINS6_IJSA_SA_SB_EEES9_SE_SG_Li256ELb1ELb1ELb0ELb0EEENS1_36VarlenDynamicPersistentTileSchedulerILi128ELi96ELi256ELi128ELb0ELb1ELb1ELb1ELb0ELb1EEEEEEEEEvNT_6ParamsE,"a",@progbits
	.sectionflags	@""
	.align	4
.nv.constant0._ZN7cutlass13device_kernelIN5flash11enable_sm90INS1_16FlashAttnFwdSm90INS1_25CollectiveMainloopFwdSm90ILi2EN4cute5tupleIJNS5_1CILi1EEES8_S8_EEENS6_IJNS7_ILi128EEENS7_ILi96EEENS7_ILi192EEEEEELi128ENS_10bfloat16_tEfNS_4arch4Sm90ELb0ELb1ELb1ELb1ELb0ELb0ELb0ELb1ELb1ELb1ELb0ELb0EEENS1_21CollectiveEpilogueFwdINS6_IJSA_SA_SB_EEES9_SE_SG_Li256ELb1ELb1ELb0ELb0EEENS1_36VarlenDynamicPersistentTileSchedulerILi128ELi96ELi256ELi128ELb0ELb1ELb1ELb1ELb0ELb1EEEEEEEEEvNT_6ParamsE:
	.zero		3328


//--------------------- .nv.constant0._ZN7cutlass13device_kernelIN5flash11enable_sm90INS1_16FlashAttnFwdSm90INS1_25CollectiveMainloopFwdSm90ILi2EN4cute5tupleIJNS5_1CILi1EEES8_S8_EEENS6_IJNS7_ILi128EEENS7_ILi96EEENS7_ILi192EEEEEELi128ENS_10bfloat16_tEfNS_4arch4Sm90ELb0ELb1ELb1ELb1ELb0ELb1ELb0ELb1ELb1ELb1ELb0ELb0EEENS1_21CollectiveEpilogueFwdINS6_IJSA_SA_SB_EEES9_SE_SG_Li256ELb1ELb1ELb0ELb0EEENS1_36VarlenDynamicPersistentTileSchedulerILi128ELi96ELi256ELi128ELb0ELb1ELb1ELb1ELb0ELb1EEEEEEEEEvNT_6ParamsE --------------------------
	.section	.nv.constant0._ZN7cutlass13device_kernelIN5flash11enable_sm90INS1_16FlashAttnFwdSm90INS1_25CollectiveMainloopFwdSm90ILi2EN4cute5tupleIJNS5_1CILi1EEES8_S8_EEENS6_IJNS7_ILi128EEENS7_ILi96EEENS7_ILi192EEEEEELi128ENS_10bfloat16_tEfNS_4arch4Sm90ELb0ELb1ELb1ELb1ELb0ELb1ELb0ELb1ELb1ELb1ELb0ELb0EEENS1_21CollectiveEpilogueFwdINS6_IJSA_SA_SB_EEES9_SE_SG_Li256ELb1ELb1ELb0ELb0EEENS1_36VarlenDynamicPersistentTileSchedulerILi128ELi96ELi256ELi128ELb0ELb1ELb1ELb1ELb0ELb1EEEEEEEEEvNT_6ParamsE,"a",@progbits
	.sectionflags	@""
	.align	4
.nv.constant0._ZN7cutlass13device_kernelIN5flash11enable_sm90INS1_16FlashAttnFwdSm90INS1_25CollectiveMainloopFwdSm90ILi2EN4cute5tupleIJNS5_1CILi1EEES8_S8_EEENS6_IJNS7_ILi128EEENS7_ILi96EEENS7_ILi192EEEEEELi128ENS_10bfloat16_tEfNS_4arch4Sm90ELb0ELb1ELb1ELb1ELb0ELb1ELb0ELb1ELb1ELb1ELb0ELb0EEENS1_21CollectiveEpilogueFwdINS6_IJSA_SA_SB_EEES9_SE_SG_Li256ELb1ELb1ELb0ELb0EEENS1_36VarlenDynamicPersistentTileSchedulerILi128ELi96ELi256ELi128ELb0ELb1ELb1ELb1ELb0ELb1EEEEEEEEEvNT_6ParamsE:
	.zero		3328


//--------------------- .nv.constant0._ZN7cutlass13device_kernelIN5flash11enable_sm90INS1_16FlashAttnFwdSm90INS1_25CollectiveMainloopFwdSm90ILi2EN4cute5tupleIJNS5_1CILi1EEES8_S8_EEENS6_IJNS7_ILi128EEESA_NS7_ILi192EEEEEELi128ENS_10bfloat16_tEfNS_4arch4Sm90ELb1ELb0ELb1ELb0ELb0ELb0ELb0ELb1ELb1ELb1ELb0ELb0EEENS1_21CollectiveEpilogueFwdINS6_IJSA_SA_SA_EEES9_SD_SF_Li256ELb0ELb1ELb0ELb0EEENS1_30DynamicPersistentTileSchedulerILi256ELi128ELb0ELb1ELb1EEEEEEEEEvNT_6ParamsE --------------------------
	.section	.nv.constant0._ZN7cutlass13device_kernelIN5flash11enable_sm90INS1_16FlashAttnFwdSm90INS1_25CollectiveMainloopFwdSm90ILi2EN4cute5tupleIJNS5_1CILi1EEES8_S8_EEENS6_IJNS7_ILi128EEESA_NS7_ILi192EEEEEELi128ENS_10bfloat16_tEfNS_4arch4Sm90ELb1ELb0ELb1ELb0ELb0ELb0ELb0ELb1ELb1ELb1ELb0ELb0EEENS1_21CollectiveEpilogueFwdINS6_IJSA_SA_SA_EEES9_SD_SF_Li256ELb0ELb1ELb0ELb0EEENS1_30DynamicPersistentTileSchedulerILi256ELi128ELb0ELb1ELb1EEEEEEEEEvNT_6ParamsE,"a",@progbits
	.sectionflags	@""
	.align	4
.nv.constant0._ZN7cutlass13device_kernelIN5flash11enable_sm90INS1_16FlashAttnFwdSm90INS1_25CollectiveMainloopFwdSm90ILi2EN4cute5tupleIJNS5_1CILi1EEES8_S8_EEENS6_IJNS7_ILi128EEESA_NS7_ILi192EEEEEELi128ENS_10bfloat16_tEfNS_4arch4Sm90ELb1ELb0ELb1ELb0ELb0ELb0ELb0ELb1ELb1ELb1ELb0ELb0EEENS1_21CollectiveEpilogueFwdINS6_IJSA_SA_SA_EEES9_SD_SF_Li256ELb0ELb1ELb0ELb0EEENS1_30DynamicPersistentTileSchedulerILi256ELi128ELb0ELb1ELb1EEEEEEEEEvNT_6ParamsE:
	.zero		3328


//--------------------- .nv.constant0._ZN7cutlass13device_kernelIN5flash11enable_sm90INS1_16FlashAttnFwdSm90INS1_25CollectiveMainloopFwdSm90ILi2EN4cute5tupleIJNS5_1CILi1EEES8_S8_EEENS6_IJNS7_ILi128EEESA_NS7_ILi192EEEEEELi128ENS_10bfloat16_tEfNS_4arch4Sm90ELb1ELb0ELb1ELb1ELb0ELb0ELb0ELb1ELb1ELb1ELb0ELb0EEENS1_21CollectiveEpilogueFwdINS6_IJSA_SA_SA_EEES9_SD_SF_Li256ELb1ELb1ELb0ELb0EEENS1_36VarlenDynamicPersistentTileSchedulerILi128ELi128ELi256ELi128ELb0ELb1ELb1ELb1ELb1ELb1EEEEEEEEEvNT_6ParamsE --------------------------
	.section	.nv.constant0._ZN7cutlass13device_kernelIN5flash11enable_sm90INS1_16FlashAttnFwdSm90INS1_25CollectiveMainloopFwdSm90ILi2EN4cute5tupleIJNS5_1CILi1EEES8_S8_EEENS6_IJNS7_ILi128EEESA_NS7_ILi192EEEEEELi128ENS_10bfloat16_tEfNS_4arch4Sm90ELb1ELb0ELb1ELb1ELb0ELb0ELb0ELb1ELb1ELb1ELb0ELb0EEENS1_21CollectiveEpilogueFwdINS6_IJSA_SA_SA_EEES9_SD_SF_Li256ELb1ELb1ELb0ELb0EEENS1_36VarlenDynamicPersistentTileSchedulerILi128ELi128ELi256ELi128ELb0ELb1ELb1ELb1ELb1ELb1EEEEEEEEEvNT_6ParamsE,"a",@progbits
	.sectionflags	@""
	.align	4
.nv.constant0._ZN7cutlass13device_kernelIN5flash11enable_sm90INS1_16FlashAttnFwdSm90INS1_25CollectiveMainloopFwdSm90ILi2EN4cute5tupleIJNS5_1CILi1EEES8_S8_EEENS6_IJNS7_ILi128EEESA_NS7_ILi192EEEEEELi128ENS_10bfloat16_tEfNS_4arch4Sm90ELb1ELb0ELb1ELb1ELb0ELb0ELb0ELb1ELb1ELb1ELb0ELb0EEENS1_21CollectiveEpilogueFwdINS6_IJSA_SA_SA_EEES9_SD_SF_Li256ELb1ELb1ELb0ELb0EEENS1_36VarlenDynamicPersistentTileSchedulerILi128ELi128ELi256ELi128ELb0ELb1ELb1ELb1ELb1ELb1EEEEEEEEEvNT_6ParamsE:
	.zero		3328


//--------------------- .nv.constant0._ZN7cutlass13device_kernelIN5flash11enable_sm90INS1_16FlashAttnFwdSm90INS1_25CollectiveMainloopFwdSm90ILi2EN4cute5tupleIJNS5_1CILi1EEES8_S8_EEENS6_IJNS7_ILi128EEESA_NS7_ILi192EEEEEELi128ENS_10bfloat16_tEfNS_4arch4Sm90ELb1ELb0ELb1ELb1ELb0ELb1ELb0ELb1ELb1ELb1ELb0ELb0EEENS1_21CollectiveEpilogueFwdINS6_IJSA_SA_SA_EEES9_SD_SF_Li256ELb1ELb1ELb0ELb0EEENS1_36VarlenDynamicPersistentTileSchedulerILi128ELi128ELi256ELi128ELb0ELb1ELb1ELb1ELb1ELb1EEEEEEEEEvNT_6ParamsE --------------------------
	.section	.nv.constant0._ZN7cutlass13device_kernelIN5flash11enable_sm90INS1_16FlashAttnFwdSm90INS1_25CollectiveMainloopFwdSm90ILi2EN4cute5tupleIJNS5_1CILi1EEES8_S8_EEENS6_IJNS7_ILi128EEESA_NS7_ILi192EEEEEELi128ENS_10bfloat16_tEfNS_4arch4Sm90ELb1ELb0ELb1ELb1ELb0ELb1ELb0ELb1ELb1ELb1ELb0ELb0EEENS1_21CollectiveEpilogueFwdINS6_IJSA_SA_SA_EEES9_SD_SF_Li256ELb1ELb1ELb0ELb0EEENS1_36VarlenDynamicPersistentTileSchedulerILi128ELi128ELi256ELi128ELb0ELb1ELb1ELb1ELb1ELb1EEEEEEEEEvNT_6ParamsE,"a",@progbits
	.sectionflags	@""
	.align	4
.nv.constant0._ZN7cutlass13device_kernelIN5flash11enable_sm90INS1_16FlashAttnFwdSm90INS1_25CollectiveMainloopFwdSm90ILi2EN4cute5tupleIJNS5_1CILi1EEES8_S8_EEENS6_IJNS7_ILi128EEESA_NS7_ILi192EEEEEELi128ENS_10bfloat16_tEfNS_4arch4Sm90ELb1ELb0ELb1ELb1ELb0ELb1ELb0ELb1ELb1ELb1ELb0ELb0EEENS1_21CollectiveEpilogueFwdINS6_IJSA_SA_SA_EEES9_SD_SF_Li256ELb1ELb1ELb0ELb0EEENS1_36VarlenDynamicPersistentTileSchedulerILi128ELi128ELi256ELi128ELb0ELb1ELb1ELb1ELb1ELb1EEEEEEEEEvNT_6ParamsE:
	.zero		3328


//--------------------- .nv.constant0._ZN7cutlass13device_kernelIN5flash11enable_sm90INS1_16FlashAttnFwdSm90INS1_25CollectiveMainloopFwdSm90ILi2EN4cute5tupleIJNS5_1CILi1EEES8_S8_EEENS6_IJNS7_ILi64EEESA_SA_EEELi512ENS_10bfloat16_tEfNS_4arch4Sm90ELb0ELb0ELb1ELb0ELb0ELb0ELb0ELb0ELb0ELb1ELb0ELb0EEENS1_21CollectiveEpilogueFwdINS6_IJSA_NS7_ILi512EEESA_EEES9_SC_SE_Li256ELb0ELb1ELb0ELb0EEENS1_29StaticPersistentTileSchedulerILb0EEEEEEEEEvNT_6ParamsE --------------------------
	.section	.nv.constant0._ZN7cutlass13device_kernelIN5flash11enable_sm90INS1_16FlashAttnFwdSm90INS1_25CollectiveMainloopFwdSm90ILi2EN4cute5tupleIJNS5_1CILi1EEES8_S8_EEENS6_IJNS7_ILi64EEESA_SA_EEELi512ENS_10bfloat16_tEfNS_4arch4Sm90ELb0ELb0ELb1ELb0ELb0ELb0ELb0ELb0ELb0ELb1ELb0ELb0EEENS1_21CollectiveEpilogueFwdINS6_IJSA_NS7_ILi512EEESA_EEES9_SC_SE_Li256ELb0ELb1ELb0ELb0EEENS1_29StaticPersistentTileSchedulerILb0EEEEEEEEEvNT_6ParamsE,"a",@progbits
	.sectionflags	@""
	.align	4
.nv.constant0._ZN7cutlass13device_kernelIN5flash11enable_sm90INS1_16FlashAttnFwdSm90INS1_25CollectiveMainloopFwdSm90ILi2EN4cute5tupleIJNS5_1CILi1EEES8_S8_EEENS6_IJNS7_ILi64EEESA_SA_EEELi512ENS_10bfloat16_tEfNS_4arch4Sm90ELb0ELb0ELb1ELb0ELb0ELb0ELb0ELb0ELb0ELb1ELb0ELb0EEENS1_21CollectiveEpilogueFwdINS6_IJSA_NS7_ILi512EEESA_EEES9_SC_SE_Li256ELb0ELb1ELb0ELb0EEENS1_29StaticPersistentTileSchedulerILb0EEEEEEEEEvNT_6ParamsE:
	.zero		3200


//--------------------- .nv.constant0._ZN7cutlass13device_kernelIN5flash11enable_sm90INS1_16FlashAttnFwdSm90INS1_25CollectiveMainloopFwdSm90ILi2EN4cute5tupleIJNS5_1CILi1EEES8_S8_EEENS6_IJNS7_ILi64EEESA_SA_EEELi512ENS_10bfloat16_tEfNS_4arch4Sm90ELb0ELb0ELb1ELb0ELb0ELb0ELb1ELb0ELb0ELb1ELb0ELb0EEENS1_21CollectiveEpilogueFwdINS6_IJSA_NS7_ILi512EEESA_EEES9_SC_SE_Li256ELb0ELb1ELb0ELb0EEENS1_29StaticPersistentTileSchedulerILb0EEEEEEEEEvNT_6ParamsE --------------------------
	.section	.nv.constant0._ZN7cutlass13device_kernelIN5flash11enable_sm90INS1_16FlashAttnFwdSm90INS1_25CollectiveMainloopFwdSm90ILi2EN4cute5tupleIJNS5_1CILi1EEES8_S8_EEENS6_IJNS7_ILi64EEESA_SA_EEELi512ENS_10bfloat16_tEfNS_4arch4Sm90ELb0ELb0ELb1ELb0ELb0ELb0ELb1ELb0ELb0ELb1ELb0ELb0EEENS1_21CollectiveEpilogueFwdINS6_IJSA_NS7_ILi512EEESA_EEES9_SC_SE_Li256ELb0ELb1ELb0ELb0EEENS1_29StaticPersistentTileSchedulerILb0EEEEEEEEEvNT_6ParamsE,"a",@progbits
	.sectionflags	@""
	.align	4
.nv.constant0._ZN7cutlass13device_kernelIN5flash11enable_sm90INS1_16FlashAttnFwdSm90INS1_25CollectiveMainloopFwdSm90ILi2EN4cute5tupleIJNS5_1CILi1EEES8_S8_EEENS6_IJNS7_ILi64EEESA_SA_EEELi512ENS_10bfloat16_tEfNS_4arch4Sm90ELb0ELb0ELb1ELb0ELb0ELb0ELb1ELb0ELb0ELb1ELb0ELb0EEENS1_21CollectiveEpilogueFwdINS6_IJSA_NS7_ILi512EEESA_EEES9_SC_SE_Li256ELb0ELb1ELb0ELb0EEENS1_29StaticPersistentTileSchedulerILb0EEEEEEEEEvNT_6ParamsE:
	.zero		3456


//--------------------- .nv.constant0._ZN7cutlass13device_kernelIN5flash11enable_sm90INS1_16FlashAttnFwdSm90INS1_25CollectiveMainloopFwdSm90ILi2EN4cute5tupleIJNS5_1CILi1EEES8_S8_EEENS6_IJNS7_ILi64EEESA_SA_EEELi512ENS_10bfloat16_tEfNS_4arch4Sm90ELb0ELb0ELb1ELb1ELb0ELb0ELb0ELb0ELb0ELb1ELb0ELb0EEENS1_21CollectiveEpilogueFwdINS6_IJSA_NS7_ILi512EEESA_EEES9_SC_SE_Li256ELb1ELb1ELb0ELb0EEENS1_36VarlenDynamicPersistentTileSchedulerILi64ELi64ELi256ELi128ELb0ELb1ELb1ELb0ELb1ELb1EEEEEEEEEvNT_6ParamsE --------------------------
	.section	.nv.constant0._ZN7cutlass13device_kernelIN5flash11enable_sm90INS1_16FlashAttnFwdSm90INS1_25CollectiveMainloopFwdSm90ILi2EN4cute5tupleIJNS5_1CILi1EEES8_S8_EEENS6_IJNS7_ILi64EEESA_SA_EEELi512ENS_10bfloat16_tEfNS_4arch4Sm90ELb0ELb0ELb1ELb1ELb0ELb0ELb0ELb0ELb0ELb1ELb0ELb0EEENS1_21CollectiveEpilogueFwdINS6_IJSA_NS7_ILi512EEESA_EEES9_SC_SE_Li256ELb1ELb1ELb0ELb0EEENS1_36VarlenDynamicPersistentTileSchedulerILi64ELi64ELi256ELi128ELb0ELb1ELb1ELb0ELb1ELb1EEEEEEEEEvNT_6ParamsE,"a",@progbits
	.sectionflags	@""
	.align	4
.nv.constant0._ZN7cutlass13device_kernelIN5flash11enable_sm90INS1_16FlashAttnFwdSm90INS1_25CollectiveMainloopFwdSm90ILi2EN4cute5tupleIJNS5_1CILi1EEES8_S8_EEENS6_IJNS7_ILi64EEESA_SA_EEELi512ENS_10bfloat16_tEfNS_4arch4Sm90ELb0ELb0ELb1ELb1ELb0ELb0ELb0ELb0ELb0ELb1ELb0ELb0EEENS1_21CollectiveEpilogueFwdINS6_IJSA_NS7_ILi512EEESA_EEES9_SC_SE_Li256ELb1ELb1ELb0ELb0EEENS1_36VarlenDynamicPersistentTileSchedulerILi64ELi64ELi256ELi128ELb0ELb1ELb1ELb0ELb1ELb1EEEEEEEEEvNT_6ParamsE:
	.zero		3328


//--------------------- .nv.constant0._ZN7cutlass13device_kernelIN5flash11enable_sm90INS1_16FlashAttnFwdSm90INS1_25CollectiveMainloopFwdSm90ILi2EN4cute5tupleIJNS5_1CILi1EEES8_S8_EEENS6_IJNS7_ILi64EEESA_SA_EEELi512ENS_10bfloat16_tEfNS_4arch4Sm90ELb0ELb0ELb1ELb1ELb0ELb1ELb0ELb0ELb0ELb1ELb0ELb0EEENS1_21CollectiveEpilogueFwdINS6_IJSA_NS7_ILi512EEESA_EEES9_SC_SE_Li256ELb1ELb1ELb0ELb0EEENS1_36VarlenDynamicPersistentTileSchedulerILi64ELi64ELi256ELi128ELb0ELb1ELb1ELb0ELb1ELb1EEEEEEEEEvNT_6ParamsE --------------------------
	.section	.nv.constant0._ZN7cutlass13device_kernelIN5flash11enable_sm90INS1_16FlashAttnFwdSm90INS1_25CollectiveMainloopFwdSm90ILi2EN4cute5tupleIJNS5_1CILi1EEES8_S8_EEENS6_IJNS7_ILi64EEESA_SA_EEELi512ENS_10bfloat16_tEfNS_4arch4Sm90ELb0ELb0ELb1ELb1ELb0ELb1ELb0ELb0ELb0ELb1ELb0ELb0EEENS1_21CollectiveEpilogueFwdINS6_IJSA_NS7_ILi512EEESA_EEES9_SC_SE_Li256ELb1ELb1ELb0ELb0EEENS1_36VarlenDynamicPersistentTileSchedulerILi64ELi64ELi256ELi128ELb0ELb1ELb1ELb0ELb1ELb1EEEEEEEEEvNT_6ParamsE,"a",@progbits
	.sectionflags	@""
	.align	4
.nv.constant0._ZN7cutlass13device_kernelIN5flash11enable_sm90INS1_16FlashAttnFwdSm90INS1_25CollectiveMainloopFwdSm90ILi2EN4cute5tupleIJNS5_1CILi1EEES8_S8_EEENS6_IJNS7_ILi64EEESA_SA_EEELi512ENS_10bfloat16_tEfNS_4arch4Sm90ELb0ELb0ELb1ELb1ELb0ELb1ELb0ELb0ELb0ELb1ELb0ELb0EEENS1_21CollectiveEpilogueFwdINS6_IJSA_NS7_ILi512EEESA_EEES9_SC_SE_Li256ELb1ELb1ELb0ELb0EEENS1_36VarlenDynamicPersistentTileSchedulerILi64ELi64ELi256ELi128ELb0ELb1ELb1ELb0ELb1ELb1EEEEEEEEEvNT_6ParamsE:
	.zero		3328


//--------------------- .nv.constant0._ZN7cutlass13device_kernelIN5flash11enable_sm90INS1_16FlashAttnFwdSm90INS1_25CollectiveMainloopFwdSm90ILi2EN4cute5tupleIJNS5_1CILi1EEES8_S8_EEENS6_IJNS7_ILi64EEESA_SA_EEELi512ENS_10bfloat16_tEfNS_4arch4Sm90ELb0ELb0ELb1ELb1ELb0ELb0ELb1ELb0ELb0ELb1ELb0ELb0EEENS1_21CollectiveEpilogueFwdINS6_IJSA_NS7_ILi512EEESA_EEES9_SC_SE_Li256ELb1ELb1ELb0ELb0EEENS1_36VarlenDynamicPersistentTileSchedulerILi64ELi64ELi256ELi128ELb0ELb1ELb1ELb0ELb1ELb1EEEEEEEEEvNT_6ParamsE --------------------------
	.section	.nv.constant0._ZN7cutlass13device_kernelIN5flash11enable_sm90INS1_16FlashAttnFwdSm90INS1_25CollectiveMainloopFwdSm90ILi2EN4cute5tupleIJNS5_1CILi1EEES8_S8_EEENS6_IJNS7_ILi64EEESA_SA_EEELi512ENS_10bfloat16_tEfNS_4arch4Sm90ELb0ELb0ELb1ELb1ELb0ELb0ELb1ELb0ELb0ELb1ELb0ELb0EEENS1_21CollectiveEpilogueFwdINS6_IJSA_NS7_ILi512EEESA_EEES9_SC_SE_Li256ELb1ELb1ELb0ELb0EEENS1_36VarlenDynamicPersistentTileSchedulerILi64ELi64ELi256ELi128ELb0ELb1ELb1ELb0ELb1ELb1EEEEEEEEEvNT_6ParamsE,"a",@progbits
	.sectionflags	@""
	.align	4
.nv.constant0._ZN7cutlass13device_kernelIN5flash11enable_sm90INS1_16FlashAttnFwdSm90INS1_25CollectiveMainloopFwdSm90ILi2EN4cute5tupleIJNS5_1CILi1EEES8_S8_EEENS6_IJNS7_ILi64EEESA_SA_EEELi512ENS_10bfloat16_tEfNS_4arch4Sm90ELb0ELb0ELb1ELb1ELb0ELb0ELb1ELb0ELb0ELb1ELb0ELb0EEENS1_21CollectiveEpilogueFwdINS6_IJSA_NS7_ILi512EEESA_EEES9_SC_SE_Li256ELb1ELb1ELb0ELb0EEENS1_36VarlenDynamicPersistentTileSchedulerILi64ELi64ELi256ELi128ELb0ELb1ELb1ELb0ELb1ELb1EEEEEEEEEvNT_6ParamsE:
	.zero		3584


//--------------------- .nv.constant0._ZN7cutlass13device_kernelIN5flash11enable_sm90INS1_16FlashAttnFwdSm90INS1_25CollectiveMainloopFwdSm90ILi2EN4cute5tupleIJNS5_1CILi1EEES8_S8_EEENS6_IJNS7_ILi64EEESA_SA_EEELi512ENS_10bfloat16_tEfNS_4arch4Sm90ELb0ELb0ELb1ELb1ELb0ELb1ELb1ELb0ELb0ELb1ELb0ELb0EEENS1_21CollectiveEpilogueFwdINS6_IJSA_NS7_ILi512EEESA_EEES9_SC_SE_Li256ELb1ELb1ELb0ELb0EEENS1_36VarlenDynamicPersistentTileSchedulerILi64ELi64ELi256ELi128ELb0ELb1ELb1ELb0ELb1ELb1EEEEEEEEEvNT_6ParamsE --------------------------
	.section	.nv.constant0._ZN7cutlass13device_kernelIN5flash11enable_sm90INS1_16FlashAttnFwdSm90INS1_25CollectiveMainloopFwdSm90ILi2EN4cute5tupleIJNS5_1CILi1EEES8_S8_EEENS6_IJNS7_ILi64EEESA_SA_EEELi512ENS_10bfloat16_tEfNS_4arch4Sm90ELb0ELb0ELb1ELb1ELb0ELb1ELb1ELb0ELb0ELb1ELb0ELb0EEENS1_21CollectiveEpilogueFwdINS6_IJSA_NS7_ILi512EEESA_EEES9_SC_SE_Li256ELb1ELb1ELb0ELb0EEENS1_36VarlenDynamicPersistentTileSchedulerILi64ELi64ELi256ELi128ELb0ELb1ELb1ELb0ELb1ELb1EEEEEEEEEvNT_6ParamsE,"a",@progbits
	.sectionflags	@""
	.align	4
.nv.constant0._ZN7cutlass13device_kernelIN5flash11enable_sm90INS1_16FlashAttnFwdSm90INS1_25CollectiveMainloopFwdSm90ILi2EN4cute5tupleIJNS5_1CILi1EEES8_S8_EEENS6_IJNS7_ILi64EEESA_SA_EEELi512ENS_10bfloat16_tEfNS_4arch4Sm90ELb0ELb0ELb1ELb1ELb0ELb1ELb1ELb0ELb0ELb1ELb0ELb0EEENS1_21CollectiveEpilogueFwdINS6_IJSA_NS7_ILi512EEESA_EEES9_SC_SE_Li256ELb1ELb1ELb0ELb0EEENS1_36VarlenDynamicPersistentTileSchedulerILi64ELi64ELi256ELi128ELb0ELb1ELb1ELb0ELb1ELb1EEEEEEEEEvNT_6ParamsE:
	.zero		3584


//--------------------- .nv.constant0._ZN7cutlass13device_kernelIN5flash11enable_sm90INS1_16FlashAttnFwdSm90INS1_25CollectiveMainloopFwdSm90ILi2EN4cute5tupleIJNS5_1CILi1EEES8_S8_EEENS6_IJNS7_ILi64EEESA_SA_EEELi512ENS_10bfloat16_tEfNS_4arch4Sm90ELb0ELb1ELb1ELb0ELb0ELb0ELb0ELb0ELb0ELb1ELb0ELb0EEENS1_21CollectiveEpilogueFwdINS6_IJSA_NS7_ILi512EEESA_EEES9_SC_SE_Li256ELb0ELb1ELb0ELb0EEENS1_30DynamicPersistentTileSchedulerILi256ELi128ELb0ELb1ELb1EEEEEEEEEvNT_6ParamsE --------------------------
	.section	.nv.constant0._ZN7cutlass13device_kernelIN5flash11enable_sm90INS1_16FlashAttnFwdSm90INS1_25CollectiveMainloopFwdSm90ILi2EN4cute5tupleIJNS5_1CILi1EEES8_S8_EEENS6_IJNS7_ILi64EEESA_SA_EEELi512ENS_10bfloat16_tEfNS_4arch4Sm90ELb0ELb1ELb1ELb0ELb0ELb0ELb0ELb0ELb0ELb1ELb0ELb0EEENS1_21CollectiveEpilogueFwdINS6_IJSA_NS7_ILi512EEESA_EEES9_SC_SE_Li256ELb0ELb1ELb0ELb0EEENS1_30DynamicPersistentTileSchedulerILi256ELi128ELb0ELb1ELb1EEEEEEEEEvNT_6ParamsE,"a",@progbits
	.sectionflags	@""
	.align	4
.nv.constant0._ZN7cutlass13device_kernelIN5flash11enable_sm90INS1_16FlashAttnFwdSm90INS1_25CollectiveMainloopFwdSm90ILi2EN4cute5tupleIJNS5_1CILi1EEES8_S8_EEENS6_IJNS7_ILi64EEESA_SA_EEELi512ENS_10bfloat16_tEfNS_4arch4Sm90ELb0ELb1ELb1ELb0ELb0ELb0ELb0ELb0ELb0ELb1ELb0ELb0EEENS1_21CollectiveEpilogueFwdINS6_IJSA_NS7_ILi512EEESA_EEES9_SC_SE_Li256ELb0ELb1ELb0ELb0EEENS1_30DynamicPersistentTileSchedulerILi256ELi128ELb0ELb1ELb1EEEEEEEEEvNT_6ParamsE:
	.zero		3328


//--------------------- .nv.constant0._ZN7cutlass13device_kernelIN5flash11enable_sm90INS1_16FlashAttnFwdSm90INS1_25CollectiveMainloopFwdSm90ILi2EN4cute5tupleIJNS5_1CILi1EEES8_S8_EEENS6_IJNS7_ILi64EEESA_SA_EEELi512ENS_10bfloat16_tEfNS_4arch4Sm90ELb0ELb1ELb1ELb0ELb0ELb0ELb1ELb0ELb0ELb1ELb0ELb0EEENS1_21CollectiveEpilogueFwdINS6_IJSA_NS7_ILi512EEESA_EEES9_SC_SE_Li256ELb0ELb1ELb0ELb0EEENS1_30DynamicPersistentTileSchedulerILi256ELi128ELb0ELb1ELb1EEEEEEEEEvNT_6ParamsE --------------------------
	.section	.nv.constant0._ZN7cutlass13device_kernelIN5flash11enable_sm90INS1_16FlashAttnFwdSm90INS1_25CollectiveMainloopFwdSm90ILi2EN4cute5tupleIJNS5_1CILi1EEES8_S8_EEENS6_IJNS7_ILi64EEESA_SA_EEELi512ENS_10bfloat16_tEfNS_4arch4Sm90ELb0ELb1ELb1ELb0ELb0ELb0ELb1ELb0ELb0ELb1ELb0ELb0EEENS1_21CollectiveEpilogueFwdINS6_IJSA_NS7_ILi512EEESA_EEES9_SC_SE_Li256ELb0ELb1ELb0ELb0EEENS1_30DynamicPersistentTileSchedulerILi256ELi128ELb0ELb1ELb1EEEEEEEEEvNT_6ParamsE,"a",@progbits
	.sectionflags	@""
	.align	4
.nv.constant0._ZN7cutlass13device_kernelIN5flash11enable_sm90INS1_16FlashAttnFwdSm90INS1_25CollectiveMainloopFwdSm90ILi2EN4cute5tupleIJNS5_1CILi1EEES8_S8_EEENS6_IJNS7_ILi64EEESA_SA_EEELi512ENS_10bfloat16_tEfNS_4arch4Sm90ELb0ELb1ELb1ELb0ELb0ELb0ELb1ELb0ELb0ELb1ELb0ELb0EEENS1_21CollectiveEpilogueFwdINS6_IJSA_NS7_ILi512EEESA_EEES9_SC_SE_Li256ELb0ELb1ELb0ELb0EEENS1_30DynamicPersistentTileSchedulerILi256ELi128ELb0ELb1ELb1EEEEEEEEEvNT_6ParamsE:
	.zero		3584


//--------------------- .nv.constant0._ZN7cutlass13device_kernelIN5flash11enable_sm90INS1_16FlashAttnFwdSm90INS1_25CollectiveMainloopFwdSm90ILi2EN4cute5tupleIJNS5_1CILi1EEES8_S8_EEENS6_IJNS7_ILi64EEESA_SA_EEELi512ENS_10bfloat16_tEfNS_4arch4Sm90ELb0ELb1ELb1ELb1ELb0ELb0ELb0ELb0ELb0ELb1ELb0ELb0EEENS1_21CollectiveEpilogueFwdINS6_IJSA_NS7_ILi512EEESA_EEES9_SC_SE_Li256ELb1ELb1ELb0ELb0EEENS1_36VarlenDynamicPersistentTileSchedulerILi64ELi64ELi256ELi128ELb0ELb1ELb1ELb1ELb0ELb1EEEEEEEEEvNT_6ParamsE --------------------------
	.section	.nv.constant0._ZN7cutlass13device_kernelIN5flash11enable_sm90INS1_16FlashAttnFwdSm90INS1_25CollectiveMainloopFwdSm90ILi2EN4cute5tupleIJNS5_1CILi1EEES8_S8_EEENS6_IJNS7_ILi64EEESA_SA_EEELi512ENS_10bfloat16_tEfNS_4arch4Sm90ELb0ELb1ELb1ELb1ELb0ELb0ELb0ELb0ELb0ELb1ELb0ELb0EEENS1_21CollectiveEpilogueFwdINS6_IJSA_NS7_ILi512EEESA_EEES9_SC_SE_Li256ELb1ELb1ELb0ELb0EEENS1_36VarlenDynamicPersistentTileSchedulerILi64ELi64ELi256ELi128ELb0ELb1ELb1ELb1ELb0ELb1EEEEEEEEEvNT_6ParamsE,"a",@progbits
	.sectionflags	@""
	.align	4
.nv.constant0._ZN7cutlass13device_kernelIN5flash11enable_sm90INS1_16FlashAttnFwdSm90INS1_25CollectiveMainloopFwdSm90ILi2EN4cute5tupleIJNS5_1CILi1EEES8_S8_EEENS6_IJNS7_ILi64EEESA_SA_EEELi512ENS_10bfloat16_tEfNS_4arch4Sm90ELb0ELb1ELb1ELb1ELb0ELb0ELb0ELb0ELb0ELb1ELb0ELb0EEENS1_21CollectiveEpilogueFwdINS6_IJSA_NS7_ILi512EEESA_EEES9_SC_SE_Li256ELb1ELb1ELb0ELb0EEENS1_36VarlenDynamicPersistentTileSchedulerILi64ELi64ELi256ELi128ELb0ELb1ELb1ELb1ELb0ELb1EEEEEEEEEvNT_6ParamsE:
	.zero		3328


//--------------------- .nv.constant0._ZN7cutlass13device_kernelIN5flash11enable_sm90INS1_16FlashAttnFwdSm90INS1_25CollectiveMainloopFwdSm90ILi2EN4cute5tupleIJNS5_1CILi1EEES8_S8_EEENS6_IJNS7_ILi64EEESA_SA_EEELi512ENS_10bfloat16_tEfNS_4arch4Sm90ELb0ELb1ELb1ELb1ELb0ELb1ELb0ELb0ELb0ELb1ELb0ELb0EEENS1_21CollectiveEpilogueFwdINS6_IJSA_NS7_ILi512EEESA_EEES9_SC_SE_Li256ELb1ELb1ELb0ELb0EEENS1_36VarlenDynamicPersistentTileSchedulerILi64ELi64ELi256ELi128ELb0ELb1ELb1ELb1ELb0ELb1EEEEEEEEEvNT_6ParamsE --------------------------
	.section	.nv.constant0._ZN7cutlass13device_kernelIN5flash11enable_sm90INS1_16FlashAttnFwdSm90INS1_25CollectiveMainloopFwdSm90ILi2EN4cute5tupleIJNS5_1CILi1EEES8_S8_EEENS6_IJNS7_ILi64EEESA_SA_EEELi512ENS_10bfloat16_tEfNS_4arch4Sm90ELb0ELb1ELb1ELb1ELb0ELb1ELb0ELb0ELb0ELb1ELb0ELb0EEENS1_21CollectiveEpilogueFwdINS6_IJSA_NS7_ILi512EEESA_EEES9_SC_SE_Li256ELb1ELb1ELb0ELb0EEENS1_36VarlenDynamicPersistentTileSchedulerILi64ELi64ELi256ELi128ELb0ELb1ELb1ELb1ELb0ELb1EEEEEEEEEvNT_6ParamsE,"a",@progbits
	.sectionflags	@""
	.align	4
.nv.constant0._ZN7cutlass13device_kernelIN5flash11enable_sm90INS1_16FlashAttnFwdSm90INS1_25CollectiveMainloopFwdSm90ILi2EN4cute5tupleIJNS5_1CILi1EEES8_S8_EEENS6_IJNS7_ILi64EEESA_SA_EEELi512ENS_10bfloat16_tEfNS_4arch4Sm90ELb0ELb1ELb1ELb1ELb0ELb1ELb0ELb0ELb0ELb1ELb0ELb0EEENS1_21CollectiveEpilogueFwdINS6_IJSA_NS7_ILi512EEESA_EEES9_SC_SE_Li256ELb1ELb1ELb0ELb0EEENS1_36VarlenDynamicPersistentTileSchedulerILi64ELi64ELi256ELi128ELb0ELb1ELb1ELb1ELb0ELb1EEEEEEEEEvNT_6ParamsE:
	.zero		3328


//--------------------- .nv.constant0._ZN7cutlass13device_kernelIN5flash11enable_sm90INS1_16FlashAttnFwdSm90INS1_25CollectiveMainloopFwdSm90ILi2EN4cute5tupleIJNS5_1CILi1EEES8_S8_EEENS6_IJNS7_ILi64EEESA_SA_EEELi512ENS_10bfloat16_tEfNS_4arch4Sm90ELb0ELb1ELb1ELb1ELb0ELb0ELb1ELb0ELb0ELb1ELb0ELb0EEENS1_21CollectiveEpilogueFwdINS6_IJSA_NS7_ILi512EEESA_EEES9_SC_SE_Li256ELb1ELb1ELb0ELb0EEENS1_36VarlenDynamicPersistentTileSchedulerILi64ELi64ELi256ELi128ELb0ELb1ELb1ELb1ELb0ELb1EEEEEEEEEvNT_6ParamsE --------------------------
	.section	.nv.constant0._ZN7cutlass13device_kernelIN5flash11enable_sm90INS1_16FlashAttnFwdSm90INS1_25CollectiveMainloopFwdSm90ILi2EN4cute5tupleIJNS5_1CILi1EEES8_S8_EEENS6_IJNS7_ILi64EEESA_SA_EEELi512ENS_10bfloat16_tEfNS_4arch4Sm90ELb0ELb1ELb1ELb1ELb0ELb0ELb1ELb0ELb0ELb1ELb0ELb0EEENS1_21CollectiveEpilogueFwdINS6_IJSA_NS7_ILi512EEESA_EEES9_SC_SE_Li256ELb1ELb1ELb0ELb0EEENS1_36VarlenDynamicPersistentTileSchedulerILi64ELi64ELi256ELi128ELb0ELb1ELb1ELb1ELb0ELb1EEEEEEEEEvNT_6ParamsE,"a",@progbits
	.sectionflags	@""
	.align	4
.nv.constant0._ZN7cutlass13device_kernelIN5flash11enable_sm90INS1_16FlashAttnFwdSm90INS1_25CollectiveMainloopFwdSm90ILi2EN4cute5tupleIJNS5_1CILi1EEES8_S8_EEENS6_IJNS7_ILi64EEESA_SA_EEELi512ENS_10bfloat16_tEfNS_4arch4Sm90ELb0ELb1ELb1ELb1ELb0ELb0ELb1ELb0ELb0ELb1ELb0ELb0EEENS1_21CollectiveEpilogueFwdINS6_IJSA_NS7_ILi512EEESA_EEES9_SC_SE_Li256ELb1ELb1ELb0ELb0EEENS1_36VarlenDynamicPersistentTileSchedulerILi64ELi64ELi256ELi128ELb0ELb1ELb1ELb1ELb0ELb1EEEEEEEEEvNT_6ParamsE:
	.zero		3584


//--------------------- .nv.constant0._ZN7cutlass13device_kernelIN5flash11enable_sm90INS1_16FlashAttnFwdSm90INS1_25CollectiveMainloopFwdSm90ILi2EN4cute5tupleIJNS5_1CILi1EEES8_S8_EEENS6_IJNS7_ILi64EEESA_SA_EEELi512ENS_10bfloat16_tEfNS_4arch4Sm90ELb0ELb1ELb1ELb1ELb0ELb1ELb1ELb0ELb0ELb1ELb0ELb0EEENS1_21CollectiveEpilogueFwdINS6_IJSA_NS7_ILi512EEESA_EEES9_SC_SE_Li256ELb1ELb1ELb0ELb0EEENS1_36VarlenDynamicPersistentTileSchedulerILi64ELi64ELi256ELi128ELb0ELb1ELb1ELb1ELb0ELb1EEEEEEEEEvNT_6ParamsE --------------------------
	.section	.nv.constant0._ZN7cutlass13device_kernelIN5flash11enable_sm90INS1_16FlashAttnFwdSm90INS1_25CollectiveMainloopFwdSm90ILi2EN4cute5tupleIJNS5_1CILi1EEES8_S8_EEENS6_IJNS7_ILi64EEESA_SA_EEELi512ENS_10bfloat16_tEfNS_4arch4Sm90ELb0ELb1ELb1ELb1ELb0ELb1ELb1ELb0ELb0ELb1ELb0ELb0EEENS1_21CollectiveEpilogueFwdINS6_IJSA_NS7_ILi512EEESA_EEES9_SC_SE_Li256ELb1ELb1ELb0ELb0EEENS1_36VarlenDynamicPersistentTileSchedulerILi64ELi64ELi256ELi128ELb0ELb1ELb1ELb1ELb0ELb1EEEEEEEEEvNT_6ParamsE,"a",@progbits
	.sectionflags	@""
	.align	4
.nv.constant0._ZN7cutlass13device_kernelIN5flash11enable_sm90INS1_16FlashAttnFwdSm90INS1_25CollectiveMainloopFwdSm90ILi2EN4cute5tupleIJNS5_1CILi1EEES8_S8_EEENS6_IJNS7_ILi64EEESA_SA_EEELi512ENS_10bfloat16_tEfNS_4arch4Sm90ELb0ELb1ELb1ELb1ELb0ELb1ELb1ELb0ELb0ELb1ELb0ELb0EEENS1_21CollectiveEpilogueFwdINS6_IJSA_NS7_ILi512EEESA_EEES9_SC_SE_Li256ELb1ELb1ELb0ELb0EEENS1_36VarlenDynamicPersistentTileSchedulerILi64ELi64ELi256ELi128ELb0ELb1ELb1ELb1ELb0ELb1EEEEEEEEEvNT_6ParamsE:
	.zero		3584


//--------------------- .nv.constant0._ZN7cutlass13device_kernelIN5flash11enable_sm90INS1_16FlashAttnFwdSm90INS1_25CollectiveMainloopFwdSm90ILi2EN4cute5tupleIJNS5_1CILi1EEES8_S8_EEENS6_IJNS7_ILi64EEESA_SA_EEELi512ENS_10bfloat16_tEfNS_4arch4Sm90ELb1ELb0ELb1ELb0ELb0ELb0ELb0ELb0ELb0ELb1ELb0ELb0EEENS1_21CollectiveEpilogueFwdINS6_IJSA_NS7_ILi512EEESA_EEES9_SC_SE_Li256ELb0ELb1ELb0ELb0EEENS1_30DynamicPersistentTileSchedulerILi256ELi128ELb0ELb1ELb1EEEEEEEEEvNT_6ParamsE --------------------------
	.section	.nv.constant0._ZN7cutlass13device_kernelIN5flash11enable_sm90INS1_16FlashAttnFwdSm90INS1_25CollectiveMainloopFwdSm90ILi2EN4cute5tupleIJNS5_1CILi1EEES8_S8_EEENS6_IJNS7_ILi64EEESA_SA_EEELi512ENS_10bfloat16_tEfNS_4arch4Sm90ELb1ELb0ELb1ELb0ELb0ELb0ELb0ELb0ELb0ELb1ELb0ELb0EEENS1_21CollectiveEpilogueFwdINS6_IJSA_NS7_ILi512EEESA_EEES9_SC_SE_Li256ELb0ELb1ELb0ELb0EEENS1_30DynamicPersistentTileSchedulerILi256ELi128ELb0ELb1ELb1EEEEEEEEEvNT_6ParamsE,"a",@progbits
	.sectionflags	@""
	.align	4
.nv.constant0._ZN7cutlass13device_kernelIN5flash11enable_sm90INS1_16FlashAttnFwdSm90INS1_25CollectiveMainloopFwdSm90ILi2EN4cute5tupleIJNS5_1CILi1EEES8_S8_EEENS6_IJNS7_ILi64EEESA_SA_EEELi512ENS_10bfloat16_tEfNS_4arch4Sm90ELb1ELb0ELb1ELb0ELb0ELb0ELb0ELb0ELb0ELb1ELb0ELb0EEENS1_21CollectiveEpilogueFwdINS6_IJSA_NS7_ILi512EEESA_EEES9_SC_SE_Li256ELb0ELb1ELb0ELb0EEENS1_30DynamicPersistentTileSchedulerILi256ELi128ELb0ELb1ELb1EEEEEEEEEvNT_6ParamsE:
	.zero		3328


//--------------------- .nv.constant0._ZN7cutlass13device_kernelIN5flash11enable_sm90INS1_16FlashAttnFwdSm90INS1_25CollectiveMainloopFwdSm90ILi2EN4cute5tupleIJNS5_1CILi1EEES8_S8_EEENS6_IJNS7_ILi64EEESA_SA_EEELi512ENS_10bfloat16_tEfNS_4arch4Sm90ELb1ELb0ELb1ELb0ELb0ELb0ELb1ELb0ELb0ELb1ELb0ELb0EEENS1_21CollectiveEpilogueFwdINS6_IJSA_NS7_ILi512EEESA_EEES9_SC_SE_Li256ELb0ELb1ELb0ELb0EEENS1_30DynamicPersistentTileSchedulerILi256ELi128ELb0ELb1ELb1EEEEEEEEEvNT_6ParamsE --------------------------
	.section	.nv.constant0._ZN7cutlass13device_kernelIN5flash11enable_sm90INS1_16FlashAttnFwdSm90INS1_25CollectiveMainloopFwdSm90ILi2EN4cute5tupleIJNS5_1CILi1EEES8_S8_EEENS6_IJNS7_ILi64EEESA_SA_EEELi512ENS_10bfloat16_tEfNS_4arch4Sm90ELb1ELb0ELb1ELb0ELb0ELb0ELb1ELb0ELb0ELb1ELb0ELb0EEENS1_21CollectiveEpilogueFwdINS6_IJSA_NS7_ILi512EEESA_EEES9_SC_SE_Li256ELb0ELb1ELb0ELb0EEENS1_30DynamicPersistentTileSchedulerILi256ELi128ELb0ELb1ELb1EEEEEEEEEvNT_6ParamsE,"a",@progbits
	.sectionflags	@""
	.align	4
.nv.constant0._ZN7cutlass13device_kernelIN5flash11enable_sm90INS1_16FlashAttnFwdSm90INS1_25CollectiveMainloopFwdSm90ILi2EN4cute5tupleIJNS5_1CILi1EEES8_S8_EEENS6_IJNS7_ILi64EEESA_SA_EEELi512ENS_10bfloat16_tEfNS_4arch4Sm90ELb1ELb0ELb1ELb0ELb0ELb0ELb1ELb0ELb0ELb1ELb0ELb0EEENS1_21CollectiveEpilogueFwdINS6_IJSA_NS7_ILi512EEESA_EEES9_SC_SE_Li256ELb0ELb1ELb0ELb0EEENS1_30DynamicPersistentTileSchedulerILi256ELi128ELb0ELb1ELb1EEEEEEEEEvNT_6ParamsE:
	.zero		3584


//--------------------- .nv.constant0._ZN7cutlass13device_kernelIN5flash11enable_sm90INS1_16FlashAttnFwdSm90INS1_25CollectiveMainloopFwdSm90ILi2EN4cute5tupleIJNS5_1CILi1EEES8_S8_EEENS6_IJNS7_ILi64EEESA_SA_EEELi512ENS_10bfloat16_tEfNS_4arch4Sm90ELb1ELb0ELb1ELb1ELb0ELb0ELb0ELb0ELb0ELb1ELb0ELb0EEENS1_21CollectiveEpilogueFwdINS6_IJSA_NS7_ILi512EEESA_EEES9_SC_SE_Li256ELb1ELb1ELb0ELb0EEENS1_36VarlenDynamicPersistentTileSchedulerILi64ELi64ELi256ELi128ELb0ELb1ELb1ELb1ELb1ELb1EEEEEEEEEvNT_6ParamsE --------------------------
	.section	.nv.constant0._ZN7cutlass13device_kernelIN5flash11enable_sm90INS1_16FlashAttnFwdSm90INS1_25CollectiveMainloopFwdSm90ILi2EN4cute5tupleIJNS5_1CILi1EEES8_S8_EEENS6_IJNS7_ILi64EEESA_SA_EEELi512ENS_10bfloat16_tEfNS_4arch4Sm90ELb1ELb0ELb1ELb1ELb0ELb0ELb0ELb0ELb0ELb1ELb0ELb0EEENS1_21CollectiveEpilogueFwdINS6_IJSA_NS7_ILi512EEESA_EEES9_SC_SE_Li256ELb1ELb1ELb0ELb0EEENS1_36VarlenDynamicPersistentTileSchedulerILi64ELi64ELi256ELi128ELb0ELb1ELb1ELb1ELb1ELb1EEEEEEEEEvNT_6ParamsE,"a",@progbits
	.sectionflags	@""
	.align	4
.nv.constant0._ZN7cutlass13device_kernelIN5flash11enable_sm90INS1_16FlashAttnFwdSm90INS1_25CollectiveMainloopFwdSm90ILi2EN4cute5tupleIJNS5_1CILi1EEES8_S8_EEENS6_IJNS7_ILi64EEESA_SA_EEELi512ENS_10bfloat16_tEfNS_4arch4Sm90ELb1ELb0ELb1ELb1ELb0ELb0ELb0ELb0ELb0ELb1ELb0ELb0EEENS1_21CollectiveEpilogueFwdINS6_IJSA_NS7_ILi512EEESA_EEES9_SC_SE_Li256ELb1ELb1ELb0ELb0EEENS1_36VarlenDynamicPersistentTileSchedulerILi64ELi64ELi256ELi128ELb0ELb1ELb1ELb1ELb1ELb1EEEEEEEEEvNT_6ParamsE:
	.zero		3328


//--------------------- .nv.constant0._ZN7cutlass13device_kernelIN5flash11enable_sm90INS1_16FlashAttnFwdSm90INS1_25CollectiveMainloopFwdSm90ILi2EN4cute5tupleIJNS5_1CILi1EEES8_S8_EEENS6_IJNS7_ILi64EEESA_SA_EEELi512ENS_10bfloat16_tEfNS_4arch4Sm90ELb1ELb0ELb1ELb1ELb0ELb1ELb0ELb0ELb0ELb1ELb0ELb0EEENS1_21CollectiveEpilogueFwdINS6_IJSA_NS7_ILi512EEESA_EEES9_SC_SE_Li256ELb1ELb1ELb0ELb0EEENS1_36VarlenDynamicPersistentTileSchedulerILi64ELi64ELi256ELi128ELb0ELb1ELb1ELb1ELb1ELb1EEEEEEEEEvNT_6ParamsE --------------------------
	.section	.nv.constant0._ZN7cutlass13device_kernelIN5flash11enable_sm90INS1_16FlashAttnFwdSm90INS1_25CollectiveMainloopFwdSm90ILi2EN4cute5tupleIJNS5_1CILi1EEES8_S8_EEENS6_IJNS7_ILi64EEESA_SA_EEELi512ENS_10bfloat16_tEfNS_4arch4Sm90ELb1ELb0ELb1ELb1ELb0ELb1ELb0ELb0ELb0ELb1ELb0ELb0EEENS1_21CollectiveEpilogueFwdINS6_IJSA_NS7_ILi512EEESA_EEES9_SC_SE_Li256ELb1ELb1ELb0ELb0EEENS1_36VarlenDynamicPersistentTileSchedulerILi64ELi64ELi256ELi128ELb0ELb1ELb1ELb1ELb1ELb1EEEEEEEEEvNT_6ParamsE,"a",@progbits
	.sectionflags	@""
	.align	4
.nv.constant0._ZN7cutlass13device_kernelIN5flash11enable_sm90INS1_16FlashAttnFwdSm90INS1_25CollectiveMainloopFwdSm90ILi2EN4cute5tupleIJNS5_1CILi1EEES8_S8_EEENS6_IJNS7_ILi64EEESA_SA_EEELi512ENS_10bfloat16_tEfNS_4arch4Sm90ELb1ELb0ELb1ELb1ELb0ELb1ELb0ELb0ELb0ELb1ELb0ELb0EEENS1_21CollectiveEpilogueFwdINS6_IJSA_NS7_ILi512EEESA_EEES9_SC_SE_Li256ELb1ELb1ELb0ELb0EEENS1_36VarlenDynamicPersistentTileSchedulerILi64ELi64ELi256ELi128ELb0ELb1ELb1ELb1ELb1ELb1EEEEEEEEEvNT_6ParamsE:
	.zero		3328


//--------------------- .nv.constant0._ZN7cutlass13device_kernelIN5flash11enable_sm90INS1_16FlashAttnFwdSm90INS1_25CollectiveMainloopFwdSm90ILi2EN4cute5tupleIJNS5_1CILi1EEES8_S8_EEENS6_IJNS7_ILi64EEESA_SA_EEELi512ENS_10bfloat16_tEfNS_4arch4Sm90ELb1ELb0ELb1ELb1ELb0ELb0ELb1ELb0ELb0ELb1ELb0ELb0EEENS1_21CollectiveEpilogueFwdINS6_IJSA_NS7_ILi512EEESA_EEES9_SC_SE_Li256ELb1ELb1ELb0ELb0EEENS1_36VarlenDynamicPersistentTileSchedulerILi64ELi64ELi256ELi128ELb0ELb1ELb1ELb1ELb1ELb1EEEEEEEEEvNT_6ParamsE --------------------------
	.section	.nv.constant0._ZN7cutlass13device_kernelIN5flash11enable_sm90INS1_16FlashAttnFwdSm90INS1_25CollectiveMainloopFwdSm90ILi2EN4cute5tupleIJNS5_1CILi1EEES8_S8_EEENS6_IJNS7_ILi64EEESA_SA_EEELi512ENS_10bfloat16_tEfNS_4arch4Sm90ELb1ELb0ELb1ELb1ELb0ELb0ELb1ELb0ELb0ELb1ELb0ELb0EEENS1_21CollectiveEpilogueFwdINS6_IJSA_NS7_ILi512EEESA_EEES9_SC_SE_Li256ELb1ELb1ELb0ELb0EEENS1_36VarlenDynamicPersistentTileSchedulerILi64ELi64ELi256ELi128ELb0ELb1ELb1ELb1ELb1ELb1EEEEEEEEEvNT_6ParamsE,"a",@progbits
	.sectionflags	@""
	.align	4
.nv.constant0._ZN7cutlass13device_kernelIN5flash11enable_sm90INS1_16FlashAttnFwdSm90INS1_25CollectiveMainloopFwdSm90ILi2EN4cute5tupleIJNS5_1CILi1EEES8_S8_EEENS6_IJNS7_ILi64EEESA_SA_EEELi512ENS_10bfloat16_tEfNS_4arch4Sm90ELb1ELb0ELb1ELb1ELb0ELb0ELb1ELb0ELb0ELb1ELb0ELb0EEENS1_21CollectiveEpilogueFwdINS6_IJSA_NS7_ILi512EEESA_EEES9_SC_SE_Li256ELb1ELb1ELb0ELb0EEENS1_36VarlenDynamicPersistentTileSchedulerILi64ELi64ELi256ELi128ELb0ELb1ELb1ELb1ELb1ELb1EEEEEEEEEvNT_6ParamsE:
	.zero		3584


//--------------------- .nv.constant0._ZN7cutlass13device_kernelIN5flash11enable_sm90INS1_16FlashAttnFwdSm90INS1_25CollectiveMainloopFwdSm90ILi2EN4cute5tupleIJNS5_1CILi1EEES8_S8_EEENS6_IJNS7_ILi64EEESA_SA_EEELi512ENS_10bfloat16_tEfNS_4arch4Sm90ELb1ELb0ELb1ELb1ELb0ELb1ELb1ELb0ELb0ELb1ELb0ELb0EEENS1_21CollectiveEpilogueFwdINS6_IJSA_NS7_ILi512EEESA_EEES9_SC_SE_Li256ELb1ELb1ELb0ELb0EEENS1_36VarlenDynamicPersistentTileSchedulerILi64ELi64ELi256ELi128ELb0ELb1ELb1ELb1ELb1ELb1EEEEEEEEEvNT_6ParamsE --------------------------
	.section	.nv.constant0._ZN7cutlass13device_kernelIN5flash11enable_sm90INS1_16FlashAttnFwdSm90INS1_25CollectiveMainloopFwdSm90ILi2EN4cute5tupleIJNS5_1CILi1EEES8_S8_EEENS6_IJNS7_ILi64EEESA_SA_EEELi512ENS_10bfloat16_tEfNS_4arch4Sm90ELb1ELb0ELb1ELb1ELb0ELb1ELb1ELb0ELb0ELb1ELb0ELb0EEENS1_21CollectiveEpilogueFwdINS6_IJSA_NS7_ILi512EEESA_EEES9_SC_SE_Li256ELb1ELb1ELb0ELb0EEENS1_36VarlenDynamicPersistentTileSchedulerILi64ELi64ELi256ELi128ELb0ELb1ELb1ELb1ELb1ELb1EEEEEEEEEvNT_6ParamsE,"a",@progbits
	.sectionflags	@""
	.align	4
.nv.constant0._ZN7cutlass13device_kernelIN5flash11enable_sm90INS1_16FlashAttnFwdSm90INS1_25CollectiveMainloopFwdSm90ILi2EN4cute5tupleIJNS5_1CILi1EEES8_S8_EEENS6_IJNS7_ILi64EEESA_SA_EEELi512ENS_10bfloat16_tEfNS_4arch4Sm90ELb1ELb0ELb1ELb1ELb0ELb1ELb1ELb0ELb0ELb1ELb0ELb0EEENS1_21CollectiveEpilogueFwdINS6_IJSA_NS7_ILi512EEESA_EEES9_SC_SE_Li256ELb1ELb1ELb0ELb0EEENS1_36VarlenDynamicPersistentTileSchedulerILi64ELi64ELi256ELi128ELb0ELb1ELb1ELb1ELb1ELb1EEEEEEEEEvNT_6ParamsE:
	.zero		3584


//--------------------- .nv.constant0._ZN7cutlass13device_kernelIN5flash11enable_sm90INS1_16FlashAttnFwdSm90INS1_25CollectiveMainloopFwdSm90ILi2EN4cute5tupleIJNS5_1CILi1EEES8_S8_EEENS6_IJNS7_ILi128EEENS7_ILi96EEENS7_ILi64EEEEEELi256ENS_10bfloat16_tEfNS_4arch4Sm90ELb0ELb0ELb1ELb0ELb0ELb0ELb0ELb1ELb0ELb1ELb0ELb0EEENS1_21CollectiveEpilogueFwdINS6_IJSA_NS7_ILi256EEESB_EEES9_SE_SG_Li256ELb0ELb1ELb0ELb0EEENS1_29StaticPersistentTileSchedulerILb0EEEEEEEEEvNT_6ParamsE --------------------------
	.section	.nv.constant0._ZN7cutlass13device_kernelIN5flash11enable_sm90INS1_16FlashAttnFwdSm90INS1_25CollectiveMainloopFwdSm90ILi2EN4cute5tupleIJNS5_1CILi1EEES8_S8_EEENS6_IJNS7_ILi128EEENS7_ILi96EEENS7_ILi64EEEEEELi256ENS_10bfloat16_tEfNS_4arch4Sm90ELb0ELb0ELb1ELb0ELb0ELb0ELb0ELb1ELb0ELb1ELb0ELb0EEENS1_21CollectiveEpilogueFwdINS6_IJSA_NS7_ILi256EEESB_EEES9_SE_SG_Li256ELb0ELb1ELb0ELb0EEENS1_29StaticPersistentTileSchedulerILb0EEEEEEEEEvNT_6ParamsE,"a",@progbits
	.sectionflags	@""
	.align	4
.nv.constant0._ZN7cutlass13device_kernelIN5flash11enable_sm90INS1_16FlashAttnFwdSm90INS1_25CollectiveMainloopFwdSm90ILi2EN4cute5tupleIJNS5_1CILi1EEES8_S8_EEENS6_IJNS7_ILi128EEENS7_ILi96EEENS7_ILi64EEEEEELi256ENS_10bfloat16_tEfNS_4arch4Sm90ELb0ELb0ELb1ELb0ELb0ELb0ELb0ELb1ELb0ELb1ELb0ELb0EEENS1_21CollectiveEpilogueFwdINS6_IJSA_NS7_ILi256EEESB_EEES9_SE_SG_Li256ELb0ELb1ELb0ELb0EEENS1_29StaticPersistentTileSchedulerILb0EEEEEEEEEvNT_6ParamsE:
	.zero		3200


//--------------------- .nv.constant0._ZN7cutlass13device_kernelIN5flash11enable_sm90INS1_16FlashAttnFwdSm90INS1_25CollectiveMainloopFwdSm90ILi2EN4cute5tupleIJNS5_1CILi1EEES8_S8_EEENS6_IJNS7_ILi128EEENS7_ILi96EEENS7_ILi64EEEEEELi256ENS_10bfloat16_tEfNS_4arch4Sm90ELb0ELb0ELb1ELb0ELb0ELb0ELb1ELb1ELb0ELb1ELb0ELb0EEENS1_21CollectiveEpilogueFwdINS6_IJSA_NS7_ILi256EEESB_EEES9_SE_SG_Li256ELb0ELb1ELb0ELb0EEENS1_29StaticPersistentTileSchedulerILb0EEEEEEEEEvNT_6ParamsE --------------------------
	.section	.nv.constant0._ZN7cutlass13device_kernelIN5flash11enable_sm90INS1_16FlashAttnFwdSm90INS1_25CollectiveMainloopFwdSm90ILi2EN4cute5tupleIJNS5_1CILi1EEES8_S8_EEENS6_IJNS7_ILi128EEENS7_ILi96EEENS7_ILi64EEEEEELi256ENS_10bfloat16_tEfNS_4arch4Sm90ELb0ELb0ELb1ELb0ELb0ELb0ELb1ELb1ELb0ELb1ELb0ELb0EEENS1_21CollectiveEpilogueFwdINS6_IJSA_NS7_ILi256EEESB_EEES9_SE_SG_Li256ELb0ELb1ELb0ELb0EEENS1_29StaticPersistentTileSchedulerILb0EEEEEEEEEvNT_6ParamsE,"a",@progbits
	.sectionflags	@""
	.align	4
.nv.constant0._ZN7cutlass13device_kernelIN5flash11enable_sm90INS1_16FlashAttnFwdSm90INS1_25CollectiveMainloopFwdSm90ILi2EN4cute5tupleIJNS5_1CILi1EEES8_S8_EEENS6_IJNS7_ILi128EEENS7_ILi96EEENS7_ILi64EEEEEELi256ENS_10bfloat16_tEfNS_4arch4Sm90ELb0ELb0ELb1ELb0ELb0ELb0ELb1ELb1ELb0ELb1ELb0ELb0EEENS1_21CollectiveEpilogueFwdINS6_IJSA_NS7_ILi256EEESB_EEES9_SE_SG_Li256ELb0ELb1ELb0ELb0EEENS1_29StaticPersistentTileSchedulerILb0EEEEEEEEEvNT_6ParamsE:
	.zero		3456


//--------------------- .nv.constant0._ZN7cutlass13device_kernelIN5flash11enable_sm90INS1_16FlashAttnFwdSm90INS1_25CollectiveMainloopFwdSm90ILi2EN4cute5tupleIJNS5_1CILi1EEES8_S8_EEENS6_IJNS7_ILi128EEENS7_ILi96EEENS7_ILi64EEEEEELi256ENS_10bfloat16_tEfNS_4arch4Sm90ELb0ELb0ELb1ELb1ELb0ELb0ELb0ELb1ELb0ELb1ELb0ELb0EEENS1_21CollectiveEpilogueFwdINS6_IJSA_NS7_ILi256EEESB_EEES9_SE_SG_Li256ELb1ELb1ELb0ELb0EEENS1_36VarlenDynamicPersistentTileSchedulerILi128ELi96ELi256ELi128ELb0ELb1ELb1ELb0ELb1ELb1EEEEEEEEEvNT_6ParamsE --------------------------
	.section	.nv.constant0._ZN7cutlass13device_kernelIN5flash11enable_sm90INS1_16FlashAttnFwdSm90INS1_25CollectiveMainloopFwdSm90ILi2EN4cute5tupleIJNS5_1CILi1EEES8_S8_EEENS6_IJNS7_ILi128EEENS7_ILi96EEENS7_ILi64EEEEEELi256ENS_10bfloat16_tEfNS_4arch4Sm90ELb0ELb0ELb1ELb1ELb0ELb0ELb0ELb1ELb0ELb1ELb0ELb0EEENS1_21CollectiveEpilogueFwdINS6_IJSA_NS7_ILi256EEESB_EEES9_SE_SG_Li256ELb1ELb1ELb0ELb0EEENS1_36VarlenDynamicPersistentTileSchedulerILi128ELi96ELi256ELi128ELb0ELb1ELb1ELb0ELb1ELb1EEEEEEEEEvNT_6ParamsE,"a",@progbits
	.sectionflags	@""
	.align	4
.nv.constant0._ZN7cutlass13device_kernelIN5flash11enable_sm90INS1_16FlashAttnFwdSm90INS1_25CollectiveMainloopFwdSm90ILi2EN4cute5tupleIJNS5_1CILi1EEES8_S8_EEENS6_IJNS7_ILi128EEENS7_ILi96EEENS7_ILi64EEEEEELi256ENS_10bfloat16_tEfNS_4arch4Sm90ELb0ELb0ELb1ELb1ELb0ELb0ELb0ELb1ELb0ELb1ELb0ELb0EEENS1_21CollectiveEpilogueFwdINS6_IJSA_NS7_ILi256EEESB_EEES9_SE_SG_Li256ELb1ELb1ELb0ELb0EEENS1_36VarlenDynamicPersistentTileSchedulerILi128ELi96ELi256ELi128ELb0ELb1ELb1ELb0ELb1ELb1EEEEEEEEEvNT_6ParamsE:
	.zero		3328


//--------------------- .nv.constant0._ZN7cutlass13device_kernelIN5flash11enable_sm90INS1_16FlashAttnFwdSm90INS1_25CollectiveMainloopFwdSm90ILi2EN4cute5tupleIJNS5_1CILi1EEES8_S8_EEENS6_IJNS7_ILi128EEENS7_ILi96EEENS7_ILi64EEEEEELi256ENS_10bfloat16_tEfNS_4arch4Sm90ELb0ELb0ELb1ELb1ELb0ELb1ELb0ELb1ELb0ELb1ELb0ELb0EEENS1_21CollectiveEpilogueFwdINS6_IJSA_NS7_ILi256EEESB_EEES9_SE_SG_Li256ELb1ELb1ELb0ELb0EEENS1_36VarlenDynamicPersistentTileSchedulerILi128ELi96ELi256ELi128ELb0ELb1ELb1ELb0ELb1ELb1EEEEEEEEEvNT_6ParamsE --------------------------
	.section	.nv.constant0._ZN7cutlass13device_kernelIN5flash11enable_sm90INS1_16FlashAttnFwdSm90INS1_25CollectiveMainloopFwdSm90ILi2EN4cute5tupleIJNS5_1CILi1EEES8_S8_EEENS6_IJNS7_ILi128EEENS7_ILi96EEENS7_ILi64EEEEEELi256ENS_10bfloat16_tEfNS_4arch4Sm90ELb0ELb0ELb1ELb1ELb0ELb1ELb0ELb1ELb0ELb1ELb0ELb0EEENS1_21CollectiveEpilogueFwdINS6_IJSA_NS7_ILi256EEESB_EEES9_SE_SG_Li256ELb1ELb1ELb0ELb0EEENS1_36VarlenDynamicPersistentTileSchedulerILi128ELi96ELi256ELi128ELb0ELb1ELb1ELb0ELb1ELb1EEEEEEEEEvNT_6ParamsE,"a",@progbits
	.sectionflags	@""
	.align	4
.nv.constant0._ZN7cutlass13device_kernelIN5flash11enable_sm90INS1_16FlashAttnFwdSm90INS1_25CollectiveMainloopFwdSm90ILi2EN4cute5tupleIJNS5_1CILi1EEES8_S8_EEENS6_IJNS7_ILi128EEENS7_ILi96EEENS7_ILi64EEEEEELi256ENS_10bfloat16_tEfNS_4arch4Sm90ELb0ELb0ELb1ELb1ELb0ELb1ELb0ELb1ELb0ELb1ELb0ELb0EEENS1_21CollectiveEpilogueFwdINS6_IJSA_NS7_ILi256EEESB_EEES9_SE_SG_Li256ELb1ELb1ELb0ELb0EEENS1_36VarlenDynamicPersistentTileSchedulerILi128ELi96ELi256ELi128ELb0ELb1ELb1ELb0ELb1ELb1EEEEEEEEEvNT_6ParamsE:
	.zero		3328


//--------------------- .nv.constant0._ZN7cutlass13device_kernelIN5flash11enable_sm90INS1_16FlashAttnFwdSm90INS1_25CollectiveMainloopFwdSm90ILi2EN4cute5tupleIJNS5_1CILi1EEES8_S8_EEENS6_IJNS7_ILi128EEENS7_ILi96EEENS7_ILi64EEEEEELi256ENS_10bfloat16_tEfNS_4arch4Sm90ELb0ELb0ELb1ELb1ELb0ELb0ELb1ELb1ELb0ELb1ELb0ELb0EEENS1_21CollectiveEpilogueFwdINS6_IJSA_NS7_ILi256EEESB_EEES9_SE_SG_Li256ELb1ELb1ELb0ELb0EEENS1_36VarlenDynamicPersistentTileSchedulerILi128ELi96ELi256ELi128ELb0ELb1ELb1ELb0ELb1ELb1EEEEEEEEEvNT_6ParamsE --------------------------
	.section	.nv.constant0._ZN7cutlass13device_kernelIN5flash11enable_sm90INS1_16FlashAttnFwdSm90INS1_25CollectiveMainloopFwdSm90ILi2EN4cute5tupleIJNS5_1CILi1EEES8_S8_EEENS6_IJNS7_ILi128EEENS7_ILi96EEENS7_ILi64EEEEEELi256ENS_10bfloat16_tEfNS_4arch4Sm90ELb0ELb0ELb1ELb1ELb0ELb0ELb1ELb1ELb0ELb1ELb0ELb0EEENS1_21CollectiveEpilogueFwdINS6_IJSA_NS7_ILi256EEESB_EEES9_SE_SG_Li256ELb1ELb1ELb0ELb0EEENS1_36VarlenDynamicPersistentTileSchedulerILi128ELi96ELi256ELi128ELb0ELb1ELb1ELb0ELb1ELb1EEEEEEEEEvNT_6ParamsE,"a",@progbits
	.sectionflags	@""
	.align	4
.nv.constant0._ZN7cutlass13device_kernelIN5flash11enable_sm90INS1_16FlashAttnFwdSm90INS1_25CollectiveMainloopFwdSm90ILi2EN4cute5tupleIJNS5_1CILi1EEES8_S8_EEENS6_IJNS7_ILi128EEENS7_ILi96EEENS7_ILi64EEEEEELi256ENS_10bfloat16_tEfNS_4arch4Sm90ELb0ELb0ELb1ELb1ELb0ELb0ELb1ELb1ELb0ELb1ELb0ELb0EEENS1_21CollectiveEpilogueFwdINS6_IJSA_NS7_ILi256EEESB_EEES9_SE_SG_Li256ELb1ELb1ELb0ELb0EEENS1_36VarlenDynamicPersistentTileSchedulerILi128ELi96ELi256ELi128ELb0ELb1ELb1ELb0ELb1ELb1EEEEEEEEEvNT_6ParamsE:
	.zero		3584


//--------------------- .nv.constant0._ZN7cutlass13device_kernelIN5flash11enable_sm90INS1_16FlashAttnFwdSm90INS1_25CollectiveMainloopFwdSm90ILi2EN4cute5tupleIJNS5_1CILi1EEES8_S8_EEENS6_IJNS7_ILi128EEENS7_ILi96EEENS7_ILi64EEEEEELi256ENS_10bfloat16_tEfNS_4arch4Sm90ELb0ELb0ELb1ELb1ELb0ELb1ELb1ELb1ELb0ELb1ELb0ELb0EEENS1_21CollectiveEpilogueFwdINS6_IJSA_NS7_ILi256EEESB_EEES9_SE_SG_Li256ELb1ELb1ELb0ELb0EEENS1_36VarlenDynamicPersistentTileSchedulerILi128ELi96ELi256ELi128ELb0ELb1ELb1ELb0ELb1ELb1EEEEEEEEEvNT_6ParamsE --------------------------
	.section	.nv.constant0._ZN7cutlass13device_kernelIN5flash11enable_sm90INS1_16FlashAttnFwdSm90INS1_25CollectiveMainloopFwdSm90ILi2EN4cute5tupleIJNS5_1CILi1EEES8_S8_EEENS6_IJNS7_ILi128EEENS7_ILi96EEENS7_ILi64EEEEEELi256ENS_10bfloat16_tEfNS_4arch4Sm90ELb0ELb0ELb1ELb1ELb0ELb1ELb1ELb1ELb0ELb1ELb0ELb0EEENS1_21CollectiveEpilogueFwdINS6_IJSA_NS7_ILi256EEESB_EEES9_SE_SG_Li256ELb1ELb1ELb0ELb0EEENS1_36VarlenDynamicPersistentTileSchedulerILi128ELi96ELi256ELi128ELb0ELb1ELb1ELb0ELb1ELb1EEEEEEEEEvNT_6ParamsE,"a",@progbits
	.sectionflags	@""
	.align	4
.nv.constant0._ZN7cutlass13device_kernelIN5flash11enable_sm90INS1_16FlashAttnFwdSm90INS1_25CollectiveMainloopFwdSm90ILi2EN4cute5tupleIJNS5_1CILi1EEES8_S8_EEENS6_IJNS7_ILi128EEENS7_ILi96EEENS7_ILi64EEEEEELi256ENS_10bfloat16_tEfNS_4arch4Sm90ELb0ELb0ELb1ELb1ELb0ELb1ELb1ELb1ELb0ELb1ELb0ELb0EEENS1_21CollectiveEpilogueFwdINS6_IJSA_NS7_ILi256EEESB_EEES9_SE_SG_Li256ELb1ELb1ELb0ELb0EEENS1_36VarlenDynamicPersistentTileSchedulerILi128ELi96ELi256ELi128ELb0ELb1ELb1ELb0ELb1ELb1EEEEEEEEEvNT_6ParamsE:
	.zero		3584


//--------------------- .nv.constant0._ZN7cutlass13device_kernelIN5flash11enable_sm90INS1_16FlashAttnFwdSm90INS1_25CollectiveMainloopFwdSm90ILi2EN4cute5tupleIJNS5_1CILi1EEES8_S8_EEENS6_IJNS7_ILi128EEENS7_ILi96EEENS7_ILi64EEEEEELi256ENS_10bfloat16_tEfNS_4arch4Sm90ELb0ELb1ELb1ELb0ELb0ELb0ELb0ELb1ELb0ELb1ELb0ELb0EEENS1_21CollectiveEpilogueFwdINS6_IJSA_NS7_ILi256EEESB_EEES9_SE_SG_Li256ELb0ELb1ELb0ELb0EEENS1_30DynamicPersistentTileSchedulerILi256ELi128ELb0ELb1ELb1EEEEEEEEEvNT_6ParamsE --------------------------
	.section	.nv.constant0._ZN7cutlass13device_kernelIN5flash11enable_sm90INS1_16FlashAttnFwdSm90INS1_25CollectiveMainloopFwdSm90ILi2EN4cute5tupleIJNS5_1CILi1EEES8_S8_EEENS6_IJNS7_ILi128EEENS7_ILi96EEENS7_ILi64EEEEEELi256ENS_10bfloat16_tEfNS_4arch4Sm90ELb0ELb1ELb1ELb0ELb0ELb0ELb0ELb1ELb0ELb1ELb0ELb0EEENS1_21CollectiveEpilogueFwdINS6_IJSA_NS7_ILi256EEESB_EEES9_SE_SG_Li256ELb0ELb1ELb0ELb0EEENS1_30DynamicPersistentTileSchedulerILi256ELi128ELb0ELb1ELb1EEEEEEEEEvNT_6ParamsE,"a",@progbits
	.sectionflags	@""
	.align	4
.nv.constant0._ZN7cutlass13device_kernelIN5flash11enable_sm90INS1_16FlashAttnFwdSm90INS1_25CollectiveMainloopFwdSm90ILi2EN4cute5tupleIJNS5_1CILi1EEES8_S8_EEENS6_IJNS7_ILi128EEENS7_ILi96EEENS7_ILi64EEEEEELi256ENS_10bfloat16_tEfNS_4arch4Sm90ELb0ELb1ELb1ELb0ELb0ELb0ELb0ELb1ELb0ELb1ELb0ELb0EEENS1_21CollectiveEpilogueFwdINS6_IJSA_NS7_ILi256EEESB_EEES9_SE_SG_Li256ELb0ELb1ELb0ELb0EEENS1_30DynamicPersistentTileSchedulerILi256ELi128ELb0ELb1ELb1EEEEEEEEEvNT_6ParamsE:
	.zero		3328


//--------------------- .nv.constant0._ZN7cutlass13device_kernelIN5flash11enable_sm90INS1_16FlashAttnFwdSm90INS1_25CollectiveMainloopFwdSm90ILi2EN4cute5tupleIJNS5_1CILi1EEES8_S8_EEENS6_IJNS7_ILi128EEENS7_ILi96EEENS7_ILi64EEEEEELi256ENS_10bfloat16_tEfNS_4arch4Sm90ELb0ELb1ELb1ELb0ELb0ELb0ELb1ELb1ELb0ELb1ELb0ELb0EEENS1_21CollectiveEpilogueFwdINS6_IJSA_NS7_ILi256EEESB_EEES9_SE_SG_Li256ELb0ELb1ELb0ELb0EEENS1_30DynamicPersistentTileSchedulerILi256ELi128ELb0ELb1ELb1EEEEEEEEEvNT_6ParamsE --------------------------
	.section	.nv.constant0._ZN7cutlass13device_kernelIN5flash11enable_sm90INS1_16FlashAttnFwdSm90INS1_25CollectiveMainloopFwdSm90ILi2EN4cute5tupleIJNS5_1CILi1EEES8_S8_EEENS6_IJNS7_ILi128EEENS7_ILi96EEENS7_ILi64EEEEEELi256ENS_10bfloat16_tEfNS_4arch4Sm90ELb0ELb1ELb1ELb0ELb0ELb0ELb1ELb1ELb0ELb1ELb0ELb0EEENS1_21CollectiveEpilogueFwdINS6_IJSA_NS7_ILi256EEESB_EEES9_SE_SG_Li256ELb0ELb1ELb0ELb0EEENS1_30DynamicPersistentTileSchedulerILi256ELi128ELb0ELb1ELb1EEEEEEEEEvNT_6ParamsE,"a",@progbits
	.sectionflags	@""
	.align	4
.nv.constant0._ZN7cutlass13device_kernelIN5flash11enable_sm90INS1_16FlashAttnFwdSm90INS1_25CollectiveMainloopFwdSm90ILi2EN4cute5tupleIJNS5_1CILi1EEES8_S8_EEENS6_IJNS7_ILi128EEENS7_ILi96EEENS7_ILi64EEEEEELi256ENS_10bfloat16_tEfNS_4arch4Sm90ELb0ELb1ELb1ELb0ELb0ELb0ELb1ELb1ELb0ELb1ELb0ELb0EEENS1_21CollectiveEpilogueFwdINS6_IJSA_NS7_ILi256EEESB_EEES9_SE_SG_Li256ELb0ELb1ELb0ELb0EEENS1_30DynamicPersistentTileSchedulerILi256ELi128ELb0ELb1ELb1EEEEEEEEEvNT_6ParamsE:
	.zero		3584


//--------------------- .nv.constant0._ZN7cutlass13device_kernelIN5flash11enable_sm90INS1_16FlashAttnFwdSm90INS1_25CollectiveMainloopFwdSm90ILi2EN4cute5tupleIJNS5_1CILi1EEES8_S8_EEENS6_IJNS7_ILi128EEENS7_ILi96EEENS7_ILi64EEEEEELi256ENS_10bfloat16_tEfNS_4arch4Sm90ELb0ELb1ELb1ELb1ELb0ELb0ELb0ELb1ELb0ELb1ELb0ELb0EEENS1_21CollectiveEpilogueFwdINS6_IJSA_NS7_ILi256EEESB_EEES9_SE_SG_Li256ELb1ELb1ELb0ELb0EEENS1_36VarlenDynamicPersistentTileSchedulerILi128ELi96ELi256ELi128ELb0ELb1ELb1ELb1ELb0ELb1EEEEEEEEEvNT_6ParamsE --------------------------
	.section	.nv.constant0._ZN7cutlass13device_kernelIN5flash11enable_sm90INS1_16FlashAttnFwdSm90INS1_25CollectiveMainloopFwdSm90ILi2EN4cute5tupleIJNS5_1CILi1EEES8_S8_EEENS6_IJNS7_ILi128EEENS7_ILi96EEENS7_ILi64EEEEEELi256ENS_10bfloat16_tEfNS_4arch4Sm90ELb0ELb1ELb1ELb1ELb0ELb0ELb0ELb1ELb0ELb1ELb0ELb0EEENS1_21CollectiveEpilogueFwdINS6_IJSA_NS7_ILi256EEESB_EEES9_SE_SG_Li256ELb1ELb1ELb0ELb0EEENS1_36VarlenDynamicPersistentTileSchedulerILi128ELi96ELi256ELi128ELb0ELb1ELb1ELb1ELb0ELb1EEEEEEEEEvNT_6ParamsE,"a",@progbits
	.sectionflags	@""
	.align	4
.nv.constant0._ZN7cutlass13device_kernelIN5flash11enable_sm90INS1_16FlashAttnFwdSm90INS1_25CollectiveMainloopFwdSm90ILi2EN4cute5tupleIJNS5_1CILi1EEES8_S8_EEENS6_IJNS7_ILi128EEENS7_ILi96EEENS7_ILi64EEEEEELi256ENS_10bfloat16_tEfNS_4arch4Sm90ELb0ELb1ELb1ELb1ELb0ELb0ELb0ELb1ELb0ELb1ELb0ELb0EEENS1_21CollectiveEpilogueFwdINS6_IJSA_NS7_ILi256EEESB_EEES9_SE_SG_Li256ELb1ELb1ELb0ELb0EEENS1_36VarlenDynamicPersistentTileSchedulerILi128ELi96ELi256ELi128ELb0ELb1ELb1ELb1ELb0ELb1EEEEEEEEEvNT_6ParamsE:
	.zero		3328


//--------------------- .nv.constant0._ZN7cutlass13device_kernelIN5flash11enable_sm90INS1_16FlashAttnFwdSm90INS1_25CollectiveMainloopFwdSm90ILi2EN4cute5tupleIJNS5_1CILi1EEES8_S8_EEENS6_IJNS7_ILi128EEENS7_ILi96EEENS7_ILi64EEEEEELi256ENS_10bfloat16_tEfNS_4arch4Sm90ELb0ELb1ELb1ELb1ELb0ELb1ELb0ELb1ELb0ELb1ELb0ELb0EEENS1_21CollectiveEpilogueFwdINS6_IJSA_NS7_ILi256EEESB_EEES9_SE_SG_Li256ELb1ELb1ELb0ELb0EEENS1_36VarlenDynamicPersistentTileSchedulerILi128ELi96ELi256ELi128ELb0ELb1ELb1ELb1ELb0ELb1EEEEEEEEEvNT_6ParamsE --------------------------
	.section	.nv.constant0._ZN7cutlass13device_kernelIN5flash11enable_sm90INS1_16FlashAttnFwdSm90INS1_25CollectiveMainloopFwdSm90ILi2EN4cute5tupleIJNS5_1CILi1EEES8_S8_EEENS6_IJNS7_ILi128EEENS7_ILi96EEENS7_ILi64EEEEEELi256ENS_10bfloat16_tEfNS_4arch4Sm90ELb0ELb1ELb1ELb1ELb0ELb1ELb0ELb1ELb0ELb1ELb0ELb0EEENS1_21CollectiveEpilogueFwdINS6_IJSA_NS7_ILi256EEESB_EEES9_SE_SG_Li256ELb1ELb1ELb0ELb0EEENS1_36VarlenDynamicPersistentTileSchedulerILi128ELi96ELi256ELi128ELb0ELb1ELb1ELb1ELb0ELb1EEEEEEEEEvNT_6ParamsE,"a",@progbits
	.sectionflags	@""
	.align	4
.nv.constant0._ZN7cutlass13device_kernelIN5flash11enable_sm90INS1_16FlashAttnFwdSm90INS1_25CollectiveMainloopFwdSm90ILi2EN4cute5tupleIJNS5_1CILi1EEES8_S8_EEENS6_IJNS7_ILi128EEENS7_ILi96EEENS7_ILi64EEEEEELi256ENS_10bfloat16_tEfNS_4arch4Sm90ELb0ELb1ELb1ELb1ELb0ELb1ELb0ELb1ELb0ELb1ELb0ELb0EEENS1_21CollectiveEpilogueFwdINS6_IJSA_NS7_ILi256EEESB_EEES9_SE_SG_Li256ELb1ELb1ELb0ELb0EEENS1_36VarlenDynamicPersistentTileSchedulerILi128ELi96ELi256ELi128ELb0ELb1ELb1ELb1ELb0ELb1EEEEEEEEEvNT_6ParamsE:
	.zero		3328


//--------------------- .nv.constant0._ZN7cutlass13device_kernelIN5flash11enable_sm90INS1_16FlashAttnFwdSm90INS1_25CollectiveMainloopFwdSm90ILi2EN4cute5tupleIJNS5_1CILi1EEES8_S8_EEENS6_IJNS7_ILi128EEENS7_ILi96EEENS7_ILi64EEEEEELi256ENS_10bfloat16_tEfNS_4arch4Sm90ELb0ELb1ELb1ELb1ELb0ELb0ELb1ELb1ELb0ELb1ELb0ELb0EEENS1_21CollectiveEpilogueFwdINS6_IJSA_NS7_ILi256EEESB_EEES9_SE_SG_Li256ELb1ELb1ELb0ELb0EEENS1_36VarlenDynamicPersistentTileSchedulerILi128ELi96ELi256ELi128ELb0ELb1ELb1ELb1ELb0ELb1EEEEEEEEEvNT_6ParamsE --------------------------
	.section	.nv.constant0._ZN7cutlass13device_kernelIN5flash11enable_sm90INS1_16FlashAttnFwdSm90INS1_25CollectiveMainloopFwdSm90ILi2EN4cute5tupleIJNS5_1CILi1EEES8_S8_EEENS6_IJNS7_ILi128EEENS7_ILi96EEENS7_ILi64EEEEEELi256ENS_10bfloat16_tEfNS_4arch4Sm90ELb0ELb1ELb1ELb1ELb0ELb0ELb1ELb1ELb0ELb1ELb0ELb0EEENS1_21CollectiveEpilogueFwdINS6_IJSA_NS7_ILi256EEESB_EEES9_SE_SG_Li256ELb1ELb1ELb0ELb0EEENS1_36VarlenDynamicPersistentTileSchedulerILi128ELi96ELi256ELi128ELb0ELb1ELb1ELb1ELb0ELb1EEEEEEEEEvNT_6ParamsE,"a",@progbits
	.sectionflags	@""
	.align	4
.nv.constant0._ZN7cutlass13device_kernelIN5flash11enable_sm90INS1_16FlashAttnFwdSm90INS1_25CollectiveMainloopFwdSm90ILi2EN4cute5tupleIJNS5_1CILi1EEES8_S8_EEENS6_IJNS7_ILi128EEENS7_ILi96EEENS7_ILi64EEEEEELi256ENS_10bfloat16_tEfNS_4arch4Sm90ELb0ELb1ELb1ELb1ELb0ELb0ELb1ELb1ELb0ELb1ELb0ELb0EEENS1_21CollectiveEpilogueFwdINS6_IJSA_NS7_ILi256EEESB_EEES9_SE_SG_Li256ELb1ELb1ELb0ELb0EEENS1_36VarlenDynamicPersistentTileSchedulerILi128ELi96ELi256ELi128ELb0ELb1ELb1ELb1ELb0ELb1EEEEEEEEEvNT_6ParamsE:
	.zero		3584


//--------------------- .nv.constant0._ZN7cutlass13device_kernelIN5flash11enable_sm90INS1_16FlashAttnFwdSm90INS1_25CollectiveMainloopFwdSm90ILi2EN4cute5tupleIJNS5_1CILi1EEES8_S8_EEENS6_IJNS7_ILi128EEENS7_ILi96EEENS7_ILi64EEEEEELi256ENS_10bfloat16_tEfNS_4arch4Sm90ELb0ELb1ELb1ELb1ELb0ELb1ELb1ELb1ELb0ELb1ELb0ELb0EEENS1_21CollectiveEpilogueFwdINS6_IJSA_NS7_ILi256EEESB_EEES9_SE_SG_Li256ELb1ELb1ELb0ELb0EEENS1_36VarlenDynamicPersistentTileSchedulerILi128ELi96ELi256ELi128ELb0ELb1ELb1ELb1ELb0ELb1EEEEEEEEEvNT_6ParamsE --------------------------
	.section	.nv.constant0._ZN7cutlass13device_kernelIN5flash11enable_sm90INS1_16FlashAttnFwdSm90INS1_25CollectiveMainloopFwdSm90ILi2EN4cute5tupleIJNS5_1CILi1EEES8_S8_EEENS6_IJNS7_ILi128EEENS7_ILi96EEENS7_ILi64EEEEEELi256ENS_10bfloat16_tEfNS_4arch4Sm90ELb0ELb1ELb1ELb1ELb0ELb1ELb1ELb1ELb0ELb1ELb0ELb0EEENS1_21CollectiveEpilogueFwdINS6_IJSA_NS7_ILi256EEESB_EEES9_SE_SG_Li256ELb1ELb1ELb0ELb0EEENS1_36VarlenDynamicPersistentTileSchedulerILi128ELi96ELi256ELi128ELb0ELb1ELb1ELb1ELb0ELb1EEEEEEEEEvNT_6ParamsE,"a",@progbits
	.sectionflags	@""
	.align	4
.nv.constant0._ZN7cutlass13device_kernelIN5flash11enable_sm90INS1_16FlashAttnFwdSm90INS1_25CollectiveMainloopFwdSm90ILi2EN4cute5tupleIJNS5_1CILi1EEES8_S8_EEENS6_IJNS7_ILi128EEENS7_ILi96EEENS7_ILi64EEEEEELi256ENS_10bfloat16_tEfNS_4arch4Sm90ELb0ELb1ELb1ELb1ELb0ELb1ELb1ELb1ELb0ELb1ELb0ELb0EEENS1_21CollectiveEpilogueFwdINS6_IJSA_NS7_ILi256EEESB_EEES9_SE_SG_Li256ELb1ELb1ELb0ELb0EEENS1_36VarlenDynamicPersistentTileSchedulerILi128ELi96ELi256ELi128ELb0ELb1ELb1ELb1ELb0ELb1EEEEEEEEEvNT_6ParamsE:
	.zero		3584


//--------------------- .nv.constant0._ZN7cutlass13device_kernelIN5flash11enable_sm90INS1_16FlashAttnFwdSm90INS1_25CollectiveMainloopFwdSm90ILi2EN4cute5tupleIJNS5_1CILi1EEES8_S8_EEENS6_IJNS7_ILi128EEENS7_ILi96EEENS7_ILi64EEEEEELi256ENS_10bfloat16_tEfNS_4arch4Sm90ELb1ELb0ELb1ELb0ELb0ELb0ELb0ELb1ELb0ELb1ELb0ELb0EEENS1_21CollectiveEpilogueFwdINS6_IJSA_NS7_ILi256EEESB_EEES9_SE_SG_Li256ELb0ELb1ELb0ELb0EEENS1_30DynamicPersistentTileSchedulerILi256ELi128ELb0ELb1ELb1EEEEEEEEEvNT_6ParamsE --------------------------
	.section	.nv.constant0._ZN7cutlass13device_kernelIN5flash11enable_sm90INS1_16FlashAttnFwdSm90INS1_25CollectiveMainloopFwdSm90ILi2EN4cute5tupleIJNS5_1CILi1EEES8_S8_EEENS6_IJNS7_ILi128EEENS7_ILi96EEENS7_ILi64EEEEEELi256ENS_10bfloat16_tEfNS_4arch4Sm90ELb1ELb0ELb1ELb0ELb0ELb0ELb0ELb1ELb0ELb1ELb0ELb0EEENS1_21CollectiveEpilogueFwdINS6_IJSA_NS7_ILi256EEESB_EEES9_SE_SG_Li256ELb0ELb1ELb0ELb0EEENS1_30DynamicPersistentTileSchedulerILi256ELi128ELb0ELb1ELb1EEEEEEEEEvNT_6ParamsE,"a",@progbits
	.sectionflags	@""
	.align	4
.nv.constant0._ZN7cutlass13device_kernelIN5flash11enable_sm90INS1_16FlashAttnFwdSm90INS1_25CollectiveMainloopFwdSm90ILi2EN4cute5tupleIJNS5_1CILi1EEES8_S8_EEENS6_IJNS7_ILi128EEENS7_ILi96EEENS7_ILi64EEEEEELi256ENS_10bfloat16_tEfNS_4arch4Sm90ELb1ELb0ELb1ELb0ELb0ELb0ELb0ELb1ELb0ELb1ELb0ELb0EEENS1_21CollectiveEpilogueFwdINS6_IJSA_NS7_ILi256EEESB_EEES9_SE_SG_Li256ELb0ELb1ELb0ELb0EEENS1_30DynamicPersistentTileSchedulerILi256ELi128ELb0ELb1ELb1EEEEEEEEEvNT_6ParamsE:
	.zero		3328


//--------------------- .nv.constant0._ZN7cutlass13device_kernelIN5flash11enable_sm90INS1_16FlashAttnFwdSm90INS1_25CollectiveMainloopFwdSm90ILi2EN4cute5tupleIJNS5_1CILi1EEES8_S8_EEENS6_IJNS7_ILi128EEENS7_ILi96EEENS7_ILi64EEEEEELi256ENS_10bfloat16_tEfNS_4arch4Sm90ELb1ELb0ELb1ELb0ELb0ELb0ELb1ELb1ELb0ELb1ELb0ELb0EEENS1_21CollectiveEpilogueFwdINS6_IJSA_NS7_ILi256EEESB_EEES9_SE_SG_Li256ELb0ELb1ELb0ELb0EEENS1_30DynamicPersistentTileSchedulerILi256ELi128ELb0ELb1ELb1EEEEEEEEEvNT_6ParamsE --------------------------
	.section	.nv.constant0._ZN7cutlass13device_kernelIN5flash11enable_sm90INS1_16FlashAttnFwdSm90INS1_25CollectiveMainloopFwdSm90ILi2EN4cute5tupleIJNS5_1CILi1EEES8_S8_EEENS6_IJNS7_ILi128EEENS7_ILi96EEENS7_ILi64EEEEEELi256ENS_10bfloat16_tEfNS_4arch4Sm90ELb1ELb0ELb1ELb0ELb0ELb0ELb1ELb1ELb0ELb1ELb0ELb0EEENS1_21CollectiveEpilogueFwdINS6_IJSA_NS7_ILi256EEESB_EEES9_SE_SG_Li256ELb0ELb1ELb0ELb0EEENS1_30DynamicPersistentTileSchedulerILi256ELi128ELb0ELb1ELb1EEEEEEEEEvNT_6ParamsE,"a",@progbits
	.sectionflags	@""
	.align	4
.nv.constant0._ZN7cutlass13device_kernelIN5flash11enable_sm90INS1_16FlashAttnFwdSm90INS1_25CollectiveMainloopFwdSm90ILi2EN4cute5tupleIJNS5_1CILi1EEES8_S8_EEENS6_IJNS7_ILi128EEENS7_ILi96EEENS7_ILi64EEEEEELi256ENS_10bfloat16_tEfNS_4arch4Sm90ELb1ELb0ELb1ELb0ELb0ELb0ELb1ELb1ELb0ELb1ELb0ELb0EEENS1_21CollectiveEpilogueFwdINS6_IJSA_NS7_ILi256EEESB_EEES9_SE_SG_Li256ELb0ELb1ELb0ELb0EEENS1_30DynamicPersistentTileSchedulerILi256ELi128ELb0ELb1ELb1EEEEEEEEEvNT_6ParamsE:
	.zero		3584


//--------------------- .nv.constant0._ZN7cutlass13device_kernelIN5flash11enable_sm90INS1_16FlashAttnFwdSm90INS1_25CollectiveMainloopFwdSm90ILi2EN4cute5tupleIJNS5_1CILi1EEES8_S8_EEENS6_IJNS7_ILi128EEENS7_ILi96EEENS7_ILi64EEEEEELi256ENS_10bfloat16_tEfNS_4arch4Sm90ELb1ELb0ELb1ELb1ELb0ELb0ELb0ELb1ELb0ELb1ELb0ELb0EEENS1_21CollectiveEpilogueFwdINS6_IJSA_NS7_ILi256EEESB_EEES9_SE_SG_Li256ELb1ELb1ELb0ELb0EEENS1_36VarlenDynamicPersistentTileSchedulerILi128ELi96ELi256ELi128ELb0ELb1ELb1ELb1ELb1ELb1EEEEEEEEEvNT_6ParamsE --------------------------
	.section	.nv.constant0._ZN7cutlass13device_kernelIN5flash11enable_sm90INS1_16FlashAttnFwdSm90INS1_25CollectiveMainloopFwdSm90ILi2EN4cute5tupleIJNS5_1CILi1EEES8_S8_EEENS6_IJNS7_ILi128EEENS7_ILi96EEENS7_ILi64EEEEEELi256ENS_10bfloat16_tEfNS_4arch4Sm90ELb1ELb0ELb1ELb1ELb0ELb0ELb0ELb1ELb0ELb1ELb0ELb0EEENS1_21CollectiveEpilogueFwdINS6_IJSA_NS7_ILi256EEESB_EEES9_SE_SG_Li256ELb1ELb1ELb0ELb0EEENS1_36VarlenDynamicPersistentTileSchedulerILi128ELi96ELi256ELi128ELb0ELb1ELb1ELb1ELb1ELb1EEEEEEEEEvNT_6ParamsE,"a",@progbits
	.sectionflags	@""
	.align	4
.nv.constant0._ZN7cutlass13device_kernelIN5flash11enable_sm90INS1_16FlashAttnFwdSm90INS1_25CollectiveMainloopFwdSm90ILi2EN4cute5tupleIJNS5_1CILi1EEES8_S8_EEENS6_IJNS7_ILi128EEENS7_ILi96EEENS7_ILi64EEEEEELi256ENS_10bfloat16_tEfNS_4arch4Sm90ELb1ELb0ELb1ELb1ELb0ELb0ELb0ELb1ELb0ELb1ELb0ELb0EEENS1_21CollectiveEpilogueFwdINS6_IJSA_NS7_ILi256EEESB_EEES9_SE_SG_Li256ELb1ELb1ELb0ELb0EEENS1_36VarlenDynamicPersistentTileSchedulerILi128ELi96ELi256ELi128ELb0ELb1ELb1ELb1ELb1ELb1EEEEEEEEEvNT_6ParamsE:
	.zero		3328


//--------------------- .nv.constant0._ZN7cutlass13device_kernelIN5flash11enable_sm90INS1_16FlashAttnFwdSm90INS1_25CollectiveMainloopFwdSm90ILi2EN4cute5tupleIJNS5_1CILi1EEES8_S8_EEENS6_IJNS7_ILi128EEENS7_ILi96EEENS7_ILi64EEEEEELi256ENS_10bfloat16_tEfNS_4arch4Sm90ELb1ELb0ELb1ELb1ELb0ELb1ELb0ELb1ELb0ELb1ELb0ELb0EEENS1_21CollectiveEpilogueFwdINS6_IJSA_NS7_ILi256EEESB_EEES9_SE_SG_Li256ELb1ELb1ELb0ELb0EEENS1_36VarlenDynamicPersistentTileSchedulerILi128ELi96ELi256ELi128ELb0ELb1ELb1ELb1ELb1ELb1EEEEEEEEEvNT_6ParamsE --------------------------
	.section	.nv.constant0._ZN7cutlass13device_kernelIN5flash11enable_sm90INS1_16FlashAttnFwdSm90INS1_25CollectiveMainloopFwdSm90ILi2EN4cute5tupleIJNS5_1CILi1EEES8_S8_EEENS6_IJNS7_ILi128EEENS7_ILi96EEENS7_ILi64EEEEEELi256ENS_10bfloat16_tEfNS_4arch4Sm90ELb1ELb0ELb1ELb1ELb0ELb1ELb0ELb1ELb0ELb1ELb0ELb0EEENS1_21CollectiveEpilogueFwdINS6_IJSA_NS7_ILi256EEESB_EEES9_SE_SG_Li256ELb1ELb1ELb0ELb0EEENS1_36VarlenDynamicPersistentTileSchedulerILi128ELi96ELi256ELi128ELb0ELb1ELb1ELb1ELb1ELb1EEEEEEEEEvNT_6ParamsE,"a",@progbits
	.sectionflags	@""
	.align	4
.nv.constant0._ZN7cutlass13device_kernelIN5flash11enable_sm90INS1_16FlashAttnFwdSm90INS1_25CollectiveMainloopFwdSm90ILi2EN4cute5tupleIJNS5_1CILi1EEES8_S8_EEENS6_IJNS7_ILi128EEENS7_ILi96EEENS7_ILi64EEEEEELi256ENS_10bfloat16_tEfNS_4arch4Sm90ELb1ELb0ELb1ELb1ELb0ELb1ELb0ELb1ELb0ELb1ELb0ELb0EEENS1_21CollectiveEpilogueFwdINS6_IJSA_NS7_ILi256EEESB_EEES9_SE_SG_Li256ELb1ELb1ELb0ELb0EEENS1_36VarlenDynamicPersistentTileSchedulerILi128ELi96ELi256ELi128ELb0ELb1ELb1ELb1ELb1ELb1EEEEEEEEEvNT_6ParamsE:
	.zero		3328


//--------------------- .nv.constant0._ZN7cutlass13device_kernelIN5flash11enable_sm90INS1_16FlashAttnFwdSm90INS1_25CollectiveMainloopFwdSm90ILi2EN4cute5tupleIJNS5_1CILi1EEES8_S8_EEENS6_IJNS7_ILi128EEENS7_ILi96EEENS7_ILi64EEEEEELi256ENS_10bfloat16_tEfNS_4arch4Sm90ELb1ELb0ELb1ELb1ELb0ELb0ELb1ELb1ELb0ELb1ELb0ELb0EEENS1_21CollectiveEpilogueFwdINS6_IJSA_NS7_ILi256EEESB_EEES9_SE_SG_Li256ELb1ELb1ELb0ELb0EEENS1_36VarlenDynamicPersistentTileSchedulerILi128ELi96ELi256ELi128ELb0ELb1ELb1ELb1ELb1ELb1EEEEEEEEEvNT_6ParamsE --------------------------
	.section	.nv.constant0._ZN7cutlass13device_kernelIN5flash11enable_sm90INS1_16FlashAttnFwdSm90INS1_25CollectiveMainloopFwdSm90ILi2EN4cute5tupleIJNS5_1CILi1EEES8_S8_EEENS6_IJNS7_ILi128EEENS7_ILi96EEENS7_ILi64EEEEEELi256ENS_10bfloat16_tEfNS_4arch4Sm90ELb1ELb0ELb1ELb1ELb0ELb0ELb1ELb1ELb0ELb1ELb0ELb0EEENS1_21CollectiveEpilogueFwdINS6_IJSA_NS7_ILi256EEESB_EEES9_SE_SG_Li256ELb1ELb1ELb0ELb0EEENS1_36VarlenDynamicPersistentTileSchedulerILi128ELi96ELi256ELi128ELb0ELb1ELb1ELb1ELb1ELb1EEEEEEEEEvNT_6ParamsE,"a",@progbits
	.sectionflags	@""
	.align	4
.nv.constant0._ZN7cutlass13device_kernelIN5flash11enable_sm90INS1_16FlashAttnFwdSm90INS1_25CollectiveMainloopFwdSm90ILi2EN4cute5tupleIJNS5_1CILi1EEES8_S8_EEENS6_IJNS7_ILi128EEENS7_ILi96EEENS7_ILi64EEEEEELi256ENS_10bfloat16_tEfNS_4arch4Sm90ELb1ELb0ELb1ELb1ELb0ELb0ELb1ELb1ELb0ELb1ELb0ELb0EEENS1_21CollectiveEpilogueFwdINS6_IJSA_NS7_ILi256EEESB_EEES9_SE_SG_Li256ELb1ELb1ELb0ELb0EEENS1_36VarlenDynamicPersistentTileSchedulerILi128ELi96ELi256ELi128ELb0ELb1ELb1ELb1ELb1ELb1EEEEEEEEEvNT_6ParamsE:
	.zero		3584


//--------------------- .nv.constant0._ZN7cutlass13device_kernelIN5flash11enable_sm90INS1_16FlashAttnFwdSm90INS1_25CollectiveMainloopFwdSm90ILi2EN4cute5tupleIJNS5_1CILi1EEES8_S8_EEENS6_IJNS7_ILi128EEENS7_ILi96EEENS7_ILi64EEEEEELi256ENS_10bfloat16_tEfNS_4arch4Sm90ELb1ELb0ELb1ELb1ELb0ELb1ELb1ELb1ELb0ELb1ELb0ELb0EEENS1_21CollectiveEpilogueFwdINS6_IJSA_NS7_ILi256EEESB_EEES9_SE_SG_Li256ELb1ELb1ELb0ELb0EEENS1_36VarlenDynamicPersistentTileSchedulerILi128ELi96ELi256ELi128ELb0ELb1ELb1ELb1ELb1ELb1EEEEEEEEEvNT_6ParamsE --------------------------
	.section	.nv.constant0._ZN7cutlass13device_kernelIN5flash11enable_sm90INS1_16FlashAttnFwdSm90INS1_25CollectiveMainloopFwdSm90ILi2EN4cute5tupleIJNS5_1CILi1EEES8_S8_EEENS6_IJNS7_ILi128EEENS7_ILi96EEENS7_ILi64EEEEEELi256ENS_10bfloat16_tEfNS_4arch4Sm90ELb1ELb0ELb1ELb1ELb0ELb1ELb1ELb1ELb0ELb1ELb0ELb0EEENS1_21CollectiveEpilogueFwdINS6_IJSA_NS7_ILi256EEESB_EEES9_SE_SG_Li256ELb1ELb1ELb0ELb0EEENS1_36VarlenDynamicPersistentTileSchedulerILi128ELi96ELi256ELi128ELb0ELb1ELb1ELb1ELb1ELb1EEEEEEEEEvNT_6ParamsE,"a",@progbits
	.sectionflags	@""
	.align	4
.nv.constant0._ZN7cutlass13device_kernelIN5flash11enable_sm90INS1_16FlashAttnFwdSm90INS1_25CollectiveMainloopFwdSm90ILi2EN4cute5tupleIJNS5_1CILi1EEES8_S8_EEENS6_IJNS7_ILi128EEENS7_ILi96EEENS7_ILi64EEEEEELi256ENS_10bfloat16_tEfNS_4arch4Sm90ELb1ELb0ELb1ELb1ELb0ELb1ELb1ELb1ELb0ELb1ELb0ELb0EEENS1_21CollectiveEpilogueFwdINS6_IJSA_NS7_ILi256EEESB_EEES9_SE_SG_Li256ELb1ELb1ELb0ELb0EEENS1_36VarlenDynamicPersistentTileSchedulerILi128ELi96ELi256ELi128ELb0ELb1ELb1ELb1ELb1ELb1EEEEEEEEEvNT_6ParamsE:
	.zero		3584


//--------------------- SYMBOLS --------------------------

	.type		.nv.reservedSmem.offset0,@object
	.size		.nv.reservedSmem.offset0,0x4
	.type		__assertfail,@function
